// Copyright (c) 2024, Tri Dao.
// Splitting the different head dimensions to different files to speed up compilation.
// This file is auto-generated. See "generate_kernels.py"
#include "namespace_config.h"
#include "flash_fwd_launch_template.h"

namespace FLASH_NAMESPACE {

template<>
void run_mha_fwd_<cutlass::half_t, 64, false>(Flash_fwd_params &params, cudaStream_t stream) {
    run_mha_fwd_hdim64<cutlass::half_t, false>(params, stream);
}

} // namespace FLASH_NAMESPACE

// ===== COMPILED SASS (sm_103a) =====

	.target	sm_103a

	.elftype	@"ET_EXEC"


//--------------------- .note.nv.tkinfo           --------------------------
	.section	.note.nv.tkinfo,"",@"SHT_NOTE"
	.sectionflags	@"SHF_NOTE_NV_TKINFO"
	.tkinfo
        /*0018*/ 	.word	0x00000002
        /*0030*/ 	.string	""
        /*0030*/ 	.string	"ptxas"
        /*0030*/ 	.string	"Cuda compilation tools, release 13.0, V13.0.88"
        /*0030*/ 	.string	"Build cuda_13.0.r13.0/compiler.36424714_0"
        /*0030*/ 	.string	"-arch sm_103a -m 64 "



//--------------------- .note.nv.cuinfo           --------------------------
	.section	.note.nv.cuinfo,"",@"SHT_NOTE"
	.sectionflags	@"SHF_NOTE_NV_CUINFO"
        /*0018*/ 	.short	0x0002
        /*001a*/ 	.short	0x0067
        /*001c*/ 	.short	0x0082
	.zero		2


//--------------------- .nv.info                  --------------------------
	.section	.nv.info,"",@"SHT_CUDA_INFO"
	.align	4


	//----- nvinfo : EIATTR_REGCOUNT
	.align		4
        /*0000*/ 	.byte	0x04, 0x2f
        /*0002*/ 	.short	(.L_12 - .L_11)
	.align		4
.L_11:
        /*0004*/ 	.word	index@(_ZN5flash16flash_fwd_kernelI23Flash_fwd_kernel_traitsILi64ELi128ELi64ELi4ELb0ELb0EN7cutlass6half_tE19Flash_kernel_traitsILi64ELi128ELi64ELi4ES3_EELb0ELb0ELb1ELb1ELb0ELb0ELb1ELb0EEEvNS_16Flash_fwd_paramsE)
        /*0008*/ 	.word	0x000000ff


	//----- nvinfo : EIATTR_FRAME_SIZE
	.align		4
.L_12:
        /*000c*/ 	.byte	0x04, 0x11
        /*000e*/ 	.short	(.L_14 - .L_13)
	.align		4
.L_13:
        /*0010*/ 	.word	index@(_ZN5flash16flash_fwd_kernelI23Flash_fwd_kernel_traitsILi64ELi128ELi64ELi4ELb0ELb0EN7cutlass6half_tE19Flash_kernel_traitsILi64ELi128ELi64ELi4ES3_EELb0ELb0ELb1ELb1ELb0ELb0ELb1ELb0EEEvNS_16Flash_fwd_paramsE)
        /*0014*/ 	.word	0x00000010


	//----- nvinfo : EIATTR_REGCOUNT
	.align		4
.L_14:
        /*0018*/ 	.byte	0x04, 0x2f
        /*001a*/ 	.short	(.L_16 - .L_15)
	.align		4
.L_15:
        /*001c*/ 	.word	index@(_ZN5flash16flash_fwd_kernelI23Flash_fwd_kernel_traitsILi64ELi128ELi64ELi4ELb0ELb0EN7cutlass6half_tE19Flash_kernel_traitsILi64ELi128ELi64ELi4ES3_EELb1ELb0ELb1ELb1ELb0ELb0ELb0ELb1EEEvNS_16Flash_fwd_paramsE)
        /*0020*/ 	.word	0x000000ff


	//----- nvinfo : EIATTR_FRAME_SIZE
	.align		4
.L_16:
        /*0024*/ 	.byte	0x04, 0x11
        /*0026*/ 	.short	(.L_18 - .L_17)
	.align		4
.L_17:
        /*0028*/ 	.word	index@(_ZN5flash16flash_fwd_kernelI23Flash_fwd_kernel_traitsILi64ELi128ELi64ELi4ELb0ELb0EN7cutlass6half_tE19Flash_kernel_traitsILi64ELi128ELi64ELi4ES3_EELb1ELb0ELb1ELb1ELb0ELb0ELb0ELb1EEEvNS_16Flash_fwd_paramsE)
        /*002c*/ 	.word	0x00000180


	//----- nvinfo : EIATTR_REGCOUNT
	.align		4
.L_18:
        /*0030*/ 	.byte	0x04, 0x2f
        /*0032*/ 	.short	(.L_20 - .L_19)
	.align		4
.L_19:
        /*0034*/ 	.word	index@(_ZN5flash16flash_fwd_kernelI23Flash_fwd_kernel_traitsILi64ELi128ELi64ELi4ELb0ELb0EN7cutlass6half_tE19Flash_kernel_traitsILi64ELi128ELi64ELi4ES3_EELb0ELb0ELb1ELb0ELb0ELb0ELb1ELb0EEEvNS_16Flash_fwd_paramsE)
        /*0038*/ 	.word	0x000000ff


	//----- nvinfo : EIATTR_FRAME_SIZE
	.align		4
.L_20:
        /*003c*/ 	.byte	0x04, 0x11
        /*003e*/ 	.short	(.L_22 - .L_21)
	.align		4
.L_21:
        /*0040*/ 	.word	index@(_ZN5flash16flash_fwd_kernelI23Flash_fwd_kernel_traitsILi64ELi128ELi64ELi4ELb0ELb0EN7cutlass6half_tE19Flash_kernel_traitsILi64ELi128ELi64ELi4ES3_EELb0ELb0ELb1ELb0ELb0ELb0ELb1ELb0EEEvNS_16Flash_fwd_paramsE)
        /*0044*/ 	.word	0x00000018


	//----- nvinfo : EIATTR_REGCOUNT
	.align		4
.L_22:
        /*0048*/ 	.byte	0x04, 0x2f
        /*004a*/ 	.short	(.L_24 - .L_23)
	.align		4
.L_23:
        /*004c*/ 	.word	index@(_ZN5flash16flash_fwd_kernelI23Flash_fwd_kernel_traitsILi64ELi128ELi64ELi4ELb0ELb0EN7cutlass6half_tE19Flash_kernel_traitsILi64ELi128ELi64ELi4ES3_EELb1ELb0ELb1ELb0ELb0ELb0ELb0ELb1EEEvNS_16Flash_fwd_paramsE)
        /*0050*/ 	.word	0x000000ff


	//----- nvinfo : EIATTR_FRAME_SIZE
	.align		4
.L_24:
        /*0054*/ 	.byte	0x04, 0x11
        /*0056*/ 	.short	(.L_26 - .L_25)
	.align		4
.L_25:
        /*0058*/ 	.word	index@(_ZN5flash16flash_fwd_kernelI23Flash_fwd_kernel_traitsILi64ELi128ELi64ELi4ELb0ELb0EN7cutlass6half_tE19Flash_kernel_traitsILi64ELi128ELi64ELi4ES3_EELb1ELb0ELb1ELb0ELb0ELb0ELb0ELb1EEEvNS_16Flash_fwd_paramsE)
        /*005c*/ 	.word	0x00000160


	//----- nvinfo : EIATTR_REGCOUNT
	.align		4
.L_26:
        /*0060*/ 	.byte	0x04, 0x2f
        /*0062*/ 	.short	(.L_28 - .L_27)
	.align		4
.L_27:
        /*0064*/ 	.word	index@(_ZN5flash16flash_fwd_kernelI23Flash_fwd_kernel_traitsILi64ELi128ELi64ELi4ELb0ELb0EN7cutlass6half_tE19Flash_kernel_traitsILi64ELi128ELi64ELi4ES3_EELb1ELb0ELb1ELb1ELb0ELb0ELb0ELb0EEEvNS_16Flash_fwd_paramsE)
        /*0068*/ 	.word	0x000000ff


	//----- nvinfo : EIATTR_FRAME_SIZE
	.align		4
.L_28:
        /*006c*/ 	.byte	0x04, 0x11
        /*006e*/ 	.short	(.L_30 - .L_29)
	.align		4
.L_29:
        /*0070*/ 	.word	index@(_ZN5flash16flash_fwd_kernelI23Flash_fwd_kernel_traitsILi64ELi128ELi64ELi4ELb0ELb0EN7cutlass6half_tE19Flash_kernel_traitsILi64ELi128ELi64ELi4ES3_EELb1ELb0ELb1ELb1ELb0ELb0ELb0ELb0EEEvNS_16Flash_fwd_paramsE)
        /*0074*/ 	.word	0x00000000


	//----- nvinfo : EIATTR_REGCOUNT
	.align		4
.L_30:
        /*0078*/ 	.byte	0x04, 0x2f
        /*007a*/ 	.short	(.L_32 - .L_31)
	.align		4
.L_31:
        /*007c*/ 	.word	index@(_ZN5flash16flash_fwd_kernelI23Flash_fwd_kernel_traitsILi64ELi128ELi64ELi4ELb0ELb0EN7cutlass6half_tE19Flash_kernel_traitsILi64ELi128ELi64ELi4ES3_EELb0ELb0ELb1ELb0ELb0ELb1ELb1ELb0EEEvNS_16Flash_fwd_paramsE)
        /*0080*/ 	.word	0x000000ff


	//----- nvinfo : EIATTR_FRAME_SIZE
	.align		4
.L_32:
        /*0084*/ 	.byte	0x04, 0x11
        /*0086*/ 	.short	(.L_34 - .L_33)
	.align		4
.L_33:
        /*0088*/ 	.word	index@(_ZN5flash16flash_fwd_kernelI23Flash_fwd_kernel_traitsILi64ELi128ELi64ELi4ELb0ELb0EN7cutlass6half_tE19Flash_kernel_traitsILi64ELi128ELi64ELi4ES3_EELb0ELb0ELb1ELb0ELb0ELb1ELb1ELb0EEEvNS_16Flash_fwd_paramsE)
        /*008c*/ 	.word	0x00000028


	//----- nvinfo : EIATTR_REGCOUNT
	.align		4
.L_34:
        /*0090*/ 	.byte	0x04, 0x2f
        /*0092*/ 	.short	(.L_36 - .L_35)
	.align		4
.L_35:
        /*0094*/ 	.word	index@(_ZN5flash16flash_fwd_kernelI23Flash_fwd_kernel_traitsILi64ELi128ELi64ELi4ELb0ELb0EN7cutlass6half_tE19Flash_kernel_traitsILi64ELi128ELi64ELi4ES3_EELb1ELb0ELb1ELb0ELb0ELb1ELb0ELb0EEEvNS_16Flash_fwd_paramsE)
        /*0098*/ 	.word	0x000000ff


	//----- nvinfo : EIATTR_FRAME_SIZE
	.align		4
.L_36:
        /*009c*/ 	.byte	0x04, 0x11
        /*009e*/ 	.short	(.L_38 - .L_37)
	.align		4
.L_37:
        /*00a0*/ 	.word	index@(_ZN5flash16flash_fwd_kernelI23Flash_fwd_kernel_traitsILi64ELi128ELi64ELi4ELb0ELb0EN7cutlass6half_tE19Flash_kernel_traitsILi64ELi128ELi64ELi4ES3_EELb1ELb0ELb1ELb0ELb0ELb1ELb0ELb0EEEvNS_16Flash_fwd_paramsE)
        /*00a4*/ 	.word	0x00000000


	//----- nvinfo : EIATTR_REGCOUNT
	.align		4
.L_38:
        /*00a8*/ 	.byte	0x04, 0x2f
        /*00aa*/ 	.short	(.L_40 - .L_39)
	.align		4
.L_39:
        /*00ac*/ 	.word	index@(_ZN5flash16flash_fwd_kernelI23Flash_fwd_kernel_traitsILi64ELi128ELi64ELi4ELb0ELb0EN7cutlass6half_tE19Flash_kernel_traitsILi64ELi128ELi64ELi4ES3_EELb0ELb0ELb0ELb1ELb0ELb0ELb1ELb0EEEvNS_16Flash_fwd_paramsE)
        /*00b0*/ 	.word	0x000000ff


	//----- nvinfo : EIATTR_FRAME_SIZE
	.align		4
.L_40:
        /*00b4*/ 	.byte	0x04, 0x11
        /*00b6*/ 	.short	(.L_42 - .L_41)
	.align		4
.L_41:
        /*00b8*/ 	.word	index@(_ZN5flash16flash_fwd_kernelI23Flash_fwd_kernel_traitsILi64ELi128ELi64ELi4ELb0ELb0EN7cutlass6half_tE19Flash_kernel_traitsILi64ELi128ELi64ELi4ES3_EELb0ELb0ELb0ELb1ELb0ELb0ELb1ELb0EEEvNS_16Flash_fwd_paramsE)
        /*00bc*/ 	.word	0x00000000


	//----- nvinfo : EIATTR_REGCOUNT
	.align		4
.L_42:
        /*00c0*/ 	.byte	0x04, 0x2f
        /*00c2*/ 	.short	(.L_44 - .L_43)
	.align		4
.L_43:
        /*00c4*/ 	.word	index@(_ZN5flash16flash_fwd_kernelI23Flash_fwd_kernel_traitsILi64ELi128ELi64ELi4ELb0ELb0EN7cutlass6half_tE19Flash_kernel_traitsILi64ELi128ELi64ELi4ES3_EELb1ELb0ELb0ELb1ELb0ELb0ELb0ELb1EEEvNS_16Flash_fwd_paramsE)
        /*00c8*/ 	.word	0x000000ff


	//----- nvinfo : EIATTR_FRAME_SIZE
	.align		4
.L_44:
        /*00cc*/ 	.byte	0x04, 0x11
        /*00ce*/ 	.short	(.L_46 - .L_45)
	.align		4
.L_45:
        /*00d0*/ 	.word	index@(_ZN5flash16flash_fwd_kernelI23Flash_fwd_kernel_traitsILi64ELi128ELi64ELi4ELb0ELb0EN7cutlass6half_tE19Flash_kernel_traitsILi64ELi128ELi64ELi4ES3_EELb1ELb0ELb0ELb1ELb0ELb0ELb0ELb1EEEvNS_16Flash_fwd_paramsE)
        /*00d4*/ 	.word	0x000000c0


	//----- nvinfo : EIATTR_REGCOUNT
	.align		4
.L_46:
        /*00d8*/ 	.byte	0x04, 0x2f
        /*00da*/ 	.short	(.L_48 - .L_47)
	.align		4
.L_47:
        /*00dc*/ 	.word	index@(_ZN5flash16flash_fwd_kernelI23Flash_fwd_kernel_traitsILi64ELi128ELi64ELi4ELb0ELb0EN7cutlass6half_tE19Flash_kernel_traitsILi64ELi128ELi64ELi4ES3_EELb0ELb0ELb0ELb0ELb0ELb0ELb1ELb0EEEvNS_16Flash_fwd_paramsE)
        /*00e0*/ 	.word	0x000000ff


	//----- nvinfo : EIATTR_FRAME_SIZE
	.align		4
.L_48:
        /*00e4*/ 	.byte	0x04, 0x11
        /*00e6*/ 	.short	(.L_50 - .L_49)
	.align		4
.L_49:
        /*00e8*/ 	.word	index@(_ZN5flash16flash_fwd_kernelI23Flash_fwd_kernel_traitsILi64ELi128ELi64ELi4ELb0ELb0EN7cutlass6half_tE19Flash_kernel_traitsILi64ELi128ELi64ELi4ES3_EELb0ELb0ELb0ELb0ELb0ELb0ELb1ELb0EEEvNS_16Flash_fwd_paramsE)
        /*00ec*/ 	.word	0x00000000


	//----- nvinfo : EIATTR_REGCOUNT
	.align		4
.L_50:
        /*00f0*/ 	.byte	0x04, 0x2f
        /*00f2*/ 	.short	(.L_52 - .L_51)
	.align		4
.L_51:
        /*00f4*/ 	.word	index@(_ZN5flash16flash_fwd_kernelI23Flash_fwd_kernel_traitsILi64ELi128ELi64ELi4ELb0ELb0EN7cutlass6half_tE19Flash_kernel_traitsILi64ELi128ELi64ELi4ES3_EELb1ELb0ELb0ELb0ELb0ELb0ELb0ELb1EEEvNS_16Flash_fwd_paramsE)
        /*00f8*/ 	.word	0x000000ff


	//----- nvinfo : EIATTR_FRAME_SIZE
	.align		4
.L_52:
        /*00fc*/ 	.byte	0x04, 0x11
        /*00fe*/ 	.short	(.L_54 - .L_53)
	.align		4
.L_53:
        /*0100*/ 	.word	index@(_ZN5flash16flash_fwd_kernelI23Flash_fwd_kernel_traitsILi64ELi128ELi64ELi4ELb0ELb0EN7cutlass6half_tE19Flash_kernel_traitsILi64ELi128ELi64ELi4ES3_EELb1ELb0ELb0ELb0ELb0ELb0ELb0ELb1EEEvNS_16Flash_fwd_paramsE)
        /*0104*/ 	.word	0x00000088


	//----- nvinfo : EIATTR_REGCOUNT
	.align		4
.L_54:
        /*0108*/ 	.byte	0x04, 0x2f
        /*010a*/ 	.short	(.L_56 - .L_55)
	.align		4
.L_55:
        /*010c*/ 	.word	index@(_ZN5flash16flash_fwd_kernelI23Flash_fwd_kernel_traitsILi64ELi128ELi64ELi4ELb0ELb0EN7cutlass6half_tE19Flash_kernel_traitsILi64ELi128ELi64ELi4ES3_EELb1ELb0ELb0ELb1ELb0ELb0ELb0ELb0EEEvNS_16Flash_fwd_paramsE)
        /*0110*/ 	.word	0x000000ff


	//----- nvinfo : EIATTR_FRAME_SIZE
	.align		4
.L_56:
        /*0114*/ 	.byte	0x04, 0x11
        /*0116*/ 	.short	(.L_58 - .L_57)
	.align		4
.L_57:
        /*0118*/ 	.word	index@(_ZN5flash16flash_fwd_kernelI23Flash_fwd_kernel_traitsILi64ELi128ELi64ELi4ELb0ELb0EN7cutlass6half_tE19Flash_kernel_traitsILi64ELi128ELi64ELi4ES3_EELb1ELb0ELb0ELb1ELb0ELb0ELb0ELb0EEEvNS_16Flash_fwd_paramsE)
        /*011c*/ 	.word	0x00000000


	//----- nvinfo : EIATTR_REGCOUNT
	.align		4
.L_58:
        /*0120*/ 	.byte	0x04, 0x2f
        /*0122*/ 	.short	(.L_60 - .L_59)
	.align		4
.L_59:
        /*0124*/ 	.word	index@(_ZN5flash16flash_fwd_kernelI23Flash_fwd_kernel_traitsILi64ELi128ELi64ELi4ELb0ELb0EN7cutlass6half_tE19Flash_kernel_traitsILi64ELi128ELi64ELi4ES3_EELb0ELb0ELb0ELb0ELb1ELb1ELb1ELb0EEEvNS_16Flash_fwd_paramsE)
        /*0128*/ 	.word	0x000000ff


	//----- nvinfo : EIATTR_FRAME_SIZE
	.align		4
.L_60:
        /*012c*/ 	.byte	0x04, 0x11
        /*012e*/ 	.short	(.L_62 - .L_61)
	.align		4
.L_61:
        /*0130*/ 	.word	index@(_ZN5flash16flash_fwd_kernelI23Flash_fwd_kernel_traitsILi64ELi128ELi64ELi4ELb0ELb0EN7cutlass6half_tE19Flash_kernel_traitsILi64ELi128ELi64ELi4ES3_EELb0ELb0ELb0ELb0ELb1ELb1ELb1ELb0EEEvNS_16Flash_fwd_paramsE)
        /*0134*/ 	.word	0x00000000


	//----- nvinfo : EIATTR_REGCOUNT
	.align		4
.L_62:
        /*0138*/ 	.byte	0x04, 0x2f
        /*013a*/ 	.short	(.L_64 - .L_63)
	.align		4
.L_63:
        /*013c*/ 	.word	index@(_ZN5flash16flash_fwd_kernelI23Flash_fwd_kernel_traitsILi64ELi128ELi64ELi4ELb0ELb0EN7cutlass6half_tE19Flash_kernel_traitsILi64ELi128ELi64ELi4ES3_EELb1ELb0ELb0ELb0ELb1ELb1ELb0ELb0EEEvNS_16Flash_fwd_paramsE)
        /*0140*/ 	.word	0x000000f8


	//----- nvinfo : EIATTR_FRAME_SIZE
	.align		4
.L_64:
        /*0144*/ 	.byte	0x04, 0x11
        /*0146*/ 	.short	(.L_66 - .L_65)
	.align		4
.L_65:
        /*0148*/ 	.word	index@(_ZN5flash16flash_fwd_kernelI23Flash_fwd_kernel_traitsILi64ELi128ELi64ELi4ELb0ELb0EN7cutlass6half_tE19Flash_kernel_traitsILi64ELi128ELi64ELi4ES3_EELb1ELb0ELb0ELb0ELb1ELb1ELb0ELb0EEEvNS_16Flash_fwd_paramsE)
        /*014c*/ 	.word	0x00000000


	//----- nvinfo : EIATTR_REGCOUNT
	.align		4
.L_66:
        /*0150*/ 	.byte	0x04, 0x2f
        /*0152*/ 	.short	(.L_68 - .L_67)
	.align		4
.L_67:
        /*0154*/ 	.word	index@(_ZN5flash16flash_fwd_kernelI23Flash_fwd_kernel_traitsILi64ELi128ELi64ELi4ELb0ELb0EN7cutlass6half_tE19Flash_kernel_traitsILi64ELi128ELi64ELi4ES3_EELb1ELb0ELb1ELb0ELb0ELb0ELb0ELb0EEEvNS_16Flash_fwd_paramsE)
        /*0158*/ 	.word	0x000000ff


	//----- nvinfo : EIATTR_FRAME_SIZE
	.align		4
.L_68:
        /*015c*/ 	.byte	0x04, 0x11
        /*015e*/ 	.short	(.L_70 - .L_69)
	.align		4
.L_69:
        /*0160*/ 	.word	index@(_ZN5flash16flash_fwd_kernelI23Flash_fwd_kernel_traitsILi64ELi128ELi64ELi4ELb0ELb0EN7cutlass6half_tE19Flash_kernel_traitsILi64ELi128ELi64ELi4ES3_EELb1ELb0ELb1ELb0ELb0ELb0ELb0ELb0EEEvNS_16Flash_fwd_paramsE)
        /*0164*/ 	.word	0x00000060


	//----- nvinfo : EIATTR_REGCOUNT
	.align		4
.L_70:
        /*0168*/ 	.byte	0x04, 0x2f
        /*016a*/ 	.short	(.L_72 - .L_71)
	.align		4
.L_71:
        /*016c*/ 	.word	index@(_ZN5flash16flash_fwd_kernelI23Flash_fwd_kernel_traitsILi64ELi128ELi64ELi4ELb0ELb0EN7cutlass6half_tE19Flash_kernel_traitsILi64ELi128ELi64ELi4ES3_EELb1ELb0ELb0ELb0ELb0ELb0ELb0ELb0EEEvNS_16Flash_fwd_paramsE)
        /*0170*/ 	.word	0x000000fe


	//----- nvinfo : EIATTR_FRAME_SIZE
	.align		4
.L_72:
        /*0174*/ 	.byte	0x04, 0x11
        /*0176*/ 	.short	(.L_74 - .L_73)
	.align		4
.L_73:
        /*0178*/ 	.word	index@(_ZN5flash16flash_fwd_kernelI23Flash_fwd_kernel_traitsILi64ELi128ELi64ELi4ELb0ELb0EN7cutlass6half_tE19Flash_kernel_traitsILi64ELi128ELi64ELi4ES3_EELb1ELb0ELb0ELb0ELb0ELb0ELb0ELb0EEEvNS_16Flash_fwd_paramsE)
        /*017c*/ 	.word	0x00000000


	//----- nvinfo : EIATTR_REGCOUNT
	.align		4
.L_74:
        /*0180*/ 	.byte	0x04, 0x2f
        /*0182*/ 	.short	(.L_76 - .L_75)
	.align		4
.L_75:
        /*0184*/ 	.word	index@(_ZN5flash16flash_fwd_kernelI23Flash_fwd_kernel_traitsILi64ELi128ELi64ELi4ELb0ELb0EN7cutlass6half_tE19Flash_kernel_traitsILi64ELi128ELi64ELi4ES3_EELb0ELb0ELb0ELb0ELb0ELb1ELb1ELb0EEEvNS_16Flash_fwd_paramsE)
        /*0188*/ 	.word	0x000000ff


	//----- nvinfo : EIATTR_FRAME_SIZE
	.align		4
.L_76:
        /*018c*/ 	.byte	0x04, 0x11
        /*018e*/ 	.short	(.L_78 - .L_77)
	.align		4
.L_77:
        /*0190*/ 	.word	index@(_ZN5flash16flash_fwd_kernelI23Flash_fwd_kernel_traitsILi64ELi128ELi64ELi4ELb0ELb0EN7cutlass6half_tE19Flash_kernel_traitsILi64ELi128ELi64ELi4ES3_EELb0ELb0ELb0ELb0ELb0ELb1ELb1ELb0EEEvNS_16Flash_fwd_paramsE)
        /*0194*/ 	.word	0x00000000


	//----- nvinfo : EIATTR_REGCOUNT
	.align		4
.L_78:
        /*0198*/ 	.byte	0x04, 0x2f
        /*019a*/ 	.short	(.L_80 - .L_79)
	.align		4
.L_79:
        /*019c*/ 	.word	index@(_ZN5flash16flash_fwd_kernelI23Flash_fwd_kernel_traitsILi64ELi128ELi64ELi4ELb0ELb0EN7cutlass6half_tE19Flash_kernel_traitsILi64ELi128ELi64ELi4ES3_EELb1ELb0ELb0ELb0ELb0ELb1ELb0ELb0EEEvNS_16Flash_fwd_paramsE)
        /*01a0*/ 	.word	0x000000ff


	//----- nvinfo : EIATTR_FRAME_SIZE
	.align		4
.L_80:
        /*01a4*/ 	.byte	0x04, 0x11
        /*01a6*/ 	.short	(.L_82 - .L_81)
	.align		4
.L_81:
        /*01a8*/ 	.word	index@(_ZN5flash16flash_fwd_kernelI23Flash_fwd_kernel_traitsILi64ELi128ELi64ELi4ELb0ELb0EN7cutlass6half_tE19Flash_kernel_traitsILi64ELi128ELi64ELi4ES3_EELb1ELb0ELb0ELb0ELb0ELb1ELb0ELb0EEEvNS_16Flash_fwd_paramsE)
        /*01ac*/ 	.word	0x00000000


	//----- nvinfo : EIATTR_REGCOUNT
	.align		4
.L_82:
        /*01b0*/ 	.byte	0x04, 0x2f
        /*01b2*/ 	.short	(.L_84 - .L_83)
	.align		4
.L_83:
        /*01b4*/ 	.word	index@(_ZN5flash16flash_fwd_kernelI23Flash_fwd_kernel_traitsILi64ELi128ELi128ELi4ELb0ELb0EN7cutlass6half_tE19Flash_kernel_traitsILi64ELi128ELi128ELi4ES3_EELb0ELb0ELb1ELb1ELb0ELb0ELb1ELb0EEEvNS_16Flash_fwd_paramsE)
        /*01b8*/ 	.word	0x000000ff


	//----- nvinfo : EIATTR_FRAME_SIZE
	.align		4
.L_84:
        /*01bc*/ 	.byte	0x04, 0x11
        /*01be*/ 	.short	(.L_86 - .L_85)
	.align		4
.L_85:
        /*01c0*/ 	.word	index@(_ZN5flash16flash_fwd_kernelI23Flash_fwd_kernel_traitsILi64ELi128ELi128ELi4ELb0ELb0EN7cutlass6half_tE19Flash_kernel_traitsILi64ELi128ELi128ELi4ES3_EELb0ELb0ELb1ELb1ELb0ELb0ELb1ELb0EEEvNS_16Flash_fwd_paramsE)
        /*01c4*/ 	.word	0x000000a0


	//----- nvinfo : EIATTR_REGCOUNT
	.align		4
.L_86:
        /*01c8*/ 	.byte	0x04, 0x2f
        /*01ca*/ 	.short	(.L_88 - .L_87)
	.align		4
.L_87:
        /*01cc*/ 	.word	index@(_ZN5flash16flash_fwd_kernelI23Flash_fwd_kernel_traitsILi64ELi128ELi128ELi4ELb0ELb0EN7cutlass6half_tE19Flash_kernel_traitsILi64ELi128ELi128ELi4ES3_EELb0ELb0ELb1ELb1ELb0ELb0ELb0ELb0EEEvNS_16Flash_fwd_paramsE)
        /*01d0*/ 	.word	0x000000ff


	//----- nvinfo : EIATTR_FRAME_SIZE
	.align		4
.L_88:
        /*01d4*/ 	.byte	0x04, 0x11
        /*01d6*/ 	.short	(.L_90 - .L_89)
	.align		4
.L_89:
        /*01d8*/ 	.word	index@(_ZN5flash16flash_fwd_kernelI23Flash_fwd_kernel_traitsILi64ELi128ELi128ELi4ELb0ELb0EN7cutlass6half_tE19Flash_kernel_traitsILi64ELi128ELi128ELi4ES3_EELb0ELb0ELb1ELb1ELb0ELb0ELb0ELb0EEEvNS_16Flash_fwd_paramsE)
        /*01dc*/ 	.word	0x000000b0


	//----- nvinfo : EIATTR_REGCOUNT
	.align		4
.L_90:
        /*01e0*/ 	.byte	0x04, 0x2f
        /*01e2*/ 	.short	(.L_92 - .L_91)
	.align		4
.L_91:
        /*01e4*/ 	.word	index@(_ZN5flash16flash_fwd_kernelI23Flash_fwd_kernel_traitsILi64ELi128ELi128ELi4ELb0ELb0EN7cutlass6half_tE19Flash_kernel_traitsILi64ELi128ELi128ELi4ES3_EELb0ELb0ELb1ELb0ELb0ELb0ELb1ELb0EEEvNS_16Flash_fwd_paramsE)
        /*01e8*/ 	.word	0x000000ff


	//----- nvinfo : EIATTR_FRAME_SIZE
	.align		4
.L_92:
        /*01ec*/ 	.byte	0x04, 0x11
        /*01ee*/ 	.short	(.L_94 - .L_93)
	.align		4
.L_93:
        /*01f0*/ 	.word	index@(_ZN5flash16flash_fwd_kernelI23Flash_fwd_kernel_traitsILi64ELi128ELi128ELi4ELb0ELb0EN7cutlass6half_tE19Flash_kernel_traitsILi64ELi128ELi128ELi4ES3_EELb0ELb0ELb1ELb0ELb0ELb0ELb1ELb0EEEvNS_16Flash_fwd_paramsE)
        /*01f4*/ 	.word	0x00000120


	//----- nvinfo : EIATTR_REGCOUNT
	.align		4
.L_94:
        /*01f8*/ 	.byte	0x04, 0x2f
        /*01fa*/ 	.short	(.L_96 - .L_95)
	.align		4
.L_95:
        /*01fc*/ 	.word	index@(_ZN5flash16flash_fwd_kernelI23Flash_fwd_kernel_traitsILi64ELi128ELi128ELi4ELb0ELb0EN7cutlass6half_tE19Flash_kernel_traitsILi64ELi128ELi128ELi4ES3_EELb0ELb0ELb1ELb0ELb0ELb0ELb0ELb0EEEvNS_16Flash_fwd_paramsE)
        /*0200*/ 	.word	0x000000ff


	//----- nvinfo : EIATTR_FRAME_SIZE
	.align		4
.L_96:
        /*0204*/ 	.byte	0x04, 0x11
        /*0206*/ 	.short	(.L_98 - .L_97)
	.align		4
.L_97:
        /*0208*/ 	.word	index@(_ZN5flash16flash_fwd_kernelI23Flash_fwd_kernel_traitsILi64ELi128ELi128ELi4ELb0ELb0EN7cutlass6half_tE19Flash_kernel_traitsILi64ELi128ELi128ELi4ES3_EELb0ELb0ELb1ELb0ELb0ELb0ELb0ELb0EEEvNS_16Flash_fwd_paramsE)
        /*020c*/ 	.word	0x00000150


	//----- nvinfo : EIATTR_REGCOUNT
	.align		4
.L_98:
        /*0210*/ 	.byte	0x04, 0x2f
        /*0212*/ 	.short	(.L_100 - .L_99)
	.align		4
.L_99:
        /*0214*/ 	.word	index@(_ZN5flash16flash_fwd_kernelI23Flash_fwd_kernel_traitsILi64ELi128ELi128ELi4ELb0ELb0EN7cutlass6half_tE19Flash_kernel_traitsILi64ELi128ELi128ELi4ES3_EELb0ELb0ELb1ELb0ELb0ELb1ELb1ELb0EEEvNS_16Flash_fwd_paramsE)
        /*0218*/ 	.word	0x000000ff


	//----- nvinfo : EIATTR_FRAME_SIZE
	.align		4
.L_100:
        /*021c*/ 	.byte	0x04, 0x11
        /*021e*/ 	.short	(.L_102 - .L_101)
	.align		4
.L_101:
        /*0220*/ 	.word	index@(_ZN5flash16flash_fwd_kernelI23Flash_fwd_kernel_traitsILi64ELi128ELi128ELi4ELb0ELb0EN7cutlass6half_tE19Flash_kernel_traitsILi64ELi128ELi128ELi4ES3_EELb0ELb0ELb1ELb0ELb0ELb1ELb1ELb0EEEvNS_16Flash_fwd_paramsE)
        /*0224*/ 	.word	0x00000108


	//----- nvinfo : EIATTR_REGCOUNT
	.align		4
.L_102:
        /*0228*/ 	.byte	0x04, 0x2f
        /*022a*/ 	.short	(.L_104 - .L_103)
	.align		4
.L_103:
        /*022c*/ 	.word	index@(_ZN5flash16flash_fwd_kernelI23Flash_fwd_kernel_traitsILi64ELi128ELi128ELi4ELb0ELb0EN7cutlass6half_tE19Flash_kernel_traitsILi64ELi128ELi128ELi4ES3_EELb0ELb0ELb1ELb0ELb0ELb1ELb0ELb0EEEvNS_16Flash_fwd_paramsE)
        /*0230*/ 	.word	0x000000ff


	//----- nvinfo : EIATTR_FRAME_SIZE
	.align		4
.L_104:
        /*0234*/ 	.byte	0x04, 0x11
        /*0236*/ 	.short	(.L_106 - .L_105)
	.align		4
.L_105:
        /*0238*/ 	.word	index@(_ZN5flash16flash_fwd_kernelI23Flash_fwd_kernel_traitsILi64ELi128ELi128ELi4ELb0ELb0EN7cutlass6half_tE19Flash_kernel_traitsILi64ELi128ELi128ELi4ES3_EELb0ELb0ELb1ELb0ELb0ELb1ELb0ELb0EEEvNS_16Flash_fwd_paramsE)
        /*023c*/ 	.word	0x00000100


	//----- nvinfo : EIATTR_REGCOUNT
	.align		4
.L_106:
        /*0240*/ 	.byte	0x04, 0x2f
        /*0242*/ 	.short	(.L_108 - .L_107)
	.align		4
.L_107:
        /*0244*/ 	.word	index@(_ZN5flash16flash_fwd_kernelI23Flash_fwd_kernel_traitsILi64ELi128ELi128ELi4ELb0ELb0EN7cutlass6half_tE19Flash_kernel_traitsILi64ELi128ELi128ELi4ES3_EELb0ELb0ELb0ELb1ELb0ELb0ELb1ELb0EEEvNS_16Flash_fwd_paramsE)
        /*0248*/ 	.word	0x000000ff


	//----- nvinfo : EIATTR_FRAME_SIZE
	.align		4
.L_108:
        /*024c*/ 	.byte	0x04, 0x11
        /*024e*/ 	.short	(.L_110 - .L_109)
	.align		4
.L_109:
        /*0250*/ 	.word	index@(_ZN5flash16flash_fwd_kernelI23Flash_fwd_kernel_traitsILi64ELi128ELi128ELi4ELb0ELb0EN7cutlass6half_tE19Flash_kernel_traitsILi64ELi128ELi128ELi4ES3_EELb0ELb0ELb0ELb1ELb0ELb0ELb1ELb0EEEvNS_16Flash_fwd_paramsE)
        /*0254*/ 	.word	0x00000088


	//----- nvinfo : EIATTR_REGCOUNT
	.align		4
.L_110:
        /*0258*/ 	.byte	0x04, 0x2f
        /*025a*/ 	.short	(.L_112 - .L_111)
	.align		4
.L_111:
        /*025c*/ 	.word	index@(_ZN5flash16flash_fwd_kernelI23Flash_fwd_kernel_traitsILi64ELi128ELi128ELi4ELb0ELb0EN7cutlass6half_tE19Flash_kernel_traitsILi64ELi128ELi128ELi4ES3_EELb0ELb0ELb0ELb1ELb0ELb0ELb0ELb0EEEvNS_16Flash_fwd_paramsE)
        /*0260*/ 	.word	0x000000ff


	//----- nvinfo : EIATTR_FRAME_SIZE
	.align		4
.L_112:
        /*0264*/ 	.byte	0x04, 0x11
        /*0266*/ 	.short	(.L_114 - .L_113)
	.align		4
.L_113:
        /*0268*/ 	.word	index@(_ZN5flash16flash_fwd_kernelI23Flash_fwd_kernel_traitsILi64ELi128ELi128ELi4ELb0ELb0EN7cutlass6half_tE19Flash_kernel_traitsILi64ELi128ELi128ELi4ES3_EELb0ELb0ELb0ELb1ELb0ELb0ELb0ELb0EEEvNS_16Flash_fwd_paramsE)
        /*026c*/ 	.word	0x00000068


	//----- nvinfo : EIATTR_REGCOUNT
	.align		4
.L_114:
        /*0270*/ 	.byte	0x04, 0x2f
        /*0272*/ 	.short	(.L_116 - .L_115)
	.align		4
.L_115:
        /*0274*/ 	.word	index@(_ZN5flash16flash_fwd_kernelI23Flash_fwd_kernel_traitsILi64ELi128ELi128ELi4ELb0ELb0EN7cutlass6half_tE19Flash_kernel_traitsILi64ELi128ELi128ELi4ES3_EELb0ELb0ELb0ELb0ELb0ELb0ELb1ELb0EEEvNS_16Flash_fwd_paramsE)
        /*0278*/ 	.word	0x000000ff


	//----- nvinfo : EIATTR_FRAME_SIZE
	.align		4
.L_116:
        /*027c*/ 	.byte	0x04, 0x11
        /*027e*/ 	.short	(.L_118 - .L_117)
	.align		4
.L_117:
        /*0280*/ 	.word	index@(_ZN5flash16flash_fwd_kernelI23Flash_fwd_kernel_traitsILi64ELi128ELi128ELi4ELb0ELb0EN7cutlass6half_tE19Flash_kernel_traitsILi64ELi128ELi128ELi4ES3_EELb0ELb0ELb0ELb0ELb0ELb0ELb1ELb0EEEvNS_16Flash_fwd_paramsE)
        /*0284*/ 	.word	0x000000e8


	//----- nvinfo : EIATTR_REGCOUNT
	.align		4
.L_118:
        /*0288*/ 	.byte	0x04, 0x2f
        /*028a*/ 	.short	(.L_120 - .L_119)
	.align		4
.L_119:
        /*028c*/ 	.word	index@(_ZN5flash16flash_fwd_kernelI23Flash_fwd_kernel_traitsILi64ELi128ELi128ELi4ELb0ELb0EN7cutlass6half_tE19Flash_kernel_traitsILi64ELi128ELi128ELi4ES3_EELb0ELb0ELb0ELb0ELb0ELb0ELb0ELb0EEEvNS_16Flash_fwd_paramsE)
        /*0290*/ 	.word	0x000000ff


	//----- nvinfo : EIATTR_FRAME_SIZE
	.align		4
.L_120:
        /*0294*/ 	.byte	0x04, 0x11
        /*0296*/ 	.short	(.L_122 - .L_121)
	.align		4
.L_121:
        /*0298*/ 	.word	index@(_ZN5flash16flash_fwd_kernelI23Flash_fwd_kernel_traitsILi64ELi128ELi128ELi4ELb0ELb0EN7cutlass6half_tE19Flash_kernel_traitsILi64ELi128ELi128ELi4ES3_EELb0ELb0ELb0ELb0ELb0ELb0ELb0ELb0EEEvNS_16Flash_fwd_paramsE)
        /*029c*/ 	.word	0x00000060


	//----- nvinfo : EIATTR_REGCOUNT
	.align		4
.L_122:
        /*02a0*/ 	.byte	0x04, 0x2f
        /*02a2*/ 	.short	(.L_124 - .L_123)
	.align		4
.L_123:
        /*02a4*/ 	.word	index@(_ZN5flash16flash_fwd_kernelI23Flash_fwd_kernel_traitsILi64ELi128ELi128ELi4ELb0ELb0EN7cutlass6half_tE19Flash_kernel_traitsILi64ELi128ELi128ELi4ES3_EELb0ELb0ELb0ELb0ELb1ELb1ELb1ELb0EEEvNS_16Flash_fwd_paramsE)
        /*02a8*/ 	.word	0x000000ff


	//----- nvinfo : EIATTR_FRAME_SIZE
	.align		4
.L_124:
        /*02ac*/ 	.byte	0x04, 0x11
        /*02ae*/ 	.short	(.L_126 - .L_125)
	.align		4
.L_125:
        /*02b0*/ 	.word	index@(_ZN5flash16flash_fwd_kernelI23Flash_fwd_kernel_traitsILi64ELi128ELi128ELi4ELb0ELb0EN7cutlass6half_tE19Flash_kernel_traitsILi64ELi128ELi128ELi4ES3_EELb0ELb0ELb0ELb0ELb1ELb1ELb1ELb0EEEvNS_16Flash_fwd_paramsE)
        /*02b4*/ 	.word	0x00000108


	//----- nvinfo : EIATTR_REGCOUNT
	.align		4
.L_126:
        /*02b8*/ 	.byte	0x04, 0x2f
        /*02ba*/ 	.short	(.L_128 - .L_127)
	.align		4
.L_127:
        /*02bc*/ 	.word	index@(_ZN5flash16flash_fwd_kernelI23Flash_fwd_kernel_traitsILi64ELi128ELi128ELi4ELb0ELb0EN7cutlass6half_tE19Flash_kernel_traitsILi64ELi128ELi128ELi4ES3_EELb0ELb0ELb0ELb0ELb1ELb1ELb0ELb0EEEvNS_16Flash_fwd_paramsE)
        /*02c0*/ 	.word	0x000000ff


	//----- nvinfo : EIATTR_FRAME_SIZE
	.align		4
.L_128:
        /*02c4*/ 	.byte	0x04, 0x11
        /*02c6*/ 	.short	(.L_130 - .L_129)
	.align		4
.L_129:
        /*02c8*/ 	.word	index@(_ZN5flash16flash_fwd_kernelI23Flash_fwd_kernel_traitsILi64ELi128ELi128ELi4ELb0ELb0EN7cutlass6half_tE19Flash_kernel_traitsILi64ELi128ELi128ELi4ES3_EELb0ELb0ELb0ELb0ELb1ELb1ELb0ELb0EEEvNS_16Flash_fwd_paramsE)
        /*02cc*/ 	.word	0x000000b0


	//----- nvinfo : EIATTR_REGCOUNT
	.align		4
.L_130:
        /*02d0*/ 	.byte	0x04, 0x2f
        /*02d2*/ 	.short	(.L_132 - .L_131)
	.align		4
.L_131:
        /*02d4*/ 	.word	index@(_ZN5flash16flash_fwd_kernelI23Flash_fwd_kernel_traitsILi64ELi128ELi128ELi4ELb0ELb0EN7cutlass6half_tE19Flash_kernel_traitsILi64ELi128ELi128ELi4ES3_EELb0ELb0ELb0ELb0ELb0ELb1ELb1ELb0EEEvNS_16Flash_fwd_paramsE)
        /*02d8*/ 	.word	0x000000ff


	//----- nvinfo : EIATTR_FRAME_SIZE
	.align		4
.L_132:
        /*02dc*/ 	.byte	0x04, 0x11
        /*02de*/ 	.short	(.L_134 - .L_133)
	.align		4
.L_133:
        /*02e0*/ 	.word	index@(_ZN5flash16flash_fwd_kernelI23Flash_fwd_kernel_traitsILi64ELi128ELi128ELi4ELb0ELb0EN7cutlass6half_tE19Flash_kernel_traitsILi64ELi128ELi128ELi4ES3_EELb0ELb0ELb0ELb0ELb0ELb1ELb1ELb0EEEvNS_16Flash_fwd_paramsE)
        /*02e4*/ 	.word	0x00000128


	//----- nvinfo : EIATTR_REGCOUNT
	.align		4
.L_134:
        /*02e8*/ 	.byte	0x04, 0x2f
        /*02ea*/ 	.short	(.L_136 - .L_135)
	.align		4
.L_135:
        /*02ec*/ 	.word	index@(_ZN5flash16flash_fwd_kernelI23Flash_fwd_kernel_traitsILi64ELi128ELi128ELi4ELb0ELb0EN7cutlass6half_tE19Flash_kernel_traitsILi64ELi128ELi128ELi4ES3_EELb0ELb0ELb0ELb0ELb0ELb1ELb0ELb0EEEvNS_16Flash_fwd_paramsE)
        /*02f0*/ 	.word	0x000000ff


	//----- nvinfo : EIATTR_FRAME_SIZE
	.align		4
.L_136:
        /*02f4*/ 	.byte	0x04, 0x11
        /*02f6*/ 	.short	(.L_138 - .L_137)
	.align		4
.L_137:
        /*02f8*/ 	.word	index@(_ZN5flash16flash_fwd_kernelI23Flash_fwd_kernel_traitsILi64ELi128ELi128ELi4ELb0ELb0EN7cutlass6half_tE19Flash_kernel_traitsILi64ELi128ELi128ELi4ES3_EELb0ELb0ELb0ELb0ELb0ELb1ELb0ELb0EEEvNS_16Flash_fwd_paramsE)
        /*02fc*/ 	.word	0x00000070


	//----- nvinfo : EIATTR_MIN_STACK_SIZE
	.align		4
.L_138:
        /*0300*/ 	.byte	0x04, 0x12
        /*0302*/ 	.short	(.L_140 - .L_139)
	.align		4
.L_139:
        /*0304*/ 	.word	index@(_ZN5flash16flash_fwd_kernelI23Flash_fwd_kernel_traitsILi64ELi128ELi128ELi4ELb0ELb0EN7cutlass6half_tE19Flash_kernel_traitsILi64ELi128ELi128ELi4ES3_EELb0ELb0ELb0ELb0ELb0ELb1ELb0ELb0EEEvNS_16Flash_fwd_paramsE)
        /*0308*/ 	.word	0x00000070


	//----- nvinfo : EIATTR_MIN_STACK_SIZE
	.align		4
.L_140:
        /*030c*/ 	.byte	0x04, 0x12
        /*030e*/ 	.short	(.L_142 - .L_141)
	.align		4
.L_141:
        /*0310*/ 	.word	index@(_ZN5flash16flash_fwd_kernelI23Flash_fwd_kernel_traitsILi64ELi128ELi128ELi4ELb0ELb0EN7cutlass6half_tE19Flash_kernel_traitsILi64ELi128ELi128ELi4ES3_EELb0ELb0ELb0ELb0ELb0ELb1ELb1ELb0EEEvNS_16Flash_fwd_paramsE)
        /*0314*/ 	.word	0x00000128


	//----- nvinfo : EIATTR_MIN_STACK_SIZE
	.align		4
.L_142:
        /*0318*/ 	.byte	0x04, 0x12
        /*031a*/ 	.short	(.L_144 - .L_143)
	.align		4
.L_143:
        /*031c*/ 	.word	index@(_ZN5flash16flash_fwd_kernelI23Flash_fwd_kernel_traitsILi64ELi128ELi128ELi4ELb0ELb0EN7cutlass6half_tE19Flash_kernel_traitsILi64ELi128ELi128ELi4ES3_EELb0ELb0ELb0ELb0ELb1ELb1ELb0ELb0EEEvNS_16Flash_fwd_paramsE)
        /*0320*/ 	.word	0x000000b0


	//----- nvinfo : EIATTR_MIN_STACK_SIZE
	.align		4
.L_144:
        /*0324*/ 	.byte	0x04, 0x12
        /*0326*/ 	.short	(.L_146 - .L_145)
	.align		4
.L_145:
        /*0328*/ 	.word	index@(_ZN5flash16flash_fwd_kernelI23Flash_fwd_kernel_traitsILi64ELi128ELi128ELi4ELb0ELb0EN7cutlass6half_tE19Flash_kernel_traitsILi64ELi128ELi128ELi4ES3_EELb0ELb0ELb0ELb0ELb1ELb1ELb1ELb0EEEvNS_16Flash_fwd_paramsE)
        /*032c*/ 	.word	0x00000108


	//----- nvinfo : EIATTR_MIN_STACK_SIZE
	.align		4
.L_146:
        /*0330*/ 	.byte	0x04, 0x12
        /*0332*/ 	.short	(.L_148 - .L_147)
	.align		4
.L_147:
        /*0334*/ 	.word	index@(_ZN5flash16flash_fwd_kernelI23Flash_fwd_kernel_traitsILi64ELi128ELi128ELi4ELb0ELb0EN7cutlass6half_tE19Flash_kernel_traitsILi64ELi128ELi128ELi4ES3_EELb0ELb0ELb0ELb0ELb0ELb0ELb0ELb0EEEvNS_16Flash_fwd_paramsE)
        /*0338*/ 	.word	0x00000060


	//----- nvinfo : EIATTR_MIN_STACK_SIZE
	.align		4
.L_148:
        /*033c*/ 	.byte	0x04, 0x12
        /*033e*/ 	.short	(.L_150 - .L_149)
	.align		4
.L_149:
        /*0340*/ 	.word	index@(_ZN5flash16flash_fwd_kernelI23Flash_fwd_kernel_traitsILi64ELi128ELi128ELi4ELb0ELb0EN7cutlass6half_tE19Flash_kernel_traitsILi64ELi128ELi128ELi4ES3_EELb0ELb0ELb0ELb0ELb0ELb0ELb1ELb0EEEvNS_16Flash_fwd_paramsE)
        /*0344*/ 	.word	0x000000e8


	//----- nvinfo : EIATTR_MIN_STACK_SIZE
	.align		4
.L_150:
        /*0348*/ 	.byte	0x04, 0x12
        /*034a*/ 	.short	(.L_152 - .L_151)
	.align		4
.L_151:
        /*034c*/ 	.word	index@(_ZN5flash16flash_fwd_kernelI23Flash_fwd_kernel_traitsILi64ELi128ELi128ELi4ELb0ELb0EN7cutlass6half_tE19Flash_kernel_traitsILi64ELi128ELi128ELi4ES3_EELb0ELb0ELb0ELb1ELb0ELb0ELb0ELb0EEEvNS_16Flash_fwd_paramsE)
        /*0350*/ 	.word	0x00000068


	//----- nvinfo : EIATTR_MIN_STACK_SIZE
	.align		4
.L_152:
        /*0354*/ 	.byte	0x04, 0x12
        /*0356*/ 	.short	(.L_154 - .L_153)
	.align		4
.L_153:
        /*0358*/ 	.word	index@(_ZN5flash16flash_fwd_kernelI23Flash_fwd_kernel_traitsILi64ELi128ELi128ELi4ELb0ELb0EN7cutlass6half_tE19Flash_kernel_traitsILi64ELi128ELi128ELi4ES3_EELb0ELb0ELb0ELb1ELb0ELb0ELb1ELb0EEEvNS_16Flash_fwd_paramsE)
        /*035c*/ 	.word	0x00000088


	//----- nvinfo : EIATTR_MIN_STACK_SIZE
	.align		4
.L_154:
        /*0360*/ 	.byte	0x04, 0x12
        /*0362*/ 	.short	(.L_156 - .L_155)
	.align		4
.L_155:
        /*0364*/ 	.word	index@(_ZN5flash16flash_fwd_kernelI23Flash_fwd_kernel_traitsILi64ELi128ELi128ELi4ELb0ELb0EN7cutlass6half_tE19Flash_kernel_traitsILi64ELi128ELi128ELi4ES3_EELb0ELb0ELb1ELb0ELb0ELb1ELb0ELb0EEEvNS_16Flash_fwd_paramsE)
        /*0368*/ 	.word	0x00000100


	//----- nvinfo : EIATTR_MIN_STACK_SIZE
	.align		4
.L_156:
        /*036c*/ 	.byte	0x04, 0x12
        /*036e*/ 	.short	(.L_158 - .L_157)
	.align		4
.L_157:
        /*0370*/ 	.word	index@(_ZN5flash16flash_fwd_kernelI23Flash_fwd_kernel_traitsILi64ELi128ELi128ELi4ELb0ELb0EN7cutlass6half_tE19Flash_kernel_traitsILi64ELi128ELi128ELi4ES3_EELb0ELb0ELb1ELb0ELb0ELb1ELb1ELb0EEEvNS_16Flash_fwd_paramsE)
        /*0374*/ 	.word	0x00000108


	//----- nvinfo : EIATTR_MIN_STACK_SIZE
	.align		4
.L_158:
        /*0378*/ 	.byte	0x04, 0x12
        /*037a*/ 	.short	(.L_160 - .L_159)
	.align		4
.L_159:
        /*037c*/ 	.word	index@(_ZN5flash16flash_fwd_kernelI23Flash_fwd_kernel_traitsILi64ELi128ELi128ELi4ELb0ELb0EN7cutlass6half_tE19Flash_kernel_traitsILi64ELi128ELi128ELi4ES3_EELb0ELb0ELb1ELb0ELb0ELb0ELb0ELb0EEEvNS_16Flash_fwd_paramsE)
        /*0380*/ 	.word	0x00000150


	//----- nvinfo : EIATTR_MIN_STACK_SIZE
	.align		4
.L_160:
        /*0384*/ 	.byte	0x04, 0x12
        /*0386*/ 	.short	(.L_162 - .L_161)
	.align		4
.L_161:
        /*0388*/ 	.word	index@(_ZN5flash16flash_fwd_kernelI23Flash_fwd_kernel_traitsILi64ELi128ELi128ELi4ELb0ELb0EN7cutlass6half_tE19Flash_kernel_traitsILi64ELi128ELi128ELi4ES3_EELb0ELb0ELb1ELb0ELb0ELb0ELb1ELb0EEEvNS_16Flash_fwd_paramsE)
        /*038c*/ 	.word	0x00000120


	//----- nvinfo : EIATTR_MIN_STACK_SIZE
	.align		4
.L_162:
        /*0390*/ 	.byte	0x04, 0x12
        /*0392*/ 	.short	(.L_164 - .L_163)
	.align		4
.L_163:
        /*0394*/ 	.word	index@(_ZN5flash16flash_fwd_kernelI23Flash_fwd_kernel_traitsILi64ELi128ELi128ELi4ELb0ELb0EN7cutlass6half_tE19Flash_kernel_traitsILi64ELi128ELi128ELi4ES3_EELb0ELb0ELb1ELb1ELb0ELb0ELb0ELb0EEEvNS_16Flash_fwd_paramsE)
        /*0398*/ 	.word	0x000000b0


	//----- nvinfo : EIATTR_MIN_STACK_SIZE
	.align		4
.L_164:
        /*039c*/ 	.byte	0x04, 0x12
        /*039e*/ 	.short	(.L_166 - .L_165)
	.align		4
.L_165:
        /*03a0*/ 	.word	index@(_ZN5flash16flash_fwd_kernelI23Flash_fwd_kernel_traitsILi64ELi128ELi128ELi4ELb0ELb0EN7cutlass6half_tE19Flash_kernel_traitsILi64ELi128ELi128ELi4ES3_EELb0ELb0ELb1ELb1ELb0ELb0ELb1ELb0EEEvNS_16Flash_fwd_paramsE)
        /*03a4*/ 	.word	0x000000a0


	//----- nvinfo : EIATTR_MIN_STACK_SIZE
	.align		4
.L_166:
        /*03a8*/ 	.byte	0x04, 0x12
        /*03aa*/ 	.short	(.L_168 - .L_167)
	.align		4
.L_167:
        /*03ac*/ 	.word	index@(_ZN5flash16flash_fwd_kernelI23Flash_fwd_kernel_traitsILi64ELi128ELi64ELi4ELb0ELb0EN7cutlass6half_tE19Flash_kernel_traitsILi64ELi128ELi64ELi4ES3_EELb1ELb0ELb0ELb0ELb0ELb1ELb0ELb0EEEvNS_16Flash_fwd_paramsE)
        /*03b0*/ 	.word	0x00000000


	//----- nvinfo : EIATTR_MIN_STACK_SIZE
	.align		4
.L_168:
        /*03b4*/ 	.byte	0x04, 0x12
        /*03b6*/ 	.short	(.L_170 - .L_169)
	.align		4
.L_169:
        /*03b8*/ 	.word	index@(_ZN5flash16flash_fwd_kernelI23Flash_fwd_kernel_traitsILi64ELi128ELi64ELi4ELb0ELb0EN7cutlass6half_tE19Flash_kernel_traitsILi64ELi128ELi64ELi4ES3_EELb0ELb0ELb0ELb0ELb0ELb1ELb1ELb0EEEvNS_16Flash_fwd_paramsE)
        /*03bc*/ 	.word	0x00000000


	//----- nvinfo : EIATTR_MIN_STACK_SIZE
	.align		4
.L_170:
        /*03c0*/ 	.byte	0x04, 0x12
        /*03c2*/ 	.short	(.L_172 - .L_171)
	.align		4
.L_171:
        /*03c4*/ 	.word	index@(_ZN5flash16flash_fwd_kernelI23Flash_fwd_kernel_traitsILi64ELi128ELi64ELi4ELb0ELb0EN7cutlass6half_tE19Flash_kernel_traitsILi64ELi128ELi64ELi4ES3_EELb1ELb0ELb0ELb0ELb0ELb0ELb0ELb0EEEvNS_16Flash_fwd_paramsE)
        /*03c8*/ 	.word	0x00000000


	//----- nvinfo : EIATTR_MIN_STACK_SIZE
	.align		4
.L_172:
        /*03cc*/ 	.byte	0x04, 0x12
        /*03ce*/ 	.short	(.L_174 - .L_173)
	.align		4
.L_173:
        /*03d0*/ 	.word	index@(_ZN5flash16flash_fwd_kernelI23Flash_fwd_kernel_traitsILi64ELi128ELi64ELi4ELb0ELb0EN7cutlass6half_tE19Flash_kernel_traitsILi64ELi128ELi64ELi4ES3_EELb1ELb0ELb1ELb0ELb0ELb0ELb0ELb0EEEvNS_16Flash_fwd_paramsE)
        /*03d4*/ 	.word	0x00000060


	//----- nvinfo : EIATTR_MIN_STACK_SIZE
	.align		4
.L_174:
        /*03d8*/ 	.byte	0x04, 0x12
        /*03da*/ 	.short	(.L_176 - .L_175)
	.align		4
.L_175:
        /*03dc*/ 	.word	index@(_ZN5flash16flash_fwd_kernelI23Flash_fwd_kernel_traitsILi64ELi128ELi64ELi4ELb0ELb0EN7cutlass6half_tE19Flash_kernel_traitsILi64ELi128ELi64ELi4ES3_EELb1ELb0ELb0ELb0ELb1ELb1ELb0ELb0EEEvNS_16Flash_fwd_paramsE)
        /*03e0*/ 	.word	0x00000000


	//----- nvinfo : EIATTR_MIN_STACK_SIZE
	.align		4
.L_176:
        /*03e4*/ 	.byte	0x04, 0x12
        /*03e6*/ 	.short	(.L_178 - .L_177)
	.align		4
.L_177:
        /*03e8*/ 	.word	index@(_ZN5flash16flash_fwd_kernelI23Flash_fwd_kernel_traitsILi64ELi128ELi64ELi4ELb0ELb0EN7cutlass6half_tE19Flash_kernel_traitsILi64ELi128ELi64ELi4ES3_EELb0ELb0ELb0ELb0ELb1ELb1ELb1ELb0EEEvNS_16Flash_fwd_paramsE)
        /*03ec*/ 	.word	0x00000000


	//----- nvinfo : EIATTR_MIN_STACK_SIZE
	.align		4
.L_178:
        /*03f0*/ 	.byte	0x04, 0x12
        /*03f2*/ 	.short	(.L_180 - .L_179)
	.align		4
.L_179:
        /*03f4*/ 	.word	index@(_ZN5flash16flash_fwd_kernelI23Flash_fwd_kernel_traitsILi64ELi128ELi64ELi4ELb0ELb0EN7cutlass6half_tE19Flash_kernel_traitsILi64ELi128ELi64ELi4ES3_EELb1ELb0ELb0ELb1ELb0ELb0ELb0ELb0EEEvNS_16Flash_fwd_paramsE)
        /*03f8*/ 	.word	0x00000000


	//----- nvinfo : EIATTR_MIN_STACK_SIZE
	.align		4
.L_180:
        /*03fc*/ 	.byte	0x04, 0x12
        /*03fe*/ 	.short	(.L_182 - .L_181)
	.align		4
.L_181:
        /*0400*/ 	.word	index@(_ZN5flash16flash_fwd_kernelI23Flash_fwd_kernel_traitsILi64ELi128ELi64ELi4ELb0ELb0EN7cutlass6half_tE19Flash_kernel_traitsILi64ELi128ELi64ELi4ES3_EELb1ELb0ELb0ELb0ELb0ELb0ELb0ELb1EEEvNS_16Flash_fwd_paramsE)
        /*0404*/ 	.word	0x00000088


	//----- nvinfo : EIATTR_MIN_STACK_SIZE
	.align		4
.L_182:
        /*0408*/ 	.byte	0x04, 0x12
        /*040a*/ 	.short	(.L_184 - .L_183)
	.align		4
.L_183:
        /*040c*/ 	.word	index@(_ZN5flash16flash_fwd_kernelI23Flash_fwd_kernel_traitsILi64ELi128ELi64ELi4ELb0ELb0EN7cutlass6half_tE19Flash_kernel_traitsILi64ELi128ELi64ELi4ES3_EELb0ELb0ELb0ELb0ELb0ELb0ELb1ELb0EEEvNS_16Flash_fwd_paramsE)
        /*0410*/ 	.word	0x00000000


	//----- nvinfo : EIATTR_MIN_STACK_SIZE
	.align		4
.L_184:
        /*0414*/ 	.byte	0x04, 0x12
        /*0416*/ 	.short	(.L_186 - .L_185)
	.align		4
.L_185:
        /*0418*/ 	.word	index@(_ZN5flash16flash_fwd_kernelI23Flash_fwd_kernel_traitsILi64ELi128ELi64ELi4ELb0ELb0EN7cutlass6half_tE19Flash_kernel_traitsILi64ELi128ELi64ELi4ES3_EELb1ELb0ELb0ELb1ELb0ELb0ELb0ELb1EEEvNS_16Flash_fwd_paramsE)
        /*041c*/ 	.word	0x000000c0


	//----- nvinfo : EIATTR_MIN_STACK_SIZE
	.align		4
.L_186:
        /*0420*/ 	.byte	0x04, 0x12
        /*0422*/ 	.short	(.L_188 - .L_187)
	.align		4
.L_187:
        /*0424*/ 	.word	index@(_ZN5flash16flash_fwd_kernelI23Flash_fwd_kernel_traitsILi64ELi128ELi64ELi4ELb0ELb0EN7cutlass6half_tE19Flash_kernel_traitsILi64ELi128ELi64ELi4ES3_EELb0ELb0ELb0ELb1ELb0ELb0ELb1ELb0EEEvNS_16Flash_fwd_paramsE)
        /*0428*/ 	.word	0x00000000


	//----- nvinfo : EIATTR_MIN_STACK_SIZE
	.align		4
.L_188:
        /*042c*/ 	.byte	0x04, 0x12
        /*042e*/ 	.short	(.L_190 - .L_189)
	.align		4
.L_189:
        /*0430*/ 	.word	index@(_ZN5flash16flash_fwd_kernelI23Flash_fwd_kernel_traitsILi64ELi128ELi64ELi4ELb0ELb0EN7cutlass6half_tE19Flash_kernel_traitsILi64ELi128ELi64ELi4ES3_EELb1ELb0ELb1ELb0ELb0ELb1ELb0ELb0EEEvNS_16Flash_fwd_paramsE)
        /*0434*/ 	.word	0x00000000


	//----- nvinfo : EIATTR_MIN_STACK_SIZE
	.align		4
.L_190:
        /*0438*/ 	.byte	0x04, 0x12
        /*043a*/ 	.short	(.L_192 - .L_191)
	.align		4
.L_191:
        /*043c*/ 	.word	index@(_ZN5flash16flash_fwd_kernelI23Flash_fwd_kernel_traitsILi64ELi128ELi64ELi4ELb0ELb0EN7cutlass6half_tE19Flash_kernel_traitsILi64ELi128ELi64ELi4ES3_EELb0ELb0ELb1ELb0ELb0ELb1ELb1ELb0EEEvNS_16Flash_fwd_paramsE)
        /*0440*/ 	.word	0x00000028


	//----- nvinfo : EIATTR_MIN_STACK_SIZE
	.align		4
.L_192:
        /*0444*/ 	.byte	0x04, 0x12
        /*0446*/ 	.short	(.L_194 - .L_193)
	.align		4
.L_193:
        /*0448*/ 	.word	index@(_ZN5flash16flash_fwd_kernelI23Flash_fwd_kernel_traitsILi64ELi128ELi64ELi4ELb0ELb0EN7cutlass6half_tE19Flash_kernel_traitsILi64ELi128ELi64ELi4ES3_EELb1ELb0ELb1ELb1ELb0ELb0ELb0ELb0EEEvNS_16Flash_fwd_paramsE)
        /*044c*/ 	.word	0x00000000


	//----- nvinfo : EIATTR_MIN_STACK_SIZE
	.align		4
.L_194:
        /*0450*/ 	.byte	0x04, 0x12
        /*0452*/ 	.short	(.L_196 - .L_195)
	.align		4
.L_195:
        /*0454*/ 	.word	index@(_ZN5flash16flash_fwd_kernelI23Flash_fwd_kernel_traitsILi64ELi128ELi64ELi4ELb0ELb0EN7cutlass6half_tE19Flash_kernel_traitsILi64ELi128ELi64ELi4ES3_EELb1ELb0ELb1ELb0ELb0ELb0ELb0ELb1EEEvNS_16Flash_fwd_paramsE)
        /*0458*/ 	.word	0x00000160


	//----- nvinfo : EIATTR_MIN_STACK_SIZE
	.align		4
.L_196:
        /*045c*/ 	.byte	0x04, 0x12
        /*045e*/ 	.short	(.L_198 - .L_197)
	.align		4
.L_197:
        /*0460*/ 	.word	index@(_ZN5flash16flash_fwd_kernelI23Flash_fwd_kernel_traitsILi64ELi128ELi64ELi4ELb0ELb0EN7cutlass6half_tE19Flash_kernel_traitsILi64ELi128ELi64ELi4ES3_EELb0ELb0ELb1ELb0ELb0ELb0ELb1ELb0EEEvNS_16Flash_fwd_paramsE)
        /*0464*/ 	.word	0x00000018


	//----- nvinfo : EIATTR_MIN_STACK_SIZE
	.align		4
.L_198:
        /*0468*/ 	.byte	0x04, 0x12
        /*046a*/ 	.short	(.L_200 - .L_199)
	.align		4
.L_199:
        /*046c*/ 	.word	index@(_ZN5flash16flash_fwd_kernelI23Flash_fwd_kernel_traitsILi64ELi128ELi64ELi4ELb0ELb0EN7cutlass6half_tE19Flash_kernel_traitsILi64ELi128ELi64ELi4ES3_EELb1ELb0ELb1ELb1ELb0ELb0ELb0ELb1EEEvNS_16Flash_fwd_paramsE)
        /*0470*/ 	.word	0x00000180


	//----- nvinfo : EIATTR_MIN_STACK_SIZE
	.align		4
.L_200:
        /*0474*/ 	.byte	0x04, 0x12
        /*0476*/ 	.short	(.L_202 - .L_201)
	.align		4
.L_201:
        /*0478*/ 	.word	index@(_ZN5flash16flash_fwd_kernelI23Flash_fwd_kernel_traitsILi64ELi128ELi64ELi4ELb0ELb0EN7cutlass6half_tE19Flash_kernel_traitsILi64ELi128ELi64ELi4ES3_EELb0ELb0ELb1ELb1ELb0ELb0ELb1ELb0EEEvNS_16Flash_fwd_paramsE)
        /*047c*/ 	.word	0x00000010
.L_202:


//--------------------- .nv.compat                --------------------------
	.section	.nv.compat,"",@"SHT_CUDA_COMPAT_INFO"
	.align	4
        /*0000*/ 	.byte	0x02, 0x09, 0x01, 0x00, 0x02, 0x02, 0x01, 0x00, 0x02, 0x05, 0x05, 0x00, 0x03, 0x07, 0x01, 0x01
        /*0010*/ 	.byte	0x02, 0x03, 0x00, 0x00, 0x02, 0x06, 0x01, 0x00, 0x04, 0x0b, 0x08, 0x00, 0x00, 0x00, 0x00, 0x00
        /*0020*/ 	.byte	0x00, 0x00, 0x00, 0x00


//--------------------- .nv.info._ZN5flash16flash_fwd_kernelI23Flash_fwd_kernel_traitsILi64ELi128ELi128ELi4ELb0ELb0EN7cutlass6half_tE19Flash_kernel_traitsILi64ELi128ELi128ELi4ES3_EELb0ELb0ELb0ELb0ELb0ELb1ELb0ELb0EEEvNS_16Flash_fwd_paramsE --------------------------
	.section	.nv.info._ZN5flash16flash_fwd_kernelI23Flash_fwd_kernel_traitsILi64ELi128ELi128ELi4ELb0ELb0EN7cutlass6half_tE19Flash_kernel_traitsILi64ELi128ELi128ELi4ES3_EELb0ELb0ELb0ELb0ELb0ELb1ELb0ELb0EEEvNS_16Flash_fwd_paramsE,"",@"SHT_CUDA_INFO"
	.sectionflags	@""
	.align	4


	//----- nvinfo : EIATTR_CUDA_API_VERSION
	.align		4
        /*0000*/ 	.byte	0x04, 0x37
        /*0002*/ 	.short	(.L_204 - .L_203)
.L_203:
        /*0004*/ 	.word	0x00000082


	//----- nvinfo : EIATTR_KPARAM_INFO
	.align		4
.L_204:
        /*0008*/ 	.byte	0x04, 0x17
        /*000a*/ 	.short	(.L_206 - .L_205)
.L_205:
        /*000c*/ 	.word	0x00000000
        /*0010*/ 	.short	0x0000
        /*0012*/ 	.short	0x0000
        /*0014*/ 	.byte	0x00, 0xf0, 0x41, 0x07


	//----- nvinfo : EIATTR_SPARSE_MMA_MASK
	.align		4
.L_206:
        /*0018*/ 	.byte	0x03, 0x50
        /*001a*/ 	.short	0x0000


	//----- nvinfo : EIATTR_MAXREG_COUNT
	.align		4
        /*001c*/ 	.byte	0x03, 0x1b
        /*001e*/ 	.short	0x00ff


	//----- nvinfo : EIATTR_NUM_BARRIERS
	.align		4
        /*0020*/ 	.byte	0x02, 0x4c
        /*0022*/ 	.byte	0x01
	.zero		1


	//----- nvinfo : EIATTR_ANNOTATIONS
	.align		4
        /*0024*/ 	.byte	0x04, 0x55
        /*0026*/ 	.short	(.L_208 - .L_207)


	//   ....[0]....
.L_207:
        /*0028*/ 	.word	0x00000001
        /*002c*/ 	.byte	0x50, 0x1d, 0x00, 0x00, 0x01, 0x00, 0x00, 0x00, 0x80, 0x1e, 0x00, 0x00, 0x01, 0x00, 0x00, 0x00
        /* <DEDUP_REMOVED lines=31> */
        /*022c*/ 	.byte	0x90, 0xd5, 0x00, 0x00


	//----- nvinfo : EIATTR_MERCURY_ISA_VERSION
	.align		4
.L_208:
        /*0230*/ 	.byte	0x03, 0x5f
        /*0232*/ 	.short	0x0101


	//----- nvinfo : EIATTR_INT_WARP_WIDE_INSTR_OFFSETS
	.align		4
        /*0234*/ 	.byte	0x04, 0x31
        /*0236*/ 	.short	(.L_210 - .L_209)


	//   ....[0]....
.L_209:
        /*0238*/ 	.word	0x00002740


	//   ....[1]....
        /*023c*/ 	.word	0x00002800


	//   ....[2]....
        /*0240*/ 	.word	0x00002ce0


	//----- nvinfo : EIATTR_COOP_GROUP_MASK_REGIDS
	.align		4
.L_210:
        /*0244*/ 	.byte	0x04, 0x29
        /*0246*/ 	.short	(.L_212 - .L_211)


	//   ....[0]....
.L_211:
        /*0248*/ 	.word	0xffffffff


	//   ....[1]....
        /*024c*/ 	.word	0xffffffff


	//   ....[2]....
        /*0250*/ 	.word	0xffffffff


	//   ....[3]....
        /*0254*/ 	.word	0xffffffff


	//   ....[4]....
        /*0258*/ 	.word	0xffffffff


	//   ....[5]....
        /*025c*/ 	.word	0xffffffff


	//   ....[6]....
        /*0260*/ 	.word	0xffffffff


	//   ....[7]....
        /*0264*/ 	.word	0xffffffff


	//   ....[8]....
        /*0268*/ 	.word	0xffffffff


	//   ....[9]....
        /*026c*/ 	.word	0xffffffff


	//   ....[10]....
        /*0270*/ 	.word	0xffffffff


	//   ....[11]....
        /*0274*/ 	.word	0xffffffff


	//   ....[12]....
        /*0278*/ 	.word	0xffffffff


	//   ....[13]....
        /*027c*/ 	.word	0xffffffff


	//   ....[14]....
        /*0280*/ 	.word	0xffffffff


	//   ....[15]....
        /*0284*/ 	.word	0xffffffff


	//   ....[16]....
        /*0288*/ 	.word	0xffffffff


	//   ....[17]....
        /*028c*/ 	.word	0xffffffff


	//   ....[18]....
        /*0290*/ 	.word	0xffffffff


	//   ....[19]....
        /*0294*/ 	.word	0xffffffff


	//   ....[20]....
        /*0298*/ 	.word	0xffffffff


	//   ....[21]....
        /*029c*/ 	.word	0xffffffff


	//   ....[22]....
        /*02a0*/ 	.word	0xffffffff


	//   ....[23]....
        /*02a4*/ 	.word	0xffffffff


	//----- nvinfo : EIATTR_COOP_GROUP_INSTR_OFFSETS
	.align		4
.L_212:
        /*02a8*/ 	.byte	0x04, 0x28
        /*02aa*/ 	.short	(.L_214 - .L_213)


	//   ....[0]....
.L_213:
        /*02ac*/ 	.word	0x000054b0


	//   ....[1]....
        /*02b0*/ 	.word	0x000054e0


	//   ....[2]....
        /*02b4*/ 	.word	0x000055c0


	//   ....[3]....
        /*02b8*/ 	.word	0x000055f0


	//   ....[4]....
        /*02bc*/ 	.word	0x00005a30


	//   ....[5]....
        /*02c0*/ 	.word	0x00005a50


	//   ....[6]....
        /*02c4*/ 	.word	0x00005b30


	//   ....[7]....
        /*02c8*/ 	.word	0x00005b70


	//   ....[8]....
        /*02cc*/ 	.word	0x0000a460


	//   ....[9]....
        /*02d0*/ 	.word	0x0000a490


	//   ....[10]....
        /*02d4*/ 	.word	0x0000a4b0


	//   ....[11]....
        /*02d8*/ 	.word	0x0000a4c0


	//   ....[12]....
        /*02dc*/ 	.word	0x0000a520


	//   ....[13]....
        /*02e0*/ 	.word	0x0000a550


	//   ....[14]....
        /*02e4*/ 	.word	0x0000a580


	//   ....[15]....
        /*02e8*/ 	.word	0x0000a5a0


	//   ....[16]....
        /*02ec*/ 	.word	0x0000d6f0


	//   ....[17]....
        /*02f0*/ 	.word	0x0000d700


	//   ....[18]....
        /*02f4*/ 	.word	0x0000d710


	//   ....[19]....
        /*02f8*/ 	.word	0x0000d750


	//   ....[20]....
        /*02fc*/ 	.word	0x0000d770


	//   ....[21]....
        /*0300*/ 	.word	0x0000d790


	//   ....[22]....
        /*0304*/ 	.word	0x0000d7a0


	//   ....[23]....
        /*0308*/ 	.word	0x0000d7d0


	//----- nvinfo : EIATTR_VRC_CTA_INIT_COUNT
	.align		4
.L_214:
        /*030c*/ 	.byte	0x02, 0x4a
	.zero		1
	.zero		1


	//----- nvinfo : EIATTR_EXIT_INSTR_OFFSETS
	.align		4
        /*0310*/ 	.byte	0x04, 0x1c
        /*0312*/ 	.short	(.L_216 - .L_215)


	//   ....[0]....
.L_215:
        /*0314*/ 	.word	0x000004d0


	//   ....[1]....
        /*0318*/ 	.word	0x00001770


	//   ....[2]....
        /*031c*/ 	.word	0x00001800


	//   ....[3]....
        /*0320*/ 	.word	0x0000f030


	//   ....[4]....
        /*0324*/ 	.word	0x0000f110


	//----- nvinfo : EIATTR_CRS_STACK_SIZE
	.align		4
.L_216:
        /*0328*/ 	.byte	0x04, 0x1e
        /*032a*/ 	.short	(.L_218 - .L_217)
.L_217:
        /*032c*/ 	.word	0x00000000


	//----- nvinfo : EIATTR_CBANK_PARAM_SIZE
	.align		4
.L_218:
        /*0330*/ 	.byte	0x03, 0x19
        /*0332*/ 	.short	0x01d0


	//----- nvinfo : EIATTR_PARAM_CBANK
	.align		4
        /*0334*/ 	.byte	0x04, 0x0a
        /*0336*/ 	.short	(.L_220 - .L_219)
	.align		4
.L_219:
        /*0338*/ 	.word	index@(.nv.constant0._ZN5flash16flash_fwd_kernelI23Flash_fwd_kernel_traitsILi64ELi128ELi128ELi4ELb0ELb0EN7cutlass6half_tE19Flash_kernel_traitsILi64ELi128ELi128ELi4ES3_EELb0ELb0ELb0ELb0ELb0ELb1ELb0ELb0EEEvNS_16Flash_fwd_paramsE)
        /*033c*/ 	.short	0x0380
        /*033e*/ 	.short	0x01d0


	//----- nvinfo : EIATTR_SW_WAR
	.align		4
.L_220:
        /*0340*/ 	.byte	0x04, 0x36
        /*0342*/ 	.short	(.L_222 - .L_221)
.L_221:
        /*0344*/ 	.word	0x00000008
.L_222:


//--------------------- .nv.info._ZN5flash16flash_fwd_kernelI23Flash_fwd_kernel_traitsILi64ELi128ELi128ELi4ELb0ELb0EN7cutlass6half_tE19Flash_kernel_traitsILi64ELi128ELi128ELi4ES3_EELb0ELb0ELb0ELb0ELb0ELb1ELb1ELb0EEEvNS_16Flash_fwd_paramsE --------------------------
	.section	.nv.info._ZN5flash16flash_fwd_kernelI23Flash_fwd_kernel_traitsILi64ELi128ELi128ELi4ELb0ELb0EN7cutlass6half_tE19Flash_kernel_traitsILi64ELi128ELi128ELi4ES3_EELb0ELb0ELb0ELb0ELb0ELb1ELb1ELb0EEEvNS_16Flash_fwd_paramsE,"",@"SHT_CUDA_INFO"
	.sectionflags	@""
	.align	4


	//----- nvinfo : EIATTR_CUDA_API_VERSION
	.align		4
        /*0000*/ 	.byte	0x04, 0x37
        /*0002*/ 	.short	(.L_224 - .L_223)
.L_223:
        /*0004*/ 	.word	0x00000082


	//----- nvinfo : EIATTR_KPARAM_INFO
	.align		4
.L_224:
        /*0008*/ 	.byte	0x04, 0x17
        /*000a*/ 	.short	(.L_226 - .L_225)
.L_225:
        /*000c*/ 	.word	0x00000000
        /*0010*/ 	.short	0x0000
        /*0012*/ 	.short	0x0000
        /*0014*/ 	.byte	0x00, 0xf0, 0x41, 0x07


	//----- nvinfo : EIATTR_SPARSE_MMA_MASK
	.align		4
.L_226:
        /*0018*/ 	.byte	0x03, 0x50
        /*001a*/ 	.short	0x0000


	//----- nvinfo : EIATTR_MAXREG_COUNT
	.align		4
        /*001c*/ 	.byte	0x03, 0x1b
        /*001e*/ 	.short	0x00ff


	//----- nvinfo : EIATTR_NUM_BARRIERS
	.align		4
        /*0020*/ 	.byte	0x02, 0x4c
        /*0022*/ 	.byte	0x01
	.zero		1


	//----- nvinfo : EIATTR_ANNOTATIONS
	.align		4
        /*0024*/ 	.byte	0x04, 0x55
        /*0026*/ 	.short	(.L_228 - .L_227)


	//   ....[0]....
.L_227:
        /* <DEDUP_REMOVED lines=101> */


	//----- nvinfo : EIATTR_MERCURY_ISA_VERSION
	.align		4
.L_228:
        /*0660*/ 	.byte	0x03, 0x5f
        /*0662*/ 	.short	0x0101


	//----- nvinfo : EIATTR_INT_WARP_WIDE_INSTR_OFFSETS
	.align		4
        /*0664*/ 	.byte	0x04, 0x31
        /*0666*/ 	.short	(.L_230 - .L_229)


	//   ....[0]....
.L_229:
        /*0668*/ 	.word	0x00002780


	//   ....[1]....
        /*066c*/ 	.word	0x00002850


	//   ....[2]....
        /*0670*/ 	.word	0x00002d20


	//----- nvinfo : EIATTR_COOP_GROUP_MASK_REGIDS
	.align		4
.L_230:
        /*0674*/ 	.byte	0x04, 0x29
        /*0676*/ 	.short	(.L_232 - .L_231)


	//   ....[0]....
.L_231:
        /*0678*/ 	.word	0xffffffff


	//   ....[1]....
        /*067c*/ 	.word	0xffffffff


	//   ....[2]....
        /*0680*/ 	.word	0xffffffff


	//   ....[3]....
        /*0684*/ 	.word	0xffffffff


	//   ....[4]....
        /*0688*/ 	.word	0xffffffff


	//   ....[5]....
        /*068c*/ 	.word	0xffffffff


	//   ....[6]....
        /*0690*/ 	.word	0xffffffff


	//   ....[7]....
        /*0694*/ 	.word	0xffffffff


	//   ....[8]....
        /*0698*/ 	.word	0xffffffff


	//   ....[9]....
        /*069c*/ 	.word	0xffffffff


	//   ....[10]....
        /*06a0*/ 	.word	0xffffffff


	//   ....[11]....
        /*06a4*/ 	.word	0xffffffff


	//   ....[12]....
        /*06a8*/ 	.word	0xffffffff


	//   ....[13]....
        /*06ac*/ 	.word	0xffffffff


	//   ....[14]....
        /*06b0*/ 	.word	0xffffffff


	//   ....[15]....
        /*06b4*/ 	.word	0xffffffff


	//   ....[16]....
        /*06b8*/ 	.word	0xffffffff


	//   ....[17]....
        /*06bc*/ 	.word	0xffffffff


	//   ....[18]....
        /*06c0*/ 	.word	0xffffffff


	//   ....[19]....
        /*06c4*/ 	.word	0xffffffff


	//   ....[20]....
        /*06c8*/ 	.word	0xffffffff


	//   ....[21]....
        /*06cc*/ 	.word	0xffffffff


	//   ....[22]....
        /*06d0*/ 	.word	0xffffffff


	//   ....[23]....
        /*06d4*/ 	.word	0xffffffff


	//----- nvinfo : EIATTR_COOP_GROUP_INSTR_OFFSETS
	.align		4
.L_232:
        /*06d8*/ 	.byte	0x04, 0x28
        /*06da*/ 	.short	(.L_234 - .L_233)


	//   ....[0]....
.L_233:
        /*06dc*/ 	.word	0x000061f0


	//   ....[1]....
        /*06e0*/ 	.word	0x000062a0


	//   ....[2]....
        /*06e4*/ 	.word	0x00006320


	//   ....[3]....
        /*06e8*/ 	.word	0x00006380


	//   ....[4]....
        /*06ec*/ 	.word	0x00006910


	//   ....[5]....
        /*06f0*/ 	.word	0x00006950


	//   ....[6]....
        /*06f4*/ 	.word	0x000069c0


	//   ....[7]....
        /*06f8*/ 	.word	0x00006a00


	//   ....[8]....
        /*06fc*/ 	.word	0x0000cbc0


	//   ....[9]....
        /*0700*/ 	.word	0x0000cc00


	//   ....[10]....
        /*0704*/ 	.word	0x0000cc30


	//   ....[11]....
        /*0708*/ 	.word	0x0000cc50


	//   ....[12]....
        /*070c*/ 	.word	0x0000ccb0


	//   ....[13]....
        /*0710*/ 	.word	0x0000cce0


	//   ....[14]....
        /*0714*/ 	.word	0x0000cd10


	//   ....[15]....
        /*0718*/ 	.word	0x0000cd40


	//   ....[16]....
        /*071c*/ 	.word	0x00010db0


	//   ....[17]....
        /*0720*/ 	.word	0x00010dc0


	//   ....[18]....
        /*0724*/ 	.word	0x00010dd0


	//   ....[19]....
        /*0728*/ 	.word	0x00010e10


	//   ....[20]....
        /*072c*/ 	.word	0x00010e30


	//   ....[21]....
        /*0730*/ 	.word	0x00010e50


	//   ....[22]....
        /*0734*/ 	.word	0x00010e60


	//   ....[23]....
        /*0738*/ 	.word	0x00010e90


	//----- nvinfo : EIATTR_VRC_CTA_INIT_COUNT
	.align		4
.L_234:
        /*073c*/ 	.byte	0x02, 0x4a
	.zero		1
	.zero		1


	//----- nvinfo : EIATTR_EXIT_INSTR_OFFSETS
	.align		4
        /*0740*/ 	.byte	0x04, 0x1c
        /*0742*/ 	.short	(.L_236 - .L_235)


	//   ....[0]....
.L_235:
        /*0744*/ 	.word	0x000004d0


	//   ....[1]....
        /*0748*/ 	.word	0x00001770


	//   ....[2]....
        /*074c*/ 	.word	0x00001800


	//   ....[3]....
        /*0750*/ 	.word	0x00012700


	//   ....[4]....
        /*0754*/ 	.word	0x000127e0


	//----- nvinfo : EIATTR_CRS_STACK_SIZE
	.align		4
.L_236:
        /*0758*/ 	.byte	0x04, 0x1e
        /*075a*/ 	.short	(.L_238 - .L_237)
.L_237:
        /*075c*/ 	.word	0x00000000


	//----- nvinfo : EIATTR_CBANK_PARAM_SIZE
	.align		4
.L_238:
        /*0760*/ 	.byte	0x03, 0x19
        /*0762*/ 	.short	0x01d0


	//----- nvinfo : EIATTR_PARAM_CBANK
	.align		4
        /*0764*/ 	.byte	0x04, 0x0a
        /*0766*/ 	.short	(.L_240 - .L_239)
	.align		4
.L_239:
        /*0768*/ 	.word	index@(.nv.constant0._ZN5flash16flash_fwd_kernelI23Flash_fwd_kernel_traitsILi64ELi128ELi128ELi4ELb0ELb0EN7cutlass6half_tE19Flash_kernel_traitsILi64ELi128ELi128ELi4ES3_EELb0ELb0ELb0ELb0ELb0ELb1ELb1ELb0EEEvNS_16Flash_fwd_paramsE)
        /*076c*/ 	.short	0x0380
        /*076e*/ 	.short	0x01d0


	//----- nvinfo : EIATTR_SW_WAR
	.align		4
.L_240:
        /*0770*/ 	.byte	0x04, 0x36
        /*0772*/ 	.short	(.L_242 - .L_241)
.L_241:
        /*0774*/ 	.word	0x00000008
.L_242:


//--------------------- .nv.info._ZN5flash16flash_fwd_kernelI23Flash_fwd_kernel_traitsILi64ELi128ELi128ELi4ELb0ELb0EN7cutlass6half_tE19Flash_kernel_traitsILi64ELi128ELi128ELi4ES3_EELb0ELb0ELb0ELb0ELb1ELb1ELb0ELb0EEEvNS_16Flash_fwd_paramsE --------------------------
	.section	.nv.info._ZN5flash16flash_fwd_kernelI23Flash_fwd_kernel_traitsILi64ELi128ELi128ELi4ELb0ELb0EN7cutlass6half_tE19Flash_kernel_traitsILi64ELi128ELi128ELi4ES3_EELb0ELb0ELb0ELb0ELb1ELb1ELb0ELb0EEEvNS_16Flash_fwd_paramsE,"",@"SHT_CUDA_INFO"
	.sectionflags	@""
	.align	4


	//----- nvinfo : EIATTR_CUDA_API_VERSION
	.align		4
        /*0000*/ 	.byte	0x04, 0x37
        /*0002*/ 	.short	(.L_244 - .L_243)
.L_243:
        /*0004*/ 	.word	0x00000082


	//----- nvinfo : EIATTR_KPARAM_INFO
	.align		4
.L_244:
        /*0008*/ 	.byte	0x04, 0x17
        /*000a*/ 	.short	(.L_246 - .L_245)
.L_245:
        /*000c*/ 	.word	0x00000000
        /*0010*/ 	.short	0x0000
        /*0012*/ 	.short	0x0000
        /*0014*/ 	.byte	0x00, 0xf0, 0x41, 0x07


	//----- nvinfo : EIATTR_SPARSE_MMA_MASK
	.align		4
.L_246:
        /*0018*/ 	.byte	0x03, 0x50
        /*001a*/ 	.short	0x0000


	//----- nvinfo : EIATTR_MAXREG_COUNT
	.align		4
        /*001c*/ 	.byte	0x03, 0x1b
        /*001e*/ 	.short	0x00ff


	//----- nvinfo : EIATTR_NUM_BARRIERS
	.align		4
        /*0020*/ 	.byte	0x02, 0x4c
        /*0022*/ 	.byte	0x01
	.zero		1


	//----- nvinfo : EIATTR_ANNOTATIONS
	.align		4
        /*0024*/ 	.byte	0x04, 0x55
        /*0026*/ 	.short	(.L_248 - .L_247)


	//   ....[0]....
.L_247:
        /* <DEDUP_REMOVED lines=48> */


	//----- nvinfo : EIATTR_MERCURY_ISA_VERSION
	.align		4
.L_248:
        /*0310*/ 	.byte	0x03, 0x5f
        /*0312*/ 	.short	0x0101


	//----- nvinfo : EIATTR_COOP_GROUP_MASK_REGIDS
	.align		4
        /*0314*/ 	.byte	0x04, 0x29
        /*0316*/ 	.short	(.L_250 - .L_249)


	//   ....[0]....
.L_249:
        /*0318*/ 	.word	0xffffffff


	//   ....[1]....
        /*031c*/ 	.word	0xffffffff


	//   ....[2]....
        /*0320*/ 	.word	0xffffffff


	//   ....[3]....
        /*0324*/ 	.word	0xffffffff


	//   ....[4]....
        /*0328*/ 	.word	0xffffffff


	//   ....[5]....
        /*032c*/ 	.word	0xffffffff


	//   ....[6]....
        /*0330*/ 	.word	0xffffffff


	//   ....[7]....
        /*0334*/ 	.word	0xffffffff


	//   ....[8]....
        /*0338*/ 	.word	0xffffffff


	//   ....[9]....
        /*033c*/ 	.word	0xffffffff


	//   ....[10]....
        /*0340*/ 	.word	0xffffffff


	//   ....[11]....
        /*0344*/ 	.word	0xffffffff


	//   ....[12]....
        /*0348*/ 	.word	0xffffffff


	//   ....[13]....
        /*034c*/ 	.word	0xffffffff


	//   ....[14]....
        /*0350*/ 	.word	0xffffffff


	//   ....[15]....
        /*0354*/ 	.word	0xffffffff


	//   ....[16]....
        /*0358*/ 	.word	0xffffffff


	//   ....[17]....
        /*035c*/ 	.word	0xffffffff


	//   ....[18]....
        /*0360*/ 	.word	0xffffffff


	//   ....[19]....
        /*0364*/ 	.word	0xffffffff


	//   ....[20]....
        /*0368*/ 	.word	0xffffffff


	//   ....[21]....
        /*036c*/ 	.word	0xffffffff


	//   ....[22]....
        /*0370*/ 	.word	0xffffffff


	//   ....[23]....
        /*0374*/ 	.word	0xffffffff


	//----- nvinfo : EIATTR_COOP_GROUP_INSTR_OFFSETS
	.align		4
.L_250:
        /*0378*/ 	.byte	0x04, 0x28
        /*037a*/ 	.short	(.L_252 - .L_251)


	//   ....[0]....
.L_251:
        /*037c*/ 	.word	0x00002920


	//   ....[1]....
        /*0380*/ 	.word	0x00002960


	//   ....[2]....
        /*0384*/ 	.word	0x00002a50


	//   ....[3]....
        /*0388*/ 	.word	0x00002a70


	//   ....[4]....
        /*038c*/ 	.word	0x00002eb0


	//   ....[5]....
        /*0390*/ 	.word	0x00002f10


	//   ....[6]....
        /*0394*/ 	.word	0x00003080


	//   ....[7]....
        /*0398*/ 	.word	0x000032a0


	//   ....[8]....
        /*039c*/ 	.word	0x00007df0


	//   ....[9]....
        /*03a0*/ 	.word	0x00007e10


	//   ....[10]....
        /*03a4*/ 	.word	0x00007e20


	//   ....[11]....
        /*03a8*/ 	.word	0x00007e30


	//   ....[12]....
        /*03ac*/ 	.word	0x00007e90


	//   ....[13]....
        /*03b0*/ 	.word	0x00007ec0


	//   ....[14]....
        /*03b4*/ 	.word	0x00007ef0


	//   ....[15]....
        /*03b8*/ 	.word	0x00007f10


	//   ....[16]....
        /*03bc*/ 	.word	0x0000af70


	//   ....[17]....
        /*03c0*/ 	.word	0x0000af80


	//   ....[18]....
        /*03c4*/ 	.word	0x0000af90


	//   ....[19]....
        /*03c8*/ 	.word	0x0000afe0


	//   ....[20]....
        /*03cc*/ 	.word	0x0000b000


	//   ....[21]....
        /*03d0*/ 	.word	0x0000b020


	//   ....[22]....
        /*03d4*/ 	.word	0x0000b030


	//   ....[23]....
        /*03d8*/ 	.word	0x0000b060


	//----- nvinfo : EIATTR_VRC_CTA_INIT_COUNT
	.align		4
.L_252:
        /*03dc*/ 	.byte	0x02, 0x4a
	.zero		1
	.zero		1


	//----- nvinfo : EIATTR_EXIT_INSTR_OFFSETS
	.align		4
        /*03e0*/ 	.byte	0x04, 0x1c
        /*03e2*/ 	.short	(.L_254 - .L_253)


	//   ....[0]....
.L_253:
        /*03e4*/ 	.word	0x00000150


	//   ....[1]....
        /*03e8*/ 	.word	0x0000c390


	//----- nvinfo : EIATTR_CRS_STACK_SIZE
	.align		4
.L_254:
        /*03ec*/ 	.byte	0x04, 0x1e
        /*03ee*/ 	.short	(.L_256 - .L_255)
.L_255:
        /*03f0*/ 	.word	0x00000000


	//----- nvinfo : EIATTR_CBANK_PARAM_SIZE
	.align		4
.L_256:
        /*03f4*/ 	.byte	0x03, 0x19
        /*03f6*/ 	.short	0x01d0


	//----- nvinfo : EIATTR_PARAM_CBANK
	.align		4
        /*03f8*/ 	.byte	0x04, 0x0a
        /*03fa*/ 	.short	(.L_258 - .L_257)
	.align		4
.L_257:
        /*03fc*/ 	.word	index@(.nv.constant0._ZN5flash16flash_fwd_kernelI23Flash_fwd_kernel_traitsILi64ELi128ELi128ELi4ELb0ELb0EN7cutlass6half_tE19Flash_kernel_traitsILi64ELi128ELi128ELi4ES3_EELb0ELb0ELb0ELb0ELb1ELb1ELb0ELb0EEEvNS_16Flash_fwd_paramsE)
        /*0400*/ 	.short	0x0380
        /*0402*/ 	.short	0x01d0


	//----- nvinfo : EIATTR_SW_WAR
	.align		4
.L_258:
        /*0404*/ 	.byte	0x04, 0x36
        /*0406*/ 	.short	(.L_260 - .L_259)
.L_259:
        /*0408*/ 	.word	0x00000008
.L_260:


//--------------------- .nv.info._ZN5flash16flash_fwd_kernelI23Flash_fwd_kernel_traitsILi64ELi128ELi128ELi4ELb0ELb0EN7cutlass6half_tE19Flash_kernel_traitsILi64ELi128ELi128ELi4ES3_EELb0ELb0ELb0ELb0ELb1ELb1ELb1ELb0EEEvNS_16Flash_fwd_paramsE --------------------------
	.section	.nv.info._ZN5flash16flash_fwd_kernelI23Flash_fwd_kernel_traitsILi64ELi128ELi128ELi4ELb0ELb0EN7cutlass6half_tE19Flash_kernel_traitsILi64ELi128ELi128ELi4ES3_EELb0ELb0ELb0ELb0ELb1ELb1ELb1ELb0EEEvNS_16Flash_fwd_paramsE,"",@"SHT_CUDA_INFO"
	.sectionflags	@""
	.align	4


	//----- nvinfo : EIATTR_CUDA_API_VERSION
	.align		4
        /*0000*/ 	.byte	0x04, 0x37
        /*0002*/ 	.short	(.L_262 - .L_261)
.L_261:
        /*0004*/ 	.word	0x00000082


	//----- nvinfo : EIATTR_KPARAM_INFO
	.align		4
.L_262:
        /*0008*/ 	.byte	0x04, 0x17
        /*000a*/ 	.short	(.L_264 - .L_263)
.L_263:
        /*000c*/ 	.word	0x00000000
        /*0010*/ 	.short	0x0000
        /*0012*/ 	.short	0x0000
        /*0014*/ 	.byte	0x00, 0xf0, 0x41, 0x07


	//----- nvinfo : EIATTR_SPARSE_MMA_MASK
	.align		4
.L_264:
        /*0018*/ 	.byte	0x03, 0x50
        /*001a*/ 	.short	0x0000


	//----- nvinfo : EIATTR_MAXREG_COUNT
	.align		4
        /*001c*/ 	.byte	0x03, 0x1b
        /*001e*/ 	.short	0x00ff


	//----- nvinfo : EIATTR_NUM_BARRIERS
	.align		4
        /*0020*/ 	.byte	0x02, 0x4c
        /*0022*/ 	.byte	0x01
	.zero		1


	//----- nvinfo : EIATTR_ANNOTATIONS
	.align		4
        /*0024*/ 	.byte	0x04, 0x55
        /*0026*/ 	.short	(.L_266 - .L_265)


	//   ....[0]....
.L_265:
        /* <DEDUP_REMOVED lines=80> */


	//----- nvinfo : EIATTR_MERCURY_ISA_VERSION
	.align		4
.L_266:
        /*0510*/ 	.byte	0x03, 0x5f
        /*0512*/ 	.short	0x0101


	//----- nvinfo : EIATTR_COOP_GROUP_MASK_REGIDS
	.align		4
        /*0514*/ 	.byte	0x04, 0x29
        /*0516*/ 	.short	(.L_268 - .L_267)


	//   ....[0]....
.L_267:
        /*0518*/ 	.word	0xffffffff


	//   ....[1]....
        /*051c*/ 	.word	0xffffffff


	//   ....[2]....
        /*0520*/ 	.word	0xffffffff


	//   ....[3]....
        /*0524*/ 	.word	0xffffffff


	//   ....[4]....
        /*0528*/ 	.word	0xffffffff


	//   ....[5]....
        /*052c*/ 	.word	0xffffffff


	//   ....[6]....
        /*0530*/ 	.word	0xffffffff


	//   ....[7]....
        /*0534*/ 	.word	0xffffffff


	//   ....[8]....
        /*0538*/ 	.word	0xffffffff


	//   ....[9]....
        /*053c*/ 	.word	0xffffffff


	//   ....[10]....
        /*0540*/ 	.word	0xffffffff


	//   ....[11]....
        /*0544*/ 	.word	0xffffffff


	//   ....[12]....
        /*0548*/ 	.word	0xffffffff


	//   ....[13]....
        /*054c*/ 	.word	0xffffffff


	//   ....[14]....
        /*0550*/ 	.word	0xffffffff


	//   ....[15]....
        /*0554*/ 	.word	0xffffffff


	//   ....[16]....
        /*0558*/ 	.word	0xffffffff


	//   ....[17]....
        /*055c*/ 	.word	0xffffffff


	//   ....[18]....
        /*0560*/ 	.word	0xffffffff


	//   ....[19]....
        /*0564*/ 	.word	0xffffffff


	//   ....[20]....
        /*0568*/ 	.word	0xffffffff


	//   ....[21]....
        /*056c*/ 	.word	0xffffffff


	//   ....[22]....
        /*0570*/ 	.word	0xffffffff


	//   ....[23]....
        /*0574*/ 	.word	0xffffffff


	//----- nvinfo : EIATTR_COOP_GROUP_INSTR_OFFSETS
	.align		4
.L_268:
        /*0578*/ 	.byte	0x04, 0x28
        /*057a*/ 	.short	(.L_270 - .L_269)


	//   ....[0]....
.L_269:
        /*057c*/ 	.word	0x00003210


	//   ....[1]....
        /*0580*/ 	.word	0x00003270


	//   ....[2]....
        /*0584*/ 	.word	0x00003310


	//   ....[3]....
        /*0588*/ 	.word	0x00003370


	//   ....[4]....
        /*058c*/ 	.word	0x000039c0


	//   ....[5]....
        /*0590*/ 	.word	0x000039e0


	//   ....[6]....
        /*0594*/ 	.word	0x00003aa0


	//   ....[7]....
        /*0598*/ 	.word	0x00003ad0


	//   ....[8]....
        /*059c*/ 	.word	0x00009e80


	//   ....[9]....
        /*05a0*/ 	.word	0x00009eb0


	//   ....[10]....
        /*05a4*/ 	.word	0x00009ec0


	//   ....[11]....
        /*05a8*/ 	.word	0x00009ed0


	//   ....[12]....
        /*05ac*/ 	.word	0x00009f10


	//   ....[13]....
        /*05b0*/ 	.word	0x00009f40


	//   ....[14]....
        /*05b4*/ 	.word	0x00009f70


	//   ....[15]....
        /*05b8*/ 	.word	0x00009fb0


	//   ....[16]....
        /*05bc*/ 	.word	0x0000e5d0


	//   ....[17]....
        /*05c0*/ 	.word	0x0000e5e0


	//   ....[18]....
        /*05c4*/ 	.word	0x0000e5f0


	//   ....[19]....
        /*05c8*/ 	.word	0x0000e640


	//   ....[20]....
        /*05cc*/ 	.word	0x0000e660


	//   ....[21]....
        /*05d0*/ 	.word	0x0000e680


	//   ....[22]....
        /*05d4*/ 	.word	0x0000e690


	//   ....[23]....
        /*05d8*/ 	.word	0x0000e6c0


	//----- nvinfo : EIATTR_VRC_CTA_INIT_COUNT
	.align		4
.L_270:
        /*05dc*/ 	.byte	0x02, 0x4a
	.zero		1
	.zero		1


	//----- nvinfo : EIATTR_EXIT_INSTR_OFFSETS
	.align		4
        /*05e0*/ 	.byte	0x04, 0x1c
        /*05e2*/ 	.short	(.L_272 - .L_271)


	//   ....[0]....
.L_271:
        /*05e4*/ 	.word	0x00000150


	//   ....[1]....
        /*05e8*/ 	.word	0x0000f9f0


	//----- nvinfo : EIATTR_CRS_STACK_SIZE
	.align		4
.L_272:
        /*05ec*/ 	.byte	0x04, 0x1e
        /*05ee*/ 	.short	(.L_274 - .L_273)
.L_273:
        /*05f0*/ 	.word	0x00000000


	//----- nvinfo : EIATTR_CBANK_PARAM_SIZE
	.align		4
.L_274:
        /*05f4*/ 	.byte	0x03, 0x19
        /*05f6*/ 	.short	0x01d0


	//----- nvinfo : EIATTR_PARAM_CBANK
	.align		4
        /*05f8*/ 	.byte	0x04, 0x0a
        /*05fa*/ 	.short	(.L_276 - .L_275)
	.align		4
.L_275:
        /*05fc*/ 	.word	index@(.nv.constant0._ZN5flash16flash_fwd_kernelI23Flash_fwd_kernel_traitsILi64ELi128ELi128ELi4ELb0ELb0EN7cutlass6half_tE19Flash_kernel_traitsILi64ELi128ELi128ELi4ES3_EELb0ELb0ELb0ELb0ELb1ELb1ELb1ELb0EEEvNS_16Flash_fwd_paramsE)
        /*0600*/ 	.short	0x0380
        /*0602*/ 	.short	0x01d0


	//----- nvinfo : EIATTR_SW_WAR
	.align		4
.L_276:
        /*0604*/ 	.byte	0x04, 0x36
        /*0606*/ 	.short	(.L_278 - .L_277)
.L_277:
        /*0608*/ 	.word	0x00000008
.L_278:


//--------------------- .nv.info._ZN5flash16flash_fwd_kernelI23Flash_fwd_kernel_traitsILi64ELi128ELi128ELi4ELb0ELb0EN7cutlass6half_tE19Flash_kernel_traitsILi64ELi128ELi128ELi4ES3_EELb0ELb0ELb0ELb0ELb0ELb0ELb0ELb0EEEvNS_16Flash_fwd_paramsE --------------------------
	.section	.nv.info._ZN5flash16flash_fwd_kernelI23Flash_fwd_kernel_traitsILi64ELi128ELi128ELi4ELb0ELb0EN7cutlass6half_tE19Flash_kernel_traitsILi64ELi128ELi128ELi4ES3_EELb0ELb0ELb0ELb0ELb0ELb0ELb0ELb0EEEvNS_16Flash_fwd_paramsE,"",@"SHT_CUDA_INFO"
	.sectionflags	@""
	.align	4


	//----- nvinfo : EIATTR_CUDA_API_VERSION
	.align		4
        /*0000*/ 	.byte	0x04, 0x37
        /*0002*/ 	.short	(.L_280 - .L_279)
.L_279:
        /*0004*/ 	.word	0x00000082


	//----- nvinfo : EIATTR_KPARAM_INFO
	.align		4
.L_280:
        /*0008*/ 	.byte	0x04, 0x17
        /*000a*/ 	.short	(.L_282 - .L_281)
.L_281:
        /*000c*/ 	.word	0x00000000
        /*0010*/ 	.short	0x0000
        /*0012*/ 	.short	0x0000
        /*0014*/ 	.byte	0x00, 0xf0, 0x41, 0x07


	//----- nvinfo : EIATTR_SPARSE_MMA_MASK
	.align		4
.L_282:
        /*0018*/ 	.byte	0x03, 0x50
        /*001a*/ 	.short	0x0000


	//----- nvinfo : EIATTR_MAXREG_COUNT
	.align		4
        /*001c*/ 	.byte	0x03, 0x1b
        /*001e*/ 	.short	0x00ff


	//----- nvinfo : EIATTR_NUM_BARRIERS
	.align		4
        /*0020*/ 	.byte	0x02, 0x4c
        /*0022*/ 	.byte	0x01
	.zero		1


	//----- nvinfo : EIATTR_ANNOTATIONS
	.align		4
        /*0024*/ 	.byte	0x04, 0x55
        /*0026*/ 	.short	(.L_284 - .L_283)


	//   ....[0]....
.L_283:
        /* <DEDUP_REMOVED lines=28> */


	//----- nvinfo : EIATTR_MERCURY_ISA_VERSION
	.align		4
.L_284:
        /*01d0*/ 	.byte	0x03, 0x5f
        /*01d2*/ 	.short	0x0101


	//----- nvinfo : EIATTR_COOP_GROUP_MASK_REGIDS
	.align		4
        /*01d4*/ 	.byte	0x04, 0x29
        /*01d6*/ 	.short	(.L_286 - .L_285)


	//   ....[0]....
.L_285:
        /*01d8*/ 	.word	0xffffffff


	//   ....[1]....
        /*01dc*/ 	.word	0xffffffff


	//   ....[2]....
        /*01e0*/ 	.word	0xffffffff


	//   ....[3]....
        /*01e4*/ 	.word	0xffffffff


	//   ....[4]....
        /*01e8*/ 	.word	0xffffffff


	//   ....[5]....
        /*01ec*/ 	.word	0xffffffff


	//   ....[6]....
        /*01f0*/ 	.word	0xffffffff


	//   ....[7]....
        /*01f4*/ 	.word	0xffffffff


	//   ....[8]....
        /*01f8*/ 	.word	0xffffffff


	//   ....[9]....
        /*01fc*/ 	.word	0xffffffff


	//   ....[10]....
        /*0200*/ 	.word	0xffffffff


	//   ....[11]....
        /*0204*/ 	.word	0xffffffff


	//   ....[12]....
        /*0208*/ 	.word	0xffffffff


	//   ....[13]....
        /*020c*/ 	.word	0xffffffff


	//   ....[14]....
        /*0210*/ 	.word	0xffffffff


	//   ....[15]....
        /*0214*/ 	.word	0xffffffff


	//   ....[16]....
        /*0218*/ 	.word	0xffffffff


	//   ....[17]....
        /*021c*/ 	.word	0xffffffff


	//   ....[18]....
        /*0220*/ 	.word	0xffffffff


	//   ....[19]....
        /*0224*/ 	.word	0xffffffff


	//   ....[20]....
        /*0228*/ 	.word	0xffffffff


	//   ....[21]....
        /*022c*/ 	.word	0xffffffff


	//   ....[22]....
        /*0230*/ 	.word	0xffffffff


	//   ....[23]....
        /*0234*/ 	.word	0xffffffff


	//----- nvinfo : EIATTR_COOP_GROUP_INSTR_OFFSETS
	.align		4
.L_286:
        /*0238*/ 	.byte	0x04, 0x28
        /*023a*/ 	.short	(.L_288 - .L_287)


	//   ....[0]....
.L_287:
        /*023c*/ 	.word	0x000060b0


	//   ....[1]....
        /*0240*/ 	.word	0x000060c0


	//   ....[2]....
        /*0244*/ 	.word	0x00006100


	//   ....[3]....
        /*0248*/ 	.word	0x00006130


	//   ....[4]....
        /*024c*/ 	.word	0x00006570


	//   ....[5]....
        /*0250*/ 	.word	0x00006590


	//   ....[6]....
        /*0254*/ 	.word	0x00006650


	//   ....[7]....
        /*0258*/ 	.word	0x00006680


	//   ....[8]....
        /*025c*/ 	.word	0x0000b3a0


	//   ....[9]....
        /*0260*/ 	.word	0x0000b3b0


	//   ....[10]....
        /*0264*/ 	.word	0x0000b3c0


	//   ....[11]....
        /*0268*/ 	.word	0x0000b3d0


	//   ....[12]....
        /*026c*/ 	.word	0x0000b410


	//   ....[13]....
        /*0270*/ 	.word	0x0000b430


	//   ....[14]....
        /*0274*/ 	.word	0x0000b450


	//   ....[15]....
        /*0278*/ 	.word	0x0000b460


	//   ....[16]....
        /*027c*/ 	.word	0x0000e290


	//   ....[17]....
        /*0280*/ 	.word	0x0000e2c0


	//   ....[18]....
        /*0284*/ 	.word	0x0000e370


	//   ....[19]....
        /*0288*/ 	.word	0x0000e380


	//   ....[20]....
        /*028c*/ 	.word	0x0000e390


	//   ....[21]....
        /*0290*/ 	.word	0x0000e3c0


	//   ....[22]....
        /*0294*/ 	.word	0x0000e3e0


	//   ....[23]....
        /*0298*/ 	.word	0x0000e400


	//----- nvinfo : EIATTR_VRC_CTA_INIT_COUNT
	.align		4
.L_288:
        /*029c*/ 	.byte	0x02, 0x4a
	.zero		1
	.zero		1


	//----- nvinfo : EIATTR_EXIT_INSTR_OFFSETS
	.align		4
        /*02a0*/ 	.byte	0x04, 0x1c
        /*02a2*/ 	.short	(.L_290 - .L_289)


	//   ....[0]....
.L_289:
        /*02a4*/ 	.word	0x00000380


	//   ....[1]....
        /*02a8*/ 	.word	0x000015b0


	//   ....[2]....
        /*02ac*/ 	.word	0x00001640


	//   ....[3]....
        /*02b0*/ 	.word	0x0000fdf0


	//   ....[4]....
        /*02b4*/ 	.word	0x0000fed0


	//----- nvinfo : EIATTR_CRS_STACK_SIZE
	.align		4
.L_290:
        /*02b8*/ 	.byte	0x04, 0x1e
        /*02ba*/ 	.short	(.L_292 - .L_291)
.L_291:
        /*02bc*/ 	.word	0x00000000


	//----- nvinfo : EIATTR_CBANK_PARAM_SIZE
	.align		4
.L_292:
        /*02c0*/ 	.byte	0x03, 0x19
        /*02c2*/ 	.short	0x01d0


	//----- nvinfo : EIATTR_PARAM_CBANK
	.align		4
        /*02c4*/ 	.byte	0x04, 0x0a
        /*02c6*/ 	.short	(.L_294 - .L_293)
	.align		4
.L_293:
        /*02c8*/ 	.word	index@(.nv.constant0._ZN5flash16flash_fwd_kernelI23Flash_fwd_kernel_traitsILi64ELi128ELi128ELi4ELb0ELb0EN7cutlass6half_tE19Flash_kernel_traitsILi64ELi128ELi128ELi4ES3_EELb0ELb0ELb0ELb0ELb0ELb0ELb0ELb0EEEvNS_16Flash_fwd_paramsE)
        /*02cc*/ 	.short	0x0380
        /*02ce*/ 	.short	0x01d0


	//----- nvinfo : EIATTR_SW_WAR
	.align		4
.L_294:
        /*02d0*/ 	.byte	0x04, 0x36
        /*02d2*/ 	.short	(.L_296 - .L_295)
.L_295:
        /*02d4*/ 	.word	0x00000008
.L_296:


//--------------------- .nv.info._ZN5flash16flash_fwd_kernelI23Flash_fwd_kernel_traitsILi64ELi128ELi128ELi4ELb0ELb0EN7cutlass6half_tE19Flash_kernel_traitsILi64ELi128ELi128ELi4ES3_EELb0ELb0ELb0ELb0ELb0ELb0ELb1ELb0EEEvNS_16Flash_fwd_paramsE --------------------------
	.section	.nv.info._ZN5flash16flash_fwd_kernelI23Flash_fwd_kernel_traitsILi64ELi128ELi128ELi4ELb0ELb0EN7cutlass6half_tE19Flash_kernel_traitsILi64ELi128ELi128ELi4ES3_EELb0ELb0ELb0ELb0ELb0ELb0ELb1ELb0EEEvNS_16Flash_fwd_paramsE,"",@"SHT_CUDA_INFO"
	.sectionflags	@""
	.align	4


	//----- nvinfo : EIATTR_CUDA_API_VERSION
	.align		4
        /*0000*/ 	.byte	0x04, 0x37
        /*0002*/ 	.short	(.L_298 - .L_297)
.L_297:
        /*0004*/ 	.word	0x00000082


	//----- nvinfo : EIATTR_KPARAM_INFO
	.align		4
.L_298:
        /*0008*/ 	.byte	0x04, 0x17
        /*000a*/ 	.short	(.L_300 - .L_299)
.L_299:
        /*000c*/ 	.word	0x00000000
        /*0010*/ 	.short	0x0000
        /*0012*/ 	.short	0x0000
        /*0014*/ 	.byte	0x00, 0xf0, 0x41, 0x07


	//----- nvinfo : EIATTR_SPARSE_MMA_MASK
	.align		4
.L_300:
        /*0018*/ 	.byte	0x03, 0x50
        /*001a*/ 	.short	0x0000


	//----- nvinfo : EIATTR_MAXREG_COUNT
	.align		4
        /*001c*/ 	.byte	0x03, 0x1b
        /*001e*/ 	.short	0x00ff


	//----- nvinfo : EIATTR_NUM_BARRIERS
	.align		4
        /*0020*/ 	.byte	0x02, 0x4c
        /*0022*/ 	.byte	0x01
	.zero		1


	//----- nvinfo : EIATTR_ANNOTATIONS
	.align		4
        /*0024*/ 	.byte	0x04, 0x55
        /*0026*/ 	.short	(.L_302 - .L_301)


	//   ....[0]....
.L_301:
        /* <DEDUP_REMOVED lines=67> */


	//----- nvinfo : EIATTR_MERCURY_ISA_VERSION
	.align		4
.L_302:
        /*0440*/ 	.byte	0x03, 0x5f
        /*0442*/ 	.short	0x0101


	//----- nvinfo : EIATTR_COOP_GROUP_MASK_REGIDS
	.align		4
        /*0444*/ 	.byte	0x04, 0x29
        /*0446*/ 	.short	(.L_304 - .L_303)


	//   ....[0]....
.L_303:
        /*0448*/ 	.word	0xffffffff


	//   ....[1]....
        /*044c*/ 	.word	0xffffffff


	//   ....[2]....
        /*0450*/ 	.word	0xffffffff


	//   ....[3]....
        /*0454*/ 	.word	0xffffffff


	//   ....[4]....
        /*0458*/ 	.word	0xffffffff


	//   ....[5]....
        /*045c*/ 	.word	0xffffffff


	//   ....[6]....
        /*0460*/ 	.word	0xffffffff


	//   ....[7]....
        /*0464*/ 	.word	0xffffffff


	//   ....[8]....
        /*0468*/ 	.word	0xffffffff


	//   ....[9]....
        /*046c*/ 	.word	0xffffffff


	//   ....[10]....
        /*0470*/ 	.word	0xffffffff


	//   ....[11]....
        /*0474*/ 	.word	0xffffffff


	//   ....[12]....
        /*0478*/ 	.word	0xffffffff


	//   ....[13]....
        /*047c*/ 	.word	0xffffffff


	//   ....[14]....
        /*0480*/ 	.word	0xffffffff


	//   ....[15]....
        /*0484*/ 	.word	0xffffffff


	//   ....[16]....
        /*0488*/ 	.word	0xffffffff


	//   ....[17]....
        /*048c*/ 	.word	0xffffffff


	//   ....[18]....
        /*0490*/ 	.word	0xffffffff


	//   ....[19]....
        /*0494*/ 	.word	0xffffffff


	//   ....[20]....
        /*0498*/ 	.word	0xffffffff


	//   ....[21]....
        /*049c*/ 	.word	0xffffffff


	//   ....[22]....
        /*04a0*/ 	.word	0xffffffff


	//   ....[23]....
        /*04a4*/ 	.word	0xffffffff


	//----- nvinfo : EIATTR_COOP_GROUP_INSTR_OFFSETS
	.align		4
.L_304:
        /*04a8*/ 	.byte	0x04, 0x28
        /*04aa*/ 	.short	(.L_306 - .L_305)


	//   ....[0]....
.L_305:
        /*04ac*/ 	.word	0x00006e40


	//   ....[1]....
        /*04b0*/ 	.word	0x00006e50


	//   ....[2]....
        /*04b4*/ 	.word	0x00006e90


	//   ....[3]....
        /*04b8*/ 	.word	0x00006ec0


	//   ....[4]....
        /*04bc*/ 	.word	0x000072d0


	//   ....[5]....
        /*04c0*/ 	.word	0x000072f0


	//   ....[6]....
        /*04c4*/ 	.word	0x000073e0


	//   ....[7]....
        /*04c8*/ 	.word	0x00007530


	//   ....[8]....
        /*04cc*/ 	.word	0x0000db50


	//   ....[9]....
        /*04d0*/ 	.word	0x0000db60


	//   ....[10]....
        /*04d4*/ 	.word	0x0000db70


	//   ....[11]....
        /*04d8*/ 	.word	0x0000db80


	//   ....[12]....
        /*04dc*/ 	.word	0x0000dbf0


	//   ....[13]....
        /*04e0*/ 	.word	0x0000dc20


	//   ....[14]....
        /*04e4*/ 	.word	0x0000dc30


	//   ....[15]....
        /*04e8*/ 	.word	0x0000dc40


	//   ....[16]....
        /*04ec*/ 	.word	0x00011630


	//   ....[17]....
        /*04f0*/ 	.word	0x00011640


	//   ....[18]....
        /*04f4*/ 	.word	0x00011650


	//   ....[19]....
        /*04f8*/ 	.word	0x00011670


	//   ....[20]....
        /*04fc*/ 	.word	0x00011690


	//   ....[21]....
        /*0500*/ 	.word	0x000116b0


	//   ....[22]....
        /*0504*/ 	.word	0x000116c0


	//   ....[23]....
        /*0508*/ 	.word	0x00011700


	//----- nvinfo : EIATTR_VRC_CTA_INIT_COUNT
	.align		4
.L_306:
        /*050c*/ 	.byte	0x02, 0x4a
	.zero		1
	.zero		1


	//----- nvinfo : EIATTR_EXIT_INSTR_OFFSETS
	.align		4
        /*0510*/ 	.byte	0x04, 0x1c
        /*0512*/ 	.short	(.L_308 - .L_307)


	//   ....[0]....
.L_307:
        /*0514*/ 	.word	0x00000380


	//   ....[1]....
        /*0518*/ 	.word	0x000015b0


	//   ....[2]....
        /*051c*/ 	.word	0x00001640


	//   ....[3]....
        /*0520*/ 	.word	0x00013110


	//   ....[4]....
        /*0524*/ 	.word	0x000131f0


	//----- nvinfo : EIATTR_CRS_STACK_SIZE
	.align		4
.L_308:
        /*0528*/ 	.byte	0x04, 0x1e
        /*052a*/ 	.short	(.L_310 - .L_309)
.L_309:
        /*052c*/ 	.word	0x00000000


	//----- nvinfo : EIATTR_CBANK_PARAM_SIZE
	.align		4
.L_310:
        /*0530*/ 	.byte	0x03, 0x19
        /*0532*/ 	.short	0x01d0


	//----- nvinfo : EIATTR_PARAM_CBANK
	.align		4
        /*0534*/ 	.byte	0x04, 0x0a
        /*0536*/ 	.short	(.L_312 - .L_311)
	.align		4
.L_311:
        /*0538*/ 	.word	index@(.nv.constant0._ZN5flash16flash_fwd_kernelI23Flash_fwd_kernel_traitsILi64ELi128ELi128ELi4ELb0ELb0EN7cutlass6half_tE19Flash_kernel_traitsILi64ELi128ELi128ELi4ES3_EELb0ELb0ELb0ELb0ELb0ELb0ELb1ELb0EEEvNS_16Flash_fwd_paramsE)
        /*053c*/ 	.short	0x0380
        /*053e*/ 	.short	0x01d0


	//----- nvinfo : EIATTR_SW_WAR
	.align		4
.L_312:
        /*0540*/ 	.byte	0x04, 0x36
        /*0542*/ 	.short	(.L_314 - .L_313)
.L_313:
        /*0544*/ 	.word	0x00000008
.L_314:


//--------------------- .nv.info._ZN5flash16flash_fwd_kernelI23Flash_fwd_kernel_traitsILi64ELi128ELi128ELi4ELb0ELb0EN7cutlass6half_tE19Flash_kernel_traitsILi64ELi128ELi128ELi4ES3_EELb0ELb0ELb0ELb1ELb0ELb0ELb0ELb0EEEvNS_16Flash_fwd_paramsE --------------------------
	.section	.nv.info._ZN5flash16flash_fwd_kernelI23Flash_fwd_kernel_traitsILi64ELi128ELi128ELi4ELb0ELb0EN7cutlass6half_tE19Flash_kernel_traitsILi64ELi128ELi128ELi4ES3_EELb0ELb0ELb0ELb1ELb0ELb0ELb0ELb0EEEvNS_16Flash_fwd_paramsE,"",@"SHT_CUDA_INFO"
	.sectionflags	@""
	.align	4


	//----- nvinfo : EIATTR_CUDA_API_VERSION
	.align		4
        /*0000*/ 	.byte	0x04, 0x37
        /*0002*/ 	.short	(.L_316 - .L_315)
.L_315:
        /*0004*/ 	.word	0x00000082


	//----- nvinfo : EIATTR_KPARAM_INFO
	.align		4
.L_316:
        /*0008*/ 	.byte	0x04, 0x17
        /*000a*/ 	.short	(.L_318 - .L_317)
.L_317:
        /*000c*/ 	.word	0x00000000
        /*0010*/ 	.short	0x0000
        /*0012*/ 	.short	0x0000
        /*0014*/ 	.byte	0x00, 0xf0, 0x41, 0x07


	//----- nvinfo : EIATTR_SPARSE_MMA_MASK
	.align		4
.L_318:
        /*0018*/ 	.byte	0x03, 0x50
        /*001a*/ 	.short	0x0000


	//----- nvinfo : EIATTR_MAXREG_COUNT
	.align		4
        /*001c*/ 	.byte	0x03, 0x1b
        /*001e*/ 	.short	0x00ff


	//----- nvinfo : EIATTR_NUM_BARRIERS
	.align		4
        /*0020*/ 	.byte	0x02, 0x4c
        /*0022*/ 	.byte	0x01
	.zero		1


	//----- nvinfo : EIATTR_ANNOTATIONS
	.align		4
        /*0024*/ 	.byte	0x04, 0x55
        /*0026*/ 	.short	(.L_320 - .L_319)


	//   ....[0]....
.L_319:
        /* <DEDUP_REMOVED lines=32> */


	//----- nvinfo : EIATTR_MERCURY_ISA_VERSION
	.align		4
.L_320:
        /*0210*/ 	.byte	0x03, 0x5f
        /*0212*/ 	.short	0x0101


	//----- nvinfo : EIATTR_COOP_GROUP_MASK_REGIDS
	.align		4
        /*0214*/ 	.byte	0x04, 0x29
        /*0216*/ 	.short	(.L_322 - .L_321)


	//   ....[0]....
.L_321:
        /*0218*/ 	.word	0xffffffff


	//   ....[1]....
        /*021c*/ 	.word	0xffffffff


	//   ....[2]....
        /*0220*/ 	.word	0xffffffff


	//   ....[3]....
        /*0224*/ 	.word	0xffffffff


	//   ....[4]....
        /*0228*/ 	.word	0xffffffff


	//   ....[5]....
        /*022c*/ 	.word	0xffffffff


	//   ....[6]....
        /*0230*/ 	.word	0xffffffff


	//   ....[7]....
        /*0234*/ 	.word	0xffffffff


	//   ....[8]....
        /*0238*/ 	.word	0xffffffff


	//   ....[9]....
        /*023c*/ 	.word	0xffffffff


	//   ....[10]....
        /*0240*/ 	.word	0xffffffff


	//   ....[11]....
        /*0244*/ 	.word	0xffffffff


	//   ....[12]....
        /*0248*/ 	.word	0xffffffff


	//   ....[13]....
        /*024c*/ 	.word	0xffffffff


	//   ....[14]....
        /*0250*/ 	.word	0xffffffff


	//   ....[15]....
        /*0254*/ 	.word	0xffffffff


	//   ....[16]....
        /*0258*/ 	.word	0xffffffff


	//   ....[17]....
        /*025c*/ 	.word	0xffffffff


	//   ....[18]....
        /*0260*/ 	.word	0xffffffff


	//   ....[19]....
        /*0264*/ 	.word	0xffffffff


	//   ....[20]....
        /*0268*/ 	.word	0xffffffff


	//   ....[21]....
        /*026c*/ 	.word	0xffffffff


	//   ....[22]....
        /*0270*/ 	.word	0xffffffff


	//   ....[23]....
        /*0274*/ 	.word	0xffffffff


	//----- nvinfo : EIATTR_COOP_GROUP_INSTR_OFFSETS
	.align		4
.L_322:
        /*0278*/ 	.byte	0x04, 0x28
        /*027a*/ 	.short	(.L_324 - .L_323)


	//   ....[0]....
.L_323:
        /*027c*/ 	.word	0x00008af0


	//   ....[1]....
        /*0280*/ 	.word	0x00008b10


	//   ....[2]....
        /*0284*/ 	.word	0x00008bc0


	//   ....[3]....
        /*0288*/ 	.word	0x00008bf0


	//   ....[4]....
        /*028c*/ 	.word	0x00008f90


	//   ....[5]....
        /*0290*/ 	.word	0x00009030


	//   ....[6]....
        /*0294*/ 	.word	0x00009070


	//   ....[7]....
        /*0298*/ 	.word	0x00009110


	//   ....[8]....
        /*029c*/ 	.word	0x0000f160


	//   ....[9]....
        /*02a0*/ 	.word	0x0000f180


	//   ....[10]....
        /*02a4*/ 	.word	0x0000f190


	//   ....[11]....
        /*02a8*/ 	.word	0x0000f1a0


	//   ....[12]....
        /*02ac*/ 	.word	0x0000f1e0


	//   ....[13]....
        /*02b0*/ 	.word	0x0000f200


	//   ....[14]....
        /*02b4*/ 	.word	0x0000f220


	//   ....[15]....
        /*02b8*/ 	.word	0x0000f230


	//   ....[16]....
        /*02bc*/ 	.word	0x000120c0


	//   ....[17]....
        /*02c0*/ 	.word	0x000120d0


	//   ....[18]....
        /*02c4*/ 	.word	0x000120e0


	//   ....[19]....
        /*02c8*/ 	.word	0x00012100


	//   ....[20]....
        /*02cc*/ 	.word	0x00012120


	//   ....[21]....
        /*02d0*/ 	.word	0x00012140


	//   ....[22]....
        /*02d4*/ 	.word	0x00012150


	//   ....[23]....
        /*02d8*/ 	.word	0x00012180


	//----- nvinfo : EIATTR_VRC_CTA_INIT_COUNT
	.align		4
.L_324:
        /*02dc*/ 	.byte	0x02, 0x4a
	.zero		1
	.zero		1


	//----- nvinfo : EIATTR_EXIT_INSTR_OFFSETS
	.align		4
        /*02e0*/ 	.byte	0x04, 0x1c
        /*02e2*/ 	.short	(.L_326 - .L_325)


	//   ....[0]....
.L_325:
        /*02e4*/ 	.word	0x00000360


	//   ....[1]....
        /*02e8*/ 	.word	0x00001570


	//   ....[2]....
        /*02ec*/ 	.word	0x00001600


	//   ....[3]....
        /*02f0*/ 	.word	0x00013ba0


	//   ....[4]....
        /*02f4*/ 	.word	0x00013c80


	//----- nvinfo : EIATTR_CRS_STACK_SIZE
	.align		4
.L_326:
        /*02f8*/ 	.byte	0x04, 0x1e
        /*02fa*/ 	.short	(.L_328 - .L_327)
.L_327:
        /*02fc*/ 	.word	0x00000000


	//----- nvinfo : EIATTR_CBANK_PARAM_SIZE
	.align		4
.L_328:
        /*0300*/ 	.byte	0x03, 0x19
        /*0302*/ 	.short	0x01d0


	//----- nvinfo : EIATTR_PARAM_CBANK
	.align		4
        /*0304*/ 	.byte	0x04, 0x0a
        /*0306*/ 	.short	(.L_330 - .L_329)
	.align		4
.L_329:
        /*0308*/ 	.word	index@(.nv.constant0._ZN5flash16flash_fwd_kernelI23Flash_fwd_kernel_traitsILi64ELi128ELi128ELi4ELb0ELb0EN7cutlass6half_tE19Flash_kernel_traitsILi64ELi128ELi128ELi4ES3_EELb0ELb0ELb0ELb1ELb0ELb0ELb0ELb0EEEvNS_16Flash_fwd_paramsE)
        /*030c*/ 	.short	0x0380
        /*030e*/ 	.short	0x01d0


	//----- nvinfo : EIATTR_SW_WAR
	.align		4
.L_330:
        /*0310*/ 	.byte	0x04, 0x36
        /*0312*/ 	.short	(.L_332 - .L_331)
.L_331:
        /*0314*/ 	.word	0x00000008
.L_332:


//--------------------- .nv.info._ZN5flash16flash_fwd_kernelI23Flash_fwd_kernel_traitsILi64ELi128ELi128ELi4ELb0ELb0EN7cutlass6half_tE19Flash_kernel_traitsILi64ELi128ELi128ELi4ES3_EELb0ELb0ELb0ELb1ELb0ELb0ELb1ELb0EEEvNS_16Flash_fwd_paramsE --------------------------
	.section	.nv.info._ZN5flash16flash_fwd_kernelI23Flash_fwd_kernel_traitsILi64ELi128ELi128ELi4ELb0ELb0EN7cutlass6half_tE19Flash_kernel_traitsILi64ELi128ELi128ELi4ES3_EELb0ELb0ELb0ELb1ELb0ELb0ELb1ELb0EEEvNS_16Flash_fwd_paramsE,"",@"SHT_CUDA_INFO"
	.sectionflags	@""
	.align	4


	//----- nvinfo : EIATTR_CUDA_API_VERSION
	.align		4
        /*0000*/ 	.byte	0x04, 0x37
        /*0002*/ 	.short	(.L_334 - .L_333)
.L_333:
        /*0004*/ 	.word	0x00000082


	//----- nvinfo : EIATTR_KPARAM_INFO
	.align		4
.L_334:
        /*0008*/ 	.byte	0x04, 0x17
        /*000a*/ 	.short	(.L_336 - .L_335)
.L_335:
        /*000c*/ 	.word	0x00000000
        /*0010*/ 	.short	0x0000
        /*0012*/ 	.short	0x0000
        /*0014*/ 	.byte	0x00, 0xf0, 0x41, 0x07


	//----- nvinfo : EIATTR_SPARSE_MMA_MASK
	.align		4
.L_336:
        /*0018*/ 	.byte	0x03, 0x50
        /*001a*/ 	.short	0x0000


	//----- nvinfo : EIATTR_MAXREG_COUNT
	.align		4
        /*001c*/ 	.byte	0x03, 0x1b
        /*001e*/ 	.short	0x00ff


	//----- nvinfo : EIATTR_NUM_BARRIERS
	.align		4
        /*0020*/ 	.byte	0x02, 0x4c
        /*0022*/ 	.byte	0x01
	.zero		1


	//----- nvinfo : EIATTR_ANNOTATIONS
	.align		4
        /*0024*/ 	.byte	0x04, 0x55
        /*0026*/ 	.short	(.L_338 - .L_337)


	//   ....[0]....
.L_337:
        /* <DEDUP_REMOVED lines=43> */


	//----- nvinfo : EIATTR_MERCURY_ISA_VERSION
	.align		4
.L_338:
        /*02c0*/ 	.byte	0x03, 0x5f
        /*02c2*/ 	.short	0x0101


	//----- nvinfo : EIATTR_COOP_GROUP_MASK_REGIDS
	.align		4
        /*02c4*/ 	.byte	0x04, 0x29
        /*02c6*/ 	.short	(.L_340 - .L_339)


	//   ....[0]....
.L_339:
        /*02c8*/ 	.word	0xffffffff


	//   ....[1]....
        /*02cc*/ 	.word	0xffffffff


	//   ....[2]....
        /*02d0*/ 	.word	0xffffffff


	//   ....[3]....
        /*02d4*/ 	.word	0xffffffff


	//   ....[4]....
        /*02d8*/ 	.word	0xffffffff


	//   ....[5]....
        /*02dc*/ 	.word	0xffffffff


	//   ....[6]....
        /*02e0*/ 	.word	0xffffffff


	//   ....[7]....
        /*02e4*/ 	.word	0xffffffff


	//   ....[8]....
        /*02e8*/ 	.word	0xffffffff


	//   ....[9]....
        /*02ec*/ 	.word	0xffffffff


	//   ....[10]....
        /*02f0*/ 	.word	0xffffffff


	//   ....[11]....
        /*02f4*/ 	.word	0xffffffff


	//   ....[12]....
        /*02f8*/ 	.word	0xffffffff


	//   ....[13]....
        /*02fc*/ 	.word	0xffffffff


	//   ....[14]....
        /*0300*/ 	.word	0xffffffff


	//   ....[15]....
        /*0304*/ 	.word	0xffffffff


	//   ....[16]....
        /*0308*/ 	.word	0xffffffff


	//   ....[17]....
        /*030c*/ 	.word	0xffffffff


	//   ....[18]....
        /*0310*/ 	.word	0xffffffff


	//   ....[19]....
        /*0314*/ 	.word	0xffffffff


	//   ....[20]....
        /*0318*/ 	.word	0xffffffff


	//   ....[21]....
        /*031c*/ 	.word	0xffffffff


	//   ....[22]....
        /*0320*/ 	.word	0xffffffff


	//   ....[23]....
        /*0324*/ 	.word	0xffffffff


	//----- nvinfo : EIATTR_COOP_GROUP_INSTR_OFFSETS
	.align		4
.L_340:
        /*0328*/ 	.byte	0x04, 0x28
        /*032a*/ 	.short	(.L_342 - .L_341)


	//   ....[0]....
.L_341:
        /*032c*/ 	.word	0x000097d0


	//   ....[1]....
        /*0330*/ 	.word	0x00009800


	//   ....[2]....
        /*0334*/ 	.word	0x000098b0


	//   ....[3]....
        /*0338*/ 	.word	0x000098e0


	//   ....[4]....
        /*033c*/ 	.word	0x00009cc0


	//   ....[5]....
        /*0340*/ 	.word	0x00009d20


	//   ....[6]....
        /*0344*/ 	.word	0x00009e10


	//   ....[7]....
        /*0348*/ 	.word	0x00009e80


	//   ....[8]....
        /*034c*/ 	.word	0x00011420


	//   ....[9]....
        /*0350*/ 	.word	0x00011450


	//   ....[10]....
        /*0354*/ 	.word	0x00011480


	//   ....[11]....
        /*0358*/ 	.word	0x00011490


	//   ....[12]....
        /*035c*/ 	.word	0x000114e0


	//   ....[13]....
        /*0360*/ 	.word	0x00011500


	//   ....[14]....
        /*0364*/ 	.word	0x00011520


	//   ....[15]....
        /*0368*/ 	.word	0x00011530


	//   ....[16]....
        /*036c*/ 	.word	0x000153f0


	//   ....[17]....
        /*0370*/ 	.word	0x00015400


	//   ....[18]....
        /*0374*/ 	.word	0x00015410


	//   ....[19]....
        /*0378*/ 	.word	0x00015430


	//   ....[20]....
        /*037c*/ 	.word	0x00015450


	//   ....[21]....
        /*0380*/ 	.word	0x00015470


	//   ....[22]....
        /*0384*/ 	.word	0x00015480


	//   ....[23]....
        /*0388*/ 	.word	0x000154b0


	//----- nvinfo : EIATTR_VRC_CTA_INIT_COUNT
	.align		4
.L_342:
        /*038c*/ 	.byte	0x02, 0x4a
	.zero		1
	.zero		1


	//----- nvinfo : EIATTR_EXIT_INSTR_OFFSETS
	.align		4
        /*0390*/ 	.byte	0x04, 0x1c
        /*0392*/ 	.short	(.L_344 - .L_343)


	//   ....[0]....
.L_343:
        /*0394*/ 	.word	0x00000360


	//   ....[1]....
        /*0398*/ 	.word	0x00001570


	//   ....[2]....
        /*039c*/ 	.word	0x00001600


	//   ....[3]....
        /*03a0*/ 	.word	0x00016ed0


	//   ....[4]....
        /*03a4*/ 	.word	0x00016fb0


	//----- nvinfo : EIATTR_CRS_STACK_SIZE
	.align		4
.L_344:
        /*03a8*/ 	.byte	0x04, 0x1e
        /*03aa*/ 	.short	(.L_346 - .L_345)
.L_345:
        /*03ac*/ 	.word	0x00000000


	//----- nvinfo : EIATTR_CBANK_PARAM_SIZE
	.align		4
.L_346:
        /*03b0*/ 	.byte	0x03, 0x19
        /*03b2*/ 	.short	0x01d0


	//----- nvinfo : EIATTR_PARAM_CBANK
	.align		4
        /*03b4*/ 	.byte	0x04, 0x0a
        /*03b6*/ 	.short	(.L_348 - .L_347)
	.align		4
.L_347:
        /*03b8*/ 	.word	index@(.nv.constant0._ZN5flash16flash_fwd_kernelI23Flash_fwd_kernel_traitsILi64ELi128ELi128ELi4ELb0ELb0EN7cutlass6half_tE19Flash_kernel_traitsILi64ELi128ELi128ELi4ES3_EELb0ELb0ELb0ELb1ELb0ELb0ELb1ELb0EEEvNS_16Flash_fwd_paramsE)
        /*03bc*/ 	.short	0x0380
        /*03be*/ 	.short	0x01d0


	//----- nvinfo : EIATTR_SW_WAR
	.align		4
.L_348:
        /*03c0*/ 	.byte	0x04, 0x36
        /*03c2*/ 	.short	(.L_350 - .L_349)
.L_349:
        /*03c4*/ 	.word	0x00000008
.L_350:


//--------------------- .nv.info._ZN5flash16flash_fwd_kernelI23Flash_fwd_kernel_traitsILi64ELi128ELi128ELi4ELb0ELb0EN7cutlass6half_tE19Flash_kernel_traitsILi64ELi128ELi128ELi4ES3_EELb0ELb0ELb1ELb0ELb0ELb1ELb0ELb0EEEvNS_16Flash_fwd_paramsE --------------------------
	.section	.nv.info._ZN5flash16flash_fwd_kernelI23Flash_fwd_kernel_traitsILi64ELi128ELi128ELi4ELb0ELb0EN7cutlass6half_tE19Flash_kernel_traitsILi64ELi128ELi128ELi4ES3_EELb0ELb0ELb1ELb0ELb0ELb1ELb0ELb0EEEvNS_16Flash_fwd_paramsE,"",@"SHT_CUDA_INFO"
	.sectionflags	@""
	.align	4


	//----- nvinfo : EIATTR_CUDA_API_VERSION
	.align		4
        /*0000*/ 	.byte	0x04, 0x37
        /*0002*/ 	.short	(.L_352 - .L_351)
.L_351:
        /*0004*/ 	.word	0x00000082


	//----- nvinfo : EIATTR_KPARAM_INFO
	.align		4
.L_352:
        /*0008*/ 	.byte	0x04, 0x17
        /*000a*/ 	.short	(.L_354 - .L_353)
.L_353:
        /*000c*/ 	.word	0x00000000
        /*0010*/ 	.short	0x0000
        /*0012*/ 	.short	0x0000
        /*0014*/ 	.byte	0x00, 0xf0, 0x41, 0x07


	//----- nvinfo : EIATTR_SPARSE_MMA_MASK
	.align		4
.L_354:
        /*0018*/ 	.byte	0x03, 0x50
        /*001a*/ 	.short	0x0000


	//----- nvinfo : EIATTR_MAXREG_COUNT
	.align		4
        /*001c*/ 	.byte	0x03, 0x1b
        /*001e*/ 	.short	0x00ff


	//----- nvinfo : EIATTR_NUM_BARRIERS
	.align		4
        /*0020*/ 	.byte	0x02, 0x4c
        /*0022*/ 	.byte	0x01
	.zero		1


	//----- nvinfo : EIATTR_ANNOTATIONS
	.align		4
        /*0024*/ 	.byte	0x04, 0x55
        /*0026*/ 	.short	(.L_356 - .L_355)


	//   ....[0]....
.L_355:
        /* <DEDUP_REMOVED lines=127> */


	//----- nvinfo : EIATTR_MERCURY_ISA_VERSION
	.align		4
.L_356:
        /*0800*/ 	.byte	0x03, 0x5f
        /*0802*/ 	.short	0x0101


	//----- nvinfo : EIATTR_INT_WARP_WIDE_INSTR_OFFSETS
	.align		4
        /*0804*/ 	.byte	0x04, 0x31
        /*0806*/ 	.short	(.L_358 - .L_357)


	//   ....[0]....
.L_357:
        /*0808*/ 	.word	0x00002730


	//   ....[1]....
        /*080c*/ 	.word	0x00002980


	//   ....[2]....
        /*0810*/ 	.word	0x00002c90


	//   ....[3]....
        /*0814*/ 	.word	0x00002f60


	//----- nvinfo : EIATTR_COOP_GROUP_MASK_REGIDS
	.align		4
.L_358:
        /*0818*/ 	.byte	0x04, 0x29
        /*081a*/ 	.short	(.L_360 - .L_359)


	//   ....[0]....
.L_359:
        /*081c*/ 	.word	0xffffffff


	//   ....[1]....
        /*0820*/ 	.word	0xffffffff


	//   ....[2]....
        /*0824*/ 	.word	0xffffffff


	//   ....[3]....
        /*0828*/ 	.word	0xffffffff


	//   ....[4]....
        /*082c*/ 	.word	0xffffffff


	//   ....[5]....
        /*0830*/ 	.word	0xffffffff


	//   ....[6]....
        /*0834*/ 	.word	0xffffffff


	//   ....[7]....
        /*0838*/ 	.word	0xffffffff


	//   ....[8]....
        /*083c*/ 	.word	0xffffffff


	//   ....[9]....
        /*0840*/ 	.word	0xffffffff


	//   ....[10]....
        /*0844*/ 	.word	0xffffffff


	//   ....[11]....
        /*0848*/ 	.word	0xffffffff


	//   ....[12]....
        /*084c*/ 	.word	0xffffffff


	//   ....[13]....
        /*0850*/ 	.word	0xffffffff


	//   ....[14]....
        /*0854*/ 	.word	0xffffffff


	//   ....[15]....
        /*0858*/ 	.word	0xffffffff


	//   ....[16]....
        /*085c*/ 	.word	0xffffffff


	//   ....[17]....
        /*0860*/ 	.word	0xffffffff


	//   ....[18]....
        /*0864*/ 	.word	0xffffffff


	//   ....[19]....
        /*0868*/ 	.word	0xffffffff


	//   ....[20]....
        /*086c*/ 	.word	0xffffffff


	//   ....[21]....
        /*0870*/ 	.word	0xffffffff


	//   ....[22]....
        /*0874*/ 	.word	0xffffffff


	//   ....[23]....
        /*0878*/ 	.word	0xffffffff


	//   ....[24]....
        /*087c*/ 	.word	0xffffffff


	//   ....[25]....
        /*0880*/ 	.word	0xffffffff


	//   ....[26]....
        /*0884*/ 	.word	0xffffffff


	//   ....[27]....
        /*0888*/ 	.word	0xffffffff


	//   ....[28]....
        /*088c*/ 	.word	0xffffffff


	//   ....[29]....
        /*0890*/ 	.word	0xffffffff


	//   ....[30]....
        /*0894*/ 	.word	0xffffffff


	//   ....[31]....
        /*0898*/ 	.word	0xffffffff


	//----- nvinfo : EIATTR_COOP_GROUP_INSTR_OFFSETS
	.align		4
.L_360:
        /*089c*/ 	.byte	0x04, 0x28
        /*089e*/ 	.short	(.L_362 - .L_361)


	//   ....[0]....
.L_361:
        /*08a0*/ 	.word	0x00006bd0


	//   ....[1]....
        /*08a4*/ 	.word	0x00006c10


	//   ....[2]....
        /*08a8*/ 	.word	0x00006d60


	//   ....[3]....
        /*08ac*/ 	.word	0x00006d90


	//   ....[4]....
        /*08b0*/ 	.word	0x000073f0


	//   ....[5]....
        /*08b4*/ 	.word	0x00007410


	//   ....[6]....
        /*08b8*/ 	.word	0x00007500


	//   ....[7]....
        /*08bc*/ 	.word	0x00007540


	//   ....[8]....
        /*08c0*/ 	.word	0x0000fcb0


	//   ....[9]....
        /*08c4*/ 	.word	0x0000fd40


	//   ....[10]....
        /*08c8*/ 	.word	0x0000fd80


	//   ....[11]....
        /*08cc*/ 	.word	0x0000fdf0


	//   ....[12]....
        /*08d0*/ 	.word	0x0000fe30


	//   ....[13]....
        /*08d4*/ 	.word	0x0000fe40


	//   ....[14]....
        /*08d8*/ 	.word	0x0000fe60


	//   ....[15]....
        /*08dc*/ 	.word	0x0000ff00


	//   ....[16]....
        /*08e0*/ 	.word	0x00015ea0


	//   ....[17]....
        /*08e4*/ 	.word	0x00015f10


	//   ....[18]....
        /*08e8*/ 	.word	0x00017fd0


	//   ....[19]....
        /*08ec*/ 	.word	0x000180e0


	//   ....[20]....
        /*08f0*/ 	.word	0x00018120


	//   ....[21]....
        /*08f4*/ 	.word	0x00018190


	//   ....[22]....
        /*08f8*/ 	.word	0x000181d0


	//   ....[23]....
        /*08fc*/ 	.word	0x00018220


	//   ....[24]....
        /*0900*/ 	.word	0x0001c130


	//   ....[25]....
        /*0904*/ 	.word	0x0001c140


	//   ....[26]....
        /*0908*/ 	.word	0x0001c150


	//   ....[27]....
        /*090c*/ 	.word	0x0001c180


	//   ....[28]....
        /*0910*/ 	.word	0x0001c1a0


	//   ....[29]....
        /*0914*/ 	.word	0x0001c1c0


	//   ....[30]....
        /*0918*/ 	.word	0x0001c1d0


	//   ....[31]....
        /*091c*/ 	.word	0x0001c210


	//----- nvinfo : EIATTR_VRC_CTA_INIT_COUNT
	.align		4
.L_362:
        /*0920*/ 	.byte	0x02, 0x4a
	.zero		1
	.zero		1


	//----- nvinfo : EIATTR_EXIT_INSTR_OFFSETS
	.align		4
        /*0924*/ 	.byte	0x04, 0x1c
        /*0926*/ 	.short	(.L_364 - .L_363)


	//   ....[0]....
.L_363:
        /*0928*/ 	.word	0x000004a0


	//   ....[1]....
        /*092c*/ 	.word	0x00001870


	//   ....[2]....
        /*0930*/ 	.word	0x00001900


	//   ....[3]....
        /*0934*/ 	.word	0x0001da50


	//   ....[4]....
        /*0938*/ 	.word	0x0001db30


	//----- nvinfo : EIATTR_CRS_STACK_SIZE
	.align		4
.L_364:
        /*093c*/ 	.byte	0x04, 0x1e
        /*093e*/ 	.short	(.L_366 - .L_365)
.L_365:
        /*0940*/ 	.word	0x00000000


	//----- nvinfo : EIATTR_CBANK_PARAM_SIZE
	.align		4
.L_366:
        /*0944*/ 	.byte	0x03, 0x19
        /*0946*/ 	.short	0x01d0


	//----- nvinfo : EIATTR_PARAM_CBANK
	.align		4
        /*0948*/ 	.byte	0x04, 0x0a
        /*094a*/ 	.short	(.L_368 - .L_367)
	.align		4
.L_367:
        /*094c*/ 	.word	index@(.nv.constant0._ZN5flash16flash_fwd_kernelI23Flash_fwd_kernel_traitsILi64ELi128ELi128ELi4ELb0ELb0EN7cutlass6half_tE19Flash_kernel_traitsILi64ELi128ELi128ELi4ES3_EELb0ELb0ELb1ELb0ELb0ELb1ELb0ELb0EEEvNS_16Flash_fwd_paramsE)
        /*0950*/ 	.short	0x0380
        /*0952*/ 	.short	0x01d0


	//----- nvinfo : EIATTR_SW_WAR
	.align		4
.L_368:
        /*0954*/ 	.byte	0x04, 0x36
        /*0956*/ 	.short	(.L_370 - .L_369)
.L_369:
        /*0958*/ 	.word	0x00000008
.L_370:


//--------------------- .nv.info._ZN5flash16flash_fwd_kernelI23Flash_fwd_kernel_traitsILi64ELi128ELi128ELi4ELb0ELb0EN7cutlass6half_tE19Flash_kernel_traitsILi64ELi128ELi128ELi4ES3_EELb0ELb0ELb1ELb0ELb0ELb1ELb1ELb0EEEvNS_16Flash_fwd_paramsE --------------------------
	.section	.nv.info._ZN5flash16flash_fwd_kernelI23Flash_fwd_kernel_traitsILi64ELi128ELi128ELi4ELb0ELb0EN7cutlass6half_tE19Flash_kernel_traitsILi64ELi128ELi128ELi4ES3_EELb0ELb0ELb1ELb0ELb0ELb1ELb1ELb0EEEvNS_16Flash_fwd_paramsE,"",@"SHT_CUDA_INFO"
	.sectionflags	@""
	.align	4


	//----- nvinfo : EIATTR_CUDA_API_VERSION
	.align		4
        /*0000*/ 	.byte	0x04, 0x37
        /*0002*/ 	.short	(.L_372 - .L_371)
.L_371:
        /*0004*/ 	.word	0x00000082


	//----- nvinfo : EIATTR_KPARAM_INFO
	.align		4
.L_372:
        /*0008*/ 	.byte	0x04, 0x17
        /*000a*/ 	.short	(.L_374 - .L_373)
.L_373:
        /*000c*/ 	.word	0x00000000
        /*0010*/ 	.short	0x0000
        /*0012*/ 	.short	0x0000
        /*0014*/ 	.byte	0x00, 0xf0, 0x41, 0x07


	//----- nvinfo : EIATTR_SPARSE_MMA_MASK
	.align		4
.L_374:
        /*0018*/ 	.byte	0x03, 0x50
        /*001a*/ 	.short	0x0000


	//----- nvinfo : EIATTR_MAXREG_COUNT
	.align		4
        /*001c*/ 	.byte	0x03, 0x1b
        /*001e*/ 	.short	0x00ff


	//----- nvinfo : EIATTR_NUM_BARRIERS
	.align		4
        /*0020*/ 	.byte	0x02, 0x4c
        /*0022*/ 	.byte	0x01
	.zero		1


	//----- nvinfo : EIATTR_ANNOTATIONS
	.align		4
        /*0024*/ 	.byte	0x04, 0x55
        /*0026*/ 	.short	(.L_376 - .L_375)


	//   ....[0]....
.L_375:
        /* <DEDUP_REMOVED lines=113> */


	//----- nvinfo : EIATTR_MERCURY_ISA_VERSION
	.align		4
.L_376:
        /*0720*/ 	.byte	0x03, 0x5f
        /*0722*/ 	.short	0x0101


	//----- nvinfo : EIATTR_INT_WARP_WIDE_INSTR_OFFSETS
	.align		4
        /*0724*/ 	.byte	0x04, 0x31
        /*0726*/ 	.short	(.L_378 - .L_377)


	//   ....[0]....
.L_377:
        /*0728*/ 	.word	0x000026e0


	//   ....[1]....
        /*072c*/ 	.word	0x00002920


	//   ....[2]....
        /*0730*/ 	.word	0x00002c50


	//   ....[3]....
        /*0734*/ 	.word	0x00002f20


	//----- nvinfo : EIATTR_COOP_GROUP_MASK_REGIDS
	.align		4
.L_378:
        /*0738*/ 	.byte	0x04, 0x29
        /*073a*/ 	.short	(.L_380 - .L_379)


	//   ....[0]....
.L_379:
        /*073c*/ 	.word	0xffffffff


	//   ....[1]....
        /*0740*/ 	.word	0xffffffff


	//   ....[2]....
        /*0744*/ 	.word	0xffffffff


	//   ....[3]....
        /*0748*/ 	.word	0xffffffff


	//   ....[4]....
        /*074c*/ 	.word	0xffffffff


	//   ....[5]....
        /*0750*/ 	.word	0xffffffff


	//   ....[6]....
        /*0754*/ 	.word	0xffffffff


	//   ....[7]....
        /*0758*/ 	.word	0xffffffff


	//   ....[8]....
        /*075c*/ 	.word	0xffffffff


	//   ....[9]....
        /*0760*/ 	.word	0xffffffff


	//   ....[10]....
        /*0764*/ 	.word	0xffffffff


	//   ....[11]....
        /*0768*/ 	.word	0xffffffff


	//   ....[12]....
        /*076c*/ 	.word	0xffffffff


	//   ....[13]....
        /*0770*/ 	.word	0xffffffff


	//   ....[14]....
        /*0774*/ 	.word	0xffffffff


	//   ....[15]....
        /*0778*/ 	.word	0xffffffff


	//   ....[16]....
        /*077c*/ 	.word	0xffffffff


	//   ....[17]....
        /*0780*/ 	.word	0xffffffff


	//   ....[18]....
        /*0784*/ 	.word	0xffffffff


	//   ....[19]....
        /*0788*/ 	.word	0xffffffff


	//   ....[20]....
        /*078c*/ 	.word	0xffffffff


	//   ....[21]....
        /*0790*/ 	.word	0xffffffff


	//   ....[22]....
        /*0794*/ 	.word	0xffffffff


	//   ....[23]....
        /*0798*/ 	.word	0xffffffff


	//   ....[24]....
        /*079c*/ 	.word	0xffffffff


	//   ....[25]....
        /*07a0*/ 	.word	0xffffffff


	//   ....[26]....
        /*07a4*/ 	.word	0xffffffff


	//   ....[27]....
        /*07a8*/ 	.word	0xffffffff


	//   ....[28]....
        /*07ac*/ 	.word	0xffffffff


	//   ....[29]....
        /*07b0*/ 	.word	0xffffffff


	//   ....[30]....
        /*07b4*/ 	.word	0xffffffff


	//   ....[31]....
        /*07b8*/ 	.word	0xffffffff


	//----- nvinfo : EIATTR_COOP_GROUP_INSTR_OFFSETS
	.align		4
.L_380:
        /*07bc*/ 	.byte	0x04, 0x28
        /*07be*/ 	.short	(.L_382 - .L_381)


	//   ....[0]....
.L_381:
        /*07c0*/ 	.word	0x00007940


	//   ....[1]....
        /*07c4*/ 	.word	0x00007960


	//   ....[2]....
        /*07c8*/ 	.word	0x00007ab0


	//   ....[3]....
        /*07cc*/ 	.word	0x00007b20


	//   ....[4]....
        /*07d0*/ 	.word	0x00008120


	//   ....[5]....
        /*07d4*/ 	.word	0x00008140


	//   ....[6]....
        /*07d8*/ 	.word	0x000081d0


	//   ....[7]....
        /*07dc*/ 	.word	0x00008240


	//   ....[8]....
        /*07e0*/ 	.word	0x00011c10


	//   ....[9]....
        /*07e4*/ 	.word	0x00011c20


	//   ....[10]....
        /*07e8*/ 	.word	0x00011c40


	//   ....[11]....
        /*07ec*/ 	.word	0x00011c80


	//   ....[12]....
        /*07f0*/ 	.word	0x00011fd0


	//   ....[13]....
        /*07f4*/ 	.word	0x00012020


	//   ....[14]....
        /*07f8*/ 	.word	0x00012060


	//   ....[15]....
        /*07fc*/ 	.word	0x00012080


	//   ....[16]....
        /*0800*/ 	.word	0x000192b0


	//   ....[17]....
        /*0804*/ 	.word	0x00019480


	//   ....[18]....
        /*0808*/ 	.word	0x0001b820


	//   ....[19]....
        /*080c*/ 	.word	0x0001b940


	//   ....[20]....
        /*0810*/ 	.word	0x0001bbb0


	//   ....[21]....
        /*0814*/ 	.word	0x0001bd30


	//   ....[22]....
        /*0818*/ 	.word	0x0001bd60


	//   ....[23]....
        /*081c*/ 	.word	0x0001be50


	//   ....[24]....
        /*0820*/ 	.word	0x0001f6e0


	//   ....[25]....
        /*0824*/ 	.word	0x0001f6f0


	//   ....[26]....
        /*0828*/ 	.word	0x0001f700


	//   ....[27]....
        /*082c*/ 	.word	0x0001f720


	//   ....[28]....
        /*0830*/ 	.word	0x0001f740


	//   ....[29]....
        /*0834*/ 	.word	0x0001f760


	//   ....[30]....
        /*0838*/ 	.word	0x0001f770


	//   ....[31]....
        /*083c*/ 	.word	0x0001f7b0


	//----- nvinfo : EIATTR_VRC_CTA_INIT_COUNT
	.align		4
.L_382:
        /*0840*/ 	.byte	0x02, 0x4a
	.zero		1
	.zero		1


	//----- nvinfo : EIATTR_EXIT_INSTR_OFFSETS
	.align		4
        /*0844*/ 	.byte	0x04, 0x1c
        /*0846*/ 	.short	(.L_384 - .L_383)


	//   ....[0]....
.L_383:
        /*0848*/ 	.word	0x000004a0


	//   ....[1]....
        /*084c*/ 	.word	0x00001870


	//   ....[2]....
        /*0850*/ 	.word	0x00001900


	//   ....[3]....
        /*0854*/ 	.word	0x00020ff0


	//   ....[4]....
        /*0858*/ 	.word	0x000210d0


	//----- nvinfo : EIATTR_CRS_STACK_SIZE
	.align		4
.L_384:
        /*085c*/ 	.byte	0x04, 0x1e
        /*085e*/ 	.short	(.L_386 - .L_385)
.L_385:
        /*0860*/ 	.word	0x00000000


	//----- nvinfo : EIATTR_CBANK_PARAM_SIZE
	.align		4
.L_386:
        /*0864*/ 	.byte	0x03, 0x19
        /*0866*/ 	.short	0x01d0


	//----- nvinfo : EIATTR_PARAM_CBANK
	.align		4
        /*0868*/ 	.byte	0x04, 0x0a
        /*086a*/ 	.short	(.L_388 - .L_387)
	.align		4
.L_387:
        /*086c*/ 	.word	index@(.nv.constant0._ZN5flash16flash_fwd_kernelI23Flash_fwd_kernel_traitsILi64ELi128ELi128ELi4ELb0ELb0EN7cutlass6half_tE19Flash_kernel_traitsILi64ELi128ELi128ELi4ES3_EELb0ELb0ELb1ELb0ELb0ELb1ELb1ELb0EEEvNS_16Flash_fwd_paramsE)
        /*0870*/ 	.short	0x0380
        /*0872*/ 	.short	0x01d0


	//----- nvinfo : EIATTR_SW_WAR
	.align		4
.L_388:
        /*0874*/ 	.byte	0x04, 0x36
        /*0876*/ 	.short	(.L_390 - .L_389)
.L_389:
        /*0878*/ 	.word	0x00000008
.L_390:


//--------------------- .nv.info._ZN5flash16flash_fwd_kernelI23Flash_fwd_kernel_traitsILi64ELi128ELi128ELi4ELb0ELb0EN7cutlass6half_tE19Flash_kernel_traitsILi64ELi128ELi128ELi4ES3_EELb0ELb0ELb1ELb0ELb0ELb0ELb0ELb0EEEvNS_16Flash_fwd_paramsE --------------------------
	.section	.nv.info._ZN5flash16flash_fwd_kernelI23Flash_fwd_kernel_traitsILi64ELi128ELi128ELi4ELb0ELb0EN7cutlass6half_tE19Flash_kernel_traitsILi64ELi128ELi128ELi4ES3_EELb0ELb0ELb1ELb0ELb0ELb0ELb0ELb0EEEvNS_16Flash_fwd_paramsE,"",@"SHT_CUDA_INFO"
	.sectionflags	@""
	.align	4


	//----- nvinfo : EIATTR_CUDA_API_VERSION
	.align		4
        /*0000*/ 	.byte	0x04, 0x37
        /*0002*/ 	.short	(.L_392 - .L_391)
.L_391:
        /*0004*/ 	.word	0x00000082


	//----- nvinfo : EIATTR_KPARAM_INFO
	.align		4
.L_392:
        /*0008*/ 	.byte	0x04, 0x17
        /*000a*/ 	.short	(.L_394 - .L_393)
.L_393:
        /*000c*/ 	.word	0x00000000
        /*0010*/ 	.short	0x0000
        /*0012*/ 	.short	0x0000
        /*0014*/ 	.byte	0x00, 0xf0, 0x41, 0x07


	//----- nvinfo : EIATTR_SPARSE_MMA_MASK
	.align		4
.L_394:
        /*0018*/ 	.byte	0x03, 0x50
        /*001a*/ 	.short	0x0000


	//----- nvinfo : EIATTR_MAXREG_COUNT
	.align		4
        /*001c*/ 	.byte	0x03, 0x1b
        /*001e*/ 	.short	0x00ff


	//----- nvinfo : EIATTR_NUM_BARRIERS
	.align		4
        /*0020*/ 	.byte	0x02, 0x4c
        /*0022*/ 	.byte	0x01
	.zero		1


	//----- nvinfo : EIATTR_ANNOTATIONS
	.align		4
        /*0024*/ 	.byte	0x04, 0x55
        /*0026*/ 	.short	(.L_396 - .L_395)


	//   ....[0]....
.L_395:
        /* <DEDUP_REMOVED lines=141> */
        /*08ec*/ 	.byte	0x90, 0xe2, 0x01, 0x00, 0x01, 0x00, 0x00, 0x00, 0xa0, 0xe2, 0x01, 0x00


	//----- nvinfo : EIATTR_MERCURY_ISA_VERSION
	.align		4
.L_396:
        /*08f8*/ 	.byte	0x03, 0x5f
        /*08fa*/ 	.short	0x0101


	//----- nvinfo : EIATTR_COOP_GROUP_MASK_REGIDS
	.align		4
        /*08fc*/ 	.byte	0x04, 0x29
        /*08fe*/ 	.short	(.L_398 - .L_397)


	//   ....[0]....
.L_397:
        /*0900*/ 	.word	0xffffffff


	//   ....[1]....
        /*0904*/ 	.word	0xffffffff


	//   ....[2]....
        /*0908*/ 	.word	0xffffffff


	//   ....[3]....
        /*090c*/ 	.word	0xffffffff


	//   ....[4]....
        /*0910*/ 	.word	0xffffffff


	//   ....[5]....
        /*0914*/ 	.word	0xffffffff


	//   ....[6]....
        /*0918*/ 	.word	0xffffffff


	//   ....[7]....
        /*091c*/ 	.word	0xffffffff


	//   ....[8]....
        /*0920*/ 	.word	0xffffffff


	//   ....[9]....
        /*0924*/ 	.word	0xffffffff


	//   ....[10]....
        /*0928*/ 	.word	0xffffffff


	//   ....[11]....
        /*092c*/ 	.word	0xffffffff


	//   ....[12]....
        /*0930*/ 	.word	0xffffffff


	//   ....[13]....
        /*0934*/ 	.word	0xffffffff


	//   ....[14]....
        /*0938*/ 	.word	0xffffffff


	//   ....[15]....
        /*093c*/ 	.word	0xffffffff


	//   ....[16]....
        /*0940*/ 	.word	0xffffffff


	//   ....[17]....
        /*0944*/ 	.word	0xffffffff


	//   ....[18]....
        /*0948*/ 	.word	0xffffffff


	//   ....[19]....
        /*094c*/ 	.word	0xffffffff


	//   ....[20]....
        /*0950*/ 	.word	0xffffffff


	//   ....[21]....
        /*0954*/ 	.word	0xffffffff


	//   ....[22]....
        /*0958*/ 	.word	0xffffffff


	//   ....[23]....
        /*095c*/ 	.word	0xffffffff


	//   ....[24]....
        /*0960*/ 	.word	0xffffffff


	//   ....[25]....
        /*0964*/ 	.word	0xffffffff


	//   ....[26]....
        /*0968*/ 	.word	0xffffffff


	//   ....[27]....
        /*096c*/ 	.word	0xffffffff


	//   ....[28]....
        /*0970*/ 	.word	0xffffffff


	//   ....[29]....
        /*0974*/ 	.word	0xffffffff


	//   ....[30]....
        /*0978*/ 	.word	0xffffffff


	//   ....[31]....
        /*097c*/ 	.word	0xffffffff


	//----- nvinfo : EIATTR_COOP_GROUP_INSTR_OFFSETS
	.align		4
.L_398:
        /*0980*/ 	.byte	0x04, 0x28
        /*0982*/ 	.short	(.L_400 - .L_399)


	//   ....[0]....
.L_399:
        /*0984*/ 	.word	0x00007ef0


	//   ....[1]....
        /*0988*/ 	.word	0x00007f00


	//   ....[2]....
        /*098c*/ 	.word	0x00007ff0


	//   ....[3]....
        /*0990*/ 	.word	0x00008030


	//   ....[4]....
        /*0994*/ 	.word	0x00008620


	//   ....[5]....
        /*0998*/ 	.word	0x00008630


	//   ....[6]....
        /*099c*/ 	.word	0x00008670


	//   ....[7]....
        /*09a0*/ 	.word	0x00008680


	//   ....[8]....
        /*09a4*/ 	.word	0x000114d0


	//   ....[9]....
        /*09a8*/ 	.word	0x00011540


	//   ....[10]....
        /*09ac*/ 	.word	0x00011580


	//   ....[11]....
        /*09b0*/ 	.word	0x00011590


	//   ....[12]....
        /*09b4*/ 	.word	0x00011900


	//   ....[13]....
        /*09b8*/ 	.word	0x00011b20


	//   ....[14]....
        /*09bc*/ 	.word	0x00011b60


	//   ....[15]....
        /*09c0*/ 	.word	0x00011b70


	//   ....[16]....
        /*09c4*/ 	.word	0x00018590


	//   ....[17]....
        /*09c8*/ 	.word	0x00018620


	//   ....[18]....
        /*09cc*/ 	.word	0x0001a680


	//   ....[19]....
        /*09d0*/ 	.word	0x0001a740


	//   ....[20]....
        /*09d4*/ 	.word	0x0001a7c0


	//   ....[21]....
        /*09d8*/ 	.word	0x0001a840


	//   ....[22]....
        /*09dc*/ 	.word	0x0001a860


	//   ....[23]....
        /*09e0*/ 	.word	0x0001a940


	//   ....[24]....
        /*09e4*/ 	.word	0x0001e400


	//   ....[25]....
        /*09e8*/ 	.word	0x0001e410


	//   ....[26]....
        /*09ec*/ 	.word	0x0001e420


	//   ....[27]....
        /*09f0*/ 	.word	0x0001e450


	//   ....[28]....
        /*09f4*/ 	.word	0x0001e470


	//   ....[29]....
        /*09f8*/ 	.word	0x0001e490


	//   ....[30]....
        /*09fc*/ 	.word	0x0001e4a0


	//   ....[31]....
        /*0a00*/ 	.word	0x0001e4e0


	//----- nvinfo : EIATTR_VRC_CTA_INIT_COUNT
	.align		4
.L_400:
        /*0a04*/ 	.byte	0x02, 0x4a
	.zero		1
	.zero		1


	//----- nvinfo : EIATTR_EXIT_INSTR_OFFSETS
	.align		4
        /*0a08*/ 	.byte	0x04, 0x1c
        /*0a0a*/ 	.short	(.L_402 - .L_401)


	//   ....[0]....
.L_401:
        /*0a0c*/ 	.word	0x000004a0


	//   ....[1]....
        /*0a10*/ 	.word	0x00001810


	//   ....[2]....
        /*0a14*/ 	.word	0x000018a0


	//   ....[3]....
        /*0a18*/ 	.word	0x0001fd60


	//   ....[4]....
        /*0a1c*/ 	.word	0x0001fe40


	//----- nvinfo : EIATTR_CRS_STACK_SIZE
	.align		4
.L_402:
        /*0a20*/ 	.byte	0x04, 0x1e
        /*0a22*/ 	.short	(.L_404 - .L_403)
.L_403:
        /*0a24*/ 	.word	0x00000000


	//----- nvinfo : EIATTR_CBANK_PARAM_SIZE
	.align		4
.L_404:
        /*0a28*/ 	.byte	0x03, 0x19
        /*0a2a*/ 	.short	0x01d0


	//----- nvinfo : EIATTR_PARAM_CBANK
	.align		4
        /*0a2c*/ 	.byte	0x04, 0x0a
        /*0a2e*/ 	.short	(.L_406 - .L_405)
	.align		4
.L_405:
        /*0a30*/ 	.word	index@(.nv.constant0._ZN5flash16flash_fwd_kernelI23Flash_fwd_kernel_traitsILi64ELi128ELi128ELi4ELb0ELb0EN7cutlass6half_tE19Flash_kernel_traitsILi64ELi128ELi128ELi4ES3_EELb0ELb0ELb1ELb0ELb0ELb0ELb0ELb0EEEvNS_16Flash_fwd_paramsE)
        /*0a34*/ 	.short	0x0380
        /*0a36*/ 	.short	0x01d0


	//----- nvinfo : EIATTR_SW_WAR
	.align		4
.L_406:
        /*0a38*/ 	.byte	0x04, 0x36
        /*0a3a*/ 	.short	(.L_408 - .L_407)
.L_407:
        /*0a3c*/ 	.word	0x00000008
.L_408:


//--------------------- .nv.info._ZN5flash16flash_fwd_kernelI23Flash_fwd_kernel_traitsILi64ELi128ELi128ELi4ELb0ELb0EN7cutlass6half_tE19Flash_kernel_traitsILi64ELi128ELi128ELi4ES3_EELb0ELb0ELb1ELb0ELb0ELb0ELb1ELb0EEEvNS_16Flash_fwd_paramsE --------------------------
	.section	.nv.info._ZN5flash16flash_fwd_kernelI23Flash_fwd_kernel_traitsILi64ELi128ELi128ELi4ELb0ELb0EN7cutlass6half_tE19Flash_kernel_traitsILi64ELi128ELi128ELi4ES3_EELb0ELb0ELb1ELb0ELb0ELb0ELb1ELb0EEEvNS_16Flash_fwd_paramsE,"",@"SHT_CUDA_INFO"
	.sectionflags	@""
	.align	4


	//----- nvinfo : EIATTR_CUDA_API_VERSION
	.align		4
        /*0000*/ 	.byte	0x04, 0x37
        /*0002*/ 	.short	(.L_410 - .L_409)
.L_409:
        /*0004*/ 	.word	0x00000082


	//----- nvinfo : EIATTR_KPARAM_INFO
	.align		4
.L_410:
        /*0008*/ 	.byte	0x04, 0x17
        /*000a*/ 	.short	(.L_412 - .L_411)
.L_411:
        /*000c*/ 	.word	0x00000000
        /*0010*/ 	.short	0x0000
        /*0012*/ 	.short	0x0000
        /*0014*/ 	.byte	0x00, 0xf0, 0x41, 0x07


	//----- nvinfo : EIATTR_SPARSE_MMA_MASK
	.align		4
.L_412:
        /*0018*/ 	.byte	0x03, 0x50
        /*001a*/ 	.short	0x0000


	//----- nvinfo : EIATTR_MAXREG_COUNT
	.align		4
        /*001c*/ 	.byte	0x03, 0x1b
        /*001e*/ 	.short	0x00ff


	//----- nvinfo : EIATTR_NUM_BARRIERS
	.align		4
        /*0020*/ 	.byte	0x02, 0x4c
        /*0022*/ 	.byte	0x01
	.zero		1


	//----- nvinfo : EIATTR_ANNOTATIONS
	.align		4
        /*0024*/ 	.byte	0x04, 0x55
        /*0026*/ 	.short	(.L_414 - .L_413)


	//   ....[0]....
.L_413:
        /* <DEDUP_REMOVED lines=137> */


	//----- nvinfo : EIATTR_MERCURY_ISA_VERSION
	.align		4
.L_414:
        /*08a8*/ 	.byte	0x03, 0x5f
        /*08aa*/ 	.short	0x0101


	//----- nvinfo : EIATTR_COOP_GROUP_MASK_REGIDS
	.align		4
        /*08ac*/ 	.byte	0x04, 0x29
        /*08ae*/ 	.short	(.L_416 - .L_415)


	//   ....[0]....
.L_415:
        /*08b0*/ 	.word	0xffffffff


	//   ....[1]....
        /*08b4*/ 	.word	0xffffffff


	//   ....[2]....
        /*08b8*/ 	.word	0xffffffff


	//   ....[3]....
        /*08bc*/ 	.word	0xffffffff


	//   ....[4]....
        /*08c0*/ 	.word	0xffffffff


	//   ....[5]....
        /*08c4*/ 	.word	0xffffffff


	//   ....[6]....
        /*08c8*/ 	.word	0xffffffff


	//   ....[7]....
        /*08cc*/ 	.word	0xffffffff


	//   ....[8]....
        /*08d0*/ 	.word	0xffffffff


	//   ....[9]....
        /*08d4*/ 	.word	0xffffffff


	//   ....[10]....
        /*08d8*/ 	.word	0xffffffff


	//   ....[11]....
        /*08dc*/ 	.word	0xffffffff


	//   ....[12]....
        /*08e0*/ 	.word	0xffffffff


	//   ....[13]....
        /*08e4*/ 	.word	0xffffffff


	//   ....[14]....
        /*08e8*/ 	.word	0xffffffff


	//   ....[15]....
        /*08ec*/ 	.word	0xffffffff


	//   ....[16]....
        /*08f0*/ 	.word	0xffffffff


	//   ....[17]....
        /*08f4*/ 	.word	0xffffffff


	//   ....[18]....
        /*08f8*/ 	.word	0xffffffff


	//   ....[19]....
        /*08fc*/ 	.word	0xffffffff


	//   ....[20]....
        /*0900*/ 	.word	0xffffffff


	//   ....[21]....
        /*0904*/ 	.word	0xffffffff


	//   ....[22]....
        /*0908*/ 	.word	0xffffffff


	//   ....[23]....
        /*090c*/ 	.word	0xffffffff


	//   ....[24]....
        /*0910*/ 	.word	0xffffffff


	//   ....[25]....
        /*0914*/ 	.word	0xffffffff


	//   ....[26]....
        /*0918*/ 	.word	0xffffffff


	//   ....[27]....
        /*091c*/ 	.word	0xffffffff


	//   ....[28]....
        /*0920*/ 	.word	0xffffffff


	//   ....[29]....
        /*0924*/ 	.word	0xffffffff


	//   ....[30]....
        /*0928*/ 	.word	0xffffffff


	//   ....[31]....
        /*092c*/ 	.word	0xffffffff


	//----- nvinfo : EIATTR_COOP_GROUP_INSTR_OFFSETS
	.align		4
.L_416:
        /*0930*/ 	.byte	0x04, 0x28
        /*0932*/ 	.short	(.L_418 - .L_417)


	//   ....[0]....
.L_417:
        /*0934*/ 	.word	0x00008870


	//   ....[1]....
        /*0938*/ 	.word	0x000089b0


	//   ....[2]....
        /*093c*/ 	.word	0x00008bd0


	//   ....[3]....
        /*0940*/ 	.word	0x00008c20


	//   ....[4]....
        /*0944*/ 	.word	0x000091c0


	//   ....[5]....
        /*0948*/ 	.word	0x000091e0


	//   ....[6]....
        /*094c*/ 	.word	0x00009270


	//   ....[7]....
        /*0950*/ 	.word	0x000092a0


	//   ....[8]....
        /*0954*/ 	.word	0x000133c0


	//   ....[9]....
        /*0958*/ 	.word	0x00013400


	//   ....[10]....
        /*095c*/ 	.word	0x00013430


	//   ....[11]....
        /*0960*/ 	.word	0x00013440


	//   ....[12]....
        /*0964*/ 	.word	0x00013bf0


	//   ....[13]....
        /*0968*/ 	.word	0x00013c00


	//   ....[14]....
        /*096c*/ 	.word	0x00013c30


	//   ....[15]....
        /*0970*/ 	.word	0x00013c40


	//   ....[16]....
        /*0974*/ 	.word	0x0001ac30


	//   ....[17]....
        /*0978*/ 	.word	0x0001aca0


	//   ....[18]....
        /*097c*/ 	.word	0x0001d030


	//   ....[19]....
        /*0980*/ 	.word	0x0001d1d0


	//   ....[20]....
        /*0984*/ 	.word	0x0001d200


	//   ....[21]....
        /*0988*/ 	.word	0x0001d2b0


	//   ....[22]....
        /*098c*/ 	.word	0x0001d300


	//   ....[23]....
        /*0990*/ 	.word	0x0001d370


	//   ....[24]....
        /*0994*/ 	.word	0x00020ae0


	//   ....[25]....
        /*0998*/ 	.word	0x00020af0


	//   ....[26]....
        /*099c*/ 	.word	0x00020b00


	//   ....[27]....
        /*09a0*/ 	.word	0x00020b30


	//   ....[28]....
        /*09a4*/ 	.word	0x00020b50


	//   ....[29]....
        /*09a8*/ 	.word	0x00020b70


	//   ....[30]....
        /*09ac*/ 	.word	0x00020b80


	//   ....[31]....
        /*09b0*/ 	.word	0x00020bc0


	//----- nvinfo : EIATTR_VRC_CTA_INIT_COUNT
	.align		4
.L_418:
        /*09b4*/ 	.byte	0x02, 0x4a
	.zero		1
	.zero		1


	//----- nvinfo : EIATTR_EXIT_INSTR_OFFSETS
	.align		4
        /*09b8*/ 	.byte	0x04, 0x1c
        /*09ba*/ 	.short	(.L_420 - .L_419)


	//   ....[0]....
.L_419:
        /*09bc*/ 	.word	0x000004a0


	//   ....[1]....
        /*09c0*/ 	.word	0x00001810


	//   ....[2]....
        /*09c4*/ 	.word	0x000018a0


	//   ....[3]....
        /*09c8*/ 	.word	0x00022440


	//   ....[4]....
        /*09cc*/ 	.word	0x00022520


	//----- nvinfo : EIATTR_CRS_STACK_SIZE
	.align		4
.L_420:
        /*09d0*/ 	.byte	0x04, 0x1e
        /*09d2*/ 	.short	(.L_422 - .L_421)
.L_421:
        /*09d4*/ 	.word	0x00000000


	//----- nvinfo : EIATTR_CBANK_PARAM_SIZE
	.align		4
.L_422:
        /*09d8*/ 	.byte	0x03, 0x19
        /*09da*/ 	.short	0x01d0


	//----- nvinfo : EIATTR_PARAM_CBANK
	.align		4
        /*09dc*/ 	.byte	0x04, 0x0a
        /*09de*/ 	.short	(.L_424 - .L_423)
	.align		4
.L_423:
        /*09e0*/ 	.word	index@(.nv.constant0._ZN5flash16flash_fwd_kernelI23Flash_fwd_kernel_traitsILi64ELi128ELi128ELi4ELb0ELb0EN7cutlass6half_tE19Flash_kernel_traitsILi64ELi128ELi128ELi4ES3_EELb0ELb0ELb1ELb0ELb0ELb0ELb1ELb0EEEvNS_16Flash_fwd_paramsE)
        /*09e4*/ 	.short	0x0380
        /*09e6*/ 	.short	0x01d0


	//----- nvinfo : EIATTR_SW_WAR
	.align		4
.L_424:
        /*09e8*/ 	.byte	0x04, 0x36
        /*09ea*/ 	.short	(.L_426 - .L_425)
.L_425:
        /*09ec*/ 	.word	0x00000008
.L_426:


//--------------------- .nv.info._ZN5flash16flash_fwd_kernelI23Flash_fwd_kernel_traitsILi64ELi128ELi128ELi4ELb0ELb0EN7cutlass6half_tE19Flash_kernel_traitsILi64ELi128ELi128ELi4ES3_EELb0ELb0ELb1ELb1ELb0ELb0ELb0ELb0EEEvNS_16Flash_fwd_paramsE --------------------------
	.section	.nv.info._ZN5flash16flash_fwd_kernelI23Flash_fwd_kernel_traitsILi64ELi128ELi128ELi4ELb0ELb0EN7cutlass6half_tE19Flash_kernel_traitsILi64ELi128ELi128ELi4ES3_EELb0ELb0ELb1ELb1ELb0ELb0ELb0ELb0EEEvNS_16Flash_fwd_paramsE,"",@"SHT_CUDA_INFO"
	.sectionflags	@""
	.align	4


	//----- nvinfo : EIATTR_CUDA_API_VERSION
	.align		4
        /*0000*/ 	.byte	0x04, 0x37
        /*0002*/ 	.short	(.L_428 - .L_427)
.L_427:
        /*0004*/ 	.word	0x00000082


	//----- nvinfo : EIATTR_KPARAM_INFO
	.align		4
.L_428:
        /*0008*/ 	.byte	0x04, 0x17
        /*000a*/ 	.short	(.L_430 - .L_429)
.L_429:
        /*000c*/ 	.word	0x00000000
        /*0010*/ 	.short	0x0000
        /*0012*/ 	.short	0x0000
        /*0014*/ 	.byte	0x00, 0xf0, 0x41, 0x07


	//----- nvinfo : EIATTR_SPARSE_MMA_MASK
	.align		4
.L_430:
        /*0018*/ 	.byte	0x03, 0x50
        /*001a*/ 	.short	0x0000


	//----- nvinfo : EIATTR_MAXREG_COUNT
	.align		4
        /*001c*/ 	.byte	0x03, 0x1b
        /*001e*/ 	.short	0x00ff


	//----- nvinfo : EIATTR_NUM_BARRIERS
	.align		4
        /*0020*/ 	.byte	0x02, 0x4c
        /*0022*/ 	.byte	0x01
	.zero		1


	//----- nvinfo : EIATTR_ANNOTATIONS
	.align		4
        /*0024*/ 	.byte	0x04, 0x55
        /*0026*/ 	.short	(.L_432 - .L_431)


	//   ....[0]....
.L_431:
        /* <DEDUP_REMOVED lines=64> */


	//----- nvinfo : EIATTR_MERCURY_ISA_VERSION
	.align		4
.L_432:
        /*0410*/ 	.byte	0x03, 0x5f
        /*0412*/ 	.short	0x0101


	//----- nvinfo : EIATTR_COOP_GROUP_MASK_REGIDS
	.align		4
        /*0414*/ 	.byte	0x04, 0x29
        /*0416*/ 	.short	(.L_434 - .L_433)


	//   ....[0]....
.L_433:
        /*0418*/ 	.word	0xffffffff


	//   ....[1]....
        /*041c*/ 	.word	0xffffffff


	//   ....[2]....
        /*0420*/ 	.word	0xffffffff


	//   ....[3]....
        /*0424*/ 	.word	0xffffffff


	//   ....[4]....
        /*0428*/ 	.word	0xffffffff


	//   ....[5]....
        /*042c*/ 	.word	0xffffffff


	//   ....[6]....
        /*0430*/ 	.word	0xffffffff


	//   ....[7]....
        /*0434*/ 	.word	0xffffffff


	//   ....[8]....
        /*0438*/ 	.word	0xffffffff


	//   ....[9]....
        /*043c*/ 	.word	0xffffffff


	//   ....[10]....
        /*0440*/ 	.word	0xffffffff


	//   ....[11]....
        /*0444*/ 	.word	0xffffffff


	//   ....[12]....
        /*0448*/ 	.word	0xffffffff


	//   ....[13]....
        /*044c*/ 	.word	0xffffffff


	//   ....[14]....
        /*0450*/ 	.word	0xffffffff


	//   ....[15]....
        /*0454*/ 	.word	0xffffffff


	//   ....[16]....
        /*0458*/ 	.word	0xffffffff


	//   ....[17]....
        /*045c*/ 	.word	0xffffffff


	//   ....[18]....
        /*0460*/ 	.word	0xffffffff


	//   ....[19]....
        /*0464*/ 	.word	0xffffffff


	//   ....[20]....
        /*0468*/ 	.word	0xffffffff


	//   ....[21]....
        /*046c*/ 	.word	0xffffffff


	//   ....[22]....
        /*0470*/ 	.word	0xffffffff


	//   ....[23]....
        /*0474*/ 	.word	0xffffffff


	//   ....[24]....
        /*0478*/ 	.word	0xffffffff


	//   ....[25]....
        /*047c*/ 	.word	0xffffffff


	//   ....[26]....
        /*0480*/ 	.word	0xffffffff


	//   ....[27]....
        /*0484*/ 	.word	0xffffffff


	//   ....[28]....
        /*0488*/ 	.word	0xffffffff


	//   ....[29]....
        /*048c*/ 	.word	0xffffffff


	//   ....[30]....
        /*0490*/ 	.word	0xffffffff


	//   ....[31]....
        /*0494*/ 	.word	0xffffffff


	//----- nvinfo : EIATTR_COOP_GROUP_INSTR_OFFSETS
	.align		4
.L_434:
        /*0498*/ 	.byte	0x04, 0x28
        /*049a*/ 	.short	(.L_436 - .L_435)


	//   ....[0]....
.L_435:
        /*049c*/ 	.word	0x0000a0e0


	//   ....[1]....
        /*04a0*/ 	.word	0x0000a110


	//   ....[2]....
        /*04a4*/ 	.word	0x0000a1f0


	//   ....[3]....
        /*04a8*/ 	.word	0x0000a220


	//   ....[4]....
        /*04ac*/ 	.word	0x0000a400


	//   ....[5]....
        /*04b0*/ 	.word	0x0000a4d0


	//   ....[6]....
        /*04b4*/ 	.word	0x0000a5f0


	//   ....[7]....
        /*04b8*/ 	.word	0x0000a6b0


	//   ....[8]....
        /*04bc*/ 	.word	0x00013100


	//   ....[9]....
        /*04c0*/ 	.word	0x00013110


	//   ....[10]....
        /*04c4*/ 	.word	0x00013150


	//   ....[11]....
        /*04c8*/ 	.word	0x00013180


	//   ....[12]....
        /*04cc*/ 	.word	0x00013380


	//   ....[13]....
        /*04d0*/ 	.word	0x00013530


	//   ....[14]....
        /*04d4*/ 	.word	0x000139c0


	//   ....[15]....
        /*04d8*/ 	.word	0x00013a00


	//   ....[16]....
        /*04dc*/ 	.word	0x0001c780


	//   ....[17]....
        /*04e0*/ 	.word	0x0001c920


	//   ....[18]....
        /*04e4*/ 	.word	0x0001c950


	//   ....[19]....
        /*04e8*/ 	.word	0x0001ca60


	//   ....[20]....
        /*04ec*/ 	.word	0x0001ccc0


	//   ....[21]....
        /*04f0*/ 	.word	0x0001cd80


	//   ....[22]....
        /*04f4*/ 	.word	0x0001ce30


	//   ....[23]....
        /*04f8*/ 	.word	0x0001ce70


	//   ....[24]....
        /*04fc*/ 	.word	0x00020bf0


	//   ....[25]....
        /*0500*/ 	.word	0x00020c00


	//   ....[26]....
        /*0504*/ 	.word	0x00020c10


	//   ....[27]....
        /*0508*/ 	.word	0x00020c20


	//   ....[28]....
        /*050c*/ 	.word	0x00020c60


	//   ....[29]....
        /*0510*/ 	.word	0x00020c80


	//   ....[30]....
        /*0514*/ 	.word	0x00020ca0


	//   ....[31]....
        /*0518*/ 	.word	0x00020cb0


	//----- nvinfo : EIATTR_VRC_CTA_INIT_COUNT
	.align		4
.L_436:
        /*051c*/ 	.byte	0x02, 0x4a
	.zero		1
	.zero		1


	//----- nvinfo : EIATTR_EXIT_INSTR_OFFSETS
	.align		4
        /*0520*/ 	.byte	0x04, 0x1c
        /*0522*/ 	.short	(.L_438 - .L_437)


	//   ....[0]....
.L_437:
        /*0524*/ 	.word	0x000004a0


	//   ....[1]....
        /*0528*/ 	.word	0x00001800


	//   ....[2]....
        /*052c*/ 	.word	0x00001890


	//   ....[3]....
        /*0530*/ 	.word	0x00022580


	//   ....[4]....
        /*0534*/ 	.word	0x00022660


	//----- nvinfo : EIATTR_CRS_STACK_SIZE
	.align		4
.L_438:
        /*0538*/ 	.byte	0x04, 0x1e
        /*053a*/ 	.short	(.L_440 - .L_439)
.L_439:
        /*053c*/ 	.word	0x00000000


	//----- nvinfo : EIATTR_CBANK_PARAM_SIZE
	.align		4
.L_440:
        /*0540*/ 	.byte	0x03, 0x19
        /*0542*/ 	.short	0x01d0


	//----- nvinfo : EIATTR_PARAM_CBANK
	.align		4
        /*0544*/ 	.byte	0x04, 0x0a
        /*0546*/ 	.short	(.L_442 - .L_441)
	.align		4
.L_441:
        /*0548*/ 	.word	index@(.nv.constant0._ZN5flash16flash_fwd_kernelI23Flash_fwd_kernel_traitsILi64ELi128ELi128ELi4ELb0ELb0EN7cutlass6half_tE19Flash_kernel_traitsILi64ELi128ELi128ELi4ES3_EELb0ELb0ELb1ELb1ELb0ELb0ELb0ELb0EEEvNS_16Flash_fwd_paramsE)
        /*054c*/ 	.short	0x0380
        /*054e*/ 	.short	0x01d0


	//----- nvinfo : EIATTR_SW_WAR
	.align		4
.L_442:
        /*0550*/ 	.byte	0x04, 0x36
        /*0552*/ 	.short	(.L_444 - .L_443)
.L_443:
        /*0554*/ 	.word	0x00000008
.L_444:


//--------------------- .nv.info._ZN5flash16flash_fwd_kernelI23Flash_fwd_kernel_traitsILi64ELi128ELi128ELi4ELb0ELb0EN7cutlass6half_tE19Flash_kernel_traitsILi64ELi128ELi128ELi4ES3_EELb0ELb0ELb1ELb1ELb0ELb0ELb1ELb0EEEvNS_16Flash_fwd_paramsE --------------------------
	.section	.nv.info._ZN5flash16flash_fwd_kernelI23Flash_fwd_kernel_traitsILi64ELi128ELi128ELi4ELb0ELb0EN7cutlass6half_tE19Flash_kernel_traitsILi64ELi128ELi128ELi4ES3_EELb0ELb0ELb1ELb1ELb0ELb0ELb1ELb0EEEvNS_16Flash_fwd_paramsE,"",@"SHT_CUDA_INFO"
	.sectionflags	@""
	.align	4


	//----- nvinfo : EIATTR_CUDA_API_VERSION
	.align		4
        /*0000*/ 	.byte	0x04, 0x37
        /*0002*/ 	.short	(.L_446 - .L_445)
.L_445:
        /*0004*/ 	.word	0x00000082


	//----- nvinfo : EIATTR_KPARAM_INFO
	.align		4
.L_446:
        /*0008*/ 	.byte	0x04, 0x17
        /*000a*/ 	.short	(.L_448 - .L_447)
.L_447:
        /*000c*/ 	.word	0x00000000
        /*0010*/ 	.short	0x0000
        /*0012*/ 	.short	0x0000
        /*0014*/ 	.byte	0x00, 0xf0, 0x41, 0x07


	//----- nvinfo : EIATTR_SPARSE_MMA_MASK
	.align		4
.L_448:
        /*0018*/ 	.byte	0x03, 0x50
        /*001a*/ 	.short	0x0000


	//----- nvinfo : EIATTR_MAXREG_COUNT
	.align		4
        /*001c*/ 	.byte	0x03, 0x1b
        /*001e*/ 	.short	0x00ff


	//----- nvinfo : EIATTR_NUM_BARRIERS
	.align		4
        /*0020*/ 	.byte	0x02, 0x4c
        /*0022*/ 	.byte	0x01
	.zero		1


	//----- nvinfo : EIATTR_ANNOTATIONS
	.align		4
        /*0024*/ 	.byte	0x04, 0x55
        /*0026*/ 	.short	(.L_450 - .L_449)


	//   ....[0]....
.L_449:
        /* <DEDUP_REMOVED lines=60> */


	//----- nvinfo : EIATTR_MERCURY_ISA_VERSION
	.align		4
.L_450:
        /*03d0*/ 	.byte	0x03, 0x5f
        /*03d2*/ 	.short	0x0101


	//----- nvinfo : EIATTR_COOP_GROUP_MASK_REGIDS
	.align		4
        /*03d4*/ 	.byte	0x04, 0x29
        /*03d6*/ 	.short	(.L_452 - .L_451)


	//   ....[0]....
.L_451:
        /*03d8*/ 	.word	0xffffffff


	//   ....[1]....
        /*03dc*/ 	.word	0xffffffff


	//   ....[2]....
        /*03e0*/ 	.word	0xffffffff


	//   ....[3]....
        /*03e4*/ 	.word	0xffffffff


	//   ....[4]....
        /*03e8*/ 	.word	0xffffffff


	//   ....[5]....
        /*03ec*/ 	.word	0xffffffff


	//   ....[6]....
        /*03f0*/ 	.word	0xffffffff


	//   ....[7]....
        /*03f4*/ 	.word	0xffffffff


	//   ....[8]....
        /*03f8*/ 	.word	0xffffffff


	//   ....[9]....
        /*03fc*/ 	.word	0xffffffff


	//   ....[10]....
        /*0400*/ 	.word	0xffffffff


	//   ....[11]....
        /*0404*/ 	.word	0xffffffff


	//   ....[12]....
        /*0408*/ 	.word	0xffffffff


	//   ....[13]....
        /*040c*/ 	.word	0xffffffff


	//   ....[14]....
        /*0410*/ 	.word	0xffffffff


	//   ....[15]....
        /*0414*/ 	.word	0xffffffff


	//   ....[16]....
        /*0418*/ 	.word	0xffffffff


	//   ....[17]....
        /*041c*/ 	.word	0xffffffff


	//   ....[18]....
        /*0420*/ 	.word	0xffffffff


	//   ....[19]....
        /*0424*/ 	.word	0xffffffff


	//   ....[20]....
        /*0428*/ 	.word	0xffffffff


	//   ....[21]....
        /*042c*/ 	.word	0xffffffff


	//   ....[22]....
        /*0430*/ 	.word	0xffffffff


	//   ....[23]....
        /*0434*/ 	.word	0xffffffff


	//   ....[24]....
        /*0438*/ 	.word	0xffffffff


	//   ....[25]....
        /*043c*/ 	.word	0xffffffff


	//   ....[26]....
        /*0440*/ 	.word	0xffffffff


	//   ....[27]....
        /*0444*/ 	.word	0xffffffff


	//   ....[28]....
        /*0448*/ 	.word	0xffffffff


	//   ....[29]....
        /*044c*/ 	.word	0xffffffff


	//   ....[30]....
        /*0450*/ 	.word	0xffffffff


	//   ....[31]....
        /*0454*/ 	.word	0xffffffff


	//----- nvinfo : EIATTR_COOP_GROUP_INSTR_OFFSETS
	.align		4
.L_452:
        /*0458*/ 	.byte	0x04, 0x28
        /*045a*/ 	.short	(.L_454 - .L_453)


	//   ....[0]....
.L_453:
        /*045c*/ 	.word	0x0000af40


	//   ....[1]....
        /*0460*/ 	.word	0x0000af70


	//   ....[2]....
        /*0464*/ 	.word	0x0000b040


	//   ....[3]....
        /*0468*/ 	.word	0x0000b070


	//   ....[4]....
        /*046c*/ 	.word	0x0000b280


	//   ....[5]....
        /*0470*/ 	.word	0x0000b2a0


	//   ....[6]....
        /*0474*/ 	.word	0x0000b410


	//   ....[7]....
        /*0478*/ 	.word	0x0000b450


	//   ....[8]....
        /*047c*/ 	.word	0x00014de0


	//   ....[9]....
        /*0480*/ 	.word	0x00014e10


	//   ....[10]....
        /*0484*/ 	.word	0x00014ed0


	//   ....[11]....
        /*0488*/ 	.word	0x00014ef0


	//   ....[12]....
        /*048c*/ 	.word	0x000150b0


	//   ....[13]....
        /*0490*/ 	.word	0x00015250


	//   ....[14]....
        /*0494*/ 	.word	0x00015290


	//   ....[15]....
        /*0498*/ 	.word	0x00015420


	//   ....[16]....
        /*049c*/ 	.word	0x0001f7d0


	//   ....[17]....
        /*04a0*/ 	.word	0x0001fa30


	//   ....[18]....
        /*04a4*/ 	.word	0x0001fac0


	//   ....[19]....
        /*04a8*/ 	.word	0x0001fad0


	//   ....[20]....
        /*04ac*/ 	.word	0x0001faf0


	//   ....[21]....
        /*04b0*/ 	.word	0x0001fb00


	//   ....[22]....
        /*04b4*/ 	.word	0x0001fb30


	//   ....[23]....
        /*04b8*/ 	.word	0x0001fb40


	//   ....[24]....
        /*04bc*/ 	.word	0x00023610


	//   ....[25]....
        /*04c0*/ 	.word	0x00023620


	//   ....[26]....
        /*04c4*/ 	.word	0x00023630


	//   ....[27]....
        /*04c8*/ 	.word	0x00023640


	//   ....[28]....
        /*04cc*/ 	.word	0x000236a0


	//   ....[29]....
        /*04d0*/ 	.word	0x000236e0


	//   ....[30]....
        /*04d4*/ 	.word	0x00023700


	//   ....[31]....
        /*04d8*/ 	.word	0x00023710


	//----- nvinfo : EIATTR_VRC_CTA_INIT_COUNT
	.align		4
.L_454:
        /*04dc*/ 	.byte	0x02, 0x4a
	.zero		1
	.zero		1


	//----- nvinfo : EIATTR_EXIT_INSTR_OFFSETS
	.align		4
        /*04e0*/ 	.byte	0x04, 0x1c
        /*04e2*/ 	.short	(.L_456 - .L_455)


	//   ....[0]....
.L_455:
        /*04e4*/ 	.word	0x000004a0


	//   ....[1]....
        /*04e8*/ 	.word	0x00001800


	//   ....[2]....
        /*04ec*/ 	.word	0x00001890


	//   ....[3]....
        /*04f0*/ 	.word	0x00024fb0


	//   ....[4]....
        /*04f4*/ 	.word	0x00025090


	//----- nvinfo : EIATTR_CRS_STACK_SIZE
	.align		4
.L_456:
        /*04f8*/ 	.byte	0x04, 0x1e
        /*04fa*/ 	.short	(.L_458 - .L_457)
.L_457:
        /*04fc*/ 	.word	0x00000000


	//----- nvinfo : EIATTR_CBANK_PARAM_SIZE
	.align		4
.L_458:
        /*0500*/ 	.byte	0x03, 0x19
        /*0502*/ 	.short	0x01d0


	//----- nvinfo : EIATTR_PARAM_CBANK
	.align		4
        /*0504*/ 	.byte	0x04, 0x0a
        /*0506*/ 	.short	(.L_460 - .L_459)
	.align		4
.L_459:
        /*0508*/ 	.word	index@(.nv.constant0._ZN5flash16flash_fwd_kernelI23Flash_fwd_kernel_traitsILi64ELi128ELi128ELi4ELb0ELb0EN7cutlass6half_tE19Flash_kernel_traitsILi64ELi128ELi128ELi4ES3_EELb0ELb0ELb1ELb1ELb0ELb0ELb1ELb0EEEvNS_16Flash_fwd_paramsE)
        /*050c*/ 	.short	0x0380
        /*050e*/ 	.short	0x01d0


	//----- nvinfo : EIATTR_SW_WAR
	.align		4
.L_460:
        /*0510*/ 	.byte	0x04, 0x36
        /*0512*/ 	.short	(.L_462 - .L_461)
.L_461:
        /*0514*/ 	.word	0x00000008
.L_462:


//--------------------- .nv.info._ZN5flash16flash_fwd_kernelI23Flash_fwd_kernel_traitsILi64ELi128ELi64ELi4ELb0ELb0EN7cutlass6half_tE19Flash_kernel_traitsILi64ELi128ELi64ELi4ES3_EELb1ELb0ELb0ELb0ELb0ELb1ELb0ELb0EEEvNS_16Flash_fwd_paramsE --------------------------
	.section	.nv.info._ZN5flash16flash_fwd_kernelI23Flash_fwd_kernel_traitsILi64ELi128ELi64ELi4ELb0ELb0EN7cutlass6half_tE19Flash_kernel_traitsILi64ELi128ELi64ELi4ES3_EELb1ELb0ELb0ELb0ELb0ELb1ELb0ELb0EEEvNS_16Flash_fwd_paramsE,"",@"SHT_CUDA_INFO"
	.sectionflags	@""
	.align	4


	//----- nvinfo : EIATTR_CUDA_API_VERSION
	.align		4
        /*0000*/ 	.byte	0x04, 0x37
        /*0002*/ 	.short	(.L_464 - .L_463)
.L_463:
        /*0004*/ 	.word	0x00000082


	//----- nvinfo : EIATTR_KPARAM_INFO
	.align		4
.L_464:
        /*0008*/ 	.byte	0x04, 0x17
        /*000a*/ 	.short	(.L_466 - .L_465)
.L_465:
        /*000c*/ 	.word	0x00000000
        /*0010*/ 	.short	0x0000
        /*0012*/ 	.short	0x0000
        /*0014*/ 	.byte	0x00, 0xf0, 0x41, 0x07


	//----- nvinfo : EIATTR_SPARSE_MMA_MASK
	.align		4
.L_466:
        /*0018*/ 	.byte	0x03, 0x50
        /*001a*/ 	.short	0x0000


	//----- nvinfo : EIATTR_MAXREG_COUNT
	.align		4
        /*001c*/ 	.byte	0x03, 0x1b
        /*001e*/ 	.short	0x00ff


	//----- nvinfo : EIATTR_NUM_BARRIERS
	.align		4
        /*0020*/ 	.byte	0x02, 0x4c
        /*0022*/ 	.byte	0x01
	.zero		1


	//----- nvinfo : EIATTR_MERCURY_ISA_VERSION
	.align		4
        /*0024*/ 	.byte	0x03, 0x5f
        /*0026*/ 	.short	0x0101


	//----- nvinfo : EIATTR_COOP_GROUP_MASK_REGIDS
	.align		4
        /*0028*/ 	.byte	0x04, 0x29
        /*002a*/ 	.short	(.L_468 - .L_467)


	//   ....[0]....
.L_467:
        /*002c*/ 	.word	0xffffffff


	//   ....[1]....
        /*0030*/ 	.word	0xffffffff


	//   ....[2]....
        /*0034*/ 	.word	0xffffffff


	//   ....[3]....
        /*0038*/ 	.word	0xffffffff


	//   ....[4]....
        /*003c*/ 	.word	0xffffffff


	//   ....[5]....
        /*0040*/ 	.word	0xffffffff


	//   ....[6]....
        /*0044*/ 	.word	0xffffffff


	//   ....[7]....
        /*0048*/ 	.word	0xffffffff


	//   ....[8]....
        /*004c*/ 	.word	0xffffffff


	//   ....[9]....
        /*0050*/ 	.word	0xffffffff


	//   ....[10]....
        /*0054*/ 	.word	0xffffffff


	//   ....[11]....
        /*0058*/ 	.word	0xffffffff


	//   ....[12]....
        /*005c*/ 	.word	0xffffffff


	//   ....[13]....
        /*0060*/ 	.word	0xffffffff


	//   ....[14]....
        /*0064*/ 	.word	0xffffffff


	//   ....[15]....
        /*0068*/ 	.word	0xffffffff


	//   ....[16]....
        /*006c*/ 	.word	0xffffffff


	//   ....[17]....
        /*0070*/ 	.word	0xffffffff


	//   ....[18]....
        /*0074*/ 	.word	0xffffffff


	//   ....[19]....
        /*0078*/ 	.word	0xffffffff


	//   ....[20]....
        /*007c*/ 	.word	0xffffffff


	//   ....[21]....
        /*0080*/ 	.word	0xffffffff


	//   ....[22]....
        /*0084*/ 	.word	0xffffffff


	//   ....[23]....
        /*0088*/ 	.word	0xffffffff


	//----- nvinfo : EIATTR_COOP_GROUP_INSTR_OFFSETS
	.align		4
.L_468:
        /*008c*/ 	.byte	0x04, 0x28
        /*008e*/ 	.short	(.L_470 - .L_469)


	//   ....[0]....
.L_469:
        /*0090*/ 	.word	0x00003e50


	//   ....[1]....
        /*0094*/ 	.word	0x00003f80


	//   ....[2]....
        /*0098*/ 	.word	0x00003fe0


	//   ....[3]....
        /*009c*/ 	.word	0x00004110


	//   ....[4]....
        /*00a0*/ 	.word	0x00004170


	//   ....[5]....
        /*00a4*/ 	.word	0x00004270


	//   ....[6]....
        /*00a8*/ 	.word	0x000042c0


	//   ....[7]....
        /*00ac*/ 	.word	0x00004420


	//   ....[8]....
        /*00b0*/ 	.word	0x00007290


	//   ....[9]....
        /*00b4*/ 	.word	0x000072c0


	//   ....[10]....
        /*00b8*/ 	.word	0x00007400


	//   ....[11]....
        /*00bc*/ 	.word	0x00007430


	//   ....[12]....
        /*00c0*/ 	.word	0x00007490


	//   ....[13]....
        /*00c4*/ 	.word	0x000074f0


	//   ....[14]....
        /*00c8*/ 	.word	0x000075c0


	//   ....[15]....
        /*00cc*/ 	.word	0x000075f0


	//   ....[16]....
        /*00d0*/ 	.word	0x00009d40


	//   ....[17]....
        /*00d4*/ 	.word	0x00009d80


	//   ....[18]....
        /*00d8*/ 	.word	0x00009dc0


	//   ....[19]....
        /*00dc*/ 	.word	0x00009df0


	//   ....[20]....
        /*00e0*/ 	.word	0x00009e70


	//   ....[21]....
        /*00e4*/ 	.word	0x00009ea0


	//   ....[22]....
        /*00e8*/ 	.word	0x00009ed0


	//   ....[23]....
        /*00ec*/ 	.word	0x00009ee0


	//----- nvinfo : EIATTR_VRC_CTA_INIT_COUNT
	.align		4
.L_470:
        /*00f0*/ 	.byte	0x02, 0x4a
	.zero		1
	.zero		1


	//----- nvinfo : EIATTR_EXIT_INSTR_OFFSETS
	.align		4
        /*00f4*/ 	.byte	0x04, 0x1c
        /*00f6*/ 	.short	(.L_472 - .L_471)


	//   ....[0]....
.L_471:
        /*00f8*/ 	.word	0x000004f0


	//   ....[1]....
        /*00fc*/ 	.word	0x00001720


	//   ....[2]....
        /*0100*/ 	.word	0x000017b0


	//   ....[3]....
        /*0104*/ 	.word	0x0000b790


	//   ....[4]....
        /*0108*/ 	.word	0x0000b860


	//----- nvinfo : EIATTR_CRS_STACK_SIZE
	.align		4
.L_472:
        /*010c*/ 	.byte	0x04, 0x1e
        /*010e*/ 	.short	(.L_474 - .L_473)
.L_473:
        /*0110*/ 	.word	0x00000000


	//----- nvinfo : EIATTR_CBANK_PARAM_SIZE
	.align		4
.L_474:
        /*0114*/ 	.byte	0x03, 0x19
        /*0116*/ 	.short	0x01d0


	//----- nvinfo : EIATTR_PARAM_CBANK
	.align		4
        /*0118*/ 	.byte	0x04, 0x0a
        /*011a*/ 	.short	(.L_476 - .L_475)
	.align		4
.L_475:
        /*011c*/ 	.word	index@(.nv.constant0._ZN5flash16flash_fwd_kernelI23Flash_fwd_kernel_traitsILi64ELi128ELi64ELi4ELb0ELb0EN7cutlass6half_tE19Flash_kernel_traitsILi64ELi128ELi64ELi4ES3_EELb1ELb0ELb0ELb0ELb0ELb1ELb0ELb0EEEvNS_16Flash_fwd_paramsE)
        /*0120*/ 	.short	0x0380
        /*0122*/ 	.short	0x01d0


	//----- nvinfo : EIATTR_SW_WAR
	.align		4
.L_476:
        /*0124*/ 	.byte	0x04, 0x36
        /*0126*/ 	.short	(.L_478 - .L_477)
.L_477:
        /*0128*/ 	.word	0x00000008
.L_478:


//--------------------- .nv.info._ZN5flash16flash_fwd_kernelI23Flash_fwd_kernel_traitsILi64ELi128ELi64ELi4ELb0ELb0EN7cutlass6half_tE19Flash_kernel_traitsILi64ELi128ELi64ELi4ES3_EELb0ELb0ELb0ELb0ELb0ELb1ELb1ELb0EEEvNS_16Flash_fwd_paramsE --------------------------
	.section	.nv.info._ZN5flash16flash_fwd_kernelI23Flash_fwd_kernel_traitsILi64ELi128ELi64ELi4ELb0ELb0EN7cutlass6half_tE19Flash_kernel_traitsILi64ELi128ELi64ELi4ES3_EELb0ELb0ELb0ELb0ELb0ELb1ELb1ELb0EEEvNS_16Flash_fwd_paramsE,"",@"SHT_CUDA_INFO"
	.sectionflags	@""
	.align	4


	//----- nvinfo : EIATTR_CUDA_API_VERSION
	.align		4
        /*0000*/ 	.byte	0x04, 0x37
        /*0002*/ 	.short	(.L_480 - .L_479)
.L_479:
        /*0004*/ 	.word	0x00000082


	//----- nvinfo : EIATTR_KPARAM_INFO
	.align		4
.L_480:
        /*0008*/ 	.byte	0x04, 0x17
        /*000a*/ 	.short	(.L_482 - .L_481)
.L_481:
        /*000c*/ 	.word	0x00000000
        /*0010*/ 	.short	0x0000
        /*0012*/ 	.short	0x0000
        /*0014*/ 	.byte	0x00, 0xf0, 0x41, 0x07


	//----- nvinfo : EIATTR_SPARSE_MMA_MASK
	.align		4
.L_482:
        /*0018*/ 	.byte	0x03, 0x50
        /*001a*/ 	.short	0x0000


	//----- nvinfo : EIATTR_MAXREG_COUNT
	.align		4
        /*001c*/ 	.byte	0x03, 0x1b
        /*001e*/ 	.short	0x00ff


	//----- nvinfo : EIATTR_NUM_BARRIERS
	.align		4
        /*0020*/ 	.byte	0x02, 0x4c
        /*0022*/ 	.byte	0x01
	.zero		1


	//----- nvinfo : EIATTR_MERCURY_ISA_VERSION
	.align		4
        /*0024*/ 	.byte	0x03, 0x5f
        /*0026*/ 	.short	0x0101


	//----- nvinfo : EIATTR_COOP_GROUP_MASK_REGIDS
	.align		4
        /*0028*/ 	.byte	0x04, 0x29
        /*002a*/ 	.short	(.L_484 - .L_483)


	//   ....[0]....
.L_483:
        /*002c*/ 	.word	0xffffffff


	//   ....[1]....
        /*0030*/ 	.word	0xffffffff


	//   ....[2]....
        /*0034*/ 	.word	0xffffffff


	//   ....[3]....
        /*0038*/ 	.word	0xffffffff


	//   ....[4]....
        /*003c*/ 	.word	0xffffffff


	//   ....[5]....
        /*0040*/ 	.word	0xffffffff


	//   ....[6]....
        /*0044*/ 	.word	0xffffffff


	//   ....[7]....
        /*0048*/ 	.word	0xffffffff


	//   ....[8]....
        /*004c*/ 	.word	0xffffffff


	//   ....[9]....
        /*0050*/ 	.word	0xffffffff


	//   ....[10]....
        /*0054*/ 	.word	0xffffffff


	//   ....[11]....
        /*0058*/ 	.word	0xffffffff


	//   ....[12]....
        /*005c*/ 	.word	0xffffffff


	//   ....[13]....
        /*0060*/ 	.word	0xffffffff


	//   ....[14]....
        /*0064*/ 	.word	0xffffffff


	//   ....[15]....
        /*0068*/ 	.word	0xffffffff


	//   ....[16]....
        /*006c*/ 	.word	0xffffffff


	//   ....[17]....
        /*0070*/ 	.word	0xffffffff


	//   ....[18]....
        /*0074*/ 	.word	0xffffffff


	//   ....[19]....
        /*0078*/ 	.word	0xffffffff


	//   ....[20]....
        /*007c*/ 	.word	0xffffffff


	//   ....[21]....
        /*0080*/ 	.word	0xffffffff


	//   ....[22]....
        /*0084*/ 	.word	0xffffffff


	//   ....[23]....
        /*0088*/ 	.word	0xffffffff


	//----- nvinfo : EIATTR_COOP_GROUP_INSTR_OFFSETS
	.align		4
.L_484:
        /*008c*/ 	.byte	0x04, 0x28
        /*008e*/ 	.short	(.L_486 - .L_485)


	//   ....[0]....
.L_485:
        /*0090*/ 	.word	0x000040b0


	//   ....[1]....
        /*0094*/ 	.word	0x000041d0


	//   ....[2]....
        /*0098*/ 	.word	0x00004290


	//   ....[3]....
        /*009c*/ 	.word	0x00004370


	//   ....[4]....
        /*00a0*/ 	.word	0x000043b0


	//   ....[5]....
        /*00a4*/ 	.word	0x000043e0


	//   ....[6]....
        /*00a8*/ 	.word	0x000044e0


	//   ....[7]....
        /*00ac*/ 	.word	0x00004570


	//   ....[8]....
        /*00b0*/ 	.word	0x00006c40


	//   ....[9]....
        /*00b4*/ 	.word	0x00006c50


	//   ....[10]....
        /*00b8*/ 	.word	0x00006c60


	//   ....[11]....
        /*00bc*/ 	.word	0x00006c70


	//   ....[12]....
        /*00c0*/ 	.word	0x00006cc0


	//   ....[13]....
        /*00c4*/ 	.word	0x00006cf0


	//   ....[14]....
        /*00c8*/ 	.word	0x00006d00


	//   ....[15]....
        /*00cc*/ 	.word	0x00006d10


	//   ....[16]....
        /*00d0*/ 	.word	0x00008640


	//   ....[17]....
        /*00d4*/ 	.word	0x00008680


	//   ....[18]....
        /*00d8*/ 	.word	0x00008690


	//   ....[19]....
        /*00dc*/ 	.word	0x000086b0


	//   ....[20]....
        /*00e0*/ 	.word	0x00008700


	//   ....[21]....
        /*00e4*/ 	.word	0x00008720


	//   ....[22]....
        /*00e8*/ 	.word	0x00008740


	//   ....[23]....
        /*00ec*/ 	.word	0x00008760


	//----- nvinfo : EIATTR_VRC_CTA_INIT_COUNT
	.align		4
.L_486:
        /*00f0*/ 	.byte	0x02, 0x4a
	.zero		1
	.zero		1


	//----- nvinfo : EIATTR_EXIT_INSTR_OFFSETS
	.align		4
        /*00f4*/ 	.byte	0x04, 0x1c
        /*00f6*/ 	.short	(.L_488 - .L_487)


	//   ....[0]....
.L_487:
        /*00f8*/ 	.word	0x000003a0


	//   ....[1]....
        /*00fc*/ 	.word	0x000015b0


	//   ....[2]....
        /*0100*/ 	.word	0x00001640


	//   ....[3]....
        /*0104*/ 	.word	0x0000a040


	//   ....[4]....
        /*0108*/ 	.word	0x0000a120


	//----- nvinfo : EIATTR_CRS_STACK_SIZE
	.align		4
.L_488:
        /*010c*/ 	.byte	0x04, 0x1e
        /*010e*/ 	.short	(.L_490 - .L_489)
.L_489:
        /*0110*/ 	.word	0x00000000


	//----- nvinfo : EIATTR_CBANK_PARAM_SIZE
	.align		4
.L_490:
        /*0114*/ 	.byte	0x03, 0x19
        /*0116*/ 	.short	0x01d0


	//----- nvinfo : EIATTR_PARAM_CBANK
	.align		4
        /*0118*/ 	.byte	0x04, 0x0a
        /*011a*/ 	.short	(.L_492 - .L_491)
	.align		4
.L_491:
        /*011c*/ 	.word	index@(.nv.constant0._ZN5flash16flash_fwd_kernelI23Flash_fwd_kernel_traitsILi64ELi128ELi64ELi4ELb0ELb0EN7cutlass6half_tE19Flash_kernel_traitsILi64ELi128ELi64ELi4ES3_EELb0ELb0ELb0ELb0ELb0ELb1ELb1ELb0EEEvNS_16Flash_fwd_paramsE)
        /*0120*/ 	.short	0x0380
        /*0122*/ 	.short	0x01d0


	//----- nvinfo : EIATTR_SW_WAR
	.align		4
.L_492:
        /*0124*/ 	.byte	0x04, 0x36
        /*0126*/ 	.short	(.L_494 - .L_493)
.L_493:
        /*0128*/ 	.word	0x00000008
.L_494:


//--------------------- .nv.info._ZN5flash16flash_fwd_kernelI23Flash_fwd_kernel_traitsILi64ELi128ELi64ELi4ELb0ELb0EN7cutlass6half_tE19Flash_kernel_traitsILi64ELi128ELi64ELi4ES3_EELb1ELb0ELb0ELb0ELb0ELb0ELb0ELb0EEEvNS_16Flash_fwd_paramsE --------------------------
	.section	.nv.info._ZN5flash16flash_fwd_kernelI23Flash_fwd_kernel_traitsILi64ELi128ELi64ELi4ELb0ELb0EN7cutlass6half_tE19Flash_kernel_traitsILi64ELi128ELi64ELi4ES3_EELb1ELb0ELb0ELb0ELb0ELb0ELb0ELb0EEEvNS_16Flash_fwd_paramsE,"",@"SHT_CUDA_INFO"
	.sectionflags	@""
	.align	4


	//----- nvinfo : EIATTR_CUDA_API_VERSION
	.align		4
        /*0000*/ 	.byte	0x04, 0x37
        /*0002*/ 	.short	(.L_496 - .L_495)
.L_495:
        /*0004*/ 	.word	0x00000082


	//----- nvinfo : EIATTR_KPARAM_INFO
	.align		4
.L_496:
        /*0008*/ 	.byte	0x04, 0x17
        /*000a*/ 	.short	(.L_498 - .L_497)
.L_497:
        /*000c*/ 	.word	0x00000000
        /*0010*/ 	.short	0x0000
        /*0012*/ 	.short	0x0000
        /*0014*/ 	.byte	0x00, 0xf0, 0x41, 0x07


	//----- nvinfo : EIATTR_SPARSE_MMA_MASK
	.align		4
.L_498:
        /*0018*/ 	.byte	0x03, 0x50
        /*001a*/ 	.short	0x0000


	//----- nvinfo : EIATTR_MAXREG_COUNT
	.align		4
        /*001c*/ 	.byte	0x03, 0x1b
        /*001e*/ 	.short	0x00ff


	//----- nvinfo : EIATTR_NUM_BARRIERS
	.align		4
        /*0020*/ 	.byte	0x02, 0x4c
        /*0022*/ 	.byte	0x01
	.zero		1


	//----- nvinfo : EIATTR_MERCURY_ISA_VERSION
	.align		4
        /*0024*/ 	.byte	0x03, 0x5f
        /*0026*/ 	.short	0x0101


	//----- nvinfo : EIATTR_COOP_GROUP_MASK_REGIDS
	.align		4
        /*0028*/ 	.byte	0x04, 0x29
        /*002a*/ 	.short	(.L_500 - .L_499)


	//   ....[0]....
.L_499:
        /*002c*/ 	.word	0xffffffff


	//   ....[1]....
        /*0030*/ 	.word	0xffffffff


	//   ....[2]....
        /*0034*/ 	.word	0xffffffff


	//   ....[3]....
        /*0038*/ 	.word	0xffffffff


	//   ....[4]....
        /*003c*/ 	.word	0xffffffff


	//   ....[5]....
        /*0040*/ 	.word	0xffffffff


	//   ....[6]....
        /*0044*/ 	.word	0xffffffff


	//   ....[7]....
        /*0048*/ 	.word	0xffffffff


	//   ....[8]....
        /*004c*/ 	.word	0xffffffff


	//   ....[9]....
        /*0050*/ 	.word	0xffffffff


	//   ....[10]....
        /*0054*/ 	.word	0xffffffff


	//   ....[11]....
        /*0058*/ 	.word	0xffffffff


	//   ....[12]....
        /*005c*/ 	.word	0xffffffff


	//   ....[13]....
        /*0060*/ 	.word	0xffffffff


	//   ....[14]....
        /*0064*/ 	.word	0xffffffff


	//   ....[15]....
        /*0068*/ 	.word	0xffffffff


	//   ....[16]....
        /*006c*/ 	.word	0xffffffff


	//   ....[17]....
        /*0070*/ 	.word	0xffffffff


	//   ....[18]....
        /*0074*/ 	.word	0xffffffff


	//   ....[19]....
        /*0078*/ 	.word	0xffffffff


	//   ....[20]....
        /*007c*/ 	.word	0xffffffff


	//   ....[21]....
        /*0080*/ 	.word	0xffffffff


	//   ....[22]....
        /*0084*/ 	.word	0xffffffff


	//   ....[23]....
        /*0088*/ 	.word	0xffffffff


	//----- nvinfo : EIATTR_COOP_GROUP_INSTR_OFFSETS
	.align		4
.L_500:
        /*008c*/ 	.byte	0x04, 0x28
        /*008e*/ 	.short	(.L_502 - .L_501)


	//   ....[0]....
.L_501:
        /*0090*/ 	.word	0x000047d0


	//   ....[1]....
        /*0094*/ 	.word	0x00004800


	//   ....[2]....
        /*0098*/ 	.word	0x00004840


	//   ....[3]....
        /*009c*/ 	.word	0x00004910


	//   ....[4]....
        /*00a0*/ 	.word	0x00004960


	//   ....[5]....
        /*00a4*/ 	.word	0x00004990


	//   ....[6]....
        /*00a8*/ 	.word	0x00004a80


	//   ....[7]....
        /*00ac*/ 	.word	0x00004ae0


	//   ....[8]....
        /*00b0*/ 	.word	0x00007f90


	//   ....[9]....
        /*00b4*/ 	.word	0x00007fd0


	//   ....[10]....
        /*00b8*/ 	.word	0x00008100


	//   ....[11]....
        /*00bc*/ 	.word	0x00008130


	//   ....[12]....
        /*00c0*/ 	.word	0x00008160


	//   ....[13]....
        /*00c4*/ 	.word	0x00008190


	//   ....[14]....
        /*00c8*/ 	.word	0x000082f0


	//   ....[15]....
        /*00cc*/ 	.word	0x00008320


	//   ....[16]....
        /*00d0*/ 	.word	0x0000aa80


	//   ....[17]....
        /*00d4*/ 	.word	0x0000aac0


	//   ....[18]....
        /*00d8*/ 	.word	0x0000ab00


	//   ....[19]....
        /*00dc*/ 	.word	0x0000ab20


	//   ....[20]....
        /*00e0*/ 	.word	0x0000ab50


	//   ....[21]....
        /*00e4*/ 	.word	0x0000ab70


	//   ....[22]....
        /*00e8*/ 	.word	0x0000ab90


	//   ....[23]....
        /*00ec*/ 	.word	0x0000aba0


	//----- nvinfo : EIATTR_VRC_CTA_INIT_COUNT
	.align		4
.L_502:
        /*00f0*/ 	.byte	0x02, 0x4a
	.zero		1
	.zero		1


	//----- nvinfo : EIATTR_EXIT_INSTR_OFFSETS
	.align		4
        /*00f4*/ 	.byte	0x04, 0x1c
        /*00f6*/ 	.short	(.L_504 - .L_503)


	//   ....[0]....
.L_503:
        /*00f8*/ 	.word	0x000004d0


	//   ....[1]....
        /*00fc*/ 	.word	0x000016c0


	//   ....[2]....
        /*0100*/ 	.word	0x00001750


	//   ....[3]....
        /*0104*/ 	.word	0x0000c4f0


	//   ....[4]....
        /*0108*/ 	.word	0x0000c5d0


	//----- nvinfo : EIATTR_CRS_STACK_SIZE
	.align		4
.L_504:
        /*010c*/ 	.byte	0x04, 0x1e
        /*010e*/ 	.short	(.L_506 - .L_505)
.L_505:
        /*0110*/ 	.word	0x00000000


	//----- nvinfo : EIATTR_CBANK_PARAM_SIZE
	.align		4
.L_506:
        /*0114*/ 	.byte	0x03, 0x19
        /*0116*/ 	.short	0x01d0


	//----- nvinfo : EIATTR_PARAM_CBANK
	.align		4
        /*0118*/ 	.byte	0x04, 0x0a
        /*011a*/ 	.short	(.L_508 - .L_507)
	.align		4
.L_507:
        /*011c*/ 	.word	index@(.nv.constant0._ZN5flash16flash_fwd_kernelI23Flash_fwd_kernel_traitsILi64ELi128ELi64ELi4ELb0ELb0EN7cutlass6half_tE19Flash_kernel_traitsILi64ELi128ELi64ELi4ES3_EELb1ELb0ELb0ELb0ELb0ELb0ELb0ELb0EEEvNS_16Flash_fwd_paramsE)
        /*0120*/ 	.short	0x0380
        /*0122*/ 	.short	0x01d0


	//----- nvinfo : EIATTR_SW_WAR
	.align		4
.L_508:
        /*0124*/ 	.byte	0x04, 0x36
        /*0126*/ 	.short	(.L_510 - .L_509)
.L_509:
        /*0128*/ 	.word	0x00000008
.L_510:


//--------------------- .nv.info._ZN5flash16flash_fwd_kernelI23Flash_fwd_kernel_traitsILi64ELi128ELi64ELi4ELb0ELb0EN7cutlass6half_tE19Flash_kernel_traitsILi64ELi128ELi64ELi4ES3_EELb1ELb0ELb1ELb0ELb0ELb0ELb0ELb0EEEvNS_16Flash_fwd_paramsE --------------------------
	.section	.nv.info._ZN5flash16flash_fwd_kernelI23Flash_fwd_kernel_traitsILi64ELi128ELi64ELi4ELb0ELb0EN7cutlass6half_tE19Flash_kernel_traitsILi64ELi128ELi64ELi4ES3_EELb1ELb0ELb1ELb0ELb0ELb0ELb0ELb0EEEvNS_16Flash_fwd_paramsE,"",@"SHT_CUDA_INFO"
	.sectionflags	@""
	.align	4


	//----- nvinfo : EIATTR_CUDA_API_VERSION
	.align		4
        /*0000*/ 	.byte	0x04, 0x37
        /*0002*/ 	.short	(.L_512 - .L_511)
.L_511:
        /*0004*/ 	.word	0x00000082


	//----- nvinfo : EIATTR_KPARAM_INFO
	.align		4
.L_512:
        /*0008*/ 	.byte	0x04, 0x17
        /*000a*/ 	.short	(.L_514 - .L_513)
.L_513:
        /*000c*/ 	.word	0x00000000
        /*0010*/ 	.short	0x0000
        /*0012*/ 	.short	0x0000
        /*0014*/ 	.byte	0x00, 0xf0, 0x41, 0x07


	//----- nvinfo : EIATTR_SPARSE_MMA_MASK
	.align		4
.L_514:
        /*0018*/ 	.byte	0x03, 0x50
        /*001a*/ 	.short	0x0000


	//----- nvinfo : EIATTR_MAXREG_COUNT
	.align		4
        /*001c*/ 	.byte	0x03, 0x1b
        /*001e*/ 	.short	0x00ff


	//----- nvinfo : EIATTR_NUM_BARRIERS
	.align		4
        /*0020*/ 	.byte	0x02, 0x4c
        /*0022*/ 	.byte	0x01
	.zero		1


	//----- nvinfo : EIATTR_ANNOTATIONS
	.align		4
        /*0024*/ 	.byte	0x04, 0x55
        /*0026*/ 	.short	(.L_516 - .L_515)


	//   ....[0]....
.L_515:
        /* <DEDUP_REMOVED lines=38> */


	//----- nvinfo : EIATTR_MERCURY_ISA_VERSION
	.align		4
.L_516:
        /*0278*/ 	.byte	0x03, 0x5f
        /*027a*/ 	.short	0x0101


	//----- nvinfo : EIATTR_COOP_GROUP_MASK_REGIDS
	.align		4
        /*027c*/ 	.byte	0x04, 0x29
        /*027e*/ 	.short	(.L_518 - .L_517)


	//   ....[0]....
.L_517:
        /*0280*/ 	.word	0xffffffff


	//   ....[1]....
        /*0284*/ 	.word	0xffffffff


	//   ....[2]....
        /*0288*/ 	.word	0xffffffff


	//   ....[3]....
        /*028c*/ 	.word	0xffffffff


	//   ....[4]....
        /*0290*/ 	.word	0xffffffff


	//   ....[5]....
        /*0294*/ 	.word	0xffffffff


	//   ....[6]....
        /*0298*/ 	.word	0xffffffff


	//   ....[7]....
        /*029c*/ 	.word	0xffffffff


	//   ....[8]....
        /*02a0*/ 	.word	0xffffffff


	//   ....[9]....
        /*02a4*/ 	.word	0xffffffff


	//   ....[10]....
        /*02a8*/ 	.word	0xffffffff


	//   ....[11]....
        /*02ac*/ 	.word	0xffffffff


	//   ....[12]....
        /*02b0*/ 	.word	0xffffffff


	//   ....[13]....
        /*02b4*/ 	.word	0xffffffff


	//   ....[14]....
        /*02b8*/ 	.word	0xffffffff


	//   ....[15]....
        /*02bc*/ 	.word	0xffffffff


	//   ....[16]....
        /*02c0*/ 	.word	0xffffffff


	//   ....[17]....
        /*02c4*/ 	.word	0xffffffff


	//   ....[18]....
        /*02c8*/ 	.word	0xffffffff


	//   ....[19]....
        /*02cc*/ 	.word	0xffffffff


	//   ....[20]....
        /*02d0*/ 	.word	0xffffffff


	//   ....[21]....
        /*02d4*/ 	.word	0xffffffff


	//   ....[22]....
        /*02d8*/ 	.word	0xffffffff


	//   ....[23]....
        /*02dc*/ 	.word	0xffffffff


	//   ....[24]....
        /*02e0*/ 	.word	0xffffffff


	//   ....[25]....
        /*02e4*/ 	.word	0xffffffff


	//   ....[26]....
        /*02e8*/ 	.word	0xffffffff


	//   ....[27]....
        /*02ec*/ 	.word	0xffffffff


	//   ....[28]....
        /*02f0*/ 	.word	0xffffffff


	//   ....[29]....
        /*02f4*/ 	.word	0xffffffff


	//   ....[30]....
        /*02f8*/ 	.word	0xffffffff


	//   ....[31]....
        /*02fc*/ 	.word	0xffffffff


	//   ....[32]....
        /*0300*/ 	.word	0xffffffff


	//   ....[33]....
        /*0304*/ 	.word	0xffffffff


	//   ....[34]....
        /*0308*/ 	.word	0xffffffff


	//   ....[35]....
        /*030c*/ 	.word	0xffffffff


	//   ....[36]....
        /*0310*/ 	.word	0xffffffff


	//   ....[37]....
        /*0314*/ 	.word	0xffffffff


	//   ....[38]....
        /*0318*/ 	.word	0xffffffff


	//   ....[39]....
        /*031c*/ 	.word	0xffffffff


	//----- nvinfo : EIATTR_COOP_GROUP_INSTR_OFFSETS
	.align		4
.L_518:
        /*0320*/ 	.byte	0x04, 0x28
        /*0322*/ 	.short	(.L_520 - .L_519)


	//   ....[0]....
.L_519:
        /*0324*/ 	.word	0x000056b0


	//   ....[1]....
        /*0328*/ 	.word	0x000056e0


	//   ....[2]....
        /*032c*/ 	.word	0x00005810


	//   ....[3]....
        /*0330*/ 	.word	0x000058b0


	//   ....[4]....
        /*0334*/ 	.word	0x00005950


	//   ....[5]....
        /*0338*/ 	.word	0x000059f0


	//   ....[6]....
        /*033c*/ 	.word	0x00005b70


	//   ....[7]....
        /*0340*/ 	.word	0x00005c30


	//   ....[8]....
        /*0344*/ 	.word	0x00009c30


	//   ....[9]....
        /*0348*/ 	.word	0x00009c70


	//   ....[10]....
        /*034c*/ 	.word	0x00009dc0


	//   ....[11]....
        /*0350*/ 	.word	0x00009e10


	//   ....[12]....
        /*0354*/ 	.word	0x0000a580


	//   ....[13]....
        /*0358*/ 	.word	0x0000a5b0


	//   ....[14]....
        /*035c*/ 	.word	0x0000a800


	//   ....[15]....
        /*0360*/ 	.word	0x0000a8f0


	//   ....[16]....
        /*0364*/ 	.word	0x0000ec10


	//   ....[17]....
        /*0368*/ 	.word	0x0000ec70


	//   ....[18]....
        /*036c*/ 	.word	0x0000ec90


	//   ....[19]....
        /*0370*/ 	.word	0x0000eca0


	//   ....[20]....
        /*0374*/ 	.word	0x0000ed10


	//   ....[21]....
        /*0378*/ 	.word	0x0000ee40


	//   ....[22]....
        /*037c*/ 	.word	0x0000ee90


	//   ....[23]....
        /*0380*/ 	.word	0x0000eec0


	//   ....[24]....
        /*0384*/ 	.word	0x00013ab0


	//   ....[25]....
        /*0388*/ 	.word	0x00013b10


	//   ....[26]....
        /*038c*/ 	.word	0x00013b60


	//   ....[27]....
        /*0390*/ 	.word	0x00013b80


	//   ....[28]....
        /*0394*/ 	.word	0x00013e20


	//   ....[29]....
        /*0398*/ 	.word	0x00013e70


	//   ....[30]....
        /*039c*/ 	.word	0x00013f60


	//   ....[31]....
        /*03a0*/ 	.word	0x00013ff0


	//   ....[32]....
        /*03a4*/ 	.word	0x000168e0


	//   ....[33]....
        /*03a8*/ 	.word	0x000168f0


	//   ....[34]....
        /*03ac*/ 	.word	0x00016900


	//   ....[35]....
        /*03b0*/ 	.word	0x00016920


	//   ....[36]....
        /*03b4*/ 	.word	0x00016940


	//   ....[37]....
        /*03b8*/ 	.word	0x00016970


	//   ....[38]....
        /*03bc*/ 	.word	0x00016990


	//   ....[39]....
        /*03c0*/ 	.word	0x000169c0


	//----- nvinfo : EIATTR_VRC_CTA_INIT_COUNT
	.align		4
.L_520:
        /*03c4*/ 	.byte	0x02, 0x4a
	.zero		1
	.zero		1


	//----- nvinfo : EIATTR_EXIT_INSTR_OFFSETS
	.align		4
        /*03c8*/ 	.byte	0x04, 0x1c
        /*03ca*/ 	.short	(.L_522 - .L_521)


	//   ....[0]....
.L_521:
        /*03cc*/ 	.word	0x00000530


	//   ....[1]....
        /*03d0*/ 	.word	0x00001890


	//   ....[2]....
        /*03d4*/ 	.word	0x00001920


	//   ....[3]....
        /*03d8*/ 	.word	0x00018410


	//   ....[4]....
        /*03dc*/ 	.word	0x000184f0


	//----- nvinfo : EIATTR_CRS_STACK_SIZE
	.align		4
.L_522:
        /*03e0*/ 	.byte	0x04, 0x1e
        /*03e2*/ 	.short	(.L_524 - .L_523)
.L_523:
        /*03e4*/ 	.word	0x00000000


	//----- nvinfo : EIATTR_CBANK_PARAM_SIZE
	.align		4
.L_524:
        /*03e8*/ 	.byte	0x03, 0x19
        /*03ea*/ 	.short	0x01d0


	//----- nvinfo : EIATTR_PARAM_CBANK
	.align		4
        /*03ec*/ 	.byte	0x04, 0x0a
        /*03ee*/ 	.short	(.L_526 - .L_525)
	.align		4
.L_525:
        /*03f0*/ 	.word	index@(.nv.constant0._ZN5flash16flash_fwd_kernelI23Flash_fwd_kernel_traitsILi64ELi128ELi64ELi4ELb0ELb0EN7cutlass6half_tE19Flash_kernel_traitsILi64ELi128ELi64ELi4ES3_EELb1ELb0ELb1ELb0ELb0ELb0ELb0ELb0EEEvNS_16Flash_fwd_paramsE)
        /*03f4*/ 	.short	0x0380
        /*03f6*/ 	.short	0x01d0


	//----- nvinfo : EIATTR_SW_WAR
	.align		4
.L_526:
        /*03f8*/ 	.byte	0x04, 0x36
        /*03fa*/ 	.short	(.L_528 - .L_527)
.L_527:
        /*03fc*/ 	.word	0x00000008
.L_528:


//--------------------- .nv.info._ZN5flash16flash_fwd_kernelI23Flash_fwd_kernel_traitsILi64ELi128ELi64ELi4ELb0ELb0EN7cutlass6half_tE19Flash_kernel_traitsILi64ELi128ELi64ELi4ES3_EELb1ELb0ELb0ELb0ELb1ELb1ELb0ELb0EEEvNS_16Flash_fwd_paramsE --------------------------
	.section	.nv.info._ZN5flash16flash_fwd_kernelI23Flash_fwd_kernel_traitsILi64ELi128ELi64ELi4ELb0ELb0EN7cutlass6half_tE19Flash_kernel_traitsILi64ELi128ELi64ELi4ES3_EELb1ELb0ELb0ELb0ELb1ELb1ELb0ELb0EEEvNS_16Flash_fwd_paramsE,"",@"SHT_CUDA_INFO"
	.sectionflags	@""
	.align	4


	//----- nvinfo : EIATTR_CUDA_API_VERSION
	.align		4
        /*0000*/ 	.byte	0x04, 0x37
        /*0002*/ 	.short	(.L_530 - .L_529)
.L_529:
        /*0004*/ 	.word	0x00000082


	//----- nvinfo : EIATTR_KPARAM_INFO
	.align		4
.L_530:
        /*0008*/ 	.byte	0x04, 0x17
        /*000a*/ 	.short	(.L_532 - .L_531)
.L_531:
        /*000c*/ 	.word	0x00000000
        /*0010*/ 	.short	0x0000
        /*0012*/ 	.short	0x0000
        /*0014*/ 	.byte	0x00, 0xf0, 0x41, 0x07


	//----- nvinfo : EIATTR_SPARSE_MMA_MASK
	.align		4
.L_532:
        /*0018*/ 	.byte	0x03, 0x50
        /*001a*/ 	.short	0x0000


	//----- nvinfo : EIATTR_MAXREG_COUNT
	.align		4
        /*001c*/ 	.byte	0x03, 0x1b
        /*001e*/ 	.short	0x00ff


	//----- nvinfo : EIATTR_NUM_BARRIERS
	.align		4
        /*0020*/ 	.byte	0x02, 0x4c
        /*0022*/ 	.byte	0x01
	.zero		1


	//----- nvinfo : EIATTR_MERCURY_ISA_VERSION
	.align		4
        /*0024*/ 	.byte	0x03, 0x5f
        /*0026*/ 	.short	0x0101


	//----- nvinfo : EIATTR_COOP_GROUP_MASK_REGIDS
	.align		4
        /*0028*/ 	.byte	0x04, 0x29
        /*002a*/ 	.short	(.L_534 - .L_533)


	//   ....[0]....
.L_533:
        /*002c*/ 	.word	0xffffffff


	//   ....[1]....
        /*0030*/ 	.word	0xffffffff


	//   ....[2]....
        /*0034*/ 	.word	0xffffffff


	//   ....[3]....
        /*0038*/ 	.word	0xffffffff


	//   ....[4]....
        /*003c*/ 	.word	0xffffffff


	//   ....[5]....
        /*0040*/ 	.word	0xffffffff


	//   ....[6]....
        /*0044*/ 	.word	0xffffffff


	//   ....[7]....
        /*0048*/ 	.word	0xffffffff


	//   ....[8]....
        /*004c*/ 	.word	0xffffffff


	//   ....[9]....
        /*0050*/ 	.word	0xffffffff


	//   ....[10]....
        /*0054*/ 	.word	0xffffffff


	//   ....[11]....
        /*0058*/ 	.word	0xffffffff


	//   ....[12]....
        /*005c*/ 	.word	0xffffffff


	//   ....[13]....
        /*0060*/ 	.word	0xffffffff


	//   ....[14]....
        /*0064*/ 	.word	0xffffffff


	//   ....[15]....
        /*0068*/ 	.word	0xffffffff


	//   ....[16]....
        /*006c*/ 	.word	0xffffffff


	//   ....[17]....
        /*0070*/ 	.word	0xffffffff


	//   ....[18]....
        /*0074*/ 	.word	0xffffffff


	//   ....[19]....
        /*0078*/ 	.word	0xffffffff


	//   ....[20]....
        /*007c*/ 	.word	0xffffffff


	//   ....[21]....
        /*0080*/ 	.word	0xffffffff


	//   ....[22]....
        /*0084*/ 	.word	0xffffffff


	//   ....[23]....
        /*0088*/ 	.word	0xffffffff


	//----- nvinfo : EIATTR_COOP_GROUP_INSTR_OFFSETS
	.align		4
.L_534:
        /*008c*/ 	.byte	0x04, 0x28
        /*008e*/ 	.short	(.L_536 - .L_535)


	//   ....[0]....
.L_535:
        /*0090*/ 	.word	0x00001c20


	//   ....[1]....
        /*0094*/ 	.word	0x00001d10


	//   ....[2]....
        /*0098*/ 	.word	0x00001df0


	//   ....[3]....
        /*009c*/ 	.word	0x00001e70


	//   ....[4]....
        /*00a0*/ 	.word	0x00001ea0


	//   ....[5]....
        /*00a4*/ 	.word	0x00001ef0


	//   ....[6]....
        /*00a8*/ 	.word	0x00002000


	//   ....[7]....
        /*00ac*/ 	.word	0x000020b0


	//   ....[8]....
        /*00b0*/ 	.word	0x00005070


	//   ....[9]....
        /*00b4*/ 	.word	0x000050a0


	//   ....[10]....
        /*00b8*/ 	.word	0x000051e0


	//   ....[11]....
        /*00bc*/ 	.word	0x00005220


	//   ....[12]....
        /*00c0*/ 	.word	0x00005260


	//   ....[13]....
        /*00c4*/ 	.word	0x000052a0


	//   ....[14]....
        /*00c8*/ 	.word	0x00005360


	//   ....[15]....
        /*00cc*/ 	.word	0x00005390


	//   ....[16]....
        /*00d0*/ 	.word	0x00007b10


	//   ....[17]....
        /*00d4*/ 	.word	0x00007b40


	//   ....[18]....
        /*00d8*/ 	.word	0x00007b60


	//   ....[19]....
        /*00dc*/ 	.word	0x00007b80


	//   ....[20]....
        /*00e0*/ 	.word	0x00007bd0


	//   ....[21]....
        /*00e4*/ 	.word	0x00007bf0


	//   ....[22]....
        /*00e8*/ 	.word	0x00007c10


	//   ....[23]....
        /*00ec*/ 	.word	0x00007c20


	//----- nvinfo : EIATTR_VRC_CTA_INIT_COUNT
	.align		4
.L_536:
        /*00f0*/ 	.byte	0x02, 0x4a
	.zero		1
	.zero		1


	//----- nvinfo : EIATTR_EXIT_INSTR_OFFSETS
	.align		4
        /*00f4*/ 	.byte	0x04, 0x1c
        /*00f6*/ 	.short	(.L_538 - .L_537)


	//   ....[0]....
.L_537:
        /*00f8*/ 	.word	0x00000270


	//   ....[1]....
        /*00fc*/ 	.word	0x00009010


	//----- nvinfo : EIATTR_CRS_STACK_SIZE
	.align		4
.L_538:
        /*0100*/ 	.byte	0x04, 0x1e
        /*0102*/ 	.short	(.L_540 - .L_539)
.L_539:
        /*0104*/ 	.word	0x00000000


	//----- nvinfo : EIATTR_CBANK_PARAM_SIZE
	.align		4
.L_540:
        /*0108*/ 	.byte	0x03, 0x19
        /*010a*/ 	.short	0x01d0


	//----- nvinfo : EIATTR_PARAM_CBANK
	.align		4
        /*010c*/ 	.byte	0x04, 0x0a
        /*010e*/ 	.short	(.L_542 - .L_541)
	.align		4
.L_541:
        /*0110*/ 	.word	index@(.nv.constant0._ZN5flash16flash_fwd_kernelI23Flash_fwd_kernel_traitsILi64ELi128ELi64ELi4ELb0ELb0EN7cutlass6half_tE19Flash_kernel_traitsILi64ELi128ELi64ELi4ES3_EELb1ELb0ELb0ELb0ELb1ELb1ELb0ELb0EEEvNS_16Flash_fwd_paramsE)
        /*0114*/ 	.short	0x0380
        /*0116*/ 	.short	0x01d0


	//----- nvinfo : EIATTR_SW_WAR
	.align		4
.L_542:
        /*0118*/ 	.byte	0x04, 0x36
        /*011a*/ 	.short	(.L_544 - .L_543)
.L_543:
        /*011c*/ 	.word	0x00000008
.L_544:


//--------------------- .nv.info._ZN5flash16flash_fwd_kernelI23Flash_fwd_kernel_traitsILi64ELi128ELi64ELi4ELb0ELb0EN7cutlass6half_tE19Flash_kernel_traitsILi64ELi128ELi64ELi4ES3_EELb0ELb0ELb0ELb0ELb1ELb1ELb1ELb0EEEvNS_16Flash_fwd_paramsE --------------------------
	.section	.nv.info._ZN5flash16flash_fwd_kernelI23Flash_fwd_kernel_traitsILi64ELi128ELi64ELi4ELb0ELb0EN7cutlass6half_tE19Flash_kernel_traitsILi64ELi128ELi64ELi4ES3_EELb0ELb0ELb0ELb0ELb1ELb1ELb1ELb0EEEvNS_16Flash_fwd_paramsE,"",@"SHT_CUDA_INFO"
	.sectionflags	@""
	.align	4


	//----- nvinfo : EIATTR_CUDA_API_VERSION
	.align		4
        /*0000*/ 	.byte	0x04, 0x37
        /*0002*/ 	.short	(.L_546 - .L_545)
.L_545:
        /*0004*/ 	.word	0x00000082


	//----- nvinfo : EIATTR_KPARAM_INFO
	.align		4
.L_546:
        /*0008*/ 	.byte	0x04, 0x17
        /*000a*/ 	.short	(.L_548 - .L_547)
.L_547:
        /*000c*/ 	.word	0x00000000
        /*0010*/ 	.short	0x0000
        /*0012*/ 	.short	0x0000
        /*0014*/ 	.byte	0x00, 0xf0, 0x41, 0x07


	//----- nvinfo : EIATTR_SPARSE_MMA_MASK
	.align		4
.L_548:
        /*0018*/ 	.byte	0x03, 0x50
        /*001a*/ 	.short	0x0000


	//----- nvinfo : EIATTR_MAXREG_COUNT
	.align		4
        /*001c*/ 	.byte	0x03, 0x1b
        /*001e*/ 	.short	0x00ff


	//----- nvinfo : EIATTR_NUM_BARRIERS
	.align		4
        /*0020*/ 	.byte	0x02, 0x4c
        /*0022*/ 	.byte	0x01
	.zero		1


	//----- nvinfo : EIATTR_MERCURY_ISA_VERSION
	.align		4
        /*0024*/ 	.byte	0x03, 0x5f
        /*0026*/ 	.short	0x0101


	//----- nvinfo : EIATTR_COOP_GROUP_MASK_REGIDS
	.align		4
        /*0028*/ 	.byte	0x04, 0x29
        /*002a*/ 	.short	(.L_550 - .L_549)


	//   ....[0]....
.L_549:
        /*002c*/ 	.word	0xffffffff


	//   ....[1]....
        /*0030*/ 	.word	0xffffffff


	//   ....[2]....
        /*0034*/ 	.word	0xffffffff


	//   ....[3]....
        /*0038*/ 	.word	0xffffffff


	//   ....[4]....
        /*003c*/ 	.word	0xffffffff


	//   ....[5]....
        /*0040*/ 	.word	0xffffffff


	//   ....[6]....
        /*0044*/ 	.word	0xffffffff


	//   ....[7]....
        /*0048*/ 	.word	0xffffffff


	//   ....[8]....
        /*004c*/ 	.word	0xffffffff


	//   ....[9]....
        /*0050*/ 	.word	0xffffffff


	//   ....[10]....
        /*0054*/ 	.word	0xffffffff


	//   ....[11]....
        /*0058*/ 	.word	0xffffffff


	//   ....[12]....
        /*005c*/ 	.word	0xffffffff


	//   ....[13]....
        /*0060*/ 	.word	0xffffffff


	//   ....[14]....
        /*0064*/ 	.word	0xffffffff


	//   ....[15]....
        /*0068*/ 	.word	0xffffffff


	//   ....[16]....
        /*006c*/ 	.word	0xffffffff


	//   ....[17]....
        /*0070*/ 	.word	0xffffffff


	//   ....[18]....
        /*0074*/ 	.word	0xffffffff


	//   ....[19]....
        /*0078*/ 	.word	0xffffffff


	//   ....[20]....
        /*007c*/ 	.word	0xffffffff


	//   ....[21]....
        /*0080*/ 	.word	0xffffffff


	//   ....[22]....
        /*0084*/ 	.word	0xffffffff


	//   ....[23]....
        /*0088*/ 	.word	0xffffffff


	//----- nvinfo : EIATTR_COOP_GROUP_INSTR_OFFSETS
	.align		4
.L_550:
        /*008c*/ 	.byte	0x04, 0x28
        /*008e*/ 	.short	(.L_552 - .L_551)


	//   ....[0]....
.L_551:
        /*0090*/ 	.word	0x00002020


	//   ....[1]....
        /*0094*/ 	.word	0x00002140


	//   ....[2]....
        /*0098*/ 	.word	0x00002190


	//   ....[3]....
        /*009c*/ 	.word	0x00002210


	//   ....[4]....
        /*00a0*/ 	.word	0x00002250


	//   ....[5]....
        /*00a4*/ 	.word	0x00002270


	//   ....[6]....
        /*00a8*/ 	.word	0x00002350


	//   ....[7]....
        /*00ac*/ 	.word	0x000023d0


	//   ....[8]....
        /*00b0*/ 	.word	0x00004a60


	//   ....[9]....
        /*00b4*/ 	.word	0x00004a70


	//   ....[10]....
        /*00b8*/ 	.word	0x00004a80


	//   ....[11]....
        /*00bc*/ 	.word	0x00004a90


	//   ....[12]....
        /*00c0*/ 	.word	0x00004ae0


	//   ....[13]....
        /*00c4*/ 	.word	0x00004b00


	//   ....[14]....
        /*00c8*/ 	.word	0x00004b20


	//   ....[15]....
        /*00cc*/ 	.word	0x00004b30


	//   ....[16]....
        /*00d0*/ 	.word	0x00006460


	//   ....[17]....
        /*00d4*/ 	.word	0x000064a0


	//   ....[18]....
        /*00d8*/ 	.word	0x000064c0


	//   ....[19]....
        /*00dc*/ 	.word	0x000064e0


	//   ....[20]....
        /*00e0*/ 	.word	0x00006540


	//   ....[21]....
        /*00e4*/ 	.word	0x00006560


	//   ....[22]....
        /*00e8*/ 	.word	0x00006580


	//   ....[23]....
        /*00ec*/ 	.word	0x00006590


	//----- nvinfo : EIATTR_VRC_CTA_INIT_COUNT
	.align		4
.L_552:
        /*00f0*/ 	.byte	0x02, 0x4a
	.zero		1
	.zero		1


	//----- nvinfo : EIATTR_EXIT_INSTR_OFFSETS
	.align		4
        /*00f4*/ 	.byte	0x04, 0x1c
        /*00f6*/ 	.short	(.L_554 - .L_553)


	//   ....[0]....
.L_553:
        /*00f8*/ 	.word	0x00000140


	//   ....[1]....
        /*00fc*/ 	.word	0x000078f0


	//----- nvinfo : EIATTR_CRS_STACK_SIZE
	.align		4
.L_554:
        /*0100*/ 	.byte	0x04, 0x1e
        /*0102*/ 	.short	(.L_556 - .L_555)
.L_555:
        /*0104*/ 	.word	0x00000000


	//----- nvinfo : EIATTR_CBANK_PARAM_SIZE
	.align		4
.L_556:
        /*0108*/ 	.byte	0x03, 0x19
        /*010a*/ 	.short	0x01d0


	//----- nvinfo : EIATTR_PARAM_CBANK
	.align		4
        /*010c*/ 	.byte	0x04, 0x0a
        /*010e*/ 	.short	(.L_558 - .L_557)
	.align		4
.L_557:
        /*0110*/ 	.word	index@(.nv.constant0._ZN5flash16flash_fwd_kernelI23Flash_fwd_kernel_traitsILi64ELi128ELi64ELi4ELb0ELb0EN7cutlass6half_tE19Flash_kernel_traitsILi64ELi128ELi64ELi4ES3_EELb0ELb0ELb0ELb0ELb1ELb1ELb1ELb0EEEvNS_16Flash_fwd_paramsE)
        /*0114*/ 	.short	0x0380
        /*0116*/ 	.short	0x01d0


	//----- nvinfo : EIATTR_SW_WAR
	.align		4
.L_558:
        /*0118*/ 	.byte	0x04, 0x36
        /*011a*/ 	.short	(.L_560 - .L_559)
.L_559:
        /*011c*/ 	.word	0x00000008
.L_560:


//--------------------- .nv.info._ZN5flash16flash_fwd_kernelI23Flash_fwd_kernel_traitsILi64ELi128ELi64ELi4ELb0ELb0EN7cutlass6half_tE19Flash_kernel_traitsILi64ELi128ELi64ELi4ES3_EELb1ELb0ELb0ELb1ELb0ELb0ELb0ELb0EEEvNS_16Flash_fwd_paramsE --------------------------
	.section	.nv.info._ZN5flash16flash_fwd_kernelI23Flash_fwd_kernel_traitsILi64ELi128ELi64ELi4ELb0ELb0EN7cutlass6half_tE19Flash_kernel_traitsILi64ELi128ELi64ELi4ES3_EELb1ELb0ELb0ELb1ELb0ELb0ELb0ELb0EEEvNS_16Flash_fwd_paramsE,"",@"SHT_CUDA_INFO"
	.sectionflags	@""
	.align	4


	//----- nvinfo : EIATTR_CUDA_API_VERSION
	.align		4
        /*0000*/ 	.byte	0x04, 0x37
        /*0002*/ 	.short	(.L_562 - .L_561)
.L_561:
        /*0004*/ 	.word	0x00000082


	//----- nvinfo : EIATTR_KPARAM_INFO
	.align		4
.L_562:
        /*0008*/ 	.byte	0x04, 0x17
        /*000a*/ 	.short	(.L_564 - .L_563)
.L_563:
        /*000c*/ 	.word	0x00000000
        /*0010*/ 	.short	0x0000
        /*0012*/ 	.short	0x0000
        /*0014*/ 	.byte	0x00, 0xf0, 0x41, 0x07


	//----- nvinfo : EIATTR_SPARSE_MMA_MASK
	.align		4
.L_564:
        /*0018*/ 	.byte	0x03, 0x50
        /*001a*/ 	.short	0x0000


	//----- nvinfo : EIATTR_MAXREG_COUNT
	.align		4
        /*001c*/ 	.byte	0x03, 0x1b
        /*001e*/ 	.short	0x00ff


	//----- nvinfo : EIATTR_NUM_BARRIERS
	.align		4
        /*0020*/ 	.byte	0x02, 0x4c
        /*0022*/ 	.byte	0x01
	.zero		1


	//----- nvinfo : EIATTR_MERCURY_ISA_VERSION
	.align		4
        /*0024*/ 	.byte	0x03, 0x5f
        /*0026*/ 	.short	0x0101


	//----- nvinfo : EIATTR_COOP_GROUP_MASK_REGIDS
	.align		4
        /*0028*/ 	.byte	0x04, 0x29
        /*002a*/ 	.short	(.L_566 - .L_565)


	//   ....[0]....
.L_565:
        /*002c*/ 	.word	0xffffffff


	//   ....[1]....
        /*0030*/ 	.word	0xffffffff


	//   ....[2]....
        /*0034*/ 	.word	0xffffffff


	//   ....[3]....
        /*0038*/ 	.word	0xffffffff


	//   ....[4]....
        /*003c*/ 	.word	0xffffffff


	//   ....[5]....
        /*0040*/ 	.word	0xffffffff


	//   ....[6]....
        /*0044*/ 	.word	0xffffffff


	//   ....[7]....
        /*0048*/ 	.word	0xffffffff


	//   ....[8]....
        /*004c*/ 	.word	0xffffffff


	//   ....[9]....
        /*0050*/ 	.word	0xffffffff


	//   ....[10]....
        /*0054*/ 	.word	0xffffffff


	//   ....[11]....
        /*0058*/ 	.word	0xffffffff


	//   ....[12]....
        /*005c*/ 	.word	0xffffffff


	//   ....[13]....
        /*0060*/ 	.word	0xffffffff


	//   ....[14]....
        /*0064*/ 	.word	0xffffffff


	//   ....[15]....
        /*0068*/ 	.word	0xffffffff


	//   ....[16]....
        /*006c*/ 	.word	0xffffffff


	//   ....[17]....
        /*0070*/ 	.word	0xffffffff


	//   ....[18]....
        /*0074*/ 	.word	0xffffffff


	//   ....[19]....
        /*0078*/ 	.word	0xffffffff


	//   ....[20]....
        /*007c*/ 	.word	0xffffffff


	//   ....[21]....
        /*0080*/ 	.word	0xffffffff


	//   ....[22]....
        /*0084*/ 	.word	0xffffffff


	//   ....[23]....
        /*0088*/ 	.word	0xffffffff


	//----- nvinfo : EIATTR_COOP_GROUP_INSTR_OFFSETS
	.align		4
.L_566:
        /*008c*/ 	.byte	0x04, 0x28
        /*008e*/ 	.short	(.L_568 - .L_567)


	//   ....[0]....
.L_567:
        /*0090*/ 	.word	0x00005c00


	//   ....[1]....
        /*0094*/ 	.word	0x00005c30


	//   ....[2]....
        /*0098*/ 	.word	0x00005c70


	//   ....[3]....
        /*009c*/ 	.word	0x00005d10


	//   ....[4]....
        /*00a0*/ 	.word	0x00005db0


	//   ....[5]....
        /*00a4*/ 	.word	0x00005e10


	//   ....[6]....
        /*00a8*/ 	.word	0x00005e40


	//   ....[7]....
        /*00ac*/ 	.word	0x00005eb0


	//   ....[8]....
        /*00b0*/ 	.word	0x00009fd0


	//   ....[9]....
        /*00b4*/ 	.word	0x0000a040


	//   ....[10]....
        /*00b8*/ 	.word	0x0000a180


	//   ....[11]....
        /*00bc*/ 	.word	0x0000a1f0


	//   ....[12]....
        /*00c0*/ 	.word	0x0000a230


	//   ....[13]....
        /*00c4*/ 	.word	0x0000a260


	//   ....[14]....
        /*00c8*/ 	.word	0x0000a340


	//   ....[15]....
        /*00cc*/ 	.word	0x0000a4a0


	//   ....[16]....
        /*00d0*/ 	.word	0x0000cae0


	//   ....[17]....
        /*00d4*/ 	.word	0x0000cb10


	//   ....[18]....
        /*00d8*/ 	.word	0x0000cb30


	//   ....[19]....
        /*00dc*/ 	.word	0x0000cb40


	//   ....[20]....
        /*00e0*/ 	.word	0x0000cb90


	//   ....[21]....
        /*00e4*/ 	.word	0x0000cbb0


	//   ....[22]....
        /*00e8*/ 	.word	0x0000cbd0


	//   ....[23]....
        /*00ec*/ 	.word	0x0000cbe0


	//----- nvinfo : EIATTR_VRC_CTA_INIT_COUNT
	.align		4
.L_568:
        /*00f0*/ 	.byte	0x02, 0x4a
	.zero		1
	.zero		1


	//----- nvinfo : EIATTR_EXIT_INSTR_OFFSETS
	.align		4
        /*00f4*/ 	.byte	0x04, 0x1c
        /*00f6*/ 	.short	(.L_570 - .L_569)


	//   ....[0]....
.L_569:
        /*00f8*/ 	.word	0x000004f0


	//   ....[1]....
        /*00fc*/ 	.word	0x000016a0


	//   ....[2]....
        /*0100*/ 	.word	0x00001730


	//   ....[3]....
        /*0104*/ 	.word	0x0000e6e0


	//   ....[4]....
        /*0108*/ 	.word	0x0000e7c0


	//----- nvinfo : EIATTR_CRS_STACK_SIZE
	.align		4
.L_570:
        /*010c*/ 	.byte	0x04, 0x1e
        /*010e*/ 	.short	(.L_572 - .L_571)
.L_571:
        /*0110*/ 	.word	0x00000000


	//----- nvinfo : EIATTR_CBANK_PARAM_SIZE
	.align		4
.L_572:
        /*0114*/ 	.byte	0x03, 0x19
        /*0116*/ 	.short	0x01d0


	//----- nvinfo : EIATTR_PARAM_CBANK
	.align		4
        /*0118*/ 	.byte	0x04, 0x0a
        /*011a*/ 	.short	(.L_574 - .L_573)
	.align		4
.L_573:
        /*011c*/ 	.word	index@(.nv.constant0._ZN5flash16flash_fwd_kernelI23Flash_fwd_kernel_traitsILi64ELi128ELi64ELi4ELb0ELb0EN7cutlass6half_tE19Flash_kernel_traitsILi64ELi128ELi64ELi4ES3_EELb1ELb0ELb0ELb1ELb0ELb0ELb0ELb0EEEvNS_16Flash_fwd_paramsE)
        /*0120*/ 	.short	0x0380
        /*0122*/ 	.short	0x01d0


	//----- nvinfo : EIATTR_SW_WAR
	.align		4
.L_574:
        /*0124*/ 	.byte	0x04, 0x36
        /*0126*/ 	.short	(.L_576 - .L_575)
.L_575:
        /*0128*/ 	.word	0x00000008
.L_576:


//--------------------- .nv.info._ZN5flash16flash_fwd_kernelI23Flash_fwd_kernel_traitsILi64ELi128ELi64ELi4ELb0ELb0EN7cutlass6half_tE19Flash_kernel_traitsILi64ELi128ELi64ELi4ES3_EELb1ELb0ELb0ELb0ELb0ELb0ELb0ELb1EEEvNS_16Flash_fwd_paramsE --------------------------
	.section	.nv.info._ZN5flash16flash_fwd_kernelI23Flash_fwd_kernel_traitsILi64ELi128ELi64ELi4ELb0ELb0EN7cutlass6half_tE19Flash_kernel_traitsILi64ELi128ELi64ELi4ES3_EELb1ELb0ELb0ELb0ELb0ELb0ELb0ELb1EEEvNS_16Flash_fwd_paramsE,"",@"SHT_CUDA_INFO"
	.sectionflags	@""
	.align	4


	//----- nvinfo : EIATTR_CUDA_API_VERSION
	.align		4
        /*0000*/ 	.byte	0x04, 0x37
        /*0002*/ 	.short	(.L_578 - .L_577)
.L_577:
        /*0004*/ 	.word	0x00000082


	//----- nvinfo : EIATTR_KPARAM_INFO
	.align		4
.L_578:
        /*0008*/ 	.byte	0x04, 0x17
        /*000a*/ 	.short	(.L_580 - .L_579)
.L_579:
        /*000c*/ 	.word	0x00000000
        /*0010*/ 	.short	0x0000
        /*0012*/ 	.short	0x0000
        /*0014*/ 	.byte	0x00, 0xf0, 0x41, 0x07


	//----- nvinfo : EIATTR_SPARSE_MMA_MASK
	.align		4
.L_580:
        /*0018*/ 	.byte	0x03, 0x50
        /*001a*/ 	.short	0x0000


	//----- nvinfo : EIATTR_MAXREG_COUNT
	.align		4
        /*001c*/ 	.byte	0x03, 0x1b
        /*001e*/ 	.short	0x00ff


	//----- nvinfo : EIATTR_NUM_BARRIERS
	.align		4
        /*0020*/ 	.byte	0x02, 0x4c
        /*0022*/ 	.byte	0x01
	.zero		1


	//----- nvinfo : EIATTR_ANNOTATIONS
	.align		4
        /*0024*/ 	.byte	0x04, 0x55
        /*0026*/ 	.short	(.L_582 - .L_581)


	//   ....[0]....
.L_581:
        /* <DEDUP_REMOVED lines=38> */


	//----- nvinfo : EIATTR_MERCURY_ISA_VERSION
	.align		4
.L_582:
        /*0278*/ 	.byte	0x03, 0x5f
        /*027a*/ 	.short	0x0101


	//----- nvinfo : EIATTR_INT_WARP_WIDE_INSTR_OFFSETS
	.align		4
        /*027c*/ 	.byte	0x04, 0x31
        /*027e*/ 	.short	(.L_584 - .L_583)


	//   ....[0]....
.L_583:
        /*0280*/ 	.word	0x00004650


	//----- nvinfo : EIATTR_COOP_GROUP_MASK_REGIDS
	.align		4
.L_584:
        /*0284*/ 	.byte	0x04, 0x29
        /*0286*/ 	.short	(.L_586 - .L_585)


	//   ....[0]....
.L_585:
        /*0288*/ 	.word	0xffffffff


	//   ....[1]....
        /*028c*/ 	.word	0xffffffff


	//   ....[2]....
        /*0290*/ 	.word	0xffffffff


	//   ....[3]....
        /*0294*/ 	.word	0xffffffff


	//   ....[4]....
        /*0298*/ 	.word	0xffffffff


	//   ....[5]....
        /*029c*/ 	.word	0xffffffff


	//   ....[6]....
        /*02a0*/ 	.word	0xffffffff


	//   ....[7]....
        /*02a4*/ 	.word	0xffffffff


	//   ....[8]....
        /*02a8*/ 	.word	0xffffffff


	//   ....[9]....
        /*02ac*/ 	.word	0xffffffff


	//   ....[10]....
        /*02b0*/ 	.word	0xffffffff


	//   ....[11]....
        /*02b4*/ 	.word	0xffffffff


	//   ....[12]....
        /*02b8*/ 	.word	0xffffffff


	//   ....[13]....
        /*02bc*/ 	.word	0xffffffff


	//   ....[14]....
        /*02c0*/ 	.word	0xffffffff


	//   ....[15]....
        /*02c4*/ 	.word	0xffffffff


	//   ....[16]....
        /*02c8*/ 	.word	0xffffffff


	//   ....[17]....
        /*02cc*/ 	.word	0xffffffff


	//   ....[18]....
        /*02d0*/ 	.word	0xffffffff


	//   ....[19]....
        /*02d4*/ 	.word	0xffffffff


	//   ....[20]....
        /*02d8*/ 	.word	0xffffffff


	//   ....[21]....
        /*02dc*/ 	.word	0xffffffff


	//   ....[22]....
        /*02e0*/ 	.word	0xffffffff


	//   ....[23]....
        /*02e4*/ 	.word	0xffffffff


	//----- nvinfo : EIATTR_COOP_GROUP_INSTR_OFFSETS
	.align		4
.L_586:
        /*02e8*/ 	.byte	0x04, 0x28
        /*02ea*/ 	.short	(.L_588 - .L_587)


	//   ....[0]....
.L_587:
        /*02ec*/ 	.word	0x00004c80


	//   ....[1]....
        /*02f0*/ 	.word	0x00004cb0


	//   ....[2]....
        /*02f4*/ 	.word	0x00004ce0


	//   ....[3]....
        /*02f8*/ 	.word	0x00004d20


	//   ....[4]....
        /*02fc*/ 	.word	0x00004ec0


	//   ....[5]....
        /*0300*/ 	.word	0x00004f30


	//   ....[6]....
        /*0304*/ 	.word	0x00004f70


	//   ....[7]....
        /*0308*/ 	.word	0x00004fb0


	//   ....[8]....
        /*030c*/ 	.word	0x0000a200


	//   ....[9]....
        /*0310*/ 	.word	0x0000a230


	//   ....[10]....
        /*0314*/ 	.word	0x0000a270


	//   ....[11]....
        /*0318*/ 	.word	0x0000a320


	//   ....[12]....
        /*031c*/ 	.word	0x0000a390


	//   ....[13]....
        /*0320*/ 	.word	0x0000a3b0


	//   ....[14]....
        /*0324*/ 	.word	0x0000a460


	//   ....[15]....
        /*0328*/ 	.word	0x0000a4b0


	//   ....[16]....
        /*032c*/ 	.word	0x0000efa0


	//   ....[17]....
        /*0330*/ 	.word	0x0000efb0


	//   ....[18]....
        /*0334*/ 	.word	0x0000efc0


	//   ....[19]....
        /*0338*/ 	.word	0x0000efd0


	//   ....[20]....
        /*033c*/ 	.word	0x0000f000


	//   ....[21]....
        /*0340*/ 	.word	0x0000f020


	//   ....[22]....
        /*0344*/ 	.word	0x0000f040


	//   ....[23]....
        /*0348*/ 	.word	0x0000f050


	//----- nvinfo : EIATTR_VRC_CTA_INIT_COUNT
	.align		4
.L_588:
        /*034c*/ 	.byte	0x02, 0x4a
	.zero		1
	.zero		1


	//----- nvinfo : EIATTR_EXIT_INSTR_OFFSETS
	.align		4
        /*0350*/ 	.byte	0x04, 0x1c
        /*0352*/ 	.short	(.L_590 - .L_589)


	//   ....[0]....
.L_589:
        /*0354*/ 	.word	0x000005f0


	//   ....[1]....
        /*0358*/ 	.word	0x00001830


	//   ....[2]....
        /*035c*/ 	.word	0x000018c0


	//   ....[3]....
        /*0360*/ 	.word	0x000109b0


	//   ....[4]....
        /*0364*/ 	.word	0x00010a90


	//----- nvinfo : EIATTR_CRS_STACK_SIZE
	.align		4
.L_590:
        /*0368*/ 	.byte	0x04, 0x1e
        /*036a*/ 	.short	(.L_592 - .L_591)
.L_591:
        /*036c*/ 	.word	0x00000000


	//----- nvinfo : EIATTR_CBANK_PARAM_SIZE
	.align		4
.L_592:
        /*0370*/ 	.byte	0x03, 0x19
        /*0372*/ 	.short	0x01d0


	//----- nvinfo : EIATTR_PARAM_CBANK
	.align		4
        /*0374*/ 	.byte	0x04, 0x0a
        /*0376*/ 	.short	(.L_594 - .L_593)
	.align		4
.L_593:
        /*0378*/ 	.word	index@(.nv.constant0._ZN5flash16flash_fwd_kernelI23Flash_fwd_kernel_traitsILi64ELi128ELi64ELi4ELb0ELb0EN7cutlass6half_tE19Flash_kernel_traitsILi64ELi128ELi64ELi4ES3_EELb1ELb0ELb0ELb0ELb0ELb0ELb0ELb1EEEvNS_16Flash_fwd_paramsE)
        /*037c*/ 	.short	0x0380
        /*037e*/ 	.short	0x01d0


	//----- nvinfo : EIATTR_SW_WAR
	.align		4
.L_594:
        /*0380*/ 	.byte	0x04, 0x36
        /*0382*/ 	.short	(.L_596 - .L_595)
.L_595:
        /*0384*/ 	.word	0x00000008
.L_596:


//--------------------- .nv.info._ZN5flash16flash_fwd_kernelI23Flash_fwd_kernel_traitsILi64ELi128ELi64ELi4ELb0ELb0EN7cutlass6half_tE19Flash_kernel_traitsILi64ELi128ELi64ELi4ES3_EELb0ELb0ELb0ELb0ELb0ELb0ELb1ELb0EEEvNS_16Flash_fwd_paramsE --------------------------
	.section	.nv.info._ZN5flash16flash_fwd_kernelI23Flash_fwd_kernel_traitsILi64ELi128ELi64ELi4ELb0ELb0EN7cutlass6half_tE19Flash_kernel_traitsILi64ELi128ELi64ELi4ES3_EELb0ELb0ELb0ELb0ELb0ELb0ELb1ELb0EEEvNS_16Flash_fwd_paramsE,"",@"SHT_CUDA_INFO"
	.sectionflags	@""
	.align	4


	//----- nvinfo : EIATTR_CUDA_API_VERSION
	.align		4
        /*0000*/ 	.byte	0x04, 0x37
        /*0002*/ 	.short	(.L_598 - .L_597)
.L_597:
        /*0004*/ 	.word	0x00000082


	//----- nvinfo : EIATTR_KPARAM_INFO
	.align		4
.L_598:
        /*0008*/ 	.byte	0x04, 0x17
        /*000a*/ 	.short	(.L_600 - .L_599)
.L_599:
        /*000c*/ 	.word	0x00000000
        /*0010*/ 	.short	0x0000
        /*0012*/ 	.short	0x0000
        /*0014*/ 	.byte	0x00, 0xf0, 0x41, 0x07


	//----- nvinfo : EIATTR_SPARSE_MMA_MASK
	.align		4
.L_600:
        /*0018*/ 	.byte	0x03, 0x50
        /*001a*/ 	.short	0x0000


	//----- nvinfo : EIATTR_MAXREG_COUNT
	.align		4
        /*001c*/ 	.byte	0x03, 0x1b
        /*001e*/ 	.short	0x00ff


	//----- nvinfo : EIATTR_NUM_BARRIERS
	.align		4
        /*0020*/ 	.byte	0x02, 0x4c
        /*0022*/ 	.byte	0x01
	.zero		1


	//----- nvinfo : EIATTR_MERCURY_ISA_VERSION
	.align		4
        /*0024*/ 	.byte	0x03, 0x5f
        /*0026*/ 	.short	0x0101


	//----- nvinfo : EIATTR_COOP_GROUP_MASK_REGIDS
	.align		4
        /*0028*/ 	.byte	0x04, 0x29
        /*002a*/ 	.short	(.L_602 - .L_601)


	//   ....[0]....
.L_601:
        /*002c*/ 	.word	0xffffffff


	//   ....[1]....
        /*0030*/ 	.word	0xffffffff


	//   ....[2]....
        /*0034*/ 	.word	0xffffffff


	//   ....[3]....
        /*0038*/ 	.word	0xffffffff


	//   ....[4]....
        /*003c*/ 	.word	0xffffffff


	//   ....[5]....
        /*0040*/ 	.word	0xffffffff


	//   ....[6]....
        /*0044*/ 	.word	0xffffffff


	//   ....[7]....
        /*0048*/ 	.word	0xffffffff


	//   ....[8]....
        /*004c*/ 	.word	0xffffffff


	//   ....[9]....
        /*0050*/ 	.word	0xffffffff


	//   ....[10]....
        /*0054*/ 	.word	0xffffffff


	//   ....[11]....
        /*0058*/ 	.word	0xffffffff


	//   ....[12]....
        /*005c*/ 	.word	0xffffffff


	//   ....[13]....
        /*0060*/ 	.word	0xffffffff


	//   ....[14]....
        /*0064*/ 	.word	0xffffffff


	//   ....[15]....
        /*0068*/ 	.word	0xffffffff


	//   ....[16]....
        /*006c*/ 	.word	0xffffffff


	//   ....[17]....
        /*0070*/ 	.word	0xffffffff


	//   ....[18]....
        /*0074*/ 	.word	0xffffffff


	//   ....[19]....
        /*0078*/ 	.word	0xffffffff


	//   ....[20]....
        /*007c*/ 	.word	0xffffffff


	//   ....[21]....
        /*0080*/ 	.word	0xffffffff


	//   ....[22]....
        /*0084*/ 	.word	0xffffffff


	//   ....[23]....
        /*0088*/ 	.word	0xffffffff


	//----- nvinfo : EIATTR_COOP_GROUP_INSTR_OFFSETS
	.align		4
.L_602:
        /*008c*/ 	.byte	0x04, 0x28
        /*008e*/ 	.short	(.L_604 - .L_603)


	//   ....[0]....
.L_603:
        /*0090*/ 	.word	0x00004d00


	//   ....[1]....
        /*0094*/ 	.word	0x00004d80


	//   ....[2]....
        /*0098*/ 	.word	0x00004e20


	//   ....[3]....
        /*009c*/ 	.word	0x00004e90


	//   ....[4]....
        /*00a0*/ 	.word	0x00004ec0


	//   ....[5]....
        /*00a4*/ 	.word	0x00004ed0


	//   ....[6]....
        /*00a8*/ 	.word	0x00004f50


	//   ....[7]....
        /*00ac*/ 	.word	0x00004f90


	//   ....[8]....
        /*00b0*/ 	.word	0x000078d0


	//   ....[9]....
        /*00b4*/ 	.word	0x000078e0


	//   ....[10]....
        /*00b8*/ 	.word	0x000078f0


	//   ....[11]....
        /*00bc*/ 	.word	0x00007900


	//   ....[12]....
        /*00c0*/ 	.word	0x00007960


	//   ....[13]....
        /*00c4*/ 	.word	0x00007980


	//   ....[14]....
        /*00c8*/ 	.word	0x00007990


	//   ....[15]....
        /*00cc*/ 	.word	0x000079a0


	//   ....[16]....
        /*00d0*/ 	.word	0x000092d0


	//   ....[17]....
        /*00d4*/ 	.word	0x00009310


	//   ....[18]....
        /*00d8*/ 	.word	0x00009320


	//   ....[19]....
        /*00dc*/ 	.word	0x00009330


	//   ....[20]....
        /*00e0*/ 	.word	0x00009390


	//   ....[21]....
        /*00e4*/ 	.word	0x000093b0


	//   ....[22]....
        /*00e8*/ 	.word	0x000093d0


	//   ....[23]....
        /*00ec*/ 	.word	0x000093e0


	//----- nvinfo : EIATTR_VRC_CTA_INIT_COUNT
	.align		4
.L_604:
        /*00f0*/ 	.byte	0x02, 0x4a
	.zero		1
	.zero		1


	//----- nvinfo : EIATTR_EXIT_INSTR_OFFSETS
	.align		4
        /*00f4*/ 	.byte	0x04, 0x1c
        /*00f6*/ 	.short	(.L_606 - .L_605)


	//   ....[0]....
.L_605:
        /*00f8*/ 	.word	0x000003a0


	//   ....[1]....
        /*00fc*/ 	.word	0x00001580


	//   ....[2]....
        /*0100*/ 	.word	0x00001610


	//   ....[3]....
        /*0104*/ 	.word	0x0000ada0


	//   ....[4]....
        /*0108*/ 	.word	0x0000ae80


	//----- nvinfo : EIATTR_CRS_STACK_SIZE
	.align		4
.L_606:
        /*010c*/ 	.byte	0x04, 0x1e
        /*010e*/ 	.short	(.L_608 - .L_607)
.L_607:
        /*0110*/ 	.word	0x00000000


	//----- nvinfo : EIATTR_CBANK_PARAM_SIZE
	.align		4
.L_608:
        /*0114*/ 	.byte	0x03, 0x19
        /*0116*/ 	.short	0x01d0


	//----- nvinfo : EIATTR_PARAM_CBANK
	.align		4
        /*0118*/ 	.byte	0x04, 0x0a
        /*011a*/ 	.short	(.L_610 - .L_609)
	.align		4
.L_609:
        /*011c*/ 	.word	index@(.nv.constant0._ZN5flash16flash_fwd_kernelI23Flash_fwd_kernel_traitsILi64ELi128ELi64ELi4ELb0ELb0EN7cutlass6half_tE19Flash_kernel_traitsILi64ELi128ELi64ELi4ES3_EELb0ELb0ELb0ELb0ELb0ELb0ELb1ELb0EEEvNS_16Flash_fwd_paramsE)
        /*0120*/ 	.short	0x0380
        /*0122*/ 	.short	0x01d0


	//----- nvinfo : EIATTR_SW_WAR
	.align		4
.L_610:
        /*0124*/ 	.byte	0x04, 0x36
        /*0126*/ 	.short	(.L_612 - .L_611)
.L_611:
        /*0128*/ 	.word	0x00000008
.L_612:


//--------------------- .nv.info._ZN5flash16flash_fwd_kernelI23Flash_fwd_kernel_traitsILi64ELi128ELi64ELi4ELb0ELb0EN7cutlass6half_tE19Flash_kernel_traitsILi64ELi128ELi64ELi4ES3_EELb1ELb0ELb0ELb1ELb0ELb0ELb0ELb1EEEvNS_16Flash_fwd_paramsE --------------------------
	.section	.nv.info._ZN5flash16flash_fwd_kernelI23Flash_fwd_kernel_traitsILi64ELi128ELi64ELi4ELb0ELb0EN7cutlass6half_tE19Flash_kernel_traitsILi64ELi128ELi64ELi4ES3_EELb1ELb0ELb0ELb1ELb0ELb0ELb0ELb1EEEvNS_16Flash_fwd_paramsE,"",@"SHT_CUDA_INFO"
	.sectionflags	@""
	.align	4


	//----- nvinfo : EIATTR_CUDA_API_VERSION
	.align		4
        /*0000*/ 	.byte	0x04, 0x37
        /*0002*/ 	.short	(.L_614 - .L_613)
.L_613:
        /*0004*/ 	.word	0x00000082


	//----- nvinfo : EIATTR_KPARAM_INFO
	.align		4
.L_614:
        /*0008*/ 	.byte	0x04, 0x17
        /*000a*/ 	.short	(.L_616 - .L_615)
.L_615:
        /*000c*/ 	.word	0x00000000
        /*0010*/ 	.short	0x0000
        /*0012*/ 	.short	0x0000
        /*0014*/ 	.byte	0x00, 0xf0, 0x41, 0x07


	//----- nvinfo : EIATTR_SPARSE_MMA_MASK
	.align		4
.L_616:
        /*0018*/ 	.byte	0x03, 0x50
        /*001a*/ 	.short	0x0000


	//----- nvinfo : EIATTR_MAXREG_COUNT
	.align		4
        /*001c*/ 	.byte	0x03, 0x1b
        /*001e*/ 	.short	0x00ff


	//----- nvinfo : EIATTR_NUM_BARRIERS
	.align		4
        /*0020*/ 	.byte	0x02, 0x4c
        /*0022*/ 	.byte	0x01
	.zero		1


	//----- nvinfo : EIATTR_ANNOTATIONS
	.align		4
        /*0024*/ 	.byte	0x04, 0x55
        /*0026*/ 	.short	(.L_618 - .L_617)


	//   ....[0]....
.L_617:
        /* <DEDUP_REMOVED lines=48> */


	//----- nvinfo : EIATTR_MERCURY_ISA_VERSION
	.align		4
.L_618:
        /*0318*/ 	.byte	0x03, 0x5f
        /*031a*/ 	.short	0x0101


	//----- nvinfo : EIATTR_INT_WARP_WIDE_INSTR_OFFSETS
	.align		4
        /*031c*/ 	.byte	0x04, 0x31
        /*031e*/ 	.short	(.L_620 - .L_619)


	//   ....[0]....
.L_619:
        /*0320*/ 	.word	0x00005810


	//----- nvinfo : EIATTR_COOP_GROUP_MASK_REGIDS
	.align		4
.L_620:
        /*0324*/ 	.byte	0x04, 0x29
        /*0326*/ 	.short	(.L_622 - .L_621)


	//   ....[0]....
.L_621:
        /*0328*/ 	.word	0xffffffff


	//   ....[1]....
        /*032c*/ 	.word	0xffffffff


	//   ....[2]....
        /*0330*/ 	.word	0xffffffff


	//   ....[3]....
        /*0334*/ 	.word	0xffffffff


	//   ....[4]....
        /*0338*/ 	.word	0xffffffff


	//   ....[5]....
        /*033c*/ 	.word	0xffffffff


	//   ....[6]....
        /*0340*/ 	.word	0xffffffff


	//   ....[7]....
        /*0344*/ 	.word	0xffffffff


	//   ....[8]....
        /*0348*/ 	.word	0xffffffff


	//   ....[9]....
        /*034c*/ 	.word	0xffffffff


	//   ....[10]....
        /*0350*/ 	.word	0xffffffff


	//   ....[11]....
        /*0354*/ 	.word	0xffffffff


	//   ....[12]....
        /*0358*/ 	.word	0xffffffff


	//   ....[13]....
        /*035c*/ 	.word	0xffffffff


	//   ....[14]....
        /*0360*/ 	.word	0xffffffff


	//   ....[15]....
        /*0364*/ 	.word	0xffffffff


	//   ....[16]....
        /*0368*/ 	.word	0xffffffff


	//   ....[17]....
        /*036c*/ 	.word	0xffffffff


	//   ....[18]....
        /*0370*/ 	.word	0xffffffff


	//   ....[19]....
        /*0374*/ 	.word	0xffffffff


	//   ....[20]....
        /*0378*/ 	.word	0xffffffff


	//   ....[21]....
        /*037c*/ 	.word	0xffffffff


	//   ....[22]....
        /*0380*/ 	.word	0xffffffff


	//   ....[23]....
        /*0384*/ 	.word	0xffffffff


	//----- nvinfo : EIATTR_COOP_GROUP_INSTR_OFFSETS
	.align		4
.L_622:
        /*0388*/ 	.byte	0x04, 0x28
        /*038a*/ 	.short	(.L_624 - .L_623)


	//   ....[0]....
.L_623:
        /*038c*/ 	.word	0x00005e70


	//   ....[1]....
        /*0390*/ 	.word	0x00005ea0


	//   ....[2]....
        /*0394*/ 	.word	0x00005ee0


	//   ....[3]....
        /*0398*/ 	.word	0x00005f10


	//   ....[4]....
        /*039c*/ 	.word	0x00006010


	//   ....[5]....
        /*03a0*/ 	.word	0x00006050


	//   ....[6]....
        /*03a4*/ 	.word	0x000060e0


	//   ....[7]....
        /*03a8*/ 	.word	0x00006110


	//   ....[8]....
        /*03ac*/ 	.word	0x0000c0f0


	//   ....[9]....
        /*03b0*/ 	.word	0x0000c100


	//   ....[10]....
        /*03b4*/ 	.word	0x0000c150


	//   ....[11]....
        /*03b8*/ 	.word	0x0000c180


	//   ....[12]....
        /*03bc*/ 	.word	0x0000c1e0


	//   ....[13]....
        /*03c0*/ 	.word	0x0000c210


	//   ....[14]....
        /*03c4*/ 	.word	0x0000c280


	//   ....[15]....
        /*03c8*/ 	.word	0x0000c290


	//   ....[16]....
        /*03cc*/ 	.word	0x00011160


	//   ....[17]....
        /*03d0*/ 	.word	0x00011170


	//   ....[18]....
        /*03d4*/ 	.word	0x00011180


	//   ....[19]....
        /*03d8*/ 	.word	0x00011190


	//   ....[20]....
        /*03dc*/ 	.word	0x000111c0


	//   ....[21]....
        /*03e0*/ 	.word	0x000111e0


	//   ....[22]....
        /*03e4*/ 	.word	0x00011200


	//   ....[23]....
        /*03e8*/ 	.word	0x00011220


	//----- nvinfo : EIATTR_VRC_CTA_INIT_COUNT
	.align		4
.L_624:
        /*03ec*/ 	.byte	0x02, 0x4a
	.zero		1
	.zero		1


	//----- nvinfo : EIATTR_EXIT_INSTR_OFFSETS
	.align		4
        /*03f0*/ 	.byte	0x04, 0x1c
        /*03f2*/ 	.short	(.L_626 - .L_625)


	//   ....[0]....
.L_625:
        /*03f4*/ 	.word	0x00000670


	//   ....[1]....
        /*03f8*/ 	.word	0x00001840


	//   ....[2]....
        /*03fc*/ 	.word	0x000018d0


	//   ....[3]....
        /*0400*/ 	.word	0x00012b70


	//   ....[4]....
        /*0404*/ 	.word	0x00012c50


	//----- nvinfo : EIATTR_CRS_STACK_SIZE
	.align		4
.L_626:
        /*0408*/ 	.byte	0x04, 0x1e
        /*040a*/ 	.short	(.L_628 - .L_627)
.L_627:
        /*040c*/ 	.word	0x00000000


	//----- nvinfo : EIATTR_CBANK_PARAM_SIZE
	.align		4
.L_628:
        /*0410*/ 	.byte	0x03, 0x19
        /*0412*/ 	.short	0x01d0


	//----- nvinfo : EIATTR_PARAM_CBANK
	.align		4
        /*0414*/ 	.byte	0x04, 0x0a
        /*0416*/ 	.short	(.L_630 - .L_629)
	.align		4
.L_629:
        /*0418*/ 	.word	index@(.nv.constant0._ZN5flash16flash_fwd_kernelI23Flash_fwd_kernel_traitsILi64ELi128ELi64ELi4ELb0ELb0EN7cutlass6half_tE19Flash_kernel_traitsILi64ELi128ELi64ELi4ES3_EELb1ELb0ELb0ELb1ELb0ELb0ELb0ELb1EEEvNS_16Flash_fwd_paramsE)
        /*041c*/ 	.short	0x0380
        /*041e*/ 	.short	0x01d0


	//----- nvinfo : EIATTR_SW_WAR
	.align		4
.L_630:
        /*0420*/ 	.byte	0x04, 0x36
        /*0422*/ 	.short	(.L_632 - .L_631)
.L_631:
        /*0424*/ 	.word	0x00000008
.L_632:


//--------------------- .nv.info._ZN5flash16flash_fwd_kernelI23Flash_fwd_kernel_traitsILi64ELi128ELi64ELi4ELb0ELb0EN7cutlass6half_tE19Flash_kernel_traitsILi64ELi128ELi64ELi4ES3_EELb0ELb0ELb0ELb1ELb0ELb0ELb1ELb0EEEvNS_16Flash_fwd_paramsE --------------------------
	.section	.nv.info._ZN5flash16flash_fwd_kernelI23Flash_fwd_kernel_traitsILi64ELi128ELi64ELi4ELb0ELb0EN7cutlass6half_tE19Flash_kernel_traitsILi64ELi128ELi64ELi4ES3_EELb0ELb0ELb0ELb1ELb0ELb0ELb1ELb0EEEvNS_16Flash_fwd_paramsE,"",@"SHT_CUDA_INFO"
	.sectionflags	@""
	.align	4


	//----- nvinfo : EIATTR_CUDA_API_VERSION
	.align		4
        /*0000*/ 	.byte	0x04, 0x37
        /*0002*/ 	.short	(.L_634 - .L_633)
.L_633:
        /*0004*/ 	.word	0x00000082


	//----- nvinfo : EIATTR_KPARAM_INFO
	.align		4
.L_634:
        /*0008*/ 	.byte	0x04, 0x17
        /*000a*/ 	.short	(.L_636 - .L_635)
.L_635:
        /*000c*/ 	.word	0x00000000
        /*0010*/ 	.short	0x0000
        /*0012*/ 	.short	0x0000
        /*0014*/ 	.byte	0x00, 0xf0, 0x41, 0x07


	//----- nvinfo : EIATTR_SPARSE_MMA_MASK
	.align		4
.L_636:
        /*0018*/ 	.byte	0x03, 0x50
        /*001a*/ 	.short	0x0000


	//----- nvinfo : EIATTR_MAXREG_COUNT
	.align		4
        /*001c*/ 	.byte	0x03, 0x1b
        /*001e*/ 	.short	0x00ff


	//----- nvinfo : EIATTR_NUM_BARRIERS
	.align		4
        /*0020*/ 	.byte	0x02, 0x4c
        /*0022*/ 	.byte	0x01
	.zero		1


	//----- nvinfo : EIATTR_MERCURY_ISA_VERSION
	.align		4
        /*0024*/ 	.byte	0x03, 0x5f
        /*0026*/ 	.short	0x0101


	//----- nvinfo : EIATTR_COOP_GROUP_MASK_REGIDS
	.align		4
        /*0028*/ 	.byte	0x04, 0x29
        /*002a*/ 	.short	(.L_638 - .L_637)


	//   ....[0]....
.L_637:
        /*002c*/ 	.word	0xffffffff


	//   ....[1]....
        /*0030*/ 	.word	0xffffffff


	//   ....[2]....
        /*0034*/ 	.word	0xffffffff


	//   ....[3]....
        /*0038*/ 	.word	0xffffffff


	//   ....[4]....
        /*003c*/ 	.word	0xffffffff


	//   ....[5]....
        /*0040*/ 	.word	0xffffffff


	//   ....[6]....
        /*0044*/ 	.word	0xffffffff


	//   ....[7]....
        /*0048*/ 	.word	0xffffffff


	//   ....[8]....
        /*004c*/ 	.word	0xffffffff


	//   ....[9]....
        /*0050*/ 	.word	0xffffffff


	//   ....[10]....
        /*0054*/ 	.word	0xffffffff


	//   ....[11]....
        /*0058*/ 	.word	0xffffffff


	//   ....[12]....
        /*005c*/ 	.word	0xffffffff


	//   ....[13]....
        /*0060*/ 	.word	0xffffffff


	//   ....[14]....
        /*0064*/ 	.word	0xffffffff


	//   ....[15]....
        /*0068*/ 	.word	0xffffffff


	//   ....[16]....
        /*006c*/ 	.word	0xffffffff


	//   ....[17]....
        /*0070*/ 	.word	0xffffffff


	//   ....[18]....
        /*0074*/ 	.word	0xffffffff


	//   ....[19]....
        /*0078*/ 	.word	0xffffffff


	//   ....[20]....
        /*007c*/ 	.word	0xffffffff


	//   ....[21]....
        /*0080*/ 	.word	0xffffffff


	//   ....[22]....
        /*0084*/ 	.word	0xffffffff


	//   ....[23]....
        /*0088*/ 	.word	0xffffffff


	//----- nvinfo : EIATTR_COOP_GROUP_INSTR_OFFSETS
	.align		4
.L_638:
        /*008c*/ 	.byte	0x04, 0x28
        /*008e*/ 	.short	(.L_640 - .L_639)


	//   ....[0]....
.L_639:
        /*0090*/ 	.word	0x00005e60


	//   ....[1]....
        /*0094*/ 	.word	0x00005eb0


	//   ....[2]....
        /*0098*/ 	.word	0x00005f80


	//   ....[3]....
        /*009c*/ 	.word	0x00005fd0


	//   ....[4]....
        /*00a0*/ 	.word	0x00006000


	//   ....[5]....
        /*00a4*/ 	.word	0x00006020


	//   ....[6]....
        /*00a8*/ 	.word	0x000060e0


	//   ....[7]....
        /*00ac*/ 	.word	0x00006120


	//   ....[8]....
        /*00b0*/ 	.word	0x000094d0


	//   ....[9]....
        /*00b4*/ 	.word	0x00009500


	//   ....[10]....
        /*00b8*/ 	.word	0x00009510


	//   ....[11]....
        /*00bc*/ 	.word	0x00009520


	//   ....[12]....
        /*00c0*/ 	.word	0x00009560


	//   ....[13]....
        /*00c4*/ 	.word	0x00009580


	//   ....[14]....
        /*00c8*/ 	.word	0x00009590


	//   ....[15]....
        /*00cc*/ 	.word	0x000095a0


	//   ....[16]....
        /*00d0*/ 	.word	0x0000aef0


	//   ....[17]....
        /*00d4*/ 	.word	0x0000af30


	//   ....[18]....
        /*00d8*/ 	.word	0x0000af40


	//   ....[19]....
        /*00dc*/ 	.word	0x0000af60


	//   ....[20]....
        /*00e0*/ 	.word	0x0000afc0


	//   ....[21]....
        /*00e4*/ 	.word	0x0000afe0


	//   ....[22]....
        /*00e8*/ 	.word	0x0000b000


	//   ....[23]....
        /*00ec*/ 	.word	0x0000b010


	//----- nvinfo : EIATTR_VRC_CTA_INIT_COUNT
	.align		4
.L_640:
        /*00f0*/ 	.byte	0x02, 0x4a
	.zero		1
	.zero		1


	//----- nvinfo : EIATTR_EXIT_INSTR_OFFSETS
	.align		4
        /*00f4*/ 	.byte	0x04, 0x1c
        /*00f6*/ 	.short	(.L_642 - .L_641)


	//   ....[0]....
.L_641:
        /*00f8*/ 	.word	0x000003a0


	//   ....[1]....
        /*00fc*/ 	.word	0x00001550


	//   ....[2]....
        /*0100*/ 	.word	0x000015e0


	//   ....[3]....
        /*0104*/ 	.word	0x0000c910


	//   ....[4]....
        /*0108*/ 	.word	0x0000c9f0


	//----- nvinfo : EIATTR_CRS_STACK_SIZE
	.align		4
.L_642:
        /*010c*/ 	.byte	0x04, 0x1e
        /*010e*/ 	.short	(.L_644 - .L_643)
.L_643:
        /*0110*/ 	.word	0x00000000


	//----- nvinfo : EIATTR_CBANK_PARAM_SIZE
	.align		4
.L_644:
        /*0114*/ 	.byte	0x03, 0x19
        /*0116*/ 	.short	0x01d0


	//----- nvinfo : EIATTR_PARAM_CBANK
	.align		4
        /*0118*/ 	.byte	0x04, 0x0a
        /*011a*/ 	.short	(.L_646 - .L_645)
	.align		4
.L_645:
        /*011c*/ 	.word	index@(.nv.constant0._ZN5flash16flash_fwd_kernelI23Flash_fwd_kernel_traitsILi64ELi128ELi64ELi4ELb0ELb0EN7cutlass6half_tE19Flash_kernel_traitsILi64ELi128ELi64ELi4ES3_EELb0ELb0ELb0ELb1ELb0ELb0ELb1ELb0EEEvNS_16Flash_fwd_paramsE)
        /*0120*/ 	.short	0x0380
        /*0122*/ 	.short	0x01d0


	//----- nvinfo : EIATTR_SW_WAR
	.align		4
.L_646:
        /*0124*/ 	.byte	0x04, 0x36
        /*0126*/ 	.short	(.L_648 - .L_647)
.L_647:
        /*0128*/ 	.word	0x00000008
.L_648:


//--------------------- .nv.info._ZN5flash16flash_fwd_kernelI23Flash_fwd_kernel_traitsILi64ELi128ELi64ELi4ELb0ELb0EN7cutlass6half_tE19Flash_kernel_traitsILi64ELi128ELi64ELi4ES3_EELb1ELb0ELb1ELb0ELb0ELb1ELb0ELb0EEEvNS_16Flash_fwd_paramsE --------------------------
	.section	.nv.info._ZN5flash16flash_fwd_kernelI23Flash_fwd_kernel_traitsILi64ELi128ELi64ELi4ELb0ELb0EN7cutlass6half_tE19Flash_kernel_traitsILi64ELi128ELi64ELi4ES3_EELb1ELb0ELb1ELb0ELb0ELb1ELb0ELb0EEEvNS_16Flash_fwd_paramsE,"",@"SHT_CUDA_INFO"
	.sectionflags	@""
	.align	4


	//----- nvinfo : EIATTR_CUDA_API_VERSION
	.align		4
        /*0000*/ 	.byte	0x04, 0x37
        /*0002*/ 	.short	(.L_650 - .L_649)
.L_649:
        /*0004*/ 	.word	0x00000082


	//----- nvinfo : EIATTR_KPARAM_INFO
	.align		4
.L_650:
        /*0008*/ 	.byte	0x04, 0x17
        /*000a*/ 	.short	(.L_652 - .L_651)
.L_651:
        /*000c*/ 	.word	0x00000000
        /*0010*/ 	.short	0x0000
        /*0012*/ 	.short	0x0000
        /*0014*/ 	.byte	0x00, 0xf0, 0x41, 0x07


	//----- nvinfo : EIATTR_SPARSE_MMA_MASK
	.align		4
.L_652:
        /*0018*/ 	.byte	0x03, 0x50
        /*001a*/ 	.short	0x0000


	//----- nvinfo : EIATTR_MAXREG_COUNT
	.align		4
        /*001c*/ 	.byte	0x03, 0x1b
        /*001e*/ 	.short	0x00ff


	//----- nvinfo : EIATTR_NUM_BARRIERS
	.align		4
        /*0020*/ 	.byte	0x02, 0x4c
        /*0022*/ 	.byte	0x01
	.zero		1


	//----- nvinfo : EIATTR_MERCURY_ISA_VERSION
	.align		4
        /*0024*/ 	.byte	0x03, 0x5f
        /*0026*/ 	.short	0x0101


	//----- nvinfo : EIATTR_COOP_GROUP_MASK_REGIDS
	.align		4
        /*0028*/ 	.byte	0x04, 0x29
        /*002a*/ 	.short	(.L_654 - .L_653)


	//   ....[0]....
.L_653:
        /*002c*/ 	.word	0xffffffff


	//   ....[1]....
        /*0030*/ 	.word	0xffffffff


	//   ....[2]....
        /*0034*/ 	.word	0xffffffff


	//   ....[3]....
        /*0038*/ 	.word	0xffffffff


	//   ....[4]....
        /*003c*/ 	.word	0xffffffff


	//   ....[5]....
        /*0040*/ 	.word	0xffffffff


	//   ....[6]....
        /*0044*/ 	.word	0xffffffff


	//   ....[7]....
        /*0048*/ 	.word	0xffffffff


	//   ....[8]....
        /*004c*/ 	.word	0xffffffff


	//   ....[9]....
        /*0050*/ 	.word	0xffffffff


	//   ....[10]....
        /*0054*/ 	.word	0xffffffff


	//   ....[11]....
        /*0058*/ 	.word	0xffffffff


	//   ....[12]....
        /*005c*/ 	.word	0xffffffff


	//   ....[13]....
        /*0060*/ 	.word	0xffffffff


	//   ....[14]....
        /*0064*/ 	.word	0xffffffff


	//   ....[15]....
        /*0068*/ 	.word	0xffffffff


	//   ....[16]....
        /*006c*/ 	.word	0xffffffff


	//   ....[17]....
        /*0070*/ 	.word	0xffffffff


	//   ....[18]....
        /*0074*/ 	.word	0xffffffff


	//   ....[19]....
        /*0078*/ 	.word	0xffffffff


	//   ....[20]....
        /*007c*/ 	.word	0xffffffff


	//   ....[21]....
        /*0080*/ 	.word	0xffffffff


	//   ....[22]....
        /*0084*/ 	.word	0xffffffff


	//   ....[23]....
        /*0088*/ 	.word	0xffffffff


	//   ....[24]....
        /*008c*/ 	.word	0xffffffff


	//   ....[25]....
        /*0090*/ 	.word	0xffffffff


	//   ....[26]....
        /*0094*/ 	.word	0xffffffff


	//   ....[27]....
        /*0098*/ 	.word	0xffffffff


	//   ....[28]....
        /*009c*/ 	.word	0xffffffff


	//   ....[29]....
        /*00a0*/ 	.word	0xffffffff


	//   ....[30]....
        /*00a4*/ 	.word	0xffffffff


	//   ....[31]....
        /*00a8*/ 	.word	0xffffffff


	//   ....[32]....
        /*00ac*/ 	.word	0xffffffff


	//   ....[33]....
        /*00b0*/ 	.word	0xffffffff


	//   ....[34]....
        /*00b4*/ 	.word	0xffffffff


	//   ....[35]....
        /*00b8*/ 	.word	0xffffffff


	//   ....[36]....
        /*00bc*/ 	.word	0xffffffff


	//   ....[37]....
        /*00c0*/ 	.word	0xffffffff


	//   ....[38]....
        /*00c4*/ 	.word	0xffffffff


	//   ....[39]....
        /*00c8*/ 	.word	0xffffffff


	//----- nvinfo : EIATTR_COOP_GROUP_INSTR_OFFSETS
	.align		4
.L_654:
        /*00cc*/ 	.byte	0x04, 0x28
        /*00ce*/ 	.short	(.L_656 - .L_655)


	//   ....[0]....
.L_655:
        /*00d0*/ 	.word	0x00004a90


	//   ....[1]....
        /*00d4*/ 	.word	0x00004bb0


	//   ....[2]....
        /*00d8*/ 	.word	0x00004c10


	//   ....[3]....
        /*00dc*/ 	.word	0x00004d20


	//   ....[4]....
        /*00e0*/ 	.word	0x00004e40


	//   ....[5]....
        /*00e4*/ 	.word	0x00004eb0


	//   ....[6]....
        /*00e8*/ 	.word	0x00004fe0


	//   ....[7]....
        /*00ec*/ 	.word	0x00005060


	//   ....[8]....
        /*00f0*/ 	.word	0x00008c40


	//   ....[9]....
        /*00f4*/ 	.word	0x00008cc0


	//   ....[10]....
        /*00f8*/ 	.word	0x00008df0


	//   ....[11]....
        /*00fc*/ 	.word	0x00008e20


	//   ....[12]....
        /*0100*/ 	.word	0x000094b0


	//   ....[13]....
        /*0104*/ 	.word	0x000096b0


	//   ....[14]....
        /*0108*/ 	.word	0x00009770


	//   ....[15]....
        /*010c*/ 	.word	0x00009880


	//   ....[16]....
        /*0110*/ 	.word	0x0000d710


	//   ....[17]....
        /*0114*/ 	.word	0x0000d760


	//   ....[18]....
        /*0118*/ 	.word	0x0000d810


	//   ....[19]....
        /*011c*/ 	.word	0x0000d840


	//   ....[20]....
        /*0120*/ 	.word	0x0000d880


	//   ....[21]....
        /*0124*/ 	.word	0x0000d8c0


	//   ....[22]....
        /*0128*/ 	.word	0x0000d970


	//   ....[23]....
        /*012c*/ 	.word	0x0000d9a0


	//   ....[24]....
        /*0130*/ 	.word	0x000120c0


	//   ....[25]....
        /*0134*/ 	.word	0x000120f0


	//   ....[26]....
        /*0138*/ 	.word	0x00012230


	//   ....[27]....
        /*013c*/ 	.word	0x00012270


	//   ....[28]....
        /*0140*/ 	.word	0x000122b0


	//   ....[29]....
        /*0144*/ 	.word	0x000122f0


	//   ....[30]....
        /*0148*/ 	.word	0x000123a0


	//   ....[31]....
        /*014c*/ 	.word	0x000123e0


	//   ....[32]....
        /*0150*/ 	.word	0x00014d80


	//   ....[33]....
        /*0154*/ 	.word	0x00014dc0


	//   ....[34]....
        /*0158*/ 	.word	0x00014e00


	//   ....[35]....
        /*015c*/ 	.word	0x00014e10


	//   ....[36]....
        /*0160*/ 	.word	0x00014e40


	//   ....[37]....
        /*0164*/ 	.word	0x00014e60


	//   ....[38]....
        /*0168*/ 	.word	0x00014e80


	//   ....[39]....
        /*016c*/ 	.word	0x00014e90


	//----- nvinfo : EIATTR_VRC_CTA_INIT_COUNT
	.align		4
.L_656:
        /*0170*/ 	.byte	0x02, 0x4a
	.zero		1
	.zero		1


	//----- nvinfo : EIATTR_EXIT_INSTR_OFFSETS
	.align		4
        /*0174*/ 	.byte	0x04, 0x1c
        /*0176*/ 	.short	(.L_658 - .L_657)


	//   ....[0]....
.L_657:
        /*0178*/ 	.word	0x00000550


	//   ....[1]....
        /*017c*/ 	.word	0x000018b0


	//   ....[2]....
        /*0180*/ 	.word	0x00001940


	//   ....[3]....
        /*0184*/ 	.word	0x000168d0


	//   ....[4]....
        /*0188*/ 	.word	0x000169b0


	//----- nvinfo : EIATTR_CRS_STACK_SIZE
	.align		4
.L_658:
        /*018c*/ 	.byte	0x04, 0x1e
        /*018e*/ 	.short	(.L_660 - .L_659)
.L_659:
        /*0190*/ 	.word	0x00000000


	//----- nvinfo : EIATTR_CBANK_PARAM_SIZE
	.align		4
.L_660:
        /*0194*/ 	.byte	0x03, 0x19
        /*0196*/ 	.short	0x01d0


	//----- nvinfo : EIATTR_PARAM_CBANK
	.align		4
        /*0198*/ 	.byte	0x04, 0x0a
        /*019a*/ 	.short	(.L_662 - .L_661)
	.align		4
.L_661:
        /*019c*/ 	.word	index@(.nv.constant0._ZN5flash16flash_fwd_kernelI23Flash_fwd_kernel_traitsILi64ELi128ELi64ELi4ELb0ELb0EN7cutlass6half_tE19Flash_kernel_traitsILi64ELi128ELi64ELi4ES3_EELb1ELb0ELb1ELb0ELb0ELb1ELb0ELb0EEEvNS_16Flash_fwd_paramsE)
        /*01a0*/ 	.short	0x0380
        /*01a2*/ 	.short	0x01d0


	//----- nvinfo : EIATTR_SW_WAR
	.align		4
.L_662:
        /*01a4*/ 	.byte	0x04, 0x36
        /*01a6*/ 	.short	(.L_664 - .L_663)
.L_663:
        /*01a8*/ 	.word	0x00000008
.L_664:


//--------------------- .nv.info._ZN5flash16flash_fwd_kernelI23Flash_fwd_kernel_traitsILi64ELi128ELi64ELi4ELb0ELb0EN7cutlass6half_tE19Flash_kernel_traitsILi64ELi128ELi64ELi4ES3_EELb0ELb0ELb1ELb0ELb0ELb1ELb1ELb0EEEvNS_16Flash_fwd_paramsE --------------------------
	.section	.nv.info._ZN5flash16flash_fwd_kernelI23Flash_fwd_kernel_traitsILi64ELi128ELi64ELi4ELb0ELb0EN7cutlass6half_tE19Flash_kernel_traitsILi64ELi128ELi64ELi4ES3_EELb0ELb0ELb1ELb0ELb0ELb1ELb1ELb0EEEvNS_16Flash_fwd_paramsE,"",@"SHT_CUDA_INFO"
	.sectionflags	@""
	.align	4


	//----- nvinfo : EIATTR_CUDA_API_VERSION
	.align		4
        /*0000*/ 	.byte	0x04, 0x37
        /*0002*/ 	.short	(.L_666 - .L_665)
.L_665:
        /*0004*/ 	.word	0x00000082


	//----- nvinfo : EIATTR_KPARAM_INFO
	.align		4
.L_666:
        /*0008*/ 	.byte	0x04, 0x17
        /*000a*/ 	.short	(.L_668 - .L_667)
.L_667:
        /*000c*/ 	.word	0x00000000
        /*0010*/ 	.short	0x0000
        /*0012*/ 	.short	0x0000
        /*0014*/ 	.byte	0x00, 0xf0, 0x41, 0x07


	//----- nvinfo : EIATTR_SPARSE_MMA_MASK
	.align		4
.L_668:
        /*0018*/ 	.byte	0x03, 0x50
        /*001a*/ 	.short	0x0000


	//----- nvinfo : EIATTR_MAXREG_COUNT
	.align		4
        /*001c*/ 	.byte	0x03, 0x1b
        /*001e*/ 	.short	0x00ff


	//----- nvinfo : EIATTR_NUM_BARRIERS
	.align		4
        /*0020*/ 	.byte	0x02, 0x4c
        /*0022*/ 	.byte	0x01
	.zero		1


	//----- nvinfo : EIATTR_ANNOTATIONS
	.align		4
        /*0024*/ 	.byte	0x04, 0x55
        /*0026*/ 	.short	(.L_670 - .L_669)


	//   ....[0]....
.L_669:
        /* <DEDUP_REMOVED lines=14> */


	//----- nvinfo : EIATTR_MERCURY_ISA_VERSION
	.align		4
.L_670:
        /*00f8*/ 	.byte	0x03, 0x5f
        /*00fa*/ 	.short	0x0101


	//----- nvinfo : EIATTR_COOP_GROUP_MASK_REGIDS
	.align		4
        /*00fc*/ 	.byte	0x04, 0x29
        /*00fe*/ 	.short	(.L_672 - .L_671)


	//   ....[0]....
.L_671:
        /*0100*/ 	.word	0xffffffff


	//   ....[1]....
        /*0104*/ 	.word	0xffffffff


	//   ....[2]....
        /*0108*/ 	.word	0xffffffff


	//   ....[3]....
        /*010c*/ 	.word	0xffffffff


	//   ....[4]....
        /*0110*/ 	.word	0xffffffff


	//   ....[5]....
        /*0114*/ 	.word	0xffffffff


	//   ....[6]....
        /*0118*/ 	.word	0xffffffff


	//   ....[7]....
        /*011c*/ 	.word	0xffffffff


	//   ....[8]....
        /*0120*/ 	.word	0xffffffff


	//   ....[9]....
        /*0124*/ 	.word	0xffffffff


	//   ....[10]....
        /*0128*/ 	.word	0xffffffff


	//   ....[11]....
        /*012c*/ 	.word	0xffffffff


	//   ....[12]....
        /*0130*/ 	.word	0xffffffff


	//   ....[13]....
        /*0134*/ 	.word	0xffffffff


	//   ....[14]....
        /*0138*/ 	.word	0xffffffff


	//   ....[15]....
        /*013c*/ 	.word	0xffffffff


	//   ....[16]....
        /*0140*/ 	.word	0xffffffff


	//   ....[17]....
        /*0144*/ 	.word	0xffffffff


	//   ....[18]....
        /*0148*/ 	.word	0xffffffff


	//   ....[19]....
        /*014c*/ 	.word	0xffffffff


	//   ....[20]....
        /*0150*/ 	.word	0xffffffff


	//   ....[21]....
        /*0154*/ 	.word	0xffffffff


	//   ....[22]....
        /*0158*/ 	.word	0xffffffff


	//   ....[23]....
        /*015c*/ 	.word	0xffffffff


	//   ....[24]....
        /*0160*/ 	.word	0xffffffff


	//   ....[25]....
        /*0164*/ 	.word	0xffffffff


	//   ....[26]....
        /*0168*/ 	.word	0xffffffff


	//   ....[27]....
        /*016c*/ 	.word	0xffffffff


	//   ....[28]....
        /*0170*/ 	.word	0xffffffff


	//   ....[29]....
        /*0174*/ 	.word	0xffffffff


	//   ....[30]....
        /*0178*/ 	.word	0xffffffff


	//   ....[31]....
        /*017c*/ 	.word	0xffffffff


	//   ....[32]....
        /*0180*/ 	.word	0xffffffff


	//   ....[33]....
        /*0184*/ 	.word	0xffffffff


	//   ....[34]....
        /*0188*/ 	.word	0xffffffff


	//   ....[35]....
        /*018c*/ 	.word	0xffffffff


	//   ....[36]....
        /*0190*/ 	.word	0xffffffff


	//   ....[37]....
        /*0194*/ 	.word	0xffffffff


	//   ....[38]....
        /*0198*/ 	.word	0xffffffff


	//   ....[39]....
        /*019c*/ 	.word	0xffffffff


	//----- nvinfo : EIATTR_COOP_GROUP_INSTR_OFFSETS
	.align		4
.L_672:
        /*01a0*/ 	.byte	0x04, 0x28
        /*01a2*/ 	.short	(.L_674 - .L_673)


	//   ....[0]....
.L_673:
        /*01a4*/ 	.word	0x00004e80


	//   ....[1]....
        /*01a8*/ 	.word	0x00004f60


	//   ....[2]....
        /*01ac*/ 	.word	0x00005060


	//   ....[3]....
        /*01b0*/ 	.word	0x000050c0


	//   ....[4]....
        /*01b4*/ 	.word	0x00005100


	//   ....[5]....
        /*01b8*/ 	.word	0x00005120


	//   ....[6]....
        /*01bc*/ 	.word	0x00005220


	//   ....[7]....
        /*01c0*/ 	.word	0x000052c0


	//   ....[8]....
        /*01c4*/ 	.word	0x000089f0


	//   ....[9]....
        /*01c8*/ 	.word	0x00008a20


	//   ....[10]....
        /*01cc*/ 	.word	0x00008a60


	//   ....[11]....
        /*01d0*/ 	.word	0x00008b50


	//   ....[12]....
        /*01d4*/ 	.word	0x00008bf0


	//   ....[13]....
        /*01d8*/ 	.word	0x00008c00


	//   ....[14]....
        /*01dc*/ 	.word	0x00008c20


	//   ....[15]....
        /*01e0*/ 	.word	0x00008d00


	//   ....[16]....
        /*01e4*/ 	.word	0x0000c8a0


	//   ....[17]....
        /*01e8*/ 	.word	0x0000c9a0


	//   ....[18]....
        /*01ec*/ 	.word	0x0000ca30


	//   ....[19]....
        /*01f0*/ 	.word	0x0000cb10


	//   ....[20]....
        /*01f4*/ 	.word	0x0000cb40


	//   ....[21]....
        /*01f8*/ 	.word	0x0000cb50


	//   ....[22]....
        /*01fc*/ 	.word	0x0000cb60


	//   ....[23]....
        /*0200*/ 	.word	0x0000cbf0


	//   ....[24]....
        /*0204*/ 	.word	0x000108c0


	//   ....[25]....
        /*0208*/ 	.word	0x00010940


	//   ....[26]....
        /*020c*/ 	.word	0x00010a40


	//   ....[27]....
        /*0210*/ 	.word	0x00010a70


	//   ....[28]....
        /*0214*/ 	.word	0x00010b00


	//   ....[29]....
        /*0218*/ 	.word	0x00010b20


	//   ....[30]....
        /*021c*/ 	.word	0x00010c50


	//   ....[31]....
        /*0220*/ 	.word	0x00010c70


	//   ....[32]....
        /*0224*/ 	.word	0x000124f0


	//   ....[33]....
        /*0228*/ 	.word	0x00012500


	//   ....[34]....
        /*022c*/ 	.word	0x00012510


	//   ....[35]....
        /*0230*/ 	.word	0x00012520


	//   ....[36]....
        /*0234*/ 	.word	0x00012560


	//   ....[37]....
        /*0238*/ 	.word	0x00012580


	//   ....[38]....
        /*023c*/ 	.word	0x000125a0


	//   ....[39]....
        /*0240*/ 	.word	0x000125b0


	//----- nvinfo : EIATTR_VRC_CTA_INIT_COUNT
	.align		4
.L_674:
        /*0244*/ 	.byte	0x02, 0x4a
	.zero		1
	.zero		1


	//----- nvinfo : EIATTR_EXIT_INSTR_OFFSETS
	.align		4
        /*0248*/ 	.byte	0x04, 0x1c
        /*024a*/ 	.short	(.L_676 - .L_675)


	//   ....[0]....
.L_675:
        /*024c*/ 	.word	0x00000350


	//   ....[1]....
        /*0250*/ 	.word	0x00001700


	//   ....[2]....
        /*0254*/ 	.word	0x00001790


	//   ....[3]....
        /*0258*/ 	.word	0x00014030


	//   ....[4]....
        /*025c*/ 	.word	0x00014110


	//----- nvinfo : EIATTR_CRS_STACK_SIZE
	.align		4
.L_676:
        /*0260*/ 	.byte	0x04, 0x1e
        /*0262*/ 	.short	(.L_678 - .L_677)
.L_677:
        /*0264*/ 	.word	0x00000000


	//----- nvinfo : EIATTR_CBANK_PARAM_SIZE
	.align		4
.L_678:
        /*0268*/ 	.byte	0x03, 0x19
        /*026a*/ 	.short	0x01d0


	//----- nvinfo : EIATTR_PARAM_CBANK
	.align		4
        /*026c*/ 	.byte	0x04, 0x0a
        /*026e*/ 	.short	(.L_680 - .L_679)
	.align		4
.L_679:
        /*0270*/ 	.word	index@(.nv.constant0._ZN5flash16flash_fwd_kernelI23Flash_fwd_kernel_traitsILi64ELi128ELi64ELi4ELb0ELb0EN7cutlass6half_tE19Flash_kernel_traitsILi64ELi128ELi64ELi4ES3_EELb0ELb0ELb1ELb0ELb0ELb1ELb1ELb0EEEvNS_16Flash_fwd_paramsE)
        /*0274*/ 	.short	0x0380
        /*0276*/ 	.short	0x01d0


	//----- nvinfo : EIATTR_SW_WAR
	.align		4
.L_680:
        /*0278*/ 	.byte	0x04, 0x36
        /*027a*/ 	.short	(.L_682 - .L_681)
.L_681:
        /*027c*/ 	.word	0x00000008
.L_682:


//--------------------- .nv.info._ZN5flash16flash_fwd_kernelI23Flash_fwd_kernel_traitsILi64ELi128ELi64ELi4ELb0ELb0EN7cutlass6half_tE19Flash_kernel_traitsILi64ELi128ELi64ELi4ES3_EELb1ELb0ELb1ELb1ELb0ELb0ELb0ELb0EEEvNS_16Flash_fwd_paramsE --------------------------
	.section	.nv.info._ZN5flash16flash_fwd_kernelI23Flash_fwd_kernel_traitsILi64ELi128ELi64ELi4ELb0ELb0EN7cutlass6half_tE19Flash_kernel_traitsILi64ELi128ELi64ELi4ES3_EELb1ELb0ELb1ELb1ELb0ELb0ELb0ELb0EEEvNS_16Flash_fwd_paramsE,"",@"SHT_CUDA_INFO"
	.sectionflags	@""
	.align	4


	//----- nvinfo : EIATTR_CUDA_API_VERSION
	.align		4
        /*0000*/ 	.byte	0x04, 0x37
        /*0002*/ 	.short	(.L_684 - .L_683)
.L_683:
        /*0004*/ 	.word	0x00000082


	//----- nvinfo : EIATTR_KPARAM_INFO
	.align		4
.L_684:
        /*0008*/ 	.byte	0x04, 0x17
        /*000a*/ 	.short	(.L_686 - .L_685)
.L_685:
        /*000c*/ 	.word	0x00000000
        /*0010*/ 	.short	0x0000
        /*0012*/ 	.short	0x0000
        /*0014*/ 	.byte	0x00, 0xf0, 0x41, 0x07


	//----- nvinfo : EIATTR_SPARSE_MMA_MASK
	.align		4
.L_686:
        /*0018*/ 	.byte	0x03, 0x50
        /*001a*/ 	.short	0x0000


	//----- nvinfo : EIATTR_MAXREG_COUNT
	.align		4
        /*001c*/ 	.byte	0x03, 0x1b
        /*001e*/ 	.short	0x00ff


	//----- nvinfo : EIATTR_NUM_BARRIERS
	.align		4
        /*0020*/ 	.byte	0x02, 0x4c
        /*0022*/ 	.byte	0x01
	.zero		1


	//----- nvinfo : EIATTR_MERCURY_ISA_VERSION
	.align		4
        /*0024*/ 	.byte	0x03, 0x5f
        /*0026*/ 	.short	0x0101


	//----- nvinfo : EIATTR_COOP_GROUP_MASK_REGIDS
	.align		4
        /*0028*/ 	.byte	0x04, 0x29
        /*002a*/ 	.short	(.L_688 - .L_687)


	//   ....[0]....
.L_687:
        /*002c*/ 	.word	0xffffffff


	//   ....[1]....
        /*0030*/ 	.word	0xffffffff


	//   ....[2]....
        /*0034*/ 	.word	0xffffffff


	//   ....[3]....
        /*0038*/ 	.word	0xffffffff


	//   ....[4]....
        /*003c*/ 	.word	0xffffffff


	//   ....[5]....
        /*0040*/ 	.word	0xffffffff


	//   ....[6]....
        /*0044*/ 	.word	0xffffffff


	//   ....[7]....
        /*0048*/ 	.word	0xffffffff


	//   ....[8]....
        /*004c*/ 	.word	0xffffffff


	//   ....[9]....
        /*0050*/ 	.word	0xffffffff


	//   ....[10]....
        /*0054*/ 	.word	0xffffffff


	//   ....[11]....
        /*0058*/ 	.word	0xffffffff


	//   ....[12]....
        /*005c*/ 	.word	0xffffffff


	//   ....[13]....
        /*0060*/ 	.word	0xffffffff


	//   ....[14]....
        /*0064*/ 	.word	0xffffffff


	//   ....[15]....
        /*0068*/ 	.word	0xffffffff


	//   ....[16]....
        /*006c*/ 	.word	0xffffffff


	//   ....[17]....
        /*0070*/ 	.word	0xffffffff


	//   ....[18]....
        /*0074*/ 	.word	0xffffffff


	//   ....[19]....
        /*0078*/ 	.word	0xffffffff


	//   ....[20]....
        /*007c*/ 	.word	0xffffffff


	//   ....[21]....
        /*0080*/ 	.word	0xffffffff


	//   ....[22]....
        /*0084*/ 	.word	0xffffffff


	//   ....[23]....
        /*0088*/ 	.word	0xffffffff


	//   ....[24]....
        /*008c*/ 	.word	0xffffffff


	//   ....[25]....
        /*0090*/ 	.word	0xffffffff


	//   ....[26]....
        /*0094*/ 	.word	0xffffffff


	//   ....[27]....
        /*0098*/ 	.word	0xffffffff


	//   ....[28]....
        /*009c*/ 	.word	0xffffffff


	//   ....[29]....
        /*00a0*/ 	.word	0xffffffff


	//   ....[30]....
        /*00a4*/ 	.word	0xffffffff


	//   ....[31]....
        /*00a8*/ 	.word	0xffffffff


	//   ....[32]....
        /*00ac*/ 	.word	0xffffffff


	//   ....[33]....
        /*00b0*/ 	.word	0xffffffff


	//   ....[34]....
        /*00b4*/ 	.word	0xffffffff


	//   ....[35]....
        /*00b8*/ 	.word	0xffffffff


	//   ....[36]....
        /*00bc*/ 	.word	0xffffffff


	//   ....[37]....
        /*00c0*/ 	.word	0xffffffff


	//   ....[38]....
        /*00c4*/ 	.word	0xffffffff


	//   ....[39]....
        /*00c8*/ 	.word	0xffffffff


	//----- nvinfo : EIATTR_COOP_GROUP_INSTR_OFFSETS
	.align		4
.L_688:
        /*00cc*/ 	.byte	0x04, 0x28
        /*00ce*/ 	.short	(.L_690 - .L_689)


	//   ....[0]....
.L_689:
        /*00d0*/ 	.word	0x00006830


	//   ....[1]....
        /*00d4*/ 	.word	0x000068a0


	//   ....[2]....
        /*00d8*/ 	.word	0x000069a0


	//   ....[3]....
        /*00dc*/ 	.word	0x00006a10


	//   ....[4]....
        /*00e0*/ 	.word	0x00006a40


	//   ....[5]....
        /*00e4*/ 	.word	0x00006a80


	//   ....[6]....
        /*00e8*/ 	.word	0x00006b50


	//   ....[7]....
        /*00ec*/ 	.word	0x00006be0


	//   ....[8]....
        /*00f0*/ 	.word	0x0000bcb0


	//   ....[9]....
        /*00f4*/ 	.word	0x0000bce0


	//   ....[10]....
        /*00f8*/ 	.word	0x0000beb0


	//   ....[11]....
        /*00fc*/ 	.word	0x0000bef0


	//   ....[12]....
        /*0100*/ 	.word	0x0000c520


	//   ....[13]....
        /*0104*/ 	.word	0x0000c740


	//   ....[14]....
        /*0108*/ 	.word	0x0000c960


	//   ....[15]....
        /*010c*/ 	.word	0x0000c9a0


	//   ....[16]....
        /*0110*/ 	.word	0x00011e00


	//   ....[17]....
        /*0114*/ 	.word	0x00011e30


	//   ....[18]....
        /*0118*/ 	.word	0x00011e70


	//   ....[19]....
        /*011c*/ 	.word	0x00011ed0


	//   ....[20]....
        /*0120*/ 	.word	0x00011f60


	//   ....[21]....
        /*0124*/ 	.word	0x00011fa0


	//   ....[22]....
        /*0128*/ 	.word	0x00011fe0


	//   ....[23]....
        /*012c*/ 	.word	0x00012060


	//   ....[24]....
        /*0130*/ 	.word	0x00017b80


	//   ....[25]....
        /*0134*/ 	.word	0x00017bc0


	//   ....[26]....
        /*0138*/ 	.word	0x00017dc0


	//   ....[27]....
        /*013c*/ 	.word	0x00017e20


	//   ....[28]....
        /*0140*/ 	.word	0x00017e60


	//   ....[29]....
        /*0144*/ 	.word	0x00017ea0


	//   ....[30]....
        /*0148*/ 	.word	0x00017f20


	//   ....[31]....
        /*014c*/ 	.word	0x00017f80


	//   ....[32]....
        /*0150*/ 	.word	0x0001a970


	//   ....[33]....
        /*0154*/ 	.word	0x0001a9b0


	//   ....[34]....
        /*0158*/ 	.word	0x0001a9f0


	//   ....[35]....
        /*015c*/ 	.word	0x0001aa30


	//   ....[36]....
        /*0160*/ 	.word	0x0001aac0


	//   ....[37]....
        /*0164*/ 	.word	0x0001aae0


	//   ....[38]....
        /*0168*/ 	.word	0x0001ab10


	//   ....[39]....
        /*016c*/ 	.word	0x0001ab40


	//----- nvinfo : EIATTR_VRC_CTA_INIT_COUNT
	.align		4
.L_690:
        /*0170*/ 	.byte	0x02, 0x4a
	.zero		1
	.zero		1


	//----- nvinfo : EIATTR_EXIT_INSTR_OFFSETS
	.align		4
        /*0174*/ 	.byte	0x04, 0x1c
        /*0176*/ 	.short	(.L_692 - .L_691)


	//   ....[0]....
.L_691:
        /*0178*/ 	.word	0x00000570


	//   ....[1]....
        /*017c*/ 	.word	0x000018c0


	//   ....[2]....
        /*0180*/ 	.word	0x00001950


	//   ....[3]....
        /*0184*/ 	.word	0x0001c4c0


	//   ....[4]....
        /*0188*/ 	.word	0x0001c5a0


	//----- nvinfo : EIATTR_CRS_STACK_SIZE
	.align		4
.L_692:
        /*018c*/ 	.byte	0x04, 0x1e
        /*018e*/ 	.short	(.L_694 - .L_693)
.L_693:
        /*0190*/ 	.word	0x00000000


	//----- nvinfo : EIATTR_CBANK_PARAM_SIZE
	.align		4
.L_694:
        /*0194*/ 	.byte	0x03, 0x19
        /*0196*/ 	.short	0x01d0


	//----- nvinfo : EIATTR_PARAM_CBANK
	.align		4
        /*0198*/ 	.byte	0x04, 0x0a
        /*019a*/ 	.short	(.L_696 - .L_695)
	.align		4
.L_695:
        /*019c*/ 	.word	index@(.nv.constant0._ZN5flash16flash_fwd_kernelI23Flash_fwd_kernel_traitsILi64ELi128ELi64ELi4ELb0ELb0EN7cutlass6half_tE19Flash_kernel_traitsILi64ELi128ELi64ELi4ES3_EELb1ELb0ELb1ELb1ELb0ELb0ELb0ELb0EEEvNS_16Flash_fwd_paramsE)
        /*01a0*/ 	.short	0x0380
        /*01a2*/ 	.short	0x01d0


	//----- nvinfo : EIATTR_SW_WAR
	.align		4
.L_696:
        /*01a4*/ 	.byte	0x04, 0x36
        /*01a6*/ 	.short	(.L_698 - .L_697)
.L_697:
        /*01a8*/ 	.word	0x00000008
.L_698:


//--------------------- .nv.info._ZN5flash16flash_fwd_kernelI23Flash_fwd_kernel_traitsILi64ELi128ELi64ELi4ELb0ELb0EN7cutlass6half_tE19Flash_kernel_traitsILi64ELi128ELi64ELi4ES3_EELb1ELb0ELb1ELb0ELb0ELb0ELb0ELb1EEEvNS_16Flash_fwd_paramsE --------------------------
	.section	.nv.info._ZN5flash16flash_fwd_kernelI23Flash_fwd_kernel_traitsILi64ELi128ELi64ELi4ELb0ELb0EN7cutlass6half_tE19Flash_kernel_traitsILi64ELi128ELi64ELi4ES3_EELb1ELb0ELb1ELb0ELb0ELb0ELb0ELb1EEEvNS_16Flash_fwd_paramsE,"",@"SHT_CUDA_INFO"
	.sectionflags	@""
	.align	4


	//----- nvinfo : EIATTR_CUDA_API_VERSION
	.align		4
        /*0000*/ 	.byte	0x04, 0x37
        /*0002*/ 	.short	(.L_700 - .L_699)
.L_699:
        /*0004*/ 	.word	0x00000082


	//----- nvinfo : EIATTR_KPARAM_INFO
	.align		4
.L_700:
        /*0008*/ 	.byte	0x04, 0x17
        /*000a*/ 	.short	(.L_702 - .L_701)
.L_701:
        /*000c*/ 	.word	0x00000000
        /*0010*/ 	.short	0x0000
        /*0012*/ 	.short	0x0000
        /*0014*/ 	.byte	0x00, 0xf0, 0x41, 0x07


	//----- nvinfo : EIATTR_SPARSE_MMA_MASK
	.align		4
.L_702:
        /*0018*/ 	.byte	0x03, 0x50
        /*001a*/ 	.short	0x0000


	//----- nvinfo : EIATTR_MAXREG_COUNT
	.align		4
        /*001c*/ 	.byte	0x03, 0x1b
        /*001e*/ 	.short	0x00ff


	//----- nvinfo : EIATTR_NUM_BARRIERS
	.align		4
        /*0020*/ 	.byte	0x02, 0x4c
        /*0022*/ 	.byte	0x01
	.zero		1


	//----- nvinfo : EIATTR_ANNOTATIONS
	.align		4
        /*0024*/ 	.byte	0x04, 0x55
        /*0026*/ 	.short	(.L_704 - .L_703)


	//   ....[0]....
.L_703:
        /* <DEDUP_REMOVED lines=133> */


	//----- nvinfo : EIATTR_MERCURY_ISA_VERSION
	.align		4
.L_704:
        /*0860*/ 	.byte	0x03, 0x5f
        /*0862*/ 	.short	0x0101


	//----- nvinfo : EIATTR_INT_WARP_WIDE_INSTR_OFFSETS
	.align		4
        /*0864*/ 	.byte	0x04, 0x31
        /*0866*/ 	.short	(.L_706 - .L_705)


	//   ....[0]....
.L_705:
        /*0868*/ 	.word	0x00004420


	//   ....[1]....
        /*086c*/ 	.word	0x0000a1f0


	//----- nvinfo : EIATTR_COOP_GROUP_MASK_REGIDS
	.align		4
.L_706:
        /*0870*/ 	.byte	0x04, 0x29
        /*0872*/ 	.short	(.L_708 - .L_707)


	//   ....[0]....
.L_707:
        /*0874*/ 	.word	0xffffffff


	//   ....[1]....
        /*0878*/ 	.word	0xffffffff


	//   ....[2]....
        /*087c*/ 	.word	0xffffffff


	//   ....[3]....
        /*0880*/ 	.word	0xffffffff


	//   ....[4]....
        /*0884*/ 	.word	0xffffffff


	//   ....[5]....
        /*0888*/ 	.word	0xffffffff


	//   ....[6]....
        /*088c*/ 	.word	0xffffffff


	//   ....[7]....
        /*0890*/ 	.word	0xffffffff


	//   ....[8]....
        /*0894*/ 	.word	0xffffffff


	//   ....[9]....
        /*0898*/ 	.word	0xffffffff


	//   ....[10]....
        /*089c*/ 	.word	0xffffffff


	//   ....[11]....
        /*08a0*/ 	.word	0xffffffff


	//   ....[12]....
        /*08a4*/ 	.word	0xffffffff


	//   ....[13]....
        /*08a8*/ 	.word	0xffffffff


	//   ....[14]....
        /*08ac*/ 	.word	0xffffffff


	//   ....[15]....
        /*08b0*/ 	.word	0xffffffff


	//   ....[16]....
        /*08b4*/ 	.word	0xffffffff


	//   ....[17]....
        /*08b8*/ 	.word	0xffffffff


	//   ....[18]....
        /*08bc*/ 	.word	0xffffffff


	//   ....[19]....
        /*08c0*/ 	.word	0xffffffff


	//   ....[20]....
        /*08c4*/ 	.word	0xffffffff


	//   ....[21]....
        /*08c8*/ 	.word	0xffffffff


	//   ....[22]....
        /*08cc*/ 	.word	0xffffffff


	//   ....[23]....
        /*08d0*/ 	.word	0xffffffff


	//   ....[24]....
        /*08d4*/ 	.word	0xffffffff


	//   ....[25]....
        /*08d8*/ 	.word	0xffffffff


	//   ....[26]....
        /*08dc*/ 	.word	0xffffffff


	//   ....[27]....
        /*08e0*/ 	.word	0xffffffff


	//   ....[28]....
        /*08e4*/ 	.word	0xffffffff


	//   ....[29]....
        /*08e8*/ 	.word	0xffffffff


	//   ....[30]....
        /*08ec*/ 	.word	0xffffffff


	//   ....[31]....
        /*08f0*/ 	.word	0xffffffff


	//   ....[32]....
        /*08f4*/ 	.word	0xffffffff


	//   ....[33]....
        /*08f8*/ 	.word	0xffffffff


	//   ....[34]....
        /*08fc*/ 	.word	0xffffffff


	//   ....[35]....
        /*0900*/ 	.word	0xffffffff


	//   ....[36]....
        /*0904*/ 	.word	0xffffffff


	//   ....[37]....
        /*0908*/ 	.word	0xffffffff


	//   ....[38]....
        /*090c*/ 	.word	0xffffffff


	//   ....[39]....
        /*0910*/ 	.word	0xffffffff


	//----- nvinfo : EIATTR_COOP_GROUP_INSTR_OFFSETS
	.align		4
.L_708:
        /*0914*/ 	.byte	0x04, 0x28
        /*0916*/ 	.short	(.L_710 - .L_709)


	//   ....[0]....
.L_709:
        /*0918*/ 	.word	0x00005dd0


	//   ....[1]....
        /*091c*/ 	.word	0x00005e90


	//   ....[2]....
        /*0920*/ 	.word	0x00005ee0


	//   ....[3]....
        /*0924*/ 	.word	0x00005f80


	//   ....[4]....
        /*0928*/ 	.word	0x00005fc0


	//   ....[5]....
        /*092c*/ 	.word	0x00006060


	//   ....[6]....
        /*0930*/ 	.word	0x00006140


	//   ....[7]....
        /*0934*/ 	.word	0x00006170


	//   ....[8]....
        /*0938*/ 	.word	0x0000bf60


	//   ....[9]....
        /*093c*/ 	.word	0x0000c080


	//   ....[10]....
        /*0940*/ 	.word	0x0000c140


	//   ....[11]....
        /*0944*/ 	.word	0x0000c340


	//   ....[12]....
        /*0948*/ 	.word	0x0000cc60


	//   ....[13]....
        /*094c*/ 	.word	0x0000cc90


	//   ....[14]....
        /*0950*/ 	.word	0x0000cd40


	//   ....[15]....
        /*0954*/ 	.word	0x0000cdc0


	//   ....[16]....
        /*0958*/ 	.word	0x00013910


	//   ....[17]....
        /*095c*/ 	.word	0x00013980


	//   ....[18]....
        /*0960*/ 	.word	0x00013a00


	//   ....[19]....
        /*0964*/ 	.word	0x00013a70


	//   ....[20]....
        /*0968*/ 	.word	0x00013a90


	//   ....[21]....
        /*096c*/ 	.word	0x00013af0


	//   ....[22]....
        /*0970*/ 	.word	0x000142d0


	//   ....[23]....
        /*0974*/ 	.word	0x000144a0


	//   ....[24]....
        /*0978*/ 	.word	0x0001b230


	//   ....[25]....
        /*097c*/ 	.word	0x0001b280


	//   ....[26]....
        /*0980*/ 	.word	0x0001b2c0


	//   ....[27]....
        /*0984*/ 	.word	0x0001b300


	//   ....[28]....
        /*0988*/ 	.word	0x0001b3a0


	//   ....[29]....
        /*098c*/ 	.word	0x0001b3e0


	//   ....[30]....
        /*0990*/ 	.word	0x0001b450


	//   ....[31]....
        /*0994*/ 	.word	0x0001b490


	//   ....[32]....
        /*0998*/ 	.word	0x00020420


	//   ....[33]....
        /*099c*/ 	.word	0x00020430


	//   ....[34]....
        /*09a0*/ 	.word	0x00020440


	//   ....[35]....
        /*09a4*/ 	.word	0x00020460


	//   ....[36]....
        /*09a8*/ 	.word	0x00020480


	//   ....[37]....
        /*09ac*/ 	.word	0x000204a0


	//   ....[38]....
        /*09b0*/ 	.word	0x000204b0


	//   ....[39]....
        /*09b4*/ 	.word	0x000204e0


	//----- nvinfo : EIATTR_VRC_CTA_INIT_COUNT
	.align		4
.L_710:
        /*09b8*/ 	.byte	0x02, 0x4a
	.zero		1
	.zero		1


	//----- nvinfo : EIATTR_EXIT_INSTR_OFFSETS
	.align		4
        /*09bc*/ 	.byte	0x04, 0x1c
        /*09be*/ 	.short	(.L_712 - .L_711)


	//   ....[0]....
.L_711:
        /*09c0*/ 	.word	0x00000660


	//   ....[1]....
        /*09c4*/ 	.word	0x000019d0


	//   ....[2]....
        /*09c8*/ 	.word	0x00001a60


	//   ....[3]....
        /*09cc*/ 	.word	0x00021e10


	//   ....[4]....
        /*09d0*/ 	.word	0x00021ef0


	//----- nvinfo : EIATTR_CRS_STACK_SIZE
	.align		4
.L_712:
        /*09d4*/ 	.byte	0x04, 0x1e
        /*09d6*/ 	.short	(.L_714 - .L_713)
.L_713:
        /*09d8*/ 	.word	0x00000000


	//----- nvinfo : EIATTR_CBANK_PARAM_SIZE
	.align		4
.L_714:
        /*09dc*/ 	.byte	0x03, 0x19
        /*09de*/ 	.short	0x01d0


	//----- nvinfo : EIATTR_PARAM_CBANK
	.align		4
        /*09e0*/ 	.byte	0x04, 0x0a
        /*09e2*/ 	.short	(.L_716 - .L_715)
	.align		4
.L_715:
        /*09e4*/ 	.word	index@(.nv.constant0._ZN5flash16flash_fwd_kernelI23Flash_fwd_kernel_traitsILi64ELi128ELi64ELi4ELb0ELb0EN7cutlass6half_tE19Flash_kernel_traitsILi64ELi128ELi64ELi4ES3_EELb1ELb0ELb1ELb0ELb0ELb0ELb0ELb1EEEvNS_16Flash_fwd_paramsE)
        /*09e8*/ 	.short	0x0380
        /*09ea*/ 	.short	0x01d0


	//----- nvinfo : EIATTR_SW_WAR
	.align		4
.L_716:
        /*09ec*/ 	.byte	0x04, 0x36
        /*09ee*/ 	.short	(.L_718 - .L_717)
.L_717:
        /*09f0*/ 	.word	0x00000008
.L_718:


//--------------------- .nv.info._ZN5flash16flash_fwd_kernelI23Flash_fwd_kernel_traitsILi64ELi128ELi64ELi4ELb0ELb0EN7cutlass6half_tE19Flash_kernel_traitsILi64ELi128ELi64ELi4ES3_EELb0ELb0ELb1ELb0ELb0ELb0ELb1ELb0EEEvNS_16Flash_fwd_paramsE --------------------------
	.section	.nv.info._ZN5flash16flash_fwd_kernelI23Flash_fwd_kernel_traitsILi64ELi128ELi64ELi4ELb0ELb0EN7cutlass6half_tE19Flash_kernel_traitsILi64ELi128ELi64ELi4ES3_EELb0ELb0ELb1ELb0ELb0ELb0ELb1ELb0EEEvNS_16Flash_fwd_paramsE,"",@"SHT_CUDA_INFO"
	.sectionflags	@""
	.align	4


	//----- nvinfo : EIATTR_CUDA_API_VERSION
	.align		4
        /*0000*/ 	.byte	0x04, 0x37
        /*0002*/ 	.short	(.L_720 - .L_719)
.L_719:
        /*0004*/ 	.word	0x00000082


	//----- nvinfo : EIATTR_KPARAM_INFO
	.align		4
.L_720:
        /*0008*/ 	.byte	0x04, 0x17
        /*000a*/ 	.short	(.L_722 - .L_721)
.L_721:
        /*000c*/ 	.word	0x00000000
        /*0010*/ 	.short	0x0000
        /*0012*/ 	.short	0x0000
        /*0014*/ 	.byte	0x00, 0xf0, 0x41, 0x07


	//----- nvinfo : EIATTR_SPARSE_MMA_MASK
	.align		4
.L_722:
        /*0018*/ 	.byte	0x03, 0x50
        /*001a*/ 	.short	0x0000


	//----- nvinfo : EIATTR_MAXREG_COUNT
	.align		4
        /*001c*/ 	.byte	0x03, 0x1b
        /*001e*/ 	.short	0x00ff


	//----- nvinfo : EIATTR_NUM_BARRIERS
	.align		4
        /*0020*/ 	.byte	0x02, 0x4c
        /*0022*/ 	.byte	0x01
	.zero		1


	//----- nvinfo : EIATTR_ANNOTATIONS
	.align		4
        /*0024*/ 	.byte	0x04, 0x55
        /*0026*/ 	.short	(.L_724 - .L_723)


	//   ....[0]....
.L_723:
        /*0028*/ 	.word	0x00000001
        /*002c*/ 	.byte	0xe0, 0x02, 0x00, 0x00, 0x01, 0x00, 0x00, 0x00, 0xf0, 0x04, 0x00, 0x00, 0x01, 0x00, 0x00, 0x00
        /*003c*/ 	.byte	0x10, 0x05, 0x00, 0x00, 0x01, 0x00, 0x00, 0x00, 0x80, 0x1c, 0x00, 0x00, 0x01, 0x00, 0x00, 0x00
        /*004c*/ 	.byte	0x60, 0x30, 0x00, 0x00, 0x01, 0x00, 0x00, 0x00, 0x60, 0xb1, 0x00, 0x00, 0x01, 0x00, 0x00, 0x00
        /*005c*/ 	.byte	0x90, 0xb1, 0x00, 0x00, 0x01, 0x00, 0x00, 0x00, 0xc0, 0xf1, 0x00, 0x00, 0x01, 0x00, 0x00, 0x00
        /*006c*/ 	.byte	0x40, 0xfc, 0x00, 0x00, 0x01, 0x00, 0x00, 0x00, 0x50, 0xfc, 0x00, 0x00, 0x01, 0x00, 0x00, 0x00
        /*007c*/ 	.byte	0xa0, 0x33, 0x01, 0x00, 0x01, 0x00, 0x00, 0x00, 0xb0, 0x33, 0x01, 0x00, 0x01, 0x00, 0x00, 0x00
        /*008c*/ 	.byte	0xd0, 0x41, 0x01, 0x00, 0x01, 0x00, 0x00, 0x00, 0x40, 0x42, 0x01, 0x00


	//----- nvinfo : EIATTR_MERCURY_ISA_VERSION
	.align		4
.L_724:
        /*0098*/ 	.byte	0x03, 0x5f
        /*009a*/ 	.short	0x0101


	//----- nvinfo : EIATTR_COOP_GROUP_MASK_REGIDS
	.align		4
        /*009c*/ 	.byte	0x04, 0x29
        /*009e*/ 	.short	(.L_726 - .L_725)


	//   ....[0]....
.L_725:
        /*00a0*/ 	.word	0xffffffff


	//   ....[1]....
        /*00a4*/ 	.word	0xffffffff


	//   ....[2]....
        /*00a8*/ 	.word	0xffffffff


	//   ....[3]....
        /*00ac*/ 	.word	0xffffffff


	//   ....[4]....
        /*00b0*/ 	.word	0xffffffff


	//   ....[5]....
        /*00b4*/ 	.word	0xffffffff


	//   ....[6]....
        /*00b8*/ 	.word	0xffffffff


	//   ....[7]....
        /*00bc*/ 	.word	0xffffffff


	//   ....[8]....
        /*00c0*/ 	.word	0xffffffff


	//   ....[9]....
        /*00c4*/ 	.word	0xffffffff


	//   ....[10]....
        /*00c8*/ 	.word	0xffffffff


	//   ....[11]....
        /*00cc*/ 	.word	0xffffffff


	//   ....[12]....
        /*00d0*/ 	.word	0xffffffff


	//   ....[13]....
        /*00d4*/ 	.word	0xffffffff


	//   ....[14]....
        /*00d8*/ 	.word	0xffffffff


	//   ....[15]....
        /*00dc*/ 	.word	0xffffffff


	//   ....[16]....
        /*00e0*/ 	.word	0xffffffff


	//   ....[17]....
        /*00e4*/ 	.word	0xffffffff


	//   ....[18]....
        /*00e8*/ 	.word	0xffffffff


	//   ....[19]....
        /*00ec*/ 	.word	0xffffffff


	//   ....[20]....
        /*00f0*/ 	.word	0xffffffff


	//   ....[21]....
        /*00f4*/ 	.word	0xffffffff


	//   ....[22]....
        /*00f8*/ 	.word	0xffffffff


	//   ....[23]....
        /*00fc*/ 	.word	0xffffffff


	//   ....[24]....
        /*0100*/ 	.word	0xffffffff


	//   ....[25]....
        /*0104*/ 	.word	0xffffffff


	//   ....[26]....
        /*0108*/ 	.word	0xffffffff


	//   ....[27]....
        /*010c*/ 	.word	0xffffffff


	//   ....[28]....
        /*0110*/ 	.word	0xffffffff


	//   ....[29]....
        /*0114*/ 	.word	0xffffffff


	//   ....[30]....
        /*0118*/ 	.word	0xffffffff


	//   ....[31]....
        /*011c*/ 	.word	0xffffffff


	//   ....[32]....
        /*0120*/ 	.word	0xffffffff


	//   ....[33]....
        /*0124*/ 	.word	0xffffffff


	//   ....[34]....
        /*0128*/ 	.word	0xffffffff


	//   ....[35]....
        /*012c*/ 	.word	0xffffffff


	//   ....[36]....
        /*0130*/ 	.word	0xffffffff


	//   ....[37]....
        /*0134*/ 	.word	0xffffffff


	//   ....[38]....
        /*0138*/ 	.word	0xffffffff


	//   ....[39]....
        /*013c*/ 	.word	0xffffffff


	//----- nvinfo : EIATTR_COOP_GROUP_INSTR_OFFSETS
	.align		4
.L_726:
        /*0140*/ 	.byte	0x04, 0x28
        /*0142*/ 	.short	(.L_728 - .L_727)


	//   ....[0]....
.L_727:
        /*0144*/ 	.word	0x000058d0


	//   ....[1]....
        /*0148*/ 	.word	0x00005990


	//   ....[2]....
        /*014c*/ 	.word	0x00005aa0


	//   ....[3]....
        /*0150*/ 	.word	0x00005b60


	//   ....[4]....
        /*0154*/ 	.word	0x00005bb0


	//   ....[5]....
        /*0158*/ 	.word	0x00005bd0


	//   ....[6]....
        /*015c*/ 	.word	0x00005cd0


	//   ....[7]....
        /*0160*/ 	.word	0x00005db0


	//   ....[8]....
        /*0164*/ 	.word	0x000094a0


	//   ....[9]....
        /*0168*/ 	.word	0x000094e0


	//   ....[10]....
        /*016c*/ 	.word	0x00009510


	//   ....[11]....
        /*0170*/ 	.word	0x00009690


	//   ....[12]....
        /*0174*/ 	.word	0x000096e0


	//   ....[13]....
        /*0178*/ 	.word	0x00009710


	//   ....[14]....
        /*017c*/ 	.word	0x00009730


	//   ....[15]....
        /*0180*/ 	.word	0x00009840


	//   ....[16]....
        /*0184*/ 	.word	0x0000d720


	//   ....[17]....
        /*0188*/ 	.word	0x0000d770


	//   ....[18]....
        /*018c*/ 	.word	0x0000d7d0


	//   ....[19]....
        /*0190*/ 	.word	0x0000d830


	//   ....[20]....
        /*0194*/ 	.word	0x0000d840


	//   ....[21]....
        /*0198*/ 	.word	0x0000d860


	//   ....[22]....
        /*019c*/ 	.word	0x0000d870


	//   ....[23]....
        /*01a0*/ 	.word	0x0000d8a0


	//   ....[24]....
        /*01a4*/ 	.word	0x000117a0


	//   ....[25]....
        /*01a8*/ 	.word	0x00011890


	//   ....[26]....
        /*01ac*/ 	.word	0x000118d0


	//   ....[27]....
        /*01b0*/ 	.word	0x00011960


	//   ....[28]....
        /*01b4*/ 	.word	0x000119b0


	//   ....[29]....
        /*01b8*/ 	.word	0x00011a20


	//   ....[30]....
        /*01bc*/ 	.word	0x00011a80


	//   ....[31]....
        /*01c0*/ 	.word	0x00011b60


	//   ....[32]....
        /*01c4*/ 	.word	0x000133c0


	//   ....[33]....
        /*01c8*/ 	.word	0x000133d0


	//   ....[34]....
        /*01cc*/ 	.word	0x000133e0


	//   ....[35]....
        /*01d0*/ 	.word	0x000133f0


	//   ....[36]....
        /*01d4*/ 	.word	0x00013430


	//   ....[37]....
        /*01d8*/ 	.word	0x00013450


	//   ....[38]....
        /*01dc*/ 	.word	0x00013470


	//   ....[39]....
        /*01e0*/ 	.word	0x00013480


	//----- nvinfo : EIATTR_VRC_CTA_INIT_COUNT
	.align		4
.L_728:
        /*01e4*/ 	.byte	0x02, 0x4a
	.zero		1
	.zero		1


	//----- nvinfo : EIATTR_EXIT_INSTR_OFFSETS
	.align		4
        /*01e8*/ 	.byte	0x04, 0x1c
        /*01ea*/ 	.short	(.L_730 - .L_729)


	//   ....[0]....
.L_729:
        /*01ec*/ 	.word	0x00000350


	//   ....[1]....
        /*01f0*/ 	.word	0x000016b0


	//   ....[2]....
        /*01f4*/ 	.word	0x00001740


	//   ....[3]....
        /*01f8*/ 	.word	0x00014f00


	//   ....[4]....
        /*01fc*/ 	.word	0x00014fe0


	//----- nvinfo : EIATTR_CRS_STACK_SIZE
	.align		4
.L_730:
        /*0200*/ 	.byte	0x04, 0x1e
        /*0202*/ 	.short	(.L_732 - .L_731)
.L_731:
        /*0204*/ 	.word	0x00000000


	//----- nvinfo : EIATTR_CBANK_PARAM_SIZE
	.align		4
.L_732:
        /*0208*/ 	.byte	0x03, 0x19
        /*020a*/ 	.short	0x01d0


	//----- nvinfo : EIATTR_PARAM_CBANK
	.align		4
        /*020c*/ 	.byte	0x04, 0x0a
        /*020e*/ 	.short	(.L_734 - .L_733)
	.align		4
.L_733:
        /*0210*/ 	.word	index@(.nv.constant0._ZN5flash16flash_fwd_kernelI23Flash_fwd_kernel_traitsILi64ELi128ELi64ELi4ELb0ELb0EN7cutlass6half_tE19Flash_kernel_traitsILi64ELi128ELi64ELi4ES3_EELb0ELb0ELb1ELb0ELb0ELb0ELb1ELb0EEEvNS_16Flash_fwd_paramsE)
        /*0214*/ 	.short	0x0380
        /*0216*/ 	.short	0x01d0


	//----- nvinfo : EIATTR_SW_WAR
	.align		4
.L_734:
        /*0218*/ 	.byte	0x04, 0x36
        /*021a*/ 	.short	(.L_736 - .L_735)
.L_735:
        /*021c*/ 	.word	0x00000008
.L_736:


//--------------------- .nv.info._ZN5flash16flash_fwd_kernelI23Flash_fwd_kernel_traitsILi64ELi128ELi64ELi4ELb0ELb0EN7cutlass6half_tE19Flash_kernel_traitsILi64ELi128ELi64ELi4ES3_EELb1ELb0ELb1ELb1ELb0ELb0ELb0ELb1EEEvNS_16Flash_fwd_paramsE --------------------------
	.section	.nv.info._ZN5flash16flash_fwd_kernelI23Flash_fwd_kernel_traitsILi64ELi128ELi64ELi4ELb0ELb0EN7cutlass6half_tE19Flash_kernel_traitsILi64ELi128ELi64ELi4ES3_EELb1ELb0ELb1ELb1ELb0ELb0ELb0ELb1EEEvNS_16Flash_fwd_paramsE,"",@"SHT_CUDA_INFO"
	.sectionflags	@""
	.align	4


	//----- nvinfo : EIATTR_CUDA_API_VERSION
	.align		4
        /*0000*/ 	.byte	0x04, 0x37
        /*0002*/ 	.short	(.L_738 - .L_737)
.L_737:
        /*0004*/ 	.word	0x00000082


	//----- nvinfo : EIATTR_KPARAM_INFO
	.align		4
.L_738:
        /*0008*/ 	.byte	0x04, 0x17
        /*000a*/ 	.short	(.L_740 - .L_739)
.L_739:
        /*000c*/ 	.word	0x00000000
        /*0010*/ 	.short	0x0000
        /*0012*/ 	.short	0x0000
        /*0014*/ 	.byte	0x00, 0xf0, 0x41, 0x07


	//----- nvinfo : EIATTR_SPARSE_MMA_MASK
	.align		4
.L_740:
        /*0018*/ 	.byte	0x03, 0x50
        /*001a*/ 	.short	0x0000


	//----- nvinfo : EIATTR_MAXREG_COUNT
	.align		4
        /*001c*/ 	.byte	0x03, 0x1b
        /*001e*/ 	.short	0x00ff


	//----- nvinfo : EIATTR_NUM_BARRIERS
	.align		4
        /*0020*/ 	.byte	0x02, 0x4c
        /*0022*/ 	.byte	0x01
	.zero		1


	//----- nvinfo : EIATTR_ANNOTATIONS
	.align		4
        /*0024*/ 	.byte	0x04, 0x55
        /*0026*/ 	.short	(.L_742 - .L_741)


	//   ....[0]....
.L_741:
        /* <DEDUP_REMOVED lines=129> */


	//----- nvinfo : EIATTR_MERCURY_ISA_VERSION
	.align		4
.L_742:
        /*0828*/ 	.byte	0x03, 0x5f
        /*082a*/ 	.short	0x0101


	//----- nvinfo : EIATTR_INT_WARP_WIDE_INSTR_OFFSETS
	.align		4
        /*082c*/ 	.byte	0x04, 0x31
        /*082e*/ 	.short	(.L_744 - .L_743)


	//   ....[0]....
.L_743:
        /*0830*/ 	.word	0x00006a50


	//   ....[1]....
        /*0834*/ 	.word	0x0000b8e0


	//----- nvinfo : EIATTR_COOP_GROUP_MASK_REGIDS
	.align		4
.L_744:
        /*0838*/ 	.byte	0x04, 0x29
        /*083a*/ 	.short	(.L_746 - .L_745)


	//   ....[0]....
.L_745:
        /*083c*/ 	.word	0xffffffff


	//   ....[1]....
        /*0840*/ 	.word	0xffffffff


	//   ....[2]....
        /*0844*/ 	.word	0xffffffff


	//   ....[3]....
        /*0848*/ 	.word	0xffffffff


	//   ....[4]....
        /*084c*/ 	.word	0xffffffff


	//   ....[5]....
        /*0850*/ 	.word	0xffffffff


	//   ....[6]....
        /*0854*/ 	.word	0xffffffff


	//   ....[7]....
        /*0858*/ 	.word	0xffffffff


	//   ....[8]....
        /*085c*/ 	.word	0xffffffff


	//   ....[9]....
        /*0860*/ 	.word	0xffffffff


	//   ....[10]....
        /*0864*/ 	.word	0xffffffff


	//   ....[11]....
        /*0868*/ 	.word	0xffffffff


	//   ....[12]....
        /*086c*/ 	.word	0xffffffff


	//   ....[13]....
        /*0870*/ 	.word	0xffffffff


	//   ....[14]....
        /*0874*/ 	.word	0xffffffff


	//   ....[15]....
        /*0878*/ 	.word	0xffffffff


	//   ....[16]....
        /*087c*/ 	.word	0xffffffff


	//   ....[17]....
        /*0880*/ 	.word	0xffffffff


	//   ....[18]....
        /*0884*/ 	.word	0xffffffff


	//   ....[19]....
        /*0888*/ 	.word	0xffffffff


	//   ....[20]....
        /*088c*/ 	.word	0xffffffff


	//   ....[21]....
        /*0890*/ 	.word	0xffffffff


	//   ....[22]....
        /*0894*/ 	.word	0xffffffff


	//   ....[23]....
        /*0898*/ 	.word	0xffffffff


	//   ....[24]....
        /*089c*/ 	.word	0xffffffff


	//   ....[25]....
        /*08a0*/ 	.word	0xffffffff


	//   ....[26]....
        /*08a4*/ 	.word	0xffffffff


	//   ....[27]....
        /*08a8*/ 	.word	0xffffffff


	//   ....[28]....
        /*08ac*/ 	.word	0xffffffff


	//   ....[29]....
        /*08b0*/ 	.word	0xffffffff


	//   ....[30]....
        /*08b4*/ 	.word	0xffffffff


	//   ....[31]....
        /*08b8*/ 	.word	0xffffffff


	//   ....[32]....
        /*08bc*/ 	.word	0xffffffff


	//   ....[33]....
        /*08c0*/ 	.word	0xffffffff


	//   ....[34]....
        /*08c4*/ 	.word	0xffffffff


	//   ....[35]....
        /*08c8*/ 	.word	0xffffffff


	//   ....[36]....
        /*08cc*/ 	.word	0xffffffff


	//   ....[37]....
        /*08d0*/ 	.word	0xffffffff


	//   ....[38]....
        /*08d4*/ 	.word	0xffffffff


	//   ....[39]....
        /*08d8*/ 	.word	0xffffffff


	//----- nvinfo : EIATTR_COOP_GROUP_INSTR_OFFSETS
	.align		4
.L_746:
        /*08dc*/ 	.byte	0x04, 0x28
        /*08de*/ 	.short	(.L_748 - .L_747)


	//   ....[0]....
.L_747:
        /*08e0*/ 	.word	0x000071e0


	//   ....[1]....
        /*08e4*/ 	.word	0x00007250


	//   ....[2]....
        /*08e8*/ 	.word	0x00007280


	//   ....[3]....
        /*08ec*/ 	.word	0x000072b0


	//   ....[4]....
        /*08f0*/ 	.word	0x00007380


	//   ....[5]....
        /*08f4*/ 	.word	0x000073c0


	//   ....[6]....
        /*08f8*/ 	.word	0x00007400


	//   ....[7]....
        /*08fc*/ 	.word	0x00007440


	//   ....[8]....
        /*0900*/ 	.word	0x0000e8f0


	//   ....[9]....
        /*0904*/ 	.word	0x0000e9e0


	//   ....[10]....
        /*0908*/ 	.word	0x0000eb70


	//   ....[11]....
        /*090c*/ 	.word	0x0000ed00


	//   ....[12]....
        /*0910*/ 	.word	0x0000f690


	//   ....[13]....
        /*0914*/ 	.word	0x0000f6b0


	//   ....[14]....
        /*0918*/ 	.word	0x0000f7a0


	//   ....[15]....
        /*091c*/ 	.word	0x0000f7c0


	//   ....[16]....
        /*0920*/ 	.word	0x00017610


	//   ....[17]....
        /*0924*/ 	.word	0x00017680


	//   ....[18]....
        /*0928*/ 	.word	0x00017700


	//   ....[19]....
        /*092c*/ 	.word	0x00017770


	//   ....[20]....
        /*0930*/ 	.word	0x00017790


	//   ....[21]....
        /*0934*/ 	.word	0x000177f0


	//   ....[22]....
        /*0938*/ 	.word	0x00017fc0


	//   ....[23]....
        /*093c*/ 	.word	0x00018180


	//   ....[24]....
        /*0940*/ 	.word	0x00020390


	//   ....[25]....
        /*0944*/ 	.word	0x000204b0


	//   ....[26]....
        /*0948*/ 	.word	0x000204e0


	//   ....[27]....
        /*094c*/ 	.word	0x00020510


	//   ....[28]....
        /*0950*/ 	.word	0x00020600


	//   ....[29]....
        /*0954*/ 	.word	0x00020630


	//   ....[30]....
        /*0958*/ 	.word	0x00020660


	//   ....[31]....
        /*095c*/ 	.word	0x00020690


	//   ....[32]....
        /*0960*/ 	.word	0x000254b0


	//   ....[33]....
        /*0964*/ 	.word	0x000254c0


	//   ....[34]....
        /*0968*/ 	.word	0x000254d0


	//   ....[35]....
        /*096c*/ 	.word	0x000254f0


	//   ....[36]....
        /*0970*/ 	.word	0x00025510


	//   ....[37]....
        /*0974*/ 	.word	0x00025530


	//   ....[38]....
        /*0978*/ 	.word	0x00025540


	//   ....[39]....
        /*097c*/ 	.word	0x00025570


	//----- nvinfo : EIATTR_VRC_CTA_INIT_COUNT
	.align		4
.L_748:
        /*0980*/ 	.byte	0x02, 0x4a
	.zero		1
	.zero		1


	//----- nvinfo : EIATTR_EXIT_INSTR_OFFSETS
	.align		4
        /*0984*/ 	.byte	0x04, 0x1c
        /*0986*/ 	.short	(.L_750 - .L_749)


	//   ....[0]....
.L_749:
        /*0988*/ 	.word	0x00000660


	//   ....[1]....
        /*098c*/ 	.word	0x000019d0


	//   ....[2]....
        /*0990*/ 	.word	0x00001a60


	//   ....[3]....
        /*0994*/ 	.word	0x00026ea0


	//   ....[4]....
        /*0998*/ 	.word	0x00026f80


	//----- nvinfo : EIATTR_CRS_STACK_SIZE
	.align		4
.L_750:
        /*099c*/ 	.byte	0x04, 0x1e
        /*099e*/ 	.short	(.L_752 - .L_751)
.L_751:
        /*09a0*/ 	.word	0x00000000


	//----- nvinfo : EIATTR_CBANK_PARAM_SIZE
	.align		4
.L_752:
        /*09a4*/ 	.byte	0x03, 0x19
        /*09a6*/ 	.short	0x01d0


	//----- nvinfo : EIATTR_PARAM_CBANK
	.align		4
        /*09a8*/ 	.byte	0x04, 0x0a
        /*09aa*/ 	.short	(.L_754 - .L_753)
	.align		4
.L_753:
        /*09ac*/ 	.word	index@(.nv.constant0._ZN5flash16flash_fwd_kernelI23Flash_fwd_kernel_traitsILi64ELi128ELi64ELi4ELb0ELb0EN7cutlass6half_tE19Flash_kernel_traitsILi64ELi128ELi64ELi4ES3_EELb1ELb0ELb1ELb1ELb0ELb0ELb0ELb1EEEvNS_16Flash_fwd_paramsE)
        /*09b0*/ 	.short	0x0380
        /*09b2*/ 	.short	0x01d0


	//----- nvinfo : EIATTR_SW_WAR
	.align		4
.L_754:
        /*09b4*/ 	.byte	0x04, 0x36
        /*09b6*/ 	.short	(.L_756 - .L_755)
.L_755:
        /*09b8*/ 	.word	0x00000008
.L_756:


//--------------------- .nv.info._ZN5flash16flash_fwd_kernelI23Flash_fwd_kernel_traitsILi64ELi128ELi64ELi4ELb0ELb0EN7cutlass6half_tE19Flash_kernel_traitsILi64ELi128ELi64ELi4ES3_EELb0ELb0ELb1ELb1ELb0ELb0ELb1ELb0EEEvNS_16Flash_fwd_paramsE --------------------------
	.section	.nv.info._ZN5flash16flash_fwd_kernelI23Flash_fwd_kernel_traitsILi64ELi128ELi64ELi4ELb0ELb0EN7cutlass6half_tE19Flash_kernel_traitsILi64ELi128ELi64ELi4ES3_EELb0ELb0ELb1ELb1ELb0ELb0ELb1ELb0EEEvNS_16Flash_fwd_paramsE,"",@"SHT_CUDA_INFO"
	.sectionflags	@""
	.align	4


	//----- nvinfo : EIATTR_CUDA_API_VERSION
	.align		4
        /*0000*/ 	.byte	0x04, 0x37
        /*0002*/ 	.short	(.L_758 - .L_757)
.L_757:
        /*0004*/ 	.word	0x00000082


	//----- nvinfo : EIATTR_KPARAM_INFO
	.align		4
.L_758:
        /*0008*/ 	.byte	0x04, 0x17
        /*000a*/ 	.short	(.L_760 - .L_759)
.L_759:
        /*000c*/ 	.word	0x00000000
        /*0010*/ 	.short	0x0000
        /*0012*/ 	.short	0x0000
        /*0014*/ 	.byte	0x00, 0xf0, 0x41, 0x07


	//----- nvinfo : EIATTR_SPARSE_MMA_MASK
	.align		4
.L_760:
        /*0018*/ 	.byte	0x03, 0x50
        /*001a*/ 	.short	0x0000


	//----- nvinfo : EIATTR_MAXREG_COUNT
	.align		4
        /*001c*/ 	.byte	0x03, 0x1b
        /*001e*/ 	.short	0x00ff


	//----- nvinfo : EIATTR_NUM_BARRIERS
	.align		4
        /*0020*/ 	.byte	0x02, 0x4c
        /*0022*/ 	.byte	0x01
	.zero		1


	//----- nvinfo : EIATTR_ANNOTATIONS
	.align		4
        /*0024*/ 	.byte	0x04, 0x55
        /*0026*/ 	.short	(.L_762 - .L_761)


	//   ....[0]....
.L_761:
        /* <DEDUP_REMOVED lines=10> */


	//----- nvinfo : EIATTR_MERCURY_ISA_VERSION
	.align		4
.L_762:
        /*00b8*/ 	.byte	0x03, 0x5f
        /*00ba*/ 	.short	0x0101


	//----- nvinfo : EIATTR_INT_WARP_WIDE_INSTR_OFFSETS
	.align		4
        /*00bc*/ 	.byte	0x04, 0x31
        /*00be*/ 	.short	(.L_764 - .L_763)


	//   ....[0]....
.L_763:
        /*00c0*/ 	.word	0x00012de0


	//----- nvinfo : EIATTR_COOP_GROUP_MASK_REGIDS
	.align		4
.L_764:
        /*00c4*/ 	.byte	0x04, 0x29
        /*00c6*/ 	.short	(.L_766 - .L_765)


	//   ....[0]....
.L_765:
        /*00c8*/ 	.word	0xffffffff


	//   ....[1]....
        /*00cc*/ 	.word	0xffffffff


	//   ....[2]....
        /*00d0*/ 	.word	0xffffffff


	//   ....[3]....
        /*00d4*/ 	.word	0xffffffff


	//   ....[4]....
        /*00d8*/ 	.word	0xffffffff


	//   ....[5]....
        /*00dc*/ 	.word	0xffffffff


	//   ....[6]....
        /*00e0*/ 	.word	0xffffffff


	//   ....[7]....
        /*00e4*/ 	.word	0xffffffff


	//   ....[8]....
        /*00e8*/ 	.word	0xffffffff


	//   ....[9]....
        /*00ec*/ 	.word	0xffffffff


	//   ....[10]....
        /*00f0*/ 	.word	0xffffffff


	//   ....[11]....
        /*00f4*/ 	.word	0xffffffff


	//   ....[12]....
        /*00f8*/ 	.word	0xffffffff


	//   ....[13]....
        /*00fc*/ 	.word	0xffffffff


	//   ....[14]....
        /*0100*/ 	.word	0xffffffff


	//   ....[15]....
        /*0104*/ 	.word	0xffffffff


	//   ....[16]....
        /*0108*/ 	.word	0xffffffff


	//   ....[17]....
        /*010c*/ 	.word	0xffffffff


	//   ....[18]....
        /*0110*/ 	.word	0xffffffff


	//   ....[19]....
        /*0114*/ 	.word	0xffffffff


	//   ....[20]....
        /*0118*/ 	.word	0xffffffff


	//   ....[21]....
        /*011c*/ 	.word	0xffffffff


	//   ....[22]....
        /*0120*/ 	.word	0xffffffff


	//   ....[23]....
        /*0124*/ 	.word	0xffffffff


	//   ....[24]....
        /*0128*/ 	.word	0xffffffff


	//   ....[25]....
        /*012c*/ 	.word	0xffffffff


	//   ....[26]....
        /*0130*/ 	.word	0xffffffff


	//   ....[27]....
        /*0134*/ 	.word	0xffffffff


	//   ....[28]....
        /*0138*/ 	.word	0xffffffff


	//   ....[29]....
        /*013c*/ 	.word	0xffffffff


	//   ....[30]....
        /*0140*/ 	.word	0xffffffff


	//   ....[31]....
        /*0144*/ 	.word	0xffffffff


	//   ....[32]....
        /*0148*/ 	.word	0xffffffff


	//   ....[33]....
        /*014c*/ 	.word	0xffffffff


	//   ....[34]....
        /*0150*/ 	.word	0xffffffff


	//   ....[35]....
        /*0154*/ 	.word	0xffffffff


	//   ....[36]....
        /*0158*/ 	.word	0xffffffff


	//   ....[37]....
        /*015c*/ 	.word	0xffffffff


	//   ....[38]....
        /*0160*/ 	.word	0xffffffff


	//   ....[39]....
        /*0164*/ 	.word	0xffffffff


	//----- nvinfo : EIATTR_COOP_GROUP_INSTR_OFFSETS
	.align		4
.L_766:
        /*0168*/ 	.byte	0x04, 0x28
        /*016a*/ 	.short	(.L_768 - .L_767)


	//   ....[0]....
.L_767:
        /*016c*/ 	.word	0x00006ec0


	//   ....[1]....
        /*0170*/ 	.word	0x00006f40


	//   ....[2]....
        /*0174*/ 	.word	0x00006fc0


	//   ....[3]....
        /*0178*/ 	.word	0x00006fe0


	//   ....[4]....
        /*017c*/ 	.word	0x00007010


	//   ....[5]....
        /*0180*/ 	.word	0x00007030


	//   ....[6]....
        /*0184*/ 	.word	0x00007130


	//   ....[7]....
        /*0188*/ 	.word	0x00007160


	//   ....[8]....
        /*018c*/ 	.word	0x0000bb80


	//   ....[9]....
        /*0190*/ 	.word	0x0000bbe0


	//   ....[10]....
        /*0194*/ 	.word	0x0000bc80


	//   ....[11]....
        /*0198*/ 	.word	0x0000bdb0


	//   ....[12]....
        /*019c*/ 	.word	0x0000be20


	//   ....[13]....
        /*01a0*/ 	.word	0x0000be50


	//   ....[14]....
        /*01a4*/ 	.word	0x0000be60


	//   ....[15]....
        /*01a8*/ 	.word	0x0000bf60


	//   ....[16]....
        /*01ac*/ 	.word	0x000111e0


	//   ....[17]....
        /*01b0*/ 	.word	0x00011230


	//   ....[18]....
        /*01b4*/ 	.word	0x00011290


	//   ....[19]....
        /*01b8*/ 	.word	0x00011300


	//   ....[20]....
        /*01bc*/ 	.word	0x00011310


	//   ....[21]....
        /*01c0*/ 	.word	0x00011330


	//   ....[22]....
        /*01c4*/ 	.word	0x00011340


	//   ....[23]....
        /*01c8*/ 	.word	0x00011370


	//   ....[24]....
        /*01cc*/ 	.word	0x00016590


	//   ....[25]....
        /*01d0*/ 	.word	0x00016650


	//   ....[26]....
        /*01d4*/ 	.word	0x000166c0


	//   ....[27]....
        /*01d8*/ 	.word	0x00016760


	//   ....[28]....
        /*01dc*/ 	.word	0x00016790


	//   ....[29]....
        /*01e0*/ 	.word	0x000167f0


	//   ....[30]....
        /*01e4*/ 	.word	0x000168f0


	//   ....[31]....
        /*01e8*/ 	.word	0x00016930


	//   ....[32]....
        /*01ec*/ 	.word	0x000181e0


	//   ....[33]....
        /*01f0*/ 	.word	0x00018230


	//   ....[34]....
        /*01f4*/ 	.word	0x00018290


	//   ....[35]....
        /*01f8*/ 	.word	0x000182a0


	//   ....[36]....
        /*01fc*/ 	.word	0x000182c0


	//   ....[37]....
        /*0200*/ 	.word	0x000182e0


	//   ....[38]....
        /*0204*/ 	.word	0x000182f0


	//   ....[39]....
        /*0208*/ 	.word	0x00018320


	//----- nvinfo : EIATTR_VRC_CTA_INIT_COUNT
	.align		4
.L_768:
        /*020c*/ 	.byte	0x02, 0x4a
	.zero		1
	.zero		1


	//----- nvinfo : EIATTR_EXIT_INSTR_OFFSETS
	.align		4
        /*0210*/ 	.byte	0x04, 0x1c
        /*0212*/ 	.short	(.L_770 - .L_769)


	//   ....[0]....
.L_769:
        /*0214*/ 	.word	0x000003d0


	//   ....[1]....
        /*0218*/ 	.word	0x00001720


	//   ....[2]....
        /*021c*/ 	.word	0x000017b0


	//   ....[3]....
        /*0220*/ 	.word	0x00019d20


	//   ....[4]....
        /*0224*/ 	.word	0x00019e00


	//----- nvinfo : EIATTR_CRS_STACK_SIZE
	.align		4
.L_770:
        /*0228*/ 	.byte	0x04, 0x1e
        /*022a*/ 	.short	(.L_772 - .L_771)
.L_771:
        /*022c*/ 	.word	0x00000000


	//----- nvinfo : EIATTR_CBANK_PARAM_SIZE
	.align		4
.L_772:
        /*0230*/ 	.byte	0x03, 0x19
        /*0232*/ 	.short	0x01d0


	//----- nvinfo : EIATTR_PARAM_CBANK
	.align		4
        /*0234*/ 	.byte	0x04, 0x0a
        /*0236*/ 	.short	(.L_774 - .L_773)
	.align		4
.L_773:
        /*0238*/ 	.word	index@(.nv.constant0._ZN5flash16flash_fwd_kernelI23Flash_fwd_kernel_traitsILi64ELi128ELi64ELi4ELb0ELb0EN7cutlass6half_tE19Flash_kernel_traitsILi64ELi128ELi64ELi4ES3_EELb0ELb0ELb1ELb1ELb0ELb0ELb1ELb0EEEvNS_16Flash_fwd_paramsE)
        /*023c*/ 	.short	0x0380
        /*023e*/ 	.short	0x01d0


	//----- nvinfo : EIATTR_SW_WAR
	.align		4
.L_774:
        /*0240*/ 	.byte	0x04, 0x36
        /*0242*/ 	.short	(.L_776 - .L_775)
.L_775:
        /*0244*/ 	.word	0x00000008
.L_776:


//--------------------- .nv.callgraph             --------------------------
	.section	.nv.callgraph,"",@"SHT_CUDA_CALLGRAPH"
	.align	4
	.sectionentsize	8
	.align		4
        /*0000*/ 	.word	0x00000000
	.align		4
        /*0004*/ 	.word	0xffffffff
	.align		4
        /*0008*/ 	.word	0x00000000
	.align		4
        /*000c*/ 	.word	0xfffffffe
	.align		4
        /*0010*/ 	.word	0x00000000
	.align		4
        /*0014*/ 	.word	0xfffffffd
	.align		4
        /*0018*/ 	.word	0x00000000
	.align		4
        /*001c*/ 	.word	0xfffffffc


//--------------------- .nv.constant4             --------------------------
	.section	.nv.constant4,"a",@progbits
	.align	8
	.align		8
.nv.constant4:
        /*0000*/ 	.dword	_ZN65_INTERNAL_66fdf1bf_29_flash_fwd_hdim64_fp16_sm80_cu_a6473388_29274cuda3std3__45__cpo5beginE
	.align		8
        /*0008*/ 	.dword	_ZN65_INTERNAL_66fdf1bf_29_flash_fwd_hdim64_fp16_sm80_cu_a6473388_29274cuda3std3__45__cpo3endE
	.align		8
        /*0010*/ 	.dword	_ZN65_INTERNAL_66fdf1bf_29_flash_fwd_hdim64_fp16_sm80_cu_a6473388_29274cuda3std3__45__cpo6cbeginE
	.align		8
        /*0018*/ 	.dword	_ZN65_INTERNAL_66fdf1bf_29_flash_fwd_hdim64_fp16_sm80_cu_a6473388_29274cuda3std3__45__cpo4cendE
	.align		8
        /*0020*/ 	.dword	_ZN65_INTERNAL_66fdf1bf_29_flash_fwd_hdim64_fp16_sm80_cu_a6473388_29274cuda3std3__467_GLOBAL__N__66fdf1bf_29_flash_fwd_hdim64_fp16_sm80_cu_a6473388_29276ignoreE
	.align		8
        /*0028*/ 	.dword	_ZN65_INTERNAL_66fdf1bf_29_flash_fwd_hdim64_fp16_sm80_cu_a6473388_29274cuda3std3__419piecewise_constructE
	.align		8
        /*0030*/ 	.dword	_ZN65_INTERNAL_66fdf1bf_29_flash_fwd_hdim64_fp16_sm80_cu_a6473388_29274cuda3std3__48in_placeE
	.align		8
        /*0038*/ 	.dword	_ZN65_INTERNAL_66fdf1bf_29_flash_fwd_hdim64_fp16_sm80_cu_a6473388_29274cuda3std6ranges3__45__cpo4swapE
	.align		8
        /*0040*/ 	.dword	_ZN65_INTERNAL_66fdf1bf_29_flash_fwd_hdim64_fp16_sm80_cu_a6473388_29274cuda3std6ranges3__45__cpo9iter_moveE
	.align		8
        /*0048*/ 	.dword	_ZN65_INTERNAL_66fdf1bf_29_flash_fwd_hdim64_fp16_sm80_cu_a6473388_29274cute7productE
	.align		8
        /*0050*/ 	.dword	_ZN65_INTERNAL_66fdf1bf_29_flash_fwd_hdim64_fp16_sm80_cu_a6473388_29274cute1_E


//--------------------- .text._ZN5flash16flash_fwd_kernelI23Flash_fwd_kernel_traitsILi64ELi128ELi128ELi4ELb0ELb0EN7cutlass6half_tE19Flash_kernel_traitsILi64ELi128ELi128ELi4ES3_EELb0ELb0ELb0ELb0ELb0ELb1ELb0ELb0EEEvNS_16Flash_fwd_paramsE --------------------------
	.section	.text._ZN5flash16flash_fwd_kernelI23Flash_fwd_kernel_traitsILi64ELi128ELi128ELi4ELb0ELb0EN7cutlass6half_tE19Flash_kernel_traitsILi64ELi128ELi128ELi4ES3_EELb0ELb0ELb0ELb0ELb0ELb1ELb0ELb0EEEvNS_16Flash_fwd_paramsE,"ax",@progbits
	.align	128
        .global         _ZN5flash16flash_fwd_kernelI23Flash_fwd_kernel_traitsILi64ELi128ELi128ELi4ELb0ELb0EN7cutlass6half_tE19Flash_kernel_traitsILi64ELi128ELi128ELi4ES3_EELb0ELb0ELb0ELb0ELb0ELb1ELb0ELb0EEEvNS_16Flash_fwd_paramsE
        .type           _ZN5flash16flash_fwd_kernelI23Flash_fwd_kernel_traitsILi64ELi128ELi128ELi4ELb0ELb0EN7cutlass6half_tE19Flash_kernel_traitsILi64ELi128ELi128ELi4ES3_EELb0ELb0ELb0ELb0ELb0ELb1ELb0ELb0EEEvNS_16Flash_fwd_paramsE,@function
        .size           _ZN5flash16flash_fwd_kernelI23Flash_fwd_kernel_traitsILi64ELi128ELi128ELi4ELb0ELb0EN7cutlass6half_tE19Flash_kernel_traitsILi64ELi128ELi128ELi4ES3_EELb0ELb0ELb0ELb0ELb0ELb1ELb0ELb0EEEvNS_16Flash_fwd_paramsE,(.L_x_2686 - _ZN5flash16flash_fwd_kernelI23Flash_fwd_kernel_traitsILi64ELi128ELi128ELi4ELb0ELb0EN7cutlass6half_tE19Flash_kernel_traitsILi64ELi128ELi128ELi4ES3_EELb0ELb0ELb0ELb0ELb0ELb1ELb0ELb0EEEvNS_16Flash_fwd_paramsE)
        .other          _ZN5flash16flash_fwd_kernelI23Flash_fwd_kernel_traitsILi64ELi128ELi128ELi4ELb0ELb0EN7cutlass6half_tE19Flash_kernel_traitsILi64ELi128ELi128ELi4ES3_EELb0ELb0ELb0ELb0ELb0ELb1ELb0ELb0EEEvNS_16Flash_fwd_paramsE,@"STO_CUDA_ENTRY STV_DEFAULT"
_ZN5flash16flash_fwd_kernelI23Flash_fwd_kernel_traitsILi64ELi128ELi128ELi4ELb0ELb0EN7cutlass6half_tE19Flash_kernel_traitsILi64ELi128ELi128ELi4ES3_EELb0ELb0ELb0ELb0ELb0ELb1ELb0ELb0EEEvNS_16Flash_fwd_paramsE:
.text._ZN5flash16flash_fwd_kernelI23Flash_fwd_kernel_traitsILi64ELi128ELi128ELi4ELb0ELb0EN7cutlass6half_tE19Flash_kernel_traitsILi64ELi128ELi128ELi4ES3_EELb0ELb0ELb0ELb0ELb0ELb1ELb0ELb0EEEvNS_16Flash_fwd_paramsE:
[----:B------:R-:W1:Y:S01]  /*0000*/  LDC R1, c[0x0][0x37c] ;  /* 0x0000df00ff017b82 */ /* 0x000e620000000800 */
[----:B------:R-:W2:Y:S07]  /*0010*/  LDCU.64 UR12, c[0x0][0x460] ;  /* 0x00008c00ff0c77ac */ /* 0x000eae0008000a00 */
[----:B------:R-:W3:Y:S01]  /*0020*/  S2UR UR7, SR_CTAID.Y ;  /* 0x00000000000779c3 */ /* 0x000ee20000002600 */
[----:B-1----:R-:W-:Y:S01]  /*0030*/  VIADD R1, R1, 0xffffff90 ;  /* 0xffffff9001017836 */ /* 0x002fe20000000000 */
[----:B------:R-:W1:Y:S01]  /*0040*/  LDCU.64 UR4, c[0x0][0x478] ;  /* 0x00008f00ff0477ac */ /* 0x000e620008000a00 */
[----:B------:R-:W4:Y:S01]  /*0050*/  LDCU.64 UR8, c[0x0][0x470] ;  /* 0x00008e00ff0877ac */ /* 0x000f220008000a00 */
[----:B------:R-:W3:Y:S01]  /*0060*/  LDCU.64 UR14, c[0x0][0x460] ;  /* 0x00008c00ff0e77ac */ /* 0x000ee20008000a00 */
[----:B------:R-:W5:Y:S01]  /*0070*/  LDCU.U8 UR6, c[0x0][0x532] ;  /* 0x0000a640ff0677ac */ /* 0x000f620008000000 */
[----:B--2---:R-:W-:Y:S01]  /*0080*/  ISETP.NE.U32.AND P4, PT, RZ, UR12, PT ;  /* 0x0000000cff007c0c */ /* 0x004fe2000bf85070 */
[----:B------:R-:W2:Y:S03]  /*0090*/  LDCU.64 UR10, c[0x0][0x468] ;  /* 0x00008d00ff0a77ac */ /* 0x000ea60008000a00 */
[----:B------:R-:W-:Y:S01]  /*00a0*/  ISETP.NE.AND.EX P4, PT, RZ, UR13, PT, P4 ;  /* 0x0000000dff007c0c */ /* 0x000fe2000bf85340 */
[----:B------:R-:W-:-:S02]  /*00b0*/  UISETP.NE.U32.AND UP4, UPT, UR12, URZ, UPT ;  /* 0x000000ff0c00728c */ /* 0x000fc4000bf85070 */
[----:B-1----:R-:W-:Y:S02]  /*00c0*/  UISETP.NE.U32.AND UP2, UPT, UR4, URZ, UPT ;  /* 0x000000ff0400728c */ /* 0x002fe4000bf45070 */
[----:B------:R-:W-:Y:S01]  /*00d0*/  UISETP.NE.AND.EX UP4, UPT, UR13, URZ, UPT, UP4 ;  /* 0x000000ff0d00728c */ /* 0x000fe2000bf85340 */
[----:B------:R-:W1:Y:S01]  /*00e0*/  LDCU.64 UR16, c[0x0][0x358] ;  /* 0x00006b00ff1077ac */ /* 0x000e620008000a00 */
[----:B----4-:R-:W-:-:S04]  /*00f0*/  UISETP.NE.U32.AND UP3, UPT, UR8, URZ, UPT ;  /* 0x000000ff0800728c */ /* 0x010fc8000bf65070 */
[----:B------:R-:W-:Y:S01]  /*0100*/  PLOP3.LUT P2, PT, PT, PT, UP4, 0x80, 0x8 ;  /* 0x000000000008781c */ /* 0x000fe20003f4f048 */
[----:B------:R-:W-:Y:S02]  /*0110*/  UISETP.NE.AND.EX UP2, UPT, UR5, URZ, UPT, UP2 ;  /* 0x000000ff0500728c */ /* 0x000fe4000bf45320 */
[----:B------:R-:W-:Y:S02]  /*0120*/  UISETP.NE.AND.EX UP3, UPT, UR9, URZ, UPT, UP3 ;  /* 0x000000ff0900728c */ /* 0x000fe4000bf65330 */
[----:B---3--:R-:W-:Y:S02]  /*0130*/  UIMAD.WIDE.U32 UR14, UR7, 0x4, UR14 ;  /* 0x00000004070e78a5 */ /* 0x008fe4000f8e000e */
[----:B------:R-:W-:Y:S02]  /*0140*/  USHF.L.U32 UR12, UR7, 0x2, URZ ;  /* 0x00000002070c7899 */ /* 0x000fe400080006ff */
[----:B-----5:R-:W-:Y:S02]  /*0150*/  UISETP.NE.AND UP5, UPT, UR6, URZ, UPT ;  /* 0x000000ff0600728c */ /* 0x020fe4000bfa5270 */
[----:B--2---:R-:W-:Y:S01]  /*0160*/  UISETP.EQ.U32.AND UP6, UPT, UR10, URZ, UPT ;  /* 0x000000ff0a00728c */ /* 0x004fe2000bfc2070 */
[----:B------:R-:W-:Y:S01]  /*0170*/  IMAD.U32 R2, RZ, RZ, UR14 ;  /* 0x0000000eff027e24 */ /* 0x000fe2000f8e00ff */
[----:B------:R-:W-:Y:S01]  /*0180*/  USHF.R.U32.HI UR6, URZ, 0x1e, UR7 ;  /* 0x0000001eff067899 */ /* 0x000fe20008011607 */
[----:B------:R-:W-:Y:S01]  /*0190*/  IMAD.U32 R3, RZ, RZ, UR15 ;  /* 0x0000000fff037e24 */ /* 0x000fe2000f8e00ff */
[----:B------:R-:W-:Y:S01]  /*01a0*/  @UP2 UIADD3 UR4, UP0, UPT, UR12, UR4, URZ ;  /* 0x000000040c042290 */ /* 0x000fe2000ff1e0ff */
[----:B------:R-:W-:Y:S01]  /*01b0*/  PLOP3.LUT P0, PT, PT, PT, UP2, 0x80, 0x8 ;  /* 0x000000000008781c */ /* 0x000fe20003f0f028 */
[----:B------:R-:W-:-:S02]  /*01c0*/  UISETP.EQ.OR.EX UP6, UPT, UR11, URZ, !UP5, UP6 ;  /* 0x000000ff0b00728c */ /* 0x000fc4000efc2760 */
[----:B------:R-:W-:Y:S01]  /*01d0*/  @UP3 UIADD3 UR8, UP1, UPT, UR12, UR8, URZ ;  /* 0x000000080c083290 */ /* 0x000fe2000ff3e0ff */
[----:B-1----:R-:W2:Y:S01]  /*01e0*/  @P4 LDG.E R7, desc[UR16][R2.64] ;  /* 0x0000001002074981 */ /* 0x002ea2000c1e1900 */
[----:B------:R-:W-:Y:S01]  /*01f0*/  @UP2 UIADD3.X UR5, UPT, UPT, UR6, UR5, URZ, UP0, !UPT ;  /* 0x0000000506052290 */ /* 0x000fe200087fe4ff */
[----:B------:R-:W-:Y:S01]  /*0200*/  PLOP3.LUT P1, PT, PT, PT, UP3, 0x80, 0x8 ;  /* 0x000000000008781c */ /* 0x000fe20003f2f038 */
[----:B------:R-:W-:Y:S01]  /*0210*/  UIADD3 UR12, UP0, UPT, UR12, UR10, URZ ;  /* 0x0000000a0c0c7290 */ /* 0x000fe2000ff1e0ff */
[----:B------:R1:W3:Y:S01]  /*0220*/  @P2 LDG.E R6, desc[UR16][R2.64+0x4] ;  /* 0x0000041002062981 */ /* 0x0002e2000c1e1900 */
[----:B------:R-:W-:Y:S01]  /*0230*/  @UP3 UIADD3.X UR9, UPT, UPT, UR6, UR9, URZ, UP1, !UPT ;  /* 0x0000000906093290 */ /* 0x000fe20008ffe4ff */
[----:B------:R-:W-:Y:S01]  /*0240*/  PLOP3.LUT P3, PT, PT, PT, UP6, 0x80, 0x8 ;  /* 0x000000000008781c */ /* 0x000fe20003f6f068 */
[----:B------:R-:W-:Y:S01]  /*0250*/  UIADD3.X UR6, UPT, UPT, UR6, UR11, URZ, UP0, !UPT ;  /* 0x0000000b06067290 */ /* 0x000fe200087fe4ff */
[----:B------:R-:W-:-:S03]  /*0260*/  IMAD.U32 R4, RZ, RZ, UR8 ;  /* 0x00000008ff047e24 */ /* 0x000fc6000f8e00ff */
[----:B------:R-:W-:-:S06]  /*0270*/  IMAD.U32 R5, RZ, RZ, UR9 ;  /* 0x00000009ff057e24 */ /* 0x000fcc000f8e00ff */
[----:B------:R-:W4:Y:S01]  /*0280*/  @P1 LDG.E R5, desc[UR16][R4.64] ;  /* 0x0000001004051981 */ /* 0x000f22000c1e1900 */
[----:B-1----:R-:W-:Y:S02]  /*0290*/  IMAD.U32 R2, RZ, RZ, UR4 ;  /* 0x00000004ff027e24 */ /* 0x002fe4000f8e00ff */
[----:B------:R-:W-:Y:S01]  /*02a0*/  IMAD.U32 R3, RZ, RZ, UR5 ;  /* 0x00000005ff037e24 */ /* 0x000fe2000f8e00ff */
[----:B------:R-:W1:Y:S01]  /*02b0*/  S2UR UR8, SR_CTAID.X ;  /* 0x00000000000879c3 */ /* 0x000e620000002500 */
[----:B------:R-:W-:Y:S01]  /*02c0*/  UMOV UR14, 0xffffffff ;  /* 0xffffffff000e7882 */ /* 0x000fe20000000000 */
[----:B------:R-:W5:Y:S02]  /*02d0*/  @!UP4 LDCU UR19, c[0x0][0x434] ;  /* 0x00008680ff13c7ac */ /* 0x000f640008000800 */
[----:B------:R5:W4:Y:S01]  /*02e0*/  @P0 LDG.E R0, desc[UR16][R2.64] ;  /* 0x0000001002000981 */ /* 0x000b22000c1e1900 */
[----:B------:R-:W1:Y:S01]  /*02f0*/  @!UP2 LDCU.64 UR4, c[0x0][0x488] ;  /* 0x00009100ff04a7ac */ /* 0x000e620008000a00 */
[----:B-----5:R-:W-:-:S02]  /*0300*/  IMAD.U32 R2, RZ, RZ, UR12 ;  /* 0x0000000cff027e24 */ /* 0x020fc4000f8e00ff */
[----:B------:R-:W-:Y:S01]  /*0310*/  IMAD.U32 R3, RZ, RZ, UR6 ;  /* 0x00000006ff037e24 */ /* 0x000fe2000f8e00ff */
[----:B------:R-:W5:Y:S04]  /*0320*/  @!UP2 LDCU UR6, c[0x0][0x43c] ;  /* 0x00008780ff06a7ac */ /* 0x000f680008000800 */
[----:B------:R-:W4:Y:S01]  /*0330*/  @!P3 LDG.E R4, desc[UR16][R2.64] ;  /* 0x000000100204b981 */ /* 0x000f22000c1e1900 */
[----:B------:R-:W-:Y:S02]  /*0340*/  UISETP.NE.U32.AND UP3, UPT, UR10, URZ, UPT ;  /* 0x000000ff0a00728c */ /* 0x000fe4000bf65070 */
[----:B-1----:R-:W-:Y:S02]  /*0350*/  USHF.L.U32 UR9, UR8, 0x7, URZ ;  /* 0x0000000708097899 */ /* 0x002fe400080006ff */
[----:B------:R-:W-:Y:S01]  /*0360*/  UISETP.NE.AND.EX UP3, UPT, UR11, URZ, UPT, UP3 ;  /* 0x000000ff0b00728c */ /* 0x000fe2000bf65330 */
[----:B------:R-:W-:Y:S01]  /*0370*/  UMOV UR20, URZ ;  /* 0x000000ff00147c82 */ /* 0x000fe20008000000 */
[----:B------:R-:W-:Y:S01]  /*0380*/  UMOV UR22, 0xffffffff ;  /* 0xffffffff00167882 */ /* 0x000fe20000000000 */
[----:B------:R-:W-:-:S04]  /*0390*/  @!UP2 UISETP.NE.U32.AND UP0, UPT, UR4, URZ, UPT ;  /* 0x000000ff0400a28c */ /* 0x000fc8000bf05070 */
[----:B------:R-:W-:-:S04]  /*03a0*/  @!UP2 UISETP.NE.AND.EX UP0, UPT, UR5, URZ, UPT, UP0 ;  /* 0x000000ff0500a28c */ /* 0x000fc8000bf05300 */
[----:B------:R-:W1:Y:S01]  /*03b0*/  @!UP3 LDCU UR4, c[0x0][0x438] ;  /* 0x00008700ff04b7ac */ /* 0x000e620008000800 */
[----:B-----5:R-:W-:Y:S01]  /*03c0*/  @!UP2 USEL UR6, UR6, URZ, UP0 ;  /* 0x000000ff0606a287 */ /* 0x020fe20008000000 */
[----:B--2---:R-:W-:Y:S02]  /*03d0*/  @P4 R2UR UR14, R7 ;  /* 0x00000000070e42ca */ /* 0x004fe400000e0000 */
[----:B---3--:R-:W-:-:S13]  /*03e0*/  @P2 R2UR UR12, R6 ;  /* 0x00000000060c22ca */ /* 0x008fda00000e0000 */
[----:B------:R-:W-:Y:S01]  /*03f0*/  @UP4 UIADD3 UR19, UPT, UPT, UR12, -UR14, URZ ;  /* 0x8000000e0c134290 */ /* 0x000fe2000fffe0ff */
[----:B----4-:R-:W-:-:S03]  /*0400*/  @P1 R2UR UR20, R5 ;  /* 0x00000000051412ca */ /* 0x010fc600000e0000 */
[----:B------:R-:W-:Y:S01]  /*0410*/  UISETP.GT.AND UP1, UPT, UR19, UR9, UPT ;  /* 0x000000091300728c */ /* 0x000fe2000bf24270 */
[----:B------:R-:W-:-:S05]  /*0420*/  @P0 R2UR UR18, R0 ;  /* 0x00000000001202ca */ /* 0x000fca00000e0000 */
[----:B------:R-:W-:Y:S02]  /*0430*/  PLOP3.LUT P0, PT, PT, PT, UP1, 0x80, 0x8 ;  /* 0x000000000008781c */ /* 0x000fe40003f0f018 */
[----:B------:R-:W-:Y:S01]  /*0440*/  @!P3 R2UR UR22, R4 ;  /* 0x000000000416b2ca */ /* 0x000fe200000e0000 */
[----:B-1----:R-:W-:-:S14]  /*0450*/  BRA.U !UP3, `(.L_x_0) ;  /* 0x000000010b187547 */ /* 0x002fdc000b800000 */
[----:B------:R-:W-:-:S13]  /*0460*/  PLOP3.LUT P1, PT, PT, PT, UP5, 0x80, 0x8 ;  /* 0x000000000008781c */ /* 0x000fda0003f2f058 */
[----:B------:R-:W2:Y:S04]  /*0470*/  @P1 LDG.E R0, desc[UR16][R2.64+0x4] ;  /* 0x0000041002001981 */ /* 0x000ea8000c1e1900 */
[----:B------:R-:W3:Y:S01]  /*0480*/  @!P1 LDG.E R2, desc[UR16][R2.64] ;  /* 0x0000001002029981 */ /* 0x000ee2000c1e1900 */
[----:B--2---:R-:W-:-:S13]  /*0490*/  @P1 R2UR UR4, R0 ;  /* 0x00000000000412ca */ /* 0x004fda00000e0000 */
[----:B------:R-:W-:-:S07]  /*04a0*/  @UP5 UIADD3 UR4, UPT, UPT, UR4, -UR22, URZ ;  /* 0x8000001604045290 */ /* 0x000fce000fffe0ff */
[----:B---3--:R-:W-:-:S15]  /*04b0*/  @!P1 R2UR UR4, R2 ;  /* 0x00000000020492ca */ /* 0x008fde00000e0000 */
.L_x_0:
[----:B------:R-:W-:Y:S01]  /*04c0*/  @UP2 UIADD3 UR18, UPT, UPT, UR18, -UR20, URZ ;  /* 0x8000001412122290 */ /* 0x000fe2000fffe0ff */
[----:B------:R-:W-:Y:S11]  /*04d0*/  @!P0 EXIT ;  /* 0x000000000000894d */ /* 0x000ff60003800000 */
[----:B------:R-:W-:Y:S01]  /*04e0*/  @!UP2 UIADD3 UR18, UPT, UPT, UR6, UR4, -UR20 ;  /* 0x000000040612a290 */ /* 0x000fe2000fffe814 */
[----:B------:R-:W1:Y:S01]  /*04f0*/  S2R R213, SR_TID.X ;  /* 0x0000000000d57919 */ /* 0x000e620000002100 */
[----:B------:R-:W2:Y:S02]  /*0500*/  S2UR UR6, SR_CTAID.Z ;  /* 0x00000000000679c3 */ /* 0x000ea40000002700 */
[----:B------:R-:W-:Y:S02]  /*0510*/  UISETP.GT.AND UP0, UPT, UR18, URZ, UPT ;  /* 0x000000ff1200728c */ /* 0x000fe4000bf04270 */
[----:B------:R-:W-:-:S04]  /*0520*/  UIADD3 UR5, UPT, UPT, UR18, 0x7f, URZ ;  /* 0x0000007f12057890 */ /* 0x000fc8000fffe0ff */
[----:B------:R-:W-:-:S04]  /*0530*/  USHF.R.S32.HI UR4, URZ, 0x1f, UR5 ;  /* 0x0000001fff047899 */ /* 0x000fc80008011405 */
[----:B------:R-:W-:-:S04]  /*0540*/  ULEA.HI UR4, UR4, UR5, URZ, 0x7 ;  /* 0x0000000504047291 */ /* 0x000fc8000f8f38ff */
[----:B------:R-:W-:Y:S01]  /*0550*/  USHF.R.S32.HI UR15, URZ, 0x7, UR4 ;  /* 0x00000007ff0f7899 */ /* 0x000fe20008011404 */
[----:B------:R-:W-:Y:S11]  /*0560*/  BRA.U UP0, `(.L_x_1) ;  /* 0x0000001100a87547 */ /* 0x000ff6000b800000 */
[----:B------:R-:W3:Y:S01]  /*0570*/  LDCU.U8 UR4, c[0x0][0x549] ;  /* 0x0000a920ff0477ac */ /* 0x000ee20008000000 */
[----:B------:R-:W-:-:S11]  /*0580*/  UISETP.NE.AND UP0, UPT, UR14, -0x1, UPT ;  /* 0xffffffff0e00788c */ /* 0x000fd6000bf05270 */
[----:B------:R-:W4:Y:S01]  /*0590*/  @!UP0 LDCU.64 UR12, c[0x0][0x400] ;  /* 0x00008000ff0c87ac */ /* 0x000f220008000a00 */
[----:B---3--:R-:W-:Y:S01]  /*05a0*/  UISETP.NE.AND UP1, UPT, UR4, URZ, UPT ;  /* 0x000000ff0400728c */ /* 0x008fe2000bf25270 */
[----:B------:R-:W3:Y:S10]  /*05b0*/  @UP0 LDCU.64 UR10, c[0x0][0x408] ;  /* 0x00008100ff0a07ac */ /* 0x000ef40008000a00 */
[----:B------:R-:W5:Y:S01]  /*05c0*/  @UP1 LDCU.64 UR4, c[0x0][0x430] ;  /* 0x00008600ff0417ac */ /* 0x000f620008000a00 */
[----:B----4-:R-:W-:Y:S01]  /*05d0*/  @!UP0 UIMAD.WIDE.U32 UR20, UR7, UR12, URZ ;  /* 0x0000000c071482a5 */ /* 0x010fe2000f8e00ff */
[----:B------:R-:W4:Y:S01]  /*05e0*/  LDCU.U8 UR12, c[0x0][0x548] ;  /* 0x0000a900ff0c77ac */ /* 0x000f220008000000 */
[----:B---3--:R-:W-:-:S02]  /*05f0*/  @UP0 UIMAD.WIDE.U32 UR22, UR14, UR10, URZ ;  /* 0x0000000a0e1602a5 */ /* 0x008fc4000f8e00ff */
[----:B------:R-:W-:-:S03]  /*0600*/  @!UP0 UIMAD UR15, UR7, UR13, UR21 ;  /* 0x0000000d070f82a4 */ /* 0x000fc6000f8e0215 */
[----:B------:R-:W-:Y:S01]  /*0610*/  @!UP0 UMOV UR18, UR20 ;  /* 0x0000001400128c82 */ /* 0x000fe20008000000 */
[----:B------:R-:W-:Y:S01]  /*0620*/  @UP0 UIMAD UR15, UR14, UR11, UR23 ;  /* 0x0000000b0e0f02a4 */ /* 0x000fe2000f8e0217 */
[----:B------:R-:W3:Y:S01]  /*0630*/  @UP1 LDCU UR10, c[0x0][0x430] ;  /* 0x00008600ff0a17ac */ /* 0x000ee20008000800 */
[----:B-----5:R-:W-:Y:S01]  /*0640*/  @UP1 UIMAD UR13, UR4, UR5, URZ ;  /* 0x00000005040d12a4 */ /* 0x020fe2000f8e02ff */
[----:B------:R-:W-:Y:S01]  /*0650*/  @UP1 UMOV UR20, 0x1 ;  /* 0x0000000100141882 */ /* 0x000fe20000000000 */
[----:B------:R-:W-:Y:S01]  /*0660*/  @UP0 UMOV UR18, UR22 ;  /* 0x0000001600120c82 */ /* 0x000fe20008000000 */
[----:B----4-:R-:W-:Y:S09]  /*0670*/  BRA.U UP1, `(.L_x_2) ;  /* 0x0000000101287547 */ /* 0x010ff2000b800000 */
[----:B------:R-:W-:Y:S01]  /*0680*/  UISETP.NE.AND UP0, UPT, UR12, URZ, UPT ;  /* 0x000000ff0c00728c */ /* 0x000fe2000bf05270 */
[----:B------:R-:W4:Y:S10]  /*0690*/  LDCU UR5, c[0x0][0x3e0] ;  /* 0x00007c00ff0577ac */ /* 0x000f340008000800 */
[----:B------:R-:W4:Y:S01]  /*06a0*/  @UP0 LDCU UR20, c[0x0][0x454] ;  /* 0x00008a80ff1407ac */ /* 0x000f220008000800 */
[----:B------:R-:W5:Y:S01]  /*06b0*/  @!UP0 LDCU UR4, c[0x0][0x434] ;  /* 0x00008680ff0487ac */ /* 0x000f620008000800 */
[----:B------:R-:W1:Y:S01]  /*06c0*/  @UP0 LDCU UR13, c[0x0][0x454] ;  /* 0x00008a80ff0d07ac */ /* 0x000e620008000800 */
[----:B---3--:R-:W-:Y:S01]  /*06d0*/  @UP0 UMOV UR10, 0x1 ;  /* 0x00000001000a0882 */ /* 0x008fe20000000000 */
[----:B-1----:R-:W1:Y:S01]  /*06e0*/  @!UP0 LDCU UR13, c[0x0][0x434] ;  /* 0x00008680ff0d87ac */ /* 0x002e620008000800 */
[----:B------:R-:W-:Y:S01]  /*06f0*/  @!UP0 UMOV UR10, 0x1 ;  /* 0x00000001000a8882 */ /* 0x000fe20000000000 */
[----:B----4-:R-:W-:-:S02]  /*0700*/  @UP0 UIMAD UR20, UR20, UR5, URZ ;  /* 0x00000005141402a4 */ /* 0x010fc4000f8e02ff */
[----:B-----5:R-:W-:-:S12]  /*0710*/  @!UP0 UIMAD UR20, UR4, UR5, URZ ;  /* 0x00000005041482a4 */ /* 0x020fd8000f8e02ff */
.L_x_2:
[----:B------:R-:W4:Y:S01]  /*0720*/  LDCU.64 UR4, c[0x0][0x410] ;  /* 0x00008200ff0477ac */ /* 0x000f220008000a00 */
[----:B-1----:R-:W-:Y:S01]  /*0730*/  IMAD.SHL.U32 R2, R213, 0x8, RZ ;  /* 0x00000008d5027824 */ /* 0x002fe200078e00ff */
[----:B------:R-:W-:Y:S01]  /*0740*/  SHF.R.U32.HI R11, RZ, 0x3, R213 ;  /* 0x00000003ff0b7819 */ /* 0x000fe200000116d5 */
[----:B------:R-:W-:Y:S01]  /*0750*/  BSSY.RECONVERGENT B0, `(.L_x_3) ;  /* 0x0000034000007945 */ /* 0x000fe20003800200 */
[----:B------:R-:W1:Y:S02]  /*0760*/  LDCU UR11, c[0x0][0x434] ;  /* 0x00008680ff0b77ac */ /* 0x000e640008000800 */
[----:B------:R-:W-:Y:S01]  /*0770*/  LOP3.LUT R2, R2, 0x38, RZ, 0xc0, !PT ;  /* 0x0000003802027812 */ /* 0x000fe200078ec0ff */
[C---:B------:R-:W-:Y:S01]  /*0780*/  VIADD R13, R11.reuse, 0x10 ;  /* 0x000000100b0d7836 */ /* 0x040fe20000000000 */
[----:B------:R-:W-:Y:S01]  /*0790*/  UISETP.NE.AND UP1, UPT, UR12, URZ, !UP1 ;  /* 0x000000ff0c00728c */ /* 0x000fe2000cf25270 */
[C---:B------:R-:W-:Y:S01]  /*07a0*/  VIADD R14, R11.reuse, 0x20 ;  /* 0x000000200b0e7836 */ /* 0x040fe20000000000 */
[----:B------:R-:W-:Y:S01]  /*07b0*/  UISETP.NE.AND UP0, UPT, UR14, -0x1, UPT ;  /* 0xffffffff0e00788c */ /* 0x000fe2000bf05270 */
[----:B------:R-:W-:Y:S01]  /*07c0*/  IADD3 R2, P1, PT, R2, UR18, RZ ;  /* 0x0000001202027c10 */ /* 0x000fe2000ff3e0ff */
[C---:B------:R-:W-:Y:S01]  /*07d0*/  VIADD R16, R11.reuse, 0x40 ;  /* 0x000000400b107836 */ /* 0x040fe20000000000 */
[C---:B------:R-:W-:Y:S01]  /*07e0*/  IADD3 R15, PT, PT, R11.reuse, 0x30, RZ ;  /* 0x000000300b0f7810 */ /* 0x040fe20007ffe0ff */
[C---:B------:R-:W-:Y:S01]  /*07f0*/  VIADD R17, R11.reuse, 0x50 ;  /* 0x000000500b117836 */ /* 0x040fe20000000000 */
[----:B------:R-:W-:Y:S01]  /*0800*/  IADD3.X R3, PT, PT, RZ, UR15, RZ, P1, !PT ;  /* 0x0000000fff037c10 */ /* 0x000fe20008ffe4ff */
[----:B------:R-:W-:-:S02]  /*0810*/  VIADD R18, R11, 0x60 ;  /* 0x000000600b127836 */ /* 0x000fc40000000000 */
[----:B----4-:R-:W-:Y:S01]  /*0820*/  IMAD.U32 R8, RZ, RZ, UR4 ;  /* 0x00000004ff087e24 */ /* 0x010fe2000f8e00ff */
[----:B---3--:R-:W-:Y:S01]  /*0830*/  UIMAD UR4, UR9, UR10, URZ ;  /* 0x0000000a090472a4 */ /* 0x008fe2000f8e02ff */
[----:B------:R-:W-:Y:S01]  /*0840*/  IMAD.U32 R6, RZ, RZ, UR5 ;  /* 0x00000005ff067e24 */ /* 0x000fe2000f8e00ff */
[----:B--2---:R-:W-:Y:S01]  /*0850*/  UIMAD UR5, UR6, UR13, URZ ;  /* 0x0000000d060572a4 */ /* 0x004fe2000f8e02ff */
[----:B------:R-:W-:Y:S01]  /*0860*/  IMAD.WIDE.U32 R8, R8, UR6, R2 ;  /* 0x0000000608087c25 */ /* 0x000fe2000f8e0002 */
[----:B------:R-:W-:Y:S02]  /*0870*/  UIADD3 UR9, UPT, UPT, -UR9, UR19, URZ ;  /* 0x0000001309097290 */ /* 0x000fe4000fffe1ff */
[----:B------:R-:W-:Y:S01]  /*0880*/  UIMAD.WIDE.U32 UR12, UR8, 0x80, URZ ;  /* 0x00000080080c78a5 */ /* 0x000fe2000f8e00ff */
[----:B------:R-:W-:Y:S01]  /*0890*/  IMAD R7, R6, UR6, R9 ;  /* 0x0000000606077c24 */ /* 0x000fe2000f8e0209 */
[----:B-1----:R-:W-:Y:S01]  /*08a0*/  UIMAD UR8, UR7, UR11, URZ ;  /* 0x0000000b070872a4 */ /* 0x002fe2000f8e02ff */
[C---:B------:R-:W-:Y:S01]  /*08b0*/  VIADD R19, R11.reuse, 0x70 ;  /* 0x000000700b137836 */ /* 0x040fe20000000000 */
[----:B------:R-:W-:Y:S01]  /*08c0*/  ISETP.GE.AND P0, PT, R11, UR9, PT ;  /* 0x000000090b007c0c */ /* 0x000fe2000bf06270 */
[----:B------:R-:W-:Y:S01]  /*08d0*/  @!UP1 UIMAD UR5, UR7, UR20, UR5 ;  /* 0x00000014070592a4 */ /* 0x000fe2000f8e0205 */
[----:B------:R-:W-:Y:S01]  /*08e0*/  ISETP.GE.AND P2, PT, R13, UR9, PT ;  /* 0x000000090d007c0c */ /* 0x000fe2000bf46270 */
[----:B------:R-:W-:Y:S01]  /*08f0*/  USEL UR8, UR8, UR14, !UP0 ;  /* 0x0000000e08087287 */ /* 0x000fe2000c000000 */
[----:B------:R-:W-:Y:S01]  /*0900*/  ISETP.GE.AND P6, PT, R14, UR9, PT ;  /* 0x000000090e007c0c */ /* 0x000fe2000bfc6270 */
[----:B------:R-:W-:Y:S01]  /*0910*/  USHF.R.S32.HI UR11, URZ, 0x1f, UR4 ;  /* 0x0000001fff0b7899 */ /* 0x000fe20008011404 */
[----:B------:R-:W-:Y:S01]  /*0920*/  P2R R12, PR, RZ, 0x4 ;  /* 0x00000004ff0c7803 */ /* 0x000fe20000000000 */
[----:B------:R-:W-:Y:S01]  /*0930*/  USHF.R.S32.HI UR7, URZ, 0x1f, UR8 ;  /* 0x0000001fff077899 */ /* 0x000fe20008011408 */
[----:B------:R-:W-:Y:S01]  /*0940*/  ISETP.GE.AND P5, PT, R15, UR9, PT ;  /* 0x000000090f007c0c */ /* 0x000fe2000bfa6270 */
[----:B------:R-:W-:Y:S01]  /*0950*/  USEL UR8, UR8, URZ, UP1 ;  /* 0x000000ff08087287 */ /* 0x000fe20008800000 */
[----:B------:R-:W-:Y:S01]  /*0960*/  ISETP.GE.AND P4, PT, R16, UR9, PT ;  /* 0x0000000910007c0c */ /* 0x000fe2000bf86270 */
[----:B------:R-:W-:Y:S01]  /*0970*/  USEL UR7, UR7, URZ, UP1 ;  /* 0x000000ff07077287 */ /* 0x000fe20008800000 */
[----:B------:R-:W-:Y:S01]  /*0980*/  ISETP.GE.AND P3, PT, R17, UR9, PT ;  /* 0x0000000911007c0c */ /* 0x000fe2000bf66270 */
[----:B------:R-:W-:Y:S01]  /*0990*/  USHF.R.S32.HI UR14, URZ, 0x1f, UR5 ;  /* 0x0000001fff0e7899 */ /* 0x000fe20008011405 */
[----:B------:R-:W-:Y:S01]  /*09a0*/  ISETP.GE.AND P2, PT, R18, UR9, PT ;  /* 0x0000000912007c0c */ /* 0x000fe2000bf46270 */
[----:B------:R-:W-:Y:S01]  /*09b0*/  UIADD3 UR8, UP1, UP0, UR4, UR8, UR5 ;  /* 0x0000000804087290 */ /* 0x000fe2000f83e005 */
[----:B------:R-:W-:-:S03]  /*09c0*/  LOP3.LUT R10, R11, UR12, RZ, 0xfc, !PT ;  /* 0x0000000c0b0a7c12 */ /* 0x000fc6000f8efcff */
[----:B------:R-:W-:Y:S01]  /*09d0*/  UIADD3.X UR11, UPT, UPT, UR11, UR7, UR14, UP1, UP0 ;  /* 0x000000070b0b7290 */ /* 0x000fe20008fe040e */
[----:B------:R-:W-:Y:S11]  /*09e0*/  @P0 BRA `(.L_x_4) ;  /* 0x0000000000280947 */ /* 0x000ff60003800000 */
[----:B------:R-:W1:Y:S01]  /*09f0*/  LDC.64 R4, c[0x0][0x408] ;  /* 0x00010200ff047b82 */ /* 0x000e620000000a00 */
[----:B------:R-:W2:Y:S01]  /*0a00*/  LDCU.64 UR4, c[0x0][0x3f0] ;  /* 0x00007e00ff0477ac */ /* 0x000ea20008000a00 */
[----:B------:R-:W-:Y:S01]  /*0a10*/  MOV R6, R8 ;  /* 0x0000000800067202 */ /* 0x000fe20000000f00 */
[----:B-1----:R-:W-:-:S04]  /*0a20*/  IMAD R0, R4, UR13, RZ ;  /* 0x0000000d04007c24 */ /* 0x002fc8000f8e02ff */
[----:B------:R-:W-:-:S04]  /*0a30*/  IMAD.WIDE.U32 R2, R10, R4, R6 ;  /* 0x000000040a027225 */ /* 0x000fc800078e0006 */
[----:B------:R-:W-:Y:S01]  /*0a40*/  IMAD R5, R10, R5, R0 ;  /* 0x000000050a057224 */ /* 0x000fe200078e0200 */
[----:B--2---:R-:W-:-:S04]  /*0a50*/  LEA R4, P0, R2, UR4, 0x1 ;  /* 0x0000000402047c11 */ /* 0x004fc8000f8008ff */
[----:B------:R-:W-:-:S04]  /*0a60*/  IADD3 R5, PT, PT, R3, R5, RZ ;  /* 0x0000000503057210 */ /* 0x000fc80007ffe0ff */
[----:B------:R-:W-:-:S05]  /*0a70*/  LEA.HI.X R5, R2, UR5, R5, 0x1, P0 ;  /* 0x0000000502057c11 */ /* 0x000fca00080f0c05 */
[----:B------:R1:W-:Y:S02]  /*0a80*/  STG.E.128 desc[UR16][R4.64], RZ ;  /* 0x000000ff04007986 */ /* 0x0003e4000c101d10 */
.L_x_4:
[----:B------:R-:W-:Y:S05]  /*0a90*/  BSYNC.RECONVERGENT B0 ;  /* 0x0000000000007941 */ /* 0x000fea0003800200 */
.L_x_3:
[----:B------:R-:W-:Y:S01]  /*0aa0*/  ISETP.NE.AND P0, PT, R12, RZ, PT ;  /* 0x000000ff0c00720c */ /* 0x000fe20003f05270 */
[----:B------:R-:W-:-:S12]  /*0ab0*/  BSSY.RECONVERGENT B0, `(.L_x_5) ;  /* 0x000000f000007945 */ /* 0x000fd80003800200 */
[----:B------:R-:W-:Y:S05]  /*0ac0*/  @P0 BRA `(.L_x_6) ;  /* 0x0000000000340947 */ /* 0x000fea0003800000 */
[----:B------:R-:W1:Y:S01]  /*0ad0*/  LDCU.64 UR6, c[0x0][0x408] ;  /* 0x00008100ff0677ac */ /* 0x000e620008000a00 */
[----:B------:R-:W-:Y:S02]  /*0ae0*/  IADD3 R0, P0, PT, R10, 0x10, RZ ;  /* 0x000000100a007810 */ /* 0x000fe40007f1e0ff */
[----:B------:R-:W-:Y:S01]  /*0af0*/  MOV R3, R7 ;  /* 0x0000000700037202 */ /* 0x000fe20000000f00 */
[----:B------:R-:W2:Y:S02]  /*0b00*/  LDCU.64 UR4, c[0x0][0x3f0] ;  /* 0x00007e00ff0477ac */ /* 0x000ea40008000a00 */
[----:B------:R-:W-:-:S04]  /*0b10*/  IMAD.X R2, RZ, RZ, UR13, P0 ;  /* 0x0000000dff027e24 */ /* 0x000fc800080e06ff */
[----:B-1----:R-:W-:Y:S02]  /*0b20*/  IMAD R4, R2, UR6, RZ ;  /* 0x0000000602047c24 */ /* 0x002fe4000f8e02ff */
[----:B------:R-:W-:-:S04]  /*0b30*/  IMAD.MOV.U32 R2, RZ, RZ, R8 ;  /* 0x000000ffff027224 */ /* 0x000fc800078e0008 */
[----:B------:R-:W-:-:S04]  /*0b40*/  IMAD.WIDE.U32 R2, R0, UR6, R2 ;  /* 0x0000000600027c25 */ /* 0x000fc8000f8e0002 */
[----:B------:R-:W-:Y:S01]  /*0b50*/  IMAD R0, R0, UR7, R4 ;  /* 0x0000000700007c24 */ /* 0x000fe2000f8e0204 */
[----:B--2---:R-:W-:-:S04]  /*0b60*/  LEA R4, P0, R2, UR4, 0x1 ;  /* 0x0000000402047c11 */ /* 0x004fc8000f8008ff */
[----:B------:R-:W-:-:S04]  /*0b70*/  IADD3 R0, PT, PT, R3, R0, RZ ;  /* 0x0000000003007210 */ /* 0x000fc80007ffe0ff */
[----:B------:R-:W-:-:S05]  /*0b80*/  LEA.HI.X R5, R2, UR5, R0, 0x1, P0 ;  /* 0x0000000502057c11 */ /* 0x000fca00080f0c00 */
[----:B------:R2:W-:Y:S02]  /*0b90*/  STG.E.128 desc[UR16][R4.64], RZ ;  /* 0x000000ff04007986 */ /* 0x0005e4000c101d10 */
.L_x_6:
[----:B------:R-:W-:Y:S05]  /*0ba0*/  BSYNC.RECONVERGENT B0 ;  /* 0x0000000000007941 */ /* 0x000fea0003800200 */
.L_x_5:
[----:B------:R-:W-:Y:S04]  /*0bb0*/  BSSY.RECONVERGENT B0, `(.L_x_7) ;  /* 0x000000f000007945 */ /* 0x000fe80003800200 */
[----:B------:R-:W-:Y:S05]  /*0bc0*/  @P6 BRA `(.L_x_8) ;  /* 0x0000000000346947 */ /* 0x000fea0003800000 */
[----:B------:R-:W1:Y:S01]  /*0bd0*/  LDCU.64 UR6, c[0x0][0x408] ;  /* 0x00008100ff0677ac */ /* 0x000e620008000a00 */
[----:B------:R-:W-:Y:S02]  /*0be0*/  IADD3 R0, P0, PT, R10, 0x20, RZ ;  /* 0x000000200a007810 */ /* 0x000fe40007f1e0ff */
[----:B------:R-:W-:Y:S01]  /*0bf0*/  MOV R3, R7 ;  /* 0x0000000700037202 */ /* 0x000fe20000000f00 */
[----:B------:R-:W3:Y:S02]  /*0c00*/  LDCU.64 UR4, c[0x0][0x3f0] ;  /* 0x00007e00ff0477ac */ /* 0x000ee40008000a00 */
[----:B------:R-:W-:-:S04]  /*0c10*/  IMAD.X R2, RZ, RZ, UR13, P0 ;  /* 0x0000000dff027e24 */ /* 0x000fc800080e06ff */
[----:B-12---:R-:W-:Y:S02]  /*0c20*/  IMAD R4, R2, UR6, RZ ;  /* 0x0000000602047c24 */ /* 0x006fe4000f8e02ff */
[----:B------:R-:W-:-:S04]  /*0c30*/  IMAD.MOV.U32 R2, RZ, RZ, R8 ;  /* 0x000000ffff027224 */ /* 0x000fc800078e0008 */
[----:B------:R-:W-:-:S04]  /*0c40*/  IMAD.WIDE.U32 R2, R0, UR6, R2 ;  /* 0x0000000600027c25 */ /* 0x000fc8000f8e0002 */
[----:B------:R-:W-:Y:S01]  /*0c50*/  IMAD R0, R0, UR7, R4 ;  /* 0x0000000700007c24 */ /* 0x000fe2000f8e0204 */
[----:B---3--:R-:W-:-:S04]  /*0c60*/  LEA R4, P0, R2, UR4, 0x1 ;  /* 0x0000000402047c11 */ /* 0x008fc8000f8008ff */
[----:B------:R-:W-:-:S04]  /*0c70*/  IADD3 R0, PT, PT, R3, R0, RZ ;  /* 0x0000000003007210 */ /* 0x000fc80007ffe0ff */
[----:B------:R-:W-:-:S05]  /*0c80*/  LEA.HI.X R5, R2, UR5, R0, 0x1, P0 ;  /* 0x0000000502057c11 */ /* 0x000fca00080f0c00 */
[----:B------:R3:W-:Y:S02]  /*0c90*/  STG.E.128 desc[UR16][R4.64], RZ ;  /* 0x000000ff04007986 */ /* 0x0007e4000c101d10 */
.L_x_8:
[----:B------:R-:W-:Y:S05]  /*0ca0*/  BSYNC.RECONVERGENT B0 ;  /* 0x0000000000007941 */ /* 0x000fea0003800200 */
.L_x_7:
[----:B------:R-:W-:Y:S04]  /*0cb0*/  BSSY.RECONVERGENT B0, `(.L_x_9) ;  /* 0x000000f000007945 */ /* 0x000fe80003800200 */
[----:B------:R-:W-:Y:S05]  /*0cc0*/  @P5 BRA `(.L_x_10) ;  /* 0x0000000000345947 */ /* 0x000fea0003800000 */
[----:B------:R-:W1:Y:S01]  /*0cd0*/  LDCU.64 UR6, c[0x0][0x408] ;  /* 0x00008100ff0677ac */ /* 0x000e620008000a00 */
[----:B------:R-:W-:Y:S02]  /*0ce0*/  IADD3 R0, P0, PT, R10, 0x30, RZ ;  /* 0x000000300a007810 */ /* 0x000fe40007f1e0ff */
[----:B------:R-:W-:Y:S01]  /*0cf0*/  MOV R3, R7 ;  /* 0x0000000700037202 */ /* 0x000fe20000000f00 */
[----:B------:R-:W4:Y:S02]  /*0d00*/  LDCU.64 UR4, c[0x0][0x3f0] ;  /* 0x00007e00ff0477ac */ /* 0x000f240008000a00 */
[----:B------:R-:W-:-:S04]  /*0d10*/  IMAD.X R2, RZ, RZ, UR13, P0 ;  /* 0x0000000dff027e24 */ /* 0x000fc800080e06ff */
[----:B-123--:R-:W-:Y:S02]  /*0d20*/  IMAD R4, R2, UR6, RZ ;  /* 0x0000000602047c24 */ /* 0x00efe4000f8e02ff */
[----:B------:R-:W-:-:S04]  /*0d30*/  IMAD.MOV.U32 R2, RZ, RZ, R8 ;  /* 0x000000ffff027224 */ /* 0x000fc800078e0008 */
[----:B------:R-:W-:-:S04]  /*0d40*/  IMAD.WIDE.U32 R2, R0, UR6, R2 ;  /* 0x0000000600027c25 */ /* 0x000fc8000f8e0002 */
[----:B------:R-:W-:Y:S01]  /*0d50*/  IMAD R0, R0, UR7, R4 ;  /* 0x0000000700007c24 */ /* 0x000fe2000f8e0204 */
[----:B----4-:R-:W-:-:S04]  /*0d60*/  LEA R4, P0, R2, UR4, 0x1 ;  /* 0x0000000402047c11 */ /* 0x010fc8000f8008ff */
[----:B------:R-:W-:-:S04]  /*0d70*/  IADD3 R0, PT, PT, R3, R0, RZ ;  /* 0x0000000003007210 */ /* 0x000fc80007ffe0ff */
[----:B------:R-:W-:-:S05]  /*0d80*/  LEA.HI.X R5, R2, UR5, R0, 0x1, P0 ;  /* 0x0000000502057c11 */ /* 0x000fca00080f0c00 */
[----:B------:R4:W-:Y:S02]  /*0d90*/  STG.E.128 desc[UR16][R4.64], RZ ;  /* 0x000000ff04007986 */ /* 0x0009e4000c101d10 */
.L_x_10:
[----:B------:R-:W-:Y:S05]  /*0da0*/  BSYNC.RECONVERGENT B0 ;  /* 0x0000000000007941 */ /* 0x000fea0003800200 */
.L_x_9:
[----:B------:R-:W-:Y:S04]  /*0db0*/  BSSY.RECONVERGENT B0, `(.L_x_11) ;  /* 0x000000f000007945 */ /* 0x000fe80003800200 */
[----:B------:R-:W-:Y:S05]  /*0dc0*/  @P4 BRA `(.L_x_12) ;  /* 0x0000000000344947 */ /* 0x000fea0003800000 */
[----:B------:R-:W1:Y:S01]  /*0dd0*/  LDCU.64 UR6, c[0x0][0x408] ;  /* 0x00008100ff0677ac */ /* 0x000e620008000a00 */
[----:B------:R-:W-:Y:S02]  /*0de0*/  IADD3 R0, P0, PT, R10, 0x40, RZ ;  /* 0x000000400a007810 */ /* 0x000fe40007f1e0ff */
[----:B------:R-:W-:Y:S01]  /*0df0*/  MOV R3, R7 ;  /* 0x0000000700037202 */ /* 0x000fe20000000f00 */
[----:B------:R-:W5:Y:S02]  /*0e00*/  LDCU.64 UR4, c[0x0][0x3f0] ;  /* 0x00007e00ff0477ac */ /* 0x000f640008000a00 */
[----:B------:R-:W-:-:S04]  /*0e10*/  IMAD.X R2, RZ, RZ, UR13, P0 ;  /* 0x0000000dff027e24 */ /* 0x000fc800080e06ff */
[----:B-1234-:R-:W-:Y:S02]  /*0e20*/  IMAD R4, R2, UR6, RZ ;  /* 0x0000000602047c24 */ /* 0x01efe4000f8e02ff */
[----:B------:R-:W-:-:S04]  /*0e30*/  IMAD.MOV.U32 R2, RZ, RZ, R8 ;  /* 0x000000ffff027224 */ /* 0x000fc800078e0008 */
[----:B------:R-:W-:-:S04]  /*0e40*/  IMAD.WIDE.U32 R2, R0, UR6, R2 ;  /* 0x0000000600027c25 */ /* 0x000fc8000f8e0002 */
[----:B------:R-:W-:Y:S01]  /*0e50*/  IMAD R0, R0, UR7, R4 ;  /* 0x0000000700007c24 */ /* 0x000fe2000f8e0204 */
[----:B-----5:R-:W-:-:S04]  /*0e60*/  LEA R4, P0, R2, UR4, 0x1 ;  /* 0x0000000402047c11 */ /* 0x020fc8000f8008ff */
[----:B------:R-:W-:-:S04]  /*0e70*/  IADD3 R0, PT, PT, R3, R0, RZ ;  /* 0x0000000003007210 */ /* 0x000fc80007ffe0ff */
[----:B------:R-:W-:-:S05]  /*0e80*/  LEA.HI.X R5, R2, UR5, R0, 0x1, P0 ;  /* 0x0000000502057c11 */ /* 0x000fca00080f0c00 */
[----:B------:R1:W-:Y:S02]  /*0e90*/  STG.E.128 desc[UR16][R4.64], RZ ;  /* 0x000000ff04007986 */ /* 0x0003e4000c101d10 */
.L_x_12:
[----:B------:R-:W-:Y:S05]  /*0ea0*/  BSYNC.RECONVERGENT B0 ;  /* 0x0000000000007941 */ /* 0x000fea0003800200 */
.L_x_11:
        /* <DEDUP_REMOVED lines=15> */
.L_x_14:
[----:B------:R-:W-:Y:S05]  /*0fa0*/  BSYNC.RECONVERGENT B0 ;  /* 0x0000000000007941 */ /* 0x000fea0003800200 */
.L_x_13:
        /* <DEDUP_REMOVED lines=15> */
.L_x_16:
[----:B------:R-:W-:Y:S05]  /*10a0*/  BSYNC.RECONVERGENT B0 ;  /* 0x0000000000007941 */ /* 0x000fea0003800200 */
.L_x_15:
[----:B------:R-:W-:Y:S01]  /*10b0*/  ISETP.GE.AND P1, PT, R19, UR9, PT ;  /* 0x0000000913007c0c */ /* 0x000fe2000bf26270 */
[----:B------:R-:W-:-:S12]  /*10c0*/  BSSY.RECONVERGENT B0, `(.L_x_17) ;  /* 0x000000f000007945 */ /* 0x000fd80003800200 */
[----:B------:R-:W-:Y:S05]  /*10d0*/  @P1 BRA `(.L_x_18) ;  /* 0x0000000000341947 */ /* 0x000fea0003800000 */
[----:B------:R-:W5:Y:S01]  /*10e0*/  LDCU.64 UR6, c[0x0][0x408] ;  /* 0x00008100ff0677ac */ /* 0x000f620008000a00 */
[----:B------:R-:W-:Y:S02]  /*10f0*/  IADD3 R0, P0, PT, R10, 0x70, RZ ;  /* 0x000000700a007810 */ /* 0x000fe40007f1e0ff */
[----:B------:R-:W-:Y:S01]  /*1100*/  MOV R3, R7 ;  /* 0x0000000700037202 */ /* 0x000fe20000000f00 */
[----:B------:R-:W1:Y:S02]  /*1110*/  LDCU.64 UR4, c[0x0][0x3f0] ;  /* 0x00007e00ff0477ac */ /* 0x000e640008000a00 */
[----:B------:R-:W-:-:S04]  /*1120*/  IMAD.X R2, RZ, RZ, UR13, P0 ;  /* 0x0000000dff027e24 */ /* 0x000fc800080e06ff */
[----:B-----5:R-:W-:Y:S02]  /*1130*/  IMAD R6, R2, UR6, RZ ;  /* 0x0000000602067c24 */ /* 0x020fe4000f8e02ff */
[----:B------:R-:W-:-:S04]  /*1140*/  IMAD.MOV.U32 R2, RZ, RZ, R8 ;  /* 0x000000ffff027224 */ /* 0x000fc800078e0008 */
[----:B-1234-:R-:W-:-:S04]  /*1150*/  IMAD.WIDE.U32 R4, R0, UR6, R2 ;  /* 0x0000000600047c25 */ /* 0x01efc8000f8e0002 */
[----:B------:R-:W-:Y:S01]  /*1160*/  IMAD R0, R0, UR7, R6 ;  /* 0x0000000700007c24 */ /* 0x000fe2000f8e0206 */
[----:B------:R-:W-:-:S04]  /*1170*/  LEA R2, P0, R4, UR4, 0x1 ;  /* 0x0000000404027c11 */ /* 0x000fc8000f8008ff */
[----:B------:R-:W-:-:S04]  /*1180*/  IADD3 R0, PT, PT, R5, R0, RZ ;  /* 0x0000000005007210 */ /* 0x000fc80007ffe0ff */
[----:B------:R-:W-:-:S05]  /*1190*/  LEA.HI.X R3, R4, UR5, R0, 0x1, P0 ;  /* 0x0000000504037c11 */ /* 0x000fca00080f0c00 */
[----:B------:R1:W-:Y:S02]  /*11a0*/  STG.E.128 desc[UR16][R2.64], RZ ;  /* 0x000000ff02007986 */ /* 0x0003e4000c101d10 */
.L_x_18:
[----:B------:R-:W-:Y:S05]  /*11b0*/  BSYNC.RECONVERGENT B0 ;  /* 0x0000000000007941 */ /* 0x000fea0003800200 */
.L_x_17:
[----:B------:R-:W-:Y:S01]  /*11c0*/  LOP3.LUT P0, R213, R213, 0x7, RZ, 0xc0, !PT ;  /* 0x00000007d5d57812 */ /* 0x000fe2000780c0ff */
[----:B------:R-:W-:Y:S01]  /*11d0*/  BSSY.RECONVERGENT B0, `(.L_x_19) ;  /* 0x0000016000007945 */ /* 0x000fe20003800200 */
[----:B------:R-:W-:Y:S02]  /*11e0*/  P2R R0, PR, RZ, 0x2 ;  /* 0x00000002ff007803 */ /* 0x000fe40000000000 */
[----:B------:R-:W-:Y:S02]  /*11f0*/  ISETP.GE.OR P0, PT, R11, UR9, P0 ;  /* 0x000000090b007c0c */ /* 0x000fe40008706670 */
[----:B------:R-:W-:Y:S02]  /*1200*/  ISETP.NE.AND P1, PT, R12, RZ, PT ;  /* 0x000000ff0c00720c */ /* 0x000fe40003f25270 */
[C---:B------:R-:W-:Y:S02]  /*1210*/  ISETP.NE.OR P6, PT, R213.reuse, RZ, P6 ;  /* 0x000000ffd500720c */ /* 0x040fe400037c5670 */
[----:B------:R-:W-:-:S02]  /*1220*/  ISETP.NE.OR P1, PT, R213, RZ, P1 ;  /* 0x000000ffd500720c */ /* 0x000fc40000f25670 */
[C---:B------:R-:W-:Y:S02]  /*1230*/  ISETP.NE.OR P5, PT, R213.reuse, RZ, P5 ;  /* 0x000000ffd500720c */ /* 0x040fe40002fa5670 */
[----:B-1234-:R-:W-:Y:S02]  /*1240*/  P2R R4, PR, RZ, 0x2 ;  /* 0x00000002ff047803 */ /* 0x01efe40000000000 */
[----:B------:R-:W-:Y:S02]  /*1250*/  ISETP.NE.AND P1, PT, R0, RZ, PT ;  /* 0x000000ff0000720c */ /* 0x000fe40003f25270 */
[C---:B------:R-:W-:Y:S02]  /*1260*/  ISETP.NE.OR P4, PT, R213.reuse, RZ, P4 ;  /* 0x000000ffd500720c */ /* 0x040fe40002785670 */
[C---:B------:R-:W-:Y:S02]  /*1270*/  ISETP.NE.OR P3, PT, R213.reuse, RZ, P3 ;  /* 0x000000ffd500720c */ /* 0x040fe40001f65670 */
[----:B------:R-:W-:-:S02]  /*1280*/  ISETP.NE.OR P2, PT, R213, RZ, P2 ;  /* 0x000000ffd500720c */ /* 0x000fc40001745670 */
[----:B------:R-:W-:Y:S01]  /*1290*/  ISETP.NE.OR P1, PT, R213, RZ, P1 ;  /* 0x000000ffd500720c */ /* 0x000fe20000f25670 */
[----:B------:R-:W-:-:S12]  /*12a0*/  @P0 BRA `(.L_x_20) ;  /* 0x0000000000200947 */ /* 0x000fd80003800000 */
[----:B------:R-:W1:Y:S01]  /*12b0*/  LDCU.64 UR4, c[0x0][0x420] ;  /* 0x00008400ff0477ac */ /* 0x000e620008000a00 */
[----:B------:R-:W-:-:S05]  /*12c0*/  IMAD R0, R11, UR10, RZ ;  /* 0x0000000a0b007c24 */ /* 0x000fca000f8e02ff */
[----:B------:R-:W-:-:S04]  /*12d0*/  IADD3 R3, P0, PT, R0, UR8, RZ ;  /* 0x0000000800037c10 */ /* 0x000fc8000ff1e0ff */
[----:B------:R-:W-:Y:S02]  /*12e0*/  LEA.HI.X.SX32 R0, R0, UR11, 0x1, P0 ;  /* 0x0000000b00007c11 */ /* 0x000fe400080f0eff */
[----:B-1----:R-:W-:-:S04]  /*12f0*/  LEA R2, P0, R3, UR4, 0x2 ;  /* 0x0000000403027c11 */ /* 0x002fc8000f8010ff */
[----:B------:R-:W-:Y:S01]  /*1300*/  LEA.HI.X R3, R3, UR5, R0, 0x2, P0 ;  /* 0x0000000503037c11 */ /* 0x000fe200080f1400 */
[----:B------:R-:W-:-:S05]  /*1310*/  IMAD.MOV.U32 R0, RZ, RZ, 0x7f800000 ;  /* 0x7f800000ff007424 */ /* 0x000fca00078e00ff */
[----:B------:R1:W-:Y:S03]  /*1320*/  STG.E desc[UR16][R2.64], R0 ;  /* 0x0000000002007986 */ /* 0x0003e6000c101910 */
.L_x_20:
[----:B------:R-:W-:Y:S05]  /*1330*/  BSYNC.RECONVERGENT B0 ;  /* 0x0000000000007941 */ /* 0x000fea0003800200 */
.L_x_19:
[----:B------:R-:W-:Y:S01]  /*1340*/  ISETP.NE.AND P0, PT, R4, RZ, PT ;  /* 0x000000ff0400720c */ /* 0x000fe20003f05270 */
[----:B------:R-:W-:-:S12]  /*1350*/  BSSY.RECONVERGENT B0, `(.L_x_21) ;  /* 0x000000a000007945 */ /* 0x000fd80003800200 */
[----:B------:R-:W-:Y:S05]  /*1360*/  @P0 BRA `(.L_x_22) ;  /* 0x0000000000200947 */ /* 0x000fea0003800000 */
[----:B------:R-:W2:Y:S01]  /*1370*/  LDCU.64 UR4, c[0x0][0x420] ;  /* 0x00008400ff0477ac */ /* 0x000ea20008000a00 */
[----:B-1----:R-:W-:-:S05]  /*1380*/  IMAD R0, R13, UR10, RZ ;  /* 0x0000000a0d007c24 */ /* 0x002fca000f8e02ff */
[----:B------:R-:W-:-:S04]  /*1390*/  IADD3 R3, P0, PT, R0, UR8, RZ ;  /* 0x0000000800037c10 */ /* 0x000fc8000ff1e0ff */
[----:B------:R-:W-:Y:S02]  /*13a0*/  LEA.HI.X.SX32 R0, R0, UR11, 0x1, P0 ;  /* 0x0000000b00007c11 */ /* 0x000fe400080f0eff */
[----:B--2---:R-:W-:-:S04]  /*13b0*/  LEA R2, P0, R3, UR4, 0x2 ;  /* 0x0000000403027c11 */ /* 0x004fc8000f8010ff */
[----:B------:R-:W-:Y:S01]  /*13c0*/  LEA.HI.X R3, R3, UR5, R0, 0x2, P0 ;  /* 0x0000000503037c11 */ /* 0x000fe200080f1400 */
[----:B------:R-:W-:-:S05]  /*13d0*/  IMAD.MOV.U32 R0, RZ, RZ, 0x7f800000 ;  /* 0x7f800000ff007424 */ /* 0x000fca00078e00ff */
[----:B------:R2:W-:Y:S03]  /*13e0*/  STG.E desc[UR16][R2.64], R0 ;  /* 0x0000000002007986 */ /* 0x0005e6000c101910 */
.L_x_22:
[----:B------:R-:W-:Y:S05]  /*13f0*/  BSYNC.RECONVERGENT B0 ;  /* 0x0000000000007941 */ /* 0x000fea0003800200 */
.L_x_21:
[----:B------:R-:W-:Y:S04]  /*1400*/  BSSY.RECONVERGENT B0, `(.L_x_23) ;  /* 0x000000a000007945 */ /* 0x000fe80003800200 */
[----:B------:R-:W-:Y:S05]  /*1410*/  @P6 BRA `(.L_x_24) ;  /* 0x0000000000206947 */ /* 0x000fea0003800000 */
[----:B------:R-:W3:Y:S01]  /*1420*/  LDCU.64 UR4, c[0x0][0x420] ;  /* 0x00008400ff0477ac */ /* 0x000ee20008000a00 */
[----:B-12---:R-:W-:-:S05]  /*1430*/  IMAD R0, R14, UR10, RZ ;  /* 0x0000000a0e007c24 */ /* 0x006fca000f8e02ff */
[----:B------:R-:W-:-:S04]  /*1440*/  IADD3 R3, P0, PT, R0, UR8, RZ ;  /* 0x0000000800037c10 */ /* 0x000fc8000ff1e0ff */
[----:B------:R-:W-:Y:S02]  /*1450*/  LEA.HI.X.SX32 R0, R0, UR11, 0x1, P0 ;  /* 0x0000000b00007c11 */ /* 0x000fe400080f0eff */
[----:B---3--:R-:W-:-:S04]  /*1460*/  LEA R2, P0, R3, UR4, 0x2 ;  /* 0x0000000403027c11 */ /* 0x008fc8000f8010ff */
[----:B------:R-:W-:Y:S01]  /*1470*/  LEA.HI.X R3, R3, UR5, R0, 0x2, P0 ;  /* 0x0000000503037c11 */ /* 0x000fe200080f1400 */
[----:B------:R-:W-:-:S05]  /*1480*/  IMAD.MOV.U32 R0, RZ, RZ, 0x7f800000 ;  /* 0x7f800000ff007424 */ /* 0x000fca00078e00ff */
[----:B------:R3:W-:Y:S03]  /*1490*/  STG.E desc[UR16][R2.64], R0 ;  /* 0x0000000002007986 */ /* 0x0007e6000c101910 */
.L_x_24:
[----:B------:R-:W-:Y:S05]  /*14a0*/  BSYNC.RECONVERGENT B0 ;  /* 0x0000000000007941 */ /* 0x000fea0003800200 */
.L_x_23:
[----:B------:R-:W-:Y:S04]  /*14b0*/  BSSY.RECONVERGENT B0, `(.L_x_25) ;  /* 0x000000a000007945 */ /* 0x000fe80003800200 */
[----:B------:R-:W-:Y:S05]  /*14c0*/  @P5 BRA `(.L_x_26) ;  /* 0x0000000000205947 */ /* 0x000fea0003800000 */
[----:B------:R-:W4:Y:S01]  /*14d0*/  LDCU.64 UR4, c[0x0][0x420] ;  /* 0x00008400ff0477ac */ /* 0x000f220008000a00 */
[----:B-123--:R-:W-:-:S05]  /*14e0*/  IMAD R0, R15, UR10, RZ ;  /* 0x0000000a0f007c24 */ /* 0x00efca000f8e02ff */
[----:B------:R-:W-:-:S04]  /*14f0*/  IADD3 R3, P0, PT, R0, UR8, RZ ;  /* 0x0000000800037c10 */ /* 0x000fc8000ff1e0ff */
[----:B------:R-:W-:Y:S02]  /*1500*/  LEA.HI.X.SX32 R0, R0, UR11, 0x1, P0 ;  /* 0x0000000b00007c11 */ /* 0x000fe400080f0eff */
[----:B----4-:R-:W-:-:S04]  /*1510*/  LEA R2, P0, R3, UR4, 0x2 ;  /* 0x0000000403027c11 */ /* 0x010fc8000f8010ff */
[----:B------:R-:W-:Y:S01]  /*1520*/  LEA.HI.X R3, R3, UR5, R0, 0x2, P0 ;  /* 0x0000000503037c11 */ /* 0x000fe200080f1400 */
[----:B------:R-:W-:-:S05]  /*1530*/  IMAD.MOV.U32 R0, RZ, RZ, 0x7f800000 ;  /* 0x7f800000ff007424 */ /* 0x000fca00078e00ff */
[----:B------:R4:W-:Y:S03]  /*1540*/  STG.E desc[UR16][R2.64], R0 ;  /* 0x0000000002007986 */ /* 0x0009e6000c101910 */
.L_x_26:
[----:B------:R-:W-:Y:S05]  /*1550*/  BSYNC.RECONVERGENT B0 ;  /* 0x0000000000007941 */ /* 0x000fea0003800200 */
.L_x_25:
[----:B------:R-:W-:Y:S04]  /*1560*/  BSSY.RECONVERGENT B0, `(.L_x_27) ;  /* 0x000000a000007945 */ /* 0x000fe80003800200 */
[----:B------:R-:W-:Y:S05]  /*1570*/  @P4 BRA `(.L_x_28) ;  /* 0x0000000000204947 */ /* 0x000fea0003800000 */
[----:B------:R-:W5:Y:S01]  /*1580*/  LDCU.64 UR4, c[0x0][0x420] ;  /* 0x00008400ff0477ac */ /* 0x000f620008000a00 */
[----:B-1234-:R-:W-:-:S05]  /*1590*/  IMAD R0, R16, UR10, RZ ;  /* 0x0000000a10007c24 */ /* 0x01efca000f8e02ff */
[----:B------:R-:W-:-:S04]  /*15a0*/  IADD3 R3, P0, PT, R0, UR8, RZ ;  /* 0x0000000800037c10 */ /* 0x000fc8000ff1e0ff */
[----:B------:R-:W-:Y:S02]  /*15b0*/  LEA.HI.X.SX32 R0, R0, UR11, 0x1, P0 ;  /* 0x0000000b00007c11 */ /* 0x000fe400080f0eff */
[----:B-----5:R-:W-:-:S04]  /*15c0*/  LEA R2, P0, R3, UR4, 0x2 ;  /* 0x0000000403027c11 */ /* 0x020fc8000f8010ff */
[----:B------:R-:W-:Y:S01]  /*15d0*/  LEA.HI.X R3, R3, UR5, R0, 0x2, P0 ;  /* 0x0000000503037c11 */ /* 0x000fe200080f1400 */
[----:B------:R-:W-:-:S05]  /*15e0*/  IMAD.MOV.U32 R0, RZ, RZ, 0x7f800000 ;  /* 0x7f800000ff007424 */ /* 0x000fca00078e00ff */
[----:B------:R1:W-:Y:S03]  /*15f0*/  STG.E desc[UR16][R2.64], R0 ;  /* 0x0000000002007986 */ /* 0x0003e6000c101910 */
.L_x_28:
[----:B------:R-:W-:Y:S05]  /*1600*/  BSYNC.RECONVERGENT B0 ;  /* 0x0000000000007941 */ /* 0x000fea0003800200 */
.L_x_27:
        /* <DEDUP_REMOVED lines=10> */
.L_x_30:
[----:B------:R-:W-:Y:S05]  /*16b0*/  BSYNC.RECONVERGENT B0 ;  /* 0x0000000000007941 */ /* 0x000fea0003800200 */
.L_x_29:
        /* <DEDUP_REMOVED lines=10> */
.L_x_32:
[----:B------:R-:W-:Y:S05]  /*1760*/  BSYNC.RECONVERGENT B0 ;  /* 0x0000000000007941 */ /* 0x000fea0003800200 */
.L_x_31:
[----:B------:R-:W-:Y:S05]  /*1770*/  @P1 EXIT ;  /* 0x000000000000194d */ /* 0x000fea0003800000 */
[----:B------:R-:W5:Y:S01]  /*1780*/  LDCU.64 UR4, c[0x0][0x420] ;  /* 0x00008400ff0477ac */ /* 0x000f620008000a00 */
[----:B-1234-:R-:W-:-:S05]  /*1790*/  IMAD R0, R19, UR10, RZ ;  /* 0x0000000a13007c24 */ /* 0x01efca000f8e02ff */
[----:B------:R-:W-:-:S04]  /*17a0*/  IADD3 R3, P0, PT, R0, UR8, RZ ;  /* 0x0000000800037c10 */ /* 0x000fc8000ff1e0ff */
[----:B------:R-:W-:Y:S02]  /*17b0*/  LEA.HI.X.SX32 R0, R0, UR11, 0x1, P0 ;  /* 0x0000000b00007c11 */ /* 0x000fe400080f0eff */
[----:B-----5:R-:W-:-:S04]  /*17c0*/  LEA R2, P0, R3, UR4, 0x2 ;  /* 0x0000000403027c11 */ /* 0x020fc8000f8010ff */
[----:B------:R-:W-:Y:S01]  /*17d0*/  LEA.HI.X R3, R3, UR5, R0, 0x2, P0 ;  /* 0x0000000503037c11 */ /* 0x000fe200080f1400 */
[----:B------:R-:W-:-:S05]  /*17e0*/  IMAD.MOV.U32 R0, RZ, RZ, 0x7f800000 ;  /* 0x7f800000ff007424 */ /* 0x000fca00078e00ff */
[----:B------:R-:W-:Y:S01]  /*17f0*/  STG.E desc[UR16][R2.64], R0 ;  /* 0x0000000002007986 */ /* 0x000fe2000c101910 */
[----:B------:R-:W-:Y:S05]  /*1800*/  EXIT ;  /* 0x000000000000794d */ /* 0x000fea0003800000 */
.L_x_1:
[----:B------:R-:W-:Y:S02]  /*1810*/  UISETP.NE.AND UP0, UPT, UR14, -0x1, UPT ;  /* 0xffffffff0e00788c */ /* 0x000fe4000bf05270 */
[----:B------:R-:W-:-:S09]  /*1820*/  UISETP.NE.AND UP1, UPT, UR22, -0x1, UPT ;  /* 0xffffffff1600788c */ /* 0x000fd2000bf25270 */
[----:B------:R-:W3:Y:S01]  /*1830*/  @!UP0 LDCU.64 UR10, c[0x0][0x398] ;  /* 0x00007300ff0a87ac */ /* 0x000ee20008000a00 */
[----:B------:R-:W4:Y:S01]  /*1840*/  @UP0 LDCU.64 UR4, c[0x0][0x3b0] ;  /* 0x00007600ff0407ac */ /* 0x000f220008000a00 */
[----:B---3--:R-:W-:Y:S02]  /*1850*/  @!UP0 UIMAD.WIDE.U32 UR24, UR7, UR10, URZ ;  /* 0x0000000a071882a5 */ /* 0x008fe4000f8e00ff */
[----:B----4-:R-:W-:Y:S02]  /*1860*/  @UP0 UIMAD.WIDE.U32 UR12, UR14, UR4, URZ ;  /* 0x000000040e0c02a5 */ /* 0x010fe4000f8e00ff */
[----:B------:R-:W-:Y:S02]  /*1870*/  @!UP0 UIMAD UR21, UR7, UR11, UR25 ;  /* 0x0000000b071582a4 */ /* 0x000fe4000f8e0219 */
[----:B------:R-:W-:-:S03]  /*1880*/  @UP0 UIMAD UR21, UR14, UR5, UR13 ;  /* 0x000000050e1502a4 */ /* 0x000fc6000f8e020d */
[----:B------:R-:W-:Y:S01]  /*1890*/  @UP0 UMOV UR24, UR12 ;  /* 0x0000000c00180c82 */ /* 0x000fe20008000000 */
[----:B------:R-:W-:Y:S08]  /*18a0*/  BRA.U UP1, `(.L_x_33) ;  /* 0x00000001012c7547 */ /* 0x000ff0000b800000 */
[----:B------:R-:W3:Y:S01]  /*18b0*/  LDCU.64 UR12, c[0x0][0x3b8] ;  /* 0x00007700ff0c77ac */ /* 0x000ee20008000a00 */
[----:B------:R-:W4:Y:S01]  /*18c0*/  LDCU.64 UR4, c[0x0][0x3a0] ;  /* 0x00007400ff0477ac */ /* 0x000f220008000a00 */
[----:B------:R-:W-:-:S04]  /*18d0*/  USHF.R.S32.HI UR10, URZ, 0x1f, UR20 ;  /* 0x0000001fff0a7899 */ /* 0x000fc80008011414 */
[----:B---3--:R-:W-:Y:S02]  /*18e0*/  UIMAD UR10, UR10, UR12, URZ ;  /* 0x0000000c0a0a72a4 */ /* 0x008fe4000f8e02ff */
[----:B------:R-:W-:Y:S02]  /*18f0*/  UIMAD.WIDE.U32 UR26, UR20, UR12, URZ ;  /* 0x0000000c141a72a5 */ /* 0x000fe4000f8e00ff */
[----:B------:R-:W-:-:S04]  /*1900*/  UIMAD UR10, UR20, UR13, UR10 ;  /* 0x0000000d140a72a4 */ /* 0x000fc8000f8e020a */
[----:B------:R-:W-:-:S03]  /*1910*/  UIADD3 UR11, UPT, UPT, UR27, UR10, URZ ;  /* 0x0000000a1b0b7290 */ /* 0x000fc6000fffe0ff */
[----:B------:R-:W-:Y:S02]  /*1920*/  UMOV UR10, UR26 ;  /* 0x0000001a000a7c82 */ /* 0x000fe40008000000 */
[----:B----4-:R-:W-:-:S04]  /*1930*/  UIMAD.WIDE.U32 UR26, UR7, UR4, UR10 ;  /* 0x00000004071a72a5 */ /* 0x010fc8000f8e000a */
[----:B------:R-:W-:Y:S01]  /*1940*/  UIMAD UR23, UR7, UR5, UR27 ;  /* 0x00000005071772a4 */ /* 0x000fe2000f8e021b */
[----:B------:R-:W-:Y:S05]  /*1950*/  BRA `(.L_x_34) ;  /* 0x0000000000147947 */ /* 0x000fea0003800000 */
.L_x_33:
[----:B------:R-:W3:Y:S01]  /*1960*/  LDCU.64 UR12, c[0x0][0x3b8] ;  /* 0x00007700ff0c77ac */ /* 0x000ee20008000a00 */
[----:B------:R-:W-:-:S04]  /*1970*/  UIADD3 UR23, UPT, UPT, UR20, UR22, URZ ;  /* 0x0000001614177290 */ /* 0x000fc8000fffe0ff */
[----:B---3--:R-:W-:Y:S02]  /*1980*/  UIMAD.WIDE.U32 UR26, UR23, UR12, URZ ;  /* 0x0000000c171a72a5 */ /* 0x008fe4000f8e00ff */
[----:B------:R-:W-:-:S04]  /*1990*/  UIMAD UR23, UR23, UR13, URZ ;  /* 0x0000000d171772a4 */ /* 0x000fc8000f8e02ff */
[----:B------:R-:W-:Y:S02]  /*19a0*/  UIADD3 UR23, UPT, UPT, UR27, UR23, URZ ;  /* 0x000000171b177290 */ /* 0x000fe4000fffe0ff */
.L_x_34:
[----:B------:R-:W3:Y:S01]  /*19b0*/  LDC R5, c[0x0][0x3e8] ;  /* 0x0000fa00ff057b82 */ /* 0x000ee20000000800 */
[----:B------:R-:W4:Y:S01]  /*19c0*/  S2R R6, SR_CTAID.Z ;  /* 0x0000000000067919 */ /* 0x000f220000002700 */
[----:B---3--:R-:W-:-:S04]  /*19d0*/  IABS R4, R5 ;  /* 0x0000000500047213 */ /* 0x008fc80000000000 */
[----:B------:R-:W3:Y:S01]  /*19e0*/  I2F.RP R2, R4 ;  /* 0x0000000400027306 */ /* 0x000ee20000209400 */
[----:B----4-:R-:W-:-:S07]  /*19f0*/  IABS R6, R6 ;  /* 0x0000000600067213 */ /* 0x010fce0000000000 */
[----:B---3--:R-:W3:Y:S02]  /*1a00*/  MUFU.RCP R2, R2 ;  /* 0x0000000200027308 */ /* 0x008ee40000001000 */
[----:B---3--:R-:W-:-:S06]  /*1a10*/  VIADD R2, R2, 0xffffffe ;  /* 0x0ffffffe02027836 */ /* 0x008fcc0000000000 */
[----:B------:R-:W3:Y:S02]  /*1a20*/  F2I.FTZ.U32.TRUNC.NTZ R3, R2 ;  /* 0x0000000200037305 */ /* 0x000ee4000021f000 */
[----:B---3--:R-:W-:Y:S01]  /*1a30*/  IMAD.MOV R0, RZ, RZ, -R3 ;  /* 0x000000ffff007224 */ /* 0x008fe200078e0a03 */
[----:B------:R-:W-:-:S03]  /*1a40*/  MOV R2, RZ ;  /* 0x000000ff00027202 */ /* 0x000fc60000000f00 */
[----:B------:R-:W-:-:S04]  /*1a50*/  IMAD R0, R0, R4, RZ ;  /* 0x0000000400007224 */ /* 0x000fc800078e02ff */
[----:B------:R-:W-:-:S04]  /*1a60*/  IMAD.HI.U32 R0, R3, R0, R2 ;  /* 0x0000000003007227 */ /* 0x000fc800078e0002 */
[----:B------:R-:W-:-:S04]  /*1a70*/  IMAD.MOV.U32 R3, RZ, RZ, R6 ;  /* 0x000000ffff037224 */ /* 0x000fc800078e0006 */
[----:B------:R-:W-:-:S04]  /*1a80*/  IMAD.HI.U32 R0, R0, R3, RZ ;  /* 0x0000000300007227 */ /* 0x000fc800078e00ff */
[----:B------:R-:W-:-:S04]  /*1a90*/  IMAD.MOV R2, RZ, RZ, -R0 ;  /* 0x000000ffff027224 */ /* 0x000fc800078e0a00 */
[----:B------:R-:W-:-:S05]  /*1aa0*/  IMAD R2, R4, R2, R3 ;  /* 0x0000000204027224 */ /* 0x000fca00078e0203 */
[----:B------:R-:W-:-:S13]  /*1ab0*/  ISETP.GT.U32.AND P1, PT, R4, R2, PT ;  /* 0x000000020400720c */ /* 0x000fda0003f24070 */
[-C--:B------:R-:W-:Y:S01]  /*1ac0*/  @!P1 IADD3 R2, PT, PT, R2, -R4.reuse, RZ ;  /* 0x8000000402029210 */ /* 0x080fe20007ffe0ff */
[----:B------:R-:W-:Y:S01]  /*1ad0*/  @!P1 VIADD R0, R0, 0x1 ;  /* 0x0000000100009836 */ /* 0x000fe20000000000 */
[C---:B------:R-:W-:Y:S02]  /*1ae0*/  ISETP.NE.AND P1, PT, R5.reuse, RZ, PT ;  /* 0x000000ff0500720c */ /* 0x040fe40003f25270 */
[----:B------:R-:W-:Y:S02]  /*1af0*/  ISETP.GE.U32.AND P2, PT, R2, R4, PT ;  /* 0x000000040200720c */ /* 0x000fe40003f46070 */
[----:B--2---:R-:W-:-:S04]  /*1b00*/  LOP3.LUT R2, R5, UR6, RZ, 0x3c, !PT ;  /* 0x0000000605027c12 */ /* 0x004fc8000f8e3cff */
[----:B------:R-:W-:-:S07]  /*1b10*/  ISETP.GE.AND P0, PT, R2, RZ, PT ;  /* 0x000000ff0200720c */ /* 0x000fce0003f06270 */
[----:B------:R-:W-:-:S05]  /*1b20*/  @P2 IADD3 R0, PT, PT, R0, 0x1, RZ ;  /* 0x0000000100002810 */ /* 0x000fca0007ffe0ff */
[----:B------:R-:W-:-:S05]  /*1b30*/  IMAD.MOV.U32 R212, RZ, RZ, R0 ;  /* 0x000000ffffd47224 */ /* 0x000fca00078e0000 */
[----:B------:R-:W-:Y:S02]  /*1b40*/  @!P0 IADD3 R212, PT, PT, -R212, RZ, RZ ;  /* 0x000000ffd4d48210 */ /* 0x000fe40007ffe1ff */
[----:B------:R-:W-:Y:S01]  /*1b50*/  @!P1 LOP3.LUT R212, RZ, R5, RZ, 0x33, !PT ;  /* 0x00000005ffd49212 */ /* 0x000fe200078e33ff */
[----:B------:R-:W-:Y:S05]  /*1b60*/  BRA.U UP1, `(.L_x_35) ;  /* 0x00000001012c7547 */ /* 0x000fea000b800000 */
[----:B------:R-:W2:Y:S01]  /*1b70*/  LDCU.64 UR10, c[0x0][0x3c0] ;  /* 0x00007800ff0a77ac */ /* 0x000ea20008000a00 */
[----:B------:R-:W3:Y:S01]  /*1b80*/  LDCU.64 UR4, c[0x0][0x3a8] ;  /* 0x00007500ff0477ac */ /* 0x000ee20008000a00 */
[----:B------:R-:W-:-:S04]  /*1b90*/  USHF.R.S32.HI UR22, URZ, 0x1f, UR20 ;  /* 0x0000001fff167899 */ /* 0x000fc80008011414 */
[----:B--2---:R-:W-:Y:S02]  /*1ba0*/  UIMAD UR22, UR22, UR10, URZ ;  /* 0x0000000a161672a4 */ /* 0x004fe4000f8e02ff */
[----:B------:R-:W-:Y:S02]  /*1bb0*/  UIMAD.WIDE.U32 UR28, UR20, UR10, URZ ;  /* 0x0000000a141c72a5 */ /* 0x000fe4000f8e00ff */
[----:B------:R-:W-:-:S04]  /*1bc0*/  UIMAD UR22, UR20, UR11, UR22 ;  /* 0x0000000b141672a4 */ /* 0x000fc8000f8e0216 */
[----:B------:R-:W-:-:S04]  /*1bd0*/  UIADD3 UR29, UPT, UPT, UR29, UR22, URZ ;  /* 0x000000161d1d7290 */ /* 0x000fc8000fffe0ff */
[----:B---3--:R-:W-:-:S04]  /*1be0*/  UIMAD.WIDE.U32 UR28, UR7, UR4, UR28 ;  /* 0x00000004071c72a5 */ /* 0x008fc8000f8e001c */
[----:B------:R-:W-:-:S03]  /*1bf0*/  UIMAD UR20, UR7, UR5, UR29 ;  /* 0x00000005071472a4 */ /* 0x000fc6000f8e021d */
[----:B------:R-:W-:Y:S01]  /*1c00*/  UMOV UR22, UR28 ;  /* 0x0000001c00167c82 */ /* 0x000fe20008000000 */
[----:B------:R-:W-:Y:S08]  /*1c10*/  BRA `(.L_x_36) ;  /* 0x0000000000187947 */ /* 0x000ff00003800000 */
.L_x_35:
[----:B------:R-:W2:Y:S01]  /*1c20*/  LDCU.64 UR10, c[0x0][0x3c0] ;  /* 0x00007800ff0a77ac */ /* 0x000ea20008000a00 */
[----:B------:R-:W-:-:S04]  /*1c30*/  UIADD3 UR20, UPT, UPT, UR20, UR22, URZ ;  /* 0x0000001614147290 */ /* 0x000fc8000fffe0ff */
[----:B--2---:R-:W-:Y:S02]  /*1c40*/  UIMAD.WIDE.U32 UR4, UR20, UR10, URZ ;  /* 0x0000000a140472a5 */ /* 0x004fe4000f8e00ff */
[----:B------:R-:W-:-:S04]  /*1c50*/  UIMAD UR20, UR20, UR11, URZ ;  /* 0x0000000b141472a4 */ /* 0x000fc8000f8e02ff */
[----:B------:R-:W-:Y:S01]  /*1c60*/  UIADD3 UR20, UPT, UPT, UR5, UR20, URZ ;  /* 0x0000001405147290 */ /* 0x000fe2000fffe0ff */
[----:B------:R-:W-:-:S11]  /*1c70*/  UMOV UR22, UR4 ;  /* 0x0000000400167c82 */ /* 0x000fd60008000000 */
.L_x_36:
[----:B------:R-:W-:Y:S01]  /*1c80*/  UIADD3 UR7, UPT, UPT, -UR9, UR19, URZ ;  /* 0x0000001309077290 */ /* 0x000fe2000fffe1ff */
[----:B-1----:R-:W-:Y:S01]  /*1c90*/  SHF.R.U32.HI R168, RZ, 0x3, R213 ;  /* 0x00000003ffa87819 */ /* 0x002fe200000116d5 */
[----:B------:R-:W-:Y:S01]  /*1ca0*/  IMAD.SHL.U32 R11, R213, 0x8, RZ ;  /* 0x00000008d50b7824 */ /* 0x000fe200078e00ff */
[----:B------:R-:W1:Y:S01]  /*1cb0*/  LDCU.64 UR4, c[0x0][0x3c8] ;  /* 0x00007900ff0477ac */ /* 0x000e620008000a00 */
[----:B------:R-:W-:Y:S01]  /*1cc0*/  SHF.R.S32.HI R249, RZ, 0x1f, R212 ;  /* 0x0000001ffff97819 */ /* 0x000fe200000114d4 */
[----:B------:R-:W-:Y:S01]  /*1cd0*/  IMAD.MOV.U32 R248, RZ, RZ, 0x20 ;  /* 0x00000020fff87424 */ /* 0x000fe200078e00ff */
[C---:B------:R-:W-:Y:S01]  /*1ce0*/  ISETP.GE.AND P5, PT, R168.reuse, UR7, PT ;  /* 0x00000007a8007c0c */ /* 0x040fe2000bfa6270 */
[C---:B------:R-:W-:Y:S01]  /*1cf0*/  VIADD R28, R168.reuse, 0x10 ;  /* 0x00000010a81c7836 */ /* 0x040fe20000000000 */
[----:B------:R-:W-:Y:S01]  /*1d00*/  LOP3.LUT R214, R11, 0x38, RZ, 0xc0, !PT ;  /* 0x000000380bd67812 */ /* 0x000fe200078ec0ff */
[C---:B------:R-:W-:Y:S01]  /*1d10*/  VIADD R33, R168.reuse, 0x20 ;  /* 0x00000020a8217836 */ /* 0x040fe20000000000 */
[----:B------:R-:W-:Y:S01]  /*1d20*/  USHF.R.U32.HI UR19, URZ, 0x19, UR8 ;  /* 0x00000019ff137899 */ /* 0x000fe20008011608 */
[----:B------:R-:W-:Y:S01]  /*1d30*/  VIADD R34, R168, 0x30 ;  /* 0x00000030a8227836 */ /* 0x000fe20000000000 */
[----:B------:R-:W-:Y:S01]  /*1d40*/  IADD3 R2, P0, PT, R214, UR24, RZ ;  /* 0x00000018d6027c10 */ /* 0x000fe2000ff1e0ff */
[----:B------:R2:W-:Y:S01]  /*1d50*/  STL [R1+0x14], R11 ;  /* 0x0000140b01007387 */ /* 0x0005e20000100800 */
[----:B------:R-:W-:Y:S01]  /*1d60*/  ISETP.GE.AND P4, PT, R33, UR7, PT ;  /* 0x0000000721007c0c */ /* 0x000fe2000bf86270 */
[----:B------:R-:W-:Y:S01]  /*1d70*/  VIADD R31, R168, 0x40 ;  /* 0x00000040a81f7836 */ /* 0x000fe20000000000 */
[C---:B------:R-:W-:Y:S01]  /*1d80*/  LOP3.LUT R7, R11.reuse, 0x1f8, RZ, 0xc0, !PT ;  /* 0x000001f80b077812 */ /* 0x040fe200078ec0ff */
[----:B------:R-:W-:Y:S01]  /*1d90*/  IMAD.X R3, RZ, RZ, UR21, P0 ;  /* 0x00000015ff037e24 */ /* 0x000fe200080e06ff */
[----:B------:R-:W-:Y:S01]  /*1da0*/  ISETP.GE.AND P0, PT, R28, UR7, PT ;  /* 0x000000071c007c0c */ /* 0x000fe2000bf06270 */
[----:B------:R-:W3:Y:S01]  /*1db0*/  @!P5 LDC.64 R4, c[0x0][0x3b0] ;  /* 0x0000ec00ff04db82 */ /* 0x000ee20000000a00 */
[----:B------:R-:W-:Y:S01]  /*1dc0*/  ISETP.GE.AND P3, PT, R34, UR7, PT ;  /* 0x0000000722007c0c */ /* 0x000fe2000bf66270 */
[----:B-1----:R-:W-:Y:S01]  /*1dd0*/  IMAD.U32 R0, RZ, RZ, UR4 ;  /* 0x00000004ff007e24 */ /* 0x002fe2000f8e00ff */
[----:B------:R-:W-:Y:S01]  /*1de0*/  USHF.L.U32 UR4, UR8, 0x7, URZ ;  /* 0x0000000708047899 */ /* 0x000fe200080006ff */
[----:B------:R-:W-:Y:S01]  /*1df0*/  IMAD.U32 R6, RZ, RZ, UR5 ;  /* 0x00000005ff067e24 */ /* 0x000fe2000f8e00ff */
[----:B------:R-:W-:Y:S01]  /*1e00*/  LOP3.LUT R12, R11, 0x1e00, RZ, 0xc0, !PT ;  /* 0x00001e000b0c7812 */ /* 0x000fe200078ec0ff */
[----:B------:R-:W-:Y:S01]  /*1e10*/  IMAD.WIDE.U32 R2, R0, UR6, R2 ;  /* 0x0000000600027c25 */ /* 0x000fe2000f8e0002 */
[----:B------:R-:W1:Y:S01]  /*1e20*/  LDCU.64 UR8, c[0x0][0x3d0] ;  /* 0x00007a00ff0877ac */ /* 0x000e620008000a00 */
[----:B------:R-:W4:Y:S01]  /*1e30*/  @!P5 LDC.64 R8, c[0x0][0x380] ;  /* 0x0000e000ff08db82 */ /* 0x000f220000000a00 */
[----:B------:R-:W-:Y:S01]  /*1e40*/  LOP3.LUT R19, R168, UR4, RZ, 0xfc, !PT ;  /* 0x00000004a8137c12 */ /* 0x000fe2000f8efcff */
[----:B------:R-:W-:Y:S01]  /*1e50*/  IMAD R3, R6, UR6, R3 ;  /* 0x0000000606037c24 */ /* 0x000fe2000f8e0203 */
[----:B------:R-:W-:Y:S01]  /*1e60*/  IADD3 R6, P2, PT, R214, UR26, RZ ;  /* 0x0000001ad6067c10 */ /* 0x000fe2000ff5e0ff */
[----:B------:R-:W-:Y:S01]  /*1e70*/  UMOV UR6, 0x400 ;  /* 0x0000040000067882 */ /* 0x000fe20000000000 */
[----:B------:R5:W-:Y:S01]  /*1e80*/  STL [R1+0x30], R12 ;  /* 0x0000300c01007387 */ /* 0x000be20000100800 */
[C---:B------:R-:W-:Y:S01]  /*1e90*/  VIADD R30, R168.reuse, 0x50 ;  /* 0x00000050a81e7836 */ /* 0x040fe20000000000 */
[----:B------:R-:W-:Y:S01]  /*1ea0*/  UIADD3 UR24, UPT, UPT, UR15, -0x1, URZ ;  /* 0xffffffff0f187890 */ /* 0x000fe2000fffe0ff */
[----:B------:R-:W1:Y:S01]  /*1eb0*/  S2UR UR5, SR_CgaCtaId ;  /* 0x00000000000579c3 */ /* 0x000e620000008800 */
[C---:B------:R-:W-:Y:S01]  /*1ec0*/  VIADD R29, R168.reuse, 0x60 ;  /* 0x00000060a81d7836 */ /* 0x040fe20000000000 */
[----:B------:R-:W-:Y:S01]  /*1ed0*/  USHF.L.U32 UR25, UR10, 0x7, URZ ;  /* 0x000000070a197899 */ /* 0x000fe200080006ff */
[----:B--2---:R-:W-:Y:S01]  /*1ee0*/  LOP3.LUT R11, R7, 0x38, R213, 0x78, !PT ;  /* 0x00000038070b7812 */ /* 0x004fe200078e78d5 */
[----:B------:R-:W-:Y:S01]  /*1ef0*/  IMAD.X R7, RZ, RZ, UR23, P2 ;  /* 0x00000017ff077e24 */ /* 0x000fe200090e06ff */
[----:B------:R-:W-:Y:S01]  /*1f00*/  UIMAD UR21, UR24, -0x80, UR18 ;  /* 0xffffff80181578a4 */ /* 0x000fe2000f8e0212 */
[----:B------:R-:W-:Y:S01]  /*1f10*/  VIADD R32, R168, 0x70 ;  /* 0x00000070a8207836 */ /* 0x000fe20000000000 */
[----:B------:R-:W-:Y:S01]  /*1f20*/  LOP3.LUT R18, R11, R12, RZ, 0xfc, !PT ;  /* 0x0000000c0b127212 */ /* 0x000fe200078efcff */
[----:B---3--:R-:W-:Y:S01]  /*1f30*/  @!P5 IMAD R0, R4, UR19, RZ ;  /* 0x000000130400dc24 */ /* 0x008fe2000f8e02ff */
[----:B------:R-:W2:Y:S01]  /*1f40*/  @!P0 LDC.64 R14, c[0x0][0x3b0] ;  /* 0x0000ec00ff0e8b82 */ /* 0x000ea20000000a00 */
[----:B------:R3:W-:Y:S01]  /*1f50*/  STL [R1+0x2c], R11 ;  /* 0x00002c0b01007387 */ /* 0x0007e20000100800 */
[----:B------:R-:W-:Y:S01]  /*1f60*/  ISETP.GE.AND P6, PT, R29, UR7, PT ;  /* 0x000000071d007c0c */ /* 0x000fe2000bfc6270 */
[C---:B------:R-:W-:Y:S01]  /*1f70*/  @!P5 IMAD R0, R19.reuse, R5, R0 ;  /* 0x000000051300d224 */ /* 0x040fe200078e0200 */
[----:B------:R-:W-:Y:S01]  /*1f80*/  USHF.R.S32.HI UR23, URZ, 0x1f, UR24 ;  /* 0x0000001fff177899 */ /* 0x000fe20008011418 */
[----:B------:R-:W-:Y:S01]  /*1f90*/  @!P5 IMAD.WIDE.U32 R4, R19, R4, R2 ;  /* 0x000000041304d225 */ /* 0x000fe200078e0002 */
[----:B------:R-:W-:-:S02]  /*1fa0*/  SHF.R.U32.HI R215, RZ, 0x1, R213 ;  /* 0x00000001ffd77819 */ /* 0x000fc400000116d5 */
[----:B------:R-:W2:Y:S01]  /*1fb0*/  @!P4 LDC.64 R16, c[0x0][0x3b0] ;  /* 0x0000ec00ff10cb82 */ /* 0x000ea20000000a00 */
[----:B------:R-:W-:Y:S01]  /*1fc0*/  @!P5 IMAD.IADD R0, R5, 0x1, R0 ;  /* 0x000000010500d824 */ /* 0x000fe200078e0200 */
[----:B----4-:R-:W-:Y:S01]  /*1fd0*/  @!P5 LEA R8, P1, R4, R8, 0x1 ;  /* 0x000000080408d211 */ /* 0x010fe200078208ff */
[----:B------:R-:W-:-:S03]  /*1fe0*/  IMAD R35, R168, UR11, RZ ;  /* 0x0000000ba8237c24 */ /* 0x000fc6000f8e02ff */
[----:B------:R-:W-:Y:S01]  /*1ff0*/  @!P5 LEA.HI.X R9, R4, R9, R0, 0x1, P1 ;  /* 0x000000090409d211 */ /* 0x000fe200008f0c00 */
[----:B------:R-:W-:Y:S01]  /*2000*/  IMAD.WIDE.U32 R4, R168, UR12, R6 ;  /* 0x0000000ca8047c25 */ /* 0x000fe2000f8e0006 */
[----:B------:R-:W4:Y:S01]  /*2010*/  @!P0 LDC.64 R24, c[0x0][0x380] ;  /* 0x0000e000ff188b82 */ /* 0x000f220000000a00 */
[C---:B------:R-:W-:Y:S01]  /*2020*/  @!P0 IADD3 R6, P2, PT, R19.reuse, 0x10, RZ ;  /* 0x0000001013068810 */ /* 0x040fe20007f5e0ff */
[----:B-1----:R-:W-:Y:S01]  /*2030*/  ULEA UR6, UR5, UR6, 0x18 ;  /* 0x0000000605067291 */ /* 0x002fe2000f8ec0ff */
[----:B-----5:R-:W-:Y:S01]  /*2040*/  @!P4 IADD3 R12, P1, PT, R19, 0x20, RZ ;  /* 0x00000020130cc810 */ /* 0x020fe20007f3e0ff */
[----:B------:R-:W-:Y:S01]  /*2050*/  IMAD.MOV.U32 R10, RZ, RZ, R4 ;  /* 0x000000ffff0a7224 */ /* 0x000fe200078e0004 */
[----:B------:R-:W1:Y:S01]  /*2060*/  LDCU.64 UR4, c[0x0][0x388] ;  /* 0x00007100ff0477ac */ /* 0x000e620008000a00 */
[----:B------:R-:W-:Y:S01]  /*2070*/  @!P0 IMAD.X R0, RZ, RZ, UR19, P2 ;  /* 0x00000013ff008e24 */ /* 0x000fe200090e06ff */
[----:B------:R-:W-:Y:S01]  /*2080*/  STL [R1+0x18], R35 ;  /* 0x0000182301007387 */ /* 0x000fe20000100800 */
[----:B------:R-:W5:Y:S01]  /*2090*/  @!P4 LDC.64 R26, c[0x0][0x380] ;  /* 0x0000e000ff1acb82 */ /* 0x000f620000000a00 */
[----:B------:R-:W-:Y:S01]  /*20a0*/  LEA R18, R18, UR6, 0x1 ;  /* 0x0000000612127c11 */ /* 0x000fe2000f8e08ff */
[----:B---3--:R-:W-:-:S02]  /*20b0*/  IMAD R11, R168, UR13, R5 ;  /* 0x0000000da80b7c24 */ /* 0x008fc4000f8e0205 */
[----:B------:R-:W-:Y:S02]  /*20c0*/  @!P4 IMAD.X R5, RZ, RZ, UR19, P1 ;  /* 0x00000013ff05ce24 */ /* 0x000fe400088e06ff */
[----:B--2---:R-:W-:Y:S01]  /*20d0*/  @!P0 IMAD R0, R0, R14, RZ ;  /* 0x0000000e00008224 */ /* 0x004fe200078e02ff */
[----:B------:R-:W-:Y:S01]  /*20e0*/  @!PT LDS RZ, [RZ] ;  /* 0x00000000fffff984 */ /* 0x000fe20000000800 */
[----:B------:R-:W-:Y:S01]  /*20f0*/  @!PT LDS RZ, [RZ] ;  /* 0x00000000fffff984 */ /* 0x000fe20000000800 */
[----:B------:R-:W-:Y:S01]  /*2100*/  @!PT LDS RZ, [RZ] ;  /* 0x00000000fffff984 */ /* 0x000fe20000000800 */
[----:B------:R2:W-:Y:S01]  /*2110*/  @!P5 LDGSTS.E.BYPASS.LTC128B.128 [R18], desc[UR16][R8.64] ;  /* 0x000000000812dfae */ /* 0x0005e2000b981a10 */
[----:B------:R-:W3:Y:S01]  /*2120*/  @!P3 LDC.64 R22, c[0x0][0x3b0] ;  /* 0x0000ec00ff16bb82 */ /* 0x000ee20000000a00 */
[-C--:B------:R-:W-:Y:S01]  /*2130*/  @!P4 IMAD R4, R5, R16.reuse, RZ ;  /* 0x000000100504c224 */ /* 0x080fe200078e02ff */
[----:B------:R-:W-:Y:S01]  /*2140*/  ISETP.GE.AND P5, PT, R32, UR7, PT ;  /* 0x0000000720007c0c */ /* 0x000fe2000bfa6270 */
[----:B------:R-:W-:Y:S02]  /*2150*/  @!P4 IMAD.MOV.U32 R5, RZ, RZ, R3 ;  /* 0x000000ffff05c224 */ /* 0x000fe400078e0003 */
[C---:B------:R-:W-:Y:S02]  /*2160*/  @!P4 IMAD R13, R12.reuse, R17, R4 ;  /* 0x000000110c0dc224 */ /* 0x040fe400078e0204 */
[----:B------:R-:W-:Y:S01]  /*2170*/  @!P4 IMAD.MOV.U32 R4, RZ, RZ, R2 ;  /* 0x000000ffff04c224 */ /* 0x000fe200078e0002 */
[----:B------:R-:W1:Y:S03]  /*2180*/  @!P3 LDC.64 R20, c[0x0][0x380] ;  /* 0x0000e000ff14bb82 */ /* 0x000e660000000a00 */
[----:B------:R-:W-:-:S04]  /*2190*/  @!P4 IMAD.WIDE.U32 R4, R12, R16, R4 ;  /* 0x000000100c04c225 */ /* 0x000fc800078e0004 */
[----:B------:R-:W-:Y:S02]  /*21a0*/  @!P4 IMAD.IADD R5, R5, 0x1, R13 ;  /* 0x000000010505c824 */ /* 0x000fe400078e020d */
[C---:B--2---:R-:W-:Y:S01]  /*21b0*/  @!P0 IMAD R8, R6.reuse, R15, R0 ;  /* 0x0000000f06088224 */ /* 0x044fe200078e0200 */
[----:B------:R-:W-:Y:S01]  /*21c0*/  @!P3 IADD3 R0, P1, PT, R19, 0x30, RZ ;  /* 0x000000301300b810 */ /* 0x000fe20007f3e0ff */
[----:B------:R-:W-:-:S04]  /*21d0*/  @!P0 IMAD.WIDE.U32 R6, R6, R14, R2 ;  /* 0x0000000e06068225 */ /* 0x000fc800078e0002 */
[----:B------:R-:W-:Y:S01]  /*21e0*/  @!P0 IMAD.IADD R7, R7, 0x1, R8 ;  /* 0x0000000107078824 */ /* 0x000fe200078e0208 */
[C---:B----4-:R-:W-:Y:S01]  /*21f0*/  @!P0 LEA R8, P2, R6.reuse, R24, 0x1 ;  /* 0x0000001806088211 */ /* 0x050fe200078408ff */
[----:B------:R-:W-:Y:S01]  /*2200*/  @!P3 IMAD.X R14, RZ, RZ, UR19, P1 ;  /* 0x00000013ff0ebe24 */ /* 0x000fe200088e06ff */
[----:B------:R-:W-:Y:S01]  /*2210*/  ISETP.GE.AND P1, PT, R31, UR7, PT ;  /* 0x000000071f007c0c */ /* 0x000fe2000bf26270 */
[----:B------:R-:W-:Y:S01]  /*2220*/  @!P6 IMAD.MOV.U32 R24, RZ, RZ, R2 ;  /* 0x000000ffff18e224 */ /* 0x000fe200078e0002 */
[----:B------:R-:W-:Y:S01]  /*2230*/  @!P0 LEA.HI.X R9, R6, R25, R7, 0x1, P2 ;  /* 0x0000001906098211 */ /* 0x000fe200010f0c07 */
[----:B---3--:R-:W-:Y:S01]  /*2240*/  @!P3 IMAD R6, R14, R22, RZ ;  /* 0x000000160e06b224 */ /* 0x008fe200078e02ff */
[----:B-----5:R-:W-:Y:S01]  /*2250*/  @!P4 LEA R12, P2, R4, R26, 0x1 ;  /* 0x0000001a040cc211 */ /* 0x020fe200078408ff */
[----:B------:R-:W-:Y:S02]  /*2260*/  @!P6 IMAD.MOV.U32 R25, RZ, RZ, R3 ;  /* 0x000000ffff19e224 */ /* 0x000fe400078e0003 */
[----:B------:R-:W-:Y:S01]  /*2270*/  @!P3 IMAD R6, R0, R23, R6 ;  /* 0x000000170006b224 */ /* 0x000fe200078e0206 */
[----:B------:R-:W-:Y:S01]  /*2280*/  @!P4 LEA.HI.X R13, R4, R27, R5, 0x1, P2 ;  /* 0x0000001b040dc211 */ /* 0x000fe200010f0c05 */
[--C-:B------:R-:W-:Y:S01]  /*2290*/  @!P3 IMAD.MOV.U32 R4, RZ, RZ, R2.reuse ;  /* 0x000000ffff04b224 */ /* 0x100fe200078e0002 */
[----:B------:R2:W-:Y:S01]  /*22a0*/  @!P0 LDGSTS.E.BYPASS.LTC128B.128 [R18+0x800], desc[UR16][R8.64] ;  /* 0x0080000008128fae */ /* 0x0005e2000b981a10 */
[----:B------:R-:W-:Y:S01]  /*22b0*/  @!P3 IMAD.MOV.U32 R5, RZ, RZ, R3 ;  /* 0x000000ffff05b224 */ /* 0x000fe200078e0003 */
[----:B------:R-:W-:Y:S01]  /*22c0*/  ISETP.GE.AND P2, PT, R30, UR7, PT ;  /* 0x000000071e007c0c */ /* 0x000fe2000bf46270 */
[----:B------:R-:W3:Y:S01]  /*22d0*/  @!P1 LDC.64 R16, c[0x0][0x3b0] ;  /* 0x0000ec00ff109b82 */ /* 0x000ee20000000a00 */
[----:B------:R-:W-:Y:S01]  /*22e0*/  @!P5 IMAD.MOV.U32 R26, RZ, RZ, R2 ;  /* 0x000000ffff1ad224 */ /* 0x000fe200078e0002 */
[----:B------:R4:W-:Y:S01]  /*22f0*/  @!P4 LDGSTS.E.BYPASS.LTC128B.128 [R18+0x1000], desc[UR16][R12.64] ;  /* 0x010000000c12cfae */ /* 0x0009e2000b981a10 */
[----:B------:R-:W-:-:S04]  /*2300*/  @!P3 IMAD.WIDE.U32 R4, R0, R22, R4 ;  /* 0x000000160004b225 */ /* 0x000fc800078e0004 */
[----:B------:R-:W-:Y:S01]  /*2310*/  @!P3 IMAD.IADD R0, R5, 0x1, R6 ;  /* 0x000000010500b824 */ /* 0x000fe200078e0206 */
[----:B-1----:R-:W-:Y:S01]  /*2320*/  @!P3 LEA R6, P0, R4, R20, 0x1 ;  /* 0x000000140406b211 */ /* 0x002fe200078008ff */
[----:B------:R-:W-:-:S03]  /*2330*/  @!P5 IMAD.MOV.U32 R27, RZ, RZ, R3 ;  /* 0x000000ffff1bd224 */ /* 0x000fc600078e0003 */
[----:B------:R-:W-:Y:S01]  /*2340*/  @!P3 LEA.HI.X R7, R4, R21, R0, 0x1, P0 ;  /* 0x000000150407b211 */ /* 0x000fe200000f0c00 */
[----:B------:R-:W-:Y:S01]  /*2350*/  IMAD.WIDE.U32 R4, R212, UR8, R10 ;  /* 0x00000008d4047c25 */ /* 0x000fe2000f8e000a */
[----:B------:R-:W1:Y:S03]  /*2360*/  @!P1 LDC.64 R20, c[0x0][0x380] ;  /* 0x0000e000ff149b82 */ /* 0x000e660000000a00 */
[----:B------:R-:W-:Y:S01]  /*2370*/  @!P2 IMAD.MOV.U32 R14, RZ, RZ, R2 ;  /* 0x000000ffff0ea224 */ /* 0x000fe200078e0002 */
[----:B------:R5:W-:Y:S01]  /*2380*/  @!P3 LDGSTS.E.BYPASS.LTC128B.128 [R18+0x1800], desc[UR16][R6.64] ;  /* 0x018000000612bfae */ /* 0x000be2000b981a10 */
[----:B------:R-:W-:-:S03]  /*2390*/  @!P2 IMAD.MOV.U32 R15, RZ, RZ, R3 ;  /* 0x000000ffff0fa224 */ /* 0x000fc600078e0003 */
[----:B------:R-:W5:Y:S01]  /*23a0*/  @!P2 LDC.64 R10, c[0x0][0x3b0] ;  /* 0x0000ec00ff0aab82 */ /* 0x000f620000000a00 */
[----:B--2---:R-:W-:-:S04]  /*23b0*/  IMAD R8, R249, UR8, RZ ;  /* 0x00000008f9087c24 */ /* 0x004fc8000f8e02ff */
[----:B------:R-:W-:Y:S01]  /*23c0*/  IMAD R0, R212, UR9, R8 ;  /* 0x00000009d4007c24 */ /* 0x000fe2000f8e0208 */
[----:B------:R-:W-:Y:S02]  /*23d0*/  @!P1 IADD3 R8, P0, PT, R19, 0x40, RZ ;  /* 0x0000004013089810 */ /* 0x000fe40007f1e0ff */
[----:B------:R-:W2:Y:S01]  /*23e0*/  @!P2 LDC.64 R22, c[0x0][0x380] ;  /* 0x0000e000ff16ab82 */ /* 0x000ea20000000a00 */
[----:B------:R-:W-:Y:S01]  /*23f0*/  UIMAD.WIDE.U32 UR8, UR12, 0x20, URZ ;  /* 0x000000200c0878a5 */ /* 0x000fe2000f8e00ff */
[----:B------:R-:W-:Y:S02]  /*2400*/  IMAD.IADD R0, R5, 0x1, R0 ;  /* 0x0000000105007824 */ /* 0x000fe400078e0200 */
[----:B------:R-:W-:Y:S01]  /*2410*/  @!P1 IMAD.X R9, RZ, RZ, UR19, P0 ;  /* 0x00000013ff099e24 */ /* 0x000fe200080e06ff */
[----:B------:R-:W-:Y:S01]  /*2420*/  LEA R251, P0, R4, UR4, 0x1 ;  /* 0x0000000404fb7c11 */ /* 0x000fe2000f8008ff */
[-C--:B---3--:R-:W-:Y:S01]  /*2430*/  @!P1 IMAD.WIDE.U32 R2, R8, R16.reuse, R2 ;  /* 0x0000001008029225 */ /* 0x088fe200078e0002 */
[----:B------:R-:W-:Y:S01]  /*2440*/  USHF.L.U64.HI UR4, UR12, 0x7, UR13 ;  /* 0x000000070c047899 */ /* 0x000fe2000801020d */
[----:B----4-:R-:W3:Y:S01]  /*2450*/  @!P6 LDC.64 R12, c[0x0][0x3b0] ;  /* 0x0000ec00ff0ceb82 */ /* 0x010ee20000000a00 */
[----:B------:R-:W-:Y:S01]  /*2460*/  LEA.HI.X R250, R4, UR5, R0, 0x1, P0 ;  /* 0x0000000504fa7c11 */ /* 0x000fe200080f0c00 */
[----:B------:R-:W-:Y:S01]  /*2470*/  @!P1 IMAD R0, R9, R16, RZ ;  /* 0x0000001009009224 */ /* 0x000fe200078e02ff */
[----:B------:R-:W-:-:S02]  /*2480*/  USHF.L.U32 UR5, UR12, 0x7, URZ ;  /* 0x000000070c057899 */ /* 0x000fc400080006ff */
[----:B------:R-:W-:Y:S01]  /*2490*/  UIMAD UR4, UR4, UR24, URZ ;  /* 0x00000018040472a4 */ /* 0x000fe2000f8e02ff */
[----:B------:R-:W-:Y:S01]  /*24a0*/  @!P1 IMAD R4, R8, R17, R0 ;  /* 0x0000001108049224 */ /* 0x000fe200078e0200 */
[----:B------:R-:W-:Y:S01]  /*24b0*/  @!P2 IADD3 R0, P0, PT, R19, 0x50, RZ ;  /* 0x000000501300a810 */ /* 0x000fe20007f1e0ff */
[----:B------:R-:W-:Y:S01]  /*24c0*/  UIMAD.WIDE.U32 UR26, UR5, UR24, URZ ;  /* 0x00000018051a72a5 */ /* 0x000fe2000f8e00ff */
[----:B------:R-:W4:Y:S01]  /*24d0*/  @!P5 LDC.64 R16, c[0x0][0x3b0] ;  /* 0x0000ec00ff10db82 */ /* 0x000f220000000a00 */
[----:B------:R-:W-:Y:S01]  /*24e0*/  @!P1 IMAD.IADD R3, R3, 0x1, R4 ;  /* 0x0000000103039824 */ /* 0x000fe200078e0204 */
[----:B-1----:R-:W-:Y:S01]  /*24f0*/  @!P1 LEA R4, P3, R2, R20, 0x1 ;  /* 0x0000001402049211 */ /* 0x002fe200078608ff */
[----:B-----5:R-:W-:Y:S01]  /*2500*/  @!P2 IMAD.X R6, RZ, RZ, UR19, P0 ;  /* 0x00000013ff06ae24 */ /* 0x020fe200080e06ff */
[----:B------:R-:W-:Y:S01]  /*2510*/  ISETP.GE.AND P0, PT, R168, UR21, PT ;  /* 0x00000015a8007c0c */ /* 0x000fe2000bf06270 */
[----:B------:R-:W-:Y:S01]  /*2520*/  UIMAD UR4, UR23, UR5, UR4 ;  /* 0x00000005170472a4 */ /* 0x000fe2000f8e0204 */
[----:B------:R-:W-:Y:S01]  /*2530*/  @!P1 LEA.HI.X R5, R2, R21, R3, 0x1, P3 ;  /* 0x0000001502059211 */ /* 0x000fe200018f0c03 */
[-C--:B------:R-:W-:Y:S01]  /*2540*/  @!P2 IMAD R2, R6, R10.reuse, RZ ;  /* 0x0000000a0602a224 */ /* 0x080fe200078e02ff */
[----:B------:R-:W1:Y:S01]  /*2550*/  @!P6 LDC.64 R20, c[0x0][0x380] ;  /* 0x0000e000ff14eb82 */ /* 0x000e620000000a00 */
[----:B------:R-:W-:Y:S01]  /*2560*/  UIADD3 UR4, UPT, UPT, UR27, UR4, URZ ;  /* 0x000000041b047290 */ /* 0x000fe2000fffe0ff */
[C---:B------:R-:W-:Y:S01]  /*2570*/  @!P5 IADD3 R9, P3, PT, R19.reuse, 0x70, RZ ;  /* 0x000000701309d810 */ /* 0x040fe20007f7e0ff */
[----:B------:R5:W-:Y:S01]  /*2580*/  @!P1 LDGSTS.E.BYPASS.LTC128B.128 [R18+0x2000], desc[UR16][R4.64] ;  /* 0x0200000004129fae */ /* 0x000be2000b981a10 */
[----:B------:R-:W-:Y:S01]  /*2590*/  @!P6 IADD3 R8, P1, PT, R19, 0x60, RZ ;  /* 0x000000601308e810 */ /* 0x000fe20007f3e0ff */
[C---:B------:R-:W-:Y:S01]  /*25a0*/  @!P2 IMAD R6, R0.reuse, R11, R2 ;  /* 0x0000000b0006a224 */ /* 0x040fe200078e0202 */
[----:B------:R-:W-:Y:S01]  /*25b0*/  USHF.L.U32 UR5, UR13, 0x5, URZ ;  /* 0x000000050d057899 */ /* 0x000fe200080006ff */
[----:B------:R-:W-:-:S02]  /*25c0*/  @!P2 IMAD.WIDE.U32 R2, R0, R10, R14 ;  /* 0x0000000a0002a225 */ /* 0x000fc400078e000e */
[----:B------:R-:W1:Y:S02]  /*25d0*/  @!P5 LDC.64 R10, c[0x0][0x380] ;  /* 0x0000e000ff0adb82 */ /* 0x000e640000000a00 */
[----:B------:R-:W-:Y:S02]  /*25e0*/  IMAD.U32 R7, RZ, RZ, UR4 ;  /* 0x00000004ff077e24 */ /* 0x000fe4000f8e00ff */
[----:B------:R-:W-:Y:S01]  /*25f0*/  @!P2 IMAD.IADD R0, R3, 0x1, R6 ;  /* 0x000000010300a824 */ /* 0x000fe200078e0206 */
[----:B--2---:R-:W-:Y:S01]  /*2600*/  @!P2 LEA R6, P4, R2, R22, 0x1 ;  /* 0x000000160206a211 */ /* 0x004fe200078808ff */
[----:B-----5:R-:W-:Y:S02]  /*2610*/  IMAD.U32 R4, RZ, RZ, UR26 ;  /* 0x0000001aff047e24 */ /* 0x020fe4000f8e00ff */
[----:B------:R-:W-:Y:S02]  /*2620*/  IMAD.U32 R5, RZ, RZ, UR27 ;  /* 0x0000001bff057e24 */ /* 0x000fe4000f8e00ff */
[----:B------:R-:W-:Y:S01]  /*2630*/  @!P6 IMAD.X R5, RZ, RZ, UR19, P1 ;  /* 0x00000013ff05ee24 */ /* 0x000fe200088e06ff */
[----:B------:R-:W-:-:S03]  /*2640*/  @!P0 LEA R14, P1, R4, R251, 0x1 ;  /* 0x000000fb040e8211 */ /* 0x000fc600078208ff */
[----:B---3--:R-:W-:Y:S01]  /*2650*/  @!P6 IMAD R3, R5, R12, RZ ;  /* 0x0000000c0503e224 */ /* 0x008fe200078e02ff */
[----:B------:R-:W-:Y:S01]  /*2660*/  @!P0 LEA.HI.X R15, R4, R250, R7, 0x1, P1 ;  /* 0x000000fa040f8211 */ /* 0x000fe200008f0c07 */
[----:B------:R-:W-:Y:S01]  /*2670*/  @!P6 IMAD.WIDE.U32 R4, R8, R12, R24 ;  /* 0x0000000c0804e225 */ /* 0x000fe200078e0018 */
[----:B------:R-:W-:Y:S02]  /*2680*/  @!P2 LEA.HI.X R7, R2, R23, R0, 0x1, P4 ;  /* 0x000000170207a211 */ /* 0x000fe400020f0c00 */
[----:B------:R-:W-:Y:S01]  /*2690*/  ISETP.GE.AND P4, PT, R33, UR21, PT ;  /* 0x0000001521007c0c */ /* 0x000fe2000bf86270 */
[----:B------:R-:W-:Y:S01]  /*26a0*/  @!P5 IMAD.X R0, RZ, RZ, UR19, P3 ;  /* 0x00000013ff00de24 */ /* 0x000fe200098e06ff */
[----:B------:R-:W-:Y:S01]  /*26b0*/  ISETP.GE.AND P1, PT, R28, UR21, PT ;  /* 0x000000151c007c0c */ /* 0x000fe2000bf26270 */
[----:B------:R-:W-:Y:S01]  /*26c0*/  @!P6 IMAD R2, R8, R13, R3 ;  /* 0x0000000d0802e224 */ /* 0x000fe200078e0203 */
[----:B------:R2:W-:Y:S01]  /*26d0*/  @!P2 LDGSTS.E.BYPASS.LTC128B.128 [R18+0x2800], desc[UR16][R6.64] ;  /* 0x028000000612afae */ /* 0x0005e2000b981a10 */
[----:B----4-:R-:W-:Y:S01]  /*26e0*/  @!P5 IMAD R0, R0, R16, RZ ;  /* 0x000000100000d224 */ /* 0x010fe200078e02ff */
[----:B-1----:R-:W-:Y:S01]  /*26f0*/  @!P6 LEA R12, P2, R4, R20, 0x1 ;  /* 0x00000014040ce211 */ /* 0x002fe200078408ff */
[----:B------:R-:W-:Y:S01]  /*2700*/  @!P6 IMAD.IADD R5, R5, 0x1, R2 ;  /* 0x000000010505e824 */ /* 0x000fe200078e0202 */
[----:B------:R-:W-:Y:S01]  /*2710*/  USHF.L.U64.HI UR19, UR10, 0x7, UR11 ;  /* 0x000000070a137899 */ /* 0x000fe2000801020b */
[----:B------:R-:W-:-:S03]  /*2720*/  @!P5 IMAD.WIDE.U32 R2, R9, R16, R26 ;  /* 0x000000100902d225 */ /* 0x000fc600078e001a */
[----:B------:R-:W-:Y:S01]  /*2730*/  @!P6 LEA.HI.X R13, R4, R21, R5, 0x1, P2 ;  /* 0x00000015040de211 */ /* 0x000fe200010f0c05 */
[----:B------:R-:W-:Y:S01]  /*2740*/  VOTEU.ALL UP0, P4 ;  /* 0x0000000000ff7886 */ /* 0x000fe20002000000 */
[----:B------:R-:W-:Y:S01]  /*2750*/  IMAD.U32 R5, RZ, RZ, UR12 ;  /* 0x0000000cff057e24 */ /* 0x000fe2000f8e00ff */
[----:B------:R-:W-:Y:S01]  /*2760*/  @!P5 LEA R8, P3, R2, R10, 0x1 ;  /* 0x0000000a0208d211 */ /* 0x000fe200078608ff */
[----:B------:R-:W-:Y:S01]  /*2770*/  IMAD.U32 R4, RZ, RZ, UR13 ;  /* 0x0000000dff047e24 */ /* 0x000fe2000f8e00ff */
[----:B------:R-:W-:Y:S01]  /*2780*/  @!P6 LDGSTS.E.BYPASS.LTC128B.128 [R18+0x3000], desc[UR16][R12.64] ;  /* 0x030000000c12efae */ /* 0x000fe2000b981a10 */
[----:B------:R-:W-:Y:S01]  /*2790*/  @!UP0 UIADD3 UR8, UP1, UPT, UR26, UR8, URZ ;  /* 0x000000081a088290 */ /* 0x000fe2000ff3e0ff */
[----:B------:R-:W-:Y:S01]  /*27a0*/  ISETP.GE.AND P6, PT, R31, UR21, PT ;  /* 0x000000151f007c0c */ /* 0x000fe2000bfc6270 */
[----:B------:R-:W-:Y:S02]  /*27b0*/  UIMAD UR19, UR19, UR24, URZ ;  /* 0x00000018131372a4 */ /* 0x000fe4000f8e02ff */
[----:B------:R-:W-:-:S02]  /*27c0*/  @!UP0 UIADD3.X UR5, UPT, UPT, UR4, UR9, UR5, UP1, !UPT ;  /* 0x0000000904058290 */ /* 0x000fc40008ffe405 */
[----:B------:R-:W-:Y:S02]  /*27d0*/  UIMAD UR19, UR23, UR25, UR19 ;  /* 0x00000019171372a4 */ /* 0x000fe4000f8e0213 */
[----:B------:R-:W-:Y:S01]  /*27e0*/  USHF.L.U32 UR23, UR11, 0x5, URZ ;  /* 0x000000050b177899 */ /* 0x000fe200080006ff */
[----:B--2---:R-:W-:-:S05]  /*27f0*/  @!P5 IMAD R6, R9, R17, R0 ;  /* 0x000000110906d224 */ /* 0x004fca00078e0200 */
[----:B------:R-:W-:Y:S01]  /*2800*/  VOTEU.ALL UP0, P6 ;  /* 0x0000000000ff7886 */ /* 0x000fe20003000000 */
[----:B------:R-:W-:Y:S02]  /*2810*/  IMAD.U32 R0, RZ, RZ, UR12 ;  /* 0x0000000cff007e24 */ /* 0x000fe4000f8e00ff */
[----:B------:R-:W-:-:S03]  /*2820*/  @!P5 IMAD.IADD R3, R3, 0x1, R6 ;  /* 0x000000010303d824 */ /* 0x000fc600078e0206 */
[----:B------:R-:W-:Y:S02]  /*2830*/  @!P1 LEA R0, P2, R0, UR26, 0x4 ;  /* 0x0000001a00009c11 */ /* 0x000fe4000f8420ff */
[----:B------:R-:W-:Y:S01]  /*2840*/  @!P5 LEA.HI.X R9, R2, R11, R3, 0x1, P3 ;  /* 0x0000000b0209d211 */ /* 0x000fe200018f0c03 */
[----:B------:R-:W-:Y:S01]  /*2850*/  IMAD.U32 R11, RZ, RZ, UR8 ;  /* 0x00000008ff0b7e24 */ /* 0x000fe2000f8e00ff */
[----:B------:R-:W-:Y:S01]  /*2860*/  @!P1 LEA.HI.X R4, R5, UR4, R4, 0x4, P2 ;  /* 0x0000000405049c11 */ /* 0x000fe200090f2404 */
[----:B------:R-:W-:Y:S01]  /*2870*/  IMAD.U32 R3, RZ, RZ, UR27 ;  /* 0x0000001bff037e24 */ /* 0x000fe2000f8e00ff */
[-C--:B------:R-:W-:Y:S01]  /*2880*/  @!P1 LEA R6, P2, R0, R251.reuse, 0x1 ;  /* 0x000000fb00069211 */ /* 0x080fe200078408ff */
[----:B------:R-:W-:Y:S01]  /*2890*/  IMAD.U32 R2, RZ, RZ, UR26 ;  /* 0x0000001aff027e24 */ /* 0x000fe2000f8e00ff */
[----:B------:R-:W-:Y:S01]  /*28a0*/  ISETP.GE.AND P3, PT, R34, UR21, PT ;  /* 0x0000001522007c0c */ /* 0x000fe2000bf66270 */
[----:B------:R-:W-:Y:S01]  /*28b0*/  IMAD.U32 R3, RZ, RZ, UR4 ;  /* 0x00000004ff037e24 */ /* 0x000fe2000f8e00ff */
[-C--:B------:R-:W-:Y:S01]  /*28c0*/  @!P1 LEA.HI.X R7, R0, R250.reuse, R4, 0x1, P2 ;  /* 0x000000fa00079211 */ /* 0x080fe200010f0c04 */
[----:B------:R-:W-:Y:S01]  /*28d0*/  IMAD.U32 R0, RZ, RZ, UR5 ;  /* 0x00000005ff007e24 */ /* 0x000fe2000f8e00ff */
[C---:B------:R-:W-:Y:S01]  /*28e0*/  @!P4 LEA R10, P2, R11.reuse, R251, 0x1 ;  /* 0x000000fb0b0ac211 */ /* 0x040fe200078408ff */
[----:B------:R-:W-:Y:S01]  /*28f0*/  IMAD.U32 R4, RZ, RZ, UR12 ;  /* 0x0000000cff047e24 */ /* 0x000fe2000f8e00ff */
[----:B------:R1:W-:Y:S01]  /*2900*/  @!P5 LDGSTS.E.BYPASS.LTC128B.128 [R18+0x3800], desc[UR16][R8.64] ;  /* 0x038000000812dfae */ /* 0x0003e2000b981a10 */
[----:B------:R-:W-:Y:S01]  /*2910*/  ISETP.GE.AND P5, PT, R30, UR21, PT ;  /* 0x000000151e007c0c */ /* 0x000fe2000bfa6270 */
[----:B------:R-:W-:Y:S01]  /*2920*/  UIMAD.WIDE.U32 UR8, UR12, 0x40, URZ ;  /* 0x000000400c0878a5 */ /* 0x000fe2000f8e00ff */
[----:B------:R-:W-:Y:S01]  /*2930*/  @!P4 LEA.HI.X R11, R11, R250, R0, 0x1, P2 ;  /* 0x000000fa0b0bc211 */ /* 0x000fe200010f0c00 */
[----:B------:R-:W-:Y:S01]  /*2940*/  IMAD.U32 R0, RZ, RZ, UR13 ;  /* 0x0000000dff007e24 */ /* 0x000fe2000f8e00ff */
[----:B------:R-:W-:Y:S01]  /*2950*/  @!P0 LDGSTS.E.BYPASS.LTC128B.128 [R18+0x4000], desc[UR16][R14.64] ;  /* 0x040000000e128fae */ /* 0x000fe2000b981a10 */
[----:B------:R-:W-:Y:S01]  /*2960*/  USHF.L.U32 UR5, UR13, 0x6, URZ ;  /* 0x000000060d057899 */ /* 0x000fe200080006ff */
[----:B------:R-:W-:Y:S01]  /*2970*/  @!P3 IMAD.WIDE.U32 R4, R4, 0x30, R2 ;  /* 0x000000300404b825 */ /* 0x000fe200078e0002 */
[----:B------:R-:W-:Y:S01]  /*2980*/  @!UP0 UIADD3 UR8, UP1, UPT, UR26, UR8, URZ ;  /* 0x000000081a088290 */ /* 0x000fe2000ff3e0ff */
[----:B------:R2:W-:Y:S01]  /*2990*/  @!P1 LDGSTS.E.BYPASS.LTC128B.128 [R18+0x4800], desc[UR16][R6.64] ;  /* 0x0480000006129fae */ /* 0x0005e2000b981a10 */
[----:B------:R-:W-:Y:S01]  /*29a0*/  ISETP.GE.AND P1, PT, R28, UR21, PT ;  /* 0x000000151c007c0c */ /* 0x000fe2000bf26270 */
[----:B------:R-:W-:Y:S01]  /*29b0*/  @!P3 IMAD R0, R0, 0x30, RZ ;  /* 0x000000300000b824 */ /* 0x000fe200078e02ff */
[----:B------:R-:W-:Y:S01]  /*29c0*/  @!UP0 UIADD3.X UR5, UPT, UPT, UR4, UR9, UR5, UP1, !UPT ;  /* 0x0000000904058290 */ /* 0x000fe20008ffe405 */
[----:B------:R3:W-:Y:S01]  /*29d0*/  @!P4 LDGSTS.E.BYPASS.LTC128B.128 [R18+0x5000], desc[UR16][R10.64] ;  /* 0x050000000a12cfae */ /* 0x0007e2000b981a10 */
[----:B------:R-:W-:Y:S01]  /*29e0*/  IMAD.U32 R3, RZ, RZ, UR27 ;  /* 0x0000001bff037e24 */ /* 0x000fe2000f8e00ff */
[----:B------:R-:W-:Y:S01]  /*29f0*/  ISETP.GE.AND P4, PT, R29, UR21, PT ;  /* 0x000000151d007c0c */ /* 0x000fe2000bf86270 */
[----:B------:R-:W-:-:S02]  /*2a00*/  @!P3 IMAD.IADD R0, R5, 0x1, R0 ;  /* 0x000000010500b824 */ /* 0x000fc400078e0200 */
[----:B------:R-:W-:Y:S02]  /*2a10*/  IMAD.U32 R3, RZ, RZ, UR4 ;  /* 0x00000004ff037e24 */ /* 0x000fe4000f8e00ff */
[----:B------:R-:W-:Y:S02]  /*2a20*/  IMAD.U32 R5, RZ, RZ, UR27 ;  /* 0x0000001bff057e24 */ /* 0x000fe4000f8e00ff */
[----:B------:R-:W-:Y:S02]  /*2a30*/  IMAD.U32 R5, RZ, RZ, UR4 ;  /* 0x00000004ff057e24 */ /* 0x000fe4000f8e00ff */
[----:B-1----:R-:W-:-:S04]  /*2a40*/  IMAD.U32 R8, RZ, RZ, UR12 ;  /* 0x0000000cff087e24 */ /* 0x002fc8000f8e00ff */
[----:B------:R-:W-:-:S04]  /*2a50*/  @!P5 IMAD.WIDE.U32 R8, R8, 0x50, R2 ;  /* 0x000000500808d825 */ /* 0x000fc800078e0002 */
[----:B------:R-:W-:Y:S01]  /*2a60*/  IMAD.U32 R3, RZ, RZ, UR27 ;  /* 0x0000001bff037e24 */ /* 0x000fe2000f8e00ff */
[----:B--2---:R-:W-:Y:S01]  /*2a70*/  @!P3 LEA R6, P2, R4, R251, 0x1 ;  /* 0x000000fb0406b211 */ /* 0x004fe200078408ff */
[----:B------:R-:W-:-:S03]  /*2a80*/  IMAD.U32 R3, RZ, RZ, UR4 ;  /* 0x00000004ff037e24 */ /* 0x000fc6000f8e00ff */
[----:B------:R-:W-:Y:S01]  /*2a90*/  @!P3 LEA.HI.X R7, R4, R250, R0, 0x1, P2 ;  /* 0x000000fa0407b211 */ /* 0x000fe200010f0c00 */
[----:B------:R-:W-:Y:S02]  /*2aa0*/  IMAD.U32 R0, RZ, RZ, UR13 ;  /* 0x0000000dff007e24 */ /* 0x000fe4000f8e00ff */
[----:B---3--:R-:W-:Y:S01]  /*2ab0*/  IMAD.U32 R10, RZ, RZ, UR8 ;  /* 0x00000008ff0a7e24 */ /* 0x008fe2000f8e00ff */
[----:B------:R-:W1:Y:S01]  /*2ac0*/  LDCU.64 UR8, c[0x0][0x390] ;  /* 0x00007200ff0877ac */ /* 0x000e620008000a00 */
[----:B------:R2:W-:Y:S01]  /*2ad0*/  @!P3 LDGSTS.E.BYPASS.LTC128B.128 [R18+0x5800], desc[UR16][R6.64] ;  /* 0x058000000612bfae */ /* 0x0005e2000b981a10 */
[----:B------:R-:W-:Y:S01]  /*2ae0*/  ISETP.GE.AND P3, PT, R32, UR21, PT ;  /* 0x0000001520007c0c */ /* 0x000fe2000bf66270 */
[----:B------:R-:W-:Y:S01]  /*2af0*/  IMAD.U32 R4, RZ, RZ, UR26 ;  /* 0x0000001aff047e24 */ /* 0x000fe2000f8e00ff */
[----:B------:R-:W-:Y:S01]  /*2b00*/  @!P6 LEA R12, P2, R10, R251, 0x1 ;  /* 0x000000fb0a0ce211 */ /* 0x000fe200078408ff */
[----:B------:R-:W-:Y:S01]  /*2b10*/  IMAD.U32 R11, RZ, RZ, UR13 ;  /* 0x0000000dff0b7e24 */ /* 0x000fe2000f8e00ff */
[----:B------:R-:W-:-:S02]  /*2b20*/  UIMAD.WIDE.U32 UR26, UR25, UR24, URZ ;  /* 0x00000018191a72a5 */ /* 0x000fc4000f8e00ff */
[----:B------:R-:W-:Y:S02]  /*2b30*/  UIMAD.WIDE.U32 UR24, UR10, 0x20, URZ ;  /* 0x000000200a1878a5 */ /* 0x000fe4000f8e00ff */
[----:B------:R-:W-:Y:S01]  /*2b40*/  UIADD3 UR19, UPT, UPT, UR27, UR19, URZ ;  /* 0x000000131b137290 */ /* 0x000fe2000fffe0ff */
[----:B--2---:R-:W-:Y:S02]  /*2b50*/  @!P5 IMAD R6, R0, 0x50, RZ ;  /* 0x000000500006d824 */ /* 0x004fe400078e02ff */
[----:B------:R-:W-:Y:S01]  /*2b60*/  IMAD.U32 R0, RZ, RZ, UR5 ;  /* 0x00000005ff007e24 */ /* 0x000fe2000f8e00ff */
[----:B------:R-:W2:Y:S01]  /*2b70*/  LDCU.64 UR4, c[0x0][0x3d8] ;  /* 0x00007b00ff0477ac */ /* 0x000ea20008000a00 */
[----:B------:R-:W-:-:S03]  /*2b80*/  IMAD.U32 R7, RZ, RZ, UR12 ;  /* 0x0000000cff077e24 */ /* 0x000fc6000f8e00ff */
[-C--:B------:R-:W-:Y:S01]  /*2b90*/  @!P6 LEA.HI.X R13, R10, R250.reuse, R0, 0x1, P2 ;  /* 0x000000fa0a0de211 */ /* 0x080fe200010f0c00 */
[----:B------:R-:W-:Y:S01]  /*2ba0*/  @!P5 IMAD.IADD R0, R9, 0x1, R6 ;  /* 0x000000010900d824 */ /* 0x000fe200078e0206 */
[CC--:B------:R-:W-:Y:S01]  /*2bb0*/  @!P5 LEA R14, P2, R8.reuse, R251.reuse, 0x1 ;  /* 0x000000fb080ed211 */ /* 0x0c0fe200078408ff */
[----:B------:R-:W-:Y:S02]  /*2bc0*/  IMAD.U32 R9, RZ, RZ, UR13 ;  /* 0x0000000dff097e24 */ /* 0x000fe4000f8e00ff */
[----:B------:R-:W-:Y:S01]  /*2bd0*/  @!P4 IMAD.WIDE.U32 R6, R7, 0x60, R4 ;  /* 0x000000600706c825 */ /* 0x000fe200078e0004 */
[----:B------:R-:W-:Y:S01]  /*2be0*/  @!P5 LEA.HI.X R15, R8, R250, R0, 0x1, P2 ;  /* 0x000000fa080fd211 */ /* 0x000fe200010f0c00 */
[----:B------:R1:W-:Y:S01]  /*2bf0*/  @!P6 LDGSTS.E.BYPASS.LTC128B.128 [R18+0x6000], desc[UR16][R12.64] ;  /* 0x060000000c12efae */ /* 0x0003e2000b981a10 */
[----:B------:R-:W-:Y:S01]  /*2c00*/  IADD3 R8, P2, PT, R214, UR22, RZ ;  /* 0x00000016d6087c10 */ /* 0x000fe2000ff5e0ff */
[----:B------:R-:W-:Y:S01]  /*2c10*/  @!P4 IMAD R0, R9, 0x60, RZ ;  /* 0x000000600900c824 */ /* 0x000fe200078e02ff */
[----:B------:R-:W-:Y:S01]  /*2c20*/  ISETP.GE.AND P6, PT, R33, UR21, PT ;  /* 0x0000001521007c0c */ /* 0x000fe2000bfc6270 */
[----:B------:R-:W-:Y:S01]  /*2c30*/  IMAD.U32 R4, RZ, RZ, UR12 ;  /* 0x0000000cff047e24 */ /* 0x000fe2000f8e00ff */
[----:B------:R-:W-:Y:S01]  /*2c40*/  @!P5 LDGSTS.E.BYPASS.LTC128B.128 [R18+0x6800], desc[UR16][R14.64] ;  /* 0x068000000e12dfae */ /* 0x000fe2000b981a10 */
[----:B------:R-:W-:Y:S01]  /*2c50*/  IMAD.X R9, RZ, RZ, UR20, P2 ;  /* 0x00000014ff097e24 */ /* 0x000fe200090e06ff */
[----:B------:R-:W-:Y:S01]  /*2c60*/  @!P4 LEA R10, P2, R6, R251, 0x1 ;  /* 0x000000fb060ac211 */ /* 0x000fe200078408ff */
[----:B------:R-:W-:Y:S01]  /*2c70*/  @!P4 IMAD.IADD R7, R7, 0x1, R0 ;  /* 0x000000010707c824 */ /* 0x000fe200078e0200 */
[----:B------:R-:W-:Y:S01]  /*2c80*/  ISETP.GE.AND P5, PT, R34, UR21, PT ;  /* 0x0000001522007c0c */ /* 0x000fe2000bfa6270 */
[----:B------:R-:W-:-:S04]  /*2c90*/  @!P3 IMAD.WIDE.U32 R4, R4, 0x70, R2 ;  /* 0x000000700404b825 */ /* 0x000fc800078e0002 */
[----:B------:R-:W-:Y:S01]  /*2ca0*/  @!P3 IMAD R0, R11, 0x70, RZ ;  /* 0x000000700b00b824 */ /* 0x000fe200078e02ff */
[-C--:B------:R-:W-:Y:S01]  /*2cb0*/  @!P4 LEA.HI.X R11, R6, R250.reuse, R7, 0x1, P2 ;  /* 0x000000fa060bc211 */ /* 0x080fe200010f0c07 */
[----:B------:R-:W-:Y:S01]  /*2cc0*/  IMAD.WIDE.U32 R2, R168, UR10, R8 ;  /* 0x0000000aa8027c25 */ /* 0x000fe2000f8e0008 */
[C---:B------:R-:W-:Y:S01]  /*2cd0*/  @!P3 LEA R6, P2, R4.reuse, R251, 0x1 ;  /* 0x000000fb0406b211 */ /* 0x040fe200078408ff */
[----:B------:R-:W-:Y:S02]  /*2ce0*/  VOTEU.ALL UP0, P6 ;  /* 0x0000000000ff7886 */ /* 0x000fe40003000000 */
[----:B------:R-:W-:Y:S01]  /*2cf0*/  @!P3 IMAD.IADD R5, R5, 0x1, R0 ;  /* 0x000000010505b824 */ /* 0x000fe200078e0200 */
[----:B------:R3:W-:Y:S01]  /*2d00*/  @!P4 LDGSTS.E.BYPASS.LTC128B.128 [R18+0x7000], desc[UR16][R10.64] ;  /* 0x070000000a12cfae */ /* 0x0007e2000b981a10 */
[----:B------:R-:W-:Y:S01]  /*2d10*/  IMAD.IADD R3, R3, 0x1, R35 ;  /* 0x0000000103037824 */ /* 0x000fe200078e0223 */
[----:B------:R-:W-:Y:S01]  /*2d20*/  @!UP0 UIADD3 UR24, UP1, UPT, UR26, UR24, URZ ;  /* 0x000000181a188290 */ /* 0x000fe2000ff3e0ff */
[----:B--2---:R-:W-:Y:S01]  /*2d30*/  IMAD R0, R249, UR4, RZ ;  /* 0x00000004f9007c24 */ /* 0x004fe2000f8e02ff */
[----:B------:R-:W-:Y:S01]  /*2d40*/  @!P3 LEA.HI.X R7, R4, R250, R5, 0x1, P2 ;  /* 0x000000fa0407b211 */ /* 0x000fe200010f0c05 */
[C---:B------:R-:W-:Y:S01]  /*2d50*/  IMAD.WIDE.U32 R2, R212.reuse, UR4, R2 ;  /* 0x00000004d4027c25 */ /* 0x040fe2000f8e0002 */
[----:B------:R-:W-:Y:S01]  /*2d60*/  @!UP0 UIADD3.X UR23, UPT, UPT, UR19, UR25, UR23, UP1, !UPT ;  /* 0x0000001913178290 */ /* 0x000fe20008ffe417 */
[----:B------:R-:W-:Y:S01]  /*2d70*/  ISETP.GE.AND P4, PT, R31, UR21, PT ;  /* 0x000000151f007c0c */ /* 0x000fe2000bf86270 */
[----:B------:R-:W-:Y:S01]  /*2d80*/  UISETP.GE.U32.AND UP1, UPT, UR18, 0x81, UPT ;  /* 0x000000811200788c */ /* 0x000fe2000bf26070 */
[----:B------:R2:W-:Y:S01]  /*2d90*/  @!P3 LDGSTS.E.BYPASS.LTC128B.128 [R18+0x7800], desc[UR16][R6.64] ;  /* 0x078000000612bfae */ /* 0x0005e2000b981a10 */
[----:B------:R-:W-:Y:S01]  /*2da0*/  IMAD R0, R212, UR5, R0 ;  /* 0x00000005d4007c24 */ /* 0x000fe2000f8e0200 */
[----:B-1----:R-:W-:Y:S01]  /*2db0*/  LEA R13, P2, R2, UR8, 0x1 ;  /* 0x00000008020d7c11 */ /* 0x002fe2000f8408ff */
[----:B------:R-:W-:Y:S01]  /*2dc0*/  IMAD.U32 R4, RZ, RZ, UR10 ;  /* 0x0000000aff047e24 */ /* 0x000fe2000f8e00ff */
[----:B------:R-:W0:Y:S01]  /*2dd0*/  LDGDEPBAR ;  /* 0x00000000000079af */ /* 0x000e220000000000 */
[----:B------:R-:W-:-:S02]  /*2de0*/  IMAD.IADD R0, R3, 0x1, R0 ;  /* 0x0000000103007824 */ /* 0x000fc400078e0200 */
[----:B------:R-:W-:Y:S02]  /*2df0*/  IMAD.U32 R3, RZ, RZ, UR27 ;  /* 0x0000001bff037e24 */ /* 0x000fe4000f8e00ff */
[----:B------:R-:W-:Y:S01]  /*2e00*/  IMAD.U32 R3, RZ, RZ, UR11 ;  /* 0x0000000bff037e24 */ /* 0x000fe2000f8e00ff */
[----:B------:R-:W-:Y:S01]  /*2e10*/  LEA.HI.X R12, R2, UR9, R0, 0x1, P2 ;  /* 0x00000009020c7c11 */ /* 0x000fe200090f0c00 */
[----:B------:R-:W-:Y:S02]  /*2e20*/  IMAD.U32 R0, RZ, RZ, UR10 ;  /* 0x0000000aff007e24 */ /* 0x000fe4000f8e00ff */
[----:B------:R-:W-:Y:S02]  /*2e30*/  IMAD.U32 R2, RZ, RZ, UR26 ;  /* 0x0000001aff027e24 */ /* 0x000fe4000f8e00ff */
[----:B------:R-:W-:Y:S01]  /*2e40*/  IMAD.U32 R8, RZ, RZ, UR11 ;  /* 0x0000000bff087e24 */ /* 0x000fe2000f8e00ff */
[----:B------:R-:W-:Y:S01]  /*2e50*/  @!P1 LEA R5, P2, R0, UR26, 0x4 ;  /* 0x0000001a00059c11 */ /* 0x000fe2000f8420ff */
[----:B------:R-:W-:-:S02]  /*2e60*/  IMAD.U32 R0, RZ, RZ, UR19 ;  /* 0x00000013ff007e24 */ /* 0x000fc4000f8e00ff */
[----:B------:R-:W-:Y:S01]  /*2e70*/  @!P5 IMAD R8, R8, 0x30, RZ ;  /* 0x000000300808d824 */ /* 0x000fe200078e02ff */
[----:B------:R-:W-:Y:S01]  /*2e80*/  @!P1 LEA.HI.X R9, R4, UR19, R3, 0x4, P2 ;  /* 0x0000001304099c11 */ /* 0x000fe200090f2403 */
[----:B------:R-:W-:Y:S01]  /*2e90*/  IMAD.U32 R3, RZ, RZ, UR27 ;  /* 0x0000001bff037e24 */ /* 0x000fe2000f8e00ff */
[C---:B------:R-:W-:Y:S01]  /*2ea0*/  @!P1 LEA R4, P2, R5.reuse, R13, 0x1 ;  /* 0x0000000d05049211 */ /* 0x040fe200078408ff */
[----:B------:R-:W-:Y:S02]  /*2eb0*/  IMAD.U32 R3, RZ, RZ, UR19 ;  /* 0x00000013ff037e24 */ /* 0x000fe4000f8e00ff */
[----:B---3--:R-:W-:Y:S01]  /*2ec0*/  IMAD.U32 R11, RZ, RZ, UR10 ;  /* 0x0000000aff0b7e24 */ /* 0x008fe2000f8e00ff */
[----:B------:R-:W-:Y:S01]  /*2ed0*/  @!P1 LEA.HI.X R5, R5, R12, R9, 0x1, P2 ;  /* 0x0000000c05059211 */ /* 0x000fe200010f0c09 */
[----:B------:R-:W-:Y:S01]  /*2ee0*/  IMAD.U32 R9, RZ, RZ, UR24 ;  /* 0x00000018ff097e24 */ /* 0x000fe2000f8e00ff */
[----:B------:R-:W-:-:S04]  /*2ef0*/  DEPBAR.LE SB0, 0x0 ;  /* 0x000080000000791a */ /* 0x000fc80000000000 */
[----:B------:R-:W-:Y:S01]  /*2f00*/  BAR.SYNC.DEFER_BLOCKING 0x0 ;  /* 0x0000000000007b1d */ /* 0x000fe20000010000 */
[CC--:B--2---:R-:W-:Y:S01]  /*2f10*/  @!P0 LEA R6, P3, R2.reuse, R13.reuse, 0x1 ;  /* 0x0000000d02068211 */ /* 0x0c4fe200078608ff */
[----:B------:R-:W-:Y:S01]  /*2f20*/  IMAD.SHL.U32 R14, R213, 0x40, RZ ;  /* 0x00000040d50e7824 */ /* 0x000fe200078e00ff */
[----:B------:R-:W-:Y:S02]  /*2f30*/  @!P6 LEA R20, P2, R9, R13, 0x1 ;  /* 0x0000000d0914e211 */ /* 0x000fe400078408ff */
[----:B------:R-:W-:Y:S01]  /*2f40*/  @!P0 LEA.HI.X R7, R2, R12, R0, 0x1, P3 ;  /* 0x0000000c02078211 */ /* 0x000fe200018f0c00 */
[----:B------:R-:W-:Y:S01]  /*2f50*/  IMAD.U32 R0, RZ, RZ, UR10 ;  /* 0x0000000aff007e24 */ /* 0x000fe2000f8e00ff */
[----:B------:R-:W-:Y:S02]  /*2f60*/  ISETP.GE.AND P3, PT, R30, UR21, PT ;  /* 0x000000151e007c0c */ /* 0x000fe4000bf66270 */
[----:B------:R-:W-:Y:S01]  /*2f70*/  LOP3.LUT R106, R14, 0x200, RZ, 0xc0, !PT ;  /* 0x000002000e6a7812 */ /* 0x000fe200078ec0ff */
[----:B------:R-:W-:Y:S01]  /*2f80*/  @!P5 IMAD.WIDE.U32 R2, R0, 0x30, R2 ;  /* 0x000000300002d825 */ /* 0x000fe200078e0002 */
[----:B------:R-:W-:-:S03]  /*2f90*/  LOP3.LUT R15, R14, 0x400, RZ, 0xc0, !PT ;  /* 0x000004000e0f7812 */ /* 0x000fc600078ec0ff */
[----:B------:R-:W-:Y:S02]  /*2fa0*/  IMAD.U32 R0, RZ, RZ, UR23 ;  /* 0x00000017ff007e24 */ /* 0x000fe4000f8e00ff */
[----:B------:R-:W-:-:S03]  /*2fb0*/  @!P5 IMAD.IADD R3, R3, 0x1, R8 ;  /* 0x000000010303d824 */ /* 0x000fc600078e0208 */
[----:B------:R-:W-:Y:S01]  /*2fc0*/  @!P6 LEA.HI.X R21, R9, R12, R0, 0x1, P2 ;  /* 0x0000000c0915e211 */ /* 0x000fe200010f0c00 */
[----:B------:R-:W-:Y:S01]  /*2fd0*/  IMAD.U32 R0, RZ, RZ, UR10 ;  /* 0x0000000aff007e24 */ /* 0x000fe2000f8e00ff */
[----:B------:R-:W-:Y:S01]  /*2fe0*/  ISETP.GE.AND P2, PT, R29, UR21, PT ;  /* 0x000000151d007c0c */ /* 0x000fe2000bf46270 */
[----:B------:R-:W-:Y:S01]  /*2ff0*/  IMAD.U32 R9, RZ, RZ, UR11 ;  /* 0x0000000bff097e24 */ /* 0x000fe2000f8e00ff */
[----:B------:R-:W-:Y:S01]  /*3000*/  @!PT LDS RZ, [RZ] ;  /* 0x00000000fffff984 */ /* 0x000fe20000000800 */
[----:B------:R-:W-:Y:S01]  /*3010*/  @!PT LDS RZ, [RZ] ;  /* 0x00000000fffff984 */ /* 0x000fe20000000800 */
[----:B------:R-:W-:Y:S01]  /*3020*/  @!PT LDS RZ, [RZ] ;  /* 0x00000000fffff984 */ /* 0x000fe20000000800 */
[----:B------:R1:W-:Y:S04]  /*3030*/  @!P0 LDGSTS.E.BYPASS.LTC128B.128 [R18+0x8000], desc[UR16][R6.64] ;  /* 0x0800000006128fae */ /* 0x0003e8000b981a10 */
[----:B------:R-:W-:Y:S01]  /*3040*/  @P0 STS.128 [R18+0x8000], RZ ;  /* 0x008000ff12000388 */ /* 0x000fe20000000c00 */
[----:B------:R-:W-:-:S03]  /*3050*/  @!P5 LEA R22, P0, R2, R13, 0x1 ;  /* 0x0000000d0216d211 */ /* 0x000fc600078008ff */
[----:B------:R-:W-:Y:S01]  /*3060*/  @P1 STS.128 [R18+0x8800], RZ ;  /* 0x008800ff12001388 */ /* 0x000fe20000000c00 */
[-C--:B------:R-:W-:Y:S01]  /*3070*/  @!P5 LEA.HI.X R23, R2, R12.reuse, R3, 0x1, P0 ;  /* 0x0000000c0217d211 */ /* 0x080fe200000f0c03 */
[----:B------:R-:W-:Y:S01]  /*3080*/  IMAD.U32 R3, RZ, RZ, UR10 ;  /* 0x0000000aff037e24 */ /* 0x000fe2000f8e00ff */
[----:B------:R-:W-:Y:S01]  /*3090*/  @!P4 LEA R8, P0, R0, UR26, 0x6 ;  /* 0x0000001a0008cc11 */ /* 0x000fe2000f8030ff */
[----:B------:R-:W-:Y:S01]  /*30a0*/  @!PT LDS RZ, [RZ] ;  /* 0x00000000fffff984 */ /* 0x000fe20000000800 */
[----:B------:R-:W-:Y:S01]  /*30b0*/  @!PT LDS RZ, [RZ] ;  /* 0x00000000fffff984 */ /* 0x000fe20000000800 */
[----:B------:R-:W-:Y:S01]  /*30c0*/  @!PT LDS RZ, [RZ] ;  /* 0x00000000fffff984 */ /* 0x000fe20000000800 */
[----:B------:R2:W-:Y:S01]  /*30d0*/  @!P1 LDGSTS.E.BYPASS.LTC128B.128 [R18+0x8800], desc[UR16][R4.64] ;  /* 0x0880000004129fae */ /* 0x0005e2000b981a10 */
[----:B------:R-:W-:Y:S01]  /*30e0*/  IMAD.U32 R2, RZ, RZ, UR11 ;  /* 0x0000000bff027e24 */ /* 0x000fe2000f8e00ff */
[----:B------:R-:W-:Y:S02]  /*30f0*/  ISETP.GE.AND P1, PT, R32, UR21, PT ;  /* 0x0000001520007c0c */ /* 0x000fe4000bf26270 */
[----:B------:R-:W-:Y:S02]  /*3100*/  @P6 STS.128 [R18+0x9000], RZ ;  /* 0x009000ff12006388 */ /* 0x000fe40000000c00 */
[----:B------:R-:W-:Y:S01]  /*3110*/  @!P4 LEA.HI.X R10, R3, UR19, R2, 0x6, P0 ;  /* 0x00000013030acc11 */ /* 0x000fe200080f3402 */
[----:B------:R-:W-:Y:S01]  /*3120*/  IMAD.U32 R3, RZ, RZ, UR27 ;  /* 0x0000001bff037e24 */ /* 0x000fe2000f8e00ff */
[C---:B------:R-:W-:Y:S01]  /*3130*/  @!P4 LEA R16, P0, R8.reuse, R13, 0x1 ;  /* 0x0000000d0810c211 */ /* 0x040fe200078008ff */
[----:B------:R-:W-:Y:S01]  /*3140*/  IMAD.U32 R2, RZ, RZ, UR26 ;  /* 0x0000001aff027e24 */ /* 0x000fe2000f8e00ff */
[----:B------:R-:W-:Y:S01]  /*3150*/  @!PT LDS RZ, [RZ] ;  /* 0x00000000fffff984 */ /* 0x000fe20000000800 */
[----:B------:R-:W-:Y:S01]  /*3160*/  @!PT LDS RZ, [RZ] ;  /* 0x00000000fffff984 */ /* 0x000fe20000000800 */
[----:B------:R-:W-:Y:S01]  /*3170*/  @!PT LDS RZ, [RZ] ;  /* 0x00000000fffff984 */ /* 0x000fe20000000800 */
[----:B------:R-:W-:Y:S01]  /*3180*/  @!P6 LDGSTS.E.BYPASS.LTC128B.128 [R18+0x9000], desc[UR16][R20.64] ;  /* 0x090000001412efae */ /* 0x000fe2000b981a10 */
[----:B------:R-:W-:Y:S01]  /*3190*/  IMAD.U32 R3, RZ, RZ, UR19 ;  /* 0x00000013ff037e24 */ /* 0x000fe2000f8e00ff */
[----:B------:R-:W-:Y:S01]  /*31a0*/  @!P4 LEA.HI.X R17, R8, R12, R10, 0x1, P0 ;  /* 0x0000000c0811c211 */ /* 0x000fe200000f0c0a */
[----:B------:R-:W-:Y:S01]  /*31b0*/  IMAD.U32 R10, RZ, RZ, UR11 ;  /* 0x0000000bff0a7e24 */ /* 0x000fe2000f8e00ff */
[----:B------:R-:W-:Y:S01]  /*31c0*/  @P5 STS.128 [R18+0x9800], RZ ;  /* 0x009800ff12005388 */ /* 0x000fe20000000c00 */
[----:B-1----:R-:W-:Y:S01]  /*31d0*/  IMAD.U32 R7, RZ, RZ, UR27 ;  /* 0x0000001bff077e24 */ /* 0x002fe2000f8e00ff */
[----:B------:R-:W-:Y:S01]  /*31e0*/  LOP3.LUT P6, RZ, R213, 0x2, RZ, 0xc0, !PT ;  /* 0x00000002d5ff7812 */ /* 0x000fe200078cc0ff */
[----:B------:R-:W-:Y:S01]  /*31f0*/  IMAD.U32 R6, RZ, RZ, UR26 ;  /* 0x0000001aff067e24 */ /* 0x000fe2000f8e00ff */
[----:B------:R-:W-:Y:S01]  /*3200*/  @!PT LDS RZ, [RZ] ;  /* 0x00000000fffff984 */ /* 0x000fe20000000800 */
[----:B------:R-:W-:Y:S01]  /*3210*/  @!PT LDS RZ, [RZ] ;  /* 0x00000000fffff984 */ /* 0x000fe20000000800 */
[----:B------:R-:W-:Y:S01]  /*3220*/  @!PT LDS RZ, [RZ] ;  /* 0x00000000fffff984 */ /* 0x000fe20000000800 */
[----:B------:R-:W-:Y:S01]  /*3230*/  @!P5 LDGSTS.E.BYPASS.LTC128B.128 [R18+0x9800], desc[UR16][R22.64] ;  /* 0x098000001612dfae */ /* 0x000fe2000b981a10 */
[----:B------:R-:W-:Y:S01]  /*3240*/  IMAD.U32 R7, RZ, RZ, UR19 ;  /* 0x00000013ff077e24 */ /* 0x000fe2000f8e00ff */
[----:B------:R-:W-:-:S02]  /*3250*/  SEL R104, R248, 0xffffffe0, !P6 ;  /* 0xffffffe0f8687807 */ /* 0x000fc40007000000 */
[----:B------:R-:W-:Y:S01]  /*3260*/  @P4 STS.128 [R18+0xa000], RZ ;  /* 0x00a000ff12004388 */ /* 0x000fe20000000c00 */
[----:B------:R-:W-:Y:S01]  /*3270*/  @!P1 IMAD.WIDE.U32 R6, R11, 0x70, R6 ;  /* 0x000000700b069825 */ /* 0x000fe200078e0006 */
[----:B------:R-:W-:Y:S02]  /*3280*/  LOP3.LUT R11, R215, 0x8, RZ, 0xc0, !PT ;  /* 0x00000008d70b7812 */ /* 0x000fe400078ec0ff */
[----:B------:R-:W-:Y:S01]  /*3290*/  @!PT LDS RZ, [RZ] ;  /* 0x00000000fffff984 */ /* 0x000fe20000000800 */
[----:B------:R-:W-:Y:S01]  /*32a0*/  @!PT LDS RZ, [RZ] ;  /* 0x00000000fffff984 */ /* 0x000fe20000000800 */
[----:B------:R-:W-:Y:S01]  /*32b0*/  @!PT LDS RZ, [RZ] ;  /* 0x00000000fffff984 */ /* 0x000fe20000000800 */
[----:B------:R1:W-:Y:S01]  /*32c0*/  @!P4 LDGSTS.E.BYPASS.LTC128B.128 [R18+0xa000], desc[UR16][R16.64] ;  /* 0x0a0000001012cfae */ /* 0x0003e2000b981a10 */
[----:B--2---:R-:W-:Y:S01]  /*32d0*/  IMAD.U32 R5, RZ, RZ, UR27 ;  /* 0x0000001bff057e24 */ /* 0x004fe2000f8e00ff */
[----:B------:R-:W-:Y:S01]  /*32e0*/  LOP3.LUT P5, RZ, R213, 0x4, RZ, 0xc0, !PT ;  /* 0x00000004d5ff7812 */ /* 0x000fe200078ac0ff */
[----:B------:R-:W-:Y:S01]  /*32f0*/  IMAD.U32 R4, RZ, RZ, UR26 ;  /* 0x0000001aff047e24 */ /* 0x000fe2000f8e00ff */
[----:B------:R-:W-:Y:S01]  /*3300*/  @P3 STS.128 [R18+0xa800], RZ ;  /* 0x00a800ff12003388 */ /* 0x000fe20000000c00 */
[----:B------:R-:W-:Y:S02]  /*3310*/  IMAD.U32 R5, RZ, RZ, UR19 ;  /* 0x00000013ff057e24 */ /* 0x000fe4000f8e00ff */
[----:B------:R-:W-:-:S04]  /*3320*/  @!P3 IMAD.WIDE.U32 R4, R0, 0x50, R4 ;  /* 0x000000500004b825 */ /* 0x000fc800078e0004 */
[----:B------:R-:W-:Y:S01]  /*3330*/  @!P3 IMAD R0, R9, 0x50, RZ ;  /* 0x000000500900b824 */ /* 0x000fe200078e02ff */
[----:B------:R-:W-:Y:S01]  /*3340*/  @!P3 LEA R8, P0, R4, R13, 0x1 ;  /* 0x0000000d0408b211 */ /* 0x000fe200078008ff */
[----:B------:R-:W-:Y:S02]  /*3350*/  IMAD.U32 R9, RZ, RZ, UR10 ;  /* 0x0000000aff097e24 */ /* 0x000fe4000f8e00ff */
[----:B------:R-:W-:Y:S02]  /*3360*/  @!P3 IMAD.IADD R5, R5, 0x1, R0 ;  /* 0x000000010505b824 */ /* 0x000fe400078e0200 */
[----:B------:R-:W-:-:S03]  /*3370*/  @!P2 IMAD.WIDE.U32 R2, R9, 0x60, R2 ;  /* 0x000000600902a825 */ /* 0x000fc600078e0002 */
[-C--:B------:R-:W-:Y:S01]  /*3380*/  @!P3 LEA.HI.X R9, R4, R12.reuse, R5, 0x1, P0 ;  /* 0x0000000c0409b211 */ /* 0x080fe200000f0c05 */
[----:B------:R-:W-:Y:S01]  /*3390*/  @!P2 IMAD R0, R10, 0x60, RZ ;  /* 0x000000600a00a824 */ /* 0x000fe200078e02ff */
[-C--:B------:R-:W-:Y:S01]  /*33a0*/  @!P2 LEA R4, P0, R2, R13.reuse, 0x1 ;  /* 0x0000000d0204a211 */ /* 0x080fe200078008ff */
[----:B------:R-:W-:Y:S02]  /*33b0*/  IMAD.U32 R5, RZ, RZ, UR11 ;  /* 0x0000000bff057e24 */ /* 0x000fe4000f8e00ff */
[----:B------:R-:W-:Y:S01]  /*33c0*/  @!P2 IMAD.IADD R10, R3, 0x1, R0 ;  /* 0x00000001030aa824 */ /* 0x000fe200078e0200 */
[----:B------:R-:W-:Y:S01]  /*33d0*/  LOP3.LUT R0, R214, 0x1c0, R14, 0xf8, !PT ;  /* 0x000001c0d6007812 */ /* 0x000fe200078ef80e */
[----:B------:R-:W-:Y:S01]  /*33e0*/  @!P1 IMAD R3, R5, 0x70, RZ ;  /* 0x0000007005039824 */ /* 0x000fe200078e02ff */
[----:B------:R-:W-:Y:S01]  /*33f0*/  @!PT LDS RZ, [RZ] ;  /* 0x00000000fffff984 */ /* 0x000fe20000000800 */
[----:B------:R-:W-:Y:S01]  /*3400*/  @!PT LDS RZ, [RZ] ;  /* 0x00000000fffff984 */ /* 0x000fe20000000800 */
[----:B------:R-:W-:Y:S01]  /*3410*/  @!PT LDS RZ, [RZ] ;  /* 0x00000000fffff984 */ /* 0x000fe20000000800 */
[----:B------:R2:W-:Y:S02]  /*3420*/  @!P3 LDGSTS.E.BYPASS.LTC128B.128 [R18+0xa800], desc[UR16][R8.64] ;  /* 0x0a8000000812bfae */ /* 0x0005e4000b981a10 */
[----:B------:R-:W-:Y:S01]  /*3430*/  @!P2 LEA.HI.X R5, R2, R12, R10, 0x1, P0 ;  /* 0x0000000c0205a211 */ /* 0x000fe200000f0c0a */
[----:B------:R-:W-:Y:S01]  /*3440*/  @!P1 IMAD.IADD R3, R7, 0x1, R3 ;  /* 0x0000000107039824 */ /* 0x000fe200078e0203 */
[----:B------:R-:W-:Y:S01]  /*3450*/  @!P1 LEA R2, P0, R6, R13, 0x1 ;  /* 0x0000000d06029211 */ /* 0x000fe200078008ff */
[----:B------:R-:W-:Y:S01]  /*3460*/  @P2 STS.128 [R18+0xb000], RZ ;  /* 0x00b000ff12002388 */ /* 0x000fe20000000c00 */
[----:B------:R-:W-:-:S02]  /*3470*/  LOP3.LUT R107, R0, R11, RZ, 0x3c, !PT ;  /* 0x0000000b006b7212 */ /* 0x000fc400078e3cff */
[----:B------:R-:W-:Y:S01]  /*3480*/  @!P1 LEA.HI.X R3, R6, R12, R3, 0x1, P0 ;  /* 0x0000000c06039211 */ /* 0x000fe200000f0c03 */
[----:B------:R-:W-:Y:S01]  /*3490*/  IMAD.SHL.U32 R6, R213, 0x20, RZ ;  /* 0x00000020d5067824 */ /* 0x000fe200078e00ff */
[----:B------:R-:W-:Y:S01]  /*34a0*/  LOP3.LUT R10, R0, 0x8, R213, 0x78, !PT ;  /* 0x00000008000a7812 */ /* 0x000fe200078e78d5 */
[----:B------:R-:W-:Y:S01]  /*34b0*/  @!PT LDS RZ, [RZ] ;  /* 0x00000000fffff984 */ /* 0x000fe20000000800 */
[----:B------:R-:W-:Y:S01]  /*34c0*/  @!PT LDS RZ, [RZ] ;  /* 0x00000000fffff984 */ /* 0x000fe20000000800 */
[----:B------:R-:W-:Y:S01]  /*34d0*/  @!PT LDS RZ, [RZ] ;  /* 0x00000000fffff984 */ /* 0x000fe20000000800 */
[----:B------:R3:W-:Y:S03]  /*34e0*/  @!P2 LDGSTS.E.BYPASS.LTC128B.128 [R18+0xb000], desc[UR16][R4.64] ;  /* 0x0b0000000412afae */ /* 0x0007e6000b981a10 */
[----:B------:R-:W-:Y:S01]  /*34f0*/  LOP3.LUT R6, R106, 0x7c00, R6, 0xf8, !PT ;  /* 0x00007c006a067812 */ /* 0x000fe200078ef806 */
[----:B------:R-:W-:Y:S01]  /*3500*/  IMAD R0, R10, 0x2, R15 ;  /* 0x000000020a007824 */ /* 0x000fe200078e020f */
[----:B------:R-:W-:Y:S02]  /*3510*/  @P1 STS.128 [R18+0xb800], RZ ;  /* 0x00b800ff12001388 */ /* 0x000fe40000000c00 */
[----:B------:R-:W-:-:S02]  /*3520*/  LOP3.LUT R6, R6, R107, RZ, 0xfc, !PT ;  /* 0x0000006b06067212 */ /* 0x000fc400078efcff */
[----:B------:R-:W-:Y:S01]  /*3530*/  @!PT LDS RZ, [RZ] ;  /* 0x00000000fffff984 */ /* 0x000fe20000000800 */
[----:B------:R-:W-:Y:S01]  /*3540*/  @!PT LDS RZ, [RZ] ;  /* 0x00000000fffff984 */ /* 0x000fe20000000800 */
[----:B------:R-:W-:Y:S01]  /*3550*/  @!PT LDS RZ, [RZ] ;  /* 0x00000000fffff984 */ /* 0x000fe20000000800 */
[----:B------:R4:W-:Y:S02]  /*3560*/  @!P1 LDGSTS.E.BYPASS.LTC128B.128 [R18+0xb800], desc[UR16][R2.64] ;  /* 0x0b80000002129fae */ /* 0x0009e4000b981a10 */
[----:B-1----:R-:W-:Y:S02]  /*3570*/  LEA R16, R6, UR6, 0x1 ;  /* 0x0000000606107c11 */ /* 0x002fe4000f8e08ff */
[----:B------:R-:W-:Y:S04]  /*3580*/  LDSM.16.M88.4 R12, [R0+UR6+0x4000] ;  /* 0x00400006000c783b */ /* 0x000fe80008000200 */
[----:B--2---:R-:W1:Y:S04]  /*3590*/  LDSM.16.M88.4 R8, [R16] ;  /* 0x000000001008783b */ /* 0x004e680000000200 */
[----:B------:R-:W-:Y:S04]  /*35a0*/  LDSM.16.M88.4 R32, [R0+UR6+0x6000] ;  /* 0x006000060020783b */ /* 0x000fe80008000200 */
[----:B------:R-:W-:Y:S04]  /*35b0*/  LDSM.16.M88.4 R44, [R0+UR6+0x4800] ;  /* 0x00480006002c783b */ /* 0x000fe80008000200 */
[----:B---3--:R-:W2:Y:S04]  /*35c0*/  LDSM.16.M88.4 R4, [R16+0x2000] ;  /* 0x002000001004783b */ /* 0x008ea80000000200 */
[----:B------:R-:W3:Y:S01]  /*35d0*/  LDSM.16.M88.4 R40, [R0+UR6+0x5000] ;  /* 0x005000060028783b */ /* 0x000ee20008000200 */
[----:B----4-:R-:W-:-:S03]  /*35e0*/  VIADD R3, R0, UR6 ;  /* 0x0000000600037c36 */ /* 0x010fc60008000000 */
[----:B------:R-:W4:Y:S01]  /*35f0*/  LDSM.16.M88.4 R36, [R0+UR6+0x5800] ;  /* 0x005800060024783b */ /* 0x000f220008000200 */
[----:B------:R-:W-:-:S03]  /*3600*/  IMAD.IADD R2, R16, 0x1, R104 ;  /* 0x0000000110027824 */ /* 0x000fc600078e0268 */
[----:B------:R-:W-:Y:S04]  /*3610*/  LDSM.16.M88.4 R28, [R0+UR6+0x6800] ;  /* 0x00680006001c783b */ /* 0x000fe80008000200 */
[----:B------:R-:W-:Y:S04]  /*3620*/  LDSM.16.M88.4 R20, [R0+UR6+0x7800] ;  /* 0x007800060014783b */ /* 0x000fe80008000200 */
[----:B------:R-:W0:Y:S01]  /*3630*/  LDGDEPBAR ;  /* 0x00000000000079af */ /* 0x000e220000000000 */
[C---:B-1----:R-:W-:Y:S08]  /*3640*/  HMMA.16816.F32 R24, R8.reuse, R12, RZ ;  /* 0x0000000c0818723c */ /* 0x042ff000000018ff */
[----:B------:R-:W-:Y:S08]  /*3650*/  HMMA.16816.F32 R48, R8, R14, RZ ;  /* 0x0000000e0830723c */ /* 0x000ff000000018ff */
[----:B--2---:R-:W-:Y:S03]  /*3660*/  HMMA.16816.F32 R88, R4, R12, RZ ;  /* 0x0000000c0458723c */ /* 0x004fe600000018ff */
[----:B------:R-:W-:-:S02]  /*3670*/  IMAD.MOV.U32 R97, RZ, RZ, R24 ;  /* 0x000000ffff617224 */ /* 0x000fc400078e0018 */
[----:B------:R-:W-:Y:S02]  /*3680*/  IMAD.MOV.U32 R96, RZ, RZ, R25 ;  /* 0x000000ffff607224 */ /* 0x000fe400078e0019 */
[----:B------:R-:W-:Y:S01]  /*3690*/  IMAD.MOV.U32 R19, RZ, RZ, R26 ;  /* 0x000000ffff137224 */ /* 0x000fe200078e001a */
[C---:B------:R-:W-:Y:S01]  /*36a0*/  HMMA.16816.F32 R84, R4.reuse, R14, RZ ;  /* 0x0000000e0454723c */ /* 0x040fe200000018ff */
[----:B------:R-:W-:Y:S01]  /*36b0*/  IMAD.MOV.U32 R17, RZ, RZ, R27 ;  /* 0x000000ffff117224 */ /* 0x000fe200078e001b */
[----:B------:R-:W-:Y:S01]  /*36c0*/  LDSM.16.M88.4 R12, [R2+0x2000] ;  /* 0x00200000020c783b */ /* 0x000fe20000000200 */
[----:B------:R-:W-:Y:S02]  /*36d0*/  IMAD.MOV.U32 R136, RZ, RZ, R48 ;  /* 0x000000ffff887224 */ /* 0x000fe400078e0030 */
[----:B------:R-:W-:Y:S01]  /*36e0*/  IMAD.MOV.U32 R105, RZ, RZ, R49 ;  /* 0x000000ffff697224 */ /* 0x000fe200078e0031 */
[----:B------:R1:W2:Y:S01]  /*36f0*/  LDSM.16.M88.4 R24, [R0+UR6+0x7000] ;  /* 0x007000060018783b */ /* 0x0002a20008000200 */
[----:B------:R-:W-:Y:S01]  /*3700*/  IMAD.MOV.U32 R99, RZ, RZ, R50 ;  /* 0x000000ffff637224 */ /* 0x000fe200078e0032 */
[----:B------:R-:W-:Y:S01]  /*3710*/  HMMA.16816.F32 R60, R4, R32, RZ ;  /* 0x00000020043c723c */ /* 0x000fe200000018ff */
[----:B------:R-:W-:-:S07]  /*3720*/  IMAD.MOV.U32 R98, RZ, RZ, R51 ;  /* 0x000000ffff627224 */ /* 0x000fce00078e0033 */
[----:B------:R-:W-:Y:S08]  /*3730*/  HMMA.16816.F32 R140, R8, R46, RZ ;  /* 0x0000002e088c723c */ /* 0x000ff000000018ff */
[----:B---3--:R-:W-:Y:S01]  /*3740*/  HMMA.16816.F32 R68, R4, R42, RZ ;  /* 0x0000002a0444723c */ /* 0x008fe200000018ff */
[----:B-1----:R-:W-:-:S07]  /*3750*/  IMAD.IADD R0, R3, 0x1, R104 ;  /* 0x0000000103007824 */ /* 0x002fce00078e0268 */
[C---:B----4-:R-:W-:Y:S01]  /*3760*/  HMMA.16816.F32 R64, R4.reuse, R36, RZ ;  /* 0x000000240440723c */ /* 0x050fe200000018ff */
[----:B------:R-:W1:Y:S04]  /*3770*/  LDSM.16.M88.4 R124, [R0+0x6000] ;  /* 0x00600000007c783b */ /* 0x000e680000000200 */
[----:B------:R-:W3:Y:S03]  /*3780*/  LDSM.16.M88.4 R100, [R0+0x4000] ;  /* 0x004000000064783b */ /* 0x000ee60000000200 */
[C---:B------:R-:W-:Y:S01]  /*3790*/  HMMA.16816.F32 R80, R4.reuse, R44, RZ ;  /* 0x0000002c0450723c */ /* 0x040fe200000018ff */
[----:B------:R-:W4:Y:S04]  /*37a0*/  LDSM.16.M88.4 R132, [R0+0x5000] ;  /* 0x005000000084783b */ /* 0x000f280000000200 */
[----:B------:R-:W5:Y:S03]  /*37b0*/  LDSM.16.M88.4 R128, [R0+0x5800] ;  /* 0x005800000080783b */ /* 0x000f660000000200 */
[C---:B------:R-:W-:Y:S01]  /*37c0*/  HMMA.16816.F32 R76, R4.reuse, R40, RZ ;  /* 0x00000028044c723c */ /* 0x040fe200000018ff */
[----:B------:R-:W5:Y:S04]  /*37d0*/  LDSM.16.M88.4 R108, [R0+0x4800] ;  /* 0x00480000006c783b */ /* 0x000f680000000200 */
[----:B------:R-:W5:Y:S03]  /*37e0*/  LDSM.16.M88.4 R116, [R0+0x7000] ;  /* 0x007000000074783b */ /* 0x000f660000000200 */
[C---:B--2---:R-:W-:Y:S01]  /*37f0*/  HMMA.16816.F32 R52, R4.reuse, R24, RZ ;  /* 0x000000180434723c */ /* 0x044fe200000018ff */
[----:B------:R-:W2:Y:S04]  /*3800*/  LDSM.16.M88.4 R120, [R0+0x6800] ;  /* 0x006800000078783b */ /* 0x000ea80000000200 */
[----:B------:R1:W2:Y:S03]  /*3810*/  LDSM.16.M88.4 R112, [R0+0x7800] ;  /* 0x007800000070783b */ /* 0x0002a60000000200 */
[C---:B------:R-:W-:Y:S08]  /*3820*/  HMMA.16816.F32 R72, R4.reuse, R46, RZ ;  /* 0x0000002e0448723c */ /* 0x040ff000000018ff */
[C---:B------:R-:W-:Y:S08]  /*3830*/  HMMA.16816.F32 R56, R4.reuse, R28, RZ ;  /* 0x0000001c0438723c */ /* 0x040ff000000018ff */
[----:B------:R-:W-:Y:S01]  /*3840*/  HMMA.16816.F32 R48, R4, R20, RZ ;  /* 0x000000140430723c */ /* 0x000fe200000018ff */
[----:B-1----:R-:W-:-:S07]  /*3850*/  IMAD.MOV.U32 R0, RZ, RZ, R143 ;  /* 0x000000ffff007224 */ /* 0x002fce00078e008f */
[C---:B------:R-:W-:Y:S08]  /*3860*/  HMMA.16816.F32 R92, R4.reuse, R38, RZ ;  /* 0x00000026045c723c */ /* 0x040ff000000018ff */
[C---:B------:R-:W-:Y:S08]  /*3870*/  HMMA.16816.F32 R144, R4.reuse, R34, RZ ;  /* 0x000000220490723c */ /* 0x040ff000000018ff */
[C---:B------:R-:W-:Y:S08]  /*3880*/  HMMA.16816.F32 R188, R4.reuse, R30, RZ ;  /* 0x0000001e04bc723c */ /* 0x040ff000000018ff */
[C---:B------:R-:W-:Y:S08]  /*3890*/  HMMA.16816.F32 R204, R4.reuse, R26, RZ ;  /* 0x0000001a04cc723c */ /* 0x040ff000000018ff */
[----:B------:R-:W-:Y:S01]  /*38a0*/  HMMA.16816.F32 R200, R4, R22, RZ ;  /* 0x0000001604c8723c */ /* 0x000fe200000018ff */
[----:B------:R-:W-:-:S02]  /*38b0*/  IMAD.MOV.U32 R6, RZ, RZ, R140 ;  /* 0x000000ffff067224 */ /* 0x000fc400078e008c */
[----:B------:R-:W-:Y:S02]  /*38c0*/  IMAD.MOV.U32 R5, RZ, RZ, R141 ;  /* 0x000000ffff057224 */ /* 0x000fe400078e008d */
[----:B------:R-:W-:-:S03]  /*38d0*/  IMAD.MOV.U32 R4, RZ, RZ, R142 ;  /* 0x000000ffff047224 */ /* 0x000fc600078e008e */
[C---:B------:R-:W-:Y:S08]  /*38e0*/  HMMA.16816.F32 R224, R8.reuse, R44, RZ ;  /* 0x0000002c08e0723c */ /* 0x040ff000000018ff */
        /* <DEDUP_REMOVED lines=11> */
[----:B------:R-:W-:Y:S01]  /*39a0*/  HMMA.16816.F32 R184, R8, R22, RZ ;  /* 0x0000001608b8723c */ /* 0x000fe200000018ff */
[----:B------:R1:W2:Y:S07]  /*39b0*/  LDSM.16.M88.4 R8, [R2] ;  /* 0x000000000208783b */ /* 0x0002ae0000000200 */
[----:B------:R-:W-:Y:S01]  /*39c0*/  HMMA.16816.F32 R156, R12, R124, R60 ;  /* 0x0000007c0c9c723c */ /* 0x000fe2000000183c */
[----:B------:R-:W-:-:S02]  /*39d0*/  IMAD.MOV.U32 R61, RZ, RZ, R105 ;  /* 0x000000ffff3d7224 */ /* 0x000fc400078e0069 */
[----:B------:R-:W-:Y:S02]  /*39e0*/  IMAD.MOV.U32 R105, RZ, RZ, 0x40 ;  /* 0x00000040ff697424 */ /* 0x000fe400078e00ff */
[----:B------:R-:W-:Y:S02]  /*39f0*/  IMAD.MOV.U32 R60, RZ, RZ, R136 ;  /* 0x000000ffff3c7224 */ /* 0x000fe400078e0088 */
[----:B------:R-:W-:Y:S01]  /*3a00*/  IMAD.MOV.U32 R62, RZ, RZ, R99 ;  /* 0x000000ffff3e7224 */ /* 0x000fe200078e0063 */
[----:B------:R-:W-:Y:S01]  /*3a10*/  SEL R105, R105, 0xffffffc0, !P5 ;  /* 0xffffffc069697807 */ /* 0x000fe20006800000 */
[----:B---3--:R-:W-:Y:S01]  /*3a20*/  HMMA.16816.F32 R176, R12, R100, R88 ;  /* 0x000000640cb0723c */ /* 0x008fe20000001858 */
[----:B------:R-:W-:-:S03]  /*3a30*/  IMAD.MOV.U32 R63, RZ, RZ, R98 ;  /* 0x000000ffff3f7224 */ /* 0x000fc600078e0062 */
[----:B-1----:R-:W-:-:S04]  /*3a40*/  IMAD.IADD R2, R16, 0x1, R105 ;  /* 0x0000000110027824 */ /* 0x002fc800078e0269 */
[C---:B----4-:R-:W-:Y:S01]  /*3a50*/  HMMA.16816.F32 R88, R12.reuse, R134, R68 ;  /* 0x000000860c58723c */ /* 0x050fe20000001844 */
[----:B------:R-:W-:Y:S02]  /*3a60*/  IMAD.MOV.U32 R71, RZ, RZ, R0 ;  /* 0x000000ffff477224 */ /* 0x000fe400078e0000 */
[----:B------:R-:W-:Y:S02]  /*3a70*/  IMAD.IADD R0, R3, 0x1, R105 ;  /* 0x0000000103007824 */ /* 0x000fe400078e0269 */
[----:B------:R-:W-:Y:S02]  /*3a80*/  IMAD.MOV.U32 R68, RZ, RZ, R6 ;  /* 0x000000ffff447224 */ /* 0x000fe400078e0006 */
[----:B------:R-:W-:Y:S01]  /*3a90*/  IMAD.MOV.U32 R69, RZ, RZ, R5 ;  /* 0x000000ffff457224 */ /* 0x000fe200078e0005 */
[----:B-----5:R-:W-:Y:S01]  /*3aa0*/  HMMA.16816.F32 R160, R12, R128, R64 ;  /* 0x000000800ca0723c */ /* 0x020fe20000001840 */
[----:B------:R-:W-:Y:S01]  /*3ab0*/  IMAD.MOV.U32 R64, RZ, RZ, R97 ;  /* 0x000000ffff407224 */ /* 0x000fe200078e0061 */
[----:B------:R-:W-:Y:S01]  /*3ac0*/  LDSM.16.M88.4 R24, [R0+0x4800] ;  /* 0x004800000018783b */ /* 0x000fe20000000200 */
[----:B------:R-:W-:-:S02]  /*3ad0*/  IMAD.MOV.U32 R65, RZ, RZ, R96 ;  /* 0x000000ffff417224 */ /* 0x000fc400078e0060 */
[----:B------:R-:W-:Y:S01]  /*3ae0*/  IMAD.MOV.U32 R70, RZ, RZ, R4 ;  /* 0x000000ffff467224 */ /* 0x000fe200078e0004 */
[----:B------:R-:W-:Y:S01]  /*3af0*/  LDSM.16.M88.4 R36, [R0+0x5000] ;  /* 0x005000000024783b */ /* 0x000fe20000000200 */
[----:B------:R-:W-:Y:S01]  /*3b00*/  IMAD.MOV.U32 R66, RZ, RZ, R19 ;  /* 0x000000ffff427224 */ /* 0x000fe200078e0013 */
[C---:B------:R-:W-:Y:S01]  /*3b10*/  HMMA.16816.F32 R172, R12.reuse, R108, R80 ;  /* 0x0000006c0cac723c */ /* 0x040fe20000001850 */
[----:B------:R-:W-:Y:S01]  /*3b20*/  IMAD.MOV.U32 R67, RZ, RZ, R17 ;  /* 0x000000ffff437224 */ /* 0x000fe200078e0011 */
[----:B------:R-:W-:Y:S04]  /*3b30*/  LDSM.16.M88.4 R4, [R2+0x2000] ;  /* 0x002000000204783b */ /* 0x000fe80000000200 */
[----:B------:R-:W-:Y:S02]  /*3b40*/  LDSM.16.M88.4 R32, [R0+0x5800] ;  /* 0x005800000020783b */ /* 0x000fe40000000200 */
[C---:B------:R-:W-:Y:S02]  /*3b50*/  HMMA.16816.F32 R164, R12.reuse, R132, R76 ;  /* 0x000000840ca4723c */ /* 0x040fe4000000184c */
[----:B------:R-:W1:Y:S04]  /*3b60*/  LDSM.16.M88.4 R44, [R0+0x7000] ;  /* 0x00700000002c783b */ /* 0x000e680000000200 */
[----:B------:R-:W3:Y:S02]  /*3b70*/  LDSM.16.M88.4 R20, [R0+0x4000] ;  /* 0x004000000014783b */ /* 0x000ee40000000200 */
[C---:B------:R-:W-:Y:S02]  /*3b80*/  HMMA.16816.F32 R148, R12.reuse, R116, R52 ;  /* 0x000000740c94723c */ /* 0x040fe40000001834 */
[----:B------:R-:W4:Y:S04]  /*3b90*/  LDSM.16.M88.4 R28, [R0+0x6000] ;  /* 0x00600000001c783b */ /* 0x000f280000000200 */
[----:B------:R-:W-:Y:S02]  /*3ba0*/  LDSM.16.M88.4 R40, [R0+0x7800] ;  /* 0x007800000028783b */ /* 0x000fe40000000200 */
[C---:B------:R-:W-:Y:S08]  /*3bb0*/  HMMA.16816.F32 R136, R12.reuse, R102, R84 ;  /* 0x000000660c88723c */ /* 0x040ff00000001854 */
[C---:B------:R-:W-:Y:S08]  /*3bc0*/  HMMA.16816.F32 R96, R12.reuse, R110, R72 ;  /* 0x0000006e0c60723c */ /* 0x040ff00000001848 */
[C---:B--2---:R-:W-:Y:S08]  /*3bd0*/  HMMA.16816.F32 R152, R12.reuse, R120, R56 ;  /* 0x000000780c98723c */ /* 0x044ff00000001838 */
[C---:B------:R-:W-:Y:S01]  /*3be0*/  HMMA.16816.F32 R140, R12.reuse, R112, R48 ;  /* 0x000000700c8c723c */ /* 0x040fe20000001830 */
[----:B------:R2:W5:Y:S07]  /*3bf0*/  LDSM.16.M88.4 R48, [R0+0x6800] ;  /* 0x006800000030783b */ /* 0x00056e0000000200 */
[C---:B------:R-:W-:Y:S08]  /*3c00*/  HMMA.16816.F32 R84, R12.reuse, R130, R92 ;  /* 0x000000820c54723c */ /* 0x040ff0000000185c */
[C---:B------:R-:W-:Y:S08]  /*3c10*/  HMMA.16816.F32 R80, R12.reuse, R126, R144 ;  /* 0x0000007e0c50723c */ /* 0x040ff00000001890 */
[----:B------:R-:W-:Y:S01]  /*3c20*/  HMMA.16816.F32 R76, R12, R122, R188 ;  /* 0x0000007a0c4c723c */ /* 0x000fe200000018bc */
[----:B--2---:R-:W-:-:S07]  /*3c30*/  IMAD.IADD R0, R104, 0x1, R0 ;  /* 0x0000000168007824 */ /* 0x004fce00078e0200 */
[C---:B------:R-:W-:Y:S08]  /*3c40*/  HMMA.16816.F32 R72, R12.reuse, R118, R204 ;  /* 0x000000760c48723c */ /* 0x040ff000000018cc */
[----:B------:R-:W-:Y:S01]  /*3c50*/  HMMA.16816.F32 R52, R12, R114, R200 ;  /* 0x000000720c34723c */ /* 0x000fe200000018c8 */
[----:B------:R2:W5:Y:S07]  /*3c60*/  LDSM.16.M88.4 R12, [R2] ;  /* 0x00000000020c783b */ /* 0x00056e0000000200 */
[C---:B------:R-:W-:Y:S08]  /*3c70*/  HMMA.16816.F32 R64, R8.reuse, R100, R64 ;  /* 0x000000640840723c */ /* 0x040ff00000001840 */
[C---:B------:R-:W-:Y:S08]  /*3c80*/  HMMA.16816.F32 R60, R8.reuse, R102, R60 ;  /* 0x00000066083c723c */ /* 0x040ff0000000183c */
[----:B------:R-:W-:Y:S01]  /*3c90*/  HMMA.16816.F32 R56, R8, R108, R224 ;  /* 0x0000006c0838723c */ /* 0x000fe200000018e0 */
[----:B--2---:R-:W-:-:S07]  /*3ca0*/  IMAD.IADD R2, R104, 0x1, R2 ;  /* 0x0000000168027824 */ /* 0x004fce00078e0202 */
[C---:B------:R-:W-:Y:S08]  /*3cb0*/  HMMA.16816.F32 R68, R8.reuse, R110, R68 ;  /* 0x0000006e0844723c */ /* 0x040ff00000001844 */
        /* <DEDUP_REMOVED lines=10> */
[----:B------:R-:W-:Y:S08]  /*3d60*/  HMMA.16816.F32 R180, R8, R118, R228 ;  /* 0x0000007608b4723c */ /* 0x000ff000000018e4 */
[C---:B-1----:R-:W-:Y:S08]  /*3d70*/  HMMA.16816.F32 R196, R4.reuse, R44, R148 ;  /* 0x0000002c04c4723c */ /* 0x042ff00000001894 */
[C---:B------:R-:W-:Y:S08]  /*3d80*/  HMMA.16816.F32 R108, R4.reuse, R26, R96 ;  /* 0x0000001a046c723c */ /* 0x040ff00000001860 */
[C---:B------:R-:W-:Y:S08]  /*3d90*/  HMMA.16816.F32 R112, R4.reuse, R38, R88 ;  /* 0x000000260470723c */ /* 0x040ff00000001858 */
[----:B------:R-:W-:Y:S08]  /*3da0*/  HMMA.16816.F32 R120, R4, R34, R84 ;  /* 0x000000220478723c */ /* 0x000ff00000001854 */
[----:B------:R-:W-:Y:S01]  /*3db0*/  HMMA.16816.F32 R132, R8, R134, R244 ;  /* 0x000000860884723c */ /* 0x000fe200000018f4 */
[----:B------:R-:W-:Y:S07]  /*3dc0*/  LDSM.16.M88.4 R8, [R2] ;  /* 0x000000000208783b */ /* 0x000fee0000000200 */
[C---:B---3--:R-:W-:Y:S08]  /*3dd0*/  HMMA.16816.F32 R176, R4.reuse, R20, R176 ;  /* 0x0000001404b0723c */ /* 0x048ff000000018b0 */
[C---:B------:R-:W-:Y:S08]  /*3de0*/  HMMA.16816.F32 R172, R4.reuse, R24, R172 ;  /* 0x0000001804ac723c */ /* 0x040ff000000018ac */
[C---:B------:R-:W-:Y:S08]  /*3df0*/  HMMA.16816.F32 R164, R4.reuse, R36, R164 ;  /* 0x0000002404a4723c */ /* 0x040ff000000018a4 */
[C---:B------:R-:W-:Y:S08]  /*3e00*/  HMMA.16816.F32 R160, R4.reuse, R32, R160 ;  /* 0x0000002004a0723c */ /* 0x040ff000000018a0 */
[C---:B----4-:R-:W-:Y:S08]  /*3e10*/  HMMA.16816.F32 R156, R4.reuse, R28, R156 ;  /* 0x0000001c049c723c */ /* 0x050ff0000000189c */
[C---:B-----5:R-:W-:Y:S08]  /*3e20*/  HMMA.16816.F32 R152, R4.reuse, R48, R152 ;  /* 0x000000300498723c */ /* 0x060ff00000001898 */
[C---:B------:R-:W-:Y:S08]  /*3e30*/  HMMA.16816.F32 R148, R4.reuse, R40, R140 ;  /* 0x000000280494723c */ /* 0x040ff0000000188c */
[C---:B------:R-:W-:Y:S08]  /*3e40*/  HMMA.16816.F32 R136, R4.reuse, R22, R136 ;  /* 0x000000160488723c */ /* 0x040ff00000001888 */
[C---:B------:R-:W-:Y:S08]  /*3e50*/  HMMA.16816.F32 R128, R4.reuse, R30, R80 ;  /* 0x0000001e0480723c */ /* 0x040ff00000001850 */
[C---:B------:R-:W-:Y:S01]  /*3e60*/  HMMA.16816.F32 R124, R4.reuse, R50, R76 ;  /* 0x00000032047c723c */ /* 0x040fe2000000184c */
[----:B------:R-:W-:Y:S07]  /*3e70*/  LDSM.16.M88.4 R76, [R0+0x7800] ;  /* 0x00780000004c783b */ /* 0x000fee0000000200 */
[C---:B------:R-:W-:Y:S01]  /*3e80*/  HMMA.16816.F32 R116, R4.reuse, R46, R72 ;  /* 0x0000002e0474723c */ /* 0x040fe20000001848 */
[----:B------:R-:W-:Y:S07]  /*3e90*/  LDSM.16.M88.4 R72, [R0+0x7000] ;  /* 0x007000000048783b */ /* 0x000fee0000000200 */
[----:B------:R-:W-:Y:S01]  /*3ea0*/  HMMA.16816.F32 R96, R4, R42, R52 ;  /* 0x0000002a0460723c */ /* 0x000fe20000001834 */
[----:B------:R1:W-:Y:S04]  /*3eb0*/  LDSM.16.M88.4 R4, [R2+0x2000] ;  /* 0x002000000204783b */ /* 0x0003e80000000200 */
[----:B------:R-:W-:Y:S03]  /*3ec0*/  LDSM.16.M88.4 R52, [R0+0x4800] ;  /* 0x004800000034783b */ /* 0x000fe60000000200 */
[C---:B------:R-:W-:Y:S01]  /*3ed0*/  HMMA.16816.F32 R88, R12.reuse, R20, R64 ;  /* 0x000000140c58723c */ /* 0x040fe20000001840 */
[----:B------:R-:W-:Y:S07]  /*3ee0*/  LDSM.16.M88.4 R64, [R0+0x6000] ;  /* 0x006000000040783b */ /* 0x000fee0000000200 */
[C---:B------:R-:W-:Y:S01]  /*3ef0*/  HMMA.16816.F32 R84, R12.reuse, R22, R60 ;  /* 0x000000160c54723c */ /* 0x040fe2000000183c */
[----:B------:R-:W2:Y:S04]  /*3f00*/  LDSM.16.M88.4 R20, [R0+0x4000] ;  /* 0x004000000014783b */ /* 0x000ea80000000200 */
[----:B------:R-:W-:Y:S03]  /*3f10*/  LDSM.16.M88.4 R60, [R0+0x5800] ;  /* 0x00580000003c783b */ /* 0x000fe60000000200 */
[----:B------:R-:W-:Y:S01]  /*3f20*/  HMMA.16816.F32 R92, R12, R24, R56 ;  /* 0x000000180c5c723c */ /* 0x000fe20000001838 */
[----:B------:R-:W3:Y:S01]  /*3f30*/  LDSM.16.M88.4 R56, [R0+0x5000] ;  /* 0x005000000038783b */ /* 0x000ee20000000200 */
[----:B-1----:R-:W-:-:S05]  /*3f40*/  IMAD.SHL.U32 R2, R213, 0x2, RZ ;  /* 0x00000002d5027824 */ /* 0x002fca00078e00ff */
[----:B------:R-:W-:Y:S01]  /*3f50*/  LOP3.LUT R2, R2, 0x6, RZ, 0xc0, !PT ;  /* 0x0000000602027812 */ /* 0x000fe200078ec0ff */
[----:B------:R-:W-:Y:S01]  /*3f60*/  HMMA.16816.F32 R80, R12, R26, R68 ;  /* 0x0000001a0c50723c */ /* 0x000fe20000001844 */
[----:B------:R1:W4:Y:S01]  /*3f70*/  LDSM.16.M88.4 R68, [R0+0x6800] ;  /* 0x006800000044783b */ /* 0x0003220000000200 */
[----:B------:R-:W-:-:S06]  /*3f80*/  DEPBAR.LE SB0, 0x0 ;  /* 0x000080000000791a */ /* 0x000fcc0000000000 */
[C---:B------:R-:W-:Y:S08]  /*3f90*/  HMMA.16816.F32 R100, R12.reuse, R36, R220 ;  /* 0x000000240c64723c */ /* 0x040ff000000018dc */
[----:B------:R-:W-:Y:S01]  /*3fa0*/  HMMA.16816.F32 R132, R12, R38, R132 ;  /* 0x000000260c84723c */ /* 0x000fe20000001884 */
[----:B-1----:R-:W-:-:S07]  /*3fb0*/  IMAD.U32 R0, RZ, RZ, UR15 ;  /* 0x0000000fff007e24 */ /* 0x002fce000f8e00ff */
[----:B------:R-:W-:Y:S01]  /*3fc0*/  HMMA.16816.F32 R144, R12, R32, R144 ;  /* 0x000000200c90723c */ /* 0x000fe20000001890 */
[----:B------:R-:W-:-:S04]  /*3fd0*/  IMAD R0, R0, 0x80, R2 ;  /* 0x0000008000007824 */ /* 0x000fc800078e0202 */
[----:B------:R-:W-:-:S03]  /*3fe0*/  VIADD R2, R0, 0xffffff80 ;  /* 0xffffff8000027836 */ /* 0x000fc60000000000 */
[----:B------:R-:W-:Y:S01]  /*3ff0*/  HMMA.16816.F32 R200, R12, R34, R200 ;  /* 0x000000220cc8723c */ /* 0x000fe200000018c8 */
[----:B------:R-:W-:Y:S01]  /*4000*/  VIADD R3, R0, 0xffffff89 ;  /* 0xffffff8900037836 */ /* 0x000fe20000000000 */
[----:B------:R-:W-:Y:S01]  /*4010*/  ISETP.GE.AND P0, PT, R2, UR18, PT ;  /* 0x0000001202007c0c */ /* 0x000fe2000bf06270 */
[----:B------:R-:W-:-:S03]  /*4020*/  VIADD R2, R0, 0xffffff90 ;  /* 0xffffff9000027836 */ /* 0x000fc60000000000 */
[----:B------:R-:W-:Y:S02]  /*4030*/  ISETP.GE.AND P2, PT, R3, UR18, PT ;  /* 0x0000001203007c0c */ /* 0x000fe4000bf46270 */
[----:B------:R-:W-:Y:S01]  /*4040*/  HMMA.16816.F32 R204, R12, R28, R204 ;  /* 0x0000001c0ccc723c */ /* 0x000fe200000018cc */
[----:B------:R-:W-:Y:S01]  /*4050*/  ISETP.GE.AND P1, PT, R2, UR18, PT ;  /* 0x0000001202007c0c */ /* 0x000fe2000bf26270 */
[----:B------:R-:W-:-:S06]  /*4060*/  VIADD R2, R0, 0xffffff91 ;  /* 0xffffff9100027836 */ /* 0x000fcc0000000000 */
[C---:B------:R-:W-:Y:S08]  /*4070*/  HMMA.16816.F32 R188, R12.reuse, R30, R188 ;  /* 0x0000001e0cbc723c */ /* 0x040ff000000018bc */
[C---:B------:R-:W-:Y:S08]  /*4080*/  HMMA.16816.F32 R208, R12.reuse, R48, R208 ;  /* 0x000000300cd0723c */ /* 0x040ff000000018d0 */
[C---:B------:R-:W-:Y:S08]  /*4090*/  HMMA.16816.F32 R192, R12.reuse, R50, R192 ;  /* 0x000000320cc0723c */ /* 0x040ff000000018c0 */
[C---:B------:R-:W-:Y:S08]  /*40a0*/  HMMA.16816.F32 R216, R12.reuse, R44, R216 ;  /* 0x0000002c0cd8723c */ /* 0x040ff000000018d8 */
[C---:B------:R-:W-:Y:S08]  /*40b0*/  HMMA.16816.F32 R180, R12.reuse, R46, R180 ;  /* 0x0000002e0cb4723c */ /* 0x040ff000000018b4 */
[C---:B------:R-:W-:Y:S08]  /*40c0*/  HMMA.16816.F32 R220, R12.reuse, R40, R224 ;  /* 0x000000280cdc723c */ /* 0x040ff000000018e0 */
[----:B------:R-:W-:Y:S08]  /*40d0*/  HMMA.16816.F32 R184, R12, R42, R184 ;  /* 0x0000002a0cb8723c */ /* 0x000ff000000018b8 */
[-C--:B--2---:R-:W-:Y:S08]  /*40e0*/  HMMA.16816.F32 R28, R4, R20.reuse, R176 ;  /* 0x00000014041c723c */ /* 0x084ff000000018b0 */
[----:B------:R-:W-:Y:S08]  /*40f0*/  HMMA.16816.F32 R12, R8, R20, R88 ;  /* 0x00000014080c723c */ /* 0x000ff00000001858 */
[C---:B------:R-:W-:Y:S08]  /*4100*/  HMMA.16816.F32 R32, R4.reuse, R22, R136 ;  /* 0x000000160420723c */ /* 0x040ff00000001888 */
[C---:B---3--:R-:W-:Y:S08]  /*4110*/  HMMA.16816.F32 R48, R4.reuse, R58, R112 ;  /* 0x0000003a0430723c */ /* 0x048ff00000001870 */
[----:B------:R-:W-:Y:S08]  /*4120*/  HMMA.16816.F32 R112, R4, R62, R120 ;  /* 0x0000003e0470723c */ /* 0x000ff00000001878 */
[----:B------:R-:W-:Y:S01]  /*4130*/  HMMA.16816.F32 R20, R8, R22, R84 ;  /* 0x000000160814723c */ /* 0x000fe20000001854 */
[----:B------:R-:W-:-:S02]  /*4140*/  FSEL R87, R30, -INF , !P0 ;  /* 0xff8000001e577808 */ /* 0x000fc40004000000 */
[----:B------:R-:W-:-:S05]  /*4150*/  FSEL R85, R28, -INF , !P0 ;  /* 0xff8000001c557808 */ /* 0x000fca0004000000 */
[C---:B------:R-:W-:Y:S08]  /*4160*/  HMMA.16816.F32 R120, R4.reuse, R64, R156 ;  /* 0x000000400478723c */ /* 0x040ff0000000189c */
[C---:B------:R-:W-:Y:S08]  /*4170*/  HMMA.16816.F32 R40, R4.reuse, R54, R108 ;  /* 0x000000360428723c */ /* 0x040ff0000000186c */
[C---:B----4-:R-:W-:Y:S08]  /*4180*/  HMMA.16816.F32 R136, R4.reuse, R68, R152 ;  /* 0x000000440488723c */ /* 0x050ff00000001898 */
[C---:B------:R-:W-:Y:S08]  /*4190*/  HMMA.16816.F32 R156, R4.reuse, R76, R148 ;  /* 0x0000004c049c723c */ /* 0x040ff00000001894 */
[C---:B------:R-:W-:Y:S08]  /*41a0*/  HMMA.16816.F32 R36, R4.reuse, R52, R172 ;  /* 0x000000340424723c */ /* 0x040ff000000018ac */
[C---:B------:R-:W-:Y:S08]  /*41b0*/  HMMA.16816.F32 R44, R4.reuse, R56, R164 ;  /* 0x00000038042c723c */ /* 0x040ff000000018a4 */
[----:B------:R-:W-:Y:S03]  /*41c0*/  HMMA.16816.F32 R108, R4, R60, R160 ;  /* 0x0000003c046c723c */ /* 0x000fe600000018a0 */
[----:B------:R-:W-:-:S05]  /*41d0*/  FSEL R90, R38, -INF , !P1 ;  /* 0xff800000265a7808 */ /* 0x000fca0004800000 */
[C---:B------:R-:W-:Y:S08]  /*41e0*/  HMMA.16816.F32 R128, R4.reuse, R66, R128 ;  /* 0x000000420480723c */ /* 0x040ff00000001880 */
[C---:B------:R-:W-:Y:S08]  /*41f0*/  HMMA.16816.F32 R124, R4.reuse, R70, R124 ;  /* 0x00000046047c723c */ /* 0x040ff0000000187c */
[C---:B------:R-:W-:Y:S08]  /*4200*/  HMMA.16816.F32 R140, R4.reuse, R72, R196 ;  /* 0x00000048048c723c */ /* 0x040ff000000018c4 */
[C---:B------:R-:W-:Y:S08]  /*4210*/  HMMA.16816.F32 R152, R4.reuse, R74, R116 ;  /* 0x0000004a0498723c */ /* 0x040ff00000001874 */
[----:B------:R-:W-:Y:S01]  /*4220*/  HMMA.16816.F32 R148, R4, R78, R96 ;  /* 0x0000004e0494723c */ /* 0x000fe20000001860 */
[----:B------:R-:W-:Y:S01]  /*4230*/  VIADD R5, R0, 0xffffff81 ;  /* 0xffffff8100057836 */ /* 0x000fe20000000000 */
[----:B------:R-:W-:Y:S01]  /*4240*/  FSEL R99, R14, -INF , !P0 ;  /* 0xff8000000e637808 */ /* 0x000fe20004000000 */
[----:B------:R-:W-:Y:S01]  /*4250*/  VIADD R4, R0, 0xffffff88 ;  /* 0xffffff8800047836 */ /* 0x000fe20000000000 */
[----:B------:R-:W-:Y:S01]  /*4260*/  FSEL R97, R23, -INF , !P2 ;  /* 0xff80000017617808 */ /* 0x000fe20005000000 */
[----:B------:R-:W-:Y:S01]  /*4270*/  BAR.SYNC.DEFER_BLOCKING 0x0 ;  /* 0x0000000000007b1d */ /* 0x000fe20000010000 */
[----:B------:R-:W-:-:S02]  /*4280*/  ISETP.GE.AND P4, PT, R5, UR18, PT ;  /* 0x0000001205007c0c */ /* 0x000fc4000bf86270 */
[C---:B------:R-:W-:Y:S01]  /*4290*/  HMMA.16816.F32 R24, R8.reuse, R52, R92 ;  /* 0x000000340818723c */ /* 0x040fe2000000185c */
[----:B------:R-:W-:Y:S02]  /*42a0*/  FSEL R94, R12, -INF , !P0 ;  /* 0xff8000000c5e7808 */ /* 0x000fe40004000000 */
[----:B------:R-:W-:Y:S01]  /*42b0*/  ISETP.GE.AND P0, PT, R2, UR18, PT ;  /* 0x0000001202007c0c */ /* 0x000fe2000bf06270 */
[----:B------:R-:W-:Y:S01]  /*42c0*/  VIADD R2, R0, 0xffffff98 ;  /* 0xffffff9800027836 */ /* 0x000fe20000000000 */
[----:B------:R-:W-:Y:S02]  /*42d0*/  FSEL R86, R31, -INF , !P4 ;  /* 0xff8000001f567808 */ /* 0x000fe40006000000 */
[----:B------:R-:W-:Y:S02]  /*42e0*/  FSEL R84, R29, -INF , !P4 ;  /* 0xff8000001d547808 */ /* 0x000fe40006000000 */
[----:B------:R-:W-:Y:S01]  /*42f0*/  FSEL R98, R15, -INF , !P4 ;  /* 0xff8000000f627808 */ /* 0x000fe20006000000 */
[----:B------:R-:W-:Y:S01]  /*4300*/  HMMA.16816.F32 R28, R8, R78, R184 ;  /* 0x0000004e081c723c */ /* 0x000fe200000018b8 */
[----:B------:R-:W-:-:S02]  /*4310*/  FSEL R93, R13, -INF , !P4 ;  /* 0xff8000000d5d7808 */ /* 0x000fc40006000000 */
[----:B------:R-:W-:Y:S01]  /*4320*/  ISETP.GE.AND P4, PT, R2, UR18, PT ;  /* 0x0000001202007c0c */ /* 0x000fe2000bf86270 */
[----:B------:R-:W-:Y:S01]  /*4330*/  VIADD R2, R0, 0xffffff99 ;  /* 0xffffff9900027836 */ /* 0x000fe20000000000 */
[----:B------:R-:W-:Y:S02]  /*4340*/  ISETP.GE.AND P3, PT, R4, UR18, PT ;  /* 0x0000001204007c0c */ /* 0x000fe4000bf66270 */
[----:B------:R-:W-:Y:S01]  /*4350*/  FSEL R95, R21, -INF , !P2 ;  /* 0xff800000155f7808 */ /* 0x000fe20005000000 */
[----:B------:R-:W-:Y:S01]  /*4360*/  HMMA.16816.F32 R4, R8, R54, R80 ;  /* 0x000000360804723c */ /* 0x000fe20000001850 */
[----:B------:R-:W-:Y:S02]  /*4370*/  FSEL R82, R34, -INF , !P3 ;  /* 0xff80000022527808 */ /* 0x000fe40005800000 */
[----:B------:R-:W-:Y:S02]  /*4380*/  FSEL R80, R32, -INF , !P3 ;  /* 0xff80000020507808 */ /* 0x000fe40005800000 */
[----:B------:R-:W-:-:S02]  /*4390*/  FSEL R96, R22, -INF , !P3 ;  /* 0xff80000016607808 */ /* 0x000fc40005800000 */
[----:B------:R-:W-:Y:S01]  /*43a0*/  FSEL R92, R20, -INF , !P3 ;  /* 0xff800000145c7808 */ /* 0x000fe20005800000 */
[C---:B------:R-:W-:Y:S01]  /*43b0*/  HMMA.16816.F32 R12, R8.reuse, R60, R144 ;  /* 0x0000003c080c723c */ /* 0x040fe20000001890 */
[----:B------:R-:W-:Y:S01]  /*43c0*/  ISETP.GE.AND P3, PT, R2, UR18, PT ;  /* 0x0000001202007c0c */ /* 0x000fe2000bf66270 */
[----:B------:R-:W-:Y:S01]  /*43d0*/  VIADD R2, R0, 0xffffffa0 ;  /* 0xffffffa000027836 */ /* 0x000fe20000000000 */
[----:B------:R-:W-:Y:S02]  /*43e0*/  FSEL R83, R35, -INF , !P2 ;  /* 0xff80000023537808 */ /* 0x000fe40005000000 */
[----:B------:R-:W-:Y:S02]  /*43f0*/  FSEL R81, R33, -INF , !P2 ;  /* 0xff80000021517808 */ /* 0x000fe40005000000 */
[----:B------:R-:W-:Y:S01]  /*4400*/  ISETP.GE.AND P2, PT, R2, UR18, PT ;  /* 0x0000001202007c0c */ /* 0x000fe2000bf46270 */
[----:B------:R-:W-:Y:S01]  /*4410*/  VIADD R2, R0, 0xffffffa1 ;  /* 0xffffffa100027836 */ /* 0x000fe20000000000 */
[----:B------:R-:W-:Y:S01]  /*4420*/  HMMA.16816.F32 R20, R8, R56, R100 ;  /* 0x000000380814723c */ /* 0x000fe20000001864 */
[----:B------:R-:W-:-:S02]  /*4430*/  FSEL R119, R26, -INF , !P1 ;  /* 0xff8000001a777808 */ /* 0x000fc40004800000 */
[----:B------:R-:W-:Y:S02]  /*4440*/  FSEL R56, R36, -INF , !P1 ;  /* 0xff80000024387808 */ /* 0x000fe40004800000 */
[----:B------:R-:W-:Y:S02]  /*4450*/  FSEL R117, R24, -INF , !P1 ;  /* 0xff80000018757808 */ /* 0x000fe40004800000 */
[----:B------:R-:W-:Y:S01]  /*4460*/  ISETP.GE.AND P1, PT, R2, UR18, PT ;  /* 0x0000001202007c0c */ /* 0x000fe2000bf26270 */
[----:B------:R-:W-:Y:S01]  /*4470*/  VIADD R2, R0, 0xffffffa8 ;  /* 0xffffffa800027836 */ /* 0x000fe20000000000 */
[----:B------:R-:W-:Y:S01]  /*4480*/  FSEL R91, R39, -INF , !P0 ;  /* 0xff800000275b7808 */ /* 0x000fe20004000000 */
[----:B------:R-:W-:Y:S01]  /*4490*/  HMMA.16816.F32 R32, R8, R76, R220 ;  /* 0x0000004c0820723c */ /* 0x000fe200000018dc */
[----:B------:R-:W-:Y:S02]  /*44a0*/  FSEL R38, R37, -INF , !P0 ;  /* 0xff80000025267808 */ /* 0x000fe40004000000 */
[----:B------:R-:W-:-:S02]  /*44b0*/  FSEL R118, R27, -INF , !P0 ;  /* 0xff8000001b767808 */ /* 0x000fc40004000000 */
[----:B------:R-:W-:Y:S02]  /*44c0*/  FSEL R103, R25, -INF , !P0 ;  /* 0xff80000019677808 */ /* 0x000fe40004000000 */
[----:B------:R-:W-:Y:S01]  /*44d0*/  ISETP.GE.AND P0, PT, R2, UR18, PT ;  /* 0x0000001202007c0c */ /* 0x000fe2000bf06270 */
[----:B------:R-:W-:Y:S01]  /*44e0*/  VIADD R2, R0, 0xffffffa9 ;  /* 0xffffffa900027836 */ /* 0x000fe20000000000 */
[----:B------:R-:W-:Y:S01]  /*44f0*/  FSEL R89, R42, -INF , !P4 ;  /* 0xff8000002a597808 */ /* 0x000fe20006000000 */
[----:B------:R-:W-:Y:S01]  /*4500*/  HMMA.16816.F32 R24, R8, R58, R132 ;  /* 0x0000003a0818723c */ /* 0x000fe20000001884 */
[----:B------:R-:W-:Y:S02]  /*4510*/  FSEL R36, R40, -INF , !P4 ;  /* 0xff80000028247808 */ /* 0x000fe40006000000 */
[----:B------:R-:W-:Y:S02]  /*4520*/  FSEL R116, R6, -INF , !P4 ;  /* 0xff80000006747808 */ /* 0x000fe40006000000 */
[----:B------:R-:W-:-:S02]  /*4530*/  FSEL R101, R4, -INF , !P4 ;  /* 0xff80000004657808 */ /* 0x000fc40006000000 */
[----:B------:R-:W-:Y:S01]  /*4540*/  ISETP.GE.AND P4, PT, R2, UR18, PT ;  /* 0x0000001202007c0c */ /* 0x000fe2000bf86270 */
[----:B------:R-:W-:Y:S01]  /*4550*/  VIADD R2, R0, 0xffffffb0 ;  /* 0xffffffb000027836 */ /* 0x000fe20000000000 */
[----:B------:R-:W-:Y:S02]  /*4560*/  FSEL R88, R43, -INF , !P3 ;  /* 0xff8000002b587808 */ /* 0x000fe40005800000 */
[----:B------:R-:W-:Y:S02]  /*4570*/  FSEL R37, R41, -INF , !P3 ;  /* 0xff80000029257808 */ /* 0x000fe40005800000 */
[----:B------:R-:W-:Y:S02]  /*4580*/  FSEL R102, R7, -INF , !P3 ;  /* 0xff80000007667808 */ /* 0x000fe40005800000 */
[----:B------:R-:W-:Y:S02]  /*4590*/  FSEL R100, R5, -INF , !P3 ;  /* 0xff80000005647808 */ /* 0x000fe40005800000 */
[----:B------:R-:W-:Y:S01]  /*45a0*/  ISETP.GE.AND P3, PT, R2, UR18, PT ;  /* 0x0000001202007c0c */ /* 0x000fe2000bf66270 */
[----:B------:R-:W-:Y:S01]  /*45b0*/  VIADD R2, R0, 0xffffffb1 ;  /* 0xffffffb100027836 */ /* 0x000fe20000000000 */
[----:B------:R-:W-:Y:S01]  /*45c0*/  FSEL R167, R22, -INF , !P2 ;  /* 0xff80000016a77808 */ /* 0x000fe20005000000 */
[----:B------:R-:W-:Y:S01]  /*45d0*/  HMMA.16816.F32 R4, R8, R62, R200 ;  /* 0x0000003e0804723c */ /* 0x000fe200000018c8 */
[----:B------:R-:W-:-:S02]  /*45e0*/  FSEL R146, R46, -INF , !P2 ;  /* 0xff8000002e927808 */ /* 0x000fc40005000000 */
[----:B------:R-:W-:Y:S02]  /*45f0*/  FSEL R135, R44, -INF , !P2 ;  /* 0xff8000002c877808 */ /* 0x000fe40005000000 */
[----:B------:R-:W-:Y:S02]  /*4600*/  FSEL R165, R20, -INF , !P2 ;  /* 0xff80000014a57808 */ /* 0x000fe40005000000 */
[----:B------:R-:W-:Y:S01]  /*4610*/  ISETP.GE.AND P2, PT, R2, UR18, PT ;  /* 0x0000001202007c0c */ /* 0x000fe2000bf46270 */
[----:B------:R-:W-:Y:S01]  /*4620*/  VIADD R2, R0, 0xffffffb8 ;  /* 0xffffffb800027836 */ /* 0x000fe20000000000 */
[----:B------:R-:W-:Y:S02]  /*4630*/  FSEL R147, R47, -INF , !P1 ;  /* 0xff8000002f937808 */ /* 0x000fe40004800000 */
        /* <DEDUP_REMOVED lines=83> */
[----:B------:R-:W-:Y:S02]  /*4b70*/  FSEL R183, R126, -INF , !P3 ;  /* 0xff8000007eb77808 */ /* 0x000fe40005800000 */
        /* <DEDUP_REMOVED lines=11> */
[----:B------:R-:W-:-:S02]  /*4c30*/  FMNMX3.FTZ R3, R85, R84, R80, !PT ;  /* 0x0000005455037276 */ /* 0x000fc40007810050 */
[----:B------:R-:W-:Y:S01]  /*4c40*/  FSEL R232, R22, -INF , !P1 ;  /* 0xff80000016e87808 */ /* 0x000fe20004800000 */
[----:B------:R-:W-:Y:S01]  /*4c50*/  VIADD R22, R0, 0xfffffff8 ;  /* 0xfffffff800167836 */ /* 0x000fe20000000000 */
[----:B------:R-:W-:Y:S02]  /*4c60*/  FSEL R231, R142, -INF , !P1 ;  /* 0xff8000008ee77808 */ /* 0x000fe40004800000 */
[----:B------:R-:W-:Y:S02]  /*4c70*/  FSEL R222, R140, -INF , !P1 ;  /* 0xff8000008cde7808 */ /* 0x000fe40004800000 */
[----:B------:R-:W-:Y:S02]  /*4c80*/  FSEL R221, R20, -INF , !P1 ;  /* 0xff80000014dd7808 */ /* 0x000fe40004800000 */
[----:B------:R-:W-:Y:S02]  /*4c90*/  ISETP.GE.AND P1, PT, R2, UR18, PT ;  /* 0x0000001202007c0c */ /* 0x000fe4000bf26270 */
[----:B------:R-:W-:-:S02]  /*4ca0*/  FMNMX3.FTZ R2, R87, R86, R82, !PT ;  /* 0x0000005657027276 */ /* 0x000fc40007810052 */
[----:B------:R-:W-:Y:S02]  /*4cb0*/  FMNMX3.FTZ R3, R3, R81, R56, !PT ;  /* 0x0000005103037276 */ /* 0x000fe40007810038 */
[----:B------:R-:W-:Y:S02]  /*4cc0*/  FMNMX3.FTZ R2, R2, R83, R90, !PT ;  /* 0x0000005302027276 */ /* 0x000fe4000781005a */
[----:B------:R-:W-:Y:S02]  /*4cd0*/  FMNMX3.FTZ R3, R3, R38, R36, !PT ;  /* 0x0000002603037276 */ /* 0x000fe40007810024 */
[----:B------:R-:W-:Y:S02]  /*4ce0*/  FMNMX3.FTZ R2, R2, R91, R89, !PT ;  /* 0x0000005b02027276 */ /* 0x000fe40007810059 */
[----:B------:R-:W-:Y:S02]  /*4cf0*/  FMNMX3.FTZ R3, R3, R37, R135, !PT ;  /* 0x0000002503037276 */ /* 0x000fe40007810087 */
[----:B------:R-:W-:-:S02]  /*4d00*/  FMNMX3.FTZ R2, R2, R88, R146, !PT ;  /* 0x0000005802027276 */ /* 0x000fc40007810092 */
[----:B------:R-:W-:Y:S02]  /*4d10*/  FMNMX3.FTZ R3, R3, R134, R133, !PT ;  /* 0x0000008603037276 */ /* 0x000fe40007810085 */
[----:B------:R-:W-:Y:S02]  /*4d20*/  FSEL R229, R143, -INF , !P0 ;  /* 0xff8000008fe57808 */ /* 0x000fe40004000000 */
[----:B------:R-:W-:Y:S02]  /*4d30*/  FSEL R220, R141, -INF , !P0 ;  /* 0xff8000008ddc7808 */ /* 0x000fe40004000000 */
[----:B------:R-:W-:Y:S02]  /*4d40*/  FSEL R230, R23, -INF , !P0 ;  /* 0xff80000017e67808 */ /* 0x000fe40004000000 */
[----:B------:R-:W-:Y:S02]  /*4d50*/  FSEL R187, R21, -INF , !P0 ;  /* 0xff80000015bb7808 */ /* 0x000fe40004000000 */
[----:B------:R-:W-:-:S02]  /*4d60*/  FMNMX3.FTZ R19, R2, R147, R145, !PT ;  /* 0x0000009302137276 */ /* 0x000fc40007810091 */
[----:B------:R-:W-:Y:S01]  /*4d70*/  FMNMX3.FTZ R20, R3, R132, R177, !PT ;  /* 0x0000008403147276 */ /* 0x000fe200078100b1 */
[----:B------:R-:W-:Y:S06]  /*4d80*/  BRA.U !UP1, `(.L_x_37) ;  /* 0x0000000509087547 */ /* 0x000fec000b800000 */
[----:B------:R-:W-:Y:S02]  /*4d90*/  UIADD3 UR25, UPT, UPT, UR15, -0x2, URZ ;  /* 0xfffffffe0f197890 */ /* 0x000fe4000fffe0ff */
[----:B------:R-:W-:Y:S02]  /*4da0*/  USHF.L.U32 UR21, UR12, 0x4, URZ ;  /* 0x000000040c157899 */ /* 0x000fe400080006ff */
[----:B------:R-:W-:Y:S02]  /*4db0*/  UIMAD.WIDE.U32 UR28, UR25, UR12, URZ ;  /* 0x0000000c191c72a5 */ /* 0x000fe4000f8e00ff */
[----:B------:R-:W-:Y:S02]  /*4dc0*/  USHF.L.U64.HI UR19, UR12, 0x4, UR13 ;  /* 0x000000040c137899 */ /* 0x000fe4000801020d */
[----:B------:R-:W-:Y:S02]  /*4dd0*/  UIMAD UR25, UR25, UR13, UR29 ;  /* 0x0000000d191972a4 */ /* 0x000fe4000f8e021d */
[----:B------:R-:W-:Y:S01]  /*4de0*/  ULEA UR24, UP0, UR28, UR21, 0x7 ;  /* 0x000000151c187291 */ /* 0x000fe2000f8038ff */
[----:B------:R-:W-:Y:S01]  /*4df0*/  IMAD.U32 R2, RZ, RZ, UR28 ;  /* 0x0000001cff027e24 */ /* 0x000fe2000f8e00ff */
[----:B------:R-:W-:Y:S01]  /*4e00*/  USHF.L.U64.HI UR27, UR12, 0x5, UR13 ;  /* 0x000000050c1b7899 */ /* 0x000fe2000801020d */
[----:B------:R-:W-:Y:S01]  /*4e10*/  IMAD.U32 R3, RZ, RZ, UR29 ;  /* 0x0000001dff037e24 */ /* 0x000fe2000f8e00ff */
[----:B------:R-:W-:Y:S01]  /*4e20*/  ULEA.HI.X UR23, UR28, UR19, UR25, 0x7, UP0 ;  /* 0x000000131c177291 */ /* 0x000fe200080f3c19 */
[----:B------:R-:W-:Y:S01]  /*4e30*/  IMAD.U32 R3, RZ, RZ, UR25 ;  /* 0x00000019ff037e24 */ /* 0x000fe2000f8e00ff */
[CC--:B------:R-:W-:Y:S01]  /*4e40*/  LEA R16, P0, R2.reuse, R251.reuse, 0x8 ;  /* 0x000000fb02107211 */ /* 0x0c0fe200078040ff */
[----:B------:R-:W-:Y:S01]  /*4e50*/  UIADD3 UR26, UP0, UPT, UR24, UR21, URZ ;  /* 0x00000015181a7290 */ /* 0x000fe2000ff1e0ff */
[----:B------:R-:W-:Y:S01]  /*4e60*/  IMAD.U32 R4, RZ, RZ, UR24 ;  /* 0x00000018ff047e24 */ /* 0x000fe2000f8e00ff */
[----:B------:R-:W-:Y:S01]  /*4e70*/  USHF.L.U32 UR28, UR12, 0x5, URZ ;  /* 0x000000050c1c7899 */ /* 0x000fe200080006ff */
[-C--:B------:R-:W-:Y:S01]  /*4e80*/  LEA.HI.X R17, R2, R250.reuse, R3, 0x8, P0 ;  /* 0x000000fa02117211 */ /* 0x080fe200000f4403 */
[----:B------:R-:W-:Y:S01]  /*4e90*/  UIADD3.X UR25, UPT, UPT, UR23, UR19, URZ, UP0, !UPT ;  /* 0x0000001317197290 */ /* 0x000fe200087fe4ff */
[----:B------:R-:W-:Y:S01]  /*4ea0*/  IMAD.U32 R2, RZ, RZ, UR23 ;  /* 0x00000017ff027e24 */ /* 0x000fe2000f8e00ff */
[CC--:B------:R-:W-:Y:S01]  /*4eb0*/  LEA R14, P0, R4.reuse, R251.reuse, 0x1 ;  /* 0x000000fb040e7211 */ /* 0x0c0fe200078008ff */
[----:B------:R-:W-:Y:S01]  /*4ec0*/  UIADD3 UR29, UP0, UPT, UR28, UR24, URZ ;  /* 0x000000181c1d7290 */ /* 0x000fe2000ff1e0ff */
[----:B------:R-:W-:Y:S01]  /*4ed0*/  IMAD.U32 R3, RZ, RZ, UR26 ;  /* 0x0000001aff037e24 */ /* 0x000fe2000f8e00ff */
[----:B------:R-:W-:Y:S01]  /*4ee0*/  @!PT LDS RZ, [RZ] ;  /* 0x00000000fffff984 */ /* 0x000fe20000000800 */
[----:B------:R-:W-:Y:S01]  /*4ef0*/  @!PT LDS RZ, [RZ] ;  /* 0x00000000fffff984 */ /* 0x000fe20000000800 */
[----:B------:R-:W-:Y:S01]  /*4f00*/  @!PT LDS RZ, [RZ] ;  /* 0x00000000fffff984 */ /* 0x000fe20000000800 */
[----:B------:R1:W-:Y:S01]  /*4f10*/  LDGSTS.E.BYPASS.LTC128B.128 [R18+0x4000], desc[UR16][R16.64] ;  /* 0x0400000010127fae */ /* 0x0003e2000b981a10 */
[-C--:B------:R-:W-:Y:S01]  /*4f20*/  LEA.HI.X R15, R4, R250.reuse, R2, 0x1, P0 ;  /* 0x000000fa040f7211 */ /* 0x080fe200000f0c02 */
[----:B------:R-:W-:Y:S01]  /*4f30*/  UIADD3.X UR26, UPT, UPT, UR27, UR23, URZ, UP0, !UPT ;  /* 0x000000171b1a7290 */ /* 0x000fe200087fe4ff */
[----:B------:R-:W-:Y:S01]  /*4f40*/  IMAD.U32 R2, RZ, RZ, UR25 ;  /* 0x00000019ff027e24 */ /* 0x000fe2000f8e00ff */
[CC--:B------:R-:W-:Y:S01]  /*4f50*/  LEA R12, P0, R3.reuse, R251.reuse, 0x1 ;  /* 0x000000fb030c7211 */ /* 0x0c0fe200078008ff */
[----:B------:R-:W-:Y:S01]  /*4f60*/  UIADD3 UR25, UP0, UPT, UR29, UR21, URZ ;  /* 0x000000151d197290 */ /* 0x000fe2000ff1e0ff */
[----:B------:R-:W-:Y:S01]  /*4f70*/  IMAD.U32 R4, RZ, RZ, UR29 ;  /* 0x0000001dff047e24 */ /* 0x000fe2000f8e00ff */
[----:B------:R1:W-:Y:S01]  /*4f80*/  LDGSTS.E.BYPASS.LTC128B.128 [R18+0x4800], desc[UR16][R14.64] ;  /* 0x048000000e127fae */ /* 0x0003e2000b981a10 */
[-C--:B------:R-:W-:Y:S01]  /*4f90*/  LEA.HI.X R13, R3, R250.reuse, R2, 0x1, P0 ;  /* 0x000000fa030d7211 */ /* 0x080fe200000f0c02 */
[----:B------:R-:W-:Y:S01]  /*4fa0*/  UIADD3.X UR29, UPT, UPT, UR26, UR19, URZ, UP0, !UPT ;  /* 0x000000131a1d7290 */ /* 0x000fe200087fe4ff */
[----:B------:R-:W-:Y:S01]  /*4fb0*/  MOV R2, UR26 ;  /* 0x0000001a00027c02 */ /* 0x000fe20008000f00 */
[----:B------:R-:W-:Y:S01]  /*4fc0*/  ULEA UR24, UP0, UR12, UR24, 0x6 ;  /* 0x000000180c187291 */ /* 0x000fe2000f8030ff */
[CC--:B------:R-:W-:Y:S01]  /*4fd0*/  LEA R10, P0, R4.reuse, R251.reuse, 0x1 ;  /* 0x000000fb040a7211 */ /* 0x0c0fe200078008ff */
[----:B------:R-:W-:Y:S01]  /*4fe0*/  IMAD.U32 R3, RZ, RZ, UR25 ;  /* 0x00000019ff037e24 */ /* 0x000fe2000f8e00ff */
[----:B------:R1:W-:Y:S01]  /*4ff0*/  LDGSTS.E.BYPASS.LTC128B.128 [R18+0x5000], desc[UR16][R12.64] ;  /* 0x050000000c127fae */ /* 0x0003e2000b981a10 */
[----:B------:R-:W-:Y:S01]  /*5000*/  ULEA.HI.X UR12, UR12, UR23, UR13, 0x6, UP0 ;  /* 0x000000170c0c7291 */ /* 0x000fe200080f340d */
[-C--:B------:R-:W-:Y:S01]  /*5010*/  LEA.HI.X R11, R4, R250.reuse, R2, 0x1, P0 ;  /* 0x000000fa040b7211 */ /* 0x080fe200000f0c02 */
[----:B------:R-:W-:Y:S01]  /*5020*/  IMAD.U32 R2, RZ, RZ, UR29 ;  /* 0x0000001dff027e24 */ /* 0x000fe2000f8e00ff */
[CC--:B------:R-:W-:Y:S01]  /*5030*/  LEA R8, P0, R3.reuse, R251.reuse, 0x1 ;  /* 0x000000fb03087211 */ /* 0x0c0fe200078008ff */
[----:B------:R-:W-:Y:S01]  /*5040*/  UIADD3 UR21, UP0, UPT, UR24, UR21, URZ ;  /* 0x0000001518157290 */ /* 0x000fe2000ff1e0ff */
[----:B------:R-:W-:Y:S01]  /*5050*/  IMAD.U32 R4, RZ, RZ, UR24 ;  /* 0x00000018ff047e24 */ /* 0x000fe2000f8e00ff */
[----:B------:R1:W-:Y:S01]  /*5060*/  LDGSTS.E.BYPASS.LTC128B.128 [R18+0x5800], desc[UR16][R10.64] ;  /* 0x058000000a127fae */ /* 0x0003e2000b981a10 */
[-C--:B------:R-:W-:Y:S01]  /*5070*/  LEA.HI.X R9, R3, R250.reuse, R2, 0x1, P0 ;  /* 0x000000fa03097211 */ /* 0x080fe200000f0c02 */
[----:B------:R-:W-:Y:S01]  /*5080*/  UIADD3.X UR19, UPT, UPT, UR12, UR19, URZ, UP0, !UPT ;  /* 0x000000130c137290 */ /* 0x000fe200087fe4ff */
[----:B------:R-:W-:Y:S01]  /*5090*/  IMAD.U32 R2, RZ, RZ, UR12 ;  /* 0x0000000cff027e24 */ /* 0x000fe2000f8e00ff */
[CC--:B------:R-:W-:Y:S01]  /*50a0*/  LEA R6, P0, R4.reuse, R251.reuse, 0x1 ;  /* 0x000000fb04067211 */ /* 0x0c0fe200078008ff */
[----:B------:R-:W-:Y:S01]  /*50b0*/  UIADD3 UR24, UP0, UPT, UR24, UR28, URZ ;  /* 0x0000001c18187290 */ /* 0x000fe2000ff1e0ff */
[----:B------:R-:W-:Y:S01]  /*50c0*/  MOV R3, UR21 ;  /* 0x0000001500037c02 */ /* 0x000fe20008000f00 */
[----:B------:R1:W-:Y:S01]  /*50d0*/  LDGSTS.E.BYPASS.LTC128B.128 [R18+0x6000], desc[UR16][R8.64] ;  /* 0x0600000008127fae */ /* 0x0003e2000b981a10 */
[-C--:B------:R-:W-:Y:S01]  /*50e0*/  LEA.HI.X R7, R4, R250.reuse, R2, 0x1, P0 ;  /* 0x000000fa04077211 */ /* 0x080fe200000f0c02 */
[----:B------:R-:W-:Y:S01]  /*50f0*/  UIADD3.X UR12, UPT, UPT, UR12, UR27, URZ, UP0, !UPT ;  /* 0x0000001b0c0c7290 */ /* 0x000fe200087fe4ff */
[----:B------:R-:W-:Y:S01]  /*5100*/  IMAD.U32 R2, RZ, RZ, UR19 ;  /* 0x00000013ff027e24 */ /* 0x000fe2000f8e00ff */
[CC--:B------:R-:W-:Y:S01]  /*5110*/  LEA R4, P0, R3.reuse, R251.reuse, 0x1 ;  /* 0x000000fb03047211 */ /* 0x0c0fe200078008ff */
[----:B------:R-:W-:Y:S01]  /*5120*/  IMAD.U32 R21, RZ, RZ, UR24 ;  /* 0x00000018ff157e24 */ /* 0x000fe2000f8e00ff */
[----:B------:R1:W-:Y:S02]  /*5130*/  LDGSTS.E.BYPASS.LTC128B.128 [R18+0x6800], desc[UR16][R6.64] ;  /* 0x0680000006127fae */ /* 0x0003e4000b981a10 */
[----:B------:R-:W-:Y:S01]  /*5140*/  LEA.HI.X R5, R3, R250, R2, 0x1, P0 ;  /* 0x000000fa03057211 */ /* 0x000fe200000f0c02 */
[----:B------:R-:W-:Y:S01]  /*5150*/  IMAD.U32 R3, RZ, RZ, UR12 ;  /* 0x0000000cff037e24 */ /* 0x000fe2000f8e00ff */
[----:B------:R-:W-:-:S03]  /*5160*/  LEA R2, P0, R21, R251, 0x1 ;  /* 0x000000fb15027211 */ /* 0x000fc600078008ff */
[----:B------:R1:W-:Y:S01]  /*5170*/  LDGSTS.E.BYPASS.LTC128B.128 [R18+0x7000], desc[UR16][R4.64] ;  /* 0x0700000004127fae */ /* 0x0003e2000b981a10 */
[----:B------:R-:W-:-:S05]  /*5180*/  LEA.HI.X R3, R21, R250, R3, 0x1, P0 ;  /* 0x000000fa15037211 */ /* 0x000fca00000f0c03 */
[----:B------:R1:W-:Y:S04]  /*5190*/  LDGSTS.E.BYPASS.LTC128B.128 [R18+0x7800], desc[UR16][R2.64] ;  /* 0x0780000002127fae */ /* 0x0003e8000b981a10 */
[----:B------:R-:W0:Y:S02]  /*51a0*/  LDGDEPBAR ;  /* 0x00000000000079af */ /* 0x000e240000000000 */
.L_x_37:
[----:B-1----:R-:W-:Y:S01]  /*51b0*/  FMNMX3.FTZ R2, R19, R144, R179, !PT ;  /* 0x0000009013027276 */ /* 0x002fe200078100b3 */
[----:B------:R-:W1:Y:S01]  /*51c0*/  LDCU UR12, c[0x0][0x45c] ;  /* 0x00008b80ff0c77ac */ /* 0x000e620008000800 */
[----:B------:R-:W-:Y:S01]  /*51d0*/  FMNMX3.FTZ R3, R20, R175, R174, !PT ;  /* 0x000000af14037276 */ /* 0x000fe200078100ae */
[----:B------:R-:W-:Y:S01]  /*51e0*/  STL [R1+0x50], R251 ;  /* 0x000050fb01007387 */ /* 0x000fe20000100800 */
[----:B------:R-:W-:Y:S02]  /*51f0*/  IADD3 R4, PT, PT, R0, -0x7, RZ ;  /* 0xfffffff900047810 */ /* 0x000fe40007ffe0ff */
[----:B------:R-:W-:Y:S01]  /*5200*/  FMNMX3.FTZ R0, R2, R196, R178, !PT ;  /* 0x000000c402007276 */ /* 0x000fe200078100b2 */
[----:B------:R-:W-:Y:S01]  /*5210*/  STL [R1+0x4c], R250 ;  /* 0x00004cfa01007387 */ /* 0x000fe20000100800 */
[----:B------:R-:W-:Y:S02]  /*5220*/  FMNMX3.FTZ R2, R3, R173, R202, !PT ;  /* 0x000000ad03027276 */ /* 0x000fe400078100ca */
[----:B------:R-:W-:Y:S01]  /*5230*/  FMNMX3.FTZ R0, R0, R176, R203, !PT ;  /* 0x000000b000007276 */ /* 0x000fe200078100cb */
[----:B------:R-:W-:Y:S01]  /*5240*/  STL [R1+0x48], R249 ;  /* 0x000048f901007387 */ /* 0x000fe20000100800 */
[----:B------:R-:W-:-:S02]  /*5250*/  FMNMX3.FTZ R2, R2, R201, R128, !PT ;  /* 0x000000c902027276 */ /* 0x000fc40007810080 */
[----:B------:R-:W-:Y:S01]  /*5260*/  FMNMX3.FTZ R0, R0, R204, R130, !PT ;  /* 0x000000cc00007276 */ /* 0x000fe20007810082 */
[----:B------:R-:W-:Y:S01]  /*5270*/  STL [R1+0x44], R215 ;  /* 0x000044d701007387 */ /* 0x000fe20000100800 */
[----:B------:R-:W-:Y:S02]  /*5280*/  FMNMX3.FTZ R2, R2, R129, R210, !PT ;  /* 0x0000008102027276 */ /* 0x000fe400078100d2 */
[----:B------:R-:W-:Y:S01]  /*5290*/  FMNMX3.FTZ R0, R0, R131, R211, !PT ;  /* 0x0000008300007276 */ /* 0x000fe200078100d3 */
[----:B------:R-:W-:Y:S01]  /*52a0*/  STL [R1+0x40], R214 ;  /* 0x000040d601007387 */ /* 0x000fe20000100800 */
[----:B------:R-:W-:Y:S02]  /*52b0*/  FMNMX3.FTZ R2, R2, R209, R181, !PT ;  /* 0x000000d102027276 */ /* 0x000fe400078100b5 */
[----:B------:R-:W-:Y:S01]  /*52c0*/  FMNMX3.FTZ R0, R0, R216, R183, !PT ;  /* 0x000000d800007276 */ /* 0x000fe200078100b7 */
[----:B------:R-:W-:Y:S01]  /*52d0*/  STL [R1+0x3c], R213 ;  /* 0x00003cd501007387 */ /* 0x000fe20000100800 */
[----:B------:R-:W-:-:S02]  /*52e0*/  FSEL R152, R152, -INF , !P4 ;  /* 0xff80000098987808 */ /* 0x000fc40006000000 */
[----:B------:R-:W-:Y:S01]  /*52f0*/  FMNMX3.FTZ R2, R2, R180, R222, !PT ;  /* 0x000000b402027276 */ /* 0x000fe200078100de */
[----:B------:R-:W-:Y:S01]  /*5300*/  STL [R1+0x38], R212 ;  /* 0x000038d401007387 */ /* 0x000fe20000100800 */
[----:B------:R-:W-:Y:S02]  /*5310*/  FSEL R186, R154, -INF , !P4 ;  /* 0xff8000009aba7808 */ /* 0x000fe40006000000 */
[----:B------:R-:W-:Y:S01]  /*5320*/  FMNMX3.FTZ R0, R0, R182, R231, !PT ;  /* 0x000000b600007276 */ /* 0x000fe200078100e7 */
[----:B------:R-:W-:Y:S01]  /*5330*/  STL [R1+0x34], R168 ;  /* 0x000034a801007387 */ /* 0x000fe20000100800 */
[----:B------:R-:W-:Y:S02]  /*5340*/  ISETP.GE.AND P0, PT, R22, UR18, PT ;  /* 0x0000001216007c0c */ /* 0x000fe4000bf06270 */
[----:B------:R-:W-:Y:S02]  /*5350*/  FSEL R153, R153, -INF , !P3 ;  /* 0xff80000099997808 */ /* 0x000fe40005800000 */
[----:B------:R-:W-:-:S02]  /*5360*/  FSEL R156, R156, -INF , !P2 ;  /* 0xff8000009c9c7808 */ /* 0x000fc40005000000 */
[----:B------:R-:W-:Y:S02]  /*5370*/  FMNMX3.FTZ R2, R2, R220, R152, !PT ;  /* 0x000000dc02027276 */ /* 0x000fe40007810098 */
[----:B------:R-:W-:Y:S02]  /*5380*/  FSEL R184, R155, -INF , !P3 ;  /* 0xff8000009bb87808 */ /* 0x000fe40005800000 */
[----:B------:R-:W-:Y:S02]  /*5390*/  FSEL R158, R158, -INF , !P2 ;  /* 0xff8000009e9e7808 */ /* 0x000fe40005000000 */
[----:B------:R-:W-:Y:S02]  /*53a0*/  FMNMX3.FTZ R0, R0, R229, R186, !PT ;  /* 0x000000e500007276 */ /* 0x000fe400078100ba */
[----:B------:R-:W-:Y:S02]  /*53b0*/  FSEL R185, R26, -INF , !P4 ;  /* 0xff8000001ab97808 */ /* 0x000fe40006000000 */
[----:B------:R-:W-:-:S02]  /*53c0*/  FSEL R141, R24, -INF , !P4 ;  /* 0xff800000188d7808 */ /* 0x000fc40006000000 */
[----:B------:R-:W-:Y:S02]  /*53d0*/  ISETP.GE.AND P4, PT, R4, UR18, PT ;  /* 0x0000001204007c0c */ /* 0x000fe4000bf86270 */
[----:B------:R-:W-:Y:S02]  /*53e0*/  FSEL R157, R157, -INF , !P1 ;  /* 0xff8000009d9d7808 */ /* 0x000fe40004800000 */
[----:B------:R-:W-:Y:S02]  /*53f0*/  FSEL R154, R148, -INF , !P0 ;  /* 0xff800000949a7808 */ /* 0x000fe40004000000 */
[----:B------:R-:W-:Y:S02]  /*5400*/  FMNMX3.FTZ R2, R2, R153, R156, !PT ;  /* 0x0000009902027276 */ /* 0x000fe4000781009c */
[----:B------:R-:W-:Y:S02]  /*5410*/  FSEL R159, R159, -INF , !P1 ;  /* 0xff8000009f9f7808 */ /* 0x000fe40004800000 */
[----:B------:R-:W-:-:S02]  /*5420*/  FSEL R155, R150, -INF , !P0 ;  /* 0xff800000969b7808 */ /* 0x000fc40004000000 */
[----:B------:R-:W-:Y:S02]  /*5430*/  FMNMX3.FTZ R0, R0, R184, R158, !PT ;  /* 0x000000b800007276 */ /* 0x000fe4000781009e */
[----:B------:R-:W-:Y:S02]  /*5440*/  FSEL R150, R149, -INF , !P4 ;  /* 0xff80000095967808 */ /* 0x000fe40006000000 */
[----:B------:R-:W-:Y:S02]  /*5450*/  FMNMX3.FTZ R2, R2, R157, R154, !PT ;  /* 0x0000009d02027276 */ /* 0x000fe4000781009a */
[----:B------:R-:W-:Y:S02]  /*5460*/  FSEL R151, R151, -INF , !P4 ;  /* 0xff80000097977808 */ /* 0x000fe40006000000 */
[----:B------:R-:W-:Y:S02]  /*5470*/  FMNMX3.FTZ R0, R0, R159, R155, !PT ;  /* 0x0000009f00007276 */ /* 0x000fe4000781009b */
[----:B------:R-:W-:-:S02]  /*5480*/  FMNMX.FTZ R2, R150, R2, !PT ;  /* 0x0000000296027209 */ /* 0x000fc40007810000 */
[----:B------:R-:W-:Y:S02]  /*5490*/  FMNMX.FTZ R0, R151, R0, !PT ;  /* 0x0000000097007209 */ /* 0x000fe40007810000 */
[----:B------:R-:W-:Y:S01]  /*54a0*/  FSEL R142, R30, -INF , !P0 ;  /* 0xff8000001e8e7808 */ /* 0x000fe20004000000 */
[----:B------:R-:W2:Y:S01]  /*54b0*/  SHFL.BFLY PT, R4, R2, 0x2, 0x1f ;  /* 0x0c401f0002047f89 */ /* 0x000ea200000e0000 */
[----:B------:R-:W-:Y:S02]  /*54c0*/  FSEL R136, R28, -INF , !P0 ;  /* 0xff8000001c887808 */ /* 0x000fe40004000000 */
[----:B------:R-:W-:Y:S01]  /*54d0*/  FSEL R139, R25, -INF , !P3 ;  /* 0xff800000198b7808 */ /* 0x000fe20005800000 */
[----:B------:R-:W3:Y:S01]  /*54e0*/  SHFL.BFLY PT, R3, R0, 0x2, 0x1f ;  /* 0x0c401f0000037f89 */ /* 0x000ee200000e0000 */
[----:B------:R-:W-:Y:S02]  /*54f0*/  FSEL R138, R32, -INF , !P2 ;  /* 0xff800000208a7808 */ /* 0x000fe40005000000 */
[----:B------:R-:W-:-:S02]  /*5500*/  FSEL R149, R27, -INF , !P3 ;  /* 0xff8000001b957808 */ /* 0x000fc40005800000 */
[----:B------:R-:W-:Y:S02]  /*5510*/  FSEL R148, R34, -INF , !P2 ;  /* 0xff80000022947808 */ /* 0x000fe40005000000 */
[----:B------:R-:W-:Y:S02]  /*5520*/  FSEL R137, R33, -INF , !P1 ;  /* 0xff80000021897808 */ /* 0x000fe40004800000 */
[----:B------:R-:W-:Y:S02]  /*5530*/  FSEL R143, R35, -INF , !P1 ;  /* 0xff800000238f7808 */ /* 0x000fe40004800000 */
[----:B------:R-:W-:Y:S02]  /*5540*/  FSEL R127, R29, -INF , !P4 ;  /* 0xff8000001d7f7808 */ /* 0x000fe40006000000 */
[----:B------:R-:W-:Y:S02]  /*5550*/  FSEL R140, R31, -INF , !P4 ;  /* 0xff8000001f8c7808 */ /* 0x000fe40006000000 */
[----:B------:R-:W-:-:S04]  /*5560*/  IADD3 R6, PT, PT, R106, R107, RZ ;  /* 0x0000006b6a067210 */ /* 0x000fc80007ffe0ff */
[----:B------:R-:W-:Y:S02]  /*5570*/  LEA R223, R6, UR6, 0x1 ;  /* 0x0000000606df7c11 */ /* 0x000fe4000f8e08ff */
[----:B--2---:R-:W-:Y:S02]  /*5580*/  FMNMX.FTZ R4, R2, R4, !PT ;  /* 0x0000000402047209 */ /* 0x004fe40007810000 */
[----:B------:R-:W-:Y:S01]  /*5590*/  FMNMX3.FTZ R2, R94, R93, R92, !PT ;  /* 0x0000005d5e027276 */ /* 0x000fe2000781005c */
[----:B------:R-:W-:Y:S01]  /*55a0*/  IMAD.IADD R125, R104, 0x1, R223 ;  /* 0x00000001687d7824 */ /* 0x000fe200078e02df */
[----:B---3--:R-:W-:Y:S01]  /*55b0*/  FMNMX.FTZ R3, R0, R3, !PT ;  /* 0x0000000300037209 */ /* 0x008fe20007810000 */
[----:B------:R-:W2:Y:S01]  /*55c0*/  SHFL.BFLY PT, R5, R4, 0x1, 0x1f ;  /* 0x0c201f0004057f89 */ /* 0x000ea200000e0000 */
[----:B------:R-:W-:Y:S02]  /*55d0*/  FMNMX3.FTZ R0, R99, R98, R96, !PT ;  /* 0x0000006263007276 */ /* 0x000fe40007810060 */
[----:B------:R-:W-:Y:S01]  /*55e0*/  FMNMX3.FTZ R2, R2, R95, R117, !PT ;  /* 0x0000005f02027276 */ /* 0x000fe20007810075 */
[----:B------:R-:W3:Y:S01]  /*55f0*/  SHFL.BFLY PT, R7, R3, 0x1, 0x1f ;  /* 0x0c201f0003077f89 */ /* 0x000ee200000e0000 */
[----:B------:R-:W-:-:S02]  /*5600*/  FMNMX3.FTZ R0, R0, R97, R119, !PT ;  /* 0x0000006100007276 */ /* 0x000fc40007810077 */
[----:B------:R-:W-:Y:S01]  /*5610*/  FMNMX3.FTZ R2, R2, R103, R101, !PT ;  /* 0x0000006702027276 */ /* 0x000fe20007810065 */
[----:B------:R-:W4:Y:S01]  /*5620*/  LDSM.16.MT88.4 R44, [R223+0x8000] ;  /* 0x00800000df2c783b */ /* 0x000f220000004200 */
[----:B------:R-:W-:Y:S02]  /*5630*/  FMNMX3.FTZ R0, R0, R118, R116, !PT ;  /* 0x0000007600007276 */ /* 0x000fe40007810074 */
[----:B------:R-:W-:Y:S01]  /*5640*/  FMNMX3.FTZ R2, R2, R100, R165, !PT ;  /* 0x0000006402027276 */ /* 0x000fe200078100a5 */
[----:B------:R-:W-:Y:S01]  /*5650*/  LDSM.16.MT88.4 R52, [R125+0x8000] ;  /* 0x008000007d34783b */ /* 0x000fe20000004200 */
[----:B------:R-:W-:Y:S02]  /*5660*/  FMNMX3.FTZ R0, R0, R102, R167, !PT ;  /* 0x0000006600007276 */ /* 0x000fe400078100a7 */
[----:B------:R-:W-:Y:S01]  /*5670*/  FMNMX3.FTZ R2, R2, R163, R161, !PT ;  /* 0x000000a302027276 */ /* 0x000fe200078100a1 */
[----:B------:R-:W-:Y:S01]  /*5680*/  LDSM.16.MT88.4 R60, [R125+0x8800] ;  /* 0x008800007d3c783b */ /* 0x000fe20000004200 */
[----:B------:R-:W-:-:S02]  /*5690*/  FMNMX3.FTZ R0, R0, R166, R164, !PT ;  /* 0x000000a600007276 */ /* 0x000fc400078100a4 */
[----:B------:R-:W-:Y:S02]  /*56a0*/  FMNMX3.FTZ R2, R2, R160, R198, !PT ;  /* 0x000000a002027276 */ /* 0x000fe400078100c6 */
[----:B------:R-:W-:Y:S02]  /*56b0*/  FMNMX3.FTZ R0, R0, R162, R200, !PT ;  /* 0x000000a200007276 */ /* 0x000fe400078100c8 */
[----:B------:R-:W-:Y:S02]  /*56c0*/  FMNMX3.FTZ R2, R2, R197, R189, !PT ;  /* 0x000000c502027276 */ /* 0x000fe400078100bd */
[----:B------:R-:W-:Y:S02]  /*56d0*/  FMNMX3.FTZ R0, R0, R199, R191, !PT ;  /* 0x000000c700007276 */ /* 0x000fe400078100bf */
[----:B------:R-:W-:Y:S02]  /*56e0*/  FMNMX3.FTZ R2, R2, R188, R206, !PT ;  /* 0x000000bc02027276 */ /* 0x000fe400078100ce */
[----:B--2---:R-:W-:-:S02]  /*56f0*/  FMNMX.FTZ R170, R4, R5, !PT ;  /* 0x0000000504aa7209 */ /* 0x004fc40007810000 */
[----:B------:R-:W-:Y:S02]  /*5700*/  FMNMX3.FTZ R0, R0, R190, R208, !PT ;  /* 0x000000be00007276 */ /* 0x000fe400078100d0 */
[----:B---3--:R-:W-:Y:S01]  /*5710*/  FMNMX.FTZ R169, R3, R7, !PT ;  /* 0x0000000703a97209 */ /* 0x008fe20007810000 */
[----:B------:R2:W-:Y:S01]  /*5720*/  STL [R1+0x54], R170 ;  /* 0x000054aa01007387 */ /* 0x0005e20000100800 */
[----:B------:R-:W-:Y:S02]  /*5730*/  FMNMX3.FTZ R3, R2, R205, R193, !PT ;  /* 0x000000cd02037276 */ /* 0x000fe400078100c1 */
[----:B------:R-:W-:Y:S01]  /*5740*/  FMNMX3.FTZ R2, R0, R207, R195, !PT ;  /* 0x000000cf00027276 */ /* 0x000fe200078100c3 */
[C---:B-1----:R-:W-:Y:S01]  /*5750*/  FMUL.FTZ R0, R170.reuse, UR12 ;  /* 0x0000000caa007c20 */ /* 0x042fe20008410000 */
[----:B------:R-:W-:Y:S01]  /*5760*/  FSETP.NEU.FTZ.AND P0, PT, R170, -INF , PT ;  /* 0xff800000aa00780b */ /* 0x000fe20003f1d000 */
[----:B------:R-:W-:Y:S01]  /*5770*/  STL [R1+0x58], R169 ;  /* 0x000058a901007387 */ /* 0x000fe20000100800 */
[----:B------:R-:W-:-:S02]  /*5780*/  FMNMX3.FTZ R3, R3, R192, R226, !PT ;  /* 0x000000c003037276 */ /* 0x000fc400078100e2 */
[----:B------:R-:W-:Y:S02]  /*5790*/  FMNMX3.FTZ R2, R2, R194, R228, !PT ;  /* 0x000000c202027276 */ /* 0x000fe400078100e4 */
[----:B------:R-:W-:Y:S02]  /*57a0*/  FSEL R8, R0, RZ, P0 ;  /* 0x000000ff00087208 */ /* 0x000fe40000000000 */
[----:B------:R-:W-:Y:S02]  /*57b0*/  FMNMX3.FTZ R3, R3, R224, R218, !PT ;  /* 0x000000e003037276 */ /* 0x000fe400078100da */
[----:B------:R-:W-:Y:S01]  /*57c0*/  FMNMX3.FTZ R0, R2, R227, R225, !PT ;  /* 0x000000e302007276 */ /* 0x000fe200078100e1 */
[----:B------:R-:W-:Y:S01]  /*57d0*/  FFMA.FTZ R2, R85, UR12, -R8 ;  /* 0x0000000c55027c23 */ /* 0x000fe20008010808 */
[----:B------:R-:W-:Y:S01]  /*57e0*/  FMNMX3.FTZ R4, R3, R217, R221, !PT ;  /* 0x000000d903047276 */ /* 0x000fe200078100dd */
[----:B------:R-:W-:Y:S01]  /*57f0*/  FMUL.FTZ R3, R169, UR12 ;  /* 0x0000000ca9037c20 */ /* 0x000fe20008410000 */
[----:B------:R-:W-:Y:S01]  /*5800*/  FMNMX3.FTZ R5, R0, R219, R232, !PT ;  /* 0x000000db00057276 */ /* 0x000fe200078100e8 */
[----:B------:R-:W-:Y:S01]  /*5810*/  FFMA.FTZ R0, R84, UR12, -R8 ;  /* 0x0000000c54007c23 */ /* 0x000fe20008010808 */
[----:B------:R1:W3:Y:S01]  /*5820*/  MUFU.EX2 R15, R2 ;  /* 0x00000002000f7308 */ /* 0x0002e20000000800 */
[----:B------:R-:W-:-:S02]  /*5830*/  FMNMX3.FTZ R4, R4, R187, R141, !PT ;  /* 0x000000bb04047276 */ /* 0x000fc4000781008d */
[----:B------:R-:W-:Y:S01]  /*5840*/  FSETP.NEU.FTZ.AND P0, PT, R169, -INF , PT ;  /* 0xff800000a900780b */ /* 0x000fe20003f1d000 */
[----:B------:R4:W2:Y:S01]  /*5850*/  MUFU.EX2 R16, R0 ;  /* 0x0000000000107308 */ /* 0x0008a20000000800 */
[----:B------:R-:W-:Y:S02]  /*5860*/  FMNMX3.FTZ R4, R4, R139, R138, !PT ;  /* 0x0000008b04047276 */ /* 0x000fe4000781008a */
[----:B------:R-:W-:Y:S02]  /*5870*/  FSEL R3, R3, RZ, P0 ;  /* 0x000000ff03037208 */ /* 0x000fe40000000000 */
[----:B------:R-:W-:-:S03]  /*5880*/  IADD3 R126, PT, PT, R105, R223, RZ ;  /* 0x000000df697e7210 */ /* 0x000fc60007ffe0ff */
[----:B------:R-:W-:Y:S01]  /*5890*/  FFMA.FTZ R6, R87, UR12, -R3 ;  /* 0x0000000c57067c23 */ /* 0x000fe20008010803 */
[----:B------:R-:W-:Y:S01]  /*58a0*/  IADD3 R124, PT, PT, R104, R126, RZ ;  /* 0x0000007e687c7210 */ /* 0x000fe20007ffe0ff */
[--C-:B-1----:R-:W-:Y:S01]  /*58b0*/  FFMA.FTZ R2, R80, UR12, -R8.reuse ;  /* 0x0000000c50027c23 */ /* 0x102fe20008010808 */
[----:B---3--:R-:W-:Y:S01]  /*58c0*/  STL [R1+0x28], R15 ;  /* 0x0000280f01007387 */ /* 0x008fe20000100800 */
[----:B------:R-:W1:Y:S01]  /*58d0*/  MUFU.EX2 R12, R6 ;  /* 0x00000006000c7308 */ /* 0x000e620000000800 */
[----:B----4-:R-:W-:Y:S02]  /*58e0*/  FFMA.FTZ R0, R81, UR12, -R8 ;  /* 0x0000000c51007c23 */ /* 0x010fe40008010808 */
[----:B--2---:R-:W-:Y:S01]  /*58f0*/  STL [R1+0x24], R16 ;  /* 0x0000241001007387 */ /* 0x004fe20000100800 */
[----:B------:R2:W-:Y:S03]  /*5900*/  MUFU.EX2 R13, R2 ;  /* 0x00000002000d7308 */ /* 0x0005e60000000800 */
[----:B------:R-:W-:Y:S01]  /*5910*/  LDSM.16.MT88.4 R72, [R126+0x8000] ;  /* 0x008000007e48783b */ /* 0x000fe20000004200 */
[----:B------:R3:W4:Y:S03]  /*5920*/  MUFU.EX2 R170, R0 ;  /* 0x0000000000aa7308 */ /* 0x0007260000000800 */
[----:B------:R-:W-:Y:S04]  /*5930*/  LDSM.16.MT88.4 R76, [R124+0x8000] ;  /* 0x008000007c4c783b */ /* 0x000fe80000004200 */
[----:B-1----:R1:W-:Y:S01]  /*5940*/  STL [R1+0x20], R12 ;  /* 0x0000200c01007387 */ /* 0x0023e20000100800 */
[----:B--2---:R-:W-:Y:S01]  /*5950*/  FMNMX3.FTZ R2, R5, R230, R185, !PT ;  /* 0x000000e605027276 */ /* 0x004fe200078100b9 */
[----:B------:R-:W-:-:S02]  /*5960*/  FFMA.FTZ R5, R86, UR12, -R3 ;  /* 0x0000000c56057c23 */ /* 0x000fc40008010803 */
[----:B------:R-:W-:Y:S01]  /*5970*/  LDSM.16.MT88.4 R64, [R126+0x8800] ;  /* 0x008800007e40783b */ /* 0x000fe20000004200 */
[----:B---3--:R-:W-:Y:S01]  /*5980*/  FMNMX3.FTZ R0, R2, R149, R148, !PT ;  /* 0x0000009502007276 */ /* 0x008fe20007810094 */
[----:B------:R-:W2:Y:S01]  /*5990*/  MUFU.EX2 R14, R5 ;  /* 0x00000005000e7308 */ /* 0x000ea20000000800 */
[----:B------:R-:W-:Y:S01]  /*59a0*/  FMNMX3.FTZ R2, R4, R137, R136, !PT ;  /* 0x0000008904027276 */ /* 0x000fe20007810088 */
[--C-:B------:R-:W-:Y:S01]  /*59b0*/  FFMA.FTZ R4, R82, UR12, -R3.reuse ;  /* 0x0000000c52047c23 */ /* 0x100fe20008010803 */
[----:B------:R-:W-:Y:S01]  /*59c0*/  FMNMX3.FTZ R0, R0, R143, R142, !PT ;  /* 0x0000008f00007276 */ /* 0x000fe2000781008e */
[----:B------:R-:W-:Y:S01]  /*59d0*/  LDSM.16.MT88.4 R68, [R124+0x8800] ;  /* 0x008800007c44783b */ /* 0x000fe20000004200 */
[----:B------:R-:W-:Y:S01]  /*59e0*/  FMNMX.FTZ R9, R127, R2, !PT ;  /* 0x000000027f097209 */ /* 0x000fe20007810000 */
[----:B------:R3:W-:Y:S01]  /*59f0*/  MUFU.EX2 R235, R4 ;  /* 0x0000000400eb7308 */ /* 0x0007e20000000800 */
[----:B------:R-:W-:Y:S01]  /*5a00*/  FMNMX.FTZ R2, R140, R0, !PT ;  /* 0x000000008c027209 */ /* 0x000fe20007810000 */
[----:B------:R-:W-:Y:S01]  /*5a10*/  FFMA.FTZ R0, R83, UR12, -R3 ;  /* 0x0000000c53007c23 */ /* 0x000fe20008010803 */
[----:B----4-:R-:W-:Y:S01]  /*5a20*/  F2FP.F16.F32.PACK_AB R6, R170, R13 ;  /* 0x0000000daa06723e */ /* 0x010fe200000000ff */
[----:B------:R-:W4:Y:S02]  /*5a30*/  SHFL.BFLY PT, R11, R9, 0x2, 0x1f ;  /* 0x0c401f00090b7f89 */ /* 0x000f2400000e0000 */
[----:B------:R-:W3:Y:S02]  /*5a40*/  MUFU.EX2 R251, R0 ;  /* 0x0000000000fb7308 */ /* 0x000ee40000000800 */
[----:B------:R-:W4:Y:S01]  /*5a50*/  SHFL.BFLY PT, R10, R2, 0x2, 0x1f ;  /* 0x0c401f00020a7f89 */ /* 0x000f2200000e0000 */
[----:B--2---:R-:W-:Y:S01]  /*5a60*/  F2FP.F16.F32.PACK_AB R5, R14, R12 ;  /* 0x0000000c0e05723e */ /* 0x004fe200000000ff */
[----:B-1----:R-:W-:-:S02]  /*5a70*/  FFMA.FTZ R12, R56, UR12, -R8 ;  /* 0x0000000c380c7c23 */ /* 0x002fc40008010808 */
[----:B------:R-:W-:Y:S01]  /*5a80*/  STL [R1+0x1c], R14 ;  /* 0x00001c0e01007387 */ /* 0x000fe20000100800 */
[----:B---3--:R-:W-:Y:S01]  /*5a90*/  F2FP.F16.F32.PACK_AB R4, R16, R15 ;  /* 0x0000000f1004723e */ /* 0x008fe200000000ff */
[----:B------:R1:W-:Y:S02]  /*5aa0*/  MUFU.EX2 R245, R12 ;  /* 0x0000000c00f57308 */ /* 0x0003e40000000800 */
[----:B------:R-:W-:Y:S01]  /*5ab0*/  LDSM.16.MT88.4 R56, [R223+0x8800] ;  /* 0x00880000df38783b */ /* 0x000fe20000004200 */
[----:B------:R-:W-:-:S03]  /*5ac0*/  F2FP.F16.F32.PACK_AB R7, R251, R235 ;  /* 0x000000ebfb07723e */ /* 0x000fc600000000ff */
[----:B------:R-:W-:Y:S04]  /*5ad0*/  STL [R1+0x5c], R170 ;  /* 0x00005caa01007387 */ /* 0x000fe80000100800 */
[----:B------:R-:W-:Y:S01]  /*5ae0*/  STL [R1+0x60], R251 ;  /* 0x000060fb01007387 */ /* 0x000fe20000100800 */
[----:B------:R-:W-:Y:S01]  /*5af0*/  HMMA.16816.F32 R32, R4, R44, RZ ;  /* 0x0000002c0420723c */ /* 0x000fe200000018ff */
[----:B----4-:R-:W-:Y:S01]  /*5b00*/  FMNMX.FTZ R0, R9, R11, !PT ;  /* 0x0000000b09007209 */ /* 0x010fe20007810000 */
[----:B------:R-:W-:Y:S01]  /*5b10*/  FFMA.FTZ R9, R38, UR12, -R8 ;  /* 0x0000000c26097c23 */ /* 0x000fe20008010808 */
[----:B------:R-:W-:-:S03]  /*5b20*/  FMNMX.FTZ R2, R2, R10, !PT ;  /* 0x0000000a02027209 */ /* 0x000fc60007810000 */
[----:B-1----:R-:W1:Y:S01]  /*5b30*/  SHFL.BFLY PT, R12, R0, 0x1, 0x1f ;  /* 0x0c201f00000c7f89 */ /* 0x002e6200000e0000 */
[----:B------:R2:W3:Y:S01]  /*5b40*/  MUFU.EX2 R249, R9 ;  /* 0x0000000900f97308 */ /* 0x0004e20000000800 */
[--C-:B------:R-:W-:Y:S01]  /*5b50*/  FFMA.FTZ R10, R36, UR12, -R8.reuse ;  /* 0x0000000c240a7c23 */ /* 0x100fe20008010808 */
[C---:B------:R-:W-:Y:S01]  /*5b60*/  HMMA.16816.F32 R48, R4.reuse, R52, RZ ;  /* 0x000000340430723c */ /* 0x040fe200000018ff */
[----:B------:R-:W4:Y:S02]  /*5b70*/  SHFL.BFLY PT, R11, R2, 0x1, 0x1f ;  /* 0x0c201f00020b7f89 */ /* 0x000f2400000e0000 */
[----:B------:R3:W-:Y:S05]  /*5b80*/  MUFU.EX2 R238, R10 ;  /* 0x0000000a00ee7308 */ /* 0x0007ea0000000800 */
[----:B------:R-:W-:Y:S01]  /*5b90*/  HMMA.16816.F32 R40, R4, R72, RZ ;  /* 0x000000480428723c */ /* 0x000fe200000018ff */
[----:B--2---:R-:W-:-:S07]  /*5ba0*/  FFMA.FTZ R9, R37, UR12, -R8 ;  /* 0x0000000c25097c23 */ /* 0x004fce0008010808 */
[----:B------:R-:W-:Y:S01]  /*5bb0*/  HMMA.16816.F32 R36, R4, R76, RZ ;  /* 0x0000004c0424723c */ /* 0x000fe200000018ff */
[----:B------:R2:W2:Y:S01]  /*5bc0*/  MUFU.EX2 R213, R9 ;  /* 0x0000000900d57308 */ /* 0x0004a20000000800 */
[----:B---3--:R-:W-:Y:S01]  /*5bd0*/  FFMA.FTZ R10, R90, UR12, -R3 ;  /* 0x0000000c5a0a7c23 */ /* 0x008fe20008010803 */
[----:B-1----:R-:W-:-:S03]  /*5be0*/  FMNMX.FTZ R172, R0, R12, !PT ;  /* 0x0000000c00ac7209 */ /* 0x002fc60007810000 */
[----:B------:R1:W-:Y:S01]  /*5bf0*/  MUFU.EX2 R236, R10 ;  /* 0x0000000a00ec7308 */ /* 0x0003e20000000800 */
[----:B------:R-:W-:Y:S01]  /*5c00*/  F2FP.F16.F32.PACK_AB R12, R249, R245 ;  /* 0x000000f5f90c723e */ /* 0x000fe200000000ff */
[C---:B------:R-:W-:Y:S01]  /*5c10*/  HMMA.16816.F32 R28, R4.reuse, R46, RZ ;  /* 0x0000002e041c723c */ /* 0x040fe200000018ff */
[----:B----4-:R-:W-:Y:S01]  /*5c20*/  FMNMX.FTZ R171, R2, R11, !PT ;  /* 0x0000000b02ab7209 */ /* 0x010fe20007810000 */
[C---:B------:R-:W-:Y:S01]  /*5c30*/  FMUL.FTZ R2, R172.reuse, UR12 ;  /* 0x0000000cac027c20 */ /* 0x040fe20008410000 */
[----:B------:R-:W-:Y:S01]  /*5c40*/  FSETP.NEU.FTZ.AND P0, PT, R172, -INF , PT ;  /* 0xff800000ac00780b */ /* 0x000fe20003f1d000 */
[----:B------:R3:W-:Y:S02]  /*5c50*/  STL [R1+0x64], R172 ;  /* 0x000064ac01007387 */ /* 0x0007e40000100800 */
[C---:B------:R-:W-:Y:S01]  /*5c60*/  FMUL.FTZ R0, R171.reuse, UR12 ;  /* 0x0000000cab007c20 */ /* 0x040fe20008410000 */
[----:B------:R-:W-:Y:S01]  /*5c70*/  FSEL R2, R2, RZ, P0 ;  /* 0x000000ff02027208 */ /* 0x000fe20000000000 */
[C---:B------:R-:W-:Y:S01]  /*5c80*/  HMMA.16816.F32 R24, R4.reuse, R54, RZ ;  /* 0x000000360418723c */ /* 0x040fe200000018ff */
[----:B------:R-:W-:Y:S01]  /*5c90*/  FSETP.NEU.FTZ.AND P0, PT, R171, -INF , PT ;  /* 0xff800000ab00780b */ /* 0x000fe20003f1d000 */
[--C-:B--2---:R-:W-:Y:S01]  /*5ca0*/  FFMA.FTZ R9, R91, UR12, -R3.reuse ;  /* 0x0000000c5b097c23 */ /* 0x104fe20008010803 */
[----:B------:R2:W-:Y:S01]  /*5cb0*/  STL [R1+0x68], R249 ;  /* 0x000068f901007387 */ /* 0x0005e20000100800 */
[----:B-1----:R-:W-:Y:S01]  /*5cc0*/  FFMA.FTZ R10, R89, UR12, -R3 ;  /* 0x0000000c590a7c23 */ /* 0x002fe20008010803 */
[----:B------:R-:W-:Y:S01]  /*5cd0*/  FSEL R0, R0, RZ, P0 ;  /* 0x000000ff00007208 */ /* 0x000fe20000000000 */
[----:B------:R1:W4:Y:S01]  /*5ce0*/  MUFU.EX2 R215, R9 ;  /* 0x0000000900d77308 */ /* 0x0003220000000800 */
[----:B------:R-:W-:Y:S01]  /*5cf0*/  F2FP.F16.F32.PACK_AB R14, R213, R238 ;  /* 0x000000eed50e723e */ /* 0x000fe200000000ff */
[----:B------:R-:W-:Y:S02]  /*5d00*/  HMMA.16816.F32 R20, R4, R74, RZ ;  /* 0x0000004a0414723c */ /* 0x000fe400000018ff */
[----:B------:R4:W-:Y:S01]  /*5d10*/  MUFU.EX2 R237, R10 ;  /* 0x0000000a00ed7308 */ /* 0x0009e20000000800 */
[----:B------:R-:W-:-:S04]  /*5d20*/  FFMA.FTZ R11, R118, UR12, -R0 ;  /* 0x0000000c760b7c23 */ /* 0x000fc80008010800 */
[----:B------:R2:W-:Y:S01]  /*5d30*/  MUFU.EX2 R169, R11 ;  /* 0x0000000b00a97308 */ /* 0x0005e20000000800 */
[----:B------:R-:W-:Y:S01]  /*5d40*/  HMMA.16816.F32 R16, R4, R78, RZ ;  /* 0x0000004e0410723c */ /* 0x000fe200000018ff */
[--C-:B------:R-:W-:Y:S01]  /*5d50*/  FFMA.FTZ R4, R94, UR12, -R2.reuse ;  /* 0x0000000c5e047c23 */ /* 0x100fe20008010802 */
[----:B------:R-:W-:Y:S01]  /*5d60*/  FFMA.FTZ R5, R93, UR12, -R2 ;  /* 0x0000000c5d057c23 */ /* 0x000fe20008010802 */
[----:B------:R-:W-:Y:S01]  /*5d70*/  FFMA.FTZ R6, R98, UR12, -R0 ;  /* 0x0000000c62067c23 */ /* 0x000fe20008010800 */
[----:B-1----:R-:W-:Y:S01]  /*5d80*/  FFMA.FTZ R9, R88, UR12, -R3 ;  /* 0x0000000c58097c23 */ /* 0x002fe20008010803 */
[----:B------:R1:W-:Y:S01]  /*5d90*/  MUFU.EX2 R241, R4 ;  /* 0x0000000400f17308 */ /* 0x0003e20000000800 */
[----:B---3--:R-:W-:Y:S02]  /*5da0*/  MOV R172, R13 ;  /* 0x0000000d00ac7202 */ /* 0x008fe40000000f00 */
[----:B----4-:R-:W-:Y:S01]  /*5db0*/  F2FP.F16.F32.PACK_AB R13, R215, R236 ;  /* 0x000000ecd70d723e */ /* 0x010fe200000000ff */
[----:B------:R3:W-:Y:S01]  /*5dc0*/  MUFU.EX2 R240, R5 ;  /* 0x0000000500f07308 */ /* 0x0007e20000000800 */
[----:B------:R-:W-:-:S03]  /*5dd0*/  FFMA.FTZ R10, R103, UR12, -R2 ;  /* 0x0000000c670a7c23 */ /* 0x000fc60008010802 */
[----:B------:R-:W4:Y:S01]  /*5de0*/  MUFU.EX2 R212, R9 ;  /* 0x0000000900d47308 */ /* 0x000f220000000800 */
[----:B--2---:R-:W-:-:S03]  /*5df0*/  FFMA.FTZ R11, R166, UR12, -R0 ;  /* 0x0000000ca60b7c23 */ /* 0x004fc60008010800 */
[----:B------:R-:W-:Y:S01]  /*5e00*/  MUFU.EX2 R233, R6 ;  /* 0x0000000600e97308 */ /* 0x000fe20000000800 */
[----:B-1----:R-:W-:-:S03]  /*5e10*/  FFMA.FTZ R4, R92, UR12, -R2 ;  /* 0x0000000c5c047c23 */ /* 0x002fc60008010802 */
[----:B------:R1:W-:Y:S01]  /*5e20*/  MUFU.EX2 R246, R10 ;  /* 0x0000000a00f67308 */ /* 0x0003e20000000800 */
[----:B---3--:R-:W-:-:S03]  /*5e30*/  FFMA.FTZ R5, R95, UR12, -R2 ;  /* 0x0000000c5f057c23 */ /* 0x008fc60008010802 */
[----:B------:R2:W-:Y:S01]  /*5e40*/  MUFU.EX2 R251, R4 ;  /* 0x0000000400fb7308 */ /* 0x0005e20000000800 */
[----:B----4-:R-:W-:Y:S01]  /*5e50*/  F2FP.F16.F32.PACK_AB R15, R212, R237 ;  /* 0x000000edd40f723e */ /* 0x010fe200000000ff */
[----:B------:R-:W-:Y:S02]  /*5e60*/  FFMA.FTZ R9, R117, UR12, -R2 ;  /* 0x0000000c75097c23 */ /* 0x000fe40008010802 */
[----:B------:R3:W4:Y:S01]  /*5e70*/  MUFU.EX2 R248, R5 ;  /* 0x0000000500f87308 */ /* 0x0007220000000800 */
[----:B------:R-:W-:-:S03]  /*5e80*/  MOV R117, R240 ;  /* 0x000000f000757202 */ /* 0x000fc60000000f00 */
[----:B------:R-:W-:Y:S01]  /*5e90*/  HMMA.16816.F32 R112, R12, R56, R32 ;  /* 0x000000380c70723c */ /* 0x000fe20000001820 */
[----:B-1----:R-:W-:Y:S01]  /*5ea0*/  FFMA.FTZ R10, R100, UR12, -R2 ;  /* 0x0000000c640a7c23 */ /* 0x002fe20008010802 */
[----:B--2---:R-:W-:-:S03]  /*5eb0*/  FFMA.FTZ R4, R99, UR12, -R0 ;  /* 0x0000000c63047c23 */ /* 0x004fc60008010800 */
[----:B------:R1:W-:Y:S03]  /*5ec0*/  MUFU.EX2 R234, R10 ;  /* 0x0000000a00ea7308 */ /* 0x0003e60000000800 */
[C---:B------:R-:W-:Y:S01]  /*5ed0*/  HMMA.16816.F32 R104, R12.reuse, R58, R28 ;  /* 0x0000003a0c68723c */ /* 0x040fe2000000181c */
[--C-:B---3--:R-:W-:Y:S01]  /*5ee0*/  FFMA.FTZ R5, R96, UR12, -R0.reuse ;  /* 0x0000000c60057c23 */ /* 0x108fe20008010800 */
[----:B------:R2:W3:Y:S01]  /*5ef0*/  MUFU.EX2 R252, R4 ;  /* 0x0000000400fc7308 */ /* 0x0004e20000000800 */
[----:B----4-:R-:W-:Y:S02]  /*5f00*/  F2FP.F16.F32.PACK_AB R6, R248, R251 ;  /* 0x000000fbf806723e */ /* 0x010fe400000000ff */
[----:B------:R-:W-:Y:S01]  /*5f10*/  MOV R118, R248 ;  /* 0x000000f800767202 */ /* 0x000fe20000000f00 */
[----:B------:R4:W-:Y:S02]  /*5f20*/  MUFU.EX2 R170, R5 ;  /* 0x0000000500aa7308 */ /* 0x0009e40000000800 */
[----:B------:R-:W-:Y:S01]  /*5f30*/  HMMA.16816.F32 R108, R12, R60, R48 ;  /* 0x0000003c0c6c723c */ /* 0x000fe20000001830 */
[----:B-1----:R-:W-:Y:S01]  /*5f40*/  FFMA.FTZ R10, R116, UR12, -R0 ;  /* 0x0000000c740a7c23 */ /* 0x002fe20008010800 */
[----:B------:R-:W-:-:S02]  /*5f50*/  IMAD.MOV.U32 R116, RZ, RZ, R172 ;  /* 0x000000ffff747224 */ /* 0x000fc400078e00ac */
[----:B------:R1:W-:Y:S01]  /*5f60*/  MUFU.EX2 R172, R11 ;  /* 0x0000000b00ac7308 */ /* 0x0003e20000000800 */
[----:B--2---:R-:W-:-:S03]  /*5f70*/  FFMA.FTZ R4, R97, UR12, -R0 ;  /* 0x0000000c61047c23 */ /* 0x004fc60008010800 */
[----:B------:R-:W-:Y:S01]  /*5f80*/  HMMA.16816.F32 R88, R12, R64, R40 ;  /* 0x000000400c58723c */ /* 0x000fe20000001828 */
[-C--:B---3--:R-:W-:Y:S01]  /*5f90*/  MOV R166, R252.reuse ;  /* 0x000000fc00a67202 */ /* 0x088fe20000000f00 */
[----:B------:R2:W-:Y:S01]  /*5fa0*/  MUFU.EX2 R243, R10 ;  /* 0x0000000a00f37308 */ /* 0x0005e20000000800 */
[----:B----4-:R-:W-:-:S03]  /*5fb0*/  F2FP.F16.F32.PACK_AB R5, R233, R252 ;  /* 0x000000fce905723e */ /* 0x010fc600000000ff */
[----:B------:R3:W4:Y:S02]  /*5fc0*/  MUFU.EX2 R249, R4 ;  /* 0x0000000400f97308 */ /* 0x0007240000000800 */
[----:B------:R-:W-:Y:S01]  /*5fd0*/  HMMA.16816.F32 R96, R12, R66, R20 ;  /* 0x000000420c60723c */ /* 0x000fe20000001814 */
[----:B-1----:R-:W-:-:S07]  /*5fe0*/  FFMA.FTZ R11, R196, UR12, -R3 ;  /* 0x0000000cc40b7c23 */ /* 0x002fce0008010803 */
[----:B------:R-:W-:Y:S01]  /*5ff0*/  HMMA.16816.F32 R120, R12, R68, R36 ;  /* 0x000000440c78723c */ /* 0x000fe20000001824 */
[----:B--2---:R-:W-:Y:S01]  /*6000*/  FFMA.FTZ R10, R134, UR12, -R8 ;  /* 0x0000000c860a7c23 */ /* 0x004fe20008010808 */
[----:B---3--:R-:W-:-:S03]  /*6010*/  F2FP.F16.F32.PACK_AB R4, R240, R241 ;  /* 0x000000f1f004723e */ /* 0x008fc600000000ff */
[----:B------:R1:W-:Y:S01]  /*6020*/  MUFU.EX2 R239, R10 ;  /* 0x0000000a00ef7308 */ /* 0x0003e20000000800 */
[----:B----4-:R-:W-:Y:S02]  /*6030*/  F2FP.F16.F32.PACK_AB R7, R249, R170 ;  /* 0x000000aaf907723e */ /* 0x010fe400000000ff */
[----:B------:R-:W-:Y:S08]  /*6040*/  HMMA.16816.F32 R84, R12, R62, R24 ;  /* 0x0000003e0c54723c */ /* 0x000ff00000001818 */
[----:B------:R-:W-:Y:S01]  /*6050*/  HMMA.16816.F32 R32, R4, R44, RZ ;  /* 0x0000002c0420723c */ /* 0x000fe200000018ff */
[----:B------:R2:W3:Y:S01]  /*6060*/  MUFU.EX2 R45, R9 ;  /* 0x00000009002d7308 */ /* 0x0004e20000000800 */
[----:B-1----:R-:W-:-:S04]  /*6070*/  FFMA.FTZ R10, R132, UR12, -R8 ;  /* 0x0000000c840a7c23 */ /* 0x002fc80008010808 */
[----:B------:R1:W-:Y:S02]  /*6080*/  MUFU.EX2 R250, R10 ;  /* 0x0000000a00fa7308 */ /* 0x0003e40000000800 */
[----:B------:R-:W-:Y:S01]  /*6090*/  HMMA.16816.F32 R28, R4, R46, RZ ;  /* 0x0000002e041c723c */ /* 0x000fe200000018ff */
[----:B--2---:R-:W-:-:S07]  /*60a0*/  FFMA.FTZ R9, R101, UR12, -R2 ;  /* 0x0000000c65097c23 */ /* 0x004fce0008010802 */
[----:B------:R-:W-:Y:S01]  /*60b0*/  HMMA.16816.F32 R20, R4, R54, RZ ;  /* 0x000000360414723c */ /* 0x000fe200000018ff */
[----:B---3--:R-:W-:Y:S01]  /*60c0*/  MOV R132, R45 ;  /* 0x0000002d00847202 */ /* 0x008fe20000000f00 */
[----:B------:R2:W-:Y:S01]  /*60d0*/  MUFU.EX2 R242, R9 ;  /* 0x0000000900f27308 */ /* 0x0005e20000000800 */
[----:B-1----:R-:W-:Y:S01]  /*60e0*/  FFMA.FTZ R10, R147, UR12, -R3 ;  /* 0x0000000c930a7c23 */ /* 0x002fe20008010803 */
[----:B------:R-:W-:-:S04]  /*60f0*/  MOV R147, R249 ;  /* 0x000000f900937202 */ /* 0x000fc80000000f00 */
[----:B------:R-:W-:Y:S08]  /*6100*/  HMMA.16816.F32 R92, R12, R70, R16 ;  /* 0x000000460c5c723c */ /* 0x000ff00000001810 */
[----:B------:R-:W-:Y:S01]  /*6110*/  HMMA.16816.F32 R24, R4, R52, RZ ;  /* 0x000000340418723c */ /* 0x000fe200000018ff */
[----:B--2---:R-:W-:-:S04]  /*6120*/  FFMA.FTZ R9, R119, UR12, -R0 ;  /* 0x0000000c77097c23 */ /* 0x004fc80008010800 */
[----:B------:R1:W2:Y:S03]  /*6130*/  MUFU.EX2 R244, R9 ;  /* 0x0000000900f47308 */ /* 0x0002a60000000800 */
[C---:B------:R-:W-:Y:S08]  /*6140*/  HMMA.16816.F32 R16, R4.reuse, R72, RZ ;  /* 0x000000480410723c */ /* 0x040ff000000018ff */
[----:B------:R-:W-:Y:S01]  /*6150*/  HMMA.16816.F32 R36, R4, R74, RZ ;  /* 0x0000004a0424723c */ /* 0x000fe200000018ff */
[----:B-1----:R-:W-:-:S04]  /*6160*/  FFMA.FTZ R9, R102, UR12, -R0 ;  /* 0x0000000c66097c23 */ /* 0x002fc80008010800 */
[----:B------:R1:W3:Y:S03]  /*6170*/  MUFU.EX2 R44, R9 ;  /* 0x00000009002c7308 */ /* 0x0002e60000000800 */
[C---:B------:R-:W-:Y:S08]  /*6180*/  HMMA.16816.F32 R12, R4.reuse, R76, RZ ;  /* 0x0000004c040c723c */ /* 0x040ff000000018ff */
[----:B------:R-:W-:Y:S01]  /*6190*/  HMMA.16816.F32 R40, R4, R78, RZ ;  /* 0x0000004e0428723c */ /* 0x000fe200000018ff */
[----:B------:R-:W-:-:S02]  /*61a0*/  F2FP.F16.F32.PACK_AB R4, R246, R45 ;  /* 0x0000002df604723e */ /* 0x000fc400000000ff */
[----:B--2---:R-:W-:Y:S02]  /*61b0*/  F2FP.F16.F32.PACK_AB R5, R169, R244 ;  /* 0x000000f4a905723e */ /* 0x004fe400000000ff */
[----:B------:R-:W-:Y:S01]  /*61c0*/  F2FP.F16.F32.PACK_AB R6, R234, R242 ;  /* 0x000000f2ea06723e */ /* 0x000fe200000000ff */
[----:B-1----:R-:W-:Y:S01]  /*61d0*/  FFMA.FTZ R9, R135, UR12, -R8 ;  /* 0x0000000c87097c23 */ /* 0x002fe20008010808 */
[----:B---3--:R-:W-:-:S03]  /*61e0*/  F2FP.F16.F32.PACK_AB R7, R44, R243 ;  /* 0x000000f32c07723e */ /* 0x008fc600000000ff */
[----:B------:R1:W-:Y:S04]  /*61f0*/  MUFU.EX2 R214, R9 ;  /* 0x0000000900d67308 */ /* 0x0003e80000000800 */
[C---:B------:R-:W-:Y:S08]  /*6200*/  HMMA.16816.F32 R52, R4.reuse, R56, R32 ;  /* 0x000000380434723c */ /* 0x040ff00000001820 */
[----:B------:R-:W-:Y:S01]  /*6210*/  HMMA.16816.F32 R32, R4, R58, R28 ;  /* 0x0000003a0420723c */ /* 0x000fe2000000181c */
[----:B-1----:R-:W-:-:S04]  /*6220*/  FFMA.FTZ R9, R133, UR12, -R8 ;  /* 0x0000000c85097c23 */ /* 0x002fc80008010808 */
[----:B------:R1:W2:Y:S03]  /*6230*/  MUFU.EX2 R119, R9 ;  /* 0x0000000900777308 */ /* 0x0002a60000000800 */
[C---:B------:R-:W-:Y:S01]  /*6240*/  HMMA.16816.F32 R28, R4.reuse, R62, R20 ;  /* 0x0000003e041c723c */ /* 0x040fe20000001814 */
[----:B------:R-:W3:Y:S07]  /*6250*/  LDSM.16.MT88.4 R20, [R223+0x9000] ;  /* 0x00900000df14783b */ /* 0x000eee0000004200 */
[----:B------:R-:W-:Y:S01]  /*6260*/  HMMA.16816.F32 R48, R4, R60, R24 ;  /* 0x0000003c0430723c */ /* 0x000fe20000001818 */
[----:B------:R-:W-:Y:S01]  /*6270*/  LDSM.16.MT88.4 R24, [R124+0x9000] ;  /* 0x009000007c18783b */ /* 0x000fe20000004200 */
[----:B-1----:R-:W-:-:S06]  /*6280*/  FFMA.FTZ R9, R146, UR12, -R3 ;  /* 0x0000000c92097c23 */ /* 0x002fcc0008010803 */
[C---:B------:R-:W-:Y:S01]  /*6290*/  HMMA.16816.F32 R80, R4.reuse, R64, R16 ;  /* 0x000000400450723c */ /* 0x040fe20000001810 */
[----:B------:R1:W-:Y:S01]  /*62a0*/  MUFU.EX2 R168, R9 ;  /* 0x0000000900a87308 */ /* 0x0003e20000000800 */
[----:B------:R-:W4:Y:S06]  /*62b0*/  LDSM.16.MT88.4 R16, [R125+0x9000] ;  /* 0x009000007d10783b */ /* 0x000f2c0000004200 */
[----:B------:R-:W-:Y:S01]  /*62c0*/  HMMA.16816.F32 R100, R4, R68, R12 ;  /* 0x000000440464723c */ /* 0x000fe2000000180c */
[----:B------:R-:W4:Y:S01]  /*62d0*/  LDSM.16.MT88.4 R12, [R126+0x9000] ;  /* 0x009000007e0c783b */ /* 0x000f220000004200 */
[----:B-1----:R-:W-:-:S06]  /*62e0*/  FFMA.FTZ R9, R145, UR12, -R3 ;  /* 0x0000000c91097c23 */ /* 0x002fcc0008010803 */
[C---:B------:R-:W-:Y:S01]  /*62f0*/  HMMA.16816.F32 R36, R4.reuse, R66, R36 ;  /* 0x000000420424723c */ /* 0x040fe20000001824 */
[----:B------:R-:W-:Y:S02]  /*6300*/  MOV R145, R239 ;  /* 0x000000ef00917202 */ /* 0x000fe40000000f00 */
[----:B------:R-:W1:Y:S04]  /*6310*/  MUFU.EX2 R239, R10 ;  /* 0x0000000a00ef7308 */ /* 0x000e680000000800 */
[----:B------:R3:W-:Y:S01]  /*6320*/  MUFU.EX2 R146, R9 ;  /* 0x0000000900927308 */ /* 0x0007e20000000800 */
[----:B------:R-:W-:Y:S01]  /*6330*/  HMMA.16816.F32 R40, R4, R70, R40 ;  /* 0x000000460428723c */ /* 0x000fe20000001828 */
[----:B------:R-:W-:Y:S01]  /*6340*/  FFMA.FTZ R4, R144, UR12, -R3 ;  /* 0x0000000c90047c23 */ /* 0x000fe20008010803 */
[----:B--2---:R-:W-:-:S02]  /*6350*/  F2FP.F16.F32.PACK_AB R6, R250, R119 ;  /* 0x00000077fa06723e */ /* 0x004fc400000000ff */
[----:B------:R-:W-:Y:S01]  /*6360*/  MOV R144, R169 ;  /* 0x000000a900907202 */ /* 0x000fe20000000f00 */
[----:B------:R2:W4:Y:S01]  /*6370*/  MUFU.EX2 R247, R4 ;  /* 0x0000000400f77308 */ /* 0x0005220000000800 */
[----:B-1----:R-:W-:Y:S01]  /*6380*/  F2FP.F16.F32.PACK_AB R5, R239, R168 ;  /* 0x000000a8ef05723e */ /* 0x002fe200000000ff */
[--C-:B------:R-:W-:Y:S01]  /*6390*/  FFMA.FTZ R10, R163, UR12, -R2.reuse ;  /* 0x0000000ca30a7c23 */ /* 0x100fe20008010802 */
[----:B---3--:R-:W-:-:S03]  /*63a0*/  FFMA.FTZ R9, R165, UR12, -R2 ;  /* 0x0000000ca5097c23 */ /* 0x008fc60008010802 */
[----:B------:R1:W-:Y:S01]  /*63b0*/  MUFU.EX2 R249, R10 ;  /* 0x0000000a00f97308 */ /* 0x0003e20000000800 */
[----:B--2---:R-:W-:Y:S02]  /*63c0*/  F2FP.F16.F32.PACK_AB R4, R145, R214 ;  /* 0x000000d69104723e */ /* 0x004fe400000000ff */
[----:B----4-:R-:W-:-:S07]  /*63d0*/  F2FP.F16.F32.PACK_AB R7, R247, R146 ;  /* 0x00000092f707723e */ /* 0x010fce00000000ff */
[C---:B------:R-:W-:Y:S01]  /*63e0*/  HMMA.16816.F32 R56, R4.reuse, R20, R112 ;  /* 0x000000140438723c */ /* 0x040fe20000001870 */
[----:B------:R-:W-:Y:S02]  /*63f0*/  IMAD.MOV.U32 R112, RZ, RZ, R168 ;  /* 0x000000ffff707224 */ /* 0x000fe400078e00a8 */
[--C-:B-1----:R-:W-:Y:S01]  /*6400*/  FFMA.FTZ R10, R160, UR12, -R2.reuse ;  /* 0x0000000ca00a7c23 */ /* 0x102fe20008010802 */
[----:B------:R1:W2:Y:S01]  /*6410*/  MUFU.EX2 R168, R9 ;  /* 0x0000000900a87308 */ /* 0x0002a20000000800 */
[----:B------:R-:W-:Y:S01]  /*6420*/  IMAD.MOV.U32 R113, RZ, RZ, R233 ;  /* 0x000000ffff717224 */ /* 0x000fe200078e00e9 */
[----:B------:R-:W-:Y:S02]  /*6430*/  MOV R115, R234 ;  /* 0x000000ea00737202 */ /* 0x000fe40000000f00 */
[----:B------:R3:W-:Y:S01]  /*6440*/  MUFU.EX2 R234, R11 ;  /* 0x0000000b00ea7308 */ /* 0x0007e20000000800 */
[C---:B------:R-:W-:Y:S08]  /*6450*/  HMMA.16816.F32 R76, R4.reuse, R16, R108 ;  /* 0x00000010044c723c */ /* 0x040ff0000000186c */
[----:B------:R-:W-:Y:S01]  /*6460*/  HMMA.16816.F32 R88, R4, R12, R88 ;  /* 0x0000000c0458723c */ /* 0x000fe20000001858 */
[----:B-1----:R-:W-:Y:S01]  /*6470*/  FFMA.FTZ R9, R161, UR12, -R2 ;  /* 0x0000000ca1097c23 */ /* 0x002fe20008010802 */
[----:B------:R-:W-:-:S03]  /*6480*/  MOV R161, R44 ;  /* 0x0000002c00a17202 */ /* 0x000fc60000000f00 */
[----:B------:R1:W-:Y:S01]  /*6490*/  MUFU.EX2 R240, R9 ;  /* 0x0000000900f07308 */ /* 0x0003e20000000800 */
[--C-:B---3--:R-:W-:Y:S01]  /*64a0*/  FFMA.FTZ R11, R199, UR12, -R0.reuse ;  /* 0x0000000cc70b7c23 */ /* 0x108fe20008010800 */
[----:B------:R-:W-:Y:S01]  /*64b0*/  IMAD.MOV.U32 R199, RZ, RZ, R113 ;  /* 0x000000ffffc77224 */ /* 0x000fe200078e0071 */
[C---:B------:R-:W-:Y:S04]  /*64c0*/  HMMA.16816.F32 R120, R4.reuse, R24, R120 ;  /* 0x000000180478723c */ /* 0x040fe80000001878 */
[----:B------:R-:W-:Y:S04]  /*64d0*/  MUFU.EX2 R11, R11 ;  /* 0x0000000b000b7308 */ /* 0x000fe80000000800 */
[----:B------:R-:W-:Y:S01]  /*64e0*/  HMMA.16816.F32 R44, R4, R22, R104 ;  /* 0x00000016042c723c */ /* 0x000fe20000001868 */
[----:B-1----:R-:W-:-:S02]  /*64f0*/  FFMA.FTZ R9, R167, UR12, -R0 ;  /* 0x0000000ca7097c23 */ /* 0x002fc40008010800 */
[----:B------:R1:W-:Y:S05]  /*6500*/  MUFU.EX2 R167, R10 ;  /* 0x0000000a00a77308 */ /* 0x0003ea0000000800 */
[C---:B------:R-:W-:Y:S01]  /*6510*/  HMMA.16816.F32 R72, R4.reuse, R18, R84 ;  /* 0x000000120448723c */ /* 0x040fe20000001854 */
[----:B------:R3:W4:Y:S07]  /*6520*/  MUFU.EX2 R248, R9 ;  /* 0x0000000900f87308 */ /* 0x00072e0000000800 */
[----:B------:R-:W-:Y:S01]  /*6530*/  HMMA.16816.F32 R96, R4, R14, R96 ;  /* 0x0000000e0460723c */ /* 0x000fe20000001860 */
[----:B-1----:R-:W-:Y:S01]  /*6540*/  FFMA.FTZ R10, R164, UR12, -R0 ;  /* 0x0000000ca40a7c23 */ /* 0x002fe20008010800 */
[----:B------:R-:W-:-:S02]  /*6550*/  MOV R164, R145 ;  /* 0x0000009100a47202 */ /* 0x000fc40000000f00 */
[----:B------:R-:W-:Y:S01]  /*6560*/  MOV R145, R245 ;  /* 0x000000f500917202 */ /* 0x000fe20000000f00 */
[----:B---3--:R-:W-:-:S03]  /*6570*/  FFMA.FTZ R9, R162, UR12, -R0 ;  /* 0x0000000ca2097c23 */ /* 0x008fc60008010800 */
[----:B------:R-:W-:Y:S01]  /*6580*/  HMMA.16816.F32 R92, R4, R26, R92 ;  /* 0x0000001a045c723c */ /* 0x000fe2000000185c */
[----:B------:R1:W-:Y:S01]  /*6590*/  MUFU.EX2 R162, R10 ;  /* 0x0000000a00a27308 */ /* 0x0003e20000000800 */
[----:B--2---:R-:W-:Y:S02]  /*65a0*/  F2FP.F16.F32.PACK_AB R4, R249, R168 ;  /* 0x000000a8f904723e */ /* 0x004fe400000000ff */
[----:B----4-:R-:W-:Y:S01]  /*65b0*/  F2FP.F16.F32.PACK_AB R5, R172, R248 ;  /* 0x000000f8ac05723e */ /* 0x010fe200000000ff */
[----:B------:R2:W3:Y:S01]  /*65c0*/  MUFU.EX2 R165, R9 ;  /* 0x0000000900a57308 */ /* 0x0004e20000000800 */
[----:B------:R-:W-:Y:S01]  /*65d0*/  F2FP.F16.F32.PACK_AB R6, R167, R240 ;  /* 0x000000f0a706723e */ /* 0x000fe200000000ff */
[--C-:B-1----:R-:W-:Y:S01]  /*65e0*/  FFMA.FTZ R10, R175, UR12, -R8.reuse ;  /* 0x0000000caf0a7c23 */ /* 0x102fe20008010808 */
[----:B--2---:R-:W-:Y:S01]  /*65f0*/  FFMA.FTZ R9, R177, UR12, -R8 ;  /* 0x0000000cb1097c23 */ /* 0x004fe20008010808 */
[----:B---3--:R-:W-:Y:S02]  /*6600*/  F2FP.F16.F32.PACK_AB R7, R165, R162 ;  /* 0x000000a2a507723e */ /* 0x008fe400000000ff */
[----:B------:R1:W-:Y:S01]  /*6610*/  MUFU.EX2 R233, R10 ;  /* 0x0000000a00e97308 */ /* 0x0003e20000000800 */
[----:B------:R-:W-:Y:S01]  /*6620*/  IMAD.MOV.U32 R177, RZ, RZ, R144 ;  /* 0x000000ffffb17224 */ /* 0x000fe200078e0090 */
[----:B------:R-:W-:-:S02]  /*6630*/  MOV R144, R244 ;  /* 0x000000f400907202 */ /* 0x000fc40000000f00 */
[----:B------:R2:W3:Y:S01]  /*6640*/  MUFU.EX2 R133, R9 ;  /* 0x0000000900857308 */ /* 0x0004e20000000800 */
[C---:B------:R-:W-:Y:S08]  /*6650*/  HMMA.16816.F32 R68, R4.reuse, R16, R48 ;  /* 0x000000100444723c */ /* 0x040ff00000001830 */
[----:B------:R-:W-:Y:S01]  /*6660*/  HMMA.16816.F32 R60, R4, R18, R28 ;  /* 0x00000012043c723c */ /* 0x000fe2000000181c */
[----:B------:R-:W4:Y:S01]  /*6670*/  LDSM.16.MT88.4 R28, [R223+0x9800] ;  /* 0x00980000df1c783b */ /* 0x000f220000004200 */
[----:B-1----:R-:W-:Y:S01]  /*6680*/  FFMA.FTZ R10, R173, UR12, -R8 ;  /* 0x0000000cad0a7c23 */ /* 0x002fe20008010808 */
[----:B------:R-:W-:-:S02]  /*6690*/  IMAD.MOV.U32 R173, RZ, RZ, R243 ;  /* 0x000000ffffad7224 */ /* 0x000fc400078e00f3 */
[----:B--2---:R-:W-:Y:S01]  /*66a0*/  FFMA.FTZ R9, R174, UR12, -R8 ;  /* 0x0000000cae097c23 */ /* 0x004fe20008010808 */
[----:B------:R-:W-:Y:S01]  /*66b0*/  LDSM.16.MT88.4 R16, [R126+0x9800] ;  /* 0x009800007e10783b */ /* 0x000fe20000004200 */
[----:B------:R1:W-:Y:S01]  /*66c0*/  MUFU.EX2 R160, R10 ;  /* 0x0000000a00a07308 */ /* 0x0003e20000000800 */
[----:B------:R-:W-:Y:S01]  /*66d0*/  MOV R174, R235 ;  /* 0x000000eb00ae7202 */ /* 0x000fe20000000f00 */
[C---:B------:R-:W-:Y:S02]  /*66e0*/  HMMA.16816.F32 R108, R4.reuse, R20, R52 ;  /* 0x00000014046c723c */ /* 0x040fe40000001834 */
[----:B------:R2:W-:Y:S06]  /*66f0*/  MUFU.EX2 R114, R9 ;  /* 0x0000000900727308 */ /* 0x0005ec0000000800 */
[----:B------:R-:W-:Y:S01]  /*6700*/  HMMA.16816.F32 R84, R4, R22, R32 ;  /* 0x000000160454723c */ /* 0x000fe20000001820 */
[----:B------:R-:W-:Y:S01]  /*6710*/  LDSM.16.MT88.4 R20, [R124+0x9800] ;  /* 0x009800007c14783b */ /* 0x000fe20000004200 */
[--C-:B-1----:R-:W-:Y:S01]  /*6720*/  FFMA.FTZ R10, R178, UR12, -R3.reuse ;  /* 0x0000000cb20a7c23 */ /* 0x102fe20008010803 */
[----:B------:R-:W-:Y:S01]  /*6730*/  IMAD.MOV.U32 R178, RZ, RZ, R164 ;  /* 0x000000ffffb27224 */ /* 0x000fe200078e00a4 */
[----:B------:R-:W-:Y:S01]  /*6740*/  MOV R164, R119 ;  /* 0x0000007700a47202 */ /* 0x000fe20000000f00 */
[----:B--2---:R-:W-:-:S03]  /*6750*/  FFMA.FTZ R9, R179, UR12, -R3 ;  /* 0x0000000cb3097c23 */ /* 0x004fc60008010803 */
[----:B------:R-:W-:Y:S01]  /*6760*/  HMMA.16816.F32 R64, R4, R12, R80 ;  /* 0x0000000c0440723c */ /* 0x000fe20000001850 */
[----:B------:R1:W-:Y:S01]  /*6770*/  MUFU.EX2 R196, R10 ;  /* 0x0000000a00c47308 */ /* 0x0003e20000000800 */
[----:B------:R-:W-:-:S03]  /*6780*/  MOV R179, R241 ;  /* 0x000000f100b37202 */ /* 0x000fc60000000f00 */
[----:B------:R2:W4:Y:S03]  /*6790*/  MUFU.EX2 R134, R9 ;  /* 0x0000000900867308 */ /* 0x0005260000000800 */
[----:B------:R-:W-:Y:S01]  /*67a0*/  HMMA.16816.F32 R48, R4, R14, R36 ;  /* 0x0000000e0430723c */ /* 0x000fe20000001824 */
[----:B------:R-:W4:Y:S01]  /*67b0*/  LDSM.16.MT88.4 R12, [R125+0x9800] ;  /* 0x009800007d0c783b */ /* 0x000f220000004200 */
[----:B-1----:R-:W-:-:S06]  /*67c0*/  FFMA.FTZ R10, R197, UR12, -R2 ;  /* 0x0000000cc50a7c23 */ /* 0x002fcc0008010802 */
[C---:B------:R-:W-:Y:S01]  /*67d0*/  HMMA.16816.F32 R52, R4.reuse, R24, R100 ;  /* 0x000000180434723c */ /* 0x040fe20000001864 */
[----:B--2---:R-:W-:Y:S01]  /*67e0*/  FFMA.FTZ R9, R176, UR12, -R3 ;  /* 0x0000000cb0097c23 */ /* 0x004fe20008010803 */
[----:B------:R1:W-:Y:S01]  /*67f0*/  MUFU.EX2 R135, R10 ;  /* 0x0000000a00877308 */ /* 0x0003e20000000800 */
[----:B------:R-:W-:Y:S02]  /*6800*/  MOV R176, R166 ;  /* 0x000000a600b07202 */ /* 0x000fe40000000f00 */
[----:B------:R-:W-:Y:S01]  /*6810*/  MOV R166, R118 ;  /* 0x0000007600a67202 */ /* 0x000fe20000000f00 */
[----:B------:R2:W2:Y:S02]  /*6820*/  MUFU.EX2 R169, R9 ;  /* 0x0000000900a97308 */ /* 0x0004a40000000800 */
[----:B------:R-:W-:Y:S01]  /*6830*/  HMMA.16816.F32 R24, R4, R26, R40 ;  /* 0x0000001a0418723c */ /* 0x000fe20000001828 */
[----:B---3--:R-:W-:Y:S02]  /*6840*/  F2FP.F16.F32.PACK_AB R4, R233, R133 ;  /* 0x00000085e904723e */ /* 0x008fe400000000ff */
[----:B----4-:R-:W-:-:S02]  /*6850*/  F2FP.F16.F32.PACK_AB R5, R234, R134 ;  /* 0x00000086ea05723e */ /* 0x010fc400000000ff */
[----:B------:R-:W-:Y:S01]  /*6860*/  F2FP.F16.F32.PACK_AB R6, R160, R114 ;  /* 0x00000072a006723e */ /* 0x000fe200000000ff */
[--C-:B-1----:R-:W-:Y:S01]  /*6870*/  FFMA.FTZ R10, R188, UR12, -R2.reuse ;  /* 0x0000000cbc0a7c23 */ /* 0x102fe20008010802 */
[----:B------:R-:W-:Y:S01]  /*6880*/  MOV R188, R239 ;  /* 0x000000ef00bc7202 */ /* 0x000fe20000000f00 */
[----:B--2---:R-:W-:Y:S02]  /*6890*/  FFMA.FTZ R9, R198, UR12, -R2 ;  /* 0x0000000cc6097c23 */ /* 0x004fe40008010802 */
[----:B------:R1:W-:Y:S01]  /*68a0*/  MUFU.EX2 R197, R10 ;  /* 0x0000000a00c57308 */ /* 0x0003e20000000800 */
[----:B------:R-:W-:-:S03]  /*68b0*/  F2FP.F16.F32.PACK_AB R7, R169, R196 ;  /* 0x000000c4a907723e */ /* 0x000fc600000000ff */
[----:B------:R2:W3:Y:S04]  /*68c0*/  MUFU.EX2 R163, R9 ;  /* 0x0000000900a37308 */ /* 0x0004e80000000800 */
[----:B------:R-:W-:Y:S01]  /*68d0*/  HMMA.16816.F32 R104, R4, R28, R56 ;  /* 0x0000001c0468723c */ /* 0x000fe20000001838 */
[----:B-1----:R-:W-:Y:S01]  /*68e0*/  FFMA.FTZ R10, R191, UR12, -R0 ;  /* 0x0000000cbf0a7c23 */ /* 0x002fe20008010800 */
[----:B------:R-:W-:-:S06]  /*68f0*/  MOV R191, R161 ;  /* 0x000000a100bf7202 */ /* 0x000fcc0000000f00 */
[----:B------:R-:W-:Y:S01]  /*6900*/  HMMA.16816.F32 R100, R4, R30, R44 ;  /* 0x0000001e0464723c */ /* 0x000fe2000000182c */
[----:B------:R-:W-:Y:S01]  /*6910*/  MOV R161, R247 ;  /* 0x000000f700a17202 */ /* 0x000fe20000000f00 */
[----:B--2---:R-:W-:Y:S01]  /*6920*/  FFMA.FTZ R9, R189, UR12, -R2 ;  /* 0x0000000cbd097c23 */ /* 0x004fe20008010802 */
[----:B------:R-:W-:-:S03]  /*6930*/  IMAD.MOV.U32 R189, RZ, RZ, R240 ;  /* 0x000000ffffbd7224 */ /* 0x000fc600078e00f0 */
[----:B------:R1:W-:Y:S02]  /*6940*/  MUFU.EX2 R175, R9 ;  /* 0x0000000900af7308 */ /* 0x0003e40000000800 */
[C---:B------:R-:W-:Y:S08]  /*6950*/  HMMA.16816.F32 R44, R4.reuse, R12, R76 ;  /* 0x0000000c042c723c */ /* 0x040ff0000000184c */
[----:B------:R-:W-:Y:S01]  /*6960*/  HMMA.16816.F32 R40, R4, R14, R72 ;  /* 0x0000000e0428723c */ /* 0x000fe20000001848 */
[----:B-1----:R-:W-:Y:S01]  /*6970*/  FFMA.FTZ R9, R200, UR12, -R0 ;  /* 0x0000000cc8097c23 */ /* 0x002fe20008010800 */
[----:B---3--:R-:W-:-:S02]  /*6980*/  MOV R200, R163 ;  /* 0x000000a300c87202 */ /* 0x008fc40000000f00 */
[----:B------:R-:W-:Y:S01]  /*6990*/  MOV R163, R115 ;  /* 0x0000007300a37202 */ /* 0x000fe20000000f00 */
[----:B------:R-:W-:-:S03]  /*69a0*/  IMAD.MOV.U32 R115, RZ, RZ, R132 ;  /* 0x000000ffff737224 */ /* 0x000fc600078e0084 */
[C---:B------:R-:W-:Y:S01]  /*69b0*/  HMMA.16816.F32 R36, R4.reuse, R16, R88 ;  /* 0x000000100424723c */ /* 0x040fe20000001858 */
[----:B------:R1:W2:Y:S07]  /*69c0*/  MUFU.EX2 R132, R9 ;  /* 0x0000000900847308 */ /* 0x0002ae0000000800 */
[----:B------:R-:W-:Y:S01]  /*69d0*/  HMMA.16816.F32 R32, R4, R18, R96 ;  /* 0x000000120420723c */ /* 0x000fe20000001860 */
[----:B-1----:R-:W-:Y:S01]  /*69e0*/  FFMA.FTZ R9, R190, UR12, -R0 ;  /* 0x0000000cbe097c23 */ /* 0x002fe20008010800 */
[----:B------:R-:W-:-:S06]  /*69f0*/  MOV R190, R112 ;  /* 0x0000007000be7202 */ /* 0x000fcc0000000f00 */
[C---:B------:R-:W-:Y:S01]  /*6a00*/  HMMA.16816.F32 R120, R4.reuse, R20, R120 ;  /* 0x000000140478723c */ /* 0x040fe20000001878 */
[----:B------:R1:W-:Y:S04]  /*6a10*/  MUFU.EX2 R112, R10 ;  /* 0x0000000a00707308 */ /* 0x0003e80000000800 */
[----:B------:R3:W4:Y:S03]  /*6a20*/  MUFU.EX2 R198, R9 ;  /* 0x0000000900c67308 */ /* 0x0007260000000800 */
[----:B------:R-:W-:Y:S01]  /*6a30*/  HMMA.16816.F32 R56, R4, R22, R92 ;  /* 0x000000160438723c */ /* 0x000fe2000000185c */
[----:B------:R-:W-:Y:S02]  /*6a40*/  F2FP.F16.F32.PACK_AB R4, R135, R200 ;  /* 0x000000c88704723e */ /* 0x000fe400000000ff */
[----:B--2---:R-:W-:-:S02]  /*6a50*/  F2FP.F16.F32.PACK_AB R5, R11, R132 ;  /* 0x000000840b05723e */ /* 0x004fc400000000ff */
[----:B------:R-:W-:Y:S01]  /*6a60*/  F2FP.F16.F32.PACK_AB R6, R197, R175 ;  /* 0x000000afc506723e */ /* 0x000fe200000000ff */
[----:B-1----:R-:W-:Y:S01]  /*6a70*/  FFMA.FTZ R10, R201, UR12, -R8 ;  /* 0x0000000cc90a7c23 */ /* 0x002fe20008010808 */
[----:B------:R-:W-:Y:S01]  /*6a80*/  MOV R201, R163 ;  /* 0x000000a300c97202 */ /* 0x000fe20000000f00 */
[----:B------:R-:W-:Y:S02]  /*6a90*/  IMAD.MOV.U32 R163, RZ, RZ, R246 ;  /* 0x000000ffffa37224 */ /* 0x000fe400078e00f6 */
[--C-:B---3--:R-:W-:Y:S01]  /*6aa0*/  FFMA.FTZ R9, R202, UR12, -R8.reuse ;  /* 0x0000000cca097c23 */ /* 0x108fe20008010808 */
[----:B----4-:R-:W-:Y:S01]  /*6ab0*/  F2FP.F16.F32.PACK_AB R7, R198, R112 ;  /* 0x00000070c607723e */ /* 0x010fe200000000ff */
[----:B------:R1:W-:Y:S01]  /*6ac0*/  MUFU.EX2 R245, R10 ;  /* 0x0000000a00f57308 */ /* 0x0003e20000000800 */
[----:B------:R-:W-:Y:S02]  /*6ad0*/  MOV R202, R161 ;  /* 0x000000a100ca7202 */ /* 0x000fe40000000f00 */
[----:B------:R-:W-:Y:S01]  /*6ae0*/  MOV R161, R147 ;  /* 0x0000009300a17202 */ /* 0x000fe20000000f00 */
[----:B------:R2:W3:Y:S01]  /*6af0*/  MUFU.EX2 R252, R9 ;  /* 0x0000000900fc7308 */ /* 0x0004e20000000800 */
[----:B------:R-:W-:Y:S01]  /*6b00*/  MOV R147, R236 ;  /* 0x000000ec00937202 */ /* 0x000fe20000000f00 */
[C---:B------:R-:W-:Y:S08]  /*6b10*/  HMMA.16816.F32 R108, R4.reuse, R28, R108 ;  /* 0x0000001c046c723c */ /* 0x040ff0000000186c */
[C---:B------:R-:W-:Y:S01]  /*6b20*/  HMMA.16816.F32 R96, R4.reuse, R30, R84 ;  /* 0x0000001e0460723c */ /* 0x040fe20000001854 */
[----:B------:R-:W4:Y:S01]  /*6b30*/  LDSM.16.MT88.4 R28, [R223+0xa000] ;  /* 0x00a00000df1c783b */ /* 0x000f220000004200 */
[--C-:B-1----:R-:W-:Y:S01]  /*6b40*/  FFMA.FTZ R10, R129, UR12, -R8.reuse ;  /* 0x0000000c810a7c23 */ /* 0x102fe20008010808 */
[----:B------:R-:W-:Y:S01]  /*6b50*/  MOV R129, R114 ;  /* 0x0000007200817202 */ /* 0x000fe20000000f00 */
[----:B--2---:R-:W-:Y:S01]  /*6b60*/  FFMA.FTZ R9, R128, UR12, -R8 ;  /* 0x0000000c80097c23 */ /* 0x004fe20008010808 */
[----:B------:R-:W-:Y:S01]  /*6b70*/  IMAD.MOV.U32 R128, RZ, RZ, R237 ;  /* 0x000000ffff807224 */ /* 0x000fe200078e00ed */
[----:B------:R1:W-:Y:S02]  /*6b80*/  MUFU.EX2 R247, R10 ;  /* 0x0000000a00f77308 */ /* 0x0003e40000000800 */
[C---:B------:R-:W-:Y:S02]  /*6b90*/  HMMA.16816.F32 R88, R4.reuse, R12, R68 ;  /* 0x0000000c0458723c */ /* 0x040fe40000001844 */
[----:B------:R2:W-:Y:S06]  /*6ba0*/  MUFU.EX2 R246, R9 ;  /* 0x0000000900f67308 */ /* 0x0005ec0000000800 */
[----:B------:R-:W-:Y:S01]  /*6bb0*/  HMMA.16816.F32 R80, R4, R14, R60 ;  /* 0x0000000e0450723c */ /* 0x000fe2000000183c */
[----:B------:R-:W4:Y:S01]  /*6bc0*/  LDSM.16.MT88.4 R12, [R125+0xa000] ;  /* 0x00a000007d0c783b */ /* 0x000f220000004200 */
[----:B-1----:R-:W-:Y:S01]  /*6bd0*/  FFMA.FTZ R10, R130, UR12, -R3 ;  /* 0x0000000c820a7c23 */ /* 0x002fe20008010803 */
[----:B------:R-:W-:-:S02]  /*6be0*/  IMAD.MOV.U32 R130, RZ, RZ, R116 ;  /* 0x000000ffff827224 */ /* 0x000fc400078e0074 */
[----:B--2---:R-:W-:-:S03]  /*6bf0*/  FFMA.FTZ R9, R203, UR12, -R3 ;  /* 0x0000000ccb097c23 */ /* 0x004fc60008010803 */
[----:B------:R-:W-:Y:S01]  /*6c00*/  HMMA.16816.F32 R92, R4, R16, R64 ;  /* 0x00000010045c723c */ /* 0x000fe20000001840 */
[----:B------:R-:W-:Y:S01]  /*6c10*/  MOV R203, R11 ;  /* 0x0000000b00cb7202 */ /* 0x000fe20000000f00 */
[----:B------:R-:W-:Y:S01]  /*6c20*/  FFMA.FTZ R11, R204, UR12, -R3 ;  /* 0x0000000ccc0b7c23 */ /* 0x000fe20008010803 */
[----:B------:R1:W-:Y:S01]  /*6c30*/  MUFU.EX2 R241, R9 ;  /* 0x0000000900f17308 */ /* 0x0003e20000000800 */
[----:B------:R-:W-:-:S03]  /*6c40*/  MOV R204, R238 ;  /* 0x000000ee00cc7202 */ /* 0x000fc60000000f00 */
[----:B------:R2:W-:Y:S01]  /*6c50*/  MUFU.EX2 R244, R10 ;  /* 0x0000000a00f47308 */ /* 0x0005e20000000800 */
[C---:B------:R-:W-:Y:S01]  /*6c60*/  HMMA.16816.F32 R76, R4.reuse, R18, R48 ;  /* 0x00000012044c723c */ /* 0x040fe20000001830 */
[----:B------:R-:W4:Y:S02]  /*6c70*/  LDSM.16.MT88.4 R16, [R126+0xa000] ;  /* 0x00a000007e10783b */ /* 0x000f240000004200 */
[----:B------:R3:W3:Y:S05]  /*6c80*/  MUFU.EX2 R243, R11 ;  /* 0x0000000b00f37308 */ /* 0x0006ea0000000800 */
[----:B------:R-:W-:Y:S01]  /*6c90*/  HMMA.16816.F32 R68, R4, R22, R24 ;  /* 0x000000160444723c */ /* 0x000fe20000001818 */
[----:B------:R-:W4:Y:S01]  /*6ca0*/  LDSM.16.MT88.4 R24, [R124+0xa000] ;  /* 0x00a000007c18783b */ /* 0x000f220000004200 */
[----:B-1----:R-:W-:Y:S01]  /*6cb0*/  FFMA.FTZ R9, R131, UR12, -R3 ;  /* 0x0000000c83097c23 */ /* 0x002fe20008010803 */
[----:B------:R-:W-:Y:S01]  /*6cc0*/  MOV R131, R242 ;  /* 0x000000f200837202 */ /* 0x000fe20000000f00 */
[----:B--2---:R-:W-:-:S02]  /*6cd0*/  FFMA.FTZ R10, R205, UR12, -R2 ;  /* 0x0000000ccd0a7c23 */ /* 0x004fc40008010802 */
[----:B------:R1:W2:Y:S01]  /*6ce0*/  MUFU.EX2 R242, R9 ;  /* 0x0000000900f27308 */ /* 0x0002a20000000800 */
[----:B------:R-:W-:Y:S01]  /*6cf0*/  MOV R22, R234 ;  /* 0x000000ea00167202 */ /* 0x000fe20000000f00 */
[----:B------:R-:W-:Y:S01]  /*6d00*/  HMMA.16816.F32 R84, R4, R20, R52 ;  /* 0x000000140454723c */ /* 0x000fe20000001834 */
[----:B---3--:R-:W-:Y:S01]  /*6d10*/  FFMA.FTZ R11, R207, UR12, -R0 ;  /* 0x0000000ccf0b7c23 */ /* 0x008fe20008010800 */
[----:B------:R3:W-:Y:S01]  /*6d20*/  MUFU.EX2 R240, R10 ;  /* 0x0000000a00f07308 */ /* 0x0007e20000000800 */
[----:B------:R-:W-:Y:S02]  /*6d30*/  F2FP.F16.F32.PACK_AB R4, R245, R252 ;  /* 0x000000fcf504723e */ /* 0x000fe400000000ff */
[----:B------:R-:W-:Y:S02]  /*6d40*/  F2FP.F16.F32.PACK_AB R5, R243, R241 ;  /* 0x000000f1f305723e */ /* 0x000fe400000000ff */
[----:B------:R-:W-:Y:S02]  /*6d50*/  F2FP.F16.F32.PACK_AB R6, R247, R246 ;  /* 0x000000f6f706723e */ /* 0x000fe400000000ff */
[----:B------:R-:W-:-:S02]  /*6d60*/  MOV R21, R177 ;  /* 0x000000b100157202 */ /* 0x000fc40000000f00 */
[----:B------:R-:W-:Y:S01]  /*6d70*/  MOV R20, R163 ;  /* 0x000000a300147202 */ /* 0x000fe20000000f00 */
[--C-:B-1----:R-:W-:Y:S01]  /*6d80*/  FFMA.FTZ R9, R206, UR12, -R2.reuse ;  /* 0x0000000cce097c23 */ /* 0x102fe20008010802 */
[----:B------:R-:W-:Y:S01]  /*6d90*/  IMAD.MOV.U32 R206, RZ, RZ, R233 ;  /* 0x000000ffffce7224 */ /* 0x000fe200078e00e9 */
[----:B--2---:R-:W-:Y:S01]  /*6da0*/  F2FP.F16.F32.PACK_AB R7, R242, R244 ;  /* 0x000000f4f207723e */ /* 0x004fe200000000ff */
[----:B------:R1:W-:Y:S01]  /*6db0*/  MUFU.EX2 R233, R11 ;  /* 0x0000000b00e97308 */ /* 0x0003e20000000800 */
[----:B---3--:R-:W-:Y:S01]  /*6dc0*/  FFMA.FTZ R10, R192, UR12, -R2 ;  /* 0x0000000cc00a7c23 */ /* 0x008fe20008010802 */
[----:B------:R-:W-:Y:S02]  /*6dd0*/  MOV R163, R115 ;  /* 0x0000007300a37202 */ /* 0x000fe40000000f00 */
[----:B------:R2:W3:Y:S01]  /*6de0*/  MUFU.EX2 R238, R9 ;  /* 0x0000000900ee7308 */ /* 0x0004e20000000800 */
[----:B------:R-:W-:Y:S02]  /*6df0*/  MOV R177, R117 ;  /* 0x0000007500b17202 */ /* 0x000fe40000000f00 */
[----:B------:R-:W-:Y:S01]  /*6e00*/  MOV R23, R112 ;  /* 0x0000007000177202 */ /* 0x000fe20000000f00 */
[----:B------:R3:W-:Y:S01]  /*6e10*/  MUFU.EX2 R239, R10 ;  /* 0x0000000a00ef7308 */ /* 0x0007e20000000800 */
[----:B----4-:R-:W-:Y:S01]  /*6e20*/  HMMA.16816.F32 R116, R4, R28, R104 ;  /* 0x0000001c0474723c */ /* 0x010fe20000001868 */
[----:B-1----:R-:W-:-:S07]  /*6e30*/  FFMA.FTZ R11, R216, UR12, -R3 ;  /* 0x0000000cd80b7c23 */ /* 0x002fce0008010803 */
[----:B------:R-:W-:Y:S01]  /*6e40*/  HMMA.16816.F32 R112, R4, R30, R100 ;  /* 0x0000001e0470723c */ /* 0x000fe20000001864 */
[----:B--2---:R-:W-:Y:S01]  /*6e50*/  FFMA.FTZ R9, R193, UR12, -R2 ;  /* 0x0000000cc1097c23 */ /* 0x004fe20008010802 */
[----:B------:R-:W-:-:S03]  /*6e60*/  MOV R193, R204 ;  /* 0x000000cc00c17202 */ /* 0x000fc60000000f00 */
[----:B------:R1:W-:Y:S01]  /*6e70*/  MUFU.EX2 R237, R9 ;  /* 0x0000000900ed7308 */ /* 0x0003e20000000800 */
[--C-:B---3--:R-:W-:Y:S02]  /*6e80*/  FFMA.FTZ R10, R195, UR12, -R0.reuse ;  /* 0x0000000cc30a7c23 */ /* 0x108fe40008010800 */
[C---:B------:R-:W-:Y:S02]  /*6e90*/  HMMA.16816.F32 R104, R4.reuse, R12, R44 ;  /* 0x0000000c0468723c */ /* 0x040fe4000000182c */
[----:B------:R2:W-:Y:S06]  /*6ea0*/  MUFU.EX2 R235, R10 ;  /* 0x0000000a00eb7308 */ /* 0x0005ec0000000800 */
[----:B------:R-:W-:Y:S01]  /*6eb0*/  HMMA.16816.F32 R100, R4, R14, R40 ;  /* 0x0000000e0464723c */ /* 0x000fe20000001828 */
[----:B-1----:R-:W-:-:S04]  /*6ec0*/  FFMA.FTZ R9, R208, UR12, -R0 ;  /* 0x0000000cd0097c23 */ /* 0x002fc80008010800 */
[----:B------:R1:W3:Y:S01]  /*6ed0*/  MUFU.EX2 R236, R9 ;  /* 0x0000000900ec7308 */ /* 0x0002e20000000800 */
[----:B--2---:R-:W-:Y:S02]  /*6ee0*/  FFMA.FTZ R10, R209, UR12, -R8 ;  /* 0x0000000cd10a7c23 */ /* 0x004fe40008010808 */
[C---:B------:R-:W-:Y:S01]  /*6ef0*/  HMMA.16816.F32 R72, R4.reuse, R16, R36 ;  /* 0x000000100448723c */ /* 0x040fe20000001824 */
[----:B------:R-:W-:Y:S01]  /*6f00*/  MOV R209, R193 ;  /* 0x000000c100d17202 */ /* 0x000fe20000000f00 */
[----:B------:R2:W-:Y:S06]  /*6f10*/  MUFU.EX2 R205, R10 ;  /* 0x0000000a00cd7308 */ /* 0x0005ec0000000800 */
[----:B------:R-:W-:Y:S01]  /*6f20*/  HMMA.16816.F32 R64, R4, R18, R32 ;  /* 0x000000120440723c */ /* 0x000fe20000001820 */
[----:B-1----:R-:W-:-:S04]  /*6f30*/  FFMA.FTZ R9, R194, UR12, -R0 ;  /* 0x0000000cc2097c23 */ /* 0x002fc80008010800 */
[----:B------:R1:W4:Y:S03]  /*6f40*/  MUFU.EX2 R234, R9 ;  /* 0x0000000900ea7308 */ /* 0x0003260000000800 */
[C---:B------:R-:W-:Y:S01]  /*6f50*/  HMMA.16816.F32 R60, R4.reuse, R24, R120 ;  /* 0x00000018043c723c */ /* 0x040fe20000001878 */
[----:B--2---:R-:W-:Y:S01]  /*6f60*/  FFMA.FTZ R10, R180, UR12, -R8 ;  /* 0x0000000cb40a7c23 */ /* 0x004fe20008010808 */
[----:B------:R-:W-:Y:S02]  /*6f70*/  MOV R180, R22 ;  /* 0x0000001600b47202 */ /* 0x000fe40000000f00 */
[----:B------:R-:W-:Y:S01]  /*6f80*/  MOV R22, R23 ;  /* 0x0000001700167202 */ /* 0x000fe20000000f00 */
[----:B------:R-:W-:Y:S01]  /*6f90*/  IMAD.MOV.U32 R23, RZ, RZ, R20 ;  /* 0x000000ffff177224 */ /* 0x000fe200078e0014 */
[----:B------:R-:W-:Y:S01]  /*6fa0*/  MOV R20, R21 ;  /* 0x0000001500147202 */ /* 0x000fe20000000f00 */
[----:B------:R2:W-:Y:S01]  /*6fb0*/  MUFU.EX2 R207, R10 ;  /* 0x0000000a00cf7308 */ /* 0x0005e20000000800 */
[----:B------:R-:W-:Y:S01]  /*6fc0*/  HMMA.16816.F32 R56, R4, R26, R56 ;  /* 0x0000001a0438723c */ /* 0x000fe20000001838 */
[----:B------:R-:W-:-:S02]  /*6fd0*/  F2FP.F16.F32.PACK_AB R4, R240, R238 ;  /* 0x000000eef004723e */ /* 0x000fc400000000ff */
[----:B---3--:R-:W-:Y:S01]  /*6fe0*/  F2FP.F16.F32.PACK_AB R5, R233, R236 ;  /* 0x000000ece905723e */ /* 0x008fe200000000ff */
[----:B-1----:R-:W-:Y:S01]  /*6ff0*/  FFMA.FTZ R9, R210, UR12, -R8 ;  /* 0x0000000cd2097c23 */ /* 0x002fe20008010808 */
[----:B------:R-:W-:Y:S02]  /*7000*/  F2FP.F16.F32.PACK_AB R6, R239, R237 ;  /* 0x000000edef06723e */ /* 0x000fe400000000ff */
[----:B----4-:R-:W-:Y:S01]  /*7010*/  F2FP.F16.F32.PACK_AB R7, R234, R235 ;  /* 0x000000ebea07723e */ /* 0x010fe200000000ff */
[----:B------:R1:W3:Y:S01]  /*7020*/  MUFU.EX2 R208, R9 ;  /* 0x0000000900d07308 */ /* 0x0002e20000000800 */
[----:B------:R-:W-:Y:S02]  /*7030*/  MOV R21, R131 ;  /* 0x0000008300157202 */ /* 0x000fe40000000f00 */
[----:B------:R-:W-:Y:S01]  /*7040*/  MOV R131, R173 ;  /* 0x000000ad00837202 */ /* 0x000fe20000000f00 */
[----:B--2---:R-:W-:Y:S01]  /*7050*/  FFMA.FTZ R10, R183, UR12, -R3 ;  /* 0x0000000cb70a7c23 */ /* 0x004fe20008010803 */
[----:B------:R-:W-:Y:S01]  /*7060*/  MOV R123, R23 ;  /* 0x00000017007b7202 */ /* 0x000fe20000000f00 */
[----:B------:R-:W-:Y:S01]  /*7070*/  HMMA.16816.F32 R52, R4, R12, R88 ;  /* 0x0000000c0434723c */ /* 0x000fe20000001858 */
[----:B------:R-:W-:Y:S01]  /*7080*/  MOV R194, R20 ;  /* 0x0000001400c27202 */ /* 0x000fe20000000f00 */
[----:B------:R-:W-:Y:S01]  /*7090*/  IMAD.MOV.U32 R195, RZ, RZ, R21 ;  /* 0x000000ffffc37224 */ /* 0x000fe200078e0015 */
[----:B------:R-:W-:Y:S01]  /*70a0*/  MOV R192, R131 ;  /* 0x0000008300c07202 */ /* 0x000fe20000000f00 */
[----:B------:R2:W-:Y:S01]  /*70b0*/  MUFU.EX2 R204, R10 ;  /* 0x0000000a00cc7308 */ /* 0x0005e20000000800 */
[----:B------:R-:W-:Y:S01]  /*70c0*/  MOV R131, R128 ;  /* 0x0000008000837202 */ /* 0x000fe20000000f00 */
[----:B------:R-:W-:-:S02]  /*70d0*/  IMAD.MOV.U32 R128, RZ, RZ, R174 ;  /* 0x000000ffff807224 */ /* 0x000fc400078e00ae */
[----:B------:R-:W-:Y:S01]  /*70e0*/  FFMA.FTZ R89, R143, UR12, -R0 ;  /* 0x0000000c8f597c23 */ /* 0x000fe20008010800 */
[----:B-1----:R-:W-:Y:S01]  /*70f0*/  FFMA.FTZ R9, R181, UR12, -R8 ;  /* 0x0000000cb5097c23 */ /* 0x002fe20008010808 */
[----:B------:R-:W-:Y:S01]  /*7100*/  MOV R181, R206 ;  /* 0x000000ce00b57202 */ /* 0x000fe20000000f00 */
[C---:B------:R-:W-:Y:S01]  /*7110*/  HMMA.16816.F32 R48, R4.reuse, R14, R80 ;  /* 0x0000000e0430723c */ /* 0x040fe20000001850 */
[----:B------:R-:W1:Y:S01]  /*7120*/  LDSM.16.MT88.4 R12, [R126+0xa800] ;  /* 0x00a800007e0c783b */ /* 0x000e620000004200 */
[----:B------:R4:W-:Y:S01]  /*7130*/  MUFU.EX2 R206, R9 ;  /* 0x0000000900ce7308 */ /* 0x0009e20000000800 */
[----:B------:R-:W-:Y:S01]  /*7140*/  MOV R210, R131 ;  /* 0x0000008300d27202 */ /* 0x000fe20000000f00 */
[----:B------:R-:W-:Y:S02]  /*7150*/  IMAD.MOV.U32 R183, RZ, RZ, R175 ;  /* 0x000000ffffb77224 */ /* 0x000fe400078e00af */
[----:B------:R-:W-:Y:S01]  /*7160*/  FFMA.FTZ R88, R142, UR12, -R0 ;  /* 0x0000000c8e587c23 */ /* 0x000fe20008010800 */
[----:B------:R3:W-:Y:S01]  /*7170*/  MUFU.EX2 R175, R11 ;  /* 0x0000000b00af7308 */ /* 0x0007e20000000800 */
[----:B------:R-:W-:Y:S01]  /*7180*/  IMAD.MOV.U32 R216, RZ, RZ, R195 ;  /* 0x000000ffffd87224 */ /* 0x000fe200078e00c3 */
[----:B------:R-:W-:Y:S01]  /*7190*/  HMMA.16816.F32 R108, R4, R28, R108 ;  /* 0x0000001c046c723c */ /* 0x000fe2000000186c */
[----:B--2---:R-:W-:Y:S01]  /*71a0*/  FFMA.FTZ R10, R224, UR12, -R2 ;  /* 0x0000000ce00a7c23 */ /* 0x004fe20008010802 */
[----:B------:R-:W-:-:S03]  /*71b0*/  MOV R224, R129 ;  /* 0x0000008100e07202 */ /* 0x000fc60000000f00 */
[----:B------:R2:W-:Y:S01]  /*71c0*/  MUFU.EX2 R131, R10 ;  /* 0x0000000a00837308 */ /* 0x0005e20000000800 */
[----:B----4-:R-:W-:Y:S02]  /*71d0*/  FFMA.FTZ R9, R211, UR12, -R3 ;  /* 0x0000000cd3097c23 */ /* 0x010fe40008010803 */
[C---:B------:R-:W-:Y:S01]  /*71e0*/  HMMA.16816.F32 R96, R4.reuse, R30, R96 ;  /* 0x0000001e0460723c */ /* 0x040fe20000001860 */
[----:B------:R-:W4:Y:S01]  /*71f0*/  LDSM.16.MT88.4 R28, [R223+0xa800] ;  /* 0x00a80000df1c783b */ /* 0x000f220000004200 */
[----:B------:R-:W-:Y:S01]  /*7200*/  MOV R211, R192 ;  /* 0x000000c000d37202 */ /* 0x000fe20000000f00 */
[----:B------:R1:W1:Y:S01]  /*7210*/  MUFU.EX2 R173, R9 ;  /* 0x0000000900ad7308 */ /* 0x0002620000000800 */
[----:B---3--:R-:W-:Y:S01]  /*7220*/  FFMA.FTZ R11, R227, UR12, -R0 ;  /* 0x0000000ce30b7c23 */ /* 0x008fe20008010800 */
[----:B------:R-:W-:Y:S01]  /*7230*/  MOV R227, R199 ;  /* 0x000000c700e37202 */ /* 0x000fe20000000f00 */
[----:B------:R-:W-:Y:S02]  /*7240*/  IMAD.MOV.U32 R199, RZ, RZ, R178 ;  /* 0x000000ffffc77224 */ /* 0x000fe400078e00b2 */
[----:B------:R-:W-:Y:S01]  /*7250*/  HMMA.16816.F32 R40, R4, R16, R92 ;  /* 0x000000100428723c */ /* 0x000fe2000000185c */
[----:B------:R3:W-:Y:S01]  /*7260*/  MUFU.EX2 R120, R11 ;  /* 0x0000000b00787308 */ /* 0x0007e20000000800 */
[----:B--2---:R-:W-:Y:S01]  /*7270*/  FFMA.FTZ R10, R217, UR12, -R2 ;  /* 0x0000000cd90a7c23 */ /* 0x004fe20008010802 */
[----:B------:R-:W-:-:S02]  /*7280*/  IMAD.MOV.U32 R217, RZ, RZ, R128 ;  /* 0x000000ffffd97224 */ /* 0x000fc400078e0080 */
[--C-:B------:R-:W-:Y:S01]  /*7290*/  FFMA.FTZ R92, R138, UR12, -R2.reuse ;  /* 0x0000000c8a5c7c23 */ /* 0x100fe20008010802 */
[--C-:B------:R-:W-:Y:S01]  /*72a0*/  FFMA.FTZ R95, R136, UR12, -R2.reuse ;  /* 0x0000000c885f7c23 */ /* 0x100fe20008010802 */
[----:B------:R-:W-:Y:S01]  /*72b0*/  FFMA.FTZ R94, R127, UR12, -R2 ;  /* 0x0000000c7f5e7c23 */ /* 0x000fe20008010802 */
[C---:B------:R-:W-:Y:S01]  /*72c0*/  HMMA.16816.F32 R36, R4.reuse, R18, R76 ;  /* 0x000000120424723c */ /* 0x040fe2000000184c */
[----:B-1----:R-:W-:Y:S01]  /*72d0*/  FFMA.FTZ R9, R182, UR12, -R3 ;  /* 0x0000000cb6097c23 */ /* 0x002fe20008010803 */
[----:B------:R-:W-:Y:S01]  /*72e0*/  MOV R182, R22 ;  /* 0x0000001600b67202 */ /* 0x000fe20000000f00 */
[----:B------:R-:W-:Y:S02]  /*72f0*/  LDSM.16.MT88.4 R16, [R124+0xa800] ;  /* 0x00a800007c10783b */ /* 0x000fe40000004200 */
[----:B------:R1:W2:Y:S02]  /*7300*/  MUFU.EX2 R174, R9 ;  /* 0x0000000900ae7308 */ /* 0x0002a40000000800 */
[----:B------:R-:W4:Y:S01]  /*7310*/  LDSM.16.MT88.4 R20, [R125+0xa800] ;  /* 0x00a800007d14783b */ /* 0x000f220000004200 */
[----:B------:R-:W-:Y:S01]  /*7320*/  HMMA.16816.F32 R32, R4, R24, R84 ;  /* 0x000000180420723c */ /* 0x000fe20000001854 */
[----:B---3--:R-:W-:-:S07]  /*7330*/  FFMA.FTZ R11, R185, UR12, -R0 ;  /* 0x0000000cb90b7c23 */ /* 0x008fce0008010800 */
[----:B------:R-:W-:Y:S01]  /*7340*/  HMMA.16816.F32 R44, R4, R26, R68 ;  /* 0x0000001a042c723c */ /* 0x000fe20000001844 */
[----:B------:R-:W-:Y:S01]  /*7350*/  F2FP.F16.F32.PACK_AB R4, R205, R208 ;  /* 0x000000d0cd04723e */ /* 0x000fe200000000ff */
[----:B------:R-:W-:Y:S01]  /*7360*/  LDSM.16.MT88.4 R24, [R223+0xb000] ;  /* 0x00b00000df18783b */ /* 0x000fe20000004200 */
[----:B-1----:R-:W-:Y:S01]  /*7370*/  FFMA.FTZ R9, R226, UR12, -R2 ;  /* 0x0000000ce2097c23 */ /* 0x002fe20008010802 */
[----:B------:R-:W-:Y:S01]  /*7380*/  F2FP.F16.F32.PACK_AB R5, R175, R173 ;  /* 0x000000adaf05723e */ /* 0x000fe200000000ff */
[--C-:B------:R-:W-:Y:S01]  /*7390*/  FFMA.FTZ R86, R148, UR12, -R0.reuse ;  /* 0x0000000c94567c23 */ /* 0x100fe20008010800 */
[----:B------:R-:W-:Y:S01]  /*73a0*/  F2FP.F16.F32.PACK_AB R6, R207, R206 ;  /* 0x000000cecf06723e */ /* 0x000fe200000000ff */
[----:B------:R1:W3:Y:S01]  /*73b0*/  MUFU.EX2 R129, R9 ;  /* 0x0000000900817308 */ /* 0x0002e20000000800 */
[----:B--2---:R-:W-:Y:S01]  /*73c0*/  F2FP.F16.F32.PACK_AB R7, R174, R204 ;  /* 0x000000ccae07723e */ /* 0x004fe200000000ff */
[----:B------:R-:W-:Y:S01]  /*73d0*/  FFMA.FTZ R87, R140, UR12, -R0 ;  /* 0x0000000c8c577c23 */ /* 0x000fe20008010800 */
[----:B------:R-:W-:-:S05]  /*73e0*/  MOV R226, R194 ;  /* 0x000000c200e27202 */ /* 0x000fca0000000f00 */
[----:B------:R-:W-:Y:S01]  /*73f0*/  HMMA.16816.F32 R76, R4, R12, R72 ;  /* 0x0000000c044c723c */ /* 0x000fe20000001848 */
[----:B-1----:R-:W-:Y:S01]  /*7400*/  FFMA.FTZ R9, R218, UR12, -R2 ;  /* 0x0000000cda097c23 */ /* 0x002fe20008010802 */
[----:B------:R-:W-:-:S06]  /*7410*/  MOV R218, R123 ;  /* 0x0000007b00da7202 */ /* 0x000fcc0000000f00 */
[C---:B------:R-:W-:Y:S01]  /*7420*/  HMMA.16816.F32 R72, R4.reuse, R14, R64 ;  /* 0x0000000e0448723c */ /* 0x040fe20000001840 */
[----:B------:R1:W-:Y:S07]  /*7430*/  MUFU.EX2 R128, R9 ;  /* 0x0000000900807308 */ /* 0x0003ee0000000800 */
[----:B----4-:R-:W-:Y:S01]  /*7440*/  HMMA.16816.F32 R116, R4, R28, R116 ;  /* 0x0000001c0474723c */ /* 0x010fe20000001874 */
[----:B-1----:R-:W-:Y:S01]  /*7450*/  FFMA.FTZ R9, R228, UR12, -R0 ;  /* 0x0000000ce4097c23 */ /* 0x002fe20008010800 */
[----:B------:R-:W-:-:S06]  /*7460*/  MOV R228, R130 ;  /* 0x0000008200e47202 */ /* 0x000fcc0000000f00 */
[C---:B------:R-:W-:Y:S01]  /*7470*/  HMMA.16816.F32 R112, R4.reuse, R30, R112 ;  /* 0x0000001e0470723c */ /* 0x040fe20000001870 */
[----:B------:R1:W-:Y:S04]  /*7480*/  MUFU.EX2 R130, R10 ;  /* 0x0000000a00827308 */ /* 0x0003e80000000800 */
[----:B------:R2:W4:Y:S03]  /*7490*/  MUFU.EX2 R123, R9 ;  /* 0x00000009007b7308 */ /* 0x0005260000000800 */
[----:B------:R-:W-:Y:S01]  /*74a0*/  HMMA.16816.F32 R104, R4, R20, R104 ;  /* 0x000000140468723c */ /* 0x000fe20000001868 */
[----:B-1----:R-:W-:-:S07]  /*74b0*/  FFMA.FTZ R10, R225, UR12, -R0 ;  /* 0x0000000ce10a7c23 */ /* 0x002fce0008010800 */
[----:B------:R-:W-:Y:S01]  /*74c0*/  HMMA.16816.F32 R100, R4, R22, R100 ;  /* 0x000000160464723c */ /* 0x000fe20000001864 */
[----:B------:R-:W-:Y:S01]  /*74d0*/  MOV R225, R176 ;  /* 0x000000b000e17202 */ /* 0x000fe20000000f00 */
[----:B--2---:R-:W-:Y:S01]  /*74e0*/  FFMA.FTZ R9, R219, UR12, -R0 ;  /* 0x0000000cdb097c23 */ /* 0x004fe20008010800 */
[----:B------:R1:W-:Y:S01]  /*74f0*/  MUFU.EX2 R122, R10 ;  /* 0x0000000a007a7308 */ /* 0x0003e20000000800 */
[----:B------:R-:W-:-:S03]  /*7500*/  MOV R219, R179 ;  /* 0x000000b300db7202 */ /* 0x000fc60000000f00 */
[----:B------:R2:W2:Y:S01]  /*7510*/  MUFU.EX2 R121, R9 ;  /* 0x0000000900797308 */ /* 0x0004a20000000800 */
[C---:B------:R-:W-:Y:S08]  /*7520*/  HMMA.16816.F32 R64, R4.reuse, R16, R60 ;  /* 0x000000100440723c */ /* 0x040ff0000000183c */
[----:B------:R-:W-:Y:S01]  /*7530*/  HMMA.16816.F32 R56, R4, R18, R56 ;  /* 0x000000120438723c */ /* 0x000fe20000001838 */
[----:B---3--:R-:W-:Y:S01]  /*7540*/  F2FP.F16.F32.PACK_AB R4, R131, R129 ;  /* 0x000000818304723e */ /* 0x008fe200000000ff */
[----:B-1----:R-:W-:Y:S01]  /*7550*/  FFMA.FTZ R10, R220, UR12, -R8 ;  /* 0x0000000cdc0a7c23 */ /* 0x002fe20008010808 */
[----:B----4-:R-:W-:-:S02]  /*7560*/  F2FP.F16.F32.PACK_AB R5, R120, R123 ;  /* 0x0000007b7805723e */ /* 0x010fc400000000ff */
[----:B------:R-:W-:Y:S01]  /*7570*/  F2FP.F16.F32.PACK_AB R6, R130, R128 ;  /* 0x000000808206723e */ /* 0x000fe200000000ff */
[----:B--2---:R-:W-:Y:S01]  /*7580*/  FFMA.FTZ R9, R222, UR12, -R8 ;  /* 0x0000000cde097c23 */ /* 0x004fe20008010808 */
[----:B------:R-:W-:-:S07]  /*7590*/  F2FP.F16.F32.PACK_AB R7, R121, R122 ;  /* 0x0000007a7907723e */ /* 0x000fce00000000ff */
[----:B------:R-:W-:Y:S01]  /*75a0*/  HMMA.16816.F32 R80, R4, R14, R36 ;  /* 0x0000000e0450723c */ /* 0x000fe20000001824 */
[----:B------:R-:W-:Y:S01]  /*75b0*/  MOV R37, R177 ;  /* 0x000000b100257202 */ /* 0x000fe20000000f00 */
[----:B------:R-:W-:Y:S01]  /*75c0*/  MUFU.EX2 R38, R11 ;  /* 0x0000000b00267308 */ /* 0x000fe20000000800 */
[----:B------:R-:W-:-:S05]  /*75d0*/  FFMA.FTZ R36, R221, UR12, -R2 ;  /* 0x0000000cdd247c23 */ /* 0x000fca0008010802 */
[----:B------:R-:W-:Y:S01]  /*75e0*/  HMMA.16816.F32 R192, R4, R16, R32 ;  /* 0x0000001004c0723c */ /* 0x000fe20000001820 */
[----:B------:R-:W-:Y:S01]  /*75f0*/  FFMA.FTZ R32, R232, UR12, -R0 ;  /* 0x0000000ce8207c23 */ /* 0x000fe20008010800 */
[--C-:B------:R-:W-:Y:S01]  /*7600*/  FFMA.FTZ R35, R187, UR12, -R2.reuse ;  /* 0x0000000cbb237c23 */ /* 0x100fe20008010802 */
[--C-:B------:R-:W-:Y:S01]  /*7610*/  FFMA.FTZ R34, R141, UR12, -R2.reuse ;  /* 0x0000000c8d227c23 */ /* 0x100fe20008010802 */
[----:B------:R-:W-:-:S03]  /*7620*/  FFMA.FTZ R33, R139, UR12, -R2 ;  /* 0x0000000c8b217c23 */ /* 0x000fc60008010802 */
[----:B------:R-:W-:Y:S01]  /*7630*/  MUFU.EX2 R84, R34 ;  /* 0x0000002200547308 */ /* 0x000fe20000000800 */
[C---:B------:R-:W-:Y:S01]  /*7640*/  HMMA.16816.F32 R60, R4.reuse, R30, R96 ;  /* 0x0000001e043c723c */ /* 0x040fe20000001860 */
[----:B------:R-:W-:Y:S01]  /*7650*/  FFMA.FTZ R97, R137, UR12, -R2 ;  /* 0x0000000c89617c23 */ /* 0x000fe20008010802 */
[--C-:B------:R-:W-:Y:S01]  /*7660*/  FFMA.FTZ R2, R153, UR12, -R8.reuse ;  /* 0x0000000c99027c23 */ /* 0x100fe20008010808 */
[----:B------:R1:W-:Y:S01]  /*7670*/  MUFU.EX2 R99, R32 ;  /* 0x0000002000637308 */ /* 0x0003e20000000800 */
[--C-:B------:R-:W-:Y:S01]  /*7680*/  FFMA.FTZ R31, R156, UR12, -R8.reuse ;  /* 0x0000000c9c1f7c23 */ /* 0x100fe20008010808 */
[----:B------:R-:W-:Y:S02]  /*7690*/  FFMA.FTZ R30, R157, UR12, -R8 ;  /* 0x0000000c9d1e7c23 */ /* 0x000fe40008010808 */
[----:B------:R2:W-:Y:S01]  /*76a0*/  MUFU.EX2 R96, R2 ;  /* 0x0000000200607308 */ /* 0x0005e20000000800 */
[C---:B------:R-:W-:Y:S01]  /*76b0*/  HMMA.16816.F32 R68, R4.reuse, R28, R108 ;  /* 0x0000001c0444723c */ /* 0x040fe2000000186c */
[----:B------:R-:W-:Y:S01]  /*76c0*/  FFMA.FTZ R28, R230, UR12, -R0 ;  /* 0x0000000ce61c7c23 */ /* 0x000fe20008010800 */
[----:B------:R-:W-:Y:S01]  /*76d0*/  FFMA.FTZ R29, R154, UR12, -R8 ;  /* 0x0000000c9a1d7c23 */ /* 0x000fe20008010808 */
[----:B------:R-:W-:Y:S04]  /*76e0*/  MUFU.EX2 R111, R9 ;  /* 0x00000009006f7308 */ /* 0x000fe80000000800 */
[----:B------:R3:W-:Y:S01]  /*76f0*/  MUFU.EX2 R98, R28 ;  /* 0x0000001c00627308 */ /* 0x0007e20000000800 */
[C---:B------:R-:W-:Y:S01]  /*7700*/  HMMA.16816.F32 R52, R4.reuse, R20, R52 ;  /* 0x000000140434723c */ /* 0x040fe20000001834 */
[----:B-1----:R-:W-:Y:S01]  /*7710*/  FADD.FTZ R32, R219, R37 ;  /* 0x00000025db207221 */ /* 0x002fe20000010000 */
[----:B------:R-:W-:Y:S01]  /*7720*/  MOV R219, R225 ;  /* 0x000000e100db7202 */ /* 0x000fe20000000f00 */
[----:B------:R-:W-:Y:S01]  /*7730*/  IMAD.MOV.U32 R37, RZ, RZ, R227 ;  /* 0x000000ffff257224 */ /* 0x000fe200078e00e3 */
[----:B------:R-:W-:Y:S01]  /*7740*/  MOV R225, R228 ;  /* 0x000000e400e17202 */ /* 0x000fe20000000f00 */
[----:B--2---:R-:W-:Y:S01]  /*7750*/  FFMA.FTZ R2, R229, UR12, -R3 ;  /* 0x0000000ce5027c23 */ /* 0x004fe20008010803 */
[----:B------:R-:W-:Y:S01]  /*7760*/  MOV R228, R218 ;  /* 0x000000da00e47202 */ /* 0x000fe20000000f00 */
[----:B------:R-:W-:Y:S01]  /*7770*/  IMAD.MOV.U32 R218, RZ, RZ, R182 ;  /* 0x000000ffffda7224 */ /* 0x000fe200078e00b6 */
[----:B------:R-:W-:Y:S01]  /*7780*/  MOV R227, R217 ;  /* 0x000000d900e37202 */ /* 0x000fe20000000f00 */
[----:B------:R-:W-:Y:S01]  /*7790*/  FADD.FTZ R32, R251, R32 ;  /* 0x00000020fb207221 */ /* 0x000fe20000010000 */
[----:B------:R-:W-:Y:S01]  /*77a0*/  MOV R217, R183 ;  /* 0x000000b700d97202 */ /* 0x000fe20000000f00 */
[C---:B------:R-:W-:Y:S01]  /*77b0*/  HMMA.16816.F32 R48, R4.reuse, R22, R48 ;  /* 0x000000160430723c */ /* 0x040fe20000001830 */
[----:B------:R-:W-:Y:S01]  /*77c0*/  MOV R182, R180 ;  /* 0x000000b400b67202 */ /* 0x000fe20000000f00 */
[----:B------:R-:W-:Y:S01]  /*77d0*/  IMAD.MOV.U32 R180, RZ, RZ, R203 ;  /* 0x000000ffffb47224 */ /* 0x000fe200078e00cb */
[----:B------:R-:W-:Y:S01]  /*77e0*/  MOV R183, R181 ;  /* 0x000000b500b77202 */ /* 0x000fe20000000f00 */
[----:B---3--:R-:W-:Y:S01]  /*77f0*/  FADD.FTZ R28, R219, R37 ;  /* 0x00000025db1c7221 */ /* 0x008fe20000010000 */
[----:B------:R-:W-:Y:S01]  /*7800*/  MOV R181, R201 ;  /* 0x000000c900b57202 */ /* 0x000fe20000000f00 */
[----:B------:R-:W1:Y:S01]  /*7810*/  LDSM.16.MT88.4 R20, [R125+0xb000] ;  /* 0x00b000007d14783b */ /* 0x000e620000004200 */
[----:B------:R-:W-:Y:S01]  /*7820*/  MOV R203, R190 ;  /* 0x000000be00cb7202 */ /* 0x000fe20000000f00 */
[----:B------:R-:W-:Y:S01]  /*7830*/  IMAD.MOV.U32 R190, RZ, RZ, R249 ;  /* 0x000000ffffbe7224 */ /* 0x000fe200078e00f9 */
[----:B------:R-:W-:Y:S01]  /*7840*/  MOV R201, R191 ;  /* 0x000000bf00c97202 */ /* 0x000fe20000000f00 */
[----:B------:R-:W2:Y:S01]  /*7850*/  LDL.LU R249, [R1+0x68] ;  /* 0x0000680001f97983 */ /* 0x000ea20000300800 */
[----:B------:R-:W-:Y:S01]  /*7860*/  MOV R191, R172 ;  /* 0x000000ac00bf7202 */ /* 0x000fe20000000f00 */
[----:B------:R-:W-:Y:S01]  /*7870*/  FFMA.FTZ R9, R152, UR12, -R8 ;  /* 0x0000000c98097c23 */ /* 0x000fe20008010808 */
[C---:B------:R-:W-:Y:S01]  /*7880*/  HMMA.16816.F32 R40, R4.reuse, R12, R40 ;  /* 0x0000000c0428723c */ /* 0x040fe20000001828 */
[----:B------:R3:W5:Y:S01]  /*7890*/  LDL.LU R172, [R1+0x64] ;  /* 0x0000640001ac7983 */ /* 0x0007620000300800 */
[----:B------:R-:W-:Y:S01]  /*78a0*/  FADD.FTZ R28, R170, R28 ;  /* 0x0000001caa1c7221 */ /* 0x000fe20000010000 */
[----:B------:R4:W4:Y:S02]  /*78b0*/  MUFU.EX2 R93, R9 ;  /* 0x00000009005d7308 */ /* 0x0009240000000800 */
[----:B------:R-:W3:Y:S02]  /*78c0*/  LDL.LU R37, [R1+0x24] ;  /* 0x0000240001257983 */ /* 0x000ee40000300800 */
[----:B------:R4:W-:Y:S01]  /*78d0*/  MUFU.EX2 R109, R2 ;  /* 0x00000002006d7308 */ /* 0x0009e20000000800 */
[----:B------:R-:W-:Y:S01]  /*78e0*/  HMMA.16816.F32 R44, R4, R18, R44 ;  /* 0x00000012042c723c */ /* 0x000fe2000000182c */
[----:B------:R-:W3:Y:S01]  /*78f0*/  LDL.LU R219, [R1+0x28] ;  /* 0x0000280001db7983 */ /* 0x000ee20000300800 */
[--C-:B------:R-:W-:Y:S01]  /*7900*/  FFMA.FTZ R4, R186, UR12, -R3.reuse ;  /* 0x0000000cba047c23 */ /* 0x100fe20008010803 */
[----:B------:R4:W1:Y:S02]  /*7910*/  MUFU.EX2 R110, R10 ;  /* 0x0000000a006e7308 */ /* 0x0008640000000800 */
[----:B------:R-:W3:Y:S02]  /*7920*/  LDSM.16.MT88.4 R12, [R126+0xb000] ;  /* 0x00b000007e0c783b */ /* 0x000ee40000004200 */
[----:B------:R1:W-:Y:S02]  /*7930*/  MUFU.EX2 R90, R4 ;  /* 0x00000004005a7308 */ /* 0x0003e40000000800 */
[----:B------:R-:W3:Y:S01]  /*7940*/  LDSM.16.MT88.4 R16, [R124+0xb000] ;  /* 0x00b000007c10783b */ /* 0x000ee20000004200 */
[--C-:B----4-:R-:W-:Y:S01]  /*7950*/  FFMA.FTZ R9, R231, UR12, -R3.reuse ;  /* 0x0000000ce7097c23 */ /* 0x110fe20008010803 */
[----:B------:R-:W-:Y:S01]  /*7960*/  F2FP.F16.F32.PACK_AB R6, R96, R93 ;  /* 0x0000005d6006723e */ /* 0x000fe200000000ff */
[----:B------:R-:W-:Y:S01]  /*7970*/  MUFU.EX2 R85, R33 ;  /* 0x0000002100557308 */ /* 0x000fe20000000800 */
[----:B------:R-:W-:-:S03]  /*7980*/  FFMA.FTZ R2, R184, UR12, -R3 ;  /* 0x0000000cb8027c23 */ /* 0x000fc60008010803 */
[----:B------:R-:W4:Y:S01]  /*7990*/  MUFU.EX2 R108, R9 ;  /* 0x00000009006c7308 */ /* 0x000f220000000800 */
[----:B------:R-:W-:Y:S01]  /*79a0*/  FFMA.FTZ R10, R150, UR12, -R8 ;  /* 0x0000000c960a7c23 */ /* 0x000fe20008010808 */
[----:B------:R-:W-:Y:S02]  /*79b0*/  FFMA.FTZ R8, R158, UR12, -R3 ;  /* 0x0000000c9e087c23 */ /* 0x000fe40008010803 */
[----:B------:R-:W3:Y:S01]  /*79c0*/  MUFU.EX2 R91, R2 ;  /* 0x00000002005b7308 */ /* 0x000ee20000000800 */
[----:B-1----:R-:W-:Y:S02]  /*79d0*/  F2FP.F16.F32.PACK_AB R4, R110, R111 ;  /* 0x0000006f6e04723e */ /* 0x002fe400000000ff */
[----:B------:R-:W-:Y:S02]  /*79e0*/  MOV R229, R166 ;  /* 0x000000a600e57202 */ /* 0x000fe40000000f00 */
[----:B----4-:R-:W-:Y:S01]  /*79f0*/  F2FP.F16.F32.PACK_AB R5, R109, R108 ;  /* 0x0000006c6d05723e */ /* 0x010fe200000000ff */
[----:B------:R-:W-:Y:S01]  /*7a00*/  FFMA.FTZ R9, R149, UR12, -R0 ;  /* 0x0000000c95097c23 */ /* 0x000fe20008010800 */
[----:B---3--:R-:W-:Y:S01]  /*7a10*/  FADD.FTZ R11, R219, R37 ;  /* 0x00000025db0b7221 */ /* 0x008fe20000010000 */
[----:B------:R-:W-:Y:S01]  /*7a20*/  F2FP.F16.F32.PACK_AB R7, R91, R90 ;  /* 0x0000005a5b07723e */ /* 0x000fe200000000ff */
[----:B------:R-:W3:Y:S01]  /*7a30*/  LDL.LU R37, [R1+0x1c] ;  /* 0x00001c0001257983 */ /* 0x000ee20000300800 */
[----:B------:R-:W-:Y:S01]  /*7a40*/  MUFU.EX2 R39, R9 ;  /* 0x0000000900277308 */ /* 0x000fe20000000800 */
[----:B------:R-:W-:-:S02]  /*7a50*/  MOV R231, R161 ;  /* 0x000000a100e77202 */ /* 0x000fc40000000f00 */
[----:B------:R-:W-:Y:S01]  /*7a60*/  MOV R153, R163 ;  /* 0x000000a300997202 */ /* 0x000fe20000000f00 */
[----:B------:R-:W3:Y:S01]  /*7a70*/  LDL.LU R219, [R1+0x20] ;  /* 0x0000200001db7983 */ /* 0x000ee20000300800 */
[C---:B------:R-:W-:Y:S01]  /*7a80*/  HMMA.16816.F32 R136, R4.reuse, R20, R104 ;  /* 0x000000140488723c */ /* 0x040fe20000001868 */
[----:B------:R-:W-:Y:S01]  /*7a90*/  MUFU.EX2 R105, R36 ;  /* 0x0000002400697308 */ /* 0x000fe20000000800 */
[----:B------:R-:W-:Y:S01]  /*7aa0*/  MOV R127, R144 ;  /* 0x00000090007f7202 */ /* 0x000fe20000000f00 */
[----:B------:R-:W4:Y:S01]  /*7ab0*/  LDL.LU R251, [R1+0x60] ;  /* 0x0000600001fb7983 */ /* 0x000f220000300800 */
[----:B------:R-:W-:Y:S01]  /*7ac0*/  IMAD.MOV.U32 R152, RZ, RZ, R145 ;  /* 0x000000ffff987224 */ /* 0x000fe200078e0091 */
[----:B------:R-:W1:Y:S01]  /*7ad0*/  MUFU.EX2 R104, R35 ;  /* 0x0000002300687308 */ /* 0x000e620000000800 */
[----:B------:R-:W-:Y:S01]  /*7ae0*/  MOV R141, R228 ;  /* 0x000000e4008d7202 */ /* 0x000fe20000000f00 */
[----:B------:R-:W2:Y:S01]  /*7af0*/  LDL.LU R170, [R1+0x5c] ;  /* 0x00005c0001aa7983 */ /* 0x000ea20000300800 */
[----:B------:R-:W-:Y:S01]  /*7b00*/  MOV R220, R147 ;  /* 0x0000009300dc7202 */ /* 0x000fe20000000f00 */
[----:B------:R-:W-:Y:S01]  /*7b10*/  MUFU.EX2 R36, R29 ;  /* 0x0000001d00247308 */ /* 0x000fe20000000800 */
[--C-:B------:R-:W-:Y:S01]  /*7b20*/  FFMA.FTZ R2, R159, UR12, -R3.reuse ;  /* 0x0000000c9f027c23 */ /* 0x100fe20008010803 */
[--C-:B------:R-:W-:Y:S01]  /*7b30*/  FFMA.FTZ R0, R155, UR12, -R3.reuse ;  /* 0x0000000c9b007c23 */ /* 0x100fe20008010803 */
[----:B------:R-:W-:Y:S01]  /*7b40*/  FFMA.FTZ R3, R151, UR12, -R3 ;  /* 0x0000000c97037c23 */ /* 0x000fe20008010803 */
[----:B------:R1:W-:Y:S01]  /*7b50*/  MUFU.EX2 R29, R8 ;  /* 0x00000008001d7308 */ /* 0x0003e20000000800 */
[C---:B------:R-:W-:Y:S01]  /*7b60*/  HMMA.16816.F32 R176, R4.reuse, R24, R116 ;  /* 0x0000001804b0723c */ /* 0x040fe20000001874 */
[----:B------:R-:W-:Y:S01]  /*7b70*/  FADD.FTZ R11, R225, R11 ;  /* 0x0000000be10b7221 */ /* 0x000fe20000010000 */
[----:B------:R-:W-:Y:S01]  /*7b80*/  MOV R222, R181 ;  /* 0x000000b500de7202 */ /* 0x000fe20000000f00 */
[----:B------:R-:W-:Y:S05]  /*7b90*/  MUFU.EX2 R34, R30 ;  /* 0x0000001e00227308 */ /* 0x000fea0000000800 */
[----:B------:R-:W-:Y:S01]  /*7ba0*/  HMMA.16816.F32 R184, R4, R26, R112 ;  /* 0x0000001a04b8723c */ /* 0x000fe20000001870 */
[----:B-1----:R-:W-:Y:S01]  /*7bb0*/  FADD.FTZ R8, R229, R32 ;  /* 0x00000020e5087221 */ /* 0x002fe20000010000 */
[----:B------:R-:W-:Y:S01]  /*7bc0*/  MOV R229, R231 ;  /* 0x000000e700e57202 */ /* 0x000fe20000000f00 */
[----:B------:R-:W-:Y:S01]  /*7bd0*/  IMAD.MOV.U32 R231, RZ, RZ, R153 ;  /* 0x000000ffffe77224 */ /* 0x000fe200078e0099 */
[----:B------:R-:W-:-:S04]  /*7be0*/  MOV R153, R127 ;  /* 0x0000007f00997202 */ /* 0x000fc80000000f00 */
[C---:B------:R-:W-:Y:S01]  /*7bf0*/  HMMA.16816.F32 R100, R4.reuse, R22, R100 ;  /* 0x000000160464723c */ /* 0x040fe20000001864 */
[----:B------:R-:W-:Y:S02]  /*7c00*/  MOV R127, R152 ;  /* 0x00000098007f7202 */ /* 0x000fe40000000f00 */
[----:B------:R-:W-:Y:S01]  /*7c10*/  MOV R152, R220 ;  /* 0x000000dc00987202 */ /* 0x000fe20000000f00 */
[----:B------:R-:W-:Y:S01]  /*7c20*/  IMAD.MOV.U32 R220, RZ, RZ, R141 ;  /* 0x000000ffffdc7224 */ /* 0x000fe200078e008d */
[----:B------:R-:W-:Y:S02]  /*7c30*/  MOV R141, R226 ;  /* 0x000000e2008d7202 */ /* 0x000fe40000000f00 */
[----:B------:R-:W-:Y:S01]  /*7c40*/  MOV R226, R216 ;  /* 0x000000d800e27202 */ /* 0x000fe20000000f00 */
[----:B------:R-:W-:Y:S01]  /*7c50*/  HMMA.16816.F32 R76, R4, R12, R76 ;  /* 0x0000000c044c723c */ /* 0x000fe2000000184c */
[----:B------:R-:W-:Y:S01]  /*7c60*/  MOV R216, R211 ;  /* 0x000000d300d87202 */ /* 0x000fe20000000f00 */
[----:B------:R1:W-:Y:S01]  /*7c70*/  MUFU.EX2 R35, R3 ;  /* 0x0000000300237308 */ /* 0x0003e20000000800 */
[----:B------:R-:W-:-:S02]  /*7c80*/  IMAD.MOV.U32 R232, RZ, RZ, R141 ;  /* 0x000000ffffe87224 */ /* 0x000fc400078e008d */
[----:B------:R-:W-:-:S03]  /*7c90*/  FADD.FTZ R8, R231, R8 ;  /* 0x00000008e7087221 */ /* 0x000fc60000010000 */
[----:B------:R-:W-:Y:S01]  /*7ca0*/  HMMA.16816.F32 R72, R4, R14, R72 ;  /* 0x0000000e0448723c */ /* 0x000fe20000001848 */
[----:B------:R-:W-:Y:S01]  /*7cb0*/  MOV R230, R220 ;  /* 0x000000dc00e67202 */ /* 0x000fe20000000f00 */
[----:B------:R2:W-:Y:S01]  /*7cc0*/  MUFU.EX2 R30, R2 ;  /* 0x00000002001e7308 */ /* 0x0005e20000000800 */
[----:B------:R-:W-:-:S05]  /*7cd0*/  MOV R231, R216 ;  /* 0x000000d800e77202 */ /* 0x000fca0000000f00 */
[----:B------:R-:W-:Y:S01]  /*7ce0*/  HMMA.16816.F32 R64, R4, R16, R64 ;  /* 0x000000100440723c */ /* 0x000fe20000001840 */
[----:B-1----:R-:W-:Y:S01]  /*7cf0*/  FADD.FTZ R3, R229, R28 ;  /* 0x0000001ce5037221 */ /* 0x002fe20000010000 */
[----:B------:R-:W-:-:S06]  /*7d00*/  MOV R229, R226 ;  /* 0x000000e200e57202 */ /* 0x000fcc0000000f00 */
[----:B------:R-:W-:Y:S01]  /*7d10*/  HMMA.16816.F32 R56, R4, R18, R56 ;  /* 0x000000120438723c */ /* 0x000fe20000001838 */
[----:B------:R-:W-:Y:S02]  /*7d20*/  F2FP.F16.F32.PACK_AB R4, R104, R105 ;  /* 0x000000696804723e */ /* 0x000fe400000000ff */
[----:B------:R-:W-:Y:S02]  /*7d30*/  F2FP.F16.F32.PACK_AB R5, R98, R99 ;  /* 0x000000636205723e */ /* 0x000fe400000000ff */
[----:B------:R-:W-:Y:S02]  /*7d40*/  F2FP.F16.F32.PACK_AB R6, R85, R84 ;  /* 0x000000545506723e */ /* 0x000fe400000000ff */
[----:B------:R-:W-:Y:S01]  /*7d50*/  F2FP.F16.F32.PACK_AB R7, R39, R38 ;  /* 0x000000262707723e */ /* 0x000fe200000000ff */
[----:B------:R-:W-:Y:S01]  /*7d60*/  IMAD.MOV.U32 R211, RZ, RZ, R209 ;  /* 0x000000ffffd37224 */ /* 0x000fe200078e00d1 */
[----:B------:R-:W-:Y:S01]  /*7d70*/  MOV R209, R210 ;  /* 0x000000d200d17202 */ /* 0x000fe20000000f00 */
[----:B------:R4:W-:Y:S01]  /*7d80*/  MUFU.EX2 R33, R0 ;  /* 0x0000000000217308 */ /* 0x0009e20000000800 */
[----:B------:R-:W-:-:S02]  /*7d90*/  MOV R151, R232 ;  /* 0x000000e800977202 */ /* 0x000fc40000000f00 */
[----:B------:R-:W-:Y:S01]  /*7da0*/  MOV R150, R229 ;  /* 0x000000e500967202 */ /* 0x000fe20000000f00 */
[----:B------:R-:W-:Y:S01]  /*7db0*/  HMMA.16816.F32 R52, R4, R20, R52 ;  /* 0x000000140434723c */ /* 0x000fe20000001834 */
[----:B------:R-:W-:Y:S02]  /*7dc0*/  MOV R148, R231 ;  /* 0x000000e700947202 */ /* 0x000fe40000000f00 */
[----:B------:R-:W-:Y:S01]  /*7dd0*/  MOV R232, R222 ;  /* 0x000000de00e87202 */ /* 0x000fe20000000f00 */
[----:B------:R-:W-:Y:S01]  /*7de0*/  IMAD.MOV.U32 R181, RZ, RZ, R188 ;  /* 0x000000ffffb57224 */ /* 0x000fe200078e00bc */
[----:B------:R-:W-:-:S03]  /*7df0*/  MOV R228, R182 ;  /* 0x000000b600e47202 */ /* 0x000fc60000000f00 */
[----:B------:R-:W-:Y:S01]  /*7e00*/  HMMA.16816.F32 R48, R4, R22, R48 ;  /* 0x000000160430723c */ /* 0x000fe20000001830 */
[----:B------:R-:W-:Y:S01]  /*7e10*/  MOV R221, R203 ;  /* 0x000000cb00dd7202 */ /* 0x000fe20000000f00 */
[----:B------:R-:W-:Y:S01]  /*7e20*/  FADD.FTZ R3, R153, R3 ;  /* 0x0000000399037221 */ /* 0x000fe20000010000 */
[----:B------:R-:W-:Y:S01]  /*7e30*/  MOV R182, R190 ;  /* 0x000000be00b67202 */ /* 0x000fe20000000f00 */
[----:B------:R-:W-:-:S04]  /*7e40*/  IMAD.MOV.U32 R220, RZ, RZ, R209 ;  /* 0x000000ffffdc7224 */ /* 0x000fc800078e00d1 */
[----:B------:R-:W-:Y:S01]  /*7e50*/  HMMA.16816.F32 R192, R4, R16, R192 ;  /* 0x0000001004c0723c */ /* 0x000fe200000018c0 */
[----:B------:R-:W-:-:S07]  /*7e60*/  MOV R203, R189 ;  /* 0x000000bd00cb7202 */ /* 0x000fce0000000f00 */
[----:B------:R-:W-:Y:S01]  /*7e70*/  HMMA.16816.F32 R68, R4, R24, R68 ;  /* 0x000000180444723c */ /* 0x000fe20000001844 */
[----:B------:R-:W-:-:S07]  /*7e80*/  FADD.FTZ R3, R151, R3 ;  /* 0x0000000397037221 */ /* 0x000fce0000010000 */
[C---:B------:R-:W-:Y:S08]  /*7e90*/  HMMA.16816.F32 R60, R4.reuse, R26, R60 ;  /* 0x0000001a043c723c */ /* 0x040ff0000000183c */
[C---:B------:R-:W-:Y:S08]  /*7ea0*/  HMMA.16816.F32 R40, R4.reuse, R12, R40 ;  /* 0x0000000c0428723c */ /* 0x040ff00000001828 */
[C---:B------:R-:W-:Y:S08]  /*7eb0*/  HMMA.16816.F32 R20, R4.reuse, R14, R80 ;  /* 0x0000000e0414723c */ /* 0x040ff00000001850 */
[----:B------:R-:W-:Y:S01]  /*7ec0*/  HMMA.16816.F32 R16, R4, R18, R44 ;  /* 0x000000120410723c */ /* 0x000fe2000000182c */
[----:B------:R-:W-:Y:S01]  /*7ed0*/  FADD.FTZ R4, R230, R8 ;  /* 0x00000008e6047221 */ /* 0x000fe20000010000 */
[----:B------:R-:W-:Y:S01]  /*7ee0*/  MOV R230, R220 ;  /* 0x000000dc00e67202 */ /* 0x000fe20000000f00 */
[----:B------:R-:W-:Y:S01]  /*7ef0*/  FADD.FTZ R3, R148, R3 ;  /* 0x0000000394037221 */ /* 0x000fe20000010000 */
[----:B------:R-:W-:Y:S01]  /*7f00*/  MOV R225, R180 ;  /* 0x000000b400e17202 */ /* 0x000fe20000000f00 */
[----:B------:R-:W-:Y:S01]  /*7f10*/  FADD.FTZ R4, R150, R4 ;  /* 0x0000000496047221 */ /* 0x000fe20000010000 */
[----:B------:R-:W-:-:S02]  /*7f20*/  MOV R180, R199 ;  /* 0x000000c700b47202 */ /* 0x000fc40000000f00 */
[----:B------:R-:W-:Y:S01]  /*7f30*/  MOV R166, R146 ;  /* 0x0000009200a67202 */ /* 0x000fe20000000f00 */
[----:B------:R-:W-:Y:S01]  /*7f40*/  IMAD.MOV.U32 R226, RZ, RZ, R196 ;  /* 0x000000ffffe27224 */ /* 0x000fe200078e00c4 */
[----:B------:R-:W-:Y:S01]  /*7f50*/  MOV R229, R221 ;  /* 0x000000dd00e57202 */ /* 0x000fe20000000f00 */
[----:B------:R-:W-:Y:S01]  /*7f60*/  IMAD.MOV.U32 R221, RZ, RZ, R181 ;  /* 0x000000ffffdd7224 */ /* 0x000fe200078e00b5 */
[----:B------:R-:W-:Y:S01]  /*7f70*/  MOV R222, R180 ;  /* 0x000000b400de7202 */ /* 0x000fe20000000f00 */
[----:B------:R-:W-:Y:S01]  /*7f80*/  IMAD.MOV.U32 R199, RZ, RZ, R160 ;  /* 0x000000ffffc77224 */ /* 0x000fe200078e00a0 */
[----:B------:R-:W-:Y:S01]  /*7f90*/  MOV R107, R229 ;  /* 0x000000e5006b7202 */ /* 0x000fe20000000f00 */
[----:B------:R-:W-:Y:S01]  /*7fa0*/  IMAD.MOV.U32 R180, RZ, RZ, R166 ;  /* 0x000000ffffb47224 */ /* 0x000fe200078e00a6 */
[----:B------:R-:W-:Y:S01]  /*7fb0*/  MOV R114, R222 ;  /* 0x000000de00727202 */ /* 0x000fe20000000f00 */
[----:B------:R-:W-:Y:S01]  /*7fc0*/  LDSM.16.MT88.4 R144, [R125+0xb800] ;  /* 0x00b800007d90783b */ /* 0x000fe20000004200 */
[----:B------:R-:W-:-:S02]  /*7fd0*/  MOV R115, R221 ;  /* 0x000000dd00737202 */ /* 0x000fc40000000f00 */
[----:B------:R-:W-:Y:S01]  /*7fe0*/  MOV R181, R167 ;  /* 0x000000a700b57202 */ /* 0x000fe20000000f00 */
[----:B------:R-:W-:Y:S01]  /*7ff0*/  LDSM.16.MT88.4 R12, [R124+0xb800] ;  /* 0x00b800007c0c783b */ /* 0x000fe20000004200 */
[----:B------:R-:W-:Y:S01]  /*8000*/  MOV R119, R180 ;  /* 0x000000b400777202 */ /* 0x000fe20000000f00 */
[----:B------:R-:W-:Y:S01]  /*8010*/  IMAD.MOV.U32 R221, RZ, RZ, R134 ;  /* 0x000000ffffdd7224 */ /* 0x000fe200078e0086 */
[----:B------:R-:W-:Y:S02]  /*8020*/  MOV R222, R133 ;  /* 0x0000008500de7202 */ /* 0x000fe40000000f00 */
[----:B------:R-:W-:Y:S02]  /*8030*/  MOV R216, R197 ;  /* 0x000000c500d87202 */ /* 0x000fe40000000f00 */
[----:B------:R-:W-:Y:S02]  /*8040*/  MOV R210, R169 ;  /* 0x000000a900d27202 */ /* 0x000fe40000000f00 */
[----:B------:R-:W-:Y:S01]  /*8050*/  MOV R209, R199 ;  /* 0x000000c700d17202 */ /* 0x000fe20000000f00 */
[----:B------:R-:W-:Y:S01]  /*8060*/  MUFU.EX2 R31, R31 ;  /* 0x0000001f001f7308 */ /* 0x000fe20000000800 */
[----:B------:R1:W5:Y:S03]  /*8070*/  LDL.LU R169, [R1+0x58] ;  /* 0x0000580001a97983 */ /* 0x0003660000300800 */
[----:B------:R-:W-:Y:S04]  /*8080*/  MUFU.EX2 R24, R89 ;  /* 0x0000005900187308 */ /* 0x000fe80000000800 */
[----:B------:R-:W-:Y:S04]  /*8090*/  MUFU.EX2 R25, R95 ;  /* 0x0000005f00197308 */ /* 0x000fe80000000800 */
[----:B------:R-:W-:Y:S04]  /*80a0*/  MUFU.EX2 R26, R88 ;  /* 0x00000058001a7308 */ /* 0x000fe80000000800 */
[----:B------:R-:W-:Y:S04]  /*80b0*/  MUFU.EX2 R27, R94 ;  /* 0x0000005e001b7308 */ /* 0x000fe80000000800 */
[----:B------:R-:W-:Y:S01]  /*80c0*/  MUFU.EX2 R28, R87 ;  /* 0x00000057001c7308 */ /* 0x000fe20000000800 */
[----:B---3--:R-:W-:Y:S01]  /*80d0*/  FADD.FTZ R9, R219, R37 ;  /* 0x00000025db097221 */ /* 0x008fe20000010000 */
[----:B------:R-:W-:-:S03]  /*80e0*/  IMAD.MOV.U32 R219, RZ, RZ, R201 ;  /* 0x000000ffffdb7224 */ /* 0x000fc600078e00c9 */
[----:B------:R-:W-:Y:S01]  /*80f0*/  FADD.FTZ R9, R227, R9 ;  /* 0x00000009e3097221 */ /* 0x000fe20000010000 */
[----:B------:R-:W-:Y:S02]  /*8100*/  IMAD.MOV.U32 R231, RZ, RZ, R219 ;  /* 0x000000ffffe77224 */ /* 0x000fe400078e00db */
[----:B--2---:R-:W-:Y:S01]  /*8110*/  FADD.FTZ R2, R170, R11 ;  /* 0x0000000baa027221 */ /* 0x004fe20000010000 */
[----:B----4-:R-:W-:Y:S01]  /*8120*/  FADD.FTZ R0, R251, R9 ;  /* 0x00000009fb007221 */ /* 0x010fe20000010000 */
[----:B------:R-:W-:Y:S01]  /*8130*/  IMAD.MOV.U32 R227, RZ, RZ, R183 ;  /* 0x000000ffffe37224 */ /* 0x000fe200078e00b7 */
[----:B------:R-:W-:Y:S01]  /*8140*/  MOV R183, R191 ;  /* 0x000000bf00b77202 */ /* 0x000fe20000000f00 */
[----:B------:R-:W-:Y:S01]  /*8150*/  FADD.FTZ R2, R127, R2 ;  /* 0x000000027f027221 */ /* 0x000fe20000010000 */
[----:B------:R-:W-:Y:S01]  /*8160*/  MOV R127, R211 ;  /* 0x000000d3007f7202 */ /* 0x000fe20000000f00 */
[----:B------:R2:W3:Y:S01]  /*8170*/  LDSM.16.MT88.4 R188, [R223+0xb800] ;  /* 0x00b80000dfbc783b */ /* 0x0004e20000004200 */
[----:B------:R-:W-:Y:S01]  /*8180*/  FADD.FTZ R0, R152, R0 ;  /* 0x0000000098007221 */ /* 0x000fe20000010000 */
[----:B------:R-:W-:Y:S01]  /*8190*/  MOV R106, R231 ;  /* 0x000000e7006a7202 */ /* 0x000fe20000000f00 */
[----:B------:R-:W-:Y:S01]  /*81a0*/  FADD.FTZ R2, R249, R2 ;  /* 0x00000002f9027221 */ /* 0x000fe20000010000 */
[----:B------:R-:W-:-:S02]  /*81b0*/  IMAD.MOV.U32 R149, RZ, RZ, R127 ;  /* 0x000000ffff957224 */ /* 0x000fc400078e007f */
[----:B------:R-:W-:Y:S01]  /*81c0*/  FADD.FTZ R0, R215, R0 ;  /* 0x00000000d7007221 */ /* 0x000fe20000010000 */
[----:B------:R-:W-:Y:S01]  /*81d0*/  MOV R127, R182 ;  /* 0x000000b6007f7202 */ /* 0x000fe20000000f00 */
[----:B------:R-:W-:Y:S01]  /*81e0*/  MUFU.EX2 R37, R10 ;  /* 0x0000000a00257308 */ /* 0x000fe20000000800 */
[----:B------:R-:W-:Y:S01]  /*81f0*/  FADD.FTZ R2, R149, R2 ;  /* 0x0000000295027221 */ /* 0x000fe20000010000 */
[----:B------:R-:W-:Y:S01]  /*8200*/  FADD.FTZ R0, R230, R0 ;  /* 0x00000000e6007221 */ /* 0x000fe20000010000 */
[----:B------:R-:W-:Y:S01]  /*8210*/  MOV R201, R162 ;  /* 0x000000a200c97202 */ /* 0x000fe20000000f00 */
[----:B------:R1:W5:Y:S01]  /*8220*/  LDL.LU R170, [R1+0x54] ;  /* 0x0000540001aa7983 */ /* 0x0003620000300800 */
[----:B------:R-:W-:Y:S01]  /*8230*/  MOV R220, R183 ;  /* 0x000000b700dc7202 */ /* 0x000fe20000000f00 */
[----:B--2---:R-:W-:Y:S02]  /*8240*/  IMAD.MOV.U32 R223, RZ, RZ, R232 ;  /* 0x000000ffffdf7224 */ /* 0x004fe400078e00e8 */
[----:B------:R-:W-:Y:S01]  /*8250*/  FADD.FTZ R2, R213, R2 ;  /* 0x00000002d5027221 */ /* 0x000fe20000010000 */
[----:B------:R-:W-:Y:S01]  /*8260*/  MOV R219, R203 ;  /* 0x000000cb00db7202 */ /* 0x000fe20000000f00 */
[----:B------:R-:W-:Y:S01]  /*8270*/  FADD.FTZ R0, R212, R0 ;  /* 0x00000000d4007221 */ /* 0x000fe20000010000 */
[----:B------:R-:W-:Y:S01]  /*8280*/  FADD.FTZ R4, R223, R4 ;  /* 0x00000004df047221 */ /* 0x000fe20000010000 */
[----:B------:R-:W-:Y:S01]  /*8290*/  MOV R223, R106 ;  /* 0x0000006a00df7202 */ /* 0x000fe20000000f00 */
[----:B------:R-:W2:Y:S01]  /*82a0*/  LDSM.16.MT88.4 R160, [R126+0xb800] ;  /* 0x00b800007ea0783b */ /* 0x000ea20000004200 */
[----:B------:R-:W-:-:S03]  /*82b0*/  MOV R106, R214 ;  /* 0x000000d6006a7202 */ /* 0x000fc60000000f00 */
[----:B------:R-:W-:Y:S01]  /*82c0*/  FADD.FTZ R3, R223, R3 ;  /* 0x00000003df037221 */ /* 0x000fe20000010000 */
[----:B------:R-:W-:Y:S01]  /*82d0*/  MOV R112, R127 ;  /* 0x0000007f00707202 */ /* 0x000fe20000000f00 */
[----:B------:R-:W-:Y:S01]  /*82e0*/  FADD.FTZ R7, R168, R4 ;  /* 0x00000004a8077221 */ /* 0x000fe20000010000 */
[----:B------:R-:W-:Y:S01]  /*82f0*/  MOV R182, R201 ;  /* 0x000000c900b67202 */ /* 0x000fe20000000f00 */
[----:B------:R-:W-:Y:S01]  /*8300*/  IMAD.MOV.U32 R113, RZ, RZ, R220 ;  /* 0x000000ffff717224 */ /* 0x000fe200078e00dc */
[----:B------:R-:W-:Y:S01]  /*8310*/  MOV R183, R164 ;  /* 0x000000a400b77202 */ /* 0x000fe20000000f00 */
[----:B------:R-:W-:Y:S01]  /*8320*/  FADD.FTZ R6, R248, R3 ;  /* 0x00000003f8067221 */ /* 0x000fe20000010000 */
[----:B------:R-:W-:Y:S01]  /*8330*/  FADD.FTZ R5, R106, R2 ;  /* 0x000000026a057221 */ /* 0x000fe20000010000 */
[----:B------:R-:W-:Y:S01]  /*8340*/  MOV R116, R219 ;  /* 0x000000db00747202 */ /* 0x000fe20000000f00 */
[----:B------:R-:W-:Y:S01]  /*8350*/  FADD.FTZ R4, R107, R0 ;  /* 0x000000006b047221 */ /* 0x000fe20000010000 */
        /* <DEDUP_REMOVED lines=8> */
[----:B------:R-:W-:Y:S01]  /*83e0*/  MOV R230, R181 ;  /* 0x000000b500e67202 */ /* 0x000fe20000000f00 */
[----:B------:R-:W-:Y:S01]  /*83f0*/  FADD.FTZ R5, R116, R3 ;  /* 0x0000000374057221 */ /* 0x000fe20000010000 */
[----:B------:R-:W-:Y:S01]  /*8400*/  MOV R232, R203 ;  /* 0x000000cb00e87202 */ /* 0x000fe20000000f00 */
[----:B------:R-:W-:Y:S01]  /*8410*/  FADD.FTZ R3, R117, R2 ;  /* 0x0000000275037221 */ /* 0x000fe20000010000 */
[----:B------:R-:W-:Y:S01]  /*8420*/  MOV R231, R202 ;  /* 0x000000ca00e77202 */ /* 0x000fe20000000f00 */
[----:B------:R-:W-:Y:S01]  /*8430*/  FADD.FTZ R2, R118, R0 ;  /* 0x0000000076027221 */ /* 0x000fe20000010000 */
[----:B------:R-:W-:Y:S01]  /*8440*/  FADD.FTZ R0, R119, R4 ;  /* 0x0000000477007221 */ /* 0x000fe20000010000 */
[----:B------:R-:W-:Y:S01]  /*8450*/  IMAD.MOV.U32 R229, RZ, RZ, R201 ;  /* 0x000000ffffe57224 */ /* 0x000fe200078e00c9 */
[----:B------:R-:W-:Y:S01]  /*8460*/  MOV R127, R200 ;  /* 0x000000c8007f7202 */ /* 0x000fe20000000f00 */
[----:B------:R-:W-:Y:S01]  /*8470*/  FADD.FTZ R4, R230, R5 ;  /* 0x00000005e6047221 */ /* 0x000fe20000010000 */
[----:B------:R-:W-:Y:S01]  /*8480*/  MOV R220, R132 ;  /* 0x0000008400dc7202 */ /* 0x000fe20000000f00 */
[----:B------:R-:W-:Y:S01]  /*8490*/  FADD.FTZ R3, R232, R3 ;  /* 0x00000003e8037221 */ /* 0x000fe20000010000 */
[----:B------:R-:W-:Y:S01]  /*84a0*/  FADD.FTZ R0, R231, R0 ;  /* 0x00000000e7007221 */ /* 0x000fe20000010000 */
[----:B------:R-:W-:Y:S01]  /*84b0*/  MOV R219, R135 ;  /* 0x0000008700db7202 */ /* 0x000fe20000000f00 */
[----:B------:R-:W-:Y:S01]  /*84c0*/  FADD.FTZ R2, R229, R2 ;  /* 0x00000002e5027221 */ /* 0x000fe20000010000 */
        /* <DEDUP_REMOVED lines=51> */
[----:B------:R-:W4:Y:S01]  /*8800*/  MUFU.EX2 R9, R92 ;  /* 0x0000005c00097308 */ /* 0x000f220000000800 */
[----:B------:R-:W-:Y:S01]  /*8810*/  FADD.FTZ R0, R108, R0 ;  /* 0x000000006c007221 */ /* 0x000fe20000010000 */
[----:B------:R-:W-:Y:S01]  /*8820*/  FADD.FTZ R2, R111, R2 ;  /* 0x000000026f027221 */ /* 0x000fe20000010000 */
[----:B------:R-:W-:Y:S01]  /*8830*/  FADD.FTZ R4, R104, R4 ;  /* 0x0000000468047221 */ /* 0x000fe20000010000 */
[----:B------:R-:W1:Y:S01]  /*8840*/  MUFU.EX2 R10, R86 ;  /* 0x00000056000a7308 */ /* 0x000e620000000800 */
[----:B------:R-:W-:Y:S01]  /*8850*/  FADD.FTZ R3, R98, R3 ;  /* 0x0000000362037221 */ /* 0x000fe20000010000 */
[----:B------:R-:W-:Y:S01]  /*8860*/  FADD.FTZ R0, R109, R0 ;  /* 0x000000006d007221 */ /* 0x000fe20000010000 */
[----:B------:R-:W-:Y:S01]  /*8870*/  FADD.FTZ R2, R110, R2 ;  /* 0x000000026e027221 */ /* 0x000fe20000010000 */
[----:B------:R-:W3:Y:S01]  /*8880*/  MUFU.EX2 R11, R97 ;  /* 0x00000061000b7308 */ /* 0x000ee20000000800 */
        /* <DEDUP_REMOVED lines=8> */
[----:B----4-:R-:W-:Y:S01]  /*8910*/  FADD.FTZ R4, R9, R4 ;  /* 0x0000000409047221 */ /* 0x010fe20000010000 */
[----:B-1----:R-:W-:Y:S01]  /*8920*/  FADD.FTZ R3, R10, R3 ;  /* 0x000000030a037221 */ /* 0x002fe20000010000 */
[----:B------:R-:W-:Y:S01]  /*8930*/  FADD.FTZ R0, R29, R0 ;  /* 0x000000001d007221 */ /* 0x000fe20000010000 */
[----:B------:R-:W-:Y:S01]  /*8940*/  FADD.FTZ R2, R31, R2 ;  /* 0x000000021f027221 */ /* 0x000fe20000010000 */
[----:B------:R1:W5:Y:S01]  /*8950*/  LDL.LU R251, [R1+0x50] ;  /* 0x0000500001fb7983 */ /* 0x0003620000300800 */
[----:B---3--:R-:W-:Y:S01]  /*8960*/  FADD.FTZ R4, R11, R4 ;  /* 0x000000040b047221 */ /* 0x008fe20000010000 */
[----:B------:R-:W-:Y:S01]  /*8970*/  FADD.FTZ R3, R24, R3 ;  /* 0x0000000318037221 */ /* 0x000fe20000010000 */
[----:B------:R-:W-:Y:S01]  /*8980*/  FADD.FTZ R0, R30, R0 ;  /* 0x000000001e007221 */ /* 0x000fe20000010000 */
[----:B------:R-:W-:Y:S01]  /*8990*/  FADD.FTZ R2, R34, R2 ;  /* 0x0000000222027221 */ /* 0x000fe20000010000 */
[----:B------:R-:W-:Y:S01]  /*89a0*/  FADD.FTZ R4, R25, R4 ;  /* 0x0000000419047221 */ /* 0x000fe20000010000 */
[----:B------:R-:W-:Y:S01]  /*89b0*/  FADD.FTZ R3, R26, R3 ;  /* 0x000000031a037221 */ /* 0x000fe20000010000 */
[----:B------:R1:W5:Y:S01]  /*89c0*/  LDL.LU R250, [R1+0x4c] ;  /* 0x00004c0001fa7983 */ /* 0x0003620000300800 */
[----:B------:R-:W-:Y:S01]  /*89d0*/  FADD.FTZ R0, R33, R0 ;  /* 0x0000000021007221 */ /* 0x000fe20000010000 */
[----:B------:R-:W-:Y:S01]  /*89e0*/  FADD.FTZ R2, R36, R2 ;  /* 0x0000000224027221 */ /* 0x000fe20000010000 */
[----:B------:R-:W-:Y:S01]  /*89f0*/  FADD.FTZ R4, R27, R4 ;  /* 0x000000041b047221 */ /* 0x000fe20000010000 */
[----:B------:R1:W5:Y:S01]  /*8a00*/  LDL.LU R249, [R1+0x48] ;  /* 0x0000480001f97983 */ /* 0x0003620000300800 */
[----:B------:R-:W-:Y:S01]  /*8a10*/  F2FP.F16.F32.PACK_AB R196, R34, R31 ;  /* 0x0000001f22c4723e */ /* 0x000fe200000000ff */
[----:B------:R-:W-:Y:S01]  /*8a20*/  FADD.FTZ R3, R28, R3 ;  /* 0x000000031c037221 */ /* 0x000fe20000010000 */
[----:B------:R-:W-:Y:S01]  /*8a30*/  F2FP.F16.F32.PACK_AB R197, R30, R29 ;  /* 0x0000001d1ec5723e */ /* 0x000fe200000000ff */
[----:B------:R1:W5:Y:S01]  /*8a40*/  LDL.LU R215, [R1+0x44] ;  /* 0x0000440001d77983 */ /* 0x0003620000300800 */
[----:B------:R-:W-:Y:S01]  /*8a50*/  F2FP.F16.F32.PACK_AB R198, R37, R36 ;  /* 0x0000002425c6723e */ /* 0x000fe200000000ff */
[C---:B------:R-:W-:Y:S01]  /*8a60*/  FADD.FTZ R0, R35.reuse, R0 ;  /* 0x0000000023007221 */ /* 0x040fe20000010000 */
[----:B------:R-:W-:Y:S01]  /*8a70*/  F2FP.F16.F32.PACK_AB R199, R35, R33 ;  /* 0x0000002123c7723e */ /* 0x000fe200000000ff */
[----:B------:R1:W5:Y:S01]  /*8a80*/  LDL.LU R214, [R1+0x40] ;  /* 0x0000400001d67983 */ /* 0x0003620000300800 */
[----:B------:R-:W-:-:S02]  /*8a90*/  F2FP.F16.F32.PACK_AB R200, R11, R9 ;  /* 0x000000090bc8723e */ /* 0x000fc400000000ff */
[----:B------:R-:W-:Y:S01]  /*8aa0*/  F2FP.F16.F32.PACK_AB R201, R24, R10 ;  /* 0x0000000a18c9723e */ /* 0x000fe200000000ff */
[----:B------:R1:W5:Y:S01]  /*8ab0*/  LDL.LU R213, [R1+0x3c] ;  /* 0x00003c0001d57983 */ /* 0x0003620000300800 */
[----:B------:R-:W-:Y:S02]  /*8ac0*/  F2FP.F16.F32.PACK_AB R202, R27, R25 ;  /* 0x000000191bca723e */ /* 0x000fe400000000ff */
[----:B------:R-:W-:Y:S01]  /*8ad0*/  F2FP.F16.F32.PACK_AB R203, R28, R26 ;  /* 0x0000001a1ccb723e */ /* 0x000fe200000000ff */
[----:B------:R1:W5:Y:S01]  /*8ae0*/  LDL.LU R212, [R1+0x38] ;  /* 0x0000380001d47983 */ /* 0x0003620000300800 */
[----:B------:R-:W-:-:S03]  /*8af0*/  FADD.FTZ R2, R37, R2 ;  /* 0x0000000225027221 */ /* 0x000fc60000010000 */
[----:B------:R1:W5:Y:S01]  /*8b00*/  LDL.LU R168, [R1+0x34] ;  /* 0x0000340001a87983 */ /* 0x0003620000300800 */
[C---:B------:R-:W-:Y:S03]  /*8b10*/  HMMA.16816.F32 R176, R196.reuse, R188, R176 ;  /* 0x000000bcc4b0723c */ /* 0x040fe600000018b0 */
[----:B------:R1:W-:Y:S04]  /*8b20*/  STL [R1+0x4], R4 ;  /* 0x0000040401007387 */ /* 0x0003e80000100800 */
[----:B------:R1:W-:Y:S01]  /*8b30*/  STL [R1+0x10], R3 ;  /* 0x0000100301007387 */ /* 0x0003e20000100800 */
[C---:B------:R-:W-:Y:S03]  /*8b40*/  HMMA.16816.F32 R184, R196.reuse, R190, R184 ;  /* 0x000000bec4b8723c */ /* 0x040fe600000018b8 */
[----:B------:R1:W-:Y:S04]  /*8b50*/  STL [R1+0xc], R0 ;  /* 0x00000c0001007387 */ /* 0x0003e80000100800 */
[----:B------:R1:W-:Y:S01]  /*8b60*/  STL [R1+0x8], R2 ;  /* 0x0000080201007387 */ /* 0x0003e20000100800 */
[C---:B------:R-:W-:Y:S08]  /*8b70*/  HMMA.16816.F32 R136, R196.reuse, R144, R136 ;  /* 0x00000090c488723c */ /* 0x040ff00000001888 */
[C---:B------:R-:W-:Y:S08]  /*8b80*/  HMMA.16816.F32 R140, R196.reuse, R146, R100 ;  /* 0x00000092c48c723c */ /* 0x040ff00000001864 */
[C---:B--2---:R-:W-:Y:S08]  /*8b90*/  HMMA.16816.F32 R152, R196.reuse, R160, R76 ;  /* 0x000000a0c498723c */ /* 0x044ff0000000184c */
[----:B------:R-:W-:Y:S08]  /*8ba0*/  HMMA.16816.F32 R156, R196, R162, R72 ;  /* 0x000000a2c49c723c */ /* 0x000ff00000001848 */
[C---:B------:R-:W-:Y:S08]  /*8bb0*/  HMMA.16816.F32 R180, R200.reuse, R188, R68 ;  /* 0x000000bcc8b4723c */ /* 0x040ff00000001844 */
[C---:B------:R-:W-:Y:S08]  /*8bc0*/  HMMA.16816.F32 R132, R200.reuse, R144, R52 ;  /* 0x00000090c884723c */ /* 0x040ff00000001834 */
[----:B------:R-:W-:Y:S08]  /*8bd0*/  HMMA.16816.F32 R148, R200, R160, R40 ;  /* 0x000000a0c894723c */ /* 0x000ff00000001828 */
[----:B------:R-:W-:Y:S08]  /*8be0*/  HMMA.16816.F32 R164, R196, R12, R64 ;  /* 0x0000000cc4a4723c */ /* 0x000ff00000001840 */
[C---:B------:R-:W-:Y:S08]  /*8bf0*/  HMMA.16816.F32 R188, R200.reuse, R190, R60 ;  /* 0x000000bec8bc723c */ /* 0x040ff0000000183c */
[C---:B------:R-:W-:Y:S08]  /*8c00*/  HMMA.16816.F32 R144, R200.reuse, R146, R48 ;  /* 0x00000092c890723c */ /* 0x040ff00000001830 */
[C---:B------:R-:W-:Y:S08]  /*8c10*/  HMMA.16816.F32 R160, R200.reuse, R162, R20 ;  /* 0x000000a2c8a0723c */ /* 0x040ff00000001814 */
[----:B------:R-:W-:Y:S08]  /*8c20*/  HMMA.16816.F32 R192, R200, R12, R192 ;  /* 0x0000000cc8c0723c */ /* 0x000ff000000018c0 */
[-C--:B------:R-:W-:Y:S08]  /*8c30*/  HMMA.16816.F32 R196, R196, R14.reuse, R56 ;  /* 0x0000000ec4c4723c */ /* 0x080ff00000001838 */
[----:B------:R-:W-:Y:S01]  /*8c40*/  HMMA.16816.F32 R200, R200, R14, R16 ;  /* 0x0000000ec8c8723c */ /* 0x000fe20000001810 */
[----:B------:R-:W-:Y:S01]  /*8c50*/  MOV R248, 0x20 ;  /* 0x0000002000f87802 */ /* 0x000fe20000000f00 */
[----:B------:R-:W-:-:S03]  /*8c60*/  NOP ;  /* 0x0000000000007918 */ /* 0x000fc60000000000 */
[----:B-1----:R-:W-:-:S15]  /*8c70*/  BRA.U !UP1, `(.L_x_38) ;  /* 0x0000004909187547 */ /* 0x002fde000b800000 */
[----:B------:R-:W2:Y:S04]  /*8c80*/  LDL.LU R211, [R1+0x18] ;  /* 0x0000180001d37983 */ /* 0x000ea80000300800 */
[----:B------:R-:W3:Y:S04]  /*8c90*/  LDL.LU R209, [R1+0x30] ;  /* 0x0000300001d17983 */ /* 0x000ee80000300800 */
[----:B------:R-:W3:Y:S01]  /*8ca0*/  LDL.LU R210, [R1+0x2c] ;  /* 0x00002c0001d27983 */ /* 0x000ee20000300800 */
[----:B------:R-:W-:Y:S01]  /*8cb0*/  IMAD.U32 R2, RZ, RZ, UR22 ;  /* 0x00000016ff027e24 */ /* 0x000fe2000f8e00ff */
[C---:B-----5:R-:W-:Y:S01]  /*8cc0*/  SHF.L.U32 R0, R213.reuse, 0x5, RZ ;  /* 0x00000005d5007819 */ /* 0x060fe200000006ff */
[----:B------:R-:W-:Y:S01]  /*8cd0*/  IMAD.U32 R3, RZ, RZ, UR20 ;  /* 0x00000014ff037e24 */ /* 0x000fe2000f8e00ff */
[----:B------:R-:W-:Y:S01]  /*8ce0*/  SHF.R.U32.HI R5, RZ, 0x1, R213 ;  /* 0x00000001ff057819 */ /* 0x000fe200000116d5 */
[----:B------:R-:W-:Y:S01]  /*8cf0*/  IMAD.SHL.U32 R6, R213, 0x40, RZ ;  /* 0x00000040d5067824 */ /* 0x000fe200078e00ff */
[----:B------:R-:W-:Y:S01]  /*8d00*/  S2UR UR6, SR_CgaCtaId ;  /* 0x00000000000679c3 */ /* 0x000fe20000008800 */
[----:B------:R-:W-:Y:S01]  /*8d10*/  IMAD.WIDE.U32 R2, R168, UR10, R2 ;  /* 0x0000000aa8027c25 */ /* 0x000fe2000f8e0002 */
[----:B------:R-:W-:-:S02]  /*8d20*/  MOV R173, R170 ;  /* 0x000000aa00ad7202 */ /* 0x000fc40000000f00 */
[----:B------:R-:W-:Y:S01]  /*8d30*/  LOP3.LUT R8, R6, 0x200, RZ, 0xc0, !PT ;  /* 0x0000020006087812 */ /* 0x000fe200078ec0ff */
[----:B------:R-:W-:Y:S02]  /*8d40*/  IMAD R4, R249, UR4, RZ ;  /* 0x00000004f9047c24 */ /* 0x000fe4000f8e02ff */
[----:B------:R-:W-:Y:S01]  /*8d50*/  IMAD.MOV.U32 R174, RZ, RZ, R169 ;  /* 0x000000ffffae7224 */ /* 0x000fe200078e00a9 */
[----:B------:R-:W-:Y:S01]  /*8d60*/  LOP3.LUT R8, R8, 0x7c00, R0, 0xf8, !PT ;  /* 0x00007c0008087812 */ /* 0x000fe200078ef800 */
[C---:B------:R-:W-:Y:S01]  /*8d70*/  IMAD R4, R212.reuse, UR5, R4 ;  /* 0x00000005d4047c24 */ /* 0x040fe2000f8e0204 */
[----:B------:R-:W1:Y:S01]  /*8d80*/  S2UR UR5, SR_CgaCtaId ;  /* 0x00000000000579c3 */ /* 0x000e620000008800 */
[----:B------:R-:W-:Y:S02]  /*8d90*/  IMAD.MOV.U32 R168, RZ, RZ, R171 ;  /* 0x000000ffffa87224 */ /* 0x000fe400078e00ab */
[----:B--2---:R-:W-:Y:S02]  /*8da0*/  IMAD.IADD R3, R211, 0x1, R3 ;  /* 0x00000001d3037824 */ /* 0x004fe400078e0203 */
[----:B------:R-:W-:Y:S01]  /*8db0*/  IMAD.WIDE.U32 R2, R212, UR4, R2 ;  /* 0x00000004d4027c25 */ /* 0x000fe2000f8e0002 */
[----:B------:R-:W-:-:S02]  /*8dc0*/  UIADD3 UR4, UPT, UPT, UR15, -0x2, URZ ;  /* 0xfffffffe0f047890 */ /* 0x000fc4000fffe0ff */
[----:B------:R-:W-:Y:S01]  /*8dd0*/  UIADD3 UR15, UPT, UPT, UR15, -0x3, URZ ;  /* 0xfffffffd0f0f7890 */ /* 0x000fe2000fffe0ff */
[----:B---3--:R-:W-:Y:S01]  /*8de0*/  LOP3.LUT R249, R210, R209, RZ, 0xfc, !PT ;  /* 0x000000d1d2f97212 */ /* 0x008fe200078efcff */
[----:B------:R-:W-:Y:S01]  /*8df0*/  UIMAD.WIDE.U32 UR12, UR4, UR10, URZ ;  /* 0x0000000a040c72a5 */ /* 0x000fe2000f8e00ff */
[C---:B------:R-:W-:Y:S02]  /*8e00*/  IADD3 R0, P0, PT, R214.reuse, R2, RZ ;  /* 0x00000002d6007210 */ /* 0x040fe40007f1e0ff */
[----:B------:R-:W-:Y:S01]  /*8e10*/  LOP3.LUT R214, R214, 0x1c0, R6, 0xf8, !PT ;  /* 0x000001c0d6d67812 */ /* 0x000fe200078ef806 */
[----:B------:R-:W-:Y:S02]  /*8e20*/  UIMAD UR4, UR4, UR11, UR13 ;  /* 0x0000000b040472a4 */ /* 0x000fe4000f8e020d */
[----:B------:R-:W-:Y:S01]  /*8e30*/  IMAD.X R2, R3, 0x1, R4, P0 ;  /* 0x0000000103027824 */ /* 0x000fe200000e0604 */
[C---:B------:R-:W-:Y:S01]  /*8e40*/  LOP3.LUT R240, R214.reuse, 0x8, R213, 0x78, !PT ;  /* 0x00000008d6f07812 */ /* 0x040fe200078e78d5 */
[----:B------:R-:W-:Y:S01]  /*8e50*/  IMAD.U32 R4, RZ, RZ, UR12 ;  /* 0x0000000cff047e24 */ /* 0x000fe2000f8e00ff */
[----:B------:R-:W-:Y:S01]  /*8e60*/  LOP3.LUT R214, R214, 0x8, R5, 0x78, !PT ;  /* 0x00000008d6d67812 */ /* 0x000fe200078e7805 */
[----:B------:R-:W-:Y:S01]  /*8e70*/  IMAD.U32 R5, RZ, RZ, UR13 ;  /* 0x0000000dff057e24 */ /* 0x000fe2000f8e00ff */
[C---:B------:R-:W-:Y:S01]  /*8e80*/  SHF.L.U32 R5, R0.reuse, 0x1, RZ ;  /* 0x0000000100057819 */ /* 0x040fe200000006ff */
[----:B------:R-:W-:Y:S01]  /*8e90*/  IMAD.U32 R3, RZ, RZ, UR4 ;  /* 0x00000004ff037e24 */ /* 0x000fe2000f8e00ff */
[----:B------:R-:W-:Y:S01]  /*8ea0*/  SHF.L.U64.HI R7, R0, 0x1, R2 ;  /* 0x0000000100077819 */ /* 0x000fe20000010202 */
[----:B------:R-:W-:Y:S01]  /*8eb0*/  UMOV UR4, 0x400 ;  /* 0x0000040000047882 */ /* 0x000fe20000000000 */
[----:B------:R-:W-:Y:S01]  /*8ec0*/  LOP3.LUT R0, R6, 0x400, RZ, 0xc0, !PT ;  /* 0x0000040006007812 */ /* 0x000fe200078ec0ff */
[----:B-1----:R-:W-:Y:S01]  /*8ed0*/  ULEA UR5, UR5, UR4, 0x18 ;  /* 0x0000000405057291 */ /* 0x002fe2000f8ec0ff */
[----:B------:R-:W-:Y:S01]  /*8ee0*/  LEA R5, P0, R4, R5, 0x8 ;  /* 0x0000000504057211 */ /* 0x000fe200078040ff */
[----:B------:R-:W-:Y:S01]  /*8ef0*/  USHF.L.U64.HI UR11, UR10, 0x5, UR11 ;  /* 0x000000050a0b7899 */ /* 0x000fe2000801020b */
[----:B------:R-:W-:Y:S01]  /*8f00*/  LOP3.LUT R2, R8, R214, RZ, 0xfc, !PT ;  /* 0x000000d608027212 */ /* 0x000fe200078efcff */
[----:B------:R-:W-:Y:S01]  /*8f10*/  IMAD R240, R240, 0x2, R0 ;  /* 0x00000002f0f07824 */ /* 0x000fe200078e0200 */
[----:B------:R-:W-:Y:S01]  /*8f20*/  LEA.HI.X R4, R4, R7, R3, 0x8, P0 ;  /* 0x0000000704047211 */ /* 0x000fe200000f4403 */
[----:B------:R-:W-:Y:S01]  /*8f30*/  IMAD.MOV.U32 R3, RZ, RZ, R172 ;  /* 0x000000ffff037224 */ /* 0x000fe200078e00ac */
[----:B------:R-:W-:Y:S01]  /*8f40*/  IADD3 R0, P0, PT, R5, UR8, RZ ;  /* 0x0000000805007c10 */ /* 0x000fe2000ff1e0ff */
[----:B------:R-:W-:Y:S01]  /*8f50*/  VIADD R242, R240, UR5 ;  /* 0x00000005f0f27c36 */ /* 0x000fe20008000000 */
[----:B------:R-:W-:Y:S01]  /*8f60*/  LEA R244, R2, UR5, 0x1 ;  /* 0x0000000502f47c11 */ /* 0x000fe2000f8e08ff */
[----:B------:R-:W-:Y:S01]  /*8f70*/  UMOV UR8, 0x400 ;  /* 0x0000040000087882 */ /* 0x000fe20000000000 */
[----:B------:R-:W-:Y:S01]  /*8f80*/  IADD3.X R252, PT, PT, R4, UR9, RZ, P0, !PT ;  /* 0x0000000904fc7c10 */ /* 0x000fe200087fe4ff */
[----:B------:R1:W-:Y:S01]  /*8f90*/  STL [R1], R0 ;  /* 0x0000000001007387 */ /* 0x0003e20000100800 */
[----:B------:R-:W-:Y:S01]  /*8fa0*/  MOV R4, 0x20 ;  /* 0x0000002000047802 */ /* 0x000fe20000000f00 */
[----:B------:R-:W-:Y:S01]  /*8fb0*/  USHF.L.U32 UR10, UR10, 0x5, URZ ;  /* 0x000000050a0a7899 */ /* 0x000fe200080006ff */
[----:B------:R-:W-:Y:S01]  /*8fc0*/  LEA R249, R249, UR5, 0x1 ;  /* 0x00000005f9f97c11 */ /* 0x000fe2000f8e08ff */
[----:B------:R-:W2:Y:S01]  /*8fd0*/  LDCU UR4, c[0x0][0x45c] ;  /* 0x00008b80ff0477ac */ /* 0x000ea20008000800 */
[----:B------:R-:W-:Y:S01]  /*8fe0*/  SEL R2, R4, 0xffffffe0, !P6 ;  /* 0xffffffe004027807 */ /* 0x000fe20007000000 */
[----:B------:R-:W-:-:S04]  /*8ff0*/  ULEA UR6, UR6, UR8, 0x18 ;  /* 0x0000000806067291 */ /* 0x000fc8000f8ec0ff */
[----:B------:R-:W-:Y:S02]  /*9000*/  IMAD.IADD R247, R244, 0x1, R2 ;  /* 0x00000001f4f77824 */ /* 0x000fe400078e0202 */
[----:B-1----:R-:W-:-:S05]  /*9010*/  IMAD.MOV.U32 R0, RZ, RZ, 0x40 ;  /* 0x00000040ff007424 */ /* 0x002fca00078e00ff */
[----:B------:R-:W-:-:S04]  /*9020*/  SEL R0, R0, 0xffffffc0, !P5 ;  /* 0xffffffc000007807 */ /* 0x000fc80006800000 */
[----:B------:R-:W-:Y:S01]  /*9030*/  IADD3 R245, PT, PT, R244, R0, RZ ;  /* 0x00000000f4f57210 */ /* 0x000fe20007ffe0ff */
[C---:B------:R-:W-:Y:S02]  /*9040*/  IMAD.IADD R241, R242.reuse, 0x1, R0 ;  /* 0x00000001f2f17824 */ /* 0x040fe400078e0200 */
[----:B------:R-:W-:Y:S02]  /*9050*/  IMAD.IADD R242, R242, 0x1, R2 ;  /* 0x00000001f2f27824 */ /* 0x000fe400078e0202 */
[C---:B------:R-:W-:Y:S01]  /*9060*/  IMAD.IADD R246, R2.reuse, 0x1, R245 ;  /* 0x0000000102f67824 */ /* 0x040fe200078e02f5 */
[----:B------:R-:W-:Y:S01]  /*9070*/  IADD3 R243, PT, PT, R2, R241, RZ ;  /* 0x000000f102f37210 */ /* 0x000fe20007ffe0ff */
[----:B--2---:R-:W-:Y:S06]  /*9080*/  BRA `(.L_x_39) ;  /* 0x0000000000c87947 */ /* 0x004fec0003800000 */
.L_x_41:
[----:B------:R-:W1:Y:S02]  /*9090*/  LDC.64 R170, c[0x0][0x3b8] ;  /* 0x0000ee00ffaa7b82 */ /* 0x000e640000000a00 */
[C---:B-1----:R-:W-:Y:S01]  /*90a0*/  SHF.L.U64.HI R175, R170.reuse, 0x4, R171 ;  /* 0x00000004aaaf7819 */ /* 0x042fe200000102ab */
[----:B------:R-:W-:Y:S04]  /*90b0*/  IMAD.WIDE.U32 R208, R170, UR15, RZ ;  /* 0x0000000faad07c25 */ /* 0x000fe8000f8e00ff */
[----:B------:R-:W-:Y:S01]  /*90c0*/  IMAD R172, R171, UR15, R209 ;  /* 0x0000000fabac7c24 */ /* 0x000fe2000f8e02d1 */
[----:B------:R-:W-:Y:S01]  /*90d0*/  LEA R206, P1, R208, R251, 0x8 ;  /* 0x000000fbd0ce7211 */ /* 0x000fe200078240ff */
[C---:B------:R-:W-:Y:S01]  /*90e0*/  IMAD.SHL.U32 R204, R170.reuse, 0x10, RZ ;  /* 0x00000010aacc7824 */ /* 0x040fe200078e00ff */
[----:B------:R-:W-:Y:S02]  /*90f0*/  SHF.L.U64.HI R209, R170, 0x5, R171 ;  /* 0x00000005aad17819 */ /* 0x000fe400000102ab */
[C-C-:B------:R-:W-:Y:S02]  /*9100*/  LEA.HI.X R207, R208.reuse, R250, R172.reuse, 0x8, P1 ;  /* 0x000000fad0cf7211 */ /* 0x140fe400008f44ac */
[CC--:B------:R-:W-:Y:S03]  /*9110*/  LEA R2, P0, R208.reuse, R204.reuse, 0x7 ;  /* 0x000000ccd0027211 */ /* 0x0c0fe600078038ff */
[----:B------:R-:W-:Y:S01]  /*9120*/  @!PT LDS RZ, [RZ] ;  /* 0x00000000fffff984 */ /* 0x000fe20000000800 */
[----:B------:R-:W-:Y:S01]  /*9130*/  @!PT LDS RZ, [RZ] ;  /* 0x00000000fffff984 */ /* 0x000fe20000000800 */
[----:B------:R-:W-:Y:S01]  /*9140*/  @!PT LDS RZ, [RZ] ;  /* 0x00000000fffff984 */ /* 0x000fe20000000800 */
[----:B------:R1:W-:Y:S01]  /*9150*/  LDGSTS.E.BYPASS.LTC128B.128 [R249+0x4000], desc[UR16][R206.64] ;  /* 0x04000000cef97fae */ /* 0x0003e2000b981a10 */
[----:B------:R-:W-:Y:S01]  /*9160*/  LEA.HI.X R169, R208, R175, R172, 0x7, P0 ;  /* 0x000000afd0a97211 */ /* 0x000fe200000f3cac */
[----:B------:R-:W-:Y:S01]  /*9170*/  IMAD.SHL.U32 R208, R170, 0x20, RZ ;  /* 0x00000020aad07824 */ /* 0x000fe200078e00ff */
[----:B------:R-:W-:Y:S02]  /*9180*/  IADD3 R205, P0, PT, R2, R204, RZ ;  /* 0x000000cc02cd7210 */ /* 0x000fe40007f1e0ff */
[----:B------:R-:W-:Y:S02]  /*9190*/  LEA R172, P1, R170, R2, 0x6 ;  /* 0x00000002aaac7211 */ /* 0x000fe400078230ff */
[----:B------:R-:W-:Y:S01]  /*91a0*/  LEA R214, P2, R2, R251, 0x1 ;  /* 0x000000fb02d67211 */ /* 0x000fe200078408ff */
[----:B------:R-:W-:Y:S01]  /*91b0*/  IMAD.X R210, R169, 0x1, R175, P0 ;  /* 0x00000001a9d27824 */ /* 0x000fe200000e06af */
[----:B------:R-:W-:Y:S02]  /*91c0*/  LEA.HI.X R171, R170, R169, R171, 0x6, P1 ;  /* 0x000000a9aaab7211 */ /* 0x000fe400008f34ab */
[C---:B------:R-:W-:Y:S02]  /*91d0*/  IADD3 R170, P0, PT, R2.reuse, R208, RZ ;  /* 0x000000d002aa7210 */ /* 0x040fe40007f1e0ff */
[-C--:B------:R-:W-:Y:S02]  /*91e0*/  LEA R212, P1, R205, R251.reuse, 0x1 ;  /* 0x000000fbcdd47211 */ /* 0x080fe400078208ff */
[-C--:B------:R-:W-:Y:S01]  /*91f0*/  LEA.HI.X R215, R2, R250.reuse, R169, 0x1, P2 ;  /* 0x000000fa02d77211 */ /* 0x080fe200010f0ca9 */
[----:B------:R-:W-:Y:S01]  /*9200*/  IMAD.X R169, R169, 0x1, R209, P0 ;  /* 0x00000001a9a97824 */ /* 0x000fe200000e06d1 */
[----:B------:R-:W-:Y:S02]  /*9210*/  LEA.HI.X R213, R205, R250, R210, 0x1, P1 ;  /* 0x000000facdd57211 */ /* 0x000fe400008f0cd2 */
[-C--:B------:R-:W-:Y:S01]  /*9220*/  LEA R210, P4, R170, R251.reuse, 0x1 ;  /* 0x000000fbaad27211 */ /* 0x080fe200078808ff */
[----:B------:R2:W-:Y:S01]  /*9230*/  LDGSTS.E.BYPASS.LTC128B.128 [R249+0x4800], desc[UR16][R214.64] ;  /* 0x04800000d6f97fae */ /* 0x0005e2000b981a10 */
[C---:B------:R-:W-:Y:S02]  /*9240*/  IADD3 R2, P0, PT, R172.reuse, R208, RZ ;  /* 0x000000d0ac027210 */ /* 0x040fe40007f1e0ff */
[-C--:B------:R-:W-:Y:S01]  /*9250*/  LEA R208, P2, R172, R251.reuse, 0x1 ;  /* 0x000000fbacd07211 */ /* 0x080fe200078408ff */
[----:B------:R2:W-:Y:S01]  /*9260*/  LDGSTS.E.BYPASS.LTC128B.128 [R249+0x5000], desc[UR16][R212.64] ;  /* 0x05000000d4f97fae */ /* 0x0005e2000b981a10 */
[C---:B------:R-:W-:Y:S02]  /*9270*/  LEA.HI.X R211, R170.reuse, R250, R169, 0x1, P4 ;  /* 0x000000faaad37211 */ /* 0x040fe400020f0ca9 */
[-C--:B-1----:R-:W-:Y:S02]  /*9280*/  IADD3 R207, P3, PT, R170, R204.reuse, RZ ;  /* 0x000000ccaacf7210 */ /* 0x082fe40007f7e0ff */
[C---:B------:R-:W-:Y:S01]  /*9290*/  IADD3 R205, P1, PT, R172.reuse, R204, RZ ;  /* 0x000000ccaccd7210 */ /* 0x040fe20007f3e0ff */
[----:B------:R2:W-:Y:S02]  /*92a0*/  LDGSTS.E.BYPASS.LTC128B.128 [R249+0x5800], desc[UR16][R210.64] ;  /* 0x05800000d2f97fae */ /* 0x0005e4000b981a10 */
[----:B------:R-:W-:Y:S02]  /*92b0*/  IMAD.X R219, R169, 0x1, R175, P3 ;  /* 0x00000001a9db7824 */ /* 0x000fe400018e06af */
[C---:B------:R-:W-:Y:S01]  /*92c0*/  IMAD.X R169, R171.reuse, 0x1, R209, P0 ;  /* 0x00000001aba97824 */ /* 0x040fe200000e06d1 */
[-C--:B------:R-:W-:Y:S01]  /*92d0*/  LEA.HI.X R209, R172, R250.reuse, R171, 0x1, P2 ;  /* 0x000000faacd17211 */ /* 0x080fe200010f0cab */
[----:B------:R-:W-:Y:S01]  /*92e0*/  IMAD.X R175, R171, 0x1, R175, P1 ;  /* 0x00000001abaf7824 */ /* 0x000fe200008e06af */
[-C--:B------:R-:W-:Y:S02]  /*92f0*/  LEA R206, P2, R207, R251.reuse, 0x1 ;  /* 0x000000fbcfce7211 */ /* 0x080fe400078408ff */
[-C--:B------:R-:W-:Y:S02]  /*9300*/  LEA R204, P1, R205, R251.reuse, 0x1 ;  /* 0x000000fbcdcc7211 */ /* 0x080fe400078208ff */
[-C--:B------:R-:W-:Y:S02]  /*9310*/  LEA.HI.X R207, R207, R250.reuse, R219, 0x1, P2 ;  /* 0x000000facfcf7211 */ /* 0x080fe400010f0cdb */
[C---:B------:R-:W-:Y:S02]  /*9320*/  LEA R170, P0, R2.reuse, R251, 0x1 ;  /* 0x000000fb02aa7211 */ /* 0x040fe400078008ff */
[-C--:B------:R-:W-:Y:S01]  /*9330*/  LEA.HI.X R205, R205, R250.reuse, R175, 0x1, P1 ;  /* 0x000000facdcd7211 */ /* 0x080fe200008f0caf */
[----:B------:R2:W-:Y:S01]  /*9340*/  LDGSTS.E.BYPASS.LTC128B.128 [R249+0x6000], desc[UR16][R206.64] ;  /* 0x06000000cef97fae */ /* 0x0005e2000b981a10 */
[----:B------:R-:W-:Y:S03]  /*9350*/  LEA.HI.X R171, R2, R250, R169, 0x1, P0 ;  /* 0x000000fa02ab7211 */ /* 0x000fe600000f0ca9 */
[----:B------:R2:W-:Y:S04]  /*9360*/  LDGSTS.E.BYPASS.LTC128B.128 [R249+0x6800], desc[UR16][R208.64] ;  /* 0x06800000d0f97fae */ /* 0x0005e8000b981a10 */
[----:B------:R2:W-:Y:S04]  /*9370*/  LDGSTS.E.BYPASS.LTC128B.128 [R249+0x7000], desc[UR16][R204.64] ;  /* 0x07000000ccf97fae */ /* 0x0005e8000b981a10 */
[----:B------:R2:W-:Y:S04]  /*9380*/  LDGSTS.E.BYPASS.LTC128B.128 [R249+0x7800], desc[UR16][R170.64] ;  /* 0x07800000aaf97fae */ /* 0x0005e8000b981a10 */
[----:B------:R-:W0:Y:S01]  /*9390*/  LDGDEPBAR ;  /* 0x00000000000079af */ /* 0x000e220000000000 */
[----:B------:R-:W-:Y:S05]  /*93a0*/  BRA `(.L_x_40) ;  /* 0x00000010002c7947 */ /* 0x000fea0003800000 */
.L_x_39:
[----:B--2---:R-:W2:Y:S01]  /*93b0*/  LDL R0, [R1] ;  /* 0x0000000001007983 */ /* 0x004ea20000100800 */
[----:B------:R-:W-:Y:S04]  /*93c0*/  DEPBAR.LE SB0, 0x0 ;  /* 0x000080000000791a */ /* 0x000fe80000000000 */
[----:B------:R-:W-:Y:S01]  /*93d0*/  BAR.SYNC.DEFER_BLOCKING 0x0 ;  /* 0x0000000000007b1d */ /* 0x000fe20000010000 */
[----:B------:R-:W-:Y:S01]  /*93e0*/  IMAD.MOV.U32 R15, RZ, RZ, R252 ;  /* 0x000000ffff0f7224 */ /* 0x000fe200078e00fc */
[----:B------:R-:W-:Y:S01]  /*93f0*/  UISETP.NE.AND UP0, UPT, UR15, -0x1, UPT ;  /* 0xffffffff0f00788c */ /* 0x000fe2000bf05270 */
[----:B--2---:R-:W-:Y:S01]  /*9400*/  IMAD.MOV.U32 R14, RZ, RZ, R0 ;  /* 0x000000ffff0e7224 */ /* 0x004fe200078e0000 */
[----:B------:R-:W-:Y:S04]  /*9410*/  IADD3 R4, P0, PT, R0, UR10, RZ ;  /* 0x0000000a00047c10 */ /* 0x000fe8000ff1e0ff */
[----:B------:R-:W-:Y:S01]  /*9420*/  @!PT LDS RZ, [RZ] ;  /* 0x00000000fffff984 */ /* 0x000fe20000000800 */
[----:B------:R-:W-:Y:S01]  /*9430*/  @!PT LDS RZ, [RZ] ;  /* 0x00000000fffff984 */ /* 0x000fe20000000800 */
[----:B------:R-:W-:Y:S01]  /*9440*/  @!PT LDS RZ, [RZ] ;  /* 0x00000000fffff984 */ /* 0x000fe20000000800 */
[----:B------:R-:W-:Y:S01]  /*9450*/  LDGSTS.E.BYPASS.LTC128B.128 [R249+0x8000], desc[UR16][R14.64] ;  /* 0x080000000ef97fae */ /* 0x000fe2000b981a10 */
[----:B------:R-:W-:Y:S02]  /*9460*/  IADD3.X R5, PT, PT, R252, UR11, RZ, P0, !PT ;  /* 0x0000000bfc057c10 */ /* 0x000fe400087fe4ff */
[----:B------:R-:W-:Y:S04]  /*9470*/  IADD3 R12, P0, PT, R4, UR10, RZ ;  /* 0x0000000a040c7c10 */ /* 0x000fe8000ff1e0ff */
[----:B------:R-:W-:Y:S01]  /*9480*/  IADD3.X R13, PT, PT, R5, UR11, RZ, P0, !PT ;  /* 0x0000000b050d7c10 */ /* 0x000fe200087fe4ff */
[----:B------:R1:W-:Y:S01]  /*9490*/  LDGSTS.E.BYPASS.LTC128B.128 [R249+0x8800], desc[UR16][R4.64] ;  /* 0x0880000004f97fae */ /* 0x0003e2000b981a10 */
[----:B------:R-:W-:Y:S04]  /*94a0*/  IADD3 R10, P0, PT, R12, UR10, RZ ;  /* 0x0000000a0c0a7c10 */ /* 0x000fe8000ff1e0ff */
[----:B------:R-:W-:Y:S02]  /*94b0*/  IADD3.X R11, PT, PT, R13, UR11, RZ, P0, !PT ;  /* 0x0000000b0d0b7c10 */ /* 0x000fe400087fe4ff */
[----:B------:R-:W-:Y:S01]  /*94c0*/  IADD3 R8, P0, PT, R10, UR10, RZ ;  /* 0x0000000a0a087c10 */ /* 0x000fe2000ff1e0ff */
[----:B------:R2:W-:Y:S03]  /*94d0*/  LDGSTS.E.BYPASS.LTC128B.128 [R249+0x9000], desc[UR16][R12.64] ;  /* 0x090000000cf97fae */ /* 0x0005e6000b981a10 */
[----:B------:R-:W-:Y:S02]  /*94e0*/  IADD3.X R9, PT, PT, R11, UR11, RZ, P0, !PT ;  /* 0x0000000b0b097c10 */ /* 0x000fe400087fe4ff */
[----:B------:R-:W-:Y:S03]  /*94f0*/  IADD3 R6, P0, PT, R8, UR10, RZ ;  /* 0x0000000a08067c10 */ /* 0x000fe6000ff1e0ff */
[----:B------:R-:W-:Y:S01]  /*9500*/  LDGSTS.E.BYPASS.LTC128B.128 [R249+0x9800], desc[UR16][R10.64] ;  /* 0x098000000af97fae */ /* 0x000fe2000b981a10 */
[----:B------:R-:W-:Y:S07]  /*9510*/  IADD3.X R7, PT, PT, R9, UR11, RZ, P0, !PT ;  /* 0x0000000b09077c10 */ /* 0x000fee00087fe4ff */
[----:B------:R-:W-:Y:S01]  /*9520*/  LDGSTS.E.BYPASS.LTC128B.128 [R249+0xa000], desc[UR16][R8.64] ;  /* 0x0a00000008f97fae */ /* 0x000fe2000b981a10 */
[----:B-1----:R-:W-:Y:S04]  /*9530*/  IADD3 R4, P0, PT, R6, UR10, RZ ;  /* 0x0000000a06047c10 */ /* 0x002fe8000ff1e0ff */
[----:B------:R-:W-:Y:S03]  /*9540*/  IADD3.X R5, PT, PT, R7, UR11, RZ, P0, !PT ;  /* 0x0000000b07057c10 */ /* 0x000fe600087fe4ff */
[----:B------:R-:W-:Y:S01]  /*9550*/  LDGSTS.E.BYPASS.LTC128B.128 [R249+0xa800], desc[UR16][R6.64] ;  /* 0x0a80000006f97fae */ /* 0x000fe2000b981a10 */
[----:B--2---:R-:W-:Y:S04]  /*9560*/  IADD3 R12, P0, PT, R4, UR10, RZ ;  /* 0x0000000a040c7c10 */ /* 0x004fe8000ff1e0ff */
[----:B------:R-:W-:Y:S03]  /*9570*/  IADD3.X R13, PT, PT, R5, UR11, RZ, P0, !PT ;  /* 0x0000000b050d7c10 */ /* 0x000fe600087fe4ff */
[----:B------:R1:W-:Y:S08]  /*9580*/  LDGSTS.E.BYPASS.LTC128B.128 [R249+0xb000], desc[UR16][R4.64] ;  /* 0x0b00000004f97fae */ /* 0x0003f0000b981a10 */
[----:B------:R2:W-:Y:S08]  /*9590*/  LDGSTS.E.BYPASS.LTC128B.128 [R249+0xb800], desc[UR16][R12.64] ;  /* 0x0b8000000cf97fae */ /* 0x0005f0000b981a10 */
[----:B------:R-:W-:Y:S08]  /*95a0*/  LDSM.16.M88.4 R128, [R244] ;  /* 0x00000000f480783b */ /* 0x000ff00000000200 */
[----:B------:R-:W1:Y:S08]  /*95b0*/  LDSM.16.M88.4 R16, [R240+UR5+0x4000] ;  /* 0x00400005f010783b */ /* 0x000e700008000200 */
[----:B------:R-:W3:Y:S08]  /*95c0*/  LDSM.16.M88.4 R124, [R244+0x2000] ;  /* 0x00200000f47c783b */ /* 0x000ef00000000200 */
[----:B------:R-:W4:Y:S08]  /*95d0*/  LDSM.16.M88.4 R32, [R240+UR5+0x4800] ;  /* 0x00480005f020783b */ /* 0x000f300008000200 */
[----:B------:R-:W0:Y:S08]  /*95e0*/  LDGDEPBAR ;  /* 0x00000000000079af */ /* 0x000e300000000000 */
[----:B------:R-:W5:Y:S08]  /*95f0*/  LDSM.16.M88.4 R48, [R240+UR5+0x5000] ;  /* 0x00500005f030783b */ /* 0x000f700008000200 */
[----:B------:R-:W5:Y:S01]  /*9600*/  LDSM.16.M88.4 R64, [R240+UR5+0x5800] ;  /* 0x00580005f040783b */ /* 0x000f620008000200 */
[-C--:B-1----:R-:W-:Y:S07]  /*9610*/  HMMA.16816.F32 R4, R128, R16.reuse, RZ ;  /* 0x000000108004723c */ /* 0x082fee00000018ff */
[----:B------:R-:W1:Y:S01]  /*9620*/  LDSM.16.M88.4 R80, [R240+UR5+0x6000] ;  /* 0x00600005f050783b */ /* 0x000e620008000200 */
[C---:B---3--:R-:W-:Y:S07]  /*9630*/  HMMA.16816.F32 R8, R124.reuse, R16, RZ ;  /* 0x000000107c08723c */ /* 0x048fee00000018ff */
[----:B------:R-:W3:Y:S01]  /*9640*/  LDSM.16.M88.4 R96, [R240+UR5+0x6800] ;  /* 0x00680005f060783b */ /* 0x000ee20008000200 */
[-C--:B--2---:R-:W-:Y:S07]  /*9650*/  HMMA.16816.F32 R12, R124, R18.reuse, RZ ;  /* 0x000000127c0c723c */ /* 0x084fee00000018ff */
[----:B------:R-:W2:Y:S01]  /*9660*/  LDSM.16.M88.4 R112, [R240+UR5+0x7000] ;  /* 0x00700005f070783b */ /* 0x000ea20008000200 */
[C---:B------:R-:W-:Y:S07]  /*9670*/  HMMA.16816.F32 R16, R128.reuse, R18, RZ ;  /* 0x000000128010723c */ /* 0x040fee00000018ff */
[----:B------:R-:W2:Y:S01]  /*9680*/  LDSM.16.M88.4 R204, [R240+UR5+0x7800] ;  /* 0x00780005f0cc783b */ /* 0x000ea20008000200 */
[-C--:B----4-:R-:W-:Y:S07]  /*9690*/  HMMA.16816.F32 R20, R128, R32.reuse, RZ ;  /* 0x000000208014723c */ /* 0x090fee00000018ff */
[----:B------:R-:W-:Y:S01]  /*96a0*/  LDSM.16.M88.4 R208, [R247] ;  /* 0x00000000f7d0783b */ /* 0x000fe20000000200 */
[C---:B------:R-:W-:Y:S07]  /*96b0*/  HMMA.16816.F32 R24, R124.reuse, R32, RZ ;  /* 0x000000207c18723c */ /* 0x040fee00000018ff */
[----:B------:R-:W4:Y:S01]  /*96c0*/  LDSM.16.M88.4 R212, [R242+0x4000] ;  /* 0x00400000f2d4783b */ /* 0x000f220000000200 */
[-C--:B------:R-:W-:Y:S07]  /*96d0*/  HMMA.16816.F32 R28, R124, R34.reuse, RZ ;  /* 0x000000227c1c723c */ /* 0x080fee00000018ff */
[----:B------:R-:W4:Y:S01]  /*96e0*/  LDSM.16.M88.4 R216, [R247+0x2000] ;  /* 0x00200000f7d8783b */ /* 0x000f220000000200 */
[C---:B------:R-:W-:Y:S07]  /*96f0*/  HMMA.16816.F32 R32, R128.reuse, R34, RZ ;  /* 0x000000228020723c */ /* 0x040fee00000018ff */
[----:B------:R-:W4:Y:S01]  /*9700*/  LDSM.16.M88.4 R220, [R242+0x4800] ;  /* 0x00480000f2dc783b */ /* 0x000f220000000200 */
[-C--:B-----5:R-:W-:Y:S07]  /*9710*/  HMMA.16816.F32 R36, R128, R48.reuse, RZ ;  /* 0x000000308024723c */ /* 0x0a0fee00000018ff */
[----:B------:R-:W-:Y:S01]  /*9720*/  LDSM.16.M88.4 R224, [R242+0x5800] ;  /* 0x00580000f2e0783b */ /* 0x000fe20000000200 */
[C---:B------:R-:W-:Y:S07]  /*9730*/  HMMA.16816.F32 R40, R124.reuse, R48, RZ ;  /* 0x000000307c28723c */ /* 0x040fee00000018ff */
[----:B------:R-:W-:Y:S01]  /*9740*/  LDSM.16.M88.4 R228, [R242+0x6000] ;  /* 0x00600000f2e4783b */ /* 0x000fe20000000200 */
[-C--:B------:R-:W-:Y:S07]  /*9750*/  HMMA.16816.F32 R44, R124, R50.reuse, RZ ;  /* 0x000000327c2c723c */ /* 0x080fee00000018ff */
[----:B------:R-:W-:Y:S01]  /*9760*/  LDSM.16.M88.4 R232, [R242+0x6800] ;  /* 0x00680000f2e8783b */ /* 0x000fe20000000200 */
[C---:B------:R-:W-:Y:S07]  /*9770*/  HMMA.16816.F32 R48, R128.reuse, R50, RZ ;  /* 0x000000328030723c */ /* 0x040fee00000018ff */
[----:B------:R-:W-:Y:S01]  /*9780*/  LDSM.16.M88.4 R236, [R242+0x7000] ;  /* 0x00700000f2ec783b */ /* 0x000fe20000000200 */
[-C--:B------:R-:W-:Y:S08]  /*9790*/  HMMA.16816.F32 R52, R128, R64.reuse, RZ ;  /* 0x000000408034723c */ /* 0x080ff000000018ff */
[C---:B------:R-:W-:Y:S08]  /*97a0*/  HMMA.16816.F32 R56, R124.reuse, R64, RZ ;  /* 0x000000407c38723c */ /* 0x040ff000000018ff */
[-C--:B------:R-:W-:Y:S08]  /*97b0*/  HMMA.16816.F32 R60, R124, R66.reuse, RZ ;  /* 0x000000427c3c723c */ /* 0x080ff000000018ff */
[C---:B------:R-:W-:Y:S08]  /*97c0*/  HMMA.16816.F32 R64, R128.reuse, R66, RZ ;  /* 0x000000428040723c */ /* 0x040ff000000018ff */
[-C--:B-1----:R-:W-:Y:S08]  /*97d0*/  HMMA.16816.F32 R68, R128, R80.reuse, RZ ;  /* 0x000000508044723c */ /* 0x082ff000000018ff */
[C---:B------:R-:W-:Y:S08]  /*97e0*/  HMMA.16816.F32 R72, R124.reuse, R80, RZ ;  /* 0x000000507c48723c */ /* 0x040ff000000018ff */
[-C--:B------:R-:W-:Y:S08]  /*97f0*/  HMMA.16816.F32 R76, R124, R82.reuse, RZ ;  /* 0x000000527c4c723c */ /* 0x080ff000000018ff */
[C---:B------:R-:W-:Y:S08]  /*9800*/  HMMA.16816.F32 R80, R128.reuse, R82, RZ ;  /* 0x000000528050723c */ /* 0x040ff000000018ff */
[-C--:B---3--:R-:W-:Y:S08]  /*9810*/  HMMA.16816.F32 R84, R128, R96.reuse, RZ ;  /* 0x000000608054723c */ /* 0x088ff000000018ff */
[C---:B------:R-:W-:Y:S08]  /*9820*/  HMMA.16816.F32 R88, R124.reuse, R96, RZ ;  /* 0x000000607c58723c */ /* 0x040ff000000018ff */
[-C--:B------:R-:W-:Y:S08]  /*9830*/  HMMA.16816.F32 R92, R124, R98.reuse, RZ ;  /* 0x000000627c5c723c */ /* 0x080ff000000018ff */
[C---:B------:R-:W-:Y:S08]  /*9840*/  HMMA.16816.F32 R96, R128.reuse, R98, RZ ;  /* 0x000000628060723c */ /* 0x040ff000000018ff */
[-C--:B--2---:R-:W-:Y:S08]  /*9850*/  HMMA.16816.F32 R100, R128, R112.reuse, RZ ;  /* 0x000000708064723c */ /* 0x084ff000000018ff */
[C---:B------:R-:W-:Y:S08]  /*9860*/  HMMA.16816.F32 R104, R124.reuse, R112, RZ ;  /* 0x000000707c68723c */ /* 0x040ff000000018ff */
[-C--:B------:R-:W-:Y:S08]  /*9870*/  HMMA.16816.F32 R108, R124, R114.reuse, RZ ;  /* 0x000000727c6c723c */ /* 0x080ff000000018ff */
[C---:B------:R-:W-:Y:S08]  /*9880*/  HMMA.16816.F32 R112, R128.reuse, R114, RZ ;  /* 0x000000728070723c */ /* 0x040ff000000018ff */
[-C--:B------:R-:W-:Y:S08]  /*9890*/  HMMA.16816.F32 R116, R128, R204.reuse, RZ ;  /* 0x000000cc8074723c */ /* 0x080ff000000018ff */
[C---:B------:R-:W-:Y:S08]  /*98a0*/  HMMA.16816.F32 R120, R124.reuse, R204, RZ ;  /* 0x000000cc7c78723c */ /* 0x040ff000000018ff */
[-C--:B------:R-:W-:Y:S08]  /*98b0*/  HMMA.16816.F32 R124, R124, R206.reuse, RZ ;  /* 0x000000ce7c7c723c */ /* 0x080ff000000018ff */
[----:B------:R-:W-:Y:S01]  /*98c0*/  HMMA.16816.F32 R128, R128, R206, RZ ;  /* 0x000000ce8080723c */ /* 0x000fe200000018ff */
[----:B------:R-:W1:Y:S07]  /*98d0*/  LDSM.16.M88.4 R204, [R242+0x5000] ;  /* 0x00500000f2cc783b */ /* 0x000e6e0000000200 */
[-C--:B----4-:R-:W-:Y:S08]  /*98e0*/  HMMA.16816.F32 R4, R208, R212.reuse, R4 ;  /* 0x000000d4d004723c */ /* 0x090ff00000001804 */
[C---:B------:R-:W-:Y:S08]  /*98f0*/  HMMA.16816.F32 R8, R216.reuse, R212, R8 ;  /* 0x000000d4d808723c */ /* 0x040ff00000001808 */
[-C--:B------:R-:W-:Y:S08]  /*9900*/  HMMA.16816.F32 R12, R216, R214.reuse, R12 ;  /* 0x000000d6d80c723c */ /* 0x080ff0000000180c */
[C---:B------:R-:W-:Y:S01]  /*9910*/  HMMA.16816.F32 R16, R208.reuse, R214, R16 ;  /* 0x000000d6d010723c */ /* 0x040fe20000001810 */
[----:B------:R-:W2:Y:S07]  /*9920*/  LDSM.16.M88.4 R212, [R242+0x7800] ;  /* 0x00780000f2d4783b */ /* 0x000eae0000000200 */
[-C--:B------:R-:W-:Y:S08]  /*9930*/  HMMA.16816.F32 R20, R208, R220.reuse, R20 ;  /* 0x000000dcd014723c */ /* 0x080ff00000001814 */
[C---:B------:R-:W-:Y:S08]  /*9940*/  HMMA.16816.F32 R24, R216.reuse, R220, R24 ;  /* 0x000000dcd818723c */ /* 0x040ff00000001818 */
[-C--:B------:R-:W-:Y:S08]  /*9950*/  HMMA.16816.F32 R28, R216, R222.reuse, R28 ;  /* 0x000000ded81c723c */ /* 0x080ff0000000181c */
[C---:B------:R-:W-:Y:S01]  /*9960*/  HMMA.16816.F32 R32, R208.reuse, R222, R32 ;  /* 0x000000ded020723c */ /* 0x040fe20000001820 */
[----:B------:R-:W-:Y:S07]  /*9970*/  LDSM.16.M88.4 R220, [R241+0x4000] ;  /* 0x00400000f1dc783b */ /* 0x000fee0000000200 */
[-C--:B-1----:R-:W-:Y:S08]  /*9980*/  HMMA.16816.F32 R36, R208, R204.reuse, R36 ;  /* 0x000000ccd024723c */ /* 0x082ff00000001824 */
[C---:B------:R-:W-:Y:S08]  /*9990*/  HMMA.16816.F32 R40, R216.reuse, R204, R40 ;  /* 0x000000ccd828723c */ /* 0x040ff00000001828 */
[-C--:B------:R-:W-:Y:S08]  /*99a0*/  HMMA.16816.F32 R44, R216, R206.reuse, R44 ;  /* 0x000000ced82c723c */ /* 0x080ff0000000182c */
[C---:B------:R-:W-:Y:S01]  /*99b0*/  HMMA.16816.F32 R48, R208.reuse, R206, R48 ;  /* 0x000000ced030723c */ /* 0x040fe20000001830 */
[----:B------:R-:W1:Y:S07]  /*99c0*/  LDSM.16.M88.4 R204, [R245] ;  /* 0x00000000f5cc783b */ /* 0x000e6e0000000200 */
[-C--:B------:R-:W-:Y:S08]  /*99d0*/  HMMA.16816.F32 R52, R208, R224.reuse, R52 ;  /* 0x000000e0d034723c */ /* 0x080ff00000001834 */
[C---:B------:R-:W-:Y:S08]  /*99e0*/  HMMA.16816.F32 R56, R216.reuse, R224, R56 ;  /* 0x000000e0d838723c */ /* 0x040ff00000001838 */
[-C--:B------:R-:W-:Y:S08]  /*99f0*/  HMMA.16816.F32 R60, R216, R226.reuse, R60 ;  /* 0x000000e2d83c723c */ /* 0x080ff0000000183c */
[C---:B------:R-:W-:Y:S01]  /*9a00*/  HMMA.16816.F32 R64, R208.reuse, R226, R64 ;  /* 0x000000e2d040723c */ /* 0x040fe20000001840 */
[----:B------:R-:W3:Y:S07]  /*9a10*/  LDSM.16.M88.4 R224, [R245+0x2000] ;  /* 0x00200000f5e0783b */ /* 0x000eee0000000200 */
[-C--:B------:R-:W-:Y:S08]  /*9a20*/  HMMA.16816.F32 R68, R208, R228.reuse, R68 ;  /* 0x000000e4d044723c */ /* 0x080ff00000001844 */
[C---:B------:R-:W-:Y:S08]  /*9a30*/  HMMA.16816.F32 R72, R216.reuse, R228, R72 ;  /* 0x000000e4d848723c */ /* 0x040ff00000001848 */
[-C--:B------:R-:W-:Y:S08]  /*9a40*/  HMMA.16816.F32 R76, R216, R230.reuse, R76 ;  /* 0x000000e6d84c723c */ /* 0x080ff0000000184c */
[C---:B------:R-:W-:Y:S01]  /*9a50*/  HMMA.16816.F32 R80, R208.reuse, R230, R80 ;  /* 0x000000e6d050723c */ /* 0x040fe20000001850 */
[----:B------:R-:W4:Y:S07]  /*9a60*/  LDSM.16.M88.4 R228, [R241+0x4800] ;  /* 0x00480000f1e4783b */ /* 0x000f2e0000000200 */
[-C--:B------:R-:W-:Y:S08]  /*9a70*/  HMMA.16816.F32 R84, R208, R232.reuse, R84 ;  /* 0x000000e8d054723c */ /* 0x080ff00000001854 */
[C---:B------:R-:W-:Y:S08]  /*9a80*/  HMMA.16816.F32 R88, R216.reuse, R232, R88 ;  /* 0x000000e8d858723c */ /* 0x040ff00000001858 */
[-C--:B------:R-:W-:Y:S08]  /*9a90*/  HMMA.16816.F32 R92, R216, R234.reuse, R92 ;  /* 0x000000ead85c723c */ /* 0x080ff0000000185c */
[C---:B------:R-:W-:Y:S01]  /*9aa0*/  HMMA.16816.F32 R96, R208.reuse, R234, R96 ;  /* 0x000000ead060723c */ /* 0x040fe20000001860 */
[----:B------:R-:W5:Y:S07]  /*9ab0*/  LDSM.16.M88.4 R232, [R241+0x5000] ;  /* 0x00500000f1e8783b */ /* 0x000f6e0000000200 */
[-C--:B------:R-:W-:Y:S08]  /*9ac0*/  HMMA.16816.F32 R100, R208, R236.reuse, R100 ;  /* 0x000000ecd064723c */ /* 0x080ff00000001864 */
[C---:B------:R-:W-:Y:S08]  /*9ad0*/  HMMA.16816.F32 R104, R216.reuse, R236, R104 ;  /* 0x000000ecd868723c */ /* 0x040ff00000001868 */
[-C--:B------:R-:W-:Y:S08]  /*9ae0*/  HMMA.16816.F32 R108, R216, R238.reuse, R108 ;  /* 0x000000eed86c723c */ /* 0x080ff0000000186c */
[C---:B------:R-:W-:Y:S01]  /*9af0*/  HMMA.16816.F32 R112, R208.reuse, R238, R112 ;  /* 0x000000eed070723c */ /* 0x040fe20000001870 */
[----:B------:R-:W5:Y:S07]  /*9b00*/  LDSM.16.M88.4 R236, [R241+0x5800] ;  /* 0x00580000f1ec783b */ /* 0x000f6e0000000200 */
[-C--:B--2---:R-:W-:Y:S08]  /*9b10*/  HMMA.16816.F32 R116, R208, R212.reuse, R116 ;  /* 0x000000d4d074723c */ /* 0x084ff00000001874 */
[C---:B------:R-:W-:Y:S08]  /*9b20*/  HMMA.16816.F32 R120, R216.reuse, R212, R120 ;  /* 0x000000d4d878723c */ /* 0x040ff00000001878 */
[-C--:B------:R-:W-:Y:S01]  /*9b30*/  HMMA.16816.F32 R124, R216, R214.reuse, R124 ;  /* 0x000000d6d87c723c */ /* 0x080fe2000000187c */
[----:B------:R-:W2:Y:S07]  /*9b40*/  LDSM.16.M88.4 R216, [R241+0x6000] ;  /* 0x00600000f1d8783b */ /* 0x000eae0000000200 */
[----:B------:R-:W-:Y:S01]  /*9b50*/  HMMA.16816.F32 R128, R208, R214, R128 ;  /* 0x000000d6d080723c */ /* 0x000fe20000001880 */
[----:B------:R-:W2:Y:S07]  /*9b60*/  LDSM.16.M88.4 R208, [R241+0x6800] ;  /* 0x00680000f1d0783b */ /* 0x000eae0000000200 */
[-C--:B-1----:R-:W-:Y:S01]  /*9b70*/  HMMA.16816.F32 R4, R204, R220.reuse, R4 ;  /* 0x000000dccc04723c */ /* 0x082fe20000001804 */
[----:B------:R-:W1:Y:S07]  /*9b80*/  LDSM.16.M88.4 R212, [R241+0x7000] ;  /* 0x00700000f1d4783b */ /* 0x000e6e0000000200 */
[C---:B---3--:R-:W-:Y:S08]  /*9b90*/  HMMA.16816.F32 R8, R224.reuse, R220, R8 ;  /* 0x000000dce008723c */ /* 0x048ff00000001808 */
[-C--:B------:R-:W-:Y:S08]  /*9ba0*/  HMMA.16816.F32 R12, R224, R222.reuse, R12 ;  /* 0x000000dee00c723c */ /* 0x080ff0000000180c */
[C---:B------:R-:W-:Y:S01]  /*9bb0*/  HMMA.16816.F32 R16, R204.reuse, R222, R16 ;  /* 0x000000decc10723c */ /* 0x040fe20000001810 */
[----:B------:R-:W3:Y:S07]  /*9bc0*/  LDSM.16.M88.4 R220, [R241+0x7800] ;  /* 0x00780000f1dc783b */ /* 0x000eee0000000200 */
[-C--:B----4-:R-:W-:Y:S08]  /*9bd0*/  HMMA.16816.F32 R20, R204, R228.reuse, R20 ;  /* 0x000000e4cc14723c */ /* 0x090ff00000001814 */
[C---:B------:R-:W-:Y:S08]  /*9be0*/  HMMA.16816.F32 R24, R224.reuse, R228, R24 ;  /* 0x000000e4e018723c */ /* 0x040ff00000001818 */
[-C--:B------:R-:W-:Y:S08]  /*9bf0*/  HMMA.16816.F32 R28, R224, R230.reuse, R28 ;  /* 0x000000e6e01c723c */ /* 0x080ff0000000181c */
[C---:B------:R-:W-:Y:S01]  /*9c00*/  HMMA.16816.F32 R32, R204.reuse, R230, R32 ;  /* 0x000000e6cc20723c */ /* 0x040fe20000001820 */
[----:B------:R-:W-:Y:S07]  /*9c10*/  LDSM.16.M88.4 R228, [R246] ;  /* 0x00000000f6e4783b */ /* 0x000fee0000000200 */
[-C--:B-----5:R-:W-:Y:S08]  /*9c20*/  HMMA.16816.F32 R36, R204, R232.reuse, R36 ;  /* 0x000000e8cc24723c */ /* 0x0a0ff00000001824 */
        /* <DEDUP_REMOVED lines=9> */
[-C--:B--2---:R-:W-:Y:S08]  /*9cc0*/  HMMA.16816.F32 R68, R204, R216.reuse, R68 ;  /* 0x000000d8cc44723c */ /* 0x084ff00000001844 */
        /* <DEDUP_REMOVED lines=13> */
[----:B------:R-:W-:Y:S07]  /*9da0*/  LDSM.16.M88.4 R212, [R243+0x6000] ;  /* 0x00600000f3d4783b */ /* 0x000fee0000000200 */
[-C--:B---3--:R-:W-:Y:S08]  /*9db0*/  HMMA.16816.F32 R116, R204, R220.reuse, R116 ;  /* 0x000000dccc74723c */ /* 0x088ff00000001874 */
[C---:B------:R-:W-:Y:S08]  /*9dc0*/  HMMA.16816.F32 R120, R224.reuse, R220, R120 ;  /* 0x000000dce078723c */ /* 0x040ff00000001878 */
[-C--:B------:R-:W-:Y:S01]  /*9dd0*/  HMMA.16816.F32 R124, R224, R222.reuse, R124 ;  /* 0x000000dee07c723c */ /* 0x080fe2000000187c */
[----:B------:R-:W-:Y:S07]  /*9de0*/  LDSM.16.M88.4 R224, [R243+0x7000] ;  /* 0x00700000f3e0783b */ /* 0x000fee0000000200 */
[----:B------:R-:W-:Y:S01]  /*9df0*/  HMMA.16816.F32 R128, R204, R222, R128 ;  /* 0x000000decc80723c */ /* 0x000fe20000001880 */
[----:B------:R-:W1:Y:S07]  /*9e00*/  LDSM.16.M88.4 R204, [R243+0x5000] ;  /* 0x00500000f3cc783b */ /* 0x000e6e0000000200 */
[-C--:B----4-:R-:W-:Y:S01]  /*9e10*/  HMMA.16816.F32 R4, R228, R232.reuse, R4 ;  /* 0x000000e8e404723c */ /* 0x090fe20000001804 */
[----:B------:R-:W3:Y:S07]  /*9e20*/  LDSM.16.M88.4 R220, [R243+0x6800] ;  /* 0x00680000f3dc783b */ /* 0x000eee0000000200 */
[C---:B-----5:R-:W-:Y:S08]  /*9e30*/  HMMA.16816.F32 R8, R236.reuse, R232, R8 ;  /* 0x000000e8ec08723c */ /* 0x060ff00000001808 */
[-C--:B------:R-:W-:Y:S03]  /*9e40*/  HMMA.16816.F32 R12, R236, R234.reuse, R12 ;  /* 0x000000eaec0c723c */ /* 0x080fe6000000180c */
[----:B------:R-:W-:Y:S02]  /*9e50*/  FMNMX3.FTZ R170, R3, R4, R5, !PT ;  /* 0x0000000403aa7276 */ /* 0x000fe40007810005 */
[----:B------:R-:W-:Y:S03]  /*9e60*/  FMNMX3.FTZ R169, R168, R6, R7, !PT ;  /* 0x00000006a8a97276 */ /* 0x000fe60007810007 */
[C---:B------:R-:W-:Y:S01]  /*9e70*/  HMMA.16816.F32 R16, R228.reuse, R234, R16 ;  /* 0x000000eae410723c */ /* 0x040fe20000001810 */
[----:B------:R-:W4:Y:S01]  /*9e80*/  LDSM.16.M88.4 R232, [R243+0x7800] ;  /* 0x00780000f3e8783b */ /* 0x000f220000000200 */
[----:B------:R-:W-:Y:S04]  /*9e90*/  DEPBAR.LE SB0, 0x0 ;  /* 0x000080000000791a */ /* 0x000fe80000000000 */
[----:B------:R-:W-:Y:S02]  /*9ea0*/  FMNMX3.FTZ R2, R173, R8, R9, !PT ;  /* 0x00000008ad027276 */ /* 0x000fe40007810009 */
[-C--:B--2---:R-:W-:Y:S01]  /*9eb0*/  HMMA.16816.F32 R20, R228, R216.reuse, R20 ;  /* 0x000000d8e414723c */ /* 0x084fe20000001814 */
[----:B------:R-:W-:Y:S04]  /*9ec0*/  BAR.SYNC.DEFER_BLOCKING 0x0 ;  /* 0x0000000000007b1d */ /* 0x000fe80000010000 */
[----:B------:R-:W-:Y:S02]  /*9ed0*/  FMNMX3.FTZ R0, R174, R10, R11, !PT ;  /* 0x0000000aae007276 */ /* 0x000fe4000781000b */
[----:B------:R-:W-:Y:S01]  /*9ee0*/  FMNMX3.FTZ R2, R2, R12, R13, !PT ;  /* 0x0000000c02027276 */ /* 0x000fe2000781000d */
[C---:B------:R-:W-:Y:S04]  /*9ef0*/  HMMA.16816.F32 R24, R236.reuse, R216, R24 ;  /* 0x000000d8ec18723c */ /* 0x040fe80000001818 */
[----:B------:R-:W-:Y:S02]  /*9f00*/  FMNMX3.FTZ R0, R0, R14, R15, !PT ;  /* 0x0000000e00007276 */ /* 0x000fe4000781000f */
[----:B------:R-:W-:Y:S02]  /*9f10*/  FMNMX3.FTZ R170, R170, R16, R17, !PT ;  /* 0x00000010aaaa7276 */ /* 0x000fe40007810011 */
[-C--:B------:R-:W-:Y:S03]  /*9f20*/  HMMA.16816.F32 R28, R236, R218.reuse, R28 ;  /* 0x000000daec1c723c */ /* 0x080fe6000000181c */
[----:B------:R-:W-:Y:S02]  /*9f30*/  FMNMX3.FTZ R169, R169, R18, R19, !PT ;  /* 0x00000012a9a97276 */ /* 0x000fe40007810013 */
[----:B------:R-:W-:Y:S03]  /*9f40*/  FMNMX3.FTZ R216, R170, R20, R21, !PT ;  /* 0x00000014aad87276 */ /* 0x000fe60007810015 */
[C---:B------:R-:W-:Y:S04]  /*9f50*/  HMMA.16816.F32 R32, R228.reuse, R218, R32 ;  /* 0x000000dae420723c */ /* 0x040fe80000001820 */
[----:B------:R-:W-:Y:S02]  /*9f60*/  FMNMX3.FTZ R218, R2, R24, R25, !PT ;  /* 0x0000001802da7276 */ /* 0x000fe40007810019 */
[----:B------:R-:W-:Y:S02]  /*9f70*/  FMNMX3.FTZ R0, R0, R26, R27, !PT ;  /* 0x0000001a00007276 */ /* 0x000fe4000781001b */
[-C--:B-1----:R-:W-:Y:S03]  /*9f80*/  HMMA.16816.F32 R36, R228, R204.reuse, R36 ;  /* 0x000000cce424723c */ /* 0x082fe60000001824 */
[----:B------:R-:W-:Y:S02]  /*9f90*/  FMNMX3.FTZ R2, R169, R22, R23, !PT ;  /* 0x00000016a9027276 */ /* 0x000fe40007810017 */
        /* <DEDUP_REMOVED lines=35> */
[-C--:B---3--:R-:W-:Y:S03]  /*a1d0*/  HMMA.16816.F32 R84, R228, R220.reuse, R84 ;  /* 0x000000dce454723c */ /* 0x088fe60000001854 */
        /* <DEDUP_REMOVED lines=23> */
[-C--:B----4-:R-:W-:Y:S03]  /*a350*/  HMMA.16816.F32 R116, R228, R232.reuse, R116 ;  /* 0x000000e8e474723c */ /* 0x090fe60000001874 */
        /* <DEDUP_REMOVED lines=8> */
[----:B------:R-:W-:Y:S04]  /*a3e0*/  HMMA.16816.F32 R128, R228, R234, R128 ;  /* 0x000000eae480723c */ /* 0x000fe80000001880 */
[----:B------:R-:W-:Y:S02]  /*a3f0*/  FMNMX3.FTZ R218, R218, R120, R121, !PT ;  /* 0x00000078dada7276 */ /* 0x000fe40007810079 */
[----:B------:R-:W-:Y:S05]  /*a400*/  FMNMX3.FTZ R0, R0, R122, R123, !PT ;  /* 0x0000007a00007276 */ /* 0x000fea000781007b */
[----:B------:R-:W-:Y:S02]  /*a410*/  FMNMX3.FTZ R218, R218, R124, R125, !PT ;  /* 0x0000007cdada7276 */ /* 0x000fe4000781007d */
[----:B------:R-:W-:Y:S06]  /*a420*/  FMNMX3.FTZ R0, R0, R126, R127, !PT ;  /* 0x0000007e00007276 */ /* 0x000fec000781007f */
[----:B------:R-:W-:Y:S02]  /*a430*/  FMNMX3.FTZ R216, R216, R128, R129, !PT ;  /* 0x00000080d8d87276 */ /* 0x000fe40007810081 */
[----:B------:R-:W-:Y:S01]  /*a440*/  FMNMX3.FTZ R217, R2, R130, R131, !PT ;  /* 0x0000008202d97276 */ /* 0x000fe20007810083 */
[----:B------:R-:W-:Y:S06]  /*a450*/  BRA.U.ANY UP0, `(.L_x_41) ;  /* 0xffffffed000c7547 */ /* 0x000fec000b93ffff */
.L_x_40:
[----:B------:R-:W1:Y:S01]  /*a460*/  SHFL.BFLY PT, R172, R216, 0x2, 0x1f ;  /* 0x0c401f00d8ac7f89 */ /* 0x000e6200000e0000 */
[----:B------:R-:W-:Y:S02]  /*a470*/  UIADD3 UR8, UPT, UPT, UR15, 0x1, URZ ;  /* 0x000000010f087890 */ /* 0x000fe4000fffe0ff */
[----:B------:R-:W-:Y:S05]  /*a480*/  UIADD3 UR15, UPT, UPT, UR15, -0x1, URZ ;  /* 0xffffffff0f0f7890 */ /* 0x000fea000fffe0ff */
[----:B--2---:R-:W2:Y:S01]  /*a490*/  SHFL.BFLY PT, R170, R218, 0x2, 0x1f ;  /* 0x0c401f00daaa7f89 */ /* 0x004ea200000e0000 */
[----:B------:R-:W-:Y:S07]  /*a4a0*/  UISETP.GT.AND UP0, UPT, UR8, URZ, UPT ;  /* 0x000000ff0800728c */ /* 0x000fee000bf04270 */
[----:B------:R-:W3:Y:S08]  /*a4b0*/  SHFL.BFLY PT, R2, R0, 0x2, 0x1f ;  /* 0x0c401f0000027f89 */ /* 0x000ef000000e0000 */
[----:B------:R-:W4:Y:S01]  /*a4c0*/  SHFL.BFLY PT, R171, R217, 0x2, 0x1f ;  /* 0x0c401f00d9ab7f89 */ /* 0x000f2200000e0000 */
[----:B------:R-:W5:Y:S02]  /*a4d0*/  S2R R205, SR_TID.X ;  /* 0x0000000000cd7919 */ /* 0x000f640000002100 */
[----:B-----5:R-:W-:Y:S02]  /*a4e0*/  MOV R213, R205 ;  /* 0x000000cd00d57202 */ /* 0x020fe40000000f00 */
[----:B-1----:R-:W-:Y:S02]  /*a4f0*/  FMNMX.FTZ R172, R216, R172, !PT ;  /* 0x000000acd8ac7209 */ /* 0x002fe40007810000 */
[----:B--2---:R-:W-:Y:S02]  /*a500*/  FMNMX.FTZ R170, R218, R170, !PT ;  /* 0x000000aadaaa7209 */ /* 0x004fe40007810000 */
[----:B---3--:R-:W-:Y:S01]  /*a510*/  FMNMX.FTZ R0, R0, R2, !PT ;  /* 0x0000000200007209 */ /* 0x008fe20007810000 */
[----:B------:R-:W1:Y:S01]  /*a520*/  SHFL.BFLY PT, R169, R172, 0x1, 0x1f ;  /* 0x0c201f00aca97f89 */ /* 0x000e6200000e0000 */
[----:B----4-:R-:W-:Y:S02]  /*a530*/  FMNMX.FTZ R171, R217, R171, !PT ;  /* 0x000000abd9ab7209 */ /* 0x010fe40007810000 */
[----:B------:R-:W-:Y:S05]  /*a540*/  SHF.L.U32 R205, R213, 0x3, RZ ;  /* 0x00000003d5cd7819 */ /* 0x000fea00000006ff */
[----:B------:R-:W2:Y:S01]  /*a550*/  SHFL.BFLY PT, R204, R170, 0x1, 0x1f ;  /* 0x0c201f00aacc7f89 */ /* 0x000ea200000e0000 */
[----:B------:R-:W-:Y:S02]  /*a560*/  SHF.R.U32.HI R215, RZ, 0x1, R213 ;  /* 0x00000001ffd77819 */ /* 0x000fe400000116d5 */
[----:B------:R-:W-:Y:S05]  /*a570*/  LOP3.LUT R214, R205, 0x38, RZ, 0xc0, !PT ;  /* 0x00000038cdd67812 */ /* 0x000fea00078ec0ff */
[----:B------:R-:W3:Y:S01]  /*a580*/  SHFL.BFLY PT, R2, R0, 0x1, 0x1f ;  /* 0x0c201f0000027f89 */ /* 0x000ee200000e0000 */
[----:B------:R-:W-:Y:S07]  /*a590*/  LOP3.LUT P5, RZ, R213, 0x4, RZ, 0xc0, !PT ;  /* 0x00000004d5ff7812 */ /* 0x000fee00078ac0ff */
[----:B------:R-:W4:Y:S08]  /*a5a0*/  SHFL.BFLY PT, R175, R171, 0x1, 0x1f ;  /* 0x0c201f00abaf7f89 */ /* 0x000f3000000e0000 */
[----:B------:R-:W-:Y:S01]  /*a5b0*/  STL [R1+0x14], R205 ;  /* 0x000014cd01007387 */ /* 0x000fe20000100800 */
[----:B-1----:R-:W-:Y:S04]  /*a5c0*/  FMNMX.FTZ R172, R172, R169, !PT ;  /* 0x000000a9acac7209 */ /* 0x002fe80007810000 */
[C---:B------:R-:W-:Y:S01]  /*a5d0*/  FSETP.NEU.FTZ.AND P0, PT, R172.reuse, -INF , PT ;  /* 0xff800000ac00780b */ /* 0x040fe20003f1d000 */
[----:B------:R-:W-:Y:S01]  /*a5e0*/  FMUL.FTZ R216, R172, UR4 ;  /* 0x00000004acd87c20 */ /* 0x000fe20008410000 */
[----:B--2---:R-:W-:Y:S02]  /*a5f0*/  FMNMX.FTZ R170, R170, R204, !PT ;  /* 0x000000ccaaaa7209 */ /* 0x004fe40007810000 */
[----:B---3--:R-:W-:Y:S01]  /*a600*/  FMNMX.FTZ R169, R0, R2, !PT ;  /* 0x0000000200a97209 */ /* 0x008fe20007810000 */
[----:B------:R-:W-:Y:S01]  /*a610*/  FADD.FTZ R0, -R172, R3 ;  /* 0x00000003ac007221 */ /* 0x000fe20000010100 */
[----:B------:R-:W-:Y:S01]  /*a620*/  FSEL R216, R216, RZ, P0 ;  /* 0x000000ffd8d87208 */ /* 0x000fe20000000000 */
[----:B------:R-:W-:Y:S01]  /*a630*/  FADD.FTZ R2, -R170, R173 ;  /* 0x000000adaa027221 */ /* 0x000fe20000010100 */
[----:B----4-:R-:W-:Y:S01]  /*a640*/  FMNMX.FTZ R171, R171, R175, !PT ;  /* 0x000000afabab7209 */ /* 0x010fe20007810000 */
[----:B------:R-:W-:Y:S01]  /*a650*/  FMUL.FTZ R0, R0, UR4 ;  /* 0x0000000400007c20 */ /* 0x000fe20008410000 */
[----:B------:R-:W-:Y:S01]  /*a660*/  SHF.L.U32 R175, R213, 0x6, RZ ;  /* 0x00000006d5af7819 */ /* 0x000fe200000006ff */
[----:B------:R-:W-:Y:S01]  /*a670*/  FFMA.FTZ R173, R4, UR4, -R216 ;  /* 0x0000000404ad7c23 */ /* 0x000fe200080108d8 */
[----:B------:R-:W-:Y:S01]  /*a680*/  LOP3.LUT R4, R215, 0x8, RZ, 0xc0, !PT ;  /* 0x00000008d7047812 */ /* 0x000fe200078ec0ff */
[C---:B------:R-:W-:Y:S01]  /*a690*/  FADD.FTZ R3, -R171.reuse, R168 ;  /* 0x000000a8ab037221 */ /* 0x040fe20000010100 */
[C---:B------:R-:W-:Y:S01]  /*a6a0*/  FMUL.FTZ R218, R171.reuse, UR4 ;  /* 0x00000004abda7c20 */ /* 0x040fe20008410000 */
[----:B------:R1:W-:Y:S01]  /*a6b0*/  MUFU.EX2 R220, R173 ;  /* 0x000000ad00dc7308 */ /* 0x0003e20000000800 */
[----:B------:R-:W-:Y:S01]  /*a6c0*/  FSETP.NEU.FTZ.AND P0, PT, R171, -INF , PT ;  /* 0xff800000ab00780b */ /* 0x000fe20003f1d000 */
[----:B------:R-:W-:Y:S01]  /*a6d0*/  FMUL.FTZ R3, R3, UR4 ;  /* 0x0000000403037c20 */ /* 0x000fe20008410000 */
[----:B------:R-:W-:Y:S07]  /*a6e0*/  FMUL.FTZ R217, R170, UR4 ;  /* 0x00000004aad97c20 */ /* 0x000fee0008410000 */
[----:B------:R2:W3:Y:S01]  /*a6f0*/  MUFU.EX2 R168, R0 ;  /* 0x0000000000a87308 */ /* 0x0004e20000000800 */
[----:B------:R-:W-:Y:S01]  /*a700*/  FSEL R218, R218, RZ, P0 ;  /* 0x000000ffdada7208 */ /* 0x000fe20000000000 */
[----:B------:R-:W-:Y:S01]  /*a710*/  FMUL.FTZ R219, R169, UR4 ;  /* 0x00000004a9db7c20 */ /* 0x000fe20008410000 */
[----:B------:R-:W-:Y:S01]  /*a720*/  FSETP.NEU.FTZ.AND P1, PT, R170, -INF , PT ;  /* 0xff800000aa00780b */ /* 0x000fe20003f3d000 */
[----:B------:R-:W-:Y:S01]  /*a730*/  FFMA.FTZ R5, R5, UR4, -R216 ;  /* 0x0000000405057c23 */ /* 0x000fe200080108d8 */
[----:B------:R-:W-:Y:S01]  /*a740*/  FSETP.NEU.FTZ.AND P0, PT, R169, -INF , PT ;  /* 0xff800000a900780b */ /* 0x000fe20003f1d000 */
[--C-:B------:R-:W-:Y:S01]  /*a750*/  FFMA.FTZ R6, R6, UR4, -R218.reuse ;  /* 0x0000000406067c23 */ /* 0x100fe200080108da */
[----:B------:R-:W-:Y:S01]  /*a760*/  FFMA.FTZ R7, R7, UR4, -R218 ;  /* 0x0000000407077c23 */ /* 0x000fe200080108da */
[--C-:B------:R-:W-:Y:S01]  /*a770*/  FFMA.FTZ R16, R16, UR4, -R216.reuse ;  /* 0x0000000410107c23 */ /* 0x100fe200080108d8 */
[----:B------:R-:W-:Y:S01]  /*a780*/  FFMA.FTZ R17, R17, UR4, -R216 ;  /* 0x0000000411117c23 */ /* 0x000fe200080108d8 */
[--C-:B-1----:R-:W-:Y:S01]  /*a790*/  LOP3.LUT R173, R214, 0x1c0, R175.reuse, 0xf8, !PT ;  /* 0x000001c0d6ad7812 */ /* 0x102fe200078ef8af */
[--C-:B------:R-:W-:Y:S01]  /*a7a0*/  FFMA.FTZ R18, R18, UR4, -R218.reuse ;  /* 0x0000000412127c23 */ /* 0x100fe200080108da */
[----:B------:R-:W-:Y:S01]  /*a7b0*/  FFMA.FTZ R19, R19, UR4, -R218 ;  /* 0x0000000413137c23 */ /* 0x000fe200080108da */
[----:B------:R-:W-:Y:S01]  /*a7c0*/  FSEL R217, R217, RZ, P1 ;  /* 0x000000ffd9d97208 */ /* 0x000fe20000800000 */
[----:B--2---:R-:W-:Y:S01]  /*a7d0*/  FADD.FTZ R0, -R169, R174 ;  /* 0x000000aea9007221 */ /* 0x004fe20000010100 */
[----:B------:R-:W-:Y:S01]  /*a7e0*/  LOP3.LUT R173, R173, R4, RZ, 0x3c, !PT ;  /* 0x00000004adad7212 */ /* 0x000fe200078e3cff */
[----:B------:R-:W1:Y:S01]  /*a7f0*/  MUFU.EX2 R3, R3 ;  /* 0x0000000300037308 */ /* 0x000e620000000800 */
[----:B------:R-:W-:Y:S01]  /*a800*/  FSEL R219, R219, RZ, P0 ;  /* 0x000000ffdbdb7208 */ /* 0x000fe20000000000 */
[----:B------:R-:W-:Y:S01]  /*a810*/  FMUL.FTZ R2, R2, UR4 ;  /* 0x0000000402027c20 */ /* 0x000fe20008410000 */
[----:B------:R-:W-:Y:S07]  /*a820*/  LOP3.LUT R173, R173, 0x200, R175, 0xf8, !PT ;  /* 0x00000200adad7812 */ /* 0x000fee00078ef8af */
[----:B------:R2:W4:Y:S01]  /*a830*/  MUFU.EX2 R225, R5 ;  /* 0x0000000500e17308 */ /* 0x0005220000000800 */
[----:B------:R-:W-:Y:S01]  /*a840*/  LOP3.LUT P0, RZ, R213, 0x2, RZ, 0xc0, !PT ;  /* 0x00000002d5ff7812 */ /* 0x000fe2000780c0ff */
[----:B------:R-:W-:Y:S01]  /*a850*/  FMUL.FTZ R0, R0, UR4 ;  /* 0x0000000400007c20 */ /* 0x000fe20008410000 */
[----:B------:R-:W-:Y:S07]  /*a860*/  LEA R173, R173, UR6, 0x1 ;  /* 0x00000006adad7c11 */ /* 0x000fee000f8e08ff */
[----:B------:R1:W-:Y:S01]  /*a870*/  MUFU.EX2 R223, R6 ;  /* 0x0000000600df7308 */ /* 0x0003e20000000800 */
[--C-:B------:R-:W-:Y:S01]  /*a880*/  FFMA.FTZ R10, R10, UR4, -R219.reuse ;  /* 0x000000040a0a7c23 */ /* 0x100fe200080108db */
[----:B------:R-:W-:Y:S01]  /*a890*/  FFMA.FTZ R11, R11, UR4, -R219 ;  /* 0x000000040b0b7c23 */ /* 0x000fe200080108db */
[--C-:B------:R-:W-:Y:S01]  /*a8a0*/  FFMA.FTZ R8, R8, UR4, -R217.reuse ;  /* 0x0000000408087c23 */ /* 0x100fe200080108d9 */
[----:B------:R-:W5:Y:S06]  /*a8b0*/  LDSM.16.MT88.4 R204, [R173+0x8000] ;  /* 0x00800000adcc783b */ /* 0x000f6c0000004200 */
[----:B------:R4:W4:Y:S01]  /*a8c0*/  MUFU.EX2 R224, R7 ;  /* 0x0000000700e07308 */ /* 0x0009220000000800 */
[--C-:B------:R-:W-:Y:S01]  /*a8d0*/  FFMA.FTZ R9, R9, UR4, -R217.reuse ;  /* 0x0000000409097c23 */ /* 0x100fe200080108d9 */
[----:B------:R-:W-:Y:S01]  /*a8e0*/  SEL R175, R248, 0xffffffe0, !P0 ;  /* 0xffffffe0f8af7807 */ /* 0x000fe20004000000 */
[----:B------:R-:W-:Y:S07]  /*a8f0*/  FFMA.FTZ R13, R13, UR4, -R217 ;  /* 0x000000040d0d7c23 */ /* 0x000fee00080108d9 */
[----:B------:R4:W-:Y:S01]  /*a900*/  MUFU.EX2 R174, R16 ;  /* 0x0000001000ae7308 */ /* 0x0009e20000000800 */
[--C-:B------:R-:W-:Y:S01]  /*a910*/  FFMA.FTZ R14, R14, UR4, -R219.reuse ;  /* 0x000000040e0e7c23 */ /* 0x100fe200080108db */
[----:B------:R-:W-:Y:S01]  /*a920*/  FFMA.FTZ R15, R15, UR4, -R219 ;  /* 0x000000040f0f7c23 */ /* 0x000fe200080108db */
[--C-:B------:R-:W-:Y:S07]  /*a930*/  FFMA.FTZ R12, R12, UR4, -R217.reuse ;  /* 0x000000040c0c7c23 */ /* 0x100fee00080108d9 */
[----:B------:R-:W5:Y:S01]  /*a940*/  MUFU.EX2 R228, R17 ;  /* 0x0000001100e47308 */ /* 0x000f620000000800 */
[----:B------:R-:W-:Y:S01]  /*a950*/  IADD3 R212, PT, PT, R175, R173, RZ ;  /* 0x000000adafd47210 */ /* 0x000fe20007ffe0ff */
[C---:B---3--:R-:W-:Y:S01]  /*a960*/  FMUL.FTZ R4, R168.reuse, R180 ;  /* 0x000000b4a8047220 */ /* 0x048fe20000410000 */
[C---:B--2---:R-:W-:Y:S07]  /*a970*/  FMUL.FTZ R5, R168.reuse, R181 ;  /* 0x000000b5a8057220 */ /* 0x044fee0000410000 */
[----:B------:R2:W-:Y:S01]  /*a980*/  MUFU.EX2 R229, R18 ;  /* 0x0000001200e57308 */ /* 0x0005e20000000800 */
[C---:B-1----:R-:W-:Y:S01]  /*a990*/  FMUL.FTZ R6, R3.reuse, R182 ;  /* 0x000000b603067220 */ /* 0x042fe20000410000 */
[----:B------:R-:W1:Y:S01]  /*a9a0*/  LDSM.16.MT88.4 R208, [R212+0x8000] ;  /* 0x00800000d4d0783b */ /* 0x000e620000004200 */
[----:B----4-:R-:W-:Y:S07]  /*a9b0*/  FMUL.FTZ R7, R3, R183 ;  /* 0x000000b703077220 */ /* 0x010fee0000410000 */
[----:B------:R-:W3:Y:S01]  /*a9c0*/  MUFU.EX2 R226, R19 ;  /* 0x0000001300e27308 */ /* 0x000ee20000000800 */
[----:B------:R-:W-:Y:S01]  /*a9d0*/  F2FP.F16.F32.PACK_AB R180, R225, R220 ;  /* 0x000000dce1b4723e */ /* 0x000fe200000000ff */
[----:B------:R-:W-:Y:S01]  /*a9e0*/  FMUL.FTZ R16, R168, R188 ;  /* 0x000000bca8107220 */ /* 0x000fe20000410000 */
[----:B------:R-:W-:Y:S07]  /*a9f0*/  F2FP.F16.F32.PACK_AB R181, R224, R223 ;  /* 0x000000dfe0b5723e */ /* 0x000fee00000000ff */
[----:B------:R-:W4:Y:S01]  /*aa00*/  MUFU.EX2 R2, R2 ;  /* 0x0000000200027308 */ /* 0x000f220000000800 */
[----:B------:R-:W-:Y:S01]  /*aa10*/  FMUL.FTZ R132, R168, R132 ;  /* 0x00000084a8847220 */ /* 0x000fe20000410000 */
[----:B-----5:R-:W-:Y:S01]  /*aa20*/  F2FP.F16.F32.PACK_AB R182, R228, R174 ;  /* 0x000000aee4b6723e */ /* 0x020fe200000000ff */
[C---:B------:R-:W-:Y:S07]  /*aa30*/  FMUL.FTZ R17, R168.reuse, R189 ;  /* 0x000000bda8117220 */ /* 0x040fee0000410000 */
[----:B------:R-:W-:Y:S01]  /*aa40*/  MUFU.EX2 R0, R0 ;  /* 0x0000000000007308 */ /* 0x000fe20000000800 */
[----:B------:R-:W-:Y:S01]  /*aa50*/  FMUL.FTZ R133, R168, R133 ;  /* 0x00000085a8857220 */ /* 0x000fe20000410000 */
[C---:B--2---:R-:W-:Y:S01]  /*aa60*/  FMUL.FTZ R18, R3.reuse, R190 ;  /* 0x000000be03127220 */ /* 0x044fe20000410000 */
[C---:B------:R-:W-:Y:S07]  /*aa70*/  FMUL.FTZ R134, R3.reuse, R134 ;  /* 0x0000008603867220 */ /* 0x040fee0000410000 */
[----:B------:R4:W-:Y:S01]  /*aa80*/  MUFU.EX2 R221, R8 ;  /* 0x0000000800dd7308 */ /* 0x0009e20000000800 */
[C---:B------:R-:W-:Y:S01]  /*aa90*/  FMUL.FTZ R135, R3.reuse, R135 ;  /* 0x0000008703877220 */ /* 0x040fe20000410000 */
[----:B---3--:R-:W-:Y:S01]  /*aaa0*/  F2FP.F16.F32.PACK_AB R183, R226, R229 ;  /* 0x000000e5e2b7723e */ /* 0x008fe200000000ff */
[----:B------:R-:W-:Y:S07]  /*aab0*/  FMUL.FTZ R19, R3, R191 ;  /* 0x000000bf03137220 */ /* 0x000fee0000410000 */
[----:B------:R2:W3:Y:S01]  /*aac0*/  MUFU.EX2 R236, R9 ;  /* 0x0000000900ec7308 */ /* 0x0004e20000000800 */
[--C-:B------:R-:W-:Y:S01]  /*aad0*/  FFMA.FTZ R56, R56, UR4, -R217.reuse ;  /* 0x0000000438387c23 */ /* 0x100fe200080108d9 */
[--C-:B------:R-:W-:Y:S01]  /*aae0*/  FFMA.FTZ R36, R36, UR4, -R216.reuse ;  /* 0x0000000424247c23 */ /* 0x100fe200080108d8 */
[--C-:B------:R-:W-:Y:S07]  /*aaf0*/  FFMA.FTZ R37, R37, UR4, -R216.reuse ;  /* 0x0000000425257c23 */ /* 0x100fee00080108d8 */
[----:B------:R5:W-:Y:S01]  /*ab00*/  MUFU.EX2 R222, R10 ;  /* 0x0000000a00de7308 */ /* 0x000be20000000800 */
[--C-:B------:R-:W-:Y:S01]  /*ab10*/  FFMA.FTZ R48, R48, UR4, -R216.reuse ;  /* 0x0000000430307c23 */ /* 0x100fe200080108d8 */
[--C-:B------:R-:W-:Y:S01]  /*ab20*/  FFMA.FTZ R49, R49, UR4, -R216.reuse ;  /* 0x0000000431317c23 */ /* 0x100fe200080108d8 */
[-C--:B------:R-:W-:Y:S07]  /*ab30*/  HMMA.16816.F32 R4, R180, R204.reuse, R4 ;  /* 0x000000ccb404723c */ /* 0x080fee0000001804 */
[----:B------:R1:W1:Y:S10]  /*ab40*/  MUFU.EX2 R234, R11 ;  /* 0x0000000b00ea7308 */ /* 0x0002740000000800 */
[----:B------:R1:W-:Y:S01]  /*ab50*/  MUFU.EX2 R227, R13 ;  /* 0x0000000d00e37308 */ /* 0x0003e20000000800 */
[C---:B----4-:R-:W-:Y:S01]  /*ab60*/  FMUL.FTZ R8, R2.reuse, R176 ;  /* 0x000000b002087220 */ /* 0x050fe20000410000 */
[----:B--2---:R-:W-:Y:S01]  /*ab70*/  FMUL.FTZ R9, R2, R177 ;  /* 0x000000b102097220 */ /* 0x004fe20000410000 */
[----:B---3--:R-:W-:Y:S07]  /*ab80*/  F2FP.F16.F32.PACK_AB R176, R236, R221 ;  /* 0x000000ddecb0723e */ /* 0x008fee00000000ff */
[----:B------:R2:W-:Y:S01]  /*ab90*/  MUFU.EX2 R239, R14 ;  /* 0x0000000e00ef7308 */ /* 0x0005e20000000800 */
[----:B------:R-:W-:Y:S01]  /*aba0*/  FMUL.FTZ R136, R2, R136 ;  /* 0x0000008802887220 */ /* 0x000fe20000410000 */
[----:B-----5:R-:W-:Y:S01]  /*abb0*/  FMUL.FTZ R10, R0, R178 ;  /* 0x000000b2000a7220 */ /* 0x020fe20000410000 */
[----:B------:R-:W-:Y:S07]  /*abc0*/  FMUL.FTZ R137, R2, R137 ;  /* 0x0000008902897220 */ /* 0x000fee0000410000 */
[----:B------:R-:W3:Y:S01]  /*abd0*/  MUFU.EX2 R230, R15 ;  /* 0x0000000f00e67308 */ /* 0x000ee20000000800 */
[C---:B------:R-:W-:Y:S01]  /*abe0*/  FMUL.FTZ R138, R0.reuse, R138 ;  /* 0x0000008a008a7220 */ /* 0x040fe20000410000 */
[----:B-1----:R-:W-:Y:S01]  /*abf0*/  FMUL.FTZ R11, R0, R179 ;  /* 0x000000b3000b7220 */ /* 0x002fe20000410000 */
[----:B------:R-:W-:Y:S07]  /*ac00*/  F2FP.F16.F32.PACK_AB R177, R234, R222 ;  /* 0x000000deeab1723e */ /* 0x000fee00000000ff */
[----:B------:R-:W1:Y:S01]  /*ac10*/  MUFU.EX2 R235, R12 ;  /* 0x0000000c00eb7308 */ /* 0x000e620000000800 */
[----:B------:R-:W-:Y:S01]  /*ac20*/  FMUL.FTZ R139, R0, R139 ;  /* 0x0000008b008b7220 */ /* 0x000fe20000410000 */
[C---:B------:R-:W-:Y:S01]  /*ac30*/  FMUL.FTZ R13, R2.reuse, R185 ;  /* 0x000000b9020d7220 */ /* 0x040fe20000410000 */
[C---:B------:R-:W-:Y:S01]  /*ac40*/  FMUL.FTZ R140, R2.reuse, R140 ;  /* 0x0000008c028c7220 */ /* 0x040fe20000410000 */
[----:B------:R-:W-:Y:S01]  /*ac50*/  FMUL.FTZ R141, R2, R141 ;  /* 0x0000008d028d7220 */ /* 0x000fe20000410000 */
[C---:B------:R-:W-:Y:S01]  /*ac60*/  FMUL.FTZ R142, R0.reuse, R142 ;  /* 0x0000008e008e7220 */ /* 0x040fe20000410000 */
[C---:B--2---:R-:W-:Y:S01]  /*ac70*/  FMUL.FTZ R14, R0.reuse, R186 ;  /* 0x000000ba000e7220 */ /* 0x044fe20000410000 */
[----:B------:R-:W-:Y:S01]  /*ac80*/  FMUL.FTZ R143, R0, R143 ;  /* 0x0000008f008f7220 */ /* 0x000fe20000410000 */
[C---:B------:R-:W-:Y:S01]  /*ac90*/  FMUL.FTZ R144, R168.reuse, R144 ;  /* 0x00000090a8907220 */ /* 0x040fe20000410000 */
[----:B------:R-:W-:Y:S01]  /*aca0*/  FMUL.FTZ R145, R168, R145 ;  /* 0x00000091a8917220 */ /* 0x000fe20000410000 */
[----:B---3--:R-:W-:Y:S01]  /*acb0*/  F2FP.F16.F32.PACK_AB R179, R230, R239 ;  /* 0x000000efe6b3723e */ /* 0x008fe200000000ff */
[----:B------:R-:W-:Y:S01]  /*acc0*/  FMUL.FTZ R15, R0, R187 ;  /* 0x000000bb000f7220 */ /* 0x000fe20000410000 */
[C---:B------:R-:W-:Y:S01]  /*acd0*/  FMUL.FTZ R146, R3.reuse, R146 ;  /* 0x0000009203927220 */ /* 0x040fe20000410000 */
[----:B------:R-:W-:Y:S01]  /*ace0*/  FMUL.FTZ R147, R3, R147 ;  /* 0x0000009303937220 */ /* 0x000fe20000410000 */
[----:B-1----:R-:W-:Y:S01]  /*acf0*/  F2FP.F16.F32.PACK_AB R178, R227, R235 ;  /* 0x000000ebe3b2723e */ /* 0x002fe200000000ff */
[--C-:B------:R-:W-:Y:S01]  /*ad00*/  FFMA.FTZ R52, R52, UR4, -R216.reuse ;  /* 0x0000000434347c23 */ /* 0x100fe200080108d8 */
[----:B------:R-:W-:Y:S01]  /*ad10*/  FFMA.FTZ R53, R53, UR4, -R216 ;  /* 0x0000000435357c23 */ /* 0x000fe200080108d8 */
[--C-:B------:R-:W-:Y:S01]  /*ad20*/  FFMA.FTZ R38, R38, UR4, -R218.reuse ;  /* 0x0000000426267c23 */ /* 0x100fe200080108da */
[--C-:B------:R-:W-:Y:S01]  /*ad30*/  FFMA.FTZ R39, R39, UR4, -R218.reuse ;  /* 0x0000000427277c23 */ /* 0x100fe200080108da */
[--C-:B------:R-:W-:Y:S01]  /*ad40*/  FFMA.FTZ R44, R44, UR4, -R217.reuse ;  /* 0x000000042c2c7c23 */ /* 0x100fe200080108d9 */
[----:B------:R-:W-:Y:S01]  /*ad50*/  FFMA.FTZ R45, R45, UR4, -R217 ;  /* 0x000000042d2d7c23 */ /* 0x000fe200080108d9 */
[C---:B------:R-:W-:Y:S01]  /*ad60*/  HMMA.16816.F32 R8, R176.reuse, R204, R8 ;  /* 0x000000ccb008723c */ /* 0x040fe20000001808 */
[----:B------:R-:W-:Y:S03]  /*ad70*/  MUFU.EX2 R238, R49 ;  /* 0x0000003100ee7308 */ /* 0x000fe60000000800 */
[----:B------:R-:W-:Y:S01]  /*ad80*/  FMUL.FTZ R12, R2, R184 ;  /* 0x000000b8020c7220 */ /* 0x000fe20000410000 */
[----:B------:R-:W-:Y:S01]  /*ad90*/  IADD3 R184, PT, PT, R173, 0x8000, RZ ;  /* 0x00008000adb87810 */ /* 0x000fe20007ffe0ff */
[--C-:B------:R-:W-:Y:S01]  /*ada0*/  FFMA.FTZ R46, R46, UR4, -R219.reuse ;  /* 0x000000042e2e7c23 */ /* 0x100fe200080108db */
[--C-:B------:R-:W-:Y:S01]  /*adb0*/  FFMA.FTZ R50, R50, UR4, -R218.reuse ;  /* 0x0000000432327c23 */ /* 0x100fe200080108da */
[--C-:B------:R-:W-:Y:S01]  /*adc0*/  FFMA.FTZ R51, R51, UR4, -R218.reuse ;  /* 0x0000000433337c23 */ /* 0x100fe200080108da */
[----:B------:R-:W-:Y:S01]  /*add0*/  FFMA.FTZ R58, R58, UR4, -R219 ;  /* 0x000000043a3a7c23 */ /* 0x000fe200080108db */
[----:B------:R-:W-:Y:S01]  /*ade0*/  FFMA.FTZ R57, R57, UR4, -R217 ;  /* 0x0000000439397c23 */ /* 0x000fe200080108d9 */
[-C--:B------:R-:W-:Y:S01]  /*adf0*/  HMMA.16816.F32 R12, R176, R206.reuse, R12 ;  /* 0x000000ceb00c723c */ /* 0x080fe2000000180c */
[----:B------:R-:W-:Y:S02]  /*ae00*/  MUFU.EX2 R237, R51 ;  /* 0x0000003300ed7308 */ /* 0x000fe40000000800 */
[----:B------:R-:W-:Y:S01]  /*ae10*/  MOV R205, R174 ;  /* 0x000000ae00cd7202 */ /* 0x000fe20000000f00 */
[--C-:B------:R-:W-:Y:S01]  /*ae20*/  FFMA.FTZ R54, R54, UR4, -R218.reuse ;  /* 0x0000000436367c23 */ /* 0x100fe200080108da */
[----:B------:R-:W-:Y:S01]  /*ae30*/  IADD3 R174, PT, PT, R173, 0x8040, RZ ;  /* 0x00008040adae7810 */ /* 0x000fe20007ffe0ff */
[--C-:B------:R-:W-:Y:S01]  /*ae40*/  FFMA.FTZ R55, R55, UR4, -R218.reuse ;  /* 0x0000000437377c23 */ /* 0x100fe200080108da */
[----:B------:R-:W-:Y:S01]  /*ae50*/  @P5 IADD3 R174, PT, PT, R184, -0x40, RZ ;  /* 0xffffffc0b8ae5810 */ /* 0x000fe20007ffe0ff */
[C---:B------:R-:W-:Y:S04]  /*ae60*/  HMMA.16816.F32 R16, R180.reuse, R206, R16 ;  /* 0x000000ceb410723c */ /* 0x040fe80000001810 */
[----:B------:R-:W1:Y:S01]  /*ae70*/  LDSM.16.MT88.4 R184, [R174] ;  /* 0x00000000aeb8783b */ /* 0x000e620000004200 */
[----:B------:R-:W-:Y:S01]  /*ae80*/  IADD3 R175, PT, PT, R175, R174, RZ ;  /* 0x000000aeafaf7210 */ /* 0x000fe20007ffe0ff */
[C---:B------:R-:W-:Y:S01]  /*ae90*/  FMUL.FTZ R148, R168.reuse, R148 ;  /* 0x00000094a8947220 */ /* 0x040fe20000410000 */
[----:B------:R-:W-:Y:S01]  /*aea0*/  FMUL.FTZ R149, R168, R149 ;  /* 0x00000095a8957220 */ /* 0x000fe20000410000 */
[-C--:B------:R-:W-:Y:S03]  /*aeb0*/  HMMA.16816.F32 R132, R180, R208.reuse, R132 ;  /* 0x000000d0b484723c */ /* 0x080fe60000001884 */
[C---:B------:R-:W-:Y:S01]  /*aec0*/  FMUL.FTZ R150, R3.reuse, R150 ;  /* 0x0000009603967220 */ /* 0x040fe20000410000 */
[----:B------:R-:W2:Y:S01]  /*aed0*/  LDSM.16.MT88.4 R188, [R175] ;  /* 0x00000000afbc783b */ /* 0x000ea20000004200 */
[C---:B------:R-:W-:Y:S01]  /*aee0*/  FMUL.FTZ R151, R3.reuse, R151 ;  /* 0x0000009703977220 */ /* 0x040fe20000410000 */
[C---:B------:R-:W-:Y:S01]  /*aef0*/  FMUL.FTZ R156, R2.reuse, R156 ;  /* 0x0000009c029c7220 */ /* 0x040fe20000410000 */
[----:B------:R-:W-:Y:S01]  /*af00*/  FMUL.FTZ R157, R2, R157 ;  /* 0x0000009d029d7220 */ /* 0x000fe20000410000 */
[C---:B------:R-:W-:Y:S04]  /*af10*/  HMMA.16816.F32 R136, R176.reuse, R208, R136 ;  /* 0x000000d0b088723c */ /* 0x040fe80000001888 */
[----:B------:R-:W-:Y:S01]  /*af20*/  MOV R209, R226 ;  /* 0x000000e200d17202 */ /* 0x000fe20000000f00 */
[C---:B------:R-:W-:Y:S01]  /*af30*/  FMUL.FTZ R158, R0.reuse, R158 ;  /* 0x0000009e009e7220 */ /* 0x040fe20000410000 */
[----:B------:R-:W-:Y:S01]  /*af40*/  FMUL.FTZ R159, R0, R159 ;  /* 0x0000009f009f7220 */ /* 0x000fe20000410000 */
[----:B------:R-:W-:Y:S01]  /*af50*/  MOV R206, R228 ;  /* 0x000000e400ce7202 */ /* 0x000fe20000000f00 */
[-C--:B------:R-:W-:Y:S03]  /*af60*/  HMMA.16816.F32 R140, R176, R210.reuse, R140 ;  /* 0x000000d2b08c723c */ /* 0x080fe6000000188c */
[C---:B------:R-:W-:Y:S01]  /*af70*/  FMUL.FTZ R160, R168.reuse, R160 ;  /* 0x000000a0a8a07220 */ /* 0x040fe20000410000 */
[----:B------:R-:W-:Y:S01]  /*af80*/  FMUL.FTZ R161, R168, R161 ;  /* 0x000000a1a8a17220 */ /* 0x000fe20000410000 */
[C---:B------:R-:W-:Y:S01]  /*af90*/  FMUL.FTZ R162, R3.reuse, R162 ;  /* 0x000000a203a27220 */ /* 0x040fe20000410000 */
[----:B------:R-:W-:Y:S01]  /*afa0*/  FMUL.FTZ R163, R3, R163 ;  /* 0x000000a303a37220 */ /* 0x000fe20000410000 */
[--C-:B------:R-:W-:Y:S01]  /*afb0*/  FFMA.FTZ R26, R26, UR4, -R219.reuse ;  /* 0x000000041a1a7c23 */ /* 0x100fe200080108db */
[C---:B------:R-:W-:Y:S01]  /*afc0*/  HMMA.16816.F32 R144, R180.reuse, R210, R144 ;  /* 0x000000d2b490723c */ /* 0x040fe20000001890 */
[----:B------:R-:W-:Y:S03]  /*afd0*/  MUFU.EX2 R210, R44 ;  /* 0x0000002c00d27308 */ /* 0x000fe60000000800 */
[--C-:B------:R-:W-:Y:S07]  /*afe0*/  FFMA.FTZ R27, R27, UR4, -R219.reuse ;  /* 0x000000041b1b7c23 */ /* 0x100fee00080108db */
[----:B------:R-:W-:Y:S01]  /*aff0*/  MUFU.EX2 R211, R50 ;  /* 0x0000003200d37308 */ /* 0x000fe20000000800 */
[C---:B------:R-:W-:Y:S01]  /*b000*/  FMUL.FTZ R164, R2.reuse, R164 ;  /* 0x000000a402a47220 */ /* 0x040fe20000410000 */
[----:B------:R-:W-:Y:S01]  /*b010*/  FMUL.FTZ R165, R2, R165 ;  /* 0x000000a502a57220 */ /* 0x000fe20000410000 */
[C---:B------:R-:W-:Y:S01]  /*b020*/  FMUL.FTZ R166, R0.reuse, R166 ;  /* 0x000000a600a67220 */ /* 0x040fe20000410000 */
[----:B------:R-:W-:Y:S01]  /*b030*/  FMUL.FTZ R167, R0, R167 ;  /* 0x000000a700a77220 */ /* 0x000fe20000410000 */
[--C-:B------:R-:W-:Y:S01]  /*b040*/  FFMA.FTZ R30, R30, UR4, -R219.reuse ;  /* 0x000000041e1e7c23 */ /* 0x100fe200080108db */
[----:B------:R-:W-:Y:S01]  /*b050*/  FFMA.FTZ R31, R31, UR4, -R219 ;  /* 0x000000041f1f7c23 */ /* 0x000fe200080108db */
[-C--:B-1----:R-:W-:Y:S03]  /*b060*/  HMMA.16816.F32 R148, R180, R184.reuse, R148 ;  /* 0x000000b8b494723c */ /* 0x082fe60000001894 */
[C---:B------:R-:W-:Y:S01]  /*b070*/  FMUL.FTZ R152, R2.reuse, R152 ;  /* 0x0000009802987220 */ /* 0x040fe20000410000 */
[----:B------:R-:W-:Y:S01]  /*b080*/  FMUL.FTZ R153, R2, R153 ;  /* 0x0000009902997220 */ /* 0x000fe20000410000 */
[C---:B------:R-:W-:Y:S01]  /*b090*/  FMUL.FTZ R154, R0.reuse, R154 ;  /* 0x0000009a009a7220 */ /* 0x040fe20000410000 */
[----:B------:R-:W-:Y:S01]  /*b0a0*/  FMUL.FTZ R155, R0, R155 ;  /* 0x0000009b009b7220 */ /* 0x000fe20000410000 */
[----:B------:R-:W-:Y:S01]  /*b0b0*/  MOV R207, R229 ;  /* 0x000000e500cf7202 */ /* 0x000fe20000000f00 */
[--C-:B------:R-:W-:Y:S01]  /*b0c0*/  FFMA.FTZ R40, R40, UR4, -R217.reuse ;  /* 0x0000000428287c23 */ /* 0x100fe200080108d9 */
[----:B------:R-:W-:Y:S01]  /*b0d0*/  FFMA.FTZ R41, R41, UR4, -R217 ;  /* 0x0000000429297c23 */ /* 0x000fe200080108d9 */
[--C-:B------:R-:W-:Y:S01]  /*b0e0*/  FFMA.FTZ R42, R42, UR4, -R219.reuse ;  /* 0x000000042a2a7c23 */ /* 0x100fe200080108db */
[----:B------:R-:W-:Y:S01]  /*b0f0*/  FFMA.FTZ R43, R43, UR4, -R219 ;  /* 0x000000042b2b7c23 */ /* 0x000fe200080108db */
[----:B------:R-:W-:Y:S01]  /*b100*/  FFMA.FTZ R67, R67, UR4, -R218 ;  /* 0x0000000443437c23 */ /* 0x000fe200080108da */
[C---:B------:R-:W-:Y:S04]  /*b110*/  HMMA.16816.F32 R152, R176.reuse, R184, R152 ;  /* 0x000000b8b098723c */ /* 0x040fe80000001898 */
[----:B------:R-:W-:Y:S01]  /*b120*/  FFMA.FTZ R184, R21, UR4, -R216 ;  /* 0x0000000415b87c23 */ /* 0x000fe200080108d8 */
[----:B------:R-:W-:Y:S01]  /*b130*/  FFMA.FTZ R185, R22, UR4, -R218 ;  /* 0x0000000416b97c23 */ /* 0x000fe200080108da */
[--C-:B------:R-:W-:Y:S01]  /*b140*/  FFMA.FTZ R20, R20, UR4, -R216.reuse ;  /* 0x0000000414147c23 */ /* 0x100fe200080108d8 */
[--C-:B------:R-:W-:Y:S01]  /*b150*/  FFMA.FTZ R32, R32, UR4, -R216.reuse ;  /* 0x0000000420207c23 */ /* 0x100fe200080108d8 */
[-C--:B------:R-:W-:Y:S01]  /*b160*/  HMMA.16816.F32 R156, R176, R186.reuse, R156 ;  /* 0x000000bab09c723c */ /* 0x080fe2000000189c */
[----:B------:R-:W-:Y:S02]  /*b170*/  MUFU.EX2 R232, R184 ;  /* 0x000000b800e87308 */ /* 0x000fe40000000800 */
[----:B------:R-:W-:Y:S01]  /*b180*/  FFMA.FTZ R33, R33, UR4, -R216 ;  /* 0x0000000421217c23 */ /* 0x000fe200080108d8 */
[--C-:B------:R-:W-:Y:S07]  /*b190*/  FFMA.FTZ R34, R34, UR4, -R218.reuse ;  /* 0x0000000422227c23 */ /* 0x100fee00080108da */
[----:B------:R1:W-:Y:S01]  /*b1a0*/  MUFU.EX2 R226, R185 ;  /* 0x000000b900e27308 */ /* 0x0003e20000000800 */
[--C-:B------:R-:W-:Y:S01]  /*b1b0*/  FFMA.FTZ R35, R35, UR4, -R218.reuse ;  /* 0x0000000423237c23 */ /* 0x100fe200080108da */
[----:B------:R-:W-:Y:S01]  /*b1c0*/  FMUL.FTZ R21, R168, R193 ;  /* 0x000000c1a8157220 */ /* 0x000fe20000410000 */
[C---:B------:R-:W-:Y:S07]  /*b1d0*/  HMMA.16816.F32 R160, R180.reuse, R186, R160 ;  /* 0x000000bab4a0723c */ /* 0x040fee00000018a0 */
[----:B------:R3:W4:Y:S01]  /*b1e0*/  MUFU.EX2 R231, R20 ;  /* 0x0000001400e77308 */ /* 0x0007220000000800 */
[----:B------:R-:W-:Y:S09]  /*b1f0*/  FMUL.FTZ R22, R3, R194 ;  /* 0x000000c203167220 */ /* 0x000ff20000410000 */
[----:B------:R5:W-:Y:S01]  /*b200*/  MUFU.EX2 R193, R33 ;  /* 0x0000002100c17308 */ /* 0x000be20000000800 */
[----:B------:R-:W-:Y:S01]  /*b210*/  FFMA.FTZ R204, R23, UR4, -R218 ;  /* 0x0000000417cc7c23 */ /* 0x000fe200080108da */
[----:B------:R-:W-:Y:S01]  /*b220*/  FMUL.FTZ R23, R3, R195 ;  /* 0x000000c303177220 */ /* 0x000fe20000410000 */
[--C-:B------:R-:W-:Y:S07]  /*b230*/  FFMA.FTZ R24, R24, UR4, -R217.reuse ;  /* 0x0000000418187c23 */ /* 0x100fee00080108d9 */
[----:B------:R4:W-:Y:S01]  /*b240*/  MUFU.EX2 R194, R35 ;  /* 0x0000002300c27308 */ /* 0x0009e20000000800 */
[--C-:B------:R-:W-:Y:S01]  /*b250*/  FFMA.FTZ R25, R25, UR4, -R217.reuse ;  /* 0x0000000419197c23 */ /* 0x100fe200080108d9 */
[----:B-1----:R-:W1:Y:S01]  /*b260*/  LDSM.16.MT88.4 R184, [R173+0x8800] ;  /* 0x00880000adb8783b */ /* 0x002e620000004200 */
[--C-:B------:R-:W-:Y:S07]  /*b270*/  FFMA.FTZ R28, R28, UR4, -R217.reuse ;  /* 0x000000041c1c7c23 */ /* 0x100fee00080108d9 */
[----:B------:R4:W-:Y:S01]  /*b280*/  MUFU.EX2 R233, R32 ;  /* 0x0000002000e97308 */ /* 0x0009e20000000800 */
[----:B------:R-:W-:Y:S01]  /*b290*/  FFMA.FTZ R29, R29, UR4, -R217 ;  /* 0x000000041d1d7c23 */ /* 0x000fe200080108d9 */
[----:B---3--:R-:W-:Y:S01]  /*b2a0*/  FMUL.FTZ R20, R168, R192 ;  /* 0x000000c0a8147220 */ /* 0x008fe20000410000 */
[--C-:B------:R-:W-:Y:S07]  /*b2b0*/  FFMA.FTZ R63, R63, UR4, -R219.reuse ;  /* 0x000000043f3f7c23 */ /* 0x100fee00080108db */
[----:B------:R3:W-:Y:S01]  /*b2c0*/  MUFU.EX2 R228, R34 ;  /* 0x0000002200e47308 */ /* 0x0007e20000000800 */
[--C-:B------:R-:W-:Y:S01]  /*b2d0*/  FFMA.FTZ R59, R59, UR4, -R219.reuse ;  /* 0x000000043b3b7c23 */ /* 0x100fe200080108db */
[----:B-----5:R-:W-:Y:S01]  /*b2e0*/  FMUL.FTZ R33, R2, R197 ;  /* 0x000000c502217220 */ /* 0x020fe20000410000 */
[--C-:B------:R-:W-:Y:S07]  /*b2f0*/  FFMA.FTZ R62, R62, UR4, -R219.reuse ;  /* 0x000000043e3e7c23 */ /* 0x100fee00080108db */
[----:B------:R5:W-:Y:S01]  /*b300*/  MUFU.EX2 R208, R28 ;  /* 0x0000001c00d07308 */ /* 0x000be20000000800 */
[-C--:B--2---:R-:W-:Y:S03]  /*b310*/  HMMA.16816.F32 R20, R180, R188.reuse, R20 ;  /* 0x000000bcb414723c */ /* 0x084fe60000001814 */
[----:B----4-:R-:W-:Y:S06]  /*b320*/  FMUL.FTZ R35, R0, R199 ;  /* 0x000000c700237220 */ /* 0x010fec0000410000 */
[----:B------:R2:W-:Y:S01]  /*b330*/  MUFU.EX2 R197, R24 ;  /* 0x0000001800c57308 */ /* 0x0005e20000000800 */
[----:B------:R-:W-:Y:S01]  /*b340*/  FMUL.FTZ R32, R2, R196 ;  /* 0x000000c402207220 */ /* 0x000fe20000410000 */
[--C-:B------:R-:W-:Y:S01]  /*b350*/  FFMA.FTZ R74, R74, UR4, -R219.reuse ;  /* 0x000000044a4a7c23 */ /* 0x100fe200080108db */
[--C-:B------:R-:W-:Y:S01]  /*b360*/  FFMA.FTZ R75, R75, UR4, -R219.reuse ;  /* 0x000000044b4b7c23 */ /* 0x100fe200080108db */
[C---:B------:R-:W-:Y:S06]  /*b370*/  HMMA.16816.F32 R164, R176.reuse, R188, R164 ;  /* 0x000000bcb0a4723c */ /* 0x040fec00000018a4 */
[----:B------:R4:W-:Y:S01]  /*b380*/  MUFU.EX2 R196, R26 ;  /* 0x0000001a00c47308 */ /* 0x0009e20000000800 */
[----:B---3--:R-:W-:Y:S09]  /*b390*/  FMUL.FTZ R34, R0, R198 ;  /* 0x000000c600227220 */ /* 0x008ff20000410000 */
[----:B------:R3:W1:Y:S01]  /*b3a0*/  MUFU.EX2 R199, R27 ;  /* 0x0000001b00c77308 */ /* 0x0006620000000800 */
[----:B-----5:R-:W-:Y:S01]  /*b3b0*/  F2FP.F16.F32.PACK_AB R28, R232, R231 ;  /* 0x000000e7e81c723e */ /* 0x020fe200000000ff */
[--C-:B------:R-:W-:Y:S01]  /*b3c0*/  FFMA.FTZ R78, R78, UR4, -R219.reuse ;  /* 0x000000044e4e7c23 */ /* 0x100fe200080108db */
[--C-:B------:R-:W-:Y:S07]  /*b3d0*/  FFMA.FTZ R79, R79, UR4, -R219.reuse ;  /* 0x000000044f4f7c23 */ /* 0x100fee00080108db */
[----:B------:R5:W5:Y:S01]  /*b3e0*/  MUFU.EX2 R198, R25 ;  /* 0x0000001900c67308 */ /* 0x000b620000000800 */
[----:B--2---:R-:W-:Y:S01]  /*b3f0*/  FMUL.FTZ R24, R168, R200 ;  /* 0x000000c8a8187220 */ /* 0x004fe20000410000 */
[-C--:B------:R-:W-:Y:S08]  /*b400*/  HMMA.16816.F32 R32, R176, R190.reuse, R32 ;  /* 0x000000beb020723c */ /* 0x080ff00000001820 */
[----:B------:R-:W-:Y:S01]  /*b410*/  MUFU.EX2 R229, R204 ;  /* 0x000000cc00e57308 */ /* 0x000fe20000000800 */
[--C-:B------:R-:W-:Y:S01]  /*b420*/  FFMA.FTZ R64, R64, UR4, -R216.reuse ;  /* 0x0000000440407c23 */ /* 0x100fe200080108d8 */
[----:B----4-:R-:W-:Y:S01]  /*b430*/  FMUL.FTZ R26, R3, R202 ;  /* 0x000000ca031a7220 */ /* 0x010fe20000410000 */
[--C-:B------:R-:W-:Y:S07]  /*b440*/  FFMA.FTZ R65, R65, UR4, -R216.reuse ;  /* 0x0000000441417c23 */ /* 0x100fee00080108d8 */
[----:B------:R2:W-:Y:S01]  /*b450*/  MUFU.EX2 R192, R30 ;  /* 0x0000001e00c07308 */ /* 0x0005e20000000800 */
[--C-:B------:R-:W-:Y:S01]  /*b460*/  FFMA.FTZ R68, R68, UR4, -R216.reuse ;  /* 0x0000000444447c23 */ /* 0x100fe200080108d8 */
[----:B---3--:R-:W-:Y:S01]  /*b470*/  FMUL.FTZ R27, R3, R203 ;  /* 0x000000cb031b7220 */ /* 0x008fe20000410000 */
[----:B-1----:R-:W-:Y:S07]  /*b480*/  F2FP.F16.F32.PACK_AB R177, R199, R196 ;  /* 0x000000c4c7b1723e */ /* 0x002fee00000000ff */
[----:B------:R1:W3:Y:S01]  /*b490*/  MUFU.EX2 R204, R31 ;  /* 0x0000001f00cc7308 */ /* 0x0002e20000000800 */
[--C-:B------:R-:W-:Y:S01]  /*b4a0*/  FFMA.FTZ R69, R69, UR4, -R216.reuse ;  /* 0x0000000445457c23 */ /* 0x100fe200080108d8 */
[----:B-----5:R-:W-:Y:S01]  /*b4b0*/  FMUL.FTZ R25, R168, R201 ;  /* 0x000000c9a8197220 */ /* 0x020fe20000410000 */
[----:B------:R-:W-:Y:S07]  /*b4c0*/  F2FP.F16.F32.PACK_AB R176, R198, R197 ;  /* 0x000000c5c6b0723e */ /* 0x000fee00000000ff */
[----:B------:R4:W5:Y:S01]  /*b4d0*/  MUFU.EX2 R195, R29 ;  /* 0x0000001d00c37308 */ /* 0x0009620000000800 */
[--C-:B------:R-:W-:Y:S01]  /*b4e0*/  FFMA.FTZ R90, R90, UR4, -R219.reuse ;  /* 0x000000045a5a7c23 */ /* 0x100fe200080108db */
[--C-:B------:R-:W-:Y:S01]  /*b4f0*/  FFMA.FTZ R91, R91, UR4, -R219.reuse ;  /* 0x000000045b5b7c23 */ /* 0x100fe200080108db */
[--C-:B------:R-:W-:Y:S07]  /*b500*/  FFMA.FTZ R94, R94, UR4, -R219.reuse ;  /* 0x000000045e5e7c23 */ /* 0x100fee00080108db */
[----:B------:R-:W-:Y:S01]  /*b510*/  MUFU.EX2 R201, R36 ;  /* 0x0000002400c97308 */ /* 0x000fe20000000800 */
[----:B------:R-:W-:Y:S01]  /*b520*/  HMMA.16816.F32 R24, R180, R190, R24 ;  /* 0x000000beb418723c */ /* 0x000fe20000001818 */
[----:B------:R-:W5:Y:S08]  /*b530*/  LDSM.16.MT88.4 R180, [R212+0x8800] ;  /* 0x00880000d4b4783b */ /* 0x000f700000004200 */
[----:B------:R-:W-:Y:S01]  /*b540*/  MUFU.EX2 R203, R37 ;  /* 0x0000002500cb7308 */ /* 0x000fe20000000800 */
[----:B--2---:R-:W-:Y:S01]  /*b550*/  F2FP.F16.F32.PACK_AB R30, R193, R233 ;  /* 0x000000e9c11e723e */ /* 0x004fe200000000ff */
[--C-:B------:R-:W-:Y:S01]  /*b560*/  FFMA.FTZ R80, R80, UR4, -R216.reuse ;  /* 0x0000000450507c23 */ /* 0x100fe200080108d8 */
[----:B-1----:R-:W-:Y:S01]  /*b570*/  F2FP.F16.F32.PACK_AB R31, R194, R228 ;  /* 0x000000e4c21f723e */ /* 0x002fe200000000ff */
[--C-:B------:R-:W-:Y:S01]  /*b580*/  FFMA.FTZ R81, R81, UR4, -R216.reuse ;  /* 0x0000000451517c23 */ /* 0x100fe200080108d8 */
[----:B---3--:R-:W-:Y:S01]  /*b590*/  F2FP.F16.F32.PACK_AB R179, R204, R192 ;  /* 0x000000c0ccb3723e */ /* 0x008fe200000000ff */
[--C-:B------:R-:W-:Y:S01]  /*b5a0*/  FFMA.FTZ R84, R84, UR4, -R216.reuse ;  /* 0x0000000454547c23 */ /* 0x100fe200080108d8 */
[----:B----4-:R-:W-:Y:S01]  /*b5b0*/  F2FP.F16.F32.PACK_AB R29, R229, R226 ;  /* 0x000000e2e51d723e */ /* 0x010fe200000000ff */
[----:B------:R-:W1:Y:S02]  /*b5c0*/  LDSM.16.MT88.4 R188, [R174+0x800] ;  /* 0x00080000aebc783b */ /* 0x000e640000004200 */
[----:B------:R-:W-:Y:S01]  /*b5d0*/  MUFU.EX2 R200, R38 ;  /* 0x0000002600c87308 */ /* 0x000fe20000000800 */
[----:B-----5:R-:W-:Y:S01]  /*b5e0*/  F2FP.F16.F32.PACK_AB R178, R195, R208 ;  /* 0x000000d0c3b2723e */ /* 0x020fe200000000ff */
[--C-:B------:R-:W-:Y:S01]  /*b5f0*/  FFMA.FTZ R95, R95, UR4, -R219.reuse ;  /* 0x000000045f5f7c23 */ /* 0x100fe200080108db */
[--C-:B------:R-:W-:Y:S07]  /*b600*/  FFMA.FTZ R106, R106, UR4, -R219.reuse ;  /* 0x000000046a6a7c23 */ /* 0x100fee00080108db */
[----:B------:R2:W-:Y:S01]  /*b610*/  MUFU.EX2 R202, R39 ;  /* 0x0000002700ca7308 */ /* 0x0005e20000000800 */
[-C--:B------:R-:W-:Y:S09]  /*b620*/  HMMA.16816.F32 R4, R28, R184.reuse, R4 ;  /* 0x000000b81c04723c */ /* 0x080ff20000001804 */
[----:B------:R-:W-:Y:S01]  /*b630*/  MUFU.EX2 R63, R63 ;  /* 0x0000003f003f7308 */ /* 0x000fe20000000800 */
[--C-:B------:R-:W-:Y:S01]  /*b640*/  FFMA.FTZ R107, R107, UR4, -R219.reuse ;  /* 0x000000046b6b7c23 */ /* 0x100fe200080108db */
[--C-:B------:R-:W-:Y:S08]  /*b650*/  FFMA.FTZ R110, R110, UR4, -R219.reuse ;  /* 0x000000046e6e7c23 */ /* 0x100ff000080108db */
[----:B------:R-:W-:Y:S01]  /*b660*/  MUFU.EX2 R68, R68 ;  /* 0x0000004400447308 */ /* 0x000fe20000000800 */
[C---:B------:R-:W-:Y:S09]  /*b670*/  HMMA.16816.F32 R8, R176.reuse, R184, R8 ;  /* 0x000000b8b008723c */ /* 0x040ff20000001808 */
[----:B------:R-:W-:Y:S01]  /*b680*/  MUFU.EX2 R74, R74 ;  /* 0x0000004a004a7308 */ /* 0x000fe20000000800 */
[--C-:B------:R-:W-:Y:S01]  /*b690*/  FFMA.FTZ R85, R85, UR4, -R216.reuse ;  /* 0x0000000455557c23 */ /* 0x100fe200080108d8 */
[--C-:B------:R-:W-:Y:S01]  /*b6a0*/  FFMA.FTZ R96, R96, UR4, -R216.reuse ;  /* 0x0000000460607c23 */ /* 0x100fe200080108d8 */
[--C-:B------:R-:W-:Y:S01]  /*b6b0*/  FFMA.FTZ R97, R97, UR4, -R216.reuse ;  /* 0x0000000461617c23 */ /* 0x100fe200080108d8 */
[--C-:B------:R-:W-:Y:S01]  /*b6c0*/  FFMA.FTZ R100, R100, UR4, -R216.reuse ;  /* 0x0000000464647c23 */ /* 0x100fe200080108d8 */
[-C--:B------:R-:W-:Y:S01]  /*b6d0*/  HMMA.16816.F32 R12, R176, R186.reuse, R12 ;  /* 0x000000bab00c723c */ /* 0x080fe2000000180c */
[----:B--2---:R-:W-:Y:S04]  /*b6e0*/  LDSM.16.MT88.4 R36, [R173+0x9000] ;  /* 0x00900000ad24783b */ /* 0x004fe80000004200 */
[----:B------:R-:W-:Y:S01]  /*b6f0*/  MUFU.EX2 R69, R69 ;  /* 0x0000004500457308 */ /* 0x000fe20000000800 */
[--C-:B------:R-:W-:Y:S01]  /*b700*/  FFMA.FTZ R101, R101, UR4, -R216.reuse ;  /* 0x0000000465657c23 */ /* 0x100fe200080108d8 */
[--C-:B------:R-:W-:Y:S01]  /*b710*/  FFMA.FTZ R112, R112, UR4, -R216.reuse ;  /* 0x0000000470707c23 */ /* 0x100fe200080108d8 */
[--C-:B------:R-:W-:Y:S01]  /*b720*/  FFMA.FTZ R113, R113, UR4, -R216.reuse ;  /* 0x0000000471717c23 */ /* 0x100fe200080108d8 */
[--C-:B------:R-:W-:Y:S01]  /*b730*/  FFMA.FTZ R116, R116, UR4, -R216.reuse ;  /* 0x0000000474747c23 */ /* 0x100fe200080108d8 */
[--C-:B------:R-:W-:Y:S01]  /*b740*/  FFMA.FTZ R117, R117, UR4, -R216.reuse ;  /* 0x0000000475757c23 */ /* 0x100fe200080108d8 */
[C---:B------:R-:W-:Y:S01]  /*b750*/  HMMA.16816.F32 R16, R28.reuse, R186, R16 ;  /* 0x000000ba1c10723c */ /* 0x040fe20000001810 */
[----:B------:R-:W2:Y:S03]  /*b760*/  LDSM.16.MT88.4 R184, [R175+0x800] ;  /* 0x00080000afb8783b */ /* 0x000ea60000004200 */
[----:B------:R-:W-:Y:S01]  /*b770*/  MUFU.EX2 R101, R101 ;  /* 0x0000006500657308 */ /* 0x000fe20000000800 */
[--C-:B------:R-:W-:Y:S01]  /*b780*/  FFMA.FTZ R128, R128, UR4, -R216.reuse ;  /* 0x0000000480807c23 */ /* 0x100fe200080108d8 */
[----:B------:R-:W-:Y:S01]  /*b790*/  FFMA.FTZ R216, R129, UR4, -R216 ;  /* 0x0000000481d87c23 */ /* 0x000fe200080108d8 */
[--C-:B------:R-:W-:Y:S07]  /*b7a0*/  FFMA.FTZ R111, R111, UR4, -R219.reuse ;  /* 0x000000046f6f7c23 */ /* 0x100fee00080108db */
[----:B------:R3:W-:Y:S01]  /*b7b0*/  MUFU.EX2 R129, R56 ;  /* 0x0000003800817308 */ /* 0x0007e20000000800 */
[-C--:B------:R-:W-:Y:S03]  /*b7c0*/  HMMA.16816.F32 R132, R28, R180.reuse, R132 ;  /* 0x000000b41c84723c */ /* 0x080fe60000001884 */
[--C-:B------:R-:W-:Y:S01]  /*b7d0*/  FFMA.FTZ R122, R122, UR4, -R219.reuse ;  /* 0x000000047a7a7c23 */ /* 0x100fe200080108db */
[--C-:B------:R-:W-:Y:S01]  /*b7e0*/  FFMA.FTZ R123, R123, UR4, -R219.reuse ;  /* 0x000000047b7b7c23 */ /* 0x100fe200080108db */
[--C-:B------:R-:W-:Y:S04]  /*b7f0*/  FFMA.FTZ R126, R126, UR4, -R219.reuse ;  /* 0x000000047e7e7c23 */ /* 0x100fe800080108db */
[----:B------:R-:W-:Y:S01]  /*b800*/  MUFU.EX2 R112, R112 ;  /* 0x0000007000707308 */ /* 0x000fe20000000800 */
[--C-:B------:R-:W-:Y:S01]  /*b810*/  FFMA.FTZ R66, R66, UR4, -R218.reuse ;  /* 0x0000000442427c23 */ /* 0x100fe200080108da */
[C---:B------:R-:W-:Y:S08]  /*b820*/  HMMA.16816.F32 R136, R176.reuse, R180, R136 ;  /* 0x000000b4b088723c */ /* 0x040ff00000001888 */
[----:B------:R4:W-:Y:S01]  /*b830*/  MUFU.EX2 R181, R40 ;  /* 0x0000002800b57308 */ /* 0x0009e20000000800 */
[--C-:B------:R-:W-:Y:S01]  /*b840*/  FFMA.FTZ R70, R70, UR4, -R218.reuse ;  /* 0x0000000446467c23 */ /* 0x100fe200080108da */
[----:B---3--:R-:W3:Y:S08]  /*b850*/  LDL.LU R56, [R1+0x4] ;  /* 0x0000040001387983 */ /* 0x008ef00000300800 */
[----:B------:R-:W-:Y:S01]  /*b860*/  MUFU.EX2 R180, R42 ;  /* 0x0000002a00b47308 */ /* 0x000fe20000000800 */
[--C-:B------:R-:W-:Y:S01]  /*b870*/  FFMA.FTZ R71, R71, UR4, -R218.reuse ;  /* 0x0000000447477c23 */ /* 0x100fe200080108da */
[-C--:B------:R-:W-:Y:S08]  /*b880*/  HMMA.16816.F32 R140, R176, R182.reuse, R140 ;  /* 0x000000b6b08c723c */ /* 0x080ff0000000188c */
[----:B------:R-:W-:Y:S01]  /*b890*/  MUFU.EX2 R70, R70 ;  /* 0x0000004600467308 */ /* 0x000fe20000000800 */
[--C-:B------:R-:W-:Y:S01]  /*b8a0*/  FFMA.FTZ R82, R82, UR4, -R218.reuse ;  /* 0x0000000452527c23 */ /* 0x100fe200080108da */
[--C-:B------:R-:W-:Y:S01]  /*b8b0*/  FFMA.FTZ R83, R83, UR4, -R218.reuse ;  /* 0x0000000453537c23 */ /* 0x100fe200080108da */
[--C-:B------:R-:W-:Y:S07]  /*b8c0*/  FFMA.FTZ R86, R86, UR4, -R218.reuse ;  /* 0x0000000456567c23 */ /* 0x100fee00080108da */
[----:B------:R-:W-:Y:S01]  /*b8d0*/  MUFU.EX2 R216, R216 ;  /* 0x000000d800d87308 */ /* 0x000fe20000000800 */
[--C-:B------:R-:W-:Y:S01]  /*b8e0*/  FFMA.FTZ R87, R87, UR4, -R218.reuse ;  /* 0x0000000457577c23 */ /* 0x100fe200080108da */
[C---:B------:R-:W-:Y:S08]  /*b8f0*/  HMMA.16816.F32 R144, R28.reuse, R182, R144 ;  /* 0x000000b61c90723c */ /* 0x040ff00000001890 */
[----:B------:R-:W-:Y:S01]  /*b900*/  MUFU.EX2 R183, R41 ;  /* 0x0000002900b77308 */ /* 0x000fe20000000800 */
[--C-:B----4-:R-:W-:Y:S01]  /*b910*/  FFMA.FTZ R40, R47, UR4, -R219.reuse ;  /* 0x000000042f287c23 */ /* 0x110fe200080108db */
[----:B------:R-:W-:Y:S08]  /*b920*/  FFMA.FTZ R219, R127, UR4, -R219 ;  /* 0x000000047fdb7c23 */ /* 0x000ff000080108db */
[----:B------:R-:W4:Y:S01]  /*b930*/  MUFU.EX2 R182, R43 ;  /* 0x0000002b00b67308 */ /* 0x000f220000000800 */
[--C-:B------:R-:W-:Y:S01]  /*b940*/  FFMA.FTZ R98, R98, UR4, -R218.reuse ;  /* 0x0000000462627c23 */ /* 0x100fe200080108da */
[-C--:B-1----:R-:W-:Y:S08]  /*b950*/  HMMA.16816.F32 R148, R28, R188.reuse, R148 ;  /* 0x000000bc1c94723c */ /* 0x082ff00000001894 */
        /* <DEDUP_REMOVED lines=8> */
[----:B----4-:R-:W-:Y:S01]  /*b9e0*/  F2FP.F16.F32.PACK_AB R41, R182, R180 ;  /* 0x000000b4b629723e */ /* 0x010fe200000000ff */
[--C-:B------:R-:W-:Y:S01]  /*b9f0*/  FFMA.FTZ R115, R115, UR4, -R218.reuse ;  /* 0x0000000473737c23 */ /* 0x100fe200080108da */
[----:B------:R-:W-:Y:S07]  /*ba00*/  MOV R189, R230 ;  /* 0x000000e600bd7202 */ /* 0x000fee0000000f00 */
[----:B------:R-:W-:Y:S01]  /*ba10*/  MUFU.EX2 R103, R103 ;  /* 0x0000006700677308 */ /* 0x000fe20000000800 */
[-C--:B------:R-:W-:Y:S09]  /*ba20*/  HMMA.16816.F32 R156, R176, R190.reuse, R156 ;  /* 0x000000beb09c723c */ /* 0x080ff2000000189c */
[----:B------:R1:W-:Y:S01]  /*ba30*/  MUFU.EX2 R230, R48 ;  /* 0x0000003000e67308 */ /* 0x0003e20000000800 */
[----:B------:R-:W-:Y:S01]  /*ba40*/  MOV R188, R227 ;  /* 0x000000e300bc7202 */ /* 0x000fe20000000f00 */
[--C-:B------:R-:W-:Y:S01]  /*ba50*/  FFMA.FTZ R118, R118, UR4, -R218.reuse ;  /* 0x0000000476767c23 */ /* 0x100fe200080108da */
[--C-:B------:R-:W-:Y:S07]  /*ba60*/  FFMA.FTZ R119, R119, UR4, -R218.reuse ;  /* 0x0000000477777c23 */ /* 0x100fee00080108da */
[----:B------:R-:W4:Y:S01]  /*ba70*/  MUFU.EX2 R227, R45 ;  /* 0x0000002d00e37308 */ /* 0x000f220000000800 */
[C---:B------:R-:W-:Y:S09]  /*ba80*/  HMMA.16816.F32 R160, R28.reuse, R190, R160 ;  /* 0x000000be1ca0723c */ /* 0x040ff200000018a0 */
[----:B------:R-:W-:Y:S01]  /*ba90*/  MUFU.EX2 R114, R114 ;  /* 0x0000007200727308 */ /* 0x000fe20000000800 */
[----:B------:R-:W-:Y:S01]  /*baa0*/  MOV R190, R194 ;  /* 0x000000c200be7202 */ /* 0x000fe20000000f00 */
[--C-:B------:R-:W-:Y:S01]  /*bab0*/  FFMA.FTZ R130, R130, UR4, -R218.reuse ;  /* 0x0000000482827c23 */ /* 0x100fe200080108da */
[----:B------:R-:W-:Y:S07]  /*bac0*/  MOV R191, R193 ;  /* 0x000000c100bf7202 */ /* 0x000fee0000000f00 */
[----:B------:R-:W-:Y:S01]  /*bad0*/  MUFU.EX2 R194, R54 ;  /* 0x0000003600c27308 */ /* 0x000fe20000000800 */
[-C--:B--2---:R-:W-:Y:S01]  /*bae0*/  HMMA.16816.F32 R20, R28, R184.reuse, R20 ;  /* 0x000000b81c14723c */ /* 0x084fe20000001814 */
[----:B-1----:R-:W-:Y:S02]  /*baf0*/  LDSM.16.MT88.4 R48, [R174+0x1000] ;  /* 0x00100000ae30783b */ /* 0x002fe40000004200 */
[----:B------:R-:W-:Y:S06]  /*bb00*/  FFMA.FTZ R218, R131, UR4, -R218 ;  /* 0x0000000483da7c23 */ /* 0x000fec00080108da */
[----:B------:R-:W-:Y:S01]  /*bb10*/  MUFU.EX2 R193, R66 ;  /* 0x0000004200c17308 */ /* 0x000fe20000000800 */
[----:B----4-:R-:W-:Y:S01]  /*bb20*/  F2FP.F16.F32.PACK_AB R42, R227, R210 ;  /* 0x000000d2e32a723e */ /* 0x010fe200000000ff */
[--C-:B------:R-:W-:Y:S01]  /*bb30*/  FFMA.FTZ R61, R61, UR4, -R217.reuse ;  /* 0x000000043d3d7c23 */ /* 0x100fe200080108d9 */
[--C-:B------:R-:W-:Y:S01]  /*bb40*/  FFMA.FTZ R72, R72, UR4, -R217.reuse ;  /* 0x0000000448487c23 */ /* 0x100fe200080108d9 */
[C---:B------:R-:W-:Y:S06]  /*bb50*/  HMMA.16816.F32 R164, R176.reuse, R184, R164 ;  /* 0x000000b8b0a4723c */ /* 0x040fec00000018a4 */
[----:B------:R-:W-:Y:S01]  /*bb60*/  MUFU.EX2 R131, R57 ;  /* 0x0000003900837308 */ /* 0x000fe20000000800 */
[----:B------:R-:W-:Y:S09]  /*bb70*/  MOV R185, R204 ;  /* 0x000000cc00b97202 */ /* 0x000ff20000000f00 */
[----:B------:R-:W-:Y:S01]  /*bb80*/  MUFU.EX2 R72, R72 ;  /* 0x0000004800487308 */ /* 0x000fe20000000800 */
[----:B------:R-:W-:Y:S01]  /*bb90*/  MOV R184, R195 ;  /* 0x000000c300b87202 */ /* 0x000fe20000000f00 */
[--C-:B------:R-:W-:Y:S01]  /*bba0*/  FFMA.FTZ R60, R60, UR4, -R217.reuse ;  /* 0x000000043c3c7c23 */ /* 0x100fe200080108d9 */
[-C--:B------:R-:W-:Y:S07]  /*bbb0*/  HMMA.16816.F32 R32, R176, R186.reuse, R32 ;  /* 0x000000bab020723c */ /* 0x080fee0000001820 */
[----:B------:R-:W-:Y:S01]  /*bbc0*/  MUFU.EX2 R204, R55 ;  /* 0x0000003700cc7308 */ /* 0x000fe20000000800 */
[----:B------:R-:W-:Y:S01]  /*bbd0*/  MOV R179, R189 ;  /* 0x000000bd00b37202 */ /* 0x000fe20000000f00 */
[--C-:B------:R-:W-:Y:S01]  /*bbe0*/  FFMA.FTZ R73, R73, UR4, -R217.reuse ;  /* 0x0000000449497c23 */ /* 0x100fe200080108d9 */
[----:B------:R-:W-:Y:S07]  /*bbf0*/  MOV R189, R208 ;  /* 0x000000d000bd7202 */ /* 0x000fee0000000f00 */
[----:B------:R-:W-:Y:S01]  /*bc00*/  MUFU.EX2 R218, R218 ;  /* 0x000000da00da7308 */ /* 0x000fe20000000800 */
[----:B------:R-:W-:Y:S01]  /*bc10*/  MOV R177, R209 ;  /* 0x000000d100b17202 */ /* 0x000fe20000000f00 */
[----:B------:R-:W-:Y:S08]  /*bc20*/  HMMA.16816.F32 R24, R28, R186, R24 ;  /* 0x000000ba1c18723c */ /* 0x000ff00000001818 */
[----:B------:R1:W-:Y:S01]  /*bc30*/  MUFU.EX2 R208, R46 ;  /* 0x0000002e00d07308 */ /* 0x0003e20000000800 */
[----:B------:R-:W-:Y:S01]  /*bc40*/  F2FP.F16.F32.PACK_AB R28, R203, R201 ;  /* 0x000000c9cb1c723e */ /* 0x000fe200000000ff */
[--C-:B------:R-:W-:Y:S08]  /*bc50*/  FFMA.FTZ R76, R76, UR4, -R217.reuse ;  /* 0x000000044c4c7c23 */ /* 0x100ff000080108d9 */
[----:B------:R2:W4:Y:S01]  /*bc60*/  MUFU.EX2 R209, R40 ;  /* 0x0000002800d17308 */ /* 0x0005220000000800 */
[----:B------:R-:W-:Y:S01]  /*bc70*/  F2FP.F16.F32.PACK_AB R29, R202, R200 ;  /* 0x000000c8ca1d723e */ /* 0x000fe200000000ff */
[--C-:B------:R-:W-:Y:S01]  /*bc80*/  FFMA.FTZ R77, R77, UR4, -R217.reuse ;  /* 0x000000044d4d7c23 */ /* 0x100fe200080108d9 */
[----:B------:R-:W-:Y:S07]  /*bc90*/  F2FP.F16.F32.PACK_AB R30, R238, R230 ;  /* 0x000000e6ee1e723e */ /* 0x000fee00000000ff */
[----:B------:R-:W-:Y:S01]  /*bca0*/  MUFU.EX2 R195, R64 ;  /* 0x0000004000c37308 */ /* 0x000fe20000000800 */
[----:B------:R-:W-:Y:S01]  /*bcb0*/  F2FP.F16.F32.PACK_AB R31, R237, R211 ;  /* 0x000000d3ed1f723e */ /* 0x000fe200000000ff */
[--C-:B------:R-:W-:Y:S01]  /*bcc0*/  FFMA.FTZ R88, R88, UR4, -R217.reuse ;  /* 0x0000000458587c23 */ /* 0x100fe200080108d9 */
[----:B------:R-:W-:Y:S07]  /*bcd0*/  MOV R178, R188 ;  /* 0x000000bc00b27202 */ /* 0x000fee0000000f00 */
[----:B------:R-:W-:Y:S01]  /*bce0*/  MUFU.EX2 R66, R60 ;  /* 0x0000003c00427308 */ /* 0x000fe20000000800 */
[----:B------:R-:W-:Y:S01]  /*bcf0*/  MOV R188, R192 ;  /* 0x000000c000bc7202 */ /* 0x000fe20000000f00 */
[----:B-1----:R-:W1:Y:S01]  /*bd00*/  LDSM.16.MT88.4 R44, [R212+0x9000] ;  /* 0x00900000d42c783b */ /* 0x002e620000004200 */
[----:B------:R-:W-:Y:S01]  /*bd10*/  MOV R176, R206 ;  /* 0x000000ce00b07202 */ /* 0x000fe20000000f00 */
[-C--:B------:R-:W-:Y:S06]  /*bd20*/  HMMA.16816.F32 R4, R28, R36.reuse, R4 ;  /* 0x000000241c04723c */ /* 0x080fec0000001804 */
[----:B------:R-:W-:Y:S01]  /*bd30*/  MUFU.EX2 R206, R53 ;  /* 0x0000003500ce7308 */ /* 0x000fe20000000800 */
[----:B--2---:R-:W-:Y:S01]  /*bd40*/  F2FP.F16.F32.PACK_AB R40, R183, R181 ;  /* 0x000000b5b728723e */ /* 0x004fe200000000ff */
[--C-:B------:R-:W-:Y:S01]  /*bd50*/  FFMA.FTZ R89, R89, UR4, -R217.reuse ;  /* 0x0000000459597c23 */ /* 0x100fe200080108d9 */
[----:B----4-:R-:W-:Y:S07]  /*bd60*/  F2FP.F16.F32.PACK_AB R43, R209, R208 ;  /* 0x000000d0d12b723e */ /* 0x010fee00000000ff */
[----:B------:R-:W-:Y:S01]  /*bd70*/  MUFU.EX2 R192, R67 ;  /* 0x0000004300c07308 */ /* 0x000fe20000000800 */
[----:B------:R-:W-:Y:S01]  /*bd80*/  MOV R187, R207 ;  /* 0x000000cf00bb7202 */ /* 0x000fe20000000f00 */
[--C-:B------:R-:W-:Y:S01]  /*bd90*/  FFMA.FTZ R92, R92, UR4, -R217.reuse ;  /* 0x000000045c5c7c23 */ /* 0x100fe200080108d9 */
[----:B------:R-:W-:Y:S07]  /*bda0*/  MOV R186, R205 ;  /* 0x000000cd00ba7202 */ /* 0x000fee0000000f00 */
[----:B------:R2:W-:Y:S01]  /*bdb0*/  MUFU.EX2 R67, R58 ;  /* 0x0000003a00437308 */ /* 0x0005e20000000800 */
[--C-:B------:R-:W-:Y:S01]  /*bdc0*/  FFMA.FTZ R93, R93, UR4, -R217.reuse ;  /* 0x000000045d5d7c23 */ /* 0x100fe200080108d9 */
[C---:B------:R-:W-:Y:S08]  /*bdd0*/  HMMA.16816.F32 R8, R40.reuse, R36, R8 ;  /* 0x000000242808723c */ /* 0x040ff00000001808 */
[----:B------:R4:W-:Y:S01]  /*bde0*/  MUFU.EX2 R207, R52 ;  /* 0x0000003400cf7308 */ /* 0x0009e20000000800 */
[--C-:B------:R-:W-:Y:S01]  /*bdf0*/  FFMA.FTZ R104, R104, UR4, -R217.reuse ;  /* 0x0000000468687c23 */ /* 0x100fe200080108d9 */
[--C-:B------:R-:W-:Y:S08]  /*be00*/  FFMA.FTZ R105, R105, UR4, -R217.reuse ;  /* 0x0000000469697c23 */ /* 0x100ff000080108d9 */
[----:B------:R-:W-:Y:S01]  /*be10*/  MUFU.EX2 R205, R65 ;  /* 0x0000004100cd7308 */ /* 0x000fe20000000800 */
[--C-:B------:R-:W-:Y:S01]  /*be20*/  FFMA.FTZ R108, R108, UR4, -R217.reuse ;  /* 0x000000046c6c7c23 */ /* 0x100fe200080108d9 */
[-C--:B------:R-:W-:Y:S08]  /*be30*/  HMMA.16816.F32 R12, R40, R38.reuse, R12 ;  /* 0x00000026280c723c */ /* 0x080ff0000000180c */
[----:B------:R-:W-:Y:S01]  /*be40*/  MUFU.EX2 R65, R61 ;  /* 0x0000003d00417308 */ /* 0x000fe20000000800 */
[--C-:B------:R-:W-:Y:S01]  /*be50*/  FFMA.FTZ R109, R109, UR4, -R217.reuse ;  /* 0x000000046d6d7c23 */ /* 0x100fe200080108d9 */
[----:B--2---:R-:W2:Y:S01]  /*be60*/  LDL.LU R58, [R1+0x10] ;  /* 0x00001000013a7983 */ /* 0x004ea20000300800 */
[--C-:B------:R-:W-:Y:S07]  /*be70*/  FFMA.FTZ R120, R120, UR4, -R217.reuse ;  /* 0x0000000478787c23 */ /* 0x100fee00080108d9 */
[----:B------:R-:W-:Y:S01]  /*be80*/  MUFU.EX2 R64, R62 ;  /* 0x0000003e00407308 */ /* 0x000fe20000000800 */
[--C-:B------:R-:W-:Y:S01]  /*be90*/  FFMA.FTZ R121, R121, UR4, -R217.reuse ;  /* 0x0000000479797c23 */ /* 0x100fe200080108d9 */
[C---:B------:R-:W-:Y:S01]  /*bea0*/  HMMA.16816.F32 R16, R28.reuse, R38, R16 ;  /* 0x000000261c10723c */ /* 0x040fe20000001810 */
[----:B------:R-:W5:Y:S07]  /*beb0*/  LDSM.16.MT88.4 R36, [R175+0x1000] ;  /* 0x00100000af24783b */ /* 0x000f6e0000004200 */
[----:B------:R-:W-:Y:S01]  /*bec0*/  MUFU.EX2 R81, R81 ;  /* 0x0000005100517308 */ /* 0x000fe20000000800 */
[--C-:B------:R-:W-:Y:S01]  /*bed0*/  FFMA.FTZ R124, R124, UR4, -R217.reuse ;  /* 0x000000047c7c7c23 */ /* 0x100fe200080108d9 */
[----:B------:R-:W-:Y:S08]  /*bee0*/  FFMA.FTZ R217, R125, UR4, -R217 ;  /* 0x000000047dd97c23 */ /* 0x000ff000080108d9 */
[----:B------:R-:W-:Y:S01]  /*bef0*/  MUFU.EX2 R82, R82 ;  /* 0x0000005200527308 */ /* 0x000fe20000000800 */
[----:B------:R-:W2:Y:S01]  /*bf00*/  LDL.LU R57, [R1+0x8] ;  /* 0x0000080001397983 */ /* 0x000ea20000300800 */
[-C--:B-1----:R-:W-:Y:S08]  /*bf10*/  HMMA.16816.F32 R132, R28, R44.reuse, R132 ;  /* 0x0000002c1c84723c */ /* 0x082ff00000001884 */
[----:B------:R-:W-:Y:S01]  /*bf20*/  MUFU.EX2 R217, R217 ;  /* 0x000000d900d97308 */ /* 0x000fe20000000800 */
[----:B----4-:R-:W-:Y:S09]  /*bf30*/  LDSM.16.MT88.4 R52, [R175+0x1800] ;  /* 0x00180000af34783b */ /* 0x010ff20000004200 */
[----:B------:R-:W1:Y:S01]  /*bf40*/  MUFU.EX2 R125, R59 ;  /* 0x0000003b007d7308 */ /* 0x000e620000000800 */
[C---:B------:R-:W-:Y:S09]  /*bf50*/  HMMA.16816.F32 R136, R40.reuse, R44, R136 ;  /* 0x0000002c2888723c */ /* 0x040ff20000001888 */
[----:B------:R-:W-:Y:S10]  /*bf60*/  MUFU.EX2 R83, R83 ;  /* 0x0000005300537308 */ /* 0x000ff40000000800 */
[----:B------:R-:W4:Y:S01]  /*bf70*/  MUFU.EX2 R73, R73 ;  /* 0x0000004900497308 */ /* 0x000f220000000800 */
[-C--:B------:R-:W-:Y:S09]  /*bf80*/  HMMA.16816.F32 R140, R40, R46.reuse, R140 ;  /* 0x0000002e288c723c */ /* 0x080ff2000000188c */
[----:B------:R-:W4:Y:S10]  /*bf90*/  MUFU.EX2 R75, R75 ;  /* 0x0000004b004b7308 */ /* 0x000f340000000800 */
[----:B------:R-:W-:Y:S01]  /*bfa0*/  MUFU.EX2 R76, R76 ;  /* 0x0000004c004c7308 */ /* 0x000fe20000000800 */
[C---:B------:R-:W-:Y:S01]  /*bfb0*/  HMMA.16816.F32 R144, R28.reuse, R46, R144 ;  /* 0x0000002e1c90723c */ /* 0x040fe20000001890 */
[----:B------:R-:W3:Y:S08]  /*bfc0*/  LDSM.16.MT88.4 R44, [R173+0x9800] ;  /* 0x00980000ad2c783b */ /* 0x000ef00000004200 */
[----:B------:R-:W4:Y:S10]  /*bfd0*/  MUFU.EX2 R77, R77 ;  /* 0x0000004d004d7308 */ /* 0x000f340000000800 */
[----:B------:R-:W-:Y:S01]  /*bfe0*/  MUFU.EX2 R78, R78 ;  /* 0x0000004e004e7308 */ /* 0x000fe20000000800 */
[-C--:B------:R-:W-:Y:S09]  /*bff0*/  HMMA.16816.F32 R148, R28, R48.reuse, R148 ;  /* 0x000000301c94723c */ /* 0x080ff20000001894 */
[----:B------:R-:W4:Y:S10]  /*c000*/  MUFU.EX2 R79, R79 ;  /* 0x0000004f004f7308 */ /* 0x000f340000000800 */
[----:B------:R-:W-:Y:S01]  /*c010*/  MUFU.EX2 R84, R84 ;  /* 0x0000005400547308 */ /* 0x000fe20000000800 */
[C---:B------:R-:W-:Y:S09]  /*c020*/  HMMA.16816.F32 R152, R40.reuse, R48, R152 ;  /* 0x000000302898723c */ /* 0x040ff20000001898 */
[----:B------:R-:W-:Y:S10]  /*c030*/  MUFU.EX2 R85, R85 ;  /* 0x0000005500557308 */ /* 0x000ff40000000800 */
[----:B------:R-:W-:Y:S01]  /*c040*/  MUFU.EX2 R86, R86 ;  /* 0x0000005600567308 */ /* 0x000fe20000000800 */
[-C--:B------:R-:W-:Y:S09]  /*c050*/  HMMA.16816.F32 R156, R40, R50.reuse, R156 ;  /* 0x00000032289c723c */ /* 0x080ff2000000189c */
[----:B------:R-:W-:Y:S10]  /*c060*/  MUFU.EX2 R87, R87 ;  /* 0x0000005700577308 */ /* 0x000ff40000000800 */
[----:B------:R-:W-:Y:S01]  /*c070*/  MUFU.EX2 R96, R96 ;  /* 0x0000006000607308 */ /* 0x000fe20000000800 */
[C---:B------:R-:W-:Y:S01]  /*c080*/  HMMA.16816.F32 R160, R28.reuse, R50, R160 ;  /* 0x000000321ca0723c */ /* 0x040fe200000018a0 */
[----:B------:R-:W4:Y:S08]  /*c090*/  LDSM.16.MT88.4 R48, [R212+0x9800] ;  /* 0x00980000d430783b */ /* 0x000f300000004200 */
[----:B------:R-:W-:Y:S10]  /*c0a0*/  MUFU.EX2 R97, R97 ;  /* 0x0000006100617308 */ /* 0x000ff40000000800 */
[----:B------:R-:W-:Y:S01]  /*c0b0*/  MUFU.EX2 R98, R98 ;  /* 0x0000006200627308 */ /* 0x000fe20000000800 */
[-C--:B-----5:R-:W-:Y:S09]  /*c0c0*/  HMMA.16816.F32 R20, R28, R36.reuse, R20 ;  /* 0x000000241c14723c */ /* 0x0a0ff20000001814 */
[----:B------:R-:W-:Y:S10]  /*c0d0*/  MUFU.EX2 R99, R99 ;  /* 0x0000006300637308 */ /* 0x000ff40000000800 */
[----:B------:R-:W-:Y:S01]  /*c0e0*/  MUFU.EX2 R88, R88 ;  /* 0x0000005800587308 */ /* 0x000fe20000000800 */
[C---:B------:R-:W-:Y:S09]  /*c0f0*/  HMMA.16816.F32 R164, R40.reuse, R36, R164 ;  /* 0x0000002428a4723c */ /* 0x040ff200000018a4 */
[----:B------:R-:W-:Y:S01]  /*c100*/  MUFU.EX2 R89, R89 ;  /* 0x0000005900597308 */ /* 0x000fe20000000800 */
[----:B------:R-:W-:Y:S02]  /*c110*/  F2FP.F16.F32.PACK_AB R36, R131, R129 ;  /* 0x000000818324723e */ /* 0x000fe400000000ff */
[----:B-1----:R-:W-:Y:S07]  /*c120*/  F2FP.F16.F32.PACK_AB R37, R125, R67 ;  /* 0x000000437d25723e */ /* 0x002fee00000000ff */
[----:B------:R-:W-:Y:S01]  /*c130*/  MUFU.EX2 R90, R90 ;  /* 0x0000005a005a7308 */ /* 0x000fe20000000800 */
[-C--:B------:R-:W-:Y:S01]  /*c140*/  HMMA.16816.F32 R32, R40, R38.reuse, R32 ;  /* 0x000000262820723c */ /* 0x080fe20000001820 */
[----:B------:R-:W1:Y:S08]  /*c150*/  LDSM.16.MT88.4 R40, [R174+0x1800] ;  /* 0x00180000ae28783b */ /* 0x000e700000004200 */
[----:B------:R-:W5:Y:S10]  /*c160*/  MUFU.EX2 R91, R91 ;  /* 0x0000005b005b7308 */ /* 0x000f740000000800 */
[----:B------:R-:W-:Y:S01]  /*c170*/  MUFU.EX2 R92, R92 ;  /* 0x0000005c005c7308 */ /* 0x000fe20000000800 */
[----:B------:R-:W-:Y:S09]  /*c180*/  HMMA.16816.F32 R24, R28, R38, R24 ;  /* 0x000000261c18723c */ /* 0x000ff20000001818 */
[----:B------:R-:W5:Y:S01]  /*c190*/  MUFU.EX2 R93, R93 ;  /* 0x0000005d005d7308 */ /* 0x000f620000000800 */
[----:B------:R-:W-:Y:S02]  /*c1a0*/  F2FP.F16.F32.PACK_AB R28, R206, R207 ;  /* 0x000000cfce1c723e */ /* 0x000fe400000000ff */
[----:B------:R-:W-:Y:S07]  /*c1b0*/  F2FP.F16.F32.PACK_AB R29, R204, R194 ;  /* 0x000000c2cc1d723e */ /* 0x000fee00000000ff */
[----:B------:R-:W-:Y:S01]  /*c1c0*/  MUFU.EX2 R94, R94 ;  /* 0x0000005e005e7308 */ /* 0x000fe20000000800 */
[----:B------:R-:W-:Y:S02]  /*c1d0*/  F2FP.F16.F32.PACK_AB R30, R205, R195 ;  /* 0x000000c3cd1e723e */ /* 0x000fe400000000ff */
[----:B------:R-:W-:Y:S07]  /*c1e0*/  F2FP.F16.F32.PACK_AB R31, R192, R193 ;  /* 0x000000c1c01f723e */ /* 0x000fee00000000ff */
[----:B------:R-:W5:Y:S01]  /*c1f0*/  MUFU.EX2 R95, R95 ;  /* 0x0000005f005f7308 */ /* 0x000f620000000800 */
[----:B------:R-:W-:Y:S02]  /*c200*/  F2FP.F16.F32.PACK_AB R38, R65, R66 ;  /* 0x000000424126723e */ /* 0x000fe400000000ff */
[----:B------:R-:W-:Y:S07]  /*c210*/  F2FP.F16.F32.PACK_AB R39, R63, R64 ;  /* 0x000000403f27723e */ /* 0x000fee00000000ff */
[----:B------:R-:W5:Y:S01]  /*c220*/  MUFU.EX2 R100, R100 ;  /* 0x0000006400647308 */ /* 0x000f620000000800 */
[-C--:B---3--:R-:W-:Y:S09]  /*c230*/  HMMA.16816.F32 R4, R28, R44.reuse, R4 ;  /* 0x0000002c1c04723c */ /* 0x088ff20000001804 */
[----:B------:R-:W3:Y:S10]  /*c240*/  MUFU.EX2 R102, R102 ;  /* 0x0000006600667308 */ /* 0x000ef40000000800 */
[----:B------:R-:W3:Y:S01]  /*c250*/  MUFU.EX2 R113, R113 ;  /* 0x0000007100717308 */ /* 0x000ee20000000800 */
[C---:B------:R-:W-:Y:S09]  /*c260*/  HMMA.16816.F32 R8, R36.reuse, R44, R8 ;  /* 0x0000002c2408723c */ /* 0x040ff20000001808 */
[----:B------:R-:W3:Y:S10]  /*c270*/  MUFU.EX2 R115, R115 ;  /* 0x0000007300737308 */ /* 0x000ef40000000800 */
[----:B------:R-:W-:Y:S01]  /*c280*/  MUFU.EX2 R104, R104 ;  /* 0x0000006800687308 */ /* 0x000fe20000000800 */
[-C--:B------:R-:W-:Y:S09]  /*c290*/  HMMA.16816.F32 R12, R36, R46.reuse, R12 ;  /* 0x0000002e240c723c */ /* 0x080ff2000000180c */
[----:B------:R-:W-:Y:S10]  /*c2a0*/  MUFU.EX2 R105, R105 ;  /* 0x0000006900697308 */ /* 0x000ff40000000800 */
[----:B------:R-:W-:Y:S01]  /*c2b0*/  MUFU.EX2 R106, R106 ;  /* 0x0000006a006a7308 */ /* 0x000fe20000000800 */
[C---:B------:R-:W-:Y:S01]  /*c2c0*/  HMMA.16816.F32 R16, R28.reuse, R46, R16 ;  /* 0x0000002e1c10723c */ /* 0x040fe20000001810 */
[----:B------:R-:W-:Y:S08]  /*c2d0*/  LDSM.16.MT88.4 R44, [R212+0xa000] ;  /* 0x00a00000d42c783b */ /* 0x000ff00000004200 */
[----:B------:R-:W3:Y:S10]  /*c2e0*/  MUFU.EX2 R107, R107 ;  /* 0x0000006b006b7308 */ /* 0x000ef40000000800 */
[----:B------:R-:W-:Y:S01]  /*c2f0*/  MUFU.EX2 R108, R108 ;  /* 0x0000006c006c7308 */ /* 0x000fe20000000800 */
[-C--:B----4-:R-:W-:Y:S09]  /*c300*/  HMMA.16816.F32 R132, R28, R48.reuse, R132 ;  /* 0x000000301c84723c */ /* 0x090ff20000001884 */
[----:B------:R-:W4:Y:S10]  /*c310*/  MUFU.EX2 R109, R109 ;  /* 0x0000006d006d7308 */ /* 0x000f340000000800 */
[----:B------:R-:W-:Y:S01]  /*c320*/  MUFU.EX2 R110, R110 ;  /* 0x0000006e006e7308 */ /* 0x000fe20000000800 */
[C---:B------:R-:W-:Y:S09]  /*c330*/  HMMA.16816.F32 R136, R36.reuse, R48, R136 ;  /* 0x000000302488723c */ /* 0x040ff20000001888 */
[----:B------:R-:W4:Y:S10]  /*c340*/  MUFU.EX2 R111, R111 ;  /* 0x0000006f006f7308 */ /* 0x000f340000000800 */
[----:B------:R-:W-:Y:S01]  /*c350*/  MUFU.EX2 R59, R116 ;  /* 0x00000074003b7308 */ /* 0x000fe20000000800 */
[-C--:B------:R-:W-:Y:S09]  /*c360*/  HMMA.16816.F32 R140, R36, R50.reuse, R140 ;  /* 0x00000032248c723c */ /* 0x080ff2000000188c */
[----:B------:R-:W4:Y:S10]  /*c370*/  MUFU.EX2 R61, R117 ;  /* 0x00000075003d7308 */ /* 0x000f340000000800 */
[----:B------:R-:W-:Y:S01]  /*c380*/  MUFU.EX2 R60, R119 ;  /* 0x00000077003c7308 */ /* 0x000fe20000000800 */
[C---:B------:R-:W-:Y:S01]  /*c390*/  HMMA.16816.F32 R144, R28.reuse, R50, R144 ;  /* 0x000000321c90723c */ /* 0x040fe20000001890 */
[----:B------:R-:W-:Y:S08]  /*c3a0*/  LDSM.16.MT88.4 R48, [R174+0x2000] ;  /* 0x00200000ae30783b */ /* 0x000ff00000004200 */
[----:B------:R-:W4:Y:S01]  /*c3b0*/  MUFU.EX2 R62, R128 ;  /* 0x00000080003e7308 */ /* 0x000f220000000800 */
[-C--:B-1----:R-:W-:Y:S03]  /*c3c0*/  HMMA.16816.F32 R148, R28, R40.reuse, R148 ;  /* 0x000000281c94723c */ /* 0x082fe60000001894 */
[----:B------:R-:W-:Y:S02]  /*c3d0*/  FFMA.FTZ R168, R168, R56, R220 ;  /* 0x00000038a8a87223 */ /* 0x000fe400000100dc */
[----:B------:R-:W3:Y:S02]  /*c3e0*/  LDL.LU R56, [R1+0xc] ;  /* 0x00000c0001387983 */ /* 0x000ee40000300800 */
[----:B------:R-:W-:Y:S01]  /*c3f0*/  FADD.FTZ R168, R225, R168 ;  /* 0x000000a8e1a87221 */ /* 0x000fe20000010000 */
[C---:B------:R-:W-:Y:S01]  /*c400*/  HMMA.16816.F32 R152, R36.reuse, R40, R152 ;  /* 0x000000282498723c */ /* 0x040fe20000001898 */
[----:B------:R-:W4:Y:S07]  /*c410*/  LDL.LU R127, [R1] ;  /* 0x00000000017f7983 */ /* 0x000f2e0000300800 */
[-C--:B------:R-:W-:Y:S08]  /*c420*/  HMMA.16816.F32 R156, R36, R42.reuse, R156 ;  /* 0x0000002a249c723c */ /* 0x080ff0000000189c */
[C---:B------:R-:W-:Y:S01]  /*c430*/  HMMA.16816.F32 R160, R28.reuse, R42, R160 ;  /* 0x0000002a1ca0723c */ /* 0x040fe200000018a0 */
[----:B------:R-:W1:Y:S07]  /*c440*/  LDSM.16.MT88.4 R40, [R173+0xa000] ;  /* 0x00a00000ad28783b */ /* 0x000e6e0000004200 */
[-C--:B------:R-:W-:Y:S08]  /*c450*/  HMMA.16816.F32 R20, R28, R52.reuse, R20 ;  /* 0x000000341c14723c */ /* 0x080ff00000001814 */
[C---:B------:R-:W-:Y:S08]  /*c460*/  HMMA.16816.F32 R164, R36.reuse, R52, R164 ;  /* 0x0000003424a4723c */ /* 0x040ff000000018a4 */
[-C--:B------:R-:W-:Y:S03]  /*c470*/  HMMA.16816.F32 R32, R36, R54.reuse, R32 ;  /* 0x000000362420723c */ /* 0x080fe60000001820 */
[----:B------:R-:W-:Y:S02]  /*c480*/  F2FP.F16.F32.PACK_AB R36, R73, R72 ;  /* 0x000000484924723e */ /* 0x000fe400000000ff */
[----:B------:R-:W-:Y:S02]  /*c490*/  F2FP.F16.F32.PACK_AB R37, R75, R74 ;  /* 0x0000004a4b25723e */ /* 0x000fe400000000ff */
[----:B------:R-:W-:Y:S01]  /*c4a0*/  F2FP.F16.F32.PACK_AB R38, R77, R76 ;  /* 0x0000004c4d26723e */ /* 0x000fe200000000ff */
[----:B------:R-:W-:Y:S01]  /*c4b0*/  HMMA.16816.F32 R24, R28, R54, R24 ;  /* 0x000000361c18723c */ /* 0x000fe20000001818 */
[----:B------:R-:W5:Y:S03]  /*c4c0*/  LDSM.16.MT88.4 R52, [R175+0x2000] ;  /* 0x00200000af34783b */ /* 0x000f660000004200 */
[----:B------:R-:W-:Y:S02]  /*c4d0*/  F2FP.F16.F32.PACK_AB R28, R69, R68 ;  /* 0x00000044451c723e */ /* 0x000fe400000000ff */
[----:B------:R-:W-:Y:S02]  /*c4e0*/  F2FP.F16.F32.PACK_AB R29, R71, R70 ;  /* 0x00000046471d723e */ /* 0x000fe400000000ff */
[----:B------:R-:W-:Y:S02]  /*c4f0*/  F2FP.F16.F32.PACK_AB R30, R81, R80 ;  /* 0x00000050511e723e */ /* 0x000fe400000000ff */
[----:B------:R-:W-:Y:S02]  /*c500*/  F2FP.F16.F32.PACK_AB R31, R83, R82 ;  /* 0x00000052531f723e */ /* 0x000fe400000000ff */
[----:B------:R-:W-:Y:S05]  /*c510*/  F2FP.F16.F32.PACK_AB R39, R79, R78 ;  /* 0x0000004e4f27723e */ /* 0x000fea00000000ff */
[-C--:B-1----:R-:W-:Y:S08]  /*c520*/  HMMA.16816.F32 R4, R28, R40.reuse, R4 ;  /* 0x000000281c04723c */ /* 0x082ff00000001804 */
[C---:B------:R-:W-:Y:S08]  /*c530*/  HMMA.16816.F32 R8, R36.reuse, R40, R8 ;  /* 0x000000282408723c */ /* 0x040ff00000001808 */
[-C--:B------:R-:W-:Y:S08]  /*c540*/  HMMA.16816.F32 R12, R36, R42.reuse, R12 ;  /* 0x0000002a240c723c */ /* 0x080ff0000000180c */
[C---:B------:R-:W-:Y:S01]  /*c550*/  HMMA.16816.F32 R16, R28.reuse, R42, R16 ;  /* 0x0000002a1c10723c */ /* 0x040fe20000001810 */
[----:B------:R-:W1:Y:S07]  /*c560*/  LDSM.16.MT88.4 R40, [R173+0xa800] ;  /* 0x00a80000ad28783b */ /* 0x000e6e0000004200 */
[-C--:B------:R-:W-:Y:S08]  /*c570*/  HMMA.16816.F32 R132, R28, R44.reuse, R132 ;  /* 0x0000002c1c84723c */ /* 0x080ff00000001884 */
[C---:B------:R-:W-:Y:S04]  /*c580*/  HMMA.16816.F32 R136, R36.reuse, R44, R136 ;  /* 0x0000002c2488723c */ /* 0x040fe80000001888 */
[----:B--2---:R-:W-:Y:S04]  /*c590*/  FFMA.FTZ R3, R3, R58, R223 ;  /* 0x0000003a03037223 */ /* 0x004fe800000100df */
[-C--:B------:R-:W-:Y:S08]  /*c5a0*/  HMMA.16816.F32 R140, R36, R46.reuse, R140 ;  /* 0x0000002e248c723c */ /* 0x080ff0000000188c */
[C---:B------:R-:W-:Y:S01]  /*c5b0*/  HMMA.16816.F32 R144, R28.reuse, R46, R144 ;  /* 0x0000002e1c90723c */ /* 0x040fe20000001890 */
[----:B------:R-:W2:Y:S03]  /*c5c0*/  LDSM.16.MT88.4 R44, [R212+0xa800] ;  /* 0x00a80000d42c783b */ /* 0x000ea60000004200 */
[----:B------:R-:W-:Y:S04]  /*c5d0*/  FFMA.FTZ R2, R2, R57, R221 ;  /* 0x0000003902027223 */ /* 0x000fe800000100dd */
[-C--:B------:R-:W-:Y:S08]  /*c5e0*/  HMMA.16816.F32 R148, R28, R48.reuse, R148 ;  /* 0x000000301c94723c */ /* 0x080ff00000001894 */
[C---:B------:R-:W-:Y:S08]  /*c5f0*/  HMMA.16816.F32 R152, R36.reuse, R48, R152 ;  /* 0x000000302498723c */ /* 0x040ff00000001898 */
[-C--:B------:R-:W-:Y:S08]  /*c600*/  HMMA.16816.F32 R156, R36, R50.reuse, R156 ;  /* 0x00000032249c723c */ /* 0x080ff0000000189c */
[C---:B------:R-:W-:Y:S01]  /*c610*/  HMMA.16816.F32 R160, R28.reuse, R50, R160 ;  /* 0x000000321ca0723c */ /* 0x040fe200000018a0 */
[----:B------:R-:W2:Y:S07]  /*c620*/  LDSM.16.MT88.4 R48, [R174+0x2800] ;  /* 0x00280000ae30783b */ /* 0x000eae0000004200 */
[-C--:B-----5:R-:W-:Y:S08]  /*c630*/  HMMA.16816.F32 R20, R28, R52.reuse, R20 ;  /* 0x000000341c14723c */ /* 0x0a0ff00000001814 */
[C---:B------:R-:W-:Y:S08]  /*c640*/  HMMA.16816.F32 R164, R36.reuse, R52, R164 ;  /* 0x0000003424a4723c */ /* 0x040ff000000018a4 */
[-C--:B------:R-:W-:Y:S03]  /*c650*/  HMMA.16816.F32 R32, R36, R54.reuse, R32 ;  /* 0x000000362420723c */ /* 0x080fe60000001820 */
[----:B------:R-:W-:Y:S01]  /*c660*/  F2FP.F16.F32.PACK_AB R37, R91, R90 ;  /* 0x0000005a5b25723e */ /* 0x000fe200000000ff */
[----:B------:R-:W-:Y:S01]  /*c670*/  FADD.FTZ R36, R236, R2 ;  /* 0x00000002ec247221 */ /* 0x000fe20000010000 */
[----:B------:R-:W-:Y:S02]  /*c680*/  F2FP.F16.F32.PACK_AB R38, R93, R92 ;  /* 0x0000005c5d26723e */ /* 0x000fe400000000ff */
[----:B------:R-:W-:Y:S01]  /*c690*/  F2FP.F16.F32.PACK_AB R39, R95, R94 ;  /* 0x0000005e5f27723e */ /* 0x000fe200000000ff */
[----:B------:R-:W-:Y:S01]  /*c6a0*/  HMMA.16816.F32 R24, R28, R54, R24 ;  /* 0x000000361c18723c */ /* 0x000fe20000001818 */
[----:B------:R-:W5:Y:S03]  /*c6b0*/  LDSM.16.MT88.4 R52, [R175+0x2800] ;  /* 0x00280000af34783b */ /* 0x000f660000004200 */
[----:B------:R-:W-:Y:S01]  /*c6c0*/  F2FP.F16.F32.PACK_AB R28, R85, R84 ;  /* 0x00000054551c723e */ /* 0x000fe200000000ff */
[----:B------:R-:W-:Y:S01]  /*c6d0*/  FADD.FTZ R58, R235, R36 ;  /* 0x00000024eb3a7221 */ /* 0x000fe20000010000 */
        /* <DEDUP_REMOVED lines=9> */
[-C--:B--2---:R-:W-:Y:S08]  /*c770*/  HMMA.16816.F32 R132, R28, R44.reuse, R132 ;  /* 0x0000002c1c84723c */ /* 0x084ff00000001884 */
[C---:B------:R-:W-:Y:S08]  /*c780*/  HMMA.16816.F32 R136, R36.reuse, R44, R136 ;  /* 0x0000002c2488723c */ /* 0x040ff00000001888 */
[-C--:B------:R-:W-:Y:S08]  /*c790*/  HMMA.16816.F32 R140, R36, R46.reuse, R140 ;  /* 0x0000002e248c723c */ /* 0x080ff0000000188c */
[C---:B------:R-:W-:Y:S01]  /*c7a0*/  HMMA.16816.F32 R144, R28.reuse, R46, R144 ;  /* 0x0000002e1c90723c */ /* 0x040fe20000001890 */
[----:B------:R-:W2:Y:S07]  /*c7b0*/  LDSM.16.MT88.4 R44, [R212+0xb000] ;  /* 0x00b00000d42c783b */ /* 0x000eae0000004200 */
[-C--:B------:R-:W-:Y:S08]  /*c7c0*/  HMMA.16816.F32 R148, R28, R48.reuse, R148 ;  /* 0x000000301c94723c */ /* 0x080ff00000001894 */
[C---:B------:R-:W-:Y:S08]  /*c7d0*/  HMMA.16816.F32 R152, R36.reuse, R48, R152 ;  /* 0x000000302498723c */ /* 0x040ff00000001898 */
[-C--:B------:R-:W-:Y:S08]  /*c7e0*/  HMMA.16816.F32 R156, R36, R50.reuse, R156 ;  /* 0x00000032249c723c */ /* 0x080ff0000000189c */
[C---:B------:R-:W-:Y:S01]  /*c7f0*/  HMMA.16816.F32 R160, R28.reuse, R50, R160 ;  /* 0x000000321ca0723c */ /* 0x040fe200000018a0 */
[----:B------:R-:W2:Y:S03]  /*c800*/  LDSM.16.MT88.4 R48, [R174+0x3000] ;  /* 0x00300000ae30783b */ /* 0x000ea60000004200 */
[----:B---3--:R-:W-:Y:S04]  /*c810*/  FFMA.FTZ R0, R0, R56, R222 ;  /* 0x0000003800007223 */ /* 0x008fe800000100de */
[-C--:B-----5:R-:W-:Y:S03]  /*c820*/  HMMA.16816.F32 R20, R28, R52.reuse, R20 ;  /* 0x000000341c14723c */ /* 0x0a0fe60000001814 */
[----:B------:R-:W-:Y:S01]  /*c830*/  FADD.FTZ R0, R234, R0 ;  /* 0x00000000ea007221 */ /* 0x000fe20000010000 */
[----:B------:R-:W-:Y:S01]  /*c840*/  FADD.FTZ R56, R224, R3 ;  /* 0x00000003e0387221 */ /* 0x000fe20000010000 */
[----:B------:R-:W-:Y:S01]  /*c850*/  FADD.FTZ R3, R186, R168 ;  /* 0x000000a8ba037221 */ /* 0x000fe20000010000 */
[----:B------:R-:W-:Y:S02]  /*c860*/  MOV R168, R171 ;  /* 0x000000ab00a87202 */ /* 0x000fe40000000f00 */
[C---:B------:R-:W-:Y:S04]  /*c870*/  HMMA.16816.F32 R164, R36.reuse, R52, R164 ;  /* 0x0000003424a4723c */ /* 0x040fe800000018a4 */
[----:B------:R-:W-:Y:S01]  /*c880*/  FADD.FTZ R57, R176, R3 ;  /* 0x00000003b0397221 */ /* 0x000fe20000010000 */
[----:B------:R-:W-:Y:S01]  /*c890*/  MOV R176, R189 ;  /* 0x000000bd00b07202 */ /* 0x000fe20000000f00 */
[----:B------:R-:W-:Y:S01]  /*c8a0*/  FADD.FTZ R2, R187, R56 ;  /* 0x00000038bb027221 */ /* 0x000fe20000010000 */
[----:B------:R-:W-:Y:S01]  /*c8b0*/  FADD.FTZ R56, R239, R0 ;  /* 0x00000000ef387221 */ /* 0x000fe20000010000 */
[-C--:B------:R-:W-:Y:S03]  /*c8c0*/  HMMA.16816.F32 R32, R36, R54.reuse, R32 ;  /* 0x000000362420723c */ /* 0x080fe60000001820 */
[----:B------:R-:W-:Y:S01]  /*c8d0*/  FADD.FTZ R3, R177, R2 ;  /* 0x00000002b1037221 */ /* 0x000fe20000010000 */
[----:B------:R-:W-:Y:S01]  /*c8e0*/  FADD.FTZ R0, R178, R58 ;  /* 0x0000003ab2007221 */ /* 0x000fe20000010000 */
[----:B------:R-:W-:Y:S01]  /*c8f0*/  FADD.FTZ R52, R231, R57 ;  /* 0x00000039e7347221 */ /* 0x000fe20000010000 */
[----:B------:R-:W-:Y:S01]  /*c900*/  MOV R178, R191 ;  /* 0x000000bf00b27202 */ /* 0x000fe20000000f00 */
[----:B------:R-:W-:Y:S01]  /*c910*/  FADD.FTZ R2, R179, R56 ;  /* 0x00000038b3027221 */ /* 0x000fe20000010000 */
[----:B------:R-:W-:Y:S01]  /*c920*/  HMMA.16816.F32 R24, R28, R54, R24 ;  /* 0x000000361c18723c */ /* 0x000fe20000001818 */
[----:B------:R-:W3:Y:S03]  /*c930*/  MUFU.EX2 R58, R118 ;  /* 0x00000076003a7308 */ /* 0x000ee60000000800 */
[----:B------:R-:W-:Y:S01]  /*c940*/  F2FP.F16.F32.PACK_AB R28, R101, R100 ;  /* 0x00000064651c723e */ /* 0x000fe200000000ff */
[----:B------:R-:W-:Y:S01]  /*c950*/  FADD.FTZ R0, R197, R0 ;  /* 0x00000000c5007221 */ /* 0x000fe20000010000 */
[----:B------:R-:W-:Y:S01]  /*c960*/  F2FP.F16.F32.PACK_AB R29, R103, R102 ;  /* 0x00000066671d723e */ /* 0x000fe200000000ff */
[----:B------:R-:W-:Y:S01]  /*c970*/  FADD.FTZ R36, R196, R2 ;  /* 0x00000002c4247221 */ /* 0x000fe20000010000 */
[----:B------:R-:W-:Y:S01]  /*c980*/  F2FP.F16.F32.PACK_AB R30, R113, R112 ;  /* 0x00000070711e723e */ /* 0x000fe200000000ff */
[----:B------:R-:W-:Y:S01]  /*c990*/  FADD.FTZ R57, R198, R0 ;  /* 0x00000000c6397221 */ /* 0x000fe20000010000 */
[----:B------:R-:W-:Y:S01]  /*c9a0*/  F2FP.F16.F32.PACK_AB R31, R115, R114 ;  /* 0x00000072731f723e */ /* 0x000fe200000000ff */
[----:B------:R-:W-:Y:S01]  /*c9b0*/  FADD.FTZ R2, R232, R52 ;  /* 0x00000034e8027221 */ /* 0x000fe20000010000 */
[----:B------:R-:W-:Y:S01]  /*c9c0*/  MOV R179, R190 ;  /* 0x000000be00b37202 */ /* 0x000fe20000000f00 */
[----:B------:R-:W5:Y:S01]  /*c9d0*/  LDSM.16.MT88.4 R52, [R175+0x3000] ;  /* 0x00300000af34783b */ /* 0x000f620000004200 */
[----:B------:R-:W-:Y:S01]  /*c9e0*/  MOV R177, R188 ;  /* 0x000000bc00b17202 */ /* 0x000fe20000000f00 */
[----:B------:R-:W-:Y:S01]  /*c9f0*/  FADD.FTZ R56, R233, R2 ;  /* 0x00000002e9387221 */ /* 0x000fe20000010000 */
[----:B------:R-:W-:Y:S01]  /*ca00*/  F2FP.F16.F32.PACK_AB R37, R107, R106 ;  /* 0x0000006a6b25723e */ /* 0x000fe200000000ff */
[-C--:B-1----:R-:W-:Y:S03]  /*ca10*/  HMMA.16816.F32 R4, R28, R40.reuse, R4 ;  /* 0x000000281c04723c */ /* 0x082fe60000001804 */
[----:B------:R-:W-:Y:S01]  /*ca20*/  FADD.FTZ R0, R199, R36 ;  /* 0x00000024c7007221 */ /* 0x000fe20000010000 */
[----:B------:R-:W-:Y:S01]  /*ca30*/  F2FP.F16.F32.PACK_AB R36, R105, R104 ;  /* 0x000000686924723e */ /* 0x000fe200000000ff */
[----:B------:R1:W5:Y:S01]  /*ca40*/  LDSM.16.MT88.4 R188, [R173+0xb800] ;  /* 0x00b80000adbc783b */ /* 0x0003620000004200 */
[----:B----4-:R-:W-:Y:S01]  /*ca50*/  F2FP.F16.F32.PACK_AB R38, R109, R108 ;  /* 0x0000006c6d26723e */ /* 0x010fe200000000ff */
[----:B------:R-:W-:Y:S01]  /*ca60*/  FADD.FTZ R0, R177, R0 ;  /* 0x00000000b1007221 */ /* 0x000fe20000010000 */
[----:B------:R-:W-:Y:S01]  /*ca70*/  F2FP.F16.F32.PACK_AB R39, R111, R110 ;  /* 0x0000006e6f27723e */ /* 0x000fe200000000ff */
[----:B------:R-:W-:Y:S01]  /*ca80*/  FADD.FTZ R2, R176, R57 ;  /* 0x00000039b0027221 */ /* 0x000fe20000010000 */
[----:B------:R-:W-:Y:S04]  /*ca90*/  FADD.FTZ R3, R226, R3 ;  /* 0x00000003e2037221 */ /* 0x000fe80000010000 */
[----:B------:R-:W-:Y:S01]  /*caa0*/  FADD.FTZ R3, R229, R3 ;  /* 0x00000003e5037221 */ /* 0x000fe20000010000 */
[C---:B------:R-:W-:Y:S04]  /*cab0*/  HMMA.16816.F32 R8, R36.reuse, R40, R8 ;  /* 0x000000282408723c */ /* 0x040fe80000001808 */
[----:B------:R-:W-:Y:S01]  /*cac0*/  FADD.FTZ R40, R178, R56 ;  /* 0x00000038b2287221 */ /* 0x000fe20000010000 */
[----:B------:R-:W-:Y:S03]  /*cad0*/  FADD.FTZ R3, R228, R3 ;  /* 0x00000003e4037221 */ /* 0x000fe60000010000 */
[-C--:B------:R-:W-:Y:S03]  /*cae0*/  HMMA.16816.F32 R12, R36, R42.reuse, R12 ;  /* 0x0000002a240c723c */ /* 0x080fe6000000180c */
[----:B------:R-:W-:Y:S01]  /*caf0*/  FADD.FTZ R3, R179, R3 ;  /* 0x00000003b3037221 */ /* 0x000fe20000010000 */
[----:B-1----:R-:W-:Y:S03]  /*cb00*/  MOV R173, R170 ;  /* 0x000000aa00ad7202 */ /* 0x002fe60000000f00 */
[----:B------:R-:W-:Y:S01]  /*cb10*/  FADD.FTZ R3, R200, R3 ;  /* 0x00000003c8037221 */ /* 0x000fe20000010000 */
[C---:B------:R-:W-:Y:S04]  /*cb20*/  HMMA.16816.F32 R16, R28.reuse, R42, R16 ;  /* 0x0000002a1c10723c */ /* 0x040fe80000001810 */
[----:B------:R-:W-:Y:S01]  /*cb30*/  F2FP.F16.F32.PACK_AB R200, R61, R59 ;  /* 0x0000003b3dc8723e */ /* 0x000fe200000000ff */
[----:B------:R-:W-:Y:S01]  /*cb40*/  FADD.FTZ R3, R202, R3 ;  /* 0x00000003ca037221 */ /* 0x000fe20000010000 */
[----:B------:R-:W-:Y:S02]  /*cb50*/  F2FP.F16.F32.PACK_AB R202, R216, R62 ;  /* 0x0000003ed8ca723e */ /* 0x000fe400000000ff */
[-C--:B--2---:R-:W-:Y:S08]  /*cb60*/  HMMA.16816.F32 R132, R28, R44.reuse, R132 ;  /* 0x0000002c1c84723c */ /* 0x084ff00000001884 */
[C---:B------:R-:W-:Y:S04]  /*cb70*/  HMMA.16816.F32 R136, R36.reuse, R44, R136 ;  /* 0x0000002c2488723c */ /* 0x040fe80000001888 */
[----:B------:R-:W-:Y:S01]  /*cb80*/  FADD.FTZ R45, R201, R40 ;  /* 0x00000028c92d7221 */ /* 0x000fe20000010000 */
[----:B---3--:R-:W-:Y:S01]  /*cb90*/  F2FP.F16.F32.PACK_AB R201, R60, R58 ;  /* 0x0000003a3cc9723e */ /* 0x008fe200000000ff */
[----:B------:R-:W1:Y:S01]  /*cba0*/  LDSM.16.MT88.4 R40, [R212+0xb800] ;  /* 0x00b80000d428783b */ /* 0x000e620000004200 */
[----:B------:R-:W-:Y:S01]  /*cbb0*/  FADD.FTZ R44, R184, R2 ;  /* 0x00000002b82c7221 */ /* 0x000fe20000010000 */
[-C--:B------:R-:W-:Y:S03]  /*cbc0*/  HMMA.16816.F32 R140, R36, R46.reuse, R140 ;  /* 0x0000002e248c723c */ /* 0x080fe6000000188c */
[----:B------:R-:W-:Y:S01]  /*cbd0*/  FADD.FTZ R2, R185, R0 ;  /* 0x00000000b9027221 */ /* 0x000fe20000010000 */
[----:B------:R-:W-:Y:S03]  /*cbe0*/  FADD.FTZ R0, R181, R44 ;  /* 0x0000002cb5007221 */ /* 0x000fe60000010000 */
[----:B------:R-:W-:Y:S01]  /*cbf0*/  FADD.FTZ R2, R180, R2 ;  /* 0x00000002b4027221 */ /* 0x000fe20000010000 */
[C---:B------:R-:W-:Y:S01]  /*cc00*/  HMMA.16816.F32 R144, R28.reuse, R46, R144 ;  /* 0x0000002e1c90723c */ /* 0x040fe20000001890 */
[----:B------:R-:W2:Y:S03]  /*cc10*/  MUFU.EX2 R47, R124 ;  /* 0x0000007c002f7308 */ /* 0x000ea60000000800 */
[----:B------:R-:W-:Y:S07]  /*cc20*/  FADD.FTZ R2, R182, R2 ;  /* 0x00000002b6027221 */ /* 0x000fee0000010000 */
[----:B------:R-:W-:Y:S01]  /*cc30*/  MUFU.EX2 R46, R122 ;  /* 0x0000007a002e7308 */ /* 0x000fe20000000800 */
[-C--:B------:R-:W-:Y:S03]  /*cc40*/  HMMA.16816.F32 R148, R28, R48.reuse, R148 ;  /* 0x000000301c94723c */ /* 0x080fe60000001894 */
[----:B--2---:R-:W-:Y:S05]  /*cc50*/  F2FP.F16.F32.PACK_AB R198, R217, R47 ;  /* 0x0000002fd9c6723e */ /* 0x004fea00000000ff */
[C---:B------:R-:W-:Y:S01]  /*cc60*/  HMMA.16816.F32 R152, R36.reuse, R48, R152 ;  /* 0x000000302498723c */ /* 0x040fe20000001898 */
[----:B------:R-:W2:Y:S10]  /*cc70*/  MUFU.EX2 R49, R123 ;  /* 0x0000007b00317308 */ /* 0x000eb40000000800 */
[----:B------:R-:W-:Y:S01]  /*cc80*/  MUFU.EX2 R48, R120 ;  /* 0x0000007800307308 */ /* 0x000fe20000000800 */
[-C--:B------:R-:W-:Y:S03]  /*cc90*/  HMMA.16816.F32 R156, R36, R50.reuse, R156 ;  /* 0x00000032249c723c */ /* 0x080fe6000000189c */
[----:B--2---:R-:W-:Y:S05]  /*cca0*/  F2FP.F16.F32.PACK_AB R197, R49, R46 ;  /* 0x0000002e31c5723e */ /* 0x004fea00000000ff */
[C---:B------:R-:W-:Y:S01]  /*ccb0*/  HMMA.16816.F32 R160, R28.reuse, R50, R160 ;  /* 0x000000321ca0723c */ /* 0x040fe200000018a0 */
[----:B------:R-:W-:Y:S10]  /*ccc0*/  MUFU.EX2 R51, R130 ;  /* 0x0000008200337308 */ /* 0x000ff40000000800 */
[----:B------:R-:W2:Y:S01]  /*ccd0*/  MUFU.EX2 R50, R121 ;  /* 0x0000007900327308 */ /* 0x000ea20000000800 */
[-C--:B-----5:R-:W-:Y:S08]  /*cce0*/  HMMA.16816.F32 R20, R28, R52.reuse, R20 ;  /* 0x000000341c14723c */ /* 0x0a0ff00000001814 */
[C---:B------:R-:W-:Y:S04]  /*ccf0*/  HMMA.16816.F32 R164, R36.reuse, R52, R164 ;  /* 0x0000003424a4723c */ /* 0x040fe800000018a4 */
[----:B--2---:R-:W-:Y:S04]  /*cd00*/  F2FP.F16.F32.PACK_AB R196, R50, R48 ;  /* 0x0000003032c4723e */ /* 0x004fe800000000ff */
[-C--:B------:R-:W-:Y:S01]  /*cd10*/  HMMA.16816.F32 R32, R36, R54.reuse, R32 ;  /* 0x000000362420723c */ /* 0x080fe20000001820 */
[----:B------:R-:W2:Y:S02]  /*cd20*/  MUFU.EX2 R38, R126 ;  /* 0x0000007e00267308 */ /* 0x000ea40000000800 */
[----:B------:R-:W-:Y:S01]  /*cd30*/  FADD.FTZ R37, R183, R0 ;  /* 0x00000000b7257221 */ /* 0x000fe20000010000 */
[----:B------:R-:W-:Y:S01]  /*cd40*/  FADD.FTZ R36, R203, R45 ;  /* 0x0000002dcb247221 */ /* 0x000fe20000010000 */
[----:B------:R-:W-:Y:S01]  /*cd50*/  F2FP.F16.F32.PACK_AB R203, R218, R51 ;  /* 0x00000033dacb723e */ /* 0x000fe200000000ff */
[----:B------:R-:W-:Y:S01]  /*cd60*/  FADD.FTZ R0, R211, R3 ;  /* 0x00000003d3007221 */ /* 0x000fe20000010000 */
[----:B------:R-:W-:Y:S01]  /*cd70*/  FADD.FTZ R3, R210, R37 ;  /* 0x00000025d2037221 */ /* 0x000fe20000010000 */
[----:B------:R-:W-:Y:S04]  /*cd80*/  HMMA.16816.F32 R24, R28, R54, R24 ;  /* 0x000000361c18723c */ /* 0x000fe80000001818 */
[----:B------:R-:W-:Y:S01]  /*cd90*/  FADD.FTZ R0, R237, R0 ;  /* 0x00000000ed007221 */ /* 0x000fe20000010000 */
[----:B------:R-:W-:Y:S01]  /*cda0*/  FADD.FTZ R3, R227, R3 ;  /* 0x00000003e3037221 */ /* 0x000fe20000010000 */
[----:B------:R-:W-:Y:S01]  /*cdb0*/  FADD.FTZ R36, R230, R36 ;  /* 0x00000024e6247221 */ /* 0x000fe20000010000 */
[----:B--2---:R-:W-:Y:S01]  /*cdc0*/  F2FP.F16.F32.PACK_AB R199, R219, R38 ;  /* 0x00000026dbc7723e */ /* 0x004fe200000000ff */
[-C--:B------:R-:W-:Y:S01]  /*cdd0*/  HMMA.16816.F32 R180, R200, R188.reuse, R4 ;  /* 0x000000bcc8b4723c */ /* 0x080fe20000001804 */
[----:B------:R-:W2:Y:S07]  /*cde0*/  LDSM.16.MT88.4 R4, [R174+0x3800] ;  /* 0x00380000ae04783b */ /* 0x000eae0000004200 */
[C---:B------:R-:W-:Y:S04]  /*cdf0*/  HMMA.16816.F32 R176, R196.reuse, R188, R8 ;  /* 0x000000bcc4b0723c */ /* 0x040fe80000001808 */
[----:B------:R-:W-:Y:S01]  /*ce00*/  FADD.FTZ R9, R194, R0 ;  /* 0x00000000c2097221 */ /* 0x000fe20000010000 */
[----:B------:R-:W-:Y:S01]  /*ce10*/  FADD.FTZ R8, R208, R2 ;  /* 0x00000002d0087221 */ /* 0x000fe20000010000 */
[----:B------:R-:W-:Y:S02]  /*ce20*/  FADD.FTZ R2, R238, R36 ;  /* 0x00000024ee027221 */ /* 0x000fe40000010000 */
[-C--:B------:R-:W-:Y:S03]  /*ce30*/  HMMA.16816.F32 R184, R196, R190.reuse, R12 ;  /* 0x000000bec4b8723c */ /* 0x080fe6000000180c */
[----:B------:R-:W-:Y:S01]  /*ce40*/  FADD.FTZ R10, R207, R2 ;  /* 0x00000002cf0a7221 */ /* 0x000fe20000010000 */
[----:B------:R-:W-:Y:S01]  /*ce50*/  FADD.FTZ R8, R209, R8 ;  /* 0x00000008d1087221 */ /* 0x000fe20000010000 */
[----:B------:R-:W-:Y:S02]  /*ce60*/  FADD.FTZ R2, R129, R3 ;  /* 0x0000000381027221 */ /* 0x000fe40000010000 */
[----:B------:R-:W-:Y:S01]  /*ce70*/  FADD.FTZ R3, R206, R10 ;  /* 0x0000000ace037221 */ /* 0x000fe20000010000 */
[C---:B------:R-:W-:Y:S04]  /*ce80*/  HMMA.16816.F32 R188, R200.reuse, R190, R16 ;  /* 0x000000bec8bc723c */ /* 0x040fe80000001810 */
[----:B------:R-:W-:Y:S01]  /*ce90*/  FADD.FTZ R11, R195, R3 ;  /* 0x00000003c30b7221 */ /* 0x000fe20000010000 */
[----:B------:R-:W-:Y:S01]  /*cea0*/  FADD.FTZ R0, R67, R8 ;  /* 0x0000000843007221 */ /* 0x000fe20000010000 */
[----:B------:R-:W-:Y:S01]  /*ceb0*/  FADD.FTZ R8, R204, R9 ;  /* 0x00000009cc087221 */ /* 0x000fe20000010000 */
[----:B------:R-:W-:Y:S01]  /*cec0*/  FADD.FTZ R2, R131, R2 ;  /* 0x0000000283027221 */ /* 0x000fe20000010000 */
[-C--:B-1----:R-:W-:Y:S03]  /*ced0*/  HMMA.16816.F32 R132, R200, R40.reuse, R132 ;  /* 0x00000028c884723c */ /* 0x082fe60000001884 */
[----:B------:R-:W-:Y:S01]  /*cee0*/  FADD.FTZ R3, R193, R8 ;  /* 0x00000008c1037221 */ /* 0x000fe20000010000 */
[----:B------:R-:W-:Y:S01]  /*cef0*/  FADD.FTZ R0, R125, R0 ;  /* 0x000000007d007221 */ /* 0x000fe20000010000 */
[----:B------:R-:W-:Y:S01]  /*cf00*/  FADD.FTZ R11, R205, R11 ;  /* 0x0000000bcd0b7221 */ /* 0x000fe20000010000 */
[----:B------:R-:W-:Y:S01]  /*cf10*/  FADD.FTZ R2, R66, R2 ;  /* 0x0000000242027221 */ /* 0x000fe20000010000 */
[----:B------:R-:W-:Y:S01]  /*cf20*/  FADD.FTZ R10, R192, R3 ;  /* 0x00000003c00a7221 */ /* 0x000fe20000010000 */
[C---:B------:R-:W-:Y:S04]  /*cf30*/  HMMA.16816.F32 R136, R196.reuse, R40, R136 ;  /* 0x00000028c488723c */ /* 0x040fe80000001888 */
[----:B------:R-:W-:Y:S01]  /*cf40*/  FADD.FTZ R0, R64, R0 ;  /* 0x0000000040007221 */ /* 0x000fe20000010000 */
[----:B------:R-:W-:Y:S01]  /*cf50*/  FADD.FTZ R3, R68, R11 ;  /* 0x0000000b44037221 */ /* 0x000fe20000010000 */
[----:B------:R-:W-:Y:S01]  /*cf60*/  FADD.FTZ R9, R65, R2 ;  /* 0x0000000241097221 */ /* 0x000fe20000010000 */
[----:B------:R-:W-:Y:S01]  /*cf70*/  FADD.FTZ R2, R70, R10 ;  /* 0x0000000a46027221 */ /* 0x000fe20000010000 */
[-C--:B------:R-:W-:Y:S03]  /*cf80*/  HMMA.16816.F32 R140, R196, R42.reuse, R140 ;  /* 0x0000002ac48c723c */ /* 0x080fe6000000188c */
[----:B------:R-:W-:Y:S01]  /*cf90*/  FADD.FTZ R8, R63, R0 ;  /* 0x000000003f087221 */ /* 0x000fe20000010000 */
[----:B------:R-:W-:Y:S01]  /*cfa0*/  FADD.FTZ R3, R69, R3 ;  /* 0x0000000345037221 */ /* 0x000fe20000010000 */
[----:B------:R-:W-:Y:S01]  /*cfb0*/  FADD.FTZ R0, R72, R9 ;  /* 0x0000000948007221 */ /* 0x000fe20000010000 */
[----:B------:R-:W-:Y:S01]  /*cfc0*/  FADD.FTZ R2, R71, R2 ;  /* 0x0000000247027221 */ /* 0x000fe20000010000 */
[----:B------:R-:W-:Y:S01]  /*cfd0*/  FADD.FTZ R12, R74, R8 ;  /* 0x000000084a0c7221 */ /* 0x000fe20000010000 */
[C---:B------:R-:W-:Y:S01]  /*cfe0*/  HMMA.16816.F32 R144, R200.reuse, R42, R144 ;  /* 0x0000002ac890723c */ /* 0x040fe20000001890 */
[----:B------:R-:W1:Y:S03]  /*cff0*/  LDSM.16.MT88.4 R8, [R175+0x3800] ;  /* 0x00380000af08783b */ /* 0x000e660000004200 */
[----:B------:R-:W-:Y:S01]  /*d000*/  FADD.FTZ R3, R80, R3 ;  /* 0x0000000350037221 */ /* 0x000fe20000010000 */
[----:B------:R-:W-:Y:S01]  /*d010*/  FADD.FTZ R13, R73, R0 ;  /* 0x00000000490d7221 */ /* 0x000fe20000010000 */
[----:B------:R-:W-:Y:S01]  /*d020*/  FADD.FTZ R2, R82, R2 ;  /* 0x0000000252027221 */ /* 0x000fe20000010000 */
[----:B------:R-:W-:Y:S01]  /*d030*/  FADD.FTZ R0, R75, R12 ;  /* 0x0000000c4b007221 */ /* 0x000fe20000010000 */
[-C--:B--2---:R-:W-:Y:S03]  /*d040*/  HMMA.16816.F32 R148, R200, R4.reuse, R148 ;  /* 0x00000004c894723c */ /* 0x084fe60000001894 */
        /* <DEDUP_REMOVED lines=15> */
[----:B------:R-:W-:Y:S01]  /*d140*/  MOV R174, R169 ;  /* 0x000000a900ae7202 */ /* 0x000fe20000000f00 */
[----:B------:R-:W-:Y:S01]  /*d150*/  FADD.FTZ R12, R98, R3 ;  /* 0x00000003620c7221 */ /* 0x000fe20000010000 */
[----:B------:R-:W-:Y:S01]  /*d160*/  FADD.FTZ R3, R97, R13 ;  /* 0x0000000d61037221 */ /* 0x000fe20000010000 */
[C---:B------:R-:W-:Y:S04]  /*d170*/  HMMA.16816.F32 R160, R200.reuse, R6, R160 ;  /* 0x00000006c8a0723c */ /* 0x040fe800000018a0 */
[----:B------:R-:W-:Y:S01]  /*d180*/  FADD.FTZ R3, R100, R3 ;  /* 0x0000000364037221 */ /* 0x000fe20000010000 */
[----:B------:R-:W-:Y:S01]  /*d190*/  FADD.FTZ R2, R89, R2 ;  /* 0x0000000259027221 */ /* 0x000fe20000010000 */
[----:B------:R-:W-:Y:S02]  /*d1a0*/  FADD.FTZ R0, R91, R0 ;  /* 0x000000005b007221 */ /* 0x000fe40000010000 */
[----:B------:R-:W-:Y:S01]  /*d1b0*/  FADD.FTZ R3, R101, R3 ;  /* 0x0000000365037221 */ /* 0x000fe20000010000 */
        /* <DEDUP_REMOVED lines=16> */
[----:B------:R-:W1:Y:S01]  /*d2c0*/  LDC.64 R2, c[0x0][0x3c0] ;  /* 0x0000f000ff027b82 */ /* 0x000e620000000a00 */
        /* <DEDUP_REMOVED lines=17> */
[-C--:B------:R-:W-:Y:S03]  /*d3e0*/  HMMA.16816.F32 R196, R196, R10.reuse, R32 ;  /* 0x0000000ac4c4723c */ /* 0x080fe60000001820 */
[----:B------:R-:W-:Y:S01]  /*d3f0*/  STL [R1+0x4], R5 ;  /* 0x0000040501007387 */ /* 0x000fe20000100800 */
[----:B------:R-:W-:Y:S01]  /*d400*/  FADD.FTZ R6, R38, R0 ;  /* 0x0000000026067221 */ /* 0x000fe20000010000 */
[----:B------:R-:W-:Y:S01]  /*d410*/  FADD.FTZ R0, R218, R4 ;  /* 0x00000004da007221 */ /* 0x000fe20000010000 */
[----:B------:R-:W-:Y:S01]  /*d420*/  FADD.FTZ R4, R217, R7 ;  /* 0x00000007d9047221 */ /* 0x000fe20000010000 */
[C---:B-1----:R-:W-:Y:S01]  /*d430*/  LEA R127, P0, -R2.reuse, R127, 0x8 ;  /* 0x0000007f027f7211 */ /* 0x042fe200078041ff */
[----:B------:R-:W-:Y:S02]  /*d440*/  HMMA.16816.F32 R200, R200, R10, R24 ;  /* 0x0000000ac8c8723c */ /* 0x000fe40000001818 */
[----:B------:R1:W-:Y:S04]  /*d450*/  STL [R1+0x10], R0 ;  /* 0x0000100001007387 */ /* 0x0003e80000100800 */
[----:B------:R2:W-:Y:S04]  /*d460*/  STL [R1+0x8], R4 ;  /* 0x0000080401007387 */ /* 0x0005e80000100800 */
[----:B------:R2:W-:Y:S01]  /*d470*/  STL [R1], R127 ;  /* 0x0000007f01007387 */ /* 0x0005e20000100800 */
[----:B-1----:R-:W-:Y:S01]  /*d480*/  SHF.L.U64.HI R0, R2, 0x8, R3 ;  /* 0x0000000802007819 */ /* 0x002fe20000010203 */
[----:B------:R-:W-:Y:S01]  /*d490*/  FADD.FTZ R2, R219, R6 ;  /* 0x00000006db027221 */ /* 0x000fe20000010000 */
[----:B------:R-:W-:Y:S02]  /*d4a0*/  MOV R3, R172 ;  /* 0x000000ac00037202 */ /* 0x000fe40000000f00 */
[----:B------:R-:W-:Y:S02]  /*d4b0*/  IADD3.X R252, PT, PT, R252, ~R0, RZ, P0, !PT ;  /* 0x80000000fcfc7210 */ /* 0x000fe400007fe4ff */
[----:B------:R2:W-:Y:S01]  /*d4c0*/  STL [R1+0xc], R2 ;  /* 0x00000c0201007387 */ /* 0x0005e20000100800 */
[----:B------:R-:W-:Y:S05]  /*d4d0*/  BRA.U UP0, `(.L_x_39) ;  /* 0xffffffbd00b47547 */ /* 0x000fea000b83ffff */
.L_x_38:
[----:B--2---:R-:W2:Y:S01]  /*d4e0*/  LDL.LU R4, [R1+0x4] ;  /* 0x0000040001047983 */ /* 0x004ea20000300800 */
[----:B------:R-:W-:Y:S02]  /*d4f0*/  MOV R35, 0x10 ;  /* 0x0000001000237802 */ /* 0x000fe40000000f00 */
[----:B-----5:R-:W-:Y:S01]  /*d500*/  LOP3.LUT P4, RZ, R213, 0x10, RZ, 0xc0, !PT ;  /* 0x00000010d5ff7812 */ /* 0x020fe2000788c0ff */
[----:B------:R-:W3:Y:S01]  /*d510*/  LDL.LU R8, [R1+0x10] ;  /* 0x0000100001087983 */ /* 0x000ee20000300800 */
[----:B------:R-:W-:Y:S01]  /*d520*/  UISETP.NE.AND UP3, UPT, UR14, -0x1, UPT ;  /* 0xffffffff0e00788c */ /* 0x000fe2000bf65270 */
[----:B------:R-:W1:Y:S01]  /*d530*/  S2UR UR10, SR_CTAID.Y ;  /* 0x00000000000a79c3 */ /* 0x000e620000002600 */
[----:B------:R-:W4:Y:S01]  /*d540*/  LDCU.U8 UR13, c[0x0][0x549] ;  /* 0x0000a920ff0d77ac */ /* 0x000f220008000000 */
[----:B------:R-:W3:Y:S01]  /*d550*/  LDL.LU R7, [R1+0x8] ;  /* 0x0000080001077983 */ /* 0x000ee20000300800 */
[----:B------:R-:W1:Y:S03]  /*d560*/  LDCU UR11, c[0x0][0x434] ;  /* 0x00008680ff0b77ac */ /* 0x000e660008000800 */
[----:B------:R-:W3:Y:S01]  /*d570*/  LDL.LU R6, [R1+0xc] ;  /* 0x00000c0001067983 */ /* 0x000ee20000300800 */
[----:B------:R-:W1:Y:S03]  /*d580*/  LDCU.U8 UR12, c[0x0][0x548] ;  /* 0x0000a900ff0c77ac */ /* 0x000e660008000000 */
[----:B------:R-:W3:Y:S01]  /*d590*/  LDL.LU R5, [R1+0x14] ;  /* 0x0000140001057983 */ /* 0x000ee20000300800 */
[----:B------:R-:W-:-:S02]  /*d5a0*/  SEL R35, R35, 0xfffffff0, !P5 ;  /* 0xfffffff023237807 */ /* 0x000fc40006800000 */
[----:B------:R-:W-:Y:S01]  /*d5b0*/  LOP3.LUT P5, RZ, R213, 0x8, RZ, 0xc0, !PT ;  /* 0x00000008d5ff7812 */ /* 0x000fe200078ac0ff */
[----:B------:R-:W1:Y:S03]  /*d5c0*/  @!UP3 LDCU.64 UR8, c[0x0][0x400] ;  /* 0x00008000ff08b7ac */ /* 0x000e660008000a00 */
[----:B------:R-:W-:Y:S01]  /*d5d0*/  SEL R248, R248, 0xffffffe0, !P5 ;  /* 0xffffffe0f8f87807 */ /* 0x000fe20006800000 */
[----:B------:R-:W1:Y:S01]  /*d5e0*/  @UP3 LDCU.64 UR4, c[0x0][0x408] ;  /* 0x00008100ff0437ac */ /* 0x000e620008000a00 */
[----:B----4-:R-:W-:Y:S02]  /*d5f0*/  UISETP.NE.AND UP1, UPT, UR13, URZ, UPT ;  /* 0x000000ff0d00728c */ /* 0x010fe4000bf25270 */
[----:B------:R-:W-:Y:S01]  /*d600*/  UISETP.NE.AND UP2, UPT, UR14, -0x1, UPT ;  /* 0xffffffff0e00788c */ /* 0x000fe2000bf45270 */
[----:B------:R-:W4:Y:S01]  /*d610*/  LDCU UR13, c[0x0][0x434] ;  /* 0x00008680ff0d77ac */ /* 0x000f220008000800 */
[----:B-1----:R-:W-:-:S02]  /*d620*/  UISETP.NE.AND UP0, UPT, UR12, URZ, !UP1 ;  /* 0x000000ff0c00728c */ /* 0x002fc4000cf05270 */
[----:B------:R-:W-:Y:S01]  /*d630*/  @!UP3 UIMAD.WIDE.U32 UR18, UR10, UR8, URZ ;  /* 0x000000080a12b2a5 */ /* 0x000fe2000f8e00ff */
[----:B------:R-:W1:Y:S04]  /*d640*/  S2UR UR8, SR_CTAID.Z ;  /* 0x00000000000879c3 */ /* 0x000e680000002700 */
[----:B------:R-:W1:Y:S01]  /*d650*/  @UP1 LDCU UR15, c[0x0][0x430] ;  /* 0x00008600ff0f17ac */ /* 0x000e620008000800 */
[----:B------:R-:W-:Y:S01]  /*d660*/  @UP3 UIMAD.WIDE.U32 UR20, UR14, UR4, URZ ;  /* 0x000000040e1432a5 */ /* 0x000fe2000f8e00ff */
[----:B------:R-:W4:Y:S01]  /*d670*/  @UP1 LDCU UR4, c[0x0][0x430] ;  /* 0x00008600ff0417ac */ /* 0x000f220008000800 */
[----:B------:R-:W-:Y:S02]  /*d680*/  @!UP3 UIMAD UR9, UR10, UR9, UR19 ;  /* 0x000000090a09b2a4 */ /* 0x000fe4000f8e0213 */
[----:B------:R-:W-:-:S02]  /*d690*/  @UP3 UIMAD UR9, UR14, UR5, UR21 ;  /* 0x000000050e0932a4 */ /* 0x000fc4000f8e0215 */
[----:B------:R-:W-:Y:S01]  /*d6a0*/  @!UP2 UIMAD UR14, UR10, UR11, URZ ;  /* 0x0000000b0a0ea2a4 */ /* 0x000fe2000f8e02ff */
[----:B------:R-:W-:Y:S01]  /*d6b0*/  @UP1 UMOV UR5, 0x1 ;  /* 0x0000000100051882 */ /* 0x000fe20000000000 */
[----:B------:R-:W-:Y:S01]  /*d6c0*/  @UP3 UMOV UR18, UR20 ;  /* 0x0000001400123c82 */ /* 0x000fe20008000000 */
[----:B----4-:R-:W-:Y:S02]  /*d6d0*/  @UP1 UIMAD UR13, UR4, UR11, URZ ;  /* 0x0000000b040d12a4 */ /* 0x010fe4000f8e02ff */
[----:B------:R-:W-:Y:S01]  /*d6e0*/  USHF.R.S32.HI UR4, URZ, 0x1f, UR14 ;  /* 0x0000001fff047899 */ /* 0x000fe2000801140e */
[----:B--2---:R-:W2:Y:S04]  /*d6f0*/  SHFL.BFLY PT, R2, R4, 0x2, 0x1f ;  /* 0x0c401f0004027f89 */ /* 0x004ea800000e0000 */
[----:B---3--:R-:W3:Y:S04]  /*d700*/  SHFL.BFLY PT, R0, R8, 0x2, 0x1f ;  /* 0x0c401f0008007f89 */ /* 0x008ee800000e0000 */
[----:B------:R-:W4:Y:S01]  /*d710*/  SHFL.BFLY PT, R3, R7, 0x2, 0x1f ;  /* 0x0c401f0007037f89 */ /* 0x000f2200000e0000 */
[----:B------:R-:W-:-:S02]  /*d720*/  MOV R40, R5 ;  /* 0x0000000500287202 */ /* 0x000fc40000000f00 */
[----:B------:R-:W-:Y:S01]  /*d730*/  SHF.L.U32 R5, R213, 0x5, RZ ;  /* 0x00000005d5057819 */ /* 0x000fe200000006ff */
[----:B--2---:R-:W-:Y:S02]  /*d740*/  FADD.FTZ R2, R2, R4 ;  /* 0x0000000402027221 */ /* 0x004fe40000010000 */
[----:B------:R-:W2:Y:S01]  /*d750*/  SHFL.BFLY PT, R4, R6, 0x2, 0x1f ;  /* 0x0c401f0006047f89 */ /* 0x000ea200000e0000 */
[----:B---3--:R-:W-:-:S03]  /*d760*/  FADD.FTZ R0, R0, R8 ;  /* 0x0000000800007221 */ /* 0x008fc60000010000 */
[----:B------:R-:W3:Y:S01]  /*d770*/  SHFL.BFLY PT, R36, R2, 0x1, 0x1f ;  /* 0x0c201f0002247f89 */ /* 0x000ee200000e0000 */
[----:B----4-:R-:W-:-:S03]  /*d780*/  FADD.FTZ R3, R3, R7 ;  /* 0x0000000703037221 */ /* 0x010fc60000010000 */
[----:B------:R-:W4:Y:S04]  /*d790*/  SHFL.BFLY PT, R37, R0, 0x1, 0x1f ;  /* 0x0c201f0000257f89 */ /* 0x000f2800000e0000 */
[----:B------:R-:W1:Y:S01]  /*d7a0*/  SHFL.BFLY PT, R38, R3, 0x1, 0x1f ;  /* 0x0c201f0003267f89 */ /* 0x000e6200000e0000 */
[----:B--2---:R-:W-:Y:S01]  /*d7b0*/  FADD.FTZ R4, R4, R6 ;  /* 0x0000000604047221 */ /* 0x004fe20000010000 */
[----:B---3--:R-:W-:-:S04]  /*d7c0*/  FADD.FTZ R36, R2, R36 ;  /* 0x0000002402247221 */ /* 0x008fc80000010000 */
[----:B------:R-:W2:Y:S01]  /*d7d0*/  SHFL.BFLY PT, R39, R4, 0x1, 0x1f ;  /* 0x0c201f0004277f89 */ /* 0x000ea200000e0000 */
[C---:B------:R-:W-:Y:S01]  /*d7e0*/  SHF.L.U32 R2, R213.reuse, 0x4, RZ ;  /* 0x00000004d5027819 */ /* 0x040fe200000006ff */
[----:B------:R-:W3:Y:S01]  /*d7f0*/  MUFU.RCP R7, R36 ;  /* 0x0000002400077308 */ /* 0x000ee20000001000 */
[----:B----4-:R-:W-:Y:S01]  /*d800*/  FADD.FTZ R37, R0, R37 ;  /* 0x0000002500257221 */ /* 0x010fe20000010000 */
[----:B------:R-:W-:Y:S01]  /*d810*/  SHF.L.U32 R0, R213, 0x1, RZ ;  /* 0x00000001d5007819 */ /* 0x000fe200000006ff */
[----:B-1----:R-:W-:Y:S01]  /*d820*/  FADD.FTZ R38, R3, R38 ;  /* 0x0000002603267221 */ /* 0x002fe20000010000 */
[----:B------:R-:W-:Y:S02]  /*d830*/  LOP3.LUT R2, R2, 0x1c0, RZ, 0xc0, !PT ;  /* 0x000001c002027812 */ /* 0x000fe400078ec0ff */
[----:B------:R-:W-:Y:S02]  /*d840*/  LOP3.LUT R6, R0, 0x6, RZ, 0xc0, !PT ;  /* 0x0000000600067812 */ /* 0x000fe400078ec0ff */
[----:B------:R-:W1:Y:S01]  /*d850*/  MUFU.RCP R8, R37 ;  /* 0x0000002500087308 */ /* 0x000e620000001000 */
[----:B------:R-:W-:-:S02]  /*d860*/  FSETP.NE.FTZ.AND P3, PT, R36, RZ, PT ;  /* 0x000000ff2400720b */ /* 0x000fc40003f75000 */
[----:B------:R-:W-:Y:S02]  /*d870*/  LOP3.LUT R5, R6, 0x7c00, R5, 0xf8, !PT ;  /* 0x00007c0006057812 */ /* 0x000fe400078ef805 */
[----:B------:R-:W-:Y:S02]  /*d880*/  LOP3.LUT R2, R2, 0x38, R0, 0xf8, !PT ;  /* 0x0000003802027812 */ /* 0x000fe400078ef800 */
[----:B------:R-:W-:Y:S01]  /*d890*/  FSETP.NE.FTZ.AND P2, PT, R37, RZ, PT ;  /* 0x000000ff2500720b */ /* 0x000fe20003f55000 */
[----:B------:R-:W4:Y:S01]  /*d8a0*/  MUFU.RCP R3, R38 ;  /* 0x0000002600037308 */ /* 0x000f220000001000 */
[----:B------:R-:W-:Y:S02]  /*d8b0*/  FSETP.NE.FTZ.AND P1, PT, R38, RZ, PT ;  /* 0x000000ff2600720b */ /* 0x000fe40003f35000 */
[----:B---3--:R-:W-:Y:S01]  /*d8c0*/  FSEL R0, R7, 1, P3 ;  /* 0x3f80000007007808 */ /* 0x008fe20001800000 */
[----:B--2---:R-:W-:Y:S01]  /*d8d0*/  FADD.FTZ R39, R4, R39 ;  /* 0x0000002704277221 */ /* 0x004fe20000010000 */
[----:B------:R-:W-:-:S03]  /*d8e0*/  LOP3.LUT R5, R5, R2, RZ, 0xfc, !PT ;  /* 0x0000000205057212 */ /* 0x000fc600078efcff */
[----:B------:R-:W-:Y:S01]  /*d8f0*/  FMUL.FTZ R180, R0, R180 ;  /* 0x000000b400b47220 */ /* 0x000fe20000410000 */
[----:B------:R-:W2:Y:S01]  /*d900*/  MUFU.RCP R4, R39 ;  /* 0x0000002700047308 */ /* 0x000ea20000001000 */
[----:B-1----:R-:W-:Y:S01]  /*d910*/  FSEL R2, R8, 1, P2 ;  /* 0x3f80000008027808 */ /* 0x002fe20001000000 */
[C---:B------:R-:W-:Y:S01]  /*d920*/  FMUL.FTZ R6, R0.reuse, R181 ;  /* 0x000000b500067220 */ /* 0x040fe20000410000 */
[----:B------:R-:W-:Y:S01]  /*d930*/  FSETP.NE.FTZ.AND P0, PT, R39, RZ, PT ;  /* 0x000000ff2700720b */ /* 0x000fe20003f15000 */
[C---:B------:R-:W-:Y:S01]  /*d940*/  FMUL.FTZ R188, R0.reuse, R188 ;  /* 0x000000bc00bc7220 */ /* 0x040fe20000410000 */
        /* <DEDUP_REMOVED lines=12> */
[----:B------:R-:W-:Y:S01]  /*da10*/  FMUL.FTZ R27, R0, R201 ;  /* 0x000000c9001b7220 */ /* 0x000fe20000410000 */
[----:B----4-:R-:W-:Y:S01]  /*da20*/  FSEL R0, R3, 1, P1 ;  /* 0x3f80000003007808 */ /* 0x010fe20000800000 */
[----:B------:R-:W-:Y:S01]  /*da30*/  FMUL.FTZ R182, R2, R182 ;  /* 0x000000b602b67220 */ /* 0x000fe20000410000 */
[----:B--2---:R-:W-:Y:S01]  /*da40*/  FSEL R4, R4, 1, P0 ;  /* 0x3f80000004047808 */ /* 0x004fe20000000000 */
[C---:B------:R-:W-:Y:S01]  /*da50*/  FMUL.FTZ R183, R2.reuse, R183 ;  /* 0x000000b702b77220 */ /* 0x040fe20000410000 */
[----:B------:R-:W-:Y:S01]  /*da60*/  FMUL.FTZ R190, R2, R190 ;  /* 0x000000be02be7220 */ /* 0x000fe20000410000 */
        /* <DEDUP_REMOVED lines=16> */
[----:B------:R-:W-:Y:S01]  /*db70*/  FMUL.FTZ R7, R2, R191 ;  /* 0x000000bf02077220 */ /* 0x000fe20000410000 */
[----:B------:R-:W-:Y:S01]  /*db80*/  LEA R0, R5, UR6, 0x1 ;  /* 0x0000000605007c11 */ /* 0x000fe2000f8e08ff */
[C---:B------:R-:W-:Y:S01]  /*db90*/  FMUL.FTZ R178, R4.reuse, R178 ;  /* 0x000000b204b27220 */ /* 0x040fe20000410000 */
[----:B------:R-:W-:Y:S01]  /*dba0*/  FMUL.FTZ R8, R4, R179 ;  /* 0x000000b304087220 */ /* 0x000fe20000410000 */
[----:B------:R-:W-:Y:S01]  /*dbb0*/  F2FP.F16.F32.PACK_AB R3, R183, R182 ;  /* 0x000000b6b703723e */ /* 0x000fe200000000ff */
        /* <DEDUP_REMOVED lines=12> */
[----:B------:R-:W-:Y:S01]  /*dc80*/  F2FP.F16.F32.PACK_AB R6, R6, R180 ;  /* 0x000000b40606723e */ /* 0x000fe200000000ff */
[C---:B------:R-:W-:Y:S01]  /*dc90*/  FMUL.FTZ R186, R4.reuse, R186 ;  /* 0x000000ba04ba7220 */ /* 0x040fe20000410000 */
[----:B------:R-:W-:Y:S01]  /*dca0*/  F2FP.F16.F32.PACK_AB R2, R189, R188 ;  /* 0x000000bcbd02723e */ /* 0x000fe200000000ff */
[C---:B------:R-:W-:Y:S01]  /*dcb0*/  FMUL.FTZ R17, R4.reuse, R187 ;  /* 0x000000bb04117220 */ /* 0x040fe20000410000 */
[----:B------:R-:W-:Y:S01]  /*dcc0*/  IADD3 R5, PT, PT, R35, R0, RZ ;  /* 0x0000000023057210 */ /* 0x000fe20007ffe0ff */
[----:B------:R1:W-:Y:S01]  /*dcd0*/  STS [R0+0x400], R3 ;  /* 0x0004000300007388 */ /* 0x0003e20000000800 */
[----:B------:R-:W-:Y:S01]  /*dce0*/  F2FP.F16.F32.PACK_AB R7, R7, R190 ;  /* 0x000000be0707723e */ /* 0x000fe200000000ff */
[C---:B------:R-:W-:Y:S01]  /*dcf0*/  FMUL.FTZ R138, R4.reuse, R138 ;  /* 0x0000008a048a7220 */ /* 0x040fe20000410000 */
[----:B------:R-:W-:Y:S01]  /*dd00*/  F2FP.F16.F32.PACK_AB R33, R33, R176 ;  /* 0x000000b02121723e */ /* 0x000fe200000000ff */
[----:B------:R-:W-:Y:S01]  /*dd10*/  FMUL.FTZ R13, R4, R139 ;  /* 0x0000008b040d7220 */ /* 0x000fe20000410000 */
[----:B------:R-:W-:Y:S01]  /*dd20*/  F2FP.F16.F32.PACK_AB R8, R8, R178 ;  /* 0x000000b20808723e */ /* 0x000fe200000000ff */
[----:B------:R-:W-:Y:S01]  /*dd30*/  STS [R0], R6 ;  /* 0x0000000600007388 */ /* 0x000fe20000000800 */
[----:B------:R-:W-:Y:S01]  /*dd40*/  F2FP.F16.F32.PACK_AB R18, R18, R184 ;  /* 0x000000b81212723e */ /* 0x000fe200000000ff */
[C---:B------:R-:W-:Y:S01]  /*dd50*/  FMUL.FTZ R142, R4.reuse, R142 ;  /* 0x0000008e048e7220 */ /* 0x040fe20000410000 */
[----:B------:R-:W-:Y:S01]  /*dd60*/  F2FP.F16.F32.PACK_AB R17, R17, R186 ;  /* 0x000000ba1111723e */ /* 0x000fe200000000ff */
[----:B------:R2:W-:Y:S01]  /*dd70*/  STS [R5], R2 ;  /* 0x0000000205007388 */ /* 0x0005e20000000800 */
[----:B------:R-:W-:Y:S01]  /*dd80*/  FMUL.FTZ R9, R4, R143 ;  /* 0x0000008f04097220 */ /* 0x000fe20000410000 */
[----:B------:R-:W-:Y:S01]  /*dd90*/  F2FP.F16.F32.PACK_AB R16, R16, R132 ;  /* 0x000000841010723e */ /* 0x000fe200000000ff */
[C---:B------:R-:W-:Y:S01]  /*dda0*/  FMUL.FTZ R154, R4.reuse, R154 ;  /* 0x0000009a049a7220 */ /* 0x040fe20000410000 */
[----:B------:R-:W-:Y:S01]  /*ddb0*/  STS [R5+0x400], R7 ;  /* 0x0004000705007388 */ /* 0x000fe20000000800 */
[----:B------:R-:W-:Y:S01]  /*ddc0*/  F2FP.F16.F32.PACK_AB R15, R15, R134 ;  /* 0x000000860f0f723e */ /* 0x000fe200000000ff */
[----:B------:R-:W-:Y:S01]  /*ddd0*/  FMUL.FTZ R25, R4, R155 ;  /* 0x0000009b04197220 */ /* 0x000fe20000410000 */
[----:B------:R-:W-:Y:S01]  /*dde0*/  F2FP.F16.F32.PACK_AB R12, R12, R144 ;  /* 0x000000900c0c723e */ /* 0x000fe200000000ff */
[----:B------:R-:W-:Y:S01]  /*ddf0*/  STS [R0+0x2000], R33 ;  /* 0x0020002100007388 */ /* 0x000fe20000000800 */
[----:B------:R-:W-:Y:S01]  /*de00*/  F2FP.F16.F32.PACK_AB R11, R11, R146 ;  /* 0x000000920b0b723e */ /* 0x000fe200000000ff */
[----:B------:R-:W-:Y:S01]  /*de10*/  FMUL.FTZ R158, R4, R158 ;  /* 0x0000009e049e7220 */ /* 0x000fe20000410000 */
[----:B------:R-:W-:Y:S01]  /*de20*/  F2FP.F16.F32.PACK_AB R14, R14, R136 ;  /* 0x000000880e0e723e */ /* 0x000fe200000000ff */
[----:B------:R3:W-:Y:S01]  /*de30*/  STS [R0+0x2400], R8 ;  /* 0x0024000800007388 */ /* 0x0007e20000000800 */
[----:B------:R-:W-:Y:S01]  /*de40*/  F2FP.F16.F32.PACK_AB R13, R13, R138 ;  /* 0x0000008a0d0d723e */ /* 0x000fe200000000ff */
[----:B------:R-:W-:Y:S01]  /*de50*/  FMUL.FTZ R32, R4, R159 ;  /* 0x0000009f04207220 */ /* 0x000fe20000410000 */
[----:B-1----:R-:W-:Y:S01]  /*de60*/  IADD3 R3, PT, PT, R248, R0, RZ ;  /* 0x00000000f8037210 */ /* 0x002fe20007ffe0ff */
[----:B------:R-:W-:Y:S01]  /*de70*/  STS [R5+0x2000], R18 ;  /* 0x0020001205007388 */ /* 0x000fe20000000800 */
[----:B------:R-:W-:Y:S01]  /*de80*/  F2FP.F16.F32.PACK_AB R10, R10, R140 ;  /* 0x0000008c0a0a723e */ /* 0x000fe200000000ff */
[C---:B------:R-:W-:Y:S01]  /*de90*/  FMUL.FTZ R166, R4.reuse, R166 ;  /* 0x000000a604a67220 */ /* 0x040fe20000410000 */
[----:B------:R-:W-:Y:S01]  /*dea0*/  F2FP.F16.F32.PACK_AB R9, R9, R142 ;  /* 0x0000008e0909723e */ /* 0x000fe200000000ff */
[----:B------:R-:W-:Y:S01]  /*deb0*/  STS [R5+0x2400], R17 ;  /* 0x0024001105007388 */ /* 0x000fe20000000800 */
[----:B------:R-:W-:Y:S01]  /*dec0*/  F2FP.F16.F32.PACK_AB R23, R23, R148 ;  /* 0x000000941717723e */ /* 0x000fe200000000ff */
[----:B------:R-:W-:Y:S01]  /*ded0*/  FMUL.FTZ R28, R4, R167 ;  /* 0x000000a7041c7220 */ /* 0x000fe20000410000 */
[----:B------:R-:W-:Y:S01]  /*dee0*/  F2FP.F16.F32.PACK_AB R22, R22, R150 ;  /* 0x000000961616723e */ /* 0x000fe200000000ff */
[----:B------:R-:W-:Y:S01]  /*def0*/  STS [R3], R16 ;  /* 0x0000001003007388 */ /* 0x000fe20000000800 */
[----:B--2---:R-:W-:Y:S01]  /*df00*/  IADD3 R2, PT, PT, R0, 0x40, RZ ;  /* 0x0000004000027810 */ /* 0x004fe20007ffe0ff */
[----:B------:R-:W-:Y:S01]  /*df10*/  FMUL.FTZ R198, R4, R198 ;  /* 0x000000c604c67220 */ /* 0x000fe20000410000 */
[----:B------:R-:W-:Y:S01]  /*df20*/  @P4 IADD3 R2, PT, PT, R0, -0x40, RZ ;  /* 0xffffffc000024810 */ /* 0x000fe20007ffe0ff */
[----:B------:R-:W-:Y:S01]  /*df30*/  STS [R3+0x400], R15 ;  /* 0x0004000f03007388 */ /* 0x000fe20000000800 */
[----:B------:R-:W-:Y:S01]  /*df40*/  F2FP.F16.F32.PACK_AB R20, R20, R160 ;  /* 0x000000a01414723e */ /* 0x000fe200000000ff */
[----:B------:R-:W-:Y:S01]  /*df50*/  FMUL.FTZ R4, R4, R199 ;  /* 0x000000c704047220 */ /* 0x000fe20000410000 */
[----:B------:R-:W-:-:S02]  /*df60*/  F2FP.F16.F32.PACK_AB R19, R19, R162 ;  /* 0x000000a21313723e */ /* 0x000fc400000000ff */
[----:B------:R-:W-:Y:S02]  /*df70*/  F2FP.F16.F32.PACK_AB R21, R21, R152 ;  /* 0x000000981515723e */ /* 0x000fe400000000ff */
[----:B------:R-:W-:Y:S02]  /*df80*/  F2FP.F16.F32.PACK_AB R25, R25, R154 ;  /* 0x0000009a1919723e */ /* 0x000fe400000000ff */
[----:B---3--:R-:W-:Y:S01]  /*df90*/  IADD3 R0, PT, PT, R35, R3, RZ ;  /* 0x0000000323007210 */ /* 0x008fe20007ffe0ff */
[----:B------:R1:W2:Y:S01]  /*dfa0*/  @P3 MUFU.LG2 R8, R36 ;  /* 0x0000002400083308 */ /* 0x0002a20000000c00 */
[----:B------:R-:W-:Y:S02]  /*dfb0*/  F2FP.F16.F32.PACK_AB R24, R24, R156 ;  /* 0x0000009c1818723e */ /* 0x000fe400000000ff */
[----:B------:R-:W-:Y:S01]  /*dfc0*/  F2FP.F16.F32.PACK_AB R32, R32, R158 ;  /* 0x0000009e2020723e */ /* 0x000fe200000000ff */
[----:B------:R-:W-:Y:S01]  /*dfd0*/  STS [R0], R12 ;  /* 0x0000000c00007388 */ /* 0x000fe20000000800 */
[----:B------:R-:W-:-:S02]  /*dfe0*/  F2FP.F16.F32.PACK_AB R31, R31, R192 ;  /* 0x000000c01f1f723e */ /* 0x000fc400000000ff */
[----:B------:R-:W-:Y:S01]  /*dff0*/  F2FP.F16.F32.PACK_AB R30, R30, R194 ;  /* 0x000000c21e1e723e */ /* 0x000fe200000000ff */
[----:B------:R-:W-:Y:S01]  /*e000*/  STS [R0+0x400], R11 ;  /* 0x0004000b00007388 */ /* 0x000fe20000000800 */
[----:B------:R-:W-:Y:S02]  /*e010*/  F2FP.F16.F32.PACK_AB R27, R27, R200 ;  /* 0x000000c81b1b723e */ /* 0x000fe400000000ff */
[----:B------:R-:W-:Y:S01]  /*e020*/  F2FP.F16.F32.PACK_AB R26, R26, R202 ;  /* 0x000000ca1a1a723e */ /* 0x000fe200000000ff */
[----:B------:R-:W-:Y:S01]  /*e030*/  STS [R3+0x2000], R14 ;  /* 0x0020000e03007388 */ /* 0x000fe20000000800 */
[----:B------:R-:W-:Y:S02]  /*e040*/  F2FP.F16.F32.PACK_AB R29, R29, R164 ;  /* 0x000000a41d1d723e */ /* 0x000fe400000000ff */
[----:B------:R-:W-:Y:S01]  /*e050*/  F2FP.F16.F32.PACK_AB R28, R28, R166 ;  /* 0x000000a61c1c723e */ /* 0x000fe200000000ff */
[----:B------:R3:W-:Y:S01]  /*e060*/  STS [R3+0x2400], R13 ;  /* 0x0024000d03007388 */ /* 0x0007e20000000800 */
[----:B------:R-:W-:-:S03]  /*e070*/  F2FP.F16.F32.PACK_AB R34, R34, R196 ;  /* 0x000000c42222723e */ /* 0x000fc600000000ff */
[----:B------:R4:W-:Y:S04]  /*e080*/  STS [R0+0x2000], R10 ;  /* 0x0020000a00007388 */ /* 0x0009e80000000800 */
[----:B------:R1:W-:Y:S04]  /*e090*/  STS [R0+0x2400], R9 ;  /* 0x0024000900007388 */ /* 0x0003e80000000800 */
[----:B------:R-:W-:Y:S04]  /*e0a0*/  STS [R2], R23 ;  /* 0x0000001702007388 */ /* 0x000fe80000000800 */
[----:B------:R-:W-:Y:S01]  /*e0b0*/  STS [R2+0x400], R22 ;  /* 0x0004001602007388 */ /* 0x000fe20000000800 */
[-C--:B---3--:R-:W-:Y:S01]  /*e0c0*/  IADD3 R3, PT, PT, R35, R2.reuse, RZ ;  /* 0x0000000223037210 */ /* 0x088fe20007ffe0ff */
[----:B----4-:R3:W4:Y:S04]  /*e0d0*/  @P2 MUFU.LG2 R10, R37 ;  /* 0x00000025000a2308 */ /* 0x0107280000000c00 */
[----:B------:R-:W-:Y:S01]  /*e0e0*/  STS [R3], R20 ;  /* 0x0000001403007388 */ /* 0x000fe20000000800 */
[----:B-1----:R-:W-:-:S03]  /*e0f0*/  IADD3 R0, PT, PT, R248, R2, RZ ;  /* 0x00000002f8007210 */ /* 0x002fc60007ffe0ff */
[----:B------:R-:W-:Y:S01]  /*e100*/  STS [R3+0x400], R19 ;  /* 0x0004001303007388 */ /* 0x000fe20000000800 */
[----:B------:R-:W1:Y:S03]  /*e110*/  @P3 LDC R9, c[0x0][0x458] ;  /* 0x00011600ff093b82 */ /* 0x000e660000000800 */
[----:B------:R-:W-:Y:S04]  /*e120*/  STS [R2+0x2000], R21 ;  /* 0x0020001502007388 */ /* 0x000fe80000000800 */
[----:B------:R2:W-:Y:S04]  /*e130*/  STS [R2+0x2400], R25 ;  /* 0x0024001902007388 */ /* 0x0005e80000000800 */
[----:B------:R-:W-:Y:S04]  /*e140*/  STS [R3+0x2000], R24 ;  /* 0x0020001803007388 */ /* 0x000fe80000000800 */
[----:B------:R-:W-:Y:S04]  /*e150*/  STS [R3+0x2400], R32 ;  /* 0x0024002003007388 */ /* 0x000fe80000000800 */
[----:B------:R-:W-:Y:S04]  /*e160*/  STS [R0], R31 ;  /* 0x0000001f00007388 */ /* 0x000fe80000000800 */
[----:B------:R-:W-:Y:S01]  /*e170*/  STS [R0+0x400], R30 ;  /* 0x0004001e00007388 */ /* 0x000fe20000000800 */
[----:B--2---:R-:W-:-:S05]  /*e180*/  IADD3 R2, PT, PT, R35, R0, RZ ;  /* 0x0000000023027210 */ /* 0x004fca0007ffe0ff */
[----:B------:R-:W-:Y:S04]  /*e190*/  STS [R2], R27 ;  /* 0x0000001b02007388 */ /* 0x000fe80000000800 */
[----:B------:R-:W-:Y:S04]  /*e1a0*/  STS [R2+0x400], R26 ;  /* 0x0004001a02007388 */ /* 0x000fe80000000800 */
[----:B------:R-:W-:Y:S04]  /*e1b0*/  STS [R0+0x2000], R29 ;  /* 0x0020001d00007388 */ /* 0x000fe80000000800 */
[----:B------:R2:W-:Y:S04]  /*e1c0*/  STS [R0+0x2400], R28 ;  /* 0x0024001c00007388 */ /* 0x0005e80000000800 */
[----:B------:R3:W-:Y:S01]  /*e1d0*/  STS [R2+0x2000], R34 ;  /* 0x0020002202007388 */ /* 0x0007e20000000800 */
[----:B--2---:R-:W-:-:S04]  /*e1e0*/  LOP3.LUT R0, R40, 0x1f8, RZ, 0xc0, !PT ;  /* 0x000001f828007812 */ /* 0x004fc800078ec0ff */
[----:B------:R-:W-:-:S04]  /*e1f0*/  LOP3.LUT R0, R0, 0x38, R213, 0x78, !PT ;  /* 0x0000003800007812 */ /* 0x000fc800078e78d5 */
[----:B------:R-:W-:Y:S02]  /*e200*/  LOP3.LUT R3, R0, 0x1e00, R40, 0xf8, !PT ;  /* 0x00001e0000037812 */ /* 0x000fe400078ef828 */
[----:B------:R-:W-:Y:S01]  /*e210*/  F2FP.F16.F32.PACK_AB R0, R4, R198 ;  /* 0x000000c60400723e */ /* 0x000fe200000000ff */
[----:B-1-34-:R-:W-:Y:S06]  /*e220*/  BRA.U UP1, `(.L_x_42) ;  /* 0x0000000101207547 */ /* 0x01afec000b800000 */
[----:B------:R-:W-:Y:S01]  /*e230*/  UISETP.NE.AND UP1, UPT, UR12, URZ, UPT ;  /* 0x000000ff0c00728c */ /* 0x000fe2000bf25270 */
[----:B------:R-:W1:Y:S10]  /*e240*/  LDCU UR12, c[0x0][0x3e0] ;  /* 0x00007c00ff0c77ac */ /* 0x000e740008000800 */
[----:B------:R-:W1:Y:S01]  /*e250*/  @UP1 LDCU UR5, c[0x0][0x454] ;  /* 0x00008a80ff0517ac */ /* 0x000e620008000800 */
[----:B------:R-:W-:Y:S01]  /*e260*/  @UP1 UMOV UR15, 0x1 ;  /* 0x00000001000f1882 */ /* 0x000fe20000000000 */
[----:B------:R-:W2:Y:S01]  /*e270*/  @UP1 LDCU UR13, c[0x0][0x454] ;  /* 0x00008a80ff0d17ac */ /* 0x000ea20008000800 */
[----:B------:R-:W-:Y:S01]  /*e280*/  @!UP1 UMOV UR15, 0x1 ;  /* 0x00000001000f9882 */ /* 0x000fe20000000000 */
[----:B-1----:R-:W-:-:S02]  /*e290*/  @UP1 UIMAD UR5, UR5, UR12, URZ ;  /* 0x0000000c050512a4 */ /* 0x002fc4000f8e02ff */
[----:B--2---:R-:W-:-:S12]  /*e2a0*/  @!UP1 UIMAD UR5, UR11, UR12, URZ ;  /* 0x0000000c0b0592a4 */ /* 0x004fd8000f8e02ff */
.L_x_42:
[----:B------:R1:W-:Y:S01]  /*e2b0*/  STS [R2+0x2400], R0 ;  /* 0x0024000002007388 */ /* 0x0003e20000000800 */
[----:B------:R-:W-:Y:S01]  /*e2c0*/  LEA R19, R3, UR6, 0x1 ;  /* 0x0000000603137c11 */ /* 0x000fe2000f8e08ff */
[----:B------:R-:W2:Y:S01]  /*e2d0*/  S2UR UR11, SR_CTAID.X ;  /* 0x00000000000b79c3 */ /* 0x000ea20000002500 */
[----:B------:R-:W3:Y:S07]  /*e2e0*/  @P0 MUFU.LG2 R4, R39 ;  /* 0x0000002700040308 */ /* 0x000eee0000000c00 */
[----:B------:R-:W-:Y:S01]  /*e2f0*/  BAR.SYNC.DEFER_BLOCKING 0x0 ;  /* 0x0000000000007b1d */ /* 0x000fe20000010000 */
[----:B------:R-:W-:Y:S01]  /*e300*/  MOV R22, 0x7f800000 ;  /* 0x7f80000000167802 */ /* 0x000fe20000000f00 */
[----:B------:R-:W-:Y:S01]  /*e310*/  UIMAD UR13, UR8, UR13, URZ ;  /* 0x0000000d080d72a4 */ /* 0x000fe2000f8e02ff */
[----:B------:R-:W-:Y:S01]  /*e320*/  @P2 FMUL.FTZ R3, R10, 0.69314718246459960938 ;  /* 0x3f3172180a032820 */ /* 0x000fe20000410000 */
[----:B------:R-:W-:Y:S01]  /*e330*/  USEL UR14, UR14, URZ, UP0 ;  /* 0x000000ff0e0e7287 */ /* 0x000fe20008000000 */
[----:B------:R-:W-:-:S03]  /*e340*/  MOV R18, 0x7f800000 ;  /* 0x7f80000000127802 */ /* 0x000fc60000000f00 */
[----:B------:R-:W4:Y:S01]  /*e350*/  @P2 LDC R7, c[0x0][0x458] ;  /* 0x00011600ff072b82 */ /* 0x000f220000000800 */
[----:B------:R-:W-:Y:S01]  /*e360*/  @!UP0 UIMAD UR13, UR10, UR5, UR13 ;  /* 0x000000050a0d82a4 */ /* 0x000fe2000f8e020d */
[----:B------:R-:W-:Y:S01]  /*e370*/  BSSY.RECONVERGENT B0, `(.L_x_43) ;  /* 0x000003e000007945 */ /* 0x000fe20003800200 */
[----:B------:R-:W-:Y:S01]  /*e380*/  USEL UR4, UR4, URZ, UP0 ;  /* 0x000000ff04047287 */ /* 0x000fe20008000000 */
[----:B------:R-:W-:Y:S02]  /*e390*/  MOV R17, 0x7f800000 ;  /* 0x7f80000000117802 */ /* 0x000fe40000000f00 */
[----:B------:R-:W-:Y:S02]  /*e3a0*/  MOV R16, 0x7f800000 ;  /* 0x7f80000000107802 */ /* 0x000fe40000000f00 */
[----:B------:R-:W5:Y:S01]  /*e3b0*/  @P1 LDC R6, c[0x0][0x458] ;  /* 0x00011600ff061b82 */ /* 0x000f620000000800 */
[----:B-1----:R-:W1:Y:S07]  /*e3c0*/  @P1 MUFU.LG2 R2, R38 ;  /* 0x0000002600021308 */ /* 0x002e6e0000000c00 */
[----:B------:R-:W5:Y:S01]  /*e3d0*/  @P0 LDC R5, c[0x0][0x458] ;  /* 0x00011600ff050b82 */ /* 0x000f620000000800 */
[----:B------:R-:W-:Y:S01]  /*e3e0*/  @P3 FMUL.FTZ R0, R8, 0.69314718246459960938 ;  /* 0x3f31721808003820 */ /* 0x000fe20000410000 */
[----:B------:R1:W5:Y:S01]  /*e3f0*/  LDS.128 R24, [R19+0x3800] ;  /* 0x0038000013187984 */ /* 0x0003620000000c00 */
[----:B--2---:R-:W-:Y:S01]  /*e400*/  UIMAD UR6, UR11, UR15, URZ ;  /* 0x0000000f0b0672a4 */ /* 0x004fe2000f8e02ff */
[----:B------:R-:W-:Y:S01]  /*e410*/  SHF.R.U32.HI R8, RZ, 0x3, R213 ;  /* 0x00000003ff087819 */ /* 0x000fe200000116d5 */
[----:B------:R-:W-:Y:S01]  /*e420*/  @P3 FFMA.FTZ R22, R172, R9, R0 ;  /* 0x00000009ac163223 */ /* 0x000fe20000010000 */
[----:B------:R-:W-:Y:S01]  /*e430*/  LOP3.LUT P3, RZ, R213, 0x3, RZ, 0xc0, !PT ;  /* 0x00000003d5ff7812 */ /* 0x000fe2000786c0ff */
[----:B------:R-:W-:Y:S01]  /*e440*/  USHF.L.U32 UR10, UR6, 0x7, URZ ;  /* 0x00000007060a7899 */ /* 0x000fe200080006ff */
[----:B---3--:R-:W-:Y:S01]  /*e450*/  @P0 FMUL.FTZ R0, R4, 0.69314718246459960938 ;  /* 0x3f31721804000820 */ /* 0x008fe20000410000 */
[----:B------:R-:W-:Y:S01]  /*e460*/  USHF.R.S32.HI UR6, URZ, 0x1f, UR13 ;  /* 0x0000001fff067899 */ /* 0x000fe2000801140d */
[----:B----4-:R-:W-:Y:S01]  /*e470*/  @P2 FFMA.FTZ R18, R171, R7, R3 ;  /* 0x00000007ab122223 */ /* 0x010fe20000010003 */
[----:B------:R-:W-:-:S02]  /*e480*/  USHF.R.S32.HI UR5, URZ, 0x1f, UR10 ;  /* 0x0000001fff057899 */ /* 0x000fc4000801140a */
[----:B------:R-:W-:Y:S01]  /*e490*/  UIADD3 UR14, UP1, UP0, UR10, UR14, UR13 ;  /* 0x0000000e0a0e7290 */ /* 0x000fe2000f83e00d */
[----:B-1----:R-:W-:-:S03]  /*e4a0*/  @P1 FMUL.FTZ R2, R2, 0.69314718246459960938 ;  /* 0x3f31721802021820 */ /* 0x002fc60000410000 */
[----:B------:R-:W-:Y:S01]  /*e4b0*/  UIADD3.X UR4, UPT, UPT, UR5, UR4, UR6, UP1, UP0 ;  /* 0x0000000405047290 */ /* 0x000fe20008fe0406 */
[----:B-----5:R-:W-:Y:S01]  /*e4c0*/  @P1 FFMA.FTZ R17, R170, R6, R2 ;  /* 0x00000006aa111223 */ /* 0x020fe20000010002 */
[----:B------:R-:W-:Y:S01]  /*e4d0*/  @P0 FFMA.FTZ R16, R169, R5, R0 ;  /* 0x00000005a9100223 */ /* 0x000fe20000010000 */
[----:B------:R-:W-:Y:S09]  /*e4e0*/  @P3 BRA `(.L_x_44) ;  /* 0x0000000000983947 */ /* 0x000ff20003800000 */
[----:B------:R-:W-:Y:S02]  /*e4f0*/  LOP3.LUT R2, R215, 0x30, RZ, 0xc0, !PT ;  /* 0x00000030d7027812 */ /* 0x000fe400078ec0ff */
[----:B------:R-:W-:-:S04]  /*e500*/  SHF.R.U32.HI R0, RZ, 0x2, R213 ;  /* 0x00000002ff007819 */ /* 0x000fc800000116d5 */
[----:B------:R-:W-:-:S04]  /*e510*/  LOP3.LUT R0, R2, 0x7, R0, 0xf8, !PT ;  /* 0x0000000702007812 */ /* 0x000fc800078ef800 */
[C---:B------:R-:W-:Y:S01]  /*e520*/  ISETP.GE.AND P6, PT, R0.reuse, UR7, PT ;  /* 0x0000000700007c0c */ /* 0x040fe2000bfc6270 */
[C---:B------:R-:W-:Y:S01]  /*e530*/  VIADD R2, R0.reuse, 0x8 ;  /* 0x0000000800027836 */ /* 0x040fe20000000000 */
[C---:B------:R-:W-:Y:S01]  /*e540*/  LOP3.LUT R5, R0.reuse, 0x40, RZ, 0xfc, !PT ;  /* 0x0000004000057812 */ /* 0x040fe200078efcff */
[----:B------:R-:W-:-:S03]  /*e550*/  VIADD R4, R0, 0x48 ;  /* 0x0000004800047836 */ /* 0x000fc60000000000 */
[----:B------:R-:W-:Y:S02]  /*e560*/  ISETP.GE.AND P5, PT, R2, UR7, PT ;  /* 0x0000000702007c0c */ /* 0x000fe4000bfa6270 */
[----:B------:R-:W-:Y:S02]  /*e570*/  ISETP.GE.AND P4, PT, R5, UR7, PT ;  /* 0x0000000705007c0c */ /* 0x000fe4000bf86270 */
[----:B------:R-:W-:-:S03]  /*e580*/  ISETP.GE.AND P3, PT, R4, UR7, PT ;  /* 0x0000000704007c0c */ /* 0x000fc6000bf66270 */
[----:B------:R-:W1:Y:S01]  /*e590*/  @!P6 LDC.64 R10, c[0x0][0x420] ;  /* 0x00010800ff0aeb82 */ /* 0x000e620000000a00 */
[----:B------:R-:W-:-:S05]  /*e5a0*/  @!P6 IMAD R3, R0, UR15, RZ ;  /* 0x0000000f0003ec24 */ /* 0x000fca000f8e02ff */
[----:B------:R-:W-:Y:S01]  /*e5b0*/  @!P6 IADD3 R0, P0, PT, R3, UR14, RZ ;  /* 0x0000000e0300ec10 */ /* 0x000fe2000ff1e0ff */
[----:B------:R-:W-:Y:S01]  /*e5c0*/  @!P5 IMAD R2, R2, UR15, RZ ;  /* 0x0000000f0202dc24 */ /* 0x000fe2000f8e02ff */
[----:B------:R-:W2:Y:S01]  /*e5d0*/  @!P5 LDC.64 R12, c[0x0][0x420] ;  /* 0x00010800ff0cdb82 */ /* 0x000ea20000000a00 */
[----:B------:R-:W-:Y:S01]  /*e5e0*/  @!P4 IMAD R5, R5, UR15, RZ ;  /* 0x0000000f0505cc24 */ /* 0x000fe2000f8e02ff */
[----:B------:R-:W-:Y:S01]  /*e5f0*/  @!P6 LEA.HI.X.SX32 R6, R3, UR4, 0x1, P0 ;  /* 0x000000040306ec11 */ /* 0x000fe200080f0eff */
[----:B------:R-:W-:Y:S01]  /*e600*/  @!P3 IMAD R4, R4, UR15, RZ ;  /* 0x0000000f0404bc24 */ /* 0x000fe2000f8e02ff */
[----:B------:R-:W-:-:S04]  /*e610*/  @!P5 IADD3 R3, P0, PT, R2, UR14, RZ ;  /* 0x0000000e0203dc10 */ /* 0x000fc8000ff1e0ff */
[----:B------:R-:W3:Y:S01]  /*e620*/  @!P4 LDC.64 R14, c[0x0][0x420] ;  /* 0x00010800ff0ecb82 */ /* 0x000ee20000000a00 */
[----:B------:R-:W-:Y:S02]  /*e630*/  @!P5 LEA.HI.X.SX32 R2, R2, UR4, 0x1, P0 ;  /* 0x000000040202dc11 */ /* 0x000fe400080f0eff */
[----:B------:R-:W-:-:S05]  /*e640*/  @!P3 IADD3 R9, P0, PT, R4, UR14, RZ ;  /* 0x0000000e0409bc10 */ /* 0x000fca000ff1e0ff */
[----:B------:R-:W4:Y:S01]  /*e650*/  @!P3 LDC.64 R20, c[0x0][0x420] ;  /* 0x00010800ff14bb82 */ /* 0x000f220000000a00 */
[----:B-1----:R-:W-:-:S04]  /*e660*/  @!P6 LEA R10, P1, R0, R10, 0x2 ;  /* 0x0000000a000ae211 */ /* 0x002fc800078210ff */
[----:B------:R-:W-:Y:S02]  /*e670*/  @!P6 LEA.HI.X R11, R0, R11, R6, 0x2, P1 ;  /* 0x0000000b000be211 */ /* 0x000fe400008f1406 */
[----:B------:R-:W-:Y:S02]  /*e680*/  @!P4 IADD3 R0, P1, PT, R5, UR14, RZ ;  /* 0x0000000e0500cc10 */ /* 0x000fe4000ff3e0ff */
[----:B--2---:R-:W-:Y:S01]  /*e690*/  @!P5 LEA R6, P2, R3, R12, 0x2 ;  /* 0x0000000c0306d211 */ /* 0x004fe200078410ff */
[----:B------:R1:W-:Y:S01]  /*e6a0*/  @!P6 STG.E desc[UR16][R10.64], R22 ;  /* 0x000000160a00e986 */ /* 0x0003e2000c101910 */
[----:B------:R-:W-:Y:S02]  /*e6b0*/  @!P4 LEA.HI.X.SX32 R5, R5, UR4, 0x1, P1 ;  /* 0x000000040505cc11 */ /* 0x000fe400088f0eff */
[----:B------:R-:W-:Y:S02]  /*e6c0*/  @!P5 LEA.HI.X R7, R3, R13, R2, 0x2, P2 ;  /* 0x0000000d0307d211 */ /* 0x000fe400010f1402 */
[----:B------:R-:W-:-:S02]  /*e6d0*/  @!P3 LEA.HI.X.SX32 R3, R4, UR4, 0x1, P0 ;  /* 0x000000040403bc11 */ /* 0x000fc400080f0eff */
[C---:B---3--:R-:W-:Y:S01]  /*e6e0*/  @!P4 LEA R4, P1, R0.reuse, R14, 0x2 ;  /* 0x0000000e0004c211 */ /* 0x048fe200078210ff */
[----:B------:R1:W-:Y:S03]  /*e6f0*/  @!P5 STG.E desc[UR16][R6.64], R18 ;  /* 0x000000120600d986 */ /* 0x0003e6000c101910 */
[----:B------:R-:W-:Y:S02]  /*e700*/  @!P4 LEA.HI.X R5, R0, R15, R5, 0x2, P1 ;  /* 0x0000000f0005c211 */ /* 0x000fe400008f1405 */
[----:B----4-:R-:W-:-:S03]  /*e710*/  @!P3 LEA R2, P0, R9, R20, 0x2 ;  /* 0x000000140902b211 */ /* 0x010fc600078010ff */
[----:B------:R1:W-:Y:S01]  /*e720*/  @!P4 STG.E desc[UR16][R4.64], R17 ;  /* 0x000000110400c986 */ /* 0x0003e2000c101910 */
[----:B------:R-:W-:-:S05]  /*e730*/  @!P3 LEA.HI.X R3, R9, R21, R3, 0x2, P0 ;  /* 0x000000150903b211 */ /* 0x000fca00000f1403 */
[----:B------:R1:W-:Y:S04]  /*e740*/  @!P3 STG.E desc[UR16][R2.64], R16 ;  /* 0x000000100200b986 */ /* 0x0003e8000c101910 */
.L_x_44:
[----:B------:R-:W-:Y:S05]  /*e750*/  BSYNC.RECONVERGENT B0 ;  /* 0x0000000000007941 */ /* 0x000fea0003800200 */
.L_x_43:
[C---:B-1----:R-:W-:Y:S01]  /*e760*/  VIADD R3, R8.reuse, 0x20 ;  /* 0x0000002008037836 */ /* 0x042fe20000000000 */
[----:B------:R-:W-:Y:S01]  /*e770*/  UIMAD.WIDE.U32 UR10, UR11, 0x80, URZ ;  /* 0x000000800b0a78a5 */ /* 0x000fe2000f8e00ff */
[C---:B------:R-:W-:Y:S01]  /*e780*/  VIADD R2, R8.reuse, 0x30 ;  /* 0x0000003008027836 */ /* 0x040fe20000000000 */
[C---:B------:R-:W-:Y:S01]  /*e790*/  IADD3 R14, PT, PT, R8.reuse, 0x70, RZ ;  /* 0x00000070080e7810 */ /* 0x040fe20007ffe0ff */
[C---:B------:R-:W-:Y:S01]  /*e7a0*/  VIADD R0, R8.reuse, 0x10 ;  /* 0x0000001008007836 */ /* 0x040fe20000000000 */
[----:B------:R-:W-:Y:S01]  /*e7b0*/  ISETP.GE.AND P5, PT, R3, UR7, PT ;  /* 0x0000000703007c0c */ /* 0x000fe2000bfa6270 */
[----:B------:R-:W-:Y:S01]  /*e7c0*/  VIADD R3, R8, 0x50 ;  /* 0x0000005008037836 */ /* 0x000fe20000000000 */
[----:B------:R-:W-:Y:S01]  /*e7d0*/  ISETP.GE.AND P4, PT, R2, UR7, PT ;  /* 0x0000000702007c0c */ /* 0x000fe2000bf86270 */
[----:B------:R-:W-:Y:S01]  /*e7e0*/  VIADD R4, R8, 0x60 ;  /* 0x0000006008047836 */ /* 0x000fe20000000000 */
[----:B------:R-:W-:Y:S01]  /*e7f0*/  IADD3 R2, P0, PT, R214, UR18, RZ ;  /* 0x00000012d6027c10 */ /* 0x000fe2000ff1e0ff */
[----:B------:R-:W1:Y:S01]  /*e800*/  LDCU.64 UR4, c[0x0][0x410] ;  /* 0x00008200ff0477ac */ /* 0x000e620008000a00 */
[----:B------:R-:W-:Y:S01]  /*e810*/  ISETP.GE.AND P2, PT, R3, UR7, PT ;  /* 0x0000000703007c0c */ /* 0x000fe2000bf46270 */
[----:B------:R-:W-:Y:S01]  /*e820*/  BSSY.RECONVERGENT B0, `(.L_x_45) ;  /* 0x0000019000007945 */ /* 0x000fe20003800200 */
[----:B------:R-:W-:-:S02]  /*e830*/  ISETP.GE.AND P6, PT, R0, UR7, PT ;  /* 0x0000000700007c0c */ /* 0x000fc4000bfc6270 */
[----:B------:R-:W-:Y:S02]  /*e840*/  IADD3.X R3, PT, PT, RZ, UR9, RZ, P0, !PT ;  /* 0x00000009ff037c10 */ /* 0x000fe400087fe4ff */
[C---:B------:R-:W-:Y:S02]  /*e850*/  IADD3 R0, PT, PT, R8.reuse, 0x40, RZ ;  /* 0x0000004008007810 */ /* 0x040fe40007ffe0ff */
[C---:B------:R-:W-:Y:S02]  /*e860*/  ISETP.GE.AND P0, PT, R8.reuse, UR7, PT ;  /* 0x0000000708007c0c */ /* 0x040fe4000bf06270 */
[----:B------:R-:W-:Y:S02]  /*e870*/  LOP3.LUT R15, R8, UR10, RZ, 0xfc, !PT ;  /* 0x0000000a080f7c12 */ /* 0x000fe4000f8efcff */
[----:B------:R2:W3:Y:S01]  /*e880*/  LDS.128 R8, [R19] ;  /* 0x0000000013087984 */ /* 0x0004e20000000c00 */
[----:B------:R-:W-:Y:S02]  /*e890*/  ISETP.GE.AND P3, PT, R0, UR7, PT ;  /* 0x0000000700007c0c */ /* 0x000fe4000bf66270 */
[----:B------:R-:W-:Y:S01]  /*e8a0*/  ISETP.GE.AND P1, PT, R4, UR7, PT ;  /* 0x0000000704007c0c */ /* 0x000fe2000bf26270 */
[----:B-1----:R-:W-:-:S02]  /*e8b0*/  IMAD.U32 R0, RZ, RZ, UR4 ;  /* 0x00000004ff007e24 */ /* 0x002fc4000f8e00ff */
[----:B------:R-:W-:Y:S02]  /*e8c0*/  IMAD.U32 R6, RZ, RZ, UR5 ;  /* 0x00000005ff067e24 */ /* 0x000fe4000f8e00ff */
[----:B------:R-:W-:-:S04]  /*e8d0*/  IMAD.WIDE.U32 R12, R0, UR8, R2 ;  /* 0x00000008000c7c25 */ /* 0x000fc8000f8e0002 */
[----:B------:R-:W-:Y:S01]  /*e8e0*/  IMAD R7, R6, UR8, R13 ;  /* 0x0000000806077c24 */ /* 0x000fe2000f8e020d */
[----:B------:R-:W-:Y:S06]  /*e8f0*/  @P0 BRA `(.L_x_46) ;  /* 0x00000000002c0947 */ /* 0x000fec0003800000 */
[----:B------:R-:W1:Y:S01]  /*e900*/  LDCU.64 UR8, c[0x0][0x408] ;  /* 0x00008100ff0877ac */ /* 0x000e620008000a00 */
[----:B------:R-:W-:Y:S01]  /*e910*/  MOV R6, R12 ;  /* 0x0000000c00067202 */ /* 0x000fe20000000f00 */
[----:B------:R-:W4:Y:S01]  /*e920*/  LDCU.64 UR4, c[0x0][0x3f0] ;  /* 0x00007e00ff0477ac */ /* 0x000f220008000a00 */
[----:B-1----:R-:W-:-:S03]  /*e930*/  UIMAD UR6, UR11, UR8, URZ ;  /* 0x000000080b0672a4 */ /* 0x002fc6000f8e02ff */
[----:B------:R-:W-:-:S03]  /*e940*/  IMAD.WIDE.U32 R2, R15, UR8, R6 ;  /* 0x000000080f027c25 */ /* 0x000fc6000f8e0006 */
[----:B------:R-:W-:Y:S02]  /*e950*/  MOV R0, UR6 ;  /* 0x0000000600007c02 */ /* 0x000fe40008000f00 */
[----:B----4-:R-:W-:-:S03]  /*e960*/  LEA R4, P0, R2, UR4, 0x1 ;  /* 0x0000000402047c11 */ /* 0x010fc6000f8008ff */
[----:B------:R-:W-:-:S05]  /*e970*/  IMAD R0, R15, UR9, R0 ;  /* 0x000000090f007c24 */ /* 0x000fca000f8e0200 */
[----:B------:R-:W-:-:S04]  /*e980*/  IADD3 R0, PT, PT, R0, R3, RZ ;  /* 0x0000000300007210 */ /* 0x000fc80007ffe0ff */
[----:B------:R-:W-:-:S05]  /*e990*/  LEA.HI.X R5, R2, UR5, R0, 0x1, P0 ;  /* 0x0000000502057c11 */ /* 0x000fca00080f0c00 */
[----:B---3--:R1:W-:Y:S02]  /*e9a0*/  STG.E.128 desc[UR16][R4.64], R8 ;  /* 0x0000000804007986 */ /* 0x0083e4000c101d10 */
.L_x_46:
[----:B------:R-:W-:Y:S05]  /*e9b0*/  BSYNC.RECONVERGENT B0 ;  /* 0x0000000000007941 */ /* 0x000fea0003800200 */
.L_x_45:
[----:B-1-3--:R1:W3:Y:S01]  /*e9c0*/  LDS.128 R8, [R19+0x800] ;  /* 0x0008000013087984 */ /* 0x00a2e20000000c00 */
[----:B------:R-:W-:Y:S01]  /*e9d0*/  BSSY.RECONVERGENT B0, `(.L_x_47) ;  /* 0x0000010000007945 */ /* 0x000fe20003800200 */
[----:B------:R-:W-:-:S03]  /*e9e0*/  ISETP.GE.AND P0, PT, R14, UR7, PT ;  /* 0x000000070e007c0c */ /* 0x000fc6000bf06270 */
[----:B------:R-:W-:Y:S10]  /*e9f0*/  @P6 BRA `(.L_x_48) ;  /* 0x0000000000346947 */ /* 0x000ff40003800000 */
[----:B------:R-:W4:Y:S01]  /*ea00*/  LDCU.64 UR8, c[0x0][0x408] ;  /* 0x00008100ff0877ac */ /* 0x000f220008000a00 */
[----:B------:R-:W-:Y:S02]  /*ea10*/  IADD3 R0, P6, PT, R15, 0x10, RZ ;  /* 0x000000100f007810 */ /* 0x000fe40007fde0ff */
[----:B------:R-:W-:Y:S01]  /*ea20*/  MOV R3, R7 ;  /* 0x0000000700037202 */ /* 0x000fe20000000f00 */
[----:B------:R-:W5:Y:S02]  /*ea30*/  LDCU.64 UR4, c[0x0][0x3f0] ;  /* 0x00007e00ff0477ac */ /* 0x000f640008000a00 */
[----:B------:R-:W-:-:S04]  /*ea40*/  IMAD.X R2, RZ, RZ, UR11, P6 ;  /* 0x0000000bff027e24 */ /* 0x000fc8000b0e06ff */
[----:B----4-:R-:W-:Y:S02]  /*ea50*/  IMAD R4, R2, UR8, RZ ;  /* 0x0000000802047c24 */ /* 0x010fe4000f8e02ff */
[----:B------:R-:W-:-:S04]  /*ea60*/  IMAD.MOV.U32 R2, RZ, RZ, R12 ;  /* 0x000000ffff027224 */ /* 0x000fc800078e000c */
[----:B------:R-:W-:-:S04]  /*ea70*/  IMAD.WIDE.U32 R2, R0, UR8, R2 ;  /* 0x0000000800027c25 */ /* 0x000fc8000f8e0002 */
[----:B------:R-:W-:Y:S01]  /*ea80*/  IMAD R0, R0, UR9, R4 ;  /* 0x0000000900007c24 */ /* 0x000fe2000f8e0204 */
[----:B-----5:R-:W-:-:S04]  /*ea90*/  LEA R4, P6, R2, UR4, 0x1 ;  /* 0x0000000402047c11 */ /* 0x020fc8000f8c08ff */
[----:B------:R-:W-:-:S04]  /*eaa0*/  IADD3 R0, PT, PT, R0, R3, RZ ;  /* 0x0000000300007210 */ /* 0x000fc80007ffe0ff */
[----:B------:R-:W-:-:S05]  /*eab0*/  LEA.HI.X R5, R2, UR5, R0, 0x1, P6 ;  /* 0x0000000502057c11 */ /* 0x000fca000b0f0c00 */
[----:B---3--:R4:W-:Y:S02]  /*eac0*/  STG.E.128 desc[UR16][R4.64], R8 ;  /* 0x0000000804007986 */ /* 0x0089e4000c101d10 */
.L_x_48:
[----:B------:R-:W-:Y:S05]  /*ead0*/  BSYNC.RECONVERGENT B0 ;  /* 0x0000000000007941 */ /* 0x000fea0003800200 */
.L_x_47:
[----:B---34-:R3:W4:Y:S01]  /*eae0*/  LDS.128 R8, [R19+0x1000] ;  /* 0x0010000013087984 */ /* 0x0187220000000c00 */
[----:B------:R-:W-:Y:S04]  /*eaf0*/  BSSY.RECONVERGENT B0, `(.L_x_49) ;  /* 0x000000f000007945 */ /* 0x000fe80003800200 */
        /* <DEDUP_REMOVED lines=8> */
[----:B------:R-:W-:-:S04]  /*eb80*/  IMAD.WIDE.U32 R2, R0, UR8, R2 ;  /* 0x0000000800027c25 */ /* 0x000fc8000f8e0002 */
[----:B------:R-:W-:Y:S01]  /*eb90*/  IMAD R0, R0, UR9, R4 ;  /* 0x0000000900007c24 */ /* 0x000fe2000f8e0204 */
[----:B-1----:R-:W-:-:S04]  /*eba0*/  LEA R4, P5, R2, UR4, 0x1 ;  /* 0x0000000402047c11 */ /* 0x002fc8000f8a08ff */
[----:B------:R-:W-:-:S04]  /*ebb0*/  IADD3 R0, PT, PT, R0, R3, RZ ;  /* 0x0000000300007210 */ /* 0x000fc80007ffe0ff */
[----:B------:R-:W-:-:S05]  /*ebc0*/  LEA.HI.X R5, R2, UR5, R0, 0x1, P5 ;  /* 0x0000000502057c11 */ /* 0x000fca000a8f0c00 */
[----:B----4-:R1:W-:Y:S02]  /*ebd0*/  STG.E.128 desc[UR16][R4.64], R8 ;  /* 0x0000000804007986 */ /* 0x0103e4000c101d10 */
.L_x_50:
[----:B------:R-:W-:Y:S05]  /*ebe0*/  BSYNC.RECONVERGENT B0 ;  /* 0x0000000000007941 */ /* 0x000fea0003800200 */
.L_x_49:
[----:B-1--4-:R1:W4:Y:S01]  /*ebf0*/  LDS.128 R8, [R19+0x1800] ;  /* 0x0018000013087984 */ /* 0x0123220000000c00 */
[----:B------:R-:W-:Y:S04]  /*ec00*/  BSSY.RECONVERGENT B0, `(.L_x_51) ;  /* 0x000000f000007945 */ /* 0x000fe80003800200 */
[----:B------:R-:W-:Y:S05]  /*ec10*/  @P4 BRA `(.L_x_52) ;  /* 0x0000000000344947 */ /* 0x000fea0003800000 */
[----:B------:R-:W5:Y:S01]  /*ec20*/  LDCU.64 UR8, c[0x0][0x408] ;  /* 0x00008100ff0877ac */ /* 0x000f620008000a00 */
[----:B------:R-:W-:Y:S02]  /*ec30*/  IADD3 R0, P4, PT, R15, 0x30, RZ ;  /* 0x000000300f007810 */ /* 0x000fe40007f9e0ff */
[----:B------:R-:W-:Y:S01]  /*ec40*/  MOV R3, R7 ;  /* 0x0000000700037202 */ /* 0x000fe20000000f00 */
[----:B------:R-:W2:Y:S02]  /*ec50*/  LDCU.64 UR4, c[0x0][0x3f0] ;  /* 0x00007e00ff0477ac */ /* 0x000ea40008000a00 */
[----:B------:R-:W-:-:S04]  /*ec60*/  IMAD.X R2, RZ, RZ, UR11, P4 ;  /* 0x0000000bff027e24 */ /* 0x000fc8000a0e06ff */
[----:B-----5:R-:W-:Y:S02]  /*ec70*/  IMAD R4, R2, UR8, RZ ;  /* 0x0000000802047c24 */ /* 0x020fe4000f8e02ff */
[----:B------:R-:W-:-:S04]  /*ec80*/  IMAD.MOV.U32 R2, RZ, RZ, R12 ;  /* 0x000000ffff027224 */ /* 0x000fc800078e000c */
[----:B------:R-:W-:-:S04]  /*ec90*/  IMAD.WIDE.U32 R2, R0, UR8, R2 ;  /* 0x0000000800027c25 */ /* 0x000fc8000f8e0002 */
[----:B------:R-:W-:Y:S01]  /*eca0*/  IMAD R0, R0, UR9, R4 ;  /* 0x0000000900007c24 */ /* 0x000fe2000f8e0204 */
[----:B--2---:R-:W-:-:S04]  /*ecb0*/  LEA R4, P4, R2, UR4, 0x1 ;  /* 0x0000000402047c11 */ /* 0x004fc8000f8808ff */
[----:B------:R-:W-:-:S04]  /*ecc0*/  IADD3 R0, PT, PT, R0, R3, RZ ;  /* 0x0000000300007210 */ /* 0x000fc80007ffe0ff */
[----:B------:R-:W-:-:S05]  /*ecd0*/  LEA.HI.X R5, R2, UR5, R0, 0x1, P4 ;  /* 0x0000000502057c11 */ /* 0x000fca000a0f0c00 */
[----:B----4-:R2:W-:Y:S02]  /*ece0*/  STG.E.128 desc[UR16][R4.64], R8 ;  /* 0x0000000804007986 */ /* 0x0105e4000c101d10 */
.L_x_52:
[----:B------:R-:W-:Y:S05]  /*ecf0*/  BSYNC.RECONVERGENT B0 ;  /* 0x0000000000007941 */ /* 0x000fea0003800200 */
.L_x_51:
[----:B--2-4-:R2:W4:Y:S01]  /*ed00*/  LDS.128 R8, [R19+0x2000] ;  /* 0x0020000013087984 */ /* 0x0145220000000c00 */
[----:B------:R-:W-:Y:S04]  /*ed10*/  BSSY.RECONVERGENT B0, `(.L_x_53) ;  /* 0x000000f000007945 */ /* 0x000fe80003800200 */
[----:B------:R-:W-:Y:S05]  /*ed20*/  @P3 BRA `(.L_x_54) ;  /* 0x0000000000343947 */ /* 0x000fea0003800000 */
[----:B------:R-:W5:Y:S01]  /*ed30*/  LDCU.64 UR8, c[0x0][0x408] ;  /* 0x00008100ff0877ac */ /* 0x000f620008000a00 */
[----:B------:R-:W-:Y:S02]  /*ed40*/  IADD3 R0, P3, PT, R15, 0x40, RZ ;  /* 0x000000400f007810 */ /* 0x000fe40007f7e0ff */
[----:B------:R-:W-:Y:S01]  /*ed50*/  MOV R3, R7 ;  /* 0x0000000700037202 */ /* 0x000fe20000000f00 */
[----:B------:R-:W3:Y:S02]  /*ed60*/  LDCU.64 UR4, c[0x0][0x3f0] ;  /* 0x00007e00ff0477ac */ /* 0x000ee40008000a00 */
[----:B------:R-:W-:-:S04]  /*ed70*/  IMAD.X R2, RZ, RZ, UR11, P3 ;  /* 0x0000000bff027e24 */ /* 0x000fc800098e06ff */
[----:B-----5:R-:W-:Y:S02]  /*ed80*/  IMAD R4, R2, UR8, RZ ;  /* 0x0000000802047c24 */ /* 0x020fe4000f8e02ff */
[----:B------:R-:W-:-:S04]  /*ed90*/  IMAD.MOV.U32 R2, RZ, RZ, R12 ;  /* 0x000000ffff027224 */ /* 0x000fc800078e000c */
[----:B------:R-:W-:-:S04]  /*eda0*/  IMAD.WIDE.U32 R2, R0, UR8, R2 ;  /* 0x0000000800027c25 */ /* 0x000fc8000f8e0002 */
[----:B------:R-:W-:Y:S01]  /*edb0*/  IMAD R0, R0, UR9, R4 ;  /* 0x0000000900007c24 */ /* 0x000fe2000f8e0204 */
[----:B---3--:R-:W-:-:S04]  /*edc0*/  LEA R4, P3, R2, UR4, 0x1 ;  /* 0x0000000402047c11 */ /* 0x008fc8000f8608ff */
[----:B------:R-:W-:-:S04]  /*edd0*/  IADD3 R0, PT, PT, R0, R3, RZ ;  /* 0x0000000300007210 */ /* 0x000fc80007ffe0ff */
[----:B------:R-:W-:-:S05]  /*ede0*/  LEA.HI.X R5, R2, UR5, R0, 0x1, P3 ;  /* 0x0000000502057c11 */ /* 0x000fca00098f0c00 */
[----:B----4-:R3:W-:Y:S02]  /*edf0*/  STG.E.128 desc[UR16][R4.64], R8 ;  /* 0x0000000804007986 */ /* 0x0107e4000c101d10 */
.L_x_54:
[----:B------:R-:W-:Y:S05]  /*ee00*/  BSYNC.RECONVERGENT B0 ;  /* 0x0000000000007941 */ /* 0x000fea0003800200 */
.L_x_53:
        /* <DEDUP_REMOVED lines=16> */
.L_x_56:
[----:B------:R-:W-:Y:S05]  /*ef10*/  BSYNC.RECONVERGENT B0 ;  /* 0x0000000000007941 */ /* 0x000fea0003800200 */
.L_x_55:
        /* <DEDUP_REMOVED lines=16> */
.L_x_58:
[----:B------:R-:W-:Y:S05]  /*f020*/  BSYNC.RECONVERGENT B0 ;  /* 0x0000000000007941 */ /* 0x000fea0003800200 */
.L_x_57:
[----:B------:R-:W-:Y:S05]  /*f030*/  @P0 EXIT ;  /* 0x000000000000094d */ /* 0x000fea0003800000 */
[----:B------:R-:W5:Y:S01]  /*f040*/  LDCU.64 UR6, c[0x0][0x408] ;  /* 0x00008100ff0677ac */ /* 0x000f620008000a00 */
[----:B------:R-:W-:Y:S02]  /*f050*/  IADD3 R0, P0, PT, R15, 0x70, RZ ;  /* 0x000000700f007810 */ /* 0x000fe40007f1e0ff */
[----:B------:R-:W-:Y:S01]  /*f060*/  MOV R3, R7 ;  /* 0x0000000700037202 */ /* 0x000fe20000000f00 */
[----:B------:R-:W1:Y:S02]  /*f070*/  LDCU.64 UR4, c[0x0][0x3f0] ;  /* 0x00007e00ff0477ac */ /* 0x000e640008000a00 */
[----:B------:R-:W-:-:S04]  /*f080*/  IMAD.X R2, RZ, RZ, UR11, P0 ;  /* 0x0000000bff027e24 */ /* 0x000fc800080e06ff */
[----:B-----5:R-:W-:Y:S02]  /*f090*/  IMAD R6, R2, UR6, RZ ;  /* 0x0000000602067c24 */ /* 0x020fe4000f8e02ff */
[----:B------:R-:W-:-:S04]  /*f0a0*/  IMAD.MOV.U32 R2, RZ, RZ, R12 ;  /* 0x000000ffff027224 */ /* 0x000fc800078e000c */
[----:B--2---:R-:W-:-:S04]  /*f0b0*/  IMAD.WIDE.U32 R4, R0, UR6, R2 ;  /* 0x0000000600047c25 */ /* 0x004fc8000f8e0002 */
[----:B------:R-:W-:Y:S01]  /*f0c0*/  IMAD R0, R0, UR7, R6 ;  /* 0x0000000700007c24 */ /* 0x000fe2000f8e0206 */
[----:B-1----:R-:W-:-:S04]  /*f0d0*/  LEA R2, P0, R4, UR4, 0x1 ;  /* 0x0000000404027c11 */ /* 0x002fc8000f8008ff */
[----:B------:R-:W-:-:S04]  /*f0e0*/  IADD3 R0, PT, PT, R0, R5, RZ ;  /* 0x0000000500007210 */ /* 0x000fc80007ffe0ff */
[----:B------:R-:W-:-:S05]  /*f0f0*/  LEA.HI.X R3, R4, UR5, R0, 0x1, P0 ;  /* 0x0000000504037c11 */ /* 0x000fca00080f0c00 */
[----:B------:R-:W-:Y:S01]  /*f100*/  STG.E.128 desc[UR16][R2.64], R24 ;  /* 0x0000001802007986 */ /* 0x000fe2000c101d10 */
[----:B------:R-:W-:Y:S05]  /*f110*/  EXIT ;  /* 0x000000000000794d */ /* 0x000fea0003800000 */
.L_x_59:
[----:B------:R-:W-:-:S00]  /*f120*/  BRA `(.L_x_59) ;  /* 0xfffffffc00fc7947 */ /* 0x000fc0000383ffff */
[----:B------:R-:W-:-:S00]  /*f130*/  NOP ;  /* 0x0000000000007918 */ /* 0x000fc00000000000 */
        /* <DEDUP_REMOVED lines=12> */
.L_x_2686:


//--------------------- .text._ZN5flash16flash_fwd_kernelI23Flash_fwd_kernel_traitsILi64ELi128ELi128ELi4ELb0ELb0EN7cutlass6half_tE19Flash_kernel_traitsILi64ELi128ELi128ELi4ES3_EELb0ELb0ELb0ELb0ELb0ELb1ELb1ELb0EEEvNS_16Flash_fwd_paramsE --------------------------
	.section	.text._ZN5flash16flash_fwd_kernelI23Flash_fwd_kernel_traitsILi64ELi128ELi128ELi4ELb0ELb0EN7cutlass6half_tE19Flash_kernel_traitsILi64ELi128ELi128ELi4ES3_EELb0ELb0ELb0ELb0ELb0ELb1ELb1ELb0EEEvNS_16Flash_fwd_paramsE,"ax",@progbits
	.align	128
        .global         _ZN5flash16flash_fwd_kernelI23Flash_fwd_kernel_traitsILi64ELi128ELi128ELi4ELb0ELb0EN7cutlass6half_tE19Flash_kernel_traitsILi64ELi128ELi128ELi4ES3_EELb0ELb0ELb0ELb0ELb0ELb1ELb1ELb0EEEvNS_16Flash_fwd_paramsE
        .type           _ZN5flash16flash_fwd_kernelI23Flash_fwd_kernel_traitsILi64ELi128ELi128ELi4ELb0ELb0EN7cutlass6half_tE19Flash_kernel_traitsILi64ELi128ELi128ELi4ES3_EELb0ELb0ELb0ELb0ELb0ELb1ELb1ELb0EEEvNS_16Flash_fwd_paramsE,@function
        .size           _ZN5flash16flash_fwd_kernelI23Flash_fwd_kernel_traitsILi64ELi128ELi128ELi4ELb0ELb0EN7cutlass6half_tE19Flash_kernel_traitsILi64ELi128ELi128ELi4ES3_EELb0ELb0ELb0ELb0ELb0ELb1ELb1ELb0EEEvNS_16Flash_fwd_paramsE,(.L_x_2687 - _ZN5flash16flash_fwd_kernelI23Flash_fwd_kernel_traitsILi64ELi128ELi128ELi4ELb0ELb0EN7cutlass6half_tE19Flash_kernel_traitsILi64ELi128ELi128ELi4ES3_EELb0ELb0ELb0ELb0ELb0ELb1ELb1ELb0EEEvNS_16Flash_fwd_paramsE)
        .other          _ZN5flash16flash_fwd_kernelI23Flash_fwd_kernel_traitsILi64ELi128ELi128ELi4ELb0ELb0EN7cutlass6half_tE19Flash_kernel_traitsILi64ELi128ELi128ELi4ES3_EELb0ELb0ELb0ELb0ELb0ELb1ELb1ELb0EEEvNS_16Flash_fwd_paramsE,@"STO_CUDA_ENTRY STV_DEFAULT"
_ZN5flash16flash_fwd_kernelI23Flash_fwd_kernel_traitsILi64ELi128ELi128ELi4ELb0ELb0EN7cutlass6half_tE19Flash_kernel_traitsILi64ELi128ELi128ELi4ES3_EELb0ELb0ELb0ELb0ELb0ELb1ELb1ELb0EEEvNS_16Flash_fwd_paramsE:
.text._ZN5flash16flash_fwd_kernelI23Flash_fwd_kernel_traitsILi64ELi128ELi128ELi4ELb0ELb0EN7cutlass6half_tE19Flash_kernel_traitsILi64ELi128ELi128ELi4ES3_EELb0ELb0ELb0ELb0ELb0ELb1ELb1ELb0EEEvNS_16Flash_fwd_paramsE:
        /* <DEDUP_REMOVED lines=76> */
.L_x_60:
        /* <DEDUP_REMOVED lines=38> */
.L_x_62:
        /* <DEDUP_REMOVED lines=55> */
.L_x_64:
[----:B------:R-:W-:Y:S05]  /*0a90*/  BSYNC.RECONVERGENT B0 ;  /* 0x0000000000007941 */ /* 0x000fea0003800200 */
.L_x_63:
        /* <DEDUP_REMOVED lines=16> */
.L_x_66:
[----:B------:R-:W-:Y:S05]  /*0ba0*/  BSYNC.RECONVERGENT B0 ;  /* 0x0000000000007941 */ /* 0x000fea0003800200 */
.L_x_65:
        /* <DEDUP_REMOVED lines=15> */
.L_x_68:
[----:B------:R-:W-:Y:S05]  /*0ca0*/  BSYNC.RECONVERGENT B0 ;  /* 0x0000000000007941 */ /* 0x000fea0003800200 */
.L_x_67:
        /* <DEDUP_REMOVED lines=15> */
.L_x_70:
[----:B------:R-:W-:Y:S05]  /*0da0*/  BSYNC.RECONVERGENT B0 ;  /* 0x0000000000007941 */ /* 0x000fea0003800200 */
.L_x_69:
        /* <DEDUP_REMOVED lines=15> */
.L_x_72:
[----:B------:R-:W-:Y:S05]  /*0ea0*/  BSYNC.RECONVERGENT B0 ;  /* 0x0000000000007941 */ /* 0x000fea0003800200 */
.L_x_71:
        /* <DEDUP_REMOVED lines=15> */
.L_x_74:
[----:B------:R-:W-:Y:S05]  /*0fa0*/  BSYNC.RECONVERGENT B0 ;  /* 0x0000000000007941 */ /* 0x000fea0003800200 */
.L_x_73:
        /* <DEDUP_REMOVED lines=15> */
.L_x_76:
[----:B------:R-:W-:Y:S05]  /*10a0*/  BSYNC.RECONVERGENT B0 ;  /* 0x0000000000007941 */ /* 0x000fea0003800200 */
.L_x_75:
        /* <DEDUP_REMOVED lines=16> */
.L_x_78:
[----:B------:R-:W-:Y:S05]  /*11b0*/  BSYNC.RECONVERGENT B0 ;  /* 0x0000000000007941 */ /* 0x000fea0003800200 */
.L_x_77:
        /* <DEDUP_REMOVED lines=23> */
.L_x_80:
[----:B------:R-:W-:Y:S05]  /*1330*/  BSYNC.RECONVERGENT B0 ;  /* 0x0000000000007941 */ /* 0x000fea0003800200 */
.L_x_79:
        /* <DEDUP_REMOVED lines=11> */
.L_x_82:
[----:B------:R-:W-:Y:S05]  /*13f0*/  BSYNC.RECONVERGENT B0 ;  /* 0x0000000000007941 */ /* 0x000fea0003800200 */
.L_x_81:
        /* <DEDUP_REMOVED lines=10> */
.L_x_84:
[----:B------:R-:W-:Y:S05]  /*14a0*/  BSYNC.RECONVERGENT B0 ;  /* 0x0000000000007941 */ /* 0x000fea0003800200 */
.L_x_83:
        /* <DEDUP_REMOVED lines=10> */
.L_x_86:
[----:B------:R-:W-:Y:S05]  /*1550*/  BSYNC.RECONVERGENT B0 ;  /* 0x0000000000007941 */ /* 0x000fea0003800200 */
.L_x_85:
        /* <DEDUP_REMOVED lines=10> */
.L_x_88:
[----:B------:R-:W-:Y:S05]  /*1600*/  BSYNC.RECONVERGENT B0 ;  /* 0x0000000000007941 */ /* 0x000fea0003800200 */
.L_x_87:
        /* <DEDUP_REMOVED lines=10> */
.L_x_90:
[----:B------:R-:W-:Y:S05]  /*16b0*/  BSYNC.RECONVERGENT B0 ;  /* 0x0000000000007941 */ /* 0x000fea0003800200 */
.L_x_89:
        /* <DEDUP_REMOVED lines=10> */
.L_x_92:
[----:B------:R-:W-:Y:S05]  /*1760*/  BSYNC.RECONVERGENT B0 ;  /* 0x0000000000007941 */ /* 0x000fea0003800200 */
.L_x_91:
        /* <DEDUP_REMOVED lines=10> */
.L_x_61:
        /* <DEDUP_REMOVED lines=21> */
.L_x_93:
[----:B------:R-:W3:Y:S01]  /*1960*/  LDCU.64 UR12, c[0x0][0x3b8] ;  /* 0x00007700ff0c77ac */ /* 0x000ee20008000a00 */
[----:B------:R-:W-:-:S04]  /*1970*/  UIADD3 UR23, UPT, UPT, UR20, UR22, URZ ;  /* 0x0000001614177290 */ /* 0x000fc8000fffe0ff */
[----:B---3--:R-:W-:Y:S02]  /*1980*/  UIMAD.WIDE.U32 UR26, UR23, UR12, URZ ;  /* 0x0000000c171a72a5 */ /* 0x008fe4000f8e00ff */
[----:B------:R-:W-:-:S04]  /*1990*/  UIMAD UR23, UR23, UR13, URZ ;  /* 0x0000000d171772a4 */ /* 0x000fc8000f8e02ff */
[----:B------:R-:W-:Y:S02]  /*19a0*/  UIADD3 UR23, UPT, UPT, UR27, UR23, URZ ;  /* 0x000000171b177290 */ /* 0x000fe4000fffe0ff */
.L_x_94:
        /* <DEDUP_REMOVED lines=39> */
.L_x_95:
[----:B------:R-:W2:Y:S01]  /*1c20*/  LDCU.64 UR10, c[0x0][0x3c0] ;  /* 0x00007800ff0a77ac */ /* 0x000ea20008000a00 */
[----:B------:R-:W-:-:S04]  /*1c30*/  UIADD3 UR20, UPT, UPT, UR20, UR22, URZ ;  /* 0x0000001614147290 */ /* 0x000fc8000fffe0ff */
[----:B--2---:R-:W-:Y:S02]  /*1c40*/  UIMAD.WIDE.U32 UR4, UR20, UR10, URZ ;  /* 0x0000000a140472a5 */ /* 0x004fe4000f8e00ff */
[----:B------:R-:W-:-:S04]  /*1c50*/  UIMAD UR20, UR20, UR11, URZ ;  /* 0x0000000b141472a4 */ /* 0x000fc8000f8e02ff */
[----:B------:R-:W-:Y:S01]  /*1c60*/  UIADD3 UR20, UPT, UPT, UR5, UR20, URZ ;  /* 0x0000001405147290 */ /* 0x000fe2000fffe0ff */
[----:B------:R-:W-:-:S11]  /*1c70*/  UMOV UR22, UR4 ;  /* 0x0000000400167c82 */ /* 0x000fd60008000000 */
.L_x_96:
        /* <DEDUP_REMOVED lines=8> */
[C---:B------:R-:W-:Y:S01]  /*1d00*/  LOP3.LUT R106, R11.reuse, 0x38, RZ, 0xc0, !PT ;  /* 0x000000380b6a7812 */ /* 0x040fe200078ec0ff */
[----:B------:R-:W-:Y:S01]  /*1d10*/  USHF.R.U32.HI UR19, URZ, 0x19, UR8 ;  /* 0x00000019ff137899 */ /* 0x000fe20008011608 */
[C---:B------:R-:W-:Y:S01]  /*1d20*/  IADD3 R27, PT, PT, R104.reuse, 0x10, RZ ;  /* 0x00000010681b7810 */ /* 0x040fe20007ffe0ff */
[----:B------:R-:W-:Y:S01]  /*1d30*/  VIADD R33, R104, 0x30 ;  /* 0x0000003068217836 */ /* 0x000fe20000000000 */
[----:B------:R-:W-:Y:S01]  /*1d40*/  IADD3 R2, P0, PT, R106, UR24, RZ ;  /* 0x000000186a027c10 */ /* 0x000fe2000ff1e0ff */
[----:B------:R2:W-:Y:S01]  /*1d50*/  STL [R1+0xec], R11 ;  /* 0x0000ec0b01007387 */ /* 0x0005e20000100800 */
[----:B------:R-:W-:Y:S01]  /*1d60*/  ISETP.GE.AND P4, PT, R32, UR7, PT ;  /* 0x0000000720007c0c */ /* 0x000fe2000bf86270 */
[----:B------:R-:W-:Y:S01]  /*1d70*/  VIADD R30, R104, 0x40 ;  /* 0x00000040681e7836 */ /* 0x000fe20000000000 */
[----:B------:R-:W-:Y:S01]  /*1d80*/  LOP3.LUT R7, R11, 0x1f8, RZ, 0xc0, !PT ;  /* 0x000001f80b077812 */ /* 0x000fe200078ec0ff */
        /* <DEDUP_REMOVED lines=17> */
[C---:B------:R-:W-:Y:S01]  /*1ea0*/  IADD3 R28, PT, PT, R104.reuse, 0x60, RZ ;  /* 0x00000060681c7810 */ /* 0x040fe20007ffe0ff */
[----:B------:R-:W1:Y:S01]  /*1eb0*/  S2UR UR5, SR_CgaCtaId ;  /* 0x00000000000579c3 */ /* 0x000e620000008800 */
[----:B------:R-:W-:Y:S01]  /*1ec0*/  VIADD R31, R104, 0x70 ;  /* 0x00000070681f7836 */ /* 0x000fe20000000000 */
[----:B------:R-:W-:Y:S01]  /*1ed0*/  UIADD3 UR24, UPT, UPT, UR15, -0x1, URZ ;  /* 0xffffffff0f187890 */ /* 0x000fe2000fffe0ff */
[----:B--2---:R-:W-:Y:S01]  /*1ee0*/  LOP3.LUT R11, R7, 0x38, R105, 0x78, !PT ;  /* 0x00000038070b7812 */ /* 0x004fe200078e7869 */
[----:B------:R-:W-:Y:S01]  /*1ef0*/  IMAD.X R7, RZ, RZ, UR23, P2 ;  /* 0x00000017ff077e24 */ /* 0x000fe200090e06ff */
[----:B------:R-:W-:Y:S01]  /*1f00*/  ISETP.GE.AND P6, PT, R28, UR7, PT ;  /* 0x000000071c007c0c */ /* 0x000fe2000bfc6270 */
[----:B------:R-:W-:Y:S01]  /*1f10*/  UIMAD UR21, UR24, -0x80, UR18 ;  /* 0xffffff80181578a4 */ /* 0x000fe2000f8e0212 */
[----:B------:R-:W-:Y:S01]  /*1f20*/  LOP3.LUT R36, R11, R12, RZ, 0xfc, !PT ;  /* 0x0000000c0b247212 */ /* 0x000fe200078efcff */
[----:B---3--:R-:W-:Y:S01]  /*1f30*/  @!P5 IMAD R0, R4, UR19, RZ ;  /* 0x000000130400dc24 */ /* 0x008fe2000f8e02ff */
[----:B------:R-:W2:Y:S01]  /*1f40*/  @!P0 LDC.64 R14, c[0x0][0x3b0] ;  /* 0x0000ec00ff0e8b82 */ /* 0x000ea20000000a00 */
[----:B------:R3:W-:Y:S01]  /*1f50*/  STL [R1+0xb4], R11 ;  /* 0x0000b40b01007387 */ /* 0x0007e20000100800 */
[----:B------:R-:W-:Y:S01]  /*1f60*/  USHF.R.S32.HI UR23, URZ, 0x1f, UR24 ;  /* 0x0000001fff177899 */ /* 0x000fe20008011418 */
[C---:B------:R-:W-:Y:S01]  /*1f70*/  @!P5 IMAD R0, R26.reuse, R5, R0 ;  /* 0x000000051a00d224 */ /* 0x040fe200078e0200 */
[----:B------:R-:W-:Y:S01]  /*1f80*/  USHF.L.U32 UR25, UR10, 0x7, URZ ;  /* 0x000000070a197899 */ /* 0x000fe200080006ff */
[----:B------:R-:W-:Y:S01]  /*1f90*/  @!P5 IMAD.WIDE.U32 R4, R26, R4, R2 ;  /* 0x000000041a04d225 */ /* 0x000fe200078e0002 */
[----:B------:R-:W-:Y:S01]  /*1fa0*/  SHF.R.U32.HI R107, RZ, 0x1, R105 ;  /* 0x00000001ff6b7819 */ /* 0x000fe20000011669 */
[----:B------:R-:W-:Y:S01]  /*1fb0*/  STL [R1+0x14], R34 ;  /* 0x0000142201007387 */ /* 0x000fe20000100800 */
[----:B------:R-:W2:Y:S01]  /*1fc0*/  @!P4 LDC.64 R16, c[0x0][0x3b0] ;  /* 0x0000ec00ff10cb82 */ /* 0x000ea20000000a00 */
[----:B------:R-:W-:Y:S01]  /*1fd0*/  @!P5 IMAD.IADD R0, R5, 0x1, R0 ;  /* 0x000000010500d824 */ /* 0x000fe200078e0200 */
[----:B----4-:R-:W-:Y:S01]  /*1fe0*/  @!P5 LEA R8, P1, R4, R8, 0x1 ;  /* 0x000000080408d211 */ /* 0x010fe200078208ff */
[----:B------:R-:W-:-:S02]  /*1ff0*/  IMAD R35, R104, UR11, RZ ;  /* 0x0000000b68237c24 */ /* 0x000fc4000f8e02ff */
[----:B------:R-:W-:Y:S01]  /*2000*/  IMAD.MOV.U32 R180, RZ, RZ, 0x40 ;  /* 0x00000040ffb47424 */ /* 0x000fe200078e00ff */
[----:B------:R-:W-:Y:S01]  /*2010*/  @!P5 LEA.HI.X R9, R4, R9, R0, 0x1, P1 ;  /* 0x000000090409d211 */ /* 0x000fe200008f0c00 */
[----:B------:R-:W-:Y:S01]  /*2020*/  IMAD.WIDE.U32 R4, R104, UR12, R6 ;  /* 0x0000000c68047c25 */ /* 0x000fe2000f8e0006 */
[----:B------:R-:W4:Y:S01]  /*2030*/  @!P0 LDC.64 R22, c[0x0][0x380] ;  /* 0x0000e000ff168b82 */ /* 0x000f220000000a00 */
[C---:B------:R-:W-:Y:S01]  /*2040*/  @!P0 IADD3 R6, P2, PT, R26.reuse, 0x10, RZ ;  /* 0x000000101a068810 */ /* 0x040fe20007f5e0ff */
[----:B-1----:R-:W-:Y:S01]  /*2050*/  ULEA UR6, UR5, UR6, 0x18 ;  /* 0x0000000605067291 */ /* 0x002fe2000f8ec0ff */
[----:B-----5:R-:W-:Y:S01]  /*2060*/  @!P4 IADD3 R12, P1, PT, R26, 0x20, RZ ;  /* 0x000000201a0cc810 */ /* 0x020fe20007f3e0ff */
[----:B------:R-:W-:Y:S01]  /*2070*/  IMAD.MOV.U32 R10, RZ, RZ, R4 ;  /* 0x000000ffff0a7224 */ /* 0x000fe200078e0004 */
[----:B------:R-:W-:Y:S01]  /*2080*/  @!P0 IADD3.X R0, PT, PT, RZ, UR19, RZ, P2, !PT ;  /* 0x00000013ff008c10 */ /* 0x000fe200097fe4ff */
[----:B------:R-:W1:Y:S02]  /*2090*/  LDCU.64 UR4, c[0x0][0x388] ;  /* 0x00007100ff0477ac */ /* 0x000e640008000a00 */
        /* <DEDUP_REMOVED lines=11> */
[----:B------:R-:W-:Y:S02]  /*2150*/  @!P4 MOV R5, R3 ;  /* 0x000000030005c202 */ /* 0x000fe40000000f00 */
[----:B------:R-:W-:Y:S01]  /*2160*/  ISETP.GE.AND P5, PT, R31, UR7, PT ;  /* 0x000000071f007c0c */ /* 0x000fe2000bfa6270 */
[C---:B------:R-:W-:Y:S02]  /*2170*/  @!P4 IMAD R13, R12.reuse, R17, R4 ;  /* 0x000000110c0dc224 */ /* 0x040fe400078e0204 */
[----:B------:R-:W-:Y:S01]  /*2180*/  @!P4 IMAD.MOV.U32 R4, RZ, RZ, R2 ;  /* 0x000000ffff04c224 */ /* 0x000fe200078e0002 */
[----:B------:R-:W1:Y:S03]  /*2190*/  @!P3 LDC.64 R18, c[0x0][0x380] ;  /* 0x0000e000ff12bb82 */ /* 0x000e660000000a00 */
[----:B------:R-:W-:-:S05]  /*21a0*/  @!P4 IMAD.WIDE.U32 R4, R12, R16, R4 ;  /* 0x000000100c04c225 */ /* 0x000fca00078e0004 */
[----:B------:R-:W-:Y:S01]  /*21b0*/  @!P4 IADD3 R5, PT, PT, R5, R13, RZ ;  /* 0x0000000d0505c210 */ /* 0x000fe20007ffe0ff */
[----:B--2---:R-:W-:Y:S01]  /*21c0*/  @!P0 IMAD R8, R6, R15, R0 ;  /* 0x0000000f06088224 */ /* 0x004fe200078e0200 */
[----:B------:R-:W-:Y:S01]  /*21d0*/  @!P3 IADD3 R0, P1, PT, R26, 0x30, RZ ;  /* 0x000000301a00b810 */ /* 0x000fe20007f3e0ff */
[----:B------:R-:W-:-:S04]  /*21e0*/  @!P0 IMAD.WIDE.U32 R6, R6, R14, R2 ;  /* 0x0000000e06068225 */ /* 0x000fc800078e0002 */
[----:B------:R-:W-:Y:S01]  /*21f0*/  @!P0 IMAD.IADD R7, R7, 0x1, R8 ;  /* 0x0000000107078824 */ /* 0x000fe200078e0208 */
[----:B----4-:R-:W-:Y:S01]  /*2200*/  @!P0 LEA R8, P2, R6, R22, 0x1 ;  /* 0x0000001606088211 */ /* 0x010fe200078408ff */
[----:B------:R-:W-:Y:S01]  /*2210*/  @!P3 IMAD.X R14, RZ, RZ, UR19, P1 ;  /* 0x00000013ff0ebe24 */ /* 0x000fe200088e06ff */
[----:B------:R-:W-:Y:S01]  /*2220*/  ISETP.GE.AND P1, PT, R30, UR7, PT ;  /* 0x000000071e007c0c */ /* 0x000fe2000bf26270 */
[--C-:B------:R-:W-:Y:S01]  /*2230*/  @!P6 IMAD.MOV.U32 R22, RZ, RZ, R2.reuse ;  /* 0x000000ffff16e224 */ /* 0x100fe200078e0002 */
[----:B------:R-:W-:Y:S01]  /*2240*/  @!P0 LEA.HI.X R9, R6, R23, R7, 0x1, P2 ;  /* 0x0000001706098211 */ /* 0x000fe200010f0c07 */
[----:B---3--:R-:W-:Y:S01]  /*2250*/  @!P3 IMAD R6, R14, R20, RZ ;  /* 0x000000140e06b224 */ /* 0x008fe200078e02ff */
[----:B-----5:R-:W-:Y:S01]  /*2260*/  @!P4 LEA R12, P2, R4, R24, 0x1 ;  /* 0x00000018040cc211 */ /* 0x020fe200078408ff */
[----:B------:R-:W-:Y:S01]  /*2270*/  @!P5 IMAD.MOV.U32 R24, RZ, RZ, R2 ;  /* 0x000000ffff18d224 */ /* 0x000fe200078e0002 */
[----:B------:R-:W-:Y:S01]  /*2280*/  @!P6 MOV R23, R3 ;  /* 0x000000030017e202 */ /* 0x000fe20000000f00 */
[----:B------:R-:W-:Y:S01]  /*2290*/  @!P3 IMAD R6, R0, R21, R6 ;  /* 0x000000150006b224 */ /* 0x000fe200078e0206 */
[----:B------:R-:W-:Y:S01]  /*22a0*/  @!P4 LEA.HI.X R13, R4, R25, R5, 0x1, P2 ;  /* 0x00000019040dc211 */ /* 0x000fe200010f0c05 */
[----:B------:R-:W-:Y:S01]  /*22b0*/  @!P3 IMAD.MOV.U32 R4, RZ, RZ, R2 ;  /* 0x000000ffff04b224 */ /* 0x000fe200078e0002 */
[----:B------:R2:W-:Y:S01]  /*22c0*/  @!P0 LDGSTS.E.BYPASS.LTC128B.128 [R36+0x800], desc[UR16][R8.64] ;  /* 0x0080000008248fae */ /* 0x0005e2000b981a10 */
[--C-:B------:R-:W-:Y:S01]  /*22d0*/  @!P3 IMAD.MOV.U32 R5, RZ, RZ, R3.reuse ;  /* 0x000000ffff05b224 */ /* 0x100fe200078e0003 */
[----:B------:R-:W-:Y:S01]  /*22e0*/  ISETP.GE.AND P2, PT, R29, UR7, PT ;  /* 0x000000071d007c0c */ /* 0x000fe2000bf46270 */
[----:B------:R-:W3:Y:S01]  /*22f0*/  @!P1 LDC.64 R16, c[0x0][0x3b0] ;  /* 0x0000ec00ff109b82 */ /* 0x000ee20000000a00 */
[----:B------:R-:W-:Y:S01]  /*2300*/  @!P5 IMAD.MOV.U32 R25, RZ, RZ, R3 ;  /* 0x000000ffff19d224 */ /* 0x000fe200078e0003 */
[----:B------:R4:W-:Y:S01]  /*2310*/  @!P4 LDGSTS.E.BYPASS.LTC128B.128 [R36+0x1000], desc[UR16][R12.64] ;  /* 0x010000000c24cfae */ /* 0x0009e2000b981a10 */
[----:B------:R-:W-:-:S04]  /*2320*/  @!P3 IMAD.WIDE.U32 R4, R0, R20, R4 ;  /* 0x000000140004b225 */ /* 0x000fc800078e0004 */
[----:B------:R-:W-:Y:S01]  /*2330*/  @!P3 IMAD.IADD R0, R5, 0x1, R6 ;  /* 0x000000010500b824 */ /* 0x000fe200078e0206 */
[----:B-1----:R-:W-:-:S04]  /*2340*/  @!P3 LEA R6, P0, R4, R18, 0x1 ;  /* 0x000000120406b211 */ /* 0x002fc800078008ff */
        /* <DEDUP_REMOVED lines=12> */
[----:B------:R-:W-:Y:S01]  /*2410*/  IADD3 R0, PT, PT, R5, R0, RZ ;  /* 0x0000000005007210 */ /* 0x000fe20007ffe0ff */
[----:B------:R-:W-:Y:S01]  /*2420*/  @!P1 IMAD.X R9, RZ, RZ, UR19, P0 ;  /* 0x00000013ff099e24 */ /* 0x000fe200080e06ff */
[----:B------:R-:W-:Y:S01]  /*2430*/  LEA R191, P0, R4, UR4, 0x1 ;  /* 0x0000000404bf7c11 */ /* 0x000fe2000f8008ff */
[-C--:B---3--:R-:W-:Y:S01]  /*2440*/  @!P1 IMAD.WIDE.U32 R2, R8, R16.reuse, R2 ;  /* 0x0000001008029225 */ /* 0x088fe200078e0002 */
[----:B------:R-:W-:Y:S02]  /*2450*/  USHF.L.U64.HI UR4, UR12, 0x7, UR13 ;  /* 0x000000070c047899 */ /* 0x000fe4000801020d */
[----:B----4-:R-:W3:Y:S01]  /*2460*/  @!P6 LDC.64 R12, c[0x0][0x3b0] ;  /* 0x0000ec00ff0ceb82 */ /* 0x010ee20000000a00 */
[----:B------:R-:W-:Y:S01]  /*2470*/  LEA.HI.X R190, R4, UR5, R0, 0x1, P0 ;  /* 0x0000000504be7c11 */ /* 0x000fe200080f0c00 */
[----:B------:R-:W-:Y:S01]  /*2480*/  @!P1 IMAD R0, R9, R16, RZ ;  /* 0x0000001009009224 */ /* 0x000fe200078e02ff */
[----:B------:R-:W-:Y:S01]  /*2490*/  USHF.L.U32 UR5, UR12, 0x7, URZ ;  /* 0x000000070c057899 */ /* 0x000fe200080006ff */
[----:B------:R-:W-:Y:S01]  /*24a0*/  STL [R1+0xc0], R191 ;  /* 0x0000c0bf01007387 */ /* 0x000fe20000100800 */
[----:B------:R-:W-:Y:S01]  /*24b0*/  UIMAD UR4, UR4, UR24, URZ ;  /* 0x00000018040472a4 */ /* 0x000fe2000f8e02ff */
[----:B------:R-:W-:Y:S01]  /*24c0*/  @!P1 IMAD R4, R8, R17, R0 ;  /* 0x0000001108049224 */ /* 0x000fe200078e0200 */
[----:B------:R-:W-:Y:S01]  /*24d0*/  @!P2 IADD3 R0, P0, PT, R26, 0x50, RZ ;  /* 0x000000501a00a810 */ /* 0x000fe20007f1e0ff */
[----:B------:R-:W-:Y:S01]  /*24e0*/  UIMAD.WIDE.U32 UR26, UR5, UR24, URZ ;  /* 0x00000018051a72a5 */ /* 0x000fe2000f8e00ff */
[----:B------:R-:W4:Y:S01]  /*24f0*/  @!P5 LDC.64 R16, c[0x0][0x3b0] ;  /* 0x0000ec00ff10db82 */ /* 0x000f220000000a00 */
[----:B------:R-:W-:Y:S01]  /*2500*/  @!P1 IMAD.IADD R3, R3, 0x1, R4 ;  /* 0x0000000103039824 */ /* 0x000fe200078e0204 */
[----:B-1----:R-:W-:Y:S01]  /*2510*/  @!P1 LEA R4, P3, R2, R18, 0x1 ;  /* 0x0000001202049211 */ /* 0x002fe200078608ff */
[----:B------:R-:W-:Y:S01]  /*2520*/  UIMAD UR4, UR23, UR5, UR4 ;  /* 0x00000005170472a4 */ /* 0x000fe2000f8e0204 */
[----:B-----5:R-:W-:Y:S01]  /*2530*/  @!P2 IADD3.X R6, PT, PT, RZ, UR19, RZ, P0, !PT ;  /* 0x00000013ff06ac10 */ /* 0x020fe200087fe4ff */
[----:B------:R-:W-:Y:S01]  /*2540*/  USHF.L.U32 UR5, UR13, 0x5, URZ ;  /* 0x000000050d057899 */ /* 0x000fe200080006ff */
[----:B------:R-:W-:Y:S01]  /*2550*/  ISETP.GE.AND P0, PT, R104, UR21, PT ;  /* 0x0000001568007c0c */ /* 0x000fe2000bf06270 */
[----:B------:R-:W-:Y:S01]  /*2560*/  UIADD3 UR4, UPT, UPT, UR27, UR4, URZ ;  /* 0x000000041b047290 */ /* 0x000fe2000fffe0ff */
[----:B------:R-:W-:Y:S01]  /*2570*/  @!P1 LEA.HI.X R5, R2, R19, R3, 0x1, P3 ;  /* 0x0000001302059211 */ /* 0x000fe200018f0c03 */
[-C--:B------:R-:W-:Y:S01]  /*2580*/  @!P2 IMAD R2, R6, R10.reuse, RZ ;  /* 0x0000000a0602a224 */ /* 0x080fe200078e02ff */
[----:B------:R-:W1:Y:S01]  /*2590*/  @!P6 LDC.64 R18, c[0x0][0x380] ;  /* 0x0000e000ff12eb82 */ /* 0x000e620000000a00 */
[----:B------:R-:W-:Y:S01]  /*25a0*/  @!P5 IADD3 R9, P3, PT, R26, 0x70, RZ ;  /* 0x000000701a09d810 */ /* 0x000fe20007f7e0ff */
[----:B------:R-:W-:Y:S01]  /*25b0*/  STL [R1+0xbc], R190 ;  /* 0x0000bcbe01007387 */ /* 0x000fe20000100800 */
[C---:B------:R-:W-:Y:S01]  /*25c0*/  @!P2 IMAD R6, R0.reuse, R11, R2 ;  /* 0x0000000b0006a224 */ /* 0x040fe200078e0202 */
[----:B------:R-:W-:Y:S01]  /*25d0*/  MOV R7, UR4 ;  /* 0x0000000400077c02 */ /* 0x000fe20008000f00 */
[----:B------:R-:W-:Y:S01]  /*25e0*/  @!P2 IMAD.WIDE.U32 R2, R0, R10, R14 ;  /* 0x0000000a0002a225 */ /* 0x000fe200078e000e */
[----:B------:R5:W-:Y:S01]  /*25f0*/  @!P1 LDGSTS.E.BYPASS.LTC128B.128 [R36+0x2000], desc[UR16][R4.64] ;  /* 0x0200000004249fae */ /* 0x000be2000b981a10 */
[----:B------:R-:W-:Y:S01]  /*2600*/  @!P6 IADD3 R8, P1, PT, R26, 0x60, RZ ;  /* 0x000000601a08e810 */ /* 0x000fe20007f3e0ff */
[----:B------:R-:W1:Y:S01]  /*2610*/  @!P5 LDC.64 R10, c[0x0][0x380] ;  /* 0x0000e000ff0adb82 */ /* 0x000e620000000a00 */
[----:B------:R-:W-:Y:S01]  /*2620*/  @!P2 IMAD.IADD R0, R3, 0x1, R6 ;  /* 0x000000010300a824 */ /* 0x000fe200078e0206 */
[----:B--2---:R-:W-:Y:S01]  /*2630*/  @!P2 LEA R6, P4, R2, R20, 0x1 ;  /* 0x000000140206a211 */ /* 0x004fe200078808ff */
[----:B------:R-:W-:Y:S01]  /*2640*/  STL [R1+0xa0], R35 ;  /* 0x0000a02301007387 */ /* 0x000fe20000100800 */
[----:B-----5:R-:W-:-:S02]  /*2650*/  IMAD.U32 R4, RZ, RZ, UR26 ;  /* 0x0000001aff047e24 */ /* 0x020fc4000f8e00ff */
        /* <DEDUP_REMOVED lines=29> */
[----:B--2---:R-:W-:Y:S01]  /*2830*/  @!P5 IMAD R6, R9, R17, R0 ;  /* 0x000000110906d224 */ /* 0x004fe200078e0200 */
[----:B------:R-:W-:-:S04]  /*2840*/  MOV R0, UR12 ;  /* 0x0000000c00007c02 */ /* 0x000fc80008000f00 */
[----:B------:R-:W-:Y:S01]  /*2850*/  VOTEU.ALL UP0, P6 ;  /* 0x0000000000ff7886 */ /* 0x000fe20003000000 */
[----:B------:R-:W-:Y:S01]  /*2860*/  @!P5 IMAD.IADD R3, R3, 0x1, R6 ;  /* 0x000000010303d824 */ /* 0x000fe200078e0206 */
[----:B------:R-:W-:-:S04]  /*2870*/  @!P1 LEA R0, P2, R0, UR26, 0x4 ;  /* 0x0000001a00009c11 */ /* 0x000fc8000f8420ff */
[----:B------:R-:W-:Y:S02]  /*2880*/  @!P1 LEA.HI.X R4, R5, UR4, R4, 0x4, P2 ;  /* 0x0000000405049c11 */ /* 0x000fe400090f2404 */
[----:B------:R-:W-:Y:S01]  /*2890*/  @!P5 LEA.HI.X R9, R2, R11, R3, 0x1, P3 ;  /* 0x0000000b0209d211 */ /* 0x000fe200018f0c03 */
[----:B------:R-:W-:Y:S01]  /*28a0*/  IMAD.U32 R11, RZ, RZ, UR8 ;  /* 0x00000008ff0b7e24 */ /* 0x000fe2000f8e00ff */
[CC--:B------:R-:W-:Y:S01]  /*28b0*/  @!P1 LEA R6, P2, R0.reuse, R191.reuse, 0x1 ;  /* 0x000000bf00069211 */ /* 0x0c0fe200078408ff */
[----:B------:R-:W-:Y:S01]  /*28c0*/  IMAD.U32 R3, RZ, RZ, UR27 ;  /* 0x0000001bff037e24 */ /* 0x000fe2000f8e00ff */
[----:B------:R-:W-:Y:S01]  /*28d0*/  ISETP.GE.AND P3, PT, R33, UR21, PT ;  /* 0x0000001521007c0c */ /* 0x000fe2000bf66270 */
[----:B------:R-:W-:Y:S01]  /*28e0*/  IMAD.U32 R3, RZ, RZ, UR4 ;  /* 0x00000004ff037e24 */ /* 0x000fe2000f8e00ff */
[-C--:B------:R-:W-:Y:S01]  /*28f0*/  @!P1 LEA.HI.X R7, R0, R190.reuse, R4, 0x1, P2 ;  /* 0x000000be00079211 */ /* 0x080fe200010f0c04 */
[----:B------:R-:W-:Y:S01]  /*2900*/  IMAD.U32 R0, RZ, RZ, UR5 ;  /* 0x00000005ff007e24 */ /* 0x000fe2000f8e00ff */
[C---:B------:R-:W-:Y:S01]  /*2910*/  @!P4 LEA R10, P2, R11.reuse, R191, 0x1 ;  /* 0x000000bf0b0ac211 */ /* 0x040fe200078408ff */
[----:B------:R1:W-:Y:S01]  /*2920*/  @!P5 LDGSTS.E.BYPASS.LTC128B.128 [R36+0x3800], desc[UR16][R8.64] ;  /* 0x038000000824dfae */ /* 0x0003e2000b981a10 */
[----:B------:R-:W-:Y:S01]  /*2930*/  MOV R2, UR26 ;  /* 0x0000001a00027c02 */ /* 0x000fe20008000f00 */
[----:B------:R-:W-:Y:S01]  /*2940*/  UIMAD.WIDE.U32 UR8, UR12, 0x40, URZ ;  /* 0x000000400c0878a5 */ /* 0x000fe2000f8e00ff */
[----:B------:R-:W-:Y:S01]  /*2950*/  MOV R4, UR12 ;  /* 0x0000000c00047c02 */ /* 0x000fe20008000f00 */
[----:B------:R-:W-:Y:S01]  /*2960*/  @!P0 LDGSTS.E.BYPASS.LTC128B.128 [R36+0x4000], desc[UR16][R14.64] ;  /* 0x040000000e248fae */ /* 0x000fe2000b981a10 */
[----:B------:R-:W-:Y:S01]  /*2970*/  @!P4 LEA.HI.X R11, R11, R190, R0, 0x1, P2 ;  /* 0x000000be0b0bc211 */ /* 0x000fe200010f0c00 */
[----:B------:R-:W-:Y:S01]  /*2980*/  IMAD.U32 R0, RZ, RZ, UR13 ;  /* 0x0000000dff007e24 */ /* 0x000fe2000f8e00ff */
[----:B------:R-:W-:Y:S01]  /*2990*/  ISETP.GE.AND P5, PT, R29, UR21, PT ;  /* 0x000000151d007c0c */ /* 0x000fe2000bfa6270 */
[----:B------:R-:W-:Y:S01]  /*29a0*/  @!P3 IMAD.WIDE.U32 R4, R4, 0x30, R2 ;  /* 0x000000300404b825 */ /* 0x000fe200078e0002 */
[----:B------:R2:W-:Y:S01]  /*29b0*/  @!P1 LDGSTS.E.BYPASS.LTC128B.128 [R36+0x4800], desc[UR16][R6.64] ;  /* 0x0480000006249fae */ /* 0x0005e2000b981a10 */
[----:B------:R-:W-:Y:S01]  /*29c0*/  USHF.L.U32 UR5, UR13, 0x6, URZ ;  /* 0x000000060d057899 */ /* 0x000fe200080006ff */
[----:B------:R-:W-:Y:S01]  /*29d0*/  ISETP.GE.AND P1, PT, R27, UR21, PT ;  /* 0x000000151b007c0c */ /* 0x000fe2000bf26270 */
[----:B------:R-:W-:Y:S01]  /*29e0*/  @!P3 IMAD R0, R0, 0x30, RZ ;  /* 0x000000300000b824 */ /* 0x000fe200078e02ff */
[----:B------:R-:W-:Y:S01]  /*29f0*/  @!UP0 UIADD3 UR8, UP1, UPT, UR26, UR8, URZ ;  /* 0x000000081a088290 */ /* 0x000fe2000ff3e0ff */
[----:B------:R-:W-:Y:S01]  /*2a00*/  IMAD.U32 R3, RZ, RZ, UR27 ;  /* 0x0000001bff037e24 */ /* 0x000fe2000f8e00ff */
[----:B------:R-:W-:Y:S01]  /*2a10*/  MOV R3, UR4 ;  /* 0x0000000400037c02 */ /* 0x000fe20008000f00 */
[----:B------:R-:W-:Y:S01]  /*2a20*/  @!P3 IMAD.IADD R0, R5, 0x1, R0 ;  /* 0x000000010500b824 */ /* 0x000fe200078e0200 */
[----:B------:R-:W-:Y:S01]  /*2a30*/  @!UP0 UIADD3.X UR5, UPT, UPT, UR4, UR9, UR5, UP1, !UPT ;  /* 0x0000000904058290 */ /* 0x000fe20008ffe405 */
[----:B------:R3:W-:Y:S01]  /*2a40*/  @!P4 LDGSTS.E.BYPASS.LTC128B.128 [R36+0x5000], desc[UR16][R10.64] ;  /* 0x050000000a24cfae */ /* 0x0007e2000b981a10 */
[----:B------:R-:W-:Y:S01]  /*2a50*/  ISETP.GE.AND P4, PT, R28, UR21, PT ;  /* 0x000000151c007c0c */ /* 0x000fe2000bf86270 */
[----:B------:R-:W-:-:S02]  /*2a60*/  IMAD.U32 R5, RZ, RZ, UR27 ;  /* 0x0000001bff057e24 */ /* 0x000fc4000f8e00ff */
[----:B------:R-:W-:Y:S02]  /*2a70*/  IMAD.U32 R5, RZ, RZ, UR4 ;  /* 0x00000004ff057e24 */ /* 0x000fe4000f8e00ff */
[----:B-1----:R-:W-:-:S04]  /*2a80*/  IMAD.U32 R8, RZ, RZ, UR12 ;  /* 0x0000000cff087e24 */ /* 0x002fc8000f8e00ff */
[----:B------:R-:W-:-:S04]  /*2a90*/  @!P5 IMAD.WIDE.U32 R8, R8, 0x50, R2 ;  /* 0x000000500808d825 */ /* 0x000fc800078e0002 */
[----:B------:R-:W-:Y:S01]  /*2aa0*/  IMAD.U32 R3, RZ, RZ, UR27 ;  /* 0x0000001bff037e24 */ /* 0x000fe2000f8e00ff */
[----:B--2---:R-:W-:Y:S01]  /*2ab0*/  @!P3 LEA R6, P2, R4, R191, 0x1 ;  /* 0x000000bf0406b211 */ /* 0x004fe200078408ff */
[----:B------:R-:W-:-:S03]  /*2ac0*/  IMAD.U32 R3, RZ, RZ, UR4 ;  /* 0x00000004ff037e24 */ /* 0x000fc6000f8e00ff */
[----:B------:R-:W-:Y:S01]  /*2ad0*/  @!P3 LEA.HI.X R7, R4, R190, R0, 0x1, P2 ;  /* 0x000000be0407b211 */ /* 0x000fe200010f0c00 */
[----:B------:R-:W-:Y:S01]  /*2ae0*/  IMAD.U32 R0, RZ, RZ, UR13 ;  /* 0x0000000dff007e24 */ /* 0x000fe2000f8e00ff */
[----:B------:R-:W-:Y:S01]  /*2af0*/  MOV R4, UR26 ;  /* 0x0000001a00047c02 */ /* 0x000fe20008000f00 */
[----:B------:R-:W-:Y:S01]  /*2b00*/  UIMAD.WIDE.U32 UR26, UR25, UR24, URZ ;  /* 0x00000018191a72a5 */ /* 0x000fe2000f8e00ff */
[----:B---3--:R-:W-:Y:S01]  /*2b10*/  MOV R10, UR8 ;  /* 0x00000008000a7c02 */ /* 0x008fe20008000f00 */
[----:B------:R1:W-:Y:S01]  /*2b20*/  @!P3 LDGSTS.E.BYPASS.LTC128B.128 [R36+0x5800], desc[UR16][R6.64] ;  /* 0x058000000624bfae */ /* 0x0003e2000b981a10 */
[----:B------:R-:W-:Y:S01]  /*2b30*/  ISETP.GE.AND P3, PT, R31, UR21, PT ;  /* 0x000000151f007c0c */ /* 0x000fe2000bf66270 */
[----:B------:R-:W-:Y:S01]  /*2b40*/  IMAD.U32 R11, RZ, RZ, UR13 ;  /* 0x0000000dff0b7e24 */ /* 0x000fe2000f8e00ff */
[----:B------:R-:W-:Y:S01]  /*2b50*/  @!P6 LEA R12, P2, R10, R191, 0x1 ;  /* 0x000000bf0a0ce211 */ /* 0x000fe200078408ff */
[----:B------:R-:W2:Y:S01]  /*2b60*/  LDCU.64 UR8, c[0x0][0x390] ;  /* 0x00007200ff0877ac */ /* 0x000ea20008000a00 */
[----:B------:R-:W-:-:S02]  /*2b70*/  UIADD3 UR19, UPT, UPT, UR27, UR19, URZ ;  /* 0x000000131b137290 */ /* 0x000fc4000fffe0ff */
[----:B------:R-:W-:Y:S01]  /*2b80*/  UIMAD.WIDE.U32 UR24, UR10, 0x20, URZ ;  /* 0x000000200a1878a5 */ /* 0x000fe2000f8e00ff */
[----:B-1----:R-:W-:Y:S02]  /*2b90*/  @!P5 IMAD R6, R0, 0x50, RZ ;  /* 0x000000500006d824 */ /* 0x002fe400078e02ff */
[----:B------:R-:W-:Y:S01]  /*2ba0*/  IMAD.U32 R0, RZ, RZ, UR5 ;  /* 0x00000005ff007e24 */ /* 0x000fe2000f8e00ff */
[----:B------:R-:W1:Y:S01]  /*2bb0*/  LDCU.64 UR4, c[0x0][0x3d8] ;  /* 0x00007b00ff0477ac */ /* 0x000e620008000a00 */
[----:B------:R-:W-:-:S03]  /*2bc0*/  IMAD.U32 R7, RZ, RZ, UR12 ;  /* 0x0000000cff077e24 */ /* 0x000fc6000f8e00ff */
[----:B------:R-:W-:Y:S02]  /*2bd0*/  @!P6 LEA.HI.X R13, R10, R190, R0, 0x1, P2 ;  /* 0x000000be0a0de211 */ /* 0x000fe400010f0c00 */
[----:B------:R-:W-:Y:S01]  /*2be0*/  @!P5 IADD3 R0, PT, PT, R9, R6, RZ ;  /* 0x000000060900d210 */ /* 0x000fe20007ffe0ff */
[----:B------:R-:W-:Y:S01]  /*2bf0*/  IMAD.U32 R9, RZ, RZ, UR13 ;  /* 0x0000000dff097e24 */ /* 0x000fe2000f8e00ff */
[----:B------:R-:W-:Y:S01]  /*2c00*/  @!P5 LEA R14, P2, R8, R191, 0x1 ;  /* 0x000000bf080ed211 */ /* 0x000fe200078408ff */
[----:B------:R-:W-:Y:S01]  /*2c10*/  @!P4 IMAD.WIDE.U32 R6, R7, 0x60, R4 ;  /* 0x000000600706c825 */ /* 0x000fe200078e0004 */
[----:B------:R2:W-:Y:S01]  /*2c20*/  @!P6 LDGSTS.E.BYPASS.LTC128B.128 [R36+0x6000], desc[UR16][R12.64] ;  /* 0x060000000c24efae */ /* 0x0005e2000b981a10 */
[----:B------:R-:W-:Y:S02]  /*2c30*/  ISETP.GE.AND P6, PT, R32, UR21, PT ;  /* 0x0000001520007c0c */ /* 0x000fe4000bfc6270 */
[----:B------:R-:W-:Y:S01]  /*2c40*/  @!P5 LEA.HI.X R15, R8, R190, R0, 0x1, P2 ;  /* 0x000000be080fd211 */ /* 0x000fe200010f0c00 */
[----:B------:R-:W-:Y:S01]  /*2c50*/  @!P4 IMAD R0, R9, 0x60, RZ ;  /* 0x000000600900c824 */ /* 0x000fe200078e02ff */
[----:B------:R-:W-:Y:S01]  /*2c60*/  IADD3 R8, P2, PT, R106, UR22, RZ ;  /* 0x000000166a087c10 */ /* 0x000fe2000ff5e0ff */
[----:B------:R-:W-:-:S02]  /*2c70*/  IMAD.U32 R4, RZ, RZ, UR12 ;  /* 0x0000000cff047e24 */ /* 0x000fc4000f8e00ff */
[----:B------:R-:W-:Y:S01]  /*2c80*/  @!P4 IMAD.IADD R7, R7, 0x1, R0 ;  /* 0x000000010707c824 */ /* 0x000fe200078e0200 */
[----:B------:R-:W-:Y:S01]  /*2c90*/  IADD3.X R9, PT, PT, RZ, UR20, RZ, P2, !PT ;  /* 0x00000014ff097c10 */ /* 0x000fe200097fe4ff */
[----:B------:R-:W-:Y:S01]  /*2ca0*/  @!P3 IMAD.WIDE.U32 R4, R4, 0x70, R2 ;  /* 0x000000700404b825 */ /* 0x000fe200078e0002 */
[CC--:B------:R-:W-:Y:S01]  /*2cb0*/  @!P4 LEA R10, P2, R6.reuse, R191.reuse, 0x1 ;  /* 0x000000bf060ac211 */ /* 0x0c0fe200078408ff */
[----:B------:R3:W-:Y:S01]  /*2cc0*/  @!P5 LDGSTS.E.BYPASS.LTC128B.128 [R36+0x6800], desc[UR16][R14.64] ;  /* 0x068000000e24dfae */ /* 0x0007e2000b981a10 */
[----:B------:R-:W-:Y:S01]  /*2cd0*/  ISETP.GE.AND P5, PT, R33, UR21, PT ;  /* 0x0000001521007c0c */ /* 0x000fe2000bfa6270 */
[----:B------:R-:W-:Y:S01]  /*2ce0*/  @!P3 IMAD R0, R11, 0x70, RZ ;  /* 0x000000700b00b824 */ /* 0x000fe200078e02ff */
[----:B------:R-:W-:Y:S01]  /*2cf0*/  @!P4 LEA.HI.X R11, R6, R190, R7, 0x1, P2 ;  /* 0x000000be060bc211 */ /* 0x000fe200010f0c07 */
[----:B------:R-:W-:Y:S01]  /*2d00*/  IMAD.WIDE.U32 R2, R104, UR10, R8 ;  /* 0x0000000a68027c25 */ /* 0x000fe2000f8e0008 */
[----:B------:R-:W-:Y:S01]  /*2d10*/  @!P3 LEA R6, P2, R4, R191, 0x1 ;  /* 0x000000bf0406b211 */ /* 0x000fe200078408ff */
[----:B------:R-:W-:-:S02]  /*2d20*/  VOTEU.ALL UP0, P6 ;  /* 0x0000000000ff7886 */ /* 0x000fc40003000000 */
[----:B------:R-:W-:Y:S01]  /*2d30*/  @!P3 IMAD.IADD R5, R5, 0x1, R0 ;  /* 0x000000010505b824 */ /* 0x000fe200078e0200 */
[----:B------:R4:W-:Y:S01]  /*2d40*/  @!P4 LDGSTS.E.BYPASS.LTC128B.128 [R36+0x7000], desc[UR16][R10.64] ;  /* 0x070000000a24cfae */ /* 0x0009e2000b981a10 */
[----:B------:R-:W-:Y:S01]  /*2d50*/  IMAD.IADD R3, R3, 0x1, R35 ;  /* 0x0000000103037824 */ /* 0x000fe200078e0223 */
[----:B------:R-:W-:Y:S01]  /*2d60*/  @!UP0 UIADD3 UR24, UP1, UPT, UR26, UR24, URZ ;  /* 0x000000181a188290 */ /* 0x000fe2000ff3e0ff */
[----:B-1----:R-:W-:Y:S01]  /*2d70*/  IMAD R0, R34, UR4, RZ ;  /* 0x0000000422007c24 */ /* 0x002fe2000f8e02ff */
[----:B------:R-:W-:Y:S01]  /*2d80*/  @!P3 LEA.HI.X R7, R4, R190, R5, 0x1, P2 ;  /* 0x000000be0407b211 */ /* 0x000fe200010f0c05 */
[----:B------:R-:W-:Y:S01]  /*2d90*/  IMAD.WIDE.U32 R2, R200, UR4, R2 ;  /* 0x00000004c8027c25 */ /* 0x000fe2000f8e0002 */
[----:B------:R-:W-:Y:S01]  /*2da0*/  @!UP0 UIADD3.X UR23, UPT, UPT, UR19, UR25, UR23, UP1, !UPT ;  /* 0x0000001913178290 */ /* 0x000fe20008ffe417 */
[----:B------:R-:W-:Y:S01]  /*2db0*/  ISETP.GE.AND P4, PT, R30, UR21, PT ;  /* 0x000000151e007c0c */ /* 0x000fe2000bf86270 */
[----:B------:R-:W-:Y:S01]  /*2dc0*/  UISETP.GE.U32.AND UP1, UPT, UR18, 0x81, UPT ;  /* 0x000000811200788c */ /* 0x000fe2000bf26070 */
[----:B------:R1:W-:Y:S01]  /*2dd0*/  @!P3 LDGSTS.E.BYPASS.LTC128B.128 [R36+0x7800], desc[UR16][R6.64] ;  /* 0x078000000624bfae */ /* 0x0003e2000b981a10 */
[----:B------:R-:W-:Y:S01]  /*2de0*/  IMAD R0, R200, UR5, R0 ;  /* 0x00000005c8007c24 */ /* 0x000fe2000f8e0200 */
[----:B--2---:R-:W-:Y:S01]  /*2df0*/  LEA R13, P2, R2, UR8, 0x1 ;  /* 0x00000008020d7c11 */ /* 0x004fe2000f8408ff */
[----:B------:R-:W-:Y:S01]  /*2e00*/  IMAD.U32 R4, RZ, RZ, UR10 ;  /* 0x0000000aff047e24 */ /* 0x000fe2000f8e00ff */
[----:B------:R-:W0:Y:S01]  /*2e10*/  LDGDEPBAR ;  /* 0x00000000000079af */ /* 0x000e220000000000 */
[----:B------:R-:W-:Y:S01]  /*2e20*/  IMAD.U32 R8, RZ, RZ, UR11 ;  /* 0x0000000bff087e24 */ /* 0x000fe2000f8e00ff */
[----:B------:R-:W-:-:S02]  /*2e30*/  IADD3 R0, PT, PT, R3, R0, RZ ;  /* 0x0000000003007210 */ /* 0x000fc40007ffe0ff */
[----:B------:R-:W-:Y:S01]  /*2e40*/  MOV R3, UR27 ;  /* 0x0000001b00037c02 */ /* 0x000fe20008000f00 */
[----:B------:R-:W-:Y:S01]  /*2e50*/  IMAD.U32 R3, RZ, RZ, UR11 ;  /* 0x0000000bff037e24 */ /* 0x000fe2000f8e00ff */
[----:B------:R-:W-:Y:S01]  /*2e60*/  LEA.HI.X R12, R2, UR9, R0, 0x1, P2 ;  /* 0x00000009020c7c11 */ /* 0x000fe200090f0c00 */
[----:B------:R-:W-:Y:S01]  /*2e70*/  IMAD.U32 R0, RZ, RZ, UR10 ;  /* 0x0000000aff007e24 */ /* 0x000fe2000f8e00ff */
[----:B---3--:R-:W-:Y:S01]  /*2e80*/  SHF.L.U32 R14, R105, 0x6, RZ ;  /* 0x00000006690e7819 */ /* 0x008fe200000006ff */
[----:B------:R-:W-:Y:S02]  /*2e90*/  IMAD.U32 R2, RZ, RZ, UR26 ;  /* 0x0000001aff027e24 */ /* 0x000fe4000f8e00ff */
[----:B------:R-:W-:Y:S01]  /*2ea0*/  @!P5 IMAD R8, R8, 0x30, RZ ;  /* 0x000000300808d824 */ /* 0x000fe200078e02ff */
[----:B------:R-:W-:Y:S01]  /*2eb0*/  @!P1 LEA R5, P2, R0, UR26, 0x4 ;  /* 0x0000001a00059c11 */ /* 0x000fe2000f8420ff */
[----:B------:R-:W-:Y:S01]  /*2ec0*/  IMAD.U32 R0, RZ, RZ, UR19 ;  /* 0x00000013ff007e24 */ /* 0x000fe2000f8e00ff */
[----:B------:R-:W-:Y:S01]  /*2ed0*/  LOP3.LUT R164, R14, 0x200, RZ, 0xc0, !PT ;  /* 0x000002000ea47812 */ /* 0x000fe200078ec0ff */
[----:B----4-:R-:W-:Y:S01]  /*2ee0*/  IMAD.U32 R11, RZ, RZ, UR10 ;  /* 0x0000000aff0b7e24 */ /* 0x010fe2000f8e00ff */
[----:B------:R-:W-:Y:S01]  /*2ef0*/  @!P1 LEA.HI.X R9, R4, UR19, R3, 0x4, P2 ;  /* 0x0000001304099c11 */ /* 0x000fe200090f2403 */
[----:B------:R-:W-:Y:S01]  /*2f00*/  IMAD.U32 R3, RZ, RZ, UR27 ;  /* 0x0000001bff037e24 */ /* 0x000fe2000f8e00ff */
[----:B------:R-:W-:-:S02]  /*2f10*/  @!P1 LEA R4, P2, R5, R13, 0x1 ;  /* 0x0000000d05049211 */ /* 0x000fc400078408ff */
[----:B------:R-:W-:Y:S02]  /*2f20*/  MOV R3, UR19 ;  /* 0x0000001300037c02 */ /* 0x000fe40008000f00 */
[----:B------:R-:W-:Y:S01]  /*2f30*/  @!P1 LEA.HI.X R5, R5, R12, R9, 0x1, P2 ;  /* 0x0000000c05059211 */ /* 0x000fe200010f0c09 */
[----:B------:R-:W-:Y:S01]  /*2f40*/  IMAD.U32 R9, RZ, RZ, UR24 ;  /* 0x00000018ff097e24 */ /* 0x000fe2000f8e00ff */
[----:B------:R-:W-:-:S04]  /*2f50*/  DEPBAR.LE SB0, 0x0 ;  /* 0x000080000000791a */ /* 0x000fc80000000000 */
[----:B------:R-:W-:Y:S01]  /*2f60*/  BAR.SYNC.DEFER_BLOCKING 0x0 ;  /* 0x0000000000007b1d */ /* 0x000fe20000010000 */
[CC--:B-1----:R-:W-:Y:S02]  /*2f70*/  @!P0 LEA R6, P3, R2.reuse, R13.reuse, 0x1 ;  /* 0x0000000d02068211 */ /* 0x0c2fe400078608ff */
[----:B------:R-:W-:Y:S02]  /*2f80*/  @!P6 LEA R18, P2, R9, R13, 0x1 ;  /* 0x0000000d0912e211 */ /* 0x000fe400078408ff */
[----:B------:R-:W-:Y:S01]  /*2f90*/  @!P0 LEA.HI.X R7, R2, R12, R0, 0x1, P3 ;  /* 0x0000000c02078211 */ /* 0x000fe200018f0c00 */
[----:B------:R-:W-:Y:S01]  /*2fa0*/  IMAD.U32 R0, RZ, RZ, UR10 ;  /* 0x0000000aff007e24 */ /* 0x000fe2000f8e00ff */
[----:B------:R-:W-:Y:S02]  /*2fb0*/  ISETP.GE.AND P3, PT, R29, UR21, PT ;  /* 0x000000151d007c0c */ /* 0x000fe4000bf66270 */
[----:B------:R-:W-:Y:S01]  /*2fc0*/  LOP3.LUT R15, R14, 0x400, RZ, 0xc0, !PT ;  /* 0x000004000e0f7812 */ /* 0x000fe200078ec0ff */
[----:B------:R-:W-:Y:S01]  /*2fd0*/  @!P5 IMAD.WIDE.U32 R2, R0, 0x30, R2 ;  /* 0x000000300002d825 */ /* 0x000fe200078e0002 */
[----:B------:R-:W-:-:S03]  /*2fe0*/  MOV R0, UR23 ;  /* 0x0000001700007c02 */ /* 0x000fc60008000f00 */
[----:B------:R-:W-:Y:S01]  /*2ff0*/  @!P5 IMAD.IADD R3, R3, 0x1, R8 ;  /* 0x000000010303d824 */ /* 0x000fe200078e0208 */
        /* <DEDUP_REMOVED lines=13> */
[----:B------:R-:W-:Y:S01]  /*30d0*/  MOV R2, UR11 ;  /* 0x0000000b00027c02 */ /* 0x000fe20008000f00 */
[----:B------:R-:W-:Y:S01]  /*30e0*/  @!PT LDS RZ, [RZ] ;  /* 0x00000000fffff984 */ /* 0x000fe20000000800 */
[----:B------:R-:W-:Y:S01]  /*30f0*/  @!PT LDS RZ, [RZ] ;  /* 0x00000000fffff984 */ /* 0x000fe20000000800 */
[----:B------:R-:W-:Y:S01]  /*3100*/  @!PT LDS RZ, [RZ] ;  /* 0x00000000fffff984 */ /* 0x000fe20000000800 */
[----:B------:R2:W-:Y:S01]  /*3110*/  @!P1 LDGSTS.E.BYPASS.LTC128B.128 [R36+0x8800], desc[UR16][R4.64] ;  /* 0x0880000004249fae */ /* 0x0005e2000b981a10 */
[----:B------:R-:W-:Y:S02]  /*3120*/  @!P4 LEA R8, P0, R0, UR26, 0x6 ;  /* 0x0000001a0008cc11 */ /* 0x000fe4000f8030ff */
[----:B------:R-:W-:Y:S01]  /*3130*/  ISETP.GE.AND P1, PT, R31, UR21, PT ;  /* 0x000000151f007c0c */ /* 0x000fe2000bf26270 */
[----:B------:R-:W-:Y:S01]  /*3140*/  @P6 STS.128 [R36+0x9000], RZ ;  /* 0x009000ff24006388 */ /* 0x000fe20000000c00 */
[----:B------:R-:W-:Y:S01]  /*3150*/  @!P4 LEA.HI.X R10, R3, UR19, R2, 0x6, P0 ;  /* 0x00000013030acc11 */ /* 0x000fe200080f3402 */
[----:B------:R-:W-:Y:S01]  /*3160*/  IMAD.U32 R2, RZ, RZ, UR26 ;  /* 0x0000001aff027e24 */ /* 0x000fe2000f8e00ff */
[C---:B------:R-:W-:Y:S01]  /*3170*/  @!P4 LEA R16, P0, R8.reuse, R13, 0x1 ;  /* 0x0000000d0810c211 */ /* 0x040fe200078008ff */
[----:B------:R-:W-:Y:S01]  /*3180*/  @!PT LDS RZ, [RZ] ;  /* 0x00000000fffff984 */ /* 0x000fe20000000800 */
[----:B------:R-:W-:Y:S01]  /*3190*/  @!PT LDS RZ, [RZ] ;  /* 0x00000000fffff984 */ /* 0x000fe20000000800 */
[----:B------:R-:W-:Y:S01]  /*31a0*/  @!PT LDS RZ, [RZ] ;  /* 0x00000000fffff984 */ /* 0x000fe20000000800 */
[----:B------:R-:W-:Y:S01]  /*31b0*/  @!P6 LDGSTS.E.BYPASS.LTC128B.128 [R36+0x9000], desc[UR16][R18.64] ;  /* 0x090000001224efae */ /* 0x000fe2000b981a10 */
[----:B------:R-:W-:Y:S01]  /*31c0*/  MOV R3, UR27 ;  /* 0x0000001b00037c02 */ /* 0x000fe20008000f00 */
[----:B------:R-:W-:Y:S01]  /*31d0*/  IMAD.U32 R3, RZ, RZ, UR19 ;  /* 0x00000013ff037e24 */ /* 0x000fe2000f8e00ff */
[----:B------:R-:W-:Y:S01]  /*31e0*/  @!P4 LEA.HI.X R17, R8, R12, R10, 0x1, P0 ;  /* 0x0000000c0811c211 */ /* 0x000fe200000f0c0a */
[----:B------:R-:W-:Y:S01]  /*31f0*/  @P5 STS.128 [R36+0x9800], RZ ;  /* 0x009800ff24005388 */ /* 0x000fe20000000c00 */
[----:B------:R-:W-:Y:S01]  /*3200*/  MOV R10, UR11 ;  /* 0x0000000b000a7c02 */ /* 0x000fe20008000f00 */
[----:B-1----:R-:W-:-:S02]  /*3210*/  IMAD.U32 R7, RZ, RZ, UR27 ;  /* 0x0000001bff077e24 */ /* 0x002fc4000f8e00ff */
[----:B------:R-:W-:Y:S01]  /*3220*/  @!PT LDS RZ, [RZ] ;  /* 0x00000000fffff984 */ /* 0x000fe20000000800 */
[----:B------:R-:W-:Y:S01]  /*3230*/  @!PT LDS RZ, [RZ] ;  /* 0x00000000fffff984 */ /* 0x000fe20000000800 */
[----:B------:R-:W-:Y:S01]  /*3240*/  @!PT LDS RZ, [RZ] ;  /* 0x00000000fffff984 */ /* 0x000fe20000000800 */
[----:B------:R1:W-:Y:S01]  /*3250*/  @!P5 LDGSTS.E.BYPASS.LTC128B.128 [R36+0x9800], desc[UR16][R20.64] ;  /* 0x098000001424dfae */ /* 0x0003e2000b981a10 */
[----:B------:R-:W-:Y:S01]  /*3260*/  IMAD.U32 R6, RZ, RZ, UR26 ;  /* 0x0000001aff067e24 */ /* 0x000fe2000f8e00ff */
[----:B------:R-:W-:Y:S01]  /*3270*/  LOP3.LUT P6, RZ, R105, 0x4, RZ, 0xc0, !PT ;  /* 0x0000000469ff7812 */ /* 0x000fe200078cc0ff */
[----:B------:R-:W-:Y:S01]  /*3280*/  IMAD.U32 R7, RZ, RZ, UR19 ;  /* 0x00000013ff077e24 */ /* 0x000fe2000f8e00ff */
[----:B------:R-:W-:Y:S01]  /*3290*/  @P4 STS.128 [R36+0xa000], RZ ;  /* 0x00a000ff24004388 */ /* 0x000fe20000000c00 */
[----:B------:R-:W-:Y:S01]  /*32a0*/  @!P1 IMAD.WIDE.U32 R2, R11, 0x70, R2 ;  /* 0x000000700b029825 */ /* 0x000fe200078e0002 */
[----:B------:R-:W-:Y:S02]  /*32b0*/  LOP3.LUT R11, R107, 0x8, RZ, 0xc0, !PT ;  /* 0x000000086b0b7812 */ /* 0x000fe400078ec0ff */
[----:B------:R-:W-:Y:S01]  /*32c0*/  @!PT LDS RZ, [RZ] ;  /* 0x00000000fffff984 */ /* 0x000fe20000000800 */
[----:B------:R-:W-:Y:S01]  /*32d0*/  @!PT LDS RZ, [RZ] ;  /* 0x00000000fffff984 */ /* 0x000fe20000000800 */
[----:B------:R-:W-:Y:S01]  /*32e0*/  @!PT LDS RZ, [RZ] ;  /* 0x00000000fffff984 */ /* 0x000fe20000000800 */
[----:B------:R-:W-:Y:S01]  /*32f0*/  @!P4 LDGSTS.E.BYPASS.LTC128B.128 [R36+0xa000], desc[UR16][R16.64] ;  /* 0x0a0000001024cfae */ /* 0x000fe2000b981a10 */
[----:B------:R-:W-:Y:S01]  /*3300*/  @!P3 IMAD.WIDE.U32 R6, R0, 0x50, R6 ;  /* 0x000000500006b825 */ /* 0x000fe200078e0006 */
[----:B------:R-:W-:-:S02]  /*3310*/  SEL R180, R180, 0xffffffc0, !P6 ;  /* 0xffffffc0b4b47807 */ /* 0x000fc40007000000 */
[----:B--2---:R-:W-:Y:S01]  /*3320*/  MOV R4, UR26 ;  /* 0x0000001a00047c02 */ /* 0x004fe20008000f00 */
[----:B------:R-:W-:Y:S01]  /*3330*/  @!P3 IMAD R0, R9, 0x50, RZ ;  /* 0x000000500900b824 */ /* 0x000fe200078e02ff */
[----:B------:R-:W-:Y:S01]  /*3340*/  @!P3 LEA R8, P0, R6, R13, 0x1 ;  /* 0x0000000d0608b211 */ /* 0x000fe200078008ff */
[----:B------:R-:W-:Y:S01]  /*3350*/  IMAD.U32 R5, RZ, RZ, UR27 ;  /* 0x0000001bff057e24 */ /* 0x000fe2000f8e00ff */
[----:B------:R-:W-:Y:S01]  /*3360*/  @P3 STS.128 [R36+0xa800], RZ ;  /* 0x00a800ff24003388 */ /* 0x000fe20000000c00 */
[----:B------:R-:W-:Y:S01]  /*3370*/  IMAD.U32 R5, RZ, RZ, UR19 ;  /* 0x00000013ff057e24 */ /* 0x000fe2000f8e00ff */
[----:B------:R-:W2:Y:S01]  /*3380*/  LDCU UR19, c[0x0][0x50c] ;  /* 0x0000a180ff1377ac */ /* 0x000ea20008000800 */
[----:B------:R-:W-:Y:S02]  /*3390*/  IMAD.U32 R9, RZ, RZ, UR10 ;  /* 0x0000000aff097e24 */ /* 0x000fe4000f8e00ff */
[----:B------:R-:W-:Y:S02]  /*33a0*/  @!P3 IMAD.IADD R7, R7, 0x1, R0 ;  /* 0x000000010707b824 */ /* 0x000fe400078e0200 */
[----:B------:R-:W-:-:S03]  /*33b0*/  @!P2 IMAD.WIDE.U32 R4, R9, 0x60, R4 ;  /* 0x000000600904a825 */ /* 0x000fc600078e0004 */
[-C--:B------:R-:W-:Y:S01]  /*33c0*/  @!P3 LEA.HI.X R9, R6, R12.reuse, R7, 0x1, P0 ;  /* 0x0000000c0609b211 */ /* 0x080fe200000f0c07 */
[----:B------:R-:W-:Y:S01]  /*33d0*/  @!P2 IMAD R0, R10, 0x60, RZ ;  /* 0x000000600a00a824 */ /* 0x000fe200078e02ff */
[----:B------:R-:W-:Y:S01]  /*33e0*/  @!P2 LEA R6, P0, R4, R13, 0x1 ;  /* 0x0000000d0406a211 */ /* 0x000fe200078008ff */
[----:B------:R-:W-:Y:S02]  /*33f0*/  IMAD.U32 R7, RZ, RZ, UR11 ;  /* 0x0000000bff077e24 */ /* 0x000fe4000f8e00ff */
[----:B------:R-:W-:Y:S01]  /*3400*/  @!P2 IMAD.IADD R10, R5, 0x1, R0 ;  /* 0x00000001050aa824 */ /* 0x000fe200078e0200 */
[----:B------:R-:W-:Y:S01]  /*3410*/  LOP3.LUT R0, R106, 0x1c0, R14, 0xf8, !PT ;  /* 0x000001c06a007812 */ /* 0x000fe200078ef80e */
[----:B------:R-:W-:Y:S01]  /*3420*/  @!P1 IMAD R5, R7, 0x70, RZ ;  /* 0x0000007007059824 */ /* 0x000fe200078e02ff */
[----:B------:R-:W-:Y:S01]  /*3430*/  @!PT LDS RZ, [RZ] ;  /* 0x00000000fffff984 */ /* 0x000fe20000000800 */
[----:B------:R-:W-:Y:S01]  /*3440*/  @!PT LDS RZ, [RZ] ;  /* 0x00000000fffff984 */ /* 0x000fe20000000800 */
[----:B------:R-:W-:Y:S01]  /*3450*/  @!PT LDS RZ, [RZ] ;  /* 0x00000000fffff984 */ /* 0x000fe20000000800 */
[----:B------:R-:W-:Y:S02]  /*3460*/  @!P3 LDGSTS.E.BYPASS.LTC128B.128 [R36+0xa800], desc[UR16][R8.64] ;  /* 0x0a8000000824bfae */ /* 0x000fe4000b981a10 */
[----:B------:R-:W-:Y:S01]  /*3470*/  @!P2 LEA.HI.X R7, R4, R12, R10, 0x1, P0 ;  /* 0x0000000c0407a211 */ /* 0x000fe200000f0c0a */
[----:B------:R-:W-:Y:S01]  /*3480*/  @!P1 IMAD.IADD R5, R3, 0x1, R5 ;  /* 0x0000000103059824 */ /* 0x000fe200078e0205 */
[C---:B------:R-:W-:Y:S01]  /*3490*/  LOP3.LUT R10, R0.reuse, 0x8, R105, 0x78, !PT ;  /* 0x00000008000a7812 */ /* 0x040fe200078e7869 */
[----:B------:R-:W-:Y:S01]  /*34a0*/  @P2 STS.128 [R36+0xb000], RZ ;  /* 0x00b000ff24002388 */ /* 0x000fe20000000c00 */
[----:B------:R-:W-:-:S02]  /*34b0*/  LOP3.LUT R181, R0, R11, RZ, 0x3c, !PT ;  /* 0x0000000b00b57212 */ /* 0x000fc400078e3cff */
[C---:B------:R-:W-:Y:S01]  /*34c0*/  SHF.L.U32 R0, R105.reuse, 0x5, RZ ;  /* 0x0000000569007819 */ /* 0x040fe200000006ff */
[----:B------:R-:W-:Y:S01]  /*34d0*/  IMAD R38, R10, 0x2, R15 ;  /* 0x000000020a267824 */ /* 0x000fe200078e020f */
[----:B------:R-:W-:Y:S01]  /*34e0*/  @!P1 LEA R4, P0, R2, R13, 0x1 ;  /* 0x0000000d02049211 */ /* 0x000fe200078008ff */
[----:B------:R-:W-:Y:S01]  /*34f0*/  @!PT LDS RZ, [RZ] ;  /* 0x00000000fffff984 */ /* 0x000fe20000000800 */
[----:B------:R-:W-:Y:S01]  /*3500*/  @!PT LDS RZ, [RZ] ;  /* 0x00000000fffff984 */ /* 0x000fe20000000800 */
[----:B------:R-:W-:Y:S01]  /*3510*/  @!PT LDS RZ, [RZ] ;  /* 0x00000000fffff984 */ /* 0x000fe20000000800 */
[----:B------:R-:W-:Y:S01]  /*3520*/  @!P2 LDGSTS.E.BYPASS.LTC128B.128 [R36+0xb000], desc[UR16][R6.64] ;  /* 0x0b0000000624afae */ /* 0x000fe2000b981a10 */
[----:B------:R-:W-:Y:S02]  /*3530*/  LOP3.LUT R0, R164, 0x7c00, R0, 0xf8, !PT ;  /* 0x00007c00a4007812 */ /* 0x000fe400078ef800 */
[----:B------:R-:W-:Y:S01]  /*3540*/  @!P1 LEA.HI.X R5, R2, R12, R5, 0x1, P0 ;  /* 0x0000000c02059211 */ /* 0x000fe200000f0c05 */
[----:B------:R-:W-:Y:S01]  /*3550*/  @P1 STS.128 [R36+0xb800], RZ ;  /* 0x00b800ff24001388 */ /* 0x000fe20000000c00 */
[----:B------:R-:W-:Y:S01]  /*3560*/  LOP3.LUT R0, R0, R181, RZ, 0xfc, !PT ;  /* 0x000000b500007212 */ /* 0x000fe200078efcff */
[----:B------:R-:W-:Y:S01]  /*3570*/  VIADD R2, R38, UR6 ;  /* 0x0000000626027c36 */ /* 0x000fe20008000000 */
[----:B------:R-:W-:Y:S01]  /*3580*/  LOP3.LUT P0, RZ, R105, 0x2, RZ, 0xc0, !PT ;  /* 0x0000000269ff7812 */ /* 0x000fe2000780c0ff */
[----:B------:R-:W-:Y:S01]  /*3590*/  @!PT LDS RZ, [RZ] ;  /* 0x00000000fffff984 */ /* 0x000fe20000000800 */
[----:B------:R-:W-:Y:S01]  /*35a0*/  @!PT LDS RZ, [RZ] ;  /* 0x00000000fffff984 */ /* 0x000fe20000000800 */
[----:B------:R-:W-:Y:S01]  /*35b0*/  @!PT LDS RZ, [RZ] ;  /* 0x00000000fffff984 */ /* 0x000fe20000000800 */
[----:B------:R3:W-:Y:S01]  /*35c0*/  @!P1 LDGSTS.E.BYPASS.LTC128B.128 [R36+0xb800], desc[UR16][R4.64] ;  /* 0x0b80000004249fae */ /* 0x0007e2000b981a10 */
[----:B------:R-:W-:Y:S01]  /*35d0*/  LEA R3, R0, UR6, 0x1 ;  /* 0x0000000600037c11 */ /* 0x000fe2000f8e08ff */
[----:B------:R-:W-:Y:S01]  /*35e0*/  IMAD.IADD R39, R2, 0x1, R180 ;  /* 0x0000000102277824 */ /* 0x000fe200078e02b4 */
[----:B------:R-:W-:Y:S01]  /*35f0*/  P2R R0, PR, RZ, 0x1 ;  /* 0x00000001ff007803 */ /* 0x000fe20000000000 */
[----:B------:R-:W-:Y:S01]  /*3600*/  LDSM.16.M88.4 R40, [R38+UR6+0x4000] ;  /* 0x004000062628783b */ /* 0x000fe20008000200 */
[----:B------:R-:W-:-:S03]  /*3610*/  SEL R109, R109, 0xffffffe0, !P0 ;  /* 0xffffffe06d6d7807 */ /* 0x000fc60004000000 */
[----:B------:R-:W3:Y:S01]  /*3620*/  LDSM.16.M88.4 R32, [R3] ;  /* 0x000000000320783b */ /* 0x000ee20000000200 */
[----:B------:R-:W-:Y:S01]  /*3630*/  IADD3 R92, PT, PT, R2, R109, RZ ;  /* 0x0000006d025c7210 */ /* 0x000fe20007ffe0ff */
[----:B------:R-:W-:Y:S01]  /*3640*/  IMAD.U32 R2, RZ, RZ, UR15 ;  /* 0x0000000fff027e24 */ /* 0x000fe2000f8e00ff */
[----:B------:R-:W-:Y:S01]  /*3650*/  IADD3 R93, PT, PT, R109, R39, RZ ;  /* 0x000000276d5d7210 */ /* 0x000fe20007ffe0ff */
[----:B------:R4:W-:Y:S04]  /*3660*/  STL [R1+0xc8], R0 ;  /* 0x0000c80001007387 */ /* 0x0009e80000100800 */
[----:B------:R5:W2:Y:S04]  /*3670*/  LDSM.16.M88.4 R28, [R3+0x2000] ;  /* 0x00200000031c783b */ /* 0x000aa80000000200 */
[----:B------:R-:W-:Y:S04]  /*3680*/  LDSM.16.M88.4 R48, [R92+0x4000] ;  /* 0x004000005c30783b */ /* 0x000fe80000000200 */
[----:B------:R-:W-:Y:S04]  /*3690*/  LDSM.16.M88.4 R56, [R39+0x4000] ;  /* 0x004000002738783b */ /* 0x000fe80000000200 */
[----:B------:R-:W-:Y:S04]  /*36a0*/  LDSM.16.M88.4 R44, [R93+0x4000] ;  /* 0x004000005d2c783b */ /* 0x000fe80000000200 */
[----:B------:R-:W-:Y:S04]  /*36b0*/  LDSM.16.M88.4 R60, [R38+UR6+0x4800] ;  /* 0x00480006263c783b */ /* 0x000fe80008000200 */
[----:B------:R-:W0:Y:S01]  /*36c0*/  LDGDEPBAR ;  /* 0x00000000000079af */ /* 0x000e220000000000 */
[----:B----4-:R-:W-:-:S02]  /*36d0*/  IMAD.IADD R0, R3, 0x1, R109 ;  /* 0x0000000103007824 */ /* 0x010fc400078e026d */
[----:B-----5:R-:W-:-:S03]  /*36e0*/  IMAD.IADD R3, R3, 0x1, R180 ;  /* 0x0000000103037824 */ /* 0x020fc600078e02b4 */
[----:B------:R-:W4:Y:S04]  /*36f0*/  LDSM.16.M88.4 R24, [R0] ;  /* 0x000000000018783b */ /* 0x000f280000000200 */
[----:B-1----:R1:W5:Y:S01]  /*3700*/  LDSM.16.M88.4 R20, [R0+0x2000] ;  /* 0x002000000014783b */ /* 0x0023620000000200 */
[-C--:B---3--:R-:W-:Y:S03]  /*3710*/  HMMA.16816.F32 R4, R32, R40.reuse, RZ ;  /* 0x000000282004723c */ /* 0x088fe600000018ff */
[----:B------:R-:W3:Y:S04]  /*3720*/  LDSM.16.M88.4 R16, [R3] ;  /* 0x000000000310783b */ /* 0x000ee80000000200 */
[----:B------:R-:W3:Y:S01]  /*3730*/  LDSM.16.M88.4 R12, [R3+0x2000] ;  /* 0x00200000030c783b */ /* 0x000ee20000000200 */
[----:B--2---:R-:W-:Y:S08]  /*3740*/  HMMA.16816.F32 R64, R28, R40, RZ ;  /* 0x000000281c40723c */ /* 0x004ff000000018ff */
[----:B------:R-:W-:Y:S01]  /*3750*/  HMMA.16816.F32 R76, R32, R42, RZ ;  /* 0x0000002a204c723c */ /* 0x000fe200000018ff */
[----:B-1----:R-:W-:-:S07]  /*3760*/  IMAD.IADD R0, R109, 0x1, R3 ;  /* 0x000000016d007824 */ /* 0x002fce00078e0203 */
[----:B------:R-:W-:Y:S01]  /*3770*/  HMMA.16816.F32 R72, R28, R42, RZ ;  /* 0x0000002a1c48723c */ /* 0x000fe200000018ff */
[----:B------:R-:W1:Y:S07]  /*3780*/  LDSM.16.M88.4 R8, [R0] ;  /* 0x000000000008783b */ /* 0x000e6e0000000200 */
[-C--:B----4-:R-:W-:Y:S01]  /*3790*/  HMMA.16816.F32 R52, R24, R48.reuse, R4 ;  /* 0x000000301834723c */ /* 0x090fe20000001804 */
[----:B------:R-:W2:Y:S07]  /*37a0*/  LDSM.16.M88.4 R4, [R0+0x2000] ;  /* 0x002000000004783b */ /* 0x000eae0000000200 */
[C---:B-----5:R-:W-:Y:S08]  /*37b0*/  HMMA.16816.F32 R68, R20.reuse, R48, R64 ;  /* 0x000000301444723c */ /* 0x060ff00000001840 */
[----:B------:R-:W-:Y:S08]  /*37c0*/  HMMA.16816.F32 R72, R20, R50, R72 ;  /* 0x000000321448723c */ /* 0x000ff00000001848 */
[-C--:B---3--:R-:W-:Y:S01]  /*37d0*/  HMMA.16816.F32 R64, R16, R56.reuse, R52 ;  /* 0x000000381040723c */ /* 0x088fe20000001834 */
[----:B------:R-:W3:Y:S07]  /*37e0*/  LDSM.16.M88.4 R52, [R92+0x4800] ;  /* 0x004800005c34783b */ /* 0x000eee0000000200 */
[----:B------:R-:W-:Y:S08]  /*37f0*/  HMMA.16816.F32 R40, R12, R56, R68 ;  /* 0x000000380c28723c */ /* 0x000ff00000001844 */
[----:B------:R-:W-:Y:S08]  /*3800*/  HMMA.16816.F32 R68, R32, R60, RZ ;  /* 0x0000003c2044723c */ /* 0x000ff000000018ff */
[----:B-1----:R-:W-:Y:S08]  /*3810*/  HMMA.16816.F32 R80, R8, R44, R64 ;  /* 0x0000002c0850723c */ /* 0x002ff00000001840 */
[----:B------:R-:W-:Y:S01]  /*3820*/  HMMA.16816.F32 R64, R24, R50, R76 ;  /* 0x000000321840723c */ /* 0x000fe2000000184c */
[----:B------:R-:W1:Y:S07]  /*3830*/  LDSM.16.M88.4 R48, [R39+0x4800] ;  /* 0x004800002730783b */ /* 0x000e6e0000000200 */
[----:B--2---:R-:W-:Y:S03]  /*3840*/  HMMA.16816.F32 R76, R4, R44, R40 ;  /* 0x0000002c044c723c */ /* 0x004fe60000001828 */
[----:B------:R-:W-:Y:S01]  /*3850*/  FMUL.FTZ R0, R81, UR19 ;  /* 0x0000001351007c20 */ /* 0x000fe20008410000 */
[----:B------:R-:W-:-:S03]  /*3860*/  FMUL.FTZ R80, R80, UR19 ;  /* 0x0000001350507c20 */ /* 0x000fc60008410000 */
[----:B------:R2:W-:Y:S01]  /*3870*/  MUFU.TANH R115, R0 ;  /* 0x0000000000737308 */ /* 0x0005e20000002400 */
[----:B------:R-:W-:Y:S07]  /*3880*/  HMMA.16816.F32 R40, R28, R60, RZ ;  /* 0x0000003c1c28723c */ /* 0x000fee00000018ff */
[----:B------:R-:W-:Y:S01]  /*3890*/  MUFU.TANH R116, R80 ;  /* 0x0000005000747308 */ /* 0x000fe20000002400 */
[-C--:B------:R-:W-:Y:S08]  /*38a0*/  HMMA.16816.F32 R64, R16, R58.reuse, R64 ;  /* 0x0000003a1040723c */ /* 0x080ff00000001840 */
[----:B------:R-:W-:Y:S01]  /*38b0*/  HMMA.16816.F32 R56, R12, R58, R72 ;  /* 0x0000003a0c38723c */ /* 0x000fe20000001848 */
[----:B--2---:R-:W-:-:S04]  /*38c0*/  FMUL.FTZ R0, R82, UR19 ;  /* 0x0000001352007c20 */ /* 0x004fc80008410000 */
[----:B------:R2:W-:Y:S03]  /*38d0*/  MUFU.TANH R121, R0 ;  /* 0x0000000000797308 */ /* 0x0005e60000002400 */
[----:B---3--:R-:W-:Y:S08]  /*38e0*/  HMMA.16816.F32 R88, R24, R52, R68 ;  /* 0x000000341858723c */ /* 0x008ff00000001844 */
[----:B------:R-:W-:Y:S01]  /*38f0*/  HMMA.16816.F32 R68, R8, R46, R64 ;  /* 0x0000002e0844723c */ /* 0x000fe20000001840 */
[----:B--2---:R-:W-:-:S07]  /*3900*/  FMUL.FTZ R0, R83, UR19 ;  /* 0x0000001353007c20 */ /* 0x004fce0008410000 */
[----:B------:R-:W-:Y:S01]  /*3910*/  HMMA.16816.F32 R64, R28, R62, RZ ;  /* 0x0000003e1c40723c */ /* 0x000fe200000018ff */
[----:B------:R2:W-:Y:S07]  /*3920*/  MUFU.TANH R119, R0 ;  /* 0x0000000000777308 */ /* 0x0005ee0000002400 */
[----:B------:R-:W-:Y:S01]  /*3930*/  HMMA.16816.F32 R80, R4, R46, R56 ;  /* 0x0000002e0450723c */ /* 0x000fe20000001838 */
[----:B------:R-:W3:Y:S02]  /*3940*/  LDSM.16.M88.4 R56, [R38+UR6+0x5000] ;  /* 0x005000062638783b */ /* 0x000ee40008000200 */
[----:B------:R-:W-:-:S04]  /*3950*/  FMUL.FTZ R68, R68, UR19 ;  /* 0x0000001344447c20 */ /* 0x000fc80008410000 */
[----:B------:R-:W-:Y:S01]  /*3960*/  MUFU.TANH R114, R68 ;  /* 0x0000004400727308 */ /* 0x000fe20000002400 */
[----:B------:R-:W-:Y:S01]  /*3970*/  HMMA.16816.F32 R60, R32, R62, RZ ;  /* 0x0000003e203c723c */ /* 0x000fe200000018ff */
[----:B--2---:R-:W-:-:S07]  /*3980*/  FMUL.FTZ R0, R76, UR19 ;  /* 0x000000134c007c20 */ /* 0x004fce0008410000 */
[----:B------:R-:W-:Y:S01]  /*3990*/  HMMA.16816.F32 R84, R20, R52, R40 ;  /* 0x000000341454723c */ /* 0x000fe20000001828 */
[----:B------:R-:W2:Y:S01]  /*39a0*/  LDSM.16.M88.4 R40, [R93+0x4800] ;  /* 0x004800005d28783b */ /* 0x000ea20000000200 */
[----:B------:R4:W-:Y:S10]  /*39b0*/  MUFU.TANH R97, R0 ;  /* 0x0000000000617308 */ /* 0x0009f40000002400 */
[----:B------:R-:W-:Y:S01]  /*39c0*/  HMMA.16816.F32 R72, R24, R54, R60 ;  /* 0x000000361848723c */ /* 0x000fe2000000183c */
[----:B----4-:R-:W-:-:S07]  /*39d0*/  FMUL.FTZ R0, R77, UR19 ;  /* 0x000000134d007c20 */ /* 0x010fce0008410000 */
[----:B-1----:R-:W-:Y:S01]  /*39e0*/  HMMA.16816.F32 R44, R12, R48, R84 ;  /* 0x000000300c2c723c */ /* 0x002fe20000001854 */
[----:B------:R1:W-:Y:S07]  /*39f0*/  MUFU.TANH R96, R0 ;  /* 0x0000000000607308 */ /* 0x0003ee0000002400 */
[----:B---3--:R-:W-:Y:S01]  /*3a00*/  HMMA.16816.F32 R60, R32, R56, RZ ;  /* 0x00000038203c723c */ /* 0x008fe200000018ff */
[----:B-1----:R-:W-:-:S04]  /*3a10*/  FMUL.FTZ R0, R78, UR19 ;  /* 0x000000134e007c20 */ /* 0x002fc80008410000 */
[----:B------:R1:W3:Y:S02]  /*3a20*/  MUFU.TANH R102, R0 ;  /* 0x0000000000667308 */ /* 0x0002e40000002400 */
[----:B-1----:R-:W-:Y:S02]  /*3a30*/  FMUL.FTZ R0, R79, UR19 ;  /* 0x000000134f007c20 */ /* 0x002fe40008410000 */
[----:B------:R-:W-:Y:S01]  /*3a40*/  HMMA.16816.F32 R76, R20, R54, R64 ;  /* 0x00000036144c723c */ /* 0x000fe20000001840 */
[----:B------:R-:W1:Y:S03]  /*3a50*/  LDSM.16.M88.4 R52, [R92+0x5000] ;  /* 0x005000005c34783b */ /* 0x000e660000000200 */
[----:B------:R4:W5:Y:S04]  /*3a60*/  MUFU.TANH R101, R0 ;  /* 0x0000000000657308 */ /* 0x0009680000002400 */
[----:B------:R-:W-:Y:S01]  /*3a70*/  HMMA.16816.F32 R64, R16, R48, R88 ;  /* 0x000000301040723c */ /* 0x000fe20000001858 */
[----:B----4-:R-:W-:-:S04]  /*3a80*/  FMUL.FTZ R0, R69, UR19 ;  /* 0x0000001345007c20 */ /* 0x010fc80008410000 */
[----:B------:R4:W-:-:S15]  /*3a90*/  MUFU.TANH R117, R0 ;  /* 0x0000000000757308 */ /* 0x0009de0000002400 */
[----:B--2---:R-:W-:Y:S01]  /*3aa0*/  HMMA.16816.F32 R64, R8, R40, R64 ;  /* 0x000000280840723c */ /* 0x004fe20000001840 */
[----:B----4-:R-:W-:-:S04]  /*3ab0*/  FMUL.FTZ R0, R70, UR19 ;  /* 0x0000001346007c20 */ /* 0x010fc80008410000 */
[----:B------:R2:W-:Y:S02]  /*3ac0*/  MUFU.TANH R118, R0 ;  /* 0x0000000000767308 */ /* 0x0005e40000002400 */
[----:B--2---:R-:W-:Y:S02]  /*3ad0*/  FMUL.FTZ R0, R71, UR19 ;  /* 0x0000001347007c20 */ /* 0x004fe40008410000 */
[----:B------:R-:W-:Y:S04]  /*3ae0*/  HMMA.16816.F32 R68, R4, R40, R44 ;  /* 0x000000280444723c */ /* 0x000fe8000000182c */
[----:B------:R2:W-:Y:S04]  /*3af0*/  MUFU.TANH R120, R0 ;  /* 0x0000000000787308 */ /* 0x0005e80000002400 */
[----:B------:R-:W-:Y:S11]  /*3b00*/  HMMA.16816.F32 R44, R28, R56, RZ ;  /* 0x000000381c2c723c */ /* 0x000ff600000018ff */
[----:B------:R-:W-:Y:S01]  /*3b10*/  FMUL.FTZ R68, R68, UR19 ;  /* 0x0000001344447c20 */ /* 0x000fe20008410000 */
[----:B--2---:R-:W-:Y:S01]  /*3b20*/  FMUL.FTZ R0, R80, UR19 ;  /* 0x0000001350007c20 */ /* 0x004fe20008410000 */
[----:B------:R-:W-:Y:S01]  /*3b30*/  FMUL.FTZ R69, R69, UR19 ;  /* 0x0000001345457c20 */ /* 0x000fe20008410000 */
[----:B------:R-:W-:Y:S01]  /*3b40*/  FMUL.FTZ R70, R70, UR19 ;  /* 0x0000001346467c20 */ /* 0x000fe20008410000 */
[----:B------:R-:W-:Y:S01]  /*3b50*/  FMUL.FTZ R71, R71, UR19 ;  /* 0x0000001347477c20 */ /* 0x000fe20008410000 */
[----:B------:R2:W-:Y:S08]  /*3b60*/  MUFU.TANH R94, R0 ;  /* 0x00000000005e7308 */ /* 0x0005f00000002400 */
[----:B------:R-:W-:Y:S08]  /*3b70*/  MUFU.TANH R108, R68 ;  /* 0x00000044006c7308 */ /* 0x000ff00000002400 */
[----:B------:R-:W-:Y:S01]  /*3b80*/  MUFU.TANH R100, R69 ;  /* 0x0000004500647308 */ /* 0x000fe20000002400 */
[----:B--2---:R-:W-:-:S07]  /*3b90*/  FMUL.FTZ R0, R81, UR19 ;  /* 0x0000001351007c20 */ /* 0x004fce0008410000 */
[----:B------:R2:W-:Y:S08]  /*3ba0*/  MUFU.TANH R95, R0 ;  /* 0x00000000005f7308 */ /* 0x0005f00000002400 */
[----:B------:R-:W-:Y:S08]  /*3bb0*/  MUFU.TANH R113, R70 ;  /* 0x0000004600717308 */ /* 0x000ff00000002400 */
[----:B------:R-:W-:Y:S01]  /*3bc0*/  MUFU.TANH R111, R71 ;  /* 0x00000047006f7308 */ /* 0x000fe20000002400 */
[----:B--2---:R-:W-:-:S07]  /*3bd0*/  FMUL.FTZ R0, R82, UR19 ;  /* 0x0000001352007c20 */ /* 0x004fce0008410000 */
[----:B------:R2:W4:Y:S02]  /*3be0*/  MUFU.TANH R98, R0 ;  /* 0x0000000000627308 */ /* 0x0005240000002400 */
[----:B--2---:R-:W-:Y:S02]  /*3bf0*/  FMUL.FTZ R0, R83, UR19 ;  /* 0x0000001353007c20 */ /* 0x004fe40008410000 */
[----:B-1----:R-:W-:Y:S04]  /*3c00*/  HMMA.16816.F32 R80, R24, R52, R60 ;  /* 0x000000341850723c */ /* 0x002fe8000000183c */
[----:B------:R1:W2:Y:S04]  /*3c10*/  MUFU.TANH R99, R0 ;  /* 0x0000000000637308 */ /* 0x0002a80000002400 */
[----:B------:R-:W-:Y:S08]  /*3c20*/  HMMA.16816.F32 R60, R16, R50, R72 ;  /* 0x00000032103c723c */ /* 0x000ff00000001848 */
[----:B------:R-:W-:Y:S01]  /*3c30*/  HMMA.16816.F32 R72, R20, R52, R44 ;  /* 0x000000341448723c */ /* 0x000fe2000000182c */
[----:B------:R-:W3:Y:S01]  /*3c40*/  LDSM.16.M88.4 R44, [R39+0x5000] ;  /* 0x00500000272c783b */ /* 0x000ee20000000200 */
[----:B-1----:R-:W-:-:S06]  /*3c50*/  FMUL.FTZ R0, R64, UR19 ;  /* 0x0000001340007c20 */ /* 0x002fcc0008410000 */
[----:B------:R-:W-:Y:S01]  /*3c60*/  HMMA.16816.F32 R48, R12, R50, R76 ;  /* 0x000000320c30723c */ /* 0x000fe2000000184c */
[----:B------:R1:W-:Y:S02]  /*3c70*/  MUFU.TANH R139, R0 ;  /* 0x00000000008b7308 */ /* 0x0003e40000002400 */
[----:B-1----:R-:W-:-:S15]  /*3c80*/  FMUL.FTZ R0, R65, UR19 ;  /* 0x0000001341007c20 */ /* 0x002fde0008410000 */
[----:B------:R-:W-:-:S02]  /*3c90*/  NOP ;  /* 0x0000000000007918 */ /* 0x000fc40000000000 */
[----:B------:R-:W-:Y:S01]  /*3ca0*/  HMMA.16816.F32 R76, R4, R42, R48 ;  /* 0x0000002a044c723c */ /* 0x000fe20000001830 */
[----:B------:R1:W-:Y:S07]  /*3cb0*/  MUFU.TANH R136, R0 ;  /* 0x0000000000887308 */ /* 0x0003ee0000002400 */
[----:B------:R-:W-:Y:S01]  /*3cc0*/  HMMA.16816.F32 R48, R32, R58, RZ ;  /* 0x0000003a2030723c */ /* 0x000fe200000018ff */
[----:B-1----:R-:W-:-:S04]  /*3cd0*/  FMUL.FTZ R0, R66, UR19 ;  /* 0x0000001342007c20 */ /* 0x002fc80008410000 */
[----:B------:R1:W2:-:S15]  /*3ce0*/  MUFU.TANH R145, R0 ;  /* 0x0000000000917308 */ /* 0x00029e0000002400 */
[----:B------:R-:W-:Y:S01]  /*3cf0*/  HMMA.16816.F32 R68, R24, R54, R48 ;  /* 0x000000361844723c */ /* 0x000fe20000001830 */
[----:B------:R-:W-:Y:S01]  /*3d00*/  LDSM.16.M88.4 R48, [R92+0x5800] ;  /* 0x005800005c30783b */ /* 0x000fe20000000200 */
[----:B-1----:R-:W-:-:S06]  /*3d10*/  FMUL.FTZ R0, R67, UR19 ;  /* 0x0000001343007c20 */ /* 0x002fcc0008410000 */
[----:B------:R-:W-:Y:S01]  /*3d20*/  HMMA.16816.F32 R64, R8, R42, R60 ;  /* 0x0000002a0840723c */ /* 0x000fe2000000183c */
[----:B------:R-:W1:Y:S01]  /*3d30*/  LDSM.16.M88.4 R40, [R93+0x5000] ;  /* 0x005000005d28783b */ /* 0x000e620000000200 */
[----:B------:R5:W2:Y:S06]  /*3d40*/  MUFU.TANH R138, R0 ;  /* 0x00000000008a7308 */ /* 0x000aac0000002400 */
[----:B------:R-:W-:Y:S01]  /*3d50*/  HMMA.16816.F32 R60, R28, R58, RZ ;  /* 0x0000003a1c3c723c */ /* 0x000fe200000018ff */
[----:B------:R-:W4:Y:S10]  /*3d60*/  LDSM.16.M88.4 R56, [R38+UR6+0x5800] ;  /* 0x005800062638783b */ /* 0x000f340008000200 */
[----:B------:R-:W-:Y:S01]  /*3d70*/  FMUL.FTZ R64, R64, UR19 ;  /* 0x0000001340407c20 */ /* 0x000fe20008410000 */
[----:B-----5:R-:W-:-:S03]  /*3d80*/  FMUL.FTZ R0, R65, UR19 ;  /* 0x0000001341007c20 */ /* 0x020fc60008410000 */
[----:B------:R-:W-:Y:S05]  /*3d90*/  MUFU.TANH R123, R64 ;  /* 0x00000040007b7308 */ /* 0x000fea0000002400 */
[----:B------:R-:W-:Y:S03]  /*3da0*/  HMMA.16816.F32 R88, R20, R54, R60 ;  /* 0x000000361458723c */ /* 0x000fe6000000183c */
[----:B------:R5:W-:Y:S05]  /*3db0*/  MUFU.TANH R189, R0 ;  /* 0x0000000000bd7308 */ /* 0x000bea0000002400 */
[-C--:B---3--:R-:W-:Y:S08]  /*3dc0*/  HMMA.16816.F32 R60, R16, R44.reuse, R80 ;  /* 0x0000002c103c723c */ /* 0x088ff00000001850 */
[----:B------:R-:W-:Y:S01]  /*3dd0*/  HMMA.16816.F32 R52, R12, R44, R72 ;  /* 0x0000002c0c34723c */ /* 0x000fe20000001848 */
[----:B-----5:R-:W-:-:S04]  /*3de0*/  FMUL.FTZ R0, R66, UR19 ;  /* 0x0000001342007c20 */ /* 0x020fc80008410000 */
[----:B------:R3:W-:-:S15]  /*3df0*/  MUFU.TANH R144, R0 ;  /* 0x0000000000907308 */ /* 0x0007de0000002400 */
[----:B-1----:R-:W-:Y:S01]  /*3e00*/  HMMA.16816.F32 R72, R4, R40, R52 ;  /* 0x000000280448723c */ /* 0x002fe20000001834 */
[----:B---3--:R-:W-:-:S07]  /*3e10*/  FMUL.FTZ R0, R67, UR19 ;  /* 0x0000001343007c20 */ /* 0x008fce0008410000 */
[----:B----4-:R-:W-:Y:S01]  /*3e20*/  HMMA.16816.F32 R52, R28, R56, RZ ;  /* 0x000000381c34723c */ /* 0x010fe200000018ff */
[----:B------:R1:W-:Y:S07]  /*3e30*/  MUFU.TANH R137, R0 ;  /* 0x0000000000897308 */ /* 0x0003ee0000002400 */
[----:B------:R-:W-:Y:S03]  /*3e40*/  HMMA.16816.F32 R64, R8, R40, R60 ;  /* 0x000000280840723c */ /* 0x000fe6000000183c */
[----:B------:R-:W-:Y:S01]  /*3e50*/  FMUL.FTZ R72, R72, UR19 ;  /* 0x0000001348487c20 */ /* 0x000fe20008410000 */
[----:B------:R-:W-:Y:S01]  /*3e60*/  FMUL.FTZ R73, R73, UR19 ;  /* 0x0000001349497c20 */ /* 0x000fe20008410000 */
[----:B------:R-:W-:Y:S01]  /*3e70*/  FMUL.FTZ R74, R74, UR19 ;  /* 0x000000134a4a7c20 */ /* 0x000fe20008410000 */
[----:B------:R-:W-:Y:S01]  /*3e80*/  FMUL.FTZ R75, R75, UR19 ;  /* 0x000000134b4b7c20 */ /* 0x000fe20008410000 */
[----:B------:R-:W-:Y:S01]  /*3e90*/  MUFU.TANH R148, R72 ;  /* 0x0000004800947308 */ /* 0x000fe20000002400 */
[----:B------:R-:W-:Y:S01]  /*3ea0*/  HMMA.16816.F32 R60, R32, R56, RZ ;  /* 0x00000038203c723c */ /* 0x000fe200000018ff */
[----:B-1----:R-:W-:-:S06]  /*3eb0*/  FMUL.FTZ R0, R76, UR19 ;  /* 0x000000134c007c20 */ /* 0x002fcc0008410000 */
[----:B------:R-:W-:Y:S01]  /*3ec0*/  MUFU.TANH R147, R73 ;  /* 0x0000004900937308 */ /* 0x000fe20000002400 */
[----:B------:R-:W-:Y:S07]  /*3ed0*/  HMMA.16816.F32 R80, R20, R48, R52 ;  /* 0x000000301450723c */ /* 0x000fee0000001834 */
[----:B------:R1:W-:Y:S01]  /*3ee0*/  MUFU.TANH R103, R0 ;  /* 0x0000000000677308 */ /* 0x0003e20000002400 */
[----:B------:R-:W-:Y:S07]  /*3ef0*/  HMMA.16816.F32 R52, R12, R46, R88 ;  /* 0x0000002e0c34723c */ /* 0x000fee0000001858 */
[----:B------:R-:W-:Y:S01]  /*3f00*/  MUFU.TANH R151, R74 ;  /* 0x0000004a00977308 */ /* 0x000fe20000002400 */
[----:B------:R-:W-:Y:S07]  /*3f10*/  HMMA.16816.F32 R84, R24, R48, R60 ;  /* 0x000000301854723c */ /* 0x000fee000000183c */
[----:B------:R-:W-:Y:S01]  /*3f20*/  MUFU.TANH R150, R75 ;  /* 0x0000004b00967308 */ /* 0x000fe20000002400 */
[----:B------:R-:W-:Y:S01]  /*3f30*/  HMMA.16816.F32 R60, R16, R46, R68 ;  /* 0x0000002e103c723c */ /* 0x000fe20000001844 */
[----:B-1----:R-:W-:Y:S01]  /*3f40*/  FMUL.FTZ R0, R77, UR19 ;  /* 0x000000134d007c20 */ /* 0x002fe20008410000 */
[----:B------:R-:W1:Y:S05]  /*3f50*/  LDSM.16.M88.4 R44, [R39+0x5800] ;  /* 0x00580000272c783b */ /* 0x000e6a0000000200 */
[----:B------:R3:W-:Y:S02]  /*3f60*/  MUFU.TANH R122, R0 ;  /* 0x00000000007a7308 */ /* 0x0007e40000002400 */
[----:B---3--:R-:W-:-:S06]  /*3f70*/  FMUL.FTZ R0, R78, UR19 ;  /* 0x000000134e007c20 */ /* 0x008fcc0008410000 */
[----:B------:R3:W4:Y:S02]  /*3f80*/  MUFU.TANH R112, R0 ;  /* 0x0000000000707308 */ /* 0x0007240000002400 */
[----:B---3--:R-:W-:Y:S02]  /*3f90*/  FMUL.FTZ R0, R79, UR19 ;  /* 0x000000134f007c20 */ /* 0x008fe40008410000 */
[----:B------:R-:W-:Y:S01]  /*3fa0*/  HMMA.16816.F32 R76, R4, R42, R52 ;  /* 0x0000002a044c723c */ /* 0x000fe20000001834 */
[----:B------:R-:W-:Y:S03]  /*3fb0*/  LDSM.16.M88.4 R52, [R38+UR6+0x6000] ;  /* 0x006000062634783b */ /* 0x000fe60008000200 */
[----:B------:R3:W5:Y:S02]  /*3fc0*/  MUFU.TANH R110, R0 ;  /* 0x00000000006e7308 */ /* 0x0007640000002400 */
[----:B---3--:R-:W-:-:S06]  /*3fd0*/  FMUL.FTZ R0, R64, UR19 ;  /* 0x0000001340007c20 */ /* 0x008fcc0008410000 */
[----:B------:R3:W-:Y:S02]  /*3fe0*/  MUFU.TANH R157, R0 ;  /* 0x00000000009d7308 */ /* 0x0007e40000002400 */
[----:B---3--:R-:W-:-:S06]  /*3ff0*/  FMUL.FTZ R0, R65, UR19 ;  /* 0x0000001341007c20 */ /* 0x008fcc0008410000 */
[----:B------:R3:W-:Y:S02]  /*4000*/  MUFU.TANH R154, R0 ;  /* 0x00000000009a7308 */ /* 0x0007e40000002400 */
[----:B---3--:R-:W-:-:S06]  /*4010*/  FMUL.FTZ R0, R66, UR19 ;  /* 0x0000001342007c20 */ /* 0x008fcc0008410000 */
[----:B------:R3:W5:Y:S02]  /*4020*/  MUFU.TANH R158, R0 ;  /* 0x00000000009e7308 */ /* 0x0007640000002400 */
[----:B---3--:R-:W-:Y:S02]  /*4030*/  FMUL.FTZ R0, R67, UR19 ;  /* 0x0000001343007c20 */ /* 0x008fe40008410000 */
[----:B------:R-:W-:Y:S01]  /*4040*/  HMMA.16816.F32 R64, R8, R42, R60 ;  /* 0x0000002a0840723c */ /* 0x000fe2000000183c */
[----:B------:R-:W3:Y:S03]  /*4050*/  LDSM.16.M88.4 R40, [R93+0x5800] ;  /* 0x005800005d28783b */ /* 0x000ee60000000200 */
[----:B------:R2:W5:Y:S04]  /*4060*/  MUFU.TANH R156, R0 ;  /* 0x00000000009c7308 */ /* 0x0005680000002400 */
[-C--:B------:R-:W-:Y:S08]  /*4070*/  HMMA.16816.F32 R60, R28, R58.reuse, RZ ;  /* 0x0000003a1c3c723c */ /* 0x080ff000000018ff */
[----:B------:R-:W-:Y:S03]  /*4080*/  HMMA.16816.F32 R56, R32, R58, RZ ;  /* 0x0000003a2038723c */ /* 0x000fe600000018ff */
[----:B------:R-:W-:Y:S01]  /*4090*/  FMUL.FTZ R64, R64, UR19 ;  /* 0x0000001340407c20 */ /* 0x000fe20008410000 */
[----:B--2---:R-:W-:-:S03]  /*40a0*/  FMUL.FTZ R0, R65, UR19 ;  /* 0x0000001341007c20 */ /* 0x004fc60008410000 */
[----:B------:R-:W-:Y:S05]  /*40b0*/  MUFU.TANH R153, R64 ;  /* 0x0000004000997308 */ /* 0x000fea0000002400 */
[----:B------:R-:W-:Y:S03]  /*40c0*/  HMMA.16816.F32 R88, R20, R50, R60 ;  /* 0x000000321458723c */ /* 0x000fe6000000183c */
[----:B------:R2:W-:Y:S05]  /*40d0*/  MUFU.TANH R188, R0 ;  /* 0x0000000000bc7308 */ /* 0x0005ea0000002400 */
[----:B-1----:R-:W-:Y:S08]  /*40e0*/  HMMA.16816.F32 R60, R16, R44, R84 ;  /* 0x0000002c103c723c */ /* 0x002ff00000001854 */
[----:B------:R-:W-:Y:S01]  /*40f0*/  HMMA.16816.F32 R68, R24, R50, R56 ;  /* 0x000000321844723c */ /* 0x000fe20000001838 */
[----:B------:R-:W1:Y:S01]  /*4100*/  LDSM.16.M88.4 R48, [R92+0x6000] ;  /* 0x006000005c30783b */ /* 0x000e620000000200 */
[----:B--2---:R-:W-:-:S06]  /*4110*/  FMUL.FTZ R0, R66, UR19 ;  /* 0x0000001342007c20 */ /* 0x004fcc0008410000 */
[----:B------:R-:W-:Y:S01]  /*4120*/  HMMA.16816.F32 R56, R12, R44, R80 ;  /* 0x0000002c0c38723c */ /* 0x000fe20000001850 */
[----:B------:R2:W-:Y:S02]  /*4130*/  MUFU.TANH R155, R0 ;  /* 0x00000000009b7308 */ /* 0x0005e40000002400 */
[----:B--2---:R-:W-:-:S15]  /*4140*/  FMUL.FTZ R0, R67, UR19 ;  /* 0x0000001343007c20 */ /* 0x004fde0008410000 */
[----:B------:R-:W-:-:S02]  /*4150*/  NOP ;  /* 0x0000000000007918 */ /* 0x000fc40000000000 */
[-C--:B---3--:R-:W-:Y:S01]  /*4160*/  HMMA.16816.F32 R72, R4, R40.reuse, R56 ;  /* 0x000000280448723c */ /* 0x088fe20000001838 */
[----:B------:R2:W-:Y:S07]  /*4170*/  MUFU.TANH R186, R0 ;  /* 0x0000000000ba7308 */ /* 0x0005ee0000002400 */
[----:B------:R-:W-:Y:S08]  /*4180*/  HMMA.16816.F32 R64, R8, R40, R60 ;  /* 0x000000280840723c */ /* 0x000ff0000000183c */
[-C--:B------:R-:W-:Y:S03]  /*4190*/  HMMA.16816.F32 R60, R32, R52.reuse, RZ ;  /* 0x00000034203c723c */ /* 0x080fe600000018ff */
[----:B------:R-:W-:Y:S01]  /*41a0*/  FMUL.FTZ R72, R72, UR19 ;  /* 0x0000001348487c20 */ /* 0x000fe20008410000 */
[----:B------:R-:W-:Y:S01]  /*41b0*/  FMUL.FTZ R73, R73, UR19 ;  /* 0x0000001349497c20 */ /* 0x000fe20008410000 */
[----:B--2---:R-:W-:Y:S01]  /*41c0*/  FMUL.FTZ R0, R76, UR19 ;  /* 0x000000134c007c20 */ /* 0x004fe20008410000 */
[----:B------:R-:W-:Y:S01]  /*41d0*/  FMUL.FTZ R74, R74, UR19 ;  /* 0x000000134a4a7c20 */ /* 0x000fe20008410000 */
[----:B------:R-:W-:Y:S01]  /*41e0*/  FMUL.FTZ R75, R75, UR19 ;  /* 0x000000134b4b7c20 */ /* 0x000fe20008410000 */
[----:B------:R-:W-:Y:S01]  /*41f0*/  HMMA.16816.F32 R56, R28, R52, RZ ;  /* 0x000000341c38723c */ /* 0x000fe200000018ff */
[----:B------:R2:W-:Y:S08]  /*4200*/  MUFU.TANH R146, R0 ;  /* 0x0000000000927308 */ /* 0x0005f00000002400 */
[----:B------:R-:W-:Y:S03]  /*4210*/  MUFU.TANH R162, R72 ;  /* 0x0000004800a27308 */ /* 0x000fe60000002400 */
[----:B-1----:R-:W-:Y:S05]  /*4220*/  HMMA.16816.F32 R84, R24, R48, R60 ;  /* 0x000000301854723c */ /* 0x002fea000000183c */
[----:B------:R-:W-:Y:S01]  /*4230*/  MUFU.TANH R159, R73 ;  /* 0x00000049009f7308 */ /* 0x000fe20000002400 */
[----:B--2---:R-:W-:-:S02]  /*4240*/  FMUL.FTZ R0, R77, UR19 ;  /* 0x000000134d007c20 */ /* 0x004fc40008410000 */
[----:B------:R-:W-:Y:S05]  /*4250*/  HMMA.16816.F32 R60, R16, R46, R68 ;  /* 0x0000002e103c723c */ /* 0x000fea0000001844 */
[----:B------:R1:W-:Y:S03]  /*4260*/  MUFU.TANH R182, R0 ;  /* 0x0000000000b67308 */ /* 0x0003e60000002400 */
[----:B------:R-:W-:Y:S05]  /*4270*/  HMMA.16816.F32 R80, R20, R48, R56 ;  /* 0x000000301450723c */ /* 0x000fea0000001838 */
[----:B------:R-:W-:Y:S03]  /*4280*/  MUFU.TANH R166, R74 ;  /* 0x0000004a00a67308 */ /* 0x000fe60000002400 */
[----:B------:R-:W-:Y:S01]  /*4290*/  HMMA.16816.F32 R56, R12, R46, R88 ;  /* 0x0000002e0c38723c */ /* 0x000fe20000001858 */
[----:B------:R-:W2:Y:S04]  /*42a0*/  LDSM.16.M88.4 R44, [R39+0x6000] ;  /* 0x00600000272c783b */ /* 0x000ea80000000200 */
[----:B------:R-:W-:Y:S01]  /*42b0*/  MUFU.TANH R165, R75 ;  /* 0x0000004b00a57308 */ /* 0x000fe20000002400 */
[----:B-1----:R-:W-:-:S07]  /*42c0*/  FMUL.FTZ R0, R78, UR19 ;  /* 0x000000134e007c20 */ /* 0x002fce0008410000 */
[----:B------:R1:W3:Y:S02]  /*42d0*/  MUFU.TANH R149, R0 ;  /* 0x0000000000957308 */ /* 0x0002e40000002400 */
[----:B-1----:R-:W-:-:S05]  /*42e0*/  FMUL.FTZ R0, R79, UR19 ;  /* 0x000000134f007c20 */ /* 0x002fca0008410000 */
[----:B------:R-:W-:Y:S01]  /*42f0*/  HMMA.16816.F32 R76, R4, R42, R56 ;  /* 0x0000002a044c723c */ /* 0x000fe20000001838 */
[----:B------:R1:W3:Y:S07]  /*4300*/  MUFU.TANH R170, R0 ;  /* 0x0000000000aa7308 */ /* 0x0002ee0000002400 */
[----:B------:R-:W-:Y:S01]  /*4310*/  HMMA.16816.F32 R56, R32, R54, RZ ;  /* 0x000000362038723c */ /* 0x000fe200000018ff */
[----:B-1----:R-:W-:-:S04]  /*4320*/  FMUL.FTZ R0, R64, UR19 ;  /* 0x0000001340007c20 */ /* 0x002fc80008410000 */
[----:B------:R1:W-:-:S15]  /*4330*/  MUFU.TANH R173, R0 ;  /* 0x0000000000ad7308 */ /* 0x0003de0000002400 */
[----:B------:R-:W-:Y:S08]  /*4340*/  HMMA.16816.F32 R68, R24, R50, R56 ;  /* 0x000000321844723c */ /* 0x000ff00000001838 */
[----:B--2---:R-:W-:Y:S01]  /*4350*/  HMMA.16816.F32 R56, R12, R44, R80 ;  /* 0x0000002c0c38723c */ /* 0x004fe20000001850 */
[----:B-1----:R-:W-:-:S04]  /*4360*/  FMUL.FTZ R0, R65, UR19 ;  /* 0x0000001341007c20 */ /* 0x002fc80008410000 */
[----:B------:R1:W-:Y:S02]  /*4370*/  MUFU.TANH R183, R0 ;  /* 0x0000000000b77308 */ /* 0x0003e40000002400 */
[----:B-1----:R-:W-:-:S06]  /*4380*/  FMUL.FTZ R0, R66, UR19 ;  /* 0x0000001342007c20 */ /* 0x002fcc0008410000 */
[----:B------:R1:W2:Y:S02]  /*4390*/  MUFU.TANH R175, R0 ;  /* 0x0000000000af7308 */ /* 0x0002a40000002400 */
[----:B-1----:R-:W-:Y:S02]  /*43a0*/  FMUL.FTZ R0, R67, UR19 ;  /* 0x0000001343007c20 */ /* 0x002fe40008410000 */
[----:B------:R-:W-:Y:S01]  /*43b0*/  HMMA.16816.F32 R64, R8, R42, R60 ;  /* 0x0000002a0840723c */ /* 0x000fe2000000183c */
[----:B------:R-:W1:Y:S03]  /*43c0*/  LDSM.16.M88.4 R40, [R93+0x6000] ;  /* 0x006000005d28783b */ /* 0x000e660000000200 */
[----:B------:R4:W2:Y:S04]  /*43d0*/  MUFU.TANH R172, R0 ;  /* 0x0000000000ac7308 */ /* 0x0008a80000002400 */
[----:B------:R-:W-:Y:S01]  /*43e0*/  HMMA.16816.F32 R60, R28, R54, RZ ;  /* 0x000000361c3c723c */ /* 0x000fe200000018ff */
[----:B------:R-:W5:Y:S10]  /*43f0*/  LDSM.16.M88.4 R52, [R38+UR6+0x6800] ;  /* 0x006800062634783b */ /* 0x000f740008000200 */
[----:B------:R-:W-:Y:S01]  /*4400*/  FMUL.FTZ R64, R64, UR19 ;  /* 0x0000001340407c20 */ /* 0x000fe20008410000 */
[----:B----4-:R-:W-:-:S03]  /*4410*/  FMUL.FTZ R0, R65, UR19 ;  /* 0x0000001341007c20 */ /* 0x010fc60008410000 */
[----:B------:R-:W-:Y:S05]  /*4420*/  MUFU.TANH R168, R64 ;  /* 0x0000004000a87308 */ /* 0x000fea0000002400 */
[----:B------:R-:W-:Y:S01]  /*4430*/  HMMA.16816.F32 R88, R20, R50, R60 ;  /* 0x000000321458723c */ /* 0x000fe2000000183c */
[----:B------:R-:W4:Y:S02]  /*4440*/  LDSM.16.M88.4 R48, [R92+0x6800] ;  /* 0x006800005c30783b */ /* 0x000f240000000200 */
[----:B------:R3:W-:Y:S05]  /*4450*/  MUFU.TANH R167, R0 ;  /* 0x0000000000a77308 */ /* 0x0007ea0000002400 */
[----:B------:R-:W-:Y:S08]  /*4460*/  HMMA.16816.F32 R60, R16, R44, R84 ;  /* 0x0000002c103c723c */ /* 0x000ff00000001854 */
[----:B-1----:R-:W-:Y:S01]  /*4470*/  HMMA.16816.F32 R72, R4, R40, R56 ;  /* 0x000000280448723c */ /* 0x002fe20000001838 */
[----:B---3--:R-:W-:-:S07]  /*4480*/  FMUL.FTZ R0, R66, UR19 ;  /* 0x0000001342007c20 */ /* 0x008fce0008410000 */
[----:B-----5:R-:W-:Y:S01]  /*4490*/  HMMA.16816.F32 R56, R28, R52, RZ ;  /* 0x000000341c38723c */ /* 0x020fe200000018ff */
[----:B------:R1:W-:Y:S10]  /*44a0*/  MUFU.TANH R171, R0 ;  /* 0x0000000000ab7308 */ /* 0x0003f40000002400 */
[----:B------:R-:W-:Y:S01]  /*44b0*/  FMUL.FTZ R72, R72, UR19 ;  /* 0x0000001348487c20 */ /* 0x000fe20008410000 */
[----:B------:R-:W-:Y:S01]  /*44c0*/  FMUL.FTZ R73, R73, UR19 ;  /* 0x0000001349497c20 */ /* 0x000fe20008410000 */
[----:B------:R-:W-:Y:S01]  /*44d0*/  FMUL.FTZ R74, R74, UR19 ;  /* 0x000000134a4a7c20 */ /* 0x000fe20008410000 */
[----:B------:R-:W-:Y:S01]  /*44e0*/  FMUL.FTZ R75, R75, UR19 ;  /* 0x000000134b4b7c20 */ /* 0x000fe20008410000 */
[----:B------:R-:W-:Y:S01]  /*44f0*/  MUFU.TANH R177, R72 ;  /* 0x0000004800b17308 */ /* 0x000fe20000002400 */
[----:B-1----:R-:W-:-:S04]  /*4500*/  FMUL.FTZ R0, R67, UR19 ;  /* 0x0000001343007c20 */ /* 0x002fc80008410000 */
[----:B----4-:R-:W-:Y:S03]  /*4510*/  HMMA.16816.F32 R80, R20, R48, R56 ;  /* 0x000000301450723c */ /* 0x010fe60000001838 */
[----:B------:R1:W-:Y:S05]  /*4520*/  MUFU.TANH R169, R0 ;  /* 0x0000000000a97308 */ /* 0x0003ea0000002400 */
[----:B------:R-:W-:Y:S03]  /*4530*/  HMMA.16816.F32 R64, R8, R40, R60 ;  /* 0x000000280840723c */ /* 0x000fe6000000183c */
[----:B------:R-:W-:Y:S05]  /*4540*/  MUFU.TANH R174, R73 ;  /* 0x0000004900ae7308 */ /* 0x000fea0000002400 */
[----:B------:R-:W-:Y:S03]  /*4550*/  HMMA.16816.F32 R60, R32, R52, RZ ;  /* 0x00000034203c723c */ /* 0x000fe600000018ff */
[----:B------:R-:W-:Y:S01]  /*4560*/  MUFU.TANH R184, R74 ;  /* 0x0000004a00b87308 */ /* 0x000fe20000002400 */
[----:B-1----:R-:W-:-:S04]  /*4570*/  FMUL.FTZ R0, R76, UR19 ;  /* 0x000000134c007c20 */ /* 0x002fc80008410000 */
[----:B------:R-:W-:Y:S03]  /*4580*/  HMMA.16816.F32 R56, R12, R46, R88 ;  /* 0x0000002e0c38723c */ /* 0x000fe60000001858 */
[----:B------:R1:W-:Y:S08]  /*4590*/  MUFU.TANH R160, R0 ;  /* 0x0000000000a07308 */ /* 0x0003f00000002400 */
[----:B------:R-:W-:Y:S01]  /*45a0*/  MUFU.TANH R179, R75 ;  /* 0x0000004b00b37308 */ /* 0x000fe20000002400 */
[----:B-1----:R-:W-:-:S07]  /*45b0*/  FMUL.FTZ R0, R77, UR19 ;  /* 0x000000134d007c20 */ /* 0x002fce0008410000 */
[----:B------:R1:W-:Y:S02]  /*45c0*/  MUFU.TANH R152, R0 ;  /* 0x0000000000987308 */ /* 0x0003e40000002400 */
[----:B-1----:R-:W-:-:S06]  /*45d0*/  FMUL.FTZ R0, R78, UR19 ;  /* 0x000000134e007c20 */ /* 0x002fcc0008410000 */
[----:B------:R1:W3:Y:S02]  /*45e0*/  MUFU.TANH R163, R0 ;  /* 0x0000000000a37308 */ /* 0x0002e40000002400 */
[----:B-1----:R-:W-:Y:S02]  /*45f0*/  FMUL.FTZ R0, R79, UR19 ;  /* 0x000000134f007c20 */ /* 0x002fe40008410000 */
[----:B------:R-:W-:Y:S04]  /*4600*/  HMMA.16816.F32 R76, R24, R48, R60 ;  /* 0x00000030184c723c */ /* 0x000fe8000000183c */
[----:B------:R1:W4:Y:S04]  /*4610*/  MUFU.TANH R161, R0 ;  /* 0x0000000000a17308 */ /* 0x0003280000002400 */
[----:B------:R-:W-:Y:S01]  /*4620*/  HMMA.16816.F32 R60, R16, R46, R68 ;  /* 0x0000002e103c723c */ /* 0x000fe20000001844 */
[----:B------:R-:W5:Y:S07]  /*4630*/  LDSM.16.M88.4 R44, [R39+0x6800] ;  /* 0x00680000272c783b */ /* 0x000f6e0000000200 */
[----:B------:R-:W-:Y:S01]  /*4640*/  HMMA.16816.F32 R68, R4, R42, R56 ;  /* 0x0000002a0444723c */ /* 0x000fe20000001838 */
[----:B-1----:R-:W-:-:S04]  /*4650*/  FMUL.FTZ R0, R64, UR19 ;  /* 0x0000001340007c20 */ /* 0x002fc80008410000 */
[----:B------:R1:W-:Y:S03]  /*4660*/  MUFU.TANH R199, R0 ;  /* 0x0000000000c77308 */ /* 0x0003e60000002400 */
[----:B------:R-:W-:Y:S01]  /*4670*/  HMMA.16816.F32 R56, R32, R54, RZ ;  /* 0x000000362038723c */ /* 0x000fe200000018ff */
[----:B-1----:R-:W-:-:S04]  /*4680*/  FMUL.FTZ R0, R65, UR19 ;  /* 0x0000001341007c20 */ /* 0x002fc80008410000 */
[----:B------:R1:W-:Y:S02]  /*4690*/  MUFU.TANH R194, R0 ;  /* 0x0000000000c27308 */ /* 0x0003e40000002400 */
[----:B-1----:R-:W-:-:S06]  /*46a0*/  FMUL.FTZ R0, R66, UR19 ;  /* 0x0000001342007c20 */ /* 0x002fcc0008410000 */
[----:B------:R1:W4:Y:S02]  /*46b0*/  MUFU.TANH R203, R0 ;  /* 0x0000000000cb7308 */ /* 0x0003240000002400 */
[----:B-1----:R-:W-:Y:S02]  /*46c0*/  FMUL.FTZ R0, R67, UR19 ;  /* 0x0000001343007c20 */ /* 0x002fe40008410000 */
[----:B------:R-:W-:Y:S01]  /*46d0*/  HMMA.16816.F32 R64, R8, R42, R60 ;  /* 0x0000002a0840723c */ /* 0x000fe2000000183c */
[----:B------:R-:W1:Y:S03]  /*46e0*/  LDSM.16.M88.4 R40, [R93+0x6800] ;  /* 0x006800005d28783b */ /* 0x000e660000000200 */
[----:B------:R2:W4:Y:S04]  /*46f0*/  MUFU.TANH R197, R0 ;  /* 0x0000000000c57308 */ /* 0x0005280000002400 */
[----:B------:R-:W-:Y:S01]  /*4700*/  HMMA.16816.F32 R60, R28, R54, RZ ;  /* 0x000000361c3c723c */ /* 0x000fe200000018ff */
[----:B------:R-:W3:Y:S10]  /*4710*/  LDSM.16.M88.4 R52, [R38+UR6+0x7000] ;  /* 0x007000062634783b */ /* 0x000ef40008000200 */
[----:B------:R-:W-:Y:S01]  /*4720*/  FMUL.FTZ R64, R64, UR19 ;  /* 0x0000001340407c20 */ /* 0x000fe20008410000 */
[----:B--2---:R-:W-:-:S03]  /*4730*/  FMUL.FTZ R0, R65, UR19 ;  /* 0x0000001341007c20 */ /* 0x004fc60008410000 */
[----:B------:R-:W-:Y:S05]  /*4740*/  MUFU.TANH R192, R64 ;  /* 0x0000004000c07308 */ /* 0x000fea0000002400 */
[----:B------:R-:W-:Y:S03]  /*4750*/  HMMA.16816.F32 R84, R20, R50, R60 ;  /* 0x000000321454723c */ /* 0x000fe6000000183c */
[----:B------:R2:W-:Y:S05]  /*4760*/  MUFU.TANH R185, R0 ;  /* 0x0000000000b97308 */ /* 0x0005ea0000002400 */
[----:B-----5:R-:W-:Y:S08]  /*4770*/  HMMA.16816.F32 R60, R16, R44, R76 ;  /* 0x0000002c103c723c */ /* 0x020ff0000000184c */
[----:B------:R-:W-:Y:S01]  /*4780*/  HMMA.16816.F32 R76, R24, R50, R56 ;  /* 0x00000032184c723c */ /* 0x000fe20000001838 */
[----:B------:R-:W5:Y:S01]  /*4790*/  LDSM.16.M88.4 R56, [R92+0x7000] ;  /* 0x007000005c38783b */ /* 0x000f620000000200 */
[----:B--2---:R-:W-:-:S06]  /*47a0*/  FMUL.FTZ R0, R66, UR19 ;  /* 0x0000001342007c20 */ /* 0x004fcc0008410000 */
[----:B------:R-:W-:Y:S01]  /*47b0*/  HMMA.16816.F32 R48, R12, R44, R80 ;  /* 0x0000002c0c30723c */ /* 0x000fe20000001850 */
[----:B------:R2:W-:Y:S07]  /*47c0*/  MUFU.TANH R196, R0 ;  /* 0x0000000000c47308 */ /* 0x0005ee0000002400 */
[----:B-1----:R-:W-:Y:S08]  /*47d0*/  HMMA.16816.F32 R72, R8, R40, R60 ;  /* 0x000000280848723c */ /* 0x002ff0000000183c */
[----:B---3--:R-:W-:Y:S01]  /*47e0*/  HMMA.16816.F32 R60, R28, R52, RZ ;  /* 0x000000341c3c723c */ /* 0x008fe200000018ff */
[----:B--2---:R-:W-:-:S04]  /*47f0*/  FMUL.FTZ R0, R67, UR19 ;  /* 0x0000001343007c20 */ /* 0x004fc80008410000 */
[----:B------:R1:W-:Y:S03]  /*4800*/  MUFU.TANH R187, R0 ;  /* 0x0000000000bb7308 */ /* 0x0003e60000002400 */
[----:B------:R-:W-:Y:S08]  /*4810*/  HMMA.16816.F32 R64, R32, R52, RZ ;  /* 0x000000342040723c */ /* 0x000ff000000018ff */
[----:B------:R-:W-:Y:S01]  /*4820*/  HMMA.16816.F32 R80, R4, R40, R48 ;  /* 0x000000280450723c */ /* 0x000fe20000001830 */
[----:B------:R-:W2:Y:S07]  /*4830*/  LDSM.16.M88.4 R48, [R39+0x7000] ;  /* 0x007000002730783b */ /* 0x000eae0000000200 */
[----:B-----5:R-:W-:Y:S01]  /*4840*/  HMMA.16816.F32 R60, R20, R56, R60 ;  /* 0x00000038143c723c */ /* 0x020fe2000000183c */
[----:B-1----:R-:W-:-:S04]  /*4850*/  FMUL.FTZ R0, R68, UR19 ;  /* 0x0000001344007c20 */ /* 0x002fc80008410000 */
[----:B------:R1:W-:Y:S06]  /*4860*/  MUFU.TANH R176, R0 ;  /* 0x0000000000b07308 */ /* 0x0003ec0000002400 */
[----:B------:R-:W-:Y:S01]  /*4870*/  FMUL.FTZ R3, R82, UR19 ;  /* 0x0000001352037c20 */ /* 0x000fe20008410000 */
[----:B------:R-:W-:Y:S01]  /*4880*/  FMUL.FTZ R37, R83, UR19 ;  /* 0x0000001353257c20 */ /* 0x000fe20008410000 */
[----:B------:R-:W-:Y:S01]  /*4890*/  FMUL.FTZ R80, R80, UR19 ;  /* 0x0000001350507c20 */ /* 0x000fe20008410000 */
[----:B------:R-:W-:Y:S01]  /*48a0*/  FMUL.FTZ R81, R81, UR19 ;  /* 0x0000001351517c20 */ /* 0x000fe20008410000 */
[----:B------:R-:W-:Y:S01]  /*48b0*/  MUFU.TANH R133, R3 ;  /* 0x0000000300857308 */ /* 0x000fe20000002400 */
[----:B-1----:R-:W-:-:S07]  /*48c0*/  FMUL.FTZ R0, R69, UR19 ;  /* 0x0000001345007c20 */ /* 0x002fce0008410000 */
[----:B------:R-:W-:Y:S08]  /*48d0*/  MUFU.TANH R132, R37 ;  /* 0x0000002500847308 */ /* 0x000ff00000002400 */
[----:B------:R1:W-:Y:S08]  /*48e0*/  MUFU.TANH R143, R0 ;  /* 0x00000000008f7308 */ /* 0x0003f00000002400 */
[----:B------:R-:W-:Y:S08]  /*48f0*/  MUFU.TANH R134, R80 ;  /* 0x0000005000867308 */ /* 0x000ff00000002400 */
[----:B------:R-:W-:Y:S01]  /*4900*/  MUFU.TANH R198, R81 ;  /* 0x0000005100c67308 */ /* 0x000fe20000002400 */
[----:B-1----:R-:W-:-:S07]  /*4910*/  FMUL.FTZ R0, R70, UR19 ;  /* 0x0000001346007c20 */ /* 0x002fce0008410000 */
[----:B------:R1:W3:Y:S02]  /*4920*/  MUFU.TANH R178, R0 ;  /* 0x0000000000b27308 */ /* 0x0002e40000002400 */
[----:B-1----:R-:W-:Y:S02]  /*4930*/  FMUL.FTZ R0, R71, UR19 ;  /* 0x0000001347007c20 */ /* 0x002fe40008410000 */
[----:B------:R-:W-:Y:S04]  /*4940*/  HMMA.16816.F32 R68, R24, R56, R64 ;  /* 0x000000381844723c */ /* 0x000fe80000001840 */
[----:B------:R1:W5:Y:S04]  /*4950*/  MUFU.TANH R141, R0 ;  /* 0x00000000008d7308 */ /* 0x0003680000002400 */
[-C--:B------:R-:W-:Y:S08]  /*4960*/  HMMA.16816.F32 R64, R16, R46.reuse, R76 ;  /* 0x0000002e1040723c */ /* 0x080ff0000000184c */
[----:B------:R-:W-:Y:S01]  /*4970*/  HMMA.16816.F32 R44, R12, R46, R84 ;  /* 0x0000002e0c2c723c */ /* 0x000fe20000001854 */
[----:B-1----:R-:W-:-:S04]  /*4980*/  FMUL.FTZ R0, R72, UR19 ;  /* 0x0000001348007c20 */ /* 0x002fc80008410000 */
[----:B------:R1:W-:Y:S03]  /*4990*/  MUFU.TANH R142, R0 ;  /* 0x00000000008e7308 */ /* 0x0003e60000002400 */
[-C--:B--2---:R-:W-:Y:S08]  /*49a0*/  HMMA.16816.F32 R76, R16, R48.reuse, R68 ;  /* 0x00000030104c723c */ /* 0x084ff00000001844 */
[----:B------:R-:W-:Y:S08]  /*49b0*/  HMMA.16816.F32 R68, R12, R48, R60 ;  /* 0x000000300c44723c */ /* 0x000ff0000000183c */
[----:B------:R-:W-:Y:S01]  /*49c0*/  HMMA.16816.F32 R60, R28, R54, RZ ;  /* 0x000000361c3c723c */ /* 0x000fe200000018ff */
[----:B-1----:R-:W-:-:S04]  /*49d0*/  FMUL.FTZ R0, R73, UR19 ;  /* 0x0000001349007c20 */ /* 0x002fc80008410000 */
[----:B------:R1:W-:Y:S03]  /*49e0*/  MUFU.TANH R222, R0 ;  /* 0x0000000000de7308 */ /* 0x0003e60000002400 */
[----:B------:R-:W-:Y:S01]  /*49f0*/  HMMA.16816.F32 R52, R32, R54, RZ ;  /* 0x000000362034723c */ /* 0x000fe200000018ff */
[----:B-1----:R-:W-:-:S04]  /*4a00*/  FMUL.FTZ R0, R74, UR19 ;  /* 0x000000134a007c20 */ /* 0x002fc80008410000 */
[----:B------:R1:W2:Y:S02]  /*4a10*/  MUFU.TANH R135, R0 ;  /* 0x0000000000877308 */ /* 0x0002a40000002400 */
[----:B-1----:R-:W-:Y:S02]  /*4a20*/  FMUL.FTZ R0, R75, UR19 ;  /* 0x000000134b007c20 */ /* 0x002fe40008410000 */
[-C--:B------:R-:W-:Y:S04]  /*4a30*/  HMMA.16816.F32 R72, R8, R42.reuse, R64 ;  /* 0x0000002a0848723c */ /* 0x080fe80000001840 */
[----:B------:R1:W2:Y:S04]  /*4a40*/  MUFU.TANH R140, R0 ;  /* 0x00000000008c7308 */ /* 0x0002a80000002400 */
[----:B------:R-:W-:Y:S01]  /*4a50*/  HMMA.16816.F32 R64, R4, R42, R44 ;  /* 0x0000002a0440723c */ /* 0x000fe2000000182c */
[----:B------:R-:W4:Y:S04]  /*4a60*/  LDSM.16.M88.4 R40, [R93+0x7000] ;  /* 0x007000005d28783b */ /* 0x000f280000000200 */
[----:B------:R-:W3:Y:S06]  /*4a70*/  LDSM.16.M88.4 R44, [R38+UR6+0x7800] ;  /* 0x00780006262c783b */ /* 0x000eec0008000200 */
[----:B------:R-:W-:Y:S01]  /*4a80*/  FMUL.FTZ R73, R73, UR19 ;  /* 0x0000001349497c20 */ /* 0x000fe20008410000 */
[----:B-1----:R-:W-:-:S02]  /*4a90*/  IMAD.SHL.U32 R0, R105, 0x2, RZ ;  /* 0x0000000269007824 */ /* 0x002fc400078e00ff */
[----:B------:R-:W-:Y:S01]  /*4aa0*/  FMUL.FTZ R74, R74, UR19 ;  /* 0x000000134a4a7c20 */ /* 0x000fe20008410000 */
[----:B------:R-:W-:Y:S01]  /*4ab0*/  FMUL.FTZ R37, R72, UR19 ;  /* 0x0000001348257c20 */ /* 0x000fe20008410000 */
[----:B------:R-:W-:Y:S01]  /*4ac0*/  MUFU.TANH R131, R73 ;  /* 0x0000004900837308 */ /* 0x000fe20000002400 */
[----:B------:R-:W-:Y:S02]  /*4ad0*/  LOP3.LUT R0, R0, 0x6, RZ, 0xc0, !PT ;  /* 0x0000000600007812 */ /* 0x000fe400078ec0ff */
[----:B------:R-:W-:Y:S01]  /*4ae0*/  FMUL.FTZ R64, R64, UR19 ;  /* 0x0000001340407c20 */ /* 0x000fe20008410000 */
[----:B------:R-:W-:Y:S01]  /*4af0*/  FMUL.FTZ R65, R65, UR19 ;  /* 0x0000001341417c20 */ /* 0x000fe20008410000 */
[----:B------:R-:W-:Y:S01]  /*4b00*/  LEA R0, R2, R0, 0x7 ;  /* 0x0000000002007211 */ /* 0x000fe200078e38ff */
[----:B------:R-:W-:Y:S02]  /*4b10*/  FMUL.FTZ R66, R66, UR19 ;  /* 0x0000001342427c20 */ /* 0x000fe40008410000 */
[----:B------:R1:W-:Y:S02]  /*4b20*/  MUFU.TANH R128, R74 ;  /* 0x0000004a00807308 */ /* 0x0003e40000002400 */
[----:B------:R-:W-:-:S02]  /*4b30*/  VIADD R2, R0, 0xffffff81 ;  /* 0xffffff8100027836 */ /* 0x000fc40000000000 */
[----:B------:R-:W-:-:S03]  /*4b40*/  VIADD R3, R0, 0xffffff80 ;  /* 0xffffff8000037836 */ /* 0x000fc60000000000 */
[----:B------:R-:W-:Y:S01]  /*4b50*/  ISETP.GE.AND P3, PT, R2, UR18, PT ;  /* 0x0000001202007c0c */ /* 0x000fe2000bf66270 */
[----:B------:R-:W-:Y:S01]  /*4b60*/  MUFU.TANH R126, R64 ;  /* 0x00000040007e7308 */ /* 0x000fe20000002400 */
[C---:B------:R-:W-:Y:S02]  /*4b70*/  IADD3 R2, PT, PT, R0.reuse, -0x77, RZ ;  /* 0xffffff8900027810 */ /* 0x040fe40007ffe0ff */
[----:B------:R-:W-:Y:S01]  /*4b80*/  ISETP.GE.AND P4, PT, R3, UR18, PT ;  /* 0x0000001203007c0c */ /* 0x000fe2000bf86270 */
[----:B------:R-:W-:Y:S01]  /*4b90*/  VIADD R3, R0, 0xffffff88 ;  /* 0xffffff8800037836 */ /* 0x000fe20000000000 */
[----:B------:R-:W-:Y:S01]  /*4ba0*/  ISETP.GE.AND P1, PT, R2, UR18, PT ;  /* 0x0000001202007c0c */ /* 0x000fe2000bf26270 */
[----:B------:R-:W-:Y:S01]  /*4bb0*/  VIADD R2, R0, 0xffffff91 ;  /* 0xffffff9100027836 */ /* 0x000fe20000000000 */
[----:B------:R-:W-:Y:S01]  /*4bc0*/  FSEL R102, R102, -INF , !P4 ;  /* 0xff80000066667808 */ /* 0x000fe20006000000 */
[----:B------:R-:W-:Y:S01]  /*4bd0*/  MUFU.TANH R127, R65 ;  /* 0x00000041007f7308 */ /* 0x000fe20000002400 */
[----:B------:R-:W-:Y:S01]  /*4be0*/  FSEL R97, R97, -INF , !P4 ;  /* 0xff80000061617808 */ /* 0x000fe20006000000 */
[----:B----4-:R-:W-:Y:S01]  /*4bf0*/  HMMA.16816.F32 R68, R4, R40, R68 ;  /* 0x000000280444723c */ /* 0x010fe20000001844 */
[----:B------:R-:W-:-:S02]  /*4c00*/  FSEL R121, R121, -INF , !P4 ;  /* 0xff80000079797808 */ /* 0x000fc40006000000 */
[----:B------:R-:W-:Y:S02]  /*4c10*/  FSEL R116, R116, -INF , !P4 ;  /* 0xff80000074747808 */ /* 0x000fe40006000000 */
[----:B------:R-:W-:Y:S01]  /*4c20*/  ISETP.GE.AND P4, PT, R2, UR18, PT ;  /* 0x0000001202007c0c */ /* 0x000fe2000bf86270 */
[----:B------:R-:W-:Y:S01]  /*4c30*/  VIADD R2, R0, 0xffffff98 ;  /* 0xffffff9800027836 */ /* 0x000fe20000000000 */
[----:B------:R-:W-:Y:S01]  /*4c40*/  FSEL R101, R101, -INF , !P3 ;  /* 0xff80000065657808 */ /* 0x000fe20005800000 */
[----:B------:R-:W4:Y:S01]  /*4c50*/  MUFU.TANH R91, R66 ;  /* 0x00000042005b7308 */ /* 0x000f220000002400 */
[----:B------:R-:W-:Y:S01]  /*4c60*/  FSEL R96, R96, -INF , !P3 ;  /* 0xff80000060607808 */ /* 0x000fe20005800000 */
[----:B---3--:R-:W-:Y:S01]  /*4c70*/  HMMA.16816.F32 R80, R32, R44, RZ ;  /* 0x0000002c2050723c */ /* 0x008fe200000018ff */
[----:B------:R-:W-:Y:S02]  /*4c80*/  FSEL R119, R119, -INF , !P3 ;  /* 0xff80000077777808 */ /* 0x000fe40005800000 */
[----:B------:R-:W-:-:S02]  /*4c90*/  FSEL R115, R115, -INF , !P3 ;  /* 0xff80000073737808 */ /* 0x000fc40005800000 */
[----:B------:R-:W-:Y:S01]  /*4ca0*/  ISETP.GE.AND P2, PT, R3, UR18, PT ;  /* 0x0000001203007c0c */ /* 0x000fe2000bf46270 */
[----:B------:R-:W-:Y:S01]  /*4cb0*/  VIADD R3, R0, 0xffffff90 ;  /* 0xffffff9000037836 */ /* 0x000fe20000000000 */
[----:B------:R-:W-:Y:S01]  /*4cc0*/  ISETP.GE.AND P3, PT, R2, UR18, PT ;  /* 0x0000001202007c0c */ /* 0x000fe2000bf66270 */
[----:B------:R-:W-:Y:S01]  /*4cd0*/  HMMA.16816.F32 R84, R32, R46, RZ ;  /* 0x0000002e2054723c */ /* 0x000fe200000018ff */
[----:B------:R-:W-:Y:S01]  /*4ce0*/  IADD3 R2, PT, PT, R0, -0x67, RZ ;  /* 0xffffff9900027810 */ /* 0x000fe20007ffe0ff */
[----:B------:R-:W3:Y:S01]  /*4cf0*/  MUFU.TANH R130, R37 ;  /* 0x0000002500827308 */ /* 0x000ee20000002400 */
[----:B------:R-:W-:Y:S02]  /*4d00*/  FSEL R98, R98, -INF , !P2 ;  /* 0xff80000062627808 */ /* 0x000fe40005000000 */
[----:B------:R-:W-:Y:S02]  /*4d10*/  FSEL R94, R94, -INF , !P2 ;  /* 0xff8000005e5e7808 */ /* 0x000fe40005000000 */
[----:B------:R-:W-:-:S02]  /*4d20*/  FSEL R118, R118, -INF , !P2 ;  /* 0xff80000076767808 */ /* 0x000fc40005000000 */
[----:B------:R-:W-:Y:S02]  /*4d30*/  FSEL R114, R114, -INF , !P2 ;  /* 0xff80000072727808 */ /* 0x000fe40005000000 */
[----:B------:R-:W-:Y:S01]  /*4d40*/  ISETP.GE.AND P2, PT, R2, UR18, PT ;  /* 0x0000001202007c0c */ /* 0x000fe2000bf46270 */
[----:B------:R-:W-:Y:S01]  /*4d50*/  VIADD R2, R0, 0xffffffa0 ;  /* 0xffffffa000027836 */ /* 0x000fe20000000000 */
[----:B------:R-:W-:Y:S01]  /*4d60*/  ISETP.GE.AND P0, PT, R3, UR18, PT ;  /* 0x0000001203007c0c */ /* 0x000fe2000bf06270 */
[----:B------:R-:W-:Y:S01]  /*4d70*/  FMUL.FTZ R3, R75, UR19 ;  /* 0x000000134b037c20 */ /* 0x000fe20008410000 */
[----:B------:R-:W-:Y:S01]  /*4d80*/  FSEL R99, R99, -INF , !P1 ;  /* 0xff80000063637808 */ /* 0x000fe20004800000 */
[----:B-1----:R-:W-:Y:S01]  /*4d90*/  HMMA.16816.F32 R72, R20, R58, R60 ;  /* 0x0000003a1448723c */ /* 0x002fe2000000183c */
[----:B------:R1:W5:Y:S01]  /*4da0*/  LDSM.16.M88.4 R60, [R92+0x7800] ;  /* 0x007800005c3c783b */ /* 0x0003620000000200 */
[----:B------:R-:W-:Y:S01]  /*4db0*/  FSEL R95, R95, -INF , !P1 ;  /* 0xff8000005f5f7808 */ /* 0x000fe20004800000 */
[----:B------:R2:W-:Y:S01]  /*4dc0*/  MUFU.TANH R129, R3 ;  /* 0x0000000300817308 */ /* 0x0005e20000002400 */
[----:B------:R-:W-:-:S02]  /*4dd0*/  FSEL R120, R120, -INF , !P1 ;  /* 0xff80000078787808 */ /* 0x000fc40004800000 */
[----:B------:R-:W-:Y:S02]  /*4de0*/  FSEL R117, R117, -INF , !P1 ;  /* 0xff80000075757808 */ /* 0x000fe40004800000 */
[----:B------:R-:W-:Y:S01]  /*4df0*/  HMMA.16816.F32 R56, R24, R58, R52 ;  /* 0x0000003a1838723c */ /* 0x000fe20000001834 */
        /* <DEDUP_REMOVED lines=9> */
[----:B------:R-:W-:Y:S01]  /*4e90*/  FSEL R111, R111, -INF , !P4 ;  /* 0xff8000006f6f7808 */ /* 0x000fe20006000000 */
[----:B--2---:R-:W-:Y:S01]  /*4ea0*/  FMUL.FTZ R3, R67, UR19 ;  /* 0x0000001343037c20 */ /* 0x004fe20008410000 */
[----:B------:R-:W-:Y:S01]  /*4eb0*/  FSEL R100, R100, -INF , !P4 ;  /* 0xff80000064647808 */ /* 0x000fe20006000000 */
[----:B------:R-:W-:Y:S01]  /*4ec0*/  HMMA.16816.F32 R64, R28, R44, RZ ;  /* 0x0000002c1c40723c */ /* 0x000fe200000018ff */
[----:B------:R-:W-:Y:S01]  /*4ed0*/  FSEL R138, R138, -INF , !P4 ;  /* 0xff8000008a8a7808 */ /* 0x000fe20006000000 */
[----:B------:R2:W3:Y:S01]  /*4ee0*/  MUFU.TANH R125, R3 ;  /* 0x00000003007d7308 */ /* 0x0004e20000002400 */
[----:B------:R-:W-:Y:S02]  /*4ef0*/  FSEL R136, R136, -INF , !P4 ;  /* 0xff80000088887808 */ /* 0x000fe40006000000 */
[----:B------:R-:W-:-:S02]  /*4f00*/  ISETP.GE.AND P4, PT, R2, UR18, PT ;  /* 0x0000001202007c0c */ /* 0x000fc4000bf86270 */
[----:B------:R-:W-:Y:S01]  /*4f10*/  IADD3 R2, PT, PT, R0, -0x57, RZ ;  /* 0xffffffa900027810 */ /* 0x000fe20007ffe0ff */
[----:B------:R-:W-:Y:S01]  /*4f20*/  HMMA.16816.F32 R76, R28, R46, RZ ;  /* 0x0000002e1c4c723c */ /* 0x000fe200000018ff */
[----:B------:R-:W-:Y:S01]  /*4f30*/  FSEL R112, R112, -INF , !P3 ;  /* 0xff80000070707808 */ /* 0x000fe20005800000 */
[----:B------:R-:W4:Y:S01]  /*4f40*/  LDSM.16.M88.4 R44, [R39+0x7800] ;  /* 0x00780000272c783b */ /* 0x000f220000000200 */
[----:B------:R-:W-:Y:S01]  /*4f50*/  FSEL R103, R103, -INF , !P3 ;  /* 0xff80000067677808 */ /* 0x000fe20005800000 */
[----:B------:R-:W-:Y:S01]  /*4f60*/  FMUL.FTZ R28, R54, UR19 ;  /* 0x00000013361c7c20 */ /* 0x000fe20008410000 */
[----:B------:R-:W-:Y:S01]  /*4f70*/  FSEL R144, R144, -INF , !P3 ;  /* 0xff80000090907808 */ /* 0x000fe20005800000 */
[----:B------:R-:W-:Y:S01]  /*4f80*/  FMUL.FTZ R52, R52, UR19 ;  /* 0x0000001334347c20 */ /* 0x000fe20008410000 */
[----:B------:R-:W-:Y:S01]  /*4f90*/  FSEL R123, R123, -INF , !P3 ;  /* 0xff8000007b7b7808 */ /* 0x000fe20005800000 */
[-C--:B------:R-:W-:Y:S01]  /*4fa0*/  HMMA.16816.F32 R32, R16, R50.reuse, R56 ;  /* 0x000000321020723c */ /* 0x080fe20000001838 */
[----:B------:R-:W-:Y:S01]  /*4fb0*/  ISETP.GE.AND P3, PT, R2, UR18, PT ;  /* 0x0000001202007c0c */ /* 0x000fe2000bf66270 */
[----:B------:R-:W-:Y:S01]  /*4fc0*/  VIADD R2, R0, 0xffffffb0 ;  /* 0xffffffb000027836 */ /* 0x000fe20000000000 */
[----:B-1----:R-:W-:Y:S01]  /*4fd0*/  FSEL R92, R122, -INF , !P2 ;  /* 0xff8000007a5c7808 */ /* 0x002fe20005000000 */
[----:B------:R-:W-:Y:S01]  /*4fe0*/  FMUL.FTZ R53, R53, UR19 ;  /* 0x0000001335357c20 */ /* 0x000fe20008410000 */
[----:B------:R-:W-:Y:S01]  /*4ff0*/  FSEL R110, R110, -INF , !P2 ;  /* 0xff8000006e6e7808 */ /* 0x000fe20005000000 */
[----:B------:R1:W-:Y:S01]  /*5000*/  MUFU.TANH R90, R28 ;  /* 0x0000001c005a7308 */ /* 0x0003e20000002400 */
[----:B------:R-:W-:Y:S01]  /*5010*/  FSEL R137, R137, -INF , !P2 ;  /* 0xff80000089897808 */ /* 0x000fe20005000000 */
[----:B------:R-:W-:Y:S01]  /*5020*/  HMMA.16816.F32 R48, R12, R50, R72 ;  /* 0x000000320c30723c */ /* 0x000fe20000001848 */
[----:B------:R-:W-:Y:S01]  /*5030*/  FSEL R122, R189, -INF , !P2 ;  /* 0xff800000bd7a7808 */ /* 0x000fe20005000000 */
[----:B--2---:R-:W-:Y:S01]  /*5040*/  FMUL.FTZ R3, R55, UR19 ;  /* 0x0000001337037c20 */ /* 0x004fe20008410000 */
[----:B------:R-:W-:Y:S01]  /*5050*/  ISETP.GE.AND P2, PT, R2, UR18, PT ;  /* 0x0000001202007c0c */ /* 0x000fe2000bf46270 */
[----:B------:R-:W-:Y:S01]  /*5060*/  VIADD R2, R0, 0xffffffb1 ;  /* 0xffffffb100027836 */ /* 0x000fe20000000000 */
[----:B------:R-:W-:Y:S01]  /*5070*/  FSEL R151, R151, -INF , !P1 ;  /* 0xff80000097977808 */ /* 0x000fe20004800000 */
[----:B------:R-:W-:Y:S01]  /*5080*/  MUFU.TANH R124, R52 ;  /* 0x00000034007c7308 */ /* 0x000fe20000002400 */
[----:B------:R-:W-:-:S02]  /*5090*/  FSEL R148, R148, -INF , !P1 ;  /* 0xff80000094947808 */ /* 0x000fc40004800000 */
[----:B------:R-:W-:Y:S02]  /*50a0*/  FSEL R158, R158, -INF , !P1 ;  /* 0xff8000009e9e7808 */ /* 0x000fe40004800000 */
[----:B------:R-:W-:Y:S01]  /*50b0*/  FSEL R157, R157, -INF , !P1 ;  /* 0xff8000009d9d7808 */ /* 0x000fe20004800000 */
[-C--:B------:R-:W-:Y:S01]  /*50c0*/  HMMA.16816.F32 R56, R8, R42.reuse, R32 ;  /* 0x0000002a0838723c */ /* 0x080fe20000001820 */
[----:B------:R-:W-:Y:S01]  /*50d0*/  ISETP.GE.AND P1, PT, R2, UR18, PT ;  /* 0x0000001202007c0c */ /* 0x000fe2000bf26270 */
[----:B------:R-:W-:Y:S01]  /*50e0*/  VIADD R2, R0, 0xffffffb8 ;  /* 0xffffffb800027836 */ /* 0x000fe20000000000 */
[----:B------:R-:W-:Y:S01]  /*50f0*/  FSEL R150, R150, -INF , !P0 ;  /* 0xff80000096967808 */ /* 0x000fe20004000000 */
[----:B-1----:R-:W-:Y:S01]  /*5100*/  FMUL.FTZ R28, R68, UR19 ;  /* 0x00000013441c7c20 */ /* 0x002fe20008410000 */
[----:B------:R-:W-:Y:S01]  /*5110*/  FSEL R147, R147, -INF , !P0 ;  /* 0xff80000093937808 */ /* 0x000fe20004000000 */
[----:B------:R1:W-:Y:S01]  /*5120*/  MUFU.TANH R89, R53 ;  /* 0x0000003500597308 */ /* 0x0003e20000002400 */
[----:B------:R-:W-:Y:S01]  /*5130*/  FSEL R156, R156, -INF , !P0 ;  /* 0xff8000009c9c7808 */ /* 0x000fe20004000000 */
[----:B------:R-:W-:Y:S01]  /*5140*/  FMUL.FTZ R32, R71, UR19 ;  /* 0x0000001347207c20 */ /* 0x000fe20008410000 */
[----:B------:R-:W-:Y:S01]  /*5150*/  FSEL R154, R154, -INF , !P0 ;  /* 0xff8000009a9a7808 */ /* 0x000fe20004000000 */
[----:B------:R-:W-:Y:S01]  /*5160*/  HMMA.16816.F32 R48, R4, R42, R48 ;  /* 0x0000002a0430723c */ /* 0x000fe20000001830 */
[----:B------:R-:W-:-:S02]  /*5170*/  ISETP.GE.AND P0, PT, R2, UR18, PT ;  /* 0x0000001202007c0c */ /* 0x000fc4000bf06270 */
[----:B------:R-:W-:Y:S01]  /*5180*/  IADD3 R2, PT, PT, R0, -0x47, RZ ;  /* 0xffffffb900027810 */ /* 0x000fe20007ffe0ff */
[----:B------:R5:W-:Y:S01]  /*5190*/  MUFU.TANH R68, R28 ;  /* 0x0000001c00447308 */ /* 0x000be20000002400 */
[----:B------:R-:W-:Y:S02]  /*51a0*/  FSEL R149, R149, -INF , !P4 ;  /* 0xff80000095957808 */ /* 0x000fe40006000000 */
[----:B------:R-:W-:Y:S02]  /*51b0*/  FSEL R146, R146, -INF , !P4 ;  /* 0xff80000092927808 */ /* 0x000fe40006000000 */
[----:B------:R-:W-:Y:S02]  /*51c0*/  FSEL R155, R155, -INF , !P4 ;  /* 0xff8000009b9b7808 */ /* 0x000fe40006000000 */
[----:B------:R-:W-:Y:S01]  /*51d0*/  FSEL R153, R153, -INF , !P4 ;  /* 0xff80000099997808 */ /* 0x000fe20006000000 */
[----:B------:R2:W-:Y:S01]  /*51e0*/  MUFU.TANH R88, R3 ;  /* 0x0000000300587308 */ /* 0x0005e20000002400 */
[----:B------:R-:W-:Y:S01]  /*51f0*/  ISETP.GE.AND P4, PT, R2, UR18, PT ;  /* 0x0000001202007c0c */ /* 0x000fe2000bf86270 */
[----:B-1----:R-:W1:Y:S01]  /*5200*/  LDSM.16.M88.4 R52, [R93+0x7800] ;  /* 0x007800005d34783b */ /* 0x002e620000000200 */
[----:B------:R-:W-:Y:S01]  /*5210*/  VIADD R2, R0, 0xffffffc0 ;  /* 0xffffffc000027836 */ /* 0x000fe20000000000 */
[----:B------:R-:W-:Y:S01]  /*5220*/  FSEL R72, R170, -INF , !P3 ;  /* 0xff800000aa487808 */ /* 0x000fe20005800000 */
[----:B------:R-:W-:-:S04]  /*5230*/  DEPBAR.LE SB0, 0x0 ;  /* 0x000080000000791a */ /* 0x000fc80000000000 */
[----:B------:R-:W-:Y:S01]  /*5240*/  FSEL R74, R186, -INF , !P3 ;  /* 0xff800000ba4a7808 */ /* 0x000fe20005800000 */
[C---:B-----5:R-:W-:Y:S01]  /*5250*/  HMMA.16816.F32 R28, R20.reuse, R60, R64 ;  /* 0x0000003c141c723c */ /* 0x060fe20000001840 */
[----:B------:R-:W-:Y:S01]  /*5260*/  FSEL R73, R188, -INF , !P3 ;  /* 0xff800000bc497808 */ /* 0x000fe20005800000 */
[----:B------:R5:W-:Y:S01]  /*5270*/  MUFU.TANH R42, R32 ;  /* 0x00000020002a7308 */ /* 0x000be20000002400 */
[----:B------:R-:W-:Y:S01]  /*5280*/  FSEL R166, R166, -INF , !P2 ;  /* 0xff800000a6a67808 */ /* 0x000fe20005000000 */
[----:B------:R-:W-:Y:S01]  /*5290*/  FMUL.FTZ R37, R49, UR19 ;  /* 0x0000001331257c20 */ /* 0x000fe20008410000 */
[----:B------:R-:W-:Y:S01]  /*52a0*/  FSEL R162, R162, -INF , !P2 ;  /* 0xff800000a2a27808 */ /* 0x000fe20005000000 */
[----:B------:R-:W-:Y:S01]  /*52b0*/  FMUL.FTZ R51, R51, UR19 ;  /* 0x0000001333337c20 */ /* 0x000fe20008410000 */
[----:B------:R-:W-:Y:S01]  /*52c0*/  FSEL R175, R175, -INF , !P2 ;  /* 0xff800000afaf7808 */ /* 0x000fe20005000000 */
[----:B--2---:R-:W-:Y:S01]  /*52d0*/  FMUL.FTZ R3, R69, UR19 ;  /* 0x0000001345037c20 */ /* 0x004fe20008410000 */
[----:B------:R-:W-:Y:S01]  /*52e0*/  FSEL R69, R182, -INF , !P3 ;  /* 0xff800000b6457808 */ /* 0x000fe20005800000 */
[----:B------:R-:W-:Y:S01]  /*52f0*/  HMMA.16816.F32 R20, R20, R62, R76 ;  /* 0x0000003e1414723c */ /* 0x000fe2000000184c */
[----:B------:R-:W-:Y:S01]  /*5300*/  ISETP.GE.AND P3, PT, R2, UR18, PT ;  /* 0x0000001202007c0c */ /* 0x000fe2000bf66270 */
[----:B------:R-:W-:Y:S01]  /*5310*/  VIADD R2, R0, 0xffffffc1 ;  /* 0xffffffc100027836 */ /* 0x000fe20000000000 */
[----:B------:R-:W-:Y:S01]  /*5320*/  FSEL R173, R173, -INF , !P2 ;  /* 0xff800000adad7808 */ /* 0x000fe20005000000 */
[----:B------:R2:W-:Y:S01]  /*5330*/  MUFU.TANH R64, R3 ;  /* 0x0000000300407308 */ /* 0x0005e20000002400 */
[----:B------:R-:W-:-:S02]  /*5340*/  FSEL R165, R165, -INF , !P1 ;  /* 0xff800000a5a57808 */ /* 0x000fc40004800000 */
[----:B------:R-:W-:Y:S01]  /*5350*/  ISETP.GE.AND P2, PT, R2, UR18, PT ;  /* 0x0000001202007c0c */ /* 0x000fe2000bf46270 */
[----:B------:R-:W-:Y:S01]  /*5360*/  VIADD R2, R0, 0xffffffc8 ;  /* 0xffffffc800027836 */ /* 0x000fe20000000000 */
[----:B------:R-:W-:Y:S01]  /*5370*/  FSEL R159, R159, -INF , !P1 ;  /* 0xff8000009f9f7808 */ /* 0x000fe20004800000 */
[----:B-----5:R-:W-:Y:S01]  /*5380*/  FMUL.FTZ R32, R58, UR19 ;  /* 0x000000133a207c20 */ /* 0x020fe20008410000 */
[----:B------:R-:W-:Y:S01]  /*5390*/  FSEL R172, R172, -INF , !P1 ;  /* 0xff800000acac7808 */ /* 0x000fe20004800000 */
[----:B----4-:R-:W-:Y:S01]  /*53a0*/  HMMA.16816.F32 R28, R12, R44, R28 ;  /* 0x0000002c0c1c723c */ /* 0x010fe2000000181c */
[----:B------:R-:W-:Y:S01]  /*53b0*/  FSEL R170, R183, -INF , !P1 ;  /* 0xff800000b7aa7808 */ /* 0x000fe20004800000 */
[----:B------:R4:W-:Y:S01]  /*53c0*/  MUFU.TANH R41, R32 ;  /* 0x0000002000297308 */ /* 0x0009e20000002400 */
[----:B------:R-:W-:Y:S02]  /*53d0*/  ISETP.GE.AND P1, PT, R2, UR18, PT ;  /* 0x0000001202007c0c */ /* 0x000fe4000bf26270 */
[----:B------:R-:W-:-:S02]  /*53e0*/  IADD3 R2, PT, PT, R0, -0x37, RZ ;  /* 0xffffffc900027810 */ /* 0x000fc40007ffe0ff */
[----:B------:R-:W-:Y:S01]  /*53f0*/  FSEL R163, R163, -INF , !P0 ;  /* 0xff800000a3a37808 */ /* 0x000fe20004000000 */
[----:B------:R-:W-:Y:S01]  /*5400*/  HMMA.16816.F32 R12, R12, R46, R20 ;  /* 0x0000002e0c0c723c */ /* 0x000fe20000001814 */
[----:B------:R-:W-:Y:S01]  /*5410*/  FSEL R160, R160, -INF , !P0 ;  /* 0xff800000a0a07808 */ /* 0x000fe20004000000 */
[----:B--2---:R-:W-:Y:S01]  /*5420*/  FMUL.FTZ R3, R70, UR19 ;  /* 0x0000001346037c20 */ /* 0x004fe20008410000 */
[----:B------:R-:W-:Y:S01]  /*5430*/  FSEL R171, R171, -INF , !P0 ;  /* 0xff800000abab7808 */ /* 0x000fe20004000000 */
[----:B------:R-:W-:Y:S01]  /*5440*/  MUFU.TANH R40, R37 ;  /* 0x0000002500287308 */ /* 0x000fe20000002400 */
[----:B------:R-:W-:Y:S02]  /*5450*/  FSEL R168, R168, -INF , !P0 ;  /* 0xff800000a8a87808 */ /* 0x000fe40004000000 */
[----:B------:R-:W-:Y:S01]  /*5460*/  ISETP.GE.AND P0, PT, R2, UR18, PT ;  /* 0x0000001202007c0c */ /* 0x000fe2000bf06270 */
[----:B------:R-:W-:Y:S01]  /*5470*/  VIADD R2, R0, 0xffffffd0 ;  /* 0xffffffd000027836 */ /* 0x000fe20000000000 */
[----:B------:R-:W-:-:S02]  /*5480*/  FSEL R161, R161, -INF , !P4 ;  /* 0xff800000a1a17808 */ /* 0x000fc40006000000 */
[----:B------:R-:W-:Y:S01]  /*5490*/  FSEL R71, R152, -INF , !P4 ;  /* 0xff80000098477808 */ /* 0x000fe20006000000 */
[C---:B----4-:R-:W-:Y:S01]  /*54a0*/  HMMA.16816.F32 R32, R24.reuse, R60, R80 ;  /* 0x0000003c1820723c */ /* 0x050fe20000001850 */
[----:B------:R-:W-:Y:S01]  /*54b0*/  FSEL R169, R169, -INF , !P4 ;  /* 0xff800000a9a97808 */ /* 0x000fe20006000000 */
[----:B------:R2:W4:Y:S01]  /*54c0*/  MUFU.TANH R65, R3 ;  /* 0x0000000300417308 */ /* 0x0005220000002400 */
[----:B------:R-:W-:Y:S02]  /*54d0*/  FSEL R167, R167, -INF , !P4 ;  /* 0xff800000a7a77808 */ /* 0x000fe40006000000 */
[----:B------:R-:W-:Y:S01]  /*54e0*/  ISETP.GE.AND P4, PT, R2, UR18, PT ;  /* 0x0000001202007c0c */ /* 0x000fe2000bf86270 */
[----:B------:R-:W-:Y:S01]  /*54f0*/  VIADD R2, R0, 0xffffffd1 ;  /* 0xffffffd100027836 */ /* 0x000fe20000000000 */
[----:B------:R-:W-:Y:S01]  /*5500*/  FSEL R184, R184, -INF , !P3 ;  /* 0xff800000b8b87808 */ /* 0x000fe20005800000 */
[----:B------:R-:W-:Y:S01]  /*5510*/  HMMA.16816.F32 R24, R24, R62, R84 ;  /* 0x0000003e1818723c */ /* 0x000fe20000001854 */
[----:B------:R-:W-:Y:S01]  /*5520*/  FSEL R177, R177, -INF , !P3 ;  /* 0xff800000b1b17808 */ /* 0x000fe20005800000 */
[----:B------:R-:W3:Y:S01]  /*5530*/  MUFU.TANH R51, R51 ;  /* 0x0000003300337308 */ /* 0x000ee20000002400 */
[----:B------:R-:W-:-:S02]  /*5540*/  FSEL R203, R203, -INF , !P3 ;  /* 0xff800000cbcb7808 */ /* 0x000fc40005800000 */
[----:B------:R-:W-:Y:S02]  /*5550*/  FSEL R199, R199, -INF , !P3 ;  /* 0xff800000c7c77808 */ /* 0x000fe40005800000 */
[----:B------:R-:W-:Y:S01]  /*5560*/  ISETP.GE.AND P3, PT, R2, UR18, PT ;  /* 0x0000001202007c0c */ /* 0x000fe2000bf66270 */
[----:B------:R-:W-:Y:S01]  /*5570*/  VIADD R2, R0, 0xffffffd8 ;  /* 0xffffffd800027836 */ /* 0x000fe20000000000 */
[----:B-1----:R-:W-:Y:S01]  /*5580*/  HMMA.16816.F32 R28, R4, R52, R28 ;  /* 0x00000034041c723c */ /* 0x002fe2000000181c */
[----:B------:R-:W-:Y:S02]  /*5590*/  FSEL R179, R179, -INF , !P2 ;  /* 0xff800000b3b37808 */ /* 0x000fe40005000000 */
[----:B------:R-:W-:Y:S01]  /*55a0*/  FSEL R174, R174, -INF , !P2 ;  /* 0xff800000aeae7808 */ /* 0x000fe20005000000 */
[----:B--2---:R-:W-:Y:S01]  /*55b0*/  FMUL.FTZ R3, R56, UR19 ;  /* 0x0000001338037c20 */ /* 0x004fe20008410000 */
[----:B------:R-:W-:Y:S02]  /*55c0*/  FSEL R197, R197, -INF , !P2 ;  /* 0xff800000c5c57808 */ /* 0x000fe40005000000 */
[----:B------:R-:W-:Y:S01]  /*55d0*/  FSEL R194, R194, -INF , !P2 ;  /* 0xff800000c2c27808 */ /* 0x000fe20005000000 */
[----:B------:R-:W-:Y:S01]  /*55e0*/  HMMA.16816.F32 R20, R16, R44, R32 ;  /* 0x0000002c1014723c */ /* 0x000fe20000001820 */
[----:B------:R-:W-:Y:S01]  /*55f0*/  ISETP.GE.AND P2, PT, R2, UR18, PT ;  /* 0x0000001202007c0c */ /* 0x000fe2000bf46270 */
[----:B------:R1:W2:Y:S01]  /*5600*/  MUFU.TANH R43, R3 ;  /* 0x00000003002b7308 */ /* 0x0002a20000002400 */
[----:B------:R-:W-:-:S02]  /*5610*/  IADD3 R2, PT, PT, R0, -0x27, RZ ;  /* 0xffffffd900027810 */ /* 0x000fc40007ffe0ff */
[----:B------:R-:W-:Y:S02]  /*5620*/  FSEL R178, R178, -INF , !P1 ;  /* 0xff800000b2b27808 */ /* 0x000fe40004800000 */
[----:B------:R-:W-:Y:S01]  /*5630*/  FSEL R176, R176, -INF , !P1 ;  /* 0xff800000b0b07808 */ /* 0x000fe20004800000 */
[----:B------:R-:W-:Y:S01]  /*5640*/  HMMA.16816.F32 R16, R16, R46, R24 ;  /* 0x0000002e1010723c */ /* 0x000fe20000001818 */
[----:B------:R-:W-:Y:S02]  /*5650*/  FSEL R196, R196, -INF , !P1 ;  /* 0xff800000c4c47808 */ /* 0x000fe40004800000 */
[----:B------:R-:W-:Y:S01]  /*5660*/  FSEL R192, R192, -INF , !P1 ;  /* 0xff800000c0c07808 */ /* 0x000fe20004800000 */
[----:B------:R-:W-:Y:S01]  /*5670*/  FMUL.FTZ R28, R28, UR19 ;  /* 0x000000131c1c7c20 */ /* 0x000fe20008410000 */
[----:B------:R-:W-:Y:S01]  /*5680*/  ISETP.GE.AND P1, PT, R2, UR18, PT ;  /* 0x0000001202007c0c */ /* 0x000fe2000bf26270 */
[----:B------:R-:W-:Y:S01]  /*5690*/  VIADD R2, R0, 0xffffffe0 ;  /* 0xffffffe000027836 */ /* 0x000fe20000000000 */
[----:B------:R-:W-:Y:S01]  /*56a0*/  FSEL R79, R141, -INF , !P0 ;  /* 0xff8000008d4f7808 */ /* 0x000fe20004000000 */
[----:B------:R-:W-:Y:S01]  /*56b0*/  FMUL.FTZ R29, R29, UR19 ;  /* 0x000000131d1d7c20 */ /* 0x000fe20008410000 */
[----:B------:R-:W-:Y:S01]  /*56c0*/  FSEL R78, R143, -INF , !P0 ;  /* 0xff8000008f4e7808 */ /* 0x000fe20004000000 */
[----:B------:R-:W2:Y:S01]  /*56d0*/  MUFU.TANH R37, R28 ;  /* 0x0000001c00257308 */ /* 0x000ea20000002400 */
[----:B------:R-:W-:Y:S01]  /*56e0*/  FSEL R187, R187, -INF , !P0 ;  /* 0xff800000bbbb7808 */ /* 0x000fe20004000000 */
[----:B-1----:R-:W-:Y:S01]  /*56f0*/  FMUL.FTZ R3, R48, UR19 ;  /* 0x0000001330037c20 */ /* 0x002fe20008410000 */
[----:B------:R-:W-:Y:S01]  /*5700*/  FSEL R185, R185, -INF , !P0 ;  /* 0xff800000b9b97808 */ /* 0x000fe20004000000 */
[----:B------:R-:W-:Y:S01]  /*5710*/  FMUL.FTZ R24, R30, UR19 ;  /* 0x000000131e187c20 */ /* 0x000fe20008410000 */
[----:B------:R-:W-:Y:S01]  /*5720*/  ISETP.GE.AND P0, PT, R2, UR18, PT ;  /* 0x0000001202007c0c */ /* 0x000fe2000bf06270 */
[----:B------:R-:W-:Y:S01]  /*5730*/  VIADD R2, R0, 0xffffffe1 ;  /* 0xffffffe100027836 */ /* 0x000fe20000000000 */
[----:B------:R-:W-:Y:S01]  /*5740*/  HMMA.16816.F32 R32, R4, R54, R12 ;  /* 0x000000360420723c */ /* 0x000fe2000000180c */
[----:B------:R1:W1:Y:S01]  /*5750*/  MUFU.TANH R39, R3 ;  /* 0x0000000300277308 */ /* 0x0002620000002400 */
[----:B------:R-:W-:-:S02]  /*5760*/  FSEL R208, R133, -INF , !P4 ;  /* 0xff80000085d07808 */ /* 0x000fc40006000000 */
[----:B------:R-:W-:Y:S01]  /*5770*/  ISETP.GE.AND P5, PT, R2, UR18, PT ;  /* 0x0000001202007c0c */ /* 0x000fe2000bfa6270 */
[----:B------:R-:W-:Y:S01]  /*5780*/  VIADD R2, R0, 0xffffffe8 ;  /* 0xffffffe800027836 */ /* 0x000fe20000000000 */
[----:B------:R-:W-:Y:S02]  /*5790*/  FSEL R204, R134, -INF , !P4 ;  /* 0xff80000086cc7808 */ /* 0x000fe40006000000 */
[----:B------:R-:W-:Y:S01]  /*57a0*/  FSEL R228, R135, -INF , !P4 ;  /* 0xff80000087e47808 */ /* 0x000fe20006000000 */
[----:B------:R-:W2:Y:S01]  /*57b0*/  MUFU.TANH R25, R29 ;  /* 0x0000001d00197308 */ /* 0x000ea20000002400 */
[----:B------:R-:W-:Y:S02]  /*57c0*/  FSEL R225, R142, -INF , !P4 ;  /* 0xff8000008ee17808 */ /* 0x000fe40006000000 */
[----:B------:R-:W-:Y:S02]  /*57d0*/  ISETP.GE.AND P4, PT, R2, UR18, PT ;  /* 0x0000001202007c0c */ /* 0x000fe4000bf86270 */
[----:B------:R-:W-:-:S02]  /*57e0*/  IADD3 R2, PT, PT, R0, -0x17, RZ ;  /* 0xffffffe900027810 */ /* 0x000fc40007ffe0ff */
[----:B------:R-:W-:Y:S01]  /*57f0*/  FSEL R207, R132, -INF , !P3 ;  /* 0xff80000084cf7808 */ /* 0x000fe20005800000 */
[----:B------:R-:W2:Y:S01]  /*5800*/  MUFU.TANH R24, R24 ;  /* 0x0000001800187308 */ /* 0x000ea20000002400 */
[----:B------:R-:W-:Y:S01]  /*5810*/  FSEL R198, R198, -INF , !P3 ;  /* 0xff800000c6c67808 */ /* 0x000fe20005800000 */
[----:B-1----:R-:W-:Y:S01]  /*5820*/  FMUL.FTZ R3, R50, UR19 ;  /* 0x0000001332037c20 */ /* 0x002fe20008410000 */
[----:B------:R-:W-:Y:S02]  /*5830*/  FSEL R223, R140, -INF , !P3 ;  /* 0xff8000008cdf7808 */ /* 0x000fe40005800000 */
[----:B------:R-:W-:Y:S02]  /*5840*/  FSEL R222, R222, -INF , !P3 ;  /* 0xff800000dede7808 */ /* 0x000fe40005800000 */
[----:B------:R-:W-:Y:S01]  /*5850*/  ISETP.GE.AND P3, PT, R2, UR18, PT ;  /* 0x0000001202007c0c */ /* 0x000fe2000bf66270 */
[----:B------:R1:W1:Y:S01]  /*5860*/  MUFU.TANH R38, R3 ;  /* 0x0000000300267308 */ /* 0x0002620000002400 */
[----:B------:R-:W-:Y:S01]  /*5870*/  VIADD R2, R0, 0xfffffff0 ;  /* 0xfffffff000027836 */ /* 0x000fe20000000000 */
[----:B------:R-:W-:-:S02]  /*5880*/  FSEL R201, R91, -INF , !P2 ;  /* 0xff8000005bc97808 */ /* 0x000fc40005000000 */
[----:B------:R-:W-:Y:S02]  /*5890*/  FSEL R195, R126, -INF , !P2 ;  /* 0xff8000007ec37808 */ /* 0x000fe40005000000 */
[----:B------:R-:W-:Y:S02]  /*58a0*/  FSEL R221, R128, -INF , !P2 ;  /* 0xff80000080dd7808 */ /* 0x000fe40005000000 */
[----:B---3--:R-:W-:Y:S02]  /*58b0*/  FSEL R218, R130, -INF , !P2 ;  /* 0xff80000082da7808 */ /* 0x008fe40005000000 */
[----:B------:R-:W-:Y:S01]  /*58c0*/  ISETP.GE.AND P2, PT, R2, UR18, PT ;  /* 0x0000001202007c0c */ /* 0x000fe2000bf46270 */
[----:B------:R-:W-:Y:S01]  /*58d0*/  VIADD R2, R0, 0xfffffff1 ;  /* 0xfffffff100027836 */ /* 0x000fe20000000000 */
[----:B------:R-:W-:Y:S02]  /*58e0*/  FSEL R193, R125, -INF , !P1 ;  /* 0xff8000007dc17808 */ /* 0x000fe40004800000 */
[----:B------:R-:W-:-:S02]  /*58f0*/  FSEL R186, R127, -INF , !P1 ;  /* 0xff8000007fba7808 */ /* 0x000fc40004800000 */
[----:B------:R-:W-:Y:S01]  /*5900*/  FSEL R216, R129, -INF , !P1 ;  /* 0xff80000081d87808 */ /* 0x000fe20004800000 */
[----:B-1----:R-:W-:Y:S01]  /*5910*/  FMUL.FTZ R3, R31, UR19 ;  /* 0x000000131f037c20 */ /* 0x002fe20008410000 */
[----:B------:R-:W-:Y:S01]  /*5920*/  FSEL R209, R131, -INF , !P1 ;  /* 0xff80000083d17808 */ /* 0x000fe20004800000 */
[C---:B------:R-:W-:Y:S01]  /*5930*/  HMMA.16816.F32 R28, R8.reuse, R52, R20 ;  /* 0x00000034081c723c */ /* 0x040fe20000001814 */
[----:B----4-:R-:W-:Y:S01]  /*5940*/  FSEL R233, R65, -INF , !P0 ;  /* 0xff80000041e97808 */ /* 0x010fe20004000000 */
[----:B------:R1:W3:Y:S01]  /*5950*/  MUFU.TANH R20, R3 ;  /* 0x0000000300147308 */ /* 0x0002e20000002400 */
[----:B------:R-:W-:Y:S02]  /*5960*/  FSEL R227, R68, -INF , !P0 ;  /* 0xff80000044e37808 */ /* 0x000fe40004000000 */
[----:B------:R-:W-:Y:S02]  /*5970*/  FSEL R234, R90, -INF , !P0 ;  /* 0xff8000005aea7808 */ /* 0x000fe40004000000 */
[----:B------:R-:W-:Y:S01]  /*5980*/  FSEL R232, R124, -INF , !P0 ;  /* 0xff8000007ce87808 */ /* 0x000fe20004000000 */
[----:B------:R-:W-:Y:S01]  /*5990*/  HMMA.16816.F32 R52, R8, R54, R16 ;  /* 0x000000360834723c */ /* 0x000fe20000001810 */
[----:B------:R-:W-:Y:S01]  /*59a0*/  BAR.SYNC.DEFER_BLOCKING 0x0 ;  /* 0x0000000000007b1d */ /* 0x000fe20000010000 */
[----:B------:R-:W-:-:S05]  /*59b0*/  ISETP.GE.AND P1, PT, R2, UR18, PT ;  /* 0x0000001202007c0c */ /* 0x000fca000bf26270 */
[----:B--2---:R-:W-:-:S13]  /*59c0*/  BRA.U !UP1, `(.L_x_97) ;  /* 0x0000000509087547 */ /* 0x004fda000b800000 */
[----:B------:R-:W-:Y:S02]  /*59d0*/  UIADD3 UR24, UPT, UPT, UR15, -0x2, URZ ;  /* 0xfffffffe0f187890 */ /* 0x000fe4000fffe0ff */
[----:B------:R-:W-:Y:S02]  /*59e0*/  USHF.L.U32 UR23, UR12, 0x4, URZ ;  /* 0x000000040c177899 */ /* 0x000fe400080006ff */
[----:B------:R-:W-:Y:S02]  /*59f0*/  UIMAD.WIDE.U32 UR26, UR24, UR12, URZ ;  /* 0x0000000c181a72a5 */ /* 0x000fe4000f8e00ff */
[----:B------:R-:W-:Y:S02]  /*5a00*/  USHF.L.U64.HI UR21, UR12, 0x4, UR13 ;  /* 0x000000040c157899 */ /* 0x000fe4000801020d */
[----:B------:R-:W-:Y:S02]  /*5a10*/  UIMAD UR24, UR24, UR13, UR27 ;  /* 0x0000000d181872a4 */ /* 0x000fe4000f8e021b */
[----:B------:R-:W-:Y:S01]  /*5a20*/  IMAD.U32 R2, RZ, RZ, UR26 ;  /* 0x0000001aff027e24 */ /* 0x000fe2000f8e00ff */
[----:B------:R-:W-:Y:S01]  /*5a30*/  ULEA UR25, UP0, UR26, UR23, 0x7 ;  /* 0x000000171a197291 */ /* 0x000fe2000f8038ff */
[----:B-1----:R-:W-:-:S02]  /*5a40*/  IMAD.U32 R3, RZ, RZ, UR27 ;  /* 0x0000001bff037e24 */ /* 0x002fc4000f8e00ff */
[----:B------:R-:W-:Y:S01]  /*5a50*/  IMAD.U32 R3, RZ, RZ, UR24 ;  /* 0x00000018ff037e24 */ /* 0x000fe2000f8e00ff */
[CC--:B------:R-:W-:Y:S01]  /*5a60*/  LEA R16, P0, R2.reuse, R191.reuse, 0x8 ;  /* 0x000000bf02107211 */ /* 0x0c0fe200078040ff */
[----:B------:R-:W-:Y:S02]  /*5a70*/  ULEA.HI.X UR24, UR26, UR21, UR24, 0x7, UP0 ;  /* 0x000000151a187291 */ /* 0x000fe400080f3c18 */
[----:B------:R-:W-:Y:S01]  /*5a80*/  UIADD3 UR27, UP0, UPT, UR25, UR23, URZ ;  /* 0x00000017191b7290 */ /* 0x000fe2000ff1e0ff */
[----:B------:R-:W-:Y:S01]  /*5a90*/  LEA.HI.X R17, R2, R190, R3, 0x8, P0 ;  /* 0x000000be02117211 */ /* 0x000fe200000f4403 */
[----:B------:R-:W-:Y:S02]  /*5aa0*/  IMAD.U32 R3, RZ, RZ, UR25 ;  /* 0x00000019ff037e24 */ /* 0x000fe4000f8e00ff */
[----:B------:R-:W-:Y:S01]  /*5ab0*/  IMAD.U32 R2, RZ, RZ, UR24 ;  /* 0x00000018ff027e24 */ /* 0x000fe2000f8e00ff */
[----:B------:R-:W-:Y:S01]  /*5ac0*/  UIADD3.X UR26, UPT, UPT, UR24, UR21, URZ, UP0, !UPT ;  /* 0x00000015181a7290 */ /* 0x000fe200087fe4ff */
[----:B------:R-:W-:Y:S01]  /*5ad0*/  @!PT LDS RZ, [RZ] ;  /* 0x00000000fffff984 */ /* 0x000fe20000000800 */
[----:B------:R-:W-:Y:S01]  /*5ae0*/  @!PT LDS RZ, [RZ] ;  /* 0x00000000fffff984 */ /* 0x000fe20000000800 */
[----:B------:R-:W-:Y:S01]  /*5af0*/  @!PT LDS RZ, [RZ] ;  /* 0x00000000fffff984 */ /* 0x000fe20000000800 */
[----:B------:R2:W-:Y:S01]  /*5b00*/  LDGSTS.E.BYPASS.LTC128B.128 [R36+0x4000], desc[UR16][R16.64] ;  /* 0x0400000010247fae */ /* 0x0005e2000b981a10 */
[----:B------:R-:W-:-:S04]  /*5b10*/  LEA R14, P0, R3, R191, 0x1 ;  /* 0x000000bf030e7211 */ /* 0x000fc800078008ff */
[----:B------:R-:W-:Y:S01]  /*5b20*/  LEA.HI.X R15, R3, R190, R2, 0x1, P0 ;  /* 0x000000be030f7211 */ /* 0x000fe200000f0c02 */
[----:B------:R-:W-:Y:S01]  /*5b30*/  IMAD.U32 R3, RZ, RZ, UR27 ;  /* 0x0000001bff037e24 */ /* 0x000fe2000f8e00ff */
[----:B------:R-:W-:Y:S01]  /*5b40*/  USHF.L.U32 UR27, UR12, 0x5, URZ ;  /* 0x000000050c1b7899 */ /* 0x000fe200080006ff */
[----:B------:R-:W-:Y:S01]  /*5b50*/  IMAD.U32 R2, RZ, RZ, UR26 ;  /* 0x0000001aff027e24 */ /* 0x000fe2000f8e00ff */
[----:B------:R-:W-:Y:S01]  /*5b60*/  USHF.L.U64.HI UR26, UR12, 0x5, UR13 ;  /* 0x000000050c1a7899 */ /* 0x000fe2000801020d */
[----:B------:R2:W-:Y:S01]  /*5b70*/  LDGSTS.E.BYPASS.LTC128B.128 [R36+0x4800], desc[UR16][R14.64] ;  /* 0x048000000e247fae */ /* 0x0005e2000b981a10 */
[----:B------:R-:W-:Y:S01]  /*5b80*/  UIADD3 UR29, UP0, UPT, UR27, UR25, URZ ;  /* 0x000000191b1d7290 */ /* 0x000fe2000ff1e0ff */
[----:B------:R-:W-:-:S03]  /*5b90*/  LEA R12, P0, R3, R191, 0x1 ;  /* 0x000000bf030c7211 */ /* 0x000fc600078008ff */
[----:B------:R-:W-:Y:S01]  /*5ba0*/  UIADD3.X UR28, UPT, UPT, UR26, UR24, URZ, UP0, !UPT ;  /* 0x000000181a1c7290 */ /* 0x000fe200087fe4ff */
[----:B------:R-:W-:Y:S01]  /*5bb0*/  LEA.HI.X R13, R3, R190, R2, 0x1, P0 ;  /* 0x000000be030d7211 */ /* 0x000fe200000f0c02 */
[----:B------:R-:W-:Y:S01]  /*5bc0*/  IMAD.U32 R3, RZ, RZ, UR29 ;  /* 0x0000001dff037e24 */ /* 0x000fe2000f8e00ff */
[----:B------:R-:W-:-:S03]  /*5bd0*/  ULEA UR25, UP0, UR12, UR25, 0x6 ;  /* 0x000000190c197291 */ /* 0x000fc6000f8030ff */
[----:B------:R-:W-:Y:S01]  /*5be0*/  MOV R2, UR28 ;  /* 0x0000001c00027c02 */ /* 0x000fe20008000f00 */
[----:B------:R-:W-:Y:S01]  /*5bf0*/  ULEA.HI.X UR12, UR12, UR24, UR13, 0x6, UP0 ;  /* 0x000000180c0c7291 */ /* 0x000fe200080f340d */
[CC--:B------:R-:W-:Y:S01]  /*5c00*/  LEA R10, P0, R3.reuse, R191.reuse, 0x1 ;  /* 0x000000bf030a7211 */ /* 0x0c0fe200078008ff */
[----:B------:R-:W-:Y:S01]  /*5c10*/  UIADD3 UR29, UP0, UPT, UR29, UR23, URZ ;  /* 0x000000171d1d7290 */ /* 0x000fe2000ff1e0ff */
[----:B------:R2:W-:Y:S02]  /*5c20*/  LDGSTS.E.BYPASS.LTC128B.128 [R36+0x5000], desc[UR16][R12.64] ;  /* 0x050000000c247fae */ /* 0x0005e4000b981a10 */
[----:B------:R-:W-:Y:S01]  /*5c30*/  LEA.HI.X R11, R3, R190, R2, 0x1, P0 ;  /* 0x000000be030b7211 */ /* 0x000fe200000f0c02 */
[----:B------:R-:W-:Y:S01]  /*5c40*/  IMAD.U32 R3, RZ, RZ, UR25 ;  /* 0x00000019ff037e24 */ /* 0x000fe2000f8e00ff */
[----:B------:R-:W-:Y:S01]  /*5c50*/  UIADD3.X UR28, UPT, UPT, UR28, UR21, URZ, UP0, !UPT ;  /* 0x000000151c1c7290 */ /* 0x000fe200087fe4ff */
[----:B------:R-:W-:Y:S01]  /*5c60*/  IMAD.U32 R2, RZ, RZ, UR12 ;  /* 0x0000000cff027e24 */ /* 0x000fe2000f8e00ff */
[----:B------:R-:W-:Y:S01]  /*5c70*/  UIADD3 UR23, UP0, UPT, UR25, UR23, URZ ;  /* 0x0000001719177290 */ /* 0x000fe2000ff1e0ff */
[----:B------:R2:W-:Y:S01]  /*5c80*/  LDGSTS.E.BYPASS.LTC128B.128 [R36+0x5800], desc[UR16][R10.64] ;  /* 0x058000000a247fae */ /* 0x0005e2000b981a10 */
[----:B------:R-:W-:-:S02]  /*5c90*/  LEA R6, P0, R3, R191, 0x1 ;  /* 0x000000bf03067211 */ /* 0x000fc400078008ff */
[----:B------:R-:W-:Y:S02]  /*5ca0*/  UIADD3.X UR21, UPT, UPT, UR12, UR21, URZ, UP0, !UPT ;  /* 0x000000150c157290 */ /* 0x000fe400087fe4ff */
[----:B------:R-:W-:Y:S01]  /*5cb0*/  LEA.HI.X R7, R3, R190, R2, 0x1, P0 ;  /* 0x000000be03077211 */ /* 0x000fe200000f0c02 */
[----:B------:R-:W-:Y:S01]  /*5cc0*/  IMAD.U32 R3, RZ, RZ, UR29 ;  /* 0x0000001dff037e24 */ /* 0x000fe2000f8e00ff */
[----:B------:R-:W-:Y:S01]  /*5cd0*/  UIADD3 UR25, UP0, UPT, UR25, UR27, URZ ;  /* 0x0000001b19197290 */ /* 0x000fe2000ff1e0ff */
[----:B------:R-:W-:-:S03]  /*5ce0*/  IMAD.U32 R2, RZ, RZ, UR28 ;  /* 0x0000001cff027e24 */ /* 0x000fc6000f8e00ff */
[C---:B------:R-:W-:Y:S01]  /*5cf0*/  LEA R8, P0, R3.reuse, R191, 0x1 ;  /* 0x000000bf03087211 */ /* 0x040fe200078008ff */
[----:B------:R-:W-:Y:S01]  /*5d00*/  UIADD3.X UR12, UPT, UPT, UR12, UR26, URZ, UP0, !UPT ;  /* 0x0000001a0c0c7290 */ /* 0x000fe200087fe4ff */
[----:B------:R-:W-:Y:S02]  /*5d10*/  IMAD.U32 R18, RZ, RZ, UR25 ;  /* 0x00000019ff127e24 */ /* 0x000fe4000f8e00ff */
[----:B------:R-:W-:Y:S01]  /*5d20*/  LEA.HI.X R9, R3, R190, R2, 0x1, P0 ;  /* 0x000000be03097211 */ /* 0x000fe200000f0c02 */
[----:B------:R-:W-:Y:S01]  /*5d30*/  IMAD.U32 R2, RZ, RZ, UR21 ;  /* 0x00000015ff027e24 */ /* 0x000fe2000f8e00ff */
[----:B------:R-:W-:-:S03]  /*5d40*/  MOV R3, UR23 ;  /* 0x0000001700037c02 */ /* 0x000fc60008000f00 */
[----:B------:R2:W-:Y:S01]  /*5d50*/  LDGSTS.E.BYPASS.LTC128B.128 [R36+0x6000], desc[UR16][R8.64] ;  /* 0x0600000008247fae */ /* 0x0005e2000b981a10 */
[----:B------:R-:W-:-:S03]  /*5d60*/  LEA R4, P0, R3, R191, 0x1 ;  /* 0x000000bf03047211 */ /* 0x000fc600078008ff */
[----:B------:R2:W-:Y:S01]  /*5d70*/  LDGSTS.E.BYPASS.LTC128B.128 [R36+0x6800], desc[UR16][R6.64] ;  /* 0x0680000006247fae */ /* 0x0005e2000b981a10 */
[----:B------:R-:W-:Y:S01]  /*5d80*/  LEA.HI.X R5, R3, R190, R2, 0x1, P0 ;  /* 0x000000be03057211 */ /* 0x000fe200000f0c02 */
[----:B------:R-:W-:Y:S01]  /*5d90*/  IMAD.U32 R3, RZ, RZ, UR12 ;  /* 0x0000000cff037e24 */ /* 0x000fe2000f8e00ff */
[----:B------:R-:W-:-:S03]  /*5da0*/  LEA R2, P0, R18, R191, 0x1 ;  /* 0x000000bf12027211 */ /* 0x000fc600078008ff */
[----:B------:R2:W-:Y:S01]  /*5db0*/  LDGSTS.E.BYPASS.LTC128B.128 [R36+0x7000], desc[UR16][R4.64] ;  /* 0x0700000004247fae */ /* 0x0005e2000b981a10 */
[----:B------:R-:W-:-:S05]  /*5dc0*/  LEA.HI.X R3, R18, R190, R3, 0x1, P0 ;  /* 0x000000be12037211 */ /* 0x000fca00000f0c03 */
[----:B------:R2:W-:Y:S04]  /*5dd0*/  LDGSTS.E.BYPASS.LTC128B.128 [R36+0x7800], desc[UR16][R2.64] ;  /* 0x0780000002247fae */ /* 0x0005e8000b981a10 */
[----:B------:R-:W0:Y:S02]  /*5de0*/  LDGDEPBAR ;  /* 0x00000000000079af */ /* 0x000e240000000000 */
.L_x_97:
[----:B--2---:R-:W-:Y:S01]  /*5df0*/  FMNMX3.FTZ R2, R102, R101, R98, !PT ;  /* 0x0000006566027276 */ /* 0x004fe20007810062 */
[----:B------:R-:W-:Y:S01]  /*5e00*/  FMUL.FTZ R4, R32, UR19 ;  /* 0x0000001320047c20 */ /* 0x000fe20008410000 */
[----:B-1----:R-:W-:Y:S01]  /*5e10*/  FMNMX3.FTZ R3, R97, R96, R94, !PT ;  /* 0x0000006061037276 */ /* 0x002fe2000781005e */
[----:B------:R-:W-:Y:S01]  /*5e20*/  FMUL.FTZ R6, R33, UR19 ;  /* 0x0000001321067c20 */ /* 0x000fe20008410000 */
[----:B------:R-:W-:Y:S01]  /*5e30*/  FMNMX3.FTZ R2, R2, R99, R113, !PT ;  /* 0x0000006302027276 */ /* 0x000fe20007810071 */
[----:B------:R1:W-:Y:S01]  /*5e40*/  MUFU.TANH R8, R4 ;  /* 0x0000000400087308 */ /* 0x0003e20000002400 */
[----:B------:R-:W-:Y:S01]  /*5e50*/  FMNMX3.FTZ R3, R3, R95, R108, !PT ;  /* 0x0000005f03037276 */ /* 0x000fe2000781006c */
[----:B------:R-:W2:Y:S01]  /*5e60*/  LDCU UR12, c[0x0][0x45c] ;  /* 0x00008b80ff0c77ac */ /* 0x000ea20008000800 */
[----:B------:R-:W-:Y:S01]  /*5e70*/  FMNMX3.FTZ R2, R2, R111, R112, !PT ;  /* 0x0000006f02027276 */ /* 0x000fe20007810070 */
[----:B------:R-:W-:Y:S01]  /*5e80*/  STL [R1+0x100], R200 ;  /* 0x000100c801007387 */ /* 0x000fe20000100800 */
[----:B------:R-:W-:-:S02]  /*5e90*/  FMNMX3.FTZ R3, R3, R100, R103, !PT ;  /* 0x0000006403037276 */ /* 0x000fc40007810067 */
[----:B------:R-:W-:Y:S01]  /*5ea0*/  FMNMX3.FTZ R2, R2, R110, R151, !PT ;  /* 0x0000006e02027276 */ /* 0x000fe20007810097 */
[----:B------:R4:W-:Y:S01]  /*5eb0*/  MUFU.TANH R7, R6 ;  /* 0x0000000600077308 */ /* 0x0009e20000002400 */
[----:B------:R-:W-:Y:S01]  /*5ec0*/  IADD3 R5, PT, PT, R0, -0x8, RZ ;  /* 0xfffffff800057810 */ /* 0x000fe20007ffe0ff */
[----:B------:R-:W-:Y:S01]  /*5ed0*/  STL [R1+0xfc], R107 ;  /* 0x0000fc6b01007387 */ /* 0x000fe20000100800 */
[----:B------:R-:W-:Y:S02]  /*5ee0*/  FMNMX3.FTZ R2, R2, R150, R149, !PT ;  /* 0x0000009602027276 */ /* 0x000fe40007810095 */
[----:B------:R-:W-:Y:S01]  /*5ef0*/  FMNMX3.FTZ R3, R3, R92, R148, !PT ;  /* 0x0000005c03037276 */ /* 0x000fe20007810094 */
[----:B------:R-:W-:Y:S01]  /*5f00*/  STL [R1+0xf8], R106 ;  /* 0x0000f86a01007387 */ /* 0x000fe20000100800 */
[----:B------:R-:W-:Y:S02]  /*5f10*/  FMNMX3.FTZ R2, R2, R72, R166, !PT ;  /* 0x0000004802027276 */ /* 0x000fe400078100a6 */
[----:B------:R-:W-:Y:S01]  /*5f20*/  ISETP.GE.AND P0, PT, R5, UR18, PT ;  /* 0x0000001205007c0c */ /* 0x000fe2000bf06270 */
[----:B-1----:R-:W-:Y:S01]  /*5f30*/  FMUL.FTZ R4, R34, UR19 ;  /* 0x0000001322047c20 */ /* 0x002fe20008410000 */
[----:B------:R-:W-:Y:S01]  /*5f40*/  IADD3 R5, PT, PT, R0, -0x7, RZ ;  /* 0xfffffff900057810 */ /* 0x000fe20007ffe0ff */
[----:B------:R-:W-:Y:S01]  /*5f50*/  STL [R1+0xf4], R105 ;  /* 0x0000f46901007387 */ /* 0x000fe20000100800 */
[----:B------:R-:W-:-:S02]  /*5f60*/  FMNMX3.FTZ R3, R3, R147, R146, !PT ;  /* 0x0000009303037276 */ /* 0x000fc40007810092 */
[----:B------:R-:W-:Y:S01]  /*5f70*/  FMNMX3.FTZ R0, R2, R165, R163, !PT ;  /* 0x000000a502007276 */ /* 0x000fe200078100a3 */
[----:B------:R-:W1:Y:S01]  /*5f80*/  MUFU.TANH R4, R4 ;  /* 0x0000000400047308 */ /* 0x000e620000002400 */
[----:B------:R-:W-:Y:S01]  /*5f90*/  FMNMX3.FTZ R3, R3, R69, R162, !PT ;  /* 0x0000004503037276 */ /* 0x000fe200078100a2 */
[----:B----4-:R-:W-:Y:S01]  /*5fa0*/  FMUL.FTZ R6, R35, UR19 ;  /* 0x0000001323067c20 */ /* 0x010fe20008410000 */
[----:B------:R-:W-:Y:S01]  /*5fb0*/  FMNMX3.FTZ R0, R0, R161, R184, !PT ;  /* 0x000000a100007276 */ /* 0x000fe200078100b8 */
[----:B------:R-:W-:Y:S01]  /*5fc0*/  STL [R1+0xf0], R104 ;  /* 0x0000f06801007387 */ /* 0x000fe20000100800 */
[----:B------:R-:W-:Y:S02]  /*5fd0*/  FMNMX3.FTZ R3, R3, R159, R160, !PT ;  /* 0x0000009f03037276 */ /* 0x000fe400078100a0 */
[----:B------:R-:W-:Y:S02]  /*5fe0*/  FMNMX3.FTZ R0, R0, R179, R178, !PT ;  /* 0x000000b300007276 */ /* 0x000fe400078100b2 */
[----:B------:R-:W-:-:S02]  /*5ff0*/  FMNMX3.FTZ R2, R3, R71, R177, !PT ;  /* 0x0000004703027276 */ /* 0x000fc400078100b1 */
[----:B------:R-:W-:Y:S01]  /*6000*/  FMNMX3.FTZ R0, R0, R79, R208, !PT ;  /* 0x0000004f00007276 */ /* 0x000fe200078100d0 */
[----:B------:R-:W4:Y:S01]  /*6010*/  MUFU.TANH R3, R6 ;  /* 0x0000000600037308 */ /* 0x000f220000002400 */
[----:B------:R-:W-:Y:S02]  /*6020*/  FMNMX3.FTZ R2, R2, R174, R176, !PT ;  /* 0x000000ae02027276 */ /* 0x000fe400078100b0 */
[----:B------:R-:W-:Y:S02]  /*6030*/  FMNMX3.FTZ R0, R0, R207, R201, !PT ;  /* 0x000000cf00007276 */ /* 0x000fe400078100c9 */
[----:B------:R-:W-:Y:S02]  /*6040*/  FSEL R220, R42, -INF , !P5 ;  /* 0xff8000002adc7808 */ /* 0x000fe40006800000 */
[----:B------:R-:W-:Y:S02]  /*6050*/  FSEL R215, R38, -INF , !P4 ;  /* 0xff80000026d77808 */ /* 0x000fe40006000000 */
[----:B------:R-:W-:-:S02]  /*6060*/  FMNMX3.FTZ R0, R0, R193, R233, !PT ;  /* 0x000000c100007276 */ /* 0x000fc400078100e9 */
[----:B------:R-:W-:Y:S02]  /*6070*/  FMNMX3.FTZ R2, R2, R78, R204, !PT ;  /* 0x0000004e02027276 */ /* 0x000fe400078100cc */
[----:B------:R-:W-:Y:S02]  /*6080*/  FSEL R210, R51, -INF , !P3 ;  /* 0xff80000033d27808 */ /* 0x000fe40005800000 */
[----:B------:R-:W-:Y:S02]  /*6090*/  FSEL R231, R24, -INF , !P2 ;  /* 0xff80000018e77808 */ /* 0x000fe40005000000 */
[----:B------:R-:W-:Y:S02]  /*60a0*/  FMNMX3.FTZ R0, R0, R220, R215, !PT ;  /* 0x000000dc00007276 */ /* 0x000fe400078100d7 */
[----:B------:R-:W-:Y:S02]  /*60b0*/  FMNMX3.FTZ R2, R2, R198, R195, !PT ;  /* 0x000000c602027276 */ /* 0x000fe400078100c3 */
[----:B------:R-:W-:-:S02]  /*60c0*/  FSEL R206, R39, -INF , !P4 ;  /* 0xff80000027ce7808 */ /* 0x000fc40006000000 */
[----:B------:R-:W-:Y:S02]  /*60d0*/  FSEL R219, R41, -INF , !P4 ;  /* 0xff80000029db7808 */ /* 0x000fe40006000000 */
[----:B------:R-:W-:Y:S02]  /*60e0*/  FSEL R205, R43, -INF , !P4 ;  /* 0xff8000002bcd7808 */ /* 0x000fe40006000000 */
[----:B------:R-:W-:Y:S02]  /*60f0*/  ISETP.GE.AND P4, PT, R5, UR18, PT ;  /* 0x0000001205007c0c */ /* 0x000fe4000bf86270 */
[----:B---3--:R-:W-:Y:S02]  /*6100*/  FSEL R230, R20, -INF , !P1 ;  /* 0xff80000014e67808 */ /* 0x008fe40004800000 */
[----:B-1----:R-:W-:Y:S02]  /*6110*/  FSEL R226, R4, -INF , !P0 ;  /* 0xff80000004e27808 */ /* 0x002fe40004000000 */
[----:B------:R-:W-:-:S02]  /*6120*/  FMNMX3.FTZ R0, R0, R210, R231, !PT ;  /* 0x000000d200007276 */ /* 0x000fc400078100e7 */
[----:B------:R-:W-:Y:S02]  /*6130*/  FSEL R211, R64, -INF , !P5 ;  /* 0xff80000040d37808 */ /* 0x000fe40006800000 */
[----:B------:R-:W-:Y:S02]  /*6140*/  FMNMX3.FTZ R2, R2, R186, R227, !PT ;  /* 0x000000ba02027276 */ /* 0x000fe400078100e3 */
[----:B----4-:R-:W-:Y:S01]  /*6150*/  FSEL R238, R3, -INF , !P4 ;  /* 0xff80000003ee7808 */ /* 0x010fe20006000000 */
[----:B------:R-:W-:Y:S01]  /*6160*/  FMUL.FTZ R3, R57, UR19 ;  /* 0x0000001339037c20 */ /* 0x000fe20008410000 */
[----:B------:R-:W-:Y:S02]  /*6170*/  FMNMX3.FTZ R0, R0, R230, R226, !PT ;  /* 0x000000e600007276 */ /* 0x000fe400078100e2 */
[----:B------:R-:W-:Y:S01]  /*6180*/  FSEL R202, R40, -INF , !P3 ;  /* 0xff80000028ca7808 */ /* 0x000fe20005800000 */
[----:B------:R1:W3:Y:S01]  /*6190*/  MUFU.TANH R16, R3 ;  /* 0x0000000300107308 */ /* 0x0002e20000002400 */
[----:B------:R-:W-:-:S02]  /*61a0*/  FSEL R217, R37, -INF , !P2 ;  /* 0xff80000025d97808 */ /* 0x000fc40005000000 */
[----:B------:R-:W-:Y:S02]  /*61b0*/  FMNMX3.FTZ R2, R2, R211, R206, !PT ;  /* 0x000000d302027276 */ /* 0x000fe400078100ce */
[----:B------:R-:W-:Y:S02]  /*61c0*/  FMNMX.FTZ R0, R238, R0, !PT ;  /* 0x00000000ee007209 */ /* 0x000fe40007810000 */
[----:B------:R-:W-:Y:S02]  /*61d0*/  FSEL R214, R25, -INF , !P1 ;  /* 0xff80000019d67808 */ /* 0x000fe40004800000 */
[----:B------:R-:W-:Y:S01]  /*61e0*/  FSEL R213, R8, -INF , !P0 ;  /* 0xff80000008d57808 */ /* 0x000fe20004000000 */
[----:B------:R-:W-:Y:S01]  /*61f0*/  SHFL.BFLY PT, R5, R0, 0x2, 0x1f ;  /* 0x0c401f0000057f89 */ /* 0x000fe200000e0000 */
[----:B------:R-:W-:Y:S01]  /*6200*/  FMNMX3.FTZ R2, R2, R202, R217, !PT ;  /* 0x000000ca02027276 */ /* 0x000fe200078100d9 */
[----:B------:R-:W-:Y:S01]  /*6210*/  FMUL.FTZ R8, R53, UR19 ;  /* 0x0000001335087c20 */ /* 0x000fe20008410000 */
[----:B------:R-:W-:-:S02]  /*6220*/  FSEL R237, R7, -INF , !P4 ;  /* 0xff80000007ed7808 */ /* 0x000fc40006000000 */
[----:B------:R-:W-:Y:S02]  /*6230*/  FMNMX3.FTZ R2, R2, R214, R213, !PT ;  /* 0x000000d602027276 */ /* 0x000fe400078100d5 */
[----:B------:R-:W-:Y:S01]  /*6240*/  FSEL R212, R89, -INF , !P5 ;  /* 0xff80000059d47808 */ /* 0x000fe20006800000 */
[----:B-1----:R-:W-:Y:S01]  /*6250*/  FMUL.FTZ R3, R59, UR19 ;  /* 0x000000133b037c20 */ /* 0x002fe20008410000 */
[----:B------:R-:W-:Y:S01]  /*6260*/  FMNMX.FTZ R2, R237, R2, !PT ;  /* 0x00000002ed027209 */ /* 0x000fe20007810000 */
[----:B------:R-:W1:Y:S01]  /*6270*/  MUFU.TANH R8, R8 ;  /* 0x0000000800087308 */ /* 0x000e620000002400 */
[----:B------:R-:W-:Y:S02]  /*6280*/  FSEL R224, R88, -INF , !P5 ;  /* 0xff80000058e07808 */ /* 0x000fe40006800000 */
[----:B---3--:R-:W-:Y:S01]  /*6290*/  FSEL R183, R16, -INF , !P3 ;  /* 0xff80000010b77808 */ /* 0x008fe20005800000 */
[----:B------:R-:W3:Y:S04]  /*62a0*/  SHFL.BFLY PT, R4, R2, 0x2, 0x1f ;  /* 0x0c401f0002047f89 */ /* 0x000ee800000e0000 */
[----:B------:R4:W2:Y:S01]  /*62b0*/  MUFU.TANH R14, R3 ;  /* 0x00000003000e7308 */ /* 0x0008a20000002400 */
[----:B-1----:R-:W-:Y:S01]  /*62c0*/  FSEL R235, R8, -INF , !P4 ;  /* 0xff80000008eb7808 */ /* 0x002fe20006000000 */
[----:B----4-:R-:W-:Y:S01]  /*62d0*/  FMUL.FTZ R3, R28, UR19 ;  /* 0x000000131c037c20 */ /* 0x010fe20008410000 */
[----:B--2---:R-:W-:-:S02]  /*62e0*/  FSEL R191, R14, -INF , !P3 ;  /* 0xff8000000ebf7808 */ /* 0x004fc40005800000 */
[----:B---3--:R-:W-:-:S03]  /*62f0*/  FMNMX.FTZ R4, R2, R4, !PT ;  /* 0x0000000402047209 */ /* 0x008fc60007810000 */
[----:B------:R1:W2:Y:S01]  /*6300*/  MUFU.TANH R15, R3 ;  /* 0x00000003000f7308 */ /* 0x0002a20000002400 */
[----:B------:R-:W-:Y:S01]  /*6310*/  FMUL.FTZ R2, R29, UR19 ;  /* 0x000000131d027c20 */ /* 0x000fe20008410000 */
[----:B------:R-:W3:Y:S06]  /*6320*/  SHFL.BFLY PT, R6, R4, 0x1, 0x1f ;  /* 0x0c201f0004067f89 */ /* 0x000eec00000e0000 */
[----:B------:R4:W3:Y:S01]  /*6330*/  MUFU.TANH R13, R2 ;  /* 0x00000002000d7308 */ /* 0x0008e20000002400 */
[----:B-1----:R-:W-:Y:S01]  /*6340*/  FMNMX.FTZ R3, R0, R5, !PT ;  /* 0x0000000500037209 */ /* 0x002fe20007810000 */
[----:B------:R-:W-:Y:S01]  /*6350*/  FMUL.FTZ R0, R30, UR19 ;  /* 0x000000131e007c20 */ /* 0x000fe20008410000 */
[----:B------:R-:W-:-:S05]  /*6360*/  FMUL.FTZ R5, R55, UR19 ;  /* 0x0000001337057c20 */ /* 0x000fca0008410000 */
[----:B------:R1:W1:Y:S01]  /*6370*/  MUFU.TANH R9, R0 ;  /* 0x0000000000097308 */ /* 0x0002620000002400 */
[----:B------:R-:W1:Y:S01]  /*6380*/  SHFL.BFLY PT, R7, R3, 0x1, 0x1f ;  /* 0x0c201f0003077f89 */ /* 0x000e6200000e0000 */
[----:B----4-:R-:W-:Y:S01]  /*6390*/  IMAD.IADD R2, R164, 0x1, R181 ;  /* 0x00000001a4027824 */ /* 0x010fe200078e02b5 */
[----:B--2---:R-:W-:Y:S02]  /*63a0*/  FSEL R181, R15, -INF , !P2 ;  /* 0xff8000000fb57808 */ /* 0x004fe40005000000 */
[----:B---3--:R-:W-:Y:S02]  /*63b0*/  FMNMX.FTZ R77, R4, R6, !PT ;  /* 0x00000006044d7209 */ /* 0x008fe40007810000 */
[----:B------:R-:W-:Y:S01]  /*63c0*/  LEA R229, R2, UR6, 0x1 ;  /* 0x0000000602e57c11 */ /* 0x000fe2000f8e08ff */
[----:B------:R-:W2:Y:S01]  /*63d0*/  MUFU.TANH R5, R5 ;  /* 0x0000000500057308 */ /* 0x000ea20000002400 */
[----:B------:R-:W-:Y:S01]  /*63e0*/  FMNMX3.FTZ R2, R116, R115, R114, !PT ;  /* 0x0000007374027276 */ /* 0x000fe20007810072 */
[----:B------:R-:W-:Y:S01]  /*63f0*/  STL [R1+0x104], R77 ;  /* 0x0001044d01007387 */ /* 0x000fe20000100800 */
[----:B------:R-:W-:-:S02]  /*6400*/  FSEL R68, R13, -INF , !P1 ;  /* 0xff8000000d447808 */ /* 0x000fc40004800000 */
[----:B------:R-:W-:Y:S01]  /*6410*/  FMNMX3.FTZ R2, R2, R117, R139, !PT ;  /* 0x0000007502027276 */ /* 0x000fe2000781008b */
[----:B------:R-:W-:Y:S01]  /*6420*/  LDSM.16.MT88.4 R44, [R229+0x8000] ;  /* 0x00800000e52c783b */ /* 0x000fe20000004200 */
[----:B------:R-:W-:Y:S01]  /*6430*/  IADD3 R180, PT, PT, R180, R229, RZ ;  /* 0x000000e5b4b47210 */ /* 0x000fe20007ffe0ff */
[----:B-1----:R-:W-:Y:S01]  /*6440*/  FMUL.FTZ R0, R31, UR19 ;  /* 0x000000131f007c20 */ /* 0x002fe20008410000 */
[----:B------:R-:W-:Y:S01]  /*6450*/  FMNMX3.FTZ R2, R2, R136, R123, !PT ;  /* 0x0000008802027276 */ /* 0x000fe2000781007b */
[----:B------:R-:W-:Y:S01]  /*6460*/  LDSM.16.MT88.4 R56, [R229+0x8800] ;  /* 0x00880000e538783b */ /* 0x000fe20000004200 */
[----:B------:R-:W-:Y:S01]  /*6470*/  FSEL R190, R9, -INF , !P2 ;  /* 0xff80000009be7808 */ /* 0x000fe20005000000 */
[----:B------:R1:W3:Y:S01]  /*6480*/  MUFU.TANH R11, R0 ;  /* 0x00000000000b7308 */ /* 0x0002e20000002400 */
[----:B------:R-:W-:Y:S01]  /*6490*/  FMNMX3.FTZ R2, R2, R122, R157, !PT ;  /* 0x0000007a02027276 */ /* 0x000fe2000781009d */
[----:B------:R-:W-:Y:S01]  /*64a0*/  IMAD.IADD R152, R109, 0x1, R180 ;  /* 0x000000016d987824 */ /* 0x000fe200078e02b4 */
[----:B------:R-:W-:Y:S01]  /*64b0*/  FMNMX.FTZ R70, R3, R7, !PT ;  /* 0x0000000703467209 */ /* 0x000fe20007810000 */
[----:B------:R-:W-:Y:S01]  /*64c0*/  FMUL.FTZ R3, R77, UR12 ;  /* 0x0000000c4d037c20 */ /* 0x000fe20008410000 */
[----:B------:R-:W-:Y:S01]  /*64d0*/  FMNMX3.FTZ R2, R2, R154, R153, !PT ;  /* 0x0000009a02027276 */ /* 0x000fe20007810099 */
[----:B------:R-:W-:Y:S01]  /*64e0*/  LDSM.16.MT88.4 R80, [R180+0x8000] ;  /* 0x00800000b450783b */ /* 0x000fe20000004200 */
[----:B--2---:R-:W-:-:S02]  /*64f0*/  FSEL R236, R5, -INF , !P4 ;  /* 0xff80000005ec7808 */ /* 0x004fc40006000000 */
[----:B------:R-:W-:Y:S01]  /*6500*/  FMNMX3.FTZ R2, R2, R73, R173, !PT ;  /* 0x0000004902027276 */ /* 0x000fe200078100ad */
[----:B------:R-:W-:Y:S01]  /*6510*/  LDSM.16.MT88.4 R88, [R152+0x8000] ;  /* 0x008000009858783b */ /* 0x000fe20000004200 */
[----:B------:R-:W-:Y:S02]  /*6520*/  IADD3 R164, PT, PT, R109, R229, RZ ;  /* 0x000000e56da47210 */ /* 0x000fe40007ffe0ff */
[----:B------:R-:W-:Y:S01]  /*6530*/  FMNMX3.FTZ R2, R2, R170, R168, !PT ;  /* 0x000000aa02027276 */ /* 0x000fe200078100a8 */
[----:B------:R-:W-:Y:S03]  /*6540*/  STL [R1+0x108], R70 ;  /* 0x0001084601007387 */ /* 0x000fe60000100800 */
[----:B------:R-:W-:Y:S01]  /*6550*/  FMNMX3.FTZ R2, R2, R167, R199, !PT ;  /* 0x000000a702027276 */ /* 0x000fe200078100c7 */
[----:B-1----:R-:W-:Y:S01]  /*6560*/  FMUL.FTZ R0, R52, UR19 ;  /* 0x0000001334007c20 */ /* 0x002fe20008410000 */
[----:B---3--:R-:W-:Y:S01]  /*6570*/  FSEL R189, R11, -INF , !P1 ;  /* 0xff8000000bbd7808 */ /* 0x008fe20004800000 */
[----:B------:R-:W-:Y:S01]  /*6580*/  LDSM.16.MT88.4 R60, [R164+0x8800] ;  /* 0x00880000a43c783b */ /* 0x000fe20000004200 */
[----:B------:R-:W-:Y:S01]  /*6590*/  FMNMX3.FTZ R2, R2, R194, R192, !PT ;  /* 0x000000c202027276 */ /* 0x000fe200078100c0 */
[----:B------:R1:W2:Y:S02]  /*65a0*/  MUFU.TANH R12, R0 ;  /* 0x00000000000c7308 */ /* 0x0002a40000002400 */
[----:B------:R-:W-:Y:S01]  /*65b0*/  LDSM.16.MT88.4 R64, [R180+0x8800] ;  /* 0x00880000b440783b */ /* 0x000fe20000004200 */
[----:B------:R-:W-:-:S03]  /*65c0*/  FMNMX3.FTZ R2, R2, R185, R225, !PT ;  /* 0x000000b902027276 */ /* 0x000fc600078100e1 */
[----:B------:R-:W-:Y:S01]  /*65d0*/  LDSM.16.MT88.4 R84, [R152+0x8800] ;  /* 0x008800009854783b */ /* 0x000fe20000004200 */
[----:B------:R-:W-:-:S04]  /*65e0*/  FMNMX3.FTZ R2, R2, R222, R218, !PT ;  /* 0x000000de02027276 */ /* 0x000fc800078100da */
[----:B------:R-:W-:Y:S01]  /*65f0*/  FMNMX3.FTZ R5, R2, R209, R232, !PT ;  /* 0x000000d102057276 */ /* 0x000fe200078100e8 */
[----:B-1----:R-:W-:Y:S01]  /*6600*/  FMUL.FTZ R0, R54, UR19 ;  /* 0x0000001336007c20 */ /* 0x002fe20008410000 */
[----:B--2---:R-:W-:Y:S01]  /*6610*/  FSEL R182, R12, -INF , !P0 ;  /* 0xff8000000cb67808 */ /* 0x004fe20004000000 */
[----:B------:R-:W-:Y:S02]  /*6620*/  LDSM.16.MT88.4 R52, [R164+0x8000] ;  /* 0x00800000a434783b */ /* 0x000fe40000004200 */
[----:B------:R1:W2:Y:S02]  /*6630*/  MUFU.TANH R10, R0 ;  /* 0x00000000000a7308 */ /* 0x0002a40000002400 */
[----:B-1----:R-:W-:Y:S02]  /*6640*/  FMNMX3.FTZ R0, R121, R119, R118, !PT ;  /* 0x0000007779007276 */ /* 0x002fe40007810076 */
[----:B--2---:R-:W-:Y:S02]  /*6650*/  FSEL R188, R10, -INF , !P0 ;  /* 0xff8000000abc7808 */ /* 0x004fe40004000000 */
[----:B------:R-:W-:-:S02]  /*6660*/  FMNMX3.FTZ R0, R0, R120, R145, !PT ;  /* 0x0000007800007276 */ /* 0x000fc40007810091 */
[----:B------:R-:W-:Y:S02]  /*6670*/  FSETP.NEU.FTZ.AND P0, PT, R77, -INF , PT ;  /* 0xff8000004d00780b */ /* 0x000fe40003f1d000 */
[----:B------:R-:W-:Y:S02]  /*6680*/  FMNMX3.FTZ R0, R0, R138, R144, !PT ;  /* 0x0000008a00007276 */ /* 0x000fe40007810090 */
[----:B------:R-:W-:Y:S02]  /*6690*/  FSEL R3, R3, RZ, P0 ;  /* 0x000000ff03037208 */ /* 0x000fe40000000000 */
[----:B------:R-:W-:Y:S02]  /*66a0*/  FMNMX3.FTZ R0, R0, R137, R158, !PT ;  /* 0x0000008900007276 */ /* 0x000fe4000781009e */
[----:B------:R-:W-:Y:S01]  /*66b0*/  FSETP.NEU.FTZ.AND P0, PT, R70, -INF , PT ;  /* 0xff8000004600780b */ /* 0x000fe20003f1d000 */
[----:B------:R-:W-:Y:S01]  /*66c0*/  FFMA.FTZ R4, R97, UR12, -R3 ;  /* 0x0000000c61047c23 */ /* 0x000fe20008010803 */
[----:B------:R-:W-:Y:S01]  /*66d0*/  FMNMX3.FTZ R0, R0, R156, R155, !PT ;  /* 0x0000009c00007276 */ /* 0x000fe2000781009b */
[--C-:B------:R-:W-:Y:S01]  /*66e0*/  FFMA.FTZ R2, R96, UR12, -R3.reuse ;  /* 0x0000000c60027c23 */ /* 0x100fe20008010803 */
[----:B------:R-:W-:Y:S01]  /*66f0*/  FFMA.FTZ R6, R94, UR12, -R3 ;  /* 0x0000000c5e067c23 */ /* 0x000fe20008010803 */
[----:B------:R1:W-:Y:S01]  /*6700*/  MUFU.EX2 R242, R4 ;  /* 0x0000000400f27308 */ /* 0x0003e20000000800 */
[----:B------:R-:W-:-:S03]  /*6710*/  FMNMX3.FTZ R0, R0, R74, R175, !PT ;  /* 0x0000004a00007276 */ /* 0x000fc600078100af */
[----:B------:R-:W2:Y:S01]  /*6720*/  MUFU.EX2 R243, R2 ;  /* 0x0000000200f37308 */ /* 0x000ea20000000800 */
[----:B------:R-:W-:-:S03]  /*6730*/  FMNMX3.FTZ R0, R0, R172, R171, !PT ;  /* 0x000000ac00007276 */ /* 0x000fc600078100ab */
[----:B------:R3:W-:Y:S01]  /*6740*/  MUFU.EX2 R14, R6 ;  /* 0x00000006000e7308 */ /* 0x0007e20000000800 */
[----:B------:R-:W-:-:S04]  /*6750*/  FMNMX3.FTZ R0, R0, R169, R203, !PT ;  /* 0x000000a900007276 */ /* 0x000fc800078100cb */
[----:B------:R-:W-:Y:S02]  /*6760*/  FMNMX3.FTZ R0, R0, R197, R196, !PT ;  /* 0x000000c500007276 */ /* 0x000fe400078100c4 */
[----:B-1----:R-:W-:Y:S02]  /*6770*/  FMNMX3.FTZ R4, R5, R212, R205, !PT ;  /* 0x000000d405047276 */ /* 0x002fe400078100cd */
[----:B------:R-:W-:Y:S02]  /*6780*/  FMNMX3.FTZ R0, R0, R187, R228, !PT ;  /* 0x000000bb00007276 */ /* 0x000fe400078100e4 */
[----:B------:R-:W-:Y:S02]  /*6790*/  FMNMX3.FTZ R4, R4, R183, R181, !PT ;  /* 0x000000b704047276 */ /* 0x000fe400078100b5 */
[----:B------:R-:W-:Y:S02]  /*67a0*/  FMNMX3.FTZ R0, R0, R223, R221, !PT ;  /* 0x000000df00007276 */ /* 0x000fe400078100dd */
[----:B--2---:R-:W-:-:S02]  /*67b0*/  F2FP.F16.F32.PACK_AB R8, R243, R242 ;  /* 0x000000f2f308723e */ /* 0x004fc400000000ff */
[----:B------:R-:W-:Y:S01]  /*67c0*/  FMNMX3.FTZ R7, R0, R216, R234, !PT ;  /* 0x000000d800077276 */ /* 0x000fe200078100ea */
[----:B------:R-:W-:-:S03]  /*67d0*/  FMUL.FTZ R0, R70, UR12 ;  /* 0x0000000c46007c20 */ /* 0x000fc60008410000 */
[----:B------:R-:W-:Y:S01]  /*67e0*/  FMNMX3.FTZ R2, R7, R224, R219, !PT ;  /* 0x000000e007027276 */ /* 0x000fe200078100db */
[--C-:B------:R-:W-:Y:S01]  /*67f0*/  FFMA.FTZ R7, R108, UR12, -R3.reuse ;  /* 0x0000000c6c077c23 */ /* 0x100fe20008010803 */
[----:B------:R-:W-:Y:S01]  /*6800*/  FSEL R12, R0, RZ, P0 ;  /* 0x000000ff000c7208 */ /* 0x000fe20000000000 */
[----:B------:R-:W-:Y:S02]  /*6810*/  FFMA.FTZ R0, R95, UR12, -R3 ;  /* 0x0000000c5f007c23 */ /* 0x000fe40008010803 */
[----:B------:R-:W-:Y:S02]  /*6820*/  MUFU.EX2 R16, R7 ;  /* 0x0000000700107308 */ /* 0x000fe40000000800 */
[--C-:B------:R-:W-:Y:S01]  /*6830*/  FFMA.FTZ R5, R102, UR12, -R12.reuse ;  /* 0x0000000c66057c23 */ /* 0x100fe2000801080c */
[----:B---3--:R-:W-:Y:S01]  /*6840*/  FFMA.FTZ R6, R101, UR12, -R12 ;  /* 0x0000000c65067c23 */ /* 0x008fe2000801080c */
[----:B------:R1:W2:Y:S04]  /*6850*/  MUFU.EX2 R18, R0 ;  /* 0x0000000000127308 */ /* 0x0002a80000000800 */
[----:B------:R3:W-:Y:S04]  /*6860*/  MUFU.EX2 R15, R5 ;  /* 0x00000005000f7308 */ /* 0x0007e80000000800 */
[----:B------:R4:W4:Y:S01]  /*6870*/  MUFU.EX2 R248, R6 ;  /* 0x0000000600f87308 */ /* 0x0009220000000800 */
[----:B-1----:R-:W-:Y:S01]  /*6880*/  FMNMX3.FTZ R0, R2, R191, R190, !PT ;  /* 0x000000bf02007276 */ /* 0x002fe200078100be */
[----:B--2---:R-:W-:Y:S01]  /*6890*/  STL [R1+0xa4], R18 ;  /* 0x0000a41201007387 */ /* 0x004fe20000100800 */
[----:B------:R-:W-:-:S02]  /*68a0*/  FMNMX3.FTZ R2, R4, R68, R182, !PT ;  /* 0x0000004404027276 */ /* 0x000fc400078100b6 */
[----:B------:R-:W-:Y:S01]  /*68b0*/  FMNMX3.FTZ R0, R0, R189, R188, !PT ;  /* 0x000000bd00007276 */ /* 0x000fe200078100bc */
[--C-:B---3--:R-:W-:Y:S01]  /*68c0*/  FFMA.FTZ R5, R98, UR12, -R12.reuse ;  /* 0x0000000c62057c23 */ /* 0x108fe2000801080c */
[----:B------:R-:W-:Y:S02]  /*68d0*/  FMNMX.FTZ R4, R235, R2, !PT ;  /* 0x00000002eb047209 */ /* 0x000fe40007810000 */
[----:B------:R-:W-:Y:S01]  /*68e0*/  FMNMX.FTZ R2, R236, R0, !PT ;  /* 0x00000000ec027209 */ /* 0x000fe20007810000 */
[----:B------:R1:W-:Y:S01]  /*68f0*/  MUFU.EX2 R244, R5 ;  /* 0x0000000500f47308 */ /* 0x0003e20000000800 */
[----:B------:R-:W-:Y:S01]  /*6900*/  FFMA.FTZ R0, R99, UR12, -R12 ;  /* 0x0000000c63007c23 */ /* 0x000fe2000801080c */
[----:B----4-:R-:W2:Y:S01]  /*6910*/  SHFL.BFLY PT, R6, R4, 0x2, 0x1f ;  /* 0x0c401f0004067f89 */ /* 0x010ea200000e0000 */
[----:B------:R-:W-:Y:S02]  /*6920*/  F2FP.F16.F32.PACK_AB R10, R18, R14 ;  /* 0x0000000e120a723e */ /* 0x000fe400000000ff */
[----:B------:R-:W3:Y:S01]  /*6930*/  MUFU.EX2 R17, R0 ;  /* 0x0000000000117308 */ /* 0x000ee20000000800 */
[----:B------:R-:W-:Y:S01]  /*6940*/  F2FP.F16.F32.PACK_AB R9, R248, R15 ;  /* 0x0000000ff809723e */ /* 0x000fe200000000ff */
[----:B-1----:R-:W1:Y:S04]  /*6950*/  SHFL.BFLY PT, R5, R2, 0x2, 0x1f ;  /* 0x0c401f0002057f89 */ /* 0x002e6800000e0000 */
[----:B---3--:R3:W-:Y:S01]  /*6960*/  STL [R1+0x9c], R17 ;  /* 0x00009c1101007387 */ /* 0x0087e20000100800 */
[----:B------:R-:W-:-:S03]  /*6970*/  F2FP.F16.F32.PACK_AB R11, R17, R244 ;  /* 0x000000f4110b723e */ /* 0x000fc600000000ff */
[----:B------:R-:W-:Y:S01]  /*6980*/  STL [R1+0x98], R16 ;  /* 0x0000981001007387 */ /* 0x000fe20000100800 */
[----:B--2---:R-:W-:Y:S01]  /*6990*/  FMNMX.FTZ R0, R4, R6, !PT ;  /* 0x0000000604007209 */ /* 0x004fe20007810000 */
[--C-:B------:R-:W-:Y:S02]  /*69a0*/  FFMA.FTZ R4, R100, UR12, -R3.reuse ;  /* 0x0000000c64047c23 */ /* 0x100fe40008010803 */
[C---:B------:R-:W-:Y:S02]  /*69b0*/  HMMA.16816.F32 R32, R8.reuse, R44, RZ ;  /* 0x0000002c0820723c */ /* 0x040fe400000018ff */
[----:B------:R-:W2:Y:S06]  /*69c0*/  SHFL.BFLY PT, R7, R0, 0x1, 0x1f ;  /* 0x0c201f0000077f89 */ /* 0x000eac00000e0000 */
[----:B------:R-:W-:Y:S01]  /*69d0*/  HMMA.16816.F32 R48, R8, R52, RZ ;  /* 0x000000340830723c */ /* 0x000fe200000018ff */
[----:B-1----:R-:W-:Y:S01]  /*69e0*/  FMNMX.FTZ R2, R2, R5, !PT ;  /* 0x0000000502027209 */ /* 0x002fe20007810000 */
[----:B------:R-:W-:-:S04]  /*69f0*/  FFMA.FTZ R5, R103, UR12, -R3 ;  /* 0x0000000c67057c23 */ /* 0x000fc80008010803 */
[----:B------:R-:W1:Y:S01]  /*6a00*/  SHFL.BFLY PT, R6, R2, 0x1, 0x1f ;  /* 0x0c201f0002067f89 */ /* 0x000e6200000e0000 */
[----:B---3--:R3:W4:Y:S01]  /*6a10*/  MUFU.EX2 R17, R4 ;  /* 0x0000000400117308 */ /* 0x0087220000000800 */
[C---:B------:R-:W-:Y:S03]  /*6a20*/  HMMA.16816.F32 R40, R8.reuse, R80, RZ ;  /* 0x000000500828723c */ /* 0x040fe600000018ff */
[----:B------:R4:W-:Y:S05]  /*6a30*/  MUFU.EX2 R250, R5 ;  /* 0x0000000500fa7308 */ /* 0x0009ea0000000800 */
[----:B------:R-:W-:Y:S01]  /*6a40*/  HMMA.16816.F32 R36, R8, R88, RZ ;  /* 0x000000580824723c */ /* 0x000fe200000018ff */
[----:B--2---:R-:W-:Y:S01]  /*6a50*/  FMNMX.FTZ R76, R0, R7, !PT ;  /* 0x00000007004c7209 */ /* 0x004fe20007810000 */
[----:B---3--:R-:W-:-:S03]  /*6a60*/  FFMA.FTZ R4, R92, UR12, -R3 ;  /* 0x0000000c5c047c23 */ /* 0x008fc60008010803 */
[----:B------:R-:W-:Y:S01]  /*6a70*/  FSETP.NEU.FTZ.AND P0, PT, R76, -INF , PT ;  /* 0xff8000004c00780b */ /* 0x000fe20003f1d000 */
[----:B----4-:R2:W-:Y:S02]  /*6a80*/  STL [R1+0xac], R17 ;  /* 0x0000ac1101007387 */ /* 0x0105e40000100800 */
[C---:B------:R-:W-:Y:S01]  /*6a90*/  HMMA.16816.F32 R28, R8.reuse, R46, RZ ;  /* 0x0000002e081c723c */ /* 0x040fe200000018ff */
[----:B------:R3:W4:Y:S01]  /*6aa0*/  MUFU.EX2 R77, R4 ;  /* 0x00000004004d7308 */ /* 0x0007220000000800 */
[----:B------:R-:W-:Y:S01]  /*6ab0*/  FFMA.FTZ R5, R113, UR12, -R12 ;  /* 0x0000000c71057c23 */ /* 0x000fe2000801080c */
[----:B-1----:R-:W-:Y:S01]  /*6ac0*/  FMNMX.FTZ R75, R2, R6, !PT ;  /* 0x00000006024b7209 */ /* 0x002fe20007810000 */
[----:B------:R-:W-:Y:S02]  /*6ad0*/  FMUL.FTZ R2, R76, UR12 ;  /* 0x0000000c4c027c20 */ /* 0x000fe40008410000 */
[----:B------:R1:W-:Y:S02]  /*6ae0*/  MUFU.EX2 R245, R5 ;  /* 0x0000000500f57308 */ /* 0x0003e40000000800 */
[----:B------:R-:W-:Y:S01]  /*6af0*/  HMMA.16816.F32 R24, R8, R54, RZ ;  /* 0x000000360818723c */ /* 0x000fe200000018ff */
[----:B------:R-:W-:Y:S01]  /*6b00*/  FMUL.FTZ R0, R75, UR12 ;  /* 0x0000000c4b007c20 */ /* 0x000fe20008410000 */
[----:B------:R-:W-:-:S02]  /*6b10*/  FSEL R2, R2, RZ, P0 ;  /* 0x000000ff02027208 */ /* 0x000fc40000000000 */
[----:B------:R-:W-:Y:S01]  /*6b20*/  FSETP.NEU.FTZ.AND P0, PT, R75, -INF , PT ;  /* 0xff8000004b00780b */ /* 0x000fe20003f1d000 */
[--C-:B---3--:R-:W-:Y:S01]  /*6b30*/  FFMA.FTZ R4, R111, UR12, -R12.reuse ;  /* 0x0000000c6f047c23 */ /* 0x108fe2000801080c */
[----:B----4-:R-:W-:Y:S02]  /*6b40*/  F2FP.F16.F32.PACK_AB R6, R77, R250 ;  /* 0x000000fa4d06723e */ /* 0x010fe400000000ff */
[----:B------:R-:W-:Y:S01]  /*6b50*/  HMMA.16816.F32 R20, R8, R82, RZ ;  /* 0x000000520814723c */ /* 0x000fe200000018ff */
[----:B------:R-:W-:Y:S01]  /*6b60*/  FSEL R0, R0, RZ, P0 ;  /* 0x000000ff00007208 */ /* 0x000fe20000000000 */
[----:B------:R3:W4:Y:S01]  /*6b70*/  MUFU.EX2 R13, R4 ;  /* 0x00000004000d7308 */ /* 0x0007220000000800 */
[----:B-1----:R-:W-:-:S04]  /*6b80*/  FFMA.FTZ R5, R112, UR12, -R12 ;  /* 0x0000000c70057c23 */ /* 0x002fc8000801080c */
[----:B------:R1:W-:Y:S01]  /*6b90*/  MUFU.EX2 R247, R5 ;  /* 0x0000000500f77308 */ /* 0x0003e20000000800 */
[----:B---3--:R-:W-:Y:S01]  /*6ba0*/  FFMA.FTZ R4, R110, UR12, -R12 ;  /* 0x0000000c6e047c23 */ /* 0x008fe2000801080c */
[----:B----4-:R-:W-:Y:S03]  /*6bb0*/  STL [R1+0xa8], R13 ;  /* 0x0000a80d01007387 */ /* 0x010fe60000100800 */
[----:B------:R3:W4:Y:S01]  /*6bc0*/  MUFU.EX2 R200, R4 ;  /* 0x0000000400c87308 */ /* 0x0007220000000800 */
[----:B------:R-:W-:Y:S01]  /*6bd0*/  STL [R1+0x10c], R76 ;  /* 0x00010c4c01007387 */ /* 0x000fe20000100800 */
[----:B-1----:R-:W-:-:S03]  /*6be0*/  F2FP.F16.F32.PACK_AB R5, R13, R245 ;  /* 0x000000f50d05723e */ /* 0x002fc600000000ff */
[----:B------:R-:W-:Y:S01]  /*6bf0*/  STL [R1+0x110], R77 ;  /* 0x0001104d01007387 */ /* 0x000fe20000100800 */
[----:B---3--:R-:W-:-:S03]  /*6c00*/  F2FP.F16.F32.PACK_AB R4, R17, R16 ;  /* 0x000000101104723e */ /* 0x008fc600000000ff */
[----:B----4-:R-:W-:Y:S01]  /*6c10*/  STL [R1+0x114], R200 ;  /* 0x000114c801007387 */ /* 0x010fe20000100800 */
[----:B--2---:R-:W-:Y:S01]  /*6c20*/  HMMA.16816.F32 R16, R8, R90, RZ ;  /* 0x0000005a0810723c */ /* 0x004fe200000018ff */
[--C-:B------:R-:W-:Y:S01]  /*6c30*/  FFMA.FTZ R8, R116, UR12, -R2.reuse ;  /* 0x0000000c74087c23 */ /* 0x100fe20008010802 */
[----:B------:R-:W-:Y:S01]  /*6c40*/  FFMA.FTZ R9, R115, UR12, -R2 ;  /* 0x0000000c73097c23 */ /* 0x000fe20008010802 */
[----:B------:R1:W-:Y:S01]  /*6c50*/  STL [R1+0x118], R75 ;  /* 0x0001184b01007387 */ /* 0x0003e20000100800 */
[----:B------:R-:W-:Y:S01]  /*6c60*/  FFMA.FTZ R10, R119, UR12, -R0 ;  /* 0x0000000c770a7c23 */ /* 0x000fe20008010800 */
[----:B------:R-:W-:Y:S01]  /*6c70*/  F2FP.F16.F32.PACK_AB R7, R200, R247 ;  /* 0x000000f7c807723e */ /* 0x000fe200000000ff */
[----:B------:R2:W-:Y:S04]  /*6c80*/  MUFU.EX2 R252, R9 ;  /* 0x0000000900fc7308 */ /* 0x0005e80000000800 */
[----:B------:R3:W-:Y:S02]  /*6c90*/  MUFU.EX2 R92, R10 ;  /* 0x0000000a005c7308 */ /* 0x0007e40000000800 */
[----:B------:R-:W-:Y:S01]  /*6ca0*/  HMMA.16816.F32 R128, R4, R60, R48 ;  /* 0x0000003c0480723c */ /* 0x000fe20000001830 */
[----:B--2---:R-:W-:-:S07]  /*6cb0*/  FFMA.FTZ R9, R117, UR12, -R2 ;  /* 0x0000000c75097c23 */ /* 0x004fce0008010802 */
[----:B------:R-:W-:Y:S01]  /*6cc0*/  HMMA.16816.F32 R132, R4, R56, R32 ;  /* 0x000000380484723c */ /* 0x000fe20000001820 */
[----:B------:R2:W-:Y:S01]  /*6cd0*/  MUFU.EX2 R241, R9 ;  /* 0x0000000900f17308 */ /* 0x0005e20000000800 */
[----:B---3--:R-:W-:-:S03]  /*6ce0*/  FFMA.FTZ R10, R138, UR12, -R0 ;  /* 0x0000000c8a0a7c23 */ /* 0x008fc60008010800 */
[----:B-1----:R1:W-:Y:S03]  /*6cf0*/  MUFU.EX2 R75, R8 ;  /* 0x00000008004b7308 */ /* 0x0023e60000000800 */
[C---:B------:R-:W-:Y:S01]  /*6d00*/  HMMA.16816.F32 R124, R4.reuse, R64, R40 ;  /* 0x00000040047c723c */ /* 0x040fe20000001828 */
[----:B------:R-:W-:Y:S07]  /*6d10*/  MUFU.EX2 R77, R10 ;  /* 0x0000000a004d7308 */ /* 0x000fee0000000800 */
[----:B------:R-:W-:Y:S01]  /*6d20*/  HMMA.16816.F32 R140, R4, R84, R36 ;  /* 0x00000054048c723c */ /* 0x000fe20000001824 */
[----:B--2---:R-:W-:Y:S01]  /*6d30*/  FFMA.FTZ R9, R118, UR12, -R0 ;  /* 0x0000000c76097c23 */ /* 0x004fe20008010800 */
[----:B-1----:R-:W-:-:S03]  /*6d40*/  FFMA.FTZ R8, R114, UR12, -R2 ;  /* 0x0000000c72087c23 */ /* 0x002fc60008010802 */
[----:B------:R1:W-:Y:S03]  /*6d50*/  MUFU.EX2 R13, R9 ;  /* 0x00000009000d7308 */ /* 0x0003e60000000800 */
[C---:B------:R-:W-:Y:S01]  /*6d60*/  HMMA.16816.F32 R116, R4.reuse, R58, R28 ;  /* 0x0000003a0474723c */ /* 0x040fe2000000181c */
[----:B------:R2:W3:Y:S07]  /*6d70*/  MUFU.EX2 R106, R8 ;  /* 0x00000008006a7308 */ /* 0x0004ee0000000800 */
[----:B------:R-:W-:Y:S01]  /*6d80*/  HMMA.16816.F32 R108, R4, R62, R24 ;  /* 0x0000003e046c723c */ /* 0x000fe20000001818 */
[----:B-1----:R-:W-:Y:S01]  /*6d90*/  FFMA.FTZ R9, R136, UR12, -R2 ;  /* 0x0000000c88097c23 */ /* 0x002fe20008010802 */
[----:B--2---:R-:W-:-:S03]  /*6da0*/  FFMA.FTZ R8, R121, UR12, -R0 ;  /* 0x0000000c79087c23 */ /* 0x004fc60008010800 */
[----:B------:R1:W-:Y:S03]  /*6db0*/  MUFU.EX2 R240, R9 ;  /* 0x0000000900f07308 */ /* 0x0003e60000000800 */
[C---:B------:R-:W-:Y:S01]  /*6dc0*/  HMMA.16816.F32 R100, R4.reuse, R66, R20 ;  /* 0x000000420464723c */ /* 0x040fe20000001814 */
[----:B---3--:R-:W-:Y:S01]  /*6dd0*/  MOV R136, R106 ;  /* 0x0000006a00887202 */ /* 0x008fe20000000f00 */
[----:B------:R2:W3:Y:S06]  /*6de0*/  MUFU.EX2 R76, R8 ;  /* 0x00000008004c7308 */ /* 0x0004ec0000000800 */
[----:B------:R-:W-:Y:S01]  /*6df0*/  HMMA.16816.F32 R96, R4, R86, R16 ;  /* 0x000000560460723c */ /* 0x000fe20000001810 */
[----:B------:R-:W-:-:S02]  /*6e00*/  F2FP.F16.F32.PACK_AB R4, R252, R75 ;  /* 0x0000004bfc04723e */ /* 0x000fc400000000ff */
[----:B------:R-:W-:Y:S01]  /*6e10*/  F2FP.F16.F32.PACK_AB R6, R241, R106 ;  /* 0x0000006af106723e */ /* 0x000fe200000000ff */
[----:B-1----:R-:W-:Y:S01]  /*6e20*/  FFMA.FTZ R9, R122, UR12, -R2 ;  /* 0x0000000c7a097c23 */ /* 0x002fe20008010802 */
[----:B--2---:R-:W-:Y:S01]  /*6e30*/  FFMA.FTZ R8, R120, UR12, -R0 ;  /* 0x0000000c78087c23 */ /* 0x004fe20008010800 */
[----:B---3--:R1:W-:Y:S01]  /*6e40*/  STL [R1+0x2c], R76 ;  /* 0x00002c4c01007387 */ /* 0x0083e20000100800 */
[----:B------:R-:W-:Y:S02]  /*6e50*/  F2FP.F16.F32.PACK_AB R5, R92, R76 ;  /* 0x0000004c5c05723e */ /* 0x000fe400000000ff */
[----:B------:R2:W3:Y:S01]  /*6e60*/  MUFU.EX2 R70, R8 ;  /* 0x0000000800467308 */ /* 0x0004e20000000800 */
[----:B------:R4:W-:Y:S01]  /*6e70*/  STL [R1+0x28], R92 ;  /* 0x0000285c01007387 */ /* 0x0009e20000100800 */
[--C-:B--2---:R-:W-:Y:S01]  /*6e80*/  FFMA.FTZ R8, R139, UR12, -R2.reuse ;  /* 0x0000000c8b087c23 */ /* 0x104fe20008010802 */
[----:B---3--:R-:W-:Y:S02]  /*6e90*/  F2FP.F16.F32.PACK_AB R7, R70, R13 ;  /* 0x0000000d4607723e */ /* 0x008fe400000000ff */
[----:B------:R2:W-:Y:S01]  /*6ea0*/  STL [R1+0x58], R70 ;  /* 0x0000584601007387 */ /* 0x0005e20000100800 */
[----:B------:R-:W-:Y:S01]  /*6eb0*/  IMAD.MOV.U32 R139, RZ, RZ, R245 ;  /* 0x000000ffff8b7224 */ /* 0x000fe200078e00f5 */
[----:B------:R3:W4:Y:S04]  /*6ec0*/  MUFU.EX2 R50, R8 ;  /* 0x0000000800327308 */ /* 0x0007280000000800 */
[----:B-1----:R1:W-:Y:S01]  /*6ed0*/  MUFU.EX2 R76, R9 ;  /* 0x00000009004c7308 */ /* 0x0023e20000000800 */
[C---:B------:R-:W-:Y:S08]  /*6ee0*/  HMMA.16816.F32 R24, R4.reuse, R44, RZ ;  /* 0x0000002c0418723c */ /* 0x040ff000000018ff */
[----:B------:R-:W-:Y:S01]  /*6ef0*/  HMMA.16816.F32 R28, R4, R46, RZ ;  /* 0x0000002e041c723c */ /* 0x000fe200000018ff */
[----:B---3--:R-:W-:Y:S01]  /*6f00*/  FFMA.FTZ R8, R123, UR12, -R2 ;  /* 0x0000000c7b087c23 */ /* 0x008fe20008010802 */
[----:B----4-:R-:W-:Y:S03]  /*6f10*/  STL [R1+0x50], R50 ;  /* 0x0000503201007387 */ /* 0x010fe60000100800 */
[----:B------:R3:W-:Y:S01]  /*6f20*/  MUFU.EX2 R239, R8 ;  /* 0x0000000800ef7308 */ /* 0x0007e20000000800 */
[----:B-1----:R-:W-:-:S02]  /*6f30*/  FFMA.FTZ R9, R144, UR12, -R0 ;  /* 0x0000000c90097c23 */ /* 0x002fc40008010800 */
[C---:B------:R-:W-:Y:S02]  /*6f40*/  HMMA.16816.F32 R20, R4.reuse, R52, RZ ;  /* 0x000000340414723c */ /* 0x040fe400000018ff */
[----:B------:R-:W-:Y:S06]  /*6f50*/  MUFU.EX2 R251, R9 ;  /* 0x0000000900fb7308 */ /* 0x000fec0000000800 */
[----:B------:R-:W-:Y:S01]  /*6f60*/  HMMA.16816.F32 R32, R4, R54, RZ ;  /* 0x000000360420723c */ /* 0x000fe200000018ff */
[----:B---3--:R-:W-:-:S04]  /*6f70*/  FFMA.FTZ R8, R145, UR12, -R0 ;  /* 0x0000000c91087c23 */ /* 0x008fc80008010800 */
[----:B------:R1:W3:Y:S03]  /*6f80*/  MUFU.EX2 R49, R8 ;  /* 0x0000000800317308 */ /* 0x0002e60000000800 */
[C---:B------:R-:W-:Y:S08]  /*6f90*/  HMMA.16816.F32 R16, R4.reuse, R80, RZ ;  /* 0x000000500410723c */ /* 0x040ff000000018ff */
[C---:B------:R-:W-:Y:S01]  /*6fa0*/  HMMA.16816.F32 R40, R4.reuse, R82, RZ ;  /* 0x000000520428723c */ /* 0x040fe200000018ff */
[----:B-1----:R-:W-:Y:S01]  /*6fb0*/  FFMA.FTZ R8, R137, UR12, -R0 ;  /* 0x0000000c89087c23 */ /* 0x002fe20008010800 */
[----:B---3--:R-:W-:Y:S06]  /*6fc0*/  STL [R1+0x40], R49 ;  /* 0x0000403101007387 */ /* 0x008fec0000100800 */
[C---:B------:R-:W-:Y:S01]  /*6fd0*/  HMMA.16816.F32 R36, R4.reuse, R90, RZ ;  /* 0x0000005a0424723c */ /* 0x040fe200000018ff */
[----:B------:R1:W3:Y:S07]  /*6fe0*/  MUFU.EX2 R48, R8 ;  /* 0x0000000800307308 */ /* 0x0002ee0000000800 */
[----:B-1----:R-:W-:Y:S01]  /*6ff0*/  HMMA.16816.F32 R8, R4, R88, RZ ;  /* 0x000000580408723c */ /* 0x002fe200000018ff */
[----:B------:R-:W-:Y:S01]  /*7000*/  F2FP.F16.F32.PACK_AB R4, R240, R50 ;  /* 0x00000032f004723e */ /* 0x000fe200000000ff */
[----:B---3--:R1:W-:Y:S01]  /*7010*/  STL [R1+0x8c], R48 ;  /* 0x00008c3001007387 */ /* 0x0083e20000100800 */
[----:B------:R-:W-:-:S02]  /*7020*/  F2FP.F16.F32.PACK_AB R5, R77, R49 ;  /* 0x000000314d05723e */ /* 0x000fc400000000ff */
[----:B------:R-:W-:Y:S01]  /*7030*/  F2FP.F16.F32.PACK_AB R6, R76, R239 ;  /* 0x000000ef4c06723e */ /* 0x000fe200000000ff */
[----:B------:R-:W-:Y:S01]  /*7040*/  STL [R1+0x11c], R77 ;  /* 0x00011c4d01007387 */ /* 0x000fe20000100800 */
[----:B------:R-:W-:-:S03]  /*7050*/  F2FP.F16.F32.PACK_AB R7, R48, R251 ;  /* 0x000000fb3007723e */ /* 0x000fc600000000ff */
[----:B------:R-:W-:Y:S04]  /*7060*/  STL [R1+0x120], R76 ;  /* 0x0001204c01007387 */ /* 0x000fe80000100800 */
[C---:B------:R-:W-:Y:S01]  /*7070*/  HMMA.16816.F32 R88, R4.reuse, R56, R24 ;  /* 0x000000380458723c */ /* 0x040fe20000001818 */
[----:B------:R-:W-:Y:S07]  /*7080*/  LDSM.16.MT88.4 R24, [R180+0x9000] ;  /* 0x00900000b418783b */ /* 0x000fee0000004200 */
[C---:B------:R-:W-:Y:S01]  /*7090*/  HMMA.16816.F32 R120, R4.reuse, R84, R8 ;  /* 0x000000540478723c */ /* 0x040fe20000001808 */
[--C-:B------:R-:W-:Y:S01]  /*70a0*/  FFMA.FTZ R8, R148, UR12, -R3.reuse ;  /* 0x0000000c94087c23 */ /* 0x100fe20008010803 */
[--C-:B------:R-:W-:Y:S01]  /*70b0*/  FFMA.FTZ R9, R147, UR12, -R3.reuse ;  /* 0x0000000c93097c23 */ /* 0x100fe20008010803 */
[----:B------:R-:W-:Y:S01]  /*70c0*/  FFMA.FTZ R10, R150, UR12, -R12 ;  /* 0x0000000c960a7c23 */ /* 0x000fe2000801080c */
[----:B------:R-:W-:Y:S01]  /*70d0*/  MOV R147, R139 ;  /* 0x0000008b00937202 */ /* 0x000fe20000000f00 */
[----:B------:R3:W-:Y:S03]  /*70e0*/  MUFU.EX2 R105, R8 ;  /* 0x0000000800697308 */ /* 0x0007e60000000800 */
[C---:B------:R-:W-:Y:S01]  /*70f0*/  HMMA.16816.F32 R92, R4.reuse, R60, R20 ;  /* 0x0000003c045c723c */ /* 0x040fe20000001814 */
[----:B------:R-:W4:Y:S01]  /*7100*/  LDSM.16.MT88.4 R20, [R229+0x9000] ;  /* 0x00900000e514783b */ /* 0x000f220000004200 */
[----:B--2---:R2:W2:Y:S04]  /*7110*/  MUFU.EX2 R70, R9 ;  /* 0x0000000900467308 */ /* 0x0044a80000000800 */
[----:B------:R2:W-:Y:S02]  /*7120*/  MUFU.EX2 R246, R10 ;  /* 0x0000000a00f67308 */ /* 0x0005e40000000800 */
[----:B------:R-:W-:Y:S01]  /*7130*/  HMMA.16816.F32 R112, R4, R64, R16 ;  /* 0x000000400470723c */ /* 0x000fe20000001810 */
[----:B------:R-:W4:Y:S01]  /*7140*/  LDSM.16.MT88.4 R16, [R164+0x9000] ;  /* 0x00900000a410783b */ /* 0x000f220000004200 */
[----:B---3--:R-:W-:-:S04]  /*7150*/  FFMA.FTZ R8, R146, UR12, -R3 ;  /* 0x0000000c92087c23 */ /* 0x008fc80008010803 */
[----:B------:R3:W3:Y:S02]  /*7160*/  MUFU.EX2 R44, R8 ;  /* 0x00000008002c7308 */ /* 0x0006e40000000800 */
[C---:B-1----:R-:W-:Y:S01]  /*7170*/  HMMA.16816.F32 R48, R4.reuse, R58, R28 ;  /* 0x0000003a0430723c */ /* 0x042fe2000000181c */
[----:B------:R-:W1:Y:S01]  /*7180*/  LDSM.16.MT88.4 R28, [R152+0x9000] ;  /* 0x00900000981c783b */ /* 0x000e620000004200 */
[----:B--2---:R-:W-:Y:S01]  /*7190*/  FFMA.FTZ R9, R69, UR12, -R3 ;  /* 0x0000000c45097c23 */ /* 0x004fe20008010803 */
[----:B------:R-:W-:Y:S01]  /*71a0*/  FFMA.FTZ R10, R156, UR12, -R0 ;  /* 0x0000000c9c0a7c23 */ /* 0x000fe20008010800 */
[----:B------:R-:W-:Y:S02]  /*71b0*/  MOV R156, R70 ;  /* 0x00000046009c7202 */ /* 0x000fe40000000f00 */
[----:B------:R2:W2:Y:S02]  /*71c0*/  MUFU.EX2 R200, R9 ;  /* 0x0000000900c87308 */ /* 0x0004a40000000800 */
[----:B------:R-:W-:Y:S01]  /*71d0*/  HMMA.16816.F32 R32, R4, R62, R32 ;  /* 0x0000003e0420723c */ /* 0x000fe20000001820 */
[----:B---3--:R-:W-:Y:S01]  /*71e0*/  FFMA.FTZ R8, R151, UR12, -R12 ;  /* 0x0000000c97087c23 */ /* 0x008fe2000801080c */
[----:B------:R-:W-:-:S06]  /*71f0*/  MOV R151, R44 ;  /* 0x0000002c00977202 */ /* 0x000fcc0000000f00 */
[----:B------:R-:W-:Y:S01]  /*7200*/  HMMA.16816.F32 R40, R4, R66, R40 ;  /* 0x000000420428723c */ /* 0x000fe20000001828 */
[----:B------:R3:W4:Y:S01]  /*7210*/  MUFU.EX2 R104, R8 ;  /* 0x0000000800687308 */ /* 0x0007220000000800 */
[----:B--2---:R-:W-:-:S04]  /*7220*/  FFMA.FTZ R9, R149, UR12, -R12 ;  /* 0x0000000c95097c23 */ /* 0x004fc8000801080c */
[----:B------:R2:W-:Y:S02]  /*7230*/  MUFU.EX2 R150, R9 ;  /* 0x0000000900967308 */ /* 0x0005e40000000800 */
[----:B------:R-:W-:Y:S01]  /*7240*/  HMMA.16816.F32 R36, R4, R86, R36 ;  /* 0x000000560424723c */ /* 0x000fe20000001824 */
[----:B------:R-:W-:Y:S02]  /*7250*/  F2FP.F16.F32.PACK_AB R4, R70, R105 ;  /* 0x000000694604723e */ /* 0x000fe400000000ff */
[----:B------:R-:W-:Y:S01]  /*7260*/  F2FP.F16.F32.PACK_AB R6, R200, R151 ;  /* 0x00000097c806723e */ /* 0x000fe200000000ff */
[----:B---3--:R-:W-:Y:S01]  /*7270*/  FFMA.FTZ R8, R72, UR12, -R12 ;  /* 0x0000000c48087c23 */ /* 0x008fe2000801080c */
[----:B----4-:R-:W-:Y:S02]  /*7280*/  F2FP.F16.F32.PACK_AB R5, R246, R104 ;  /* 0x00000068f605723e */ /* 0x010fe400000000ff */
[----:B------:R-:W-:Y:S01]  /*7290*/  MOV R72, R75 ;  /* 0x0000004b00487202 */ /* 0x000fe20000000f00 */
[----:B------:R3:W4:Y:S01]  /*72a0*/  MUFU.EX2 R69, R8 ;  /* 0x0000000800457308 */ /* 0x0007220000000800 */
[----:B--2---:R-:W-:-:S04]  /*72b0*/  FFMA.FTZ R9, R154, UR12, -R2 ;  /* 0x0000000c9a097c23 */ /* 0x004fc80008010802 */
[----:B------:R2:W1:Y:S01]  /*72c0*/  MUFU.EX2 R11, R9 ;  /* 0x00000009000b7308 */ /* 0x0004620000000800 */
[----:B---3--:R-:W-:Y:S01]  /*72d0*/  FFMA.FTZ R8, R157, UR12, -R2 ;  /* 0x0000000c9d087c23 */ /* 0x008fe20008010802 */
[----:B----4-:R-:W-:Y:S01]  /*72e0*/  F2FP.F16.F32.PACK_AB R7, R69, R150 ;  /* 0x000000964507723e */ /* 0x010fe200000000ff */
[----:B------:R-:W-:Y:S02]  /*72f0*/  IMAD.MOV.U32 R157, RZ, RZ, R242 ;  /* 0x000000ffff9d7224 */ /* 0x000fe400078e00f2 */
[----:B------:R3:W4:Y:S01]  /*7300*/  MUFU.EX2 R107, R8 ;  /* 0x00000008006b7308 */ /* 0x0007220000000800 */
[--C-:B--2---:R-:W-:Y:S01]  /*7310*/  FFMA.FTZ R9, R73, UR12, -R2.reuse ;  /* 0x0000000c49097c23 */ /* 0x104fe20008010802 */
[----:B-1----:R-:W-:Y:S02]  /*7320*/  MOV R73, R11 ;  /* 0x0000000b00497202 */ /* 0x002fe40000000f00 */
[C---:B------:R-:W-:Y:S01]  /*7330*/  HMMA.16816.F32 R56, R4.reuse, R20, R132 ;  /* 0x000000140438723c */ /* 0x040fe20000001884 */
[----:B------:R1:W-:Y:S07]  /*7340*/  MUFU.EX2 R149, R9 ;  /* 0x0000000900957308 */ /* 0x0003ee0000000800 */
[----:B------:R-:W-:Y:S01]  /*7350*/  HMMA.16816.F32 R80, R4, R16, R128 ;  /* 0x000000100450723c */ /* 0x000fe20000001880 */
[----:B---3--:R-:W-:-:S04]  /*7360*/  FFMA.FTZ R8, R153, UR12, -R2 ;  /* 0x0000000c99087c23 */ /* 0x008fc80008010802 */
[----:B------:R2:W-:Y:S01]  /*7370*/  MUFU.EX2 R245, R8 ;  /* 0x0000000800f57308 */ /* 0x0005e20000000800 */
[--C-:B-1----:R-:W-:Y:S02]  /*7380*/  FFMA.FTZ R9, R155, UR12, -R0.reuse ;  /* 0x0000000c9b097c23 */ /* 0x102fe40008010800 */
[C---:B------:R-:W-:Y:S02]  /*7390*/  HMMA.16816.F32 R60, R4.reuse, R24, R124 ;  /* 0x00000018043c723c */ /* 0x040fe4000000187c */
[----:B------:R1:W-:Y:S06]  /*73a0*/  MUFU.EX2 R148, R9 ;  /* 0x0000000900947308 */ /* 0x0003ec0000000800 */
[----:B------:R-:W-:Y:S01]  /*73b0*/  HMMA.16816.F32 R140, R4, R28, R140 ;  /* 0x0000001c048c723c */ /* 0x000fe2000000188c */
[----:B--2---:R-:W-:-:S02]  /*73c0*/  FFMA.FTZ R8, R158, UR12, -R0 ;  /* 0x0000000c9e087c23 */ /* 0x004fc40008010800 */
[----:B------:R2:W-:Y:S04]  /*73d0*/  MUFU.EX2 R158, R10 ;  /* 0x0000000a009e7308 */ /* 0x0005e80000000800 */
[----:B------:R3:W4:Y:S01]  /*73e0*/  MUFU.EX2 R106, R8 ;  /* 0x00000008006a7308 */ /* 0x0007220000000800 */
[----:B------:R-:W-:Y:S01]  /*73f0*/  HMMA.16816.F32 R44, R4, R22, R116 ;  /* 0x00000016042c723c */ /* 0x000fe20000001874 */
[----:B-1----:R-:W-:Y:S01]  /*7400*/  FFMA.FTZ R9, R159, UR12, -R3 ;  /* 0x0000000c9f097c23 */ /* 0x002fe20008010803 */
[----:B------:R-:W-:-:S03]  /*7410*/  MOV R159, R251 ;  /* 0x000000fb009f7202 */ /* 0x000fc60000000f00 */
[----:B------:R1:W-:Y:S03]  /*7420*/  MUFU.EX2 R11, R9 ;  /* 0x00000009000b7308 */ /* 0x0003e60000000800 */
[----:B------:R-:W-:Y:S01]  /*7430*/  HMMA.16816.F32 R52, R4, R18, R108 ;  /* 0x000000120434723c */ /* 0x000fe2000000186c */
[----:B--2---:R-:W-:Y:S01]  /*7440*/  FFMA.FTZ R10, R165, UR12, -R12 ;  /* 0x0000000ca50a7c23 */ /* 0x004fe2000801080c */
[----:B---3--:R-:W-:-:S03]  /*7450*/  FFMA.FTZ R8, R74, UR12, -R0 ;  /* 0x0000000c4a087c23 */ /* 0x008fc60008010800 */
[----:B------:R2:W-:Y:S01]  /*7460*/  MUFU.EX2 R165, R10 ;  /* 0x0000000a00a57308 */ /* 0x0005e20000000800 */
[----:B------:R-:W-:Y:S02]  /*7470*/  MOV R74, R69 ;  /* 0x00000045004a7202 */ /* 0x000fe40000000f00 */
[----:B------:R-:W-:Y:S01]  /*7480*/  HMMA.16816.F32 R64, R4, R26, R100 ;  /* 0x0000001a0440723c */ /* 0x000fe20000001864 */
[----:B------:R-:W-:Y:S01]  /*7490*/  IMAD.MOV.U32 R69, RZ, RZ, R252 ;  /* 0x000000ffff457224 */ /* 0x000fe200078e00fc */
[----:B------:R-:W3:Y:S01]  /*74a0*/  MUFU.EX2 R249, R8 ;  /* 0x0000000800f97308 */ /* 0x000ee20000000800 */
[----:B-1----:R-:W-:Y:S01]  /*74b0*/  FFMA.FTZ R9, R71, UR12, -R3 ;  /* 0x0000000c47097c23 */ /* 0x002fe20008010803 */
[----:B------:R-:W-:-:S03]  /*74c0*/  MOV R71, R248 ;  /* 0x000000f800477202 */ /* 0x000fc60000000f00 */
[----:B------:R1:W-:Y:S01]  /*74d0*/  MUFU.EX2 R70, R9 ;  /* 0x0000000900467308 */ /* 0x0003e20000000800 */
[----:B------:R-:W-:Y:S01]  /*74e0*/  HMMA.16816.F32 R84, R4, R30, R96 ;  /* 0x0000001e0454723c */ /* 0x000fe20000001860 */
[----:B----4-:R-:W-:Y:S02]  /*74f0*/  F2FP.F16.F32.PACK_AB R4, R73, R107 ;  /* 0x0000006b4904723e */ /* 0x010fe400000000ff */
[----:B------:R-:W-:Y:S01]  /*7500*/  F2FP.F16.F32.PACK_AB R5, R158, R106 ;  /* 0x0000006a9e05723e */ /* 0x000fe200000000ff */
[----:B--2---:R-:W-:Y:S01]  /*7510*/  FFMA.FTZ R10, R172, UR12, -R0 ;  /* 0x0000000cac0a7c23 */ /* 0x004fe20008010800 */
[----:B------:R-:W-:Y:S02]  /*7520*/  F2FP.F16.F32.PACK_AB R6, R149, R245 ;  /* 0x000000f59506723e */ /* 0x000fe400000000ff */
[----:B---3--:R-:W-:Y:S01]  /*7530*/  F2FP.F16.F32.PACK_AB R7, R249, R148 ;  /* 0x00000094f907723e */ /* 0x008fe200000000ff */
[----:B------:R-:W-:Y:S01]  /*7540*/  FFMA.FTZ R8, R162, UR12, -R3 ;  /* 0x0000000ca2087c23 */ /* 0x000fe20008010803 */
[----:B------:R-:W-:-:S02]  /*7550*/  MOV R162, R147 ;  /* 0x0000009300a27202 */ /* 0x000fc40000000f00 */
[----:B------:R-:W-:Y:S01]  /*7560*/  MOV R147, R250 ;  /* 0x000000fa00937202 */ /* 0x000fe20000000f00 */
[----:B------:R2:W3:Y:S01]  /*7570*/  MUFU.EX2 R154, R8 ;  /* 0x00000008009a7308 */ /* 0x0004e20000000800 */
[----:B-1----:R-:W-:Y:S01]  /*7580*/  FFMA.FTZ R9, R163, UR12, -R12 ;  /* 0x0000000ca3097c23 */ /* 0x002fe2000801080c */
[C---:B------:R-:W-:Y:S01]  /*7590*/  HMMA.16816.F32 R128, R4.reuse, R20, R88 ;  /* 0x000000140480723c */ /* 0x040fe20000001858 */
[----:B------:R-:W-:Y:S02]  /*75a0*/  MOV R163, R247 ;  /* 0x000000f700a37202 */ /* 0x000fe40000000f00 */
[----:B------:R1:W-:Y:S05]  /*75b0*/  MUFU.EX2 R144, R9 ;  /* 0x0000000900907308 */ /* 0x0003ea0000000800 */
[----:B------:R-:W-:Y:S01]  /*75c0*/  HMMA.16816.F32 R92, R4, R16, R92 ;  /* 0x00000010045c723c */ /* 0x000fe2000000185c */
[----:B--2---:R-:W-:Y:S01]  /*75d0*/  FFMA.FTZ R8, R160, UR12, -R3 ;  /* 0x0000000ca0087c23 */ /* 0x004fe20008010803 */
[----:B------:R-:W-:-:S06]  /*75e0*/  IMAD.MOV.U32 R160, RZ, RZ, R249 ;  /* 0x000000ffffa07224 */ /* 0x000fcc00078e00f9 */
[C---:B------:R-:W-:Y:S01]  /*75f0*/  HMMA.16816.F32 R88, R4.reuse, R18, R32 ;  /* 0x000000120458723c */ /* 0x040fe20000001820 */
[----:B------:R-:W2:Y:S01]  /*7600*/  LDSM.16.MT88.4 R16, [R164+0x9800] ;  /* 0x00980000a410783b */ /* 0x000ea20000004200 */
[----:B------:R4:W-:Y:S01]  /*7610*/  MUFU.EX2 R77, R8 ;  /* 0x00000008004d7308 */ /* 0x0009e20000000800 */
[----:B-1----:R-:W-:Y:S02]  /*7620*/  FFMA.FTZ R9, R170, UR12, -R2 ;  /* 0x0000000caa097c23 */ /* 0x002fe40008010802 */
[----:B------:R-:W-:Y:S03]  /*7630*/  LDSM.16.MT88.4 R32, [R229+0x9800] ;  /* 0x00980000e520783b */ /* 0x000fe60000004200 */
[C---:B------:R-:W-:Y:S08]  /*7640*/  HMMA.16816.F32 R112, R4.reuse, R24, R112 ;  /* 0x000000180470723c */ /* 0x040ff00000001870 */
[----:B------:R-:W-:Y:S01]  /*7650*/  HMMA.16816.F32 R108, R4, R26, R40 ;  /* 0x0000001a046c723c */ /* 0x000fe20000001828 */
[----:B------:R-:W1:Y:S01]  /*7660*/  LDSM.16.MT88.4 R24, [R152+0x9800] ;  /* 0x009800009818783b */ /* 0x000e620000004200 */
[----:B----4-:R-:W-:Y:S01]  /*7670*/  FFMA.FTZ R8, R166, UR12, -R12 ;  /* 0x0000000ca6087c23 */ /* 0x010fe2000801080c */
[----:B------:R-:W-:Y:S01]  /*7680*/  MOV R166, R11 ;  /* 0x0000000b00a67202 */ /* 0x000fe20000000f00 */
[----:B------:R-:W-:-:S02]  /*7690*/  IMAD.MOV.U32 R11, RZ, RZ, R136 ;  /* 0x000000ffff0b7224 */ /* 0x000fc400078e0088 */
[----:B------:R4:W3:Y:S02]  /*76a0*/  MUFU.EX2 R242, R8 ;  /* 0x0000000800f27308 */ /* 0x0008e40000000800 */
[C---:B------:R-:W-:Y:S01]  /*76b0*/  HMMA.16816.F32 R100, R4.reuse, R22, R48 ;  /* 0x000000160464723c */ /* 0x040fe20000001830 */
[----:B------:R-:W1:Y:S01]  /*76c0*/  LDSM.16.MT88.4 R20, [R180+0x9800] ;  /* 0x00980000b414783b */ /* 0x000e620000004200 */
[----:B------:R3:W-:Y:S06]  /*76d0*/  MUFU.EX2 R48, R9 ;  /* 0x0000000900307308 */ /* 0x0007ec0000000800 */
[----:B------:R-:W-:Y:S01]  /*76e0*/  HMMA.16816.F32 R120, R4, R28, R120 ;  /* 0x0000001c0478723c */ /* 0x000fe20000001878 */
[----:B------:R2:W-:Y:S01]  /*76f0*/  MUFU.EX2 R28, R10 ;  /* 0x0000000a001c7308 */ /* 0x0005e20000000800 */
[----:B----4-:R-:W-:Y:S01]  /*7700*/  FFMA.FTZ R8, R161, UR12, -R12 ;  /* 0x0000000ca1087c23 */ /* 0x010fe2000801080c */
[----:B------:R-:W-:-:S02]  /*7710*/  IMAD.MOV.U32 R161, RZ, RZ, R162 ;  /* 0x000000ffffa17224 */ /* 0x000fc400078e00a2 */
[----:B------:R-:W-:Y:S01]  /*7720*/  IMAD.MOV.U32 R162, RZ, RZ, R245 ;  /* 0x000000ffffa27224 */ /* 0x000fe200078e00f5 */
[----:B------:R4:W4:Y:S01]  /*7730*/  MUFU.EX2 R76, R8 ;  /* 0x00000008004c7308 */ /* 0x0009220000000800 */
[----:B---3--:R-:W-:Y:S01]  /*7740*/  FFMA.FTZ R9, R167, UR12, -R2 ;  /* 0x0000000ca7097c23 */ /* 0x008fe20008010802 */
[----:B------:R-:W-:Y:S01]  /*7750*/  HMMA.16816.F32 R96, R4, R30, R36 ;  /* 0x0000001e0460723c */ /* 0x000fe20000001824 */
[----:B------:R-:W-:Y:S02]  /*7760*/  F2FP.F16.F32.PACK_AB R4, R166, R154 ;  /* 0x0000009aa604723e */ /* 0x000fe400000000ff */
[----:B------:R3:W-:Y:S01]  /*7770*/  MUFU.EX2 R145, R9 ;  /* 0x0000000900917308 */ /* 0x0007e20000000800 */
[----:B------:R-:W-:Y:S01]  /*7780*/  F2FP.F16.F32.PACK_AB R5, R165, R242 ;  /* 0x000000f2a505723e */ /* 0x000fe200000000ff */
[----:B--2---:R-:W-:Y:S01]  /*7790*/  FFMA.FTZ R10, R179, UR12, -R12 ;  /* 0x0000000cb30a7c23 */ /* 0x004fe2000801080c */
[----:B------:R-:W-:-:S03]  /*77a0*/  F2FP.F16.F32.PACK_AB R6, R70, R77 ;  /* 0x0000004d4606723e */ /* 0x000fc600000000ff */
[----:B------:R2:W-:Y:S01]  /*77b0*/  MUFU.EX2 R249, R10 ;  /* 0x0000000a00f97308 */ /* 0x0005e20000000800 */
[----:B----4-:R-:W-:Y:S01]  /*77c0*/  FFMA.FTZ R8, R173, UR12, -R2 ;  /* 0x0000000cad087c23 */ /* 0x010fe20008010802 */
[----:B------:R-:W-:Y:S02]  /*77d0*/  F2FP.F16.F32.PACK_AB R7, R76, R144 ;  /* 0x000000904c07723e */ /* 0x000fe400000000ff */
[----:B------:R-:W-:Y:S01]  /*77e0*/  MOV R173, R166 ;  /* 0x000000a600ad7202 */ /* 0x000fe20000000f00 */
[----:B------:R4:W4:Y:S01]  /*77f0*/  MUFU.EX2 R155, R8 ;  /* 0x00000008009b7308 */ /* 0x0009220000000800 */
[--C-:B---3--:R-:W-:Y:S01]  /*7800*/  FFMA.FTZ R9, R171, UR12, -R0.reuse ;  /* 0x0000000cab097c23 */ /* 0x108fe20008010800 */
[----:B------:R-:W-:Y:S02]  /*7810*/  MOV R166, R160 ;  /* 0x000000a000a67202 */ /* 0x000fe40000000f00 */
[----:B------:R-:W-:Y:S01]  /*7820*/  HMMA.16816.F32 R116, R4, R18, R52 ;  /* 0x000000120474723c */ /* 0x000fe20000001834 */
[----:B------:R3:W-:Y:S01]  /*7830*/  MUFU.EX2 R167, R9 ;  /* 0x0000000900a77308 */ /* 0x0007e20000000800 */
[----:B------:R-:W-:Y:S01]  /*7840*/  MOV R160, R243 ;  /* 0x000000f300a07202 */ /* 0x000fe20000000f00 */
[----:B--2---:R-:W-:Y:S01]  /*7850*/  FFMA.FTZ R10, R197, UR12, -R0 ;  /* 0x0000000cc50a7c23 */ /* 0x004fe20008010800 */
[----:B------:R-:W-:Y:S01]  /*7860*/  IMAD.MOV.U32 R197, RZ, RZ, R242 ;  /* 0x000000ffffc57224 */ /* 0x000fe200078e00f2 */
[----:B------:R-:W-:-:S03]  /*7870*/  MOV R171, R240 ;  /* 0x000000f000ab7202 */ /* 0x000fc60000000f00 */
[C---:B-1----:R-:W-:Y:S01]  /*7880*/  HMMA.16816.F32 R52, R4.reuse, R24, R140 ;  /* 0x000000180434723c */ /* 0x042fe2000000188c */
[----:B------:R-:W-:Y:S02]  /*7890*/  IMAD.MOV.U32 R141, RZ, RZ, R28 ;  /* 0x000000ffff8d7224 */ /* 0x000fe400078e001c */
[----:B----4-:R-:W-:Y:S01]  /*78a0*/  FFMA.FTZ R8, R168, UR12, -R2 ;  /* 0x0000000ca8087c23 */ /* 0x010fe20008010802 */
[----:B------:R-:W1:Y:S01]  /*78b0*/  LDSM.16.MT88.4 R28, [R229+0xa000] ;  /* 0x00a00000e51c783b */ /* 0x000e620000004200 */
[----:B------:R-:W-:Y:S01]  /*78c0*/  MOV R168, R165 ;  /* 0x000000a500a87202 */ /* 0x000fe20000000f00 */
[----:B------:R-:W-:Y:S01]  /*78d0*/  IMAD.MOV.U32 R165, RZ, RZ, R71 ;  /* 0x000000ffffa57224 */ /* 0x000fe200078e0047 */
[----:B------:R2:W-:Y:S01]  /*78e0*/  MUFU.EX2 R75, R8 ;  /* 0x00000008004b7308 */ /* 0x0005e20000000800 */
[----:B---3--:R-:W-:Y:S01]  /*78f0*/  FFMA.FTZ R9, R174, UR12, -R3 ;  /* 0x0000000cae097c23 */ /* 0x008fe20008010803 */
[----:B------:R-:W-:Y:S01]  /*7900*/  HMMA.16816.F32 R136, R4, R32, R56 ;  /* 0x000000200488723c */ /* 0x000fe20000001838 */
[----:B------:R-:W-:Y:S01]  /*7910*/  MOV R71, R74 ;  /* 0x0000004a00477202 */ /* 0x000fe20000000f00 */
[----:B------:R-:W-:Y:S01]  /*7920*/  IMAD.MOV.U32 R142, RZ, RZ, R173 ;  /* 0x000000ffff8e7224 */ /* 0x000fe200078e00ad */
[----:B------:R3:W-:Y:S01]  /*7930*/  MUFU.EX2 R251, R9 ;  /* 0x0000000900fb7308 */ /* 0x0007e20000000800 */
[----:B------:R-:W-:-:S02]  /*7940*/  MOV R74, R246 ;  /* 0x000000f6004a7202 */ /* 0x000fc40000000f00 */
[----:B------:R-:W-:Y:S02]  /*7950*/  MOV R143, R168 ;  /* 0x000000a8008f7202 */ /* 0x000fe40000000f00 */
[----:B------:R-:W-:Y:S01]  /*7960*/  HMMA.16816.F32 R132, R4, R34, R44 ;  /* 0x000000220484723c */ /* 0x000fe2000000182c */
[----:B------:R-:W-:Y:S01]  /*7970*/  MOV R168, R71 ;  /* 0x0000004700a87202 */ /* 0x000fe20000000f00 */
[----:B------:R-:W-:Y:S02]  /*7980*/  IMAD.MOV.U32 R71, RZ, RZ, R241 ;  /* 0x000000ffff477224 */ /* 0x000fe400078e00f1 */
[----:B--2---:R-:W-:Y:S01]  /*7990*/  FFMA.FTZ R8, R175, UR12, -R0 ;  /* 0x0000000caf087c23 */ /* 0x004fe20008010800 */
[----:B------:R-:W-:-:S03]  /*79a0*/  MOV R175, R48 ;  /* 0x0000003000af7202 */ /* 0x000fc60000000f00 */
[----:B------:R2:W4:Y:S01]  /*79b0*/  MUFU.EX2 R153, R8 ;  /* 0x0000000800997308 */ /* 0x0005220000000800 */
[----:B------:R-:W-:Y:S01]  /*79c0*/  HMMA.16816.F32 R124, R4, R16, R80 ;  /* 0x00000010047c723c */ /* 0x000fe20000001850 */
[----:B---3--:R-:W-:Y:S01]  /*79d0*/  FFMA.FTZ R9, R78, UR12, -R3 ;  /* 0x0000000c4e097c23 */ /* 0x008fe20008010803 */
[----:B------:R-:W-:-:S03]  /*79e0*/  FFMA.FTZ R78, R190, UR12, -R0 ;  /* 0x0000000cbe4e7c23 */ /* 0x000fc60008010800 */
[----:B------:R3:W-:Y:S03]  /*79f0*/  MUFU.EX2 R170, R9 ;  /* 0x0000000900aa7308 */ /* 0x0007e60000000800 */
[----:B------:R-:W-:Y:S01]  /*7a00*/  HMMA.16816.F32 R60, R4, R20, R60 ;  /* 0x00000014043c723c */ /* 0x000fe2000000183c */
[----:B--2---:R-:W-:Y:S01]  /*7a10*/  FFMA.FTZ R8, R169, UR12, -R0 ;  /* 0x0000000ca9087c23 */ /* 0x004fe20008010800 */
[----:B------:R-:W-:-:S06]  /*7a20*/  MOV R169, R161 ;  /* 0x000000a100a97202 */ /* 0x000fcc0000000f00 */
[C---:B------:R-:W-:Y:S01]  /*7a30*/  HMMA.16816.F32 R56, R4.reuse, R22, R64 ;  /* 0x000000160438723c */ /* 0x040fe20000001840 */
[----:B------:R2:W1:Y:S01]  /*7a40*/  MUFU.EX2 R146, R8 ;  /* 0x0000000800927308 */ /* 0x0004620000000800 */
[----:B------:R-:W-:Y:S01]  /*7a50*/  MOV R161, R239 ;  /* 0x000000ef00a17202 */ /* 0x000fe20000000f00 */
[----:B---3--:R-:W-:Y:S02]  /*7a60*/  FFMA.FTZ R9, R178, UR12, -R12 ;  /* 0x0000000cb2097c23 */ /* 0x008fe4000801080c */
[----:B------:R3:W-:Y:S03]  /*7a70*/  MUFU.EX2 R239, R10 ;  /* 0x0000000a00ef7308 */ /* 0x0007e60000000800 */
[----:B------:R-:W-:Y:S01]  /*7a80*/  HMMA.16816.F32 R40, R4, R26, R84 ;  /* 0x0000001a0428723c */ /* 0x000fe20000001854 */
[----:B------:R-:W-:Y:S01]  /*7a90*/  F2FP.F16.F32.PACK_AB R4, R175, R155 ;  /* 0x0000009baf04723e */ /* 0x000fe200000000ff */
[----:B------:R3:W-:Y:S01]  /*7aa0*/  MUFU.EX2 R250, R9 ;  /* 0x0000000900fa7308 */ /* 0x0007e20000000800 */
[----:B----4-:R-:W-:-:S02]  /*7ab0*/  F2FP.F16.F32.PACK_AB R5, R141, R153 ;  /* 0x000000998d05723e */ /* 0x010fc400000000ff */
[----:B------:R-:W-:Y:S01]  /*7ac0*/  F2FP.F16.F32.PACK_AB R6, R145, R75 ;  /* 0x0000004b9106723e */ /* 0x000fe200000000ff */
[----:B--2---:R-:W-:Y:S01]  /*7ad0*/  FFMA.FTZ R8, R177, UR12, -R3 ;  /* 0x0000000cb1087c23 */ /* 0x004fe20008010803 */
[----:B-1----:R-:W-:-:S03]  /*7ae0*/  F2FP.F16.F32.PACK_AB R7, R146, R167 ;  /* 0x000000a79207723e */ /* 0x002fc600000000ff */
[----:B------:R1:W2:Y:S01]  /*7af0*/  MUFU.EX2 R140, R8 ;  /* 0x00000008008c7308 */ /* 0x0002a20000000800 */
[----:B---3--:R-:W-:Y:S01]  /*7b00*/  FFMA.FTZ R10, R207, UR12, -R12 ;  /* 0x0000000ccf0a7c23 */ /* 0x008fe2000801080c */
[----:B------:R-:W-:Y:S02]  /*7b10*/  MOV R207, R169 ;  /* 0x000000a900cf7202 */ /* 0x000fe40000000f00 */
[C---:B------:R-:W-:Y:S01]  /*7b20*/  HMMA.16816.F32 R48, R4.reuse, R32, R128 ;  /* 0x000000200430723c */ /* 0x040fe20000001880 */
[----:B------:R-:W-:Y:S01]  /*7b30*/  FFMA.FTZ R9, R194, UR12, -R2 ;  /* 0x0000000cc2097c23 */ /* 0x000fe20008010802 */
[----:B------:R-:W-:Y:S01]  /*7b40*/  IMAD.MOV.U32 R194, RZ, RZ, R163 ;  /* 0x000000ffffc27224 */ /* 0x000fe200078e00a3 */
[----:B------:R-:W-:Y:S02]  /*7b50*/  MOV R163, R159 ;  /* 0x0000009f00a37202 */ /* 0x000fe40000000f00 */
[----:B------:R-:W-:Y:S01]  /*7b60*/  MOV R159, R244 ;  /* 0x000000f4009f7202 */ /* 0x000fe20000000f00 */
[----:B------:R3:W-:Y:S01]  /*7b70*/  MUFU.EX2 R246, R9 ;  /* 0x0000000900f67308 */ /* 0x0007e20000000800 */
[----:B------:R-:W-:Y:S01]  /*7b80*/  MOV R169, R163 ;  /* 0x000000a300a97202 */ /* 0x000fe20000000f00 */
[----:B------:R-:W-:Y:S01]  /*7b90*/  HMMA.16816.F32 R44, R4, R34, R100 ;  /* 0x00000022042c723c */ /* 0x000fe20000001864 */
[----:B------:R-:W-:Y:S01]  /*7ba0*/  MOV R163, R11 ;  /* 0x0000000b00a37202 */ /* 0x000fe20000000f00 */
[----:B-1----:R-:W-:-:S04]  /*7bb0*/  FFMA.FTZ R8, R176, UR12, -R3 ;  /* 0x0000000cb0087c23 */ /* 0x002fc80008010803 */
[----:B------:R1:W-:Y:S02]  /*7bc0*/  MUFU.EX2 R252, R8 ;  /* 0x0000000800fc7308 */ /* 0x0003e40000000800 */
[----:B------:R-:W-:Y:S01]  /*7bd0*/  HMMA.16816.F32 R32, R4, R18, R88 ;  /* 0x000000120420723c */ /* 0x000fe20000001858 */
[----:B---3--:R-:W-:-:S07]  /*7be0*/  FFMA.FTZ R9, R185, UR12, -R2 ;  /* 0x0000000cb9097c23 */ /* 0x008fce0008010802 */
[----:B------:R-:W-:Y:S01]  /*7bf0*/  HMMA.16816.F32 R36, R4, R16, R92 ;  /* 0x000000100424723c */ /* 0x000fe2000000185c */
[----:B------:R-:W3:Y:S01]  /*7c00*/  LDSM.16.MT88.4 R16, [R164+0xa000] ;  /* 0x00a00000a410783b */ /* 0x000ee20000004200 */
[----:B------:R4:W-:Y:S01]  /*7c10*/  MUFU.EX2 R245, R9 ;  /* 0x0000000900f57308 */ /* 0x0009e20000000800 */
[----:B-1----:R-:W-:-:S05]  /*7c20*/  FFMA.FTZ R8, R184, UR12, -R12 ;  /* 0x0000000cb8087c23 */ /* 0x002fca000801080c */
[C---:B------:R-:W-:Y:S01]  /*7c30*/  HMMA.16816.F32 R64, R4.reuse, R20, R112 ;  /* 0x000000140440723c */ /* 0x040fe20000001870 */
[----:B------:R1:W2:Y:S07]  /*7c40*/  MUFU.EX2 R247, R8 ;  /* 0x0000000800f77308 */ /* 0x0002ae0000000800 */
[----:B------:R-:W-:Y:S01]  /*7c50*/  HMMA.16816.F32 R80, R4, R22, R108 ;  /* 0x000000160450723c */ /* 0x000fe2000000186c */
[----:B------:R-:W3:Y:S01]  /*7c60*/  LDSM.16.MT88.4 R20, [R180+0xa000] ;  /* 0x00a00000b414783b */ /* 0x000ee20000004200 */
[----:B----4-:R-:W-:Y:S01]  /*7c70*/  FFMA.FTZ R9, R196, UR12, -R0 ;  /* 0x0000000cc4097c23 */ /* 0x010fe20008010800 */
[----:B------:R-:W-:-:S03]  /*7c80*/  MOV R196, R175 ;  /* 0x000000af00c47202 */ /* 0x000fc60000000f00 */
[----:B------:R4:W-:Y:S01]  /*7c90*/  MUFU.EX2 R241, R9 ;  /* 0x0000000900f17308 */ /* 0x0009e20000000800 */
[----:B-1----:R-:W-:Y:S01]  /*7ca0*/  FFMA.FTZ R8, R79, UR12, -R12 ;  /* 0x0000000c4f087c23 */ /* 0x002fe2000801080c */
[C---:B------:R-:W-:Y:S01]  /*7cb0*/  HMMA.16816.F32 R88, R4.reuse, R24, R120 ;  /* 0x000000180458723c */ /* 0x040fe20000001878 */
[----:B------:R-:W-:Y:S01]  /*7cc0*/  MOV R79, R15 ;  /* 0x0000000f004f7202 */ /* 0x000fe20000000f00 */
[----:B------:R-:W-:Y:S01]  /*7cd0*/  MUFU.EX2 R123, R10 ;  /* 0x0000000a007b7308 */ /* 0x000fe20000000800 */
[----:B------:R-:W-:Y:S01]  /*7ce0*/  FFMA.FTZ R15, R223, UR12, -R0 ;  /* 0x0000000cdf0f7c23 */ /* 0x000fe20008010800 */
[----:B------:R-:W-:Y:S02]  /*7cf0*/  MOV R223, R72 ;  /* 0x0000004800df7202 */ /* 0x000fe40000000f00 */
[----:B------:R1:W1:Y:S02]  /*7d00*/  MUFU.EX2 R248, R8 ;  /* 0x0000000800f87308 */ /* 0x0002640000000800 */
[----:B------:R-:W-:Y:S01]  /*7d10*/  HMMA.16816.F32 R84, R4, R26, R96 ;  /* 0x0000001a0454723c */ /* 0x000fe20000001860 */
[----:B------:R-:W3:Y:S01]  /*7d20*/  LDSM.16.MT88.4 R24, [R152+0xa000] ;  /* 0x00a000009818783b */ /* 0x000ee20000004200 */
[----:B--2---:R-:W-:Y:S01]  /*7d30*/  F2FP.F16.F32.PACK_AB R4, R251, R140 ;  /* 0x0000008cfb04723e */ /* 0x004fe200000000ff */
[----:B------:R2:W-:Y:S01]  /*7d40*/  MUFU.EX2 R109, R15 ;  /* 0x0000000f006d7308 */ /* 0x0005e20000000800 */
[----:B------:R-:W-:Y:S01]  /*7d50*/  F2FP.F16.F32.PACK_AB R5, R249, R247 ;  /* 0x000000f7f905723e */ /* 0x000fe200000000ff */
[----:B----4-:R-:W-:Y:S01]  /*7d60*/  FFMA.FTZ R9, R198, UR12, -R3 ;  /* 0x0000000cc6097c23 */ /* 0x010fe20008010803 */
[----:B------:R-:W-:-:S02]  /*7d70*/  F2FP.F16.F32.PACK_AB R6, R170, R252 ;  /* 0x000000fcaa06723e */ /* 0x000fc400000000ff */
[----:B------:R-:W-:Y:S01]  /*7d80*/  MOV R198, R142 ;  /* 0x0000008e00c67202 */ /* 0x000fe20000000f00 */
[----:B------:R4:W-:Y:S01]  /*7d90*/  MUFU.EX2 R129, R9 ;  /* 0x0000000900817308 */ /* 0x0009e20000000800 */
[----:B------:R-:W-:Y:S01]  /*7da0*/  IMAD.MOV.U32 R142, RZ, RZ, R171 ;  /* 0x000000ffff8e7224 */ /* 0x000fe200078e00ab */
[----:B------:R-:W-:Y:S01]  /*7db0*/  MOV R171, R14 ;  /* 0x0000000e00ab7202 */ /* 0x000fe20000000f00 */
[--C-:B-1----:R-:W-:Y:S01]  /*7dc0*/  FFMA.FTZ R8, R199, UR12, -R2.reuse ;  /* 0x0000000cc7087c23 */ /* 0x102fe20008010802 */
[----:B------:R-:W-:Y:S01]  /*7dd0*/  F2FP.F16.F32.PACK_AB R7, R248, R250 ;  /* 0x000000faf807723e */ /* 0x000fe200000000ff */
[----:B------:R-:W-:Y:S01]  /*7de0*/  FFMA.FTZ R14, R222, UR12, -R2 ;  /* 0x0000000cde0e7c23 */ /* 0x000fe20008010802 */
[----:B------:R-:W-:Y:S01]  /*7df0*/  IMAD.MOV.U32 R199, RZ, RZ, R73 ;  /* 0x000000ffffc77224 */ /* 0x000fe200078e0049 */
[----:B------:R1:W3:Y:S01]  /*7e00*/  MUFU.EX2 R244, R8 ;  /* 0x0000000800f47308 */ /* 0x0002e20000000800 */
[----:B--2---:R-:W-:-:S03]  /*7e10*/  FFMA.FTZ R15, R191, UR12, -R0 ;  /* 0x0000000cbf0f7c23 */ /* 0x004fc60008010800 */
[----:B------:R-:W-:Y:S01]  /*7e20*/  HMMA.16816.F32 R136, R4, R28, R136 ;  /* 0x0000001c0488723c */ /* 0x000fe20000001888 */
[----:B------:R2:W-:Y:S01]  /*7e30*/  MUFU.EX2 R120, R14 ;  /* 0x0000000e00787308 */ /* 0x0005e20000000800 */
[----:B----4-:R-:W-:-:S04]  /*7e40*/  FFMA.FTZ R9, R186, UR12, -R3 ;  /* 0x0000000cba097c23 */ /* 0x010fc80008010803 */
[----:B------:R4:W-:Y:S02]  /*7e50*/  MUFU.EX2 R131, R9 ;  /* 0x0000000900837308 */ /* 0x0009e40000000800 */
[----:B------:R-:W-:Y:S01]  /*7e60*/  HMMA.16816.F32 R132, R4, R30, R132 ;  /* 0x0000001e0484723c */ /* 0x000fe20000001884 */
[----:B-1----:R-:W-:Y:S01]  /*7e70*/  FFMA.FTZ R8, R192, UR12, -R2 ;  /* 0x0000000cc0087c23 */ /* 0x002fe20008010802 */
[----:B------:R-:W-:-:S03]  /*7e80*/  IMAD.MOV.U32 R192, RZ, RZ, R144 ;  /* 0x000000ffffc07224 */ /* 0x000fc600078e0090 */
[----:B------:R1:W-:Y:S01]  /*7e90*/  MUFU.EX2 R243, R8 ;  /* 0x0000000800f37308 */ /* 0x0003e20000000800 */
[----:B--2---:R-:W-:Y:S02]  /*7ea0*/  FFMA.FTZ R14, R209, UR12, -R2 ;  /* 0x0000000cd10e7c23 */ /* 0x004fe40008010802 */
[----:B---3--:R-:W-:Y:S01]  /*7eb0*/  HMMA.16816.F32 R124, R4, R16, R124 ;  /* 0x00000010047c723c */ /* 0x008fe2000000187c */
[----:B------:R-:W-:Y:S01]  /*7ec0*/  MOV R209, R160 ;  /* 0x000000a000d17202 */ /* 0x000fe20000000f00 */
[----:B------:R2:W-:Y:S01]  /*7ed0*/  MUFU.EX2 R115, R14 ;  /* 0x0000000e00737308 */ /* 0x0005e20000000800 */
[----:B----4-:R-:W-:Y:S01]  /*7ee0*/  FFMA.FTZ R9, R201, UR12, -R12 ;  /* 0x0000000cc9097c23 */ /* 0x010fe2000801080c */
[----:B------:R-:W-:-:S04]  /*7ef0*/  MOV R201, R146 ;  /* 0x0000009200c97202 */ /* 0x000fc80000000f00 */
[----:B------:R-:W-:Y:S01]  /*7f00*/  HMMA.16816.F32 R116, R4, R18, R116 ;  /* 0x000000120474723c */ /* 0x000fe20000001874 */
[----:B------:R-:W-:Y:S01]  /*7f10*/  MUFU.EX2 R128, R9 ;  /* 0x0000000900807308 */ /* 0x000fe20000000800 */
[----:B-1----:R-:W-:-:S04]  /*7f20*/  FFMA.FTZ R8, R203, UR12, -R0 ;  /* 0x0000000ccb087c23 */ /* 0x002fc80008010800 */
[----:B------:R1:W3:Y:S02]  /*7f30*/  MUFU.EX2 R242, R8 ;  /* 0x0000000800f27308 */ /* 0x0002e40000000800 */
[----:B------:R-:W-:Y:S01]  /*7f40*/  HMMA.16816.F32 R172, R4, R20, R60 ;  /* 0x0000001404ac723c */ /* 0x000fe2000000183c */
[----:B--2---:R-:W-:-:S04]  /*7f50*/  FFMA.FTZ R14, R221, UR12, -R0 ;  /* 0x0000000cdd0e7c23 */ /* 0x004fc80008010800 */
[----:B------:R2:W-:Y:S03]  /*7f60*/  MUFU.EX2 R111, R14 ;  /* 0x0000000e006f7308 */ /* 0x0005e60000000800 */
[----:B------:R-:W-:Y:S01]  /*7f70*/  HMMA.16816.F32 R176, R4, R22, R56 ;  /* 0x0000001604b0723c */ /* 0x000fe20000001838 */
[----:B-1----:R-:W-:-:S07]  /*7f80*/  FFMA.FTZ R8, R187, UR12, -R0 ;  /* 0x0000000cbb087c23 */ /* 0x002fce0008010800 */
[----:B------:R-:W-:Y:S01]  /*7f90*/  HMMA.16816.F32 R96, R4, R24, R52 ;  /* 0x000000180460723c */ /* 0x000fe20000001834 */
[----:B------:R-:W1:Y:S01]  /*7fa0*/  MUFU.EX2 R240, R8 ;  /* 0x0000000800f07308 */ /* 0x000e620000000800 */
[----:B--2---:R-:W-:-:S04]  /*7fb0*/  FFMA.FTZ R14, R234, UR12, -R0 ;  /* 0x0000000cea0e7c23 */ /* 0x004fc80008010800 */
[----:B------:R-:W-:Y:S02]  /*7fc0*/  MUFU.EX2 R101, R14 ;  /* 0x0000000e00657308 */ /* 0x000fe40000000800 */
[----:B------:R-:W-:Y:S01]  /*7fd0*/  HMMA.16816.F32 R92, R4, R26, R40 ;  /* 0x0000001a045c723c */ /* 0x000fe20000001828 */
[----:B------:R-:W-:Y:S02]  /*7fe0*/  F2FP.F16.F32.PACK_AB R4, R246, R244 ;  /* 0x000000f4f604723e */ /* 0x000fe400000000ff */
[----:B---3--:R-:W-:Y:S02]  /*7ff0*/  F2FP.F16.F32.PACK_AB R5, R239, R242 ;  /* 0x000000f2ef05723e */ /* 0x008fe400000000ff */
[----:B------:R-:W-:Y:S02]  /*8000*/  F2FP.F16.F32.PACK_AB R6, R245, R243 ;  /* 0x000000f3f506723e */ /* 0x000fe400000000ff */
[----:B-1----:R-:W-:Y:S01]  /*8010*/  F2FP.F16.F32.PACK_AB R7, R240, R241 ;  /* 0x000000f1f007723e */ /* 0x002fe200000000ff */
[----:B------:R-:W-:Y:S01]  /*8020*/  FFMA.FTZ R8, R204, UR12, -R3 ;  /* 0x0000000ccc087c23 */ /* 0x000fe20008010803 */
[----:B------:R-:W-:Y:S01]  /*8030*/  IMAD.MOV.U32 R204, RZ, RZ, R141 ;  /* 0x000000ffffcc7224 */ /* 0x000fe200078e008d */
[----:B------:R-:W-:-:S02]  /*8040*/  MOV R141, R158 ;  /* 0x0000009e008d7202 */ /* 0x000fc40000000f00 */
[----:B------:R1:W2:Y:S02]  /*8050*/  MUFU.EX2 R203, R8 ;  /* 0x0000000800cb7308 */ /* 0x0002a40000000800 */
[C---:B------:R-:W-:Y:S08]  /*8060*/  HMMA.16816.F32 R60, R4.reuse, R28, R48 ;  /* 0x0000001c043c723c */ /* 0x040ff00000001830 */
[----:B------:R-:W-:Y:S01]  /*8070*/  HMMA.16816.F32 R56, R4, R30, R44 ;  /* 0x0000001e0438723c */ /* 0x000fe2000000182c */
[----:B------:R-:W3:Y:S01]  /*8080*/  LDSM.16.MT88.4 R28, [R229+0xa800] ;  /* 0x00a80000e51c783b */ /* 0x000ee20000004200 */
[----:B-1----:R-:W-:Y:S01]  /*8090*/  FFMA.FTZ R8, R195, UR12, -R3 ;  /* 0x0000000cc3087c23 */ /* 0x002fe20008010803 */
[----:B------:R-:W-:-:S05]  /*80a0*/  MOV R195, R145 ;  /* 0x0000009100c37202 */ /* 0x000fca0000000f00 */
[C---:B------:R-:W-:Y:S01]  /*80b0*/  HMMA.16816.F32 R52, R4.reuse, R16, R36 ;  /* 0x000000100434723c */ /* 0x040fe20000001824 */
[----:B------:R1:W-:Y:S07]  /*80c0*/  MUFU.EX2 R130, R8 ;  /* 0x0000000800827308 */ /* 0x0003ee0000000800 */
[----:B------:R-:W-:Y:S01]  /*80d0*/  HMMA.16816.F32 R44, R4, R18, R32 ;  /* 0x00000012042c723c */ /* 0x000fe20000001820 */
[----:B------:R-:W4:Y:S01]  /*80e0*/  LDSM.16.MT88.4 R16, [R164+0xa800] ;  /* 0x00a80000a410783b */ /* 0x000f220000004200 */
[----:B-1----:R-:W-:Y:S01]  /*80f0*/  FFMA.FTZ R8, R208, UR12, -R12 ;  /* 0x0000000cd0087c23 */ /* 0x002fe2000801080c */
[----:B------:R-:W-:-:S05]  /*8100*/  MOV R208, R143 ;  /* 0x0000008f00d07202 */ /* 0x000fca0000000f00 */
[C---:B------:R-:W-:Y:S01]  /*8110*/  HMMA.16816.F32 R40, R4.reuse, R20, R64 ;  /* 0x000000140428723c */ /* 0x040fe20000001840 */
[----:B------:R-:W-:Y:S01]  /*8120*/  MOV R143, R161 ;  /* 0x000000a1008f7202 */ /* 0x000fe20000000f00 */
[----:B------:R1:W3:Y:S01]  /*8130*/  MUFU.EX2 R121, R8 ;  /* 0x0000000800797308 */ /* 0x0002e20000000800 */
[----:B------:R-:W-:Y:S02]  /*8140*/  IMAD.MOV.U32 R161, RZ, RZ, R13 ;  /* 0x000000ffffa17224 */ /* 0x000fe400078e000d */
[----:B------:R-:W-:Y:S01]  /*8150*/  FFMA.FTZ R13, R225, UR12, -R2 ;  /* 0x0000000ce10d7c23 */ /* 0x000fe20008010802 */
[----:B------:R-:W-:Y:S01]  /*8160*/  IMAD.MOV.U32 R225, RZ, RZ, R169 ;  /* 0x000000ffffe17224 */ /* 0x000fe200078e00a9 */
[----:B------:R-:W-:Y:S01]  /*8170*/  MOV R222, R143 ;  /* 0x0000008f00de7202 */ /* 0x000fe20000000f00 */
[----:B------:R-:W-:Y:S01]  /*8180*/  IMAD.MOV.U32 R169, RZ, RZ, R162 ;  /* 0x000000ffffa97224 */ /* 0x000fe200078e00a2 */
[C---:B------:R-:W-:Y:S01]  /*8190*/  HMMA.16816.F32 R36, R4.reuse, R22, R80 ;  /* 0x000000160424723c */ /* 0x040fe20000001850 */
[----:B------:R2:W-:Y:S01]  /*81a0*/  MUFU.EX2 R114, R13 ;  /* 0x0000000d00727308 */ /* 0x0005e20000000800 */
[----:B------:R-:W4:Y:S01]  /*81b0*/  LDSM.16.MT88.4 R20, [R152+0xa800] ;  /* 0x00a800009814783b */ /* 0x000f220000004200 */
[--C-:B------:R-:W-:Y:S01]  /*81c0*/  FFMA.FTZ R80, R189, UR12, -R0.reuse ;  /* 0x0000000cbd507c23 */ /* 0x100fe20008010800 */
[--C-:B------:R-:W-:Y:S01]  /*81d0*/  FFMA.FTZ R82, R188, UR12, -R0.reuse ;  /* 0x0000000cbc527c23 */ /* 0x100fe20008010800 */
[----:B------:R-:W-:Y:S01]  /*81e0*/  FFMA.FTZ R81, R236, UR12, -R0 ;  /* 0x0000000cec517c23 */ /* 0x000fe20008010800 */
[----:B------:R-:W-:Y:S01]  /*81f0*/  MOV R143, R74 ;  /* 0x0000004a008f7202 */ /* 0x000fe20000000f00 */
[----:B-1----:R-:W-:Y:S01]  /*8200*/  FFMA.FTZ R8, R193, UR12, -R12 ;  /* 0x0000000cc1087c23 */ /* 0x002fe2000801080c */
[----:B------:R-:W-:Y:S01]  /*8210*/  HMMA.16816.F32 R32, R4, R24, R88 ;  /* 0x000000180420723c */ /* 0x000fe20000001858 */
[----:B------:R-:W-:Y:S01]  /*8220*/  MOV R193, R147 ;  /* 0x0000009300c17202 */ /* 0x000fe20000000f00 */
[--C-:B------:R-:W-:Y:S01]  /*8230*/  FFMA.FTZ R89, R68, UR12, -R2.reuse ;  /* 0x0000000c44597c23 */ /* 0x100fe20008010802 */
[----:B------:R-:W1:Y:S01]  /*8240*/  MUFU.EX2 R122, R8 ;  /* 0x00000008007a7308 */ /* 0x000e620000000800 */
[--C-:B------:R-:W-:Y:S01]  /*8250*/  FFMA.FTZ R88, R182, UR12, -R2.reuse ;  /* 0x0000000cb6587c23 */ /* 0x100fe20008010802 */
[----:B--2---:R-:W-:Y:S01]  /*8260*/  FFMA.FTZ R13, R218, UR12, -R2 ;  /* 0x0000000cda0d7c23 */ /* 0x004fe20008010802 */
[----:B------:R-:W-:-:S02]  /*8270*/  MOV R218, R142 ;  /* 0x0000008e00da7202 */ /* 0x000fc40000000f00 */
[----:B------:R-:W-:Y:S01]  /*8280*/  HMMA.16816.F32 R48, R4, R26, R84 ;  /* 0x0000001a0430723c */ /* 0x000fe20000001854 */
[----:B------:R-:W-:Y:S01]  /*8290*/  F2FP.F16.F32.PACK_AB R4, R129, R203 ;  /* 0x000000cb8104723e */ /* 0x000fe200000000ff */
[----:B------:R2:W-:Y:S01]  /*82a0*/  MUFU.EX2 R113, R13 ;  /* 0x0000000d00717308 */ /* 0x0005e20000000800 */
[----:B---3--:R-:W-:Y:S01]  /*82b0*/  F2FP.F16.F32.PACK_AB R5, R123, R121 ;  /* 0x000000797b05723e */ /* 0x008fe200000000ff */
[--C-:B------:R-:W-:Y:S01]  /*82c0*/  FFMA.FTZ R84, R181, UR12, -R2.reuse ;  /* 0x0000000cb5547c23 */ /* 0x100fe20008010802 */
[----:B------:R-:W-:Y:S01]  /*82d0*/  F2FP.F16.F32.PACK_AB R6, R131, R130 ;  /* 0x000000828306723e */ /* 0x000fe200000000ff */
[----:B------:R-:W-:Y:S01]  /*82e0*/  FFMA.FTZ R87, R235, UR12, -R2 ;  /* 0x0000000ceb577c23 */ /* 0x000fe20008010802 */
[----:B------:R-:W-:Y:S01]  /*82f0*/  MOV R142, R156 ;  /* 0x0000009c008e7202 */ /* 0x000fe20000000f00 */
[----:B------:R-:W-:Y:S01]  /*8300*/  LDSM.16.MT88.4 R24, [R164+0xb000] ;  /* 0x00b00000a418783b */ /* 0x000fe20000004200 */
[----:B-1----:R-:W-:-:S03]  /*8310*/  F2FP.F16.F32.PACK_AB R7, R122, R128 ;  /* 0x000000807a07723e */ /* 0x002fc600000000ff */
[----:B------:R-:W1:Y:S04]  /*8320*/  LDSM.16.MT88.4 R8, [R180+0xa800] ;  /* 0x00a80000b408783b */ /* 0x000e680000004200 */
[C---:B------:R-:W-:Y:S01]  /*8330*/  HMMA.16816.F32 R144, R4.reuse, R30, R132 ;  /* 0x0000001e0490723c */ /* 0x040fe20000001884 */
[----:B------:R-:W-:Y:S01]  /*8340*/  MOV R135, R171 ;  /* 0x000000ab00877202 */ /* 0x000fe20000000f00 */
[----:B--2---:R-:W-:Y:S01]  /*8350*/  FFMA.FTZ R13, R228, UR12, -R0 ;  /* 0x0000000ce40d7c23 */ /* 0x004fe20008010800 */
[----:B------:R-:W-:Y:S01]  /*8360*/  MOV R171, R159 ;  /* 0x0000009f00ab7202 */ /* 0x000fe20000000f00 */
[----:B------:R-:W-:Y:S01]  /*8370*/  IMAD.MOV.U32 R132, RZ, RZ, R165 ;  /* 0x000000ffff847224 */ /* 0x000fe200078e00a5 */
[----:B------:R-:W-:Y:S01]  /*8380*/  MOV R228, R157 ;  /* 0x0000009d00e47202 */ /* 0x000fe20000000f00 */
[----:B------:R2:W3:Y:S01]  /*8390*/  MUFU.EX2 R112, R13 ;  /* 0x0000000d00707308 */ /* 0x0004e20000000800 */
[----:B------:R-:W-:Y:S01]  /*83a0*/  MOV R133, R163 ;  /* 0x000000a300857202 */ /* 0x000fe20000000f00 */
[----:B----4-:R-:W-:Y:S01]  /*83b0*/  HMMA.16816.F32 R156, R4, R16, R124 ;  /* 0x00000010049c723c */ /* 0x010fe2000000187c */
[----:B------:R-:W-:Y:S01]  /*83c0*/  IMAD.MOV.U32 R127, RZ, RZ, R69 ;  /* 0x000000ffff7f7224 */ /* 0x000fe200078e0045 */
[----:B------:R-:W-:-:S02]  /*83d0*/  MOV R165, R71 ;  /* 0x0000004700a57202 */ /* 0x000fc40000000f00 */
[----:B------:R-:W-:Y:S01]  /*83e0*/  MOV R134, R161 ;  /* 0x000000a100867202 */ /* 0x000fe20000000f00 */
[----:B------:R4:W-:Y:S03]  /*83f0*/  MUFU.EX2 R71, R15 ;  /* 0x0000000f00477308 */ /* 0x0009e60000000800 */
[----:B------:R-:W-:Y:S01]  /*8400*/  HMMA.16816.F32 R136, R4, R28, R136 ;  /* 0x0000001c0488723c */ /* 0x000fe20000001888 */
[----:B--2---:R-:W-:-:S04]  /*8410*/  FFMA.FTZ R13, R216, UR12, -R0 ;  /* 0x0000000cd80d7c23 */ /* 0x004fc80008010800 */
[----:B------:R2:W3:Y:S03]  /*8420*/  MUFU.EX2 R110, R13 ;  /* 0x0000000d006e7308 */ /* 0x0004e60000000800 */
[C---:B------:R-:W-:Y:S01]  /*8430*/  HMMA.16816.F32 R160, R4.reuse, R18, R116 ;  /* 0x0000001204a0723c */ /* 0x040fe20000001874 */
[----:B----4-:R-:W-:Y:S01]  /*8440*/  FADD.FTZ R15, R223, R127 ;  /* 0x0000007fdf0f7221 */ /* 0x010fe20000010000 */
[----:B------:R-:W-:Y:S02]  /*8450*/  MOV R223, R228 ;  /* 0x000000e400df7202 */ /* 0x000fe40000000f00 */
[----:B------:R-:W-:Y:S01]  /*8460*/  MOV R127, R209 ;  /* 0x000000d1007f7202 */ /* 0x000fe20000000f00 */
[----:B------:R-:W-:Y:S01]  /*8470*/  IMAD.MOV.U32 R209, RZ, RZ, R133 ;  /* 0x000000ffffd17224 */ /* 0x000fe200078e0085 */
[----:B------:R-:W-:Y:S02]  /*8480*/  MOV R228, R132 ;  /* 0x0000008400e47202 */ /* 0x000fe40000000f00 */
[----:B------:R-:W-:Y:S01]  /*8490*/  HMMA.16816.F32 R96, R4, R20, R96 ;  /* 0x000000140460723c */ /* 0x000fe20000001860 */
[----:B------:R-:W-:Y:S01]  /*84a0*/  MOV R132, R134 ;  /* 0x0000008600847202 */ /* 0x000fe20000000f00 */
[----:B------:R-:W-:Y:S01]  /*84b0*/  IMAD.MOV.U32 R134, RZ, RZ, R208 ;  /* 0x000000ffff867224 */ /* 0x000fe200078e00d0 */
[----:B------:R-:W-:-:S02]  /*84c0*/  MOV R133, R135 ;  /* 0x0000008700857202 */ /* 0x000fc40000000f00 */
[----:B------:R-:W-:Y:S01]  /*84d0*/  MOV R135, R207 ;  /* 0x000000cf00877202 */ /* 0x000fe20000000f00 */
[----:B--2---:R-:W-:Y:S01]  /*84e0*/  FFMA.FTZ R13, R224, UR12, -R0 ;  /* 0x0000000ce00d7c23 */ /* 0x004fe20008010800 */
[----:B------:R-:W-:Y:S01]  /*84f0*/  MOV R208, R204 ;  /* 0x000000cc00d07202 */ /* 0x000fe20000000f00 */
[----:B------:R-:W-:Y:S01]  /*8500*/  IMAD.MOV.U32 R204, RZ, RZ, R197 ;  /* 0x000000ffffcc7224 */ /* 0x000fe200078e00c5 */
[----:B------:R-:W-:Y:S01]  /*8510*/  MOV R207, R198 ;  /* 0x000000c600cf7202 */ /* 0x000fe20000000f00 */
[C---:B-1----:R-:W-:Y:S01]  /*8520*/  HMMA.16816.F32 R172, R4.reuse, R8, R172 ;  /* 0x0000000804ac723c */ /* 0x042fe200000018ac */
[----:B------:R-:W-:Y:S01]  /*8530*/  MOV R198, R196 ;  /* 0x000000c400c67202 */ /* 0x000fe20000000f00 */
[----:B------:R1:W-:Y:S01]  /*8540*/  MUFU.EX2 R69, R13 ;  /* 0x0000000d00457308 */ /* 0x0003e20000000800 */
[----:B------:R-:W-:Y:S02]  /*8550*/  MOV R197, R76 ;  /* 0x0000004c00c57202 */ /* 0x000fe40000000f00 */
[----:B------:R-:W-:Y:S01]  /*8560*/  MOV R196, R194 ;  /* 0x000000c200c47202 */ /* 0x000fe20000000f00 */
[----:B------:R-:W2:Y:S02]  /*8570*/  LDL.LU R76, [R1+0x120] ;  /* 0x00012000014c7983 */ /* 0x000ea40000300800 */
[C---:B------:R-:W-:Y:S02]  /*8580*/  HMMA.16816.F32 R176, R4.reuse, R10, R176 ;  /* 0x0000000a04b0723c */ /* 0x040fe400000018b0 */
[----:B------:R-:W4:Y:S04]  /*8590*/  LDL.LU R194, [R1+0x8c] ;  /* 0x00008c0001c27983 */ /* 0x000f280000300800 */
[----:B------:R-:W2:Y:S02]  /*85a0*/  LDL.LU R125, [R1+0x28] ;  /* 0x00002800017d7983 */ /* 0x000ea40000300800 */
[----:B------:R-:W-:Y:S01]  /*85b0*/  HMMA.16816.F32 R92, R4, R22, R92 ;  /* 0x00000016045c723c */ /* 0x000fe2000000185c */
[----:B------:R-:W-:Y:S01]  /*85c0*/  F2FP.F16.F32.PACK_AB R4, R120, R114 ;  /* 0x000000727804723e */ /* 0x000fe200000000ff */
[----:B------:R-:W2:Y:S01]  /*85d0*/  LDL.LU R126, [R1+0x2c] ;  /* 0x00002c00017e7983 */ /* 0x000ea20000300800 */
[----:B---3--:R-:W-:Y:S01]  /*85e0*/  F2FP.F16.F32.PACK_AB R5, R109, R112 ;  /* 0x000000706d05723e */ /* 0x008fe200000000ff */
[----:B-1----:R-:W-:Y:S01]  /*85f0*/  FFMA.FTZ R13, R231, UR12, -R12 ;  /* 0x0000000ce70d7c23 */ /* 0x002fe2000801080c */
[----:B------:R-:W-:-:S02]  /*8600*/  F2FP.F16.F32.PACK_AB R6, R115, R113 ;  /* 0x000000717306723e */ /* 0x000fc400000000ff */
[----:B------:R-:W-:-:S07]  /*8610*/  F2FP.F16.F32.PACK_AB R7, R110, R111 ;  /* 0x0000006f6e07723e */ /* 0x000fce00000000ff */
[----:B------:R-:W-:Y:S01]  /*8620*/  HMMA.16816.F32 R40, R4, R8, R40 ;  /* 0x000000080428723c */ /* 0x000fe20000001828 */
[--C-:B------:R-:W-:Y:S01]  /*8630*/  FFMA.FTZ R8, R227, UR12, -R3.reuse ;  /* 0x0000000ce3087c23 */ /* 0x100fe20008010803 */
[----:B------:R-:W-:-:S03]  /*8640*/  FFMA.FTZ R9, R211, UR12, -R3 ;  /* 0x0000000cd3097c23 */ /* 0x000fc60008010803 */
[----:B------:R1:W-:Y:S03]  /*8650*/  MUFU.EX2 R108, R8 ;  /* 0x00000008006c7308 */ /* 0x0003e60000000800 */
[C---:B------:R-:W-:Y:S01]  /*8660*/  HMMA.16816.F32 R184, R4.reuse, R20, R32 ;  /* 0x0000001404b8723c */ /* 0x040fe20000001820 */
[--C-:B------:R-:W-:Y:S01]  /*8670*/  FFMA.FTZ R35, R232, UR12, -R2.reuse ;  /* 0x0000000ce8237c23 */ /* 0x100fe20008010802 */
[--C-:B------:R-:W-:Y:S01]  /*8680*/  FFMA.FTZ R34, R212, UR12, -R2.reuse ;  /* 0x0000000cd4227c23 */ /* 0x100fe20008010802 */
[--C-:B------:R-:W-:Y:S01]  /*8690*/  FFMA.FTZ R33, R205, UR12, -R2.reuse ;  /* 0x0000000ccd217c23 */ /* 0x100fe20008010802 */
[----:B------:R-:W-:Y:S01]  /*86a0*/  FFMA.FTZ R32, R183, UR12, -R2 ;  /* 0x0000000cb7207c23 */ /* 0x000fe20008010802 */
[----:B------:R-:W-:Y:S01]  /*86b0*/  FFMA.FTZ R2, R210, UR12, -R12 ;  /* 0x0000000cd2027c23 */ /* 0x000fe2000801080c */
[----:B------:R3:W2:Y:S01]  /*86c0*/  MUFU.EX2 R90, R9 ;  /* 0x00000009005a7308 */ /* 0x0006a20000000800 */
[--C-:B------:R-:W-:Y:S01]  /*86d0*/  FFMA.FTZ R21, R213, UR12, -R3.reuse ;  /* 0x0000000cd5157c23 */ /* 0x100fe20008010803 */
[C---:B------:R-:W-:Y:S01]  /*86e0*/  HMMA.16816.F32 R48, R4.reuse, R22, R48 ;  /* 0x000000160430723c */ /* 0x040fe20000001830 */
[--C-:B------:R-:W-:Y:S01]  /*86f0*/  FFMA.FTZ R23, R217, UR12, -R3.reuse ;  /* 0x0000000cd9177c23 */ /* 0x100fe20008010803 */
[----:B------:R3:W-:Y:S01]  /*8700*/  MUFU.EX2 R85, R2 ;  /* 0x0000000200557308 */ /* 0x0007e20000000800 */
[--C-:B-1----:R-:W-:Y:S01]  /*8710*/  FFMA.FTZ R8, R206, UR12, -R3.reuse ;  /* 0x0000000cce087c23 */ /* 0x102fe20008010803 */
[--C-:B------:R-:W-:Y:S01]  /*8720*/  FFMA.FTZ R22, R214, UR12, -R3.reuse ;  /* 0x0000000cd6167c23 */ /* 0x100fe20008010803 */
[----:B------:R-:W-:Y:S01]  /*8730*/  FFMA.FTZ R20, R237, UR12, -R3 ;  /* 0x0000000ced147c23 */ /* 0x000fe20008010803 */
[----:B------:R1:W-:Y:S01]  /*8740*/  MUFU.EX2 R74, R32 ;  /* 0x00000020004a7308 */ /* 0x0003e20000000800 */
[----:B------:R-:W-:Y:S01]  /*8750*/  FADD.FTZ R79, R79, R228 ;  /* 0x000000e44f4f7221 */ /* 0x000fe20000010000 */
[----:B------:R-:W-:Y:S01]  /*8760*/  IMAD.MOV.U32 R216, RZ, RZ, R171 ;  /* 0x000000ffffd87224 */ /* 0x000fe200078e00ab */
[----:B------:R-:W-:Y:S01]  /*8770*/  MOV R221, R165 ;  /* 0x000000a500dd7202 */ /* 0x000fe20000000f00 */
[----:B------:R1:W-:Y:S01]  /*8780*/  MUFU.EX2 R91, R8 ;  /* 0x00000008005b7308 */ /* 0x0003e20000000800 */
[----:B------:R-:W-:Y:S01]  /*8790*/  HMMA.16816.F32 R60, R4, R28, R60 ;  /* 0x0000001c043c723c */ /* 0x000fe2000000183c */
[----:B---3--:R-:W-:Y:S01]  /*87a0*/  FFMA.FTZ R9, R202, UR12, -R3 ;  /* 0x0000000cca097c23 */ /* 0x008fe20008010803 */
[----:B------:R-:W-:Y:S01]  /*87b0*/  FFMA.FTZ R3, R230, UR12, -R12 ;  /* 0x0000000ce6037c23 */ /* 0x000fe2000801080c */
[----:B------:R-:W-:Y:S01]  /*87c0*/  MUFU.EX2 R73, R34 ;  /* 0x0000002200497308 */ /* 0x000fe20000000800 */
[----:B------:R-:W-:Y:S01]  /*87d0*/  FFMA.FTZ R2, R219, UR12, -R0 ;  /* 0x0000000cdb027c23 */ /* 0x000fe20008010800 */
[----:B------:R-:W-:-:S02]  /*87e0*/  FFMA.FTZ R0, R238, UR12, -R12 ;  /* 0x0000000cee007c23 */ /* 0x000fc4000801080c */
[----:B------:R3:W-:Y:S01]  /*87f0*/  MUFU.EX2 R100, R9 ;  /* 0x0000000900647308 */ /* 0x0007e20000000800 */
[C---:B------:R-:W-:Y:S01]  /*8800*/  HMMA.16816.F32 R56, R4.reuse, R30, R56 ;  /* 0x0000001e0438723c */ /* 0x040fe20000001838 */
[----:B-1----:R-:W-:Y:S02]  /*8810*/  FADD.FTZ R32, R209, R15 ;  /* 0x0000000fd1207221 */ /* 0x002fe40000010000 */
[----:B------:R1:W-:Y:S01]  /*8820*/  MUFU.EX2 R68, R2 ;  /* 0x0000000200447308 */ /* 0x0003e20000000800 */
[--C-:B------:R-:W-:Y:S01]  /*8830*/  FFMA.FTZ R8, R233, UR12, -R12.reuse ;  /* 0x0000000ce9087c23 */ /* 0x100fe2000801080c */
[----:B------:R-:W-:Y:S02]  /*8840*/  MOV R228, R204 ;  /* 0x000000cc00e47202 */ /* 0x000fe40000000f00 */
[----:B------:R-:W-:Y:S01]  /*8850*/  MUFU.EX2 R34, R22 ;  /* 0x0000001600227308 */ /* 0x000fe20000000800 */
[----:B------:R-:W-:Y:S01]  /*8860*/  HMMA.16816.F32 R52, R4, R16, R52 ;  /* 0x000000100434723c */ /* 0x000fe20000001834 */
[----:B------:R-:W2:Y:S02]  /*8870*/  LDSM.16.MT88.4 R28, [R229+0xb000] ;  /* 0x00b00000e51c783b */ /* 0x000ea40000004200 */
[----:B------:R1:W-:Y:S01]  /*8880*/  MUFU.EX2 R103, R8 ;  /* 0x0000000800677308 */ /* 0x0003e20000000800 */
[----:B---3--:R-:W-:-:S03]  /*8890*/  FFMA.FTZ R9, R220, UR12, -R12 ;  /* 0x0000000cdc097c23 */ /* 0x008fc6000801080c */
[----:B------:R-:W-:Y:S01]  /*88a0*/  MUFU.EX2 R72, R33 ;  /* 0x0000002100487308 */ /* 0x000fe20000000800 */
[C---:B------:R-:W-:Y:S01]  /*88b0*/  HMMA.16816.F32 R44, R4.reuse, R18, R44 ;  /* 0x00000012042c723c */ /* 0x040fe2000000182c */
[--C-:B-1----:R-:W-:Y:S01]  /*88c0*/  FFMA.FTZ R2, R226, UR12, -R12.reuse ;  /* 0x0000000ce2027c23 */ /* 0x102fe2000801080c */
[----:B------:R-:W-:Y:S01]  /*88d0*/  MOV R209, R198 ;  /* 0x000000c600d17202 */ /* 0x000fe20000000f00 */
[----:B------:R1:W-:Y:S01]  /*88e0*/  MUFU.EX2 R22, R3 ;  /* 0x0000000300167308 */ /* 0x0003e20000000800 */
[----:B------:R-:W3:Y:S03]  /*88f0*/  LDSM.16.MT88.4 R16, [R180+0xb000] ;  /* 0x00b00000b410783b */ /* 0x000ee60000004200 */
[----:B------:R-:W-:Y:S01]  /*8900*/  MUFU.EX2 R102, R35 ;  /* 0x0000002300667308 */ /* 0x000fe20000000800 */
[----:B------:R-:W-:Y:S01]  /*8910*/  HMMA.16816.F32 R64, R4, R10, R36 ;  /* 0x0000000a0440723c */ /* 0x000fe20000001824 */
[----:B------:R-:W-:Y:S01]  /*8920*/  FFMA.FTZ R8, R215, UR12, -R12 ;  /* 0x0000000cd7087c23 */ /* 0x000fe2000801080c */
[----:B------:R-:W-:Y:S01]  /*8930*/  FADD.FTZ R12, R223, R127 ;  /* 0x0000007fdf0c7221 */ /* 0x000fe20000010000 */
[----:B------:R-:W-:Y:S01]  /*8940*/  MOV R223, R196 ;  /* 0x000000c400df7202 */ /* 0x000fe20000000f00 */
[----:B--2---:R-:W-:Y:S01]  /*8950*/  FADD.FTZ R14, R126, R125 ;  /* 0x0000007d7e0e7221 */ /* 0x004fe20000010000 */
[----:B------:R-:W-:Y:S01]  /*8960*/  MUFU.EX2 R33, R2 ;  /* 0x0000000200217308 */ /* 0x000fe20000000800 */
[----:B------:R-:W-:Y:S01]  /*8970*/  F2FP.F16.F32.PACK_AB R4, R90, R108 ;  /* 0x0000006c5a04723e */ /* 0x000fe200000000ff */
[----:B------:R-:W-:Y:S01]  /*8980*/  LDSM.16.MT88.4 R180, [R180+0xb800] ;  /* 0x00b80000b4b4783b */ /* 0x000fe20000004200 */
[----:B------:R-:W-:Y:S01]  /*8990*/  FADD.FTZ R15, R132, R14 ;  /* 0x0000000e840f7221 */ /* 0x000fe20000010000 */
[----:B------:R-:W-:Y:S01]  /*89a0*/  FADD.FTZ R14, R133, R12 ;  /* 0x0000000c850e7221 */ /* 0x000fe20000010000 */
[----:B------:R-:W-:Y:S01]  /*89b0*/  FADD.FTZ R12, R216, R79 ;  /* 0x0000004fd80c7221 */ /* 0x000fe20000010000 */
[----:B------:R-:W-:Y:S01]  /*89c0*/  IMAD.MOV.U32 R132, RZ, RZ, R208 ;  /* 0x000000ffff847224 */ /* 0x000fe200078e00d0 */
[----:B------:R-:W-:Y:S01]  /*89d0*/  MOV R133, R207 ;  /* 0x000000cf00857202 */ /* 0x000fe20000000f00 */
[----:B------:R-:W-:Y:S01]  /*89e0*/  IMAD.MOV.U32 R216, RZ, RZ, R221 ;  /* 0x000000ffffd87224 */ /* 0x000fe200078e00dd */
[----:B------:R-:W-:Y:S01]  /*89f0*/  MOV R221, R223 ;  /* 0x000000df00dd7202 */ /* 0x000fe20000000f00 */
[----:B------:R-:W-:Y:S01]  /*8a00*/  MUFU.EX2 R35, R0 ;  /* 0x0000000000237308 */ /* 0x000fe20000000800 */
[----:B------:R-:W-:-:S02]  /*8a10*/  MOV R223, R228 ;  /* 0x000000e400df7202 */ /* 0x000fc40000000f00 */
[----:B------:R-:W-:Y:S01]  /*8a20*/  MOV R228, R209 ;  /* 0x000000d100e47202 */ /* 0x000fe20000000f00 */
[----:B------:R-:W-:Y:S01]  /*8a30*/  IMAD.MOV.U32 R209, RZ, RZ, R132 ;  /* 0x000000ffffd17224 */ /* 0x000fe200078e0084 */
[----:B------:R-:W-:Y:S01]  /*8a40*/  MOV R132, R133 ;  /* 0x0000008500847202 */ /* 0x000fe20000000f00 */
[----:B------:R-:W2:Y:S01]  /*8a50*/  MUFU.EX2 R86, R9 ;  /* 0x0000000900567308 */ /* 0x000ea20000000800 */
[----:B------:R-:W-:Y:S02]  /*8a60*/  MOV R133, R134 ;  /* 0x0000008600857202 */ /* 0x000fe40000000f00 */
[----:B------:R-:W-:Y:S01]  /*8a70*/  MOV R134, R135 ;  /* 0x0000008700867202 */ /* 0x000fe20000000f00 */
[----:B------:R-:W-:Y:S01]  /*8a80*/  IMAD.MOV.U32 R135, RZ, RZ, R218 ;  /* 0x000000ffff877224 */ /* 0x000fe200078e00da */
[----:B------:R-:W-:Y:S01]  /*8a90*/  MOV R218, R222 ;  /* 0x000000de00da7202 */ /* 0x000fe20000000f00 */
[----:B------:R-:W3:Y:S01]  /*8aa0*/  MUFU.EX2 R83, R8 ;  /* 0x0000000800537308 */ /* 0x000ee20000000800 */
[----:B------:R-:W-:-:S02]  /*8ab0*/  MOV R222, R225 ;  /* 0x000000e100de7202 */ /* 0x000fc40000000f00 */
[----:B------:R-:W-:Y:S01]  /*8ac0*/  MOV R225, R193 ;  /* 0x000000c100e17202 */ /* 0x000fe20000000f00 */
[----:B------:R-:W-:Y:S01]  /*8ad0*/  IMAD.MOV.U32 R193, RZ, RZ, R195 ;  /* 0x000000ffffc17224 */ /* 0x000fe200078e00c3 */
[----:B------:R-:W-:Y:S01]  /*8ae0*/  MOV R195, R192 ;  /* 0x000000c000c37202 */ /* 0x000fe20000000f00 */
[----:B-1----:R-:W-:Y:S01]  /*8af0*/  FADD.FTZ R3, R216, R32 ;  /* 0x00000020d8037221 */ /* 0x002fe20000010000 */
[----:B------:R-:W-:Y:S02]  /*8b00*/  MOV R192, R77 ;  /* 0x0000004d00c07202 */ /* 0x000fe40000000f00 */
[----:B------:R-:W4:Y:S01]  /*8b10*/  LDL.LU R77, [R1+0x11c] ;  /* 0x00011c00014d7983 */ /* 0x000f220000300800 */
[----:B--2---:R-:W-:Y:S02]  /*8b20*/  F2FP.F16.F32.PACK_AB R5, R86, R103 ;  /* 0x000000675605723e */ /* 0x004fe400000000ff */
[----:B------:R-:W-:Y:S01]  /*8b30*/  F2FP.F16.F32.PACK_AB R6, R100, R91 ;  /* 0x0000005b6406723e */ /* 0x000fe200000000ff */
[----:B------:R-:W2:Y:S01]  /*8b40*/  LDL.LU R216, [R1+0x58] ;  /* 0x0000580001d87983 */ /* 0x000ea20000300800 */
[----:B---3--:R-:W-:-:S03]  /*8b50*/  F2FP.F16.F32.PACK_AB R7, R85, R83 ;  /* 0x000000535507723e */ /* 0x008fc600000000ff */
[----:B------:R-:W1:Y:S04]  /*8b60*/  LDSM.16.MT88.4 R8, [R152+0xb000] ;  /* 0x00b000009808783b */ /* 0x000e680000004200 */
[C---:B------:R-:W-:Y:S08]  /*8b70*/  HMMA.16816.F32 R136, R4.reuse, R28, R136 ;  /* 0x0000001c0488723c */ /* 0x040ff00000001888 */
[C---:B------:R-:W-:Y:S08]  /*8b80*/  HMMA.16816.F32 R144, R4.reuse, R30, R144 ;  /* 0x0000001e0490723c */ /* 0x040ff00000001890 */
[C---:B------:R-:W-:Y:S08]  /*8b90*/  HMMA.16816.F32 R156, R4.reuse, R24, R156 ;  /* 0x00000018049c723c */ /* 0x040ff0000000189c */
[C---:B------:R-:W-:Y:S08]  /*8ba0*/  HMMA.16816.F32 R160, R4.reuse, R26, R160 ;  /* 0x0000001a04a0723c */ /* 0x040ff000000018a0 */
[C---:B------:R-:W-:Y:S08]  /*8bb0*/  HMMA.16816.F32 R172, R4.reuse, R16, R172 ;  /* 0x0000001004ac723c */ /* 0x040ff000000018ac */
[C---:B------:R-:W-:Y:S08]  /*8bc0*/  HMMA.16816.F32 R176, R4.reuse, R18, R176 ;  /* 0x0000001204b0723c */ /* 0x040ff000000018b0 */
[----:B-1----:R-:W-:Y:S01]  /*8bd0*/  HMMA.16816.F32 R188, R4, R8, R96 ;  /* 0x0000000804bc723c */ /* 0x002fe20000001860 */
[----:B--2---:R-:W-:-:S02]  /*8be0*/  FADD.FTZ R2, R216, R15 ;  /* 0x0000000fd8027221 */ /* 0x004fc40000010000 */
[----:B------:R-:W2:Y:S05]  /*8bf0*/  LDL.LU R216, [R1+0xa4] ;  /* 0x0000a40001d87983 */ /* 0x000eaa0000300800 */
[----:B------:R-:W-:Y:S01]  /*8c00*/  HMMA.16816.F32 R36, R4, R10, R92 ;  /* 0x0000000a0424723c */ /* 0x000fe2000000185c */
[----:B------:R-:W-:Y:S02]  /*8c10*/  F2FP.F16.F32.PACK_AB R4, R73, R102 ;  /* 0x000000664904723e */ /* 0x000fe400000000ff */
[----:B------:R-:W-:Y:S02]  /*8c20*/  F2FP.F16.F32.PACK_AB R5, R69, R101 ;  /* 0x000000654505723e */ /* 0x000fe400000000ff */
[----:B------:R-:W-:Y:S01]  /*8c30*/  F2FP.F16.F32.PACK_AB R6, R74, R72 ;  /* 0x000000484a06723e */ /* 0x000fe200000000ff */
[----:B--2---:R-:W-:-:S02]  /*8c40*/  FADD.FTZ R0, R216, R14 ;  /* 0x0000000ed8007221 */ /* 0x004fc40000010000 */
[----:B------:R-:W2:Y:S01]  /*8c50*/  LDL.LU R216, [R1+0x9c] ;  /* 0x00009c0001d87983 */ /* 0x000ea20000300800 */
[----:B------:R-:W-:-:S07]  /*8c60*/  F2FP.F16.F32.PACK_AB R7, R71, R68 ;  /* 0x000000444707723e */ /* 0x000fce00000000ff */
[C---:B------:R-:W-:Y:S01]  /*8c70*/  HMMA.16816.F32 R184, R4.reuse, R8, R184 ;  /* 0x0000000804b8723c */ /* 0x040fe200000018b8 */
[----:B--2---:R-:W-:Y:S02]  /*8c80*/  FADD.FTZ R8, R216, R12 ;  /* 0x0000000cd8087221 */ /* 0x004fe40000010000 */
[----:B------:R-:W2:Y:S02]  /*8c90*/  LDL.LU R216, [R1+0x50] ;  /* 0x0000500001d87983 */ /* 0x000ea40000300800 */
[----:B--2---:R-:W-:Y:S02]  /*8ca0*/  FADD.FTZ R3, R216, R3 ;  /* 0x00000003d8037221 */ /* 0x004fe40000010000 */
[----:B------:R-:W2:Y:S01]  /*8cb0*/  LDL.LU R216, [R1+0x40] ;  /* 0x0000400001d87983 */ /* 0x000ea20000300800 */
[----:B------:R-:W-:Y:S01]  /*8cc0*/  MOV R116, R134 ;  /* 0x0000008600747202 */ /* 0x000fe20000000f00 */
[----:B--2---:R-:W-:Y:S02]  /*8cd0*/  FADD.FTZ R2, R216, R2 ;  /* 0x00000002d8027221 */ /* 0x004fe40000010000 */
[----:B------:R-:W2:Y:S01]  /*8ce0*/  LDL.LU R216, [R1+0x98] ;  /* 0x0000980001d87983 */ /* 0x000ea20000300800 */
[----:B------:R-:W-:Y:S01]  /*8cf0*/  IMAD.MOV.U32 R117, RZ, RZ, R135 ;  /* 0x000000ffff757224 */ /* 0x000fe200078e0087 */
[----:B------:R-:W-:Y:S01]  /*8d00*/  MOV R208, R140 ;  /* 0x0000008c00d07202 */ /* 0x000fe20000000f00 */
[----:B------:R-:W-:Y:S01]  /*8d10*/  IMAD.MOV.U32 R126, RZ, RZ, R141 ;  /* 0x000000ffff7e7224 */ /* 0x000fe200078e008d */
[----:B------:R-:W-:Y:S01]  /*8d20*/  MOV R127, R142 ;  /* 0x0000008e007f7202 */ /* 0x000fe20000000f00 */
[----:B------:R-:W-:Y:S01]  /*8d30*/  HMMA.16816.F32 R56, R4, R30, R56 ;  /* 0x0000001e0438723c */ /* 0x000fe20000001838 */
[----:B------:R-:W-:-:S02]  /*8d40*/  MOV R198, R143 ;  /* 0x0000008f00c67202 */ /* 0x000fc40000000f00 */
[----:B------:R-:W-:Y:S02]  /*8d50*/  MOV R118, R218 ;  /* 0x000000da00767202 */ /* 0x000fe40000000f00 */
[----:B------:R-:W-:-:S03]  /*8d60*/  MOV R119, R222 ;  /* 0x000000de00777202 */ /* 0x000fc60000000f00 */
[----:B------:R-:W-:Y:S01]  /*8d70*/  HMMA.16816.F32 R140, R4, R28, R60 ;  /* 0x0000001c048c723c */ /* 0x000fe2000000183c */
[----:B----4-:R-:W-:Y:S02]  /*8d80*/  MOV R124, R194 ;  /* 0x000000c2007c7202 */ /* 0x010fe40000000f00 */
[----:B------:R-:W-:-:S05]  /*8d90*/  MOV R125, R199 ;  /* 0x000000c7007d7202 */ /* 0x000fca0000000f00 */
[C---:B------:R-:W-:Y:S08]  /*8da0*/  HMMA.16816.F32 R52, R4.reuse, R24, R52 ;  /* 0x000000180434723c */ /* 0x040ff00000001834 */
[C---:B------:R-:W-:Y:S08]  /*8db0*/  HMMA.16816.F32 R44, R4.reuse, R26, R44 ;  /* 0x0000001a042c723c */ /* 0x040ff0000000182c */
[C---:B------:R-:W-:Y:S08]  /*8dc0*/  HMMA.16816.F32 R40, R4.reuse, R16, R40 ;  /* 0x000000100428723c */ /* 0x040ff00000001828 */
[----:B------:R-:W-:Y:S01]  /*8dd0*/  HMMA.16816.F32 R28, R4, R18, R64 ;  /* 0x00000012041c723c */ /* 0x000fe20000001840 */
[----:B------:R-:W-:-:S07]  /*8de0*/  MOV R204, R169 ;  /* 0x000000a900cc7202 */ /* 0x000fce0000000f00 */
[----:B------:R-:W-:Y:S01]  /*8df0*/  HMMA.16816.F32 R24, R4, R10, R48 ;  /* 0x0000000a0418723c */ /* 0x000fe20000001830 */
[----:B------:R-:W-:Y:S01]  /*8e00*/  FADD.FTZ R4, R116, R8 ;  /* 0x0000000874047221 */ /* 0x000fe20000010000 */
[----:B------:R-:W-:Y:S01]  /*8e10*/  MOV R116, R117 ;  /* 0x0000007500747202 */ /* 0x000fe20000000f00 */
[----:B------:R-:W-:Y:S01]  /*8e20*/  IMAD.MOV.U32 R207, RZ, RZ, R197 ;  /* 0x000000ffffcf7224 */ /* 0x000fe200078e00c5 */
[----:B------:R-:W-:Y:S02]  /*8e30*/  MOV R117, R118 ;  /* 0x0000007600757202 */ /* 0x000fe40000000f00 */
[----:B------:R-:W-:Y:S02]  /*8e40*/  MOV R196, R148 ;  /* 0x0000009400c47202 */ /* 0x000fe40000000f00 */
[----:B------:R-:W-:Y:S01]  /*8e50*/  MOV R171, R166 ;  /* 0x000000a600ab7202 */ /* 0x000fe20000000f00 */
[----:B------:R-:W-:Y:S01]  /*8e60*/  IMAD.MOV.U32 R134, RZ, RZ, R75 ;  /* 0x000000ffff867224 */ /* 0x000fe200078e004b */
[----:B------:R-:W-:Y:S01]  /*8e70*/  MOV R118, R119 ;  /* 0x0000007700767202 */ /* 0x000fe20000000f00 */
[----:B------:R-:W-:Y:S01]  /*8e80*/  IMAD.MOV.U32 R169, RZ, RZ, R149 ;  /* 0x000000ffffa97224 */ /* 0x000fe200078e0095 */
[----:B------:R-:W-:Y:S01]  /*8e90*/  MOV R197, R151 ;  /* 0x0000009700c57202 */ /* 0x000fe20000000f00 */
[----:B------:R1:W5:Y:S01]  /*8ea0*/  LDL.LU R75, [R1+0x118] ;  /* 0x00011800014b7983 */ /* 0x0003620000300800 */
[----:B------:R-:W-:Y:S01]  /*8eb0*/  MOV R199, R150 ;  /* 0x0000009600c77202 */ /* 0x000fe20000000f00 */
[----:B------:R-:W-:Y:S01]  /*8ec0*/  FADD.FTZ R2, R77, R2 ;  /* 0x000000024d027221 */ /* 0x000fe20000010000 */
[----:B------:R-:W-:Y:S01]  /*8ed0*/  FADD.FTZ R3, R116, R3 ;  /* 0x0000000374037221 */ /* 0x000fe20000010000 */
[----:B--2---:R-:W-:Y:S01]  /*8ee0*/  FADD.FTZ R0, R216, R0 ;  /* 0x00000000d8007221 */ /* 0x004fe20000010000 */
[----:B------:R-:W-:Y:S01]  /*8ef0*/  MOV R216, R225 ;  /* 0x000000e100d87202 */ /* 0x000fe20000000f00 */
[----:B------:R-:W2:Y:S04]  /*8f00*/  LDSM.16.MT88.4 R148, [R229+0xb800] ;  /* 0x00b80000e594783b */ /* 0x000ea80000004200 */
[----:B------:R-:W-:Y:S01]  /*8f10*/  IMAD.MOV.U32 R119, RZ, RZ, R216 ;  /* 0x000000ffff777224 */ /* 0x000fe200078e00d8 */
[----:B------:R-:W-:Y:S01]  /*8f20*/  MOV R216, R221 ;  /* 0x000000dd00d87202 */ /* 0x000fe20000000f00 */
[----:B------:R-:W-:Y:S01]  /*8f30*/  LDSM.16.MT88.4 R16, [R152+0xb800] ;  /* 0x00b800009810783b */ /* 0x000fe20000004200 */
[----:B------:R-:W-:-:S02]  /*8f40*/  MOV R221, R124 ;  /* 0x0000007c00dd7202 */ /* 0x000fc40000000f00 */
[----:B------:R-:W-:Y:S01]  /*8f50*/  MOV R124, R125 ;  /* 0x0000007d007c7202 */ /* 0x000fe20000000f00 */
[----:B------:R-:W-:Y:S01]  /*8f60*/  IMAD.MOV.U32 R125, RZ, RZ, R126 ;  /* 0x000000ffff7d7224 */ /* 0x000fe200078e007e */
[----:B------:R-:W-:Y:S02]  /*8f70*/  MOV R126, R127 ;  /* 0x0000007f007e7202 */ /* 0x000fe40000000f00 */
[----:B------:R-:W-:Y:S02]  /*8f80*/  MOV R127, R198 ;  /* 0x000000c6007f7202 */ /* 0x000fe40000000f00 */
[----:B------:R-:W-:Y:S01]  /*8f90*/  MOV R198, R204 ;  /* 0x000000cc00c67202 */ /* 0x000fe20000000f00 */
[----:B------:R-:W-:Y:S01]  /*8fa0*/  IMAD.MOV.U32 R204, RZ, RZ, R196 ;  /* 0x000000ffffcc7224 */ /* 0x000fe200078e00c4 */
[----:B------:R-:W-:Y:S02]  /*8fb0*/  MOV R196, R197 ;  /* 0x000000c500c47202 */ /* 0x000fe40000000f00 */
[----:B------:R-:W-:-:S02]  /*8fc0*/  MOV R197, R199 ;  /* 0x000000c700c57202 */ /* 0x000fc40000000f00 */
[----:B------:R-:W-:Y:S01]  /*8fd0*/  MOV R199, R169 ;  /* 0x000000a900c77202 */ /* 0x000fe20000000f00 */
[----:B------:R-:W-:Y:S01]  /*8fe0*/  IMAD.MOV.U32 R169, RZ, RZ, R171 ;  /* 0x000000ffffa97224 */ /* 0x000fe200078e00ab */
[----:B------:R-:W-:Y:S02]  /*8ff0*/  MOV R171, R200 ;  /* 0x000000c800ab7202 */ /* 0x000fe40000000f00 */
[----:B------:R-:W3:Y:S04]  /*9000*/  LDL.LU R200, [R1+0x114] ;  /* 0x0001140001c87983 */ /* 0x000ee80000300800 */
[----:B------:R-:W4:Y:S04]  /*9010*/  LDL.LU R77, [R1+0x110] ;  /* 0x00011000014d7983 */ /* 0x000f280000300800 */
[----:B------:R-:W2:Y:S02]  /*9020*/  LDL.LU R116, [R1+0xac] ;  /* 0x0000ac0001747983 */ /* 0x000ea40000300800 */
[----:B--2---:R-:W-:-:S02]  /*9030*/  FADD.FTZ R0, R116, R0 ;  /* 0x0000000074007221 */ /* 0x004fc40000010000 */
[----:B------:R-:W2:Y:S01]  /*9040*/  LDL.LU R116, [R1+0xa8] ;  /* 0x0000a80001747983 */ /* 0x000ea20000300800 */
[----:B------:R-:W-:Y:S02]  /*9050*/  MOV R202, R216 ;  /* 0x000000d800ca7202 */ /* 0x000fe40000000f00 */
[----:B------:R-:W-:Y:S01]  /*9060*/  MOV R205, R221 ;  /* 0x000000dd00cd7202 */ /* 0x000fe20000000f00 */
[----:B------:R-:W-:Y:S01]  /*9070*/  FADD.FTZ R5, R118, R2 ;  /* 0x0000000276057221 */ /* 0x000fe20000010000 */
[----:B------:R-:W-:Y:S01]  /*9080*/  FADD.FTZ R2, R119, R0 ;  /* 0x0000000077027221 */ /* 0x000fe20000010000 */
[----:B------:R-:W-:Y:S01]  /*9090*/  FADD.FTZ R3, R117, R3 ;  /* 0x0000000375037221 */ /* 0x000fe20000010000 */
[----:B------:R-:W-:Y:S01]  /*90a0*/  IMAD.MOV.U32 R212, RZ, RZ, R124 ;  /* 0x000000ffffd47224 */ /* 0x000fe200078e007c */
[----:B------:R-:W-:Y:S01]  /*90b0*/  MOV R206, R125 ;  /* 0x0000007d00ce7202 */ /* 0x000fe20000000f00 */
[----:B------:R-:W-:Y:S01]  /*90c0*/  IMAD.MOV.U32 R227, RZ, RZ, R198 ;  /* 0x000000ffffe37224 */ /* 0x000fe200078e00c6 */
[----:B------:R-:W-:Y:S01]  /*90d0*/  MOV R232, R126 ;  /* 0x0000007e00e87202 */ /* 0x000fe20000000f00 */
[----:B----4-:R-:W-:Y:S01]  /*90e0*/  FADD.FTZ R2, R77, R2 ;  /* 0x000000024d027221 */ /* 0x010fe20000010000 */
[----:B------:R-:W-:-:S02]  /*90f0*/  MOV R211, R127 ;  /* 0x0000007f00d37202 */ /* 0x000fc40000000f00 */
[----:B------:R-:W-:Y:S01]  /*9100*/  MOV R117, R196 ;  /* 0x000000c400757202 */ /* 0x000fe20000000f00 */
[----:B------:R-:W-:Y:S01]  /*9110*/  IMAD.MOV.U32 R119, RZ, RZ, R199 ;  /* 0x000000ffff777224 */ /* 0x000fe200078e00c7 */
[----:B------:R-:W-:Y:S02]  /*9120*/  MOV R118, R197 ;  /* 0x000000c500767202 */ /* 0x000fe40000000f00 */
[----:B------:R-:W-:Y:S02]  /*9130*/  MOV R216, R169 ;  /* 0x000000a900d87202 */ /* 0x000fe40000000f00 */
[----:B------:R-:W-:Y:S02]  /*9140*/  MOV R221, R171 ;  /* 0x000000ab00dd7202 */ /* 0x000fe40000000f00 */
[----:B------:R-:W-:Y:S02]  /*9150*/  MOV R124, R168 ;  /* 0x000000a8007c7202 */ /* 0x000fe40000000f00 */
[----:B------:R-:W-:-:S02]  /*9160*/  MOV R125, R155 ;  /* 0x0000009b007d7202 */ /* 0x000fc40000000f00 */
[----:B------:R-:W-:Y:S02]  /*9170*/  MOV R126, R153 ;  /* 0x00000099007e7202 */ /* 0x000fe40000000f00 */
[----:B------:R-:W-:Y:S02]  /*9180*/  MOV R127, R154 ;  /* 0x0000009a007f7202 */ /* 0x000fe40000000f00 */
[----:B------:R-:W-:Y:S01]  /*9190*/  MOV R194, R167 ;  /* 0x000000a700c27202 */ /* 0x000fe20000000f00 */
[----:B------:R-:W-:Y:S01]  /*91a0*/  IMAD.MOV.U32 R225, RZ, RZ, R193 ;  /* 0x000000ffffe17224 */ /* 0x000fe200078e00c1 */
[----:B------:R-:W-:Y:S01]  /*91b0*/  MOV R222, R195 ;  /* 0x000000c300de7202 */ /* 0x000fe20000000f00 */
[----:B------:R-:W4:Y:S01]  /*91c0*/  LDSM.16.MT88.4 R164, [R164+0xb800] ;  /* 0x00b80000a4a4783b */ /* 0x000f220000004200 */
[----:B------:R-:W-:Y:S02]  /*91d0*/  MOV R135, R194 ;  /* 0x000000c200877202 */ /* 0x000fe40000000f00 */
[----:B------:R-:W-:Y:S01]  /*91e0*/  MOV R218, R192 ;  /* 0x000000c000da7202 */ /* 0x000fe20000000f00 */
[----:B------:R-:W-:Y:S04]  /*91f0*/  MUFU.EX2 R12, R84 ;  /* 0x00000054000c7308 */ /* 0x000fe80000000800 */
[----:B------:R-:W-:Y:S04]  /*9200*/  MUFU.EX2 R60, R21 ;  /* 0x00000015003c7308 */ /* 0x000fe80000000800 */
[----:B------:R-:W-:Y:S04]  /*9210*/  MUFU.EX2 R10, R78 ;  /* 0x0000004e000a7308 */ /* 0x000fe80000000800 */
[----:B------:R-:W-:Y:S04]  /*9220*/  MUFU.EX2 R21, R13 ;  /* 0x0000000d00157308 */ /* 0x000fe80000000800 */
[----:B------:R-:W1:Y:S04]  /*9230*/  MUFU.EX2 R23, R23 ;  /* 0x0000001700177308 */ /* 0x000e680000000800 */
[----:B------:R-:W-:Y:S04]  /*9240*/  MUFU.EX2 R11, R89 ;  /* 0x00000059000b7308 */ /* 0x000fe80000000800 */
[----:B------:R-:W-:Y:S04]  /*9250*/  MUFU.EX2 R9, R80 ;  /* 0x0000005000097308 */ /* 0x000fe80000000800 */
[----:B------:R-:W-:Y:S04]  /*9260*/  MUFU.EX2 R14, R88 ;  /* 0x00000058000e7308 */ /* 0x000fe80000000800 */
[----:B------:R-:W-:Y:S04]  /*9270*/  MUFU.EX2 R13, R82 ;  /* 0x00000052000d7308 */ /* 0x000fe80000000800 */
[----:B------:R-:W3:Y:S04]  /*9280*/  MUFU.EX2 R61, R20 ;  /* 0x00000014003d7308 */ /* 0x000ee80000000800 */
[----:B------:R-:W4:Y:S04]  /*9290*/  MUFU.EX2 R20, R87 ;  /* 0x0000005700147308 */ /* 0x000f280000000800 */
[----:B------:R-:W4:Y:S01]  /*92a0*/  MUFU.EX2 R15, R81 ;  /* 0x00000051000f7308 */ /* 0x000f220000000800 */
[----:B-1----:R-:W-:-:S02]  /*92b0*/  F2FP.F16.F32.PACK_AB R192, R34, R23 ;  /* 0x0000001722c0723e */ /* 0x002fc400000000ff */
[----:B------:R-:W-:Y:S02]  /*92c0*/  F2FP.F16.F32.PACK_AB R193, R22, R21 ;  /* 0x0000001516c1723e */ /* 0x000fe400000000ff */
[----:B------:R-:W-:Y:S02]  /*92d0*/  F2FP.F16.F32.PACK_AB R195, R35, R33 ;  /* 0x0000002123c3723e */ /* 0x000fe400000000ff */
[----:B---3--:R-:W-:Y:S02]  /*92e0*/  F2FP.F16.F32.PACK_AB R194, R61, R60 ;  /* 0x0000003c3dc2723e */ /* 0x008fe400000000ff */
[----:B------:R-:W-:Y:S02]  /*92f0*/  F2FP.F16.F32.PACK_AB R196, R11, R12 ;  /* 0x0000000c0bc4723e */ /* 0x000fe400000000ff */
[----:B------:R-:W-:Y:S02]  /*9300*/  F2FP.F16.F32.PACK_AB R197, R9, R10 ;  /* 0x0000000a09c5723e */ /* 0x000fe400000000ff */
[----:B----4-:R-:W-:-:S02]  /*9310*/  F2FP.F16.F32.PACK_AB R198, R20, R14 ;  /* 0x0000000e14c6723e */ /* 0x010fc400000000ff */
[----:B------:R-:W-:Y:S01]  /*9320*/  F2FP.F16.F32.PACK_AB R199, R15, R13 ;  /* 0x0000000d0fc7723e */ /* 0x000fe200000000ff */
[C---:B------:R-:W-:Y:S08]  /*9330*/  HMMA.16816.F32 R136, R192.reuse, R148, R136 ;  /* 0x00000094c088723c */ /* 0x040ff00000001888 */
[C---:B------:R-:W-:Y:S08]  /*9340*/  HMMA.16816.F32 R144, R192.reuse, R150, R144 ;  /* 0x00000096c090723c */ /* 0x040ff00000001890 */
[C---:B------:R-:W-:Y:S08]  /*9350*/  HMMA.16816.F32 R156, R192.reuse, R164, R156 ;  /* 0x000000a4c09c723c */ /* 0x040ff0000000189c */
[C---:B------:R-:W-:Y:S08]  /*9360*/  HMMA.16816.F32 R160, R192.reuse, R166, R160 ;  /* 0x000000a6c0a0723c */ /* 0x040ff000000018a0 */
[C---:B------:R-:W-:Y:S08]  /*9370*/  HMMA.16816.F32 R172, R192.reuse, R180, R172 ;  /* 0x000000b4c0ac723c */ /* 0x040ff000000018ac */
[----:B------:R-:W-:Y:S08]  /*9380*/  HMMA.16816.F32 R176, R192, R182, R176 ;  /* 0x000000b6c0b0723c */ /* 0x000ff000000018b0 */
[C---:B------:R-:W-:Y:S08]  /*9390*/  HMMA.16816.F32 R140, R196.reuse, R148, R140 ;  /* 0x00000094c48c723c */ /* 0x040ff0000000188c */
[----:B------:R-:W-:Y:S08]  /*93a0*/  HMMA.16816.F32 R152, R196, R164, R52 ;  /* 0x000000a4c498723c */ /* 0x000ff00000001834 */
[----:B------:R-:W-:Y:S08]  /*93b0*/  HMMA.16816.F32 R188, R192, R16, R188 ;  /* 0x00000010c0bc723c */ /* 0x000ff000000018bc */
[C---:B------:R-:W-:Y:S08]  /*93c0*/  HMMA.16816.F32 R148, R196.reuse, R150, R56 ;  /* 0x00000096c494723c */ /* 0x040ff00000001838 */
[C---:B------:R-:W-:Y:S08]  /*93d0*/  HMMA.16816.F32 R164, R196.reuse, R166, R44 ;  /* 0x000000a6c4a4723c */ /* 0x040ff0000000182c */
[----:B------:R-:W-:Y:S01]  /*93e0*/  HMMA.16816.F32 R184, R196, R16, R184 ;  /* 0x00000010c4b8723c */ /* 0x000fe200000018b8 */
[----:B--2---:R-:W-:-:S04]  /*93f0*/  FADD.FTZ R4, R116, R4 ;  /* 0x0000000474047221 */ /* 0x004fc80000010000 */
[----:B------:R-:W-:Y:S01]  /*9400*/  FADD.FTZ R0, R202, R4 ;  /* 0x00000004ca007221 */ /* 0x000fe20000010000 */
[----:B------:R-:W-:Y:S02]  /*9410*/  IMAD.MOV.U32 R202, RZ, RZ, R205 ;  /* 0x000000ffffca7224 */ /* 0x000fe400078e00cd */
[----:B------:R-:W-:Y:S01]  /*9420*/  FADD.FTZ R4, R76, R3 ;  /* 0x000000034c047221 */ /* 0x000fe20000010000 */
        /* <DEDUP_REMOVED lines=8> */
[----:B------:R-:W-:-:S02]  /*94b0*/  IMAD.MOV.U32 R232, RZ, RZ, R211 ;  /* 0x000000ffffe87224 */ /* 0x000fc400078e00d3 */
        /* <DEDUP_REMOVED lines=8> */
[----:B------:R-:W-:Y:S02]  /*9540*/  IMAD.MOV.U32 R117, RZ, RZ, R118 ;  /* 0x000000ffff757224 */ /* 0x000fe400078e0076 */
[----:B------:R-:W-:Y:S01]  /*9550*/  FADD.FTZ R4, R232, R4 ;  /* 0x00000004e8047221 */ /* 0x000fe20000010000 */
[----:B------:R-:W-:Y:S01]  /*9560*/  MOV R118, R119 ;  /* 0x0000007700767202 */ /* 0x000fe20000000f00 */
[----:B------:R-:W-:Y:S01]  /*9570*/  FADD.FTZ R5, R211, R3 ;  /* 0x00000003d3057221 */ /* 0x000fe20000010000 */
[----:B------:R-:W-:Y:S01]  /*9580*/  MOV R119, R216 ;  /* 0x000000d800777202 */ /* 0x000fe20000000f00 */
[----:B------:R-:W-:Y:S01]  /*9590*/  FADD.FTZ R3, R227, R2 ;  /* 0x00000002e3037221 */ /* 0x000fe20000010000 */
[----:B------:R-:W-:Y:S01]  /*95a0*/  MOV R216, R221 ;  /* 0x000000dd00d87202 */ /* 0x000fe20000000f00 */
[----:B------:R-:W-:Y:S01]  /*95b0*/  FADD.FTZ R2, R116, R0 ;  /* 0x0000000074027221 */ /* 0x000fe20000010000 */
[----:B------:R-:W-:-:S02]  /*95c0*/  IMAD.MOV.U32 R221, RZ, RZ, R124 ;  /* 0x000000ffffdd7224 */ /* 0x000fc400078e007c */
[----:B------:R-:W-:Y:S01]  /*95d0*/  FADD.FTZ R0, R117, R4 ;  /* 0x0000000475007221 */ /* 0x000fe20000010000 */
[----:B------:R-:W-:Y:S01]  /*95e0*/  MOV R124, R125 ;  /* 0x0000007d007c7202 */ /* 0x000fe20000000f00 */
[----:B------:R-:W-:Y:S01]  /*95f0*/  FADD.FTZ R4, R118, R5 ;  /* 0x0000000576047221 */ /* 0x000fe20000010000 */
[----:B------:R-:W-:Y:S01]  /*9600*/  MOV R125, R126 ;  /* 0x0000007e007d7202 */ /* 0x000fe20000000f00 */
[----:B------:R-:W-:Y:S01]  /*9610*/  FADD.FTZ R3, R119, R3 ;  /* 0x0000000377037221 */ /* 0x000fe20000010000 */
[----:B------:R-:W-:Y:S01]  /*9620*/  MOV R126, R127 ;  /* 0x0000007f007e7202 */ /* 0x000fe20000000f00 */
        /* <DEDUP_REMOVED lines=16> */
[----:B------:R-:W-:Y:S02]  /*9730*/  IMAD.MOV.U32 R218, RZ, RZ, R222 ;  /* 0x000000ffffda7224 */ /* 0x000fe400078e00de */
[----:B------:R-:W-:Y:S01]  /*9740*/  FADD.FTZ R0, R132, R0 ;  /* 0x0000000084007221 */ /* 0x000fe20000010000 */
        /* <DEDUP_REMOVED lines=23> */
[----:B------:R-:W-:-:S02]  /*98c0*/  IMAD.MOV.U32 R204, RZ, RZ, R170 ;  /* 0x000000ffffcc7224 */ /* 0x000fc400078e00aa */
        /* <DEDUP_REMOVED lines=51> */
[----:B------:R-:W-:Y:S01]  /*9c00*/  FADD.FTZ R4, R20, R4 ;  /* 0x0000000414047221 */ /* 0x000fe20000010000 */
[----:B------:R-:W-:-:S02]  /*9c10*/  FADD.FTZ R3, R15, R3 ;  /* 0x000000030f037221 */ /* 0x000fc40000010000 */
[----:B------:R1:W5:Y:S01]  /*9c20*/  LDL.LU R77, [R1+0x104] ;  /* 0x00010400014d7983 */ /* 0x0003620000300800 */
[----:B------:R-:W-:-:S03]  /*9c30*/  FADD.FTZ R0, R35, R0 ;  /* 0x0000000023007221 */ /* 0x000fc60000010000 */
[----:B------:R1:W5:Y:S01]  /*9c40*/  LDL.LU R200, [R1+0x100] ;  /* 0x0001000001c87983 */ /* 0x0003620000300800 */
[----:B------:R-:W-:-:S03]  /*9c50*/  FADD.FTZ R2, R61, R2 ;  /* 0x000000023d027221 */ /* 0x000fc60000010000 */
[----:B------:R1:W5:Y:S04]  /*9c60*/  LDL.LU R107, [R1+0xfc] ;  /* 0x0000fc00016b7983 */ /* 0x0003680000300800 */
[----:B------:R1:W5:Y:S04]  /*9c70*/  LDL.LU R106, [R1+0xf8] ;  /* 0x0000f800016a7983 */ /* 0x0003680000300800 */
[----:B------:R1:W5:Y:S04]  /*9c80*/  LDL.LU R105, [R1+0xf4] ;  /* 0x0000f40001697983 */ /* 0x0003680000300800 */
[----:B------:R1:W5:Y:S01]  /*9c90*/  LDL.LU R104, [R1+0xf0] ;  /* 0x0000f00001687983 */ /* 0x0003620000300800 */
[C---:B------:R-:W-:Y:S03]  /*9ca0*/  HMMA.16816.F32 R168, R196.reuse, R180, R40 ;  /* 0x000000b4c4a8723c */ /* 0x040fe60000001828 */
[----:B------:R1:W-:Y:S04]  /*9cb0*/  STL [R1+0xe0], R4 ;  /* 0x0000e00401007387 */ /* 0x0003e80000100800 */
[----:B------:R1:W-:Y:S01]  /*9cc0*/  STL [R1+0xe4], R3 ;  /* 0x0000e40301007387 */ /* 0x0003e20000100800 */
[----:B------:R-:W-:Y:S03]  /*9cd0*/  HMMA.16816.F32 R180, R196, R182, R28 ;  /* 0x000000b6c4b4723c */ /* 0x000fe6000000181c */
[----:B------:R1:W-:Y:S04]  /*9ce0*/  STL [R1+0xe8], R0 ;  /* 0x0000e80001007387 */ /* 0x0003e80000100800 */
[----:B------:R1:W-:Y:S01]  /*9cf0*/  STL [R1+0xdc], R2 ;  /* 0x0000dc0201007387 */ /* 0x0003e20000100800 */
[-C--:B------:R-:W-:Y:S08]  /*9d00*/  HMMA.16816.F32 R192, R192, R18.reuse, R36 ;  /* 0x00000012c0c0723c */ /* 0x080ff00000001824 */
[----:B------:R-:W-:Y:S01]  /*9d10*/  HMMA.16816.F32 R196, R196, R18, R24 ;  /* 0x00000012c4c4723c */ /* 0x000fe20000001818 */
[----:B------:R-:W-:-:S04]  /*9d20*/  NOP ;  /* 0x0000000000007918 */ /* 0x000fc80000000000 */
[----:B------:R-:W-:-:S15]  /*9d30*/  BRA.U !UP1, `(.L_x_98) ;  /* 0x0000006d09987547 */ /* 0x000fde000b800000 */
[----:B------:R-:W2:Y:S04]  /*9d40*/  LDL.LU R201, [R1+0xa0] ;  /* 0x0000a00001c97983 */ /* 0x000ea80000300800 */
[----:B------:R-:W3:Y:S04]  /*9d50*/  LDL.LU R207, [R1+0xb8] ;  /* 0x0000b80001cf7983 */ /* 0x000ee80000300800 */
[----:B------:R-:W3:Y:S04]  /*9d60*/  LDL.LU R208, [R1+0xb4] ;  /* 0x0000b40001d07983 */ /* 0x000ee80000300800 */
[----:B------:R-:W4:Y:S04]  /*9d70*/  LDL.LU R204, [R1+0x14] ;  /* 0x0000140001cc7983 */ /* 0x000f280000300800 */
[----:B------:R-:W4:Y:S01]  /*9d80*/  LDL.LU R225, [R1+0xc8] ;  /* 0x0000c80001e17983 */ /* 0x000f220000300800 */
[----:B-1----:R-:W-:Y:S01]  /*9d90*/  IMAD.U32 R2, RZ, RZ, UR22 ;  /* 0x00000016ff027e24 */ /* 0x002fe2000f8e00ff */
[C---:B-----5:R-:W-:Y:S01]  /*9da0*/  SHF.L.U32 R5, R105.reuse, 0x5, RZ ;  /* 0x0000000569057819 */ /* 0x060fe200000006ff */
[----:B------:R-:W-:Y:S01]  /*9db0*/  IMAD.U32 R3, RZ, RZ, UR20 ;  /* 0x00000014ff037e24 */ /* 0x000fe2000f8e00ff */
[----:B------:R-:W-:Y:S01]  /*9dc0*/  UMOV UR6, 0x400 ;  /* 0x0000040000067882 */ /* 0x000fe20000000000 */
[----:B------:R-:W-:-:S02]  /*9dd0*/  IMAD.SHL.U32 R4, R105, 0x40, RZ ;  /* 0x0000004069047824 */ /* 0x000fc400078e00ff */
[----:B------:R-:W-:-:S03]  /*9de0*/  IMAD.WIDE.U32 R2, R104, UR10, R2 ;  /* 0x0000000a68027c25 */ /* 0x000fc6000f8e0002 */
[----:B------:R-:W-:Y:S01]  /*9df0*/  LOP3.LUT R8, R4, 0x200, RZ, 0xc0, !PT ;  /* 0x0000020004087812 */ /* 0x000fe200078ec0ff */
[----:B------:R-:W-:Y:S02]  /*9e00*/  IMAD.MOV.U32 R132, RZ, RZ, R70 ;  /* 0x000000ffff847224 */ /* 0x000fe400078e0046 */
[----:B------:R-:W-:Y:S01]  /*9e10*/  IMAD.MOV.U32 R134, RZ, RZ, R75 ;  /* 0x000000ffff867224 */ /* 0x000fe200078e004b */
[----:B------:R-:W-:Y:S01]  /*9e20*/  LOP3.LUT R8, R8, 0x7c00, R5, 0xf8, !PT ;  /* 0x00007c0008087812 */ /* 0x000fe200078ef805 */
[----:B------:R-:W-:Y:S01]  /*9e30*/  IMAD.MOV.U32 R133, RZ, RZ, R76 ;  /* 0x000000ffff857224 */ /* 0x000fe200078e004c */
[----:B------:R-:W-:Y:S01]  /*9e40*/  SHF.R.U32.HI R5, RZ, 0x1, R105 ;  /* 0x00000001ff057819 */ /* 0x000fe20000011669 */
[----:B------:R-:W-:Y:S02]  /*9e50*/  IMAD.MOV.U32 R243, RZ, RZ, 0x20 ;  /* 0x00000020fff37424 */ /* 0x000fe400078e00ff */
[----:B--2---:R-:W-:Y:S02]  /*9e60*/  IMAD.IADD R3, R201, 0x1, R3 ;  /* 0x00000001c9037824 */ /* 0x004fe400078e0203 */
[----:B------:R-:W-:Y:S01]  /*9e70*/  IMAD.WIDE.U32 R2, R200, UR4, R2 ;  /* 0x00000004c8027c25 */ /* 0x000fe2000f8e0002 */
[----:B---3--:R-:W-:-:S03]  /*9e80*/  LOP3.LUT R244, R208, R207, RZ, 0xfc, !PT ;  /* 0x000000cfd0f47212 */ /* 0x008fc600078efcff */
[----:B----4-:R-:W-:Y:S01]  /*9e90*/  IMAD R0, R204, UR4, RZ ;  /* 0x00000004cc007c24 */ /* 0x010fe2000f8e02ff */
[----:B------:R-:W-:Y:S02]  /*9ea0*/  UIADD3 UR4, UPT, UPT, UR15, -0x2, URZ ;  /* 0xfffffffe0f047890 */ /* 0x000fe4000fffe0ff */
[----:B------:R-:W-:Y:S01]  /*9eb0*/  UIADD3 UR15, UPT, UPT, UR15, -0x3, URZ ;  /* 0xfffffffd0f0f7890 */ /* 0x000fe2000fffe0ff */
[----:B------:R-:W-:Y:S01]  /*9ec0*/  IMAD R6, R200, UR5, R0 ;  /* 0x00000005c8067c24 */ /* 0x000fe2000f8e0200 */
[C---:B------:R-:W-:Y:S01]  /*9ed0*/  LOP3.LUT R0, R106.reuse, 0x1c0, R4, 0xf8, !PT ;  /* 0x000001c06a007812 */ /* 0x040fe200078ef804 */
[----:B------:R-:W-:Y:S01]  /*9ee0*/  UIMAD.WIDE.U32 UR12, UR4, UR10, URZ ;  /* 0x0000000a040c72a5 */ /* 0x000fe2000f8e00ff */
[----:B------:R-:W-:Y:S01]  /*9ef0*/  IADD3 R106, P0, PT, R106, R2, RZ ;  /* 0x000000026a6a7210 */ /* 0x000fe20007f1e0ff */
[----:B------:R-:W1:Y:S01]  /*9f00*/  S2UR UR5, SR_CgaCtaId ;  /* 0x00000000000579c3 */ /* 0x000e620000008800 */
[C---:B------:R-:W-:Y:S01]  /*9f10*/  LOP3.LUT R135, R0.reuse, 0x8, R105, 0x78, !PT ;  /* 0x0000000800877812 */ /* 0x040fe200078e7869 */
[----:B------:R-:W-:Y:S01]  /*9f20*/  UIMAD UR4, UR4, UR11, UR13 ;  /* 0x0000000b040472a4 */ /* 0x000fe2000f8e020d */
[----:B------:R-:W-:Y:S01]  /*9f30*/  LOP3.LUT R7, R0, 0x8, R5, 0x78, !PT ;  /* 0x0000000800077812 */ /* 0x000fe200078e7805 */
[----:B------:R-:W-:Y:S01]  /*9f40*/  IMAD.X R0, R3, 0x1, R6, P0 ;  /* 0x0000000103007824 */ /* 0x000fe200000e0606 */
[----:B------:R-:W-:Y:S01]  /*9f50*/  ISETP.NE.AND P5, PT, R225, RZ, PT ;  /* 0x000000ffe100720c */ /* 0x000fe20003fa5270 */
[----:B------:R-:W-:Y:S01]  /*9f60*/  IMAD.U32 R2, RZ, RZ, UR12 ;  /* 0x0000000cff027e24 */ /* 0x000fe2000f8e00ff */
[----:B------:R-:W-:Y:S01]  /*9f70*/  USHF.L.U64.HI UR11, UR10, 0x5, UR11 ;  /* 0x000000050a0b7899 */ /* 0x000fe2000801020b */
[----:B------:R-:W-:Y:S01]  /*9f80*/  IMAD.U32 R3, RZ, RZ, UR13 ;  /* 0x0000000dff037e24 */ /* 0x000fe2000f8e00ff */
[C---:B------:R-:W-:Y:S01]  /*9f90*/  SHF.L.U64.HI R5, R106.reuse, 0x1, R0 ;  /* 0x000000016a057819 */ /* 0x040fe20000010200 */
[----:B------:R-:W-:Y:S01]  /*9fa0*/  IMAD.U32 R3, RZ, RZ, UR4 ;  /* 0x00000004ff037e24 */ /* 0x000fe2000f8e00ff */
[----:B------:R-:W-:Y:S01]  /*9fb0*/  SHF.L.U32 R106, R106, 0x1, RZ ;  /* 0x000000016a6a7819 */ /* 0x000fe200000006ff */
[----:B------:R-:W2:Y:S01]  /*9fc0*/  S2UR UR12, SR_CgaCtaId ;  /* 0x00000000000c79c3 */ /* 0x000ea20000008800 */
[----:B------:R-:W-:Y:S01]  /*9fd0*/  LOP3.LUT R0, R4, 0x400, RZ, 0xc0, !PT ;  /* 0x0000040004007812 */ /* 0x000fe200078ec0ff */
[----:B------:R-:W-:Y:S01]  /*9fe0*/  USHF.L.U32 UR10, UR10, 0x5, URZ ;  /* 0x000000050a0a7899 */ /* 0x000fe200080006ff */
[C---:B------:R-:W-:Y:S01]  /*9ff0*/  LEA R4, P0, R2.reuse, R106, 0x8 ;  /* 0x0000006a02047211 */ /* 0x040fe200078040ff */
[----:B------:R-:W3:Y:S02]  /*a000*/  LDCU UR4, c[0x0][0x45c] ;  /* 0x00008b80ff0477ac */ /* 0x000ee40008000800 */
[----:B------:R-:W-:Y:S01]  /*a010*/  IMAD R135, R135, 0x2, R0 ;  /* 0x0000000287877824 */ /* 0x000fe200078e0200 */
[----:B------:R-:W-:-:S02]  /*a020*/  LEA.HI.X R3, R2, R5, R3, 0x8, P0 ;  /* 0x0000000502037211 */ /* 0x000fc400000f4403 */
[----:B------:R-:W-:Y:S01]  /*a030*/  IADD3 R0, P0, PT, R4, UR8, RZ ;  /* 0x0000000804007c10 */ /* 0x000fe2000ff1e0ff */
[----:B------:R-:W-:Y:S01]  /*a040*/  UMOV UR8, 0x400 ;  /* 0x0000040000087882 */ /* 0x000fe20000000000 */
[----:B------:R-:W-:Y:S01]  /*a050*/  LOP3.LUT R2, R8, R7, RZ, 0xfc, !PT ;  /* 0x0000000708027212 */ /* 0x000fe200078efcff */
[----:B-1----:R-:W-:Y:S01]  /*a060*/  ULEA UR5, UR5, UR6, 0x18 ;  /* 0x0000000605057291 */ /* 0x002fe2000f8ec0ff */
[----:B------:R-:W-:Y:S01]  /*a070*/  MOV R4, 0x20 ;  /* 0x0000002000047802 */ /* 0x000fe20000000f00 */
[----:B------:R1:W-:Y:S03]  /*a080*/  STL [R1+0xd8], R0 ;  /* 0x0000d80001007387 */ /* 0x0003e60000100800 */
[----:B------:R-:W-:Y:S01]  /*a090*/  SEL R4, R4, 0xffffffe0, !P5 ;  /* 0xffffffe004047807 */ /* 0x000fe20006800000 */
[----:B------:R-:W-:Y:S01]  /*a0a0*/  VIADD R237, R135, UR5 ;  /* 0x0000000587ed7c36 */ /* 0x000fe20008000000 */
[----:B------:R-:W-:-:S02]  /*a0b0*/  LEA R239, R2, UR5, 0x1 ;  /* 0x0000000502ef7c11 */ /* 0x000fc4000f8e08ff */
[----:B------:R-:W-:-:S03]  /*a0c0*/  LEA R244, R244, UR5, 0x1 ;  /* 0x00000005f4f47c11 */ /* 0x000fc6000f8e08ff */
[----:B------:R-:W-:Y:S01]  /*a0d0*/  IMAD.IADD R242, R239, 0x1, R4 ;  /* 0x00000001eff27824 */ /* 0x000fe200078e0204 */
[----:B--2---:R-:W-:Y:S01]  /*a0e0*/  ULEA UR6, UR12, UR8, 0x18 ;  /* 0x000000080c067291 */ /* 0x004fe2000f8ec0ff */
[----:B-1----:R-:W-:Y:S01]  /*a0f0*/  IADD3.X R0, PT, PT, R3, UR9, RZ, P0, !PT ;  /* 0x0000000903007c10 */ /* 0x002fe200087fe4ff */
[----:B------:R-:W1:Y:S01]  /*a100*/  LDCU UR9, c[0x0][0x50c] ;  /* 0x0000a180ff0977ac */ /* 0x000e620008000800 */
[----:B------:R-:W-:-:S03]  /*a110*/  MOV R3, R77 ;  /* 0x0000004d00037202 */ /* 0x000fc60000000f00 */
[----:B------:R2:W-:Y:S02]  /*a120*/  STL [R1+0xd4], R0 ;  /* 0x0000d40001007387 */ /* 0x0005e40000100800 */
[----:B--2---:R-:W-:-:S05]  /*a130*/  IMAD.MOV.U32 R0, RZ, RZ, 0x40 ;  /* 0x00000040ff007424 */ /* 0x004fca00078e00ff */
[----:B------:R-:W-:-:S04]  /*a140*/  SEL R0, R0, 0xffffffc0, !P6 ;  /* 0xffffffc000007807 */ /* 0x000fc80007000000 */
[----:B------:R-:W-:Y:S01]  /*a150*/  IADD3 R240, PT, PT, R239, R0, RZ ;  /* 0x00000000eff07210 */ /* 0x000fe20007ffe0ff */
[C---:B------:R-:W-:Y:S02]  /*a160*/  IMAD.IADD R236, R237.reuse, 0x1, R0 ;  /* 0x00000001edec7824 */ /* 0x040fe400078e0200 */
[----:B------:R-:W-:Y:S02]  /*a170*/  IMAD.IADD R237, R237, 0x1, R4 ;  /* 0x00000001eded7824 */ /* 0x000fe400078e0204 */
[C---:B------:R-:W-:Y:S01]  /*a180*/  IMAD.IADD R241, R4.reuse, 0x1, R240 ;  /* 0x0000000104f17824 */ /* 0x040fe200078e02f0 */
[----:B------:R-:W-:Y:S01]  /*a190*/  IADD3 R238, PT, PT, R4, R236, RZ ;  /* 0x000000ec04ee7210 */ /* 0x000fe20007ffe0ff */
[----:B-1-3--:R-:W-:Y:S06]  /*a1a0*/  BRA `(.L_x_99) ;  /* 0x0000000000d07947 */ /* 0x00afec0003800000 */
.L_x_101:
[----:B------:R-:W2:Y:S01]  /*a1b0*/  LDL R37, [R1+0xc0] ;  /* 0x0000c00001257983 */ /* 0x000ea20000100800 */
[----:B------:R-:W1:Y:S03]  /*a1c0*/  LDC.64 R4, c[0x0][0x3b8] ;  /* 0x0000ee00ff047b82 */ /* 0x000e660000000a00 */
[----:B------:R-:W3:Y:S01]  /*a1d0*/  LDL R36, [R1+0xbc] ;  /* 0x0000bc0001247983 */ /* 0x000ee20000100800 */
[C-C-:B-1----:R-:W-:Y:S01]  /*a1e0*/  SHF.L.U64.HI R8, R4.reuse, 0x4, R5.reuse ;  /* 0x0000000404087819 */ /* 0x142fe20000010205 */
[C---:B------:R-:W-:Y:S01]  /*a1f0*/  IMAD.WIDE.U32 R12, R4.reuse, UR15, RZ ;  /* 0x0000000f040c7c25 */ /* 0x040fe2000f8e00ff */
[C---:B------:R-:W-:Y:S03]  /*a200*/  SHF.L.U64.HI R19, R4.reuse, 0x5, R5 ;  /* 0x0000000504137819 */ /* 0x040fe60000010205 */
[----:B------:R-:W-:Y:S02]  /*a210*/  IMAD R7, R5, UR15, R13 ;  /* 0x0000000f05077c24 */ /* 0x000fe4000f8e020d */
[C---:B------:R-:W-:Y:S02]  /*a220*/  IMAD.SHL.U32 R13, R4.reuse, 0x20, RZ ;  /* 0x00000020040d7824 */ /* 0x040fe400078e00ff */
[----:B------:R-:W-:Y:S05]  /*a230*/  IMAD.SHL.U32 R18, R4, 0x10, RZ ;  /* 0x0000001004127824 */ /* 0x000fea00078e00ff */
[C---:B------:R-:W-:Y:S04]  /*a240*/  LEA R2, P0, R12.reuse, R18, 0x7 ;  /* 0x000000120c027211 */ /* 0x040fe800078038ff */
[--C-:B------:R-:W-:Y:S02]  /*a250*/  LEA.HI.X R6, R12, R8, R7.reuse, 0x7, P0 ;  /* 0x000000080c067211 */ /* 0x100fe400000f3c07 */
[----:B------:R-:W-:Y:S02]  /*a260*/  IADD3 R9, P0, PT, R2, R18, RZ ;  /* 0x0000001202097210 */ /* 0x000fe40007f1e0ff */
[-C--:B--2---:R-:W-:Y:S02]  /*a270*/  LEA R10, P1, R12, R37.reuse, 0x8 ;  /* 0x000000250c0a7211 */ /* 0x084fe400078240ff */
[-C--:B------:R-:W-:Y:S02]  /*a280*/  LEA R16, P2, R2, R37.reuse, 0x1 ;  /* 0x0000002502107211 */ /* 0x080fe400078408ff */
[----:B---3--:R-:W-:Y:S01]  /*a290*/  LEA.HI.X R11, R12, R36, R7, 0x8, P1 ;  /* 0x000000240c0b7211 */ /* 0x008fe200008f4407 */
[----:B------:R-:W-:Y:S01]  /*a2a0*/  IMAD.X R12, R6, 0x1, R8, P0 ;  /* 0x00000001060c7824 */ /* 0x000fe200000e0608 */
[----:B------:R-:W-:Y:S02]  /*a2b0*/  LEA R7, P1, R4, R2, 0x6 ;  /* 0x0000000204077211 */ /* 0x000fe400078230ff */
[----:B------:R-:W-:Y:S01]  /*a2c0*/  LEA.HI.X R17, R2, R36, R6, 0x1, P2 ;  /* 0x0000002402117211 */ /* 0x000fe200010f0c06 */
[----:B------:R-:W-:Y:S01]  /*a2d0*/  @!PT LDS RZ, [RZ] ;  /* 0x00000000fffff984 */ /* 0x000fe20000000800 */
[----:B------:R-:W-:Y:S01]  /*a2e0*/  @!PT LDS RZ, [RZ] ;  /* 0x00000000fffff984 */ /* 0x000fe20000000800 */
[----:B------:R-:W-:Y:S01]  /*a2f0*/  @!PT LDS RZ, [RZ] ;  /* 0x00000000fffff984 */ /* 0x000fe20000000800 */
[----:B------:R1:W-:Y:S01]  /*a300*/  LDGSTS.E.BYPASS.LTC128B.128 [R244+0x4000], desc[UR16][R10.64] ;  /* 0x040000000af47fae */ /* 0x0003e2000b981a10 */
[----:B------:R-:W-:Y:S02]  /*a310*/  LEA.HI.X R5, R4, R6, R5, 0x6, P1 ;  /* 0x0000000604057211 */ /* 0x000fe400008f3405 */
[C---:B------:R-:W-:Y:S01]  /*a320*/  LEA R14, P1, R9.reuse, R37, 0x1 ;  /* 0x00000025090e7211 */ /* 0x040fe200078208ff */
[----:B------:R2:W-:Y:S01]  /*a330*/  LDGSTS.E.BYPASS.LTC128B.128 [R244+0x4800], desc[UR16][R16.64] ;  /* 0x0480000010f47fae */ /* 0x0005e2000b981a10 */
[----:B------:R-:W-:Y:S02]  /*a340*/  IADD3 R4, P0, PT, R2, R13, RZ ;  /* 0x0000000d02047210 */ /* 0x000fe40007f1e0ff */
[----:B------:R-:W-:Y:S02]  /*a350*/  LEA.HI.X R15, R9, R36, R12, 0x1, P1 ;  /* 0x00000024090f7211 */ /* 0x000fe400008f0c0c */
[-C--:B------:R-:W-:Y:S01]  /*a360*/  IADD3 R9, P3, PT, R4, R18.reuse, RZ ;  /* 0x0000001204097210 */ /* 0x080fe20007f7e0ff */
[--C-:B------:R-:W-:Y:S01]  /*a370*/  IMAD.X R6, R6, 0x1, R19.reuse, P0 ;  /* 0x0000000106067824 */ /* 0x100fe200000e0613 */
[C---:B------:R-:W-:Y:S01]  /*a380*/  IADD3 R18, P1, PT, R7.reuse, R18, RZ ;  /* 0x0000001207127210 */ /* 0x040fe20007f3e0ff */
[----:B------:R2:W-:Y:S01]  /*a390*/  LDGSTS.E.BYPASS.LTC128B.128 [R244+0x5000], desc[UR16][R14.64] ;  /* 0x050000000ef47fae */ /* 0x0005e2000b981a10 */
[----:B------:R-:W-:Y:S01]  /*a3a0*/  LEA R12, P4, R4, R37, 0x1 ;  /* 0x00000025040c7211 */ /* 0x000fe200078808ff */
[--C-:B------:R-:W-:Y:S01]  /*a3b0*/  IMAD.X R21, R6, 0x1, R8.reuse, P3 ;  /* 0x0000000106157824 */ /* 0x100fe200018e0608 */
[----:B------:R-:W-:Y:S01]  /*a3c0*/  IADD3 R2, P0, PT, R7, R13, RZ ;  /* 0x0000000d07027210 */ /* 0x000fe20007f1e0ff */
[C---:B------:R-:W-:Y:S01]  /*a3d0*/  IMAD.X R20, R5.reuse, 0x1, R8, P1 ;  /* 0x0000000105147824 */ /* 0x040fe200008e0608 */
[-C--:B------:R-:W-:Y:S02]  /*a3e0*/  LEA.HI.X R13, R4, R36.reuse, R6, 0x1, P4 ;  /* 0x00000024040d7211 */ /* 0x080fe400020f0c06 */
[-C--:B------:R-:W-:Y:S01]  /*a3f0*/  LEA R6, P1, R18, R37.reuse, 0x1 ;  /* 0x0000002512067211 */ /* 0x080fe200078208ff */
[----:B------:R-:W-:Y:S01]  /*a400*/  IMAD.X R19, R5, 0x1, R19, P0 ;  /* 0x0000000105137824 */ /* 0x000fe200000e0613 */
[-C--:B------:R-:W-:Y:S01]  /*a410*/  LEA R4, P0, R2, R37.reuse, 0x1 ;  /* 0x0000002502047211 */ /* 0x080fe200078008ff */
[----:B------:R2:W-:Y:S01]  /*a420*/  LDGSTS.E.BYPASS.LTC128B.128 [R244+0x5800], desc[UR16][R12.64] ;  /* 0x058000000cf47fae */ /* 0x0005e2000b981a10 */
[CC--:B-1----:R-:W-:Y:S04]  /*a430*/  LEA R10, P2, R7.reuse, R37.reuse, 0x1 ;  /* 0x00000025070a7211 */ /* 0x0c2fe800078408ff */
[-C--:B------:R-:W-:Y:S02]  /*a440*/  LEA.HI.X R11, R7, R36.reuse, R5, 0x1, P2 ;  /* 0x00000024070b7211 */ /* 0x080fe400010f0c05 */
[C---:B------:R-:W-:Y:S02]  /*a450*/  LEA R8, P2, R9.reuse, R37, 0x1 ;  /* 0x0000002509087211 */ /* 0x040fe400078408ff */
[-C--:B------:R-:W-:Y:S02]  /*a460*/  LEA.HI.X R7, R18, R36.reuse, R20, 0x1, P1 ;  /* 0x0000002412077211 */ /* 0x080fe400008f0c14 */
[-C--:B------:R-:W-:Y:S02]  /*a470*/  LEA.HI.X R9, R9, R36.reuse, R21, 0x1, P2 ;  /* 0x0000002409097211 */ /* 0x080fe400010f0c15 */
[----:B------:R-:W-:Y:S03]  /*a480*/  LEA.HI.X R5, R2, R36, R19, 0x1, P0 ;  /* 0x0000002402057211 */ /* 0x000fe600000f0c13 */
[----:B------:R2:W-:Y:S04]  /*a490*/  LDGSTS.E.BYPASS.LTC128B.128 [R244+0x6000], desc[UR16][R8.64] ;  /* 0x0600000008f47fae */ /* 0x0005e8000b981a10 */
[----:B------:R2:W-:Y:S04]  /*a4a0*/  LDGSTS.E.BYPASS.LTC128B.128 [R244+0x6800], desc[UR16][R10.64] ;  /* 0x068000000af47fae */ /* 0x0005e8000b981a10 */
[----:B------:R2:W-:Y:S04]  /*a4b0*/  LDGSTS.E.BYPASS.LTC128B.128 [R244+0x7000], desc[UR16][R6.64] ;  /* 0x0700000006f47fae */ /* 0x0005e8000b981a10 */
[----:B------:R2:W-:Y:S04]  /*a4c0*/  LDGSTS.E.BYPASS.LTC128B.128 [R244+0x7800], desc[UR16][R4.64] ;  /* 0x0780000004f47fae */ /* 0x0005e8000b981a10 */
[----:B------:R-:W0:Y:S01]  /*a4d0*/  LDGDEPBAR ;  /* 0x00000000000079af */ /* 0x000e220000000000 */
[----:B------:R-:W-:Y:S05]  /*a4e0*/  BRA `(.L_x_100) ;  /* 0x0000002400b07947 */ /* 0x000fea0003800000 */
.L_x_99:
[----:B--2---:R-:W2:Y:S01]  /*a4f0*/  LDL R2, [R1+0xd4] ;  /* 0x0000d40001027983 */ /* 0x004ea20000100800 */
[----:B------:R-:W-:Y:S04]  /*a500*/  DEPBAR.LE SB0, 0x0 ;  /* 0x000080000000791a */ /* 0x000fe80000000000 */
[----:B------:R-:W3:Y:S01]  /*a510*/  LDL R0, [R1+0xd8] ;  /* 0x0000d80001007983 */ /* 0x000ee20000100800 */
[----:B------:R-:W-:Y:S01]  /*a520*/  UISETP.NE.AND UP0, UPT, UR15, -0x1, UPT ;  /* 0xffffffff0f00788c */ /* 0x000fe2000bf05270 */
[----:B------:R-:W-:Y:S06]  /*a530*/  BAR.SYNC.DEFER_BLOCKING 0x0 ;  /* 0x0000000000007b1d */ /* 0x000fec0000010000 */
[----:B------:R-:W-:Y:S04]  /*a540*/  STL [R1+0x11c], R147 ;  /* 0x00011c9301007387 */ /* 0x000fe80000100800 */
        /* <DEDUP_REMOVED lines=10> */
[----:B------:R-:W-:Y:S01]  /*a5f0*/  STL [R1+0xf0], R136 ;  /* 0x0000f08801007387 */ /* 0x000fe20000100800 */
[----:B---3--:R-:W-:Y:S02]  /*a600*/  MOV R14, R0 ;  /* 0x00000000000e7202 */ /* 0x008fe40000000f00 */
[----:B--2---:R-:W-:Y:S02]  /*a610*/  MOV R15, R2 ;  /* 0x00000002000f7202 */ /* 0x004fe40000000f00 */
[----:B------:R-:W-:Y:S03]  /*a620*/  IADD3 R4, P0, PT, R0, UR10, RZ ;  /* 0x0000000a00047c10 */ /* 0x000fe6000ff1e0ff */
        /* <DEDUP_REMOVED lines=28> */
[----:B------:R-:W4:Y:S08]  /*a7f0*/  LDSM.16.M88.4 R48, [R135+UR5+0x5000] ;  /* 0x005000058730783b */ /* 0x000f300008000200 */
[----:B------:R-:W4:Y:S01]  /*a800*/  LDSM.16.M88.4 R64, [R135+UR5+0x5800] ;  /* 0x005800058740783b */ /* 0x000f220008000200 */
        /* <DEDUP_REMOVED lines=25> */
[----:B------:R-:W0:Y:S01]  /*a9a0*/  LDGDEPBAR ;  /* 0x00000000000079af */ /* 0x000e220000000000 */
        /* <DEDUP_REMOVED lines=29> */
[----:B------:R-:W-:Y:S07]  /*ab80*/  LDSM.16.M88.4 R216, [R240] ;  /* 0x00000000f0d8783b */ /* 0x000fee0000000200 */
        /* <DEDUP_REMOVED lines=24> */
[----:B------:R-:W1:Y:S07]  /*ad10*/  LDSM.16.M88.4 R200, [R236+0x5000] ;  /* 0x00500000ecc8783b */ /* 0x000e6e0000000200 */
[-C--:B--2---:R-:W-:Y:S08]  /*ad20*/  HMMA.16816.F32 R116, R204, R208.reuse, R116 ;  /* 0x000000d0cc74723c */ /* 0x084ff00000001874 */
[C---:B------:R-:W-:Y:S08]  /*ad30*/  HMMA.16816.F32 R120, R212.reuse, R208, R120 ;  /* 0x000000d0d478723c */ /* 0x040ff00000001878 */
[-C--:B------:R-:W-:Y:S01]  /*ad40*/  HMMA.16816.F32 R124, R212, R210.reuse, R124 ;  /* 0x000000d2d47c723c */ /* 0x080fe2000000187c */
[----:B------:R-:W-:Y:S07]  /*ad50*/  LDSM.16.M88.4 R212, [R236+0x7800] ;  /* 0x00780000ecd4783b */ /* 0x000fee0000000200 */
[----:B------:R-:W-:Y:S01]  /*ad60*/  HMMA.16816.F32 R128, R204, R210, R128 ;  /* 0x000000d2cc80723c */ /* 0x000fe20000001880 */
[----:B------:R-:W2:Y:S07]  /*ad70*/  LDSM.16.M88.4 R204, [R236+0x6000] ;  /* 0x00600000eccc783b */ /* 0x000eae0000000200 */
[-C--:B---3--:R-:W-:Y:S01]  /*ad80*/  HMMA.16816.F32 R4, R216, R220.reuse, R4 ;  /* 0x000000dcd804723c */ /* 0x088fe20000001804 */
[----:B------:R-:W3:Y:S07]  /*ad90*/  LDSM.16.M88.4 R208, [R236+0x6800] ;  /* 0x00680000ecd0783b */ /* 0x000eee0000000200 */
[C---:B----4-:R-:W-:Y:S08]  /*ada0*/  HMMA.16816.F32 R8, R224.reuse, R220, R8 ;  /* 0x000000dce008723c */ /* 0x050ff00000001808 */
[-C--:B------:R-:W-:Y:S08]  /*adb0*/  HMMA.16816.F32 R12, R224, R222.reuse, R12 ;  /* 0x000000dee00c723c */ /* 0x080ff0000000180c */
[C---:B------:R-:W-:Y:S01]  /*adc0*/  HMMA.16816.F32 R16, R216.reuse, R222, R16 ;  /* 0x000000ded810723c */ /* 0x040fe20000001810 */
[----:B------:R-:W-:Y:S07]  /*add0*/  LDSM.16.M88.4 R220, [R241] ;  /* 0x00000000f1dc783b */ /* 0x000fee0000000200 */
        /* <DEDUP_REMOVED lines=10> */
[-C--:B------:R-:W-:Y:S08]  /*ae80*/  HMMA.16816.F32 R52, R216, R232.reuse, R52 ;  /* 0x000000e8d834723c */ /* 0x080ff00000001834 */
[C---:B------:R-:W-:Y:S08]  /*ae90*/  HMMA.16816.F32 R56, R224.reuse, R232, R56 ;  /* 0x000000e8e038723c */ /* 0x040ff00000001838 */
[-C--:B------:R-:W-:Y:S08]  /*aea0*/  HMMA.16816.F32 R60, R224, R234.reuse, R60 ;  /* 0x000000eae03c723c */ /* 0x080ff0000000183c */
[C---:B------:R-:W-:Y:S08]  /*aeb0*/  HMMA.16816.F32 R64, R216.reuse, R234, R64 ;  /* 0x000000ead840723c */ /* 0x040ff00000001840 */
[-C--:B--2---:R-:W-:Y:S08]  /*aec0*/  HMMA.16816.F32 R68, R216, R204.reuse, R68 ;  /* 0x000000ccd844723c */ /* 0x084ff00000001844 */
[C---:B------:R-:W-:Y:S08]  /*aed0*/  HMMA.16816.F32 R72, R224.reuse, R204, R72 ;  /* 0x000000cce048723c */ /* 0x040ff00000001848 */
[-C--:B------:R-:W-:Y:S08]  /*aee0*/  HMMA.16816.F32 R76, R224, R206.reuse, R76 ;  /* 0x000000cee04c723c */ /* 0x080ff0000000184c */
[C---:B------:R-:W-:Y:S01]  /*aef0*/  HMMA.16816.F32 R80, R216.reuse, R206, R80 ;  /* 0x000000ced850723c */ /* 0x040fe20000001850 */
[----:B------:R-:W2:Y:S07]  /*af00*/  LDSM.16.M88.4 R204, [R241+0x2000] ;  /* 0x00200000f1cc783b */ /* 0x000eae0000000200 */
[-C--:B---3--:R-:W-:Y:S08]  /*af10*/  HMMA.16816.F32 R84, R216, R208.reuse, R84 ;  /* 0x000000d0d854723c */ /* 0x088ff00000001854 */
[C---:B------:R-:W-:Y:S08]  /*af20*/  HMMA.16816.F32 R88, R224.reuse, R208, R88 ;  /* 0x000000d0e058723c */ /* 0x040ff00000001858 */
[-C--:B------:R-:W-:Y:S08]  /*af30*/  HMMA.16816.F32 R92, R224, R210.reuse, R92 ;  /* 0x000000d2e05c723c */ /* 0x080ff0000000185c */
[C---:B------:R-:W-:Y:S08]  /*af40*/  HMMA.16816.F32 R96, R216.reuse, R210, R96 ;  /* 0x000000d2d860723c */ /* 0x040ff00000001860 */
[-C--:B-1----:R-:W-:Y:S08]  /*af50*/  HMMA.16816.F32 R100, R216, R200.reuse, R100 ;  /* 0x000000c8d864723c */ /* 0x082ff00000001864 */
[C---:B------:R-:W-:Y:S08]  /*af60*/  HMMA.16816.F32 R104, R224.reuse, R200, R104 ;  /* 0x000000c8e068723c */ /* 0x040ff00000001868 */
[-C--:B------:R-:W-:Y:S08]  /*af70*/  HMMA.16816.F32 R108, R224, R202.reuse, R108 ;  /* 0x000000cae06c723c */ /* 0x080ff0000000186c */
[C---:B------:R-:W-:Y:S08]  /*af80*/  HMMA.16816.F32 R112, R216.reuse, R202, R112 ;  /* 0x000000cad870723c */ /* 0x040ff00000001870 */
[-C--:B------:R-:W-:Y:S08]  /*af90*/  HMMA.16816.F32 R116, R216, R212.reuse, R116 ;  /* 0x000000d4d874723c */ /* 0x080ff00000001874 */
[C---:B------:R-:W-:Y:S08]  /*afa0*/  HMMA.16816.F32 R120, R224.reuse, R212, R120 ;  /* 0x000000d4e078723c */ /* 0x040ff00000001878 */
[-C--:B------:R-:W-:Y:S08]  /*afb0*/  HMMA.16816.F32 R124, R224, R214.reuse, R124 ;  /* 0x000000d6e07c723c */ /* 0x080ff0000000187c */
[----:B------:R-:W-:Y:S08]  /*afc0*/  HMMA.16816.F32 R128, R216, R214, R128 ;  /* 0x000000d6d880723c */ /* 0x000ff00000001880 */
[-C--:B------:R-:W-:Y:S08]  /*afd0*/  HMMA.16816.F32 R4, R220, R228.reuse, R4 ;  /* 0x000000e4dc04723c */ /* 0x080ff00000001804 */
[C---:B--2---:R-:W-:Y:S08]  /*afe0*/  HMMA.16816.F32 R8, R204.reuse, R228, R8 ;  /* 0x000000e4cc08723c */ /* 0x044ff00000001808 */
[-C--:B------:R-:W-:Y:S03]  /*aff0*/  HMMA.16816.F32 R12, R204, R230.reuse, R12 ;  /* 0x000000e6cc0c723c */ /* 0x080fe6000000180c */
[----:B------:R-:W-:Y:S01]  /*b000*/  FMUL.FTZ R4, R4, UR9 ;  /* 0x0000000904047c20 */ /* 0x000fe20008410000 */
[----:B------:R-:W-:Y:S01]  /*b010*/  FMUL.FTZ R5, R5, UR9 ;  /* 0x0000000905057c20 */ /* 0x000fe20008410000 */
[----:B------:R-:W-:Y:S01]  /*b020*/  FMUL.FTZ R6, R6, UR9 ;  /* 0x0000000906067c20 */ /* 0x000fe20008410000 */
[----:B------:R-:W-:Y:S01]  /*b030*/  FMUL.FTZ R7, R7, UR9 ;  /* 0x0000000907077c20 */ /* 0x000fe20008410000 */
[----:B------:R-:W-:Y:S01]  /*b040*/  MUFU.TANH R219, R4 ;  /* 0x0000000400db7308 */ /* 0x000fe20000002400 */
[C---:B------:R-:W-:Y:S04]  /*b050*/  HMMA.16816.F32 R16, R220.reuse, R230, R16 ;  /* 0x000000e6dc10723c */ /* 0x040fe80000001810 */
[----:B------:R-:W-:Y:S01]  /*b060*/  FMUL.FTZ R8, R8, UR9 ;  /* 0x0000000908087c20 */ /* 0x000fe20008410000 */
[----:B------:R-:W-:Y:S01]  /*b070*/  FMUL.FTZ R9, R9, UR9 ;  /* 0x0000000909097c20 */ /* 0x000fe20008410000 */
[----:B------:R-:W-:Y:S03]  /*b080*/  FMUL.FTZ R10, R10, UR9 ;  /* 0x000000090a0a7c20 */ /* 0x000fe60008410000 */
[----:B------:R-:W-:Y:S01]  /*b090*/  MUFU.TANH R217, R5 ;  /* 0x0000000500d97308 */ /* 0x000fe20000002400 */
[----:B------:R-:W-:Y:S01]  /*b0a0*/  FMUL.FTZ R11, R11, UR9 ;  /* 0x000000090b0b7c20 */ /* 0x000fe20008410000 */
[----:B------:R-:W-:Y:S01]  /*b0b0*/  FMUL.FTZ R13, R13, UR9 ;  /* 0x000000090d0d7c20 */ /* 0x000fe20008410000 */
[----:B------:R-:W-:Y:S01]  /*b0c0*/  FMUL.FTZ R15, R15, UR9 ;  /* 0x000000090f0f7c20 */ /* 0x000fe20008410000 */
[----:B------:R-:W-:Y:S01]  /*b0d0*/  FMUL.FTZ R14, R14, UR9 ;  /* 0x000000090e0e7c20 */ /* 0x000fe20008410000 */
[----:B------:R-:W-:Y:S05]  /*b0e0*/  FMUL.FTZ R12, R12, UR9 ;  /* 0x000000090c0c7c20 */ /* 0x000fea0008410000 */
[----:B------:R-:W-:Y:S01]  /*b0f0*/  MUFU.TANH R211, R13 ;  /* 0x0000000d00d37308 */ /* 0x000fe20000002400 */
[----:B------:R-:W-:Y:S01]  /*b100*/  FMUL.FTZ R17, R17, UR9 ;  /* 0x0000000911117c20 */ /* 0x000fe20008410000 */
[----:B------:R-:W-:Y:S01]  /*b110*/  FMUL.FTZ R19, R19, UR9 ;  /* 0x0000000913137c20 */ /* 0x000fe20008410000 */
[----:B------:R-:W-:Y:S01]  /*b120*/  FMUL.FTZ R18, R18, UR9 ;  /* 0x0000000912127c20 */ /* 0x000fe20008410000 */
[----:B------:R-:W-:Y:S06]  /*b130*/  FMUL.FTZ R16, R16, UR9 ;  /* 0x0000000910107c20 */ /* 0x000fec0008410000 */
[----:B------:R-:W-:Y:S10]  /*b140*/  MUFU.TANH R215, R6 ;  /* 0x0000000600d77308 */ /* 0x000ff40000002400 */
[----:B------:R1:W-:Y:S10]  /*b150*/  MUFU.TANH R218, R7 ;  /* 0x0000000700da7308 */ /* 0x0003f40000002400 */
[----:B------:R-:W-:Y:S10]  /*b160*/  MUFU.TANH R200, R8 ;  /* 0x0000000800c87308 */ /* 0x000ff40000002400 */
[----:B------:R-:W-:Y:S01]  /*b170*/  MUFU.TANH R203, R9 ;  /* 0x0000000900cb7308 */ /* 0x000fe20000002400 */
[----:B-1----:R-:W1:Y:S09]  /*b180*/  LDSM.16.M88.4 R4, [R238+0x4800] ;  /* 0x00480000ee04783b */ /* 0x002e720000000200 */
[----:B------:R-:W-:Y:S10]  /*b190*/  MUFU.TANH R202, R10 ;  /* 0x0000000a00ca7308 */ /* 0x000ff40000002400 */
[----:B------:R2:W-:Y:S10]  /*b1a0*/  MUFU.TANH R201, R11 ;  /* 0x0000000b00c97308 */ /* 0x0005f40000002400 */
[----:B------:R-:W-:Y:S10]  /*b1b0*/  MUFU.TANH R212, R17 ;  /* 0x0000001100d47308 */ /* 0x000ff40000002400 */
[----:B------:R-:W-:Y:S01]  /*b1c0*/  MUFU.TANH R208, R12 ;  /* 0x0000000c00d07308 */ /* 0x000fe20000002400 */
[----:B--2---:R-:W2:Y:S09]  /*b1d0*/  LDSM.16.M88.4 R8, [R238+0x5000] ;  /* 0x00500000ee08783b */ /* 0x004eb20000000200 */
[----:B------:R-:W-:Y:S01]  /*b1e0*/  MUFU.TANH R209, R19 ;  /* 0x0000001300d17308 */ /* 0x000fe20000002400 */
[-C--:B-1----:R-:W-:Y:S09]  /*b1f0*/  HMMA.16816.F32 R20, R220, R4.reuse, R20 ;  /* 0x00000004dc14723c */ /* 0x082ff20000001814 */
[----:B------:R-:W-:Y:S01]  /*b200*/  MUFU.TANH R216, R14 ;  /* 0x0000000e00d87308 */ /* 0x000fe20000002400 */
[C---:B------:R-:W-:Y:S09]  /*b210*/  HMMA.16816.F32 R24, R204.reuse, R4, R24 ;  /* 0x00000004cc18723c */ /* 0x040ff20000001818 */
[----:B------:R-:W-:Y:S01]  /*b220*/  MUFU.TANH R210, R18 ;  /* 0x0000001200d27308 */ /* 0x000fe20000002400 */
[-C--:B------:R-:W-:Y:S03]  /*b230*/  HMMA.16816.F32 R28, R204, R6.reuse, R28 ;  /* 0x00000006cc1c723c */ /* 0x080fe6000000181c */
[----:B------:R-:W-:Y:S01]  /*b240*/  FMUL.FTZ R20, R20, UR9 ;  /* 0x0000000914147c20 */ /* 0x000fe20008410000 */
[----:B------:R-:W-:Y:S01]  /*b250*/  FMUL.FTZ R21, R21, UR9 ;  /* 0x0000000915157c20 */ /* 0x000fe20008410000 */
[----:B------:R-:W-:Y:S04]  /*b260*/  FMUL.FTZ R22, R22, UR9 ;  /* 0x0000000916167c20 */ /* 0x000fe80008410000 */
[----:B------:R-:W-:Y:S01]  /*b270*/  MUFU.TANH R213, R16 ;  /* 0x0000001000d57308 */ /* 0x000fe20000002400 */
[----:B------:R-:W-:Y:S01]  /*b280*/  FMUL.FTZ R23, R23, UR9 ;  /* 0x0000000917177c20 */ /* 0x000fe20008410000 */
[C---:B------:R-:W-:Y:S01]  /*b290*/  HMMA.16816.F32 R32, R220.reuse, R6, R32 ;  /* 0x00000006dc20723c */ /* 0x040fe20000001820 */
[----:B------:R-:W1:Y:S03]  /*b2a0*/  LDSM.16.M88.4 R4, [R238+0x5800] ;  /* 0x00580000ee04783b */ /* 0x000e660000000200 */
[----:B------:R-:W-:Y:S01]  /*b2b0*/  FMUL.FTZ R24, R24, UR9 ;  /* 0x0000000918187c20 */ /* 0x000fe20008410000 */
[----:B------:R-:W-:Y:S03]  /*b2c0*/  FMUL.FTZ R27, R27, UR9 ;  /* 0x000000091b1b7c20 */ /* 0x000fe60008410000 */
[----:B------:R-:W3:Y:S01]  /*b2d0*/  MUFU.TANH R0, R20 ;  /* 0x0000001400007308 */ /* 0x000ee20000002400 */
[----:B------:R-:W-:Y:S01]  /*b2e0*/  FMUL.FTZ R25, R25, UR9 ;  /* 0x0000000919197c20 */ /* 0x000fe20008410000 */
[-C--:B--2---:R-:W-:Y:S03]  /*b2f0*/  HMMA.16816.F32 R36, R220, R8.reuse, R36 ;  /* 0x00000008dc24723c */ /* 0x084fe60000001824 */
[----:B------:R-:W-:Y:S01]  /*b300*/  FMUL.FTZ R29, R29, UR9 ;  /* 0x000000091d1d7c20 */ /* 0x000fe20008410000 */
[----:B------:R-:W-:Y:S01]  /*b310*/  FMUL.FTZ R30, R30, UR9 ;  /* 0x000000091e1e7c20 */ /* 0x000fe20008410000 */
[----:B------:R-:W-:Y:S03]  /*b320*/  FMUL.FTZ R31, R31, UR9 ;  /* 0x000000091f1f7c20 */ /* 0x000fe60008410000 */
[----:B------:R-:W-:Y:S01]  /*b330*/  MUFU.TANH R234, R27 ;  /* 0x0000001b00ea7308 */ /* 0x000fe20000002400 */
[----:B------:R-:W-:Y:S01]  /*b340*/  FMUL.FTZ R28, R28, UR9 ;  /* 0x000000091c1c7c20 */ /* 0x000fe20008410000 */
[C---:B------:R-:W-:Y:S04]  /*b350*/  HMMA.16816.F32 R40, R204.reuse, R8, R40 ;  /* 0x00000008cc28723c */ /* 0x040fe80000001828 */
[----:B------:R-:W-:Y:S01]  /*b360*/  FMUL.FTZ R26, R26, UR9 ;  /* 0x000000091a1a7c20 */ /* 0x000fe20008410000 */
[----:B------:R-:W-:Y:S03]  /*b370*/  FMUL.FTZ R32, R32, UR9 ;  /* 0x0000000920207c20 */ /* 0x000fe60008410000 */
[----:B------:R-:W-:Y:S01]  /*b380*/  MUFU.TANH R146, R22 ;  /* 0x0000001600927308 */ /* 0x000fe20000002400 */
[----:B------:R-:W-:Y:S01]  /*b390*/  FMUL.FTZ R33, R33, UR9 ;  /* 0x0000000921217c20 */ /* 0x000fe20008410000 */
[----:B---3--:R2:W-:Y:S01]  /*b3a0*/  STL [R1+0x24], R0 ;  /* 0x0000240001007387 */ /* 0x0085e20000100800 */
[-C--:B------:R-:W-:Y:S03]  /*b3b0*/  HMMA.16816.F32 R44, R204, R10.reuse, R44 ;  /* 0x0000000acc2c723c */ /* 0x080fe6000000182c */
[----:B------:R-:W-:Y:S01]  /*b3c0*/  FMUL.FTZ R36, R36, UR9 ;  /* 0x0000000924247c20 */ /* 0x000fe20008410000 */
[----:B------:R-:W-:Y:S03]  /*b3d0*/  FMUL.FTZ R37, R37, UR9 ;  /* 0x0000000925257c20 */ /* 0x000fe60008410000 */
[----:B------:R-:W-:Y:S01]  /*b3e0*/  MUFU.TANH R245, R25 ;  /* 0x0000001900f57308 */ /* 0x000fe20000002400 */
[----:B------:R-:W-:Y:S01]  /*b3f0*/  FMUL.FTZ R38, R38, UR9 ;  /* 0x0000000926267c20 */ /* 0x000fe20008410000 */
[----:B------:R-:W-:Y:S01]  /*b400*/  FMUL.FTZ R39, R39, UR9 ;  /* 0x0000000927277c20 */ /* 0x000fe20008410000 */
[C---:B------:R-:W-:Y:S01]  /*b410*/  HMMA.16816.F32 R48, R220.reuse, R10, R48 ;  /* 0x0000000adc30723c */ /* 0x040fe20000001830 */
[----:B------:R-:W3:Y:S03]  /*b420*/  LDSM.16.M88.4 R8, [R238+0x6000] ;  /* 0x00600000ee08783b */ /* 0x000ee60000000200 */
[----:B------:R-:W-:Y:S03]  /*b430*/  FMUL.FTZ R40, R40, UR9 ;  /* 0x0000000928287c20 */ /* 0x000fe60008410000 */
[----:B------:R-:W-:Y:S01]  /*b440*/  MUFU.TANH R139, R36 ;  /* 0x00000024008b7308 */ /* 0x000fe20000002400 */
[----:B------:R-:W-:Y:S01]  /*b450*/  FMUL.FTZ R41, R41, UR9 ;  /* 0x0000000929297c20 */ /* 0x000fe20008410000 */
[----:B------:R-:W-:Y:S01]  /*b460*/  FMUL.FTZ R42, R42, UR9 ;  /* 0x000000092a2a7c20 */ /* 0x000fe20008410000 */
[-C--:B-1----:R-:W-:Y:S03]  /*b470*/  HMMA.16816.F32 R52, R220, R4.reuse, R52 ;  /* 0x00000004dc34723c */ /* 0x082fe60000001834 */
[----:B------:R-:W-:Y:S01]  /*b480*/  FMUL.FTZ R46, R46, UR9 ;  /* 0x000000092e2e7c20 */ /* 0x000fe20008410000 */
[----:B------:R-:W-:Y:S03]  /*b490*/  FMUL.FTZ R47, R47, UR9 ;  /* 0x000000092f2f7c20 */ /* 0x000fe60008410000 */
[----:B------:R-:W-:Y:S01]  /*b4a0*/  MUFU.TANH R141, R40 ;  /* 0x00000028008d7308 */ /* 0x000fe20000002400 */
[----:B------:R-:W-:Y:S01]  /*b4b0*/  FMUL.FTZ R44, R44, UR9 ;  /* 0x000000092c2c7c20 */ /* 0x000fe20008410000 */
[----:B------:R-:W-:Y:S01]  /*b4c0*/  FMUL.FTZ R45, R45, UR9 ;  /* 0x000000092d2d7c20 */ /* 0x000fe20008410000 */
[C---:B------:R-:W-:Y:S04]  /*b4d0*/  HMMA.16816.F32 R56, R204.reuse, R4, R56 ;  /* 0x00000004cc38723c */ /* 0x040fe80000001838 */
[----:B------:R-:W-:Y:S03]  /*b4e0*/  FMUL.FTZ R48, R48, UR9 ;  /* 0x0000000930307c20 */ /* 0x000fe60008410000 */
[----:B--2---:R-:W1:Y:S01]  /*b4f0*/  MUFU.TANH R0, R21 ;  /* 0x0000001500007308 */ /* 0x004e620000002400 */
[----:B------:R-:W-:Y:S01]  /*b500*/  FMUL.FTZ R49, R49, UR9 ;  /* 0x0000000931317c20 */ /* 0x000fe20008410000 */
[----:B------:R-:W-:Y:S01]  /*b510*/  FMUL.FTZ R50, R50, UR9 ;  /* 0x0000000932327c20 */ /* 0x000fe20008410000 */
[-C--:B------:R-:W-:Y:S03]  /*b520*/  HMMA.16816.F32 R60, R204, R6.reuse, R60 ;  /* 0x00000006cc3c723c */ /* 0x080fe6000000183c */
[----:B------:R-:W-:Y:S01]  /*b530*/  FMUL.FTZ R51, R51, UR9 ;  /* 0x0000000933337c20 */ /* 0x000fe20008410000 */
[----:B------:R-:W-:Y:S03]  /*b540*/  FMUL.FTZ R52, R52, UR9 ;  /* 0x0000000934347c20 */ /* 0x000fe60008410000 */
[----:B------:R-:W-:Y:S01]  /*b550*/  MUFU.TANH R12, R42 ;  /* 0x0000002a000c7308 */ /* 0x000fe20000002400 */
[----:B------:R-:W-:Y:S01]  /*b560*/  FMUL.FTZ R53, R53, UR9 ;  /* 0x0000000935357c20 */ /* 0x000fe20008410000 */
[----:B------:R-:W-:Y:S01]  /*b570*/  FMUL.FTZ R34, R34, UR9 ;  /* 0x0000000922227c20 */ /* 0x000fe20008410000 */
[C---:B------:R-:W-:Y:S01]  /*b580*/  HMMA.16816.F32 R64, R220.reuse, R6, R64 ;  /* 0x00000006dc40723c */ /* 0x040fe20000001840 */
[----:B------:R-:W2:Y:S03]  /*b590*/  LDSM.16.M88.4 R4, [R238+0x6800] ;  /* 0x00680000ee04783b */ /* 0x000ea60000000200 */
[----:B------:R-:W-:Y:S03]  /*b5a0*/  FMUL.FTZ R58, R58, UR9 ;  /* 0x000000093a3a7c20 */ /* 0x000fe60008410000 */
[----:B------:R-:W4:Y:S01]  /*b5b0*/  MUFU.TANH R147, R23 ;  /* 0x0000001700937308 */ /* 0x000f220000002400 */
[----:B------:R-:W-:Y:S01]  /*b5c0*/  FMUL.FTZ R56, R56, UR9 ;  /* 0x0000000938387c20 */ /* 0x000fe20008410000 */
[----:B------:R-:W-:Y:S01]  /*b5d0*/  FMUL.FTZ R57, R57, UR9 ;  /* 0x0000000939397c20 */ /* 0x000fe20008410000 */
[----:B------:R-:W-:Y:S01]  /*b5e0*/  FMUL.FTZ R59, R59, UR9 ;  /* 0x000000093b3b7c20 */ /* 0x000fe20008410000 */
[----:B-1----:R1:W-:Y:S01]  /*b5f0*/  STL [R1+0x18], R0 ;  /* 0x0000180001007387 */ /* 0x0023e20000100800 */
[-C--:B---3--:R-:W-:Y:S05]  /*b600*/  HMMA.16816.F32 R68, R220, R8.reuse, R68 ;  /* 0x00000008dc44723c */ /* 0x088fea0000001844 */
[----:B------:R-:W-:Y:S01]  /*b610*/  MUFU.TANH R36, R58 ;  /* 0x0000003a00247308 */ /* 0x000fe20000002400 */
[----:B------:R-:W-:Y:S01]  /*b620*/  STL [R1+0x20], R146 ;  /* 0x0000209201007387 */ /* 0x000fe20000100800 */
[----:B------:R-:W-:Y:S01]  /*b630*/  FMUL.FTZ R62, R62, UR9 ;  /* 0x000000093e3e7c20 */ /* 0x000fe20008410000 */
[----:B------:R-:W-:Y:S01]  /*b640*/  FMUL.FTZ R60, R60, UR9 ;  /* 0x000000093c3c7c20 */ /* 0x000fe20008410000 */
[----:B------:R-:W-:Y:S01]  /*b650*/  FMUL.FTZ R61, R61, UR9 ;  /* 0x000000093d3d7c20 */ /* 0x000fe20008410000 */
[C---:B------:R-:W-:Y:S05]  /*b660*/  HMMA.16816.F32 R72, R204.reuse, R8, R72 ;  /* 0x00000008cc48723c */ /* 0x040fea0000001848 */
[----:B------:R-:W-:Y:S01]  /*b670*/  MUFU.TANH R17, R62 ;  /* 0x0000003e00117308 */ /* 0x000fe20000002400 */
[----:B------:R-:W-:Y:S01]  /*b680*/  FMUL.FTZ R63, R63, UR9 ;  /* 0x000000093f3f7c20 */ /* 0x000fe20008410000 */
[----:B----4-:R-:W-:Y:S01]  /*b690*/  STL [R1+0x1c], R147 ;  /* 0x00001c9301007387 */ /* 0x010fe20000100800 */
[----:B------:R-:W-:Y:S01]  /*b6a0*/  FMUL.FTZ R64, R64, UR9 ;  /* 0x0000000940407c20 */ /* 0x000fe20008410000 */
[----:B------:R-:W-:Y:S01]  /*b6b0*/  FMUL.FTZ R35, R35, UR9 ;  /* 0x0000000923237c20 */ /* 0x000fe20008410000 */
[-C--:B------:R-:W-:Y:S05]  /*b6c0*/  HMMA.16816.F32 R76, R204, R10.reuse, R76 ;  /* 0x0000000acc4c723c */ /* 0x080fea000000184c */
[----:B------:R-:W-:Y:S01]  /*b6d0*/  MUFU.TANH R235, R26 ;  /* 0x0000001a00eb7308 */ /* 0x000fe20000002400 */
[----:B------:R-:W-:Y:S01]  /*b6e0*/  FMUL.FTZ R43, R43, UR9 ;  /* 0x000000092b2b7c20 */ /* 0x000fe20008410000 */
[----:B------:R-:W-:Y:S01]  /*b6f0*/  FMUL.FTZ R54, R54, UR9 ;  /* 0x0000000936367c20 */ /* 0x000fe20008410000 */
[----:B------:R-:W-:Y:S01]  /*b700*/  FMUL.FTZ R71, R71, UR9 ;  /* 0x0000000947477c20 */ /* 0x000fe20008410000 */
[----:B------:R-:W-:Y:S01]  /*b710*/  FMUL.FTZ R55, R55, UR9 ;  /* 0x0000000937377c20 */ /* 0x000fe20008410000 */
[C---:B------:R-:W-:Y:S05]  /*b720*/  HMMA.16816.F32 R80, R220.reuse, R10, R80 ;  /* 0x0000000adc50723c */ /* 0x040fea0000001850 */
[----:B------:R-:W3:Y:S01]  /*b730*/  MUFU.TANH R145, R29 ;  /* 0x0000001d00917308 */ /* 0x000ee20000002400 */
[----:B------:R-:W-:Y:S01]  /*b740*/  FMUL.FTZ R72, R72, UR9 ;  /* 0x0000000948487c20 */ /* 0x000fe20008410000 */
[----:B------:R-:W-:Y:S01]  /*b750*/  FMUL.FTZ R73, R73, UR9 ;  /* 0x0000000949497c20 */ /* 0x000fe20008410000 */
[----:B------:R-:W-:Y:S01]  /*b760*/  FMUL.FTZ R74, R74, UR9 ;  /* 0x000000094a4a7c20 */ /* 0x000fe20008410000 */
[----:B------:R-:W-:Y:S01]  /*b770*/  FMUL.FTZ R75, R75, UR9 ;  /* 0x000000094b4b7c20 */ /* 0x000fe20008410000 */
[-C--:B--2---:R-:W-:Y:S05]  /*b780*/  HMMA.16816.F32 R84, R220, R4.reuse, R84 ;  /* 0x00000004dc54723c */ /* 0x084fea0000001854 */
[----:B------:R-:W-:Y:S01]  /*b790*/  MUFU.TANH R9, R72 ;  /* 0x0000004800097308 */ /* 0x000fe20000002400 */
[----:B------:R-:W-:Y:S01]  /*b7a0*/  FMUL.FTZ R76, R76, UR9 ;  /* 0x000000094c4c7c20 */ /* 0x000fe20008410000 */
[----:B------:R-:W-:Y:S01]  /*b7b0*/  FMUL.FTZ R77, R77, UR9 ;  /* 0x000000094d4d7c20 */ /* 0x000fe20008410000 */
[----:B------:R-:W-:Y:S01]  /*b7c0*/  FMUL.FTZ R78, R78, UR9 ;  /* 0x000000094e4e7c20 */ /* 0x000fe20008410000 */
[----:B------:R-:W-:Y:S01]  /*b7d0*/  FMUL.FTZ R79, R79, UR9 ;  /* 0x000000094f4f7c20 */ /* 0x000fe20008410000 */
[C---:B------:R-:W-:Y:S05]  /*b7e0*/  HMMA.16816.F32 R88, R204.reuse, R4, R88 ;  /* 0x00000004cc58723c */ /* 0x040fea0000001858 */
[----:B------:R-:W-:Y:S01]  /*b7f0*/  MUFU.TANH R8, R73 ;  /* 0x0000004900087308 */ /* 0x000fe20000002400 */
[----:B------:R-:W-:Y:S01]  /*b800*/  FMUL.FTZ R80, R80, UR9 ;  /* 0x0000000950507c20 */ /* 0x000fe20008410000 */
[----:B---3--:R-:W-:Y:S01]  /*b810*/  STL [R1+0x10], R145 ;  /* 0x0000109101007387 */ /* 0x008fe20000100800 */
        /* <DEDUP_REMOVED lines=8> */
[C---:B------:R-:W-:Y:S01]  /*b8a0*/  HMMA.16816.F32 R96, R220.reuse, R6, R96 ;  /* 0x00000006dc60723c */ /* 0x040fe20000001860 */
[----:B------:R-:W-:Y:S04]  /*b8b0*/  LDSM.16.M88.4 R4, [R238+0x7800] ;  /* 0x00780000ee04783b */ /* 0x000fe80000000200 */
[----:B------:R-:W2:Y:S01]  /*b8c0*/  MUFU.TANH R143, R30 ;  /* 0x0000001e008f7308 */ /* 0x000ea20000002400 */
[----:B------:R-:W-:Y:S01]  /*b8d0*/  FMUL.FTZ R88, R88, UR9 ;  /* 0x0000000958587c20 */ /* 0x000fe20008410000 */
[----:B------:R-:W-:Y:S01]  /*b8e0*/  FMUL.FTZ R89, R89, UR9 ;  /* 0x0000000959597c20 */ /* 0x000fe20008410000 */
[----:B------:R-:W-:Y:S01]  /*b8f0*/  FMUL.FTZ R68, R68, UR9 ;  /* 0x0000000944447c20 */ /* 0x000fe20008410000 */
[----:B------:R-:W-:Y:S01]  /*b900*/  FMUL.FTZ R69, R69, UR9 ;  /* 0x0000000945457c20 */ /* 0x000fe20008410000 */
        /* <DEDUP_REMOVED lines=8> */
[----:B------:R-:W-:Y:S01]  /*b990*/  FMUL.FTZ R87, R87, UR9 ;  /* 0x0000000957577c20 */ /* 0x000fe20008410000 */
[----:B------:R-:W-:Y:S01]  /*b9a0*/  FMUL.FTZ R90, R90, UR9 ;  /* 0x000000095a5a7c20 */ /* 0x000fe20008410000 */
[----:B------:R-:W-:Y:S03]  /*b9b0*/  FMUL.FTZ R91, R91, UR9 ;  /* 0x000000095b5b7c20 */ /* 0x000fe60008410000 */
[----:B------:R-:W3:Y:S01]  /*b9c0*/  MUFU.TANH R144, R31 ;  /* 0x0000001f00907308 */ /* 0x000ee20000002400 */
[----:B------:R-:W-:Y:S01]  /*b9d0*/  FMUL.FTZ R98, R98, UR9 ;  /* 0x0000000962627c20 */ /* 0x000fe20008410000 */
[----:B--2---:R-:W-:Y:S01]  /*b9e0*/  STL [R1+0xc], R143 ;  /* 0x00000c8f01007387 */ /* 0x004fe20000100800 */
[----:B------:R-:W-:Y:S01]  /*b9f0*/  FMUL.FTZ R97, R97, UR9 ;  /* 0x0000000961617c20 */ /* 0x000fe20008410000 */
[----:B------:R-:W-:Y:S01]  /*ba00*/  FMUL.FTZ R96, R96, UR9 ;  /* 0x0000000960607c20 */ /* 0x000fe20008410000 */
[----:B------:R-:W-:Y:S01]  /*ba10*/  FMUL.FTZ R99, R99, UR9 ;  /* 0x0000000963637c20 */ /* 0x000fe20008410000 */
[----:B------:R-:W-:Y:S04]  /*ba20*/  FMUL.FTZ R94, R94, UR9 ;  /* 0x000000095e5e7c20 */ /* 0x000fe80008410000 */
[----:B------:R-:W-:Y:S10]  /*ba30*/  MUFU.TANH R40, R98 ;  /* 0x0000006200287308 */ /* 0x000ff40000002400 */
[----:B------:R-:W2:Y:S01]  /*ba40*/  MUFU.TANH R140, R37 ;  /* 0x00000025008c7308 */ /* 0x000ea20000002400 */
[----:B---3--:R-:W-:Y:S04]  /*ba50*/  STL [R1+0x14], R144 ;  /* 0x0000149001007387 */ /* 0x008fe80000100800 */
[----:B------:R-:W-:Y:S05]  /*ba60*/  STL [R1+0x70], R139 ;  /* 0x0000708b01007387 */ /* 0x000fea0000100800 */
[----:B------:R-:W-:Y:S10]  /*ba70*/  MUFU.TANH R14, R89 ;  /* 0x00000059000e7308 */ /* 0x000ff40000002400 */
[----:B------:R-:W3:Y:S01]  /*ba80*/  MUFU.TANH R137, R38 ;  /* 0x0000002600897308 */ /* 0x000ee20000002400 */
[----:B--2---:R-:W-:Y:S09]  /*ba90*/  STL [R1+0x68], R140 ;  /* 0x0000688c01007387 */ /* 0x004ff20000100800 */
[----:B------:R2:W-:Y:S10]  /*baa0*/  MUFU.TANH R27, R54 ;  /* 0x00000036001b7308 */ /* 0x0005f40000002400 */
[----:B------:R-:W4:Y:S01]  /*bab0*/  MUFU.TANH R138, R39 ;  /* 0x00000027008a7308 */ /* 0x000f220000002400 */
[----:B---3--:R-:W-:Y:S09]  /*bac0*/  STL [R1+0x6c], R137 ;  /* 0x00006c8901007387 */ /* 0x008ff20000100800 */
[----:B------:R-:W-:Y:S01]  /*bad0*/  MUFU.TANH R229, R28 ;  /* 0x0000001c00e57308 */ /* 0x000fe20000002400 */
[----:B--2---:R-:W-:Y:S09]  /*bae0*/  MOV R54, R2 ;  /* 0x0000000200367202 */ /* 0x004ff20000000f00 */
[----:B------:R-:W2:Y:S01]  /*baf0*/  MUFU.TANH R142, R41 ;  /* 0x00000029008e7308 */ /* 0x000ea20000002400 */
[----:B----4-:R-:W-:Y:S04]  /*bb00*/  STL [R1+0x74], R138 ;  /* 0x0000748a01007387 */ /* 0x010fe80000100800 */
[----:B------:R-:W-:Y:S05]  /*bb10*/  STL [R1+0x30], R141 ;  /* 0x0000308d01007387 */ /* 0x000fea0000100800 */
[----:B------:R-:W-:Y:S10]  /*bb20*/  MUFU.TANH R2, R83 ;  /* 0x0000005300027308 */ /* 0x000ff40000002400 */
[----:B------:R-:W3:Y:S01]  /*bb30*/  MUFU.TANH R46, R46 ;  /* 0x0000002e002e7308 */ /* 0x000ee20000002400 */
[----:B--2---:R-:W-:Y:S09]  /*bb40*/  STL [R1+0x3c], R142 ;  /* 0x00003c8e01007387 */ /* 0x004ff20000100800 */
[----:B------:R-:W-:Y:S10]  /*bb50*/  MUFU.TANH R248, R32 ;  /* 0x0000002000f87308 */ /* 0x000ff40000002400 */
[----:B------:R-:W2:Y:S01]  /*bb60*/  MUFU.TANH R47, R47 ;  /* 0x0000002f002f7308 */ /* 0x000ea20000002400 */
[----:B---3--:R-:W-:Y:S09]  /*bb70*/  STL [R1+0x58], R46 ;  /* 0x0000582e01007387 */ /* 0x008ff20000100800 */
        /* <DEDUP_REMOVED lines=14> */
[----:B-1----:R-:W-:Y:S01]  /*bc60*/  MUFU.TANH R0, R44 ;  /* 0x0000002c00007308 */ /* 0x002fe20000002400 */
[----:B----4-:R-:W-:Y:S09]  /*bc70*/  STL [R1+0x48], R49 ;  /* 0x0000483101007387 */ /* 0x010ff20000100800 */
[----:B------:R-:W-:Y:S10]  /*bc80*/  MUFU.TANH R22, R96 ;  /* 0x0000006000167308 */ /* 0x000ff40000002400 */
[----:B------:R-:W1:Y:S10]  /*bc90*/  MUFU.TANH R44, R52 ;  /* 0x00000034002c7308 */ /* 0x000e740000002400 */
[----:B------:R-:W-:Y:S10]  /*bca0*/  MUFU.TANH R252, R93 ;  /* 0x0000005d00fc7308 */ /* 0x000ff40000002400 */
[----:B------:R-:W-:Y:S01]  /*bcb0*/  MUFU.TANH R233, R24 ;  /* 0x0000001800e97308 */ /* 0x000fe20000002400 */
[----:B-1----:R-:W-:Y:S01]  /*bcc0*/  STL [R1+0xd0], R44 ;  /* 0x0000d02c01007387 */ /* 0x002fe20000100800 */
[----:B------:R-:W-:Y:S04]  /*bcd0*/  MOV R52, R12 ;  /* 0x0000000c00347202 */ /* 0x000fe80000000f00 */
[----:B------:R-:W-:Y:S04]  /*bce0*/  MOV R97, R52 ;  /* 0x0000003400617202 */ /* 0x000fe80000000f00 */
[----:B------:R-:W-:Y:S10]  /*bcf0*/  MUFU.TANH R12, R92 ;  /* 0x0000005c000c7308 */ /* 0x000ff40000002400 */
[----:B------:R-:W-:Y:S10]  /*bd00*/  MUFU.TANH R24, R45 ;  /* 0x0000002d00187308 */ /* 0x000ff40000002400 */
[----:B------:R-:W-:Y:S10]  /*bd10*/  MUFU.TANH R31, R66 ;  /* 0x00000042001f7308 */ /* 0x000ff40000002400 */
[----:B------:R-:W1:Y:S10]  /*bd20*/  MUFU.TANH R45, R53 ;  /* 0x00000035002d7308 */ /* 0x000e740000002400 */
[----:B------:R-:W2:Y:S10]  /*bd30*/  MUFU.TANH R53, R55 ;  /* 0x0000003700357308 */ /* 0x000eb40000002400 */
[----:B------:R-:W3:Y:S01]  /*bd40*/  MUFU.TANH R38, R56 ;  /* 0x0000003800267308 */ /* 0x000ee20000002400 */
[----:B-1----:R-:W-:Y:S09]  /*bd50*/  STL [R1+0xcc], R45 ;  /* 0x0000cc2d01007387 */ /* 0x002ff20000100800 */
[----:B------:R-:W1:Y:S01]  /*bd60*/  MUFU.TANH R55, R65 ;  /* 0x0000004100377308 */ /* 0x000e620000002400 */
[----:B--2---:R-:W-:Y:S09]  /*bd70*/  MOV R96, R53 ;  /* 0x0000003500607202 */ /* 0x004ff20000000f00 */
[----:B------:R-:W2:Y:S01]  /*bd80*/  MUFU.TANH R39, R57 ;  /* 0x0000003900277308 */ /* 0x000ea20000002400 */
[----:B---3--:R-:W-:Y:S01]  /*bd90*/  STL [R1+0x90], R38 ;  /* 0x0000902601007387 */ /* 0x008fe20000100800 */
[----:B------:R-:W-:Y:S04]  /*bda0*/  MOV R56, R0 ;  /* 0x0000000000387202 */ /* 0x000fe80000000f00 */
[----:B------:R-:W-:Y:S04]  /*bdb0*/  MOV R92, R56 ;  /* 0x00000038005c7202 */ /* 0x000fe80000000f00 */
[----:B------:R-:W-:Y:S01]  /*bdc0*/  MUFU.TANH R0, R85 ;  /* 0x0000005500007308 */ /* 0x000fe20000002400 */
[----:B-1----:R-:W-:Y:S09]  /*bdd0*/  MOV R93, R55 ;  /* 0x00000037005d7202 */ /* 0x002ff20000000f00 */
[----:B------:R-:W1:Y:S01]  /*bde0*/  MUFU.TANH R37, R59 ;  /* 0x0000003b00257308 */ /* 0x000e620000002400 */
[----:B--2---:R-:W-:Y:S04]  /*bdf0*/  STL [R1+0x94], R39 ;  /* 0x0000942701007387 */ /* 0x004fe80000100800 */
[----:B------:R-:W-:Y:S05]  /*be00*/  STL [R1+0xb4], R36 ;  /* 0x0000b42401007387 */ /* 0x000fea0000100800 */
[----:B------:R-:W-:Y:S10]  /*be10*/  MUFU.TANH R34, R67 ;  /* 0x0000004300227308 */ /* 0x000ff40000002400 */
[----:B------:R-:W2:Y:S01]  /*be20*/  MUFU.TANH R19, R60 ;  /* 0x0000003c00137308 */ /* 0x000ea20000002400 */
[----:B-1----:R-:W-:Y:S09]  /*be30*/  STL [R1+0xb0], R37 ;  /* 0x0000b02501007387 */ /* 0x002ff20000100800 */
[----:B------:R-:W-:Y:S10]  /*be40*/  MUFU.TANH R29, R68 ;  /* 0x00000044001d7308 */ /* 0x000ff40000002400 */
[----:B------:R-:W1:Y:S01]  /*be50*/  MUFU.TANH R20, R61 ;  /* 0x0000003d00147308 */ /* 0x000e620000002400 */
[----:B--2---:R-:W-:Y:S09]  /*be60*/  STL [R1+0x8c], R19 ;  /* 0x00008c1301007387 */ /* 0x004ff20000100800 */
[----:B------:R-:W-:Y:S10]  /*be70*/  MUFU.TANH R28, R69 ;  /* 0x00000045001c7308 */ /* 0x000ff40000002400 */
[----:B------:R-:W2:Y:S01]  /*be80*/  MUFU.TANH R18, R63 ;  /* 0x0000003f00127308 */ /* 0x000ea20000002400 */
[----:B-1----:R-:W-:Y:S04]  /*be90*/  STL [R1+0x88], R20 ;  /* 0x0000881401007387 */ /* 0x002fe80000100800 */
[----:B------:R-:W-:Y:S05]  /*bea0*/  STL [R1+0xa4], R17 ;  /* 0x0000a41101007387 */ /* 0x000fea0000100800 */
[----:B------:R-:W-:Y:S10]  /*beb0*/  MUFU.TANH R63, R71 ;  /* 0x00000047003f7308 */ /* 0x000ff40000002400 */
[----:B------:R-:W1:Y:S01]  /*bec0*/  MUFU.TANH R23, R64 ;  /* 0x0000004000177308 */ /* 0x000e620000002400 */
[----:B--2---:R-:W-:Y:S09]  /*bed0*/  STL [R1+0xa0], R18 ;  /* 0x0000a01201007387 */ /* 0x004ff20000100800 */
[----:B------:R-:W-:Y:S10]  /*bee0*/  MUFU.TANH R35, R70 ;  /* 0x0000004600237308 */ /* 0x000ff40000002400 */
[----:B------:R-:W-:Y:S01]  /*bef0*/  MUFU.TANH R214, R15 ;  /* 0x0000000f00d67308 */ /* 0x000fe20000002400 */
[----:B-1----:R-:W-:Y:S04]  /*bf00*/  STL [R1+0xc4], R23 ;  /* 0x0000c41701007387 */ /* 0x002fe80000100800 */
[----:B------:R1:W-:Y:S05]  /*bf10*/  STL [R1+0x54], R9 ;  /* 0x0000540901007387 */ /* 0x0003ea0000100800 */
[----:B------:R-:W2:Y:S01]  /*bf20*/  MUFU.TANH R51, R82 ;  /* 0x0000005200337308 */ /* 0x000ea20000002400 */
[----:B------:R3:W-:Y:S09]  /*bf30*/  STL [R1+0x50], R8 ;  /* 0x0000500801007387 */ /* 0x0007f20000100800 */
[----:B------:R-:W-:Y:S10]  /*bf40*/  MUFU.TANH R15, R79 ;  /* 0x0000004f000f7308 */ /* 0x000ff40000002400 */
[----:B------:R2:W-:Y:S10]  /*bf50*/  MUFU.TANH R33, R99 ;  /* 0x0000006300217308 */ /* 0x0005f40000002400 */
[----:B-1----:R-:W1:Y:S10]  /*bf60*/  MUFU.TANH R9, R74 ;  /* 0x0000004a00097308 */ /* 0x002e740000002400 */
[----:B---3--:R-:W3:Y:S01]  /*bf70*/  MUFU.TANH R8, R75 ;  /* 0x0000004b00087308 */ /* 0x008ee20000002400 */
[----:B--2---:R-:W-:Y:S09]  /*bf80*/  MOV R99, R51 ;  /* 0x0000003300637202 */ /* 0x004ff20000000f00 */
[----:B------:R-:W-:Y:S01]  /*bf90*/  MUFU.TANH R59, R84 ;  /* 0x00000054003b7308 */ /* 0x000fe20000002400 */
[----:B-1----:R1:W-:Y:S09]  /*bfa0*/  STL [R1+0x7c], R9 ;  /* 0x00007c0901007387 */ /* 0x0023f20000100800 */
[----:B------:R-:W-:Y:S01]  /*bfb0*/  MUFU.TANH R50, R86 ;  /* 0x0000005600327308 */ /* 0x000fe20000002400 */
[----:B---3--:R2:W-:Y:S09]  /*bfc0*/  STL [R1+0x78], R8 ;  /* 0x0000780801007387 */ /* 0x0085f20000100800 */
[----:B------:R-:W-:Y:S10]  /*bfd0*/  MUFU.TANH R60, R87 ;  /* 0x00000057003c7308 */ /* 0x000ff40000002400 */
[----:B------:R-:W-:Y:S10]  /*bfe0*/  MUFU.TANH R41, R90 ;  /* 0x0000005a00297308 */ /* 0x000ff40000002400 */
[----:B-1----:R-:W-:Y:S10]  /*bff0*/  MUFU.TANH R9, R77 ;  /* 0x0000004d00097308 */ /* 0x002ff40000002400 */
[----:B--2---:R-:W1:Y:S10]  /*c000*/  MUFU.TANH R8, R76 ;  /* 0x0000004c00087308 */ /* 0x004e740000002400 */
[----:B------:R-:W-:Y:S10]  /*c010*/  MUFU.TANH R26, R91 ;  /* 0x0000005b001a7308 */ /* 0x000ff40000002400 */
[----:B------:R2:W-:Y:S01]  /*c020*/  MUFU.TANH R42, R94 ;  /* 0x0000005e002a7308 */ /* 0x0005e20000002400 */
[----:B-1----:R1:W-:Y:S04]  /*c030*/  STL [R1+0x40], R8 ;  /* 0x0000400801007387 */ /* 0x0023e80000100800 */
[----:B------:R-:W-:Y:S01]  /*c040*/  STL [R1+0x34], R9 ;  /* 0x0000340901007387 */ /* 0x000fe20000100800 */
[----:B--2---:R-:W-:Y:S04]  /*c050*/  MOV R94, R50 ;  /* 0x00000032005e7202 */ /* 0x004fe80000000f00 */
[----:B-1----:R-:W1:Y:S02]  /*c060*/  MUFU.TANH R8, R78 ;  /* 0x0000004e00087308 */ /* 0x002e640000002400 */
[----:B-1----:R1:W-:Y:S04]  /*c070*/  STL [R1+0x64], R8 ;  /* 0x0000640801007387 */ /* 0x0023e80000100800 */
[----:B------:R-:W-:Y:S04]  /*c080*/  STL [R1+0x60], R15 ;  /* 0x0000600f01007387 */ /* 0x000fe80000100800 */
[----:B-1----:R-:W1:Y:S02]  /*c090*/  MUFU.TANH R8, R80 ;  /* 0x0000005000087308 */ /* 0x002e640000002400 */
[----:B-1----:R1:W-:Y:S08]  /*c0a0*/  STL [R1+0x84], R8 ;  /* 0x0000840801007387 */ /* 0x0023f00000100800 */
[----:B-1----:R-:W1:Y:S02]  /*c0b0*/  MUFU.TANH R8, R81 ;  /* 0x0000005100087308 */ /* 0x002e640000002400 */
[----:B-1----:R-:W-:Y:S04]  /*c0c0*/  STL [R1+0x80], R8 ;  /* 0x0000800801007387 */ /* 0x002fe80000100800 */
[----:B------:R-:W-:Y:S04]  /*c0d0*/  STL [R1+0x8], R13 ;  /* 0x0000080d01007387 */ /* 0x000fe80000100800 */
[----:B------:R-:W-:Y:S04]  /*c0e0*/  STL [R1+0x4], R14 ;  /* 0x0000040e01007387 */ /* 0x000fe80000100800 */
[----:B------:R-:W-:Y:S04]  /*c0f0*/  STL [R1], R12 ;  /* 0x0000000c01007387 */ /* 0x000fe80000100800 */
[----:B------:R-:W2:Y:S04]  /*c100*/  LDL R88, [R1+0x24] ;  /* 0x0000240001587983 */ /* 0x000ea80000100800 */
[----:B------:R-:W2:Y:S04]  /*c110*/  LDL R62, [R1+0x18] ;  /* 0x00001800013e7983 */ /* 0x000ea80000100800 */
[----:B------:R-:W1:Y:S01]  /*c120*/  LDSM.16.M88.4 R8, [R238+0x7000] ;  /* 0x00700000ee08783b */ /* 0x000e620000000200 */
[----:B------:R-:W-:Y:S04]  /*c130*/  DEPBAR.LE SB0, 0x0 ;  /* 0x000080000000791a */ /* 0x000fe80000000000 */
[----:B------:R-:W-:Y:S01]  /*c140*/  BAR.SYNC.DEFER_BLOCKING 0x0 ;  /* 0x0000000000007b1d */ /* 0x000fe20000010000 */
[-C--:B-1----:R-:W-:Y:S08]  /*c150*/  HMMA.16816.F32 R100, R220, R8.reuse, R100 ;  /* 0x00000008dc64723c */ /* 0x082ff00000001864 */
[C---:B------:R-:W-:Y:S08]  /*c160*/  HMMA.16816.F32 R104, R204.reuse, R8, R104 ;  /* 0x00000008cc68723c */ /* 0x040ff00000001868 */
        /* <DEDUP_REMOVED lines=10> */
[----:B------:R-:W1:Y:S01]  /*c210*/  MUFU.TANH R57, R101 ;  /* 0x0000006500397308 */ /* 0x000e620000002400 */
[-C--:B------:R-:W-:Y:S03]  /*c220*/  HMMA.16816.F32 R116, R220, R4.reuse, R116 ;  /* 0x00000004dc74723c */ /* 0x080fe60000001874 */
[----:B------:R-:W-:Y:S01]  /*c230*/  FMUL.FTZ R109, R109, UR9 ;  /* 0x000000096d6d7c20 */ /* 0x000fe20008410000 */
[----:B------:R-:W-:Y:S01]  /*c240*/  FMUL.FTZ R107, R107, UR9 ;  /* 0x000000096b6b7c20 */ /* 0x000fe20008410000 */
[----:B------:R-:W-:Y:S01]  /*c250*/  FMUL.FTZ R110, R110, UR9 ;  /* 0x000000096e6e7c20 */ /* 0x000fe20008410000 */
[----:B------:R-:W-:Y:S03]  /*c260*/  FMUL.FTZ R111, R111, UR9 ;  /* 0x000000096f6f7c20 */ /* 0x000fe60008410000 */
[----:B------:R-:W-:Y:S01]  /*c270*/  MUFU.TANH R224, R109 ;  /* 0x0000006d00e07308 */ /* 0x000fe20000002400 */
[C---:B------:R-:W-:Y:S04]  /*c280*/  HMMA.16816.F32 R120, R204.reuse, R4, R120 ;  /* 0x00000004cc78723c */ /* 0x040fe80000001878 */
[----:B------:R-:W-:Y:S01]  /*c290*/  FMUL.FTZ R112, R112, UR9 ;  /* 0x0000000970707c20 */ /* 0x000fe20008410000 */
[----:B------:R-:W-:Y:S01]  /*c2a0*/  FMUL.FTZ R113, R113, UR9 ;  /* 0x0000000971717c20 */ /* 0x000fe20008410000 */
[----:B------:R-:W-:Y:S03]  /*c2b0*/  FMUL.FTZ R114, R114, UR9 ;  /* 0x0000000972727c20 */ /* 0x000fe60008410000 */
[----:B------:R-:W-:Y:S01]  /*c2c0*/  MUFU.TANH R226, R104 ;  /* 0x0000006800e27308 */ /* 0x000fe20000002400 */
[----:B------:R-:W-:Y:S01]  /*c2d0*/  FMUL.FTZ R115, R115, UR9 ;  /* 0x0000000973737c20 */ /* 0x000fe20008410000 */
[-C--:B------:R-:W-:Y:S03]  /*c2e0*/  HMMA.16816.F32 R124, R204, R6.reuse, R124 ;  /* 0x00000006cc7c723c */ /* 0x080fe6000000187c */
[----:B------:R-:W-:Y:S01]  /*c2f0*/  FMUL.FTZ R116, R116, UR9 ;  /* 0x0000000974747c20 */ /* 0x000fe20008410000 */
[----:B------:R-:W-:Y:S01]  /*c300*/  FMUL.FTZ R117, R117, UR9 ;  /* 0x0000000975757c20 */ /* 0x000fe20008410000 */
[----:B------:R-:W-:Y:S03]  /*c310*/  FMUL.FTZ R118, R118, UR9 ;  /* 0x0000000976767c20 */ /* 0x000fe60008410000 */
[----:B------:R3:W-:Y:S01]  /*c320*/  MUFU.TANH R247, R112 ;  /* 0x0000007000f77308 */ /* 0x0007e20000002400 */
[----:B------:R-:W-:Y:S01]  /*c330*/  FMUL.FTZ R119, R119, UR9 ;  /* 0x0000000977777c20 */ /* 0x000fe20008410000 */
[----:B------:R-:W-:Y:S01]  /*c340*/  FMNMX3.FTZ R5, R3, R200, R203, !PT ;  /* 0x000000c803057276 */ /* 0x000fe200078100cb */
[----:B------:R-:W-:Y:S04]  /*c350*/  HMMA.16816.F32 R128, R220, R6, R128 ;  /* 0x00000006dc80723c */ /* 0x000fe80000001880 */
[----:B------:R-:W-:Y:S03]  /*c360*/  FMUL.FTZ R121, R121, UR9 ;  /* 0x0000000979797c20 */ /* 0x000fe60008410000 */
[----:B------:R4:W-:Y:S01]  /*c370*/  MUFU.TANH R246, R113 ;  /* 0x0000007100f67308 */ /* 0x0009e20000002400 */
[----:B------:R-:W-:Y:S01]  /*c380*/  FMNMX3.FTZ R5, R5, R208, R211, !PT ;  /* 0x000000d005057276 */ /* 0x000fe200078100d3 */
[----:B------:R-:W-:Y:S01]  /*c390*/  FMUL.FTZ R74, R122, UR9 ;  /* 0x000000097a4a7c20 */ /* 0x000fe20008410000 */
[----:B------:R-:W-:Y:S01]  /*c3a0*/  FMNMX3.FTZ R6, R134, R215, R218, !PT ;  /* 0x000000d786067276 */ /* 0x000fe200078100da */
[----:B------:R-:W-:Y:S01]  /*c3b0*/  FMUL.FTZ R108, R108, UR9 ;  /* 0x000000096c6c7c20 */ /* 0x000fe20008410000 */
[----:B------:R-:W-:Y:S01]  /*c3c0*/  FMNMX3.FTZ R7, R133, R219, R217, !PT ;  /* 0x000000db85077276 */ /* 0x000fe200078100d9 */
[----:B------:R-:W-:Y:S01]  /*c3d0*/  FMUL.FTZ R120, R120, UR9 ;  /* 0x0000000978787c20 */ /* 0x000fe20008410000 */
[----:B------:R-:W-:Y:S03]  /*c3e0*/  FMNMX3.FTZ R8, R6, R210, R209, !PT ;  /* 0x000000d206087276 */ /* 0x000fe600078100d1 */
[----:B------:R1:W1:Y:S01]  /*c3f0*/  MUFU.TANH R58, R114 ;  /* 0x00000072003a7308 */ /* 0x0002620000002400 */
[----:B------:R-:W-:Y:S01]  /*c400*/  MOV R207, R2 ;  /* 0x0000000200cf7202 */ /* 0x000fe20000000f00 */
[----:B---3--:R-:W3:Y:S01]  /*c410*/  LDL R112, [R1+0x84] ;  /* 0x0000840001707983 */ /* 0x008ee20000100800 */
[----:B------:R-:W-:Y:S01]  /*c420*/  FMUL.FTZ R2, R126, UR9 ;  /* 0x000000097e027c20 */ /* 0x000fe20008410000 */
[----:B------:R-:W-:Y:S01]  /*c430*/  FMNMX3.FTZ R9, R7, R213, R212, !PT ;  /* 0x000000d507097276 */ /* 0x000fe200078100d4 */
[----:B------:R-:W-:Y:S01]  /*c440*/  FMUL.FTZ R73, R123, UR9 ;  /* 0x000000097b497c20 */ /* 0x000fe20008410000 */
[----:B------:R-:W-:Y:S01]  /*c450*/  FMNMX3.FTZ R7, R5, R233, R245, !PT ;  /* 0x000000e905077276 */ /* 0x000fe200078100f5 */
[----:B------:R-:W-:Y:S03]  /*c460*/  FMUL.FTZ R128, R128, UR9 ;  /* 0x0000000980807c20 */ /* 0x000fe60008410000 */
[----:B------:R1:W-:Y:S01]  /*c470*/  MUFU.TANH R98, R115 ;  /* 0x0000007300627308 */ /* 0x0003e20000002400 */
[----:B------:R-:W-:Y:S01]  /*c480*/  FMNMX3.FTZ R5, R8, R146, R147, !PT ;  /* 0x0000009208057276 */ /* 0x000fe20007810093 */
[----:B----4-:R-:W3:Y:S01]  /*c490*/  LDL R113, [R1+0x80] ;  /* 0x0000800001717983 */ /* 0x010ee20000100800 */
[----:B------:R-:W-:Y:S01]  /*c4a0*/  FMNMX3.FTZ R7, R7, R229, R145, !PT ;  /* 0x000000e507077276 */ /* 0x000fe20007810091 */
[----:B------:R-:W-:Y:S01]  /*c4b0*/  FMUL.FTZ R129, R129, UR9 ;  /* 0x0000000981817c20 */ /* 0x000fe20008410000 */
[----:B------:R-:W-:Y:S01]  /*c4c0*/  FMNMX3.FTZ R4, R132, R202, R201, !PT ;  /* 0x000000ca84047276 */ /* 0x000fe200078100c9 */
[----:B------:R-:W-:Y:S01]  /*c4d0*/  FMUL.FTZ R124, R124, UR9 ;  /* 0x000000097c7c7c20 */ /* 0x000fe20008410000 */
[----:B------:R-:W-:Y:S03]  /*c4e0*/  MOV R126, R0 ;  /* 0x00000000007e7202 */ /* 0x000fe60000000f00 */
[----:B------:R4:W-:Y:S01]  /*c4f0*/  MUFU.TANH R231, R116 ;  /* 0x0000007400e77308 */ /* 0x0009e20000002400 */
[----:B------:R-:W-:Y:S01]  /*c500*/  FMNMX3.FTZ R4, R4, R216, R214, !PT ;  /* 0x000000d804047276 */ /* 0x000fe200078100d6 */
[----:B-1----:R-:W3:Y:S01]  /*c510*/  LDL R114, [R1+0x7c] ;  /* 0x00007c0001727983 */ /* 0x002ee20000100800 */
[----:B------:R-:W-:Y:S01]  /*c520*/  FMUL.FTZ R0, R127, UR9 ;  /* 0x000000097f007c20 */ /* 0x000fe20008410000 */
[----:B------:R-:W-:Y:S01]  /*c530*/  FMUL.FTZ R125, R125, UR9 ;  /* 0x000000097d7d7c20 */ /* 0x000fe20008410000 */
[----:B------:R-:W-:Y:S01]  /*c540*/  FMNMX3.FTZ R4, R4, R235, R234, !PT ;  /* 0x000000eb04047276 */ /* 0x000fe200078100ea */
[----:B------:R-:W-:Y:S01]  /*c550*/  FMUL.FTZ R130, R130, UR9 ;  /* 0x0000000982827c20 */ /* 0x000fe20008410000 */
[----:B------:R-:W-:Y:S03]  /*c560*/  FMUL.FTZ R131, R131, UR9 ;  /* 0x0000000983837c20 */ /* 0x000fe60008410000 */
[----:B------:R1:W-:Y:S01]  /*c570*/  MUFU.TANH R228, R117 ;  /* 0x0000007500e47308 */ /* 0x0003e20000002400 */
[----:B------:R-:W-:Y:S01]  /*c580*/  FMNMX3.FTZ R8, R4, R143, R144, !PT ;  /* 0x0000008f04087276 */ /* 0x000fe20007810090 */
[----:B------:R-:W3:Y:S01]  /*c590*/  LDL R115, [R1+0x78] ;  /* 0x0000780001737983 */ /* 0x000ee20000100800 */
[----:B------:R-:W-:Y:S02]  /*c5a0*/  FMNMX3.FTZ R4, R5, R249, R251, !PT ;  /* 0x000000f905047276 */ /* 0x000fe400078100fb */
[----:B------:R-:W-:Y:S02]  /*c5b0*/  MOV R123, R60 ;  /* 0x0000003c007b7202 */ /* 0x000fe40000000f00 */
[----:B------:R-:W-:Y:S03]  /*c5c0*/  FMNMX3.FTZ R4, R4, R137, R138, !PT ;  /* 0x0000008904047276 */ /* 0x000fe6000781008a */
[----:B------:R1:W1:Y:S01]  /*c5d0*/  MUFU.TANH R21, R118 ;  /* 0x0000007600157308 */ /* 0x0002620000002400 */
[----:B------:R-:W-:Y:S01]  /*c5e0*/  MOV R127, R59 ;  /* 0x0000003b007f7202 */ /* 0x000fe20000000f00 */
[----:B----4-:R-:W4:Y:S01]  /*c5f0*/  LDL R116, [R1+0x50] ;  /* 0x0000500001747983 */ /* 0x010f220000100800 */
[----:B------:R-:W-:Y:S02]  /*c600*/  FMNMX3.FTZ R4, R4, R48, R49, !PT ;  /* 0x0000003004047276 */ /* 0x000fe40007810031 */
[----:B------:R-:W-:Y:S02]  /*c610*/  MOV R221, R57 ;  /* 0x0000003900dd7202 */ /* 0x000fe40000000f00 */
[----:B------:R-:W-:Y:S03]  /*c620*/  FMNMX3.FTZ R4, R4, R27, R96, !PT ;  /* 0x0000001b04047276 */ /* 0x000fe60007810060 */
[----:B------:R1:W-:Y:S01]  /*c630*/  MUFU.TANH R206, R119 ;  /* 0x0000007700ce7308 */ /* 0x0003e20000002400 */
[----:B------:R-:W-:Y:S01]  /*c640*/  MOV R220, R58 ;  /* 0x0000003a00dc7202 */ /* 0x000fe20000000f00 */
[----:B-1----:R-:W4:Y:S08]  /*c650*/  LDL R117, [R1+0x54] ;  /* 0x0000540001757983 */ /* 0x002f300000100800 */
[----:B------:R1:W-:Y:S01]  /*c660*/  MUFU.TANH R109, R121 ;  /* 0x00000079006d7308 */ /* 0x0003e20000002400 */
[----:B------:R-:W4:Y:S01]  /*c670*/  LDL R118, [R1+0x40] ;  /* 0x0000400001767983 */ /* 0x000f220000100800 */
[----:B------:R-:W-:Y:S08]  /*c680*/  MOV R222, R21 ;  /* 0x0000001500de7202 */ /* 0x000ff00000000f00 */
[----:B------:R1:W-:Y:S01]  /*c690*/  MUFU.TANH R72, R2 ;  /* 0x0000000200487308 */ /* 0x0003e20000002400 */
[----:B------:R-:W4:Y:S09]  /*c6a0*/  LDL R119, [R1+0x64] ;  /* 0x0000640001777983 */ /* 0x000f320000100800 */
[----:B------:R-:W-:Y:S01]  /*c6b0*/  MUFU.TANH R71, R0 ;  /* 0x0000000000477308 */ /* 0x000fe20000002400 */
[----:B-1----:R-:W4:Y:S04]  /*c6c0*/  LDL R121, [R1+0x34] ;  /* 0x0000340001797983 */ /* 0x002f280000100800 */
[----:B------:R1:W5:Y:S05]  /*c6d0*/  LDL.LU R147, [R1+0x11c] ;  /* 0x00011c0001937983 */ /* 0x00036a0000300800 */
[----:B------:R1:W-:Y:S01]  /*c6e0*/  MUFU.TANH R122, R128 ;  /* 0x00000080007a7308 */ /* 0x0003e20000002400 */
[----:B------:R2:W5:Y:S01]  /*c6f0*/  LDL.LU R146, [R1+0x118] ;  /* 0x0001180001927983 */ /* 0x0005620000300800 */
[----:B------:R-:W-:Y:S03]  /*c700*/  FMNMX3.FTZ R2, R7, R141, R142, !PT ;  /* 0x0000008d07027276 */ /* 0x000fe6000781008e */
[----:B------:R2:W5:Y:S01]  /*c710*/  LDL.LU R145, [R1+0x114] ;  /* 0x0001140001917983 */ /* 0x0005620000300800 */
[----:B------:R-:W-:Y:S04]  /*c720*/  FMNMX3.FTZ R2, R2, R92, R24, !PT ;  /* 0x0000005c02027276 */ /* 0x000fe80007810018 */
[----:B------:R1:W-:Y:S01]  /*c730*/  MUFU.TANH R103, R129 ;  /* 0x0000008100677308 */ /* 0x0003e20000002400 */
[----:B------:R2:W5:Y:S01]  /*c740*/  LDL.LU R144, [R1+0x110] ;  /* 0x0001100001907983 */ /* 0x0005620000300800 */
[----:B------:R-:W-:Y:S02]  /*c750*/  FMNMX3.FTZ R77, R2, R38, R39, !PT ;  /* 0x00000026024d7276 */ /* 0x000fe40007810027 */
[----:B------:R-:W-:Y:S01]  /*c760*/  FMNMX3.FTZ R2, R4, R31, R34, !PT ;  /* 0x0000001f04027276 */ /* 0x000fe20007810022 */
[----:B------:R2:W5:Y:S01]  /*c770*/  LDL.LU R143, [R1+0x10c] ;  /* 0x00010c00018f7983 */ /* 0x0005620000300800 */
[----:B------:R-:W-:Y:S04]  /*c780*/  FMNMX3.FTZ R77, R77, R19, R20, !PT ;  /* 0x000000134d4d7276 */ /* 0x000fe80007810014 */
[----:B------:R-:W-:Y:S01]  /*c790*/  MUFU.TANH R227, R105 ;  /* 0x0000006900e37308 */ /* 0x000fe20000002400 */
[----:B------:R-:W-:Y:S01]  /*c7a0*/  FMNMX3.FTZ R2, R2, R35, R63, !PT ;  /* 0x0000002302027276 */ /* 0x000fe2000781003f */
[----:B------:R2:W5:Y:S01]  /*c7b0*/  LDL.LU R142, [R1+0x108] ;  /* 0x00010800018e7983 */ /* 0x0005620000300800 */
[----:B-1----:R-:W-:Y:S02]  /*c7c0*/  MOV R128, R22 ;  /* 0x0000001600807202 */ /* 0x002fe40000000f00 */
[----:B------:R-:W-:Y:S01]  /*c7d0*/  FMNMX3.FTZ R2, R2, R99, R207, !PT ;  /* 0x0000006302027276 */ /* 0x000fe200078100cf */
[----:B------:R1:W5:Y:S04]  /*c7e0*/  LDL.LU R141, [R1+0x104] ;  /* 0x00010400018d7983 */ /* 0x0003680000300800 */
[----:B------:R-:W-:Y:S01]  /*c7f0*/  MUFU.TANH R232, R106 ;  /* 0x0000006a00e87308 */ /* 0x000fe20000002400 */
[----:B------:R-:W-:Y:S02]  /*c800*/  FMNMX3.FTZ R2, R2, R94, R123, !PT ;  /* 0x0000005e02027276 */ /* 0x000fe4000781007b */
[----:B------:R-:W-:Y:S02]  /*c810*/  MOV R129, R16 ;  /* 0x0000001000817202 */ /* 0x000fe40000000f00 */
[----:B------:R-:W-:Y:S05]  /*c820*/  FMNMX3.FTZ R2, R2, R40, R33, !PT ;  /* 0x0000002802027276 */ /* 0x000fea0007810021 */
[----:B------:R-:W-:Y:S10]  /*c830*/  MUFU.TANH R230, R107 ;  /* 0x0000006b00e67308 */ /* 0x000ff40000002400 */
[----:B------:R-:W-:Y:S10]  /*c840*/  MUFU.TANH R25, R100 ;  /* 0x0000006400197308 */ /* 0x000ff40000002400 */
[----:B------:R-:W1:Y:S10]  /*c850*/  MUFU.TANH R32, R102 ;  /* 0x0000006600207308 */ /* 0x000e740000002400 */
[----:B------:R-:W-:Y:S10]  /*c860*/  MUFU.TANH R225, R108 ;  /* 0x0000006c00e17308 */ /* 0x000ff40000002400 */
[----:B------:R-:W-:Y:S01]  /*c870*/  MUFU.TANH R110, R110 ;  /* 0x0000006e006e7308 */ /* 0x000fe20000002400 */
[----:B-1----:R-:W-:Y:S04]  /*c880*/  FMNMX3.FTZ R2, R2, R32, R30, !PT ;  /* 0x0000002002027276 */ /* 0x002fe8000781001e */
[----:B------:R-:W-:Y:S05]  /*c890*/  FMNMX3.FTZ R2, R2, R220, R98, !PT ;  /* 0x000000dc02027276 */ /* 0x000fea0007810062 */
[----:B------:R-:W1:Y:S01]  /*c8a0*/  MUFU.TANH R111, R111 ;  /* 0x0000006f006f7308 */ /* 0x000e620000002400 */
[----:B------:R-:W-:Y:S09]  /*c8b0*/  FMNMX3.FTZ R22, R2, R222, R206, !PT ;  /* 0x000000de02167276 */ /* 0x000ff200078100ce */
[----:B------:R-:W-:Y:S10]  /*c8c0*/  MUFU.TANH R120, R120 ;  /* 0x0000007800787308 */ /* 0x000ff40000002400 */
[----:B------:R-:W-:Y:S10]  /*c8d0*/  MUFU.TANH R74, R74 ;  /* 0x0000004a004a7308 */ /* 0x000ff40000002400 */
[----:B------:R-:W1:Y:S10]  /*c8e0*/  MUFU.TANH R73, R73 ;  /* 0x0000004900497308 */ /* 0x000e740000002400 */
[----:B------:R-:W-:Y:S10]  /*c8f0*/  MUFU.TANH R124, R124 ;  /* 0x0000007c007c7308 */ /* 0x000ff40000002400 */
[----:B------:R-:W1:Y:S01]  /*c900*/  MUFU.TANH R125, R125 ;  /* 0x0000007d007d7308 */ /* 0x000e620000002400 */
[----:B--2---:R-:W-:Y:S04]  /*c910*/  FMNMX3.FTZ R6, R9, R88, R62, !PT ;  /* 0x0000005809067276 */ /* 0x004fe8000781003e */
[----:B------:R-:W-:Y:S05]  /*c920*/  FMNMX3.FTZ R6, R6, R248, R250, !PT ;  /* 0x000000f806067276 */ /* 0x000fea00078100fa */
[----:B------:R2:W1:Y:S01]  /*c930*/  MUFU.TANH R205, R130 ;  /* 0x0000008200cd7308 */ /* 0x0004620000002400 */
[----:B------:R-:W-:Y:S02]  /*c940*/  FMNMX3.FTZ R5, R6, R139, R140, !PT ;  /* 0x0000008b06057276 */ /* 0x000fe4000781008c */
[----:B------:R-:W-:Y:S01]  /*c950*/  FMNMX3.FTZ R6, R8, R97, R95, !PT ;  /* 0x0000006108067276 */ /* 0x000fe2000781005f */
[----:B------:R2:W5:Y:S01]  /*c960*/  LDL.LU R140, [R1+0x100] ;  /* 0x00010000018c7983 */ /* 0x0005620000300800 */
[----:B------:R-:W-:Y:S02]  /*c970*/  FMNMX3.FTZ R5, R5, R243, R136, !PT ;  /* 0x000000f305057276 */ /* 0x000fe40007810088 */
[----:B------:R-:W-:Y:S01]  /*c980*/  FMNMX3.FTZ R0, R6, R46, R47, !PT ;  /* 0x0000002e06007276 */ /* 0x000fe2000781002f */
[----:B------:R2:W5:Y:S01]  /*c990*/  LDL.LU R139, [R1+0xfc] ;  /* 0x0000fc00018b7983 */ /* 0x0005620000300800 */
[----:B------:R-:W-:Y:S01]  /*c9a0*/  FMNMX3.FTZ R5, R5, R44, R45, !PT ;  /* 0x0000002c05057276 */ /* 0x000fe2000781002d */
[----:B------:R2:W1:Y:S01]  /*c9b0*/  MUFU.TANH R204, R131 ;  /* 0x0000008300cc7308 */ /* 0x0004620000002400 */
[----:B------:R-:W-:Y:S01]  /*c9c0*/  FMNMX3.FTZ R0, R0, R36, R37, !PT ;  /* 0x0000002400007276 */ /* 0x000fe20007810025 */
[----:B------:R2:W5:Y:S01]  /*c9d0*/  LDL.LU R138, [R1+0xf8] ;  /* 0x0000f800018a7983 */ /* 0x0005620000300800 */
[----:B------:R-:W-:Y:S02]  /*c9e0*/  FMNMX3.FTZ R5, R5, R23, R93, !PT ;  /* 0x0000001705057276 */ /* 0x000fe4000781005d */
[----:B------:R-:W-:Y:S01]  /*c9f0*/  FMNMX3.FTZ R0, R0, R17, R18, !PT ;  /* 0x0000001100007276 */ /* 0x000fe20007810012 */
[----:B------:R2:W5:Y:S01]  /*ca00*/  LDL.LU R137, [R1+0xf4] ;  /* 0x0000f40001897983 */ /* 0x0005620000300800 */
[----:B------:R-:W-:Y:S02]  /*ca10*/  FMNMX3.FTZ R4, R5, R29, R28, !PT ;  /* 0x0000001d05047276 */ /* 0x000fe4000781001c */
[----:B------:R-:W-:Y:S01]  /*ca20*/  MOV R243, 0x20 ;  /* 0x0000002000f37802 */ /* 0x000fe20000000f00 */
[----:B------:R2:W5:Y:S01]  /*ca30*/  LDL.LU R136, [R1+0xf0] ;  /* 0x0000f00001887983 */ /* 0x0005620000300800 */
[----:B---3--:R-:W-:Y:S04]  /*ca40*/  FMNMX3.FTZ R4, R4, R112, R113, !PT ;  /* 0x0000007004047276 */ /* 0x008fe80007810071 */
[----:B------:R-:W-:Y:S04]  /*ca50*/  FMNMX3.FTZ R4, R4, R127, R126, !PT ;  /* 0x0000007f04047276 */ /* 0x000fe8000781007e */
[----:B------:R-:W-:Y:S04]  /*ca60*/  FMNMX3.FTZ R4, R4, R128, R129, !PT ;  /* 0x0000008004047276 */ /* 0x000fe80007810081 */
[----:B------:R-:W-:Y:S02]  /*ca70*/  FMNMX3.FTZ R4, R4, R25, R221, !PT ;  /* 0x0000001904047276 */ /* 0x000fe400078100dd */
[----:B------:R-:W-:Y:S02]  /*ca80*/  FMNMX3.FTZ R0, R0, R114, R115, !PT ;  /* 0x0000007200007276 */ /* 0x000fe40007810073 */
[----:B------:R-:W-:Y:S04]  /*ca90*/  FMNMX3.FTZ R4, R4, R247, R246, !PT ;  /* 0x000000f704047276 */ /* 0x000fe800078100f6 */
[----:B------:R-:W-:Y:S02]  /*caa0*/  FMNMX3.FTZ R23, R4, R231, R228, !PT ;  /* 0x000000e704177276 */ /* 0x000fe400078100e4 */
[----:B----4-:R-:W-:Y:S02]  /*cab0*/  FMNMX3.FTZ R77, R77, R117, R116, !PT ;  /* 0x000000754d4d7276 */ /* 0x010fe40007810074 */
[----:B------:R-:W-:Y:S04]  /*cac0*/  FMNMX3.FTZ R0, R0, R119, R15, !PT ;  /* 0x0000007700007276 */ /* 0x000fe8000781000f */
[----:B------:R-:W-:Y:S02]  /*cad0*/  FMNMX3.FTZ R0, R0, R41, R26, !PT ;  /* 0x0000002900007276 */ /* 0x000fe4000781001a */
[----:B------:R-:W-:Y:S02]  /*cae0*/  FMNMX3.FTZ R77, R77, R118, R121, !PT ;  /* 0x000000764d4d7276 */ /* 0x000fe40007810079 */
[----:B------:R-:W-:Y:S02]  /*caf0*/  FMNMX3.FTZ R0, R0, R42, R43, !PT ;  /* 0x0000002a00007276 */ /* 0x000fe4000781002b */
[----:B------:R-:W-:Y:S02]  /*cb00*/  FMNMX3.FTZ R77, R77, R13, R14, !PT ;  /* 0x0000000d4d4d7276 */ /* 0x000fe4000781000e */
[----:B------:R-:W-:Y:S02]  /*cb10*/  FMNMX3.FTZ R0, R0, R232, R230, !PT ;  /* 0x000000e800007276 */ /* 0x000fe400078100e6 */
[----:B------:R-:W-:Y:S02]  /*cb20*/  FMNMX3.FTZ R77, R77, R12, R252, !PT ;  /* 0x0000000c4d4d7276 */ /* 0x000fe400078100fc */
[----:B-1----:R-:W-:Y:S02]  /*cb30*/  FMNMX3.FTZ R0, R0, R110, R111, !PT ;  /* 0x0000006e00007276 */ /* 0x002fe4000781006f */
[----:B------:R-:W-:Y:S02]  /*cb40*/  FMNMX3.FTZ R77, R77, R226, R227, !PT ;  /* 0x000000e24d4d7276 */ /* 0x000fe400078100e3 */
[----:B------:R-:W-:Y:S02]  /*cb50*/  FMNMX3.FTZ R0, R0, R74, R73, !PT ;  /* 0x0000004a00007276 */ /* 0x000fe40007810049 */
[----:B------:R-:W-:Y:S02]  /*cb60*/  FMNMX3.FTZ R77, R77, R225, R224, !PT ;  /* 0x000000e14d4d7276 */ /* 0x000fe400078100e0 */
[----:B------:R-:W-:Y:S02]  /*cb70*/  FMNMX3.FTZ R0, R0, R72, R71, !PT ;  /* 0x0000004800007276 */ /* 0x000fe40007810047 */
[----:B------:R-:W-:Y:S04]  /*cb80*/  FMNMX3.FTZ R77, R77, R120, R109, !PT ;  /* 0x000000784d4d7276 */ /* 0x000fe8000781006d */
[----:B------:R-:W-:Y:S01]  /*cb90*/  FMNMX3.FTZ R77, R77, R124, R125, !PT ;  /* 0x0000007c4d4d7276 */ /* 0x000fe2000781007d */
[----:B--2---:R-:W-:Y:S06]  /*cba0*/  BRA.U.ANY UP0, `(.L_x_101) ;  /* 0xffffffd500807547 */ /* 0x004fec000b93ffff */
.L_x_100:
[----:B--2---:R-:W-:Y:S01]  /*cbb0*/  FMNMX3.FTZ R5, R23, R122, R103, !PT ;  /* 0x0000007a17057276 */ /* 0x004fe20007810067 */
[----:B------:R-:W1:Y:S01]  /*cbc0*/  SHFL.BFLY PT, R2, R0, 0x2, 0x1f ;  /* 0x0c401f0000027f89 */ /* 0x000e6200000e0000 */
[----:B------:R-:W-:Y:S01]  /*cbd0*/  FMNMX3.FTZ R4, R22, R205, R204, !PT ;  /* 0x000000cd16047276 */ /* 0x000fe200078100cc */
[----:B------:R-:W-:Y:S01]  /*cbe0*/  UIADD3 UR8, UPT, UPT, UR15, 0x1, URZ ;  /* 0x000000010f087890 */ /* 0x000fe2000fffe0ff */
[----:B------:R-:W-:Y:S05]  /*cbf0*/  MOV R131, R26 ;  /* 0x0000001a00837202 */ /* 0x000fea0000000f00 */
[----:B------:R-:W2:Y:S01]  /*cc00*/  SHFL.BFLY PT, R6, R77, 0x2, 0x1f ;  /* 0x0c401f004d067f89 */ /* 0x000ea200000e0000 */
[----:B------:R-:W-:Y:S01]  /*cc10*/  MOV R130, R41 ;  /* 0x0000002900827202 */ /* 0x000fe20000000f00 */
[----:B------:R-:W-:Y:S06]  /*cc20*/  UISETP.GT.AND UP0, UPT, UR8, URZ, UPT ;  /* 0x000000ff0800728c */ /* 0x000fec000bf04270 */
[----:B------:R-:W3:Y:S01]  /*cc30*/  SHFL.BFLY PT, R8, R5, 0x2, 0x1f ;  /* 0x0c401f0005087f89 */ /* 0x000ee200000e0000 */
[----:B------:R-:W-:Y:S07]  /*cc40*/  UIADD3 UR15, UPT, UPT, UR15, -0x1, URZ ;  /* 0xffffffff0f0f7890 */ /* 0x000fee000fffe0ff */
[----:B------:R-:W4:Y:S01]  /*cc50*/  SHFL.BFLY PT, R7, R4, 0x2, 0x1f ;  /* 0x0c401f0004077f89 */ /* 0x000f2200000e0000 */
[----:B------:R-:W1:Y:S02]  /*cc60*/  S2R R9, SR_TID.X ;  /* 0x0000000000097919 */ /* 0x000e640000002100 */
[----:B-1----:R-:W-:Y:S02]  /*cc70*/  MOV R105, R9 ;  /* 0x0000000900697202 */ /* 0x002fe40000000f00 */
[----:B------:R-:W-:Y:S02]  /*cc80*/  FMNMX.FTZ R0, R0, R2, !PT ;  /* 0x0000000200007209 */ /* 0x000fe40007810000 */
        /* <DEDUP_REMOVED lines=10> */
[----:B------:R-:W-:Y:S04]  /*cd30*/  STL [R1+0xec], R5 ;  /* 0x0000ec0501007387 */ /* 0x000fe80000100800 */
[----:B------:R-:W4:Y:S01]  /*cd40*/  SHFL.BFLY PT, R75, R7, 0x1, 0x1f ;  /* 0x0c201f00074b7f89 */ /* 0x000f2200000e0000 */
[----:B-1----:R-:W-:Y:S02]  /*cd50*/  FMNMX.FTZ R70, R0, R2, !PT ;  /* 0x0000000200467209 */ /* 0x002fe40007810000 */
[----:B--2---:R-:W-:Y:S03]  /*cd60*/  FMNMX.FTZ R77, R77, R4, !PT ;  /* 0x000000044d4d7209 */ /* 0x004fe60007810000 */
[C---:B------:R-:W-:Y:S01]  /*cd70*/  FADD.FTZ R0, -R70.reuse, R132 ;  /* 0x0000008446007221 */ /* 0x040fe20000010100 */
[----:B------:R-:W-:Y:S01]  /*cd80*/  SHF.L.U32 R4, R105, 0x6, RZ ;  /* 0x0000000669047819 */ /* 0x000fe200000006ff */
[----:B------:R-:W-:Y:S01]  /*cd90*/  FMUL.FTZ R101, R70, UR4 ;  /* 0x0000000446657c20 */ /* 0x000fe20008410000 */
[----:B---3--:R-:W-:Y:S01]  /*cda0*/  FMNMX.FTZ R76, R8, R76, !PT ;  /* 0x0000004c084c7209 */ /* 0x008fe20007810000 */
[C---:B------:R-:W-:Y:S01]  /*cdb0*/  FADD.FTZ R2, -R77.reuse, R3 ;  /* 0x000000034d027221 */ /* 0x040fe20000010100 */
[----:B------:R-:W-:Y:S01]  /*cdc0*/  FMUL.FTZ R0, R0, UR4 ;  /* 0x0000000400007c20 */ /* 0x000fe20008410000 */
[C---:B------:R-:W-:Y:S01]  /*cdd0*/  FMUL.FTZ R100, R77.reuse, UR4 ;  /* 0x000000044d647c20 */ /* 0x040fe20008410000 */
[----:B------:R-:W-:Y:S01]  /*cde0*/  FSETP.NEU.FTZ.AND P0, PT, R77, -INF , PT ;  /* 0xff8000004d00780b */ /* 0x000fe20003f1d000 */
[----:B------:R-:W-:Y:S01]  /*cdf0*/  FADD.FTZ R3, -R76, R133 ;  /* 0x000000854c037221 */ /* 0x000fe20000010100 */
[----:B------:R-:W1:Y:S01]  /*ce00*/  MUFU.EX2 R68, R0 ;  /* 0x0000000000447308 */ /* 0x000e620000000800 */
[----:B------:R-:W-:Y:S01]  /*ce10*/  FMUL.FTZ R2, R2, UR4 ;  /* 0x0000000402027c20 */ /* 0x000fe20008410000 */
[----:B------:R-:W-:Y:S01]  /*ce20*/  FSEL R100, R100, RZ, P0 ;  /* 0x000000ff64647208 */ /* 0x000fe20000000000 */
[----:B------:R-:W-:Y:S01]  /*ce30*/  FMUL.FTZ R3, R3, UR4 ;  /* 0x0000000403037c20 */ /* 0x000fe20008410000 */
[----:B----4-:R-:W-:Y:S06]  /*ce40*/  FMNMX.FTZ R75, R7, R75, !PT ;  /* 0x0000004b074b7209 */ /* 0x010fec0007810000 */
[----:B------:R2:W-:Y:S01]  /*ce50*/  MUFU.EX2 R69, R2 ;  /* 0x0000000200457308 */ /* 0x0005e20000000800 */
[----:B------:R-:W-:Y:S01]  /*ce60*/  LOP3.LUT R5, R107, 0x8, RZ, 0xc0, !PT ;  /* 0x000000086b057812 */ /* 0x000fe200078ec0ff */
[--C-:B------:R-:W-:Y:S01]  /*ce70*/  FFMA.FTZ R6, R203, UR4, -R100.reuse ;  /* 0x00000004cb067c23 */ /* 0x100fe20008010864 */
[----:B------:R-:W-:Y:S07]  /*ce80*/  FSETP.NEU.FTZ.AND P0, PT, R70, -INF , PT ;  /* 0xff8000004600780b */ /* 0x000fee0003f1d000 */
[----:B------:R-:W3:Y:S01]  /*ce90*/  MUFU.EX2 R3, R3 ;  /* 0x0000000300037308 */ /* 0x000ee20000000800 */
[C---:B------:R-:W-:Y:S01]  /*cea0*/  FMUL.FTZ R102, R76.reuse, UR4 ;  /* 0x000000044c667c20 */ /* 0x040fe20008410000 */
[----:B------:R-:W-:Y:S01]  /*ceb0*/  FSETP.NEU.FTZ.AND P1, PT, R76, -INF , PT ;  /* 0xff8000004c00780b */ /* 0x000fe20003f3d000 */
[----:B------:R-:W-:Y:S07]  /*cec0*/  FFMA.FTZ R7, R200, UR4, -R100 ;  /* 0x00000004c8077c23 */ /* 0x000fee0008010864 */
[----:B------:R-:W4:Y:S01]  /*ced0*/  MUFU.EX2 R8, R6 ;  /* 0x0000000600087308 */ /* 0x000f220000000800 */
[----:B-1---5:R-:W-:Y:S01]  /*cee0*/  FMUL.FTZ R15, R68, R147 ;  /* 0x00000093440f7220 */ /* 0x022fe20000410000 */
[----:B------:R-:W-:Y:S01]  /*cef0*/  FSEL R101, R101, RZ, P0 ;  /* 0x000000ff65657208 */ /* 0x000fe20000000000 */
[----:B------:R-:W4:Y:S01]  /*cf00*/  LDL.LU R147, [R1+0x1c] ;  /* 0x00001c0001937983 */ /* 0x000f220000300800 */
[----:B------:R-:W-:Y:S06]  /*cf10*/  FSEL R102, R102, RZ, P1 ;  /* 0x000000ff66667208 */ /* 0x000fec0000800000 */
[----:B------:R-:W1:Y:S01]  /*cf20*/  MUFU.EX2 R200, R7 ;  /* 0x0000000700c87308 */ /* 0x000e620000000800 */
[C---:B--2---:R-:W-:Y:S01]  /*cf30*/  FADD.FTZ R2, -R75.reuse, R134 ;  /* 0x000000864b027221 */ /* 0x044fe20000010100 */
[C---:B------:R-:W-:Y:S01]  /*cf40*/  FMUL.FTZ R108, R75.reuse, UR4 ;  /* 0x000000044b6c7c20 */ /* 0x040fe20008410000 */
[----:B------:R-:W-:Y:S01]  /*cf50*/  FSETP.NEU.FTZ.AND P0, PT, R75, -INF , PT ;  /* 0xff8000004b00780b */ /* 0x000fe20003f1d000 */
[----:B------:R-:W-:Y:S01]  /*cf60*/  FMUL.FTZ R11, R68, R139 ;  /* 0x0000008b440b7220 */ /* 0x000fe20000410000 */
[C---:B---3--:R-:W-:Y:S01]  /*cf70*/  FMUL.FTZ R16, R3.reuse, R148 ;  /* 0x0000009403107220 */ /* 0x048fe20000410000 */
[----:B------:R-:W-:Y:S01]  /*cf80*/  FMUL.FTZ R0, R2, UR4 ;  /* 0x0000000402007c20 */ /* 0x000fe20008410000 */
[----:B------:R-:W2:Y:S01]  /*cf90*/  LDL.LU R148, [R1+0x20] ;  /* 0x0000200001947983 */ /* 0x000ea20000300800 */
[--C-:B------:R-:W-:Y:S01]  /*cfa0*/  LOP3.LUT R2, R106, 0x1c0, R4.reuse, 0xf8, !PT ;  /* 0x000001c06a027812 */ /* 0x100fe200078ef804 */
[----:B------:R-:W-:Y:S01]  /*cfb0*/  FMUL.FTZ R17, R3, R149 ;  /* 0x0000009503117220 */ /* 0x000fe20000410000 */
[----:B------:R-:W-:Y:S01]  /*cfc0*/  FSEL R108, R108, RZ, P0 ;  /* 0x000000ff6c6c7208 */ /* 0x000fe20000000000 */
[----:B------:R-:W-:Y:S01]  /*cfd0*/  FMUL.FTZ R26, R68, R158 ;  /* 0x0000009e441a7220 */ /* 0x000fe20000410000 */
[----:B------:R-:W-:Y:S01]  /*cfe0*/  LOP3.LUT R2, R2, R5, RZ, 0x3c, !PT ;  /* 0x0000000502027212 */ /* 0x000fe200078e3cff */
[--C-:B------:R-:W-:Y:S01]  /*cff0*/  FFMA.FTZ R5, R202, UR4, -R101.reuse ;  /* 0x00000004ca057c23 */ /* 0x100fe20008010865 */
[----:B------:R-:W3:Y:S01]  /*d000*/  MUFU.EX2 R0, R0 ;  /* 0x0000000000007308 */ /* 0x000ee20000000800 */
[----:B------:R-:W-:Y:S01]  /*d010*/  LOP3.LUT P0, RZ, R105, 0x2, RZ, 0xc0, !PT ;  /* 0x0000000269ff7812 */ /* 0x000fe2000780c0ff */
[----:B------:R-:W-:Y:S01]  /*d020*/  FMUL.FTZ R41, R69, R173 ;  /* 0x000000ad45297220 */ /* 0x000fe20000410000 */
[----:B------:R-:W-:Y:S01]  /*d030*/  LOP3.LUT R4, R2, 0x200, R4, 0xf8, !PT ;  /* 0x0000020002047812 */ /* 0x000fe200078ef804 */
[--C-:B------:R-:W-:Y:S01]  /*d040*/  FFMA.FTZ R2, R201, UR4, -R101.reuse ;  /* 0x00000004c9027c23 */ /* 0x100fe20008010865 */
[----:B----4-:R-:W-:Y:S05]  /*d050*/  MOV R201, R8 ;  /* 0x0000000800c97202 */ /* 0x010fea0000000f00 */
[----:B------:R4:W-:Y:S01]  /*d060*/  MUFU.EX2 R202, R5 ;  /* 0x0000000500ca7308 */ /* 0x0009e20000000800 */
[----:B------:R-:W-:Y:S01]  /*d070*/  LEA R78, R4, UR6, 0x1 ;  /* 0x00000006044e7c11 */ /* 0x000fe2000f8e08ff */
[----:B------:R-:W-:Y:S01]  /*d080*/  FFMA.FTZ R4, R215, UR4, -R108 ;  /* 0x00000004d7047c23 */ /* 0x000fe2000801086c */
[----:B-1----:R-:W-:Y:S07]  /*d090*/  F2FP.F16.F32.PACK_AB R64, R201, R200 ;  /* 0x000000c8c940723e */ /* 0x002fee00000000ff */
[----:B------:R1:W-:Y:S01]  /*d0a0*/  MUFU.EX2 R8, R2 ;  /* 0x0000000200087308 */ /* 0x0003e20000000800 */
[----:B------:R-:W-:Y:S01]  /*d0b0*/  IADD3 R79, PT, PT, R78, 0x8040, RZ ;  /* 0x000080404e4f7810 */ /* 0x000fe20007ffe0ff */
[----:B------:R-:W1:Y:S01]  /*d0c0*/  LDSM.16.MT88.4 R20, [R78+0x8000] ;  /* 0x008000004e14783b */ /* 0x000e620000004200 */
[----:B------:R-:W-:Y:S07]  /*d0d0*/  MOV R133, R31 ;  /* 0x0000001f00857202 */ /* 0x000fee0000000f00 */
[----:B------:R1:W-:Y:S01]  /*d0e0*/  MUFU.EX2 R9, R4 ;  /* 0x0000000400097308 */ /* 0x0003e20000000800 */
[C---:B---3--:R-:W-:Y:S01]  /*d0f0*/  FMUL.FTZ R18, R0.reuse, R150 ;  /* 0x0000009600127220 */ /* 0x048fe20000410000 */
[----:B------:R-:W-:Y:S01]  /*d100*/  FMUL.FTZ R19, R0, R151 ;  /* 0x0000009700137220 */ /* 0x000fe20000410000 */
[----:B------:R-:W-:Y:S01]  /*d110*/  MOV R132, R30 ;  /* 0x0000001e00847202 */ /* 0x000fe20000000f00 */
[----:B------:R-:W-:Y:S01]  /*d120*/  FMUL.FTZ R30, R68, R162 ;  /* 0x000000a2441e7220 */ /* 0x000fe20000410000 */
[----:B------:R-:W-:Y:S01]  /*d130*/  MOV R215, R28 ;  /* 0x0000001c00d77202 */ /* 0x000fe20000000f00 */
[--C-:B----4-:R-:W-:Y:S01]  /*d140*/  FFMA.FTZ R5, R208, UR4, -R100.reuse ;  /* 0x00000004d0057c23 */ /* 0x110fe20008010864 */
[----:B------:R-:W-:Y:S01]  /*d150*/  FMUL.FTZ R28, R69, R160 ;  /* 0x000000a0451c7220 */ /* 0x000fe20000410000 */
[----:B------:R-:W-:Y:S01]  /*d160*/  FMUL.FTZ R31, R68, R163 ;  /* 0x000000a3441f7220 */ /* 0x000fe20000410000 */
[----:B------:R-:W-:Y:S01]  /*d170*/  MOV R134, R32 ;  /* 0x0000002000867202 */ /* 0x000fe20000000f00 */
[----:B-1----:R-:W-:Y:S01]  /*d180*/  FFMA.FTZ R2, R211, UR4, -R100 ;  /* 0x00000004d3027c23 */ /* 0x002fe20008010864 */
[----:B------:R1:W3:Y:S01]  /*d190*/  MUFU.EX2 R12, R5 ;  /* 0x00000005000c7308 */ /* 0x0002e20000000800 */
[----:B------:R-:W-:Y:S01]  /*d1a0*/  MOV R211, R24 ;  /* 0x0000001800d37202 */ /* 0x000fe20000000f00 */
[----:B------:R-:W-:Y:S01]  /*d1b0*/  FMUL.FTZ R24, R69, R156 ;  /* 0x0000009c45187220 */ /* 0x000fe20000410000 */
[--C-:B------:R-:W-:Y:S07]  /*d1c0*/  FFMA.FTZ R4, R213, UR4, -R102.reuse ;  /* 0x00000004d5047c23 */ /* 0x100fee0008010866 */
[----:B------:R4:W4:Y:S01]  /*d1d0*/  MUFU.EX2 R10, R2 ;  /* 0x00000002000a7308 */ /* 0x0009220000000800 */
[----:B------:R-:W-:Y:S01]  /*d1e0*/  MOV R213, R29 ;  /* 0x0000001d00d57202 */ /* 0x000fe20000000f00 */
[----:B------:R-:W-:Y:S01]  /*d1f0*/  FMUL.FTZ R29, R69, R161 ;  /* 0x000000a1451d7220 */ /* 0x000fe20000410000 */
[----:B------:R-:W-:Y:S01]  /*d200*/  MOV R208, R35 ;  /* 0x0000002300d07202 */ /* 0x000fe20000000f00 */
[----:B------:R-:W-:Y:S01]  /*d210*/  FMUL.FTZ R32, R3, R164 ;  /* 0x000000a403207220 */ /* 0x000fe20000410000 */
[----:B------:R-:W-:Y:S01]  /*d220*/  FMUL.FTZ R35, R0, R167 ;  /* 0x000000a700237220 */ /* 0x000fe20000410000 */
[C---:B------:R-:W-:Y:S01]  /*d230*/  FMUL.FTZ R44, R69.reuse, R176 ;  /* 0x000000b0452c7220 */ /* 0x040fe20000410000 */
[----:B------:R-:W-:Y:S01]  /*d240*/  FMUL.FTZ R45, R69, R177 ;  /* 0x000000b1452d7220 */ /* 0x000fe20000410000 */
[C---:B------:R-:W-:Y:S01]  /*d250*/  FMUL.FTZ R46, R68.reuse, R178 ;  /* 0x000000b2442e7220 */ /* 0x040fe20000410000 */
[C---:B------:R-:W-:Y:S01]  /*d260*/  FMUL.FTZ R47, R68.reuse, R179 ;  /* 0x000000b3442f7220 */ /* 0x040fe20000410000 */
[--C-:B-1----:R-:W-:Y:S01]  /*d270*/  FFMA.FTZ R5, R219, UR4, -R102.reuse ;  /* 0x00000004db057c23 */ /* 0x102fe20008010866 */
[----:B---3--:R-:W-:Y:S01]  /*d280*/  MOV R139, R12 ;  /* 0x0000000c008b7202 */ /* 0x008fe20000000f00 */
[----:B------:R-:W-:Y:S01]  /*d290*/  FMUL.FTZ R12, R69, R144 ;  /* 0x00000090450c7220 */ /* 0x000fe20000410000 */
[----:B------:R-:W-:Y:S01]  /*d2a0*/  MOV R219, R25 ;  /* 0x0000001900db7202 */ /* 0x000fe20000000f00 */
[----:B----4-:R-:W-:Y:S01]  /*d2b0*/  FFMA.FTZ R2, R217, UR4, -R102 ;  /* 0x00000004d9027c23 */ /* 0x010fe20008010866 */
[----:B------:R1:W-:Y:S01]  /*d2c0*/  MUFU.EX2 R223, R5 ;  /* 0x0000000500df7308 */ /* 0x0003e20000000800 */
[----:B------:R-:W-:Y:S01]  /*d2d0*/  MOV R217, R27 ;  /* 0x0000001b00d97202 */ /* 0x000fe20000000f00 */
[----:B------:R-:W-:Y:S01]  /*d2e0*/  FMUL.FTZ R25, R69, R157 ;  /* 0x0000009d45197220 */ /* 0x000fe20000410000 */
[----:B------:R-:W-:Y:S07]  /*d2f0*/  FMUL.FTZ R27, R68, R159 ;  /* 0x0000009f441b7220 */ /* 0x000fee0000410000 */
[----:B------:R3:W-:Y:S01]  /*d300*/  MUFU.EX2 R7, R2 ;  /* 0x0000000200077308 */ /* 0x0007e20000000800 */
[C---:B------:R-:W-:Y:S01]  /*d310*/  FMUL.FTZ R48, R3.reuse, R180 ;  /* 0x000000b403307220 */ /* 0x040fe20000410000 */
[----:B------:R-:W-:Y:S01]  /*d320*/  FMUL.FTZ R49, R3, R181 ;  /* 0x000000b503317220 */ /* 0x000fe20000410000 */
[C---:B------:R-:W-:Y:S01]  /*d330*/  FMUL.FTZ R50, R0.reuse, R182 ;  /* 0x000000b600327220 */ /* 0x040fe20000410000 */
[----:B------:R-:W-:Y:S01]  /*d340*/  FMUL.FTZ R51, R0, R183 ;  /* 0x000000b700337220 */ /* 0x000fe20000410000 */
[--C-:B------:R-:W-:Y:S01]  /*d350*/  FFMA.FTZ R56, R245, UR4, -R100.reuse ;  /* 0x00000004f5387c23 */ /* 0x100fe20008010864 */
[--C-:B------:R-:W-:Y:S01]  /*d360*/  FFMA.FTZ R58, R235, UR4, -R101.reuse ;  /* 0x00000004eb3a7c23 */ /* 0x100fe20008010865 */
[----:B------:R-:W-:Y:S01]  /*d370*/  FFMA.FTZ R61, R229, UR4, -R100 ;  /* 0x00000004e53d7c23 */ /* 0x000fe20008010864 */
[----:B------:R-:W4:Y:S01]  /*d380*/  LDL.LU R149, [R1+0x10] ;  /* 0x0000100001957983 */ /* 0x000f220000300800 */
[----:B------:R-:W-:Y:S01]  /*d390*/  FMUL.FTZ R57, R69, R189 ;  /* 0x000000bd45397220 */ /* 0x000fe20000410000 */
[--C-:B-1----:R-:W-:Y:S01]  /*d3a0*/  FFMA.FTZ R5, R209, UR4, -R108.reuse ;  /* 0x00000004d1057c23 */ /* 0x102fe2000801086c */
[----:B------:R-:W-:Y:S01]  /*d3b0*/  MOV R209, R9 ;  /* 0x0000000900d17202 */ /* 0x000fe20000000f00 */
[----:B------:R1:W-:Y:S01]  /*d3c0*/  MUFU.EX2 R235, R58 ;  /* 0x0000003a00eb7308 */ /* 0x0003e20000000800 */
[----:B------:R-:W-:Y:S01]  /*d3d0*/  FMUL.FTZ R59, R68, R191 ;  /* 0x000000bf443b7220 */ /* 0x000fe20000410000 */
[----:B---3--:R-:W-:Y:S01]  /*d3e0*/  FFMA.FTZ R2, R218, UR4, -R108 ;  /* 0x00000004da027c23 */ /* 0x008fe2000801086c */
[----:B------:R-:W-:Y:S07]  /*d3f0*/  FFMA.FTZ R62, R62, UR4, -R102 ;  /* 0x000000043e3e7c23 */ /* 0x000fee0008010866 */
[----:B------:R3:W-:Y:S01]  /*d400*/  MUFU.EX2 R14, R5 ;  /* 0x00000005000e7308 */ /* 0x0007e20000000800 */
[--C-:B------:R-:W-:Y:S01]  /*d410*/  FFMA.FTZ R60, R234, UR4, -R101.reuse ;  /* 0x00000004ea3c7c23 */ /* 0x100fe20008010865 */
[----:B------:R-:W-:Y:S01]  /*d420*/  MOV R151, R211 ;  /* 0x000000d300977202 */ /* 0x000fe20000000f00 */
[--C-:B------:R-:W-:Y:S07]  /*d430*/  FFMA.FTZ R161, R120, UR4, -R100.reuse ;  /* 0x0000000478a17c23 */ /* 0x100fee0008010864 */
[----:B------:R3:W3:Y:S01]  /*d440*/  MUFU.EX2 R6, R2 ;  /* 0x0000000200067308 */ /* 0x0006e20000000800 */
[----:B------:R-:W-:Y:S01]  /*d450*/  MOV R211, R99 ;  /* 0x0000006300d37202 */ /* 0x000fe20000000f00 */
[--C-:B------:R-:W-:Y:S01]  /*d460*/  FFMA.FTZ R160, R109, UR4, -R100.reuse ;  /* 0x000000046da07c23 */ /* 0x100fe20008010864 */
[--C-:B------:R-:W-:Y:S07]  /*d470*/  FFMA.FTZ R114, R114, UR4, -R101.reuse ;  /* 0x0000000472727c23 */ /* 0x100fee0008010865 */
[----:B------:R3:W-:Y:S01]  /*d480*/  MUFU.EX2 R245, R60 ;  /* 0x0000003c00f57308 */ /* 0x0007e20000000800 */
[--C-:B------:R-:W-:Y:S01]  /*d490*/  FFMA.FTZ R163, R124, UR4, -R100.reuse ;  /* 0x000000047ca37c23 */ /* 0x100fe20008010864 */
[----:B-1----:R-:W-:Y:S01]  /*d4a0*/  FMUL.FTZ R58, R68, R190 ;  /* 0x000000be443a7220 */ /* 0x002fe20000410000 */
[--C-:B------:R-:W-:Y:S01]  /*d4b0*/  FFMA.FTZ R118, R118, UR4, -R100.reuse ;  /* 0x0000000476767c23 */ /* 0x100fe20008010864 */
[--C-:B------:R-:W-:Y:S01]  /*d4c0*/  FFMA.FTZ R162, R125, UR4, -R100.reuse ;  /* 0x000000047da27c23 */ /* 0x100fe20008010864 */
[----:B------:R-:W-:Y:S01]  /*d4d0*/  FFMA.FTZ R117, R117, UR4, -R100 ;  /* 0x0000000475757c23 */ /* 0x000fe20008010864 */
[--C-:B---3--:R-:W-:Y:S01]  /*d4e0*/  FFMA.FTZ R5, R214, UR4, -R101.reuse ;  /* 0x00000004d6057c23 */ /* 0x108fe20008010865 */
[----:B------:R-:W-:Y:S01]  /*d4f0*/  MOV R214, R8 ;  /* 0x0000000800d67202 */ /* 0x000fe20000000f00 */
[----:B------:R-:W-:Y:S01]  /*d500*/  FMUL.FTZ R8, R69, R136 ;  /* 0x0000008845087220 */ /* 0x000fe20000410000 */
[----:B------:R-:W-:Y:S01]  /*d510*/  MOV R136, R34 ;  /* 0x0000002200887202 */ /* 0x000fe20000000f00 */
[--C-:B------:R-:W-:Y:S01]  /*d520*/  FFMA.FTZ R2, R212, UR4, -R102.reuse ;  /* 0x00000004d4027c23 */ /* 0x100fe20008010866 */
[----:B------:R-:W-:Y:S01]  /*d530*/  MOV R212, R10 ;  /* 0x0000000a00d47202 */ /* 0x000fe20000000f00 */
[----:B------:R1:W3:Y:S01]  /*d540*/  MUFU.EX2 R218, R5 ;  /* 0x0000000500da7308 */ /* 0x0002e20000000800 */
[----:B------:R-:W-:Y:S01]  /*d550*/  F2FP.F16.F32.PACK_AB R65, R214, R202 ;  /* 0x000000cad641723e */ /* 0x000fe200000000ff */
[----:B------:R-:W-:Y:S01]  /*d560*/  FMUL.FTZ R34, R0, R166 ;  /* 0x000000a600227220 */ /* 0x000fe20000410000 */
[----:B------:R-:W-:Y:S07]  /*d570*/  F2FP.F16.F32.PACK_AB R66, R212, R139 ;  /* 0x0000008bd442723e */ /* 0x000fee00000000ff */
[----:B------:R3:W-:Y:S01]  /*d580*/  MUFU.EX2 R10, R4 ;  /* 0x00000004000a7308 */ /* 0x0007e20000000800 */
[----:B------:R-:W-:Y:S01]  /*d590*/  FFMA.FTZ R60, R88, UR4, -R102 ;  /* 0x00000004583c7c23 */ /* 0x000fe20008010866 */
[--C-:B------:R-:W-:Y:S01]  /*d5a0*/  FFMA.FTZ R116, R116, UR4, -R100.reuse ;  /* 0x0000000474747c23 */ /* 0x100fe20008010864 */
[----:B------:R-:W-:Y:S07]  /*d5b0*/  LDSM.16.MT88.4 R88, [R78+0x8800] ;  /* 0x008800004e58783b */ /* 0x000fee0000004200 */
[----:B------:R3:W-:Y:S01]  /*d5c0*/  MUFU.EX2 R203, R2 ;  /* 0x0000000200cb7308 */ /* 0x0007e20000000800 */
[----:B------:R-:W-:Y:S01]  /*d5d0*/  FFMA.FTZ R121, R121, UR4, -R100 ;  /* 0x0000000479797c23 */ /* 0x000fe20008010864 */
[--C-:B------:R-:W-:Y:S01]  /*d5e0*/  FFMA.FTZ R115, R115, UR4, -R101.reuse ;  /* 0x0000000473737c23 */ /* 0x100fe20008010865 */
[--C-:B------:R-:W-:Y:S07]  /*d5f0*/  FFMA.FTZ R119, R119, UR4, -R101.reuse ;  /* 0x0000000477777c23 */ /* 0x100fee0008010865 */
[----:B------:R3:W-:Y:S01]  /*d600*/  MUFU.EX2 R166, R62 ;  /* 0x0000003e00a67308 */ /* 0x0007e20000000800 */
[--C-:B------:R-:W-:Y:S01]  /*d610*/  FFMA.FTZ R130, R130, UR4, -R101.reuse ;  /* 0x0000000482827c23 */ /* 0x100fe20008010865 */
[----:B-1----:R-:W-:Y:S01]  /*d620*/  FMUL.FTZ R5, R3, R141 ;  /* 0x0000008d03057220 */ /* 0x002fe20000410000 */
[----:B------:R-:W-:Y:S01]  /*d630*/  MOV R141, R6 ;  /* 0x00000006008d7202 */ /* 0x000fe20000000f00 */
[----:B------:R-:W-:Y:S01]  /*d640*/  FMUL.FTZ R6, R0, R142 ;  /* 0x0000008e00067220 */ /* 0x000fe20000410000 */
[----:B------:R-:W-:Y:S01]  /*d650*/  MOV R142, R7 ;  /* 0x00000007008e7202 */ /* 0x000fe20000000f00 */
[----:B---3--:R-:W-:Y:S01]  /*d660*/  FFMA.FTZ R4, R210, UR4, -R108 ;  /* 0x00000004d2047c23 */ /* 0x008fe2000801086c */
[----:B------:R-:W-:Y:S01]  /*d670*/  FMUL.FTZ R7, R0, R143 ;  /* 0x0000008f00077220 */ /* 0x000fe20000410000 */
[----:B------:R-:W-:Y:S01]  /*d680*/  F2FP.F16.F32.PACK_AB R81, R141, R209 ;  /* 0x000000d18d51723e */ /* 0x000fe200000000ff */
[--C-:B------:R-:W-:Y:S01]  /*d690*/  FFMA.FTZ R131, R131, UR4, -R101.reuse ;  /* 0x0000000483837c23 */ /* 0x100fe20008010865 */
[----:B------:R1:W3:Y:S01]  /*d6a0*/  MUFU.EX2 R9, R4 ;  /* 0x0000000400097308 */ /* 0x0002e20000000800 */
[----:B------:R-:W-:Y:S01]  /*d6b0*/  SEL R2, R243, 0xffffffe0, !P0 ;  /* 0xffffffe0f3027807 */ /* 0x000fe20004000000 */
[--C-:B------:R-:W-:Y:S01]  /*d6c0*/  FFMA.FTZ R112, R112, UR4, -R102.reuse ;  /* 0x0000000470707c23 */ /* 0x100fe20008010866 */
[----:B------:R-:W-:Y:S01]  /*d6d0*/  F2FP.F16.F32.PACK_AB R80, R142, R223 ;  /* 0x000000df8e50723e */ /* 0x000fe200000000ff */
[----:B------:R-:W-:Y:S01]  /*d6e0*/  FMUL.FTZ R62, R68, R194 ;  /* 0x000000c2443e7220 */ /* 0x000fe20000410000 */
[----:B------:R-:W-:Y:S01]  /*d6f0*/  IADD3 R104, PT, PT, R2, R78, RZ ;  /* 0x0000004e02687210 */ /* 0x000fe20007ffe0ff */
[--C-:B------:R-:W-:Y:S01]  /*d700*/  FFMA.FTZ R113, R113, UR4, -R102.reuse ;  /* 0x0000000471717c23 */ /* 0x100fe20008010866 */
[----:B------:R-:W-:Y:S01]  /*d710*/  MOV R210, R33 ;  /* 0x0000002100d27202 */ /* 0x000fe20000000f00 */
[----:B------:R-:W-:Y:S01]  /*d720*/  FMUL.FTZ R33, R3, R165 ;  /* 0x000000a503217220 */ /* 0x000fe20000410000 */
[----:B------:R-:W-:Y:S01]  /*d730*/  MOV R176, R218 ;  /* 0x000000da00b07202 */ /* 0x000fe20000000f00 */
[----:B------:R-:W3:Y:S01]  /*d740*/  LDSM.16.MT88.4 R36, [R104+0x8000] ;  /* 0x008000006824783b */ /* 0x000ee20000004200 */
[--C-:B------:R-:W-:Y:S01]  /*d750*/  FFMA.FTZ R127, R127, UR4, -R102.reuse ;  /* 0x000000047f7f7c23 */ /* 0x100fe20008010866 */
[--C-:B------:R-:W-:Y:S01]  /*d760*/  FFMA.FTZ R126, R126, UR4, -R102.reuse ;  /* 0x000000047e7e7c23 */ /* 0x100fe20008010866 */
[--C-:B------:R-:W-:Y:S01]  /*d770*/  FFMA.FTZ R128, R128, UR4, -R102.reuse ;  /* 0x0000000480807c23 */ /* 0x100fe20008010866 */
[--C-:B-1----:R-:W-:Y:S01]  /*d780*/  FFMA.FTZ R4, R216, UR4, -R101.reuse ;  /* 0x00000004d8047c23 */ /* 0x102fe20008010865 */
[----:B---3--:R-:W-:Y:S01]  /*d790*/  MOV R143, R9 ;  /* 0x00000009008f7202 */ /* 0x008fe20000000f00 */
[----:B------:R-:W-:Y:S01]  /*d7a0*/  FMUL.FTZ R9, R69, R137 ;  /* 0x0000008945097220 */ /* 0x000fe20000410000 */
[----:B------:R-:W-:Y:S01]  /*d7b0*/  MOV R216, R10 ;  /* 0x0000000a00d87202 */ /* 0x000fe20000000f00 */
[----:B------:R1:W3:Y:S01]  /*d7c0*/  MUFU.EX2 R13, R4 ;  /* 0x00000004000d7308 */ /* 0x0002e20000000800 */
[----:B------:R-:W-:Y:S01]  /*d7d0*/  F2FP.F16.F32.PACK_AB R83, R14, R143 ;  /* 0x0000008f0e53723e */ /* 0x000fe200000000ff */
[C---:B------:R-:W-:Y:S01]  /*d7e0*/  FMUL.FTZ R10, R68.reuse, R138 ;  /* 0x0000008a440a7220 */ /* 0x040fe20000410000 */
[----:B------:R-:W-:Y:S01]  /*d7f0*/  F2FP.F16.F32.PACK_AB R82, R203, R216 ;  /* 0x000000d8cb52723e */ /* 0x000fe200000000ff */
[--C-:B------:R-:W-:Y:S01]  /*d800*/  FFMA.FTZ R129, R129, UR4, -R102.reuse ;  /* 0x0000000481817c23 */ /* 0x100fe20008010866 */
[----:B------:R-:W-:Y:S01]  /*d810*/  MOV R138, R43 ;  /* 0x0000002b008a7202 */ /* 0x000fe20000000f00 */
[C---:B------:R-:W-:Y:S01]  /*d820*/  FMUL.FTZ R43, R68.reuse, R175 ;  /* 0x000000af442b7220 */ /* 0x040fe20000410000 */
[----:B------:R-:W-:Y:S01]  /*d830*/  MOV R137, R42 ;  /* 0x0000002a00897202 */ /* 0x000fe20000000f00 */
[----:B------:R-:W-:Y:S01]  /*d840*/  FMUL.FTZ R42, R68, R174 ;  /* 0x000000ae442a7220 */ /* 0x000fe20000410000 */
[--C-:B------:R-:W-:Y:S01]  /*d850*/  FFMA.FTZ R231, R231, UR4, -R102.reuse ;  /* 0x00000004e7e77c23 */ /* 0x100fe20008010866 */
[--C-:B------:R-:W-:Y:S01]  /*d860*/  FFMA.FTZ R138, R138, UR4, -R101.reuse ;  /* 0x000000048a8a7c23 */ /* 0x100fe20008010865 */
[----:B------:R-:W-:Y:S01]  /*d870*/  FFMA.FTZ R228, R228, UR4, -R102 ;  /* 0x00000004e4e47c23 */ /* 0x000fe20008010866 */
[--C-:B------:R-:W-:Y:S01]  /*d880*/  FFMA.FTZ R137, R137, UR4, -R101.reuse ;  /* 0x0000000489897c23 */ /* 0x100fe20008010865 */
[--C-:B------:R-:W-:Y:S01]  /*d890*/  FFMA.FTZ R123, R123, UR4, -R108.reuse ;  /* 0x000000047b7b7c23 */ /* 0x100fe2000801086c */
[----:B-1----:R-:W-:Y:S01]  /*d8a0*/  FMUL.FTZ R4, R3, R140 ;  /* 0x0000008c03047220 */ /* 0x002fe20000410000 */
[-C--:B---3--:R-:W-:Y:S01]  /*d8b0*/  F2FP.F16.F32.PACK_AB R67, R218, R13.reuse ;  /* 0x0000000dda43723e */ /* 0x088fe200000000ff */
[--C-:B------:R-:W-:Y:S01]  /*d8c0*/  FFMA.FTZ R206, R206, UR4, -R108.reuse ;  /* 0x00000004cece7c23 */ /* 0x100fe2000801086c */
[----:B------:R-:W-:Y:S01]  /*d8d0*/  MOV R144, R13 ;  /* 0x0000000d00907202 */ /* 0x000fe20000000f00 */
[C---:B------:R-:W-:Y:S01]  /*d8e0*/  FMUL.FTZ R13, R69.reuse, R145 ;  /* 0x00000091450d7220 */ /* 0x040fe20000410000 */
[----:B------:R-:W-:Y:S01]  /*d8f0*/  MOV R140, R40 ;  /* 0x00000028008c7202 */ /* 0x000fe20000000f00 */
[----:B------:R-:W-:Y:S01]  /*d900*/  FMUL.FTZ R40, R69, R172 ;  /* 0x000000ac45287220 */ /* 0x000fe20000410000 */
[-C--:B------:R-:W-:Y:S05]  /*d910*/  HMMA.16816.F32 R4, R80, R20.reuse, R4 ;  /* 0x000000145004723c */ /* 0x080fea0000001804 */
[----:B------:R-:W-:Y:S01]  /*d920*/  MOV R145, R14 ;  /* 0x0000000e00917202 */ /* 0x000fe20000000f00 */
[----:B------:R-:W-:Y:S01]  /*d930*/  FMUL.FTZ R14, R68, R146 ;  /* 0x00000092440e7220 */ /* 0x000fe20000410000 */
[----:B------:R-:W-:Y:S01]  /*d940*/  FFMA.FTZ R205, R205, UR4, -R108 ;  /* 0x00000004cdcd7c23 */ /* 0x000fe2000801086c */
[C---:B------:R-:W-:Y:S04]  /*d950*/  HMMA.16816.F32 R8, R64.reuse, R20, R8 ;  /* 0x000000144008723c */ /* 0x040fe80000001808 */
[----:B------:R-:W-:Y:S01]  /*d960*/  IADD3 R20, PT, PT, R78, 0x8000, RZ ;  /* 0x000080004e147810 */ /* 0x000fe20007ffe0ff */
[C---:B------:R-:W-:Y:S01]  /*d970*/  FMUL.FTZ R21, R3.reuse, R153 ;  /* 0x0000009903157220 */ /* 0x040fe20000410000 */
[----:B------:R-:W-:Y:S02]  /*d980*/  MOV R153, R95 ;  /* 0x0000005f00997202 */ /* 0x000fe40000000f00 */
[-C--:B------:R-:W-:Y:S03]  /*d990*/  HMMA.16816.F32 R12, R64, R22.reuse, R12 ;  /* 0x00000016400c723c */ /* 0x080fe6000000180c */
[----:B------:R-:W-:Y:S01]  /*d9a0*/  @P6 IADD3 R79, PT, PT, R20, -0x40, RZ ;  /* 0xffffffc0144f6810 */ /* 0x000fe20007ffe0ff */
[C---:B------:R-:W-:Y:S01]  /*d9b0*/  FMUL.FTZ R20, R3.reuse, R152 ;  /* 0x0000009803147220 */ /* 0x040fe20000410000 */
[----:B------:R-:W-:Y:S02]  /*d9c0*/  MOV R152, R92 ;  /* 0x0000005c00987202 */ /* 0x000fe40000000f00 */
[----:B------:R-:W-:Y:S01]  /*d9d0*/  IADD3 R2, PT, PT, R2, R79, RZ ;  /* 0x0000004f02027210 */ /* 0x000fe20007ffe0ff */
[C---:B------:R-:W-:Y:S01]  /*d9e0*/  HMMA.16816.F32 R16, R80.reuse, R22, R16 ;  /* 0x000000165010723c */ /* 0x040fe20000001810 */
[----:B------:R-:W1:Y:S03]  /*d9f0*/  LDSM.16.MT88.4 R52, [R79] ;  /* 0x000000004f34783b */ /* 0x000e660000004200 */
[C---:B------:R-:W-:Y:S01]  /*da00*/  FMUL.FTZ R23, R0.reuse, R155 ;  /* 0x0000009b00177220 */ /* 0x040fe20000410000 */
[C---:B------:R-:W-:Y:S01]  /*da10*/  FMUL.FTZ R22, R0.reuse, R154 ;  /* 0x0000009a00167220 */ /* 0x040fe20000410000 */
[----:B------:R-:W-:Y:S03]  /*da20*/  MOV R154, R97 ;  /* 0x00000061009a7202 */ /* 0x000fe60000000f00 */
[----:B------:R-:W3:Y:S03]  /*da30*/  LDSM.16.MT88.4 R84, [R2] ;  /* 0x000000000254783b */ /* 0x000ee60000004200 */
[-C--:B------:R-:W-:Y:S08]  /*da40*/  HMMA.16816.F32 R20, R80, R36.reuse, R20 ;  /* 0x000000245014723c */ /* 0x080ff00000001814 */
[C---:B------:R-:W-:Y:S04]  /*da50*/  HMMA.16816.F32 R24, R64.reuse, R36, R24 ;  /* 0x000000244018723c */ /* 0x040fe80000001818 */
[C---:B------:R-:W-:Y:S01]  /*da60*/  FMUL.FTZ R37, R3.reuse, R169 ;  /* 0x000000a903257220 */ /* 0x040fe20000410000 */
[----:B------:R-:W-:Y:S03]  /*da70*/  FMUL.FTZ R36, R3, R168 ;  /* 0x000000a803247220 */ /* 0x000fe60000410000 */
[-C--:B------:R-:W-:Y:S08]  /*da80*/  HMMA.16816.F32 R28, R64, R38.reuse, R28 ;  /* 0x00000026401c723c */ /* 0x080ff0000000181c */
[C---:B------:R-:W-:Y:S04]  /*da90*/  HMMA.16816.F32 R32, R80.reuse, R38, R32 ;  /* 0x000000265020723c */ /* 0x040fe80000001820 */
[C---:B------:R-:W-:Y:S01]  /*daa0*/  FMUL.FTZ R39, R0.reuse, R171 ;  /* 0x000000ab00277220 */ /* 0x040fe20000410000 */
[C---:B------:R-:W-:Y:S07]  /*dab0*/  FMUL.FTZ R38, R0.reuse, R170 ;  /* 0x000000aa00267220 */ /* 0x040fee0000410000 */
[-C--:B-1----:R-:W-:Y:S08]  /*dac0*/  HMMA.16816.F32 R36, R80, R52.reuse, R36 ;  /* 0x000000345024723c */ /* 0x082ff00000001824 */
[C---:B------:R-:W-:Y:S04]  /*dad0*/  HMMA.16816.F32 R40, R64.reuse, R52, R40 ;  /* 0x000000344028723c */ /* 0x040fe80000001828 */
[----:B------:R-:W-:Y:S01]  /*dae0*/  FFMA.FTZ R52, R233, UR4, -R100 ;  /* 0x00000004e9347c23 */ /* 0x000fe20008010864 */
[----:B------:R-:W-:Y:S01]  /*daf0*/  FMUL.FTZ R53, R3, R185 ;  /* 0x000000b903357220 */ /* 0x000fe20000410000 */
[----:B------:R1:W-:Y:S02]  /*db00*/  MUFU.EX2 R233, R60 ;  /* 0x0000003c00e97308 */ /* 0x0003e40000000800 */
[-C--:B------:R-:W-:Y:S08]  /*db10*/  HMMA.16816.F32 R44, R64, R54.reuse, R44 ;  /* 0x00000036402c723c */ /* 0x080ff0000000182c */
[----:B------:R3:W2:Y:S01]  /*db20*/  MUFU.EX2 R146, R52 ;  /* 0x0000003400927308 */ /* 0x0006a20000000800 */
[C---:B------:R-:W-:Y:S04]  /*db30*/  HMMA.16816.F32 R48, R80.reuse, R54, R48 ;  /* 0x000000365030723c */ /* 0x040fe80000001830 */
[C---:B------:R-:W-:Y:S01]  /*db40*/  FMUL.FTZ R54, R0.reuse, R186 ;  /* 0x000000ba00367220 */ /* 0x040fe20000410000 */
[----:B------:R-:W-:Y:S04]  /*db50*/  FMUL.FTZ R55, R0, R187 ;  /* 0x000000bb00377220 */ /* 0x000fe80000410000 */
[----:B------:R2:W-:Y:S01]  /*db60*/  MUFU.EX2 R186, R56 ;  /* 0x0000003800ba7308 */ /* 0x0005e20000000800 */
[----:B-1----:R-:W-:Y:S01]  /*db70*/  FMUL.FTZ R60, R69, R192 ;  /* 0x000000c0453c7220 */ /* 0x002fe20000410000 */
[----:B---3--:R-:W-:Y:S01]  /*db80*/  FMUL.FTZ R52, R3, R184 ;  /* 0x000000b803347220 */ /* 0x008fe20000410000 */
[----:B--2---:R-:W-:Y:S07]  /*db90*/  MOV R185, R146 ;  /* 0x0000009200b97202 */ /* 0x004fee0000000f00 */
[----:B------:R-:W-:Y:S01]  /*dba0*/  MUFU.EX2 R187, R61 ;  /* 0x0000003d00bb7308 */ /* 0x000fe20000000800 */
[----:B------:R-:W-:Y:S02]  /*dbb0*/  MOV R146, R145 ;  /* 0x0000009100927202 */ /* 0x000fe40000000f00 */
[----:B------:R-:W-:Y:S01]  /*dbc0*/  MOV R145, R144 ;  /* 0x0000009000917202 */ /* 0x000fe20000000f00 */
[-C--:B------:R-:W-:Y:S03]  /*dbd0*/  HMMA.16816.F32 R52, R80, R84.reuse, R52 ;  /* 0x000000545034723c */ /* 0x080fe60000001834 */
[----:B------:R-:W-:Y:S01]  /*dbe0*/  MOV R144, R139 ;  /* 0x0000008b00907202 */ /* 0x000fe20000000f00 */
[----:B------:R-:W-:Y:S01]  /*dbf0*/  FMUL.FTZ R56, R69, R188 ;  /* 0x000000bc45387220 */ /* 0x000fe20000410000 */
[----:B------:R-:W-:Y:S02]  /*dc00*/  MOV R139, R141 ;  /* 0x0000008d008b7202 */ /* 0x000fe40000000f00 */
[----:B------:R-:W-:Y:S01]  /*dc10*/  MOV R141, R63 ;  /* 0x0000003f008d7202 */ /* 0x000fe20000000f00 */
[----:B------:R-:W-:Y:S01]  /*dc20*/  FMUL.FTZ R63, R68, R195 ;  /* 0x000000c3443f7220 */ /* 0x000fe20000410000 */
[----:B------:R-:W-:Y:S02]  /*dc30*/  MOV R150, R139 ;  /* 0x0000008b00967202 */ /* 0x000fe40000000f00 */
[C---:B------:R-:W-:Y:S04]  /*dc40*/  HMMA.16816.F32 R56, R64.reuse, R84, R56 ;  /* 0x000000544038723c */ /* 0x040fe80000001838 */
[----:B------:R-:W-:Y:S01]  /*dc50*/  FFMA.FTZ R85, R248, UR4, -R102 ;  /* 0x00000004f8557c23 */ /* 0x000fe20008010866 */
[----:B------:R-:W-:Y:S02]  /*dc60*/  MOV R139, R141 ;  /* 0x0000008d008b7202 */ /* 0x000fe40000000f00 */
[----:B------:R-:W-:Y:S01]  /*dc70*/  MOV R141, R217 ;  /* 0x000000d9008d7202 */ /* 0x000fe20000000f00 */
[----:B------:R1:W-:Y:S01]  /*dc80*/  MUFU.EX2 R191, R85 ;  /* 0x0000005500bf7308 */ /* 0x0003e20000000800 */
[----:B------:R-:W-:Y:S02]  /*dc90*/  MOV R217, R219 ;  /* 0x000000db00d97202 */ /* 0x000fe40000000f00 */
[----:B------:R-:W-:Y:S01]  /*dca0*/  MOV R219, R98 ;  /* 0x0000006200db7202 */ /* 0x000fe20000000f00 */
[--C-:B------:R-:W-:Y:S06]  /*dcb0*/  FFMA.FTZ R84, R147, UR4, -R108.reuse ;  /* 0x0000000493547c23 */ /* 0x100fec000801086c */
[----:B------:R2:W-:Y:S01]  /*dcc0*/  MUFU.EX2 R194, R84 ;  /* 0x0000005400c27308 */ /* 0x0005e20000000800 */
[--C-:B-1----:R-:W-:Y:S01]  /*dcd0*/  FFMA.FTZ R85, R249, UR4, -R108.reuse ;  /* 0x00000004f9557c23 */ /* 0x102fe2000801086c */
[----:B------:R-:W-:Y:S08]  /*dce0*/  FFMA.FTZ R61, R148, UR4, -R108 ;  /* 0x00000004943d7c23 */ /* 0x000ff0000801086c */
[----:B------:R-:W-:Y:S01]  /*dcf0*/  MUFU.EX2 R190, R85 ;  /* 0x0000005500be7308 */ /* 0x000fe20000000800 */
[----:B------:R-:W3:Y:S09]  /*dd00*/  LDL.LU R148, [R1+0xc] ;  /* 0x00000c0001947983 */ /* 0x000ef20000300800 */
[----:B------:R1:W4:Y:S01]  /*dd10*/  MUFU.EX2 R165, R61 ;  /* 0x0000003d00a57308 */ /* 0x0003220000000800 */
[----:B------:R-:W3:Y:S01]  /*dd20*/  LDL.LU R147, [R1+0x14] ;  /* 0x0000140001937983 */ /* 0x000ee20000300800 */
[----:B--2---:R-:W-:Y:S03]  /*dd30*/  FFMA.FTZ R84, R250, UR4, -R102 ;  /* 0x00000004fa547c23 */ /* 0x004fe60008010866 */
[----:B------:R-:W2:Y:S05]  /*dd40*/  LDL.LU R155, [R1+0x30] ;  /* 0x00003000019b7983 */ /* 0x000eaa0000300800 */
[----:B------:R-:W4:Y:S01]  /*dd50*/  MUFU.EX2 R189, R84 ;  /* 0x0000005400bd7308 */ /* 0x000f220000000800 */
[----:B-1----:R-:W-:Y:S07]  /*dd60*/  FMUL.FTZ R61, R69, R193 ;  /* 0x000000c1453d7220 */ /* 0x002fee0000410000 */
[-C--:B------:R-:W-:Y:S03]  /*dd70*/  HMMA.16816.F32 R60, R64, R86.reuse, R60 ;  /* 0x00000056403c723c */ /* 0x080fe6000000183c */
[----:B------:R-:W-:Y:S01]  /*dd80*/  FFMA.FTZ R65, R251, UR4, -R108 ;  /* 0x00000004fb417c23 */ /* 0x000fe2000801086c */
[C---:B------:R-:W-:Y:S01]  /*dd90*/  FMUL.FTZ R66, R0.reuse, R198 ;  /* 0x000000c600427220 */ /* 0x040fe20000410000 */
[----:B------:R-:W-:Y:S01]  /*dda0*/  FMUL.FTZ R67, R0, R199 ;  /* 0x000000c700437220 */ /* 0x000fe20000410000 */
[C---:B------:R-:W-:Y:S01]  /*ddb0*/  FMUL.FTZ R64, R3.reuse, R196 ;  /* 0x000000c403407220 */ /* 0x040fe20000410000 */
[----:B------:R1:W4:Y:S02]  /*ddc0*/  MUFU.EX2 R188, R65 ;  /* 0x0000004100bc7308 */ /* 0x0003240000000800 */
[----:B-1----:R-:W-:Y:S07]  /*ddd0*/  FMUL.FTZ R65, R3, R197 ;  /* 0x000000c503417220 */ /* 0x002fee0000410000 */
[----:B------:R-:W-:Y:S04]  /*dde0*/  HMMA.16816.F32 R64, R80, R86, R64 ;  /* 0x000000565040723c */ /* 0x000fe80000001840 */
[----:B------:R-:W-:Y:S02]  /*ddf0*/  F2FP.F16.F32.PACK_AB R80, R166, R233 ;  /* 0x000000e9a650723e */ /* 0x000fe400000000ff */
[----:B----4-:R-:W-:Y:S02]  /*de00*/  F2FP.F16.F32.PACK_AB R81, R194, R165 ;  /* 0x000000a5c251723e */ /* 0x010fe400000000ff */
[----:B------:R-:W-:Y:S01]  /*de10*/  F2FP.F16.F32.PACK_AB R82, R189, R191 ;  /* 0x000000bfbd52723e */ /* 0x000fe200000000ff */
[--C-:B------:R-:W-:Y:S01]  /*de20*/  FFMA.FTZ R84, R149, UR4, -R100.reuse ;  /* 0x0000000495547c23 */ /* 0x100fe20008010864 */
[----:B------:R-:W-:Y:S02]  /*de30*/  MOV R149, R142 ;  /* 0x0000008e00957202 */ /* 0x000fe40000000f00 */
[----:B------:R-:W-:Y:S01]  /*de40*/  MOV R142, R215 ;  /* 0x000000d7008e7202 */ /* 0x000fe20000000f00 */
[----:B------:R-:W1:Y:S01]  /*de50*/  MUFU.EX2 R198, R84 ;  /* 0x0000005400c67308 */ /* 0x000e620000000800 */
[----:B------:R-:W-:Y:S02]  /*de60*/  MOV R215, R94 ;  /* 0x0000005e00d77202 */ /* 0x000fe40000000f00 */
[----:B------:R-:W-:Y:S07]  /*de70*/  F2FP.F16.F32.PACK_AB R83, R188, R190 ;  /* 0x000000bebc53723e */ /* 0x000fee00000000ff */
[-C--:B------:R-:W-:Y:S03]  /*de80*/  HMMA.16816.F32 R4, R80, R88.reuse, R4 ;  /* 0x000000585004723c */ /* 0x080fe60000001804 */
[----:B-1----:R-:W-:Y:S01]  /*de90*/  F2FP.F16.F32.PACK_AB R86, R198, R187 ;  /* 0x000000bbc656723e */ /* 0x002fe200000000ff */
[--C-:B---3--:R-:W-:Y:S01]  /*dea0*/  FFMA.FTZ R85, R148, UR4, -R101.reuse ;  /* 0x0000000494557c23 */ /* 0x108fe20008010865 */
[----:B------:R-:W-:Y:S02]  /*deb0*/  MOV R148, R144 ;  /* 0x0000009000947202 */ /* 0x000fe40000000f00 */
[----:B------:R-:W-:Y:S01]  /*dec0*/  MOV R144, R213 ;  /* 0x000000d500907202 */ /* 0x000fe20000000f00 */
[----:B------:R-:W-:Y:S01]  /*ded0*/  FFMA.FTZ R84, R147, UR4, -R101 ;  /* 0x0000000493547c23 */ /* 0x000fe20008010865 */
[----:B------:R1:W-:Y:S01]  /*dee0*/  MUFU.EX2 R164, R85 ;  /* 0x0000005500a47308 */ /* 0x0003e20000000800 */
[----:B------:R-:W-:Y:S02]  /*def0*/  MOV R213, R93 ;  /* 0x0000005d00d57202 */ /* 0x000fe40000000f00 */
[----:B------:R-:W3:Y:S07]  /*df00*/  LDSM.16.MT88.4 R92, [R104+0x8800] ;  /* 0x00880000685c783b */ /* 0x000eee0000004200 */
[----:B------:R-:W4:Y:S01]  /*df10*/  MUFU.EX2 R197, R84 ;  /* 0x0000005400c57308 */ /* 0x000f220000000800 */
[----:B------:R-:W-:Y:S02]  /*df20*/  MOV R147, R145 ;  /* 0x0000009100937202 */ /* 0x000fe40000000f00 */
[----:B------:R-:W-:Y:S02]  /*df30*/  MOV R145, R96 ;  /* 0x0000006000917202 */ /* 0x000fe40000000f00 */
[----:B------:R-:W2:Y:S01]  /*df40*/  LDSM.16.MT88.4 R96, [R79+0x800] ;  /* 0x000800004f60783b */ /* 0x000ea20000004200 */
[----:B-1----:R-:W-:Y:S02]  /*df50*/  F2FP.F16.F32.PACK_AB R85, R245, R235 ;  /* 0x000000ebf555723e */ /* 0x002fe400000000ff */
[----:B----4-:R-:W-:Y:S02]  /*df60*/  F2FP.F16.F32.PACK_AB R87, R197, R164 ;  /* 0x000000a4c557723e */ /* 0x010fe400000000ff */
[----:B------:R-:W-:Y:S07]  /*df70*/  F2FP.F16.F32.PACK_AB R84, R186, R185 ;  /* 0x000000b9ba54723e */ /* 0x000fee00000000ff */
[C---:B------:R-:W-:Y:S08]  /*df80*/  HMMA.16816.F32 R8, R84.reuse, R88, R8 ;  /* 0x000000585408723c */ /* 0x040ff00000001808 */
[-C--:B------:R-:W-:Y:S08]  /*df90*/  HMMA.16816.F32 R12, R84, R90.reuse, R12 ;  /* 0x0000005a540c723c */ /* 0x080ff0000000180c */
[C---:B------:R-:W-:Y:S01]  /*dfa0*/  HMMA.16816.F32 R16, R80.reuse, R90, R16 ;  /* 0x0000005a5010723c */ /* 0x040fe20000001810 */
[----:B------:R-:W1:Y:S07]  /*dfb0*/  LDSM.16.MT88.4 R88, [R2+0x800] ;  /* 0x000800000258783b */ /* 0x000e6e0000004200 */
[-C--:B---3--:R-:W-:Y:S08]  /*dfc0*/  HMMA.16816.F32 R20, R80, R92.reuse, R20 ;  /* 0x0000005c5014723c */ /* 0x088ff00000001814 */
[C---:B------:R-:W-:Y:S04]  /*dfd0*/  HMMA.16816.F32 R24, R84.reuse, R92, R24 ;  /* 0x0000005c5418723c */ /* 0x040fe80000001818 */
[--C-:B--2---:R-:W-:Y:S02]  /*dfe0*/  FFMA.FTZ R92, R155, UR4, -R100.reuse ;  /* 0x000000049b5c7c23 */ /* 0x104fe40008010864 */
[----:B------:R-:W2:Y:S02]  /*dff0*/  LDL.LU R155, [R1+0x3c] ;  /* 0x00003c00019b7983 */ /* 0x000ea40000300800 */
[-C--:B------:R-:W-:Y:S01]  /*e000*/  HMMA.16816.F32 R28, R84, R94.reuse, R28 ;  /* 0x0000005e541c723c */ /* 0x080fe2000000181c */
[----:B------:R3:W-:Y:S07]  /*e010*/  MUFU.EX2 R193, R92 ;  /* 0x0000005c00c17308 */ /* 0x0007ee0000000800 */
[C---:B------:R-:W-:Y:S08]  /*e020*/  HMMA.16816.F32 R32, R80.reuse, R94, R32 ;  /* 0x0000005e5020723c */ /* 0x040ff00000001820 */
[-C--:B------:R-:W-:Y:S08]  /*e030*/  HMMA.16816.F32 R36, R80, R96.reuse, R36 ;  /* 0x000000605024723c */ /* 0x080ff00000001824 */
[C---:B------:R-:W-:Y:S08]  /*e040*/  HMMA.16816.F32 R40, R84.reuse, R96, R40 ;  /* 0x000000605428723c */ /* 0x040ff00000001828 */
[-C--:B------:R-:W-:Y:S08]  /*e050*/  HMMA.16816.F32 R44, R84, R98.reuse, R44 ;  /* 0x00000062542c723c */ /* 0x080ff0000000182c */
[C---:B------:R-:W-:Y:S08]  /*e060*/  HMMA.16816.F32 R48, R80.reuse, R98, R48 ;  /* 0x000000625030723c */ /* 0x040ff00000001830 */
[-C--:B-1----:R-:W-:Y:S08]  /*e070*/  HMMA.16816.F32 R52, R80, R88.reuse, R52 ;  /* 0x000000585034723c */ /* 0x082ff00000001834 */
[C---:B------:R-:W-:Y:S08]  /*e080*/  HMMA.16816.F32 R56, R84.reuse, R88, R56 ;  /* 0x000000585438723c */ /* 0x040ff00000001838 */
[-C--:B------:R-:W-:Y:S08]  /*e090*/  HMMA.16816.F32 R60, R84, R90.reuse, R60 ;  /* 0x0000005a543c723c */ /* 0x080ff0000000183c */
[----:B------:R-:W-:Y:S04]  /*e0a0*/  HMMA.16816.F32 R64, R80, R90, R64 ;  /* 0x0000005a5040723c */ /* 0x000fe80000001840 */
[--C-:B--2---:R-:W-:Y:S01]  /*e0b0*/  FFMA.FTZ R93, R155, UR4, -R100.reuse ;  /* 0x000000049b5d7c23 */ /* 0x104fe20008010864 */
[----:B------:R-:W-:Y:S01]  /*e0c0*/  MOV R155, R154 ;  /* 0x0000009a009b7202 */ /* 0x000fe20000000f00 */
[----:B------:R-:W-:Y:S01]  /*e0d0*/  IMAD.MOV.U32 R154, RZ, RZ, R153 ;  /* 0x000000ffff9a7224 */ /* 0x000fe200078e0099 */
[----:B------:R-:W-:Y:S01]  /*e0e0*/  MOV R153, R152 ;  /* 0x0000009800997202 */ /* 0x000fe20000000f00 */
[----:B------:R1:W-:Y:S01]  /*e0f0*/  MUFU.EX2 R196, R93 ;  /* 0x0000005d00c47308 */ /* 0x0003e20000000800 */
[----:B------:R-:W-:Y:S01]  /*e100*/  MOV R152, R151 ;  /* 0x0000009700987202 */ /* 0x000fe20000000f00 */
[--C-:B---3--:R-:W-:Y:S01]  /*e110*/  FFMA.FTZ R92, R155, UR4, -R101.reuse ;  /* 0x000000049b5c7c23 */ /* 0x108fe20008010865 */
[----:B------:R-:W-:Y:S02]  /*e120*/  MOV R151, R148 ;  /* 0x0000009400977202 */ /* 0x000fe40000000f00 */
[----:B------:R-:W-:Y:S05]  /*e130*/  MOV R148, R147 ;  /* 0x0000009300947202 */ /* 0x000fea0000000f00 */
[----:B------:R2:W-:Y:S01]  /*e140*/  MUFU.EX2 R167, R92 ;  /* 0x0000005c00a77308 */ /* 0x0005e20000000800 */
[----:B------:R-:W3:Y:S01]  /*e150*/  LDL.LU R147, [R1+0x60] ;  /* 0x0000600001937983 */ /* 0x000ee20000300800 */
[----:B------:R-:W-:Y:S02]  /*e160*/  MOV R155, R154 ;  /* 0x0000009a009b7202 */ /* 0x000fe40000000f00 */
[----:B------:R-:W-:Y:S02]  /*e170*/  MOV R154, R153 ;  /* 0x00000099009a7202 */ /* 0x000fe40000000f00 */
[----:B------:R-:W-:Y:S01]  /*e180*/  MOV R153, R152 ;  /* 0x0000009800997202 */ /* 0x000fe20000000f00 */
[--C-:B------:R-:W-:Y:S01]  /*e190*/  FFMA.FTZ R94, R155, UR4, -R101.reuse ;  /* 0x000000049b5e7c23 */ /* 0x100fe20008010865 */
[----:B------:R-:W-:Y:S02]  /*e1a0*/  MOV R152, R148 ;  /* 0x0000009400987202 */ /* 0x000fe40000000f00 */
[----:B------:R-:W-:Y:S01]  /*e1b0*/  MOV R155, R154 ;  /* 0x0000009a009b7202 */ /* 0x000fe20000000f00 */
[----:B------:R-:W4:Y:S01]  /*e1c0*/  MUFU.EX2 R195, R94 ;  /* 0x0000005e00c37308 */ /* 0x000f220000000800 */
[----:B------:R-:W-:Y:S03]  /*e1d0*/  MOV R154, R153 ;  /* 0x00000099009a7202 */ /* 0x000fe60000000f00 */
[--C-:B-1----:R-:W-:Y:S01]  /*e1e0*/  FFMA.FTZ R93, R155, UR4, -R100.reuse ;  /* 0x000000049b5d7c23 */ /* 0x102fe20008010864 */
[----:B------:R-:W-:Y:S05]  /*e1f0*/  MOV R155, R154 ;  /* 0x0000009a009b7202 */ /* 0x000fea0000000f00 */
[----:B------:R-:W-:Y:S01]  /*e200*/  MUFU.EX2 R250, R93 ;  /* 0x0000005d00fa7308 */ /* 0x000fe20000000800 */
[----:B--2---:R-:W-:Y:S09]  /*e210*/  FFMA.FTZ R92, R155, UR4, -R100 ;  /* 0x000000049b5c7c23 */ /* 0x004ff20008010864 */
[----:B------:R-:W1:Y:S01]  /*e220*/  MUFU.EX2 R199, R92 ;  /* 0x0000005c00c77308 */ /* 0x000e620000000800 */
[----:B----4-:R-:W-:Y:S02]  /*e230*/  F2FP.F16.F32.PACK_AB R85, R195, R167 ;  /* 0x000000a7c355723e */ /* 0x010fe400000000ff */
[----:B-1----:R-:W-:Y:S02]  /*e240*/  F2FP.F16.F32.PACK_AB R86, R199, R250 ;  /* 0x000000fac756723e */ /* 0x002fe400000000ff */
[----:B---3--:R-:W-:Y:S02]  /*e250*/  MOV R148, R147 ;  /* 0x0000009300947202 */ /* 0x008fe40000000f00 */
[----:B------:R-:W2:Y:S02]  /*e260*/  LDL.LU R147, [R1+0xb4] ;  /* 0x0000b40001937983 */ /* 0x000ea40000300800 */
[----:B------:R-:W-:Y:S02]  /*e270*/  MOV R153, R148 ;  /* 0x0000009400997202 */ /* 0x000fe40000000f00 */
[----:B--2---:R-:W-:Y:S02]  /*e280*/  MOV R148, R147 ;  /* 0x0000009300947202 */ /* 0x004fe40000000f00 */
[----:B------:R-:W-:Y:S02]  /*e290*/  MOV R147, R145 ;  /* 0x0000009100937202 */ /* 0x000fe40000000f00 */
[----:B------:R-:W2:Y:S01]  /*e2a0*/  LDL.LU R145, [R1+0xc4] ;  /* 0x0000c40001917983 */ /* 0x000ea20000300800 */
[----:B------:R-:W-:Y:S02]  /*e2b0*/  MOV R154, R148 ;  /* 0x00000094009a7202 */ /* 0x000fe40000000f00 */
[----:B------:R-:W-:Y:S02]  /*e2c0*/  MOV R148, R147 ;  /* 0x0000009300947202 */ /* 0x000fe40000000f00 */
[----:B--2---:R-:W-:Y:S02]  /*e2d0*/  MOV R147, R145 ;  /* 0x0000009100937202 */ /* 0x004fe40000000f00 */
[----:B------:R-:W2:Y:S04]  /*e2e0*/  LDL.LU R145, [R1+0xcc] ;  /* 0x0000cc0001917983 */ /* 0x000ea80000300800 */
[----:B------:R-:W3:Y:S02]  /*e2f0*/  LDL.LU R155, [R1+0x70] ;  /* 0x00007000019b7983 */ /* 0x000ee40000300800 */
[--C-:B---3--:R-:W-:Y:S02]  /*e300*/  FFMA.FTZ R93, R155, UR4, -R102.reuse ;  /* 0x000000049b5d7c23 */ /* 0x108fe40008010866 */
[----:B------:R-:W3:Y:S02]  /*e310*/  LDL.LU R155, [R1+0x68] ;  /* 0x00006800019b7983 */ /* 0x000ee40000300800 */
[----:B------:R1:W-:Y:S02]  /*e320*/  MUFU.EX2 R182, R93 ;  /* 0x0000005d00b67308 */ /* 0x0003e40000000800 */
[----:B-1----:R-:W1:Y:S01]  /*e330*/  LDSM.16.MT88.4 R92, [R78+0x9000] ;  /* 0x009000004e5c783b */ /* 0x002e620000004200 */
[----:B---3--:R-:W-:Y:S07]  /*e340*/  FFMA.FTZ R96, R155, UR4, -R102 ;  /* 0x000000049b607c23 */ /* 0x008fee0008010866 */
[----:B------:R-:W3:Y:S01]  /*e350*/  LDL.LU R155, [R1+0x6c] ;  /* 0x00006c00019b7983 */ /* 0x000ee20000300800 */
[----:B------:R-:W4:Y:S02]  /*e360*/  MUFU.EX2 R183, R96 ;  /* 0x0000006000b77308 */ /* 0x000f240000000800 */
[----:B----4-:R-:W-:Y:S01]  /*e370*/  F2FP.F16.F32.PACK_AB R80, R183, R182 ;  /* 0x000000b6b750723e */ /* 0x010fe200000000ff */
[--C-:B---3--:R-:W-:Y:S02]  /*e380*/  FFMA.FTZ R97, R155, UR4, -R108.reuse ;  /* 0x000000049b617c23 */ /* 0x108fe4000801086c */
[----:B------:R-:W3:Y:S05]  /*e390*/  LDL.LU R155, [R1+0x74] ;  /* 0x00007400019b7983 */ /* 0x000eea0000300800 */
[----:B------:R-:W-:Y:S01]  /*e3a0*/  MUFU.EX2 R181, R97 ;  /* 0x0000006100b57308 */ /* 0x000fe20000000800 */
[----:B---3--:R-:W-:Y:S02]  /*e3b0*/  FFMA.FTZ R96, R155, UR4, -R108 ;  /* 0x000000049b607c23 */ /* 0x008fe4000801086c */
[----:B------:R-:W3:Y:S07]  /*e3c0*/  LDL.LU R155, [R1+0x44] ;  /* 0x00004400019b7983 */ /* 0x000eee0000300800 */
[----:B------:R-:W4:Y:S02]  /*e3d0*/  MUFU.EX2 R192, R96 ;  /* 0x0000006000c07308 */ /* 0x000f240000000800 */
[----:B----4-:R-:W-:Y:S01]  /*e3e0*/  F2FP.F16.F32.PACK_AB R81, R192, R181 ;  /* 0x000000b5c051723e */ /* 0x010fe200000000ff */
[--C-:B---3--:R-:W-:Y:S02]  /*e3f0*/  FFMA.FTZ R97, R155, UR4, -R102.reuse ;  /* 0x000000049b617c23 */ /* 0x108fe40008010866 */
[----:B------:R-:W3:Y:S05]  /*e400*/  LDL.LU R155, [R1+0x38] ;  /* 0x00003800019b7983 */ /* 0x000eea0000300800 */
[----:B------:R-:W-:Y:S01]  /*e410*/  MUFU.EX2 R248, R97 ;  /* 0x0000006100f87308 */ /* 0x000fe20000000800 */
[----:B---3--:R-:W-:Y:S02]  /*e420*/  FFMA.FTZ R96, R155, UR4, -R102 ;  /* 0x000000049b607c23 */ /* 0x008fe40008010866 */
[----:B------:R-:W3:Y:S07]  /*e430*/  LDL.LU R155, [R1+0x4c] ;  /* 0x00004c00019b7983 */ /* 0x000eee0000300800 */
[----:B------:R4:W2:Y:S02]  /*e440*/  MUFU.EX2 R251, R96 ;  /* 0x0000006000fb7308 */ /* 0x0008a40000000800 */
[----:B----4-:R-:W4:Y:S01]  /*e450*/  LDSM.16.MT88.4 R96, [R104+0x9000] ;  /* 0x009000006860783b */ /* 0x010f220000004200 */
[----:B--2---:R-:W-:Y:S01]  /*e460*/  F2FP.F16.F32.PACK_AB R82, R251, R248 ;  /* 0x000000f8fb52723e */ /* 0x004fe200000000ff */
[--C-:B---3--:R-:W-:Y:S06]  /*e470*/  FFMA.FTZ R89, R155, UR4, -R108.reuse ;  /* 0x000000049b597c23 */ /* 0x108fec000801086c */
[----:B------:R-:W2:Y:S01]  /*e480*/  LDL.LU R155, [R1+0x48] ;  /* 0x00004800019b7983 */ /* 0x000ea20000300800 */
[----:B------:R-:W-:Y:S01]  /*e490*/  MUFU.EX2 R234, R89 ;  /* 0x0000005900ea7308 */ /* 0x000fe20000000800 */
[----:B--2---:R-:W-:Y:S02]  /*e4a0*/  FFMA.FTZ R88, R155, UR4, -R108 ;  /* 0x000000049b587c23 */ /* 0x004fe4000801086c */
[----:B------:R-:W2:Y:S07]  /*e4b0*/  LDL.LU R155, [R1+0x58] ;  /* 0x00005800019b7983 */ /* 0x000eae0000300800 */
[----:B------:R-:W3:Y:S02]  /*e4c0*/  MUFU.EX2 R249, R88 ;  /* 0x0000005800f97308 */ /* 0x000ee40000000800 */
[----:B---3--:R-:W-:Y:S07]  /*e4d0*/  F2FP.F16.F32.PACK_AB R83, R249, R234 ;  /* 0x000000eaf953723e */ /* 0x008fee00000000ff */
[-C--:B-1----:R-:W-:Y:S03]  /*e4e0*/  HMMA.16816.F32 R4, R80, R92.reuse, R4 ;  /* 0x0000005c5004723c */ /* 0x082fe60000001804 */
[--C-:B--2---:R-:W-:Y:S02]  /*e4f0*/  FFMA.FTZ R89, R155, UR4, -R101.reuse ;  /* 0x000000049b597c23 */ /* 0x104fe40008010865 */
[----:B------:R-:W2:Y:S02]  /*e500*/  LDL.LU R155, [R1+0x5c] ;  /* 0x00005c00019b7983 */ /* 0x000ea40000300800 */
[----:B------:R1:W-:Y:S02]  /*e510*/  MUFU.EX2 R180, R89 ;  /* 0x0000005900b47308 */ /* 0x0003e40000000800 */
[----:B-1----:R-:W1:Y:S01]  /*e520*/  LDSM.16.MT88.4 R88, [R79+0x1000] ;  /* 0x001000004f58783b */ /* 0x002e620000004200 */
[--C-:B--2---:R-:W-:Y:S07]  /*e530*/  FFMA.FTZ R84, R155, UR4, -R101.reuse ;  /* 0x000000049b547c23 */ /* 0x104fee0008010865 */
[----:B------:R-:W2:Y:S01]  /*e540*/  LDL.LU R155, [R1+0x90] ;  /* 0x00009000019b7983 */ /* 0x000ea20000300800 */
[----:B------:R3:W4:Y:S02]  /*e550*/  MUFU.EX2 R229, R84 ;  /* 0x0000005400e57308 */ /* 0x0007240000000800 */
[----:B---3--:R-:W-:Y:S02]  /*e560*/  F2FP.F16.F32.PACK_AB R84, R196, R193 ;  /* 0x000000c1c454723e */ /* 0x008fe400000000ff */
[----:B----4-:R-:W-:Y:S07]  /*e570*/  F2FP.F16.F32.PACK_AB R87, R229, R180 ;  /* 0x000000b4e557723e */ /* 0x010fee00000000ff */
[C---:B------:R-:W-:Y:S08]  /*e580*/  HMMA.16816.F32 R8, R84.reuse, R92, R8 ;  /* 0x0000005c5408723c */ /* 0x040ff00000001808 */
[-C--:B------:R-:W-:Y:S08]  /*e590*/  HMMA.16816.F32 R12, R84, R94.reuse, R12 ;  /* 0x0000005e540c723c */ /* 0x080ff0000000180c */
[C---:B------:R-:W-:Y:S01]  /*e5a0*/  HMMA.16816.F32 R16, R80.reuse, R94, R16 ;  /* 0x0000005e5010723c */ /* 0x040fe20000001810 */
[----:B------:R-:W3:Y:S07]  /*e5b0*/  LDSM.16.MT88.4 R92, [R2+0x1000] ;  /* 0x00100000025c783b */ /* 0x000eee0000004200 */
[-C--:B------:R-:W-:Y:S08]  /*e5c0*/  HMMA.16816.F32 R20, R80, R96.reuse, R20 ;  /* 0x000000605014723c */ /* 0x080ff00000001814 */
[C---:B------:R-:W-:Y:S08]  /*e5d0*/  HMMA.16816.F32 R24, R84.reuse, R96, R24 ;  /* 0x000000605418723c */ /* 0x040ff00000001818 */
[-C--:B------:R-:W-:Y:S08]  /*e5e0*/  HMMA.16816.F32 R28, R84, R98.reuse, R28 ;  /* 0x00000062541c723c */ /* 0x080ff0000000181c */
[C---:B------:R-:W-:Y:S08]  /*e5f0*/  HMMA.16816.F32 R32, R80.reuse, R98, R32 ;  /* 0x000000625020723c */ /* 0x040ff00000001820 */
[-C--:B-1----:R-:W-:Y:S08]  /*e600*/  HMMA.16816.F32 R36, R80, R88.reuse, R36 ;  /* 0x000000585024723c */ /* 0x082ff00000001824 */
[C---:B------:R-:W-:Y:S08]  /*e610*/  HMMA.16816.F32 R40, R84.reuse, R88, R40 ;  /* 0x000000585428723c */ /* 0x040ff00000001828 */
[-C--:B------:R-:W-:Y:S08]  /*e620*/  HMMA.16816.F32 R44, R84, R90.reuse, R44 ;  /* 0x0000005a542c723c */ /* 0x080ff0000000182c */
[C---:B------:R-:W-:Y:S08]  /*e630*/  HMMA.16816.F32 R48, R80.reuse, R90, R48 ;  /* 0x0000005a5030723c */ /* 0x040ff00000001830 */
[-C--:B---3--:R-:W-:Y:S08]  /*e640*/  HMMA.16816.F32 R52, R80, R92.reuse, R52 ;  /* 0x0000005c5034723c */ /* 0x088ff00000001834 */
[C---:B------:R-:W-:Y:S08]  /*e650*/  HMMA.16816.F32 R56, R84.reuse, R92, R56 ;  /* 0x0000005c5438723c */ /* 0x040ff00000001838 */
[-C--:B------:R-:W-:Y:S01]  /*e660*/  HMMA.16816.F32 R60, R84, R94.reuse, R60 ;  /* 0x0000005e543c723c */ /* 0x080fe2000000183c */
[----:B------:R-:W1:Y:S07]  /*e670*/  LDSM.16.MT88.4 R84, [R78+0x9800] ;  /* 0x009800004e54783b */ /* 0x000e6e0000004200 */
[----:B------:R-:W-:Y:S04]  /*e680*/  HMMA.16816.F32 R64, R80, R94, R64 ;  /* 0x0000005e5040723c */ /* 0x000fe80000001840 */
[--C-:B--2---:R-:W-:Y:S02]  /*e690*/  FFMA.FTZ R97, R155, UR4, -R100.reuse ;  /* 0x000000049b617c23 */ /* 0x104fe40008010864 */
[----:B------:R-:W2:Y:S02]  /*e6a0*/  LDL.LU R155, [R1+0x94] ;  /* 0x00009400019b7983 */ /* 0x000ea40000300800 */
[--C-:B--2---:R-:W-:Y:S02]  /*e6b0*/  FFMA.FTZ R96, R155, UR4, -R100.reuse ;  /* 0x000000049b607c23 */ /* 0x104fe40008010864 */
[----:B------:R-:W2:Y:S02]  /*e6c0*/  LDL.LU R155, [R1+0x8c] ;  /* 0x00008c00019b7983 */ /* 0x000ea40000300800 */
[--C-:B--2---:R-:W-:Y:S02]  /*e6d0*/  FFMA.FTZ R91, R155, UR4, -R100.reuse ;  /* 0x000000049b5b7c23 */ /* 0x104fe40008010864 */
[----:B------:R-:W2:Y:S02]  /*e6e0*/  LDL.LU R155, [R1+0x88] ;  /* 0x00008800019b7983 */ /* 0x000ea40000300800 */
[----:B--2---:R-:W-:Y:S01]  /*e6f0*/  FFMA.FTZ R98, R155, UR4, -R100 ;  /* 0x000000049b627c23 */ /* 0x004fe20008010864 */
[----:B------:R-:W-:Y:S02]  /*e700*/  MOV R155, R154 ;  /* 0x0000009a009b7202 */ /* 0x000fe40000000f00 */
[----:B------:R-:W-:Y:S01]  /*e710*/  MOV R154, R153 ;  /* 0x00000099009a7202 */ /* 0x000fe20000000f00 */
[----:B------:R-:W-:Y:S01]  /*e720*/  MUFU.EX2 R218, R98 ;  /* 0x0000006200da7308 */ /* 0x000fe20000000800 */
[----:B------:R-:W-:Y:S02]  /*e730*/  MOV R153, R152 ;  /* 0x0000009800997202 */ /* 0x000fe40000000f00 */
        /* <DEDUP_REMOVED lines=17> */
[----:B------:R-:W-:Y:S01]  /*e850*/  MOV R149, R139 ;  /* 0x0000008b00957202 */ /* 0x000fe20000000f00 */
[----:B------:R-:W2:Y:S01]  /*e860*/  LDL.LU R133, [R1+0x8] ;  /* 0x0000080001857983 */ /* 0x000ea20000300800 */
[----:B------:R-:W-:Y:S01]  /*e870*/  MOV R156, R155 ;  /* 0x0000009b009c7202 */ /* 0x000fe20000000f00 */
[----:B------:R-:W-:Y:S01]  /*e880*/  IMAD.MOV.U32 R155, RZ, RZ, R154 ;  /* 0x000000ffff9b7224 */ /* 0x000fe200078e009a */
        /* <DEDUP_REMOVED lines=9> */
[----:B------:R-:W3:Y:S01]  /*e920*/  LDL.LU R132, [R1+0x4] ;  /* 0x0000040001847983 */ /* 0x000ee20000300800 */
[----:B------:R-:W-:Y:S02]  /*e930*/  MOV R150, R149 ;  /* 0x0000009500967202 */ /* 0x000fe40000000f00 */
[----:B------:R-:W-:Y:S02]  /*e940*/  MOV R149, R139 ;  /* 0x0000008b00957202 */ /* 0x000fe40000000f00 */
[----:B------:R-:W-:Y:S02]  /*e950*/  MOV R139, R140 ;  /* 0x0000008c008b7202 */ /* 0x000fe40000000f00 */
[----:B------:R-:W-:Y:S02]  /*e960*/  MOV R140, R136 ;  /* 0x00000088008c7202 */ /* 0x000fe40000000f00 */
[----:B------:R-:W4:Y:S01]  /*e970*/  LDL.LU R136, [R1] ;  /* 0x0000000001887983 */ /* 0x000f220000300800 */
[----:B------:R-:W-:Y:S02]  /*e980*/  MOV R171, R157 ;  /* 0x0000009d00ab7202 */ /* 0x000fe40000000f00 */
[----:B------:R-:W-:Y:S02]  /*e990*/  MOV R169, R153 ;  /* 0x0000009900a97202 */ /* 0x000fe40000000f00 */
[----:B------:R-:W4:Y:S01]  /*e9a0*/  LDL.LU R153, [R1+0xd0] ;  /* 0x0000d00001997983 */ /* 0x000f220000300800 */
[--C-:B------:R-:W-:Y:S01]  /*e9b0*/  FFMA.FTZ R89, R171, UR4, -R101.reuse ;  /* 0x00000004ab597c23 */ /* 0x100fe20008010865 */
[----:B------:R-:W-:Y:S02]  /*e9c0*/  MOV R170, R156 ;  /* 0x0000009c00aa7202 */ /* 0x000fe40000000f00 */
[----:B------:R-:W4:Y:S01]  /*e9d0*/  LDL.LU R171, [R1+0xb0] ;  /* 0x0000b00001ab7983 */ /* 0x000f220000300800 */
[----:B------:R-:W-:Y:S01]  /*e9e0*/  MOV R168, R152 ;  /* 0x0000009800a87202 */ /* 0x000fe20000000f00 */
[--C-:B------:R-:W-:Y:S01]  /*e9f0*/  FFMA.FTZ R152, R224, UR4, -R100.reuse ;  /* 0x00000004e0987c23 */ /* 0x100fe20008010864 */
[----:B------:R-:W-:Y:S01]  /*ea00*/  MOV R159, R151 ;  /* 0x00000097009f7202 */ /* 0x000fe20000000f00 */
[--C-:B------:R-:W-:Y:S01]  /*ea10*/  FFMA.FTZ R151, R226, UR4, -R100.reuse ;  /* 0x00000004e2977c23 */ /* 0x100fe20008010864 */
[----:B------:R-:W-:Y:S01]  /*ea20*/  MOV R158, R150 ;  /* 0x00000096009e7202 */ /* 0x000fe20000000f00 */
[--C-:B------:R-:W-:Y:S01]  /*ea30*/  FFMA.FTZ R150, R225, UR4, -R100.reuse ;  /* 0x00000004e1967c23 */ /* 0x100fe20008010864 */
[----:B------:R-:W-:Y:S02]  /*ea40*/  MOV R156, R155 ;  /* 0x0000009b009c7202 */ /* 0x000fe40000000f00 */
[----:B------:R-:W-:Y:S01]  /*ea50*/  MOV R155, R149 ;  /* 0x00000095009b7202 */ /* 0x000fe20000000f00 */
[--C-:B------:R-:W-:Y:S01]  /*ea60*/  FFMA.FTZ R149, R227, UR4, -R100.reuse ;  /* 0x00000004e3957c23 */ /* 0x100fe20008010864 */
[----:B------:R-:W-:Y:S02]  /*ea70*/  MOV R157, R154 ;  /* 0x0000009a009d7202 */ /* 0x000fe40000000f00 */
[----:B------:R-:W-:Y:S02]  /*ea80*/  MOV R154, R139 ;  /* 0x0000008b009a7202 */ /* 0x000fe40000000f00 */
[----:B------:R-:W-:Y:S02]  /*ea90*/  MOV R139, R140 ;  /* 0x0000008c008b7202 */ /* 0x000fe40000000f00 */
[----:B------:R-:W-:Y:S01]  /*eaa0*/  MOV R140, R134 ;  /* 0x00000086008c7202 */ /* 0x000fe20000000f00 */
[----:B------:R-:W-:Y:S01]  /*eab0*/  FFMA.FTZ R134, R252, UR4, -R100 ;  /* 0x00000004fc867c23 */ /* 0x000fe20008010864 */
[----:B------:R-:W-:Y:S01]  /*eac0*/  MOV R225, R211 ;  /* 0x000000d300e17202 */ /* 0x000fe20000000f00 */
[--C-:B------:R-:W-:Y:S02]  /*ead0*/  FFMA.FTZ R139, R139, UR4, -R108.reuse ;  /* 0x000000048b8b7c23 */ /* 0x100fe4000801086c */
[----:B------:R-:W-:Y:S01]  /*eae0*/  FFMA.FTZ R140, R140, UR4, -R108 ;  /* 0x000000048c8c7c23 */ /* 0x000fe2000801086c */
[--C-:B--2---:R-:W-:Y:S01]  /*eaf0*/  FFMA.FTZ R133, R133, UR4, -R100.reuse ;  /* 0x0000000485857c23 */ /* 0x104fe20008010864 */
[--C-:B---3--:R-:W-:Y:S01]  /*eb00*/  FFMA.FTZ R132, R132, UR4, -R100.reuse ;  /* 0x0000000484847c23 */ /* 0x108fe20008010864 */
[----:B----4-:R-:W-:Y:S01]  /*eb10*/  FFMA.FTZ R136, R136, UR4, -R100 ;  /* 0x0000000488887c23 */ /* 0x010fe20008010864 */
[--C-:B------:R-:W-:Y:S02]  /*eb20*/  FFMA.FTZ R88, R171, UR4, -R101.reuse ;  /* 0x00000004ab587c23 */ /* 0x100fe40008010865 */
[----:B------:R-:W2:Y:S02]  /*eb30*/  LDL.LU R171, [R1+0xa4] ;  /* 0x0000a40001ab7983 */ /* 0x000ea40000300800 */
[--C-:B--2---:R-:W-:Y:S02]  /*eb40*/  FFMA.FTZ R90, R171, UR4, -R101.reuse ;  /* 0x00000004ab5a7c23 */ /* 0x104fe40008010865 */
[----:B------:R-:W2:Y:S02]  /*eb50*/  LDL.LU R171, [R1+0xa0] ;  /* 0x0000a00001ab7983 */ /* 0x000ea40000300800 */
[--C-:B--2---:R-:W-:Y:S01]  /*eb60*/  FFMA.FTZ R92, R171, UR4, -R101.reuse ;  /* 0x00000004ab5c7c23 */ /* 0x104fe20008010865 */
[----:B------:R-:W-:Y:S02]  /*eb70*/  MOV R171, R170 ;  /* 0x000000aa00ab7202 */ /* 0x000fe40000000f00 */
[----:B------:R-:W-:Y:S02]  /*eb80*/  MOV R170, R169 ;  /* 0x000000a900aa7202 */ /* 0x000fe40000000f00 */
[----:B------:R-:W-:Y:S01]  /*eb90*/  MOV R169, R168 ;  /* 0x000000a800a97202 */ /* 0x000fe20000000f00 */
[----:B------:R-:W-:Y:S01]  /*eba0*/  FFMA.FTZ R120, R171, UR4, -R101 ;  /* 0x00000004ab787c23 */ /* 0x000fe20008010865 */
        /* <DEDUP_REMOVED lines=20> */
[----:B------:R-:W-:Y:S01]  /*ecf0*/  IMAD.MOV.U32 R147, RZ, RZ, R145 ;  /* 0x000000ffff937224 */ /* 0x000fe200078e0091 */
[----:B------:R-:W-:Y:S02]  /*ed00*/  MOV R141, R217 ;  /* 0x000000d9008d7202 */ /* 0x000fe40000000f00 */
[----:B------:R-:W-:Y:S02]  /*ed10*/  MOV R145, R144 ;  /* 0x0000009000917202 */ /* 0x000fe40000000f00 */
        /* <DEDUP_REMOVED lines=8> */
[----:B------:R-:W-:Y:S01]  /*eda0*/  MOV R173, R168 ;  /* 0x000000a800ad7202 */ /* 0x000fe20000000f00 */
[--C-:B------:R-:W-:Y:S01]  /*edb0*/  FFMA.FTZ R168, R72, UR4, -R101.reuse ;  /* 0x0000000448a87c23 */ /* 0x100fe20008010865 */
[----:B------:R-:W-:Y:S01]  /*edc0*/  MOV R175, R158 ;  /* 0x0000009e00af7202 */ /* 0x000fe20000000f00 */
[----:B------:R-:W-:Y:S01]  /*edd0*/  FFMA.FTZ R72, R177, UR4, -R108 ;  /* 0x00000004b1487c23 */ /* 0x000fe2000801086c */
[----:B------:R-:W-:Y:S01]  /*ede0*/  MOV R143, R142 ;  /* 0x0000008e008f7202 */ /* 0x000fe20000000f00 */
[--C-:B------:R-:W-:Y:S01]  /*edf0*/  FFMA.FTZ R158, R73, UR4, -R101.reuse ;  /* 0x00000004499e7c23 */ /* 0x100fe20008010865 */
[----:B------:R-:W-:Y:S01]  /*ee00*/  MOV R174, R159 ;  /* 0x0000009f00ae7202 */ /* 0x000fe20000000f00 */
[--C-:B------:R-:W-:Y:S01]  /*ee10*/  FFMA.FTZ R159, R74, UR4, -R101.reuse ;  /* 0x000000044a9f7c23 */ /* 0x100fe20008010865 */
[----:B------:R-:W-:Y:S01]  /*ee20*/  MOV R142, R141 ;  /* 0x0000008d008e7202 */ /* 0x000fe20000000f00 */
[----:B------:R-:W-:Y:S01]  /*ee30*/  FFMA.FTZ R143, R143, UR4, -R102 ;  /* 0x000000048f8f7c23 */ /* 0x000fe20008010866 */
[----:B------:R-:W-:Y:S02]  /*ee40*/  MOV R141, R220 ;  /* 0x000000dc008d7202 */ /* 0x000fe40000000f00 */
[----:B------:R-:W-:Y:S01]  /*ee50*/  MOV R172, R169 ;  /* 0x000000a900ac7202 */ /* 0x000fe20000000f00 */
[----:B------:R2:W-:Y:S01]  /*ee60*/  MUFU.EX2 R220, R88 ;  /* 0x0000005800dc7308 */ /* 0x0005e20000000800 */
[----:B------:R-:W-:Y:S01]  /*ee70*/  MOV R177, R176 ;  /* 0x000000b000b17202 */ /* 0x000fe20000000f00 */
[--C-:B------:R-:W-:Y:S01]  /*ee80*/  FFMA.FTZ R169, R71, UR4, -R101.reuse ;  /* 0x0000000447a97c23 */ /* 0x100fe20008010865 */
[----:B------:R-:W-:Y:S01]  /*ee90*/  MOV R176, R175 ;  /* 0x000000af00b07202 */ /* 0x000fe20000000f00 */
[----:B------:R-:W-:Y:S01]  /*eea0*/  FFMA.FTZ R141, R141, UR4, -R108 ;  /* 0x000000048d8d7c23 */ /* 0x000fe2000801086c */
[----:B------:R-:W-:Y:S01]  /*eeb0*/  MOV R175, R174 ;  /* 0x000000ae00af7202 */ /* 0x000fe20000000f00 */
[--C-:B------:R-:W-:Y:S01]  /*eec0*/  FFMA.FTZ R142, R142, UR4, -R102.reuse ;  /* 0x000000048e8e7c23 */ /* 0x100fe20008010866 */
[----:B------:R-:W-:Y:S02]  /*eed0*/  MOV R174, R173 ;  /* 0x000000ad00ae7202 */ /* 0x000fe40000000f00 */
[----:B------:R-:W-:Y:S02]  /*eee0*/  MOV R173, R172 ;  /* 0x000000ac00ad7202 */ /* 0x000fe40000000f00 */
[----:B------:R-:W-:Y:S02]  /*eef0*/  MOV R172, R171 ;  /* 0x000000ab00ac7202 */ /* 0x000fe40000000f00 */
[----:B------:R-:W-:Y:S01]  /*ef00*/  MOV R179, R147 ;  /* 0x0000009300b37202 */ /* 0x000fe20000000f00 */
[--C-:B------:R-:W-:Y:S01]  /*ef10*/  FFMA.FTZ R147, R230, UR4, -R101.reuse ;  /* 0x00000004e6937c23 */ /* 0x100fe20008010865 */
[----:B------:R-:W-:Y:S02]  /*ef20*/  MOV R171, R170 ;  /* 0x000000aa00ab7202 */ /* 0x000fe40000000f00 */
[----:B------:R-:W-:Y:S01]  /*ef30*/  MOV R184, R153 ;  /* 0x0000009900b87202 */ /* 0x000fe20000000f00 */
[--C-:B------:R-:W-:Y:S01]  /*ef40*/  FFMA.FTZ R153, R110, UR4, -R101.reuse ;  /* 0x000000046e997c23 */ /* 0x100fe20008010865 */
[----:B------:R-:W-:Y:S01]  /*ef50*/  MOV R170, R157 ;  /* 0x0000009d00aa7202 */ /* 0x000fe20000000f00 */
[--C-:B------:R-:W-:Y:S01]  /*ef60*/  FFMA.FTZ R110, R178, UR4, -R102.reuse ;  /* 0x00000004b26e7c23 */ /* 0x100fe20008010866 */
[----:B------:R-:W-:Y:S01]  /*ef70*/  MOV R157, R156 ;  /* 0x0000009c009d7202 */ /* 0x000fe20000000f00 */
[--C-:B--2---:R-:W-:Y:S01]  /*ef80*/  FFMA.FTZ R88, R184, UR4, -R102.reuse ;  /* 0x00000004b8587c23 */ /* 0x104fe20008010866 */
[----:B------:R-:W-:Y:S01]  /*ef90*/  MOV R99, R154 ;  /* 0x0000009a00637202 */ /* 0x000fe20000000f00 */
[--C-:B------:R-:W-:Y:S01]  /*efa0*/  FFMA.FTZ R154, R111, UR4, -R101.reuse ;  /* 0x000000046f9a7c23 */ /* 0x100fe20008010865 */
[----:B------:R-:W-:Y:S01]  /*efb0*/  MOV R156, R146 ;  /* 0x00000092009c7202 */ /* 0x000fe20000000f00 */
[----:B------:R-:W-:Y:S01]  /*efc0*/  FFMA.FTZ R111, R179, UR4, -R102 ;  /* 0x00000004b36f7c23 */ /* 0x000fe20008010866 */
[----:B------:R-:W-:Y:S01]  /*efd0*/  MOV R178, R176 ;  /* 0x000000b000b27202 */ /* 0x000fe20000000f00 */
[----:B------:R-:W-:Y:S01]  /*efe0*/  FFMA.FTZ R71, R99, UR4, -R108 ;  /* 0x0000000463477c23 */ /* 0x000fe2000801086c */
        /* <DEDUP_REMOVED lines=8> */
[----:B------:R2:W-:Y:S01]  /*f070*/  MUFU.EX2 R209, R88 ;  /* 0x0000005800d17308 */ /* 0x0005e20000000800 */
[----:B------:R-:W-:Y:S02]  /*f080*/  MOV R217, R222 ;  /* 0x000000de00d97202 */ /* 0x000fe40000000f00 */
[----:B------:R-:W-:Y:S07]  /*f090*/  MOV R226, R155 ;  /* 0x0000009b00e27202 */ /* 0x000fee0000000f00 */
[----:B------:R3:W-:Y:S01]  /*f0a0*/  MUFU.EX2 R222, R96 ;  /* 0x0000006000de7308 */ /* 0x0007e20000000800 */
[----:B------:R-:W-:Y:S02]  /*f0b0*/  MOV R155, R217 ;  /* 0x000000d9009b7202 */ /* 0x000fe40000000f00 */
[----:B------:R-:W-:Y:S07]  /*f0c0*/  MOV R156, R145 ;  /* 0x00000091009c7202 */ /* 0x000fee0000000f00 */
[----:B------:R4:W-:Y:S01]  /*f0d0*/  MUFU.EX2 R217, R89 ;  /* 0x0000005900d97308 */ /* 0x0009e20000000800 */
[----:B------:R-:W-:Y:S01]  /*f0e0*/  MOV R252, R148 ;  /* 0x0000009400fc7202 */ /* 0x000fe20000000f00 */
[----:B------:R-:W-:Y:S01]  /*f0f0*/  FFMA.FTZ R74, R226, UR4, -R102 ;  /* 0x00000004e24a7c23 */ /* 0x000fe20008010866 */
[----:B------:R-:W-:Y:S01]  /*f100*/  MOV R145, R212 ;  /* 0x000000d400917202 */ /* 0x000fe20000000f00 */
[----:B------:R-:W-:Y:S01]  /*f110*/  FFMA.FTZ R155, R155, UR4, -R108 ;  /* 0x000000049b9b7c23 */ /* 0x000fe2000801086c */
[----:B------:R-:W-:Y:S01]  /*f120*/  MOV R146, R216 ;  /* 0x000000d800927202 */ /* 0x000fe20000000f00 */
[----:B--2---:R-:W2:Y:S01]  /*f130*/  LDL.LU R88, [R1+0xdc] ;  /* 0x0000dc0001587983 */ /* 0x004ea20000300800 */
[--C-:B------:R-:W-:Y:S01]  /*f140*/  FFMA.FTZ R73, R252, UR4, -R102.reuse ;  /* 0x00000004fc497c23 */ /* 0x100fe20008010866 */
[----:B------:R-:W-:Y:S02]  /*f150*/  MOV R177, R175 ;  /* 0x000000af00b17202 */ /* 0x000fe40000000f00 */
[----:B------:R-:W-:Y:S01]  /*f160*/  MUFU.EX2 R216, R90 ;  /* 0x0000005a00d87308 */ /* 0x000fe20000000800 */
[----:B------:R-:W-:Y:S01]  /*f170*/  MOV R175, R173 ;  /* 0x000000ad00af7202 */ /* 0x000fe20000000f00 */
[----:B---3--:R-:W-:Y:S01]  /*f180*/  LDSM.16.MT88.4 R96, [R79+0x1800] ;  /* 0x001800004f60783b */ /* 0x008fe20000004200 */
[----:B------:R-:W-:Y:S01]  /*f190*/  MOV R173, R171 ;  /* 0x000000ab00ad7202 */ /* 0x000fe20000000f00 */
[----:B------:R-:W-:Y:S01]  /*f1a0*/  FFMA.FTZ R148, R232, UR4, -R101 ;  /* 0x00000004e8947c23 */ /* 0x000fe20008010865 */
[----:B----4-:R-:W-:Y:S01]  /*f1b0*/  FFMA.FTZ R89, R213, UR4, -R102 ;  /* 0x00000004d5597c23 */ /* 0x010fe20008010866 */
[----:B------:R-:W-:Y:S02]  /*f1c0*/  MOV R213, R215 ;  /* 0x000000d700d57202 */ /* 0x000fe40000000f00 */
[----:B------:R-:W-:Y:S02]  /*f1d0*/  MOV R171, R157 ;  /* 0x0000009d00ab7202 */ /* 0x000fe40000000f00 */
[----:B------:R-:W-:Y:S01]  /*f1e0*/  MUFU.EX2 R215, R92 ;  /* 0x0000005c00d77308 */ /* 0x000fe20000000800 */
[----:B------:R-:W-:Y:S02]  /*f1f0*/  MOV R212, R213 ;  /* 0x000000d500d47202 */ /* 0x000fe40000000f00 */
[----:B------:R-:W-:Y:S07]  /*f200*/  MOV R157, R146 ;  /* 0x00000092009d7202 */ /* 0x000fee0000000f00 */
[----:B------:R3:W-:Y:S01]  /*f210*/  MUFU.EX2 R213, R73 ;  /* 0x0000004900d57308 */ /* 0x0007e20000000800 */
[----:B------:R-:W-:Y:S01]  /*f220*/  MOV R227, R212 ;  /* 0x000000d400e37202 */ /* 0x000fe20000000f00 */
[----:B------:R-:W-:Y:S01]  /*f230*/  IMAD.MOV.U32 R146, RZ, RZ, R214 ;  /* 0x000000ffff927224 */ /* 0x000fe200078e00d6 */
[----:B------:R-:W-:Y:S07]  /*f240*/  MOV R109, R177 ;  /* 0x000000b1006d7202 */ /* 0x000fee0000000f00 */
[----:B------:R4:W-:Y:S01]  /*f250*/  MUFU.EX2 R212, R72 ;  /* 0x0000004800d47308 */ /* 0x0009e20000000800 */
[----:B------:R-:W-:Y:S02]  /*f260*/  MOV R224, R175 ;  /* 0x000000af00e07202 */ /* 0x000fe40000000f00 */
[----:B------:R-:W-:Y:S07]  /*f270*/  MOV R252, R178 ;  /* 0x000000b200fc7202 */ /* 0x000fee0000000f00 */
[----:B------:R1:W1:Y:S01]  /*f280*/  MUFU.EX2 R214, R74 ;  /* 0x0000004a00d67308 */ /* 0x0002620000000800 */
[--C-:B------:R-:W-:Y:S01]  /*f290*/  FFMA.FTZ R71, R109, UR4, -R108.reuse ;  /* 0x000000046d477c23 */ /* 0x100fe2000801086c */
[----:B------:R-:W-:Y:S01]  /*f2a0*/  MOV R226, R176 ;  /* 0x000000b000e27202 */ /* 0x000fe20000000f00 */
[--C-:B------:R-:W-:Y:S01]  /*f2b0*/  FFMA.FTZ R109, R225, UR4, -R108.reuse ;  /* 0x00000004e16d7c23 */ /* 0x100fe2000801086c */
[----:B------:R-:W-:Y:S01]  /*f2c0*/  MOV R176, R171 ;  /* 0x000000ab00b07202 */ /* 0x000fe20000000f00 */
[--C-:B------:R-:W-:Y:S01]  /*f2d0*/  FFMA.FTZ R124, R252, UR4, -R108.reuse ;  /* 0x00000004fc7c7c23 */ /* 0x100fe2000801086c */
[--C-:B---3--:R-:W-:Y:S01]  /*f2e0*/  FFMA.FTZ R73, R208, UR4, -R108.reuse ;  /* 0x00000004d0497c23 */ /* 0x108fe2000801086c */
[----:B------:R-:W-:Y:S01]  /*f2f0*/  MOV R171, R145 ;  /* 0x0000009100ab7202 */ /* 0x000fe20000000f00 */
[--C-:B------:R-:W-:Y:S01]  /*f300*/  FFMA.FTZ R125, R226, UR4, -R108.reuse ;  /* 0x00000004e27d7c23 */ /* 0x100fe2000801086c */
[----:B------:R-:W-:Y:S01]  /*f310*/  MOV R252, R184 ;  /* 0x000000b800fc7202 */ /* 0x000fe20000000f00 */
[--C-:B----4-:R-:W-:Y:S01]  /*f320*/  FFMA.FTZ R72, R210, UR4, -R108.reuse ;  /* 0x00000004d2487c23 */ /* 0x110fe2000801086c */
[----:B------:R-:W-:Y:S01]  /*f330*/  MOV R184, R171 ;  /* 0x000000ab00b87202 */ /* 0x000fe20000000f00 */
[----:B------:R-:W3:Y:S01]  /*f340*/  MUFU.EX2 R210, R89 ;  /* 0x0000005900d27308 */ /* 0x000ee20000000800 */
[----:B------:R-:W-:Y:S01]  /*f350*/  MOV R171, R201 ;  /* 0x000000c900ab7202 */ /* 0x000fe20000000f00 */
[----:B-1----:R-:W-:Y:S01]  /*f360*/  FFMA.FTZ R74, R207, UR4, -R108 ;  /* 0x00000004cf4a7c23 */ /* 0x002fe2000801086c */
[----:B------:R-:W-:Y:S07]  /*f370*/  MOV R144, R219 ;  /* 0x000000db00907202 */ /* 0x000fee0000000f00 */
[----:B------:R1:W-:Y:S01]  /*f380*/  MUFU.EX2 R208, R72 ;  /* 0x0000004800d07308 */ /* 0x0003e20000000800 */
[----:B------:R-:W-:Y:S01]  /*f390*/  MOV R178, R156 ;  /* 0x0000009c00b27202 */ /* 0x000fe20000000f00 */
[----:B------:R-:W-:Y:S01]  /*f3a0*/  FFMA.FTZ R156, R122, UR4, -R102 ;  /* 0x000000047a9c7c23 */ /* 0x000fe20008010866 */
[--C-:B------:R-:W-:Y:S07]  /*f3b0*/  FFMA.FTZ R122, R227, UR4, -R108.reuse ;  /* 0x00000004e37a7c23 */ /* 0x100fee000801086c */
[----:B------:R-:W4:Y:S01]  /*f3c0*/  MUFU.EX2 R207, R71 ;  /* 0x0000004700cf7308 */ /* 0x000f220000000800 */
[----:B------:R-:W-:Y:S01]  /*f3d0*/  FFMA.FTZ R144, R144, UR4, -R108 ;  /* 0x0000000490907c23 */ /* 0x000fe2000801086c */
[----:B------:R-:W2:Y:S01]  /*f3e0*/  LDSM.16.MT88.4 R92, [R104+0x9800] ;  /* 0x00980000685c783b */ /* 0x000ea20000004200 */
[----:B------:R-:W-:Y:S07]  /*f3f0*/  F2FP.F16.F32.PACK_AB R80, R213, R214 ;  /* 0x000000d6d550723e */ /* 0x000fee00000000ff */
[----:B------:R-:W4:Y:S01]  /*f400*/  MUFU.EX2 R219, R91 ;  /* 0x0000005b00db7308 */ /* 0x000f220000000800 */
[----:B------:R-:W-:Y:S01]  /*f410*/  F2FP.F16.F32.PACK_AB R81, R211, R212 ;  /* 0x000000d4d351723e */ /* 0x000fe200000000ff */
[----:B------:R-:W-:Y:S01]  /*f420*/  FFMA.FTZ R145, R247, UR4, -R102 ;  /* 0x00000004f7917c23 */ /* 0x000fe20008010866 */
[----:B---3--:R-:W-:Y:S07]  /*f430*/  F2FP.F16.F32.PACK_AB R82, R210, R209 ;  /* 0x000000d1d252723e */ /* 0x008fee00000000ff */
[----:B------:R-:W-:Y:S01]  /*f440*/  MUFU.EX2 R201, R117 ;  /* 0x0000007500c97308 */ /* 0x000fe20000000800 */
[----:B------:R-:W-:Y:S01]  /*f450*/  F2FP.F16.F32.PACK_AB R89, R220, R217 ;  /* 0x000000d9dc59723e */ /* 0x000fe200000000ff */
[--C-:B-1----:R-:W-:Y:S01]  /*f460*/  FFMA.FTZ R72, R224, UR4, -R108.reuse ;  /* 0x00000004e0487c23 */ /* 0x102fe2000801086c */
[----:B------:R-:W-:Y:S01]  /*f470*/  MOV R224, R187 ;  /* 0x000000bb00e07202 */ /* 0x000fe20000000f00 */
[----:B------:R-:W-:Y:S06]  /*f480*/  FFMA.FTZ R108, R204, UR4, -R108 ;  /* 0x00000004cc6c7c23 */ /* 0x000fec000801086c */
[----:B------:R1:W-:Y:S01]  /*f490*/  MUFU.EX2 R187, R114 ;  /* 0x0000007200bb7308 */ /* 0x0003e20000000800 */
[----:B----4-:R-:W-:Y:S02]  /*f4a0*/  F2FP.F16.F32.PACK_AB R83, R207, R208 ;  /* 0x000000d0cf53723e */ /* 0x010fe400000000ff */
[----:B------:R-:W-:Y:S07]  /*f4b0*/  MOV R226, R189 ;  /* 0x000000bd00e27202 */ /* 0x000fee0000000f00 */
[----:B------:R-:W-:Y:S01]  /*f4c0*/  MUFU.EX2 R204, R118 ;  /* 0x0000007600cc7308 */ /* 0x000fe20000000800 */
[----:B------:R-:W-:Y:S02]  /*f4d0*/  F2FP.F16.F32.PACK_AB R90, R218, R219 ;  /* 0x000000dbda5a723e */ /* 0x000fe400000000ff */
[----:B------:R-:W-:Y:S01]  /*f4e0*/  F2FP.F16.F32.PACK_AB R91, R215, R216 ;  /* 0x000000d8d75b723e */ /* 0x000fe200000000ff */
[-C--:B------:R-:W-:Y:S06]  /*f4f0*/  HMMA.16816.F32 R4, R80, R84.reuse, R4 ;  /* 0x000000545004723c */ /* 0x080fec0000001804 */
[----:B------:R-:W-:Y:S01]  /*f500*/  MUFU.EX2 R108, R108 ;  /* 0x0000006c006c7308 */ /* 0x000fe20000000800 */
[----:B------:R-:W-:Y:S01]  /*f510*/  MOV R177, R157 ;  /* 0x0000009d00b17202 */ /* 0x000fe20000000f00 */
[--C-:B------:R-:W-:Y:S01]  /*f520*/  FFMA.FTZ R157, R103, UR4, -R102.reuse ;  /* 0x00000004679d7c23 */ /* 0x100fe20008010866 */
[----:B------:R-:W-:Y:S01]  /*f530*/  MOV R175, R146 ;  /* 0x0000009200af7202 */ /* 0x000fe20000000f00 */
[----:B------:R-:W-:Y:S01]  /*f540*/  FFMA.FTZ R146, R246, UR4, -R102 ;  /* 0x00000004f6927c23 */ /* 0x000fe20008010866 */
[----:B-1----:R-:W-:Y:S01]  /*f550*/  MOV R114, R171 ;  /* 0x000000ab00727202 */ /* 0x002fe20000000f00 */
[----:B------:R-:W1:Y:S01]  /*f560*/  LDSM.16.MT88.4 R100, [R2+0x1800] ;  /* 0x001800000264783b */ /* 0x000e620000004200 */
[----:B------:R-:W-:Y:S03]  /*f570*/  MOV R230, R185 ;  /* 0x000000b900e67202 */ /* 0x000fe60000000f00 */
[----:B------:R3:W-:Y:S01]  /*f580*/  MUFU.EX2 R189, R115 ;  /* 0x0000007300bd7308 */ /* 0x0007e20000000800 */
[----:B------:R-:W-:Y:S02]  /*f590*/  MOV R117, R252 ;  /* 0x000000fc00757202 */ /* 0x000fe40000000f00 */
[----:B------:R-:W-:Y:S07]  /*f5a0*/  MOV R252, R188 ;  /* 0x000000bc00fc7202 */ /* 0x000fee0000000f00 */
        /* <DEDUP_REMOVED lines=8> */
[----:B---3--:R-:W-:Y:S07]  /*f630*/  MOV R115, R170 ;  /* 0x000000aa00737202 */ /* 0x008fee0000000f00 */
[----:B------:R3:W2:Y:S01]  /*f640*/  MUFU.EX2 R203, R116 ;  /* 0x0000007400cb7308 */ /* 0x0006a20000000800 */
[----:B----4-:R-:W-:Y:S09]  /*f650*/  MOV R111, R202 ;  /* 0x000000ca006f7202 */ /* 0x010ff20000000f00 */
[----:B------:R-:W-:Y:S01]  /*f660*/  MUFU.EX2 R170, R119 ;  /* 0x0000007700aa7308 */ /* 0x000fe20000000800 */
[----:B-1----:R-:W-:Y:S09]  /*f670*/  MOV R110, R173 ;  /* 0x000000ad006e7202 */ /* 0x002ff20000000f00 */
[----:B------:R-:W-:Y:S01]  /*f680*/  MUFU.EX2 R119, R148 ;  /* 0x0000009400777308 */ /* 0x000fe20000000800 */
[----:B------:R-:W-:Y:S09]  /*f690*/  MOV R73, R172 ;  /* 0x000000ac00497202 */ /* 0x000ff20000000f00 */
[----:B------:R-:W-:Y:S01]  /*f6a0*/  MUFU.EX2 R190, R72 ;  /* 0x0000004800be7308 */ /* 0x000fe20000000800 */
[----:B---3--:R-:W-:Y:S09]  /*f6b0*/  MOV R116, R175 ;  /* 0x000000af00747202 */ /* 0x008ff20000000f00 */
[----:B------:R-:W1:Y:S10]  /*f6c0*/  MUFU.EX2 R175, R121 ;  /* 0x0000007900af7308 */ /* 0x000e740000000800 */
[----:B------:R-:W-:Y:S10]  /*f6d0*/  MUFU.EX2 R121, R150 ;  /* 0x0000009600797308 */ /* 0x000ff40000000800 */
        /* <DEDUP_REMOVED lines=12> */
[----:B------:R-:W-:Y:S01]  /*f7a0*/  MUFU.EX2 R113, R144 ;  /* 0x0000009000717308 */ /* 0x000fe20000000800 */
[----:B--2---:R-:W-:Y:S01]  /*f7b0*/  FFMA.FTZ R71, R69, R88, R200 ;  /* 0x0000005845477223 */ /* 0x004fe200000100c8 */
[----:B------:R-:W-:Y:S01]  /*f7c0*/  F2FP.F16.F32.PACK_AB R88, R222, R221 ;  /* 0x000000ddde58723e */ /* 0x000fe200000000ff */
[----:B------:R-:W2:Y:S07]  /*f7d0*/  LDL.LU R69, [R1+0xe4] ;  /* 0x0000e40001457983 */ /* 0x000eae0000300800 */
[----:B------:R-:W3:Y:S01]  /*f7e0*/  MUFU.EX2 R200, R112 ;  /* 0x0000007000c87308 */ /* 0x000ee20000000800 */
[----:B------:R-:W-:Y:S01]  /*f7f0*/  FADD.FTZ R71, R114, R71 ;  /* 0x0000004772477221 */ /* 0x000fe20000010000 */
[----:B------:R-:W-:Y:S01]  /*f800*/  MOV R114, R178 ;  /* 0x000000b200727202 */ /* 0x000fe20000000f00 */
[----:B------:R-:W4:Y:S07]  /*f810*/  LDL.LU R171, [R1+0xe0] ;  /* 0x0000e00001ab7983 */ /* 0x000f2e0000300800 */
[----:B------:R-:W-:Y:S01]  /*f820*/  MUFU.EX2 R178, R136 ;  /* 0x0000008800b27308 */ /* 0x000fe20000000800 */
[C---:B------:R-:W-:Y:S01]  /*f830*/  HMMA.16816.F32 R8, R88.reuse, R84, R8 ;  /* 0x000000545808723c */ /* 0x040fe20000001808 */
[----:B------:R-:W4:Y:S08]  /*f840*/  LDL.LU R118, [R1+0xe8] ;  /* 0x0000e80001767983 */ /* 0x000f300000300800 */
[----:B------:R-:W-:Y:S01]  /*f850*/  MUFU.EX2 R112, R143 ;  /* 0x0000008f00707308 */ /* 0x000fe20000000800 */
[-C--:B------:R-:W-:Y:S08]  /*f860*/  HMMA.16816.F32 R12, R88, R86.reuse, R12 ;  /* 0x00000056580c723c */ /* 0x080ff0000000180c */
[C---:B------:R-:W-:Y:S01]  /*f870*/  HMMA.16816.F32 R16, R80.reuse, R86, R16 ;  /* 0x000000565010723c */ /* 0x040fe20000001810 */
[----:B------:R-:W3:Y:S07]  /*f880*/  LDSM.16.MT88.4 R84, [R78+0xa000] ;  /* 0x00a000004e54783b */ /* 0x000eee0000004200 */
[-C--:B------:R-:W-:Y:S08]  /*f890*/  HMMA.16816.F32 R20, R80, R92.reuse, R20 ;  /* 0x0000005c5014723c */ /* 0x080ff00000001814 */
[C---:B------:R-:W-:Y:S08]  /*f8a0*/  HMMA.16816.F32 R24, R88.reuse, R92, R24 ;  /* 0x0000005c5818723c */ /* 0x040ff00000001818 */
[-C--:B------:R-:W-:Y:S08]  /*f8b0*/  HMMA.16816.F32 R28, R88, R94.reuse, R28 ;  /* 0x0000005e581c723c */ /* 0x080ff0000000181c */
[C---:B------:R-:W-:Y:S01]  /*f8c0*/  HMMA.16816.F32 R32, R80.reuse, R94, R32 ;  /* 0x0000005e5020723c */ /* 0x040fe20000001820 */
[----:B------:R-:W4:Y:S07]  /*f8d0*/  LDSM.16.MT88.4 R92, [R104+0xa000] ;  /* 0x00a00000685c783b */ /* 0x000f2e0000004200 */
[-C--:B------:R-:W-:Y:S08]  /*f8e0*/  HMMA.16816.F32 R36, R80, R96.reuse, R36 ;  /* 0x000000605024723c */ /* 0x080ff00000001824 */
[C---:B------:R-:W-:Y:S08]  /*f8f0*/  HMMA.16816.F32 R40, R88.reuse, R96, R40 ;  /* 0x000000605828723c */ /* 0x040ff00000001828 */
[-C--:B------:R-:W-:Y:S08]  /*f900*/  HMMA.16816.F32 R44, R88, R98.reuse, R44 ;  /* 0x00000062582c723c */ /* 0x080ff0000000182c */
[C---:B------:R-:W-:Y:S01]  /*f910*/  HMMA.16816.F32 R48, R80.reuse, R98, R48 ;  /* 0x000000625030723c */ /* 0x040fe20000001830 */
[----:B------:R-:W4:Y:S07]  /*f920*/  LDSM.16.MT88.4 R96, [R79+0x2000] ;  /* 0x002000004f60783b */ /* 0x000f2e0000004200 */
[-C--:B------:R-:W-:Y:S08]  /*f930*/  HMMA.16816.F32 R52, R80, R100.reuse, R52 ;  /* 0x000000645034723c */ /* 0x080ff00000001834 */
[C---:B------:R-:W-:Y:S08]  /*f940*/  HMMA.16816.F32 R56, R88.reuse, R100, R56 ;  /* 0x000000645838723c */ /* 0x040ff00000001838 */
[-C--:B------:R-:W-:Y:S03]  /*f950*/  HMMA.16816.F32 R60, R88, R102.reuse, R60 ;  /* 0x00000066583c723c */ /* 0x080fe6000000183c */
[----:B------:R-:W-:Y:S02]  /*f960*/  F2FP.F16.F32.PACK_AB R88, R203, R201 ;  /* 0x000000c9cb58723e */ /* 0x000fe400000000ff */
[----:B------:R-:W-:Y:S02]  /*f970*/  F2FP.F16.F32.PACK_AB R89, R189, R187 ;  /* 0x000000bbbd59723e */ /* 0x000fe400000000ff */
[----:B-1----:R-:W-:Y:S01]  /*f980*/  F2FP.F16.F32.PACK_AB R90, R175, R204 ;  /* 0x000000ccaf5a723e */ /* 0x002fe200000000ff */
[----:B------:R-:W-:Y:S01]  /*f990*/  HMMA.16816.F32 R64, R80, R102, R64 ;  /* 0x000000665040723c */ /* 0x000fe20000001840 */
[----:B------:R-:W1:Y:S03]  /*f9a0*/  LDSM.16.MT88.4 R100, [R2+0x2000] ;  /* 0x002000000264783b */ /* 0x000e660000004200 */
[----:B------:R-:W-:Y:S02]  /*f9b0*/  F2FP.F16.F32.PACK_AB R80, R188, R185 ;  /* 0x000000b9bc50723e */ /* 0x000fe400000000ff */
[----:B------:R-:W-:Y:S02]  /*f9c0*/  F2FP.F16.F32.PACK_AB R81, R190, R179 ;  /* 0x000000b3be51723e */ /* 0x000fe400000000ff */
[----:B---3--:R-:W-:Y:S02]  /*f9d0*/  F2FP.F16.F32.PACK_AB R82, R202, R200 ;  /* 0x000000c8ca52723e */ /* 0x008fe400000000ff */
[----:B------:R-:W-:Y:S07]  /*f9e0*/  F2FP.F16.F32.PACK_AB R83, R191, R186 ;  /* 0x000000babf53723e */ /* 0x000fee00000000ff */
[-C--:B------:R-:W-:Y:S03]  /*f9f0*/  HMMA.16816.F32 R4, R80, R84.reuse, R4 ;  /* 0x000000545004723c */ /* 0x080fe60000001804 */
[----:B--2---:R-:W-:Y:S01]  /*fa00*/  FFMA.FTZ R69, R0, R69, R115 ;  /* 0x0000004500457223 */ /* 0x004fe20000010073 */
[----:B------:R-:W-:Y:S02]  /*fa10*/  MOV R115, R177 ;  /* 0x000000b100737202 */ /* 0x000fe40000000f00 */
[----:B------:R-:W-:Y:S01]  /*fa20*/  MUFU.EX2 R177, R131 ;  /* 0x0000008300b17308 */ /* 0x000fe20000000800 */
[----:B----4-:R-:W-:Y:S01]  /*fa30*/  FFMA.FTZ R3, R3, R171, R223 ;  /* 0x000000ab03037223 */ /* 0x010fe200000100df */
[----:B------:R-:W-:Y:S08]  /*fa40*/  FADD.FTZ R69, R110, R69 ;  /* 0x000000456e457221 */ /* 0x000ff00000010000 */
[----:B------:R-:W2:Y:S01]  /*fa50*/  MUFU.EX2 R171, R120 ;  /* 0x0000007800ab7308 */ /* 0x000ea20000000800 */
[----:B------:R-:W-:Y:S01]  /*fa60*/  FFMA.FTZ R68, R68, R118, R111 ;  /* 0x0000007644447223 */ /* 0x000fe2000001006f */
[----:B------:R-:W-:Y:S01]  /*fa70*/  FADD.FTZ R69, R114, R69 ;  /* 0x0000004572457221 */ /* 0x000fe20000010000 */
[----:B------:R-:W-:Y:S07]  /*fa80*/  MOV R111, R174 ;  /* 0x000000ae006f7202 */ /* 0x000fee0000000f00 */
[----:B------:R-:W-:Y:S01]  /*fa90*/  MUFU.EX2 R120, R151 ;  /* 0x0000009700787308 */ /* 0x000fe20000000800 */
[----:B------:R-:W-:Y:S01]  /*faa0*/  FADD.FTZ R0, R116, R68 ;  /* 0x0000004474007221 */ /* 0x000fe20000010000 */
[----:B------:R-:W-:Y:S01]  /*fab0*/  FADD.FTZ R68, R73, R3 ;  /* 0x0000000349447221 */ /* 0x000fe20000010000 */
[----:B------:R-:W-:Y:S01]  /*fac0*/  FADD.FTZ R69, R247, R69 ;  /* 0x00000045f7457221 */ /* 0x000fe20000010000 */
[----:B------:R-:W-:Y:S06]  /*fad0*/  MOV R116, R184 ;  /* 0x000000b800747202 */ /* 0x000fec0000000f00 */
[----:B------:R-:W-:Y:S01]  /*fae0*/  MUFU.EX2 R174, R132 ;  /* 0x0000008400ae7308 */ /* 0x000fe20000000800 */
[----:B------:R-:W-:Y:S01]  /*faf0*/  MOV R118, R176 ;  /* 0x000000b000767202 */ /* 0x000fe20000000f00 */
[----:B------:R-:W-:Y:S01]  /*fb00*/  FADD.FTZ R69, R165, R69 ;  /* 0x00000045a5457221 */ /* 0x000fe20000010000 */
[----:B------:R-:W-:Y:S07]  /*fb10*/  FADD.FTZ R3, R111, R71 ;  /* 0x000000476f037221 */ /* 0x000fee0000010000 */
[----:B------:R-:W-:Y:S01]  /*fb20*/  MUFU.EX2 R184, R134 ;  /* 0x0000008600b87308 */ /* 0x000fe20000000800 */
[----:B--2---:R-:W-:Y:S01]  /*fb30*/  F2FP.F16.F32.PACK_AB R91, R171, R170 ;  /* 0x000000aaab5b723e */ /* 0x004fe200000000ff */
[----:B------:R-:W-:Y:S01]  /*fb40*/  FADD.FTZ R71, R115, R68 ;  /* 0x0000004473477221 */ /* 0x000fe20000010000 */
[----:B------:R-:W-:Y:S07]  /*fb50*/  FADD.FTZ R68, R116, R3 ;  /* 0x0000000374447221 */ /* 0x000fee0000010000 */
[----:B------:R-:W-:Y:S01]  /*fb60*/  MUFU.EX2 R115, R140 ;  /* 0x0000008c00737308 */ /* 0x000fe20000000800 */
[----:B------:R-:W-:Y:S01]  /*fb70*/  FADD.FTZ R72, R194, R69 ;  /* 0x00000045c2487221 */ /* 0x000fe20000010000 */
[----:B------:R-:W-:Y:S01]  /*fb80*/  FADD.FTZ R0, R118, R0 ;  /* 0x0000000076007221 */ /* 0x000fe20000010000 */
[----:B------:R-:W-:Y:S01]  /*fb90*/  FADD.FTZ R68, R230, R68 ;  /* 0x00000044e6447221 */ /* 0x000fe20000010000 */
[C---:B------:R-:W-:Y:S06]  /*fba0*/  HMMA.16816.F32 R8, R88.reuse, R84, R8 ;  /* 0x000000545808723c */ /* 0x040fec0000001808 */
[----:B------:R-:W-:Y:S01]  /*fbb0*/  MUFU.EX2 R116, R139 ;  /* 0x0000008b00747308 */ /* 0x000fe20000000800 */
[----:B------:R-:W-:Y:S09]  /*fbc0*/  FADD.FTZ R68, R232, R68 ;  /* 0x00000044e8447221 */ /* 0x000ff20000010000 */
[----:B------:R-:W-:Y:S01]  /*fbd0*/  MUFU.EX2 R134, R129 ;  /* 0x0000008100867308 */ /* 0x000fe20000000800 */
[----:B------:R-:W-:Y:S01]  /*fbe0*/  FADD.FTZ R3, R117, R0 ;  /* 0x0000000075037221 */ /* 0x000fe20000010000 */
[----:B------:R-:W-:Y:S01]  /*fbf0*/  FADD.FTZ R0, R246, R71 ;  /* 0x00000047f6007221 */ /* 0x000fe20000010000 */
[-C--:B------:R-:W-:Y:S07]  /*fc00*/  HMMA.16816.F32 R12, R88, R86.reuse, R12 ;  /* 0x00000056580c723c */ /* 0x080fee000000180c */
[----:B------:R-:W-:Y:S01]  /*fc10*/  MUFU.EX2 R129, R124 ;  /* 0x0000007c00817308 */ /* 0x000fe20000000800 */
[----:B------:R-:W-:Y:S01]  /*fc20*/  FADD.FTZ R0, R233, R0 ;  /* 0x00000000e9007221 */ /* 0x000fe20000010000 */
[----:B------:R-:W-:Y:S08]  /*fc30*/  FADD.FTZ R71, R224, R68 ;  /* 0x00000044e0477221 */ /* 0x000ff00000010000 */
[----:B------:R2:W-:Y:S01]  /*fc40*/  MUFU.EX2 R124, R149 ;  /* 0x00000095007c7308 */ /* 0x0005e20000000800 */
[----:B------:R-:W-:Y:S01]  /*fc50*/  FADD.FTZ R3, R235, R3 ;  /* 0x00000003eb037221 */ /* 0x000fe20000010000 */
[----:B------:R-:W-:Y:S01]  /*fc60*/  FADD.FTZ R73, R166, R0 ;  /* 0x00000000a6497221 */ /* 0x000fe20000010000 */
[C---:B------:R-:W-:Y:S01]  /*fc70*/  HMMA.16816.F32 R16, R80.reuse, R86, R16 ;  /* 0x000000565010723c */ /* 0x040fe20000001810 */
[----:B------:R-:W3:Y:S06]  /*fc80*/  LDSM.16.MT88.4 R84, [R78+0xa800] ;  /* 0x00a800004e54783b */ /* 0x000eec0000004200 */
[----:B------:R-:W-:Y:S01]  /*fc90*/  MUFU.EX2 R131, R127 ;  /* 0x0000007f00837308 */ /* 0x000fe20000000800 */
[----:B------:R-:W-:Y:S01]  /*fca0*/  FADD.FTZ R3, R245, R3 ;  /* 0x00000003f5037221 */ /* 0x000fe20000010000 */
[----:B------:R-:W-:Y:S08]  /*fcb0*/  FADD.FTZ R69, R225, R73 ;  /* 0x00000049e1457221 */ /* 0x000ff00000010000 */
[----:B------:R-:W-:Y:S01]  /*fcc0*/  MUFU.EX2 R176, R126 ;  /* 0x0000007e00b07308 */ /* 0x000fe20000000800 */
[----:B------:R-:W-:Y:S01]  /*fcd0*/  FADD.FTZ R68, R227, R72 ;  /* 0x00000048e3447221 */ /* 0x000fe20000010000 */
[-C--:B------:R-:W-:Y:S08]  /*fce0*/  HMMA.16816.F32 R20, R80, R92.reuse, R20 ;  /* 0x0000005c5014723c */ /* 0x080ff00000001814 */
[----:B------:R-:W-:Y:S01]  /*fcf0*/  MUFU.EX2 R72, R169 ;  /* 0x000000a900487308 */ /* 0x000fe20000000800 */
[----:B--2---:R-:W-:Y:S01]  /*fd00*/  LDSM.16.MT88.4 R148, [R78+0xb800] ;  /* 0x00b800004e94783b */ /* 0x004fe20000004200 */
[----:B------:R-:W-:Y:S01]  /*fd10*/  FADD.FTZ R0, R164, R3 ;  /* 0x00000003a4007221 */ /* 0x000fe20000010000 */
[----:B------:R-:W-:Y:S01]  /*fd20*/  FADD.FTZ R3, R198, R71 ;  /* 0x00000047c6037221 */ /* 0x000fe20000010000 */
[----:B------:R-:W-:Y:S01]  /*fd30*/  FADD.FTZ R71, R226, R69 ;  /* 0x00000045e2477221 */ /* 0x000fe20000010000 */
[----:B------:R-:W-:Y:S01]  /*fd40*/  FADD.FTZ R69, R252, R68 ;  /* 0x00000044fc457221 */ /* 0x000fe20000010000 */
[C---:B------:R-:W-:Y:S04]  /*fd50*/  HMMA.16816.F32 R24, R88.reuse, R92, R24 ;  /* 0x0000005c5818723c */ /* 0x040fe80000001818 */
[----:B------:R-:W-:Y:S01]  /*fd60*/  MUFU.EX2 R132, R123 ;  /* 0x0000007b00847308 */ /* 0x000fe20000000800 */
[----:B------:R-:W2:Y:S01]  /*fd70*/  LDL.LU R226, [R1+0xd8] ;  /* 0x0000d80001e27983 */ /* 0x000ea20000300800 */
[----:B------:R-:W-:Y:S01]  /*fd80*/  MOV R252, R199 ;  /* 0x000000c700fc7202 */ /* 0x000fe20000000f00 */
[----:B------:R-:W-:Y:S01]  /*fd90*/  FADD.FTZ R69, R181, R69 ;  /* 0x00000045b5457221 */ /* 0x000fe20000010000 */
[----:B------:R-:W-:Y:S01]  /*fda0*/  FADD.FTZ R0, R197, R0 ;  /* 0x00000000c5007221 */ /* 0x000fe20000010000 */
[----:B------:R-:W-:Y:S01]  /*fdb0*/  FADD.FTZ R68, R193, R3 ;  /* 0x00000003c1447221 */ /* 0x000fe20000010000 */
[-C--:B------:R-:W-:Y:S04]  /*fdc0*/  HMMA.16816.F32 R28, R88, R94.reuse, R28 ;  /* 0x0000005e581c723c */ /* 0x080fe8000000181c */
[----:B------:R-:W-:Y:S01]  /*fdd0*/  MUFU.EX2 R126, R137 ;  /* 0x00000089007e7308 */ /* 0x000fe20000000800 */
[----:B------:R-:W-:Y:S01]  /*fde0*/  FADD.FTZ R3, R167, R0 ;  /* 0x00000000a7037221 */ /* 0x000fe20000010000 */
[----:B------:R-:W-:Y:S01]  /*fdf0*/  FADD.FTZ R0, R182, R71 ;  /* 0x00000047b6007221 */ /* 0x000fe20000010000 */
[----:B------:R-:W-:Y:S07]  /*fe00*/  LDSM.16.MT88.4 R164, [R104+0xb800] ;  /* 0x00b8000068a4783b */ /* 0x000fee0000004200 */
[----:B------:R-:W-:Y:S01]  /*fe10*/  MUFU.EX2 R127, R138 ;  /* 0x0000008a007f7308 */ /* 0x000fe20000000800 */
[----:B------:R-:W-:Y:S01]  /*fe20*/  FADD.FTZ R3, R195, R3 ;  /* 0x00000003c3037221 */ /* 0x000fe20000010000 */
[C---:B------:R-:W-:Y:S08]  /*fe30*/  HMMA.16816.F32 R32, R80.reuse, R94, R32 ;  /* 0x0000005e5020723c */ /* 0x040ff00000001820 */
[----:B------:R-:W4:Y:S01]  /*fe40*/  MUFU.EX2 R73, R168 ;  /* 0x000000a800497308 */ /* 0x000f220000000800 */
[----:B------:R-:W-:Y:S01]  /*fe50*/  FADD.FTZ R71, R183, R0 ;  /* 0x00000000b7477221 */ /* 0x000fe20000010000 */
[----:B------:R-:W3:Y:S01]  /*fe60*/  LDSM.16.MT88.4 R92, [R104+0xa800] ;  /* 0x00a80000685c783b */ /* 0x000ee20000004200 */
[----:B------:R-:W-:Y:S01]  /*fe70*/  FADD.FTZ R0, R180, R3 ;  /* 0x00000003b4007221 */ /* 0x000fe20000010000 */
[----:B------:R-:W-:Y:S01]  /*fe80*/  FADD.FTZ R68, R196, R68 ;  /* 0x00000044c4447221 */ /* 0x000fe20000010000 */
[-C--:B------:R-:W-:Y:S05]  /*fe90*/  HMMA.16816.F32 R36, R80, R96.reuse, R36 ;  /* 0x000000605024723c */ /* 0x080fea0000001824 */
[----:B------:R-:W-:Y:S01]  /*fea0*/  MUFU.EX2 R117, R142 ;  /* 0x0000008e00757308 */ /* 0x000fe20000000800 */
[----:B------:R-:W-:Y:S01]  /*feb0*/  FADD.FTZ R68, R250, R68 ;  /* 0x00000044fa447221 */ /* 0x000fe20000010000 */
[----:B------:R-:W-:Y:S01]  /*fec0*/  FADD.FTZ R69, R192, R69 ;  /* 0x00000045c0457221 */ /* 0x000fe20000010000 */
[----:B------:R-:W-:Y:S07]  /*fed0*/  LDSM.16.MT88.4 R180, [R79+0x3800] ;  /* 0x003800004fb4783b */ /* 0x000fee0000004200 */
[----:B------:R-:W-:Y:S01]  /*fee0*/  MUFU.EX2 R114, R141 ;  /* 0x0000008d00727308 */ /* 0x000fe20000000800 */
[----:B------:R-:W-:Y:S01]  /*fef0*/  FADD.FTZ R3, R252, R68 ;  /* 0x00000044fc037221 */ /* 0x000fe20000010000 */
[C---:B------:R-:W-:Y:S08]  /*ff00*/  HMMA.16816.F32 R40, R88.reuse, R96, R40 ;  /* 0x000000605828723c */ /* 0x040ff00000001828 */
[----:B------:R-:W3:Y:S01]  /*ff10*/  MUFU.EX2 R123, R147 ;  /* 0x00000093007b7308 */ /* 0x000ee20000000800 */
[----:B----4-:R-:W-:Y:S01]  /*ff20*/  F2FP.F16.F32.PACK_AB R195, R72, R73 ;  /* 0x0000004948c3723e */ /* 0x010fe200000000ff */
[----:B------:R-:W4:Y:S08]  /*ff30*/  LDL.LU R252, [R1+0xd4] ;  /* 0x0000d40001fc7983 */ /* 0x000f300000300800 */
[----:B------:R-:W-:Y:S01]  /*ff40*/  MUFU.EX2 R110, R153 ;  /* 0x00000099006e7308 */ /* 0x000fe20000000800 */
[----:B------:R-:W-:Y:S01]  /*ff50*/  F2FP.F16.F32.PACK_AB R199, R108, R74 ;  /* 0x0000004a6cc7723e */ /* 0x000fe200000000ff */
[-C--:B------:R-:W-:Y:S08]  /*ff60*/  HMMA.16816.F32 R44, R88, R98.reuse, R44 ;  /* 0x00000062582c723c */ /* 0x080ff0000000182c */
[----:B------:R-:W-:Y:S01]  /*ff70*/  MUFU.EX2 R111, R154 ;  /* 0x0000009a006f7308 */ /* 0x000fe20000000800 */
[----:B------:R-:W-:Y:S09]  /*ff80*/  FADD.FTZ R0, R229, R0 ;  /* 0x00000000e5007221 */ /* 0x000ff20000010000 */
[----:B------:R-:W3:Y:S01]  /*ff90*/  MUFU.EX2 R118, R145 ;  /* 0x0000009100767308 */ /* 0x000ee20000000800 */
[C---:B------:R-:W-:Y:S01]  /*ffa0*/  HMMA.16816.F32 R48, R80.reuse, R98, R48 ;  /* 0x000000625030723c */ /* 0x040fe20000001830 */
[----:B------:R-:W3:Y:S07]  /*ffb0*/  LDSM.16.MT88.4 R96, [R79+0x2800] ;  /* 0x002800004f60783b */ /* 0x000eee0000004200 */
[-C--:B-1----:R-:W-:Y:S08]  /*ffc0*/  HMMA.16816.F32 R52, R80, R100.reuse, R52 ;  /* 0x000000645034723c */ /* 0x082ff00000001834 */
[C---:B------:R-:W-:Y:S08]  /*ffd0*/  HMMA.16816.F32 R56, R88.reuse, R100, R56 ;  /* 0x000000645838723c */ /* 0x040ff00000001838 */
[-C--:B------:R-:W-:Y:S03]  /*ffe0*/  HMMA.16816.F32 R60, R88, R102.reuse, R60 ;  /* 0x00000066583c723c */ /* 0x080fe6000000183c */
[----:B------:R-:W-:Y:S02]  /*fff0*/  F2FP.F16.F32.PACK_AB R88, R174, R173 ;  /* 0x000000adae58723e */ /* 0x000fe400000000ff */
[----:B------:R-:W-:Y:S02]  /*10000*/  F2FP.F16.F32.PACK_AB R89, R177, R172 ;  /* 0x000000acb159723e */ /* 0x000fe400000000ff */
[----:B------:R-:W-:Y:S01]  /*10010*/  F2FP.F16.F32.PACK_AB R90, R184, R178 ;  /* 0x000000b2b85a723e */ /* 0x000fe200000000ff */
[----:B------:R-:W-:Y:S01]  /*10020*/  HMMA.16816.F32 R64, R80, R102, R64 ;  /* 0x000000665040723c */ /* 0x000fe20000001840 */
[----:B------:R-:W1:Y:S03]  /*10030*/  LDSM.16.MT88.4 R100, [R2+0x2800] ;  /* 0x002800000264783b */ /* 0x000e660000004200 */
[----:B------:R-:W-:Y:S02]  /*10040*/  F2FP.F16.F32.PACK_AB R80, R176, R131 ;  /* 0x00000083b050723e */ /* 0x000fe400000000ff */
[----:B------:R-:W-:Y:S02]  /*10050*/  F2FP.F16.F32.PACK_AB R81, R132, R130 ;  /* 0x000000828451723e */ /* 0x000fe400000000ff */
[----:B------:R-:W-:Y:S02]  /*10060*/  F2FP.F16.F32.PACK_AB R82, R134, R133 ;  /* 0x000000858652723e */ /* 0x000fe400000000ff */
[----:B------:R-:W-:Y:S02]  /*10070*/  F2FP.F16.F32.PACK_AB R83, R129, R128 ;  /* 0x000000808153723e */ /* 0x000fe400000000ff */
[----:B------:R-:W-:Y:S05]  /*10080*/  F2FP.F16.F32.PACK_AB R91, R127, R126 ;  /* 0x0000007e7f5b723e */ /* 0x000fea00000000ff */
[-C--:B---3--:R-:W-:Y:S08]  /*10090*/  HMMA.16816.F32 R4, R80, R84.reuse, R4 ;  /* 0x000000545004723c */ /* 0x088ff00000001804 */
[C---:B------:R-:W-:Y:S08]  /*100a0*/  HMMA.16816.F32 R8, R88.reuse, R84, R8 ;  /* 0x000000545808723c */ /* 0x040ff00000001808 */
[-C--:B------:R-:W-:Y:S08]  /*100b0*/  HMMA.16816.F32 R12, R88, R86.reuse, R12 ;  /* 0x00000056580c723c */ /* 0x080ff0000000180c */
[C---:B------:R-:W-:Y:S01]  /*100c0*/  HMMA.16816.F32 R16, R80.reuse, R86, R16 ;  /* 0x000000565010723c */ /* 0x040fe20000001810 */
[----:B------:R3:W1:Y:S07]  /*100d0*/  LDSM.16.MT88.4 R84, [R78+0xb000] ;  /* 0x00b000004e54783b */ /* 0x00066e0000004200 */
[-C--:B------:R-:W-:Y:S08]  /*100e0*/  HMMA.16816.F32 R20, R80, R92.reuse, R20 ;  /* 0x0000005c5014723c */ /* 0x080ff00000001814 */
[C---:B------:R-:W-:Y:S08]  /*100f0*/  HMMA.16816.F32 R24, R88.reuse, R92, R24 ;  /* 0x0000005c5818723c */ /* 0x040ff00000001818 */
[-C--:B------:R-:W-:Y:S01]  /*10100*/  HMMA.16816.F32 R28, R88, R94.reuse, R28 ;  /* 0x0000005e581c723c */ /* 0x080fe2000000181c */
[----:B---3--:R-:W-:Y:S07]  /*10110*/  MUFU.EX2 R78, R155 ;  /* 0x0000009b004e7308 */ /* 0x008fee0000000800 */
[C---:B------:R-:W-:Y:S01]  /*10120*/  HMMA.16816.F32 R32, R80.reuse, R94, R32 ;  /* 0x0000005e5020723c */ /* 0x040fe20000001820 */
[----:B------:R-:W3:Y:S07]  /*10130*/  LDSM.16.MT88.4 R92, [R104+0xb000] ;  /* 0x00b00000685c783b */ /* 0x000eee0000004200 */
[-C--:B------:R-:W-:Y:S08]  /*10140*/  HMMA.16816.F32 R36, R80, R96.reuse, R36 ;  /* 0x000000605024723c */ /* 0x080ff00000001824 */
[C---:B------:R-:W-:Y:S08]  /*10150*/  HMMA.16816.F32 R40, R88.reuse, R96, R40 ;  /* 0x000000605828723c */ /* 0x040ff00000001828 */
[-C--:B------:R-:W-:Y:S08]  /*10160*/  HMMA.16816.F32 R44, R88, R98.reuse, R44 ;  /* 0x00000062582c723c */ /* 0x080ff0000000182c */
[C---:B------:R-:W-:Y:S01]  /*10170*/  HMMA.16816.F32 R48, R80.reuse, R98, R48 ;  /* 0x000000625030723c */ /* 0x040fe20000001830 */
[----:B------:R-:W2:Y:S07]  /*10180*/  LDSM.16.MT88.4 R96, [R79+0x3000] ;  /* 0x003000004f60783b */ /* 0x000eae0000004200 */
        /* <DEDUP_REMOVED lines=13> */
[-C--:B------:R-:W-:Y:S08]  /*10260*/  HMMA.16816.F32 R4, R80, R84.reuse, R4 ;  /* 0x000000545004723c */ /* 0x080ff00000001804 */
[C---:B------:R-:W-:Y:S01]  /*10270*/  HMMA.16816.F32 R8, R88.reuse, R84, R8 ;  /* 0x000000545808723c */ /* 0x040fe20000001808 */
[----:B------:R-:W-:Y:S10]  /*10280*/  MUFU.EX2 R85, R228 ;  /* 0x000000e400557308 */ /* 0x000ff40000000800 */
[----:B------:R-:W3:Y:S01]  /*10290*/  MUFU.EX2 R84, R231 ;  /* 0x000000e700547308 */ /* 0x000ee20000000800 */
[-C--:B------:R-:W-:Y:S08]  /*102a0*/  HMMA.16816.F32 R12, R88, R86.reuse, R12 ;  /* 0x00000056580c723c */ /* 0x080ff0000000180c */
[C---:B------:R-:W-:Y:S01]  /*102b0*/  HMMA.16816.F32 R16, R80.reuse, R86, R16 ;  /* 0x000000565010723c */ /* 0x040fe20000001810 */
[----:B------:R-:W-:Y:S03]  /*102c0*/  MUFU.EX2 R87, R156 ;  /* 0x0000009c00577308 */ /* 0x000fe60000000800 */
[----:B---3--:R-:W-:Y:S07]  /*102d0*/  F2FP.F16.F32.PACK_AB R196, R85, R84 ;  /* 0x0000005455c4723e */ /* 0x008fee00000000ff */
[----:B------:R-:W-:Y:S01]  /*102e0*/  MUFU.EX2 R86, R159 ;  /* 0x0000009f00567308 */ /* 0x000fe20000000800 */
[-C--:B------:R-:W-:Y:S08]  /*102f0*/  HMMA.16816.F32 R20, R80, R92.reuse, R20 ;  /* 0x0000005c5014723c */ /* 0x080ff00000001814 */
[C---:B------:R-:W-:Y:S01]  /*10300*/  HMMA.16816.F32 R24, R88.reuse, R92, R24 ;  /* 0x0000005c5818723c */ /* 0x040fe20000001818 */
[----:B------:R-:W3:Y:S10]  /*10310*/  MUFU.EX2 R93, R206 ;  /* 0x000000ce005d7308 */ /* 0x000ef40000000800 */
[----:B------:R-:W-:Y:S01]  /*10320*/  MUFU.EX2 R92, R161 ;  /* 0x000000a1005c7308 */ /* 0x000fe20000000800 */
[-C--:B------:R-:W-:Y:S03]  /*10330*/  HMMA.16816.F32 R28, R88, R94.reuse, R28 ;  /* 0x0000005e581c723c */ /* 0x080fe6000000181c */
[----:B---3--:R-:W-:Y:S05]  /*10340*/  F2FP.F16.F32.PACK_AB R197, R93, R78 ;  /* 0x0000004e5dc5723e */ /* 0x008fea00000000ff */
[C---:B------:R-:W-:Y:S01]  /*10350*/  HMMA.16816.F32 R32, R80.reuse, R94, R32 ;  /* 0x0000005e5020723c */ /* 0x040fe20000001820 */
[----:B------:R-:W3:Y:S10]  /*10360*/  MUFU.EX2 R95, R157 ;  /* 0x0000009d005f7308 */ /* 0x000ef40000000800 */
[----:B------:R-:W1:Y:S01]  /*10370*/  MUFU.EX2 R94, R158 ;  /* 0x0000009e005e7308 */ /* 0x000e620000000800 */
[-C--:B--2---:R-:W-:Y:S03]  /*10380*/  HMMA.16816.F32 R36, R80, R96.reuse, R36 ;  /* 0x000000605024723c */ /* 0x084fe60000001824 */
[----:B---3--:R-:W-:Y:S05]  /*10390*/  F2FP.F16.F32.PACK_AB R198, R95, R87 ;  /* 0x000000575fc6723e */ /* 0x008fea00000000ff */
[C---:B------:R-:W-:Y:S01]  /*103a0*/  HMMA.16816.F32 R40, R88.reuse, R96, R40 ;  /* 0x000000605828723c */ /* 0x040fe20000001828 */
[----:B------:R-:W2:Y:S03]  /*103b0*/  MUFU.EX2 R97, R163 ;  /* 0x000000a300617308 */ /* 0x000ea60000000800 */
[----:B-1----:R-:W-:Y:S07]  /*103c0*/  F2FP.F16.F32.PACK_AB R193, R94, R86 ;  /* 0x000000565ec1723e */ /* 0x002fee00000000ff */
[----:B------:R-:W1:Y:S01]  /*103d0*/  MUFU.EX2 R96, R160 ;  /* 0x000000a000607308 */ /* 0x000e620000000800 */
[-C--:B------:R-:W-:Y:S03]  /*103e0*/  HMMA.16816.F32 R44, R88, R98.reuse, R44 ;  /* 0x00000062582c723c */ /* 0x080fe6000000182c */
[----:B--2---:R-:W-:Y:S05]  /*103f0*/  F2FP.F16.F32.PACK_AB R194, R109, R97 ;  /* 0x000000616dc2723e */ /* 0x004fea00000000ff */
[C---:B------:R-:W-:Y:S04]  /*10400*/  HMMA.16816.F32 R48, R80.reuse, R98, R48 ;  /* 0x000000625030723c */ /* 0x040fe80000001830 */
[----:B-1----:R-:W-:Y:S04]  /*10410*/  F2FP.F16.F32.PACK_AB R192, R96, R92 ;  /* 0x0000005c60c0723e */ /* 0x002fe800000000ff */
[-C--:B------:R-:W-:Y:S08]  /*10420*/  HMMA.16816.F32 R52, R80, R100.reuse, R52 ;  /* 0x000000645034723c */ /* 0x080ff00000001834 */
[C---:B------:R-:W-:Y:S08]  /*10430*/  HMMA.16816.F32 R56, R88.reuse, R100, R56 ;  /* 0x000000645838723c */ /* 0x040ff00000001838 */
[-C--:B------:R-:W-:Y:S08]  /*10440*/  HMMA.16816.F32 R60, R88, R102.reuse, R60 ;  /* 0x00000066583c723c */ /* 0x080ff0000000183c */
[----:B------:R-:W-:Y:S08]  /*10450*/  HMMA.16816.F32 R64, R80, R102, R64 ;  /* 0x000000665040723c */ /* 0x000ff00000001840 */
[-C--:B------:R-:W-:Y:S05]  /*10460*/  HMMA.16816.F32 R140, R196, R148.reuse, R4 ;  /* 0x00000094c48c723c */ /* 0x080fea0000001804 */
        /* <DEDUP_REMOVED lines=32> */
[----:B------:R1:W2:Y:S01]  /*10670*/  LDSM.16.MT88.4 R4, [R2+0x3800] ;  /* 0x003800000204783b */ /* 0x0002a20000004200 */
[----:B------:R-:W-:Y:S01]  /*10680*/  FADD.FTZ R0, R189, R0 ;  /* 0x00000000bd007221 */ /* 0x000fe20000010000 */
[----:B------:R-:W-:Y:S01]  /*10690*/  FADD.FTZ R11, R200, R11 ;  /* 0x0000000bc80b7221 */ /* 0x000fe20000010000 */
[C---:B------:R-:W-:Y:S04]  /*106a0*/  HMMA.16816.F32 R164, R196.reuse, R166, R32 ;  /* 0x000000a6c4a4723c */ /* 0x040fe80000001820 */
[----:B------:R-:W-:Y:S01]  /*106b0*/  FADD.FTZ R0, R170, R0 ;  /* 0x00000000aa007221 */ /* 0x000fe20000010000 */
[----:B------:R-:W-:Y:S04]  /*106c0*/  FADD.FTZ R3, R190, R9 ;  /* 0x00000009be037221 */ /* 0x000fe80000010000 */
[----:B------:R-:W-:Y:S01]  /*106d0*/  FADD.FTZ R10, R186, R3 ;  /* 0x00000003ba0a7221 */ /* 0x000fe20000010000 */
[----:B------:R-:W-:Y:S04]  /*106e0*/  FADD.FTZ R3, R202, R11 ;  /* 0x0000000bca037221 */ /* 0x000fe80000010000 */
[----:B------:R-:W-:Y:S04]  /*106f0*/  FADD.FTZ R3, R131, R3 ;  /* 0x0000000383037221 */ /* 0x000fe80000010000 */
[----:B------:R-:W-:Y:S01]  /*10700*/  FADD.FTZ R3, R176, R3 ;  /* 0x00000003b0037221 */ /* 0x000fe20000010000 */
[----:B-1----:R-:W-:Y:S01]  /*10710*/  FADD.FTZ R2, R204, R8 ;  /* 0x00000008cc027221 */ /* 0x002fe20000010000 */
[----:B------:R-:W-:Y:S02]  /*10720*/  FADD.FTZ R8, R171, R0 ;  /* 0x00000000ab087221 */ /* 0x000fe40000010000 */
[----:B------:R-:W-:Y:S01]  /*10730*/  FADD.FTZ R3, R133, R3 ;  /* 0x0000000385037221 */ /* 0x000fe20000010000 */
[-C--:B------:R-:W-:Y:S03]  /*10740*/  HMMA.16816.F32 R168, R196, R180.reuse, R36 ;  /* 0x000000b4c4a8723c */ /* 0x080fe60000001824 */
[----:B------:R-:W-:Y:S01]  /*10750*/  FADD.FTZ R9, R175, R2 ;  /* 0x00000002af097221 */ /* 0x000fe20000010000 */
[----:B------:R-:W-:Y:S01]  /*10760*/  FADD.FTZ R8, R172, R8 ;  /* 0x00000008ac087221 */ /* 0x000fe20000010000 */
[----:B------:R-:W-:Y:S01]  /*10770*/  FADD.FTZ R2, R191, R10 ;  /* 0x0000000abf027221 */ /* 0x000fe20000010000 */
[----:B------:R-:W-:Y:S01]  /*10780*/  FADD.FTZ R3, R134, R3 ;  /* 0x0000000386037221 */ /* 0x000fe20000010000 */
[----:B------:R-:W-:Y:S01]  /*10790*/  FADD.FTZ R0, R173, R9 ;  /* 0x00000009ad007221 */ /* 0x000fe20000010000 */
[----:B------:R-:W-:Y:S01]  /*107a0*/  MOV R134, R75 ;  /* 0x0000004b00867202 */ /* 0x000fe20000000f00 */
[----:B------:R-:W-:Y:S01]  /*107b0*/  FADD.FTZ R2, R130, R2 ;  /* 0x0000000282027221 */ /* 0x000fe20000010000 */
[----:B------:R-:W-:Y:S01]  /*107c0*/  MOV R133, R76 ;  /* 0x0000004c00857202 */ /* 0x000fe20000000f00 */
[----:B------:R-:W-:Y:S01]  /*107d0*/  FADD.FTZ R9, R174, R0 ;  /* 0x00000000ae097221 */ /* 0x000fe20000010000 */
[----:B------:R-:W-:Y:S01]  /*107e0*/  FADD.FTZ R0, R177, R8 ;  /* 0x00000008b1007221 */ /* 0x000fe20000010000 */
[C---:B------:R-:W-:Y:S04]  /*107f0*/  HMMA.16816.F32 R172, R192.reuse, R180, R40 ;  /* 0x000000b4c0ac723c */ /* 0x040fe80000001828 */
[----:B------:R-:W-:Y:S01]  /*10800*/  FADD.FTZ R8, R178, R9 ;  /* 0x00000009b2087221 */ /* 0x000fe20000010000 */
[----:B------:R-:W-:Y:S01]  /*10810*/  FADD.FTZ R2, R132, R2 ;  /* 0x0000000284027221 */ /* 0x000fe20000010000 */
[----:B------:R-:W-:Y:S01]  /*10820*/  FADD.FTZ R0, R126, R0 ;  /* 0x000000007e007221 */ /* 0x000fe20000010000 */
[----:B------:R-:W-:Y:S01]  /*10830*/  MOV R132, R70 ;  /* 0x0000004600847202 */ /* 0x000fe20000000f00 */
        /* <DEDUP_REMOVED lines=16> */
[C---:B------:R-:W-:Y:S01]  /*10940*/  HMMA.16816.F32 R188, R192.reuse, R4, R56 ;  /* 0x00000004c0bc723c */ /* 0x040fe20000001838 */
[----:B------:R-:W1:Y:S03]  /*10950*/  LDC.64 R2, c[0x0][0x3c0] ;  /* 0x0000f000ff027b82 */ /* 0x000e660000000a00 */
        /* <DEDUP_REMOVED lines=20> */
[-C--:B------:R-:W-:Y:S01]  /*10aa0*/  HMMA.16816.F32 R192, R192, R6.reuse, R60 ;  /* 0x00000006c0c0723c */ /* 0x080fe2000000183c */
[----:B------:R2:W-:Y:S02]  /*10ab0*/  STL [R1+0xdc], R4 ;  /* 0x0000dc0401007387 */ /* 0x0005e40000100800 */
[----:B------:R-:W-:Y:S01]  /*10ac0*/  FADD.FTZ R0, R72, R0 ;  /* 0x0000000048007221 */ /* 0x000fe20000010000 */
[C---:B-1----:R-:W-:Y:S04]  /*10ad0*/  LEA R226, P0, -R2.reuse, R226, 0x8 ;  /* 0x000000e202e27211 */ /* 0x042fe800078041ff */
[----:B------:R1:W-:Y:S01]  /*10ae0*/  STL [R1+0xe8], R0 ;  /* 0x0000e80001007387 */ /* 0x0003e20000100800 */
[----:B------:R-:W-:Y:S04]  /*10af0*/  HMMA.16816.F32 R196, R196, R6, R64 ;  /* 0x00000006c4c4723c */ /* 0x000fe80000001840 */
[----:B--2---:R-:W-:Y:S05]  /*10b00*/  FADD.FTZ R4, R95, R8 ;  /* 0x000000085f047221 */ /* 0x004fea0000010000 */
[----:B------:R2:W-:Y:S01]  /*10b10*/  STL [R1+0xe0], R4 ;  /* 0x0000e00401007387 */ /* 0x0005e20000100800 */
[----:B-1----:R-:W-:Y:S01]  /*10b20*/  SHF.L.U64.HI R0, R2, 0x8, R3 ;  /* 0x0000000802007819 */ /* 0x002fe20000010203 */
[----:B------:R-:W-:Y:S02]  /*10b30*/  FADD.FTZ R2, R108, R5 ;  /* 0x000000056c027221 */ /* 0x000fe40000010000 */
[----:B------:R2:W-:Y:S01]  /*10b40*/  STL [R1+0xd8], R226 ;  /* 0x0000d8e201007387 */ /* 0x0005e20000100800 */
[----:B------:R-:W-:Y:S02]  /*10b50*/  MOV R3, R77 ;  /* 0x0000004d00037202 */ /* 0x000fe40000000f00 */
[----:B----4-:R-:W-:Y:S01]  /*10b60*/  IADD3.X R252, PT, PT, R252, ~R0, RZ, P0, !PT ;  /* 0x80000000fcfc7210 */ /* 0x010fe200007fe4ff */
[----:B------:R2:W-:Y:S04]  /*10b70*/  STL [R1+0xe4], R2 ;  /* 0x0000e40201007387 */ /* 0x0005e80000100800 */
[----:B------:R2:W-:Y:S01]  /*10b80*/  STL [R1+0xd4], R252 ;  /* 0x0000d4fc01007387 */ /* 0x0005e20000100800 */
[----:B------:R-:W-:Y:S05]  /*10b90*/  BRA.U UP0, `(.L_x_99) ;  /* 0xffffff9900547547 */ /* 0x000fea000b83ffff */
.L_x_98:
[----:B-12---:R-:W2:Y:S01]  /*10ba0*/  LDL.LU R4, [R1+0xe0] ;  /* 0x0000e00001047983 */ /* 0x006ea20000300800 */
[----:B------:R-:W-:Y:S02]  /*10bb0*/  MOV R35, 0x10 ;  /* 0x0000001000237802 */ /* 0x000fe40000000f00 */
[C---:B-----5:R-:W-:Y:S01]  /*10bc0*/  LOP3.LUT P4, RZ, R105.reuse, 0x10, RZ, 0xc0, !PT ;  /* 0x0000001069ff7812 */ /* 0x060fe2000788c0ff */
[----:B------:R-:W3:Y:S01]  /*10bd0*/  LDL.LU R8, [R1+0xe4] ;  /* 0x0000e40001087983 */ /* 0x000ee20000300800 */
[----:B------:R-:W-:Y:S02]  /*10be0*/  LOP3.LUT P5, RZ, R105, 0x8, RZ, 0xc0, !PT ;  /* 0x0000000869ff7812 */ /* 0x000fe400078ac0ff */
[----:B------:R-:W-:Y:S01]  /*10bf0*/  MOV R40, 0x20 ;  /* 0x0000002000287802 */ /* 0x000fe20000000f00 */
[----:B------:R-:W4:Y:S01]  /*10c00*/  LDL.LU R7, [R1+0xdc] ;  /* 0x0000dc0001077983 */ /* 0x000f220000300800 */
[----:B------:R-:W-:Y:S01]  /*10c10*/  UISETP.NE.AND UP3, UPT, UR14, -0x1, UPT ;  /* 0xffffffff0e00788c */ /* 0x000fe2000bf65270 */
[----:B------:R-:W1:Y:S01]  /*10c20*/  S2UR UR10, SR_CTAID.Y ;  /* 0x00000000000a79c3 */ /* 0x000e620000002600 */
[----:B------:R-:W1:Y:S01]  /*10c30*/  LDCU.U8 UR13, c[0x0][0x549] ;  /* 0x0000a920ff0d77ac */ /* 0x000e620008000000 */
[----:B------:R-:W4:Y:S01]  /*10c40*/  LDL.LU R6, [R1+0xe8] ;  /* 0x0000e80001067983 */ /* 0x000f220000300800 */
[----:B------:R-:W1:Y:S03]  /*10c50*/  LDCU UR11, c[0x0][0x434] ;  /* 0x00008680ff0b77ac */ /* 0x000e660008000800 */
[----:B------:R-:W4:Y:S01]  /*10c60*/  LDL.LU R5, [R1+0xec] ;  /* 0x0000ec0001057983 */ /* 0x000f220000300800 */
[----:B------:R-:W-:Y:S01]  /*10c70*/  SEL R35, R35, 0xfffffff0, !P6 ;  /* 0xfffffff023237807 */ /* 0x000fe20007000000 */
[----:B------:R-:W1:Y:S02]  /*10c80*/  LDCU.U8 UR12, c[0x0][0x548] ;  /* 0x0000a900ff0c77ac */ /* 0x000e640008000000 */
[----:B------:R-:W1:Y:S01]  /*10c90*/  @!UP3 LDCU.64 UR8, c[0x0][0x400] ;  /* 0x00008000ff08b7ac */ /* 0x000e620008000a00 */
[----:B------:R-:W1:Y:S02]  /*10ca0*/  @UP3 LDCU.64 UR4, c[0x0][0x408] ;  /* 0x00008100ff0437ac */ /* 0x000e640008000a00 */
[----:B-1----:R-:W-:-:S02]  /*10cb0*/  UISETP.NE.AND UP1, UPT, UR13, URZ, UPT ;  /* 0x000000ff0d00728c */ /* 0x002fc4000bf25270 */
[----:B------:R-:W-:Y:S01]  /*10cc0*/  UISETP.NE.AND UP2, UPT, UR14, -0x1, UPT ;  /* 0xffffffff0e00788c */ /* 0x000fe2000bf45270 */
[----:B------:R-:W1:Y:S01]  /*10cd0*/  LDCU UR13, c[0x0][0x434] ;  /* 0x00008680ff0d77ac */ /* 0x000e620008000800 */
[----:B------:R-:W-:Y:S02]  /*10ce0*/  UISETP.NE.AND UP0, UPT, UR12, URZ, !UP1 ;  /* 0x000000ff0c00728c */ /* 0x000fe4000cf05270 */
[----:B------:R-:W-:Y:S01]  /*10cf0*/  @!UP3 UIMAD.WIDE.U32 UR18, UR10, UR8, URZ ;  /* 0x000000080a12b2a5 */ /* 0x000fe2000f8e00ff */
[----:B------:R-:W2:Y:S04]  /*10d00*/  S2UR UR8, SR_CTAID.Z ;  /* 0x00000000000879c3 */ /* 0x000ea80000002700 */
[----:B------:R-:W1:Y:S01]  /*10d10*/  @UP1 LDCU UR15, c[0x0][0x430] ;  /* 0x00008600ff0f17ac */ /* 0x000e620008000800 */
[----:B------:R-:W-:Y:S01]  /*10d20*/  @UP3 UIMAD.WIDE.U32 UR20, UR14, UR4, URZ ;  /* 0x000000040e1432a5 */ /* 0x000fe2000f8e00ff */
[----:B------:R-:W1:Y:S01]  /*10d30*/  @UP1 LDCU UR4, c[0x0][0x430] ;  /* 0x00008600ff0417ac */ /* 0x000e620008000800 */
[----:B------:R-:W-:-:S02]  /*10d40*/  @!UP3 UIMAD UR9, UR10, UR9, UR19 ;  /* 0x000000090a09b2a4 */ /* 0x000fc4000f8e0213 */
[----:B------:R-:W-:Y:S02]  /*10d50*/  @UP3 UIMAD UR9, UR14, UR5, UR21 ;  /* 0x000000050e0932a4 */ /* 0x000fe4000f8e0215 */
[----:B------:R-:W-:Y:S01]  /*10d60*/  @!UP2 UIMAD UR14, UR10, UR11, URZ ;  /* 0x0000000b0a0ea2a4 */ /* 0x000fe2000f8e02ff */
[----:B------:R-:W-:Y:S01]  /*10d70*/  @UP1 UMOV UR5, 0x1 ;  /* 0x0000000100051882 */ /* 0x000fe20000000000 */
[----:B------:R-:W-:Y:S01]  /*10d80*/  @UP3 UMOV UR18, UR20 ;  /* 0x0000001400123c82 */ /* 0x000fe20008000000 */
[----:B-1----:R-:W-:Y:S02]  /*10d90*/  @UP1 UIMAD UR13, UR4, UR11, URZ ;  /* 0x0000000b040d12a4 */ /* 0x002fe4000f8e02ff */
[----:B------:R-:W-:Y:S01]  /*10da0*/  USHF.R.S32.HI UR4, URZ, 0x1f, UR14 ;  /* 0x0000001fff047899 */ /* 0x000fe2000801140e */
[----:B--2---:R-:W1:Y:S04]  /*10db0*/  SHFL.BFLY PT, R2, R4, 0x2, 0x1f ;  /* 0x0c401f0004027f89 */ /* 0x004e6800000e0000 */
[----:B---3--:R-:W2:Y:S04]  /*10dc0*/  SHFL.BFLY PT, R0, R8, 0x2, 0x1f ;  /* 0x0c401f0008007f89 */ /* 0x008ea800000e0000 */
[----:B----4-:R-:W3:Y:S01]  /*10dd0*/  SHFL.BFLY PT, R3, R7, 0x2, 0x1f ;  /* 0x0c401f0007037f89 */ /* 0x010ee200000e0000 */
[----:B------:R-:W-:-:S02]  /*10de0*/  MOV R41, R5 ;  /* 0x0000000500297202 */ /* 0x000fc40000000f00 */
[----:B------:R-:W-:Y:S01]  /*10df0*/  SHF.L.U32 R5, R105, 0x5, RZ ;  /* 0x0000000569057819 */ /* 0x000fe200000006ff */
[----:B-1----:R-:W-:Y:S02]  /*10e00*/  FADD.FTZ R2, R2, R4 ;  /* 0x0000000402027221 */ /* 0x002fe40000010000 */
[----:B------:R-:W1:Y:S01]  /*10e10*/  SHFL.BFLY PT, R4, R6, 0x2, 0x1f ;  /* 0x0c401f0006047f89 */ /* 0x000e6200000e0000 */
[----:B--2---:R-:W-:-:S03]  /*10e20*/  FADD.FTZ R0, R0, R8 ;  /* 0x0000000800007221 */ /* 0x004fc60000010000 */
[----:B------:R-:W2:Y:S01]  /*10e30*/  SHFL.BFLY PT, R36, R2, 0x1, 0x1f ;  /* 0x0c201f0002247f89 */ /* 0x000ea200000e0000 */
[----:B---3--:R-:W-:-:S03]  /*10e40*/  FADD.FTZ R3, R3, R7 ;  /* 0x0000000703037221 */ /* 0x008fc60000010000 */
[----:B------:R-:W3:Y:S04]  /*10e50*/  SHFL.BFLY PT, R37, R0, 0x1, 0x1f ;  /* 0x0c201f0000257f89 */ /* 0x000ee800000e0000 */
[----:B------:R-:W4:Y:S01]  /*10e60*/  SHFL.BFLY PT, R38, R3, 0x1, 0x1f ;  /* 0x0c201f0003267f89 */ /* 0x000f2200000e0000 */
[----:B-1----:R-:W-:Y:S01]  /*10e70*/  FADD.FTZ R4, R4, R6 ;  /* 0x0000000604047221 */ /* 0x002fe20000010000 */
[----:B--2---:R-:W-:-:S04]  /*10e80*/  FADD.FTZ R36, R2, R36 ;  /* 0x0000002402247221 */ /* 0x004fc80000010000 */
[----:B------:R-:W1:Y:S01]  /*10e90*/  SHFL.BFLY PT, R39, R4, 0x1, 0x1f ;  /* 0x0c201f0004277f89 */ /* 0x000e6200000e0000 */
[C---:B------:R-:W-:Y:S01]  /*10ea0*/  SHF.L.U32 R2, R105.reuse, 0x4, RZ ;  /* 0x0000000469027819 */ /* 0x040fe200000006ff */
[----:B------:R-:W2:Y:S01]  /*10eb0*/  MUFU.RCP R7, R36 ;  /* 0x0000002400077308 */ /* 0x000ea20000001000 */
[----:B---3--:R-:W-:Y:S01]  /*10ec0*/  FADD.FTZ R37, R0, R37 ;  /* 0x0000002500257221 */ /* 0x008fe20000010000 */
[----:B------:R-:W-:Y:S01]  /*10ed0*/  SHF.L.U32 R0, R105, 0x1, RZ ;  /* 0x0000000169007819 */ /* 0x000fe200000006ff */
[----:B----4-:R-:W-:Y:S01]  /*10ee0*/  FADD.FTZ R38, R3, R38 ;  /* 0x0000002603267221 */ /* 0x010fe20000010000 */
[----:B------:R-:W-:Y:S02]  /*10ef0*/  LOP3.LUT R2, R2, 0x1c0, RZ, 0xc0, !PT ;  /* 0x000001c002027812 */ /* 0x000fe400078ec0ff */
[----:B------:R-:W-:Y:S02]  /*10f00*/  FSETP.NE.FTZ.AND P3, PT, R36, RZ, PT ;  /* 0x000000ff2400720b */ /* 0x000fe40003f75000 */
[----:B------:R-:W3:Y:S01]  /*10f10*/  MUFU.RCP R8, R37 ;  /* 0x0000002500087308 */ /* 0x000ee20000001000 */
[----:B------:R-:W-:-:S02]  /*10f20*/  LOP3.LUT R6, R0, 0x6, RZ, 0xc0, !PT ;  /* 0x0000000600067812 */ /* 0x000fc400078ec0ff */
[----:B------:R-:W-:Y:S02]  /*10f30*/  LOP3.LUT R2, R2, 0x38, R0, 0xf8, !PT ;  /* 0x0000003802027812 */ /* 0x000fe400078ef800 */
[----:B------:R-:W-:Y:S02]  /*10f40*/  LOP3.LUT R5, R6, 0x7c00, R5, 0xf8, !PT ;  /* 0x00007c0006057812 */ /* 0x000fe400078ef805 */
[----:B------:R-:W-:Y:S01]  /*10f50*/  FSETP.NE.FTZ.AND P2, PT, R37, RZ, PT ;  /* 0x000000ff2500720b */ /* 0x000fe20003f55000 */
[----:B------:R-:W4:Y:S01]  /*10f60*/  MUFU.RCP R3, R38 ;  /* 0x0000002600037308 */ /* 0x000f220000001000 */
[----:B------:R-:W-:Y:S02]  /*10f70*/  FSETP.NE.FTZ.AND P1, PT, R38, RZ, PT ;  /* 0x000000ff2600720b */ /* 0x000fe40003f35000 */
[----:B--2---:R-:W-:Y:S01]  /*10f80*/  FSEL R0, R7, 1, P3 ;  /* 0x3f80000007007808 */ /* 0x004fe20001800000 */
[----:B-1----:R-:W-:Y:S01]  /*10f90*/  FADD.FTZ R39, R4, R39 ;  /* 0x0000002704277221 */ /* 0x002fe20000010000 */
[----:B------:R-:W-:-:S03]  /*10fa0*/  LOP3.LUT R5, R5, R2, RZ, 0xfc, !PT ;  /* 0x0000000205057212 */ /* 0x000fc600078efcff */
[C---:B------:R-:W-:Y:S01]  /*10fb0*/  FMUL.FTZ R140, R0.reuse, R140 ;  /* 0x0000008c008c7220 */ /* 0x040fe20000410000 */
[----:B------:R-:W1:Y:S01]  /*10fc0*/  MUFU.RCP R4, R39 ;  /* 0x0000002700047308 */ /* 0x000e620000001000 */
        /* <DEDUP_REMOVED lines=15> */
[----:B---3--:R-:W-:-:S02]  /*110c0*/  FSEL R2, R8, 1, P2 ;  /* 0x3f80000008027808 */ /* 0x008fc40001000000 */
[----:B------:R-:W-:Y:S02]  /*110d0*/  FSETP.NE.FTZ.AND P0, PT, R39, RZ, PT ;  /* 0x000000ff2700720b */ /* 0x000fe40003f15000 */
[----:B----4-:R-:W-:Y:S01]  /*110e0*/  FSEL R0, R3, 1, P1 ;  /* 0x3f80000003007808 */ /* 0x010fe20000800000 */
[----:B------:R-:W-:Y:S01]  /*110f0*/  FMUL.FTZ R142, R2, R142 ;  /* 0x0000008e028e7220 */ /* 0x000fe20000410000 */
[----:B-1----:R-:W-:Y:S01]  /*11100*/  FSEL R4, R4, 1, P0 ;  /* 0x3f80000004047808 */ /* 0x002fe20000000000 */
        /* <DEDUP_REMOVED lines=18> */
[----:B------:R-:W-:Y:S01]  /*11230*/  LEA R0, R5, UR6, 0x1 ;  /* 0x0000000605007c11 */ /* 0x000fe2000f8e08ff */
[C---:B------:R-:W-:Y:S01]  /*11240*/  FMUL.FTZ R150, R2.reuse, R150 ;  /* 0x0000009602967220 */ /* 0x040fe20000410000 */
[----:B------:R-:W-:Y:S01]  /*11250*/  FMUL.FTZ R7, R2, R151 ;  /* 0x0000009702077220 */ /* 0x000fe20000410000 */
        /* <DEDUP_REMOVED lines=15> */
[----:B------:R1:W-:Y:S01]  /*11350*/  STS [R0], R6 ;  /* 0x0000000600007388 */ /* 0x0003e20000000800 */
[----:B------:R-:W-:Y:S01]  /*11360*/  F2FP.F16.F32.PACK_AB R2, R149, R148 ;  /* 0x000000949502723e */ /* 0x000fe200000000ff */
[C---:B------:R-:W-:Y:S01]  /*11370*/  FMUL.FTZ R146, R4.reuse, R146 ;  /* 0x0000009204927220 */ /* 0x040fe20000410000 */
[----:B------:R-:W-:Y:S01]  /*11380*/  IADD3 R5, PT, PT, R35, R0, RZ ;  /* 0x0000000023057210 */ /* 0x000fe20007ffe0ff */
[----:B------:R-:W-:Y:S01]  /*11390*/  FMUL.FTZ R17, R4, R147 ;  /* 0x0000009304117220 */ /* 0x000fe20000410000 */
[----:B------:R-:W-:Y:S01]  /*113a0*/  F2FP.F16.F32.PACK_AB R7, R7, R150 ;  /* 0x000000960707723e */ /* 0x000fe200000000ff */
[----:B------:R2:W-:Y:S01]  /*113b0*/  STS [R0+0x400], R3 ;  /* 0x0004000300007388 */ /* 0x0005e20000000800 */
[----:B------:R-:W-:Y:S01]  /*113c0*/  F2FP.F16.F32.PACK_AB R34, R34, R136 ;  /* 0x000000882222723e */ /* 0x000fe200000000ff */
[----:B------:R-:W-:Y:S01]  /*113d0*/  FMUL.FTZ R158, R4, R158 ;  /* 0x0000009e049e7220 */ /* 0x000fe20000410000 */
[----:B------:R-:W-:Y:S01]  /*113e0*/  F2FP.F16.F32.PACK_AB R8, R8, R138 ;  /* 0x0000008a0808723e */ /* 0x000fe200000000ff */
[----:B------:R-:W-:Y:S01]  /*113f0*/  FMUL.FTZ R13, R4, R159 ;  /* 0x0000009f040d7220 */ /* 0x000fe20000410000 */
[----:B------:R3:W-:Y:S01]  /*11400*/  STS [R5], R2 ;  /* 0x0000000205007388 */ /* 0x0007e20000000800 */
[----:B------:R-:W-:Y:S01]  /*11410*/  F2FP.F16.F32.PACK_AB R18, R18, R144 ;  /* 0x000000901212723e */ /* 0x000fe200000000ff */
[C---:B------:R-:W-:Y:S01]  /*11420*/  FMUL.FTZ R162, R4.reuse, R162 ;  /* 0x000000a204a27220 */ /* 0x040fe20000410000 */
[----:B------:R-:W-:Y:S01]  /*11430*/  F2FP.F16.F32.PACK_AB R17, R17, R146 ;  /* 0x000000921111723e */ /* 0x000fe200000000ff */
[----:B------:R-:W-:Y:S01]  /*11440*/  STS [R5+0x400], R7 ;  /* 0x0004000705007388 */ /* 0x000fe20000000800 */
[----:B------:R-:W-:Y:S01]  /*11450*/  FMUL.FTZ R9, R4, R163 ;  /* 0x000000a304097220 */ /* 0x000fe20000410000 */
        /* <DEDUP_REMOVED lines=8> */
[----:B-1----:R-:W-:Y:S01]  /*114e0*/  SEL R6, R40, 0xffffffe0, !P5 ;  /* 0xffffffe028067807 */ /* 0x002fe20006800000 */
[----:B------:R-:W-:Y:S01]  /*114f0*/  FMUL.FTZ R178, R4, R178 ;  /* 0x000000b204b27220 */ /* 0x000fe20000410000 */
[----:B------:R-:W-:Y:S01]  /*11500*/  F2FP.F16.F32.PACK_AB R14, R14, R156 ;  /* 0x0000009c0e0e723e */ /* 0x000fe200000000ff */
[----:B------:R-:W-:Y:S01]  /*11510*/  STS [R5+0x2000], R18 ;  /* 0x0020001205007388 */ /* 0x000fe20000000800 */
[----:B------:R-:W-:Y:S01]  /*11520*/  F2FP.F16.F32.PACK_AB R13, R13, R158 ;  /* 0x0000009e0d0d723e */ /* 0x000fe200000000ff */
[----:B------:R-:W-:Y:S01]  /*11530*/  FMUL.FTZ R32, R4, R179 ;  /* 0x000000b304207220 */ /* 0x000fe20000410000 */
[----:B--2---:R-:W-:Y:S01]  /*11540*/  IADD3 R3, PT, PT, R6, R0, RZ ;  /* 0x0000000006037210 */ /* 0x004fe20007ffe0ff */
[----:B------:R-:W-:Y:S01]  /*11550*/  STS [R5+0x2400], R17 ;  /* 0x0024001105007388 */ /* 0x000fe20000000800 */
[----:B------:R-:W-:Y:S01]  /*11560*/  F2FP.F16.F32.PACK_AB R10, R10, R160 ;  /* 0x000000a00a0a723e */ /* 0x000fe200000000ff */
[----:B------:R-:W-:Y:S01]  /*11570*/  FMUL.FTZ R190, R4, R190 ;  /* 0x000000be04be7220 */ /* 0x000fe20000410000 */
[----:B------:R-:W-:Y:S01]  /*11580*/  F2FP.F16.F32.PACK_AB R9, R9, R162 ;  /* 0x000000a20909723e */ /* 0x000fe200000000ff */
[----:B------:R-:W-:Y:S01]  /*11590*/  STS [R3], R16 ;  /* 0x0000001003007388 */ /* 0x000fe20000000800 */
[----:B---3--:R-:W-:Y:S01]  /*115a0*/  IADD3 R2, PT, PT, R0, 0x40, RZ ;  /* 0x0000004000027810 */ /* 0x008fe20007ffe0ff */
[----:B------:R-:W-:Y:S01]  /*115b0*/  FMUL.FTZ R28, R4, R191 ;  /* 0x000000bf041c7220 */ /* 0x000fe20000410000 */
[----:B------:R-:W-:Y:S01]  /*115c0*/  @P4 IADD3 R2, PT, PT, R0, -0x40, RZ ;  /* 0xffffffc000024810 */ /* 0x000fe20007ffe0ff */
[----:B------:R-:W-:Y:S01]  /*115d0*/  STS [R3+0x400], R15 ;  /* 0x0004000f03007388 */ /* 0x000fe20000000800 */
[----:B------:R-:W-:Y:S01]  /*115e0*/  F2FP.F16.F32.PACK_AB R23, R23, R168 ;  /* 0x000000a81717723e */ /* 0x000fe200000000ff */
[----:B------:R-:W-:Y:S01]  /*115f0*/  FMUL.FTZ R194, R4, R194 ;  /* 0x000000c204c27220 */ /* 0x000fe20000410000 */
[----:B------:R-:W-:Y:S01]  /*11600*/  F2FP.F16.F32.PACK_AB R22, R22, R170 ;  /* 0x000000aa1616723e */ /* 0x000fe200000000ff */
[----:B------:R-:W-:Y:S01]  /*11610*/  FMUL.FTZ R4, R4, R195 ;  /* 0x000000c304047220 */ /* 0x000fe20000410000 */
[----:B------:R-:W-:-:S02]  /*11620*/  F2FP.F16.F32.PACK_AB R20, R20, R180 ;  /* 0x000000b41414723e */ /* 0x000fc400000000ff */
[----:B------:R-:W-:Y:S02]  /*11630*/  F2FP.F16.F32.PACK_AB R19, R19, R182 ;  /* 0x000000b61313723e */ /* 0x000fe400000000ff */
[----:B----4-:R-:W-:Y:S01]  /*11640*/  IADD3 R0, PT, PT, R35, R3, RZ ;  /* 0x0000000323007210 */ /* 0x010fe20007ffe0ff */
[----:B------:R1:W2:Y:S01]  /*11650*/  @P3 MUFU.LG2 R8, R36 ;  /* 0x0000002400083308 */ /* 0x0002a20000000c00 */
[----:B------:R-:W-:Y:S02]  /*11660*/  F2FP.F16.F32.PACK_AB R21, R21, R172 ;  /* 0x000000ac1515723e */ /* 0x000fe400000000ff */
[----:B------:R-:W-:Y:S01]  /*11670*/  F2FP.F16.F32.PACK_AB R25, R25, R174 ;  /* 0x000000ae1919723e */ /* 0x000fe200000000ff */
[----:B------:R-:W-:Y:S01]  /*11680*/  STS [R0], R12 ;  /* 0x0000000c00007388 */ /* 0x000fe20000000800 */
[----:B------:R-:W-:Y:S02]  /*11690*/  F2FP.F16.F32.PACK_AB R24, R24, R176 ;  /* 0x000000b01818723e */ /* 0x000fe400000000ff */
[----:B------:R-:W-:Y:S01]  /*116a0*/  F2FP.F16.F32.PACK_AB R32, R32, R178 ;  /* 0x000000b22020723e */ /* 0x000fe200000000ff */
[----:B------:R-:W-:Y:S01]  /*116b0*/  STS [R0+0x400], R11 ;  /* 0x0004000b00007388 */ /* 0x000fe20000000800 */
[----:B------:R-:W-:-:S02]  /*116c0*/  F2FP.F16.F32.PACK_AB R31, R31, R184 ;  /* 0x000000b81f1f723e */ /* 0x000fc400000000ff */
[----:B------:R-:W-:Y:S01]  /*116d0*/  F2FP.F16.F32.PACK_AB R30, R30, R186 ;  /* 0x000000ba1e1e723e */ /* 0x000fe200000000ff */
[----:B------:R-:W-:Y:S01]  /*116e0*/  STS [R3+0x2000], R14 ;  /* 0x0020000e03007388 */ /* 0x000fe20000000800 */
[----:B------:R-:W-:Y:S02]  /*116f0*/  F2FP.F16.F32.PACK_AB R27, R27, R196 ;  /* 0x000000c41b1b723e */ /* 0x000fe400000000ff */
[----:B------:R-:W-:Y:S01]  /*11700*/  F2FP.F16.F32.PACK_AB R26, R26, R198 ;  /* 0x000000c61a1a723e */ /* 0x000fe200000000ff */
[----:B------:R3:W-:Y:S01]  /*11710*/  STS [R3+0x2400], R13 ;  /* 0x0024000d03007388 */ /* 0x0007e20000000800 */
[----:B------:R-:W-:Y:S02]  /*11720*/  F2FP.F16.F32.PACK_AB R29, R29, R188 ;  /* 0x000000bc1d1d723e */ /* 0x000fe400000000ff */
[----:B------:R-:W-:Y:S01]  /*11730*/  F2FP.F16.F32.PACK_AB R28, R28, R190 ;  /* 0x000000be1c1c723e */ /* 0x000fe200000000ff */
[----:B------:R4:W-:Y:S01]  /*11740*/  STS [R0+0x2000], R10 ;  /* 0x0020000a00007388 */ /* 0x0009e20000000800 */
[----:B------:R-:W-:-:S03]  /*11750*/  F2FP.F16.F32.PACK_AB R33, R33, R192 ;  /* 0x000000c02121723e */ /* 0x000fc600000000ff */
        /* <DEDUP_REMOVED lines=34> */
.L_x_102:
        /* <DEDUP_REMOVED lines=74> */
.L_x_104:
[----:B------:R-:W-:Y:S05]  /*11e20*/  BSYNC.RECONVERGENT B0 ;  /* 0x0000000000007941 */ /* 0x000fea0003800200 */
.L_x_103:
        /* <DEDUP_REMOVED lines=37> */
.L_x_106:
[----:B------:R-:W-:Y:S05]  /*12080*/  BSYNC.RECONVERGENT B0 ;  /* 0x0000000000007941 */ /* 0x000fea0003800200 */
.L_x_105:
        /* <DEDUP_REMOVED lines=17> */
.L_x_108:
[----:B------:R-:W-:Y:S05]  /*121a0*/  BSYNC.RECONVERGENT B0 ;  /* 0x0000000000007941 */ /* 0x000fea0003800200 */
.L_x_107:
        /* <DEDUP_REMOVED lines=16> */
.L_x_110:
[----:B------:R-:W-:Y:S05]  /*122b0*/  BSYNC.RECONVERGENT B0 ;  /* 0x0000000000007941 */ /* 0x000fea0003800200 */
.L_x_109:
        /* <DEDUP_REMOVED lines=16> */
.L_x_112:
[----:B------:R-:W-:Y:S05]  /*123c0*/  BSYNC.RECONVERGENT B0 ;  /* 0x0000000000007941 */ /* 0x000fea0003800200 */
.L_x_111:
        /* <DEDUP_REMOVED lines=16> */
.L_x_114:
[----:B------:R-:W-:Y:S05]  /*124d0*/  BSYNC.RECONVERGENT B0 ;  /* 0x0000000000007941 */ /* 0x000fea0003800200 */
.L_x_113:
        /* <DEDUP_REMOVED lines=16> */
.L_x_116:
[----:B------:R-:W-:Y:S05]  /*125e0*/  BSYNC.RECONVERGENT B0 ;  /* 0x0000000000007941 */ /* 0x000fea0003800200 */
.L_x_115:
        /* <DEDUP_REMOVED lines=16> */
.L_x_118:
[----:B------:R-:W-:Y:S05]  /*126f0*/  BSYNC.RECONVERGENT B0 ;  /* 0x0000000000007941 */ /* 0x000fea0003800200 */
.L_x_117:
        /* <DEDUP_REMOVED lines=15> */
.L_x_119:
        /* <DEDUP_REMOVED lines=9> */
.L_x_2687:


//--------------------- .text._ZN5flash16flash_fwd_kernelI23Flash_fwd_kernel_traitsILi64ELi128ELi128ELi4ELb0ELb0EN7cutlass6half_tE19Flash_kernel_traitsILi64ELi128ELi128ELi4ES3_EELb0ELb0ELb0ELb0ELb1ELb1ELb0ELb0EEEvNS_16Flash_fwd_paramsE --------------------------
	.section	.text._ZN5flash16flash_fwd_kernelI23Flash_fwd_kernel_traitsILi64ELi128ELi128ELi4ELb0ELb0EN7cutlass6half_tE19Flash_kernel_traitsILi64ELi128ELi128ELi4ES3_EELb0ELb0ELb0ELb0ELb1ELb1ELb0ELb0EEEvNS_16Flash_fwd_paramsE,"ax",@progbits
	.align	128
        .global         _ZN5flash16flash_fwd_kernelI23Flash_fwd_kernel_traitsILi64ELi128ELi128ELi4ELb0ELb0EN7cutlass6half_tE19Flash_kernel_traitsILi64ELi128ELi128ELi4ES3_EELb0ELb0ELb0ELb0ELb1ELb1ELb0ELb0EEEvNS_16Flash_fwd_paramsE
        .type           _ZN5flash16flash_fwd_kernelI23Flash_fwd_kernel_traitsILi64ELi128ELi128ELi4ELb0ELb0EN7cutlass6half_tE19Flash_kernel_traitsILi64ELi128ELi128ELi4ES3_EELb0ELb0ELb0ELb0ELb1ELb1ELb0ELb0EEEvNS_16Flash_fwd_paramsE,@function
        .size           _ZN5flash16flash_fwd_kernelI23Flash_fwd_kernel_traitsILi64ELi128ELi128ELi4ELb0ELb0EN7cutlass6half_tE19Flash_kernel_traitsILi64ELi128ELi128ELi4ES3_EELb0ELb0ELb0ELb0ELb1ELb1ELb0ELb0EEEvNS_16Flash_fwd_paramsE,(.L_x_2688 - _ZN5flash16flash_fwd_kernelI23Flash_fwd_kernel_traitsILi64ELi128ELi128ELi4ELb0ELb0EN7cutlass6half_tE19Flash_kernel_traitsILi64ELi128ELi128ELi4ES3_EELb0ELb0ELb0ELb0ELb1ELb1ELb0ELb0EEEvNS_16Flash_fwd_paramsE)
        .other          _ZN5flash16flash_fwd_kernelI23Flash_fwd_kernel_traitsILi64ELi128ELi128ELi4ELb0ELb0EN7cutlass6half_tE19Flash_kernel_traitsILi64ELi128ELi128ELi4ES3_EELb0ELb0ELb0ELb0ELb1ELb1ELb0ELb0EEEvNS_16Flash_fwd_paramsE,@"STO_CUDA_ENTRY STV_DEFAULT"
_ZN5flash16flash_fwd_kernelI23Flash_fwd_kernel_traitsILi64ELi128ELi128ELi4ELb0ELb0EN7cutlass6half_tE19Flash_kernel_traitsILi64ELi128ELi128ELi4ES3_EELb0ELb0ELb0ELb0ELb1ELb1ELb0ELb0EEEvNS_16Flash_fwd_paramsE:
.text._ZN5flash16flash_fwd_kernelI23Flash_fwd_kernel_traitsILi64ELi128ELi128ELi4ELb0ELb0EN7cutlass6half_tE19Flash_kernel_traitsILi64ELi128ELi128ELi4ES3_EELb0ELb0ELb0ELb0ELb1ELb1ELb0ELb0EEEvNS_16Flash_fwd_paramsE:
[----:B------:R-:W1:Y:S08]  /*0000*/  LDC R1, c[0x0][0x37c] ;  /* 0x0000df00ff017b82 */ /* 0x000e700000000800 */
[----:B------:R-:W2:Y:S01]  /*0010*/  LDC.64 R4, c[0x0][0x470] ;  /* 0x00011c00ff047b82 */ /* 0x000ea20000000a00 */
[----:B------:R-:W3:Y:S01]  /*0020*/  S2R R53, SR_CTAID.Y ;  /* 0x0000000000357919 */ /* 0x000ee20000002600 */
[----:B------:R-:W4:Y:S01]  /*0030*/  LDCU.64 UR20, c[0x0][0x358] ;  /* 0x00006b00ff1477ac */ /* 0x000f220008000a00 */
[----:B------:R-:W-:-:S02]  /*0040*/  IMAD.MOV.U32 R173, RZ, RZ, RZ ;  /* 0x000000ffffad7224 */ /* 0x000fc400078e00ff */
[----:B-1----:R-:W-:-:S03]  /*0050*/  VIADD R1, R1, 0xffffff50 ;  /* 0xffffff5001017836 */ /* 0x002fc60000000000 */
[----:B------:R-:W1:Y:S08]  /*0060*/  LDC.64 R2, c[0x0][0x478] ;  /* 0x00011e00ff027b82 */ /* 0x000e700000000a00 */
[----:B------:R-:W4:Y:S01]  /*0070*/  S2UR UR22, SR_CTAID.X ;  /* 0x00000000001679c3 */ /* 0x000f220000002500 */
[----:B--2---:R-:W-:-:S07]  /*0080*/  ISETP.NE.U32.AND P0, PT, R4, RZ, PT ;  /* 0x000000ff0400720c */ /* 0x004fce0003f05070 */
[----:B------:R-:W2:Y:S01]  /*0090*/  LDC R0, c[0x0][0x434] ;  /* 0x00010d00ff007b82 */ /* 0x000ea20000000800 */
[----:B------:R-:W-:Y:S02]  /*00a0*/  ISETP.NE.AND.EX P0, PT, R5, RZ, PT, P0 ;  /* 0x000000ff0500720c */ /* 0x000fe40003f05300 */
[----:B-1----:R-:W-:-:S04]  /*00b0*/  ISETP.NE.U32.AND P3, PT, R2, RZ, PT ;  /* 0x000000ff0200720c */ /* 0x002fc80003f65070 */
[----:B------:R-:W-:-:S07]  /*00c0*/  ISETP.NE.AND.EX P3, PT, R3, RZ, PT, P3 ;  /* 0x000000ff0300720c */ /* 0x000fce0003f65330 */
[----:B------:R-:W3:Y:S08]  /*00d0*/  @P0 LDC.64 R6, c[0x0][0x470] ;  /* 0x00011c00ff060b82 */ /* 0x000ef00000000a00 */
[----:B------:R-:W1:Y:S01]  /*00e0*/  @P3 LDC.64 R4, c[0x0][0x478] ;  /* 0x00011e00ff043b82 */ /* 0x000e620000000a00 */
[----:B---3--:R-:W-:-:S05]  /*00f0*/  @P0 IMAD.WIDE.U32 R2, R53, 0x4, R6 ;  /* 0x0000000435020825 */ /* 0x008fca00078e0006 */
[----:B----4-:R1:W5:Y:S02]  /*0100*/  @P0 LDG.E R173, desc[UR20][R2.64] ;  /* 0x0000001402ad0981 */ /* 0x010364000c1e1900 */
[----:B-1----:R-:W-:-:S05]  /*0110*/  @P3 IMAD.WIDE.U32 R2, R53, 0x4, R4 ;  /* 0x0000000435023825 */ /* 0x002fca00078e0004 */
[----:B------:R1:W5:Y:S01]  /*0120*/  @P3 LDG.E R12, desc[UR20][R2.64] ;  /* 0x00000014020c3981 */ /* 0x000362000c1e1900 */
[----:B------:R-:W-:-:S06]  /*0130*/  USHF.L.U32 UR4, UR22, 0x7, URZ ;  /* 0x0000000716047899 */ /* 0x000fcc00080006ff */
[----:B--2---:R-:W-:-:S13]  /*0140*/  ISETP.LE.AND P0, PT, R0, UR4, PT ;  /* 0x0000000400007c0c */ /* 0x004fda000bf03270 */
[----:B------:R-:W-:Y:S05]  /*0150*/  @P0 EXIT ;  /* 0x000000000000094d */ /* 0x000fea0003800000 */
[----:B------:R-:W2:Y:S01]  /*0160*/  LDC R14, c[0x0][0x3e8] ;  /* 0x0000fa00ff0e7b82 */ /* 0x000ea20000000800 */
[----:B------:R-:W3:Y:S01]  /*0170*/  S2R R20, SR_CTAID.Z ;  /* 0x0000000000147919 */ /* 0x000ee20000002700 */
[----:B------:R-:W4:Y:S01]  /*0180*/  LDCU.128 UR16, c[0x0][0x3a0] ;  /* 0x00007400ff1077ac */ /* 0x000f220008000c00 */
[--C-:B-----5:R-:W-:Y:S01]  /*0190*/  SHF.R.S32.HI R252, RZ, 0x1f, R173.reuse ;  /* 0x0000001ffffc7819 */ /* 0x120fe200000114ad */
[----:B------:R-:W-:Y:S01]  /*01a0*/  @P3 IMAD.IADD R212, R12, 0x1, -R173 ;  /* 0x000000010cd43824 */ /* 0x000fe200078e0aad */
[----:B------:R-:W3:Y:S01]  /*01b0*/  S2R R213, SR_TID.X ;  /* 0x0000000000d57919 */ /* 0x000ee20000002100 */
[----:B------:R-:W-:Y:S01]  /*01c0*/  MOV R43, RZ ;  /* 0x000000ff002b7202 */ /* 0x000fe20000000f00 */
[----:B------:R-:W3:Y:S01]  /*01d0*/  LDCU.128 UR4, c[0x0][0x3d0] ;  /* 0x00007a00ff0477ac */ /* 0x000ee20008000c00 */
[----:B------:R-:W1:Y:S01]  /*01e0*/  LDC.64 R6, c[0x0][0x3b8] ;  /* 0x0000ee00ff067b82 */ /* 0x000e620000000a00 */
[----:B------:R-:W-:Y:S01]  /*01f0*/  IMAD.MOV.U32 R244, RZ, RZ, 0x20 ;  /* 0x00000020fff47424 */ /* 0x000fe200078e00ff */
[----:B------:R-:W3:Y:S01]  /*0200*/  LDCU.128 UR8, c[0x0][0x380] ;  /* 0x00007000ff0877ac */ /* 0x000ee20008000c00 */
[----:B------:R-:W3:Y:S05]  /*0210*/  LDCU.128 UR12, c[0x0][0x390] ;  /* 0x00007200ff0c77ac */ /* 0x000eea0008000c00 */
[----:B------:R-:W3:Y:S01]  /*0220*/  @!P3 LDC.64 R8, c[0x0][0x488] ;  /* 0x00012200ff08bb82 */ /* 0x000ee20000000a00 */
[----:B------:R-:W-:Y:S01]  /*0230*/  UIMAD.WIDE.U32 UR22, UR22, 0x80, URZ ;  /* 0x00000080161678a5 */ /* 0x000fe2000f8e00ff */
[----:B----4-:R-:W-:Y:S01]  /*0240*/  IMAD R52, R53, UR19, RZ ;  /* 0x0000001335347c24 */ /* 0x010fe2000f8e02ff */
[----:B--2---:R-:W-:-:S05]  /*0250*/  IABS R0, R14 ;  /* 0x0000000e00007213 */ /* 0x004fca0000000000 */
[----:B------:R-:W2:Y:S01]  /*0260*/  @!P3 LDC.64 R10, c[0x0][0x438] ;  /* 0x00010e00ff0abb82 */ /* 0x000ea20000000a00 */
[----:B------:R-:W-:Y:S01]  /*0270*/  IMAD.MOV.U32 R13, RZ, RZ, R0 ;  /* 0x000000ffff0d7224 */ /* 0x000fe200078e0000 */
[----:B-1----:R-:W-:-:S03]  /*0280*/  SHF.L.U64.HI R250, R6, 0x7, R7 ;  /* 0x0000000706fa7819 */ /* 0x002fc60000010207 */
[----:B------:R-:W1:Y:S01]  /*0290*/  I2F.RP R2, R13 ;  /* 0x0000000d00027306 */ /* 0x000e620000209400 */
[----:B---3--:R-:W-:Y:S01]  /*02a0*/  IABS R4, R20 ;  /* 0x0000001400047213 */ /* 0x008fe20000000000 */
[C---:B------:R-:W-:Y:S01]  /*02b0*/  IMAD.SHL.U32 R247, R6.reuse, 0x80, RZ ;  /* 0x0000008006f77824 */ /* 0x040fe200078e00ff */
[----:B------:R-:W-:Y:S01]  /*02c0*/  SHF.L.U64.HI R77, R6, 0x4, R7 ;  /* 0x00000004064d7819 */ /* 0x000fe20000010207 */
[C---:B------:R-:W-:Y:S01]  /*02d0*/  IMAD.SHL.U32 R15, R213.reuse, 0x8, RZ ;  /* 0x00000008d50f7824 */ /* 0x040fe200078e00ff */
[----:B------:R-:W-:Y:S01]  /*02e0*/  SHF.R.U32.HI R238, RZ, 0x3, R213 ;  /* 0x00000003ffee7819 */ /* 0x000fe200000116d5 */
[----:B------:R-:W-:Y:S01]  /*02f0*/  IMAD.SHL.U32 R246, R213, 0x40, RZ ;  /* 0x00000040d5f67824 */ /* 0x000fe200078e00ff */
[----:B------:R-:W-:Y:S01]  /*0300*/  @!P3 ISETP.NE.U32.AND P2, PT, R8, RZ, PT ;  /* 0x000000ff0800b20c */ /* 0x000fe20003f45070 */
[C---:B------:R-:W-:Y:S01]  /*0310*/  IMAD.SHL.U32 R78, R6.reuse, 0x10, RZ ;  /* 0x00000010064e7824 */ /* 0x040fe200078e00ff */
[----:B------:R-:W-:Y:S01]  /*0320*/  LOP3.LUT R214, R15, 0x38, RZ, 0xc0, !PT ;  /* 0x000000380fd67812 */ /* 0x000fe200078ec0ff */
[----:B------:R-:W-:Y:S01]  /*0330*/  STL [R1+0x20], R15 ;  /* 0x0000200f01007387 */ /* 0x000fe20000100800 */
[----:B------:R-:W-:Y:S01]  /*0340*/  @!P3 ISETP.NE.AND.EX P2, PT, R9, RZ, PT, P2 ;  /* 0x000000ff0900b20c */ /* 0x000fe20003f45320 */
[C---:B------:R-:W-:Y:S01]  /*0350*/  IMAD.SHL.U32 R79, R6.reuse, 0x20, RZ ;  /* 0x00000020064f7824 */ /* 0x040fe200078e00ff */
[----:B------:R-:W-:Y:S01]  /*0360*/  LOP3.LUT R8, R213, 0x38, RZ, 0xc0, !PT ;  /* 0x00000038d5087812 */ /* 0x000fe200078ec0ff */
[----:B------:R-:W-:Y:S01]  /*0370*/  IMAD.MOV.U32 R42, RZ, RZ, R214 ;  /* 0x000000ffff2a7224 */ /* 0x000fe200078e00d6 */
[----:B-1----:R-:W1:Y:S01]  /*0380*/  MUFU.RCP R2, R2 ;  /* 0x0000000200027308 */ /* 0x002e620000001000 */
[----:B--2---:R-:W-:Y:S01]  /*0390*/  @!P3 SEL R9, R11, RZ, P2 ;  /* 0x000000ff0b09b207 */ /* 0x004fe20001000000 */
[----:B------:R-:W-:Y:S01]  /*03a0*/  IMAD.SHL.U32 R239, R6, 0x40, RZ ;  /* 0x0000004006ef7824 */ /* 0x000fe200078e00ff */
[----:B------:R-:W-:Y:S01]  /*03b0*/  LOP3.LUT R49, R214, 0x1c0, R246, 0xf8, !PT ;  /* 0x000001c0d6317812 */ /* 0x000fe200078ef8f6 */
[----:B------:R-:W2:Y:S01]  /*03c0*/  LDC.64 R18, c[0x0][0x3c8] ;  /* 0x0000f200ff127b82 */ /* 0x000ea20000000a00 */
[----:B------:R-:W-:Y:S01]  /*03d0*/  @!P3 IADD3 R212, PT, PT, R9, R10, -R173 ;  /* 0x0000000a09d4b210 */ /* 0x000fe20007ffe8ad */
[----:B------:R-:W-:Y:S01]  /*03e0*/  IMAD.SHL.U32 R10, R213, 0x20, RZ ;  /* 0x00000020d50a7824 */ /* 0x000fe200078e00ff */
[----:B------:R-:W-:Y:S01]  /*03f0*/  LOP3.LUT R11, R246, 0x400, RZ, 0xc0, !PT ;  /* 0x00000400f60b7812 */ /* 0x000fe200078ec0ff */
[----:B------:R-:W-:Y:S01]  /*0400*/  STL [R1+0x1c], R49 ;  /* 0x00001c3101007387 */ /* 0x000fe20000100800 */
[----:B------:R-:W-:-:S02]  /*0410*/  SHF.L.U64.HI R172, R6, 0x5, R7 ;  /* 0x0000000506ac7819 */ /* 0x000fc40000010207 */
[----:B------:R-:W-:Y:S01]  /*0420*/  SHF.L.U64.HI R245, R6, 0x6, R7 ;  /* 0x0000000606f57819 */ /* 0x000fe20000010207 */
[----:B------:R-:W3:Y:S01]  /*0430*/  LDC.64 R174, c[0x0][0x3c0] ;  /* 0x0000f000ffae7b82 */ /* 0x000ee20000000a00 */
[----:B------:R-:W-:Y:S02]  /*0440*/  LOP3.LUT R21, R238, UR22, RZ, 0xfc, !PT ;  /* 0x00000016ee157c12 */ /* 0x000fe4000f8efcff */
[----:B------:R-:W-:Y:S01]  /*0450*/  SHF.R.U32.HI R215, RZ, 0x1, R213 ;  /* 0x00000001ffd77819 */ /* 0x000fe200000116d5 */
[----:B-1----:R-:W-:-:S04]  /*0460*/  VIADD R2, R2, 0xffffffe ;  /* 0x0ffffffe02027836 */ /* 0x002fc80000000000 */
[----:B------:R-:W1:Y:S02]  /*0470*/  F2I.FTZ.U32.TRUNC.NTZ R3, R2 ;  /* 0x0000000200037305 */ /* 0x000e64000021f000 */
[----:B-1----:R-:W-:Y:S02]  /*0480*/  IMAD.MOV R0, RZ, RZ, -R3 ;  /* 0x000000ffff007224 */ /* 0x002fe400078e0a03 */
[----:B------:R-:W-:Y:S02]  /*0490*/  IMAD.MOV.U32 R2, RZ, RZ, RZ ;  /* 0x000000ffff027224 */ /* 0x000fe400078e00ff */
[----:B------:R-:W-:-:S04]  /*04a0*/  IMAD R0, R0, R13, RZ ;  /* 0x0000000d00007224 */ /* 0x000fc800078e02ff */
[----:B------:R-:W-:-:S04]  /*04b0*/  IMAD.HI.U32 R0, R3, R0, R2 ;  /* 0x0000000003007227 */ /* 0x000fc800078e0002 */
[----:B------:R-:W-:Y:S02]  /*04c0*/  IMAD.MOV.U32 R3, RZ, RZ, R4 ;  /* 0x000000ffff037224 */ /* 0x000fe400078e0004 */
[----:B------:R-:W-:-:S04]  /*04d0*/  IMAD.WIDE.U32 R4, R173, R6, R42 ;  /* 0x00000006ad047225 */ /* 0x000fc800078e002a */
[----:B------:R-:W-:-:S04]  /*04e0*/  IMAD.HI.U32 R0, R0, R3, RZ ;  /* 0x0000000300007227 */ /* 0x000fc800078e00ff */
[----:B------:R-:W-:-:S04]  /*04f0*/  IMAD.MOV R2, RZ, RZ, -R0 ;  /* 0x000000ffff027224 */ /* 0x000fc800078e0a00 */
[----:B------:R-:W-:Y:S02]  /*0500*/  IMAD R2, R13, R2, R3 ;  /* 0x000000020d027224 */ /* 0x000fe400078e0203 */
[----:B------:R-:W-:-:S03]  /*0510*/  IMAD R3, R252, R6, RZ ;  /* 0x00000006fc037224 */ /* 0x000fc600078e02ff */
[----:B------:R-:W-:Y:S01]  /*0520*/  ISETP.GT.U32.AND P1, PT, R13, R2, PT ;  /* 0x000000020d00720c */ /* 0x000fe20003f24070 */
[----:B------:R-:W-:-:S04]  /*0530*/  IMAD R3, R173, R7, R3 ;  /* 0x00000007ad037224 */ /* 0x000fc800078e0203 */
[----:B------:R-:W-:-:S08]  /*0540*/  IMAD.IADD R3, R5, 0x1, R3 ;  /* 0x0000000105037824 */ /* 0x000fd000078e0203 */
[----:B------:R-:W-:Y:S02]  /*0550*/  @!P1 IMAD.IADD R2, R2, 0x1, -R13 ;  /* 0x0000000102029824 */ /* 0x000fe400078e0a0d */
[----:B------:R-:W-:Y:S01]  /*0560*/  @!P1 VIADD R0, R0, 0x1 ;  /* 0x0000000100009836 */ /* 0x000fe20000000000 */
[----:B------:R-:W-:Y:S02]  /*0570*/  ISETP.NE.AND P1, PT, R14, RZ, PT ;  /* 0x000000ff0e00720c */ /* 0x000fe40003f25270 */
[----:B------:R-:W-:Y:S02]  /*0580*/  ISETP.GE.U32.AND P4, PT, R2, R13, PT ;  /* 0x0000000d0200720c */ /* 0x000fe40003f86070 */
[----:B------:R-:W-:-:S04]  /*0590*/  LOP3.LUT R2, R20, R14, RZ, 0x3c, !PT ;  /* 0x0000000e14027212 */ /* 0x000fc800078e3cff */
[----:B------:R-:W-:Y:S01]  /*05a0*/  ISETP.GE.AND P0, PT, R2, RZ, PT ;  /* 0x000000ff0200720c */ /* 0x000fe20003f06270 */
[----:B------:R-:W-:-:S04]  /*05b0*/  IMAD.MOV.U32 R2, RZ, RZ, R4 ;  /* 0x000000ffff027224 */ /* 0x000fc800078e0004 */
[----:B------:R-:W-:Y:S01]  /*05c0*/  IMAD.WIDE.U32 R4, R53, UR16, R2 ;  /* 0x0000001035047c25 */ /* 0x000fe2000f8e0002 */
[----:B------:R-:W-:-:S03]  /*05d0*/  LOP3.LUT R3, R15, 0x1f8, RZ, 0xc0, !PT ;  /* 0x000001f80f037812 */ /* 0x000fc600078ec0ff */
[----:B------:R-:W-:Y:S02]  /*05e0*/  @P4 VIADD R0, R0, 0x1 ;  /* 0x0000000100004836 */ /* 0x000fe40000000000 */
[----:B------:R-:W-:Y:S02]  /*05f0*/  IMAD R5, R53, UR17, R5 ;  /* 0x0000001135057c24 */ /* 0x000fe4000f8e0205 */
[----:B------:R-:W-:Y:S01]  /*0600*/  IMAD.MOV.U32 R2, RZ, RZ, R0 ;  /* 0x000000ffff027224 */ /* 0x000fe200078e0000 */
[----:B------:R-:W-:Y:S01]  /*0610*/  LOP3.LUT R0, R15, 0x1e00, RZ, 0xc0, !PT ;  /* 0x00001e000f007812 */ /* 0x000fe200078ec0ff */
[----:B------:R-:W-:-:S03]  /*0620*/  IMAD.WIDE.U32 R4, R238, R6, R4 ;  /* 0x00000006ee047225 */ /* 0x000fc600078e0004 */
[----:B------:R-:W-:Y:S01]  /*0630*/  LOP3.LUT R46, R0, R3, R8, 0xf6, !PT ;  /* 0x00000003002e7212 */ /* 0x000fe200078ef608 */
[----:B------:R-:W-:Y:S01]  /*0640*/  @!P0 IMAD.MOV R2, RZ, RZ, -R2 ;  /* 0x000000ffff028224 */ /* 0x000fe200078e0a02 */
[----:B------:R-:W-:Y:S01]  /*0650*/  LOP3.LUT R3, R213, 0x8, RZ, 0xc0, !PT ;  /* 0x00000008d5037812 */ /* 0x000fe200078ec0ff */
[----:B------:R-:W-:Y:S01]  /*0660*/  IMAD R5, R238, R7, R5 ;  /* 0x00000007ee057224 */ /* 0x000fe200078e0205 */
[----:B------:R-:W-:Y:S01]  /*0670*/  IADD3 R0, PT, PT, R212, 0x7f, RZ ;  /* 0x0000007fd4007810 */ /* 0x000fe20007ffe0ff */
[----:B------:R-:W1:Y:S01]  /*0680*/  LDC.64 R6, c[0x0][0x3b0] ;  /* 0x0000ec00ff067b82 */ /* 0x000e620000000a00 */
[----:B------:R-:W-:Y:S02]  /*0690*/  @!P1 LOP3.LUT R2, RZ, R14, RZ, 0x33, !PT ;  /* 0x0000000eff029212 */ /* 0x000fe400078e33ff */
[----:B------:R-:W-:Y:S02]  /*06a0*/  SHF.R.S32.HI R9, RZ, 0x1f, R0 ;  /* 0x0000001fff097819 */ /* 0x000fe40000011400 */
[----:B------:R-:W-:Y:S01]  /*06b0*/  LOP3.LUT R3, R49, R3, RZ, 0x3c, !PT ;  /* 0x0000000331037212 */ /* 0x000fe200078e3cff */
[----:B------:R-:W-:Y:S01]  /*06c0*/  IMAD.WIDE.U32 R4, R2, UR4, R4 ;  /* 0x0000000402047c25 */ /* 0x000fe2000f8e0004 */
[----:B------:R-:W-:-:S02]  /*06d0*/  SHF.R.S32.HI R12, RZ, 0x1f, R2 ;  /* 0x0000001fff0c7819 */ /* 0x000fc40000011402 */
[----:B------:R-:W-:Y:S01]  /*06e0*/  LEA.HI R13, R9, R0, RZ, 0x7 ;  /* 0x00000000090d7211 */ /* 0x000fe200078f38ff */
[----:B------:R-:W-:Y:S01]  /*06f0*/  IMAD R0, R3, 0x2, R11 ;  /* 0x0000000203007824 */ /* 0x000fe200078e020b */
[----:B------:R-:W-:Y:S01]  /*0700*/  LOP3.LUT R8, R246, 0x200, RZ, 0xc0, !PT ;  /* 0x00000200f6087812 */ /* 0x000fe200078ec0ff */
[----:B------:R-:W-:Y:S01]  /*0710*/  IMAD R3, R12, UR4, RZ ;  /* 0x000000040c037c24 */ /* 0x000fe2000f8e02ff */
[----:B------:R-:W-:Y:S01]  /*0720*/  LEA.HI.SX32 R44, R13, 0xffffffff, 0x19 ;  /* 0xffffffff0d2c7811 */ /* 0x000fe200078fcaff */
[----:B------:R4:W-:Y:S01]  /*0730*/  STL [R1+0x18], R13 ;  /* 0x0000180d01007387 */ /* 0x0009e20000100800 */
[----:B------:R-:W-:Y:S01]  /*0740*/  LEA R249, P0, R4, UR10, 0x1 ;  /* 0x0000000a04f97c11 */ /* 0x000fe2000f8008ff */
[C---:B------:R-:W-:Y:S01]  /*0750*/  IMAD R3, R2.reuse, UR5, R3 ;  /* 0x0000000502037c24 */ /* 0x040fe2000f8e0203 */
[----:B------:R-:W-:Y:S01]  /*0760*/  SHF.R.S32.HI R47, RZ, 0x1f, R44 ;  /* 0x0000001fff2f7819 */ /* 0x000fe2000001142c */
[----:B------:R-:W-:Y:S01]  /*0770*/  IMAD.WIDE.U32 R50, R2, UR6, RZ ;  /* 0x0000000602327c25 */ /* 0x000fe2000f8e00ff */
[----:B------:R-:W-:Y:S01]  /*0780*/  LOP3.LUT R48, R8, 0x7c00, R10, 0xf8, !PT ;  /* 0x00007c0008307812 */ /* 0x000fe200078ef80a */
[----:B------:R-:W2:Y:S01]  /*0790*/  S2UR UR5, SR_CgaCtaId ;  /* 0x00000000000579c3 */ /* 0x000ea20000008800 */
[----:B------:R-:W-:Y:S01]  /*07a0*/  UMOV UR4, 0x400 ;  /* 0x0000040000047882 */ /* 0x000fe20000000000 */
[----:B------:R-:W-:Y:S01]  /*07b0*/  IMAD.IADD R3, R5, 0x1, R3 ;  /* 0x0000000105037824 */ /* 0x000fe200078e0203 */
[----:B------:R-:W-:Y:S01]  /*07c0*/  STL.64 [R1+0x28], R50 ;  /* 0x0000283201007387 */ /* 0x000fe20000100a00 */
[----:B------:R-:W-:-:S03]  /*07d0*/  IMAD.WIDE.U32 R8, R247, R44, RZ ;  /* 0x0000002cf7087225 */ /* 0x000fc600078e00ff */
[----:B------:R-:W-:Y:S01]  /*07e0*/  LEA.HI.X R248, R4, UR11, R3, 0x1, P0 ;  /* 0x0000000b04f87c11 */ /* 0x000fe200080f0c03 */
[----:B------:R-:W-:Y:S01]  /*07f0*/  IMAD R3, R12, UR6, RZ ;  /* 0x000000060c037c24 */ /* 0x000fe2000f8e02ff */
[-C--:B------:R-:W-:Y:S01]  /*0800*/  LEA R38, P1, R8, R249.reuse, 0x1 ;  /* 0x000000f908267211 */ /* 0x080fe200078208ff */
[C---:B------:R-:W-:Y:S01]  /*0810*/  IMAD.WIDE.U32 R10, R53.reuse, UR14, R42 ;  /* 0x0000000e350a7c25 */ /* 0x040fe2000f8e002a */
[----:B------:R-:W-:Y:S03]  /*0820*/  STL [R1+0x30], R52 ;  /* 0x0000303401007387 */ /* 0x000fe60000100800 */
[----:B------:R-:W-:Y:S01]  /*0830*/  IMAD R45, R2, UR7, R3 ;  /* 0x00000007022d7c24 */ /* 0x000fe2000f8e0203 */
[----:B------:R-:W-:Y:S01]  /*0840*/  IADD3 R2, P0, PT, R78, R8, RZ ;  /* 0x000000084e027210 */ /* 0x000fe20007f1e0ff */
[----:B------:R-:W-:Y:S02]  /*0850*/  IMAD R11, R53, UR15, R11 ;  /* 0x0000000f350b7c24 */ /* 0x000fe4000f8e020b */
[----:B-1----:R-:W-:Y:S01]  /*0860*/  IMAD R17, R6, UR23, RZ ;  /* 0x0000001706117c24 */ /* 0x002fe2000f8e02ff */
[----:B------:R-:W-:Y:S01]  /*0870*/  IADD3 R4, P3, PT, R79, R2, RZ ;  /* 0x000000024f047210 */ /* 0x000fe20007f7e0ff */
[----:B----4-:R-:W-:Y:S01]  /*0880*/  IMAD R13, R250, R44, RZ ;  /* 0x0000002cfa0d7224 */ /* 0x010fe200078e02ff */
[----:B------:R-:W-:Y:S01]  /*0890*/  LEA R34, P5, R2, R249, 0x1 ;  /* 0x000000f902227211 */ /* 0x000fe200078a08ff */
[----:B------:R-:W-:-:S02]  /*08a0*/  IMAD R17, R21, R7, R17 ;  /* 0x0000000715117224 */ /* 0x000fc400078e0211 */
[----:B------:R-:W-:Y:S01]  /*08b0*/  IMAD R5, R47, R247, R13 ;  /* 0x000000f72f057224 */ /* 0x000fe200078e020d */
[----:B--2---:R-:W-:Y:S01]  /*08c0*/  ULEA UR5, UR5, UR4, 0x18 ;  /* 0x0000000405057291 */ /* 0x004fe2000f8ec0ff */
[----:B------:R-:W-:Y:S02]  /*08d0*/  IMAD.IADD R251, R51, 0x1, R45 ;  /* 0x0000000133fb7824 */ /* 0x000fe400078e022d */
[----:B------:R-:W-:Y:S01]  /*08e0*/  IMAD.IADD R9, R9, 0x1, R5 ;  /* 0x0000000109097824 */ /* 0x000fe200078e0205 */
[----:B------:R-:W-:Y:S02]  /*08f0*/  IADD3 R5, P4, PT, R2, R78, RZ ;  /* 0x0000004e02057210 */ /* 0x000fe40007f9e0ff */
[----:B------:R-:W-:Y:S02]  /*0900*/  VIADD R236, R0, UR5 ;  /* 0x0000000500ec7c36 */ /* 0x000fe40008000000 */
[----:B------:R-:W-:Y:S01]  /*0910*/  IMAD.X R3, R9, 0x1, R77, P0 ;  /* 0x0000000109037824 */ /* 0x000fe200000e064d */
[----:B------:R-:W-:-:S02]  /*0920*/  LEA.HI.X R39, R8, R248, R9, 0x1, P1 ;  /* 0x000000f808277211 */ /* 0x000fc400008f0c09 */
[----:B------:R-:W-:Y:S02]  /*0930*/  IADD3 R12, P1, PT, R239, R2, RZ ;  /* 0x00000002ef0c7210 */ /* 0x000fe40007f3e0ff */
[-C--:B------:R-:W-:Y:S02]  /*0940*/  IADD3 R9, P2, PT, R4, R78.reuse, RZ ;  /* 0x0000004e04097210 */ /* 0x080fe40007f5e0ff */
[----:B------:R-:W-:Y:S01]  /*0950*/  IADD3.X R8, PT, PT, R172, R3, RZ, P3, !PT ;  /* 0x00000003ac087210 */ /* 0x000fe20001ffe4ff */
[--C-:B------:R-:W-:Y:S01]  /*0960*/  IMAD.X R14, R245, 0x1, R3.reuse, P1 ;  /* 0x00000001f50e7824 */ /* 0x100fe200008e0603 */
[----:B------:R-:W-:Y:S02]  /*0970*/  IADD3 R13, P0, PT, R12, R78, RZ ;  /* 0x0000004e0c0d7210 */ /* 0x000fe40007f1e0ff */
[----:B------:R-:W-:Y:S01]  /*0980*/  LEA.HI.X R35, R2, R248, R3, 0x1, P5 ;  /* 0x000000f802237211 */ /* 0x000fe200028f0c03 */
[--C-:B------:R-:W-:Y:S01]  /*0990*/  IMAD.X R3, R3, 0x1, R77.reuse, P4 ;  /* 0x0000000103037824 */ /* 0x100fe200020e064d */
[-C--:B------:R-:W-:Y:S01]  /*09a0*/  LEA R30, P3, R5, R249.reuse, 0x1 ;  /* 0x000000f9051e7211 */ /* 0x080fe200078608ff */
[--C-:B------:R-:W-:Y:S01]  /*09b0*/  IMAD.X R2, R8, 0x1, R77.reuse, P2 ;  /* 0x0000000108027824 */ /* 0x100fe200010e064d */
[-C--:B------:R-:W-:Y:S01]  /*09c0*/  LEA R32, P1, R9, R249.reuse, 0x1 ;  /* 0x000000f909207211 */ /* 0x080fe200078208ff */
[----:B------:R-:W-:Y:S01]  /*09d0*/  IMAD.X R15, R14, 0x1, R77, P0 ;  /* 0x000000010e0f7824 */ /* 0x000fe200000e064d */
[----:B------:R-:W-:-:S02]  /*09e0*/  LEA R40, P0, R13, R249, 0x1 ;  /* 0x000000f90d287211 */ /* 0x000fc400078008ff */
[-C--:B------:R-:W-:Y:S02]  /*09f0*/  LEA.HI.X R31, R5, R248.reuse, R3, 0x1, P3 ;  /* 0x000000f8051f7211 */ /* 0x080fe400018f0c03 */
[----:B------:R-:W-:Y:S01]  /*0a00*/  LEA.HI.X R33, R9, R248, R2, 0x1, P1 ;  /* 0x000000f809217211 */ /* 0x000fe200008f0c02 */
[----:B------:R-:W-:Y:S01]  /*0a10*/  IMAD.WIDE.U32 R2, R20, R18, R10 ;  /* 0x0000001214027225 */ /* 0x000fe200078e000a */
[----:B------:R-:W-:Y:S02]  /*0a20*/  LEA R28, P2, R4, R249, 0x1 ;  /* 0x000000f9041c7211 */ /* 0x000fe400078408ff */
[----:B------:R-:W-:Y:S01]  /*0a30*/  LEA.HI.X R41, R13, R248, R15, 0x1, P0 ;  /* 0x000000f80d297211 */ /* 0x000fe200000f0c0f */
[C---:B------:R-:W-:Y:S01]  /*0a40*/  IMAD.SHL.U32 R10, R6.reuse, 0x40, RZ ;  /* 0x00000040060a7824 */ /* 0x040fe200078e00ff */
[----:B------:R-:W-:Y:S01]  /*0a50*/  SHF.L.U64.HI R5, R6, 0x4, R7 ;  /* 0x0000000406057819 */ /* 0x000fe20000010207 */
[----:B------:R-:W-:Y:S01]  /*0a60*/  IMAD R3, R20, R19, R3 ;  /* 0x0000001314037224 */ /* 0x000fe200078e0203 */
[----:B------:R-:W-:-:S02]  /*0a70*/  SHF.L.U64.HI R11, R6, 0x6, R7 ;  /* 0x00000006060b7819 */ /* 0x000fc40000010207 */
[----:B------:R-:W-:Y:S02]  /*0a80*/  SHF.L.U64.HI R9, R6, 0x5, R7 ;  /* 0x0000000506097819 */ /* 0x000fe40000010207 */
[----:B------:R-:W-:Y:S01]  /*0a90*/  IADD3 R7, P0, PT, R12, R79, RZ ;  /* 0x0000004f0c077210 */ /* 0x000fe20007f1e0ff */
[----:B------:R-:W-:Y:S01]  /*0aa0*/  IMAD.WIDE.U32 R10, R21, R6, R10 ;  /* 0x00000006150a7225 */ /* 0x000fe200078e000a */
[-C--:B------:R-:W-:Y:S02]  /*0ab0*/  LEA.HI.X R29, R4, R248.reuse, R8, 0x1, P2 ;  /* 0x000000f8041d7211 */ /* 0x080fe400010f0c08 */
[-C--:B------:R-:W-:Y:S01]  /*0ac0*/  LEA R26, P1, R12, R249.reuse, 0x1 ;  /* 0x000000f90c1a7211 */ /* 0x080fe200078208ff */
[C---:B------:R-:W-:Y:S02]  /*0ad0*/  IMAD.SHL.U32 R4, R6.reuse, 0x10, RZ ;  /* 0x0000001006047824 */ /* 0x040fe400078e00ff */
[----:B------:R-:W-:Y:S01]  /*0ae0*/  IMAD.SHL.U32 R8, R6, 0x20, RZ ;  /* 0x0000002006087824 */ /* 0x000fe200078e00ff */
[----:B------:R-:W-:Y:S01]  /*0af0*/  LEA.HI.X R27, R12, R248, R14, 0x1, P1 ;  /* 0x000000f80c1b7211 */ /* 0x000fe200008f0c0e */
[----:B------:R-:W-:Y:S01]  /*0b00*/  IMAD.X R16, R14, 0x1, R172, P0 ;  /* 0x000000010e107824 */ /* 0x000fe200000e06ac */
[----:B------:R-:W-:Y:S01]  /*0b10*/  LEA R36, P0, R7, R249, 0x1 ;  /* 0x000000f907247211 */ /* 0x000fe200078008ff */
[----:B------:R-:W-:-:S03]  /*0b20*/  IMAD.WIDE.U32 R14, R21, R6, R4 ;  /* 0x00000006150e7225 */ /* 0x000fc600078e0004 */
[----:B------:R-:W-:Y:S01]  /*0b30*/  LEA.HI.X R37, R7, R248, R16, 0x1, P0 ;  /* 0x000000f807257211 */ /* 0x000fe200000f0c10 */
[----:B------:R-:W-:Y:S01]  /*0b40*/  IMAD.WIDE.U32 R12, R21, R6, R8 ;  /* 0x00000006150c7225 */ /* 0x000fe200078e0008 */
[----:B------:R-:W-:Y:S02]  /*0b50*/  IADD3 R16, P1, PT, R8, R10, RZ ;  /* 0x0000000a08107210 */ /* 0x000fe40007f3e0ff */
[C---:B------:R-:W-:Y:S01]  /*0b60*/  IADD3 R19, P2, PT, R2.reuse, R14, RZ ;  /* 0x0000000e02137210 */ /* 0x040fe20007f5e0ff */
[C---:B------:R-:W-:Y:S01]  /*0b70*/  IMAD.IADD R7, R17.reuse, 0x1, R11 ;  /* 0x0000000111077824 */ /* 0x040fe200078e020b */
[----:B------:R-:W-:Y:S02]  /*0b80*/  IADD3 R13, PT, PT, R17, R13, RZ ;  /* 0x0000000d110d7210 */ /* 0x000fe40007ffe0ff */
[CC--:B------:R-:W-:Y:S01]  /*0b90*/  IADD3 R11, P0, PT, R2.reuse, R12.reuse, RZ ;  /* 0x0000000c020b7210 */ /* 0x0c0fe20007f1e0ff */
[----:B------:R-:W-:Y:S01]  /*0ba0*/  IMAD.X R8, R7, 0x1, R9, P1 ;  /* 0x0000000107087824 */ /* 0x000fe200008e0609 */
[----:B------:R-:W-:-:S02]  /*0bb0*/  IADD3 R22, P6, P5, R2, R12, R4 ;  /* 0x0000000c02167210 */ /* 0x000fc40007dde004 */
[----:B------:R-:W-:Y:S02]  /*0bc0*/  IADD3.X R15, PT, PT, R3, R17, R15, P2, !PT ;  /* 0x00000011030f7210 */ /* 0x000fe400017fe40f */
[CC--:B------:R-:W-:Y:S02]  /*0bd0*/  IADD3 R9, P4, PT, R2.reuse, R10.reuse, RZ ;  /* 0x0000000a02097210 */ /* 0x0c0fe40007f9e0ff */
[C-C-:B------:R-:W-:Y:S01]  /*0be0*/  IADD3 R23, P3, P2, R2.reuse, R10, R4.reuse ;  /* 0x0000000a02177210 */ /* 0x140fe20007a7e004 */
[--C-:B------:R-:W-:Y:S01]  /*0bf0*/  IMAD.X R10, R13, 0x1, R3.reuse, P0 ;  /* 0x000000010d0a7824 */ /* 0x100fe200000e0603 */
[----:B------:R-:W-:Y:S01]  /*0c00*/  IADD3 R24, P1, P0, R2, R16, R4 ;  /* 0x0000001002187210 */ /* 0x000fe2000783e004 */
[----:B------:R-:W-:Y:S01]  /*0c10*/  IMAD.X R4, R7, 0x1, R3, P4 ;  /* 0x0000000107047824 */ /* 0x000fe200020e0603 */
[----:B------:R-:W-:Y:S02]  /*0c20*/  IADD3.X R13, PT, PT, R3, R13, R5, P6, P5 ;  /* 0x0000000d030d7210 */ /* 0x000fe400037ea405 */
[----:B------:R-:W-:-:S02]  /*0c30*/  IADD3 R20, P5, PT, R16, R2, RZ ;  /* 0x0000000210147210 */ /* 0x000fc40007fbe0ff */
[C-C-:B------:R-:W-:Y:S02]  /*0c40*/  IADD3.X R25, PT, PT, R3.reuse, R8, R5.reuse, P1, P0 ;  /* 0x0000000803197210 */ /* 0x140fe40000fe0405 */
[----:B------:R-:W-:Y:S01]  /*0c50*/  IADD3.X R7, PT, PT, R3, R7, R5, P3, P2 ;  /* 0x0000000703077210 */ /* 0x000fe20001fe4405 */
[--C-:B------:R-:W-:Y:S01]  /*0c60*/  IMAD.X R5, R8, 0x1, R3.reuse, P5 ;  /* 0x0000000108057824 */ /* 0x100fe200028e0603 */
[----:B------:R-:W-:Y:S01]  /*0c70*/  LEA R18, P1, R19, UR8, 0x1 ;  /* 0x0000000813127c11 */ /* 0x000fe2000f8208ff */
[----:B------:R-:W-:Y:S01]  /*0c80*/  IMAD.WIDE.U32 R2, R21, R6, R2 ;  /* 0x0000000615027225 */ /* 0x000fe200078e0002 */
[----:B------:R-:W-:Y:S02]  /*0c90*/  LEA R14, P0, R11, UR8, 0x1 ;  /* 0x000000080b0e7c11 */ /* 0x000fe4000f8008ff */
[----:B------:R-:W-:Y:S01]  /*0ca0*/  LEA.HI.X R19, R19, UR9, R15, 0x1, P1 ;  /* 0x0000000913137c11 */ /* 0x000fe200088f0c0f */
[----:B------:R-:W-:Y:S01]  /*0cb0*/  IMAD.IADD R3, R3, 0x1, R17 ;  /* 0x0000000103037824 */ /* 0x000fe200078e0211 */
[----:B------:R-:W-:Y:S01]  /*0cc0*/  LEA.HI.X R15, R11, UR9, R10, 0x1, P0 ;  /* 0x000000090b0f7c11 */ /* 0x000fe200080f0c0a */
[----:B---3--:R-:W-:Y:S01]  /*0cd0*/  IMAD.SHL.U32 R17, R174, 0x20, RZ ;  /* 0x00000020ae117824 */ /* 0x008fe200078e00ff */
[----:B------:R-:W-:-:S02]  /*0ce0*/  LEA R10, P1, R22, UR8, 0x1 ;  /* 0x00000008160a7c11 */ /* 0x000fc4000f8208ff */
[----:B------:R-:W-:Y:S02]  /*0cf0*/  LEA R12, P2, R2, UR8, 0x1 ;  /* 0x00000008020c7c11 */ /* 0x000fe4000f8408ff */
[----:B------:R-:W-:Y:S02]  /*0d00*/  LEA.HI.X R11, R22, UR9, R13, 0x1, P1 ;  /* 0x00000009160b7c11 */ /* 0x000fe400088f0c0d */
[----:B------:R-:W-:Y:S02]  /*0d10*/  LEA.HI.X R13, R2, UR9, R3, 0x1, P2 ;  /* 0x00000009020d7c11 */ /* 0x000fe400090f0c03 */
[----:B------:R-:W-:Y:S02]  /*0d20*/  LEA R16, R46, UR5, 0x1 ;  /* 0x000000052e107c11 */ /* 0x000fe4000f8e08ff */
[----:B------:R-:W-:Y:S02]  /*0d30*/  LEA R8, P0, R9, UR8, 0x1 ;  /* 0x0000000809087c11 */ /* 0x000fe4000f8008ff */
[----:B------:R-:W-:Y:S01]  /*0d40*/  LEA R2, P2, R23, UR8, 0x1 ;  /* 0x0000000817027c11 */ /* 0x000fe2000f8408ff */
[----:B------:R-:W-:Y:S01]  /*0d50*/  @!PT LDS RZ, [RZ] ;  /* 0x00000000fffff984 */ /* 0x000fe20000000800 */
[----:B------:R-:W-:Y:S01]  /*0d60*/  @!PT LDS RZ, [RZ] ;  /* 0x00000000fffff984 */ /* 0x000fe20000000800 */
[----:B------:R-:W-:Y:S01]  /*0d70*/  @!PT LDS RZ, [RZ] ;  /* 0x00000000fffff984 */ /* 0x000fe20000000800 */
[----:B------:R-:W-:Y:S01]  /*0d80*/  LDGSTS.E.BYPASS.LTC128B.128 [R16], desc[UR20][R12.64] ;  /* 0x000000000c107fae */ /* 0x000fe2000b981a14 */
[----:B------:R-:W-:-:S02]  /*0d90*/  LEA.HI.X R9, R9, UR9, R4, 0x1, P0 ;  /* 0x0000000909097c11 */ /* 0x000fc400080f0c04 */
[----:B------:R-:W-:Y:S01]  /*0da0*/  LEA.HI.X R3, R23, UR9, R7, 0x1, P2 ;  /* 0x0000000917037c11 */ /* 0x000fe200090f0c07 */
[----:B------:R-:W-:Y:S01]  /*0db0*/  LDGSTS.E.BYPASS.LTC128B.128 [R16+0x800], desc[UR20][R18.64] ;  /* 0x0080000012107fae */ /* 0x000fe2000b981a14 */
[----:B------:R-:W-:Y:S02]  /*0dc0*/  LEA R6, P1, R20, UR8, 0x1 ;  /* 0x0000000814067c11 */ /* 0x000fe4000f8208ff */
[----:B------:R-:W-:Y:S01]  /*0dd0*/  LEA R4, P0, R24, UR8, 0x1 ;  /* 0x0000000818047c11 */ /* 0x000fe2000f8008ff */
[----:B------:R-:W-:Y:S01]  /*0de0*/  LDGSTS.E.BYPASS.LTC128B.128 [R16+0x1000], desc[UR20][R14.64] ;  /* 0x010000000e107fae */ /* 0x000fe2000b981a14 */
[----:B------:R-:W-:Y:S02]  /*0df0*/  LEA.HI.X R7, R20, UR9, R5, 0x1, P1 ;  /* 0x0000000914077c11 */ /* 0x000fe400088f0c05 */
[----:B------:R-:W-:Y:S01]  /*0e00*/  LEA.HI.X R5, R24, UR9, R25, 0x1, P0 ;  /* 0x0000000918057c11 */ /* 0x000fe200080f0c19 */
[----:B------:R1:W-:Y:S01]  /*0e10*/  LDGSTS.E.BYPASS.LTC128B.128 [R16+0x1800], desc[UR20][R10.64] ;  /* 0x018000000a107fae */ /* 0x0003e2000b981a14 */
[----:B------:R-:W-:-:S02]  /*0e20*/  SHF.L.U32 R22, R174, 0x4, RZ ;  /* 0x00000004ae167819 */ /* 0x000fc400000006ff */
[C-C-:B------:R-:W-:Y:S01]  /*0e30*/  SHF.L.U64.HI R24, R174.reuse, 0x4, R175.reuse ;  /* 0x00000004ae187819 */ /* 0x140fe200000102af */
[----:B------:R2:W-:Y:S01]  /*0e40*/  LDGSTS.E.BYPASS.LTC128B.128 [R16+0x2000], desc[UR20][R8.64] ;  /* 0x0200000008107fae */ /* 0x0005e2000b981a14 */
[----:B------:R-:W-:Y:S02]  /*0e50*/  SHF.L.U64.HI R23, R174, 0x5, R175 ;  /* 0x00000005ae177819 */ /* 0x000fe400000102af */
[C---:B------:R-:W-:Y:S01]  /*0e60*/  LOP3.LUT P6, RZ, R213.reuse, 0x2, RZ, 0xc0, !PT ;  /* 0x00000002d5ff7812 */ /* 0x040fe200078cc0ff */
[----:B------:R3:W-:Y:S01]  /*0e70*/  LDGSTS.E.BYPASS.LTC128B.128 [R16+0x2800], desc[UR20][R2.64] ;  /* 0x0280000002107fae */ /* 0x0007e2000b981a14 */
[----:B------:R-:W-:Y:S02]  /*0e80*/  LOP3.LUT P5, RZ, R213, 0x4, RZ, 0xc0, !PT ;  /* 0x00000004d5ff7812 */ /* 0x000fe400078ac0ff */
[----:B------:R-:W-:Y:S01]  /*0e90*/  SEL R76, R244, 0xffffffe0, !P6 ;  /* 0xffffffe0f44c7807 */ /* 0x000fe20007000000 */
[----:B------:R4:W-:Y:S04]  /*0ea0*/  LDGSTS.E.BYPASS.LTC128B.128 [R16+0x3000], desc[UR20][R6.64] ;  /* 0x0300000006107fae */ /* 0x0009e8000b981a14 */
[----:B------:R4:W-:Y:S04]  /*0eb0*/  LDGSTS.E.BYPASS.LTC128B.128 [R16+0x3800], desc[UR20][R4.64] ;  /* 0x0380000004107fae */ /* 0x0009e8000b981a14 */
[----:B------:R-:W-:Y:S04]  /*0ec0*/  LDGSTS.E.BYPASS.LTC128B.128 [R16+0x4000], desc[UR20][R38.64] ;  /* 0x0400000026107fae */ /* 0x000fe8000b981a14 */
[----:B------:R-:W-:Y:S01]  /*0ed0*/  LDGSTS.E.BYPASS.LTC128B.128 [R16+0x4800], desc[UR20][R34.64] ;  /* 0x0480000022107fae */ /* 0x000fe2000b981a14 */
[----:B-1----:R-:W-:-:S03]  /*0ee0*/  IMAD R10, R252, R174, RZ ;  /* 0x000000aefc0a7224 */ /* 0x002fc600078e02ff */
[----:B------:R-:W-:Y:S01]  /*0ef0*/  LDGSTS.E.BYPASS.LTC128B.128 [R16+0x5000], desc[UR20][R30.64] ;  /* 0x050000001e107fae */ /* 0x000fe2000b981a14 */
[----:B--2---:R-:W-:-:S03]  /*0f00*/  IMAD R8, R173, R175, R10 ;  /* 0x000000afad087224 */ /* 0x004fc600078e020a */
[----:B------:R-:W-:Y:S01]  /*0f10*/  LDGSTS.E.BYPASS.LTC128B.128 [R16+0x5800], desc[UR20][R28.64] ;  /* 0x058000001c107fae */ /* 0x000fe2000b981a14 */
[----:B---3--:R-:W-:-:S03]  /*0f20*/  IMAD.WIDE.U32 R2, R173, R174, R42 ;  /* 0x000000aead027225 */ /* 0x008fc600078e002a */
[----:B------:R1:W-:Y:S01]  /*0f30*/  LDGSTS.E.BYPASS.LTC128B.128 [R16+0x6000], desc[UR20][R32.64] ;  /* 0x0600000020107fae */ /* 0x0003e2000b981a14 */
[----:B------:R-:W-:-:S03]  /*0f40*/  IMAD.IADD R3, R3, 0x1, R8 ;  /* 0x0000000103037824 */ /* 0x000fc600078e0208 */
[----:B------:R-:W-:Y:S01]  /*0f50*/  LDGSTS.E.BYPASS.LTC128B.128 [R16+0x6800], desc[UR20][R26.64] ;  /* 0x068000001a107fae */ /* 0x000fe2000b981a14 */
[----:B----4-:R-:W-:-:S03]  /*0f60*/  IMAD.WIDE.U32 R6, R44, R174, RZ ;  /* 0x000000ae2c067225 */ /* 0x010fc600078e00ff */
[----:B------:R-:W-:Y:S01]  /*0f70*/  LDGSTS.E.BYPASS.LTC128B.128 [R16+0x7000], desc[UR20][R40.64] ;  /* 0x0700000028107fae */ /* 0x000fe2000b981a14 */
[----:B------:R-:W-:-:S03]  /*0f80*/  IMAD.WIDE.U32 R2, R53, UR18, R2 ;  /* 0x0000001235027c25 */ /* 0x000fc6000f8e0002 */
[----:B------:R-:W-:Y:S01]  /*0f90*/  LDGSTS.E.BYPASS.LTC128B.128 [R16+0x7800], desc[UR20][R36.64] ;  /* 0x0780000024107fae */ /* 0x000fe2000b981a14 */
[----:B------:R-:W-:Y:S02]  /*0fa0*/  IMAD.IADD R3, R3, 0x1, R52 ;  /* 0x0000000103037824 */ /* 0x000fe400078e0234 */
[-C--:B------:R-:W-:Y:S01]  /*0fb0*/  IMAD R5, R47, R174.reuse, RZ ;  /* 0x000000ae2f057224 */ /* 0x080fe200078e02ff */
[----:B------:R-:W0:Y:S01]  /*0fc0*/  LDGDEPBAR ;  /* 0x00000000000079af */ /* 0x000e220000000000 */
[----:B------:R-:W-:-:S04]  /*0fd0*/  IMAD.WIDE.U32 R2, R238, R174, R2 ;  /* 0x000000aeee027225 */ /* 0x000fc800078e0002 */
[-C--:B------:R-:W-:Y:S01]  /*0fe0*/  IMAD R8, R238, R175.reuse, R3 ;  /* 0x000000afee087224 */ /* 0x080fe200078e0203 */
[----:B------:R-:W-:Y:S01]  /*0ff0*/  IADD3 R4, P2, PT, R50, R2, RZ ;  /* 0x0000000232047210 */ /* 0x000fe20007f5e0ff */
[----:B------:R-:W-:Y:S01]  /*1000*/  IMAD R5, R44, R175, R5 ;  /* 0x000000af2c057224 */ /* 0x000fe200078e0205 */
[----:B------:R-:W-:Y:S02]  /*1010*/  LEA R3, P0, R6, R22, 0x7 ;  /* 0x0000001606037211 */ /* 0x000fe400078038ff */
[----:B------:R-:W-:Y:S01]  /*1020*/  LEA R2, P1, R4, UR12, 0x1 ;  /* 0x0000000c04027c11 */ /* 0x000fe2000f8208ff */
[----:B------:R-:W-:Y:S02]  /*1030*/  IMAD.X R8, R8, 0x1, R251, P2 ;  /* 0x0000000108087824 */ /* 0x000fe400010e06fb */
[----:B------:R-:W-:Y:S01]  /*1040*/  IMAD.IADD R5, R7, 0x1, R5 ;  /* 0x0000000107057824 */ /* 0x000fe200078e0205 */
[----:B------:R-:W-:Y:S02]  /*1050*/  LEA R14, P4, R3, R2, 0x1 ;  /* 0x00000002030e7211 */ /* 0x000fe400078808ff */
[----:B------:R-:W-:-:S02]  /*1060*/  LEA.HI.X R9, R4, UR13, R8, 0x1, P1 ;  /* 0x0000000d04097c11 */ /* 0x000fc400088f0c08 */
[C---:B------:R-:W-:Y:S02]  /*1070*/  LEA.HI.X R4, R6.reuse, R24, R5, 0x7, P0 ;  /* 0x0000001806047211 */ /* 0x040fe400000f3c05 */
[----:B------:R-:W-:Y:S02]  /*1080*/  IADD3 R8, P1, PT, R3, R22, RZ ;  /* 0x0000001603087210 */ /* 0x000fe40007f3e0ff */
[-C--:B------:R-:W-:Y:S02]  /*1090*/  LEA R20, P0, R6, R2.reuse, 0x8 ;  /* 0x0000000206147211 */ /* 0x080fe400078040ff */
[----:B------:R-:W-:Y:S01]  /*10a0*/  LEA R18, P2, R8, R2, 0x1 ;  /* 0x0000000208127211 */ /* 0x000fe200078408ff */
[----:B------:R-:W-:-:S04]  /*10b0*/  DEPBAR.LE SB0, 0x0 ;  /* 0x000080000000791a */ /* 0x000fc80000000000 */
[----:B------:R-:W-:Y:S01]  /*10c0*/  LEA.HI.X R21, R6, R9, R5, 0x8, P0 ;  /* 0x0000000906157211 */ /* 0x000fe200000f4405 */
[----:B------:R-:W-:Y:S01]  /*10d0*/  IMAD.X R6, R4, 0x1, R24, P1 ;  /* 0x0000000104067824 */ /* 0x000fe200008e0618 */
[----:B------:R-:W-:Y:S01]  /*10e0*/  BAR.SYNC.DEFER_BLOCKING 0x0 ;  /* 0x0000000000007b1d */ /* 0x000fe20000010000 */
[-C--:B------:R-:W-:Y:S02]  /*10f0*/  IADD3 R5, P0, PT, R17, R3.reuse, RZ ;  /* 0x0000000311057210 */ /* 0x080fe40007f1e0ff */
[----:B------:R-:W-:Y:S02]  /*1100*/  LEA R7, P1, R174, R3, 0x6 ;  /* 0x00000003ae077211 */ /* 0x000fe400078230ff */
[-C--:B------:R-:W-:Y:S01]  /*1110*/  LEA.HI.X R19, R8, R9.reuse, R6, 0x1, P2 ;  /* 0x0000000908137211 */ /* 0x080fe200010f0c06 */
[--C-:B------:R-:W-:Y:S01]  /*1120*/  IMAD.X R6, R23, 0x1, R4.reuse, P0 ;  /* 0x0000000117067824 */ /* 0x100fe200000e0604 */
[----:B------:R-:W-:Y:S02]  /*1130*/  IADD3 R8, P2, PT, R5, R22, RZ ;  /* 0x0000001605087210 */ /* 0x000fe40007f5e0ff */
[----:B------:R-:W-:-:S02]  /*1140*/  LEA.HI.X R15, R3, R9, R4, 0x1, P4 ;  /* 0x00000009030f7211 */ /* 0x000fc400020f0c04 */
[----:B------:R-:W-:Y:S01]  /*1150*/  LEA.HI.X R3, R174, R4, R175, 0x6, P1 ;  /* 0x00000004ae037211 */ /* 0x000fe200008f34af */
[----:B------:R-:W-:Y:S01]  /*1160*/  IMAD.X R11, R6, 0x1, R24, P2 ;  /* 0x00000001060b7824 */ /* 0x000fe200010e0618 */
[C---:B------:R-:W-:Y:S02]  /*1170*/  LEA R10, P2, R8.reuse, R2, 0x1 ;  /* 0x00000002080a7211 */ /* 0x040fe400078408ff */
[----:B------:R-:W-:Y:S02]  /*1180*/  IADD3 R22, P0, PT, R7, R22, RZ ;  /* 0x0000001607167210 */ /* 0x000fe40007f1e0ff */
[----:B------:R-:W-:Y:S02]  /*1190*/  LEA R12, P3, R5, R2, 0x1 ;  /* 0x00000002050c7211 */ /* 0x000fe400078608ff */
[----:B------:R-:W-:Y:S02]  /*11a0*/  IADD3 R17, P1, PT, R7, R17, RZ ;  /* 0x0000001107117210 */ /* 0x000fe40007f3e0ff */
[----:B------:R-:W-:-:S02]  /*11b0*/  LEA.HI.X R11, R8, R9, R11, 0x1, P2 ;  /* 0x00000009080b7211 */ /* 0x000fc400010f0c0b */
[----:B------:R-:W-:Y:S01]  /*11c0*/  LEA.HI.X R13, R5, R9, R6, 0x1, P3 ;  /* 0x00000009050d7211 */ /* 0x000fe200018f0c06 */
[C---:B------:R-:W-:Y:S01]  /*11d0*/  IMAD.X R5, R3.reuse, 0x1, R24, P0 ;  /* 0x0000000103057824 */ /* 0x040fe200000e0618 */
[----:B------:R-:W-:Y:S01]  /*11e0*/  IADD3.X R8, PT, PT, R3, R23, RZ, P1, !PT ;  /* 0x0000001703087210 */ /* 0x000fe20000ffe4ff */
[----:B------:R-:W-:Y:S01]  /*11f0*/  @!PT LDS RZ, [RZ] ;  /* 0x00000000fffff984 */ /* 0x000fe20000000800 */
[----:B------:R-:W-:Y:S01]  /*1200*/  @!PT LDS RZ, [RZ] ;  /* 0x00000000fffff984 */ /* 0x000fe20000000800 */
[----:B------:R-:W-:Y:S01]  /*1210*/  @!PT LDS RZ, [RZ] ;  /* 0x00000000fffff984 */ /* 0x000fe20000000800 */
[----:B------:R-:W-:Y:S01]  /*1220*/  LDGSTS.E.BYPASS.LTC128B.128 [R16+0x8000], desc[UR20][R20.64] ;  /* 0x0800000014107fae */ /* 0x000fe2000b981a14 */
[-C--:B------:R-:W-:Y:S02]  /*1230*/  LEA R6, P2, R7, R2.reuse, 0x1 ;  /* 0x0000000207067211 */ /* 0x080fe400078408ff */
[-C--:B------:R-:W-:Y:S01]  /*1240*/  LEA R4, P1, R22, R2.reuse, 0x1 ;  /* 0x0000000216047211 */ /* 0x080fe200078208ff */
[----:B------:R-:W-:Y:S01]  /*1250*/  LDGSTS.E.BYPASS.LTC128B.128 [R16+0x8800], desc[UR20][R14.64] ;  /* 0x088000000e107fae */ /* 0x000fe2000b981a14 */
[----:B------:R-:W-:Y:S02]  /*1260*/  LEA R2, P0, R17, R2, 0x1 ;  /* 0x0000000211027211 */ /* 0x000fe400078008ff */
[-C--:B------:R-:W-:Y:S01]  /*1270*/  LEA.HI.X R7, R7, R9.reuse, R3, 0x1, P2 ;  /* 0x0000000907077211 */ /* 0x080fe200010f0c03 */
[----:B------:R-:W-:Y:S01]  /*1280*/  LDGSTS.E.BYPASS.LTC128B.128 [R16+0x9000], desc[UR20][R18.64] ;  /* 0x0900000012107fae */ /* 0x000fe2000b981a14 */
[----:B------:R-:W-:-:S02]  /*1290*/  LEA.HI.X R3, R17, R9, R8, 0x1, P0 ;  /* 0x0000000911037211 */ /* 0x000fc400000f0c08 */
[----:B------:R-:W-:Y:S01]  /*12a0*/  LOP3.LUT R8, R215, 0x8, RZ, 0xc0, !PT ;  /* 0x00000008d7087812 */ /* 0x000fe200078ec0ff */
[----:B------:R2:W-:Y:S01]  /*12b0*/  LDGSTS.E.BYPASS.LTC128B.128 [R16+0x9800], desc[UR20][R12.64] ;  /* 0x098000000c107fae */ /* 0x0005e2000b981a14 */
[----:B------:R-:W-:Y:S02]  /*12c0*/  LEA.HI.X R5, R22, R9, R5, 0x1, P1 ;  /* 0x0000000916057211 */ /* 0x000fe400008f0c05 */
[----:B------:R-:W-:Y:S01]  /*12d0*/  LOP3.LUT R237, R49, R8, RZ, 0x3c, !PT ;  /* 0x0000000831ed7212 */ /* 0x000fe200078e3cff */
[----:B------:R3:W-:Y:S01]  /*12e0*/  LDGSTS.E.BYPASS.LTC128B.128 [R16+0xa000], desc[UR20][R10.64] ;  /* 0x0a0000000a107fae */ /* 0x0007e2000b981a14 */
[----:B------:R-:W-:Y:S02]  /*12f0*/  ISETP.GE.AND P4, PT, R212, 0x81, PT ;  /* 0x00000081d400780c */ /* 0x000fe40003f86270 */
[----:B------:R-:W-:Y:S01]  /*1300*/  LOP3.LUT R17, R48, R237, RZ, 0xfc, !PT ;  /* 0x000000ed30117212 */ /* 0x000fe200078efcff */
[----:B------:R-:W-:Y:S03]  /*1310*/  LDGSTS.E.BYPASS.LTC128B.128 [R16+0xa800], desc[UR20][R6.64] ;  /* 0x0a80000006107fae */ /* 0x000fe6000b981a14 */
[----:B------:R-:W-:Y:S01]  /*1320*/  LEA R17, R17, UR5, 0x1 ;  /* 0x0000000511117c11 */ /* 0x000fe2000f8e08ff */
[----:B------:R4:W-:Y:S04]  /*1330*/  LDGSTS.E.BYPASS.LTC128B.128 [R16+0xb000], desc[UR20][R4.64] ;  /* 0x0b00000004107fae */ /* 0x0009e8000b981a14 */
[----:B------:R4:W-:Y:S04]  /*1340*/  LDGSTS.E.BYPASS.LTC128B.128 [R16+0xb800], desc[UR20][R2.64] ;  /* 0x0b80000002107fae */ /* 0x0009e8000b981a14 */
[----:B-1----:R-:W-:Y:S04]  /*1350*/  LDSM.16.M88.4 R32, [R0+UR5+0x4800] ;  /* 0x004800050020783b */ /* 0x002fe80008000200 */
[----:B------:R-:W-:Y:S04]  /*1360*/  LDSM.16.M88.4 R28, [R0+UR5+0x5000] ;  /* 0x00500005001c783b */ /* 0x000fe80008000200 */
[----:B--2---:R-:W1:Y:S04]  /*1370*/  LDSM.16.M88.4 R12, [R17] ;  /* 0x00000000110c783b */ /* 0x004e680000000200 */
[----:B---3--:R-:W2:Y:S04]  /*1380*/  LDSM.16.M88.4 R8, [R17+0x2000] ;  /* 0x002000001108783b */ /* 0x008ea80000000200 */
[----:B------:R-:W-:Y:S04]  /*1390*/  LDSM.16.M88.4 R24, [R0+UR5+0x5800] ;  /* 0x005800050018783b */ /* 0x000fe80008000200 */
[----:B----4-:R-:W3:Y:S01]  /*13a0*/  LDSM.16.M88.4 R4, [R0+UR5+0x4000] ;  /* 0x004000050004783b */ /* 0x010ee20008000200 */
[----:B------:R-:W-:-:S03]  /*13b0*/  IMAD.IADD R2, R76, 0x1, R17 ;  /* 0x000000014c027824 */ /* 0x000fc600078e0211 */
[----:B------:R-:W4:Y:S04]  /*13c0*/  LDSM.16.M88.4 R20, [R0+UR5+0x6000] ;  /* 0x006000050014783b */ /* 0x000f280008000200 */
[----:B------:R-:W4:Y:S04]  /*13d0*/  LDSM.16.M88.4 R36, [R0+UR5+0x6800] ;  /* 0x006800050024783b */ /* 0x000f280008000200 */
[----:B------:R-:W4:Y:S04]  /*13e0*/  LDSM.16.M88.4 R44, [R0+UR5+0x7000] ;  /* 0x00700005002c783b */ /* 0x000f280008000200 */
[----:B------:R3:W4:Y:S04]  /*13f0*/  LDSM.16.M88.4 R40, [R0+UR5+0x7800] ;  /* 0x007800050028783b */ /* 0x0007280008000200 */
[----:B------:R-:W0:Y:S01]  /*1400*/  LDGDEPBAR ;  /* 0x00000000000079af */ /* 0x000e220000000000 */
[----:B-1----:R-:W-:Y:S08]  /*1410*/  HMMA.16816.F32 R204, R12, R28, RZ ;  /* 0x0000001c0ccc723c */ /* 0x002ff000000018ff */
[----:B--2---:R-:W-:Y:S01]  /*1420*/  HMMA.16816.F32 R72, R8, R32, RZ ;  /* 0x000000200848723c */ /* 0x004fe200000018ff */
[----:B---3--:R-:W-:-:S07]  /*1430*/  IMAD.IADD R0, R76, 0x1, R236 ;  /* 0x000000014c007824 */ /* 0x008fce00078e02ec */
[C---:B------:R-:W-:Y:S01]  /*1440*/  HMMA.16816.F32 R52, R12.reuse, R6, RZ ;  /* 0x000000060c34723c */ /* 0x040fe200000018ff */
[----:B------:R-:W-:Y:S04]  /*1450*/  LDSM.16.M88.4 R108, [R0+0x6800] ;  /* 0x00680000006c783b */ /* 0x000fe80000000200 */
[----:B------:R-:W-:Y:S03]  /*1460*/  LDSM.16.M88.4 R92, [R0+0x5000] ;  /* 0x00500000005c783b */ /* 0x000fe60000000200 */
[-C--:B------:R-:W-:Y:S01]  /*1470*/  HMMA.16816.F32 R168, R12, R4.reuse, RZ ;  /* 0x000000040ca8723c */ /* 0x080fe200000018ff */
[----:B------:R-:W-:Y:S04]  /*1480*/  LDSM.16.M88.4 R112, [R0+0x6000] ;  /* 0x006000000070783b */ /* 0x000fe80000000200 */
[----:B------:R-:W-:Y:S03]  /*1490*/  LDSM.16.M88.4 R88, [R0+0x5800] ;  /* 0x005800000058783b */ /* 0x000fe60000000200 */
[----:B------:R-:W-:Y:S01]  /*14a0*/  HMMA.16816.F32 R84, R8, R4, RZ ;  /* 0x000000040854723c */ /* 0x000fe200000018ff */
[----:B------:R-:W-:Y:S02]  /*14b0*/  LDSM.16.M88.4 R100, [R0+0x7800] ;  /* 0x007800000064783b */ /* 0x000fe40000000200 */
[----:B------:R-:W-:-:S02]  /*14c0*/  IMAD.MOV.U32 R136, RZ, RZ, R53 ;  /* 0x000000ffff887224 */ /* 0x000fc400078e0035 */
[----:B------:R-:W-:Y:S01]  /*14d0*/  IMAD.MOV.U32 R19, RZ, RZ, R54 ;  /* 0x000000ffff137224 */ /* 0x000fe200078e0036 */
[----:B------:R-:W-:Y:S01]  /*14e0*/  LDSM.16.M88.4 R104, [R0+0x7000] ;  /* 0x007000000068783b */ /* 0x000fe20000000200 */
[----:B------:R-:W-:Y:S01]  /*14f0*/  IMAD.MOV.U32 R18, RZ, RZ, R55 ;  /* 0x000000ffff127224 */ /* 0x000fe200078e0037 */
[C---:B------:R-:W-:Y:S01]  /*1500*/  HMMA.16816.F32 R116, R8.reuse, R6, RZ ;  /* 0x000000060874723c */ /* 0x040fe200000018ff */
[----:B------:R-:W-:Y:S01]  /*1510*/  IMAD.MOV.U32 R3, RZ, RZ, R52 ;  /* 0x000000ffff037224 */ /* 0x000fe200078e0034 */
[----:B------:R-:W1:Y:S04]  /*1520*/  LDSM.16.M88.4 R4, [R2+0x2000] ;  /* 0x002000000204783b */ /* 0x000e680000000200 */
[----:B------:R-:W-:Y:S02]  /*1530*/  LDSM.16.M88.4 R80, [R0+0x4000] ;  /* 0x004000000050783b */ /* 0x000fe40000000200 */
[C---:B------:R-:W-:Y:S02]  /*1540*/  HMMA.16816.F32 R68, R8.reuse, R28, RZ ;  /* 0x0000001c0844723c */ /* 0x040fe400000018ff */
[----:B------:R2:W-:Y:S06]  /*1550*/  LDSM.16.M88.4 R96, [R0+0x4800] ;  /* 0x004800000060783b */ /* 0x0005ec0000000200 */
[C---:B------:R-:W-:Y:S08]  /*1560*/  HMMA.16816.F32 R64, R8.reuse, R24, RZ ;  /* 0x000000180840723c */ /* 0x040ff000000018ff */
[C---:B----4-:R-:W-:Y:S08]  /*1570*/  HMMA.16816.F32 R60, R8.reuse, R20, RZ ;  /* 0x00000014083c723c */ /* 0x050ff000000018ff */
[----:B------:R-:W-:Y:S01]  /*1580*/  HMMA.16816.F32 R56, R8, R36, RZ ;  /* 0x000000240838723c */ /* 0x000fe200000018ff */
[----:B--2---:R-:W-:-:S05]  /*1590*/  IMAD.MOV.U32 R0, RZ, RZ, 0x40 ;  /* 0x00000040ff007424 */ /* 0x004fca00078e00ff */
[----:B------:R-:W-:Y:S02]  /*15a0*/  SEL R0, R0, 0xffffffc0, !P5 ;  /* 0xffffffc000007807 */ /* 0x000fe40006800000 */
        /* <DEDUP_REMOVED lines=9> */
[----:B------:R2:W3:Y:S07]  /*1640*/  LDSM.16.M88.4 R8, [R2] ;  /* 0x000000000208783b */ /* 0x0004ee0000000200 */
[C---:B------:R-:W-:Y:S08]  /*1650*/  HMMA.16816.F32 R208, R12.reuse, R32, RZ ;  /* 0x000000200cd0723c */ /* 0x040ff000000018ff */
[C---:B------:R-:W-:Y:S08]  /*1660*/  HMMA.16816.F32 R224, R12.reuse, R34, RZ ;  /* 0x000000220ce0723c */ /* 0x040ff000000018ff */
[----:B------:R-:W-:Y:S01]  /*1670*/  HMMA.16816.F32 R220, R12, R30, RZ ;  /* 0x0000001e0cdc723c */ /* 0x000fe200000018ff */
[----:B--2---:R-:W-:-:S07]  /*1680*/  IMAD.IADD R2, R0, 0x1, R17 ;  /* 0x0000000100027824 */ /* 0x004fce00078e0211 */
        /* <DEDUP_REMOVED lines=10> */
[----:B------:R-:W-:Y:S01]  /*1730*/  MOV R13, R136 ;  /* 0x00000088000d7202 */ /* 0x000fe20000000f00 */
[----:B------:R-:W-:-:S02]  /*1740*/  IMAD.MOV.U32 R14, RZ, RZ, R19 ;  /* 0x000000ffff0e7224 */ /* 0x000fc400078e0013 */
[----:B------:R-:W-:Y:S02]  /*1750*/  IMAD.MOV.U32 R15, RZ, RZ, R18 ;  /* 0x000000ffff0f7224 */ /* 0x000fe400078e0012 */
[----:B------:R-:W-:Y:S02]  /*1760*/  IMAD.MOV.U32 R12, RZ, RZ, R3 ;  /* 0x000000ffff0c7224 */ /* 0x000fe400078e0003 */
[C---:B-1----:R-:W-:Y:S01]  /*1770*/  HMMA.16816.F32 R32, R4.reuse, R110, R140 ;  /* 0x0000006e0420723c */ /* 0x042fe2000000188c */
[----:B------:R-:W-:Y:S02]  /*1780*/  IMAD.MOV.U32 R141, RZ, RZ, R13 ;  /* 0x000000ffff8d7224 */ /* 0x000fe400078e000d */
[----:B------:R-:W-:Y:S02]  /*1790*/  IMAD.MOV.U32 R140, RZ, RZ, R12 ;  /* 0x000000ffff8c7224 */ /* 0x000fe400078e000c */
[----:B------:R-:W-:Y:S02]  /*17a0*/  IMAD.MOV.U32 R142, RZ, RZ, R14 ;  /* 0x000000ffff8e7224 */ /* 0x000fe400078e000e */
[----:B------:R-:W-:Y:S01]  /*17b0*/  IMAD.MOV.U32 R143, RZ, RZ, R15 ;  /* 0x000000ffff8f7224 */ /* 0x000fe200078e000f */
[----:B------:R-:W-:Y:S01]  /*17c0*/  HMMA.16816.F32 R160, R4, R92, R68 ;  /* 0x0000005c04a0723c */ /* 0x000fe20000001844 */
[----:B------:R-:W-:-:S05]  /*17d0*/  IMAD.IADD R3, R0, 0x1, R236 ;  /* 0x0000000100037824 */ /* 0x000fca00078e02ec */
[----:B------:R-:W-:Y:S02]  /*17e0*/  LDSM.16.M88.4 R44, [R3+0x4000] ;  /* 0x00400000032c783b */ /* 0x000fe40000000200 */
[----:B---3--:R-:W-:Y:S08]  /*17f0*/  HMMA.16816.F32 R12, R8, R92, R204 ;  /* 0x0000005c080c723c */ /* 0x008ff000000018cc */
[C---:B------:R-:W-:Y:S08]  /*1800*/  HMMA.16816.F32 R36, R4.reuse, R114, R132 ;  /* 0x000000720424723c */ /* 0x040ff00000001884 */
[----:B------:R-:W-:Y:S01]  /*1810*/  HMMA.16816.F32 R156, R4, R88, R64 ;  /* 0x00000058049c723c */ /* 0x000fe20000001840 */
[----:B------:R-:W-:Y:S02]  /*1820*/  LDSM.16.M88.4 R64, [R3+0x5000] ;  /* 0x005000000340783b */ /* 0x000fe40000000200 */
[----:B------:R-:W-:Y:S01]  /*1830*/  IMAD.MOV.U32 R134, RZ, RZ, R12 ;  /* 0x000000ffff867224 */ /* 0x000fe200078e000c */
[----:B------:R-:W-:Y:S01]  /*1840*/  MOV R92, R15 ;  /* 0x0000000f005c7202 */ /* 0x000fe20000000f00 */
[----:B------:R-:W-:-:S02]  /*1850*/  IMAD.MOV.U32 R133, RZ, RZ, R13 ;  /* 0x000000ffff857224 */ /* 0x000fc400078e000d */
[----:B------:R-:W-:Y:S01]  /*1860*/  IMAD.MOV.U32 R93, RZ, RZ, R14 ;  /* 0x000000ffff5d7224 */ /* 0x000fe200078e000e */
[----:B------:R-:W-:Y:S08]  /*1870*/  HMMA.16816.F32 R20, R4, R102, R144 ;  /* 0x000000660414723c */ /* 0x000ff00000001890 */
[----:B------:R-:W-:Y:S08]  /*1880*/  HMMA.16816.F32 R12, R8, R88, R196 ;  /* 0x00000058080c723c */ /* 0x000ff000000018c4 */
[C---:B------:R-:W-:Y:S08]  /*1890*/  HMMA.16816.F32 R136, R4.reuse, R108, R56 ;  /* 0x0000006c0488723c */ /* 0x040ff00000001838 */
[----:B------:R-:W-:Y:S03]  /*18a0*/  HMMA.16816.F32 R68, R4, R104, R52 ;  /* 0x000000680444723c */ /* 0x000fe60000001834 */
[----:B------:R-:W-:-:S02]  /*18b0*/  IMAD.MOV.U32 R144, RZ, RZ, R12 ;  /* 0x000000ffff907224 */ /* 0x000fc400078e000c */
[----:B------:R-:W-:Y:S02]  /*18c0*/  IMAD.MOV.U32 R135, RZ, RZ, R13 ;  /* 0x000000ffff877224 */ /* 0x000fe400078e000d */
[----:B------:R-:W-:Y:S01]  /*18d0*/  IMAD.MOV.U32 R89, RZ, RZ, R14 ;  /* 0x000000ffff597224 */ /* 0x000fe200078e000e */
[----:B------:R-:W-:Y:S01]  /*18e0*/  HMMA.16816.F32 R24, R4, R100, R48 ;  /* 0x000000640418723c */ /* 0x000fe20000001830 */
[----:B------:R-:W-:-:S07]  /*18f0*/  IMAD.MOV.U32 R88, RZ, RZ, R15 ;  /* 0x000000ffff587224 */ /* 0x000fce00078e000f */
[----:B------:R-:W-:Y:S08]  /*1900*/  HMMA.16816.F32 R12, R8, R112, R188 ;  /* 0x00000070080c723c */ /* 0x000ff000000018bc */
[C---:B------:R-:W-:Y:S01]  /*1910*/  HMMA.16816.F32 R192, R4.reuse, R80, R84 ;  /* 0x0000005004c0723c */ /* 0x040fe20000001854 */
[----:B------:R-:W-:Y:S07]  /*1920*/  LDSM.16.M88.4 R84, [R3+0x6000] ;  /* 0x006000000354783b */ /* 0x000fee0000000200 */
[----:B------:R-:W-:Y:S01]  /*1930*/  HMMA.16816.F32 R176, R4, R96, R72 ;  /* 0x0000006004b0723c */ /* 0x000fe20000001848 */
[----:B------:R-:W-:Y:S02]  /*1940*/  LDSM.16.M88.4 R72, [R3+0x5800] ;  /* 0x005800000348783b */ /* 0x000fe40000000200 */
[----:B------:R-:W-:-:S02]  /*1950*/  IMAD.MOV.U32 R146, RZ, RZ, R12 ;  /* 0x000000ffff927224 */ /* 0x000fc400078e000c */
[----:B------:R-:W-:-:S03]  /*1960*/  IMAD.MOV.U32 R145, RZ, RZ, R13 ;  /* 0x000000ffff917224 */ /* 0x000fc600078e000d */
[----:B------:R-:W-:Y:S01]  /*1970*/  HMMA.16816.F32 R152, R4, R112, R60 ;  /* 0x000000700498723c */ /* 0x000fe2000000183c */
[----:B------:R-:W-:Y:S01]  /*1980*/  LDSM.16.M88.4 R60, [R3+0x4800] ;  /* 0x00480000033c783b */ /* 0x000fe20000000200 */
[----:B------:R-:W-:Y:S02]  /*1990*/  IMAD.MOV.U32 R113, RZ, RZ, R14 ;  /* 0x000000ffff717224 */ /* 0x000fe400078e000e */
[----:B------:R-:W-:-:S04]  /*19a0*/  IMAD.MOV.U32 R112, RZ, RZ, R15 ;  /* 0x000000ffff707224 */ /* 0x000fc800078e000f */
[C---:B------:R-:W-:Y:S01]  /*19b0*/  HMMA.16816.F32 R56, R4.reuse, R82, R116 ;  /* 0x000000520438723c */ /* 0x040fe20000001874 */
[----:B------:R-:W-:Y:S07]  /*19c0*/  LDSM.16.M88.4 R116, [R3+0x6800] ;  /* 0x006800000374783b */ /* 0x000fee0000000200 */
[C---:B------:R-:W-:Y:S01]  /*19d0*/  HMMA.16816.F32 R52, R4.reuse, R98, R120 ;  /* 0x000000620434723c */ /* 0x040fe20000001878 */
[----:B------:R-:W-:Y:S07]  /*19e0*/  LDSM.16.M88.4 R120, [R3+0x7000] ;  /* 0x007000000378783b */ /* 0x000fee0000000200 */
[C---:B------:R-:W-:Y:S01]  /*19f0*/  HMMA.16816.F32 R48, R4.reuse, R94, R124 ;  /* 0x0000005e0430723c */ /* 0x040fe2000000187c */
[----:B------:R-:W-:Y:S07]  /*1a00*/  LDSM.16.M88.4 R124, [R3+0x7800] ;  /* 0x00780000037c783b */ /* 0x000fee0000000200 */
[C---:B------:R-:W-:Y:S08]  /*1a10*/  HMMA.16816.F32 R40, R4.reuse, R90, R128 ;  /* 0x0000005a0428723c */ /* 0x040ff00000001880 */
[----:B------:R-:W-:Y:S01]  /*1a20*/  HMMA.16816.F32 R28, R4, R106, R148 ;  /* 0x0000006a041c723c */ /* 0x000fe20000001894 */
[----:B------:R-:W1:Y:S07]  /*1a30*/  LDSM.16.M88.4 R4, [R2+0x2000] ;  /* 0x002000000204783b */ /* 0x000e6e0000000200 */
[C---:B------:R-:W-:Y:S08]  /*1a40*/  HMMA.16816.F32 R128, R8.reuse, R80, R168 ;  /* 0x000000500880723c */ /* 0x040ff000000018a8 */
[C---:B------:R-:W-:Y:S08]  /*1a50*/  HMMA.16816.F32 R12, R8.reuse, R108, R184 ;  /* 0x0000006c080c723c */ /* 0x040ff000000018b8 */
[C---:B------:R-:W-:Y:S08]  /*1a60*/  HMMA.16816.F32 R168, R8.reuse, R104, R180 ;  /* 0x0000006808a8723c */ /* 0x040ff000000018b4 */
[----:B------:R-:W-:Y:S03]  /*1a70*/  HMMA.16816.F32 R164, R8, R100, R164 ;  /* 0x0000006408a4723c */ /* 0x000fe600000018a4 */
[----:B------:R-:W-:Y:S01]  /*1a80*/  MOV R148, R12 ;  /* 0x0000000c00947202 */ /* 0x000fe20000000f00 */
[----:B------:R-:W-:-:S02]  /*1a90*/  IMAD.MOV.U32 R147, RZ, RZ, R13 ;  /* 0x000000ffff937224 */ /* 0x000fc400078e000d */
[----:B------:R-:W-:Y:S02]  /*1aa0*/  IMAD.MOV.U32 R109, RZ, RZ, R14 ;  /* 0x000000ffff6d7224 */ /* 0x000fe400078e000e */
[C---:B------:R-:W-:Y:S01]  /*1ab0*/  HMMA.16816.F32 R208, R8.reuse, R96, R208 ;  /* 0x0000006008d0723c */ /* 0x040fe200000018d0 */
[----:B------:R-:W-:Y:S02]  /*1ac0*/  IMAD.MOV.U32 R108, RZ, RZ, R15 ;  /* 0x000000ffff6c7224 */ /* 0x000fe400078e000f */
[----:B------:R-:W-:Y:S02]  /*1ad0*/  IMAD.MOV.U32 R15, RZ, RZ, R168 ;  /* 0x000000ffff0f7224 */ /* 0x000fe400078e00a8 */
[----:B------:R-:W-:Y:S02]  /*1ae0*/  IMAD.MOV.U32 R14, RZ, RZ, R169 ;  /* 0x000000ffff0e7224 */ /* 0x000fe400078e00a9 */
[----:B------:R-:W-:Y:S01]  /*1af0*/  IMAD.MOV.U32 R13, RZ, RZ, R170 ;  /* 0x000000ffff0d7224 */ /* 0x000fe200078e00aa */
[----:B------:R-:W-:Y:S01]  /*1b00*/  HMMA.16816.F32 R80, R8, R82, R140 ;  /* 0x000000520850723c */ /* 0x000fe2000000188c */
[----:B------:R-:W-:-:S02]  /*1b10*/  IMAD.MOV.U32 R12, RZ, RZ, R171 ;  /* 0x000000ffff0c7224 */ /* 0x000fc400078e00ab */
[----:B------:R-:W-:Y:S01]  /*1b20*/  MOV R104, R165 ;  /* 0x000000a500687202 */ /* 0x000fe20000000f00 */
[----:B------:R-:W-:Y:S02]  /*1b30*/  IMAD.MOV.U32 R105, RZ, RZ, R164 ;  /* 0x000000ffff697224 */ /* 0x000fe400078e00a4 */
[----:B------:R-:W-:Y:S02]  /*1b40*/  IMAD.MOV.U32 R101, RZ, RZ, R166 ;  /* 0x000000ffff657224 */ /* 0x000fe400078e00a6 */
[----:B------:R-:W-:Y:S01]  /*1b50*/  HMMA.16816.F32 R180, R8, R114, R240 ;  /* 0x0000007208b4723c */ /* 0x000fe200000018f0 */
[----:B------:R-:W-:Y:S02]  /*1b60*/  IMAD.MOV.U32 R242, RZ, RZ, R109 ;  /* 0x000000fffff27224 */ /* 0x000fe400078e006d */
[----:B------:R-:W-:Y:S01]  /*1b70*/  IMAD.MOV.U32 R243, RZ, RZ, R108 ;  /* 0x000000fffff37224 */ /* 0x000fe200078e006c */
[----:B------:R-:W-:Y:S01]  /*1b80*/  MOV R18, R210 ;  /* 0x000000d200127202 */ /* 0x000fe20000000f00 */
[----:B------:R-:W-:-:S02]  /*1b90*/  IMAD.MOV.U32 R132, RZ, RZ, R208 ;  /* 0x000000ffff847224 */ /* 0x000fc400078e00d0 */
[----:B------:R-:W-:Y:S01]  /*1ba0*/  IMAD.MOV.U32 R100, RZ, RZ, R167 ;  /* 0x000000ffff647224 */ /* 0x000fe200078e00a7 */
[C---:B------:R-:W-:Y:S01]  /*1bb0*/  HMMA.16816.F32 R140, R8.reuse, R94, R220 ;  /* 0x0000005e088c723c */ /* 0x040fe200000018dc */
[----:B------:R-:W-:Y:S01]  /*1bc0*/  IMAD.MOV.U32 R220, RZ, RZ, R15 ;  /* 0x000000ffffdc7224 */ /* 0x000fe200078e000f */
[----:B------:R-:W-:Y:S01]  /*1bd0*/  MOV R222, R13 ;  /* 0x0000000d00de7202 */ /* 0x000fe20000000f00 */
[----:B------:R-:W-:Y:S02]  /*1be0*/  IMAD.MOV.U32 R221, RZ, RZ, R14 ;  /* 0x000000ffffdd7224 */ /* 0x000fe400078e000e */
[----:B------:R-:W-:Y:S02]  /*1bf0*/  IMAD.MOV.U32 R223, RZ, RZ, R12 ;  /* 0x000000ffffdf7224 */ /* 0x000fe400078e000c */
[----:B------:R2:W3:Y:S01]  /*1c00*/  LDSM.16.M88.4 R12, [R2] ;  /* 0x00000000020c783b */ /* 0x0004e20000000200 */
[----:B------:R-:W-:Y:S01]  /*1c10*/  HMMA.16816.F32 R96, R8, R98, R224 ;  /* 0x000000620860723c */ /* 0x000fe200000018e0 */
[----:B------:R-:W-:-:S02]  /*1c20*/  IMAD.MOV.U32 R224, RZ, RZ, R105 ;  /* 0x000000ffffe07224 */ /* 0x000fc400078e0069 */
[----:B------:R-:W-:Y:S02]  /*1c30*/  IMAD.MOV.U32 R225, RZ, RZ, R104 ;  /* 0x000000ffffe17224 */ /* 0x000fe400078e0068 */
[----:B------:R-:W-:Y:S02]  /*1c40*/  IMAD.MOV.U32 R19, RZ, RZ, R209 ;  /* 0x000000ffff137224 */ /* 0x000fe400078e00d1 */
[----:B------:R-:W-:Y:S01]  /*1c50*/  IMAD.MOV.U32 R17, RZ, RZ, R211 ;  /* 0x000000ffff117224 */ /* 0x000fe200078e00d3 */
[----:B------:R-:W-:Y:S01]  /*1c60*/  HMMA.16816.F32 R168, R8, R90, R216 ;  /* 0x0000005a08a8723c */ /* 0x000fe200000018d8 */
[----:B------:R-:W-:Y:S02]  /*1c70*/  IMAD.MOV.U32 R226, RZ, RZ, R101 ;  /* 0x000000ffffe27224 */ /* 0x000fe400078e0065 */
[----:B------:R-:W-:Y:S02]  /*1c80*/  IMAD.MOV.U32 R227, RZ, RZ, R100 ;  /* 0x000000ffffe37224 */ /* 0x000fe400078e0064 */
[----:B------:R-:W-:-:S02]  /*1c90*/  IMAD.MOV.U32 R240, RZ, RZ, R148 ;  /* 0x000000fffff07224 */ /* 0x000fc400078e0094 */
[----:B------:R-:W-:Y:S01]  /*1ca0*/  IMAD.MOV.U32 R241, RZ, RZ, R147 ;  /* 0x000000fffff17224 */ /* 0x000fe200078e0093 */
[C---:B------:R-:W-:Y:S01]  /*1cb0*/  HMMA.16816.F32 R108, R8.reuse, R110, R232 ;  /* 0x0000006e086c723c */ /* 0x040fe200000018e8 */
[----:B------:R-:W-:Y:S01]  /*1cc0*/  IMAD.MOV.U32 R232, RZ, RZ, R146 ;  /* 0x000000ffffe87224 */ /* 0x000fe200078e0092 */
[----:B------:R-:W-:Y:S01]  /*1cd0*/  MOV R235, R112 ;  /* 0x0000007000eb7202 */ /* 0x000fe20000000f00 */
[----:B------:R-:W-:Y:S02]  /*1ce0*/  IMAD.MOV.U32 R233, RZ, RZ, R145 ;  /* 0x000000ffffe97224 */ /* 0x000fe400078e0091 */
[----:B------:R-:W-:Y:S02]  /*1cf0*/  IMAD.MOV.U32 R100, RZ, RZ, R134 ;  /* 0x000000ffff647224 */ /* 0x000fe400078e0086 */
[----:B------:R-:W-:Y:S01]  /*1d00*/  IMAD.MOV.U32 R101, RZ, RZ, R133 ;  /* 0x000000ffff657224 */ /* 0x000fe200078e0085 */
[----:B------:R-:W-:Y:S01]  /*1d10*/  HMMA.16816.F32 R196, R8, R106, R228 ;  /* 0x0000006a08c4723c */ /* 0x000fe200000018e4 */
[----:B------:R-:W-:-:S02]  /*1d20*/  IMAD.MOV.U32 R228, RZ, RZ, R144 ;  /* 0x000000ffffe47224 */ /* 0x000fc400078e0090 */
[----:B------:R-:W-:Y:S02]  /*1d30*/  IMAD.MOV.U32 R229, RZ, RZ, R135 ;  /* 0x000000ffffe57224 */ /* 0x000fe400078e0087 */
[----:B------:R-:W-:Y:S02]  /*1d40*/  IMAD.MOV.U32 R234, RZ, RZ, R113 ;  /* 0x000000ffffea7224 */ /* 0x000fe400078e0071 */
[----:B------:R-:W-:Y:S01]  /*1d50*/  IMAD.MOV.U32 R94, RZ, RZ, R18 ;  /* 0x000000ffff5e7224 */ /* 0x000fe200078e0012 */
[----:B------:R-:W-:Y:S01]  /*1d60*/  HMMA.16816.F32 R200, R8, R102, R200 ;  /* 0x0000006608c8723c */ /* 0x000fe200000018c8 */
[C---:B------:R-:W-:Y:S02]  /*1d70*/  IMAD.IADD R8, R76.reuse, 0x1, R2 ;  /* 0x000000014c087824 */ /* 0x040fe400078e0202 */
[----:B--2---:R-:W-:Y:S02]  /*1d80*/  IMAD.IADD R2, R76, 0x1, R3 ;  /* 0x000000014c027824 */ /* 0x004fe400078e0203 */
[----:B------:R-:W-:Y:S01]  /*1d90*/  IMAD.MOV.U32 R103, RZ, RZ, R92 ;  /* 0x000000ffff677224 */ /* 0x000fe200078e005c */
[----:B------:R-:W-:Y:S01]  /*1da0*/  MOV R92, R132 ;  /* 0x00000084005c7202 */ /* 0x000fe20000000f00 */
[----:B------:R-:W-:Y:S01]  /*1db0*/  IMAD.MOV.U32 R102, RZ, RZ, R93 ;  /* 0x000000ffff667224 */ /* 0x000fe200078e005d */
[----:B-1----:R-:W-:Y:S01]  /*1dc0*/  HMMA.16816.F32 R104, R4, R44, R192 ;  /* 0x0000002c0468723c */ /* 0x002fe200000018c0 */
[----:B------:R-:W-:-:S02]  /*1dd0*/  IMAD.MOV.U32 R93, RZ, RZ, R19 ;  /* 0x000000ffff5d7224 */ /* 0x000fc400078e0013 */
[----:B------:R-:W-:Y:S02]  /*1de0*/  IMAD.MOV.U32 R95, RZ, RZ, R17 ;  /* 0x000000ffff5f7224 */ /* 0x000fe400078e0011 */
[----:B------:R-:W-:Y:S02]  /*1df0*/  IMAD.MOV.U32 R230, RZ, RZ, R89 ;  /* 0x000000ffffe67224 */ /* 0x000fe400078e0059 */
[----:B------:R-:W-:Y:S01]  /*1e00*/  IMAD.MOV.U32 R231, RZ, RZ, R88 ;  /* 0x000000ffffe77224 */ /* 0x000fe200078e0058 */
[C---:B------:R-:W-:Y:S08]  /*1e10*/  HMMA.16816.F32 R208, R4.reuse, R60, R176 ;  /* 0x0000003c04d0723c */ /* 0x040ff000000018b0 */
[C---:B------:R-:W-:Y:S08]  /*1e20*/  HMMA.16816.F32 R216, R4.reuse, R64, R160 ;  /* 0x0000004004d8723c */ /* 0x040ff000000018a0 */
[C---:B------:R-:W-:Y:S08]  /*1e30*/  HMMA.16816.F32 R204, R4.reuse, R72, R156 ;  /* 0x0000004804cc723c */ /* 0x040ff0000000189c */
[C---:B------:R-:W-:Y:S08]  /*1e40*/  HMMA.16816.F32 R192, R4.reuse, R84, R152 ;  /* 0x0000005404c0723c */ /* 0x040ff00000001898 */
[C---:B------:R-:W-:Y:S08]  /*1e50*/  HMMA.16816.F32 R188, R4.reuse, R116, R136 ;  /* 0x0000007404bc723c */ /* 0x040ff00000001888 */
[C---:B------:R-:W-:Y:S08]  /*1e60*/  HMMA.16816.F32 R184, R4.reuse, R120, R68 ;  /* 0x0000007804b8723c */ /* 0x040ff00000001844 */
[C---:B------:R-:W-:Y:S01]  /*1e70*/  HMMA.16816.F32 R176, R4.reuse, R124, R24 ;  /* 0x0000007c04b0723c */ /* 0x040fe20000001818 */
[----:B------:R-:W-:Y:S07]  /*1e80*/  LDSM.16.M88.4 R24, [R2+0x5000] ;  /* 0x005000000218783b */ /* 0x000fee0000000200 */
[C---:B------:R-:W-:Y:S08]  /*1e90*/  HMMA.16816.F32 R156, R4.reuse, R46, R56 ;  /* 0x0000002e049c723c */ /* 0x040ff00000001838 */
[C---:B------:R-:W-:Y:S01]  /*1ea0*/  HMMA.16816.F32 R164, R4.reuse, R62, R52 ;  /* 0x0000003e04a4723c */ /* 0x040fe20000001834 */
[----:B------:R-:W-:Y:S07]  /*1eb0*/  LDSM.16.M88.4 R52, [R2+0x7800] ;  /* 0x007800000234783b */ /* 0x000fee0000000200 */
        /* <DEDUP_REMOVED lines=10> */
[----:B------:R-:W-:Y:S01]  /*1f60*/  HMMA.16816.F32 R132, R4, R126, R20 ;  /* 0x0000007e0484723c */ /* 0x000fe20000001814 */
[----:B------:R-:W1:Y:S04]  /*1f70*/  LDSM.16.M88.4 R4, [R8+0x2000] ;  /* 0x002000000804783b */ /* 0x000e680000000200 */
[----:B------:R-:W2:Y:S03]  /*1f80*/  LDSM.16.M88.4 R8, [R8] ;  /* 0x000000000808783b */ /* 0x000ea60000000200 */
[----:B---3--:R-:W-:Y:S01]  /*1f90*/  HMMA.16816.F32 R128, R12, R44, R128 ;  /* 0x0000002c0c80723c */ /* 0x008fe20000001880 */
[----:B------:R-:W3:Y:S01]  /*1fa0*/  LDSM.16.M88.4 R20, [R2+0x5800] ;  /* 0x005800000214783b */ /* 0x000ee20000000200 */
[----:B------:R-:W-:-:S06]  /*1fb0*/  DEPBAR.LE SB0, 0x0 ;  /* 0x000080000000791a */ /* 0x000fcc0000000000 */
[C---:B------:R-:W-:Y:S08]  /*1fc0*/  HMMA.16816.F32 R112, R12.reuse, R46, R80 ;  /* 0x0000002e0c70723c */ /* 0x040ff00000001850 */
[C---:B------:R-:W-:Y:S08]  /*1fd0*/  HMMA.16816.F32 R44, R12.reuse, R84, R232 ;  /* 0x000000540c2c723c */ /* 0x040ff000000018e8 */
[C---:B------:R-:W-:Y:S08]  /*1fe0*/  HMMA.16816.F32 R92, R12.reuse, R60, R92 ;  /* 0x0000003c0c5c723c */ /* 0x040ff0000000185c */
[----:B------:R-:W-:Y:S08]  /*1ff0*/  HMMA.16816.F32 R88, R12, R62, R96 ;  /* 0x0000003e0c58723c */ /* 0x000ff00000001860 */
[C---:B-1----:R-:W-:Y:S08]  /*2000*/  HMMA.16816.F32 R232, R4.reuse, R42, R144 ;  /* 0x0000002a04e8723c */ /* 0x042ff00000001890 */
[----:B------:R-:W-:Y:S08]  /*2010*/  HMMA.16816.F32 R144, R4, R50, R136 ;  /* 0x000000320490723c */ /* 0x000ff00000001888 */
[C---:B------:R-:W-:Y:S08]  /*2020*/  HMMA.16816.F32 R60, R12.reuse, R72, R228 ;  /* 0x000000480c3c723c */ /* 0x040ff000000018e4 */
[----:B------:R-:W-:Y:S03]  /*2030*/  HMMA.16816.F32 R56, R12, R74, R168 ;  /* 0x0000004a0c38723c */ /* 0x000fe600000018a8 */
[----:B------:R-:W-:Y:S01]  /*2040*/  IMAD.MOV.U32 R136, RZ, RZ, R144 ;  /* 0x000000ffff887224 */ /* 0x000fe200078e0090 */
[----:B------:R1:W-:Y:S01]  /*2050*/  STL.64 [R1+0x10], R146 ;  /* 0x0000109201007387 */ /* 0x0003e20000100a00 */
[----:B------:R-:W-:-:S02]  /*2060*/  IMAD.MOV.U32 R19, RZ, RZ, R147 ;  /* 0x000000ffff137224 */ /* 0x000fc400078e0093 */
[----:B------:R-:W-:Y:S01]  /*2070*/  IMAD.MOV.U32 R3, RZ, RZ, R145 ;  /* 0x000000ffff037224 */ /* 0x000fe200078e0091 */
[----:B------:R-:W-:Y:S01]  /*2080*/  HMMA.16816.F32 R72, R12, R86, R180 ;  /* 0x000000560c48723c */ /* 0x000fe200000018b4 */
[----:B------:R-:W-:-:S07]  /*2090*/  IMAD.MOV.U32 R18, RZ, RZ, R146 ;  /* 0x000000ffff127224 */ /* 0x000fce00078e0092 */
[C---:B------:R-:W-:Y:S08]  /*20a0*/  HMMA.16816.F32 R80, R12.reuse, R116, R240 ;  /* 0x000000740c50723c */ /* 0x040ff000000018f0 */
[----:B------:R-:W-:Y:S08]  /*20b0*/  HMMA.16816.F32 R84, R12, R118, R108 ;  /* 0x000000760c54723c */ /* 0x000ff0000000186c */
[C---:B-1----:R-:W-:Y:S08]  /*20c0*/  HMMA.16816.F32 R144, R4.reuse, R52, R176 ;  /* 0x000000340490723c */ /* 0x042ff000000018b0 */
        /* <DEDUP_REMOVED lines=10> */
[----:B------:R-:W-:Y:S08]  /*2170*/  HMMA.16816.F32 R120, R4, R28, R208 ;  /* 0x0000001c0478723c */ /* 0x000ff000000018d0 */
[C---:B------:R-:W-:Y:S08]  /*2180*/  HMMA.16816.F32 R64, R12.reuse, R66, R140 ;  /* 0x000000420c40723c */ /* 0x040ff0000000188c */
[C---:B------:R-:W-:Y:S08]  /*2190*/  HMMA.16816.F32 R108, R12.reuse, R124, R224 ;  /* 0x0000007c0c6c723c */ /* 0x040ff000000018e0 */
[----:B------:R-:W-:Y:S08]  /*21a0*/  HMMA.16816.F32 R12, R12, R126, R200 ;  /* 0x0000007e0c0c723c */ /* 0x000ff000000018c8 */
[C---:B------:R-:W-:Y:S08]  /*21b0*/  HMMA.16816.F32 R124, R4.reuse, R30, R164 ;  /* 0x0000001e047c723c */ /* 0x040ff000000018a4 */
[C---:B------:R-:W-:Y:S08]  /*21c0*/  HMMA.16816.F32 R216, R4.reuse, R24, R216 ;  /* 0x0000001804d8723c */ /* 0x040ff000000018d8 */
[C---:B------:R-:W-:Y:S08]  /*21d0*/  HMMA.16816.F32 R160, R4.reuse, R26, R160 ;  /* 0x0000001a04a0723c */ /* 0x040ff000000018a0 */
[----:B------:R-:W-:Y:S08]  /*21e0*/  HMMA.16816.F32 R240, R4, R54, R132 ;  /* 0x0000003604f0723c */ /* 0x000ff00000001884 */
[----:B--2---:R-:W-:Y:S01]  /*21f0*/  HMMA.16816.F32 R132, R8, R28, R92 ;  /* 0x0000001c0884723c */ /* 0x004fe2000000185c */
[----:B------:R-:W-:Y:S01]  /*2200*/  IMAD.MOV.U32 R94, RZ, RZ, R3 ;  /* 0x000000ffff5e7224 */ /* 0x000fe200078e0003 */
[----:B------:R-:W-:Y:S01]  /*2210*/  FMNMX3.FTZ R3, R104, R105, R116, !PT ;  /* 0x0000006968037276 */ /* 0x000fe20007810074 */
[----:B------:R-:W-:Y:S01]  /*2220*/  IMAD.MOV.U32 R95, RZ, RZ, R2 ;  /* 0x000000ffff5f7224 */ /* 0x000fe200078e0002 */
[----:B------:R-:W-:Y:S01]  /*2230*/  FMNMX3.FTZ R2, R106, R107, R118, !PT ;  /* 0x0000006b6a027276 */ /* 0x000fe20007810076 */
[----:B------:R-:W-:Y:S01]  /*2240*/  IMAD.MOV.U32 R92, RZ, RZ, R136 ;  /* 0x000000ffff5c7224 */ /* 0x000fe200078e0088 */
[----:B------:R-:W-:Y:S01]  /*2250*/  FMNMX3.FTZ R3, R3, R117, R120, !PT ;  /* 0x0000007503037276 */ /* 0x000fe20007810078 */
[----:B------:R-:W-:Y:S01]  /*2260*/  IMAD.MOV.U32 R93, RZ, RZ, R19 ;  /* 0x000000ffff5d7224 */ /* 0x000fe200078e0013 */
[----:B---3--:R-:W-:Y:S01]  /*2270*/  HMMA.16816.F32 R204, R4, R20, R204 ;  /* 0x0000001404cc723c */ /* 0x008fe200000018cc */
[----:B------:R-:W-:-:S02]  /*2280*/  FMNMX3.FTZ R2, R2, R119, R122, !PT ;  /* 0x0000007702027276 */ /* 0x000fc4000781007a */
[----:B------:R-:W-:Y:S02]  /*2290*/  FMNMX3.FTZ R3, R3, R121, R124, !PT ;  /* 0x0000007903037276 */ /* 0x000fe4000781007c */
[----:B------:R-:W-:Y:S02]  /*22a0*/  FMNMX3.FTZ R2, R2, R123, R126, !PT ;  /* 0x0000007b02027276 */ /* 0x000fe4000781007e */
[----:B------:R-:W-:Y:S01]  /*22b0*/  FMNMX3.FTZ R3, R3, R125, R216, !PT ;  /* 0x0000007d03037276 */ /* 0x000fe200078100d8 */
[----:B------:R-:W-:Y:S01]  /*22c0*/  HMMA.16816.F32 R164, R4, R22, R152 ;  /* 0x0000001604a4723c */ /* 0x000fe20000001898 */
[----:B------:R-:W-:Y:S02]  /*22d0*/  FMNMX3.FTZ R2, R2, R127, R218, !PT ;  /* 0x0000007f02027276 */ /* 0x000fe400078100da */
[----:B------:R-:W-:Y:S02]  /*22e0*/  FMNMX3.FTZ R3, R3, R217, R160, !PT ;  /* 0x000000d903037276 */ /* 0x000fe400078100a0 */
[----:B------:R-:W-:-:S03]  /*22f0*/  FMNMX3.FTZ R2, R2, R219, R162, !PT ;  /* 0x000000db02027276 */ /* 0x000fc600078100a2 */
[----:B------:R-:W-:Y:S03]  /*2300*/  HMMA.16816.F32 R192, R4, R36, R192 ;  /* 0x0000002404c0723c */ /* 0x000fe600000018c0 */
        /* <DEDUP_REMOVED lines=11> */
[C---:B------:R-:W-:Y:S03]  /*23c0*/  HMMA.16816.F32 R128, R8.reuse, R32, R128 ;  /* 0x000000200880723c */ /* 0x040fe60000001880 */
[----:B------:R-:W-:Y:S01]  /*23d0*/  IMAD.MOV.U32 R141, RZ, RZ, R182 ;  /* 0x000000ffff8d7224 */ /* 0x000fe200078e00b6 */
[----:B------:R-:W-:Y:S01]  /*23e0*/  MOV R168, R180 ;  /* 0x000000b400a87202 */ /* 0x000fe20000000f00 */
[----:B------:R-:W-:Y:S02]  /*23f0*/  IMAD.MOV.U32 R140, RZ, RZ, R183 ;  /* 0x000000ffff8c7224 */ /* 0x000fe400078e00b7 */
[----:B------:R-:W-:Y:S01]  /*2400*/  IMAD.MOV.U32 R171, RZ, RZ, R181 ;  /* 0x000000ffffab7224 */ /* 0x000fe200078e00b5 */
[----:B------:R-:W-:Y:S01]  /*2410*/  MOV R33, R141 ;  /* 0x0000008d00217202 */ /* 0x000fe20000000f00 */
[----:B------:R-:W-:Y:S01]  /*2420*/  IMAD.MOV.U32 R32, RZ, RZ, R140 ;  /* 0x000000ffff207224 */ /* 0x000fe200078e008c */
[----:B------:R-:W-:Y:S01]  /*2430*/  HMMA.16816.F32 R112, R8, R34, R112 ;  /* 0x000000220870723c */ /* 0x000fe20000001870 */
[----:B------:R-:W-:Y:S01]  /*2440*/  FMNMX3.FTZ R3, R3, R197, R228, !PT ;  /* 0x000000c503037276 */ /* 0x000fe200078100e4 */
[----:B------:R-:W-:Y:S01]  /*2450*/  IMAD.MOV.U32 R34, RZ, RZ, R138 ;  /* 0x000000ffff227224 */ /* 0x000fe200078e008a */
[----:B------:R-:W-:Y:S01]  /*2460*/  FMNMX3.FTZ R2, R2, R199, R230, !PT ;  /* 0x000000c702027276 */ /* 0x000fe200078100e6 */
[----:B------:R-:W-:Y:S01]  /*2470*/  IMAD.MOV.U32 R35, RZ, RZ, R137 ;  /* 0x000000ffff237224 */ /* 0x000fe200078e0089 */
[----:B------:R-:W-:-:S02]  /*2480*/  FMNMX3.FTZ R3, R3, R229, R232, !PT ;  /* 0x000000e503037276 */ /* 0x000fc400078100e8 */
[----:B------:R-:W-:Y:S01]  /*2490*/  FMNMX3.FTZ R2, R2, R231, R234, !PT ;  /* 0x000000e702027276 */ /* 0x000fe200078100ea */
[C---:B------:R-:W-:Y:S01]  /*24a0*/  HMMA.16816.F32 R136, R8.reuse, R30, R88 ;  /* 0x0000001e0888723c */ /* 0x040fe20000001858 */
[----:B------:R-:W-:Y:S02]  /*24b0*/  FMNMX3.FTZ R3, R3, R233, R168, !PT ;  /* 0x000000e903037276 */ /* 0x000fe400078100a8 */
[----:B------:R-:W-:Y:S02]  /*24c0*/  FMNMX3.FTZ R2, R2, R235, R33, !PT ;  /* 0x000000eb02027276 */ /* 0x000fe40007810021 */
[----:B------:R-:W-:Y:S02]  /*24d0*/  FMNMX3.FTZ R3, R3, R171, R92, !PT ;  /* 0x000000ab03037276 */ /* 0x000fe4000781005c */
[----:B------:R-:W-:Y:S01]  /*24e0*/  FMNMX3.FTZ R2, R2, R32, R18, !PT ;  /* 0x0000002002027276 */ /* 0x000fe20007810012 */
[----:B-1----:R-:W-:Y:S01]  /*24f0*/  HMMA.16816.F32 R144, R8, R24, R68 ;  /* 0x000000180890723c */ /* 0x002fe20000001844 */
[----:B------:R-:W-:-:S02]  /*2500*/  FMNMX3.FTZ R3, R3, R94, R95, !PT ;  /* 0x0000005e03037276 */ /* 0x000fc4000781005f */
[----:B------:R-:W-:Y:S02]  /*2510*/  FMNMX3.FTZ R2, R2, R93, R17, !PT ;  /* 0x0000005d02027276 */ /* 0x000fe40007810011 */
[----:B------:R-:W-:Y:S02]  /*2520*/  FMNMX3.FTZ R3, R3, R34, R240, !PT ;  /* 0x0000002203037276 */ /* 0x000fe400078100f0 */
[----:B------:R-:W-:Y:S01]  /*2530*/  FMNMX3.FTZ R2, R2, R35, R242, !PT ;  /* 0x0000002302027276 */ /* 0x000fe200078100f2 */
[C---:B------:R-:W-:Y:S08]  /*2540*/  HMMA.16816.F32 R140, R8.reuse, R26, R64 ;  /* 0x0000001a088c723c */ /* 0x040ff00000001840 */
[----:B------:R-:W-:Y:S01]  /*2550*/  HMMA.16816.F32 R156, R8, R20, R60 ;  /* 0x00000014089c723c */ /* 0x000fe2000000183c */
[----:B------:R-:W-:-:S02]  /*2560*/  FMNMX.FTZ R21, R241, R3, !PT ;  /* 0x00000003f1157209 */ /* 0x000fc40007810000 */
[----:B------:R-:W-:-:S05]  /*2570*/  FMNMX.FTZ R20, R243, R2, !PT ;  /* 0x00000002f3147209 */ /* 0x000fca0007810000 */
        /* <DEDUP_REMOVED lines=8> */
[----:B------:R-:W-:Y:S01]  /*2600*/  HMMA.16816.F32 R184, R8, R54, R12 ;  /* 0x0000003608b8723c */ /* 0x000fe2000000180c */
[----:B------:R-:W-:Y:S06]  /*2610*/  BAR.SYNC.DEFER_BLOCKING 0x0 ;  /* 0x0000000000007b1d */ /* 0x000fec0000010000 */
[----:B------:R-:W-:-:S13]  /*2620*/  @!P4 BRA `(.L_x_120) ;  /* 0x0000000000bcc947 */ /* 0x000fda0003800000 */
[----:B------:R-:W2:Y:S02]  /*2630*/  LDL R19, [R1+0x18] ;  /* 0x0000180001137983 */ /* 0x000ea40000100800 */
[----:B--2---:R-:W-:-:S05]  /*2640*/  LEA.HI.SX32 R2, R19, 0xfffffffe, 0x19 ;  /* 0xfffffffe13027811 */ /* 0x004fca00078fcaff */
[-C--:B------:R-:W-:Y:S02]  /*2650*/  IMAD R6, R250, R2.reuse, RZ ;  /* 0x00000002fa067224 */ /* 0x080fe400078e02ff */
[----:B------:R-:W-:-:S04]  /*2660*/  IMAD.WIDE.U32 R2, R247, R2, RZ ;  /* 0x00000002f7027225 */ /* 0x000fc800078e00ff */
[----:B------:R-:W-:Y:S01]  /*2670*/  IMAD.IADD R6, R3, 0x1, R6 ;  /* 0x0000000103067824 */ /* 0x000fe200078e0206 */
[-C--:B------:R-:W-:Y:S02]  /*2680*/  LEA R4, P1, R2, R249.reuse, 0x1 ;  /* 0x000000f902047211 */ /* 0x080fe400078208ff */
[----:B------:R-:W-:Y:S02]  /*2690*/  IADD3 R3, P0, PT, R78, R2, RZ ;  /* 0x000000024e037210 */ /* 0x000fe40007f1e0ff */
[----:B------:R-:W-:Y:S02]  /*26a0*/  LEA.HI.X R5, R2, R248, R6, 0x1, P1 ;  /* 0x000000f802057211 */ /* 0x000fe400008f0c06 */
[CC--:B------:R-:W-:Y:S01]  /*26b0*/  LEA R12, P3, R3.reuse, R249.reuse, 0x1 ;  /* 0x000000f9030c7211 */ /* 0x0c0fe200078608ff */
[--C-:B------:R-:W-:Y:S01]  /*26c0*/  IMAD.X R2, R6, 0x1, R77.reuse, P0 ;  /* 0x0000000106027824 */ /* 0x100fe200000e064d */
[C---:B------:R-:W-:Y:S01]  /*26d0*/  IADD3 R6, P0, PT, R3.reuse, R78, RZ ;  /* 0x0000004e03067210 */ /* 0x040fe20007f1e0ff */
[----:B------:R-:W-:Y:S01]  /*26e0*/  @!PT LDS RZ, [RZ] ;  /* 0x00000000fffff984 */ /* 0x000fe20000000800 */
[----:B------:R-:W-:Y:S01]  /*26f0*/  @!PT LDS RZ, [RZ] ;  /* 0x00000000fffff984 */ /* 0x000fe20000000800 */
[----:B------:R-:W-:Y:S01]  /*2700*/  @!PT LDS RZ, [RZ] ;  /* 0x00000000fffff984 */ /* 0x000fe20000000800 */
[----:B------:R1:W-:Y:S03]  /*2710*/  LDGSTS.E.BYPASS.LTC128B.128 [R16+0x4000], desc[UR20][R4.64] ;  /* 0x0400000004107fae */ /* 0x0003e6000b981a14 */
[----:B------:R-:W-:Y:S01]  /*2720*/  LEA R14, P2, R6, R249, 0x1 ;  /* 0x000000f9060e7211 */ /* 0x000fe200078408ff */
[----:B------:R-:W-:Y:S01]  /*2730*/  IMAD.X R7, R2, 0x1, R77, P0 ;  /* 0x0000000102077824 */ /* 0x000fe200000e064d */
[----:B------:R-:W-:-:S04]  /*2740*/  LEA.HI.X R13, R3, R248, R2, 0x1, P3 ;  /* 0x000000f8030d7211 */ /* 0x000fc800018f0c02 */
[----:B------:R-:W-:Y:S01]  /*2750*/  LEA.HI.X R15, R6, R248, R7, 0x1, P2 ;  /* 0x000000f8060f7211 */ /* 0x000fe200010f0c07 */
[----:B------:R2:W-:Y:S04]  /*2760*/  LDGSTS.E.BYPASS.LTC128B.128 [R16+0x4800], desc[UR20][R12.64] ;  /* 0x048000000c107fae */ /* 0x0005e8000b981a14 */
[----:B------:R2:W-:Y:S01]  /*2770*/  LDGSTS.E.BYPASS.LTC128B.128 [R16+0x5000], desc[UR20][R14.64] ;  /* 0x050000000e107fae */ /* 0x0005e2000b981a14 */
[C---:B-1----:R-:W-:Y:S02]  /*2780*/  IADD3 R4, P0, PT, R3.reuse, R239, RZ ;  /* 0x000000ef03047210 */ /* 0x042fe40007f1e0ff */
[----:B------:R-:W-:Y:S02]  /*2790*/  IADD3 R5, P1, PT, R3, R79, RZ ;  /* 0x0000004f03057210 */ /* 0x000fe40007f3e0ff */
[-C--:B------:R-:W-:Y:S01]  /*27a0*/  LEA R8, P2, R4, R249.reuse, 0x1 ;  /* 0x000000f904087211 */ /* 0x080fe200078408ff */
[C---:B------:R-:W-:Y:S01]  /*27b0*/  IMAD.X R3, R2.reuse, 0x1, R245, P0 ;  /* 0x0000000102037824 */ /* 0x040fe200000e06f5 */
[C---:B------:R-:W-:Y:S01]  /*27c0*/  LEA R10, P0, R5.reuse, R249, 0x1 ;  /* 0x000000f9050a7211 */ /* 0x040fe200078008ff */
[----:B------:R-:W-:Y:S01]  /*27d0*/  IMAD.X R2, R2, 0x1, R172, P1 ;  /* 0x0000000102027824 */ /* 0x000fe200008e06ac */
[----:B------:R-:W-:-:S02]  /*27e0*/  IADD3 R7, P3, PT, R5, R78, RZ ;  /* 0x0000004e05077210 */ /* 0x000fc40007f7e0ff */
[----:B------:R-:W-:Y:S02]  /*27f0*/  IADD3 R18, P1, PT, R4, R78, RZ ;  /* 0x0000004e04127210 */ /* 0x000fe40007f3e0ff */
[-C--:B------:R-:W-:Y:S01]  /*2800*/  LEA.HI.X R11, R5, R248.reuse, R2, 0x1, P0 ;  /* 0x000000f8050b7211 */ /* 0x080fe200000f0c02 */
[--C-:B------:R-:W-:Y:S01]  /*2810*/  IMAD.X R19, R2, 0x1, R77.reuse, P3 ;  /* 0x0000000102137824 */ /* 0x100fe200018e064d */
[C---:B------:R-:W-:Y:S01]  /*2820*/  IADD3 R17, P0, PT, R4.reuse, R79, RZ ;  /* 0x0000004f04117210 */ /* 0x040fe20007f1e0ff */
[----:B------:R-:W-:Y:S01]  /*2830*/  IMAD.X R5, R3, 0x1, R77, P1 ;  /* 0x0000000103057824 */ /* 0x000fe200008e064d */
[----:B------:R-:W-:Y:S01]  /*2840*/  LEA.HI.X R9, R4, R248, R3, 0x1, P2 ;  /* 0x000000f804097211 */ /* 0x000fe200010f0c03 */
[----:B------:R2:W-:Y:S01]  /*2850*/  LDGSTS.E.BYPASS.LTC128B.128 [R16+0x5800], desc[UR20][R10.64] ;  /* 0x058000000a107fae */ /* 0x0005e2000b981a14 */
[-C--:B------:R-:W-:Y:S01]  /*2860*/  LEA R6, P2, R7, R249.reuse, 0x1 ;  /* 0x000000f907067211 */ /* 0x080fe200078408ff */
[----:B------:R-:W-:Y:S01]  /*2870*/  IMAD.X R3, R3, 0x1, R172, P0 ;  /* 0x0000000103037824 */ /* 0x000fe200000e06ac */
[----:B------:R-:W-:-:S02]  /*2880*/  LEA R4, P1, R18, R249, 0x1 ;  /* 0x000000f912047211 */ /* 0x000fc400078208ff */
[----:B------:R-:W-:Y:S02]  /*2890*/  LEA R2, P0, R17, R249, 0x1 ;  /* 0x000000f911027211 */ /* 0x000fe400078008ff */
[-C--:B------:R-:W-:Y:S02]  /*28a0*/  LEA.HI.X R7, R7, R248.reuse, R19, 0x1, P2 ;  /* 0x000000f807077211 */ /* 0x080fe400010f0c13 */
[-C--:B------:R-:W-:Y:S02]  /*28b0*/  LEA.HI.X R5, R18, R248.reuse, R5, 0x1, P1 ;  /* 0x000000f812057211 */ /* 0x080fe400008f0c05 */
[----:B------:R-:W-:Y:S01]  /*28c0*/  LEA.HI.X R3, R17, R248, R3, 0x1, P0 ;  /* 0x000000f811037211 */ /* 0x000fe200000f0c03 */
[----:B------:R2:W-:Y:S04]  /*28d0*/  LDGSTS.E.BYPASS.LTC128B.128 [R16+0x6000], desc[UR20][R6.64] ;  /* 0x0600000006107fae */ /* 0x0005e8000b981a14 */
[----:B------:R2:W-:Y:S04]  /*28e0*/  LDGSTS.E.BYPASS.LTC128B.128 [R16+0x6800], desc[UR20][R8.64] ;  /* 0x0680000008107fae */ /* 0x0005e8000b981a14 */
[----:B------:R2:W-:Y:S04]  /*28f0*/  LDGSTS.E.BYPASS.LTC128B.128 [R16+0x7000], desc[UR20][R4.64] ;  /* 0x0700000004107fae */ /* 0x0005e8000b981a14 */
[----:B------:R2:W-:Y:S04]  /*2900*/  LDGSTS.E.BYPASS.LTC128B.128 [R16+0x7800], desc[UR20][R2.64] ;  /* 0x0780000002107fae */ /* 0x0005e8000b981a14 */
[----:B------:R-:W0:Y:S02]  /*2910*/  LDGDEPBAR ;  /* 0x00000000000079af */ /* 0x000e240000000000 */
.L_x_120:
[----:B--2---:R-:W1:Y:S01]  /*2920*/  SHFL.BFLY PT, R2, R21, 0x2, 0x1f ;  /* 0x0c401f0015027f89 */ /* 0x004e6200000e0000 */
[----:B------:R-:W-:Y:S01]  /*2930*/  FMNMX3.FTZ R4, R128, R129, R112, !PT ;  /* 0x0000008180047276 */ /* 0x000fe20007810070 */
[----:B------:R-:W2:Y:S01]  /*2940*/  LDCU UR4, c[0x0][0x45c] ;  /* 0x00008b80ff0477ac */ /* 0x000ea20008000800 */
[----:B------:R-:W-:Y:S01]  /*2950*/  IMAD.MOV.U32 R244, RZ, RZ, R171 ;  /* 0x000000fffff47224 */ /* 0x000fe200078e00ab */
[----:B------:R-:W3:Y:S01]  /*2960*/  SHFL.BFLY PT, R3, R20, 0x2, 0x1f ;  /* 0x0c401f0014037f89 */ /* 0x000ee200000e0000 */
[----:B------:R-:W-:Y:S02]  /*2970*/  FMNMX3.FTZ R4, R4, R113, R132, !PT ;  /* 0x0000007104047276 */ /* 0x000fe40007810084 */
[----:B------:R-:W-:Y:S01]  /*2980*/  MOV R247, R35 ;  /* 0x0000002300f77202 */ /* 0x000fe20000000f00 */
[----:B------:R-:W-:Y:S01]  /*2990*/  STL [R1+0xa8], R242 ;  /* 0x0000a8f201007387 */ /* 0x000fe20000100800 */
[----:B------:R-:W-:Y:S02]  /*29a0*/  FMNMX3.FTZ R4, R4, R133, R136, !PT ;  /* 0x0000008504047276 */ /* 0x000fe40007810088 */
[----:B------:R-:W-:Y:S01]  /*29b0*/  MOV R245, R32 ;  /* 0x0000002000f57202 */ /* 0x000fe20000000f00 */
[----:B------:R4:W-:Y:S01]  /*29c0*/  STL [R1+0xa4], R243 ;  /* 0x0000a4f301007387 */ /* 0x0009e20000100800 */
[----:B------:R-:W-:-:S03]  /*29d0*/  FMNMX3.FTZ R4, R4, R137, R144, !PT ;  /* 0x0000008904047276 */ /* 0x000fc60007810090 */
[----:B------:R-:W-:Y:S01]  /*29e0*/  STL [R1+0x78], R252 ;  /* 0x000078fc01007387 */ /* 0x000fe20000100800 */
[----:B------:R-:W-:-:S03]  /*29f0*/  FMNMX3.FTZ R4, R4, R145, R140, !PT ;  /* 0x0000009104047276 */ /* 0x000fc6000781008c */
[----:B------:R-:W-:Y:S01]  /*2a00*/  STL [R1+0x74], R251 ;  /* 0x000074fb01007387 */ /* 0x000fe20000100800 */
[----:B------:R-:W-:Y:S02]  /*2a10*/  FMNMX3.FTZ R4, R4, R141, R156, !PT ;  /* 0x0000008d04047276 */ /* 0x000fe4000781009c */
[----:B-1----:R-:W-:Y:S01]  /*2a20*/  FMNMX.FTZ R2, R21, R2, !PT ;  /* 0x0000000215027209 */ /* 0x002fe20007810000 */
[----:B------:R1:W-:Y:S01]  /*2a30*/  STL [R1+0x70], R250 ;  /* 0x000070fa01007387 */ /* 0x0003e20000100800 */
[----:B---3--:R-:W-:-:S03]  /*2a40*/  FMNMX.FTZ R5, R20, R3, !PT ;  /* 0x0000000314057209 */ /* 0x008fc60007810000 */
[----:B------:R-:W3:Y:S01]  /*2a50*/  SHFL.BFLY PT, R6, R2, 0x1, 0x1f ;  /* 0x0c201f0002067f89 */ /* 0x000ee200000e0000 */
[----:B------:R-:W-:-:S03]  /*2a60*/  FMNMX3.FTZ R3, R130, R131, R114, !PT ;  /* 0x0000008382037276 */ /* 0x000fc60007810072 */
[----:B------:R-:W2:Y:S01]  /*2a70*/  SHFL.BFLY PT, R7, R5, 0x1, 0x1f ;  /* 0x0c201f0005077f89 */ /* 0x000ea200000e0000 */
[----:B------:R-:W-:-:S03]  /*2a80*/  FMNMX3.FTZ R3, R3, R115, R134, !PT ;  /* 0x0000007303037276 */ /* 0x000fc60007810086 */
[----:B------:R-:W-:Y:S01]  /*2a90*/  STL [R1+0x6c], R249 ;  /* 0x00006cf901007387 */ /* 0x000fe20000100800 */
[----:B------:R-:W-:Y:S02]  /*2aa0*/  FMNMX3.FTZ R3, R3, R135, R138, !PT ;  /* 0x0000008703037276 */ /* 0x000fe4000781008a */
[----:B----4-:R-:W-:Y:S01]  /*2ab0*/  MOV R243, R94 ;  /* 0x0000005e00f37202 */ /* 0x010fe20000000f00 */
[----:B------:R-:W-:Y:S01]  /*2ac0*/  STL [R1+0x68], R248 ;  /* 0x000068f801007387 */ /* 0x000fe20000100800 */
[----:B------:R-:W-:-:S03]  /*2ad0*/  FMNMX3.FTZ R3, R3, R139, R146, !PT ;  /* 0x0000008b03037276 */ /* 0x000fc60007810092 */
[----:B------:R-:W-:Y:S04]  /*2ae0*/  STL [R1+0x64], R238 ;  /* 0x000064ee01007387 */ /* 0x000fe80000100800 */
[----:B------:R-:W-:Y:S01]  /*2af0*/  STL [R1+0x60], R236 ;  /* 0x000060ec01007387 */ /* 0x000fe20000100800 */
[----:B-1----:R-:W-:Y:S01]  /*2b00*/  IMAD.MOV.U32 R250, RZ, RZ, R34 ;  /* 0x000000fffffa7224 */ /* 0x002fe200078e0022 */
[----:B---3--:R-:W-:Y:S02]  /*2b10*/  FMNMX.FTZ R170, R2, R6, !PT ;  /* 0x0000000602aa7209 */ /* 0x008fe40007810000 */
[----:B------:R-:W-:Y:S01]  /*2b20*/  STL [R1+0x5c], R215 ;  /* 0x00005cd701007387 */ /* 0x000fe20000100800 */
[----:B------:R-:W-:Y:S02]  /*2b30*/  FMNMX3.FTZ R2, R3, R147, R142, !PT ;  /* 0x0000009303027276 */ /* 0x000fe4000781008e */
[----:B--2---:R-:W-:Y:S01]  /*2b40*/  FMNMX.FTZ R169, R5, R7, !PT ;  /* 0x0000000705a97209 */ /* 0x004fe20007810000 */
[----:B------:R-:W-:Y:S01]  /*2b50*/  FMUL.FTZ R3, R170, UR4 ;  /* 0x00000004aa037c20 */ /* 0x000fe20008410000 */
[----:B------:R-:W-:Y:S01]  /*2b60*/  FMNMX3.FTZ R5, R2, R143, R158, !PT ;  /* 0x0000008f02057276 */ /* 0x000fe2000781009e */
[----:B------:R-:W-:Y:S01]  /*2b70*/  STL [R1+0x58], R214 ;  /* 0x000058d601007387 */ /* 0x000fe20000100800 */
[----:B------:R-:W-:Y:S01]  /*2b80*/  FMNMX3.FTZ R6, R4, R157, R152, !PT ;  /* 0x0000009d04067276 */ /* 0x000fe20007810098 */
[----:B------:R-:W-:Y:S01]  /*2b90*/  FMUL.FTZ R2, R169, UR4 ;  /* 0x00000004a9027c20 */ /* 0x000fe20008410000 */
[----:B------:R-:W-:Y:S01]  /*2ba0*/  FMNMX3.FTZ R4, R5, R159, R154, !PT ;  /* 0x0000009f05047276 */ /* 0x000fe2000781009a */
[----:B------:R-:W-:Y:S01]  /*2bb0*/  STL [R1+0x54], R213 ;  /* 0x000054d501007387 */ /* 0x000fe20000100800 */
[----:B------:R-:W-:-:S02]  /*2bc0*/  FMNMX3.FTZ R5, R6, R153, R180, !PT ;  /* 0x0000009906057276 */ /* 0x000fc400078100b4 */
[----:B------:R-:W-:Y:S01]  /*2bd0*/  FMNMX3.FTZ R4, R4, R155, R182, !PT ;  /* 0x0000009b04047276 */ /* 0x000fe200078100b6 */
[----:B------:R1:W-:Y:S01]  /*2be0*/  STL [R1+0x50], R175 ;  /* 0x000050af01007387 */ /* 0x0003e20000100800 */
[----:B------:R-:W-:Y:S02]  /*2bf0*/  FMNMX3.FTZ R5, R5, R181, R176, !PT ;  /* 0x000000b505057276 */ /* 0x000fe400078100b0 */
[----:B------:R-:W-:Y:S01]  /*2c00*/  FMNMX3.FTZ R4, R4, R183, R178, !PT ;  /* 0x000000b704047276 */ /* 0x000fe200078100b2 */
[----:B------:R-:W-:Y:S01]  /*2c10*/  STL [R1+0x4c], R174 ;  /* 0x00004cae01007387 */ /* 0x000fe20000100800 */
[----:B------:R-:W-:Y:S02]  /*2c20*/  FMNMX3.FTZ R5, R5, R177, R224, !PT ;  /* 0x000000b105057276 */ /* 0x000fe400078100e0 */
[----:B------:R-:W-:Y:S01]  /*2c30*/  FMNMX3.FTZ R4, R4, R179, R226, !PT ;  /* 0x000000b304047276 */ /* 0x000fe200078100e2 */
[----:B------:R-:W-:Y:S01]  /*2c40*/  STL [R1+0x48], R173 ;  /* 0x000048ad01007387 */ /* 0x000fe20000100800 */
[----:B------:R-:W-:-:S02]  /*2c50*/  FMNMX3.FTZ R5, R5, R225, R220, !PT ;  /* 0x000000e105057276 */ /* 0x000fc400078100dc */
[----:B------:R-:W-:Y:S01]  /*2c60*/  FMNMX3.FTZ R4, R4, R227, R222, !PT ;  /* 0x000000e304047276 */ /* 0x000fe200078100de */
[----:B------:R2:W-:Y:S01]  /*2c70*/  STL [R1+0x7c], R246 ;  /* 0x00007cf601007387 */ /* 0x0005e20000100800 */
[----:B------:R-:W-:Y:S02]  /*2c80*/  FMNMX3.FTZ R5, R5, R221, R208, !PT ;  /* 0x000000dd05057276 */ /* 0x000fe400078100d0 */
[----:B------:R-:W-:Y:S01]  /*2c90*/  FSETP.NEU.FTZ.AND P1, PT, R170, -INF , PT ;  /* 0xff800000aa00780b */ /* 0x000fe20003f3d000 */
[----:B------:R-:W-:Y:S01]  /*2ca0*/  STL [R1+0x80], R170 ;  /* 0x000080aa01007387 */ /* 0x000fe20000100800 */
[----:B------:R-:W-:Y:S02]  /*2cb0*/  FMNMX3.FTZ R4, R4, R223, R210, !PT ;  /* 0x000000df04047276 */ /* 0x000fe400078100d2 */
[----:B------:R-:W-:Y:S01]  /*2cc0*/  FMNMX3.FTZ R5, R5, R209, R200, !PT ;  /* 0x000000d105057276 */ /* 0x000fe200078100c8 */
[----:B------:R-:W-:Y:S01]  /*2cd0*/  STL [R1+0x84], R169 ;  /* 0x000084a901007387 */ /* 0x000fe20000100800 */
[----:B------:R-:W-:-:S02]  /*2ce0*/  FSETP.NEU.FTZ.AND P0, PT, R169, -INF , PT ;  /* 0xff800000a900780b */ /* 0x000fc40003f1d000 */
[----:B------:R-:W-:Y:S01]  /*2cf0*/  FSEL R3, R3, RZ, P1 ;  /* 0x000000ff03037208 */ /* 0x000fe20000800000 */
[----:B------:R-:W-:Y:S01]  /*2d00*/  STL [R1+0x88], R0 ;  /* 0x0000880001007387 */ /* 0x000fe20000100800 */
[----:B------:R-:W-:Y:S01]  /*2d10*/  FMNMX3.FTZ R4, R4, R211, R202, !PT ;  /* 0x000000d304047276 */ /* 0x000fe200078100ca */
[----:B-1----:R-:W-:Y:S01]  /*2d20*/  IMAD.MOV.U32 R175, RZ, RZ, R243 ;  /* 0x000000ffffaf7224 */ /* 0x002fe200078e00f3 */
[----:B------:R-:W-:Y:S01]  /*2d30*/  FMNMX3.FTZ R5, R5, R201, R188, !PT ;  /* 0x000000c905057276 */ /* 0x000fe200078100bc */
[--C-:B------:R-:W-:Y:S01]  /*2d40*/  FFMA.FTZ R8, R105, UR4, -R3.reuse ;  /* 0x0000000469087c23 */ /* 0x100fe20008010803 */
[----:B------:R-:W-:Y:S01]  /*2d50*/  FSEL R2, R2, RZ, P0 ;  /* 0x000000ff02027208 */ /* 0x000fe20000000000 */
[----:B------:R-:W-:Y:S01]  /*2d60*/  FFMA.FTZ R6, R104, UR4, -R3 ;  /* 0x0000000468067c23 */ /* 0x000fe20008010803 */
[----:B------:R-:W-:Y:S01]  /*2d70*/  FMNMX3.FTZ R4, R4, R203, R190, !PT ;  /* 0x000000cb04047276 */ /* 0x000fe200078100be */
[----:B------:R1:W-:Y:S01]  /*2d80*/  MUFU.EX2 R16, R8 ;  /* 0x0000000800107308 */ /* 0x0003e20000000800 */
[----:B------:R-:W-:Y:S01]  /*2d90*/  FMNMX3.FTZ R5, R5, R189, R184, !PT ;  /* 0x000000bd05057276 */ /* 0x000fe200078100b8 */
[----:B------:R-:W-:Y:S01]  /*2da0*/  FFMA.FTZ R9, R106, UR4, -R2 ;  /* 0x000000046a097c23 */ /* 0x000fe20008010802 */
[----:B------:R-:W-:Y:S01]  /*2db0*/  FMNMX3.FTZ R4, R4, R191, R186, !PT ;  /* 0x000000bf04047276 */ /* 0x000fe200078100ba */
[----:B------:R-:W-:Y:S01]  /*2dc0*/  FFMA.FTZ R10, R107, UR4, -R2 ;  /* 0x000000046b0a7c23 */ /* 0x000fe20008010802 */
[----:B------:R-:W-:Y:S01]  /*2dd0*/  LOP3.LUT R7, R237, 0x200, R246, 0xf8, !PT ;  /* 0x00000200ed077812 */ /* 0x000fe200078ef8f6 */
[----:B------:R3:W-:Y:S01]  /*2de0*/  MUFU.EX2 R13, R9 ;  /* 0x00000009000d7308 */ /* 0x0007e20000000800 */
[----:B------:R-:W-:-:S02]  /*2df0*/  MOV R236, R33 ;  /* 0x0000002100ec7202 */ /* 0x000fc40000000f00 */
[----:B------:R-:W-:Y:S01]  /*2e00*/  LEA R151, R7, UR5, 0x1 ;  /* 0x0000000507977c11 */ /* 0x000fe2000f8e08ff */
[----:B------:R4:W2:Y:S01]  /*2e10*/  MUFU.EX2 R239, R6 ;  /* 0x0000000600ef7308 */ /* 0x0008a20000000800 */
[--C-:B------:R-:W-:Y:S01]  /*2e20*/  FFMA.FTZ R7, R116, UR4, -R3.reuse ;  /* 0x0000000474077c23 */ /* 0x100fe20008010803 */
[----:B------:R-:W-:Y:S02]  /*2e30*/  MOV R213, R95 ;  /* 0x0000005f00d57202 */ /* 0x000fe40000000f00 */
[----:B-1----:R-:W-:Y:S01]  /*2e40*/  FMNMX.FTZ R8, R185, R5, !PT ;  /* 0x00000005b9087209 */ /* 0x002fe20007810000 */
[----:B------:R1:W1:Y:S01]  /*2e50*/  MUFU.EX2 R14, R10 ;  /* 0x0000000a000e7308 */ /* 0x0002620000000800 */
[-C--:B------:R-:W-:Y:S01]  /*2e60*/  IADD3 R150, PT, PT, R0, R151.reuse, RZ ;  /* 0x0000009700967210 */ /* 0x080fe20007ffe0ff */
[----:B------:R-:W-:Y:S01]  /*2e70*/  LDSM.16.MT88.4 R36, [R151+0x8000] ;  /* 0x008000009724783b */ /* 0x000fe20000004200 */
[C---:B------:R-:W-:Y:S01]  /*2e80*/  IADD3 R149, PT, PT, R76.reuse, R151, RZ ;  /* 0x000000974c957210 */ /* 0x040fe20007ffe0ff */
[----:B------:R1:W1:Y:S01]  /*2e90*/  MUFU.EX2 R15, R7 ;  /* 0x00000007000f7308 */ /* 0x0002620000000800 */
[----:B---3--:R-:W-:Y:S01]  /*2ea0*/  FMNMX.FTZ R9, R187, R4, !PT ;  /* 0x00000004bb097209 */ /* 0x008fe20007810000 */
[----:B------:R-:W3:Y:S01]  /*2eb0*/  SHFL.BFLY PT, R11, R8, 0x2, 0x1f ;  /* 0x0c401f00080b7f89 */ /* 0x000ee200000e0000 */
[----:B------:R-:W-:Y:S01]  /*2ec0*/  IADD3 R148, PT, PT, R76, R150, RZ ;  /* 0x000000964c947210 */ /* 0x000fe20007ffe0ff */
[----:B----4-:R-:W-:-:S02]  /*2ed0*/  FFMA.FTZ R6, R117, UR4, -R3 ;  /* 0x0000000475067c23 */ /* 0x010fc40008010803 */
[----:B------:R-:W-:Y:S01]  /*2ee0*/  LDSM.16.MT88.4 R44, [R149+0x8000] ;  /* 0x00800000952c783b */ /* 0x000fe20000004200 */
[----:B--2---:R-:W-:Y:S01]  /*2ef0*/  F2FP.F16.F32.PACK_AB R4, R16, R239 ;  /* 0x000000ef1004723e */ /* 0x004fe200000000ff */
[----:B------:R2:W-:Y:S02]  /*2f00*/  MUFU.EX2 R109, R6 ;  /* 0x00000006006d7308 */ /* 0x0005e40000000800 */
[----:B-1----:R-:W1:Y:S01]  /*2f10*/  SHFL.BFLY PT, R10, R9, 0x2, 0x1f ;  /* 0x0c401f00090a7f89 */ /* 0x002e6200000e0000 */
[----:B------:R-:W-:Y:S02]  /*2f20*/  F2FP.F16.F32.PACK_AB R5, R14, R13 ;  /* 0x0000000d0e05723e */ /* 0x000fe400000000ff */
[----:B------:R-:W-:Y:S01]  /*2f30*/  MOV R246, R213 ;  /* 0x000000d500f67202 */ /* 0x000fe20000000f00 */
[--C-:B------:R-:W-:Y:S01]  /*2f40*/  FFMA.FTZ R7, R118, UR4, -R2.reuse ;  /* 0x0000000476077c23 */ /* 0x100fe20008010802 */
[----:B------:R-:W-:Y:S03]  /*2f50*/  STL [R1+0x44], R16 ;  /* 0x0000441001007387 */ /* 0x000fe60000100800 */
[----:B------:R-:W4:Y:S01]  /*2f60*/  MUFU.EX2 R12, R7 ;  /* 0x00000007000c7308 */ /* 0x000f220000000800 */
[----:B------:R-:W4:Y:S01]  /*2f70*/  LDSM.16.MT88.4 R52, [R150+0x8000] ;  /* 0x008000009634783b */ /* 0x000f220000004200 */
[----:B--2---:R-:W-:-:S03]  /*2f80*/  FFMA.FTZ R6, R119, UR4, -R2 ;  /* 0x0000000477067c23 */ /* 0x004fc60008010802 */
[----:B------:R-:W-:Y:S01]  /*2f90*/  LDSM.16.MT88.4 R56, [R148+0x8000] ;  /* 0x008000009438783b */ /* 0x000fe20000004200 */
[----:B------:R-:W-:Y:S01]  /*2fa0*/  MOV R119, R175 ;  /* 0x000000af00777202 */ /* 0x000fe20000000f00 */
[----:B------:R-:W2:Y:S02]  /*2fb0*/  MUFU.EX2 R212, R6 ;  /* 0x0000000600d47308 */ /* 0x000ea40000000800 */
[----:B------:R2:W-:Y:S01]  /*2fc0*/  STL [R1+0x40], R15 ;  /* 0x0000400f01007387 */ /* 0x0005e20000100800 */
[----:B---3--:R-:W-:Y:S01]  /*2fd0*/  FMNMX.FTZ R8, R8, R11, !PT ;  /* 0x0000000b08087209 */ /* 0x008fe20007810000 */
[--C-:B------:R-:W-:Y:S02]  /*2fe0*/  FFMA.FTZ R11, R124, UR4, -R3.reuse ;  /* 0x000000047c0b7c23 */ /* 0x100fe40008010803 */
[----:B------:R-:W-:Y:S01]  /*2ff0*/  STL [R1+0x3c], R13 ;  /* 0x00003c0d01007387 */ /* 0x000fe20000100800 */
[----:B-1----:R-:W-:Y:S01]  /*3000*/  FMNMX.FTZ R9, R9, R10, !PT ;  /* 0x0000000a09097209 */ /* 0x002fe20007810000 */
[----:B------:R-:W-:-:S02]  /*3010*/  FFMA.FTZ R10, R121, UR4, -R3 ;  /* 0x00000004790a7c23 */ /* 0x000fc40008010803 */
[----:B------:R1:W-:Y:S01]  /*3020*/  STL [R1+0x34], R14 ;  /* 0x0000340e01007387 */ /* 0x0003e20000100800 */
[----:B------:R3:W-:Y:S03]  /*3030*/  MUFU.EX2 R249, R11 ;  /* 0x0000000b00f97308 */ /* 0x0007e60000000800 */
[----:B----4-:R4:W-:Y:S01]  /*3040*/  STL [R1+0x38], R12 ;  /* 0x0000380c01007387 */ /* 0x0109e20000100800 */
[----:B--2---:R-:W-:Y:S01]  /*3050*/  F2FP.F16.F32.PACK_AB R7, R212, R12 ;  /* 0x0000000cd407723e */ /* 0x004fe200000000ff */
[----:B------:R2:W4:Y:S01]  /*3060*/  MUFU.EX2 R170, R10 ;  /* 0x0000000a00aa7308 */ /* 0x0005220000000800 */
[----:B------:R-:W-:Y:S01]  /*3070*/  F2FP.F16.F32.PACK_AB R6, R109, R15 ;  /* 0x0000000f6d06723e */ /* 0x000fe200000000ff */
[----:B------:R-:W4:Y:S04]  /*3080*/  SHFL.BFLY PT, R13, R8, 0x1, 0x1f ;  /* 0x0c201f00080d7f89 */ /* 0x000f2800000e0000 */
[----:B------:R-:W-:Y:S02]  /*3090*/  LDSM.16.MT88.4 R64, [R151+0x8800] ;  /* 0x008800009740783b */ /* 0x000fe40000004200 */
[C---:B------:R-:W-:Y:S01]  /*30a0*/  HMMA.16816.F32 R32, R4.reuse, R36, RZ ;  /* 0x000000240420723c */ /* 0x040fe200000018ff */
[----:B---3--:R-:W-:Y:S01]  /*30b0*/  FFMA.FTZ R11, R122, UR4, -R2 ;  /* 0x000000047a0b7c23 */ /* 0x008fe20008010802 */
[----:B------:R-:W-:Y:S01]  /*30c0*/  LDSM.16.MT88.4 R60, [R149+0x8800] ;  /* 0x00880000953c783b */ /* 0x000fe20000004200 */
[----:B------:R-:W-:Y:S01]  /*30d0*/  IMAD.MOV.U32 R15, RZ, RZ, R92 ;  /* 0x000000ffff0f7224 */ /* 0x000fe200078e005c */
[----:B------:R-:W-:Y:S01]  /*30e0*/  MOV R122, R239 ;  /* 0x000000ef007a7202 */ /* 0x000fe20000000f00 */
[----:B------:R3:W-:Y:S01]  /*30f0*/  MUFU.EX2 R110, R11 ;  /* 0x0000000b006e7308 */ /* 0x0007e20000000800 */
[----:B------:R-:W-:Y:S01]  /*3100*/  LDSM.16.MT88.4 R48, [R150+0x8800] ;  /* 0x008800009630783b */ /* 0x000fe20000004200 */
[--C-:B--2---:R-:W-:Y:S01]  /*3110*/  FFMA.FTZ R10, R125, UR4, -R3.reuse ;  /* 0x000000047d0a7c23 */ /* 0x104fe20008010803 */
[C---:B------:R-:W-:Y:S01]  /*3120*/  HMMA.16816.F32 R76, R4.reuse, R44, RZ ;  /* 0x0000002c044c723c */ /* 0x040fe200000018ff */
[----:B------:R-:W-:Y:S01]  /*3130*/  MOV R213, R15 ;  /* 0x0000000f00d57202 */ /* 0x000fe20000000f00 */
[----:B------:R-:W-:Y:S01]  /*3140*/  LDSM.16.MT88.4 R68, [R148+0x8800] ;  /* 0x008800009444783b */ /* 0x000fe20000004200 */
[----:B------:R2:W-:Y:S01]  /*3150*/  MUFU.EX2 R215, R10 ;  /* 0x0000000a00d77308 */ /* 0x0005e20000000800 */
[----:B-1----:R-:W-:Y:S01]  /*3160*/  MOV R14, R93 ;  /* 0x0000005d000e7202 */ /* 0x002fe20000000f00 */
[----:B------:R-:W-:Y:S01]  /*3170*/  IMAD.MOV.U32 R125, RZ, RZ, R236 ;  /* 0x000000ffff7d7224 */ /* 0x000fe200078e00ec */
[----:B------:R-:W-:Y:S01]  /*3180*/  MOV R118, R213 ;  /* 0x000000d500767202 */ /* 0x000fe20000000f00 */
[----:B----4-:R-:W-:Y:S01]  /*3190*/  FFMA.FTZ R12, R120, UR4, -R3 ;  /* 0x00000004780c7c23 */ /* 0x010fe20008010803 */
[----:B------:R-:W-:Y:S01]  /*31a0*/  HMMA.16816.F32 R72, R4, R52, RZ ;  /* 0x000000340448723c */ /* 0x000fe200000018ff */
[----:B------:R-:W-:-:S02]  /*31b0*/  MOV R237, R14 ;  /* 0x0000000e00ed7202 */ /* 0x000fc40000000f00 */
[----:B------:R-:W1:Y:S01]  /*31c0*/  MUFU.EX2 R108, R12 ;  /* 0x0000000c006c7308 */ /* 0x000e620000000800 */
[----:B------:R-:W-:Y:S01]  /*31d0*/  FMNMX.FTZ R172, R8, R13, !PT ;  /* 0x0000000d08ac7209 */ /* 0x000fe20007810000 */
[--C-:B---3--:R-:W-:Y:S01]  /*31e0*/  FFMA.FTZ R11, R126, UR4, -R2.reuse ;  /* 0x000000047e0b7c23 */ /* 0x108fe20008010802 */
[----:B------:R-:W-:Y:S02]  /*31f0*/  MOV R120, R246 ;  /* 0x000000f600787202 */ /* 0x000fe40000000f00 */
[----:B------:R-:W-:Y:S01]  /*3200*/  FSETP.NEU.FTZ.AND P0, PT, R172, -INF , PT ;  /* 0xff800000ac00780b */ /* 0x000fe20003f1d000 */
[----:B------:R-:W-:Y:S01]  /*3210*/  HMMA.16816.F32 R40, R4, R56, RZ ;  /* 0x000000380428723c */ /* 0x000fe200000018ff */
[----:B--2---:R-:W-:Y:S01]  /*3220*/  FFMA.FTZ R10, R123, UR4, -R2 ;  /* 0x000000047b0a7c23 */ /* 0x004fe20008010802 */
[----:B------:R-:W-:Y:S01]  /*3230*/  STL [R1+0x8c], R172 ;  /* 0x00008cac01007387 */ /* 0x000fe20000100800 */
[----:B------:R-:W-:Y:S01]  /*3240*/  MUFU.EX2 R248, R11 ;  /* 0x0000000b00f87308 */ /* 0x000fe20000000800 */
[----:B------:R-:W-:-:S02]  /*3250*/  MOV R124, R237 ;  /* 0x000000ed007c7202 */ /* 0x000fc40000000f00 */
[----:B------:R-:W-:Y:S01]  /*3260*/  STL [R1+0x90], R170 ;  /* 0x000090aa01007387 */ /* 0x000fe20000100800 */
[----:B------:R2:W3:Y:S01]  /*3270*/  MUFU.EX2 R252, R10 ;  /* 0x0000000a00fc7308 */ /* 0x0004e20000000800 */
[C---:B------:R-:W-:Y:S01]  /*3280*/  HMMA.16816.F32 R28, R4.reuse, R38, RZ ;  /* 0x00000026041c723c */ /* 0x040fe200000018ff */
[----:B-1----:R-:W-:Y:S01]  /*3290*/  F2FP.F16.F32.PACK_AB R8, R170, R108 ;  /* 0x0000006caa08723e */ /* 0x002fe200000000ff */
[----:B------:R-:W1:Y:S06]  /*32a0*/  SHFL.BFLY PT, R12, R9, 0x1, 0x1f ;  /* 0x0c201f00090c7f89 */ /* 0x000e6c00000e0000 */
[C---:B------:R-:W-:Y:S01]  /*32b0*/  HMMA.16816.F32 R24, R4.reuse, R46, RZ ;  /* 0x0000002e0418723c */ /* 0x040fe200000018ff */
[----:B--2---:R-:W-:Y:S01]  /*32c0*/  FFMA.FTZ R10, R127, UR4, -R2 ;  /* 0x000000047f0a7c23 */ /* 0x004fe20008010802 */
[----:B---3--:R-:W-:Y:S06]  /*32d0*/  STL [R1+0x94], R252 ;  /* 0x000094fc01007387 */ /* 0x008fec0000100800 */
[C---:B------:R-:W-:Y:S01]  /*32e0*/  HMMA.16816.F32 R20, R4.reuse, R54, RZ ;  /* 0x000000360414723c */ /* 0x040fe200000018ff */
[----:B------:R-:W2:Y:S01]  /*32f0*/  MUFU.EX2 R214, R10 ;  /* 0x0000000a00d67308 */ /* 0x000ea20000000800 */
[----:B------:R-:W-:Y:S04]  /*3300*/  STL [R1+0x9c], R249 ;  /* 0x00009cf901007387 */ /* 0x000fe80000100800 */
[----:B------:R-:W-:Y:S02]  /*3310*/  STL [R1+0x98], R215 ;  /* 0x000098d701007387 */ /* 0x000fe40000100800 */
[----:B------:R-:W-:Y:S01]  /*3320*/  HMMA.16816.F32 R16, R4, R58, RZ ;  /* 0x0000003a0410723c */ /* 0x000fe200000018ff */
[----:B-1----:R-:W-:Y:S01]  /*3330*/  FMNMX.FTZ R171, R9, R12, !PT ;  /* 0x0000000c09ab7209 */ /* 0x002fe20007810000 */
[----:B------:R-:W-:Y:S01]  /*3340*/  FMUL.FTZ R12, R172, UR4 ;  /* 0x00000004ac0c7c20 */ /* 0x000fe20008410000 */
[----:B------:R-:W-:-:S03]  /*3350*/  F2FP.F16.F32.PACK_AB R9, R252, R110 ;  /* 0x0000006efc09723e */ /* 0x000fc600000000ff */
[C---:B------:R-:W-:Y:S01]  /*3360*/  FMUL.FTZ R4, R171.reuse, UR4 ;  /* 0x00000004ab047c20 */ /* 0x040fe20008410000 */
[----:B------:R-:W-:Y:S01]  /*3370*/  FSEL R5, R12, RZ, P0 ;  /* 0x000000ff0c057208 */ /* 0x000fe20000000000 */
[----:B--2---:R1:W-:Y:S01]  /*3380*/  STL [R1+0xa0], R214 ;  /* 0x0000a0d601007387 */ /* 0x0043e20000100800 */
[----:B------:R-:W-:Y:S02]  /*3390*/  FSETP.NEU.FTZ.AND P0, PT, R171, -INF , PT ;  /* 0xff800000ab00780b */ /* 0x000fe40003f1d000 */
[----:B------:R-:W-:Y:S01]  /*33a0*/  F2FP.F16.F32.PACK_AB R10, R215, R249 ;  /* 0x000000f9d70a723e */ /* 0x000fe200000000ff */
[--C-:B------:R-:W-:Y:S01]  /*33b0*/  FFMA.FTZ R6, R128, UR4, -R5.reuse ;  /* 0x0000000480067c23 */ /* 0x100fe20008010805 */
[----:B------:R-:W-:Y:S01]  /*33c0*/  FSEL R4, R4, RZ, P0 ;  /* 0x000000ff04047208 */ /* 0x000fe20000000000 */
[----:B------:R-:W-:Y:S01]  /*33d0*/  FFMA.FTZ R7, R129, UR4, -R5 ;  /* 0x0000000481077c23 */ /* 0x000fe20008010805 */
[----:B------:R-:W-:Y:S01]  /*33e0*/  F2FP.F16.F32.PACK_AB R11, R214, R248 ;  /* 0x000000f8d60b723e */ /* 0x000fe200000000ff */
[----:B------:R2:W-:Y:S02]  /*33f0*/  MUFU.EX2 R128, R6 ;  /* 0x0000000600807308 */ /* 0x0005e40000000800 */
[----:B------:R-:W-:-:S02]  /*3400*/  FFMA.FTZ R12, R131, UR4, -R4 ;  /* 0x00000004830c7c23 */ /* 0x000fc40008010804 */
[----:B------:R3:W4:Y:S02]  /*3410*/  MUFU.EX2 R129, R7 ;  /* 0x0000000700817308 */ /* 0x0007240000000800 */
[----:B------:R-:W-:Y:S02]  /*3420*/  HMMA.16816.F32 R104, R8, R64, R32 ;  /* 0x000000400868723c */ /* 0x000fe40000001820 */
[----:B------:R1:W-:Y:S01]  /*3430*/  MUFU.EX2 R242, R12 ;  /* 0x0000000c00f27308 */ /* 0x0003e20000000800 */
[----:B--2---:R-:W-:-:S05]  /*3440*/  FFMA.FTZ R6, R112, UR4, -R5 ;  /* 0x0000000470067c23 */ /* 0x004fca0008010805 */
[----:B------:R-:W-:Y:S01]  /*3450*/  HMMA.16816.F32 R100, R8, R60, R76 ;  /* 0x0000003c0864723c */ /* 0x000fe2000000184c */
[----:B------:R2:W-:Y:S01]  /*3460*/  MUFU.EX2 R170, R6 ;  /* 0x0000000600aa7308 */ /* 0x0005e20000000800 */
[----:B---3--:R-:W-:Y:S01]  /*3470*/  FFMA.FTZ R7, R113, UR4, -R5 ;  /* 0x0000000471077c23 */ /* 0x008fe20008010805 */
[----:B-1----:R-:W-:-:S03]  /*3480*/  FFMA.FTZ R12, R135, UR4, -R4 ;  /* 0x00000004870c7c23 */ /* 0x002fc60008010804 */
[----:B------:R1:W3:Y:S02]  /*3490*/  MUFU.EX2 R0, R7 ;  /* 0x0000000700007308 */ /* 0x0002e40000000800 */
[----:B------:R-:W-:Y:S02]  /*34a0*/  HMMA.16816.F32 R84, R8, R48, R72 ;  /* 0x000000300854723c */ /* 0x000fe40000001848 */
[----:B------:R-:W-:Y:S01]  /*34b0*/  MUFU.EX2 R214, R12 ;  /* 0x0000000c00d67308 */ /* 0x000fe20000000800 */
[----:B--2---:R-:W-:-:S05]  /*34c0*/  FFMA.FTZ R6, R130, UR4, -R4 ;  /* 0x0000000482067c23 */ /* 0x004fca0008010804 */
[----:B------:R-:W-:Y:S01]  /*34d0*/  HMMA.16816.F32 R96, R8, R66, R28 ;  /* 0x000000420860723c */ /* 0x000fe2000000181c */
[----:B------:R2:W3:Y:S01]  /*34e0*/  MUFU.EX2 R173, R6 ;  /* 0x0000000600ad7308 */ /* 0x0004e20000000800 */
[----:B-1----:R-:W-:-:S04]  /*34f0*/  FFMA.FTZ R7, R114, UR4, -R4 ;  /* 0x0000000472077c23 */ /* 0x002fc80008010804 */
[----:B------:R1:W-:Y:S02]  /*3500*/  MUFU.EX2 R172, R7 ;  /* 0x0000000700ac7308 */ /* 0x0003e40000000800 */
[----:B------:R-:W-:Y:S01]  /*3510*/  HMMA.16816.F32 R80, R8, R62, R24 ;  /* 0x0000003e0850723c */ /* 0x000fe20000001818 */
[----:B--2---:R-:W-:-:S07]  /*3520*/  FFMA.FTZ R6, R115, UR4, -R4 ;  /* 0x0000000473067c23 */ /* 0x004fce0008010804 */
[----:B------:R-:W-:Y:S01]  /*3530*/  HMMA.16816.F32 R88, R8, R50, R20 ;  /* 0x000000320858723c */ /* 0x000fe20000001814 */
[----:B------:R2:W3:Y:S01]  /*3540*/  MUFU.EX2 R111, R6 ;  /* 0x00000006006f7308 */ /* 0x0004e20000000800 */
[----:B-1----:R-:W-:-:S04]  /*3550*/  FFMA.FTZ R7, R133, UR4, -R5 ;  /* 0x0000000485077c23 */ /* 0x002fc80008010805 */
[----:B------:R1:W-:Y:S02]  /*3560*/  MUFU.EX2 R133, R7 ;  /* 0x0000000700857308 */ /* 0x0003e40000000800 */
[----:B------:R-:W-:Y:S01]  /*3570*/  HMMA.16816.F32 R112, R8, R68, R40 ;  /* 0x000000440870723c */ /* 0x000fe20000001828 */
[----:B--2---:R-:W-:-:S07]  /*3580*/  FFMA.FTZ R6, R132, UR4, -R5 ;  /* 0x0000000484067c23 */ /* 0x004fce0008010805 */
[----:B------:R-:W-:Y:S01]  /*3590*/  HMMA.16816.F32 R92, R8, R70, R16 ;  /* 0x00000046085c723c */ /* 0x000fe20000001810 */
[----:B----4-:R-:W-:Y:S01]  /*35a0*/  F2FP.F16.F32.PACK_AB R8, R129, R128 ;  /* 0x000000808108723e */ /* 0x010fe200000000ff */
[----:B------:R2:W4:Y:S01]  /*35b0*/  MUFU.EX2 R116, R6 ;  /* 0x0000000600747308 */ /* 0x0005220000000800 */
[----:B-1----:R-:W-:Y:S01]  /*35c0*/  FFMA.FTZ R7, R137, UR4, -R5 ;  /* 0x0000000489077c23 */ /* 0x002fe20008010805 */
[----:B---3--:R-:W-:Y:S02]  /*35d0*/  F2FP.F16.F32.PACK_AB R10, R0, R170 ;  /* 0x000000aa000a723e */ /* 0x008fe400000000ff */
[----:B------:R-:W-:Y:S01]  /*35e0*/  F2FP.F16.F32.PACK_AB R9, R242, R173 ;  /* 0x000000adf209723e */ /* 0x000fe200000000ff */
[----:B------:R1:W-:Y:S01]  /*35f0*/  MUFU.EX2 R238, R7 ;  /* 0x0000000700ee7308 */ /* 0x0003e20000000800 */
[----:B------:R-:W-:-:S07]  /*3600*/  F2FP.F16.F32.PACK_AB R11, R111, R172 ;  /* 0x000000ac6f0b723e */ /* 0x000fce00000000ff */
[----:B------:R-:W-:Y:S01]  /*3610*/  HMMA.16816.F32 R16, R8, R56, RZ ;  /* 0x000000380810723c */ /* 0x000fe200000018ff */
[----:B--2---:R-:W-:Y:S01]  /*3620*/  FFMA.FTZ R6, R136, UR4, -R5 ;  /* 0x0000000488067c23 */ /* 0x004fe20008010805 */
[----:B------:R-:W-:-:S03]  /*3630*/  MOV R136, R173 ;  /* 0x000000ad00887202 */ /* 0x000fc60000000f00 */
[----:B------:R2:W-:Y:S01]  /*3640*/  MUFU.EX2 R251, R6 ;  /* 0x0000000600fb7308 */ /* 0x0005e20000000800 */
[--C-:B-1----:R-:W-:Y:S01]  /*3650*/  FFMA.FTZ R7, R138, UR4, -R4.reuse ;  /* 0x000000048a077c23 */ /* 0x102fe20008010804 */
[----:B------:R-:W-:Y:S01]  /*3660*/  MOV R138, R109 ;  /* 0x0000006d008a7202 */ /* 0x000fe20000000f00 */
[C---:B------:R-:W-:Y:S08]  /*3670*/  HMMA.16816.F32 R40, R8.reuse, R36, RZ ;  /* 0x000000240828723c */ /* 0x040ff000000018ff */
[----:B------:R-:W-:Y:S01]  /*3680*/  HMMA.16816.F32 R36, R8, R38, RZ ;  /* 0x000000260824723c */ /* 0x000fe200000018ff */
[----:B--2---:R-:W-:-:S04]  /*3690*/  FFMA.FTZ R6, R134, UR4, -R4 ;  /* 0x0000000486067c23 */ /* 0x004fc80008010804 */
[----:B------:R1:W2:Y:S03]  /*36a0*/  MUFU.EX2 R132, R6 ;  /* 0x0000000600847308 */ /* 0x0002a60000000800 */
[C---:B------:R-:W-:Y:S08]  /*36b0*/  HMMA.16816.F32 R32, R8.reuse, R44, RZ ;  /* 0x0000002c0820723c */ /* 0x040ff000000018ff */
[----:B------:R-:W-:Y:S01]  /*36c0*/  HMMA.16816.F32 R24, R8, R52, RZ ;  /* 0x000000340818723c */ /* 0x000fe200000018ff */
[----:B-1----:R-:W-:Y:S01]  /*36d0*/  FFMA.FTZ R6, R139, UR4, -R4 ;  /* 0x000000048b067c23 */ /* 0x002fe20008010804 */
[----:B----4-:R-:W-:-:S02]  /*36e0*/  MOV R139, R116 ;  /* 0x00000074008b7202 */ /* 0x010fc40000000f00 */
[----:B------:R-:W-:Y:S01]  /*36f0*/  MOV R116, R250 ;  /* 0x000000fa00747202 */ /* 0x000fe20000000f00 */
[----:B------:R1:W-:Y:S03]  /*3700*/  MUFU.EX2 R169, R6 ;  /* 0x0000000600a97308 */ /* 0x0003e60000000800 */
[----:B------:R-:W-:Y:S01]  /*3710*/  HMMA.16816.F32 R20, R8, R54, RZ ;  /* 0x000000360814723c */ /* 0x000fe200000018ff */
[----:B------:R3:W4:Y:S01]  /*3720*/  MUFU.EX2 R250, R7 ;  /* 0x0000000700fa7308 */ /* 0x0007220000000800 */
[----:B------:R-:W-:Y:S01]  /*3730*/  IMAD.MOV.U32 R121, RZ, RZ, R116 ;  /* 0x000000ffff797224 */ /* 0x000fe200078e0074 */
[----:B------:R-:W-:-:S05]  /*3740*/  MOV R116, R245 ;  /* 0x000000f500747202 */ /* 0x000fca0000000f00 */
[----:B------:R-:W-:Y:S01]  /*3750*/  HMMA.16816.F32 R12, R8, R58, RZ ;  /* 0x0000003a080c723c */ /* 0x000fe200000018ff */
[----:B-1----:R-:W-:-:S07]  /*3760*/  FFMA.FTZ R6, R216, UR4, -R3 ;  /* 0x00000004d8067c23 */ /* 0x002fce0008010803 */
[----:B------:R-:W-:Y:S01]  /*3770*/  HMMA.16816.F32 R28, R8, R46, RZ ;  /* 0x0000002e081c723c */ /* 0x000fe200000018ff */
[----:B------:R-:W-:Y:S01]  /*3780*/  F2FP.F16.F32.PACK_AB R8, R133, R139 ;  /* 0x0000008b8508723e */ /* 0x000fe200000000ff */
[----:B------:R1:W-:Y:S01]  /*3790*/  MUFU.EX2 R243, R6 ;  /* 0x0000000600f37308 */ /* 0x0003e20000000800 */
[----:B--2---:R-:W-:Y:S01]  /*37a0*/  F2FP.F16.F32.PACK_AB R9, R214, R132 ;  /* 0x00000084d609723e */ /* 0x004fe200000000ff */
[--C-:B---3--:R-:W-:Y:S01]  /*37b0*/  FFMA.FTZ R7, R160, UR4, -R3.reuse ;  /* 0x00000004a0077c23 */ /* 0x108fe20008010803 */
[----:B------:R-:W-:Y:S02]  /*37c0*/  F2FP.F16.F32.PACK_AB R10, R238, R251 ;  /* 0x000000fbee0a723e */ /* 0x000fe400000000ff */
[----:B----4-:R-:W-:Y:S01]  /*37d0*/  F2FP.F16.F32.PACK_AB R11, R169, R250 ;  /* 0x000000faa90b723e */ /* 0x010fe200000000ff */
[----:B------:R2:W3:Y:S06]  /*37e0*/  MUFU.EX2 R117, R7 ;  /* 0x0000000700757308 */ /* 0x0004ec0000000800 */
[----:B------:R-:W-:Y:S01]  /*37f0*/  HMMA.16816.F32 R72, R8, R68, R16 ;  /* 0x000000440848723c */ /* 0x000fe20000001810 */
[--C-:B------:R-:W-:Y:S01]  /*3800*/  FFMA.FTZ R16, R217, UR4, -R3.reuse ;  /* 0x00000004d9107c23 */ /* 0x100fe20008010803 */
[----:B-1----:R-:W-:Y:S01]  /*3810*/  FFMA.FTZ R6, R161, UR4, -R3 ;  /* 0x00000004a1067c23 */ /* 0x002fe20008010803 */
[----:B------:R-:W-:-:S02]  /*3820*/  MOV R217, R111 ;  /* 0x0000006f00d97202 */ /* 0x000fc40000000f00 */
[----:B------:R1:W4:Y:S03]  /*3830*/  MUFU.EX2 R174, R16 ;  /* 0x0000001000ae7308 */ /* 0x0003260000000800 */
[C---:B------:R-:W-:Y:S01]  /*3840*/  HMMA.16816.F32 R52, R8.reuse, R60, R32 ;  /* 0x0000003c0834723c */ /* 0x040fe20000001820 */
[----:B------:R4:W-:Y:S01]  /*3850*/  MUFU.EX2 R249, R6 ;  /* 0x0000000600f97308 */ /* 0x0009e20000000800 */
[--C-:B--2---:R-:W-:Y:S01]  /*3860*/  FFMA.FTZ R7, R218, UR4, -R2.reuse ;  /* 0x00000004da077c23 */ /* 0x104fe20008010802 */
[----:B---3--:R-:W-:Y:S02]  /*3870*/  MOV R218, R117 ;  /* 0x0000007500da7202 */ /* 0x008fe40000000f00 */
[----:B------:R-:W-:Y:S01]  /*3880*/  MOV R117, R244 ;  /* 0x000000f400757202 */ /* 0x000fe20000000f00 */
[----:B------:R2:W-:Y:S02]  /*3890*/  MUFU.EX2 R213, R7 ;  /* 0x0000000700d57308 */ /* 0x0005e40000000800 */
[----:B------:R-:W-:Y:S01]  /*38a0*/  HMMA.16816.F32 R44, R8, R66, R36 ;  /* 0x00000042082c723c */ /* 0x000fe20000001824 */
[----:B-1----:R-:W-:Y:S01]  /*38b0*/  LDSM.16.MT88.4 R16, [R150+0x9000] ;  /* 0x009000009610783b */ /* 0x002fe20000004200 */
[----:B----4-:R-:W-:-:S06]  /*38c0*/  FFMA.FTZ R6, R219, UR4, -R2 ;  /* 0x00000004db067c23 */ /* 0x010fcc0008010802 */
[----:B------:R-:W-:Y:S01]  /*38d0*/  HMMA.16816.F32 R56, R8, R48, R24 ;  /* 0x000000300838723c */ /* 0x000fe20000001818 */
[----:B------:R-:W1:Y:S01]  /*38e0*/  LDSM.16.MT88.4 R24, [R151+0x9000] ;  /* 0x009000009718783b */ /* 0x000e620000004200 */
[----:B------:R3:W4:Y:S01]  /*38f0*/  MUFU.EX2 R173, R6 ;  /* 0x0000000600ad7308 */ /* 0x0007220000000800 */
[----:B--2---:R-:W-:-:S05]  /*3900*/  FFMA.FTZ R7, R162, UR4, -R2 ;  /* 0x00000004a2077c23 */ /* 0x004fca0008010802 */
[C---:B------:R-:W-:Y:S01]  /*3910*/  HMMA.16816.F32 R36, R8.reuse, R50, R20 ;  /* 0x000000320824723c */ /* 0x040fe20000001814 */
[----:B------:R-:W2:Y:S01]  /*3920*/  LDSM.16.MT88.4 R20, [R149+0x9000] ;  /* 0x009000009514783b */ /* 0x000ea20000004200 */
[----:B------:R4:W-:Y:S06]  /*3930*/  MUFU.EX2 R239, R7 ;  /* 0x0000000700ef7308 */ /* 0x0009ec0000000800 */
[----:B------:R-:W-:Y:S01]  /*3940*/  HMMA.16816.F32 R32, R8, R70, R12 ;  /* 0x000000460820723c */ /* 0x000fe2000000180c */
[----:B------:R-:W2:Y:S01]  /*3950*/  LDSM.16.MT88.4 R12, [R148+0x9000] ;  /* 0x00900000940c783b */ /* 0x000ea20000004200 */
[----:B---3--:R-:W-:Y:S01]  /*3960*/  FFMA.FTZ R6, R163, UR4, -R2 ;  /* 0x00000004a3067c23 */ /* 0x008fe20008010802 */
[----:B------:R-:W-:-:S03]  /*3970*/  MOV R163, R217 ;  /* 0x000000d900a37202 */ /* 0x000fc60000000f00 */
[----:B------:R3:W1:Y:S01]  /*3980*/  MUFU.EX2 R161, R6 ;  /* 0x0000000600a17308 */ /* 0x0006620000000800 */
[--C-:B----4-:R-:W-:Y:S01]  /*3990*/  FFMA.FTZ R7, R145, UR4, -R5.reuse ;  /* 0x0000000491077c23 */ /* 0x110fe20008010805 */
[C---:B------:R-:W-:Y:S03]  /*39a0*/  HMMA.16816.F32 R76, R8.reuse, R64, R40 ;  /* 0x00000040084c723c */ /* 0x040fe60000001828 */
[----:B------:R4:W-:Y:S05]  /*39b0*/  MUFU.EX2 R252, R7 ;  /* 0x0000000700fc7308 */ /* 0x0009ea0000000800 */
[----:B------:R-:W-:Y:S01]  /*39c0*/  HMMA.16816.F32 R40, R8, R62, R28 ;  /* 0x0000003e0828723c */ /* 0x000fe2000000181c */
[----:B------:R-:W-:Y:S01]  /*39d0*/  FFMA.FTZ R28, R147, UR4, -R4 ;  /* 0x00000004931c7c23 */ /* 0x000fe20008010804 */
[----:B------:R-:W-:Y:S01]  /*39e0*/  F2FP.F16.F32.PACK_AB R8, R174, R243 ;  /* 0x000000f3ae08723e */ /* 0x000fe200000000ff */
[----:B---3--:R-:W-:Y:S01]  /*39f0*/  FFMA.FTZ R6, R144, UR4, -R5 ;  /* 0x0000000490067c23 */ /* 0x008fe20008010805 */
[----:B------:R-:W-:Y:S01]  /*3a00*/  F2FP.F16.F32.PACK_AB R9, R173, R213 ;  /* 0x000000d5ad09723e */ /* 0x000fe200000000ff */
[----:B------:R-:W3:Y:S01]  /*3a10*/  MUFU.EX2 R127, R28 ;  /* 0x0000001c007f7308 */ /* 0x000ee20000000800 */
[----:B------:R-:W-:-:S02]  /*3a20*/  F2FP.F16.F32.PACK_AB R10, R249, R218 ;  /* 0x000000daf90a723e */ /* 0x000fc400000000ff */
[----:B-1----:R-:W-:Y:S01]  /*3a30*/  F2FP.F16.F32.PACK_AB R11, R161, R239 ;  /* 0x000000efa10b723e */ /* 0x002fe200000000ff */
[----:B------:R1:W3:Y:S01]  /*3a40*/  MUFU.EX2 R135, R6 ;  /* 0x0000000600877308 */ /* 0x0002e20000000800 */
[----:B----4-:R-:W-:-:S04]  /*3a50*/  FFMA.FTZ R7, R141, UR4, -R5 ;  /* 0x000000048d077c23 */ /* 0x010fc80008010805 */
[----:B------:R4:W-:Y:S01]  /*3a60*/  MUFU.EX2 R245, R7 ;  /* 0x0000000700f57308 */ /* 0x0009e20000000800 */
[----:B------:R-:W-:Y:S01]  /*3a70*/  HMMA.16816.F32 R60, R8, R24, R104 ;  /* 0x00000018083c723c */ /* 0x000fe20000001868 */
[----:B-1----:R-:W-:-:S07]  /*3a80*/  FFMA.FTZ R6, R140, UR4, -R5 ;  /* 0x000000048c067c23 */ /* 0x002fce0008010805 */
[----:B--2---:R-:W-:Y:S01]  /*3a90*/  HMMA.16816.F32 R68, R8, R20, R100 ;  /* 0x000000140844723c */ /* 0x004fe20000001864 */
[----:B------:R1:W-:Y:S01]  /*3aa0*/  MUFU.EX2 R244, R6 ;  /* 0x0000000600f47308 */ /* 0x0003e20000000800 */
[----:B----4-:R-:W-:-:S04]  /*3ab0*/  FFMA.FTZ R7, R142, UR4, -R4 ;  /* 0x000000048e077c23 */ /* 0x010fc80008010804 */
[----:B------:R2:W-:Y:S02]  /*3ac0*/  MUFU.EX2 R216, R7 ;  /* 0x0000000700d87308 */ /* 0x0005e40000000800 */
[----:B------:R-:W-:Y:S01]  /*3ad0*/  HMMA.16816.F32 R84, R8, R16, R84 ;  /* 0x000000100854723c */ /* 0x000fe20000001854 */
[----:B-1----:R-:W-:-:S07]  /*3ae0*/  FFMA.FTZ R6, R146, UR4, -R4 ;  /* 0x0000000492067c23 */ /* 0x002fce0008010804 */
[----:B------:R-:W-:Y:S01]  /*3af0*/  HMMA.16816.F32 R112, R8, R12, R112 ;  /* 0x0000000c0870723c */ /* 0x000fe20000001870 */
[----:B------:R1:W4:Y:S01]  /*3b00*/  MUFU.EX2 R134, R6 ;  /* 0x0000000600867308 */ /* 0x0003220000000800 */
[----:B--2---:R-:W-:Y:S01]  /*3b10*/  FFMA.FTZ R7, R205, UR4, -R3 ;  /* 0x00000004cd077c23 */ /* 0x004fe20008010803 */
[----:B---3--:R-:W-:-:S05]  /*3b20*/  MOV R205, R127 ;  /* 0x0000007f00cd7202 */ /* 0x008fca0000000f00 */
[C---:B------:R-:W-:Y:S01]  /*3b30*/  HMMA.16816.F32 R28, R8.reuse, R26, R96 ;  /* 0x0000001a081c723c */ /* 0x040fe20000001860 */
[----:B------:R2:W-:Y:S07]  /*3b40*/  MUFU.EX2 R142, R7 ;  /* 0x00000007008e7308 */ /* 0x0005ee0000000800 */
[----:B------:R-:W-:Y:S01]  /*3b50*/  HMMA.16816.F32 R64, R8, R22, R80 ;  /* 0x000000160840723c */ /* 0x000fe20000001850 */
[----:B-1----:R-:W-:-:S04]  /*3b60*/  FFMA.FTZ R6, R143, UR4, -R4 ;  /* 0x000000048f067c23 */ /* 0x002fc80008010804 */
[----:B------:R1:W3:Y:S01]  /*3b70*/  MUFU.EX2 R126, R6 ;  /* 0x00000006007e7308 */ /* 0x0002e20000000800 */
[----:B--2---:R-:W-:Y:S02]  /*3b80*/  FFMA.FTZ R7, R165, UR4, -R3 ;  /* 0x00000004a5077c23 */ /* 0x004fe40008010803 */
[C---:B------:R-:W-:Y:S02]  /*3b90*/  HMMA.16816.F32 R88, R8.reuse, R18, R88 ;  /* 0x000000120858723c */ /* 0x040fe40000001858 */
[----:B------:R2:W-:Y:S06]  /*3ba0*/  MUFU.EX2 R130, R7 ;  /* 0x0000000700827308 */ /* 0x0005ec0000000800 */
[----:B------:R-:W-:Y:S01]  /*3bb0*/  HMMA.16816.F32 R92, R8, R14, R92 ;  /* 0x0000000e085c723c */ /* 0x000fe2000000185c */
[----:B------:R-:W-:-:S02]  /*3bc0*/  F2FP.F16.F32.PACK_AB R8, R252, R135 ;  /* 0x00000087fc08723e */ /* 0x000fc400000000ff */
[----:B----4-:R-:W-:Y:S01]  /*3bd0*/  F2FP.F16.F32.PACK_AB R9, R127, R134 ;  /* 0x000000867f09723e */ /* 0x010fe200000000ff */
[----:B-1----:R-:W-:Y:S01]  /*3be0*/  FFMA.FTZ R6, R204, UR4, -R3 ;  /* 0x00000004cc067c23 */ /* 0x002fe20008010803 */
[----:B------:R-:W-:Y:S02]  /*3bf0*/  F2FP.F16.F32.PACK_AB R10, R245, R244 ;  /* 0x000000f4f50a723e */ /* 0x000fe400000000ff */
[----:B---3--:R-:W-:Y:S01]  /*3c00*/  F2FP.F16.F32.PACK_AB R11, R126, R216 ;  /* 0x000000d87e0b723e */ /* 0x008fe200000000ff */
[----:B------:R1:W-:Y:S01]  /*3c10*/  MUFU.EX2 R123, R6 ;  /* 0x00000006007b7308 */ /* 0x0003e20000000800 */
[----:B--2---:R-:W-:Y:S01]  /*3c20*/  FFMA.FTZ R7, R166, UR4, -R2 ;  /* 0x00000004a6077c23 */ /* 0x004fe20008010802 */
[----:B------:R-:W-:-:S03]  /*3c30*/  MOV R127, R212 ;  /* 0x000000d4007f7202 */ /* 0x000fc60000000f00 */
[----:B------:R2:W-:Y:S01]  /*3c40*/  MUFU.EX2 R145, R7 ;  /* 0x0000000700917308 */ /* 0x0005e20000000800 */
[C---:B------:R-:W-:Y:S08]  /*3c50*/  HMMA.16816.F32 R104, R8.reuse, R24, R76 ;  /* 0x000000180868723c */ /* 0x040ff0000000184c */
[----:B------:R-:W-:Y:S01]  /*3c60*/  HMMA.16816.F32 R80, R8, R26, R44 ;  /* 0x0000001a0850723c */ /* 0x000fe2000000182c */
[----:B------:R-:W3:Y:S01]  /*3c70*/  LDSM.16.MT88.4 R24, [R151+0x9800] ;  /* 0x009800009718783b */ /* 0x000ee20000004200 */
[----:B-1----:R-:W-:Y:S01]  /*3c80*/  FFMA.FTZ R6, R164, UR4, -R3 ;  /* 0x00000004a4067c23 */ /* 0x002fe20008010803 */
[----:B------:R-:W-:Y:S01]  /*3c90*/  MOV R164, R216 ;  /* 0x000000d800a47202 */ /* 0x000fe20000000f00 */
[----:B--2---:R-:W-:-:S02]  /*3ca0*/  FFMA.FTZ R7, R157, UR4, -R5 ;  /* 0x000000049d077c23 */ /* 0x004fc40008010805 */
[----:B------:R1:W2:Y:S02]  /*3cb0*/  MUFU.EX2 R236, R6 ;  /* 0x0000000600ec7308 */ /* 0x0002a40000000800 */
[C---:B------:R-:W-:Y:S02]  /*3cc0*/  HMMA.16816.F32 R48, R8.reuse, R22, R40 ;  /* 0x000000160830723c */ /* 0x040fe40000001828 */
[----:B------:R4:W-:Y:S06]  /*3cd0*/  MUFU.EX2 R204, R7 ;  /* 0x0000000700cc7308 */ /* 0x0009ec0000000800 */
[----:B------:R-:W-:Y:S01]  /*3ce0*/  HMMA.16816.F32 R40, R8, R18, R36 ;  /* 0x000000120828723c */ /* 0x000fe20000001824 */
[----:B-1----:R-:W-:-:S07]  /*3cf0*/  FFMA.FTZ R6, R206, UR4, -R2 ;  /* 0x00000004ce067c23 */ /* 0x002fce0008010802 */
[----:B------:R-:W-:Y:S01]  /*3d00*/  HMMA.16816.F32 R52, R8, R20, R52 ;  /* 0x000000140834723c */ /* 0x000fe20000001834 */
[----:B------:R1:W-:Y:S01]  /*3d10*/  MUFU.EX2 R175, R6 ;  /* 0x0000000600af7308 */ /* 0x0003e20000000800 */
[----:B------:R-:W-:Y:S01]  /*3d20*/  LDSM.16.MT88.4 R20, [R148+0x9800] ;  /* 0x009800009414783b */ /* 0x000fe20000004200 */
[----:B----4-:R-:W-:-:S04]  /*3d30*/  FFMA.FTZ R7, R153, UR4, -R5 ;  /* 0x0000000499077c23 */ /* 0x010fc80008010805 */
[----:B------:R4:W-:Y:S01]  /*3d40*/  MUFU.EX2 R246, R7 ;  /* 0x0000000700f67308 */ /* 0x0009e20000000800 */
[----:B------:R-:W-:Y:S01]  /*3d50*/  HMMA.16816.F32 R44, R8, R16, R56 ;  /* 0x00000010082c723c */ /* 0x000fe20000001838 */
[----:B------:R-:W-:Y:S01]  /*3d60*/  LDSM.16.MT88.4 R16, [R149+0x9800] ;  /* 0x009800009510783b */ /* 0x000fe20000004200 */
[----:B-1----:R-:W-:-:S06]  /*3d70*/  FFMA.FTZ R6, R167, UR4, -R2 ;  /* 0x00000004a7067c23 */ /* 0x002fcc0008010802 */
[----:B------:R-:W-:Y:S01]  /*3d80*/  HMMA.16816.F32 R36, R8, R12, R72 ;  /* 0x0000000c0824723c */ /* 0x000fe20000001848 */
[----:B------:R1:W3:Y:S01]  /*3d90*/  MUFU.EX2 R215, R6 ;  /* 0x0000000600d77308 */ /* 0x0002e20000000800 */
[----:B----4-:R-:W-:-:S06]  /*3da0*/  FFMA.FTZ R7, R154, UR4, -R4 ;  /* 0x000000049a077c23 */ /* 0x010fcc0008010804 */
[----:B------:R-:W-:Y:S01]  /*3db0*/  HMMA.16816.F32 R32, R8, R14, R32 ;  /* 0x0000000e0820723c */ /* 0x000fe20000001820 */
[----:B------:R-:W-:Y:S01]  /*3dc0*/  FFMA.FTZ R8, R207, UR4, -R2 ;  /* 0x00000004cf087c23 */ /* 0x000fe20008010802 */
[----:B------:R-:W4:Y:S01]  /*3dd0*/  LDSM.16.MT88.4 R12, [R150+0x9800] ;  /* 0x00980000960c783b */ /* 0x000f220000004200 */
[----:B--2---:R-:W-:Y:S01]  /*3de0*/  F2FP.F16.F32.PACK_AB R10, R130, R236 ;  /* 0x000000ec820a723e */ /* 0x004fe200000000ff */
[----:B------:R2:W-:Y:S04]  /*3df0*/  MUFU.EX2 R140, R7 ;  /* 0x00000007008c7308 */ /* 0x0005e80000000800 */
[----:B------:R2:W2:Y:S01]  /*3e00*/  MUFU.EX2 R147, R8 ;  /* 0x0000000800937308 */ /* 0x0004a20000000800 */
[----:B-1----:R-:W-:Y:S01]  /*3e10*/  FFMA.FTZ R6, R156, UR4, -R5 ;  /* 0x000000049c067c23 */ /* 0x002fe20008010805 */
[----:B---3--:R-:W-:-:S03]  /*3e20*/  F2FP.F16.F32.PACK_AB R11, R215, R145 ;  /* 0x00000091d70b723e */ /* 0x008fc600000000ff */
[----:B------:R1:W-:Y:S01]  /*3e30*/  MUFU.EX2 R162, R6 ;  /* 0x0000000600a27308 */ /* 0x0003e20000000800 */
[----:B--2---:R-:W-:Y:S01]  /*3e40*/  FFMA.FTZ R7, R193, UR4, -R3 ;  /* 0x00000004c1077c23 */ /* 0x004fe20008010803 */
[----:B------:R-:W-:Y:S02]  /*3e50*/  MOV R193, R136 ;  /* 0x0000008800c17202 */ /* 0x000fe40000000f00 */
[----:B------:R-:W-:Y:S01]  /*3e60*/  MOV R136, R110 ;  /* 0x0000006e00887202 */ /* 0x000fe20000000f00 */
[----:B------:R2:W3:Y:S01]  /*3e70*/  MUFU.EX2 R237, R7 ;  /* 0x0000000700ed7308 */ /* 0x0004e20000000800 */
[----:B------:R-:W-:Y:S02]  /*3e80*/  F2FP.F16.F32.PACK_AB R8, R142, R123 ;  /* 0x0000007b8e08723e */ /* 0x000fe400000000ff */
[----:B------:R-:W-:Y:S01]  /*3e90*/  F2FP.F16.F32.PACK_AB R9, R147, R175 ;  /* 0x000000af9309723e */ /* 0x000fe200000000ff */
[----:B-1----:R-:W-:-:S04]  /*3ea0*/  FFMA.FTZ R6, R152, UR4, -R5 ;  /* 0x0000000498067c23 */ /* 0x002fc80008010805 */
[----:B------:R1:W-:Y:S02]  /*3eb0*/  MUFU.EX2 R141, R6 ;  /* 0x00000006008d7308 */ /* 0x0003e40000000800 */
[C---:B------:R-:W-:Y:S01]  /*3ec0*/  HMMA.16816.F32 R56, R8.reuse, R26, R28 ;  /* 0x0000001a0838723c */ /* 0x040fe2000000181c */
[--C-:B------:R-:W-:Y:S01]  /*3ed0*/  FFMA.FTZ R28, R159, UR4, -R4.reuse ;  /* 0x000000049f1c7c23 */ /* 0x100fe20008010804 */
[----:B------:R-:W-:Y:S02]  /*3ee0*/  IMAD.MOV.U32 R31, RZ, RZ, R119 ;  /* 0x000000ffff1f7224 */ /* 0x000fe400078e0077 */
[----:B------:R-:W-:Y:S01]  /*3ef0*/  FFMA.FTZ R119, R189, UR4, -R5 ;  /* 0x00000004bd777c23 */ /* 0x000fe20008010805 */
[--C-:B--2---:R-:W-:Y:S01]  /*3f00*/  FFMA.FTZ R7, R197, UR4, -R3.reuse ;  /* 0x00000004c5077c23 */ /* 0x104fe20008010803 */
[----:B------:R-:W-:Y:S01]  /*3f10*/  MUFU.EX2 R143, R28 ;  /* 0x0000001c008f7308 */ /* 0x000fe20000000800 */
[----:B------:R-:W-:Y:S01]  /*3f20*/  FFMA.FTZ R31, R31, UR4, -R3 ;  /* 0x000000041f1f7c23 */ /* 0x000fe20008010803 */
[----:B------:R-:W-:Y:S02]  /*3f30*/  HMMA.16816.F32 R100, R8, R24, R60 ;  /* 0x000000180864723c */ /* 0x000fe4000000183c */
[----:B------:R2:W-:Y:S01]  /*3f40*/  MUFU.EX2 R137, R7 ;  /* 0x0000000700897308 */ /* 0x0005e20000000800 */
[----:B-1----:R-:W-:-:S05]  /*3f50*/  FFMA.FTZ R6, R158, UR4, -R4 ;  /* 0x000000049e067c23 */ /* 0x002fca0008010804 */
[----:B----4-:R-:W-:Y:S01]  /*3f60*/  HMMA.16816.F32 R76, R8, R12, R84 ;  /* 0x0000000c084c723c */ /* 0x010fe20000001854 */
[----:B------:R1:W-:Y:S01]  /*3f70*/  MUFU.EX2 R146, R6 ;  /* 0x0000000600927308 */ /* 0x0003e20000000800 */
[----:B--2---:R-:W-:-:S06]  /*3f80*/  FFMA.FTZ R7, R198, UR4, -R2 ;  /* 0x00000004c6077c23 */ /* 0x004fcc0008010802 */
[----:B------:R-:W-:Y:S01]  /*3f90*/  HMMA.16816.F32 R60, R8, R16, R68 ;  /* 0x00000010083c723c */ /* 0x000fe20000001844 */
[----:B------:R-:W-:Y:S01]  /*3fa0*/  IMAD.MOV.U32 R198, RZ, RZ, R130 ;  /* 0x000000ffffc67224 */ /* 0x000fe200078e0082 */
[----:B------:R2:W-:Y:S01]  /*3fb0*/  MUFU.EX2 R144, R7 ;  /* 0x0000000700907308 */ /* 0x0005e20000000800 */
[----:B-1----:R-:W-:-:S05]  /*3fc0*/  FFMA.FTZ R6, R155, UR4, -R4 ;  /* 0x000000049b067c23 */ /* 0x002fca0008010804 */
[C---:B------:R-:W-:Y:S01]  /*3fd0*/  HMMA.16816.F32 R72, R8.reuse, R18, R64 ;  /* 0x000000120848723c */ /* 0x040fe20000001840 */
[----:B------:R1:W4:Y:S07]  /*3fe0*/  MUFU.EX2 R131, R6 ;  /* 0x0000000600837308 */ /* 0x00032e0000000800 */
[----:B------:R-:W-:Y:S01]  /*3ff0*/  HMMA.16816.F32 R84, R8, R14, R88 ;  /* 0x0000000e0854723c */ /* 0x000fe20000001858 */
[----:B--2---:R-:W-:Y:S01]  /*4000*/  FFMA.FTZ R7, R181, UR4, -R5 ;  /* 0x00000004b5077c23 */ /* 0x004fe20008010805 */
[----:B---3--:R-:W-:-:S06]  /*4010*/  MOV R181, R237 ;  /* 0x000000ed00b57202 */ /* 0x008fcc0000000f00 */
[C---:B------:R-:W-:Y:S01]  /*4020*/  HMMA.16816.F32 R112, R8.reuse, R20, R112 ;  /* 0x000000140870723c */ /* 0x040fe20000001870 */
[----:B-1----:R-:W-:Y:S01]  /*4030*/  FFMA.FTZ R6, R192, UR4, -R3 ;  /* 0x00000004c0067c23 */ /* 0x002fe20008010803 */
[----:B----4-:R-:W-:Y:S01]  /*4040*/  MOV R197, R131 ;  /* 0x0000008300c57202 */ /* 0x010fe20000000f00 */
[----:B------:R-:W-:Y:S01]  /*4050*/  IMAD.MOV.U32 R192, RZ, RZ, R123 ;  /* 0x000000ffffc07224 */ /* 0x000fe200078e007b */
[----:B------:R-:W-:Y:S01]  /*4060*/  MOV R123, R120 ;  /* 0x00000078007b7202 */ /* 0x000fe20000000f00 */
[----:B------:R1:W-:Y:S01]  /*4070*/  MUFU.EX2 R165, R6 ;  /* 0x0000000600a57308 */ /* 0x0003e20000000800 */
[----:B------:R-:W-:Y:S02]  /*4080*/  FFMA.FTZ R120, R188, UR4, -R5 ;  /* 0x00000004bc787c23 */ /* 0x000fe40008010805 */
[----:B------:R-:W-:Y:S01]  /*4090*/  HMMA.16816.F32 R92, R8, R22, R92 ;  /* 0x00000016085c723c */ /* 0x000fe2000000185c */
[----:B------:R-:W-:Y:S02]  /*40a0*/  F2FP.F16.F32.PACK_AB R8, R204, R162 ;  /* 0x000000a2cc08723e */ /* 0x000fe400000000ff */
[----:B------:R-:W-:-:S02]  /*40b0*/  F2FP.F16.F32.PACK_AB R9, R143, R146 ;  /* 0x000000928f09723e */ /* 0x000fc400000000ff */
[----:B------:R-:W-:Y:S02]  /*40c0*/  F2FP.F16.F32.PACK_AB R10, R246, R141 ;  /* 0x0000008df60a723e */ /* 0x000fe400000000ff */
[----:B------:R-:W-:Y:S01]  /*40d0*/  F2FP.F16.F32.PACK_AB R11, R131, R140 ;  /* 0x0000008c830b723e */ /* 0x000fe200000000ff */
[----:B-1----:R-:W-:Y:S01]  /*40e0*/  FFMA.FTZ R6, R196, UR4, -R3 ;  /* 0x00000004c4067c23 */ /* 0x002fe20008010803 */
[----:B------:R-:W-:-:S05]  /*40f0*/  MOV R196, R126 ;  /* 0x0000007e00c47202 */ /* 0x000fca0000000f00 */
[C---:B------:R-:W-:Y:S01]  /*4100*/  HMMA.16816.F32 R104, R8.reuse, R24, R104 ;  /* 0x000000180868723c */ /* 0x040fe20000001868 */
[----:B------:R1:W-:Y:S01]  /*4110*/  MUFU.EX2 R160, R6 ;  /* 0x0000000600a07308 */ /* 0x0003e20000000800 */
[----:B------:R-:W-:Y:S02]  /*4120*/  MOV R126, R122 ;  /* 0x0000007a007e7202 */ /* 0x000fe40000000f00 */
[----:B------:R-:W-:Y:S01]  /*4130*/  MOV R122, R125 ;  /* 0x0000007d007a7202 */ /* 0x000fe20000000f00 */
[----:B------:R-:W-:Y:S01]  /*4140*/  IMAD.MOV.U32 R125, RZ, RZ, R124 ;  /* 0x000000ffff7d7224 */ /* 0x000fe200078e007c */
[----:B------:R-:W-:Y:S02]  /*4150*/  MOV R124, R247 ;  /* 0x000000f7007c7202 */ /* 0x000fe40000000f00 */
[----:B------:R-:W-:Y:S01]  /*4160*/  HMMA.16816.F32 R96, R8, R26, R80 ;  /* 0x0000001a0860723c */ /* 0x000fe20000001850 */
[----:B------:R-:W2:Y:S01]  /*4170*/  LDSM.16.MT88.4 R24, [R151+0xa000] ;  /* 0x00a000009718783b */ /* 0x000ea20000004200 */
[----:B------:R-:W-:-:S02]  /*4180*/  MOV R29, R122 ;  /* 0x0000007a001d7202 */ /* 0x000fc40000000f00 */
[----:B------:R-:W-:Y:S01]  /*4190*/  MOV R30, R125 ;  /* 0x0000007d001e7202 */ /* 0x000fe20000000f00 */
[----:B-1----:R-:W-:-:S03]  /*41a0*/  FFMA.FTZ R6, R194, UR4, -R2 ;  /* 0x00000004c2067c23 */ /* 0x002fc60008010802 */
[C---:B------:R-:W-:Y:S01]  /*41b0*/  HMMA.16816.F32 R64, R8.reuse, R14, R40 ;  /* 0x0000000e0840723c */ /* 0x040fe20000001828 */
[--C-:B------:R-:W-:Y:S01]  /*41c0*/  FFMA.FTZ R29, R29, UR4, -R2.reuse ;  /* 0x000000041d1d7c23 */ /* 0x100fe20008010802 */
[----:B------:R1:W-:Y:S06]  /*41d0*/  MUFU.EX2 R247, R6 ;  /* 0x0000000600f77308 */ /* 0x0003ec0000000800 */
[C---:B------:R-:W-:Y:S08]  /*41e0*/  HMMA.16816.F32 R88, R8.reuse, R16, R52 ;  /* 0x000000100858723c */ /* 0x040ff00000001834 */
[----:B------:R-:W-:Y:S01]  /*41f0*/  HMMA.16816.F32 R80, R8, R18, R48 ;  /* 0x000000120850723c */ /* 0x000fe20000001830 */
[----:B------:R-:W3:Y:S01]  /*4200*/  LDSM.16.MT88.4 R16, [R149+0xa000] ;  /* 0x00a000009510783b */ /* 0x000ee20000004200 */
[----:B-1----:R-:W-:Y:S01]  /*4210*/  FFMA.FTZ R6, R199, UR4, -R2 ;  /* 0x00000004c7067c23 */ /* 0x002fe20008010802 */
[----:B------:R-:W-:-:S03]  /*4220*/  MOV R199, R136 ;  /* 0x0000008800c77202 */ /* 0x000fc60000000f00 */
[----:B------:R1:W4:Y:S02]  /*4230*/  MUFU.EX2 R194, R6 ;  /* 0x0000000600c27308 */ /* 0x0003240000000800 */
[C---:B------:R-:W-:Y:S01]  /*4240*/  HMMA.16816.F32 R68, R8.reuse, R12, R44 ;  /* 0x0000000c0844723c */ /* 0x040fe2000000182c */
[----:B------:R-:W3:Y:S07]  /*4250*/  LDSM.16.MT88.4 R12, [R150+0xa000] ;  /* 0x00a00000960c783b */ /* 0x000eee0000004200 */
[----:B------:R-:W-:Y:S01]  /*4260*/  HMMA.16816.F32 R40, R8, R20, R36 ;  /* 0x000000140828723c */ /* 0x000fe20000001824 */
[----:B-1----:R-:W-:-:S07]  /*4270*/  FFMA.FTZ R6, R180, UR4, -R5 ;  /* 0x00000004b4067c23 */ /* 0x002fce0008010805 */
[----:B------:R-:W-:Y:S01]  /*4280*/  HMMA.16816.F32 R32, R8, R22, R32 ;  /* 0x000000160820723c */ /* 0x000fe20000001820 */
[----:B------:R-:W1:Y:S01]  /*4290*/  LDSM.16.MT88.4 R20, [R148+0xa000] ;  /* 0x00a000009414783b */ /* 0x000e620000004200 */
[----:B------:R-:W-:Y:S01]  /*42a0*/  FFMA.FTZ R8, R195, UR4, -R2 ;  /* 0x00000004c3087c23 */ /* 0x000fe20008010802 */
[----:B------:R-:W-:Y:S01]  /*42b0*/  IMAD.MOV.U32 R195, RZ, RZ, R137 ;  /* 0x000000ffffc37224 */ /* 0x000fe200078e0089 */
[----:B----4-:R-:W-:Y:S01]  /*42c0*/  F2FP.F16.F32.PACK_AB R11, R194, R144 ;  /* 0x00000090c20b723e */ /* 0x010fe200000000ff */
[----:B------:R-:W-:Y:S01]  /*42d0*/  IMAD.MOV.U32 R137, RZ, RZ, R108 ;  /* 0x000000ffff897224 */ /* 0x000fe200078e006c */
[----:B------:R4:W2:Y:S02]  /*42e0*/  MUFU.EX2 R28, R8 ;  /* 0x00000008001c7308 */ /* 0x0008a40000000800 */
[----:B------:R-:W-:Y:S02]  /*42f0*/  F2FP.F16.F32.PACK_AB R10, R195, R160 ;  /* 0x000000a0c30a723e */ /* 0x000fe400000000ff */
[----:B----4-:R-:W-:-:S02]  /*4300*/  F2FP.F16.F32.PACK_AB R8, R237, R165 ;  /* 0x000000a5ed08723e */ /* 0x010fc400000000ff */
[----:B------:R4:W-:Y:S01]  /*4310*/  MUFU.EX2 R237, R6 ;  /* 0x0000000600ed7308 */ /* 0x0009e20000000800 */
[----:B--2---:R-:W-:Y:S02]  /*4320*/  F2FP.F16.F32.PACK_AB R9, R28, R247 ;  /* 0x000000f71c09723e */ /* 0x004fe400000000ff */
[----:B------:R-:W-:Y:S01]  /*4330*/  MOV R180, R28 ;  /* 0x0000001c00b47202 */ /* 0x000fe20000000f00 */
[----:B------:R-:W-:Y:S01]  /*4340*/  FFMA.FTZ R28, R183, UR4, -R4 ;  /* 0x00000004b71c7c23 */ /* 0x000fe20008010804 */
[----:B------:R-:W-:-:S03]  /*4350*/  IMAD.MOV.U32 R183, RZ, RZ, R218 ;  /* 0x000000ffffb77224 */ /* 0x000fc600078e00da */
[----:B------:R2:W-:Y:S01]  /*4360*/  MUFU.EX2 R212, R28 ;  /* 0x0000001c00d47308 */ /* 0x0005e20000000800 */
[C---:B------:R-:W-:Y:S01]  /*4370*/  HMMA.16816.F32 R108, R8.reuse, R24, R100 ;  /* 0x00000018086c723c */ /* 0x040fe20000001864 */
[--C-:B----4-:R-:W-:Y:S01]  /*4380*/  FFMA.FTZ R6, R176, UR4, -R5.reuse ;  /* 0x00000004b0067c23 */ /* 0x110fe20008010805 */
[----:B------:R-:W-:Y:S02]  /*4390*/  MOV R176, R245 ;  /* 0x000000f500b07202 */ /* 0x000fe40000000f00 */
[----:B------:R4:W1:Y:S04]  /*43a0*/  MUFU.EX2 R245, R7 ;  /* 0x0000000700f57308 */ /* 0x0008680000000800 */
[----:B------:R-:W-:Y:S01]  /*43b0*/  HMMA.16816.F32 R100, R8, R26, R56 ;  /* 0x0000001a0864723c */ /* 0x000fe20000001838 */
[----:B------:R1:W-:Y:S01]  /*43c0*/  MUFU.EX2 R219, R6 ;  /* 0x0000000600db7308 */ /* 0x0003e20000000800 */
[----:B--2---:R-:W-:Y:S01]  /*43d0*/  FFMA.FTZ R28, R231, UR4, -R2 ;  /* 0x00000004e71c7c23 */ /* 0x004fe20008010802 */
[----:B------:R-:W-:Y:S01]  /*43e0*/  MOV R231, R116 ;  /* 0x0000007400e77202 */ /* 0x000fe20000000f00 */
[----:B------:R-:W-:-:S04]  /*43f0*/  FFMA.FTZ R116, R185, UR4, -R5 ;  /* 0x00000004b9747c23 */ /* 0x000fc80008010805 */
[----:B---3--:R-:W-:Y:S01]  /*4400*/  HMMA.16816.F32 R60, R8, R16, R60 ;  /* 0x00000010083c723c */ /* 0x008fe2000000183c */
[----:B------:R2:W-:Y:S01]  /*4410*/  MUFU.EX2 R130, R28 ;  /* 0x0000001c00827308 */ /* 0x0005e20000000800 */
[----:B----4-:R-:W-:Y:S01]  /*4420*/  FFMA.FTZ R7, R177, UR4, -R5 ;  /* 0x00000004b1077c23 */ /* 0x010fe20008010805 */
[----:B------:R-:W-:-:S05]  /*4430*/  MOV R177, R137 ;  /* 0x0000008900b17202 */ /* 0x000fca0000000f00 */
[----:B------:R-:W-:Y:S01]  /*4440*/  HMMA.16816.F32 R56, R8, R18, R72 ;  /* 0x000000120838723c */ /* 0x000fe20000001848 */
[----:B-1----:R-:W-:Y:S01]  /*4450*/  FFMA.FTZ R6, R182, UR4, -R4 ;  /* 0x00000004b6067c23 */ /* 0x002fe20008010804 */
[----:B------:R-:W-:Y:S02]  /*4460*/  MOV R182, R239 ;  /* 0x000000ef00b67202 */ /* 0x000fe40000000f00 */
[----:B------:R1:W-:Y:S01]  /*4470*/  MUFU.EX2 R239, R7 ;  /* 0x0000000700ef7308 */ /* 0x0003e20000000800 */
[----:B--2---:R-:W-:-:S03]  /*4480*/  FFMA.FTZ R28, R231, UR4, -R2 ;  /* 0x00000004e71c7c23 */ /* 0x004fc60008010802 */
[----:B------:R2:W3:Y:S01]  /*4490*/  MUFU.EX2 R218, R6 ;  /* 0x0000000600da7308 */ /* 0x0004e20000000800 */
[C---:B------:R-:W-:Y:S08]  /*44a0*/  HMMA.16816.F32 R52, R8.reuse, R12, R76 ;  /* 0x0000000c0834723c */ /* 0x040ff0000000184c */
[----:B------:R-:W-:Y:S01]  /*44b0*/  HMMA.16816.F32 R48, R8, R14, R84 ;  /* 0x0000000e0830723c */ /* 0x000fe20000001854 */
[--C-:B-1----:R-:W-:Y:S01]  /*44c0*/  FFMA.FTZ R7, R178, UR4, -R4.reuse ;  /* 0x00000004b2077c23 */ /* 0x102fe20008010804 */
[----:B------:R-:W-:Y:S01]  /*44d0*/  MOV R178, R138 ;  /* 0x0000008a00b27202 */ /* 0x000fe20000000f00 */
[----:B--2---:R-:W-:-:S02]  /*44e0*/  FFMA.FTZ R6, R179, UR4, -R4 ;  /* 0x00000004b3067c23 */ /* 0x004fc40008010804 */
[----:B------:R1:W-:Y:S01]  /*44f0*/  MUFU.EX2 R217, R7 ;  /* 0x0000000700d97308 */ /* 0x0003e20000000800 */
[----:B------:R-:W-:Y:S02]  /*4500*/  IMAD.MOV.U32 R179, RZ, RZ, R139 ;  /* 0x000000ffffb37224 */ /* 0x000fe400078e008b */
[C---:B------:R-:W-:Y:S01]  /*4510*/  HMMA.16816.F32 R44, R8.reuse, R20, R112 ;  /* 0x00000014082c723c */ /* 0x040fe20000001870 */
[----:B------:R-:W-:Y:S01]  /*4520*/  MOV R112, R124 ;  /* 0x0000007c00707202 */ /* 0x000fe20000000f00 */
[----:B------:R2:W4:Y:S01]  /*4530*/  MUFU.EX2 R216, R6 ;  /* 0x0000000600d87308 */ /* 0x0005220000000800 */
[----:B------:R-:W-:Y:S01]  /*4540*/  MOV R124, R117 ;  /* 0x00000075007c7202 */ /* 0x000fe20000000f00 */
[--C-:B------:R-:W-:Y:S01]  /*4550*/  FFMA.FTZ R117, R190, UR4, -R4.reuse ;  /* 0x00000004be757c23 */ /* 0x100fe20008010804 */
[--C-:B------:R-:W-:Y:S01]  /*4560*/  FFMA.FTZ R115, R191, UR4, -R4.reuse ;  /* 0x00000004bf737c23 */ /* 0x100fe20008010804 */
[--C-:B------:R-:W-:Y:S01]  /*4570*/  FFMA.FTZ R114, R186, UR4, -R4.reuse ;  /* 0x00000004ba727c23 */ /* 0x100fe20008010804 */
[----:B------:R-:W-:Y:S01]  /*4580*/  FFMA.FTZ R113, R187, UR4, -R4 ;  /* 0x00000004bb717c23 */ /* 0x000fe20008010804 */
[----:B------:R-:W-:Y:S01]  /*4590*/  HMMA.16816.F32 R36, R8, R22, R92 ;  /* 0x000000160824723c */ /* 0x000fe2000000185c */
[----:B------:R-:W-:-:S02]  /*45a0*/  F2FP.F16.F32.PACK_AB R8, R245, R237 ;  /* 0x000000edf508723e */ /* 0x000fc400000000ff */
[----:B---3--:R-:W-:Y:S01]  /*45b0*/  F2FP.F16.F32.PACK_AB R9, R212, R218 ;  /* 0x000000dad409723e */ /* 0x008fe200000000ff */
[--C-:B-1----:R-:W-:Y:S01]  /*45c0*/  FFMA.FTZ R7, R232, UR4, -R3.reuse ;  /* 0x00000004e8077c23 */ /* 0x102fe20008010803 */
[----:B------:R-:W-:Y:S02]  /*45d0*/  F2FP.F16.F32.PACK_AB R10, R239, R219 ;  /* 0x000000dbef0a723e */ /* 0x000fe400000000ff */
[----:B------:R-:W-:Y:S01]  /*45e0*/  MOV R232, R163 ;  /* 0x000000a300e87202 */ /* 0x000fe20000000f00 */
[----:B--2---:R-:W-:Y:S01]  /*45f0*/  FFMA.FTZ R6, R228, UR4, -R3 ;  /* 0x00000004e4067c23 */ /* 0x004fe20008010803 */
[----:B----4-:R-:W-:Y:S01]  /*4600*/  F2FP.F16.F32.PACK_AB R11, R216, R217 ;  /* 0x000000d9d80b723e */ /* 0x010fe200000000ff */
[----:B------:R1:W-:Y:S01]  /*4610*/  MUFU.EX2 R207, R7 ;  /* 0x0000000700cf7308 */ /* 0x0003e20000000800 */
[----:B------:R-:W-:Y:S02]  /*4620*/  MOV R228, R204 ;  /* 0x000000cc00e47202 */ /* 0x000fe40000000f00 */
[----:B------:R-:W-:-:S03]  /*4630*/  MOV R163, R127 ;  /* 0x0000007f00a37202 */ /* 0x000fc60000000f00 */
[C---:B------:R-:W-:Y:S01]  /*4640*/  HMMA.16816.F32 R84, R8.reuse, R24, R104 ;  /* 0x000000180854723c */ /* 0x040fe20000001868 */
[----:B------:R-:W-:Y:S01]  /*4650*/  MOV R105, R205 ;  /* 0x000000cd00697202 */ /* 0x000fe20000000f00 */
[----:B------:R-:W-:Y:S01]  /*4660*/  IMAD.MOV.U32 R107, RZ, RZ, R165 ;  /* 0x000000ffff6b7224 */ /* 0x000fe200078e00a5 */
[----:B------:R2:W-:Y:S01]  /*4670*/  MUFU.EX2 R205, R6 ;  /* 0x0000000600cd7308 */ /* 0x0005e20000000800 */
[----:B------:R-:W-:Y:S02]  /*4680*/  MOV R106, R164 ;  /* 0x000000a4006a7202 */ /* 0x000fe40000000f00 */
[----:B------:R-:W-:Y:S01]  /*4690*/  MOV R104, R118 ;  /* 0x0000007600687202 */ /* 0x000fe20000000f00 */
[----:B------:R-:W-:Y:S01]  /*46a0*/  FFMA.FTZ R118, R184, UR4, -R5 ;  /* 0x00000004b8767c23 */ /* 0x000fe20008010805 */
[----:B-1----:R-:W-:Y:S01]  /*46b0*/  FFMA.FTZ R7, R230, UR4, -R2 ;  /* 0x00000004e6077c23 */ /* 0x002fe20008010802 */
[----:B------:R-:W-:Y:S01]  /*46c0*/  MOV R230, R128 ;  /* 0x0000008000e67202 */ /* 0x000fe20000000f00 */
[----:B------:R-:W-:Y:S01]  /*46d0*/  HMMA.16816.F32 R76, R8, R12, R68 ;  /* 0x0000000c084c723c */ /* 0x000fe20000001844 */
[----:B------:R-:W-:Y:S01]  /*46e0*/  FFMA.FTZ R12, R229, UR4, -R3 ;  /* 0x00000004e50c7c23 */ /* 0x000fe20008010803 */
[----:B------:R-:W-:-:S02]  /*46f0*/  MOV R229, R140 ;  /* 0x0000008c00e57202 */ /* 0x000fc40000000f00 */
[----:B------:R-:W-:Y:S01]  /*4700*/  IMAD.MOV.U32 R231, RZ, RZ, R230 ;  /* 0x000000ffffe77224 */ /* 0x000fe200078e00e6 */
[----:B------:R1:W-:Y:S01]  /*4710*/  MUFU.EX2 R206, R12 ;  /* 0x0000000c00ce7308 */ /* 0x0003e20000000800 */
[----:B--2---:R-:W-:Y:S01]  /*4720*/  FFMA.FTZ R6, R233, UR4, -R3 ;  /* 0x00000004e9067c23 */ /* 0x004fe20008010803 */
[----:B------:R-:W-:Y:S01]  /*4730*/  MOV R233, R129 ;  /* 0x0000008100e97202 */ /* 0x000fe20000000f00 */
[C---:B------:R-:W-:Y:S01]  /*4740*/  HMMA.16816.F32 R68, R8.reuse, R20, R40 ;  /* 0x000000140844723c */ /* 0x040fe20000001828 */
[----:B------:R-:W-:Y:S01]  /*4750*/  MOV R41, R147 ;  /* 0x0000009300297202 */ /* 0x000fe20000000f00 */
[----:B------:R-:W-:Y:S01]  /*4760*/  IMAD.MOV.U32 R42, RZ, RZ, R142 ;  /* 0x000000ffff2a7224 */ /* 0x000fe200078e008e */
[----:B------:R-:W-:Y:S01]  /*4770*/  MOV R40, R141 ;  /* 0x0000008d00287202 */ /* 0x000fe20000000f00 */
[----:B------:R2:W-:Y:S01]  /*4780*/  MUFU.EX2 R204, R6 ;  /* 0x0000000600cc7308 */ /* 0x0005e20000000800 */
[----:B------:R-:W-:Y:S02]  /*4790*/  MOV R230, R233 ;  /* 0x000000e900e67202 */ /* 0x000fe40000000f00 */
[----:B------:R-:W-:Y:S01]  /*47a0*/  MOV R233, R232 ;  /* 0x000000e800e97202 */ /* 0x000fe20000000f00 */
[C---:B------:R-:W-:Y:S01]  /*47b0*/  HMMA.16816.F32 R72, R8.reuse, R14, R64 ;  /* 0x0000000e0848723c */ /* 0x040fe20000001840 */
[----:B------:R-:W-:Y:S01]  /*47c0*/  MOV R43, R143 ;  /* 0x0000008f002b7202 */ /* 0x000fe20000000f00 */
[----:B-1----:R-:W1:Y:S01]  /*47d0*/  LDSM.16.MT88.4 R12, [R150+0xa800] ;  /* 0x00a80000960c783b */ /* 0x002e620000004200 */
[----:B------:R-:W-:Y:S01]  /*47e0*/  MOV R232, R229 ;  /* 0x000000e500e87202 */ /* 0x000fe20000000f00 */
[----:B------:R3:W4:Y:S01]  /*47f0*/  MUFU.EX2 R129, R7 ;  /* 0x0000000700817308 */ /* 0x0007220000000800 */
[----:B------:R-:W-:Y:S01]  /*4800*/  MOV R229, R40 ;  /* 0x0000002800e57202 */ /* 0x000fe20000000f00 */
[----:B------:R-:W-:Y:S01]  /*4810*/  IMAD.MOV.U32 R40, RZ, RZ, R41 ;  /* 0x000000ffff287224 */ /* 0x000fe200078e0029 */
[----:B------:R-:W-:Y:S01]  /*4820*/  MOV R41, R42 ;  /* 0x0000002a00297202 */ /* 0x000fe20000000f00 */
[C---:B------:R-:W-:Y:S01]  /*4830*/  HMMA.16816.F32 R92, R8.reuse, R26, R96 ;  /* 0x0000001a085c723c */ /* 0x040fe20000001860 */
[----:B------:R-:W-:Y:S01]  /*4840*/  MOV R42, R43 ;  /* 0x0000002b002a7202 */ /* 0x000fe20000000f00 */
[----:B------:R-:W-:Y:S01]  /*4850*/  LDSM.16.MT88.4 R24, [R148+0xa800] ;  /* 0x00a800009418783b */ /* 0x000fe20000004200 */
[----:B------:R-:W-:Y:S01]  /*4860*/  MOV R43, R228 ;  /* 0x000000e4002b7202 */ /* 0x000fe20000000f00 */
[----:B--2---:R-:W-:Y:S01]  /*4870*/  FFMA.FTZ R6, R235, UR4, -R2 ;  /* 0x00000004eb067c23 */ /* 0x004fe20008010802 */
[----:B------:R-:W-:Y:S01]  /*4880*/  MOV R228, R105 ;  /* 0x0000006900e47202 */ /* 0x000fe20000000f00 */
[----:B------:R-:W-:Y:S01]  /*4890*/  IMAD.MOV.U32 R105, RZ, RZ, R106 ;  /* 0x000000ffff697224 */ /* 0x000fe200078e006a */
[----:B------:R-:W-:Y:S01]  /*48a0*/  MOV R106, R107 ;  /* 0x0000006b006a7202 */ /* 0x000fe20000000f00 */
[----:B------:R-:W-:Y:S01]  /*48b0*/  HMMA.16816.F32 R88, R8, R16, R88 ;  /* 0x000000100858723c */ /* 0x000fe20000001858 */
[----:B------:R-:W-:Y:S01]  /*48c0*/  MOV R107, R183 ;  /* 0x000000b7006b7202 */ /* 0x000fe20000000f00 */
[----:B---3--:R-:W-:Y:S01]  /*48d0*/  FFMA.FTZ R7, R227, UR4, -R4 ;  /* 0x00000004e3077c23 */ /* 0x008fe20008010804 */
[----:B------:R-:W-:-:S02]  /*48e0*/  MOV R183, R182 ;  /* 0x000000b600b77202 */ /* 0x000fc40000000f00 */
[----:B------:R-:W-:Y:S01]  /*48f0*/  MOV R182, R176 ;  /* 0x000000b000b67202 */ /* 0x000fe20000000f00 */
[----:B------:R-:W-:Y:S01]  /*4900*/  IMAD.MOV.U32 R176, RZ, RZ, R193 ;  /* 0x000000ffffb07224 */ /* 0x000fe200078e00c1 */
[----:B------:R-:W-:Y:S01]  /*4910*/  MOV R193, R242 ;  /* 0x000000f200c17202 */ /* 0x000fe20000000f00 */
[----:B------:R-:W-:Y:S01]  /*4920*/  HMMA.16816.F32 R80, R8, R18, R80 ;  /* 0x000000120850723c */ /* 0x000fe20000001850 */
[----:B------:R-:W2:Y:S01]  /*4930*/  LDL.LU R242, [R1+0xa8] ;  /* 0x0000a80001f27983 */ /* 0x000ea20000300800 */
[----:B------:R-:W-:-:S03]  /*4940*/  MOV R147, R126 ;  /* 0x0000007e00937202 */ /* 0x000fc60000000f00 */
[----:B------:R-:W3:Y:S03]  /*4950*/  LDSM.16.MT88.4 R16, [R149+0xa800] ;  /* 0x00a800009510783b */ /* 0x000ee60000004200 */
[----:B------:R-:W-:Y:S01]  /*4960*/  HMMA.16816.F32 R64, R8, R22, R32 ;  /* 0x000000160840723c */ /* 0x000fe20000001820 */
[----:B------:R-:W-:Y:S01]  /*4970*/  FFMA.FTZ R8, R234, UR4, -R2 ;  /* 0x00000004ea087c23 */ /* 0x000fe20008010802 */
[----:B------:R-:W3:Y:S01]  /*4980*/  LDSM.16.MT88.4 R20, [R151+0xa800] ;  /* 0x00a800009714783b */ /* 0x000ee20000004200 */
[----:B------:R-:W-:Y:S01]  /*4990*/  MOV R32, R168 ;  /* 0x000000a800207202 */ /* 0x000fe20000000f00 */
[--C-:B------:R-:W-:Y:S01]  /*49a0*/  FFMA.FTZ R35, R211, UR4, -R4.reuse ;  /* 0x00000004d3237c23 */ /* 0x100fe20008010804 */
[----:B------:R1:W-:Y:S01]  /*49b0*/  MUFU.EX2 R131, R8 ;  /* 0x0000000800837308 */ /* 0x0003e20000000800 */
[----:B------:R-:W2:Y:S01]  /*49c0*/  LDL.LU R234, [R1+0x10] ;  /* 0x0000100001ea7983 */ /* 0x000ea20000300800 */
[----:B----4-:R-:W-:Y:S01]  /*49d0*/  F2FP.F16.F32.PACK_AB R9, R130, R129 ;  /* 0x000000818209723e */ /* 0x010fe200000000ff */
[--C-:B------:R-:W-:Y:S01]  /*49e0*/  FFMA.FTZ R34, R202, UR4, -R4.reuse ;  /* 0x00000004ca227c23 */ /* 0x100fe20008010804 */
[----:B------:R-:W4:Y:S01]  /*49f0*/  MUFU.EX2 R168, R6 ;  /* 0x0000000600a87308 */ /* 0x000f220000000800 */
[----:B------:R-:W-:Y:S01]  /*4a00*/  F2FP.F16.F32.PACK_AB R10, R204, R207 ;  /* 0x000000cfcc0a723e */ /* 0x000fe200000000ff */
[----:B------:R-:W-:Y:S01]  /*4a10*/  FFMA.FTZ R33, R203, UR4, -R4 ;  /* 0x00000004cb217c23 */ /* 0x000fe20008010804 */
[----:B-1----:R-:W-:-:S02]  /*4a20*/  F2FP.F16.F32.PACK_AB R8, R206, R205 ;  /* 0x000000cdce08723e */ /* 0x002fc400000000ff */
[----:B----4-:R-:W-:Y:S01]  /*4a30*/  F2FP.F16.F32.PACK_AB R11, R168, R131 ;  /* 0x00000083a80b723e */ /* 0x010fe200000000ff */
[----:B------:R-:W-:Y:S01]  /*4a40*/  FFMA.FTZ R6, R224, UR4, -R5 ;  /* 0x00000004e0067c23 */ /* 0x000fe20008010805 */
[----:B------:R-:W-:-:S05]  /*4a50*/  MOV R235, R231 ;  /* 0x000000e700eb7202 */ /* 0x000fca0000000f00 */
[C---:B------:R-:W-:Y:S08]  /*4a60*/  HMMA.16816.F32 R152, R8.reuse, R12, R52 ;  /* 0x0000000c0898723c */ /* 0x040ff00000001834 */
[C---:B---3--:R-:W-:Y:S08]  /*4a70*/  HMMA.16816.F32 R136, R8.reuse, R16, R60 ;  /* 0x000000100888723c */ /* 0x048ff0000000183c */
[C---:B------:R-:W-:Y:S08]  /*4a80*/  HMMA.16816.F32 R108, R8.reuse, R20, R108 ;  /* 0x00000014086c723c */ /* 0x040ff0000000186c */
[C---:B------:R-:W-:Y:S08]  /*4a90*/  HMMA.16816.F32 R100, R8.reuse, R22, R100 ;  /* 0x000000160864723c */ /* 0x040ff00000001864 */
[----:B------:R-:W-:Y:S01]  /*4aa0*/  HMMA.16816.F32 R140, R8, R18, R56 ;  /* 0x00000012088c723c */ /* 0x000fe20000001838 */
[--C-:B------:R-:W-:Y:S01]  /*4ab0*/  FFMA.FTZ R59, R121, UR4, -R3.reuse ;  /* 0x00000004793b7c23 */ /* 0x100fe20008010803 */
[--C-:B------:R-:W-:Y:S01]  /*4ac0*/  FFMA.FTZ R58, R240, UR4, -R3.reuse ;  /* 0x00000004f03a7c23 */ /* 0x100fe20008010803 */
[----:B------:R-:W-:-:S05]  /*4ad0*/  FFMA.FTZ R57, R241, UR4, -R3 ;  /* 0x00000004f1397c23 */ /* 0x000fca0008010803 */
[C---:B------:R-:W-:Y:S08]  /*4ae0*/  HMMA.16816.F32 R156, R8.reuse, R14, R48 ;  /* 0x0000000e089c723c */ /* 0x040ff00000001830 */
[C---:B------:R-:W-:Y:S08]  /*4af0*/  HMMA.16816.F32 R164, R8.reuse, R24, R44 ;  /* 0x0000001808a4723c */ /* 0x040ff0000000182c */
[----:B------:R-:W-:Y:S01]  /*4b00*/  HMMA.16816.F32 R96, R8, R26, R36 ;  /* 0x0000001a0860723c */ /* 0x000fe20000001824 */
[--C-:B------:R-:W-:Y:S01]  /*4b10*/  FFMA.FTZ R8, R226, UR4, -R4.reuse ;  /* 0x00000004e2087c23 */ /* 0x100fe20008010804 */
[--C-:B------:R-:W-:Y:S01]  /*4b20*/  FFMA.FTZ R9, R225, UR4, -R5.reuse ;  /* 0x00000004e1097c23 */ /* 0x100fe20008010805 */
[----:B------:R-:W-:Y:S01]  /*4b30*/  MOV R231, R233 ;  /* 0x000000e900e77202 */ /* 0x000fe20000000f00 */
[--C-:B------:R-:W-:Y:S01]  /*4b40*/  FFMA.FTZ R11, R220, UR4, -R5.reuse ;  /* 0x00000004dc0b7c23 */ /* 0x100fe20008010805 */
[----:B------:R1:W-:Y:S01]  /*4b50*/  MUFU.EX2 R122, R8 ;  /* 0x00000008007a7308 */ /* 0x0003e20000000800 */
[--C-:B------:R-:W-:Y:S01]  /*4b60*/  FFMA.FTZ R10, R221, UR4, -R5.reuse ;  /* 0x00000004dd0a7c23 */ /* 0x100fe20008010805 */
[--C-:B------:R-:W-:Y:S01]  /*4b70*/  FFMA.FTZ R56, R208, UR4, -R5.reuse ;  /* 0x00000004d0387c23 */ /* 0x100fe20008010805 */
[--C-:B------:R-:W-:Y:S01]  /*4b80*/  FFMA.FTZ R51, R209, UR4, -R5.reuse ;  /* 0x00000004d1337c23 */ /* 0x100fe20008010805 */
[----:B------:R3:W-:Y:S01]  /*4b90*/  MUFU.EX2 R127, R9 ;  /* 0x00000009007f7308 */ /* 0x0007e20000000800 */
[----:B------:R-:W-:Y:S01]  /*4ba0*/  MOV R233, R229 ;  /* 0x000000e500e97202 */ /* 0x000fe20000000f00 */
[--C-:B------:R-:W-:Y:S01]  /*4bb0*/  FFMA.FTZ R50, R200, UR4, -R5.reuse ;  /* 0x00000004c8327c23 */ /* 0x100fe20008010805 */
[----:B------:R-:W-:Y:S01]  /*4bc0*/  FFMA.FTZ R49, R201, UR4, -R5 ;  /* 0x00000004c9317c23 */ /* 0x000fe20008010805 */
[----:B------:R4:W2:Y:S01]  /*4bd0*/  MUFU.EX2 R128, R6 ;  /* 0x0000000600807308 */ /* 0x0008a20000000800 */
[----:B------:R-:W-:Y:S01]  /*4be0*/  MOV R62, R235 ;  /* 0x000000eb003e7202 */ /* 0x000fe20000000f00 */
[--C-:B------:R-:W-:Y:S01]  /*4bf0*/  FFMA.FTZ R5, R223, UR4, -R4.reuse ;  /* 0x00000004df057c23 */ /* 0x100fe20008010804 */
[--C-:B------:R-:W-:Y:S01]  /*4c00*/  FFMA.FTZ R48, R210, UR4, -R4.reuse ;  /* 0x00000004d2307c23 */ /* 0x100fe20008010804 */
[----:B------:R-:W-:Y:S01]  /*4c10*/  MUFU.EX2 R126, R11 ;  /* 0x0000000b007e7308 */ /* 0x000fe20000000800 */
[--C-:B-1----:R-:W-:Y:S01]  /*4c20*/  FFMA.FTZ R8, R32, UR4, -R3.reuse ;  /* 0x0000000420087c23 */ /* 0x102fe20008010803 */
[--C-:B------:R-:W-:Y:S01]  /*4c30*/  FFMA.FTZ R32, R104, UR4, -R3.reuse ;  /* 0x0000000468207c23 */ /* 0x100fe20008010803 */
[--C-:B------:R-:W-:Y:S01]  /*4c40*/  FFMA.FTZ R104, R123, UR4, -R3.reuse ;  /* 0x000000047b687c23 */ /* 0x100fe20008010803 */
[----:B------:R-:W-:Y:S01]  /*4c50*/  MUFU.EX2 R125, R10 ;  /* 0x0000000a007d7308 */ /* 0x000fe20000000800 */
[----:B---3--:R-:W-:Y:S01]  /*4c60*/  FFMA.FTZ R9, R124, UR4, -R3 ;  /* 0x000000047c097c23 */ /* 0x008fe20008010803 */
[----:B------:R-:W-:Y:S01]  /*4c70*/  MOV R229, R41 ;  /* 0x0000002900e57202 */ /* 0x000fe20000000f00 */
[----:B------:R-:W-:Y:S01]  /*4c80*/  IMAD.MOV.U32 R41, RZ, RZ, R43 ;  /* 0x000000ffff297224 */ /* 0x000fe200078e002b */
[----:B------:R-:W-:Y:S01]  /*4c90*/  MOV R43, R105 ;  /* 0x00000069002b7202 */ /* 0x000fe20000000f00 */
[----:B----4-:R-:W-:Y:S01]  /*4ca0*/  FFMA.FTZ R6, R222, UR4, -R4 ;  /* 0x00000004de067c23 */ /* 0x010fe20008010804 */
[----:B------:R-:W1:Y:S04]  /*4cb0*/  MUFU.EX2 R124, R7 ;  /* 0x00000007007c7308 */ /* 0x000e680000000800 */
[----:B------:R-:W-:Y:S04]  /*4cc0*/  MUFU.EX2 R123, R6 ;  /* 0x00000006007b7308 */ /* 0x000fe80000000800 */
[----:B------:R1:W3:Y:S01]  /*4cd0*/  MUFU.EX2 R121, R5 ;  /* 0x0000000500797308 */ /* 0x0002e20000000800 */
[----:B--2---:R-:W-:Y:S01]  /*4ce0*/  FFMA.FTZ R3, R234, UR4, -R2 ;  /* 0x00000004ea037c23 */ /* 0x004fe20008010802 */
[----:B------:R-:W-:Y:S01]  /*4cf0*/  MOV R234, R230 ;  /* 0x000000e600ea7202 */ /* 0x000fe20000000f00 */
[----:B------:R-:W-:Y:S01]  /*4d00*/  IMAD.MOV.U32 R230, RZ, RZ, R232 ;  /* 0x000000ffffe67224 */ /* 0x000fe200078e00e8 */
[----:B------:R-:W-:-:S02]  /*4d10*/  MOV R232, R40 ;  /* 0x0000002800e87202 */ /* 0x000fc40000000f00 */
[----:B------:R-:W-:Y:S02]  /*4d20*/  MOV R40, R42 ;  /* 0x0000002a00287202 */ /* 0x000fe40000000f00 */
[----:B------:R-:W-:Y:S02]  /*4d30*/  MOV R42, R228 ;  /* 0x000000e4002a7202 */ /* 0x000fe40000000f00 */
[----:B------:R-:W-:Y:S02]  /*4d40*/  MOV R228, R106 ;  /* 0x0000006a00e47202 */ /* 0x000fe40000000f00 */
[----:B------:R-:W-:Y:S01]  /*4d50*/  MOV R106, R107 ;  /* 0x0000006b006a7202 */ /* 0x000fe20000000f00 */
[----:B------:R-:W-:Y:S01]  /*4d60*/  IMAD.MOV.U32 R107, RZ, RZ, R176 ;  /* 0x000000ffff6b7224 */ /* 0x000fe200078e00b0 */
[----:B------:R-:W-:Y:S02]  /*4d70*/  MOV R176, R193 ;  /* 0x000000c100b07202 */ /* 0x000fe40000000f00 */
[----:B------:R-:W-:-:S02]  /*4d80*/  MOV R61, R234 ;  /* 0x000000ea003d7202 */ /* 0x000fc40000000f00 */
[----:B------:R-:W-:Y:S02]  /*4d90*/  MOV R193, R243 ;  /* 0x000000f300c17202 */ /* 0x000fe40000000f00 */
[----:B------:R-:W-:Y:S01]  /*4da0*/  MOV R234, R233 ;  /* 0x000000e900ea7202 */ /* 0x000fe20000000f00 */
[----:B------:R-:W-:Y:S01]  /*4db0*/  IMAD.MOV.U32 R233, RZ, RZ, R40 ;  /* 0x000000ffffe97224 */ /* 0x000fe200078e0028 */
[----:B------:R-:W-:Y:S01]  /*4dc0*/  MOV R40, R43 ;  /* 0x0000002b00287202 */ /* 0x000fe20000000f00 */
[----:B------:R-:W2:Y:S01]  /*4dd0*/  LDL.LU R243, [R1+0xa4] ;  /* 0x0000a40001f37983 */ /* 0x000ea20000300800 */
[----:B------:R-:W-:Y:S02]  /*4de0*/  MOV R43, R176 ;  /* 0x000000b0002b7202 */ /* 0x000fe40000000f00 */
[----:B------:R-:W-:Y:S01]  /*4df0*/  MOV R176, R193 ;  /* 0x000000c100b07202 */ /* 0x000fe20000000f00 */
[----:B------:R-:W4:Y:S01]  /*4e00*/  LDL.LU R105, [R1+0x8] ;  /* 0x0000080001697983 */ /* 0x000f220000300800 */
[----:B------:R-:W-:-:S03]  /*4e10*/  MOV R193, R147 ;  /* 0x0000009300c17202 */ /* 0x000fc60000000f00 */
[----:B------:R-:W4:Y:S01]  /*4e20*/  LDL.LU R147, [R1+0x44] ;  /* 0x0000440001937983 */ /* 0x000f220000300800 */
[----:B------:R-:W-:Y:S01]  /*4e30*/  MOV R63, R230 ;  /* 0x000000e6003f7202 */ /* 0x000fe20000000f00 */
[----:B------:R-:W-:Y:S01]  /*4e40*/  IMAD.MOV.U32 R235, RZ, RZ, R231 ;  /* 0x000000ffffeb7224 */ /* 0x000fe200078e00e7 */
[----:B------:R-:W-:Y:S02]  /*4e50*/  MOV R230, R229 ;  /* 0x000000e500e67202 */ /* 0x000fe40000000f00 */
[----:B------:R-:W-:Y:S02]  /*4e60*/  MOV R229, R42 ;  /* 0x0000002a00e57202 */ /* 0x000fe40000000f00 */
[----:B------:R-:W-:Y:S02]  /*4e70*/  MOV R231, R232 ;  /* 0x000000e800e77202 */ /* 0x000fe40000000f00 */
[----:B------:R-:W-:Y:S02]  /*4e80*/  MOV R42, R107 ;  /* 0x0000006b002a7202 */ /* 0x000fe40000000f00 */
[----:B------:R-:W-:-:S02]  /*4e90*/  MOV R232, R41 ;  /* 0x0000002900e87202 */ /* 0x000fc40000000f00 */
[----:B------:R-:W-:Y:S02]  /*4ea0*/  F2FP.F16.F32.PACK_AB R4, R127, R128 ;  /* 0x000000807f04723e */ /* 0x000fe400000000ff */
[----:B-1----:R-:W-:Y:S02]  /*4eb0*/  F2FP.F16.F32.PACK_AB R5, R124, R122 ;  /* 0x0000007a7c05723e */ /* 0x002fe400000000ff */
[----:B------:R-:W-:Y:S02]  /*4ec0*/  F2FP.F16.F32.PACK_AB R6, R125, R126 ;  /* 0x0000007e7d06723e */ /* 0x000fe400000000ff */
[----:B---3--:R-:W-:Y:S02]  /*4ed0*/  F2FP.F16.F32.PACK_AB R7, R121, R123 ;  /* 0x0000007b7907723e */ /* 0x008fe400000000ff */
[----:B------:R-:W-:Y:S01]  /*4ee0*/  MOV R41, R228 ;  /* 0x000000e400297202 */ /* 0x000fe20000000f00 */
[----:B------:R-:W-:Y:S01]  /*4ef0*/  IMAD.MOV.U32 R228, RZ, RZ, R106 ;  /* 0x000000ffffe47224 */ /* 0x000fe200078e006a */
[----:B------:R-:W-:Y:S01]  /*4f00*/  MOV R225, R234 ;  /* 0x000000ea00e17202 */ /* 0x000fe20000000f00 */
[----:B------:R-:W-:Y:S01]  /*4f10*/  IMAD.MOV.U32 R200, RZ, RZ, R43 ;  /* 0x000000ffffc87224 */ /* 0x000fe200078e002b */
[----:B------:R-:W-:-:S02]  /*4f20*/  MOV R220, R231 ;  /* 0x000000e700dc7202 */ /* 0x000fc40000000f00 */
[----:B------:R-:W-:Y:S01]  /*4f30*/  MOV R209, R42 ;  /* 0x0000002a00d17202 */ /* 0x000fe20000000f00 */
[--C-:B------:R-:W-:Y:S01]  /*4f40*/  FFMA.FTZ R30, R30, UR4, -R2.reuse ;  /* 0x000000041e1e7c23 */ /* 0x100fe20008010802 */
[----:B------:R-:W-:Y:S01]  /*4f50*/  MOV R234, R230 ;  /* 0x000000e600ea7202 */ /* 0x000fe20000000f00 */
[--C-:B------:R-:W-:Y:S01]  /*4f60*/  FFMA.FTZ R112, R112, UR4, -R2.reuse ;  /* 0x0000000470707c23 */ /* 0x100fe20008010802 */
[----:B------:R-:W-:Y:S01]  /*4f70*/  MOV R231, R233 ;  /* 0x000000e900e77202 */ /* 0x000fe20000000f00 */
[----:B------:R-:W-:Y:S01]  /*4f80*/  FFMA.FTZ R107, R242, UR4, -R2 ;  /* 0x00000004f26b7c23 */ /* 0x000fe20008010802 */
[----:B------:R-:W-:Y:S01]  /*4f90*/  IMAD.MOV.U32 R230, RZ, RZ, R232 ;  /* 0x000000ffffe67224 */ /* 0x000fe200078e00e8 */
[----:B------:R-:W-:Y:S01]  /*4fa0*/  MOV R233, R229 ;  /* 0x000000e500e97202 */ /* 0x000fe20000000f00 */
[----:B------:R-:W-:Y:S01]  /*4fb0*/  IMAD.MOV.U32 R224, RZ, RZ, R63 ;  /* 0x000000ffffe07224 */ /* 0x000fe200078e003f */
[----:B------:R-:W-:Y:S01]  /*4fc0*/  MOV R232, R40 ;  /* 0x0000002800e87202 */ /* 0x000fe20000000f00 */
[----:B------:R-:W-:Y:S01]  /*4fd0*/  HMMA.16816.F32 R52, R4, R20, R84 ;  /* 0x000000140434723c */ /* 0x000fe20000001854 */
[----:B------:R-:W-:-:S02]  /*4fe0*/  MOV R229, R41 ;  /* 0x0000002900e57202 */ /* 0x000fc40000000f00 */
[----:B------:R-:W-:-:S05]  /*4ff0*/  MOV R208, R193 ;  /* 0x000000c100d07202 */ /* 0x000fca0000000f00 */
[----:B------:R-:W-:Y:S01]  /*5000*/  HMMA.16816.F32 R44, R4, R22, R92 ;  /* 0x00000016042c723c */ /* 0x000fe2000000185c */
[----:B------:R-:W-:Y:S01]  /*5010*/  MOV R193, R146 ;  /* 0x0000009200c17202 */ /* 0x000fe20000000f00 */
[----:B------:R-:W1:Y:S01]  /*5020*/  LDSM.16.MT88.4 R20, [R151+0xb000] ;  /* 0x00b000009714783b */ /* 0x000e620000004200 */
[----:B------:R-:W-:-:S03]  /*5030*/  MOV R146, R214 ;  /* 0x000000d600927202 */ /* 0x000fc60000000f00 */
[----:B------:R-:W3:Y:S02]  /*5040*/  LDL.LU R214, [R1+0xa0] ;  /* 0x0000a00001d67983 */ /* 0x000ee40000300800 */
[C---:B------:R-:W-:Y:S08]  /*5050*/  HMMA.16816.F32 R40, R4.reuse, R16, R88 ;  /* 0x000000100428723c */ /* 0x040ff00000001858 */
[C---:B------:R-:W-:Y:S08]  /*5060*/  HMMA.16816.F32 R36, R4.reuse, R18, R80 ;  /* 0x000000120424723c */ /* 0x040ff00000001850 */
[C---:B------:R-:W-:Y:S08]  /*5070*/  HMMA.16816.F32 R76, R4.reuse, R12, R76 ;  /* 0x0000000c044c723c */ /* 0x040ff0000000184c */
[C---:B------:R-:W-:Y:S08]  /*5080*/  HMMA.16816.F32 R72, R4.reuse, R14, R72 ;  /* 0x0000000e0448723c */ /* 0x040ff00000001848 */
[----:B------:R-:W-:Y:S01]  /*5090*/  HMMA.16816.F32 R68, R4, R24, R68 ;  /* 0x000000180444723c */ /* 0x000fe20000001844 */
[--C-:B--2---:R-:W-:Y:S01]  /*50a0*/  FFMA.FTZ R106, R243, UR4, -R2.reuse ;  /* 0x00000004f36a7c23 */ /* 0x104fe20008010802 */
[----:B----4-:R-:W-:Y:S01]  /*50b0*/  FFMA.FTZ R105, R105, UR4, -R2 ;  /* 0x0000000469697c23 */ /* 0x010fe20008010802 */
[----:B------:R-:W-:Y:S01]  /*50c0*/  FADD.FTZ R2, R62, R61 ;  /* 0x0000003d3e027221 */ /* 0x000fe20000010000 */
[----:B------:R-:W-:-:S04]  /*50d0*/  MOV R221, R147 ;  /* 0x0000009300dd7202 */ /* 0x000fc80000000f00 */
[----:B------:R-:W-:Y:S01]  /*50e0*/  HMMA.16816.F32 R60, R4, R26, R64 ;  /* 0x0000001a043c723c */ /* 0x000fe20000001840 */
[----:B------:R-:W-:Y:S01]  /*50f0*/  FADD.FTZ R4, R209, R200 ;  /* 0x000000c8d1047221 */ /* 0x000fe20000010000 */
[----:B------:R-:W-:Y:S01]  /*5100*/  MOV R209, R208 ;  /* 0x000000d000d17202 */ /* 0x000fe20000000f00 */
[----:B------:R-:W-:Y:S01]  /*5110*/  MUFU.EX2 R81, R8 ;  /* 0x0000000800517308 */ /* 0x000fe20000000800 */
[----:B------:R-:W-:Y:S01]  /*5120*/  MOV R200, R221 ;  /* 0x000000dd00c87202 */ /* 0x000fe20000000f00 */
[----:B------:R-:W2:Y:S01]  /*5130*/  LDSM.16.MT88.4 R12, [R149+0xb000] ;  /* 0x00b00000950c783b */ /* 0x000ea20000004200 */
[----:B------:R-:W-:Y:S02]  /*5140*/  MOV R221, R225 ;  /* 0x000000e100dd7202 */ /* 0x000fe40000000f00 */
[----:B------:R-:W-:Y:S01]  /*5150*/  MOV R208, R220 ;  /* 0x000000dc00d07202 */ /* 0x000fe20000000f00 */
[----:B------:R-:W-:Y:S01]  /*5160*/  IMAD.MOV.U32 R220, RZ, RZ, R224 ;  /* 0x000000ffffdc7224 */ /* 0x000fe200078e00e0 */
[----:B------:R-:W-:Y:S01]  /*5170*/  MOV R225, R235 ;  /* 0x000000eb00e17202 */ /* 0x000fe20000000f00 */
[----:B------:R-:W-:Y:S01]  /*5180*/  IMAD.MOV.U32 R147, RZ, RZ, R249 ;  /* 0x000000ffff937224 */ /* 0x000fe200078e00f9 */
[----:B------:R-:W-:Y:S01]  /*5190*/  MOV R235, R178 ;  /* 0x000000b200eb7202 */ /* 0x000fe20000000f00 */
[----:B------:R-:W-:Y:S01]  /*51a0*/  IMAD.MOV.U32 R178, RZ, RZ, R199 ;  /* 0x000000ffffb27224 */ /* 0x000fe200078e00c7 */
[----:B------:R-:W-:Y:S01]  /*51b0*/  MOV R224, R179 ;  /* 0x000000b300e07202 */ /* 0x000fe20000000f00 */
[----:B------:R-:W4:Y:S01]  /*51c0*/  LDL.LU R249, [R1+0x9c] ;  /* 0x00009c0001f97983 */ /* 0x000f220000300800 */
[----:B------:R-:W-:Y:S01]  /*51d0*/  MOV R179, R177 ;  /* 0x000000b100b37202 */ /* 0x000fe20000000f00 */
[----:B------:R1:W-:Y:S01]  /*51e0*/  MUFU.EX2 R64, R3 ;  /* 0x0000000300407308 */ /* 0x0003e20000000800 */
[----:B------:R-:W-:Y:S01]  /*51f0*/  MOV R199, R215 ;  /* 0x000000d700c77202 */ /* 0x000fe20000000f00 */
[----:B------:R-:W-:Y:S01]  /*5200*/  LDSM.16.MT88.4 R16, [R148+0xb000] ;  /* 0x00b000009410783b */ /* 0x000fe20000004200 */
[----:B------:R-:W-:-:S03]  /*5210*/  MOV R177, R252 ;  /* 0x000000fc00b17202 */ /* 0x000fc60000000f00 */
[----:B------:R-:W3:Y:S04]  /*5220*/  LDL.LU R215, [R1+0x98] ;  /* 0x0000980001d77983 */ /* 0x000ee80000300800 */
[----:B------:R-:W4:Y:S01]  /*5230*/  LDL.LU R252, [R1+0x94] ;  /* 0x0000940001fc7983 */ /* 0x000f220000300800 */
[----:B-1----:R-:W-:-:S03]  /*5240*/  FADD.FTZ R3, R209, R200 ;  /* 0x000000c8d1037221 */ /* 0x002fc60000010000 */
[----:B------:R-:W2:Y:S04]  /*5250*/  LDL.LU R200, [R1+0x34] ;  /* 0x0000340001c87983 */ /* 0x000ea80000300800 */
[----:B------:R-:W2:Y:S01]  /*5260*/  LDL.LU R209, [R1+0x3c] ;  /* 0x00003c0001d17983 */ /* 0x000ea20000300800 */
[----:B------:R-:W-:Y:S01]  /*5270*/  FADD.FTZ R2, R170, R2 ;  /* 0x00000002aa027221 */ /* 0x000fe20000010000 */
[----:B------:R-:W-:Y:S02]  /*5280*/  FADD.FTZ R24, R172, R4 ;  /* 0x00000004ac187221 */ /* 0x000fe40000010000 */
[----:B------:R-:W3:Y:S04]  /*5290*/  LDL.LU R170, [R1+0x90] ;  /* 0x0000900001aa7983 */ /* 0x000ee80000300800 */
[----:B------:R1:W5:Y:S01]  /*52a0*/  LDL.LU R172, [R1+0x8c] ;  /* 0x00008c0001ac7983 */ /* 0x0003620000300800 */
[----:B--2---:R-:W-:-:S03]  /*52b0*/  FADD.FTZ R5, R209, R200 ;  /* 0x000000c8d1057221 */ /* 0x004fc60000010000 */
[----:B------:R-:W2:Y:S01]  /*52c0*/  LDL.LU R209, [R1+0x40] ;  /* 0x0000400001d17983 */ /* 0x000ea20000300800 */
[----:B------:R1:W4:Y:S03]  /*52d0*/  MUFU.EX2 R65, R9 ;  /* 0x0000000900417308 */ /* 0x0003260000000800 */
[----:B-1----:R-:W1:Y:S01]  /*52e0*/  LDSM.16.MT88.4 R8, [R150+0xb000] ;  /* 0x00b000009608783b */ /* 0x002e620000004200 */
[----:B--2---:R-:W-:-:S03]  /*52f0*/  FADD.FTZ R25, R209, R3 ;  /* 0x00000003d1197221 */ /* 0x004fc60000010000 */
[----:B------:R-:W2:Y:S01]  /*5300*/  LDL.LU R209, [R1+0x38] ;  /* 0x0000380001d17983 */ /* 0x000ea20000300800 */
[----:B------:R-:W-:Y:S04]  /*5310*/  MUFU.EX2 R67, R32 ;  /* 0x0000002000437308 */ /* 0x000fe80000000800 */
[----:B------:R-:W3:Y:S04]  /*5320*/  MUFU.EX2 R80, R31 ;  /* 0x0000001f00507308 */ /* 0x000ee80000000800 */
[----:B------:R-:W-:Y:S04]  /*5330*/  MUFU.EX2 R27, R29 ;  /* 0x0000001d001b7308 */ /* 0x000fe80000000800 */
[----:B------:R-:W-:Y:S04]  /*5340*/  MUFU.EX2 R32, R28 ;  /* 0x0000001c00207308 */ /* 0x000fe80000000800 */
[----:B------:R-:W1:Y:S04]  /*5350*/  MUFU.EX2 R66, R30 ;  /* 0x0000001e00427308 */ /* 0x000e680000000800 */
[----:B------:R-:W-:Y:S04]  /*5360*/  MUFU.EX2 R56, R56 ;  /* 0x0000003800387308 */ /* 0x000fe80000000800 */
[----:B------:R-:W2:Y:S04]  /*5370*/  MUFU.EX2 R51, R51 ;  /* 0x0000003300337308 */ /* 0x000ea80000000800 */
[----:B------:R-:W-:Y:S04]  /*5380*/  MUFU.EX2 R50, R50 ;  /* 0x0000003200327308 */ /* 0x000fe80000000800 */
[----:B------:R-:W-:Y:S04]  /*5390*/  MUFU.EX2 R49, R49 ;  /* 0x0000003100317308 */ /* 0x000fe80000000800 */
[----:B------:R-:W-:Y:S04]  /*53a0*/  MUFU.EX2 R48, R48 ;  /* 0x0000003000307308 */ /* 0x000fe80000000800 */
[----:B------:R-:W2:Y:S04]  /*53b0*/  MUFU.EX2 R35, R35 ;  /* 0x0000002300237308 */ /* 0x000ea80000000800 */
[----:B------:R-:W-:Y:S04]  /*53c0*/  MUFU.EX2 R34, R34 ;  /* 0x0000002200227308 */ /* 0x000fe80000000800 */
[----:B------:R-:W2:Y:S01]  /*53d0*/  MUFU.EX2 R33, R33 ;  /* 0x0000002100217308 */ /* 0x000ea20000000800 */
[----:B------:R-:W-:Y:S01]  /*53e0*/  MOV R189, R225 ;  /* 0x000000e100bd7202 */ /* 0x000fe20000000f00 */
[----:B------:R-:W-:Y:S01]  /*53f0*/  IMAD.MOV.U32 R188, RZ, RZ, R235 ;  /* 0x000000ffffbc7224 */ /* 0x000fe200078e00eb */
[----:B----4-:R-:W-:-:S02]  /*5400*/  F2FP.F16.F32.PACK_AB R4, R65, R81 ;  /* 0x000000514104723e */ /* 0x010fc400000000ff */
[----:B---3--:R-:W-:Y:S02]  /*5410*/  F2FP.F16.F32.PACK_AB R6, R80, R67 ;  /* 0x000000435006723e */ /* 0x008fe400000000ff */
[----:B-1----:R-:W-:Y:S01]  /*5420*/  F2FP.F16.F32.PACK_AB R7, R66, R64 ;  /* 0x000000404207723e */ /* 0x002fe200000000ff */
[----:B------:R-:W-:Y:S01]  /*5430*/  FADD.FTZ R3, R189, R24 ;  /* 0x00000018bd037221 */ /* 0x000fe20000010000 */
[----:B------:R-:W-:Y:S02]  /*5440*/  MOV R201, R224 ;  /* 0x000000e000c97202 */ /* 0x000fe40000000f00 */
[----:B------:R-:W-:Y:S02]  /*5450*/  MOV R200, R179 ;  /* 0x000000b300c87202 */ /* 0x000fe40000000f00 */
[----:B------:R-:W-:Y:S02]  /*5460*/  MOV R235, R177 ;  /* 0x000000b100eb7202 */ /* 0x000fe40000000f00 */
[----:B------:R-:W-:-:S02]  /*5470*/  MOV R224, R176 ;  /* 0x000000b000e07202 */ /* 0x000fc40000000f00 */
[----:B------:R-:W-:Y:S02]  /*5480*/  MOV R189, R188 ;  /* 0x000000bc00bd7202 */ /* 0x000fe40000000f00 */
[----:B------:R-:W-:Y:S02]  /*5490*/  MOV R188, R163 ;  /* 0x000000a300bc7202 */ /* 0x000fe40000000f00 */
[----:B------:R-:W-:Y:S01]  /*54a0*/  MOV R163, R170 ;  /* 0x000000aa00a37202 */ /* 0x000fe20000000f00 */
[----:B------:R-:W-:Y:S01]  /*54b0*/  FADD.FTZ R3, R132, R3 ;  /* 0x0000000384037221 */ /* 0x000fe20000010000 */
[----:B------:R-:W-:Y:S02]  /*54c0*/  MOV R210, R146 ;  /* 0x0000009200d27202 */ /* 0x000fe40000000f00 */
[----:B------:R-:W-:Y:S02]  /*54d0*/  MOV R222, R233 ;  /* 0x000000e900de7202 */ /* 0x000fe40000000f00 */
[----:B------:R-:W-:Y:S01]  /*54e0*/  MOV R223, R163 ;  /* 0x000000a300df7202 */ /* 0x000fe20000000f00 */
[----:B------:R-:W-:Y:S01]  /*54f0*/  IMAD.MOV.U32 R226, RZ, RZ, R231 ;  /* 0x000000ffffe27224 */ /* 0x000fe200078e00e7 */
        /* <DEDUP_REMOVED lines=11> */
[----:B------:R-:W-:Y:S01]  /*55b0*/  IMAD.MOV.U32 R200, RZ, RZ, R228 ;  /* 0x000000ffffc87224 */ /* 0x000fe200078e00e4 */
[----:B------:R-:W-:Y:S02]  /*55c0*/  MOV R232, R180 ;  /* 0x000000b400e87202 */ /* 0x000fe40000000f00 */
[----:B------:R-:W-:Y:S01]  /*55d0*/  MOV R241, R193 ;  /* 0x000000c100f17202 */ /* 0x000fe20000000f00 */
[----:B------:R-:W1:Y:S01]  /*55e0*/  MUFU.EX2 R120, R120 ;  /* 0x0000007800787308 */ /* 0x000e620000000800 */
[----:B------:R-:W-:Y:S01]  /*55f0*/  MOV R94, R201 ;  /* 0x000000c9005e7202 */ /* 0x000fe20000000f00 */
[----:B------:R3:W5:Y:S01]  /*5600*/  LDL.LU R0, [R1+0x88] ;  /* 0x0000880001007983 */ /* 0x0007620000300800 */
[----:B------:R-:W-:Y:S01]  /*5610*/  MOV R95, R200 ;  /* 0x000000c8005f7202 */ /* 0x000fe20000000f00 */
[----:B------:R-:W-:Y:S01]  /*5620*/  IMAD.MOV.U32 R180, RZ, RZ, R162 ;  /* 0x000000ffffb47224 */ /* 0x000fe200078e00a2 */
[----:B------:R-:W-:-:S02]  /*5630*/  MOV R181, R161 ;  /* 0x000000a100b57202 */ /* 0x000fc40000000f00 */
[----:B------:R-:W-:Y:S01]  /*5640*/  MOV R84, R231 ;  /* 0x000000e700547202 */ /* 0x000fe20000000f00 */
[----:B------:R-:W-:Y:S01]  /*5650*/  IMAD.MOV.U32 R85, RZ, RZ, R230 ;  /* 0x000000ffff557224 */ /* 0x000fe200078e00e6 */
[----:B------:R-:W-:Y:S01]  /*5660*/  MOV R228, R147 ;  /* 0x0000009300e47202 */ /* 0x000fe20000000f00 */
[----:B------:R-:W4:Y:S01]  /*5670*/  MUFU.EX2 R117, R117 ;  /* 0x0000007500757308 */ /* 0x000f220000000800 */
[----:B------:R-:W-:Y:S01]  /*5680*/  MOV R243, R181 ;  /* 0x000000b500f37202 */ /* 0x000fe20000000f00 */
[----:B------:R3:W5:Y:S01]  /*5690*/  LDL.LU R169, [R1+0x84] ;  /* 0x0000840001a97983 */ /* 0x0007620000300800 */
[----:B------:R-:W-:Y:S02]  /*56a0*/  MOV R87, R228 ;  /* 0x000000e400577202 */ /* 0x000fe40000000f00 */
[----:B------:R-:W-:Y:S02]  /*56b0*/  MOV R242, R180 ;  /* 0x000000b400f27202 */ /* 0x000fe40000000f00 */
[----:B------:R-:W-:-:S02]  /*56c0*/  MOV R182, R144 ;  /* 0x0000009000b67202 */ /* 0x000fc40000000f00 */
[----:B------:R-:W-:Y:S01]  /*56d0*/  MOV R230, R232 ;  /* 0x000000e800e67202 */ /* 0x000fe20000000f00 */
[----:B------:R-:W3:Y:S01]  /*56e0*/  MUFU.EX2 R105, R105 ;  /* 0x0000006900697308 */ /* 0x000ee20000000800 */
[----:B------:R-:W-:Y:S01]  /*56f0*/  MOV R183, R160 ;  /* 0x000000a000b77202 */ /* 0x000fe20000000f00 */
[----:B------:R1:W5:Y:S01]  /*5700*/  LDL.LU R170, [R1+0x80] ;  /* 0x0000800001aa7983 */ /* 0x0003620000300800 */
[----:B------:R-:W-:Y:S02]  /*5710*/  MOV R231, R233 ;  /* 0x000000e900e77202 */ /* 0x000fe40000000f00 */
[----:B------:R-:W-:Y:S01]  /*5720*/  MOV R232, R182 ;  /* 0x000000b600e87202 */ /* 0x000fe20000000f00 */
[----:B------:R-:W-:Y:S01]  /*5730*/  IMAD.MOV.U32 R233, RZ, RZ, R183 ;  /* 0x000000ffffe97224 */ /* 0x000fe200078e00b7 */
[----:B------:R-:W3:Y:S01]  /*5740*/  MUFU.EX2 R104, R104 ;  /* 0x0000006800687308 */ /* 0x000ee20000000800 */
[----:B------:R-:W-:Y:S01]  /*5750*/  IMAD.MOV.U32 R228, RZ, RZ, R194 ;  /* 0x000000ffffe47224 */ /* 0x000fe200078e00c2 */
[----:B------:R-:W-:Y:S02]  /*5760*/  LDSM.16.MT88.4 R160, [R150+0xb800] ;  /* 0x00b8000096a0783b */ /* 0x000fe40000004200 */
[----:B------:R-:W3:Y:S04]  /*5770*/  MUFU.EX2 R119, R119 ;  /* 0x0000007700777308 */ /* 0x000ee80000000800 */
        /* <DEDUP_REMOVED lines=10> */
[----:B------:R-:W3:Y:S01]  /*5820*/  MUFU.EX2 R57, R57 ;  /* 0x0000003900397308 */ /* 0x000ee20000000800 */
[----:B--2---:R-:W-:Y:S01]  /*5830*/  FADD.FTZ R26, R209, R5 ;  /* 0x00000005d11a7221 */ /* 0x004fe20000010000 */
[----:B------:R-:W-:-:S02]  /*5840*/  F2FP.F16.F32.PACK_AB R5, R32, R27 ;  /* 0x0000001b2005723e */ /* 0x000fc400000000ff */
[----:B------:R-:W-:-:S05]  /*5850*/  MOV R209, R178 ;  /* 0x000000b200d17202 */ /* 0x000fca0000000f00 */
[C---:B------:R-:W-:Y:S01]  /*5860*/  HMMA.16816.F32 R176, R4.reuse, R20, R108 ;  /* 0x0000001404b0723c */ /* 0x040fe2000000186c */
[----:B------:R-:W-:Y:S02]  /*5870*/  FADD.FTZ R26, R188, R26 ;  /* 0x0000001abc1a7221 */ /* 0x000fe40000010000 */
[----:B------:R-:W2:Y:S05]  /*5880*/  LDSM.16.MT88.4 R188, [R151+0xb800] ;  /* 0x00b8000097bc783b */ /* 0x000eaa0000004200 */
[C---:B------:R-:W-:Y:S08]  /*5890*/  HMMA.16816.F32 R184, R4.reuse, R22, R100 ;  /* 0x0000001604b8723c */ /* 0x040ff00000001864 */
[C---:B------:R-:W-:Y:S08]  /*58a0*/  HMMA.16816.F32 R136, R4.reuse, R12, R136 ;  /* 0x0000000c0488723c */ /* 0x040ff00000001888 */
[C---:B------:R-:W-:Y:S08]  /*58b0*/  HMMA.16816.F32 R140, R4.reuse, R14, R140 ;  /* 0x0000000e048c723c */ /* 0x040ff0000000188c */
[C---:B------:R-:W-:Y:S08]  /*58c0*/  HMMA.16816.F32 R152, R4.reuse, R8, R152 ;  /* 0x000000080498723c */ /* 0x040ff00000001898 */
[C---:B------:R-:W-:Y:S08]  /*58d0*/  HMMA.16816.F32 R156, R4.reuse, R10, R156 ;  /* 0x0000000a049c723c */ /* 0x040ff0000000189c */
[C---:B------:R-:W-:Y:S08]  /*58e0*/  HMMA.16816.F32 R164, R4.reuse, R16, R164 ;  /* 0x0000001004a4723c */ /* 0x040ff000000018a4 */
[----:B------:R-:W-:Y:S01]  /*58f0*/  HMMA.16816.F32 R28, R4, R18, R96 ;  /* 0x00000012041c723c */ /* 0x000fe20000001860 */
[----:B------:R-:W-:-:S02]  /*5900*/  F2FP.F16.F32.PACK_AB R4, R51, R56 ;  /* 0x000000383304723e */ /* 0x000fc400000000ff */
[----:B------:R-:W-:Y:S02]  /*5910*/  F2FP.F16.F32.PACK_AB R5, R35, R48 ;  /* 0x000000302305723e */ /* 0x000fe400000000ff */
[----:B------:R-:W-:Y:S02]  /*5920*/  F2FP.F16.F32.PACK_AB R6, R49, R50 ;  /* 0x000000323106723e */ /* 0x000fe400000000ff */
[----:B------:R-:W-:Y:S01]  /*5930*/  F2FP.F16.F32.PACK_AB R7, R33, R34 ;  /* 0x000000222107723e */ /* 0x000fe200000000ff */
[----:B------:R-:W-:Y:S01]  /*5940*/  FADD.FTZ R26, R209, R26 ;  /* 0x0000001ad11a7221 */ /* 0x000fe20000010000 */
[----:B------:R-:W-:-:S05]  /*5950*/  MOV R209, R234 ;  /* 0x000000ea00d17202 */ /* 0x000fca0000000f00 */
[----:B------:R-:W-:Y:S01]  /*5960*/  HMMA.16816.F32 R76, R4, R8, R76 ;  /* 0x00000008044c723c */ /* 0x000fe2000000184c */
[----:B------:R-:W-:Y:S01]  /*5970*/  FADD.FTZ R9, R210, R3 ;  /* 0x00000003d2097221 */ /* 0x000fe20000010000 */
[----:B------:R-:W-:Y:S01]  /*5980*/  MOV R210, R223 ;  /* 0x000000df00d27202 */ /* 0x000fe20000000f00 */
[----:B------:R-:W-:Y:S01]  /*5990*/  IMAD.MOV.U32 R223, RZ, RZ, R222 ;  /* 0x000000ffffdf7224 */ /* 0x000fe200078e00de */
[----:B------:R-:W-:Y:S02]  /*59a0*/  MOV R222, R227 ;  /* 0x000000e300de7202 */ /* 0x000fe40000000f00 */
[----:B------:R-:W-:Y:S02]  /*59b0*/  MOV R227, R226 ;  /* 0x000000e200e37202 */ /* 0x000fe40000000f00 */
[----:B------:R-:W-:Y:S02]  /*59c0*/  MOV R226, R209 ;  /* 0x000000d100e27202 */ /* 0x000fe40000000f00 */
[----:B------:R-:W-:Y:S01]  /*59d0*/  MOV R209, R208 ;  /* 0x000000d000d17202 */ /* 0x000fe20000000f00 */
[----:B------:R-:W-:Y:S01]  /*59e0*/  IMAD.MOV.U32 R208, RZ, RZ, R221 ;  /* 0x000000ffffd07224 */ /* 0x000fe200078e00dd */
[----:B------:R-:W-:-:S02]  /*59f0*/  MOV R221, R220 ;  /* 0x000000dc00dd7202 */ /* 0x000fc40000000f00 */
[----:B------:R-:W-:Y:S01]  /*5a00*/  MOV R220, R225 ;  /* 0x000000e100dc7202 */ /* 0x000fe20000000f00 */
        /* <DEDUP_REMOVED lines=8> */
[----:B------:R-:W-:Y:S01]  /*5a90*/  HMMA.16816.F32 R52, R4, R20, R52 ;  /* 0x000000140434723c */ /* 0x000fe20000001834 */
[----:B------:R-:W-:Y:S01]  /*5aa0*/  MOV R224, R235 ;  /* 0x000000eb00e07202 */ /* 0x000fe20000000f00 */
[----:B------:R-:W-:Y:S01]  /*5ab0*/  FADD.FTZ R2, R248, R2 ;  /* 0x00000002f8027221 */ /* 0x000fe20000010000 */
[----:B------:R-:W-:Y:S01]  /*5ac0*/  FADD.FTZ R8, R238, R8 ;  /* 0x00000008ee087221 */ /* 0x000fe20000010000 */
[----:B------:R-:W-:Y:S01]  /*5ad0*/  MOV R211, R223 ;  /* 0x000000df00d37202 */ /* 0x000fe20000000f00 */
[----:B------:R-:W-:-:S03]  /*5ae0*/  FADD.FTZ R3, R215, R3 ;  /* 0x00000003d7037221 */ /* 0x000fc60000010000 */
[----:B------:R-:W-:Y:S01]  /*5af0*/  HMMA.16816.F32 R44, R4, R22, R44 ;  /* 0x00000016042c723c */ /* 0x000fe2000000182c */
[----:B------:R-:W-:Y:S01]  /*5b00*/  MOV R202, R224 ;  /* 0x000000e000ca7202 */ /* 0x000fe20000000f00 */
[----:B------:R-:W-:Y:S01]  /*5b10*/  FADD.FTZ R2, R214, R2 ;  /* 0x00000002d6027221 */ /* 0x000fe20000010000 */
[----:B------:R-:W-:-:S05]  /*5b20*/  MOV R93, R211 ;  /* 0x000000d3005d7202 */ /* 0x000fca0000000f00 */
[C---:B------:R-:W-:Y:S08]  /*5b30*/  HMMA.16816.F32 R40, R4.reuse, R12, R40 ;  /* 0x0000000c0428723c */ /* 0x040ff00000001828 */
[C---:B------:R-:W-:Y:S08]  /*5b40*/  HMMA.16816.F32 R36, R4.reuse, R14, R36 ;  /* 0x0000000e0424723c */ /* 0x040ff00000001824 */
[C---:B------:R-:W-:Y:S08]  /*5b50*/  HMMA.16816.F32 R72, R4.reuse, R10, R72 ;  /* 0x0000000a0448723c */ /* 0x040ff00000001848 */
[C---:B------:R-:W-:Y:S08]  /*5b60*/  HMMA.16816.F32 R68, R4.reuse, R16, R68 ;  /* 0x000000100444723c */ /* 0x040ff00000001844 */
[----:B------:R-:W-:Y:S01]  /*5b70*/  HMMA.16816.F32 R60, R4, R18, R60 ;  /* 0x00000012043c723c */ /* 0x000fe2000000183c */
[----:B------:R-:W-:Y:S01]  /*5b80*/  FADD.FTZ R4, R240, R9 ;  /* 0x00000009f0047221 */ /* 0x000fe20000010000 */
[----:B------:R-:W-:Y:S01]  /*5b90*/  MOV R240, R203 ;  /* 0x000000cb00f07202 */ /* 0x000fe20000000f00 */
[----:B------:R-:W-:-:S02]  /*5ba0*/  IMAD.MOV.U32 R203, RZ, RZ, R213 ;  /* 0x000000ffffcb7224 */ /* 0x000fc400078e00d5 */
[----:B------:R-:W-:Y:S01]  /*5bb0*/  FADD.FTZ R5, R135, R8 ;  /* 0x0000000887057221 */ /* 0x000fe20000010000 */
[----:B------:R-:W-:Y:S01]  /*5bc0*/  FADD.FTZ R7, R134, R4 ;  /* 0x0000000486077221 */ /* 0x000fe20000010000 */
[----:B------:R-:W-:Y:S01]  /*5bd0*/  MOV R234, R229 ;  /* 0x000000e500ea7202 */ /* 0x000fe20000000f00 */
[----:B------:R-:W-:Y:S01]  /*5be0*/  FADD.FTZ R6, R240, R3 ;  /* 0x00000003f0067221 */ /* 0x000fe20000010000 */
[----:B------:R-:W-:Y:S01]  /*5bf0*/  FADD.FTZ R4, R203, R2 ;  /* 0x00000002cb047221 */ /* 0x000fe20000010000 */
[----:B------:R-:W-:Y:S02]  /*5c00*/  IMAD.MOV.U32 R229, RZ, RZ, R196 ;  /* 0x000000ffffe57224 */ /* 0x000fe400078e00c4 */
        /* <DEDUP_REMOVED lines=26> */
[----:B------:R-:W-:Y:S01]  /*5db0*/  LDSM.16.MT88.4 R12, [R148+0xb800] ;  /* 0x00b80000940c783b */ /* 0x000fe20000004200 */
[----:B------:R-:W-:Y:S01]  /*5dc0*/  MOV R222, R226 ;  /* 0x000000e200de7202 */ /* 0x000fe20000000f00 */
[----:B------:R-:W-:Y:S01]  /*5dd0*/  IMAD.MOV.U32 R209, RZ, RZ, R221 ;  /* 0x000000ffffd17224 */ /* 0x000fe200078e00dd */
        /* <DEDUP_REMOVED lines=63> */
[----:B------:R-:W2:Y:S01]  /*61d0*/  LDSM.16.MT88.4 R144, [R149+0xb800] ;  /* 0x00b800009590783b */ /* 0x000ea20000004200 */
[----:B------:R-:W-:Y:S01]  /*61e0*/  FADD.FTZ R3, R67, R3 ;  /* 0x0000000343037221 */ /* 0x000fe20000010000 */
[----:B------:R-:W-:Y:S01]  /*61f0*/  FADD.FTZ R5, R49, R5 ;  /* 0x0000000531057221 */ /* 0x000fe20000010000 */
[----:B------:R-:W-:Y:S01]  /*6200*/  FADD.FTZ R4, R33, R4 ;  /* 0x0000000421047221 */ /* 0x000fe20000010000 */
[----:B------:R-:W-:Y:S01]  /*6210*/  FADD.FTZ R2, R66, R2 ;  /* 0x0000000242027221 */ /* 0x000fe20000010000 */
[----:B------:R-:W-:Y:S01]  /*6220*/  FADD.FTZ R3, R80, R3 ;  /* 0x0000000350037221 */ /* 0x000fe20000010000 */
[----:B-1----:R-:W-:Y:S01]  /*6230*/  FADD.FTZ R5, R120, R5 ;  /* 0x0000000578057221 */ /* 0x002fe20000010000 */
[----:B----4-:R-:W-:Y:S01]  /*6240*/  FADD.FTZ R4, R117, R4 ;  /* 0x0000000475047221 */ /* 0x010fe20000010000 */
[----:B---3--:R-:W-:Y:S01]  /*6250*/  FADD.FTZ R2, R105, R2 ;  /* 0x0000000269027221 */ /* 0x008fe20000010000 */
        /* <DEDUP_REMOVED lines=23> */
[----:B------:R1:W5:Y:S04]  /*63d0*/  LDL.LU R213, [R1+0x54] ;  /* 0x0000540001d57983 */ /* 0x0003680000300800 */
[----:B------:R1:W5:Y:S04]  /*63e0*/  LDL.LU R175, [R1+0x50] ;  /* 0x0000500001af7983 */ /* 0x0003680000300800 */
[----:B------:R1:W5:Y:S04]  /*63f0*/  LDL.LU R174, [R1+0x4c] ;  /* 0x00004c0001ae7983 */ /* 0x0003680000300800 */
[----:B------:R1:W5:Y:S04]  /*6400*/  LDL.LU R173, [R1+0x48] ;  /* 0x0000480001ad7983 */ /* 0x0003680000300800 */
[----:B------:R1:W-:Y:S04]  /*6410*/  STL [R1+0x8], R5 ;  /* 0x0000080501007387 */ /* 0x0003e80000100800 */
[----:B------:R1:W-:Y:S04]  /*6420*/  STL [R1+0x4], R4 ;  /* 0x0000040401007387 */ /* 0x0003e80000100800 */
[----:B------:R1:W-:Y:S04]  /*6430*/  STL [R1+0xc], R2 ;  /* 0x00000c0201007387 */ /* 0x0003e80000100800 */
[----:B------:R1:W-:Y:S01]  /*6440*/  STL [R1], R3 ;  /* 0x0000000301007387 */ /* 0x0003e20000100800 */
[----:B------:R-:W-:-:S02]  /*6450*/  F2FP.F16.F32.PACK_AB R196, R59, R104 ;  /* 0x000000683bc4723e */ /* 0x000fc400000000ff */
[----:B------:R-:W-:Y:S02]  /*6460*/  F2FP.F16.F32.PACK_AB R197, R112, R105 ;  /* 0x0000006970c5723e */ /* 0x000fe400000000ff */
[----:B------:R-:W-:Y:S02]  /*6470*/  F2FP.F16.F32.PACK_AB R198, R57, R58 ;  /* 0x0000003a39c6723e */ /* 0x000fe400000000ff */
[----:B------:R-:W-:Y:S02]  /*6480*/  F2FP.F16.F32.PACK_AB R199, R106, R107 ;  /* 0x0000006b6ac7723e */ /* 0x000fe400000000ff */
[----:B------:R-:W-:Y:S02]  /*6490*/  F2FP.F16.F32.PACK_AB R200, R119, R120 ;  /* 0x0000007877c8723e */ /* 0x000fe400000000ff */
[----:B------:R-:W-:Y:S02]  /*64a0*/  F2FP.F16.F32.PACK_AB R201, R115, R117 ;  /* 0x0000007573c9723e */ /* 0x000fe400000000ff */
[----:B------:R-:W-:-:S02]  /*64b0*/  F2FP.F16.F32.PACK_AB R202, R116, R118 ;  /* 0x0000007674ca723e */ /* 0x000fc400000000ff */
[----:B------:R-:W-:Y:S01]  /*64c0*/  F2FP.F16.F32.PACK_AB R203, R113, R114 ;  /* 0x0000007271cb723e */ /* 0x000fe200000000ff */
[----:B--2---:R-:W-:Y:S01]  /*64d0*/  HMMA.16816.F32 R176, R196, R188, R176 ;  /* 0x000000bcc4b0723c */ /* 0x004fe200000018b0 */
[----:B------:R-:W-:-:S07]  /*64e0*/  MOV R244, 0x20 ;  /* 0x0000002000f47802 */ /* 0x000fce0000000f00 */
[C---:B------:R-:W-:Y:S08]  /*64f0*/  HMMA.16816.F32 R184, R196.reuse, R190, R184 ;  /* 0x000000bec4b8723c */ /* 0x040ff000000018b8 */
[C---:B------:R-:W-:Y:S08]  /*6500*/  HMMA.16816.F32 R136, R196.reuse, R144, R136 ;  /* 0x00000090c488723c */ /* 0x040ff00000001888 */
[C---:B------:R-:W-:Y:S08]  /*6510*/  HMMA.16816.F32 R140, R196.reuse, R146, R140 ;  /* 0x00000092c48c723c */ /* 0x040ff0000000188c */
[C---:B------:R-:W-:Y:S08]  /*6520*/  HMMA.16816.F32 R152, R196.reuse, R160, R152 ;  /* 0x000000a0c498723c */ /* 0x040ff00000001898 */
        /* <DEDUP_REMOVED lines=11> */
[----:B------:R-:W-:-:S04]  /*65e0*/  NOP ;  /* 0x0000000000007918 */ /* 0x000fc80000000000 */
[----:B-1----:R-:W-:-:S15]  /*65f0*/  @!P4 BRA `(.L_x_121) ;  /* 0x000000480014c947 */ /* 0x002fde0003800000 */
[----:B------:R-:W2:Y:S01]  /*6600*/  LDL.LU.64 R230, [R1+0x28] ;  /* 0x0000280001e67983 */ /* 0x000ea20000300a00 */
[----:B-----5:R-:W-:Y:S01]  /*6610*/  IADD3 R4, P0, PT, R238, R173, RZ ;  /* 0x000000adee047210 */ /* 0x020fe20007f1e0ff */
[----:B------:R-:W1:Y:S01]  /*6620*/  S2UR UR5, SR_CgaCtaId ;  /* 0x00000000000579c3 */ /* 0x000e620000008800 */
[----:B------:R-:W-:Y:S01]  /*6630*/  LOP3.LUT R6, R246, 0x200, RZ, 0xc0, !PT ;  /* 0x00000200f6067812 */ /* 0x000fe200078ec0ff */
[----:B------:R-:W3:Y:S01]  /*6640*/  LDL.LU R233, [R1+0x30] ;  /* 0x0000300001e97983 */ /* 0x000ee20000300800 */
[----:B------:R-:W-:-:S05]  /*6650*/  UMOV UR9, 0x400 ;  /* 0x0000040000097882 */ /* 0x000fca0000000000 */
[----:B------:R-:W4:Y:S01]  /*6660*/  S2UR UR6, SR_CgaCtaId ;  /* 0x00000000000679c3 */ /* 0x000f220000008800 */
[----:B------:R-:W3:Y:S07]  /*6670*/  LDL.LU R232, [R1+0x1c] ;  /* 0x00001c0001e87983 */ /* 0x000eee0000300800 */
[----:B------:R-:W4:Y:S01]  /*6680*/  S2UR UR7, SR_CgaCtaId ;  /* 0x00000000000779c3 */ /* 0x000f220000008800 */
[----:B------:R-:W3:Y:S01]  /*6690*/  LDL.LU R229, [R1+0x20] ;  /* 0x0000200001e57983 */ /* 0x000ee20000300800 */
[C---:B------:R-:W-:Y:S01]  /*66a0*/  SHF.L.U64.HI R247, R174.reuse, 0x5, R175 ;  /* 0x00000005aef77819 */ /* 0x040fe200000102af */
[----:B------:R-:W-:Y:S01]  /*66b0*/  IMAD.MOV.U32 R168, RZ, RZ, R171 ;  /* 0x000000ffffa87224 */ /* 0x000fe200078e00ab */
[----:B------:R-:W-:Y:S01]  /*66c0*/  UMOV UR8, 0x400 ;  /* 0x0000040000087882 */ /* 0x000fe20000000000 */
[----:B------:R-:W3:Y:S01]  /*66d0*/  LDL.LU R228, [R1+0x18] ;  /* 0x0000180001e47983 */ /* 0x000ee20000300800 */
[----:B------:R-:W-:Y:S01]  /*66e0*/  IMAD.X R2, RZ, RZ, R252, P0 ;  /* 0x000000ffff027224 */ /* 0x000fe200000e06fc */
[----:B------:R-:W-:Y:S01]  /*66f0*/  SHF.L.U32 R246, R174, 0x5, RZ ;  /* 0x00000005aef67819 */ /* 0x000fe200000006ff */
[----:B-1----:R-:W-:Y:S01]  /*6700*/  ULEA UR5, UR5, UR9, 0x18 ;  /* 0x0000000905057291 */ /* 0x002fe2000f8ec0ff */
[----:B------:R-:W-:Y:S01]  /*6710*/  IMAD.IADD R237, R0, 0x1, R236 ;  /* 0x0000000100ed7824 */ /* 0x000fe200078e02ec */
[----:B------:R-:W1:Y:S01]  /*6720*/  LDCU UR4, c[0x0][0x45c] ;  /* 0x00008b80ff0477ac */ /* 0x000e620008000800 */
[----:B------:R-:W-:-:S02]  /*6730*/  IMAD R5, R2, R174, RZ ;  /* 0x000000ae02057224 */ /* 0x000fc400078e02ff */
[----:B------:R-:W-:Y:S01]  /*6740*/  IMAD.MOV.U32 R173, RZ, RZ, R170 ;  /* 0x000000ffffad7224 */ /* 0x000fe200078e00aa */
[----:B----4-:R-:W-:Y:S02]  /*6750*/  ULEA UR6, UR6, UR8, 0x18 ;  /* 0x0000000806067291 */ /* 0x010fe4000f8ec0ff */
[----:B------:R-:W-:Y:S01]  /*6760*/  ULEA UR7, UR7, UR9, 0x18 ;  /* 0x0000000907077291 */ /* 0x000fe2000f8ec0ff */
[----:B--2---:R-:W-:Y:S02]  /*6770*/  IMAD.MOV.U32 R250, RZ, RZ, R230 ;  /* 0x000000fffffa7224 */ /* 0x004fe400078e00e6 */
[----:B------:R-:W2:Y:S02]  /*6780*/  S2R R230, SR_CTAID.Y ;  /* 0x0000000000e67919 */ /* 0x000ea40000002600 */
[----:B------:R-:W-:-:S04]  /*6790*/  IMAD.WIDE.U32 R2, R4, R174, R250 ;  /* 0x000000ae04027225 */ /* 0x000fc800078e00fa */
[----:B------:R-:W-:Y:S02]  /*67a0*/  IMAD R4, R4, R175, R5 ;  /* 0x000000af04047224 */ /* 0x000fe400078e0205 */
[----:B------:R-:W-:Y:S02]  /*67b0*/  IMAD.SHL.U32 R5, R213, 0x20, RZ ;  /* 0x00000020d5057824 */ /* 0x000fe400078e00ff */
[----:B------:R-:W-:-:S03]  /*67c0*/  IMAD.IADD R3, R3, 0x1, R4 ;  /* 0x0000000103037824 */ /* 0x000fc600078e0204 */
[----:B------:R-:W-:Y:S02]  /*67d0*/  LOP3.LUT R8, R6, 0x7c00, R5, 0xf8, !PT ;  /* 0x00007c0006087812 */ /* 0x000fe400078ef805 */
[----:B------:R-:W-:-:S04]  /*67e0*/  SHF.R.U32.HI R6, RZ, 0x1, R213 ;  /* 0x00000001ff067819 */ /* 0x000fc800000116d5 */
[----:B---3--:R-:W-:Y:S02]  /*67f0*/  LOP3.LUT R6, R232, 0x8, R6, 0x78, !PT ;  /* 0x00000008e8067812 */ /* 0x008fe400078e7806 */
[C---:B------:R-:W-:Y:S02]  /*6800*/  LEA.HI.SX32 R4, R228.reuse, 0xfffffffe, 0x19 ;  /* 0xfffffffee4047811 */ /* 0x040fe400078fcaff */
[----:B------:R-:W-:Y:S01]  /*6810*/  LEA.HI.SX32 R250, R228, 0xfffffffd, 0x19 ;  /* 0xfffffffde4fa7811 */ /* 0x000fe200078fcaff */
[----:B--2---:R-:W-:-:S03]  /*6820*/  IMAD.WIDE.U32 R2, R230, UR18, R2 ;  /* 0x00000012e6027c25 */ /* 0x004fc6000f8e0002 */
[----:B------:R-:W-:-:S05]  /*6830*/  IADD3 R214, P0, PT, R214, R2, RZ ;  /* 0x00000002d6d67210 */ /* 0x000fca0007f1e0ff */
[----:B------:R-:W-:Y:S02]  /*6840*/  IMAD.X R5, R233, 0x1, R3, P0 ;  /* 0x00000001e9057824 */ /* 0x000fe400000e0603 */
[----:B------:R-:W-:-:S03]  /*6850*/  IMAD.WIDE.U32 R2, R4, R174, RZ ;  /* 0x000000ae04027225 */ /* 0x000fc600078e00ff */
[C---:B------:R-:W-:Y:S01]  /*6860*/  SHF.L.U64.HI R7, R214.reuse, 0x1, R5 ;  /* 0x00000001d6077819 */ /* 0x040fe20000010205 */
[----:B------:R-:W-:Y:S01]  /*6870*/  IMAD.SHL.U32 R252, R214, 0x2, RZ ;  /* 0x00000002d6fc7824 */ /* 0x000fe200078e00ff */
[----:B------:R-:W-:Y:S01]  /*6880*/  LOP3.LUT R5, R229, 0x1f8, RZ, 0xc0, !PT ;  /* 0x000001f8e5057812 */ /* 0x000fe200078ec0ff */
[----:B------:R-:W-:Y:S02]  /*6890*/  IMAD R4, R4, R175, R3 ;  /* 0x000000af04047224 */ /* 0x000fe400078e0203 */
[----:B------:R-:W-:Y:S01]  /*68a0*/  IMAD.MOV.U32 R174, RZ, RZ, R169 ;  /* 0x000000ffffae7224 */ /* 0x000fe200078e00a9 */
[C---:B------:R-:W-:Y:S01]  /*68b0*/  LEA R252, P0, R2.reuse, R252, 0x8 ;  /* 0x000000fc02fc7211 */ /* 0x040fe200078040ff */
[----:B------:R-:W-:Y:S01]  /*68c0*/  IMAD.MOV.U32 R3, RZ, RZ, R172 ;  /* 0x000000ffff037224 */ /* 0x000fe200078e00ac */
[----:B------:R-:W-:Y:S02]  /*68d0*/  LOP3.LUT R5, R5, 0x38, R213, 0x78, !PT ;  /* 0x0000003805057812 */ /* 0x000fe400078e78d5 */
[----:B------:R-:W-:-:S02]  /*68e0*/  LEA.HI.X R2, R2, R7, R4, 0x8, P0 ;  /* 0x0000000702027211 */ /* 0x000fc400000f4404 */
[----:B------:R-:W-:Y:S02]  /*68f0*/  IADD3 R252, P0, PT, R252, UR12, RZ ;  /* 0x0000000cfcfc7c10 */ /* 0x000fe4000ff1e0ff */
[----:B------:R-:W-:Y:S02]  /*6900*/  LOP3.LUT R4, R8, R6, RZ, 0xfc, !PT ;  /* 0x0000000608047212 */ /* 0x000fe400078efcff */
[----:B------:R-:W-:Y:S02]  /*6910*/  IADD3.X R251, PT, PT, R2, UR13, RZ, P0, !PT ;  /* 0x0000000d02fb7c10 */ /* 0x000fe400087fe4ff */
[----:B------:R-:W-:Y:S02]  /*6920*/  MOV R2, 0x20 ;  /* 0x0000002000027802 */ /* 0x000fe40000000f00 */
[----:B------:R-:W-:Y:S02]  /*6930*/  LEA R240, R4, UR5, 0x1 ;  /* 0x0000000504f07c11 */ /* 0x000fe4000f8e08ff */
[----:B------:R-:W-:-:S02]  /*6940*/  SEL R2, R2, 0xffffffe0, !P6 ;  /* 0xffffffe002027807 */ /* 0x000fc40007000000 */
[----:B------:R-:W-:Y:S01]  /*6950*/  LOP3.LUT R5, R5, 0x1e00, R229, 0xf8, !PT ;  /* 0x00001e0005057812 */ /* 0x000fe200078ef8e5 */
[--C-:B------:R-:W-:Y:S01]  /*6960*/  IMAD.IADD R241, R0, 0x1, R240.reuse ;  /* 0x0000000100f17824 */ /* 0x100fe200078e02f0 */
[C---:B------:R-:W-:Y:S01]  /*6970*/  IADD3 R238, PT, PT, R2.reuse, R236, RZ ;  /* 0x000000ec02ee7210 */ /* 0x040fe20007ffe0ff */
[C---:B------:R-:W-:Y:S01]  /*6980*/  IMAD.IADD R239, R2.reuse, 0x1, R237 ;  /* 0x0000000102ef7824 */ /* 0x040fe200078e02ed */
[----:B------:R-:W-:Y:S01]  /*6990*/  LEA R245, R5, UR5, 0x1 ;  /* 0x0000000505f57c11 */ /* 0x000fe2000f8e08ff */
[C---:B------:R-:W-:Y:S02]  /*69a0*/  IMAD.IADD R243, R2.reuse, 0x1, R240 ;  /* 0x0000000102f37824 */ /* 0x040fe400078e02f0 */
[----:B------:R-:W-:Y:S01]  /*69b0*/  IMAD.IADD R242, R2, 0x1, R241 ;  /* 0x0000000102f27824 */ /* 0x000fe200078e02f1 */
[----:B-1----:R-:W-:Y:S06]  /*69c0*/  BRA `(.L_x_122) ;  /* 0x0000000000e07947 */ /* 0x002fec0003800000 */
.L_x_124:
[----:B------:R-:W1:Y:S01]  /*69d0*/  S2R R169, SR_TID.X ;  /* 0x0000000000a97919 */ /* 0x000e620000002100 */
[----:B------:R-:W2:Y:S02]  /*69e0*/  LDC.64 R170, c[0x0][0x3b8] ;  /* 0x0000ee00ffaa7b82 */ /* 0x000ea40000000a00 */
[--C-:B--2---:R-:W-:Y:S01]  /*69f0*/  SHF.L.U64.HI R206, R170, 0x4, R171.reuse ;  /* 0x00000004aace7819 */ /* 0x104fe200000102ab */
[----:B------:R-:W-:Y:S01]  /*6a00*/  IMAD.WIDE.U32 R208, R250, R170, RZ ;  /* 0x000000aafad07225 */ /* 0x000fe200078e00ff */
[C---:B------:R-:W-:Y:S03]  /*6a10*/  SHF.L.U64.HI R207, R170.reuse, 0x5, R171 ;  /* 0x00000005aacf7819 */ /* 0x040fe600000102ab */
[----:B------:R-:W-:Y:S01]  /*6a20*/  IMAD.SHL.U32 R204, R170, 0x10, RZ ;  /* 0x00000010aacc7824 */ /* 0x000fe200078e00ff */
[----:B------:R-:W-:Y:S01]  /*6a30*/  LEA R216, P1, R208, R249, 0x8 ;  /* 0x000000f9d0d87211 */ /* 0x000fe200078240ff */
[----:B-1----:R-:W-:Y:S02]  /*6a40*/  IMAD.SHL.U32 R245, R169, 0x8, RZ ;  /* 0x00000008a9f57824 */ /* 0x002fe400078e00ff */
[----:B------:R-:W-:Y:S01]  /*6a50*/  IMAD R172, R250, R171, R209 ;  /* 0x000000abfaac7224 */ /* 0x000fe200078e02d1 */
[----:B------:R-:W-:Y:S01]  /*6a60*/  LEA R2, P0, R208, R204, 0x7 ;  /* 0x000000ccd0027211 */ /* 0x000fe200078038ff */
[----:B------:R-:W-:Y:S01]  /*6a70*/  IMAD.SHL.U32 R209, R170, 0x20, RZ ;  /* 0x00000020aad17824 */ /* 0x000fe200078e00ff */
[----:B------:R-:W-:Y:S02]  /*6a80*/  LOP3.LUT R175, R245, 0x1f8, RZ, 0xc0, !PT ;  /* 0x000001f8f5af7812 */ /* 0x000fe400078ec0ff */
[C-C-:B------:R-:W-:Y:S02]  /*6a90*/  LEA.HI.X R217, R208.reuse, R248, R172.reuse, 0x8, P1 ;  /* 0x000000f8d0d97211 */ /* 0x140fe400008f44ac */
[----:B------:R-:W-:Y:S02]  /*6aa0*/  LOP3.LUT R175, R175, 0x38, R169, 0x78, !PT ;  /* 0x00000038afaf7812 */ /* 0x000fe400078e78a9 */
[----:B------:R-:W-:Y:S02]  /*6ab0*/  LEA.HI.X R169, R208, R206, R172, 0x7, P0 ;  /* 0x000000ced0a97211 */ /* 0x000fe400000f3cac */
[----:B------:R-:W-:Y:S02]  /*6ac0*/  IADD3 R205, P1, PT, R2, R204, RZ ;  /* 0x000000cc02cd7210 */ /* 0x000fe40007f3e0ff */
[----:B------:R-:W-:Y:S02]  /*6ad0*/  LOP3.LUT R245, R175, 0x1e00, R245, 0xf8, !PT ;  /* 0x00001e00aff57812 */ /* 0x000fe400078ef8f5 */
[----:B------:R-:W-:Y:S01]  /*6ae0*/  LEA R172, P0, R170, R2, 0x6 ;  /* 0x00000002aaac7211 */ /* 0x000fe200078030ff */
[----:B------:R-:W-:Y:S01]  /*6af0*/  IMAD.X R208, R169, 0x1, R206, P1 ;  /* 0x00000001a9d07824 */ /* 0x000fe200008e06ce */
[C---:B------:R-:W-:Y:S02]  /*6b00*/  LEA R214, P3, R2.reuse, R249, 0x1 ;  /* 0x000000f902d67211 */ /* 0x040fe400078608ff */
[C---:B------:R-:W-:Y:S02]  /*6b10*/  IADD3 R175, P1, PT, R2.reuse, R209, RZ ;  /* 0x000000d102af7210 */ /* 0x040fe40007f3e0ff */
[----:B------:R-:W-:Y:S02]  /*6b20*/  LEA R245, R245, UR7, 0x1 ;  /* 0x00000007f5f57c11 */ /* 0x000fe4000f8e08ff */
[----:B------:R-:W-:Y:S02]  /*6b30*/  LEA R212, P2, R205, R249, 0x1 ;  /* 0x000000f9cdd47211 */ /* 0x000fe400078408ff */
[-C--:B------:R-:W-:Y:S01]  /*6b40*/  LEA.HI.X R215, R2, R248.reuse, R169, 0x1, P3 ;  /* 0x000000f802d77211 */ /* 0x080fe200018f0ca9 */
[----:B------:R-:W-:Y:S01]  /*6b50*/  @!PT LDS RZ, [RZ] ;  /* 0x00000000fffff984 */ /* 0x000fe20000000800 */
[----:B------:R-:W-:Y:S01]  /*6b60*/  @!PT LDS RZ, [RZ] ;  /* 0x00000000fffff984 */ /* 0x000fe20000000800 */
[----:B------:R-:W-:Y:S01]  /*6b70*/  @!PT LDS RZ, [RZ] ;  /* 0x00000000fffff984 */ /* 0x000fe20000000800 */
[----:B------:R1:W-:Y:S01]  /*6b80*/  LDGSTS.E.BYPASS.LTC128B.128 [R245+0x4000], desc[UR20][R216.64] ;  /* 0x04000000d8f57fae */ /* 0x0003e2000b981a14 */
[----:B------:R-:W-:Y:S01]  /*6b90*/  LEA.HI.X R170, R170, R169, R171, 0x6, P0 ;  /* 0x000000a9aaaa7211 */ /* 0x000fe200000f34ab */
[----:B------:R-:W-:Y:S01]  /*6ba0*/  IMAD.X R169, R169, 0x1, R207, P1 ;  /* 0x00000001a9a97824 */ /* 0x000fe200008e06cf */
[----:B------:R-:W-:Y:S01]  /*6bb0*/  LEA.HI.X R213, R205, R248, R208, 0x1, P2 ;  /* 0x000000f8cdd57211 */ /* 0x000fe200010f0cd0 */
[----:B------:R1:W-:Y:S01]  /*6bc0*/  LDGSTS.E.BYPASS.LTC128B.128 [R245+0x4800], desc[UR20][R214.64] ;  /* 0x04800000d6f57fae */ /* 0x0003e2000b981a14 */
[CC--:B------:R-:W-:Y:S02]  /*6bd0*/  LEA R210, P4, R175.reuse, R249.reuse, 0x1 ;  /* 0x000000f9afd27211 */ /* 0x0c0fe400078808ff */
[-C--:B------:R-:W-:Y:S01]  /*6be0*/  IADD3 R205, P3, PT, R175, R204.reuse, RZ ;  /* 0x000000ccafcd7210 */ /* 0x080fe20007f7e0ff */
[----:B------:R1:W-:Y:S01]  /*6bf0*/  LDGSTS.E.BYPASS.LTC128B.128 [R245+0x5000], desc[UR20][R212.64] ;  /* 0x05000000d4f57fae */ /* 0x0003e2000b981a14 */
[C---:B------:R-:W-:Y:S02]  /*6c00*/  IADD3 R2, P1, PT, R172.reuse, R204, RZ ;  /* 0x000000ccac027210 */ /* 0x040fe40007f3e0ff */
[----:B------:R-:W-:Y:S01]  /*6c10*/  LEA R208, P2, R172, R249, 0x1 ;  /* 0x000000f9acd07211 */ /* 0x000fe200078408ff */
[--C-:B------:R-:W-:Y:S01]  /*6c20*/  IMAD.X R221, R169, 0x1, R206.reuse, P3 ;  /* 0x00000001a9dd7824 */ /* 0x100fe200018e06ce */
[-C--:B------:R-:W-:Y:S01]  /*6c30*/  LEA.HI.X R211, R175, R248.reuse, R169, 0x1, P4 ;  /* 0x000000f8afd37211 */ /* 0x080fe200020f0ca9 */
[----:B------:R-:W-:Y:S01]  /*6c40*/  IMAD.X R175, R170, 0x1, R206, P1 ;  /* 0x00000001aaaf7824 */ /* 0x000fe200008e06ce */
[C---:B------:R-:W-:Y:S02]  /*6c50*/  IADD3 R171, P0, PT, R172.reuse, R209, RZ ;  /* 0x000000d1acab7210 */ /* 0x040fe40007f1e0ff */
[-C--:B------:R-:W-:Y:S01]  /*6c60*/  LEA.HI.X R209, R172, R248.reuse, R170, 0x1, P2 ;  /* 0x000000f8acd17211 */ /* 0x080fe200010f0caa */
[----:B------:R1:W-:Y:S01]  /*6c70*/  LDGSTS.E.BYPASS.LTC128B.128 [R245+0x5800], desc[UR20][R210.64] ;  /* 0x05800000d2f57fae */ /* 0x0003e2000b981a14 */
[CC--:B------:R-:W-:Y:S01]  /*6c80*/  LEA R206, P2, R205.reuse, R249.reuse, 0x1 ;  /* 0x000000f9cdce7211 */ /* 0x0c0fe200078408ff */
[----:B------:R-:W-:Y:S01]  /*6c90*/  IMAD.X R169, R170, 0x1, R207, P0 ;  /* 0x00000001aaa97824 */ /* 0x000fe200000e06cf */
[CC--:B------:R-:W-:Y:S02]  /*6ca0*/  LEA R204, P1, R2.reuse, R249.reuse, 0x1 ;  /* 0x000000f902cc7211 */ /* 0x0c0fe400078208ff */
        /* <DEDUP_REMOVED lines=10> */
.L_x_122:
[----:B------:R-:W-:Y:S04]  /*6d50*/  DEPBAR.LE SB0, 0x0 ;  /* 0x000080000000791a */ /* 0x000fe80000000000 */
[----:B------:R-:W-:Y:S01]  /*6d60*/  BAR.SYNC.DEFER_BLOCKING 0x0 ;  /* 0x0000000000007b1d */ /* 0x000fe20000010000 */
[----:B------:R-:W-:Y:S01]  /*6d70*/  IMAD.MOV.U32 R14, RZ, RZ, R252 ;  /* 0x000000ffff0e7224 */ /* 0x000fe200078e00fc */
[-C--:B------:R-:W-:Y:S01]  /*6d80*/  IADD3 R4, P0, PT, R252, R246.reuse, RZ ;  /* 0x000000f6fc047210 */ /* 0x080fe20007f1e0ff */
[----:B------:R-:W-:Y:S04]  /*6d90*/  IMAD.MOV.U32 R15, RZ, RZ, R251 ;  /* 0x000000ffff0f7224 */ /* 0x000fe800078e00fb */
[--C-:B------:R-:W-:Y:S01]  /*6da0*/  IMAD.X R5, R251, 0x1, R247.reuse, P0 ;  /* 0x00000001fb057824 */ /* 0x100fe200000e06f7 */
[-C--:B------:R-:W-:Y:S05]  /*6db0*/  IADD3 R12, P0, PT, R4, R246.reuse, RZ ;  /* 0x000000f6040c7210 */ /* 0x080fea0007f1e0ff */
[--C-:B------:R-:W-:Y:S01]  /*6dc0*/  IMAD.X R13, R5, 0x1, R247.reuse, P0 ;  /* 0x00000001050d7824 */ /* 0x100fe200000e06f7 */
[-C--:B------:R-:W-:Y:S05]  /*6dd0*/  IADD3 R10, P0, PT, R12, R246.reuse, RZ ;  /* 0x000000f60c0a7210 */ /* 0x080fea0007f1e0ff */
[--C-:B------:R-:W-:Y:S01]  /*6de0*/  IMAD.X R11, R13, 0x1, R247.reuse, P0 ;  /* 0x000000010d0b7824 */ /* 0x100fe200000e06f7 */
[-C--:B------:R-:W-:Y:S01]  /*6df0*/  IADD3 R8, P0, PT, R10, R246.reuse, RZ ;  /* 0x000000f60a087210 */ /* 0x080fe20007f1e0ff */
[----:B------:R-:W-:Y:S01]  /*6e00*/  @!PT LDS RZ, [RZ] ;  /* 0x00000000fffff984 */ /* 0x000fe20000000800 */
[----:B------:R-:W-:Y:S01]  /*6e10*/  @!PT LDS RZ, [RZ] ;  /* 0x00000000fffff984 */ /* 0x000fe20000000800 */
[----:B------:R-:W-:Y:S01]  /*6e20*/  @!PT LDS RZ, [RZ] ;  /* 0x00000000fffff984 */ /* 0x000fe20000000800 */
[----:B------:R-:W-:Y:S04]  /*6e30*/  LDGSTS.E.BYPASS.LTC128B.128 [R245+0x8000], desc[UR20][R14.64] ;  /* 0x080000000ef57fae */ /* 0x000fe8000b981a14 */
[--C-:B------:R-:W-:Y:S01]  /*6e40*/  IMAD.X R9, R11, 0x1, R247.reuse, P0 ;  /* 0x000000010b097824 */ /* 0x100fe200000e06f7 */
[-C--:B------:R-:W-:Y:S05]  /*6e50*/  IADD3 R6, P0, PT, R8, R246.reuse, RZ ;  /* 0x000000f608067210 */ /* 0x080fea0007f1e0ff */
[--C-:B------:R-:W-:Y:S01]  /*6e60*/  IMAD.X R7, R9, 0x1, R247.reuse, P0 ;  /* 0x0000000109077824 */ /* 0x100fe200000e06f7 */
[----:B------:R1:W-:Y:S08]  /*6e70*/  LDGSTS.E.BYPASS.LTC128B.128 [R245+0x8800], desc[UR20][R4.64] ;  /* 0x0880000004f57fae */ /* 0x0003f0000b981a14 */
[----:B------:R2:W-:Y:S08]  /*6e80*/  LDGSTS.E.BYPASS.LTC128B.128 [R245+0x9000], desc[UR20][R12.64] ;  /* 0x090000000cf57fae */ /* 0x0005f0000b981a14 */
[----:B------:R-:W-:Y:S08]  /*6e90*/  LDGSTS.E.BYPASS.LTC128B.128 [R245+0x9800], desc[UR20][R10.64] ;  /* 0x098000000af57fae */ /* 0x000ff0000b981a14 */
[----:B------:R-:W-:Y:S01]  /*6ea0*/  LDGSTS.E.BYPASS.LTC128B.128 [R245+0xa000], desc[UR20][R8.64] ;  /* 0x0a00000008f57fae */ /* 0x000fe2000b981a14 */
[-C--:B-1----:R-:W-:Y:S07]  /*6eb0*/  IADD3 R4, P0, PT, R6, R246.reuse, RZ ;  /* 0x000000f606047210 */ /* 0x082fee0007f1e0ff */
[----:B------:R-:W-:Y:S01]  /*6ec0*/  LDGSTS.E.BYPASS.LTC128B.128 [R245+0xa800], desc[UR20][R6.64] ;  /* 0x0a80000006f57fae */ /* 0x000fe2000b981a14 */
[--C-:B------:R-:W-:Y:S01]  /*6ed0*/  IMAD.X R5, R7, 0x1, R247.reuse, P0 ;  /* 0x0000000107057824 */ /* 0x100fe200000e06f7 */
[----:B--2---:R-:W-:Y:S06]  /*6ee0*/  IADD3 R12, P0, PT, R4, R246, RZ ;  /* 0x000000f6040c7210 */ /* 0x004fec0007f1e0ff */
[----:B------:R1:W-:Y:S01]  /*6ef0*/  LDGSTS.E.BYPASS.LTC128B.128 [R245+0xb000], desc[UR20][R4.64] ;  /* 0x0b00000004f57fae */ /* 0x0003e2000b981a14 */
[----:B------:R-:W-:Y:S01]  /*6f00*/  IMAD.X R13, R5, 0x1, R247, P0 ;  /* 0x00000001050d7824 */ /* 0x000fe200000e06f7 */
[----:B------:R-:W-:Y:S06]  /*6f10*/  ISETP.NE.AND P0, PT, R250, -0x1, PT ;  /* 0xfffffffffa00780c */ /* 0x000fec0003f05270 */
[----:B------:R2:W-:Y:S08]  /*6f20*/  LDGSTS.E.BYPASS.LTC128B.128 [R245+0xb800], desc[UR20][R12.64] ;  /* 0x0b8000000cf57fae */ /* 0x0005f0000b981a14 */
[----:B------:R-:W-:Y:S08]  /*6f30*/  LDSM.16.M88.4 R128, [R240] ;  /* 0x00000000f080783b */ /* 0x000ff00000000200 */
[----:B------:R-:W1:Y:S08]  /*6f40*/  LDSM.16.M88.4 R16, [R236+0x4000] ;  /* 0x00400000ec10783b */ /* 0x000e700000000200 */
[----:B------:R-:W3:Y:S08]  /*6f50*/  LDSM.16.M88.4 R124, [R240+0x2000] ;  /* 0x00200000f07c783b */ /* 0x000ef00000000200 */
[----:B------:R-:W4:Y:S08]  /*6f60*/  LDSM.16.M88.4 R32, [R236+0x4800] ;  /* 0x00480000ec20783b */ /* 0x000f300000000200 */
[----:B------:R-:W0:Y:S08]  /*6f70*/  LDGDEPBAR ;  /* 0x00000000000079af */ /* 0x000e300000000000 */
[----:B------:R-:W5:Y:S08]  /*6f80*/  LDSM.16.M88.4 R48, [R236+0x5000] ;  /* 0x00500000ec30783b */ /* 0x000f700000000200 */
[----:B------:R-:W5:Y:S01]  /*6f90*/  LDSM.16.M88.4 R64, [R236+0x5800] ;  /* 0x00580000ec40783b */ /* 0x000f620000000200 */
[-C--:B-1----:R-:W-:Y:S07]  /*6fa0*/  HMMA.16816.F32 R4, R128, R16.reuse, RZ ;  /* 0x000000108004723c */ /* 0x082fee00000018ff */
[----:B------:R-:W1:Y:S01]  /*6fb0*/  LDSM.16.M88.4 R80, [R236+0x6000] ;  /* 0x00600000ec50783b */ /* 0x000e620000000200 */
[C---:B---3--:R-:W-:Y:S07]  /*6fc0*/  HMMA.16816.F32 R8, R124.reuse, R16, RZ ;  /* 0x000000107c08723c */ /* 0x048fee00000018ff */
[----:B------:R-:W3:Y:S01]  /*6fd0*/  LDSM.16.M88.4 R96, [R236+0x6800] ;  /* 0x00680000ec60783b */ /* 0x000ee20000000200 */
[-C--:B--2---:R-:W-:Y:S07]  /*6fe0*/  HMMA.16816.F32 R12, R124, R18.reuse, RZ ;  /* 0x000000127c0c723c */ /* 0x084fee00000018ff */
[----:B------:R-:W2:Y:S01]  /*6ff0*/  LDSM.16.M88.4 R112, [R236+0x7000] ;  /* 0x00700000ec70783b */ /* 0x000ea20000000200 */
[C---:B------:R-:W-:Y:S07]  /*7000*/  HMMA.16816.F32 R16, R128.reuse, R18, RZ ;  /* 0x000000128010723c */ /* 0x040fee00000018ff */
[----:B------:R-:W2:Y:S01]  /*7010*/  LDSM.16.M88.4 R204, [R236+0x7800] ;  /* 0x00780000eccc783b */ /* 0x000ea20000000200 */
        /* <DEDUP_REMOVED lines=14> */
[C---:B------:R-:W-:Y:S08]  /*7100*/  HMMA.16816.F32 R48, R128.reuse, R50, RZ ;  /* 0x000000328030723c */ /* 0x040ff000000018ff */
        /* <DEDUP_REMOVED lines=55> */
[----:B------:R-:W-:Y:S07]  /*7480*/  LDSM.16.M88.4 R212, [R237+0x6000] ;  /* 0x00600000edd4783b */ /* 0x000fee0000000200 */
[-C--:B-1----:R-:W-:Y:S08]  /*7490*/  HMMA.16816.F32 R116, R208, R204.reuse, R116 ;  /* 0x000000ccd074723c */ /* 0x082ff00000001874 */
[C---:B------:R-:W-:Y:S08]  /*74a0*/  HMMA.16816.F32 R120, R216.reuse, R204, R120 ;  /* 0x000000ccd878723c */ /* 0x040ff00000001878 */
[-C--:B------:R-:W-:Y:S01]  /*74b0*/  HMMA.16816.F32 R124, R216, R206.reuse, R124 ;  /* 0x000000ced87c723c */ /* 0x080fe2000000187c */
[----:B------:R-:W-:Y:S07]  /*74c0*/  LDSM.16.M88.4 R216, [R237+0x6800] ;  /* 0x00680000edd8783b */ /* 0x000fee0000000200 */
[----:B------:R-:W-:Y:S01]  /*74d0*/  HMMA.16816.F32 R128, R208, R206, R128 ;  /* 0x000000ced080723c */ /* 0x000fe20000001880 */
[----:B------:R-:W1:Y:S07]  /*74e0*/  LDSM.16.M88.4 R204, [R237+0x5000] ;  /* 0x00500000edcc783b */ /* 0x000e6e0000000200 */
[-C--:B---3--:R-:W-:Y:S01]  /*74f0*/  HMMA.16816.F32 R4, R220, R224.reuse, R4 ;  /* 0x000000e0dc04723c */ /* 0x088fe20000001804 */
[----:B------:R-:W2:Y:S07]  /*7500*/  LDSM.16.M88.4 R208, [R237+0x5800] ;  /* 0x00580000edd0783b */ /* 0x000eae0000000200 */
[C---:B----4-:R-:W-:Y:S08]  /*7510*/  HMMA.16816.F32 R8, R228.reuse, R224, R8 ;  /* 0x000000e0e408723c */ /* 0x050ff00000001808 */
[-C--:B------:R-:W-:Y:S08]  /*7520*/  HMMA.16816.F32 R12, R228, R226.reuse, R12 ;  /* 0x000000e2e40c723c */ /* 0x080ff0000000180c */
[C---:B------:R-:W-:Y:S01]  /*7530*/  HMMA.16816.F32 R16, R220.reuse, R226, R16 ;  /* 0x000000e2dc10723c */ /* 0x040fe20000001810 */
[----:B------:R-:W3:Y:S07]  /*7540*/  LDSM.16.M88.4 R224, [R237+0x7000] ;  /* 0x00700000ede0783b */ /* 0x000eee0000000200 */
[-C--:B-----5:R-:W-:Y:S08]  /*7550*/  HMMA.16816.F32 R20, R220, R232.reuse, R20 ;  /* 0x000000e8dc14723c */ /* 0x0a0ff00000001814 */
[C---:B------:R-:W-:Y:S08]  /*7560*/  HMMA.16816.F32 R24, R228.reuse, R232, R24 ;  /* 0x000000e8e418723c */ /* 0x040ff00000001818 */
[-C--:B------:R-:W-:Y:S08]  /*7570*/  HMMA.16816.F32 R28, R228, R234.reuse, R28 ;  /* 0x000000eae41c723c */ /* 0x080ff0000000181c */
[C---:B------:R-:W-:Y:S01]  /*7580*/  HMMA.16816.F32 R32, R220.reuse, R234, R32 ;  /* 0x000000eadc20723c */ /* 0x040fe20000001820 */
[----:B------:R-:W4:Y:S07]  /*7590*/  LDSM.16.M88.4 R232, [R237+0x7800] ;  /* 0x00780000ede8783b */ /* 0x000f2e0000000200 */
[-C--:B-1----:R-:W-:Y:S08]  /*75a0*/  HMMA.16816.F32 R36, R220, R204.reuse, R36 ;  /* 0x000000ccdc24723c */ /* 0x082ff00000001824 */
[C---:B------:R-:W-:Y:S08]  /*75b0*/  HMMA.16816.F32 R40, R228.reuse, R204, R40 ;  /* 0x000000cce428723c */ /* 0x040ff00000001828 */
[-C--:B------:R-:W-:Y:S08]  /*75c0*/  HMMA.16816.F32 R44, R228, R206.reuse, R44 ;  /* 0x000000cee42c723c */ /* 0x080ff0000000182c */
[C---:B------:R-:W-:Y:S01]  /*75d0*/  HMMA.16816.F32 R48, R220.reuse, R206, R48 ;  /* 0x000000cedc30723c */ /* 0x040fe20000001830 */
[----:B------:R-:W-:Y:S07]  /*75e0*/  LDSM.16.M88.4 R204, [R242] ;  /* 0x00000000f2cc783b */ /* 0x000fee0000000200 */
[-C--:B--2---:R-:W-:Y:S08]  /*75f0*/  HMMA.16816.F32 R52, R220, R208.reuse, R52 ;  /* 0x000000d0dc34723c */ /* 0x084ff00000001834 */
        /* <DEDUP_REMOVED lines=13> */
[----:B------:R-:W5:Y:S07]  /*76d0*/  LDSM.16.M88.4 R216, [R239+0x4800] ;  /* 0x00480000efd8783b */ /* 0x000f6e0000000200 */
[-C--:B---3--:R-:W-:Y:S08]  /*76e0*/  HMMA.16816.F32 R100, R220, R224.reuse, R100 ;  /* 0x000000e0dc64723c */ /* 0x088ff00000001864 */
[C---:B------:R-:W-:Y:S08]  /*76f0*/  HMMA.16816.F32 R104, R228.reuse, R224, R104 ;  /* 0x000000e0e468723c */ /* 0x040ff00000001868 */
[-C--:B------:R-:W-:Y:S08]  /*7700*/  HMMA.16816.F32 R108, R228, R226.reuse, R108 ;  /* 0x000000e2e46c723c */ /* 0x080ff0000000186c */
[C---:B------:R-:W-:Y:S01]  /*7710*/  HMMA.16816.F32 R112, R220.reuse, R226, R112 ;  /* 0x000000e2dc70723c */ /* 0x040fe20000001870 */
[----:B------:R-:W3:Y:S07]  /*7720*/  LDSM.16.M88.4 R224, [R239+0x5000] ;  /* 0x00500000efe0783b */ /* 0x000eee0000000200 */
[-C--:B----4-:R-:W-:Y:S08]  /*7730*/  HMMA.16816.F32 R116, R220, R232.reuse, R116 ;  /* 0x000000e8dc74723c */ /* 0x090ff00000001874 */
[C---:B------:R-:W-:Y:S08]  /*7740*/  HMMA.16816.F32 R120, R228.reuse, R232, R120 ;  /* 0x000000e8e478723c */ /* 0x040ff00000001878 */
[-C--:B------:R-:W-:Y:S01]  /*7750*/  HMMA.16816.F32 R124, R228, R234.reuse, R124 ;  /* 0x000000eae47c723c */ /* 0x080fe2000000187c */
[----:B------:R-:W-:Y:S07]  /*7760*/  LDSM.16.M88.4 R228, [R239+0x7000] ;  /* 0x00700000efe4783b */ /* 0x000fee0000000200 */
[----:B------:R-:W-:Y:S01]  /*7770*/  HMMA.16816.F32 R128, R220, R234, R128 ;  /* 0x000000eadc80723c */ /* 0x000fe20000001880 */
[----:B------:R-:W-:Y:S07]  /*7780*/  LDSM.16.M88.4 R220, [R239+0x6000] ;  /* 0x00600000efdc783b */ /* 0x000fee0000000200 */
[-C--:B-1----:R-:W-:Y:S01]  /*7790*/  HMMA.16816.F32 R4, R204, R208.reuse, R4 ;  /* 0x000000d0cc04723c */ /* 0x082fe20000001804 */
[----:B------:R-:W-:Y:S07]  /*77a0*/  LDSM.16.M88.4 R232, [R239+0x7800] ;  /* 0x00780000efe8783b */ /* 0x000fee0000000200 */
[C---:B--2---:R-:W-:Y:S08]  /*77b0*/  HMMA.16816.F32 R8, R212.reuse, R208, R8 ;  /* 0x000000d0d408723c */ /* 0x044ff00000001808 */
[-C--:B------:R-:W-:Y:S03]  /*77c0*/  HMMA.16816.F32 R12, R212, R210.reuse, R12 ;  /* 0x000000d2d40c723c */ /* 0x080fe6000000180c */
[----:B------:R-:W-:Y:S02]  /*77d0*/  FMNMX3.FTZ R170, R3, R4, R5, !PT ;  /* 0x0000000403aa7276 */ /* 0x000fe40007810005 */
[----:B------:R-:W-:Y:S03]  /*77e0*/  FMNMX3.FTZ R169, R168, R6, R7, !PT ;  /* 0x00000006a8a97276 */ /* 0x000fe60007810007 */
[C---:B------:R-:W-:Y:S01]  /*77f0*/  HMMA.16816.F32 R16, R204.reuse, R210, R16 ;  /* 0x000000d2cc10723c */ /* 0x040fe20000001810 */
[----:B------:R-:W1:Y:S03]  /*7800*/  LDSM.16.M88.4 R208, [R239+0x5800] ;  /* 0x00580000efd0783b */ /* 0x000e660000000200 */
[----:B------:R-:W-:Y:S02]  /*7810*/  FMNMX3.FTZ R2, R173, R8, R9, !PT ;  /* 0x00000008ad027276 */ /* 0x000fe40007810009 */
[----:B------:R-:W-:Y:S02]  /*7820*/  FMNMX3.FTZ R0, R174, R10, R11, !PT ;  /* 0x0000000aae007276 */ /* 0x000fe4000781000b */
[-C--:B-----5:R-:W-:Y:S03]  /*7830*/  HMMA.16816.F32 R20, R204, R216.reuse, R20 ;  /* 0x000000d8cc14723c */ /* 0x0a0fe60000001814 */
[----:B------:R-:W-:Y:S02]  /*7840*/  FMNMX3.FTZ R2, R2, R12, R13, !PT ;  /* 0x0000000c02027276 */ /* 0x000fe4000781000d */
[----:B------:R-:W-:Y:S03]  /*7850*/  FMNMX3.FTZ R0, R0, R14, R15, !PT ;  /* 0x0000000e00007276 */ /* 0x000fe6000781000f */
[C---:B------:R-:W-:Y:S04]  /*7860*/  HMMA.16816.F32 R24, R212.reuse, R216, R24 ;  /* 0x000000d8d418723c */ /* 0x040fe80000001818 */
[----:B------:R-:W-:Y:S02]  /*7870*/  FMNMX3.FTZ R170, R170, R16, R17, !PT ;  /* 0x00000010aaaa7276 */ /* 0x000fe40007810011 */
[----:B------:R-:W-:Y:S02]  /*7880*/  FMNMX3.FTZ R169, R169, R18, R19, !PT ;  /* 0x00000012a9a97276 */ /* 0x000fe40007810013 */
[-C--:B------:R-:W-:Y:S08]  /*7890*/  HMMA.16816.F32 R28, R212, R218.reuse, R28 ;  /* 0x000000dad41c723c */ /* 0x080ff0000000181c */
[C---:B------:R-:W-:Y:S01]  /*78a0*/  HMMA.16816.F32 R32, R204.reuse, R218, R32 ;  /* 0x000000dacc20723c */ /* 0x040fe20000001820 */
[----:B------:R-:W2:Y:S01]  /*78b0*/  LDSM.16.M88.4 R216, [R239+0x6800] ;  /* 0x00680000efd8783b */ /* 0x000ea20000000200 */
[----:B------:R-:W-:Y:S04]  /*78c0*/  DEPBAR.LE SB0, 0x0 ;  /* 0x000080000000791a */ /* 0x000fe80000000000 */
[----:B------:R-:W-:Y:S02]  /*78d0*/  FMNMX3.FTZ R0, R0, R26, R27, !PT ;  /* 0x0000001a00007276 */ /* 0x000fe4000781001b */
[-C--:B---3--:R-:W-:Y:S01]  /*78e0*/  HMMA.16816.F32 R36, R204, R224.reuse, R36 ;  /* 0x000000e0cc24723c */ /* 0x088fe20000001824 */
[----:B------:R-:W-:Y:S04]  /*78f0*/  BAR.SYNC.DEFER_BLOCKING 0x0 ;  /* 0x0000000000007b1d */ /* 0x000fe80000010000 */
[----:B------:R-:W-:Y:S03]  /*7900*/  FMNMX3.FTZ R0, R0, R30, R31, !PT ;  /* 0x0000001e00007276 */ /* 0x000fe6000781001f */
[C---:B------:R-:W-:Y:S08]  /*7910*/  HMMA.16816.F32 R40, R212.reuse, R224, R40 ;  /* 0x000000e0d428723c */ /* 0x040ff00000001828 */
[-C--:B------:R-:W-:Y:S08]  /*7920*/  HMMA.16816.F32 R44, R212, R226.reuse, R44 ;  /* 0x000000e2d42c723c */ /* 0x080ff0000000182c */
[C---:B------:R-:W-:Y:S04]  /*7930*/  HMMA.16816.F32 R48, R204.reuse, R226, R48 ;  /* 0x000000e2cc30723c */ /* 0x040fe80000001830 */
[----:B------:R-:W-:Y:S04]  /*7940*/  FMNMX3.FTZ R0, R0, R42, R43, !PT ;  /* 0x0000002a00007276 */ /* 0x000fe8000781002b */
[-C--:B-1----:R-:W-:Y:S03]  /*7950*/  HMMA.16816.F32 R52, R204, R208.reuse, R52 ;  /* 0x000000d0cc34723c */ /* 0x082fe60000001834 */
[----:B------:R-:W-:Y:S05]  /*7960*/  FMNMX3.FTZ R0, R0, R46, R47, !PT ;  /* 0x0000002e00007276 */ /* 0x000fea000781002f */
[C---:B------:R-:W-:Y:S08]  /*7970*/  HMMA.16816.F32 R56, R212.reuse, R208, R56 ;  /* 0x000000d0d438723c */ /* 0x040ff00000001838 */
[-C--:B------:R-:W-:Y:S08]  /*7980*/  HMMA.16816.F32 R60, R212, R210.reuse, R60 ;  /* 0x000000d2d43c723c */ /* 0x080ff0000000183c */
[C---:B------:R-:W-:Y:S04]  /*7990*/  HMMA.16816.F32 R64, R204.reuse, R210, R64 ;  /* 0x000000d2cc40723c */ /* 0x040fe80000001840 */
[----:B------:R-:W-:Y:S04]  /*79a0*/  FMNMX3.FTZ R0, R0, R58, R59, !PT ;  /* 0x0000003a00007276 */ /* 0x000fe8000781003b */
[-C--:B------:R-:W-:Y:S03]  /*79b0*/  HMMA.16816.F32 R68, R204, R220.reuse, R68 ;  /* 0x000000dccc44723c */ /* 0x080fe60000001844 */
[----:B------:R-:W-:Y:S05]  /*79c0*/  FMNMX3.FTZ R0, R0, R62, R63, !PT ;  /* 0x0000003e00007276 */ /* 0x000fea000781003f */
[C---:B------:R-:W-:Y:S04]  /*79d0*/  HMMA.16816.F32 R72, R212.reuse, R220, R72 ;  /* 0x000000dcd448723c */ /* 0x040fe80000001848 */
[----:B------:R-:W-:Y:S02]  /*79e0*/  FMNMX3.FTZ R220, R2, R24, R25, !PT ;  /* 0x0000001802dc7276 */ /* 0x000fe40007810019 */
[----:B------:R-:W-:Y:S02]  /*79f0*/  FMNMX3.FTZ R2, R169, R22, R23, !PT ;  /* 0x00000016a9027276 */ /* 0x000fe40007810017 */
[-C--:B------:R-:W-:Y:S03]  /*7a00*/  HMMA.16816.F32 R76, R212, R222.reuse, R76 ;  /* 0x000000ded44c723c */ /* 0x080fe6000000184c */
[----:B------:R-:W-:Y:S02]  /*7a10*/  FMNMX3.FTZ R220, R220, R28, R29, !PT ;  /* 0x0000001cdcdc7276 */ /* 0x000fe4000781001d */
[----:B------:R-:W-:Y:S02]  /*7a20*/  FMNMX3.FTZ R2, R2, R34, R35, !PT ;  /* 0x0000002202027276 */ /* 0x000fe40007810023 */
[----:B------:R-:W-:Y:S01]  /*7a30*/  FMNMX3.FTZ R220, R220, R40, R41, !PT ;  /* 0x00000028dcdc7276 */ /* 0x000fe20007810029 */
[C---:B------:R-:W-:Y:S04]  /*7a40*/  HMMA.16816.F32 R80, R204.reuse, R222, R80 ;  /* 0x000000decc50723c */ /* 0x040fe80000001850 */
[----:B------:R-:W-:Y:S02]  /*7a50*/  FMNMX3.FTZ R2, R2, R38, R39, !PT ;  /* 0x0000002602027276 */ /* 0x000fe40007810027 */
[----:B------:R-:W-:Y:S02]  /*7a60*/  FMNMX3.FTZ R220, R220, R44, R45, !PT ;  /* 0x0000002cdcdc7276 */ /* 0x000fe4000781002d */
[-C--:B--2---:R-:W-:Y:S03]  /*7a70*/  HMMA.16816.F32 R84, R204, R216.reuse, R84 ;  /* 0x000000d8cc54723c */ /* 0x084fe60000001854 */
        /* <DEDUP_REMOVED lines=13> */
[----:B------:R-:W-:Y:S01]  /*7b50*/  FMNMX3.FTZ R218, R218, R32, R33, !PT ;  /* 0x00000020dada7276 */ /* 0x000fe20007810021 */
        /* <DEDUP_REMOVED lines=28> */
[----:B------:R-:W-:Y:S04]  /*7d20*/  HMMA.16816.F32 R128, R204, R234, R128 ;  /* 0x000000eacc80723c */ /* 0x000fe80000001880 */
[----:B------:R-:W-:Y:S02]  /*7d30*/  FMNMX3.FTZ R0, R0, R110, R111, !PT ;  /* 0x0000006e00007276 */ /* 0x000fe4000781006f */
        /* <DEDUP_REMOVED lines=9> */
[----:B------:R-:W-:Y:S01]  /*7dd0*/  FMNMX3.FTZ R219, R2, R130, R131, !PT ;  /* 0x0000008202db7276 */ /* 0x000fe20007810083 */
[----:B------:R-:W-:Y:S06]  /*7de0*/  @P0 BRA `(.L_x_124) ;  /* 0xffffffe800f80947 */ /* 0x000fec000383ffff */
.L_x_123:
[----:B------:R-:W2:Y:S01]  /*7df0*/  SHFL.BFLY PT, R172, R218, 0x2, 0x1f ;  /* 0x0c401f00daac7f89 */ /* 0x000ea200000e0000 */
[----:B------:R-:W-:Y:S07]  /*7e00*/  UMOV UR5, UR6 ;  /* 0x0000000600057c82 */ /* 0x000fee0008000000 */
[----:B-1----:R-:W1:Y:S08]  /*7e10*/  SHFL.BFLY PT, R170, R220, 0x2, 0x1f ;  /* 0x0c401f00dcaa7f89 */ /* 0x002e7000000e0000 */
[----:B------:R-:W3:Y:S08]  /*7e20*/  SHFL.BFLY PT, R2, R0, 0x2, 0x1f ;  /* 0x0c401f0000027f89 */ /* 0x000ef000000e0000 */
[----:B------:R-:W4:Y:S01]  /*7e30*/  SHFL.BFLY PT, R171, R219, 0x2, 0x1f ;  /* 0x0c401f00dbab7f89 */ /* 0x000f2200000e0000 */
[----:B------:R-:W5:Y:S02]  /*7e40*/  S2R R205, SR_TID.X ;  /* 0x0000000000cd7919 */ /* 0x000f640000002100 */
[----:B-----5:R-:W-:Y:S02]  /*7e50*/  MOV R213, R205 ;  /* 0x000000cd00d57202 */ /* 0x020fe40000000f00 */
[----:B--2---:R-:W-:Y:S02]  /*7e60*/  FMNMX.FTZ R172, R218, R172, !PT ;  /* 0x000000acdaac7209 */ /* 0x004fe40007810000 */
[----:B-1----:R-:W-:Y:S02]  /*7e70*/  FMNMX.FTZ R170, R220, R170, !PT ;  /* 0x000000aadcaa7209 */ /* 0x002fe40007810000 */
        /* <DEDUP_REMOVED lines=60> */
[----:B------:R-:W-:Y:S01]  /*8240*/  FFMA.FTZ R11, R11, UR4, -R219 ;  /* 0x000000040b0b7c23 */ /* 0x000fe200080108db */
[--C-:B------:R-:W-:Y:S01]  /*8250*/  FFMA.FTZ R12, R12, UR4, -R217.reuse ;  /* 0x000000040c0c7c23 */ /* 0x100fe200080108d9 */
[----:B------:R-:W-:Y:S07]  /*8260*/  SEL R175, R244, 0xffffffe0, !P0 ;  /* 0xffffffe0f4af7807 */ /* 0x000fee0004000000 */
[----:B------:R4:W-:Y:S01]  /*8270*/  MUFU.EX2 R228, R16 ;  /* 0x0000001000e47308 */ /* 0x0009e20000000800 */
[----:B------:R-:W-:Y:S01]  /*8280*/  FFMA.FTZ R13, R13, UR4, -R217 ;  /* 0x000000040d0d7c23 */ /* 0x000fe200080108d9 */
[--C-:B------:R-:W-:Y:S01]  /*8290*/  FFMA.FTZ R14, R14, UR4, -R219.reuse ;  /* 0x000000040e0e7c23 */ /* 0x100fe200080108db */
[----:B------:R-:W-:Y:S07]  /*82a0*/  FFMA.FTZ R15, R15, UR4, -R219 ;  /* 0x000000040f0f7c23 */ /* 0x000fee00080108db */
        /* <DEDUP_REMOVED lines=13> */
[C---:B------:R-:W-:Y:S01]  /*8380*/  FMUL.FTZ R132, R168.reuse, R132 ;  /* 0x00000084a8847220 */ /* 0x040fe20000410000 */
[----:B-----5:R-:W-:Y:S01]  /*8390*/  F2FP.F16.F32.PACK_AB R182, R231, R228 ;  /* 0x000000e4e7b6723e */ /* 0x020fe200000000ff */
[C---:B------:R-:W-:Y:S07]  /*83a0*/  FMUL.FTZ R17, R168.reuse, R189 ;  /* 0x000000bda8117220 */ /* 0x040fee0000410000 */
[----:B------:R-:W-:Y:S01]  /*83b0*/  MUFU.EX2 R0, R0 ;  /* 0x0000000000007308 */ /* 0x000fe20000000800 */
[----:B------:R-:W-:Y:S01]  /*83c0*/  FMUL.FTZ R133, R168, R133 ;  /* 0x00000085a8857220 */ /* 0x000fe20000410000 */
[C---:B--2---:R-:W-:Y:S01]  /*83d0*/  FMUL.FTZ R18, R3.reuse, R190 ;  /* 0x000000be03127220 */ /* 0x044fe20000410000 */
[C---:B------:R-:W-:Y:S07]  /*83e0*/  FMUL.FTZ R134, R3.reuse, R134 ;  /* 0x0000008603867220 */ /* 0x040fee0000410000 */
[----:B------:R2:W-:Y:S01]  /*83f0*/  MUFU.EX2 R220, R8 ;  /* 0x0000000800dc7308 */ /* 0x0005e20000000800 */
[----:B------:R-:W-:Y:S01]  /*8400*/  FMUL.FTZ R135, R3, R135 ;  /* 0x0000008703877220 */ /* 0x000fe20000410000 */
[----:B---3--:R-:W-:Y:S01]  /*8410*/  F2FP.F16.F32.PACK_AB R183, R233, R174 ;  /* 0x000000aee9b7723e */ /* 0x008fe200000000ff */
[----:B------:R-:W-:Y:S07]  /*8420*/  FMUL.FTZ R19, R3, R191 ;  /* 0x000000bf03137220 */ /* 0x000fee0000410000 */
[----:B------:R3:W5:Y:S01]  /*8430*/  MUFU.EX2 R225, R9 ;  /* 0x0000000900e17308 */ /* 0x0007620000000800 */
[--C-:B------:R-:W-:Y:S01]  /*8440*/  FFMA.FTZ R36, R36, UR4, -R216.reuse ;  /* 0x0000000424247c23 */ /* 0x100fe200080108d8 */
[C---:B----4-:R-:W-:Y:S01]  /*8450*/  FMUL.FTZ R136, R2.reuse, R136 ;  /* 0x0000008802887220 */ /* 0x050fe20000410000 */
[C---:B------:R-:W-:Y:S07]  /*8460*/  FMUL.FTZ R137, R2.reuse, R137 ;  /* 0x0000008902897220 */ /* 0x040fee0000410000 */
[----:B------:R4:W-:Y:S01]  /*8470*/  MUFU.EX2 R223, R10 ;  /* 0x0000000a00df7308 */ /* 0x0009e20000000800 */
[C---:B------:R-:W-:Y:S01]  /*8480*/  FMUL.FTZ R140, R2.reuse, R140 ;  /* 0x0000008c028c7220 */ /* 0x040fe20000410000 */
[C---:B------:R-:W-:Y:S01]  /*8490*/  FMUL.FTZ R141, R2.reuse, R141 ;  /* 0x0000008d028d7220 */ /* 0x040fe20000410000 */
[-C--:B------:R-:W-:Y:S07]  /*84a0*/  HMMA.16816.F32 R4, R180, R204.reuse, R4 ;  /* 0x000000ccb404723c */ /* 0x080fee0000001804 */
[----:B------:R1:W1:Y:S10]  /*84b0*/  MUFU.EX2 R224, R11 ;  /* 0x0000000b00e07308 */ /* 0x0002740000000800 */
[----:B------:R1:W-:Y:S01]  /*84c0*/  MUFU.EX2 R232, R12 ;  /* 0x0000000c00e87308 */ /* 0x0003e20000000800 */
[C---:B--2---:R-:W-:Y:S01]  /*84d0*/  FMUL.FTZ R8, R2.reuse, R176 ;  /* 0x000000b002087220 */ /* 0x044fe20000410000 */
[----:B---3--:R-:W-:Y:S01]  /*84e0*/  FMUL.FTZ R9, R2, R177 ;  /* 0x000000b102097220 */ /* 0x008fe20000410000 */
[----:B-----5:R-:W-:Y:S07]  /*84f0*/  F2FP.F16.F32.PACK_AB R176, R225, R220 ;  /* 0x000000dce1b0723e */ /* 0x020fee00000000ff */
[----:B------:R-:W2:Y:S01]  /*8500*/  MUFU.EX2 R229, R13 ;  /* 0x0000000d00e57308 */ /* 0x000ea20000000800 */
[C---:B------:R-:W-:Y:S01]  /*8510*/  FMUL.FTZ R138, R0.reuse, R138 ;  /* 0x0000008a008a7220 */ /* 0x040fe20000410000 */
[C---:B----4-:R-:W-:Y:S01]  /*8520*/  FMUL.FTZ R10, R0.reuse, R178 ;  /* 0x000000b2000a7220 */ /* 0x050fe20000410000 */
[C---:B------:R-:W-:Y:S07]  /*8530*/  FMUL.FTZ R139, R0.reuse, R139 ;  /* 0x0000008b008b7220 */ /* 0x040fee0000410000 */
[----:B------:R3:W-:Y:S01]  /*8540*/  MUFU.EX2 R235, R14 ;  /* 0x0000000e00eb7308 */ /* 0x0007e20000000800 */
[C---:B------:R-:W-:Y:S01]  /*8550*/  FMUL.FTZ R142, R0.reuse, R142 ;  /* 0x0000008e008e7220 */ /* 0x040fe20000410000 */
[----:B-1----:R-:W-:Y:S01]  /*8560*/  FMUL.FTZ R11, R0, R179 ;  /* 0x000000b3000b7220 */ /* 0x002fe20000410000 */
[----:B------:R-:W-:Y:S07]  /*8570*/  F2FP.F16.F32.PACK_AB R177, R224, R223 ;  /* 0x000000dfe0b1723e */ /* 0x000fee00000000ff */
[----:B------:R-:W1:Y:S01]  /*8580*/  MUFU.EX2 R230, R15 ;  /* 0x0000000f00e67308 */ /* 0x000e620000000800 */
[----:B------:R-:W-:Y:S01]  /*8590*/  FMUL.FTZ R143, R0, R143 ;  /* 0x0000008f008f7220 */ /* 0x000fe20000410000 */
[----:B------:R-:W-:Y:S01]  /*85a0*/  FMUL.FTZ R12, R2, R184 ;  /* 0x000000b8020c7220 */ /* 0x000fe20000410000 */
[----:B------:R-:W-:Y:S01]  /*85b0*/  IADD3 R184, PT, PT, R173, 0x8000, RZ ;  /* 0x00008000adb87810 */ /* 0x000fe20007ffe0ff */
[C---:B------:R-:W-:Y:S01]  /*85c0*/  FMUL.FTZ R144, R168.reuse, R144 ;  /* 0x00000090a8907220 */ /* 0x040fe20000410000 */
[----:B------:R-:W-:Y:S01]  /*85d0*/  FMUL.FTZ R145, R168, R145 ;  /* 0x00000091a8917220 */ /* 0x000fe20000410000 */
[----:B--2---:R-:W-:Y:S01]  /*85e0*/  F2FP.F16.F32.PACK_AB R178, R229, R232 ;  /* 0x000000e8e5b2723e */ /* 0x004fe200000000ff */
[----:B------:R-:W-:Y:S01]  /*85f0*/  FMUL.FTZ R13, R2, R185 ;  /* 0x000000b9020d7220 */ /* 0x000fe20000410000 */
[C---:B------:R-:W-:Y:S01]  /*8600*/  FMUL.FTZ R146, R3.reuse, R146 ;  /* 0x0000009203927220 */ /* 0x040fe20000410000 */
[C---:B------:R-:W-:Y:S01]  /*8610*/  FMUL.FTZ R147, R3.reuse, R147 ;  /* 0x0000009303937220 */ /* 0x040fe20000410000 */
[----:B---3--:R-:W-:Y:S01]  /*8620*/  FMUL.FTZ R14, R0, R186 ;  /* 0x000000ba000e7220 */ /* 0x008fe20000410000 */
[C---:B------:R-:W-:Y:S01]  /*8630*/  FMUL.FTZ R148, R168.reuse, R148 ;  /* 0x00000094a8947220 */ /* 0x040fe20000410000 */
[----:B------:R-:W-:Y:S01]  /*8640*/  FMUL.FTZ R149, R168, R149 ;  /* 0x00000095a8957220 */ /* 0x000fe20000410000 */
[----:B------:R-:W-:Y:S01]  /*8650*/  FMUL.FTZ R150, R3, R150 ;  /* 0x0000009603967220 */ /* 0x000fe20000410000 */
[----:B-1----:R-:W-:Y:S01]  /*8660*/  F2FP.F16.F32.PACK_AB R179, R230, R235 ;  /* 0x000000ebe6b3723e */ /* 0x002fe200000000ff */
[----:B------:R-:W-:Y:S01]  /*8670*/  FMUL.FTZ R15, R0, R187 ;  /* 0x000000bb000f7220 */ /* 0x000fe20000410000 */
[C---:B------:R-:W-:Y:S01]  /*8680*/  FMUL.FTZ R152, R2.reuse, R152 ;  /* 0x0000009802987220 */ /* 0x040fe20000410000 */
[C---:B------:R-:W-:Y:S01]  /*8690*/  FMUL.FTZ R153, R2.reuse, R153 ;  /* 0x0000009902997220 */ /* 0x040fe20000410000 */
[C---:B------:R-:W-:Y:S01]  /*86a0*/  FMUL.FTZ R156, R2.reuse, R156 ;  /* 0x0000009c029c7220 */ /* 0x040fe20000410000 */
[C---:B------:R-:W-:Y:S01]  /*86b0*/  FMUL.FTZ R157, R2.reuse, R157 ;  /* 0x0000009d029d7220 */ /* 0x040fe20000410000 */
[C---:B------:R-:W-:Y:S01]  /*86c0*/  FMUL.FTZ R164, R2.reuse, R164 ;  /* 0x000000a402a47220 */ /* 0x040fe20000410000 */
[C---:B------:R-:W-:Y:S04]  /*86d0*/  HMMA.16816.F32 R8, R176.reuse, R204, R8 ;  /* 0x000000ccb008723c */ /* 0x040fe80000001808 */
[----:B------:R-:W-:Y:S01]  /*86e0*/  FMUL.FTZ R165, R2, R165 ;  /* 0x000000a502a57220 */ /* 0x000fe20000410000 */
[----:B------:R-:W-:Y:S01]  /*86f0*/  FFMA.FTZ R37, R37, UR4, -R216 ;  /* 0x0000000425257c23 */ /* 0x000fe200080108d8 */
[--C-:B------:R-:W-:Y:S01]  /*8700*/  FFMA.FTZ R38, R38, UR4, -R218.reuse ;  /* 0x0000000426267c23 */ /* 0x100fe200080108da */
[--C-:B------:R-:W-:Y:S01]  /*8710*/  FFMA.FTZ R39, R39, UR4, -R218.reuse ;  /* 0x0000000427277c23 */ /* 0x100fe200080108da */
[-C--:B------:R-:W-:Y:S03]  /*8720*/  HMMA.16816.F32 R12, R176, R206.reuse, R12 ;  /* 0x000000ceb00c723c */ /* 0x080fe6000000180c */
[----:B------:R-:W-:Y:S01]  /*8730*/  MOV R205, R174 ;  /* 0x000000ae00cd7202 */ /* 0x000fe20000000f00 */
[----:B------:R-:W-:Y:S01]  /*8740*/  FFMA.FTZ R51, R51, UR4, -R218 ;  /* 0x0000000433337c23 */ /* 0x000fe200080108da */
[----:B------:R-:W-:Y:S01]  /*8750*/  IADD3 R174, PT, PT, R173, 0x8040, RZ ;  /* 0x00008040adae7810 */ /* 0x000fe20007ffe0ff */
[----:B------:R-:W-:Y:S01]  /*8760*/  FFMA.FTZ R56, R56, UR4, -R217 ;  /* 0x0000000438387c23 */ /* 0x000fe200080108d9 */
[----:B------:R-:W-:Y:S01]  /*8770*/  @P5 IADD3 R174, PT, PT, R184, -0x40, RZ ;  /* 0xffffffc0b8ae5810 */ /* 0x000fe20007ffe0ff */
[C---:B------:R-:W-:Y:S04]  /*8780*/  HMMA.16816.F32 R16, R180.reuse, R206, R16 ;  /* 0x000000ceb410723c */ /* 0x040fe80000001810 */
[----:B------:R-:W1:Y:S01]  /*8790*/  LDSM.16.MT88.4 R184, [R174] ;  /* 0x00000000aeb8783b */ /* 0x000e620000004200 */
[----:B------:R-:W-:Y:S01]  /*87a0*/  IADD3 R175, PT, PT, R175, R174, RZ ;  /* 0x000000aeafaf7210 */ /* 0x000fe20007ffe0ff */
[----:B------:R-:W-:Y:S01]  /*87b0*/  FFMA.FTZ R53, R53, UR4, -R216 ;  /* 0x0000000435357c23 */ /* 0x000fe200080108d8 */
[--C-:B------:R-:W-:Y:S01]  /*87c0*/  FFMA.FTZ R54, R54, UR4, -R218.reuse ;  /* 0x0000000436367c23 */ /* 0x100fe200080108da */
[-C--:B------:R-:W-:Y:S03]  /*87d0*/  HMMA.16816.F32 R132, R180, R208.reuse, R132 ;  /* 0x000000d0b484723c */ /* 0x080fe60000001884 */
[----:B------:R-:W-:Y:S01]  /*87e0*/  FFMA.FTZ R55, R55, UR4, -R218 ;  /* 0x0000000437377c23 */ /* 0x000fe200080108da */
[----:B------:R-:W2:Y:S01]  /*87f0*/  LDSM.16.MT88.4 R188, [R175] ;  /* 0x00000000afbc783b */ /* 0x000ea20000004200 */
[C---:B------:R-:W-:Y:S01]  /*8800*/  FMUL.FTZ R151, R3.reuse, R151 ;  /* 0x0000009703977220 */ /* 0x040fe20000410000 */
[C---:B------:R-:W-:Y:S01]  /*8810*/  FMUL.FTZ R158, R0.reuse, R158 ;  /* 0x0000009e009e7220 */ /* 0x040fe20000410000 */
[----:B------:R-:W-:Y:S01]  /*8820*/  FMUL.FTZ R159, R0, R159 ;  /* 0x0000009f009f7220 */ /* 0x000fe20000410000 */
[C---:B------:R-:W-:Y:S04]  /*8830*/  HMMA.16816.F32 R136, R176.reuse, R208, R136 ;  /* 0x000000d0b088723c */ /* 0x040fe80000001888 */
[C---:B------:R-:W-:Y:S01]  /*8840*/  FMUL.FTZ R160, R168.reuse, R160 ;  /* 0x000000a0a8a07220 */ /* 0x040fe20000410000 */
[----:B------:R-:W-:Y:S01]  /*8850*/  FMUL.FTZ R161, R168, R161 ;  /* 0x000000a1a8a17220 */ /* 0x000fe20000410000 */
[C---:B------:R-:W-:Y:S01]  /*8860*/  FMUL.FTZ R162, R3.reuse, R162 ;  /* 0x000000a203a27220 */ /* 0x040fe20000410000 */
[----:B------:R-:W-:Y:S01]  /*8870*/  FMUL.FTZ R163, R3, R163 ;  /* 0x000000a303a37220 */ /* 0x000fe20000410000 */
[-C--:B------:R-:W-:Y:S03]  /*8880*/  HMMA.16816.F32 R140, R176, R210.reuse, R140 ;  /* 0x000000d2b08c723c */ /* 0x080fe6000000188c */
[----:B------:R-:W-:Y:S01]  /*8890*/  MOV R209, R232 ;  /* 0x000000e800d17202 */ /* 0x000fe20000000f00 */
[--C-:B------:R-:W-:Y:S01]  /*88a0*/  FFMA.FTZ R32, R32, UR4, -R216.reuse ;  /* 0x0000000420207c23 */ /* 0x100fe200080108d8 */
[----:B------:R-:W-:Y:S01]  /*88b0*/  MOV R208, R230 ;  /* 0x000000e600d07202 */ /* 0x000fe20000000f00 */
[--C-:B------:R-:W-:Y:S01]  /*88c0*/  FFMA.FTZ R33, R33, UR4, -R216.reuse ;  /* 0x0000000421217c23 */ /* 0x100fe200080108d8 */
[--C-:B------:R-:W-:Y:S01]  /*88d0*/  FFMA.FTZ R26, R26, UR4, -R219.reuse ;  /* 0x000000041a1a7c23 */ /* 0x100fe200080108db */
[C---:B------:R-:W-:Y:S01]  /*88e0*/  HMMA.16816.F32 R144, R180.reuse, R210, R144 ;  /* 0x000000d2b490723c */ /* 0x040fe20000001890 */
[----:B------:R3:W-:Y:S03]  /*88f0*/  MUFU.EX2 R230, R32 ;  /* 0x0000002000e67308 */ /* 0x0007e60000000800 */
[--C-:B------:R-:W-:Y:S07]  /*8900*/  FFMA.FTZ R27, R27, UR4, -R219.reuse ;  /* 0x000000041b1b7c23 */ /* 0x100fee00080108db */
[----:B------:R4:W-:Y:S01]  /*8910*/  MUFU.EX2 R234, R33 ;  /* 0x0000002100ea7308 */ /* 0x0009e20000000800 */
[----:B------:R-:W-:Y:S01]  /*8920*/  FFMA.FTZ R31, R31, UR4, -R219 ;  /* 0x000000041f1f7c23 */ /* 0x000fe200080108db */
[--C-:B------:R-:W-:Y:S01]  /*8930*/  FFMA.FTZ R48, R48, UR4, -R216.reuse ;  /* 0x0000000430307c23 */ /* 0x100fe200080108d8 */
[----:B------:R-:W-:Y:S01]  /*8940*/  FFMA.FTZ R49, R49, UR4, -R216 ;  /* 0x0000000431317c23 */ /* 0x000fe200080108d8 */
[----:B------:R-:W-:Y:S01]  /*8950*/  FFMA.FTZ R50, R50, UR4, -R218 ;  /* 0x0000000432327c23 */ /* 0x000fe200080108da */
[--C-:B------:R-:W-:Y:S01]  /*8960*/  FFMA.FTZ R40, R40, UR4, -R217.reuse ;  /* 0x0000000428287c23 */ /* 0x100fe200080108d9 */
[--C-:B------:R-:W-:Y:S01]  /*8970*/  FFMA.FTZ R52, R52, UR4, -R216.reuse ;  /* 0x0000000434347c23 */ /* 0x100fe200080108d8 */
[-C--:B-1----:R-:W-:Y:S03]  /*8980*/  HMMA.16816.F32 R148, R180, R184.reuse, R148 ;  /* 0x000000b8b494723c */ /* 0x082fe60000001894 */
[C---:B------:R-:W-:Y:S01]  /*8990*/  FMUL.FTZ R154, R0.reuse, R154 ;  /* 0x0000009a009a7220 */ /* 0x040fe20000410000 */
[----:B------:R-:W-:Y:S01]  /*89a0*/  FMUL.FTZ R155, R0, R155 ;  /* 0x0000009b009b7220 */ /* 0x000fe20000410000 */
[--C-:B------:R-:W-:Y:S01]  /*89b0*/  FFMA.FTZ R20, R20, UR4, -R216.reuse ;  /* 0x0000000414147c23 */ /* 0x100fe200080108d8 */
[C---:B---3--:R-:W-:Y:S01]  /*89c0*/  FMUL.FTZ R32, R2.reuse, R196 ;  /* 0x000000c402207220 */ /* 0x048fe20000410000 */
[----:B----4-:R-:W-:Y:S01]  /*89d0*/  FMUL.FTZ R33, R2, R197 ;  /* 0x000000c502217220 */ /* 0x010fe20000410000 */
[----:B------:R-:W-:Y:S01]  /*89e0*/  FFMA.FTZ R57, R57, UR4, -R217 ;  /* 0x0000000439397c23 */ /* 0x000fe200080108d9 */
[----:B------:R-:W-:Y:S01]  /*89f0*/  FFMA.FTZ R58, R58, UR4, -R219 ;  /* 0x000000043a3a7c23 */ /* 0x000fe200080108db */
[----:B------:R1:W-:Y:S01]  /*8a00*/  MUFU.EX2 R207, R20 ;  /* 0x0000001400cf7308 */ /* 0x0003e20000000800 */
[C---:B------:R-:W-:Y:S04]  /*8a10*/  HMMA.16816.F32 R152, R176.reuse, R184, R152 ;  /* 0x000000b8b098723c */ /* 0x040fe80000001898 */
[----:B------:R-:W-:Y:S01]  /*8a20*/  FFMA.FTZ R184, R21, UR4, -R216 ;  /* 0x0000000415b87c23 */ /* 0x000fe200080108d8 */
[--C-:B------:R-:W-:Y:S01]  /*8a30*/  FFMA.FTZ R185, R22, UR4, -R218.reuse ;  /* 0x0000000416b97c23 */ /* 0x100fe200080108da */
[C---:B------:R-:W-:Y:S01]  /*8a40*/  FMUL.FTZ R21, R168.reuse, R193 ;  /* 0x000000c1a8157220 */ /* 0x040fe20000410000 */
[----:B------:R-:W-:Y:S01]  /*8a50*/  FMUL.FTZ R22, R3, R194 ;  /* 0x000000c203167220 */ /* 0x000fe20000410000 */
[-C--:B------:R-:W-:Y:S01]  /*8a60*/  HMMA.16816.F32 R156, R176, R186.reuse, R156 ;  /* 0x000000bab09c723c */ /* 0x080fe2000000189c */
[----:B------:R-:W-:Y:S02]  /*8a70*/  MUFU.EX2 R232, R184 ;  /* 0x000000b800e87308 */ /* 0x000fe40000000800 */
[--C-:B------:R-:W-:Y:S01]  /*8a80*/  FFMA.FTZ R204, R23, UR4, -R218.reuse ;  /* 0x0000000417cc7c23 */ /* 0x100fe200080108da */
[----:B------:R-:W-:Y:S07]  /*8a90*/  FMUL.FTZ R23, R3, R195 ;  /* 0x000000c303177220 */ /* 0x000fee0000410000 */
[----:B------:R3:W-:Y:S01]  /*8aa0*/  MUFU.EX2 R211, R185 ;  /* 0x000000b900d37308 */ /* 0x0007e20000000800 */
[----:B-1----:R-:W-:Y:S01]  /*8ab0*/  FMUL.FTZ R20, R168, R192 ;  /* 0x000000c0a8147220 */ /* 0x002fe20000410000 */
[--C-:B------:R-:W-:Y:S01]  /*8ac0*/  FFMA.FTZ R34, R34, UR4, -R218.reuse ;  /* 0x0000000422227c23 */ /* 0x100fe200080108da */
[C---:B------:R-:W-:Y:S07]  /*8ad0*/  HMMA.16816.F32 R160, R180.reuse, R186, R160 ;  /* 0x000000bab4a0723c */ /* 0x040fee00000018a0 */
[----:B------:R-:W-:Y:S01]  /*8ae0*/  MUFU.EX2 R194, R54 ;  /* 0x0000003600c27308 */ /* 0x000fe20000000800 */
[C---:B------:R-:W-:Y:S09]  /*8af0*/  FMUL.FTZ R166, R0.reuse, R166 ;  /* 0x000000a600a67220 */ /* 0x040ff20000410000 */
[----:B------:R1:W-:Y:S01]  /*8b00*/  MUFU.EX2 R210, R34 ;  /* 0x0000002200d27308 */ /* 0x0003e20000000800 */
[----:B------:R-:W-:Y:S01]  /*8b10*/  FMUL.FTZ R167, R0, R167 ;  /* 0x000000a700a77220 */ /* 0x000fe20000410000 */
[----:B------:R-:W-:Y:S01]  /*8b20*/  FFMA.FTZ R35, R35, UR4, -R218 ;  /* 0x0000000423237c23 */ /* 0x000fe200080108da */
[-C--:B--2---:R-:W-:Y:S07]  /*8b30*/  HMMA.16816.F32 R20, R180, R188.reuse, R20 ;  /* 0x000000bcb414723c */ /* 0x084fee0000001814 */
[----:B------:R2:W-:Y:S01]  /*8b40*/  MUFU.EX2 R192, R35 ;  /* 0x0000002300c07308 */ /* 0x0005e20000000800 */
[----:B---3--:R-:W3:Y:S01]  /*8b50*/  LDSM.16.MT88.4 R184, [R173+0x8800] ;  /* 0x00880000adb8783b */ /* 0x008ee20000004200 */
[--C-:B------:R-:W-:Y:S01]  /*8b60*/  FFMA.FTZ R24, R24, UR4, -R217.reuse ;  /* 0x0000000418187c23 */ /* 0x100fe200080108d9 */
[--C-:B------:R-:W-:Y:S01]  /*8b70*/  FFMA.FTZ R25, R25, UR4, -R217.reuse ;  /* 0x0000000419197c23 */ /* 0x100fe200080108d9 */
[--C-:B------:R-:W-:Y:S01]  /*8b80*/  FFMA.FTZ R28, R28, UR4, -R217.reuse ;  /* 0x000000041c1c7c23 */ /* 0x100fe200080108d9 */
[C---:B------:R-:W-:Y:S05]  /*8b90*/  HMMA.16816.F32 R164, R176.reuse, R188, R164 ;  /* 0x000000bcb0a4723c */ /* 0x040fea00000018a4 */
[----:B------:R4:W-:Y:S01]  /*8ba0*/  MUFU.EX2 R189, R26 ;  /* 0x0000001a00bd7308 */ /* 0x0009e20000000800 */
[----:B-1----:R-:W-:Y:S09]  /*8bb0*/  FMUL.FTZ R34, R0, R198 ;  /* 0x000000c600227220 */ /* 0x002ff20000410000 */
[----:B------:R1:W5:Y:S01]  /*8bc0*/  MUFU.EX2 R188, R27 ;  /* 0x0000001b00bc7308 */ /* 0x0003620000000800 */
[----:B------:R-:W-:Y:S01]  /*8bd0*/  FFMA.FTZ R29, R29, UR4, -R217 ;  /* 0x000000041d1d7c23 */ /* 0x000fe200080108d9 */
[----:B------:R-:W-:Y:S01]  /*8be0*/  FFMA.FTZ R30, R30, UR4, -R219 ;  /* 0x000000041e1e7c23 */ /* 0x000fe200080108db */
[----:B------:R-:W-:Y:S07]  /*8bf0*/  MOV R206, R231 ;  /* 0x000000e700ce7202 */ /* 0x000fee0000000f00 */
[----:B------:R3:W-:Y:S01]  /*8c00*/  MUFU.EX2 R196, R24 ;  /* 0x0000001800c47308 */ /* 0x0007e20000000800 */
[----:B--2---:R-:W-:Y:S01]  /*8c10*/  FMUL.FTZ R35, R0, R199 ;  /* 0x000000c700237220 */ /* 0x004fe20000410000 */
[--C-:B------:R-:W-:Y:S01]  /*8c20*/  FFMA.FTZ R64, R64, UR4, -R216.reuse ;  /* 0x0000000440407c23 */ /* 0x100fe200080108d8 */
[----:B------:R-:W-:Y:S07]  /*8c30*/  MOV R193, R206 ;  /* 0x000000ce00c17202 */ /* 0x000fee0000000f00 */
[----:B------:R2:W2:Y:S01]  /*8c40*/  MUFU.EX2 R198, R25 ;  /* 0x0000001900c67308 */ /* 0x0004a20000000800 */
[--C-:B------:R-:W-:Y:S01]  /*8c50*/  FFMA.FTZ R65, R65, UR4, -R216.reuse ;  /* 0x0000000441417c23 */ /* 0x100fe200080108d8 */
[C---:B----4-:R-:W-:Y:S01]  /*8c60*/  FMUL.FTZ R26, R3.reuse, R202 ;  /* 0x000000ca031a7220 */ /* 0x050fe20000410000 */
[--C-:B------:R-:W-:Y:S01]  /*8c70*/  FFMA.FTZ R68, R68, UR4, -R216.reuse ;  /* 0x0000000444447c23 */ /* 0x100fe200080108d8 */
[-C--:B------:R-:W-:Y:S06]  /*8c80*/  HMMA.16816.F32 R32, R176, R190.reuse, R32 ;  /* 0x000000beb020723c */ /* 0x080fec0000001820 */
[----:B------:R-:W-:Y:S01]  /*8c90*/  MUFU.EX2 R202, R31 ;  /* 0x0000001f00ca7308 */ /* 0x000fe20000000800 */
[----:B-1----:R-:W-:Y:S01]  /*8ca0*/  FMUL.FTZ R27, R3, R203 ;  /* 0x000000cb031b7220 */ /* 0x002fe20000410000 */
[----:B-----5:R-:W-:Y:S08]  /*8cb0*/  F2FP.F16.F32.PACK_AB R177, R188, R189 ;  /* 0x000000bdbcb1723e */ /* 0x020ff000000000ff */
[----:B------:R-:W1:Y:S01]  /*8cc0*/  MUFU.EX2 R231, R204 ;  /* 0x000000cc00e77308 */ /* 0x000e620000000800 */
[----:B---3--:R-:W-:Y:S01]  /*8cd0*/  FMUL.FTZ R24, R168, R200 ;  /* 0x000000c8a8187220 */ /* 0x008fe20000410000 */
[--C-:B------:R-:W-:Y:S01]  /*8ce0*/  FFMA.FTZ R69, R69, UR4, -R216.reuse ;  /* 0x0000000445457c23 */ /* 0x100fe200080108d8 */
[--C-:B------:R-:W-:Y:S07]  /*8cf0*/  FFMA.FTZ R80, R80, UR4, -R216.reuse ;  /* 0x0000000450507c23 */ /* 0x100fee00080108d8 */
[----:B------:R3:W-:Y:S01]  /*8d00*/  MUFU.EX2 R199, R28 ;  /* 0x0000001c00c77308 */ /* 0x0007e20000000800 */
[----:B--2---:R-:W-:Y:S01]  /*8d10*/  FMUL.FTZ R25, R168, R201 ;  /* 0x000000c9a8197220 */ /* 0x004fe20000410000 */
[----:B------:R-:W-:Y:S01]  /*8d20*/  F2FP.F16.F32.PACK_AB R176, R198, R196 ;  /* 0x000000c4c6b0723e */ /* 0x000fe200000000ff */
[--C-:B------:R-:W-:Y:S07]  /*8d30*/  FFMA.FTZ R81, R81, UR4, -R216.reuse ;  /* 0x0000000451517c23 */ /* 0x100fee00080108d8 */
[----:B------:R1:W2:Y:S01]  /*8d40*/  MUFU.EX2 R203, R29 ;  /* 0x0000001d00cb7308 */ /* 0x0002a20000000800 */
[--C-:B------:R-:W-:Y:S01]  /*8d50*/  FFMA.FTZ R84, R84, UR4, -R216.reuse ;  /* 0x0000000454547c23 */ /* 0x100fe200080108d8 */
[--C-:B------:R-:W-:Y:S01]  /*8d60*/  FFMA.FTZ R85, R85, UR4, -R216.reuse ;  /* 0x0000000455557c23 */ /* 0x100fe200080108d8 */
[--C-:B------:R-:W-:Y:S01]  /*8d70*/  FFMA.FTZ R96, R96, UR4, -R216.reuse ;  /* 0x0000000460607c23 */ /* 0x100fe200080108d8 */
[----:B------:R-:W-:Y:S06]  /*8d80*/  HMMA.16816.F32 R24, R180, R190, R24 ;  /* 0x000000beb418723c */ /* 0x000fec0000001818 */
[----:B------:R4:W5:Y:S01]  /*8d90*/  MUFU.EX2 R197, R30 ;  /* 0x0000001e00c57308 */ /* 0x0009620000000800 */
[----:B------:R-:W5:Y:S01]  /*8da0*/  LDSM.16.MT88.4 R180, [R212+0x8800] ;  /* 0x00880000d4b4783b */ /* 0x000f620000004200 */
[----:B------:R-:W-:Y:S08]  /*8db0*/  MOV R191, R192 ;  /* 0x000000c000bf7202 */ /* 0x000ff00000000f00 */
[----:B------:R-:W-:Y:S01]  /*8dc0*/  MUFU.EX2 R201, R37 ;  /* 0x0000002500c97308 */ /* 0x000fe20000000800 */
[----:B---3--:R-:W-:Y:S01]  /*8dd0*/  F2FP.F16.F32.PACK_AB R28, R232, R207 ;  /* 0x000000cfe81c723e */ /* 0x008fe200000000ff */
[--C-:B------:R-:W-:Y:S01]  /*8de0*/  FFMA.FTZ R97, R97, UR4, -R216.reuse ;  /* 0x0000000461617c23 */ /* 0x100fe200080108d8 */
[----:B------:R-:W-:Y:S07]  /*8df0*/  F2FP.F16.F32.PACK_AB R31, R191, R210 ;  /* 0x000000d2bf1f723e */ /* 0x000fee00000000ff */
[----:B------:R3:W-:Y:S01]  /*8e00*/  MUFU.EX2 R200, R48 ;  /* 0x0000003000c87308 */ /* 0x0007e20000000800 */
[----:B-1----:R-:W-:Y:S01]  /*8e10*/  F2FP.F16.F32.PACK_AB R29, R231, R211 ;  /* 0x000000d3e71d723e */ /* 0x002fe200000000ff */
[--C-:B------:R-:W-:Y:S01]  /*8e20*/  FFMA.FTZ R100, R100, UR4, -R216.reuse ;  /* 0x0000000464647c23 */ /* 0x100fe200080108d8 */
[----:B--2---:R-:W-:Y:S01]  /*8e30*/  F2FP.F16.F32.PACK_AB R178, R203, R199 ;  /* 0x000000c7cbb2723e */ /* 0x004fe200000000ff */
[--C-:B------:R-:W-:Y:S01]  /*8e40*/  FFMA.FTZ R101, R101, UR4, -R216.reuse ;  /* 0x0000000465657c23 */ /* 0x100fe200080108d8 */
[----:B------:R-:W-:Y:S01]  /*8e50*/  MOV R192, R229 ;  /* 0x000000e500c07202 */ /* 0x000fe20000000f00 */
[--C-:B------:R-:W-:Y:S01]  /*8e60*/  FFMA.FTZ R112, R112, UR4, -R216.reuse ;  /* 0x0000000470707c23 */ /* 0x100fe200080108d8 */
[----:B----4-:R-:W-:Y:S03]  /*8e70*/  F2FP.F16.F32.PACK_AB R30, R234, R230 ;  /* 0x000000e6ea1e723e */ /* 0x010fe600000000ff */
[----:B------:R1:W-:Y:S01]  /*8e80*/  MUFU.EX2 R229, R49 ;  /* 0x0000003100e57308 */ /* 0x0003e20000000800 */
[----:B------:R-:W-:Y:S01]  /*8e90*/  MOV R190, R208 ;  /* 0x000000d000be7202 */ /* 0x000fe20000000f00 */
[--C-:B------:R-:W-:Y:S01]  /*8ea0*/  FFMA.FTZ R113, R113, UR4, -R216.reuse ;  /* 0x0000000471717c23 */ /* 0x100fe200080108d8 */
[----:B-----5:R-:W-:Y:S07]  /*8eb0*/  F2FP.F16.F32.PACK_AB R179, R202, R197 ;  /* 0x000000c5cab3723e */ /* 0x020fee00000000ff */
[----:B------:R2:W-:Y:S01]  /*8ec0*/  MUFU.EX2 R206, R52 ;  /* 0x0000003400ce7308 */ /* 0x0005e20000000800 */
[----:B------:R-:W-:Y:S01]  /*8ed0*/  MOV R208, R233 ;  /* 0x000000e900d07202 */ /* 0x000fe20000000f00 */
[-C--:B------:R-:W-:Y:S08]  /*8ee0*/  HMMA.16816.F32 R4, R28, R184.reuse, R4 ;  /* 0x000000b81c04723c */ /* 0x080ff00000001804 */
[----:B------:R-:W-:Y:S01]  /*8ef0*/  MUFU.EX2 R233, R51 ;  /* 0x0000003300e97308 */ /* 0x000fe20000000800 */
[----:B---3--:R-:W-:Y:S01]  /*8f00*/  FFMA.FTZ R48, R41, UR4, -R217 ;  /* 0x0000000429307c23 */ /* 0x008fe200080108d9 */
[--C-:B------:R-:W-:Y:S08]  /*8f10*/  FFMA.FTZ R41, R46, UR4, -R219.reuse ;  /* 0x000000042e297c23 */ /* 0x100ff000080108db */
[----:B------:R-:W-:Y:S01]  /*8f20*/  MUFU.EX2 R204, R64 ;  /* 0x0000004000cc7308 */ /* 0x000fe20000000800 */
[C---:B------:R-:W-:Y:S09]  /*8f30*/  HMMA.16816.F32 R8, R176.reuse, R184, R8 ;  /* 0x000000b8b008723c */ /* 0x040ff20000001808 */
[----:B------:R-:W-:Y:S01]  /*8f40*/  MUFU.EX2 R64, R58 ;  /* 0x0000003a00407308 */ /* 0x000fe20000000800 */
[----:B-1----:R-:W-:Y:S01]  /*8f50*/  FFMA.FTZ R49, R43, UR4, -R219 ;  /* 0x000000042b317c23 */ /* 0x002fe200080108db */
[----:B------:R-:W-:Y:S01]  /*8f60*/  FFMA.FTZ R43, R44, UR4, -R217 ;  /* 0x000000042c2b7c23 */ /* 0x000fe200080108d9 */
[----:B--2---:R-:W-:Y:S07]  /*8f70*/  MOV R52, R205 ;  /* 0x000000cd00347202 */ /* 0x004fee0000000f00 */
[----:B------:R-:W-:Y:S01]  /*8f80*/  MUFU.EX2 R101, R101 ;  /* 0x0000006500657308 */ /* 0x000fe20000000800 */
[-C--:B------:R-:W-:Y:S09]  /*8f90*/  HMMA.16816.F32 R12, R176, R186.reuse, R12 ;  /* 0x000000bab00c723c */ /* 0x080ff2000000180c */
[----:B------:R-:W-:Y:S01]  /*8fa0*/  MUFU.EX2 R205, R53 ;  /* 0x0000003500cd7308 */ /* 0x000fe20000000800 */
[--C-:B------:R-:W-:Y:S01]  /*8fb0*/  FFMA.FTZ R116, R116, UR4, -R216.reuse ;  /* 0x0000000474747c23 */ /* 0x100fe200080108d8 */
[--C-:B------:R-:W-:Y:S01]  /*8fc0*/  FFMA.FTZ R117, R117, UR4, -R216.reuse ;  /* 0x0000000475757c23 */ /* 0x100fe200080108d8 */
[--C-:B------:R-:W-:Y:S01]  /*8fd0*/  FFMA.FTZ R128, R128, UR4, -R216.reuse ;  /* 0x0000000480807c23 */ /* 0x100fe200080108d8 */
[----:B------:R-:W-:Y:S01]  /*8fe0*/  FFMA.FTZ R216, R129, UR4, -R216 ;  /* 0x0000000481d87c23 */ /* 0x000fe200080108d8 */
[C---:B------:R-:W-:Y:S01]  /*8ff0*/  HMMA.16816.F32 R16, R28.reuse, R186, R16 ;  /* 0x000000ba1c10723c */ /* 0x040fe20000001810 */
[----:B------:R-:W1:Y:S04]  /*9000*/  LDSM.16.MT88.4 R184, [R174+0x800] ;  /* 0x00080000aeb8783b */ /* 0x000e680000004200 */
[----:B------:R2:W-:Y:S01]  /*9010*/  MUFU.EX2 R129, R56 ;  /* 0x0000003800817308 */ /* 0x0005e20000000800 */
[--C-:B------:R-:W-:Y:S01]  /*9020*/  FFMA.FTZ R66, R66, UR4, -R218.reuse ;  /* 0x0000000442427c23 */ /* 0x100fe200080108da */
[--C-:B------:R-:W-:Y:S08]  /*9030*/  FFMA.FTZ R62, R62, UR4, -R219.reuse ;  /* 0x000000043e3e7c23 */ /* 0x100ff000080108db */
[----:B------:R-:W-:Y:S01]  /*9040*/  MUFU.EX2 R112, R112 ;  /* 0x0000007000707308 */ /* 0x000fe20000000800 */
[----:B------:R-:W-:Y:S01]  /*9050*/  FFMA.FTZ R63, R63, UR4, -R219 ;  /* 0x000000043f3f7c23 */ /* 0x000fe200080108db */
[-C--:B------:R-:W-:Y:S08]  /*9060*/  HMMA.16816.F32 R132, R28, R180.reuse, R132 ;  /* 0x000000b41c84723c */ /* 0x080ff00000001884 */
[----:B------:R-:W-:Y:S01]  /*9070*/  MUFU.EX2 R216, R216 ;  /* 0x000000d800d87308 */ /* 0x000fe20000000800 */
[--C-:B------:R-:W-:Y:S01]  /*9080*/  FFMA.FTZ R61, R61, UR4, -R217.reuse ;  /* 0x000000043d3d7c23 */ /* 0x100fe200080108d9 */
[--C-:B------:R-:W-:Y:S01]  /*9090*/  FFMA.FTZ R72, R72, UR4, -R217.reuse ;  /* 0x0000000448487c23 */ /* 0x100fe200080108d9 */
[--C-:B------:R-:W-:Y:S07]  /*90a0*/  FFMA.FTZ R104, R104, UR4, -R217.reuse ;  /* 0x0000000468687c23 */ /* 0x100fee00080108d9 */
[----:B------:R-:W-:Y:S01]  /*90b0*/  MUFU.EX2 R62, R62 ;  /* 0x0000003e003e7308 */ /* 0x000fe20000000800 */
[----:B------:R-:W-:Y:S01]  /*90c0*/  FFMA.FTZ R105, R105, UR4, -R217 ;  /* 0x0000000469697c23 */ /* 0x000fe200080108d9 */
[C---:B------:R-:W-:Y:S01]  /*90d0*/  HMMA.16816.F32 R136, R176.reuse, R180, R136 ;  /* 0x000000b4b088723c */ /* 0x040fe20000001888 */
[----:B--2---:R-:W2:Y:S07]  /*90e0*/  LDL.LU R56, [R1] ;  /* 0x0000000001387983 */ /* 0x004eae0000300800 */
[----:B------:R-:W-:Y:S01]  /*90f0*/  MUFU.EX2 R63, R63 ;  /* 0x0000003f003f7308 */ /* 0x000fe20000000800 */
[--C-:B------:R-:W-:Y:S01]  /*9100*/  FFMA.FTZ R67, R67, UR4, -R218.reuse ;  /* 0x0000000443437c23 */ /* 0x100fe200080108da */
[--C-:B------:R-:W-:Y:S08]  /*9110*/  FFMA.FTZ R70, R70, UR4, -R218.reuse ;  /* 0x0000000446467c23 */ /* 0x100ff000080108da */
        /* <DEDUP_REMOVED lines=9> */
[C---:B------:R-:W-:Y:S01]  /*91b0*/  HMMA.16816.F32 R144, R28.reuse, R182, R144 ;  /* 0x000000b61c90723c */ /* 0x040fe20000001890 */
[----:B------:R-:W3:Y:S07]  /*91c0*/  LDSM.16.MT88.4 R180, [R175+0x800] ;  /* 0x00080000afb4783b */ /* 0x000eee0000004200 */
[----:B------:R-:W-:Y:S01]  /*91d0*/  MUFU.EX2 R195, R65 ;  /* 0x0000004100c37308 */ /* 0x000fe20000000800 */
[--C-:B------:R-:W-:Y:S01]  /*91e0*/  FFMA.FTZ R98, R98, UR4, -R218.reuse ;  /* 0x0000000462627c23 */ /* 0x100fe200080108da */
[--C-:B------:R-:W-:Y:S08]  /*91f0*/  FFMA.FTZ R99, R99, UR4, -R218.reuse ;  /* 0x0000000463637c23 */ /* 0x100ff000080108da */
[----:B------:R-:W-:Y:S01]  /*9200*/  MUFU.EX2 R68, R68 ;  /* 0x0000004400447308 */ /* 0x000fe20000000800 */
[--C-:B------:R-:W-:Y:S01]  /*9210*/  FFMA.FTZ R102, R102, UR4, -R218.reuse ;  /* 0x0000000466667c23 */ /* 0x100fe200080108da */
[--C-:B------:R-:W-:Y:S01]  /*9220*/  FFMA.FTZ R103, R103, UR4, -R218.reuse ;  /* 0x0000000467677c23 */ /* 0x100fe200080108da */
[-C--:B-1----:R-:W-:Y:S07]  /*9230*/  HMMA.16816.F32 R148, R28, R184.reuse, R148 ;  /* 0x000000b81c94723c */ /* 0x082fee0000001894 */
[----:B------:R-:W-:Y:S01]  /*9240*/  MUFU.EX2 R69, R69 ;  /* 0x0000004500457308 */ /* 0x000fe20000000800 */
[--C-:B------:R-:W-:Y:S01]  /*9250*/  FFMA.FTZ R114, R114, UR4, -R218.reuse ;  /* 0x0000000472727c23 */ /* 0x100fe200080108da */
[--C-:B------:R-:W-:Y:S08]  /*9260*/  FFMA.FTZ R115, R115, UR4, -R218.reuse ;  /* 0x0000000473737c23 */ /* 0x100ff000080108da */
[----:B------:R-:W-:Y:S01]  /*9270*/  MUFU.EX2 R70, R70 ;  /* 0x0000004600467308 */ /* 0x000fe20000000800 */
[--C-:B------:R-:W-:Y:S01]  /*9280*/  FFMA.FTZ R118, R118, UR4, -R218.reuse ;  /* 0x0000000476767c23 */ /* 0x100fe200080108da */
[--C-:B------:R-:W-:Y:S01]  /*9290*/  FFMA.FTZ R119, R119, UR4, -R218.reuse ;  /* 0x0000000477777c23 */ /* 0x100fe200080108da */
[C---:B------:R-:W-:Y:S07]  /*92a0*/  HMMA.16816.F32 R152, R176.reuse, R184, R152 ;  /* 0x000000b8b098723c */ /* 0x040fee0000001898 */
[----:B------:R-:W1:Y:S01]  /*92b0*/  MUFU.EX2 R184, R36 ;  /* 0x0000002400b87308 */ /* 0x000e620000000800 */
[--C-:B------:R-:W-:Y:S09]  /*92c0*/  FFMA.FTZ R130, R130, UR4, -R218.reuse ;  /* 0x0000000482827c23 */ /* 0x100ff200080108da */
[----:B------:R-:W-:Y:S01]  /*92d0*/  MUFU.EX2 R185, R38 ;  /* 0x0000002600b97308 */ /* 0x000fe20000000800 */
[----:B------:R-:W-:Y:S01]  /*92e0*/  FFMA.FTZ R218, R131, UR4, -R218 ;  /* 0x0000000483da7c23 */ /* 0x000fe200080108da */
[----:B------:R-:W-:Y:S01]  /*92f0*/  FFMA.FTZ R59, R59, UR4, -R219 ;  /* 0x000000043b3b7c23 */ /* 0x000fe200080108db */
[-C--:B------:R-:W-:Y:S07]  /*9300*/  HMMA.16816.F32 R156, R176, R186.reuse, R156 ;  /* 0x000000bab09c723c */ /* 0x080fee000000189c */
[----:B------:R-:W-:Y:S01]  /*9310*/  MUFU.EX2 R131, R67 ;  /* 0x0000004300837308 */ /* 0x000fe20000000800 */
[--C-:B------:R-:W-:Y:S01]  /*9320*/  FFMA.FTZ R60, R60, UR4, -R217.reuse ;  /* 0x000000043c3c7c23 */ /* 0x100fe200080108d9 */
[--C-:B------:R-:W-:Y:S08]  /*9330*/  FFMA.FTZ R73, R73, UR4, -R217.reuse ;  /* 0x0000000449497c23 */ /* 0x100ff000080108d9 */
[----:B------:R-:W-:Y:S01]  /*9340*/  MUFU.EX2 R218, R218 ;  /* 0x000000da00da7308 */ /* 0x000fe20000000800 */
[--C-:B------:R-:W-:Y:S01]  /*9350*/  FFMA.FTZ R76, R76, UR4, -R217.reuse ;  /* 0x000000044c4c7c23 */ /* 0x100fe200080108d9 */
[--C-:B------:R-:W-:Y:S01]  /*9360*/  FFMA.FTZ R77, R77, UR4, -R217.reuse ;  /* 0x000000044d4d7c23 */ /* 0x100fe200080108d9 */
[C---:B------:R-:W-:Y:S07]  /*9370*/  HMMA.16816.F32 R160, R28.reuse, R186, R160 ;  /* 0x000000ba1ca0723c */ /* 0x040fee00000018a0 */
[----:B------:R4:W5:Y:S01]  /*9380*/  MUFU.EX2 R187, R39 ;  /* 0x0000002700bb7308 */ /* 0x0009620000000800 */
[--C-:B------:R-:W-:Y:S09]  /*9390*/  FFMA.FTZ R88, R88, UR4, -R217.reuse ;  /* 0x0000000458587c23 */ /* 0x100ff200080108d9 */
[----:B------:R1:W5:Y:S01]  /*93a0*/  MUFU.EX2 R186, R50 ;  /* 0x0000003200ba7308 */ /* 0x0003620000000800 */
[--C-:B------:R-:W-:Y:S01]  /*93b0*/  FFMA.FTZ R89, R89, UR4, -R217.reuse ;  /* 0x0000000459597c23 */ /* 0x100fe200080108d9 */
[--C-:B------:R-:W-:Y:S01]  /*93c0*/  FFMA.FTZ R92, R92, UR4, -R217.reuse ;  /* 0x000000045c5c7c23 */ /* 0x100fe200080108d9 */
[-C--:B---3--:R-:W-:Y:S07]  /*93d0*/  HMMA.16816.F32 R20, R28, R180.reuse, R20 ;  /* 0x000000b41c14723c */ /* 0x088fee0000001814 */
[----:B------:R-:W-:Y:S01]  /*93e0*/  MUFU.EX2 R65, R59 ;  /* 0x0000003b00417308 */ /* 0x000fe20000000800 */
[--C-:B------:R-:W-:Y:S01]  /*93f0*/  FFMA.FTZ R93, R93, UR4, -R217.reuse ;  /* 0x000000045d5d7c23 */ /* 0x100fe200080108d9 */
[--C-:B------:R-:W-:Y:S08]  /*9400*/  FFMA.FTZ R108, R108, UR4, -R217.reuse ;  /* 0x000000046c6c7c23 */ /* 0x100ff000080108d9 */
[----:B------:R-:W-:Y:S01]  /*9410*/  MUFU.EX2 R67, R60 ;  /* 0x0000003c00437308 */ /* 0x000fe20000000800 */
[----:B------:R-:W-:Y:S01]  /*9420*/  FFMA.FTZ R109, R109, UR4, -R217 ;  /* 0x000000046d6d7c23 */ /* 0x000fe200080108d9 */
[----:B----4-:R-:W3:Y:S01]  /*9430*/  LDSM.16.MT88.4 R36, [R173+0x9000] ;  /* 0x00900000ad24783b */ /* 0x010ee20000004200 */
[C---:B------:R-:W-:Y:S07]  /*9440*/  HMMA.16816.F32 R164, R176.reuse, R180, R164 ;  /* 0x000000b4b0a4723c */ /* 0x040fee00000018a4 */
[----:B------:R-:W-:Y:S01]  /*9450*/  MUFU.EX2 R181, R48 ;  /* 0x0000003000b57308 */ /* 0x000fe20000000800 */
[----:B-1----:R-:W-:Y:S01]  /*9460*/  FFMA.FTZ R50, R42, UR4, -R219 ;  /* 0x000000042a327c23 */ /* 0x002fe200080108db */
[--C-:B------:R-:W-:Y:S08]  /*9470*/  FFMA.FTZ R42, R45, UR4, -R217.reuse ;  /* 0x000000042d2a7c23 */ /* 0x100ff000080108d9 */
[----:B------:R-:W-:Y:S01]  /*9480*/  MUFU.EX2 R180, R43 ;  /* 0x0000002b00b47308 */ /* 0x000fe20000000800 */
[--C-:B------:R-:W-:Y:S01]  /*9490*/  FFMA.FTZ R120, R120, UR4, -R217.reuse ;  /* 0x0000000478787c23 */ /* 0x100fe200080108d9 */
[-C--:B------:R-:W-:Y:S08]  /*94a0*/  HMMA.16816.F32 R32, R176, R182.reuse, R32 ;  /* 0x000000b6b020723c */ /* 0x080ff00000001820 */
[----:B------:R1:W-:Y:S01]  /*94b0*/  MUFU.EX2 R179, R40 ;  /* 0x0000002800b37308 */ /* 0x0003e20000000800 */
[--C-:B------:R-:W-:Y:S01]  /*94c0*/  FFMA.FTZ R121, R121, UR4, -R217.reuse ;  /* 0x0000000479797c23 */ /* 0x100fe200080108d9 */
[--C-:B------:R-:W-:Y:S01]  /*94d0*/  FFMA.FTZ R124, R124, UR4, -R217.reuse ;  /* 0x000000047c7c7c23 */ /* 0x100fe200080108d9 */
[----:B------:R-:W-:Y:S07]  /*94e0*/  FFMA.FTZ R217, R125, UR4, -R217 ;  /* 0x000000047dd97c23 */ /* 0x000fee00080108d9 */
[----:B------:R-:W-:Y:S01]  /*94f0*/  MUFU.EX2 R176, R50 ;  /* 0x0000003200b07308 */ /* 0x000fe20000000800 */
[--C-:B------:R-:W-:Y:S01]  /*9500*/  FFMA.FTZ R74, R74, UR4, -R219.reuse ;  /* 0x000000044a4a7c23 */ /* 0x100fe200080108db */
[----:B------:R-:W-:Y:S08]  /*9510*/  HMMA.16816.F32 R24, R28, R182, R24 ;  /* 0x000000b61c18723c */ /* 0x000ff00000001818 */
[----:B------:R4:W3:Y:S01]  /*9520*/  MUFU.EX2 R177, R49 ;  /* 0x0000003100b17308 */ /* 0x0008e20000000800 */
[----:B------:R-:W-:Y:S01]  /*9530*/  MOV R183, R192 ;  /* 0x000000c000b77202 */ /* 0x000fe20000000f00 */
[--C-:B------:R-:W-:Y:S01]  /*9540*/  FFMA.FTZ R75, R75, UR4, -R219.reuse ;  /* 0x000000044b4b7c23 */ /* 0x100fe200080108db */
[----:B------:R-:W-:Y:S07]  /*9550*/  MOV R182, R208 ;  /* 0x000000d000b67202 */ /* 0x000fee0000000f00 */
[----:B------:R3:W-:Y:S01]  /*9560*/  MUFU.EX2 R178, R41 ;  /* 0x0000002900b27308 */ /* 0x0007e20000000800 */
[--C-:B-1----:R-:W-:Y:S01]  /*9570*/  FFMA.FTZ R40, R47, UR4, -R219.reuse ;  /* 0x000000042f287c23 */ /* 0x102fe200080108db */
[----:B------:R-:W-:Y:S01]  /*9580*/  MOV R192, R209 ;  /* 0x000000d100c07202 */ /* 0x000fe20000000f00 */
[----:B------:R-:W1:Y:S07]  /*9590*/  LDSM.16.MT88.4 R44, [R212+0x9000] ;  /* 0x00900000d42c783b */ /* 0x000e6e0000004200 */
[----:B------:R-:W3:Y:S01]  /*95a0*/  MUFU.EX2 R209, R42 ;  /* 0x0000002a00d17308 */ /* 0x000ee20000000800 */
[----:B------:R-:W-:Y:S01]  /*95b0*/  F2FP.F16.F32.PACK_AB R28, R201, R184 ;  /* 0x000000b8c91c723e */ /* 0x000fe200000000ff */
[--C-:B------:R-:W-:Y:S01]  /*95c0*/  FFMA.FTZ R78, R78, UR4, -R219.reuse ;  /* 0x000000044e4e7c23 */ /* 0x100fe200080108db */
[----:B-----5:R-:W-:Y:S07]  /*95d0*/  F2FP.F16.F32.PACK_AB R29, R187, R185 ;  /* 0x000000b9bb1d723e */ /* 0x020fee00000000ff */
[----:B------:R5:W5:Y:S01]  /*95e0*/  MUFU.EX2 R208, R40 ;  /* 0x0000002800d07308 */ /* 0x000b620000000800 */
[----:B------:R-:W-:Y:S01]  /*95f0*/  F2FP.F16.F32.PACK_AB R30, R229, R200 ;  /* 0x000000c8e51e723e */ /* 0x000fe200000000ff */
[--C-:B------:R-:W-:Y:S01]  /*9600*/  FFMA.FTZ R79, R79, UR4, -R219.reuse ;  /* 0x000000044f4f7c23 */ /* 0x100fe200080108db */
[----:B------:R-:W-:Y:S01]  /*9610*/  F2FP.F16.F32.PACK_AB R31, R233, R186 ;  /* 0x000000bae91f723e */ /* 0x000fe200000000ff */
[----:B----4-:R-:W-:Y:S06]  /*9620*/  LDSM.16.MT88.4 R48, [R212+0x9800] ;  /* 0x00980000d430783b */ /* 0x010fec0000004200 */
[----:B------:R-:W-:Y:S01]  /*9630*/  MUFU.EX2 R125, R61 ;  /* 0x0000003d007d7308 */ /* 0x000fe20000000800 */
[----:B---3--:R-:W-:Y:S01]  /*9640*/  F2FP.F16.F32.PACK_AB R41, R177, R176 ;  /* 0x000000b0b129723e */ /* 0x008fe200000000ff */
[--C-:B------:R-:W-:Y:S01]  /*9650*/  FFMA.FTZ R90, R90, UR4, -R219.reuse ;  /* 0x000000045a5a7c23 */ /* 0x100fe200080108db */
[--C-:B------:R-:W-:Y:S07]  /*9660*/  FFMA.FTZ R91, R91, UR4, -R219.reuse ;  /* 0x000000045b5b7c23 */ /* 0x100fee00080108db */
[----:B------:R-:W-:Y:S01]  /*9670*/  MUFU.EX2 R217, R217 ;  /* 0x000000d900d97308 */ /* 0x000fe20000000800 */
[-C--:B------:R-:W-:Y:S03]  /*9680*/  HMMA.16816.F32 R4, R28, R36.reuse, R4 ;  /* 0x000000241c04723c */ /* 0x080fe60000001804 */
[----:B------:R-:W-:Y:S06]  /*9690*/  F2FP.F16.F32.PACK_AB R42, R209, R180 ;  /* 0x000000b4d12a723e */ /* 0x000fec00000000ff */
[----:B------:R-:W-:Y:S01]  /*96a0*/  MUFU.EX2 R71, R71 ;  /* 0x0000004700477308 */ /* 0x000fe20000000800 */
[----:B-----5:R-:W-:Y:S01]  /*96b0*/  F2FP.F16.F32.PACK_AB R40, R181, R179 ;  /* 0x000000b3b528723e */ /* 0x020fe200000000ff */
[--C-:B------:R-:W-:Y:S01]  /*96c0*/  FFMA.FTZ R94, R94, UR4, -R219.reuse ;  /* 0x000000045e5e7c23 */ /* 0x100fe200080108db */
[----:B------:R-:W-:Y:S07]  /*96d0*/  F2FP.F16.F32.PACK_AB R43, R208, R178 ;  /* 0x000000b2d02b723e */ /* 0x000fee00000000ff */
        /* <DEDUP_REMOVED lines=15> */
[----:B------:R-:W-:Y:S08]  /*97d0*/  FFMA.FTZ R219, R127, UR4, -R219 ;  /* 0x000000047fdb7c23 */ /* 0x000ff000080108db */
[----:B------:R-:W-:Y:S01]  /*97e0*/  MUFU.EX2 R74, R74 ;  /* 0x0000004a004a7308 */ /* 0x000fe20000000800 */
[C---:B------:R-:W-:Y:S01]  /*97f0*/  HMMA.16816.F32 R16, R28.reuse, R38, R16 ;  /* 0x000000261c10723c */ /* 0x040fe20000001810 */
[----:B------:R-:W3:Y:S08]  /*9800*/  LDSM.16.MT88.4 R36, [R174+0x1000] ;  /* 0x00100000ae24783b */ /* 0x000ef00000004200 */
[----:B------:R-:W-:Y:S10]  /*9810*/  MUFU.EX2 R219, R219 ;  /* 0x000000db00db7308 */ /* 0x000ff40000000800 */
[----:B------:R-:W-:Y:S01]  /*9820*/  MUFU.EX2 R75, R75 ;  /* 0x0000004b004b7308 */ /* 0x000fe20000000800 */
[-C--:B-1----:R-:W-:Y:S09]  /*9830*/  HMMA.16816.F32 R132, R28, R44.reuse, R132 ;  /* 0x0000002c1c84723c */ /* 0x082ff20000001884 */
[----:B------:R-:W-:Y:S10]  /*9840*/  MUFU.EX2 R76, R76 ;  /* 0x0000004c004c7308 */ /* 0x000ff40000000800 */
        /* <DEDUP_REMOVED lines=8> */
[----:B------:R-:W1:Y:S08]  /*98d0*/  LDSM.16.MT88.4 R44, [R175+0x1000] ;  /* 0x00100000af2c783b */ /* 0x000e700000004200 */
[----:B------:R-:W-:Y:S10]  /*98e0*/  MUFU.EX2 R86, R86 ;  /* 0x0000005600567308 */ /* 0x000ff40000000800 */
[----:B------:R-:W-:Y:S01]  /*98f0*/  MUFU.EX2 R87, R87 ;  /* 0x0000005700577308 */ /* 0x000fe20000000800 */
[-C--:B---3--:R-:W-:Y:S09]  /*9900*/  HMMA.16816.F32 R148, R28, R36.reuse, R148 ;  /* 0x000000241c94723c */ /* 0x088ff20000001894 */
        /* <DEDUP_REMOVED lines=16> */
[----:B------:R-:W-:Y:S01]  /*9a10*/  MUFU.EX2 R94, R94 ;  /* 0x0000005e005e7308 */ /* 0x000fe20000000800 */
[----:B------:R-:W-:Y:S02]  /*9a20*/  MOV R45, R193 ;  /* 0x000000c1002d7202 */ /* 0x000fe40000000f00 */
[----:B------:R-:W-:Y:S07]  /*9a30*/  MOV R44, R192 ;  /* 0x000000c0002c7202 */ /* 0x000fee0000000f00 */
[----:B------:R1:W4:Y:S01]  /*9a40*/  MUFU.EX2 R193, R55 ;  /* 0x0000003700c17308 */ /* 0x0003220000000800 */
[-C--:B------:R-:W-:Y:S01]  /*9a50*/  HMMA.16816.F32 R32, R40, R46.reuse, R32 ;  /* 0x0000002e2820723c */ /* 0x080fe20000001820 */
[----:B------:R-:W5:Y:S08]  /*9a60*/  LDL.LU R41, [R1+0x8] ;  /* 0x0000080001297983 */ /* 0x000f700000300800 */
[----:B------:R-:W2:Y:S01]  /*9a70*/  MUFU.EX2 R192, R66 ;  /* 0x0000004200c07308 */ /* 0x000ea20000000800 */
[----:B------:R-:W-:Y:S01]  /*9a80*/  MOV R43, R52 ;  /* 0x00000034002b7202 */ /* 0x000fe20000000f00 */
[----:B------:R-:W5:Y:S01]  /*9a90*/  LDL.LU R42, [R1+0x4] ;  /* 0x00000400012a7983 */ /* 0x000f620000300800 */
[----:B------:R-:W-:Y:S07]  /*9aa0*/  MOV R58, R44 ;  /* 0x0000002c003a7202 */ /* 0x000fee0000000f00 */
[----:B------:R3:W3:Y:S01]  /*9ab0*/  MUFU.EX2 R66, R57 ;  /* 0x0000003900427308 */ /* 0x0006e20000000800 */
[----:B------:R-:W-:Y:S09]  /*9ac0*/  HMMA.16816.F32 R24, R28, R46, R24 ;  /* 0x0000002e1c18723c */ /* 0x000ff20000001818 */
[----:B------:R-:W5:Y:S01]  /*9ad0*/  MUFU.EX2 R95, R95 ;  /* 0x0000005f005f7308 */ /* 0x000f620000000800 */
[----:B------:R-:W-:Y:S01]  /*9ae0*/  F2FP.F16.F32.PACK_AB R28, R205, R206 ;  /* 0x000000cecd1c723e */ /* 0x000fe200000000ff */
[----:B-1----:R-:W1:Y:S01]  /*9af0*/  LDSM.16.MT88.4 R52, [R174+0x1800] ;  /* 0x00180000ae34783b */ /* 0x002e620000004200 */
[----:B----4-:R-:W-:Y:S07]  /*9b00*/  F2FP.F16.F32.PACK_AB R29, R193, R194 ;  /* 0x000000c2c11d723e */ /* 0x010fee00000000ff */
[----:B------:R-:W-:Y:S01]  /*9b10*/  MUFU.EX2 R100, R100 ;  /* 0x0000006400647308 */ /* 0x000fe20000000800 */
[----:B------:R-:W-:Y:S02]  /*9b20*/  F2FP.F16.F32.PACK_AB R30, R195, R204 ;  /* 0x000000ccc31e723e */ /* 0x000fe400000000ff */
[----:B--2---:R-:W-:Y:S07]  /*9b30*/  F2FP.F16.F32.PACK_AB R31, R131, R192 ;  /* 0x000000c0831f723e */ /* 0x004fee00000000ff */
[----:B------:R-:W-:Y:S01]  /*9b40*/  MUFU.EX2 R102, R102 ;  /* 0x0000006600667308 */ /* 0x000fe20000000800 */
[----:B------:R-:W-:Y:S02]  /*9b50*/  MOV R59, R43 ;  /* 0x0000002b003b7202 */ /* 0x000fe40000000f00 */
[----:B---3--:R-:W-:Y:S07]  /*9b60*/  MOV R57, R45 ;  /* 0x0000002d00397202 */ /* 0x008fee0000000f00 */
[----:B------:R-:W-:Y:S01]  /*9b70*/  MUFU.EX2 R103, R103 ;  /* 0x0000006700677308 */ /* 0x000fe20000000800 */
[----:B------:R-:W2:Y:S01]  /*9b80*/  LDSM.16.MT88.4 R44, [R175+0x1800] ;  /* 0x00180000af2c783b */ /* 0x000ea20000004200 */
[-C--:B------:R-:W-:Y:S08]  /*9b90*/  HMMA.16816.F32 R4, R28, R36.reuse, R4 ;  /* 0x000000241c04723c */ /* 0x080ff00000001804 */
[----:B------:R-:W-:Y:S01]  /*9ba0*/  MUFU.EX2 R113, R113 ;  /* 0x0000007100717308 */ /* 0x000fe20000000800 */
[----:B------:R-:W-:Y:S02]  /*9bb0*/  F2FP.F16.F32.PACK_AB R40, R66, R129 ;  /* 0x000000814228723e */ /* 0x000fe400000000ff */
[----:B------:R-:W-:Y:S07]  /*9bc0*/  F2FP.F16.F32.PACK_AB R43, R63, R62 ;  /* 0x0000003e3f2b723e */ /* 0x000fee00000000ff */
[----:B------:R-:W-:Y:S10]  /*9bd0*/  MUFU.EX2 R114, R114 ;  /* 0x0000007200727308 */ /* 0x000ff40000000800 */
[----:B------:R-:W-:Y:S10]  /*9be0*/  MUFU.EX2 R115, R115 ;  /* 0x0000007300737308 */ /* 0x000ff40000000800 */
[----:B------:R-:W-:Y:S10]  /*9bf0*/  MUFU.EX2 R106, R106 ;  /* 0x0000006a006a7308 */ /* 0x000ff40000000800 */
[----:B------:R-:W3:Y:S10]  /*9c00*/  MUFU.EX2 R107, R107 ;  /* 0x0000006b006b7308 */ /* 0x000ef40000000800 */
[----:B------:R-:W-:Y:S10]  /*9c10*/  MUFU.EX2 R108, R108 ;  /* 0x0000006c006c7308 */ /* 0x000ff40000000800 */
[----:B------:R-:W4:Y:S10]  /*9c20*/  MUFU.EX2 R109, R109 ;  /* 0x0000006d006d7308 */ /* 0x000f340000000800 */
[----:B------:R-:W-:Y:S10]  /*9c30*/  MUFU.EX2 R110, R110 ;  /* 0x0000006e006e7308 */ /* 0x000ff40000000800 */
[----:B------:R-:W4:Y:S10]  /*9c40*/  MUFU.EX2 R111, R111 ;  /* 0x0000006f006f7308 */ /* 0x000f340000000800 */
[----:B------:R-:W-:Y:S10]  /*9c50*/  MUFU.EX2 R60, R117 ;  /* 0x00000075003c7308 */ /* 0x000ff40000000800 */
[----:B------:R-:W4:Y:S10]  /*9c60*/  MUFU.EX2 R61, R128 ;  /* 0x00000080003d7308 */ /* 0x000f340000000800 */
[----:B------:R-:W-:Y:S10]  /*9c70*/  MUFU.EX2 R123, R123 ;  /* 0x0000007b007b7308 */ /* 0x000ff40000000800 */
[----:B------:R-:W-:Y:S01]  /*9c80*/  MUFU.EX2 R126, R126 ;  /* 0x0000007e007e7308 */ /* 0x000fe20000000800 */
[----:B------:R-:W-:Y:S02]  /*9c90*/  FFMA.FTZ R56, R2, R56, R220 ;  /* 0x0000003802387223 */ /* 0x000fe400000100dc */
[----:B------:R-:W2:Y:S07]  /*9ca0*/  LDL.LU R2, [R1+0xc] ;  /* 0x00000c0001027983 */ /* 0x000eae0000300800 */
[----:B------:R-:W4:Y:S01]  /*9cb0*/  MUFU.EX2 R122, R122 ;  /* 0x0000007a007a7308 */ /* 0x000f220000000800 */
[----:B------:R-:W-:Y:S01]  /*9cc0*/  FADD.FTZ R56, R225, R56 ;  /* 0x00000038e1387221 */ /* 0x000fe20000010000 */
[----:B-----5:R-:W-:Y:S01]  /*9cd0*/  FFMA.FTZ R168, R168, R41, R221 ;  /* 0x00000029a8a87223 */ /* 0x020fe200000100dd */
[----:B------:R-:W-:Y:S01]  /*9ce0*/  F2FP.F16.F32.PACK_AB R41, R65, R64 ;  /* 0x000000404129723e */ /* 0x000fe200000000ff */
[----:B------:R-:W-:Y:S01]  /*9cf0*/  FFMA.FTZ R3, R3, R42, R222 ;  /* 0x0000002a03037223 */ /* 0x000fe200000100de */
[----:B------:R-:W-:Y:S03]  /*9d00*/  F2FP.F16.F32.PACK_AB R42, R125, R67 ;  /* 0x000000437d2a723e */ /* 0x000fe600000000ff */
[----:B------:R-:W-:Y:S04]  /*9d10*/  FADD.FTZ R3, R226, R3 ;  /* 0x00000003e2037221 */ /* 0x000fe80000010000 */
[C---:B------:R-:W-:Y:S04]  /*9d20*/  HMMA.16816.F32 R8, R40.reuse, R36, R8 ;  /* 0x000000242808723c */ /* 0x040fe80000001808 */
[----:B------:R-:W-:Y:S02]  /*9d30*/  FADD.FTZ R3, R59, R3 ;  /* 0x000000033b037221 */ /* 0x000fe40000010000 */
[----:B------:R-:W-:Y:S02]  /*9d40*/  MUFU.EX2 R59, R119 ;  /* 0x00000077003b7308 */ /* 0x000fe40000000800 */
[-C--:B------:R-:W-:Y:S08]  /*9d50*/  HMMA.16816.F32 R12, R40, R38.reuse, R12 ;  /* 0x00000026280c723c */ /* 0x080ff0000000180c */
[C---:B------:R-:W-:Y:S01]  /*9d60*/  HMMA.16816.F32 R16, R28.reuse, R38, R16 ;  /* 0x000000261c10723c */ /* 0x040fe20000001810 */
[----:B------:R-:W5:Y:S07]  /*9d70*/  LDSM.16.MT88.4 R36, [R173+0xa000] ;  /* 0x00a00000ad24783b */ /* 0x000f6e0000004200 */
[-C--:B------:R-:W-:Y:S08]  /*9d80*/  HMMA.16816.F32 R132, R28, R48.reuse, R132 ;  /* 0x000000301c84723c */ /* 0x080ff00000001884 */
[C---:B------:R-:W-:Y:S08]  /*9d90*/  HMMA.16816.F32 R136, R40.reuse, R48, R136 ;  /* 0x000000302888723c */ /* 0x040ff00000001888 */
[-C--:B------:R-:W-:Y:S08]  /*9da0*/  HMMA.16816.F32 R140, R40, R50.reuse, R140 ;  /* 0x00000032288c723c */ /* 0x080ff0000000188c */
[C---:B------:R-:W-:Y:S01]  /*9db0*/  HMMA.16816.F32 R144, R28.reuse, R50, R144 ;  /* 0x000000321c90723c */ /* 0x040fe20000001890 */
[----:B------:R-:W3:Y:S07]  /*9dc0*/  LDSM.16.MT88.4 R48, [R212+0xa000] ;  /* 0x00a00000d430783b */ /* 0x000eee0000004200 */
[-C--:B-1----:R-:W-:Y:S08]  /*9dd0*/  HMMA.16816.F32 R148, R28, R52.reuse, R148 ;  /* 0x000000341c94723c */ /* 0x082ff00000001894 */
[C---:B------:R-:W-:Y:S04]  /*9de0*/  HMMA.16816.F32 R152, R40.reuse, R52, R152 ;  /* 0x000000342898723c */ /* 0x040fe80000001898 */
[----:B--2---:R-:W-:Y:S01]  /*9df0*/  FFMA.FTZ R0, R0, R2, R223 ;  /* 0x0000000200007223 */ /* 0x004fe200000100df */
[----:B------:R-:W-:Y:S01]  /*9e00*/  FADD.FTZ R2, R227, R168 ;  /* 0x000000a8e3027221 */ /* 0x000fe20000010000 */
[----:B------:R-:W-:Y:S02]  /*9e10*/  MOV R168, R171 ;  /* 0x000000ab00a87202 */ /* 0x000fe40000000f00 */
[-C--:B------:R-:W-:Y:S03]  /*9e20*/  HMMA.16816.F32 R156, R40, R54.reuse, R156 ;  /* 0x00000036289c723c */ /* 0x080fe6000000189c */
[----:B------:R-:W-:Y:S01]  /*9e30*/  FADD.FTZ R0, R224, R0 ;  /* 0x00000000e0007221 */ /* 0x000fe20000010000 */
[----:B------:R-:W-:Y:S03]  /*9e40*/  FADD.FTZ R2, R228, R2 ;  /* 0x00000002e4027221 */ /* 0x000fe60000010000 */
[----:B------:R-:W-:Y:S01]  /*9e50*/  FADD.FTZ R0, R235, R0 ;  /* 0x00000000eb007221 */ /* 0x000fe20000010000 */
[C---:B------:R-:W-:Y:S01]  /*9e60*/  HMMA.16816.F32 R160, R28.reuse, R54, R160 ;  /* 0x000000361ca0723c */ /* 0x040fe200000018a0 */
[----:B------:R-:W1:Y:S03]  /*9e70*/  LDSM.16.MT88.4 R52, [R174+0x2000] ;  /* 0x00200000ae34783b */ /* 0x000e660000004200 */
[----:B------:R-:W-:Y:S04]  /*9e80*/  FADD.FTZ R2, R57, R2 ;  /* 0x0000000239027221 */ /* 0x000fe80000010000 */
[-C--:B------:R-:W-:Y:S03]  /*9e90*/  HMMA.16816.F32 R20, R28, R44.reuse, R20 ;  /* 0x0000002c1c14723c */ /* 0x080fe60000001814 */
[----:B------:R-:W-:Y:S05]  /*9ea0*/  FADD.FTZ R57, R207, R2 ;  /* 0x00000002cf397221 */ /* 0x000fea0000010000 */
[C---:B------:R-:W-:Y:S08]  /*9eb0*/  HMMA.16816.F32 R164, R40.reuse, R44, R164 ;  /* 0x0000002c28a4723c */ /* 0x040ff000000018a4 */
[-C--:B------:R-:W-:Y:S03]  /*9ec0*/  HMMA.16816.F32 R32, R40, R46.reuse, R32 ;  /* 0x0000002e2820723c */ /* 0x080fe60000001820 */
[----:B------:R-:W-:Y:S02]  /*9ed0*/  F2FP.F16.F32.PACK_AB R40, R73, R72 ;  /* 0x000000484928723e */ /* 0x000fe400000000ff */
[----:B------:R-:W-:Y:S02]  /*9ee0*/  F2FP.F16.F32.PACK_AB R41, R75, R74 ;  /* 0x0000004a4b29723e */ /* 0x000fe400000000ff */
[----:B------:R-:W-:Y:S01]  /*9ef0*/  F2FP.F16.F32.PACK_AB R42, R77, R76 ;  /* 0x0000004c4d2a723e */ /* 0x000fe200000000ff */
[----:B------:R-:W-:Y:S01]  /*9f00*/  HMMA.16816.F32 R24, R28, R46, R24 ;  /* 0x0000002e1c18723c */ /* 0x000fe20000001818 */
[----:B------:R-:W2:Y:S03]  /*9f10*/  LDSM.16.MT88.4 R44, [R175+0x2000] ;  /* 0x00200000af2c783b */ /* 0x000ea60000004200 */
[----:B------:R-:W-:Y:S02]  /*9f20*/  F2FP.F16.F32.PACK_AB R28, R69, R68 ;  /* 0x00000044451c723e */ /* 0x000fe400000000ff */
[----:B------:R-:W-:Y:S02]  /*9f30*/  F2FP.F16.F32.PACK_AB R29, R71, R70 ;  /* 0x00000046471d723e */ /* 0x000fe400000000ff */
[----:B------:R-:W-:Y:S02]  /*9f40*/  F2FP.F16.F32.PACK_AB R30, R81, R80 ;  /* 0x00000050511e723e */ /* 0x000fe400000000ff */
[----:B------:R-:W-:Y:S02]  /*9f50*/  F2FP.F16.F32.PACK_AB R31, R83, R82 ;  /* 0x00000052531f723e */ /* 0x000fe400000000ff */
[----:B------:R-:W-:Y:S05]  /*9f60*/  F2FP.F16.F32.PACK_AB R43, R79, R78 ;  /* 0x0000004e4f2b723e */ /* 0x000fea00000000ff */
[-C--:B-----5:R-:W-:Y:S08]  /*9f70*/  HMMA.16816.F32 R4, R28, R36.reuse, R4 ;  /* 0x000000241c04723c */ /* 0x0a0ff00000001804 */
[C---:B------:R-:W-:Y:S08]  /*9f80*/  HMMA.16816.F32 R8, R40.reuse, R36, R8 ;  /* 0x000000242808723c */ /* 0x040ff00000001808 */
[-C--:B------:R-:W-:Y:S08]  /*9f90*/  HMMA.16816.F32 R12, R40, R38.reuse, R12 ;  /* 0x00000026280c723c */ /* 0x080ff0000000180c */
[C---:B------:R-:W-:Y:S01]  /*9fa0*/  HMMA.16816.F32 R16, R28.reuse, R38, R16 ;  /* 0x000000261c10723c */ /* 0x040fe20000001810 */
[----:B------:R-:W5:Y:S07]  /*9fb0*/  LDSM.16.MT88.4 R36, [R173+0xa800] ;  /* 0x00a80000ad24783b */ /* 0x000f6e0000004200 */
[-C--:B---3--:R-:W-:Y:S08]  /*9fc0*/  HMMA.16816.F32 R132, R28, R48.reuse, R132 ;  /* 0x000000301c84723c */ /* 0x088ff00000001884 */
[C---:B------:R-:W-:Y:S08]  /*9fd0*/  HMMA.16816.F32 R136, R40.reuse, R48, R136 ;  /* 0x000000302888723c */ /* 0x040ff00000001888 */
[-C--:B------:R-:W-:Y:S08]  /*9fe0*/  HMMA.16816.F32 R140, R40, R50.reuse, R140 ;  /* 0x00000032288c723c */ /* 0x080ff0000000188c */
[C---:B------:R-:W-:Y:S01]  /*9ff0*/  HMMA.16816.F32 R144, R28.reuse, R50, R144 ;  /* 0x000000321c90723c */ /* 0x040fe20000001890 */
[----:B------:R-:W3:Y:S07]  /*a000*/  LDSM.16.MT88.4 R48, [R212+0xa800] ;  /* 0x00a80000d430783b */ /* 0x000eee0000004200 */
[-C--:B-1----:R-:W-:Y:S08]  /*a010*/  HMMA.16816.F32 R148, R28, R52.reuse, R148 ;  /* 0x000000341c94723c */ /* 0x082ff00000001894 */
[C---:B------:R-:W-:Y:S08]  /*a020*/  HMMA.16816.F32 R152, R40.reuse, R52, R152 ;  /* 0x000000342898723c */ /* 0x040ff00000001898 */
[-C--:B------:R-:W-:Y:S08]  /*a030*/  HMMA.16816.F32 R156, R40, R54.reuse, R156 ;  /* 0x00000036289c723c */ /* 0x080ff0000000189c */
[C---:B------:R-:W-:Y:S01]  /*a040*/  HMMA.16816.F32 R160, R28.reuse, R54, R160 ;  /* 0x000000361ca0723c */ /* 0x040fe200000018a0 */
[----:B------:R-:W1:Y:S07]  /*a050*/  LDSM.16.MT88.4 R52, [R174+0x2800] ;  /* 0x00280000ae34783b */ /* 0x000e6e0000004200 */
[-C--:B--2---:R-:W-:Y:S08]  /*a060*/  HMMA.16816.F32 R20, R28, R44.reuse, R20 ;  /* 0x0000002c1c14723c */ /* 0x084ff00000001814 */
[C---:B------:R-:W-:Y:S08]  /*a070*/  HMMA.16816.F32 R164, R40.reuse, R44, R164 ;  /* 0x0000002c28a4723c */ /* 0x040ff000000018a4 */
[-C--:B------:R-:W-:Y:S03]  /*a080*/  HMMA.16816.F32 R32, R40, R46.reuse, R32 ;  /* 0x0000002e2820723c */ /* 0x080fe60000001820 */
[----:B------:R-:W-:Y:S01]  /*a090*/  FADD.FTZ R40, R58, R56 ;  /* 0x000000383a287221 */ /* 0x000fe20000010000 */
[----:B------:R-:W-:Y:S01]  /*a0a0*/  FADD.FTZ R56, R190, R0 ;  /* 0x00000000be387221 */ /* 0x000fe20000010000 */
[----:B------:R-:W-:Y:S01]  /*a0b0*/  FADD.FTZ R58, R182, R3 ;  /* 0x00000003b63a7221 */ /* 0x000fe20000010000 */
[----:B------:R-:W-:Y:S01]  /*a0c0*/  F2FP.F16.F32.PACK_AB R41, R91, R90 ;  /* 0x0000005a5b29723e */ /* 0x000fe200000000ff */
[----:B------:R-:W-:Y:S01]  /*a0d0*/  FADD.FTZ R3, R183, R40 ;  /* 0x00000028b7037221 */ /* 0x000fe20000010000 */
[----:B------:R-:W-:Y:S01]  /*a0e0*/  HMMA.16816.F32 R24, R28, R46, R24 ;  /* 0x0000002e1c18723c */ /* 0x000fe20000001818 */
[----:B------:R-:W2:Y:S03]  /*a0f0*/  LDSM.16.MT88.4 R44, [R175+0x2800] ;  /* 0x00280000af2c783b */ /* 0x000ea60000004200 */
[----:B------:R-:W-:Y:S01]  /*a100*/  F2FP.F16.F32.PACK_AB R28, R85, R84 ;  /* 0x00000054551c723e */ /* 0x000fe200000000ff */
[----:B------:R-:W-:Y:S01]  /*a110*/  FADD.FTZ R2, R189, R56 ;  /* 0x00000038bd027221 */ /* 0x000fe20000010000 */
[----:B------:R-:W-:Y:S01]  /*a120*/  F2FP.F16.F32.PACK_AB R29, R87, R86 ;  /* 0x00000056571d723e */ /* 0x000fe200000000ff */
[----:B------:R-:W-:Y:S01]  /*a130*/  FADD.FTZ R3, R196, R3 ;  /* 0x00000003c4037221 */ /* 0x000fe20000010000 */
[----:B------:R-:W-:Y:S01]  /*a140*/  F2FP.F16.F32.PACK_AB R30, R97, R96 ;  /* 0x00000060611e723e */ /* 0x000fe200000000ff */
[----:B------:R-:W-:Y:S01]  /*a150*/  FADD.FTZ R0, R211, R58 ;  /* 0x0000003ad3007221 */ /* 0x000fe20000010000 */
[----:B------:R-:W-:Y:S02]  /*a160*/  F2FP.F16.F32.PACK_AB R31, R99, R98 ;  /* 0x00000062631f723e */ /* 0x000fe400000000ff */
[----:B------:R-:W-:Y:S01]  /*a170*/  MOV R183, R191 ;  /* 0x000000bf00b77202 */ /* 0x000fe20000000f00 */
[----:B------:R-:W-:Y:S01]  /*a180*/  FADD.FTZ R0, R231, R0 ;  /* 0x00000000e7007221 */ /* 0x000fe20000010000 */
[----:B------:R-:W-:Y:S02]  /*a190*/  F2FP.F16.F32.PACK_AB R40, R89, R88 ;  /* 0x000000585928723e */ /* 0x000fe400000000ff */
[----:B------:R-:W-:Y:S01]  /*a1a0*/  F2FP.F16.F32.PACK_AB R42, R93, R92 ;  /* 0x0000005c5d2a723e */ /* 0x000fe200000000ff */
[-C--:B-----5:R-:W-:Y:S03]  /*a1b0*/  HMMA.16816.F32 R4, R28, R36.reuse, R4 ;  /* 0x000000241c04723c */ /* 0x0a0fe60000001804 */
[----:B------:R-:W-:Y:S01]  /*a1c0*/  F2FP.F16.F32.PACK_AB R43, R95, R94 ;  /* 0x0000005e5f2b723e */ /* 0x000fe200000000ff */
[----:B------:R-:W-:Y:S06]  /*a1d0*/  FADD.FTZ R58, R210, R0 ;  /* 0x00000000d23a7221 */ /* 0x000fec0000010000 */
        /* <DEDUP_REMOVED lines=15> */
[C---:B------:R-:W-:Y:S04]  /*a2d0*/  HMMA.16816.F32 R164, R40.reuse, R44, R164 ;  /* 0x0000002c28a4723c */ /* 0x040fe800000018a4 */
[----:B------:R-:W-:Y:S04]  /*a2e0*/  FADD.FTZ R44, R232, R57 ;  /* 0x00000039e82c7221 */ /* 0x000fe80000010000 */
[-C--:B------:R-:W-:Y:S03]  /*a2f0*/  HMMA.16816.F32 R32, R40, R46.reuse, R32 ;  /* 0x0000002e2820723c */ /* 0x080fe60000001820 */
[----:B------:R-:W-:Y:S01]  /*a300*/  FADD.FTZ R40, R198, R3 ;  /* 0x00000003c6287221 */ /* 0x000fe20000010000 */
[----:B------:R-:W-:Y:S01]  /*a310*/  FADD.FTZ R3, R188, R2 ;  /* 0x00000002bc037221 */ /* 0x000fe20000010000 */
[----:B------:R-:W-:Y:S01]  /*a320*/  FADD.FTZ R2, R230, R44 ;  /* 0x0000002ce6027221 */ /* 0x000fe20000010000 */
[----:B------:R2:W-:Y:S01]  /*a330*/  LDSM.16.MT88.4 R188, [R173+0xb800] ;  /* 0x00b80000adbc783b */ /* 0x0005e20000004200 */
[----:B------:R-:W-:Y:S01]  /*a340*/  F2FP.F16.F32.PACK_AB R41, R107, R106 ;  /* 0x0000006a6b29723e */ /* 0x000fe200000000ff */
[----:B------:R-:W-:Y:S04]  /*a350*/  HMMA.16816.F32 R24, R28, R46, R24 ;  /* 0x0000002e1c18723c */ /* 0x000fe80000001818 */
[----:B------:R-:W-:Y:S01]  /*a360*/  F2FP.F16.F32.PACK_AB R28, R101, R100 ;  /* 0x00000064651c723e */ /* 0x000fe200000000ff */
[----:B------:R-:W-:Y:S01]  /*a370*/  FADD.FTZ R56, R199, R40 ;  /* 0x00000028c7387221 */ /* 0x000fe20000010000 */
[----:B------:R-:W-:Y:S01]  /*a380*/  F2FP.F16.F32.PACK_AB R29, R103, R102 ;  /* 0x00000066671d723e */ /* 0x000fe200000000ff */
[----:B------:R-:W1:Y:S01]  /*a390*/  LDSM.16.MT88.4 R44, [R175+0x3000] ;  /* 0x00300000af2c783b */ /* 0x000e620000004200 */
[----:B------:R-:W-:Y:S01]  /*a3a0*/  F2FP.F16.F32.PACK_AB R30, R113, R112 ;  /* 0x00000070711e723e */ /* 0x000fe200000000ff */
[----:B------:R-:W-:Y:S01]  /*a3b0*/  FADD.FTZ R0, R197, R3 ;  /* 0x00000003c5007221 */ /* 0x000fe20000010000 */
[----:B------:R-:W-:Y:S01]  /*a3c0*/  F2FP.F16.F32.PACK_AB R31, R115, R114 ;  /* 0x00000072731f723e */ /* 0x000fe200000000ff */
[----:B------:R-:W-:Y:S01]  /*a3d0*/  FADD.FTZ R3, R183, R58 ;  /* 0x0000003ab7037221 */ /* 0x000fe20000010000 */
[----:B------:R-:W-:Y:S01]  /*a3e0*/  F2FP.F16.F32.PACK_AB R40, R105, R104 ;  /* 0x000000686928723e */ /* 0x000fe200000000ff */
[----:B------:R-:W-:Y:S01]  /*a3f0*/  FADD.FTZ R0, R202, R0 ;  /* 0x00000000ca007221 */ /* 0x000fe20000010000 */
[----:B----4-:R-:W-:Y:S01]  /*a400*/  F2FP.F16.F32.PACK_AB R42, R109, R108 ;  /* 0x0000006c6d2a723e */ /* 0x010fe200000000ff */
[----:B------:R-:W-:Y:S01]  /*a410*/  FADD.FTZ R57, R234, R2 ;  /* 0x00000002ea397221 */ /* 0x000fe20000010000 */
[----:B------:R-:W-:Y:S01]  /*a420*/  F2FP.F16.F32.PACK_AB R43, R111, R110 ;  /* 0x0000006e6f2b723e */ /* 0x000fe200000000ff */
[-C--:B-----5:R-:W-:Y:S03]  /*a430*/  HMMA.16816.F32 R4, R28, R36.reuse, R4 ;  /* 0x000000241c04723c */ /* 0x0a0fe60000001804 */
[----:B------:R-:W-:Y:S01]  /*a440*/  F2FP.F16.F32.PACK_AB R202, R216, R61 ;  /* 0x0000003dd8ca723e */ /* 0x000fe200000000ff */
[----:B------:R-:W-:Y:S01]  /*a450*/  FADD.FTZ R2, R203, R56 ;  /* 0x00000038cb027221 */ /* 0x000fe20000010000 */
[----:B------:R-:W-:Y:S02]  /*a460*/  F2FP.F16.F32.PACK_AB R197, R123, R122 ;  /* 0x0000007a7bc5723e */ /* 0x000fe400000000ff */
[----:B------:R-:W-:Y:S01]  /*a470*/  F2FP.F16.F32.PACK_AB R199, R219, R126 ;  /* 0x0000007edbc7723e */ /* 0x000fe200000000ff */
[C---:B------:R-:W-:Y:S04]  /*a480*/  HMMA.16816.F32 R8, R40.reuse, R36, R8 ;  /* 0x000000242808723c */ /* 0x040fe80000001808 */
[----:B--2---:R-:W-:Y:S04]  /*a490*/  MOV R173, R170 ;  /* 0x000000aa00ad7202 */ /* 0x004fe80000000f00 */
[-C--:B------:R-:W-:Y:S08]  /*a4a0*/  HMMA.16816.F32 R12, R40, R38.reuse, R12 ;  /* 0x00000026280c723c */ /* 0x080ff0000000180c */
[C---:B------:R-:W-:Y:S01]  /*a4b0*/  HMMA.16816.F32 R16, R28.reuse, R38, R16 ;  /* 0x000000261c10723c */ /* 0x040fe20000001810 */
[----:B------:R-:W2:Y:S07]  /*a4c0*/  LDSM.16.MT88.4 R36, [R212+0xb800] ;  /* 0x00b80000d424783b */ /* 0x000eae0000004200 */
[-C--:B---3--:R-:W-:Y:S08]  /*a4d0*/  HMMA.16816.F32 R132, R28, R48.reuse, R132 ;  /* 0x000000301c84723c */ /* 0x088ff00000001884 */
[C---:B------:R-:W-:Y:S01]  /*a4e0*/  HMMA.16816.F32 R136, R40.reuse, R48, R136 ;  /* 0x000000302888723c */ /* 0x040fe20000001888 */
[----:B------:R-:W3:Y:S03]  /*a4f0*/  MUFU.EX2 R49, R124 ;  /* 0x0000007c00317308 */ /* 0x000ee60000000800 */
[----:B------:R-:W-:Y:S04]  /*a500*/  FADD.FTZ R48, R184, R57 ;  /* 0x00000039b8307221 */ /* 0x000fe80000010000 */
[-C--:B------:R-:W-:Y:S03]  /*a510*/  HMMA.16816.F32 R140, R40, R50.reuse, R140 ;  /* 0x00000032288c723c */ /* 0x080fe6000000188c */
[----:B---3--:R-:W-:Y:S05]  /*a520*/  F2FP.F16.F32.PACK_AB R198, R217, R49 ;  /* 0x00000031d9c6723e */ /* 0x008fea00000000ff */
[C---:B------:R-:W-:Y:S01]  /*a530*/  HMMA.16816.F32 R144, R28.reuse, R50, R144 ;  /* 0x000000321c90723c */ /* 0x040fe20000001890 */
[----:B------:R-:W-:Y:S10]  /*a540*/  MUFU.EX2 R51, R118 ;  /* 0x0000007600337308 */ /* 0x000ff40000000800 */
[----:B------:R-:W-:Y:S01]  /*a550*/  MUFU.EX2 R50, R120 ;  /* 0x0000007800327308 */ /* 0x000fe20000000800 */
[-C--:B-1----:R-:W-:Y:S08]  /*a560*/  HMMA.16816.F32 R148, R28, R52.reuse, R148 ;  /* 0x000000341c94723c */ /* 0x082ff00000001894 */
[C---:B------:R-:W-:Y:S01]  /*a570*/  HMMA.16816.F32 R152, R40.reuse, R52, R152 ;  /* 0x000000342898723c */ /* 0x040fe20000001898 */
[----:B------:R-:W-:Y:S10]  /*a580*/  MUFU.EX2 R53, R116 ;  /* 0x0000007400357308 */ /* 0x000ff40000000800 */
[----:B------:R-:W1:Y:S01]  /*a590*/  MUFU.EX2 R52, R121 ;  /* 0x0000007900347308 */ /* 0x000e620000000800 */
[-C--:B------:R-:W-:Y:S08]  /*a5a0*/  HMMA.16816.F32 R156, R40, R54.reuse, R156 ;  /* 0x00000036289c723c */ /* 0x080ff0000000189c */
[C---:B------:R-:W-:Y:S01]  /*a5b0*/  HMMA.16816.F32 R160, R28.reuse, R54, R160 ;  /* 0x000000361ca0723c */ /* 0x040fe200000018a0 */
[----:B------:R-:W3:Y:S03]  /*a5c0*/  MUFU.EX2 R54, R130 ;  /* 0x0000008200367308 */ /* 0x000ee60000000800 */
[----:B-1----:R-:W-:Y:S04]  /*a5d0*/  F2FP.F16.F32.PACK_AB R196, R52, R50 ;  /* 0x0000003234c4723e */ /* 0x002fe800000000ff */
[-C--:B------:R-:W-:Y:S03]  /*a5e0*/  HMMA.16816.F32 R20, R28, R44.reuse, R20 ;  /* 0x0000002c1c14723c */ /* 0x080fe60000001814 */
[----:B---3--:R-:W-:Y:S05]  /*a5f0*/  F2FP.F16.F32.PACK_AB R203, R218, R54 ;  /* 0x00000036dacb723e */ /* 0x008fea00000000ff */
[C---:B------:R-:W-:Y:S04]  /*a600*/  HMMA.16816.F32 R164, R40.reuse, R44, R164 ;  /* 0x0000002c28a4723c */ /* 0x040fe800000018a4 */
[----:B------:R-:W-:Y:S01]  /*a610*/  FADD.FTZ R44, R185, R3 ;  /* 0x00000003b92c7221 */ /* 0x000fe20000010000 */
[----:B------:R-:W-:Y:S01]  /*a620*/  FADD.FTZ R3, R179, R2 ;  /* 0x00000002b3037221 */ /* 0x000fe20000010000 */
[----:B------:R-:W-:Y:S01]  /*a630*/  FADD.FTZ R45, R201, R48 ;  /* 0x00000030c92d7221 */ /* 0x000fe20000010000 */
[----:B------:R-:W-:Y:S01]  /*a640*/  F2FP.F16.F32.PACK_AB R201, R59, R51 ;  /* 0x000000333bc9723e */ /* 0x000fe200000000ff */
[-C--:B------:R-:W-:Y:S03]  /*a650*/  HMMA.16816.F32 R32, R40, R46.reuse, R32 ;  /* 0x0000002e2820723c */ /* 0x080fe60000001820 */
        /* <DEDUP_REMOVED lines=8> */
[----:B------:R-:W-:Y:S02]  /*a6e0*/  FADD.FTZ R29, R229, R3 ;  /* 0x00000003e51d7221 */ /* 0x000fe40000010000 */
[-C--:B------:R-:W-:Y:S01]  /*a6f0*/  HMMA.16816.F32 R180, R200, R188.reuse, R4 ;  /* 0x000000bcc8b4723c */ /* 0x080fe20000001804 */
[----:B------:R1:W3:Y:S04]  /*a700*/  LDSM.16.MT88.4 R4, [R174+0x3800] ;  /* 0x00380000ae04783b */ /* 0x0002e80000004200 */
[----:B------:R-:W-:Y:S01]  /*a710*/  FADD.FTZ R28, R178, R2 ;  /* 0x00000002b21c7221 */ /* 0x000fe20000010000 */
[----:B------:R-:W-:Y:S01]  /*a720*/  FADD.FTZ R41, R186, R0 ;  /* 0x00000000ba297221 */ /* 0x000fe20000010000 */
[----:B------:R-:W-:Y:S01]  /*a730*/  FADD.FTZ R2, R209, R40 ;  /* 0x00000028d1027221 */ /* 0x000fe20000010000 */
[C---:B------:R-:W-:Y:S04]  /*a740*/  HMMA.16816.F32 R176, R196.reuse, R188, R8 ;  /* 0x000000bcc4b0723c */ /* 0x040fe80000001808 */
[----:B------:R-:W-:Y:S01]  /*a750*/  FADD.FTZ R11, R206, R29 ;  /* 0x0000001dce0b7221 */ /* 0x000fe20000010000 */
[----:B------:R-:W-:Y:S01]  /*a760*/  FADD.FTZ R2, R129, R2 ;  /* 0x0000000281027221 */ /* 0x000fe20000010000 */
[----:B------:R-:W-:Y:S01]  /*a770*/  FADD.FTZ R3, R233, R41 ;  /* 0x00000029e9037221 */ /* 0x000fe20000010000 */
[----:B------:R-:W-:Y:S01]  /*a780*/  IADD3 R0, PT, PT, R250, 0x1, RZ ;  /* 0x00000001fa007810 */ /* 0x000fe20007ffe0ff */
[-C--:B------:R-:W-:Y:S03]  /*a790*/  HMMA.16816.F32 R184, R196, R190.reuse, R12 ;  /* 0x000000bec4b8723c */ /* 0x080fe6000000180c */
[----:B------:R-:W-:Y:S01]  /*a7a0*/  FADD.FTZ R11, R205, R11 ;  /* 0x0000000bcd0b7221 */ /* 0x000fe20000010000 */
[----:B------:R-:W-:Y:S01]  /*a7b0*/  FADD.FTZ R3, R194, R3 ;  /* 0x00000003c2037221 */ /* 0x000fe20000010000 */
[----:B------:R-:W-:Y:S01]  /*a7c0*/  FADD.FTZ R9, R66, R2 ;  /* 0x0000000242097221 */ /* 0x000fe20000010000 */
[----:B------:R-:W-:Y:S01]  /*a7d0*/  ISETP.GT.AND P1, PT, R0, RZ, PT ;  /* 0x000000ff0000720c */ /* 0x000fe20003f24270 */
[----:B------:R-:W-:Y:S01]  /*a7e0*/  FADD.FTZ R0, R208, R28 ;  /* 0x0000001cd0007221 */ /* 0x000fe20000010000 */
[C---:B------:R-:W-:Y:S04]  /*a7f0*/  HMMA.16816.F32 R188, R200.reuse, R190, R16 ;  /* 0x000000bec8bc723c */ /* 0x040fe80000001810 */
[----:B------:R-:W-:Y:S01]  /*a800*/  FADD.FTZ R10, R193, R3 ;  /* 0x00000003c10a7221 */ /* 0x000fe20000010000 */
[----:B------:R-:W-:Y:S01]  /*a810*/  FADD.FTZ R3, R204, R11 ;  /* 0x0000000bcc037221 */ /* 0x000fe20000010000 */
[----:B------:R-:W-:Y:S01]  /*a820*/  FADD.FTZ R0, R64, R0 ;  /* 0x0000000040007221 */ /* 0x000fe20000010000 */
[----:B-1----:R-:W-:Y:S01]  /*a830*/  MOV R174, R169 ;  /* 0x000000a900ae7202 */ /* 0x002fe20000000f00 */
        /* <DEDUP_REMOVED lines=15> */
[----:B------:R-:W1:Y:S01]  /*a930*/  LDSM.16.MT88.4 R8, [R175+0x3800] ;  /* 0x00380000af08783b */ /* 0x000e620000004200 */
[----:B------:R-:W-:Y:S01]  /*a940*/  FADD.FTZ R0, R74, R0 ;  /* 0x000000004a007221 */ /* 0x000fe20000010000 */
[C---:B------:R-:W-:Y:S04]  /*a950*/  HMMA.16816.F32 R144, R200.reuse, R38, R144 ;  /* 0x00000026c890723c */ /* 0x040fe80000001890 */
[----:B------:R-:W-:Y:S01]  /*a960*/  FADD.FTZ R13, R71, R2 ;  /* 0x00000002470d7221 */ /* 0x000fe20000010000 */
[----:B------:R-:W-:Y:S01]  /*a970*/  FADD.FTZ R2, R73, R12 ;  /* 0x0000000c49027221 */ /* 0x000fe20000010000 */
[----:B------:R-:W-:Y:S01]  /*a980*/  FADD.FTZ R0, R75, R0 ;  /* 0x000000004b007221 */ /* 0x000fe20000010000 */
[----:B------:R-:W-:Y:S01]  /*a990*/  FADD.FTZ R3, R80, R3 ;  /* 0x0000000350037221 */ /* 0x000fe20000010000 */
[-C--:B---3--:R-:W-:Y:S03]  /*a9a0*/  HMMA.16816.F32 R148, R200, R4.reuse, R148 ;  /* 0x00000004c894723c */ /* 0x088fe60000001894 */
        /* <DEDUP_REMOVED lines=47> */
[----:B------:R-:W-:Y:S04]  /*aca0*/  HMMA.16816.F32 R200, R200, R10, R24 ;  /* 0x0000000ac8c8723c */ /* 0x000fe80000001818 */
        /* <DEDUP_REMOVED lines=10> */
[----:B-1----:R-:W-:Y:S02]  /*ad50*/  LEA R252, P0, -R2, R252, 0x8 ;  /* 0x000000fc02fc7211 */ /* 0x002fe400078041ff */
[----:B------:R-:W-:Y:S01]  /*ad60*/  FADD.FTZ R4, R126, R0 ;  /* 0x000000007e047221 */ /* 0x000fe20000010000 */
[----:B------:R-:W-:Y:S01]  /*ad70*/  FADD.FTZ R0, R216, R5 ;  /* 0x00000005d8007221 */ /* 0x000fe20000010000 */
[----:B------:R-:W-:Y:S04]  /*ad80*/  FADD.FTZ R5, R218, R6 ;  /* 0x00000006da057221 */ /* 0x000fe80000010000 */
[----:B------:R1:W-:Y:S04]  /*ad90*/  STL [R1+0x8], R0 ;  /* 0x0000080001007387 */ /* 0x0003e80000100800 */
[----:B------:R2:W-:Y:S01]  /*ada0*/  STL [R1+0x4], R5 ;  /* 0x0000040501007387 */ /* 0x0005e20000100800 */
[----:B-1----:R-:W-:Y:S01]  /*adb0*/  SHF.L.U64.HI R0, R2, 0x8, R3 ;  /* 0x0000000802007819 */ /* 0x002fe20000010203 */
[----:B------:R-:W-:Y:S01]  /*adc0*/  FADD.FTZ R3, R219, R4 ;  /* 0x00000004db037221 */ /* 0x000fe20000010000 */
[----:B------:R-:W-:Y:S01]  /*add0*/  IADD3 R2, PT, PT, R250, -0x1, RZ ;  /* 0xfffffffffa027810 */ /* 0x000fe20007ffe0ff */
[----:B--2---:R-:W-:Y:S01]  /*ade0*/  FADD.FTZ R5, R217, R7 ;  /* 0x00000007d9057221 */ /* 0x004fe20000010000 */
[----:B------:R-:W-:Y:S02]  /*adf0*/  IADD3.X R251, PT, PT, R251, ~R0, RZ, P0, !PT ;  /* 0x80000000fbfb7210 */ /* 0x000fe400007fe4ff */
[----:B------:R-:W-:Y:S02]  /*ae00*/  MOV R250, R2 ;  /* 0x0000000200fa7202 */ /* 0x000fe40000000f00 */
[----:B------:R-:W-:Y:S04]  /*ae10*/  STL [R1], R5 ;  /* 0x0000000501007387 */ /* 0x000fe80000100800 */
[----:B------:R1:W-:Y:S02]  /*ae20*/  STL [R1+0xc], R3 ;  /* 0x00000c0301007387 */ /* 0x0003e40000100800 */
[----:B-1----:R-:W-:Y:S01]  /*ae30*/  MOV R3, R172 ;  /* 0x000000ac00037202 */ /* 0x002fe20000000f00 */
[----:B------:R-:W-:Y:S06]  /*ae40*/  @P1 BRA `(.L_x_122) ;  /* 0xffffffbc00c01947 */ /* 0x000fec000383ffff */
.L_x_121:
[----:B------:R-:W2:Y:S01]  /*ae50*/  LDL.LU R4, [R1+0x8] ;  /* 0x0000080001047983 */ /* 0x000ea20000300800 */
[----:B------:R-:W1:Y:S03]  /*ae60*/  LDCU.U8 UR4, c[0x0][0x549] ;  /* 0x0000a920ff0477ac */ /* 0x000e660008000000 */
[----:B------:R-:W3:Y:S01]  /*ae70*/  LDL.LU R5, [R1+0x4] ;  /* 0x0000040001057983 */ /* 0x000ee20000300800 */
[----:B------:R-:W-:Y:S01]  /*ae80*/  MOV R35, 0x10 ;  /* 0x0000001000237802 */ /* 0x000fe20000000f00 */
[----:B------:R-:W4:Y:S01]  /*ae90*/  S2UR UR6, SR_CTAID.X ;  /* 0x00000000000679c3 */ /* 0x000f220000002500 */
[----:B------:R-:W2:Y:S01]  /*aea0*/  LDCU UR7, c[0x0][0x434] ;  /* 0x00008680ff0777ac */ /* 0x000ea20008000800 */
[----:B------:R-:W4:Y:S01]  /*aeb0*/  LDL.LU R8, [R1] ;  /* 0x0000000001087983 */ /* 0x000f220000300800 */
[----:B------:R-:W2:Y:S03]  /*aec0*/  LDCU.U8 UR11, c[0x0][0x548] ;  /* 0x0000a900ff0b77ac */ /* 0x000ea60008000000 */
[----:B------:R-:W4:Y:S04]  /*aed0*/  LDL.LU R7, [R1+0xc] ;  /* 0x00000c0001077983 */ /* 0x000f280000300800 */
[----:B------:R-:W4:Y:S01]  /*aee0*/  LDL.LU R6, [R1+0x20] ;  /* 0x0000200001067983 */ /* 0x000f220000300800 */
[----:B------:R-:W-:Y:S01]  /*aef0*/  SEL R35, R35, 0xfffffff0, !P5 ;  /* 0xfffffff023237807 */ /* 0x000fe20006800000 */
[----:B-1----:R-:W-:-:S11]  /*af00*/  UISETP.NE.AND UP1, UPT, UR4, URZ, UPT ;  /* 0x000000ff0400728c */ /* 0x002fd6000bf25270 */
[----:B------:R-:W1:Y:S01]  /*af10*/  @UP1 LDCU.64 UR8, c[0x0][0x430] ;  /* 0x00008600ff0817ac */ /* 0x000e620008000a00 */
[----:B------:R-:W2:Y:S01]  /*af20*/  @UP1 LDCU UR10, c[0x0][0x430] ;  /* 0x00008600ff0a17ac */ /* 0x000ea20008000800 */
[----:B------:R-:W-:Y:S01]  /*af30*/  @UP1 UMOV UR4, 0x1 ;  /* 0x0000000100041882 */ /* 0x000fe20000000000 */
[----:B-1----:R-:W-:Y:S01]  /*af40*/  @UP1 UIMAD UR15, UR9, UR8, URZ ;  /* 0x00000008090f12a4 */ /* 0x002fe2000f8e02ff */
[----:B------:R-:W1:Y:S08]  /*af50*/  S2UR UR9, SR_CTAID.Y ;  /* 0x00000000000979c3 */ /* 0x000e700000002600 */
[----:B------:R-:W1:Y:S01]  /*af60*/  S2UR UR8, SR_CTAID.Z ;  /* 0x00000000000879c3 */ /* 0x000e620000002700 */
[----:B--2---:R-:W2:Y:S04]  /*af70*/  SHFL.BFLY PT, R2, R4, 0x2, 0x1f ;  /* 0x0c401f0004027f89 */ /* 0x004ea800000e0000 */
[----:B---3-5:R-:W3:Y:S04]  /*af80*/  SHFL.BFLY PT, R0, R5, 0x2, 0x1f ;  /* 0x0c401f0005007f89 */ /* 0x028ee800000e0000 */
[----:B----4-:R-:W4:Y:S01]  /*af90*/  SHFL.BFLY PT, R3, R8, 0x2, 0x1f ;  /* 0x0c401f0008037f89 */ /* 0x010f2200000e0000 */
[----:B------:R-:W-:-:S02]  /*afa0*/  MOV R40, R6 ;  /* 0x0000000600287202 */ /* 0x000fc40000000f00 */
[----:B------:R-:W-:-:S04]  /*afb0*/  SHF.L.U32 R6, R213, 0x4, RZ ;  /* 0x00000004d5067819 */ /* 0x000fc800000006ff */
[----:B------:R-:W-:Y:S01]  /*afc0*/  LOP3.LUT R6, R6, 0x1c0, RZ, 0xc0, !PT ;  /* 0x000001c006067812 */ /* 0x000fe200078ec0ff */
        /* <DEDUP_REMOVED lines=13> */
[----:B------:R-:W-:Y:S02]  /*b0a0*/  SHF.L.U32 R0, R213, 0x1, RZ ;  /* 0x00000001d5007819 */ /* 0x000fe400000006ff */
[----:B------:R-:W-:Y:S01]  /*b0b0*/  FSETP.NE.FTZ.AND P6, PT, R36, RZ, PT ;  /* 0x000000ff2400720b */ /* 0x000fe20003fd5000 */
[----:B-1----:R-:W-:Y:S01]  /*b0c0*/  FADD.FTZ R37, R3, R37 ;  /* 0x0000002503257221 */ /* 0x002fe20000010000 */
[----:B------:R-:W-:Y:S02]  /*b0d0*/  LOP3.LUT R5, R0, 0x6, RZ, 0xc0, !PT ;  /* 0x0000000600057812 */ /* 0x000fe400078ec0ff */
[----:B------:R-:W1:Y:S01]  /*b0e0*/  MUFU.RCP R8, R38 ;  /* 0x0000002600087308 */ /* 0x000e620000001000 */
[----:B------:R-:W-:-:S02]  /*b0f0*/  FSETP.NE.FTZ.AND P2, PT, R38, RZ, PT ;  /* 0x000000ff2600720b */ /* 0x000fc40003f55000 */
[----:B------:R-:W-:Y:S02]  /*b100*/  LOP3.LUT R5, R5, 0x7c00, R2, 0xf8, !PT ;  /* 0x00007c0005057812 */ /* 0x000fe400078ef802 */
[----:B------:R-:W-:Y:S02]  /*b110*/  LOP3.LUT R2, R6, 0x38, R0, 0xf8, !PT ;  /* 0x0000003806027812 */ /* 0x000fe400078ef800 */
[----:B------:R-:W-:Y:S02]  /*b120*/  FSETP.NE.FTZ.AND P1, PT, R37, RZ, PT ;  /* 0x000000ff2500720b */ /* 0x000fe40003f35000 */
[----:B---3--:R-:W-:Y:S01]  /*b130*/  FSEL R0, R7, 1, P6 ;  /* 0x3f80000007007808 */ /* 0x008fe20003000000 */
[----:B--2---:R-:W-:Y:S01]  /*b140*/  FADD.FTZ R39, R4, R39 ;  /* 0x0000002704277221 */ /* 0x004fe20000010000 */
[----:B------:R-:W-:-:S03]  /*b150*/  LOP3.LUT R4, R5, R2, RZ, 0xfc, !PT ;  /* 0x0000000205047212 */ /* 0x000fc600078efcff */
[C---:B------:R-:W-:Y:S01]  /*b160*/  FMUL.FTZ R180, R0.reuse, R180 ;  /* 0x000000b400b47220 */ /* 0x040fe20000410000 */
[----:B------:R-:W2:Y:S01]  /*b170*/  MUFU.RCP R2, R37 ;  /* 0x0000002500027308 */ /* 0x000ea20000001000 */
        /* <DEDUP_REMOVED lines=15> */
[----:B-1----:R-:W-:Y:S01]  /*b270*/  FSEL R3, R8, 1, P2 ;  /* 0x3f80000008037808 */ /* 0x002fe20001000000 */
[----:B------:R-:W1:Y:S01]  /*b280*/  MUFU.RCP R0, R39 ;  /* 0x0000002700007308 */ /* 0x000e620000001000 */
[----:B------:R-:W-:-:S02]  /*b290*/  FSETP.NE.FTZ.AND P0, PT, R39, RZ, PT ;  /* 0x000000ff2700720b */ /* 0x000fc40003f15000 */
[----:B--2---:R-:W-:Y:S01]  /*b2a0*/  FSEL R2, R2, 1, P1 ;  /* 0x3f80000002027808 */ /* 0x004fe20000800000 */
[C---:B------:R-:W-:Y:S01]  /*b2b0*/  FMUL.FTZ R182, R3.reuse, R182 ;  /* 0x000000b603b67220 */ /* 0x040fe20000410000 */
[----:B------:R-:W-:Y:S01]  /*b2c0*/  FMUL.FTZ R183, R3, R183 ;  /* 0x000000b703b77220 */ /* 0x000fe20000410000 */
[----:B------:R-:W-:Y:S01]  /*b2d0*/  R2P PR, R213, 0x18 ;  /* 0x00000018d5007804 */ /* 0x000fe20000000000 */
        /* <DEDUP_REMOVED lines=12> */
[C---:B------:R-:W-:Y:S01]  /*b3a0*/  FMUL.FTZ R156, R2.reuse, R156 ;  /* 0x0000009c029c7220 */ /* 0x040fe20000410000 */
[C---:B------:R-:W-:Y:S01]  /*b3b0*/  FMUL.FTZ R34, R2.reuse, R157 ;  /* 0x0000009d02227220 */ /* 0x040fe20000410000 */
[C---:B------:R-:W-:Y:S01]  /*b3c0*/  FMUL.FTZ R164, R2.reuse, R164 ;  /* 0x000000a402a47220 */ /* 0x040fe20000410000 */
[C---:B------:R-:W-:Y:S01]  /*b3d0*/  FMUL.FTZ R30, R2.reuse, R165 ;  /* 0x000000a5021e7220 */ /* 0x040fe20000410000 */
[C---:B------:R-:W-:Y:S01]  /*b3e0*/  FMUL.FTZ R196, R2.reuse, R196 ;  /* 0x000000c402c47220 */ /* 0x040fe20000410000 */
[----:B------:R-:W-:Y:S01]  /*b3f0*/  FMUL.FTZ R26, R2, R197 ;  /* 0x000000c5021a7220 */ /* 0x000fe20000410000 */
[C---:B------:R-:W-:Y:S01]  /*b400*/  FMUL.FTZ R6, R3.reuse, R191 ;  /* 0x000000bf03067220 */ /* 0x040fe20000410000 */
[----:B------:R-:W-:Y:S01]  /*b410*/  LEA R2, R4, UR5, 0x1 ;  /* 0x0000000504027c11 */ /* 0x000fe2000f8e08ff */
        /* <DEDUP_REMOVED lines=12> */
[C---:B------:R-:W-:Y:S01]  /*b4e0*/  FMUL.FTZ R178, R0.reuse, R178 ;  /* 0x000000b200b27220 */ /* 0x040fe20000410000 */
[C---:B------:R-:W-:Y:S01]  /*b4f0*/  FMUL.FTZ R8, R0.reuse, R179 ;  /* 0x000000b300087220 */ /* 0x040fe20000410000 */
        /* <DEDUP_REMOVED lines=16> */
[----:B------:R1:W-:Y:S01]  /*b600*/  STS [R2+0x400], R3 ;  /* 0x0004000302007388 */ /* 0x0003e20000000800 */
[----:B------:R-:W-:-:S02]  /*b610*/  F2FP.F16.F32.PACK_AB R0, R189, R188 ;  /* 0x000000bcbd00723e */ /* 0x000fc400000000ff */
[----:B------:R-:W-:Y:S01]  /*b620*/  IADD3 R4, PT, PT, R35, R2, RZ ;  /* 0x0000000223047210 */ /* 0x000fe20007ffe0ff */
[----:B------:R2:W-:Y:S01]  /*b630*/  STS [R2], R5 ;  /* 0x0000000502007388 */ /* 0x0005e20000000800 */
[----:B------:R-:W-:Y:S02]  /*b640*/  SEL R244, R244, 0xffffffe0, !P3 ;  /* 0xffffffe0f4f47807 */ /* 0x000fe40005800000 */
[----:B------:R-:W-:Y:S01]  /*b650*/  F2FP.F16.F32.PACK_AB R6, R6, R190 ;  /* 0x000000be0606723e */ /* 0x000fe200000000ff */
[----:B------:R3:W-:Y:S01]  /*b660*/  STS [R4], R0 ;  /* 0x0000000004007388 */ /* 0x0007e20000000800 */
        /* <DEDUP_REMOVED lines=11> */
[----:B------:R-:W-:Y:S01]  /*b720*/  STS [R4+0x2000], R16 ;  /* 0x0020001004007388 */ /* 0x000fe20000000800 */
[----:B-1----:R-:W-:-:S02]  /*b730*/  IADD3 R3, PT, PT, R244, R2, RZ ;  /* 0x00000002f4037210 */ /* 0x002fc40007ffe0ff */
[----:B------:R-:W-:Y:S01]  /*b740*/  F2FP.F16.F32.PACK_AB R12, R12, R136 ;  /* 0x000000880c0c723e */ /* 0x000fe200000000ff */
[----:B------:R1:W-:Y:S01]  /*b750*/  STS [R4+0x2400], R15 ;  /* 0x0024000f04007388 */ /* 0x0003e20000000800 */
[----:B------:R-:W-:Y:S01]  /*b760*/  F2FP.F16.F32.PACK_AB R11, R11, R138 ;  /* 0x0000008a0b0b723e */ /* 0x000fe200000000ff */
[----:B--2---:R-:W2:Y:S01]  /*b770*/  @P6 LDC R5, c[0x0][0x458] ;  /* 0x00011600ff056b82 */ /* 0x004ea20000000800 */
[----:B------:R-:W-:Y:S01]  /*b780*/  F2FP.F16.F32.PACK_AB R22, R22, R140 ;  /* 0x0000008c1616723e */ /* 0x000fe200000000ff */
[----:B------:R-:W-:Y:S01]  /*b790*/  STS [R3], R14 ;  /* 0x0000000e03007388 */ /* 0x000fe20000000800 */
[C---:B---3--:R-:W-:Y:S02]  /*b7a0*/  IADD3 R0, PT, PT, R2.reuse, 0x40, RZ ;  /* 0x0000004002007810 */ /* 0x048fe40007ffe0ff */
[----:B------:R-:W-:Y:S01]  /*b7b0*/  @P4 IADD3 R0, PT, PT, R2, -0x40, RZ ;  /* 0xffffffc002004810 */ /* 0x000fe20007ffe0ff */
[----:B------:R-:W-:Y:S01]  /*b7c0*/  STS [R3+0x400], R13 ;  /* 0x0004000d03007388 */ /* 0x000fe20000000800 */
[----:B------:R-:W-:-:S02]  /*b7d0*/  F2FP.F16.F32.PACK_AB R21, R21, R142 ;  /* 0x0000008e1515723e */ /* 0x000fc400000000ff */
[----:B------:R-:W-:Y:S02]  /*b7e0*/  F2FP.F16.F32.PACK_AB R20, R20, R148 ;  /* 0x000000941414723e */ /* 0x000fe400000000ff */
[----:B------:R-:W-:Y:S02]  /*b7f0*/  F2FP.F16.F32.PACK_AB R19, R19, R150 ;  /* 0x000000961313723e */ /* 0x000fe400000000ff */
[----:B------:R-:W-:Y:S02]  /*b800*/  F2FP.F16.F32.PACK_AB R18, R18, R160 ;  /* 0x000000a01212723e */ /* 0x000fe400000000ff */
[----:B----4-:R-:W-:Y:S02]  /*b810*/  IADD3 R2, PT, PT, R35, R3, RZ ;  /* 0x0000000323027210 */ /* 0x010fe40007ffe0ff */
[----:B------:R-:W-:Y:S02]  /*b820*/  F2FP.F16.F32.PACK_AB R17, R17, R162 ;  /* 0x000000a21111723e */ /* 0x000fe400000000ff */
[----:B------:R-:W-:Y:S01]  /*b830*/  F2FP.F16.F32.PACK_AB R24, R24, R152 ;  /* 0x000000981818723e */ /* 0x000fe200000000ff */
[----:B------:R-:W-:Y:S01]  /*b840*/  STS [R2], R10 ;  /* 0x0000000a02007388 */ /* 0x000fe20000000800 */
[----:B------:R-:W-:-:S02]  /*b850*/  F2FP.F16.F32.PACK_AB R23, R23, R154 ;  /* 0x0000009a1717723e */ /* 0x000fc400000000ff */
[----:B------:R-:W-:Y:S01]  /*b860*/  F2FP.F16.F32.PACK_AB R34, R34, R156 ;  /* 0x0000009c2222723e */ /* 0x000fe200000000ff */
[----:B------:R3:W-:Y:S01]  /*b870*/  STS [R2+0x400], R9 ;  /* 0x0004000902007388 */ /* 0x0007e20000000800 */
[----:B------:R-:W-:Y:S01]  /*b880*/  F2FP.F16.F32.PACK_AB R33, R33, R158 ;  /* 0x0000009e2121723e */ /* 0x000fe200000000ff */
[----:B-1----:R-:W1:Y:S01]  /*b890*/  @P2 LDC R4, c[0x0][0x458] ;  /* 0x00011600ff042b82 */ /* 0x002e620000000800 */
[----:B------:R-:W-:Y:S01]  /*b8a0*/  F2FP.F16.F32.PACK_AB R32, R32, R192 ;  /* 0x000000c02020723e */ /* 0x000fe200000000ff */
[----:B------:R-:W-:Y:S01]  /*b8b0*/  STS [R3+0x2000], R12 ;  /* 0x0020000c03007388 */ /* 0x000fe20000000800 */
[----:B------:R-:W-:Y:S02]  /*b8c0*/  F2FP.F16.F32.PACK_AB R31, R31, R194 ;  /* 0x000000c21f1f723e */ /* 0x000fe400000000ff */
[----:B------:R-:W-:Y:S01]  /*b8d0*/  F2FP.F16.F32.PACK_AB R28, R28, R200 ;  /* 0x000000c81c1c723e */ /* 0x000fe200000000ff */
[----:B------:R4:W-:Y:S01]  /*b8e0*/  STS [R3+0x2400], R11 ;  /* 0x0024000b03007388 */ /* 0x0009e20000000800 */
[----:B------:R-:W-:-:S02]  /*b8f0*/  F2FP.F16.F32.PACK_AB R27, R27, R202 ;  /* 0x000000ca1b1b723e */ /* 0x000fc400000000ff */
[----:B------:R-:W-:Y:S01]  /*b900*/  F2FP.F16.F32.PACK_AB R30, R30, R164 ;  /* 0x000000a41e1e723e */ /* 0x000fe200000000ff */
[----:B------:R-:W-:Y:S01]  /*b910*/  STS [R2+0x2000], R22 ;  /* 0x0020001602007388 */ /* 0x000fe20000000800 */
[----:B------:R-:W-:Y:S02]  /*b920*/  F2FP.F16.F32.PACK_AB R29, R29, R166 ;  /* 0x000000a61d1d723e */ /* 0x000fe400000000ff */
[----:B------:R-:W-:Y:S01]  /*b930*/  F2FP.F16.F32.PACK_AB R26, R26, R196 ;  /* 0x000000c41a1a723e */ /* 0x000fe200000000ff */
[----:B------:R2:W-:Y:S01]  /*b940*/  STS [R2+0x2400], R21 ;  /* 0x0024001502007388 */ /* 0x0005e20000000800 */
[----:B------:R-:W-:-:S03]  /*b950*/  F2FP.F16.F32.PACK_AB R25, R25, R198 ;  /* 0x000000c61919723e */ /* 0x000fc600000000ff */
[----:B------:R-:W-:Y:S04]  /*b960*/  STS [R0], R20 ;  /* 0x0000001400007388 */ /* 0x000fe80000000800 */
[----:B------:R-:W-:Y:S01]  /*b970*/  STS [R0+0x400], R19 ;  /* 0x0004001300007388 */ /* 0x000fe20000000800 */
[----:B---3--:R-:W3:Y:S01]  /*b980*/  LDC.64 R8, c[0x0][0x400] ;  /* 0x00010000ff087b82 */ /* 0x008ee20000000a00 */
[----:B----4-:R-:W-:-:S05]  /*b990*/  IADD3 R3, PT, PT, R35, R0, RZ ;  /* 0x0000000023037210 */ /* 0x010fca0007ffe0ff */
[----:B------:R-:W-:Y:S01]  /*b9a0*/  STS [R3], R18 ;  /* 0x0000001203007388 */ /* 0x000fe20000000800 */
[----:B--2---:R-:W-:-:S03]  /*b9b0*/  IADD3 R2, PT, PT, R244, R0, RZ ;  /* 0x00000000f4027210 */ /* 0x004fc60007ffe0ff */
[----:B------:R-:W-:Y:S04]  /*b9c0*/  STS [R3+0x400], R17 ;  /* 0x0004001103007388 */ /* 0x000fe80000000800 */
[----:B------:R-:W-:Y:S04]  /*b9d0*/  STS [R0+0x2000], R24 ;  /* 0x0020001800007388 */ /* 0x000fe80000000800 */
[----:B------:R2:W-:Y:S04]  /*b9e0*/  STS [R0+0x2400], R23 ;  /* 0x0024001700007388 */ /* 0x0005e80000000800 */
[----:B------:R-:W-:Y:S04]  /*b9f0*/  STS [R3+0x2000], R34 ;  /* 0x0020002203007388 */ /* 0x000fe80000000800 */
[----:B------:R4:W-:Y:S04]  /*ba00*/  STS [R3+0x2400], R33 ;  /* 0x0024002103007388 */ /* 0x0009e80000000800 */
[----:B------:R-:W-:Y:S04]  /*ba10*/  STS [R2], R32 ;  /* 0x0000002002007388 */ /* 0x000fe80000000800 */
[----:B------:R-:W-:Y:S01]  /*ba20*/  STS [R2+0x400], R31 ;  /* 0x0004001f02007388 */ /* 0x000fe20000000800 */
[----:B--2---:R-:W-:-:S05]  /*ba30*/  IADD3 R0, PT, PT, R35, R2, RZ ;  /* 0x0000000223007210 */ /* 0x004fca0007ffe0ff */
[----:B------:R-:W-:Y:S01]  /*ba40*/  STS [R0], R28 ;  /* 0x0000001c00007388 */ /* 0x000fe20000000800 */
[----:B----4-:R2:W4:Y:S03]  /*ba50*/  @P2 MUFU.LG2 R3, R38 ;  /* 0x0000002600032308 */ /* 0x0105260000000c00 */
[----:B------:R1:W-:Y:S04]  /*ba60*/  STS [R0+0x400], R27 ;  /* 0x0004001b00007388 */ /* 0x0003e80000000800 */
[----:B------:R-:W-:Y:S04]  /*ba70*/  STS [R2+0x2000], R30 ;  /* 0x0020001e02007388 */ /* 0x000fe80000000800 */
[----:B------:R3:W-:Y:S04]  /*ba80*/  STS [R2+0x2400], R29 ;  /* 0x0024001d02007388 */ /* 0x0007e80000000800 */
[----:B------:R-:W-:Y:S04]  /*ba90*/  STS [R0+0x2000], R26 ;  /* 0x0020001a00007388 */ /* 0x000fe80000000800 */
[----:B------:R2:W-:Y:S01]  /*baa0*/  STS [R0+0x2400], R25 ;  /* 0x0024001900007388 */ /* 0x0005e20000000800 */
[----:B-1----:R-:W-:Y:S01]  /*bab0*/  MOV R27, 0x7f800000 ;  /* 0x7f800000001b7802 */ /* 0x002fe20000000f00 */
[----:B---3--:R1:W3:Y:S01]  /*bac0*/  @P6 MUFU.LG2 R2, R36 ;  /* 0x0000002400026308 */ /* 0x0082e20000000c00 */
[----:B--2---:R-:W-:-:S04]  /*bad0*/  LOP3.LUT R0, R40, 0x1f8, RZ, 0xc0, !PT ;  /* 0x000001f828007812 */ /* 0x004fc800078ec0ff */
[----:B------:R-:W-:-:S04]  /*bae0*/  LOP3.LUT R0, R0, 0x38, R213, 0x78, !PT ;  /* 0x0000003800007812 */ /* 0x000fc800078e78d5 */
[----:B------:R-:W-:Y:S01]  /*baf0*/  LOP3.LUT R0, R0, 0x1e00, R40, 0xf8, !PT ;  /* 0x00001e0000007812 */ /* 0x000fe200078ef828 */
[----:B----4-:R-:W-:Y:S06]  /*bb00*/  BRA.U UP1, `(.L_x_125) ;  /* 0x0000000101287547 */ /* 0x010fec000b800000 */
[----:B------:R-:W-:Y:S01]  /*bb10*/  UISETP.NE.AND UP0, UPT, UR11, URZ, UPT ;  /* 0x000000ff0b00728c */ /* 0x000fe2000bf05270 */
[----:B------:R-:W2:Y:S10]  /*bb20*/  LDCU UR12, c[0x0][0x3e0] ;  /* 0x00007c00ff0c77ac */ /* 0x000eb40008000800 */
[----:B------:R-:W2:Y:S01]  /*bb30*/  @UP0 LDCU UR4, c[0x0][0x454] ;  /* 0x00008a80ff0407ac */ /* 0x000ea20008000800 */
[----:B------:R-:W4:Y:S01]  /*bb40*/  @!UP0 LDCU UR10, c[0x0][0x434] ;  /* 0x00008680ff0a87ac */ /* 0x000f220008000800 */
[----:B------:R-:W5:Y:S02]  /*bb50*/  @UP0 LDCU UR15, c[0x0][0x454] ;  /* 0x00008a80ff0f07ac */ /* 0x000f640008000800 */
[----:B-----5:R-:W1:Y:S01]  /*bb60*/  @!UP0 LDCU UR15, c[0x0][0x434] ;  /* 0x00008680ff0f87ac */ /* 0x020e620008000800 */
[----:B--2---:R-:W-:-:S02]  /*bb70*/  @UP0 UIMAD UR4, UR4, UR12, URZ ;  /* 0x0000000c040402a4 */ /* 0x004fc4000f8e02ff */
[----:B----4-:R-:W-:-:S03]  /*bb80*/  @!UP0 UIMAD UR4, UR10, UR12, URZ ;  /* 0x0000000c0a0482a4 */ /* 0x010fc6000f8e02ff */
[----:B------:R-:W-:Y:S01]  /*bb90*/  @UP0 UMOV UR10, 0x1 ;  /* 0x00000001000a0882 */ /* 0x000fe20000000000 */
[----:B------:R-:W-:-:S08]  /*bba0*/  @!UP0 UMOV UR10, 0x1 ;  /* 0x00000001000a8882 */ /* 0x000fd00000000000 */
.L_x_125:
[----:B------:R-:W-:Y:S01]  /*bbb0*/  BAR.SYNC.DEFER_BLOCKING 0x0 ;  /* 0x0000000000007b1d */ /* 0x000fe20000010000 */
[----:B------:R-:W-:Y:S01]  /*bbc0*/  LEA R10, R0, UR5, 0x1 ;  /* 0x00000005000a7c11 */ /* 0x000fe2000f8e08ff */
[----:B---3--:R-:W-:Y:S01]  /*bbd0*/  @P6 FMUL.FTZ R2, R2, 0.69314718246459960938 ;  /* 0x3f31721802026820 */ /* 0x008fe20000410000 */
[----:B------:R-:W-:Y:S01]  /*bbe0*/  @P2 FMUL.FTZ R0, R3, 0.69314718246459960938 ;  /* 0x3f31721803002820 */ /* 0x000fe20000410000 */
[----:B------:R-:W-:Y:S01]  /*bbf0*/  MOV R26, 0x7f800000 ;  /* 0x7f800000001a7802 */ /* 0x000fe20000000f00 */
[----:B------:R-:W-:Y:S01]  /*bc00*/  UISETP.NE.AND UP1, UPT, UR11, URZ, !UP1 ;  /* 0x000000ff0b00728c */ /* 0x000fe2000cf25270 */
[----:B------:R-:W-:Y:S02]  /*bc10*/  @P6 FFMA.FTZ R27, R172, R5, R2 ;  /* 0x00000005ac1b6223 */ /* 0x000fe40000010002 */
[----:B------:R-:W2:Y:S01]  /*bc20*/  @P1 LDC R6, c[0x0][0x458] ;  /* 0x00011600ff061b82 */ /* 0x000ea20000000800 */
[----:B------:R-:W-:Y:S01]  /*bc30*/  @P2 FFMA.FTZ R26, R171, R4, R0 ;  /* 0x00000004ab1a2223 */ /* 0x000fe20000010000 */
[----:B------:R-:W3:Y:S01]  /*bc40*/  @P1 MUFU.LG2 R7, R37 ;  /* 0x0000002500071308 */ /* 0x000ee20000000c00 */
[----:B-1----:R-:W-:Y:S01]  /*bc50*/  UIMAD UR15, UR8, UR15, URZ ;  /* 0x0000000f080f72a4 */ /* 0x002fe2000f8e02ff */
[----:B------:R-:W-:Y:S01]  /*bc60*/  LOP3.LUT P2, RZ, R213, 0x3, RZ, 0xc0, !PT ;  /* 0x00000003d5ff7812 */ /* 0x000fe2000784c0ff */
[----:B------:R-:W-:Y:S01]  /*bc70*/  UIMAD UR12, UR9, UR7, URZ ;  /* 0x00000007090c72a4 */ /* 0x000fe2000f8e02ff */
[----:B------:R-:W-:Y:S01]  /*bc80*/  MOV R2, R214 ;  /* 0x000000d600027202 */ /* 0x000fe20000000f00 */
[----:B------:R-:W-:Y:S01]  /*bc90*/  USHF.L.U32 UR11, UR6, 0x7, URZ ;  /* 0x00000007060b7899 */ /* 0x000fe200080006ff */
[----:B------:R-:W1:Y:S01]  /*bca0*/  @P0 LDC R5, c[0x0][0x458] ;  /* 0x00011600ff050b82 */ /* 0x000e620000000800 */
[----:B------:R-:W-:Y:S01]  /*bcb0*/  MOV R3, RZ ;  /* 0x000000ff00037202 */ /* 0x000fe20000000f00 */
[----:B------:R-:W4:Y:S01]  /*bcc0*/  @P0 MUFU.LG2 R0, R39 ;  /* 0x0000002700000308 */ /* 0x000f220000000c00 */
[----:B------:R-:W-:Y:S01]  /*bcd0*/  @!UP1 UIMAD UR15, UR9, UR4, UR15 ;  /* 0x00000004090f92a4 */ /* 0x000fe2000f8e020f */
[----:B------:R-:W-:Y:S01]  /*bce0*/  BSSY.RECONVERGENT B0, `(.L_x_126) ;  /* 0x000003e000007945 */ /* 0x000fe20003800200 */
[----:B------:R-:W-:Y:S01]  /*bcf0*/  USHF.R.S32.HI UR4, URZ, 0x1f, UR12 ;  /* 0x0000001fff047899 */ /* 0x000fe2000801140c */
[----:B------:R-:W-:Y:S01]  /*bd00*/  IMAD.WIDE.U32 R2, R8, UR9, R2 ;  /* 0x0000000908027c25 */ /* 0x000fe2000f8e0002 */
[----:B------:R-:W-:Y:S01]  /*bd10*/  UIMAD UR14, UR11, UR10, URZ ;  /* 0x0000000a0b0e72a4 */ /* 0x000fe2000f8e02ff */
[----:B------:R-:W5:Y:S01]  /*bd20*/  LDC.64 R24, c[0x0][0x410] ;  /* 0x00010400ff187b82 */ /* 0x000f620000000a00 */
[----:B------:R1:W5:Y:S01]  /*bd30*/  LDS.128 R44, [R10] ;  /* 0x000000000a2c7984 */ /* 0x0003620000000c00 */
[----:B------:R-:W-:Y:S01]  /*bd40*/  USEL UR12, UR12, URZ, UP1 ;  /* 0x000000ff0c0c7287 */ /* 0x000fe20008800000 */
[----:B------:R-:W-:Y:S01]  /*bd50*/  IMAD R3, R9, UR9, R3 ;  /* 0x0000000909037c24 */ /* 0x000fe2000f8e0203 */
[----:B------:R-:W-:Y:S01]  /*bd60*/  USEL UR4, UR4, URZ, UP1 ;  /* 0x000000ff04047287 */ /* 0x000fe20008800000 */
[----:B------:R1:W5:Y:S01]  /*bd70*/  LDS.128 R40, [R10+0x800] ;  /* 0x000800000a287984 */ /* 0x0003620000000c00 */
[----:B------:R-:W-:Y:S01]  /*bd80*/  USHF.R.S32.HI UR5, URZ, 0x1f, UR14 ;  /* 0x0000001fff057899 */ /* 0x000fe2000801140e */
[----:B---3--:R-:W-:Y:S01]  /*bd90*/  @P1 FMUL.FTZ R4, R7, 0.69314718246459960938 ;  /* 0x3f31721807041820 */ /* 0x008fe20000410000 */
[----:B------:R-:W3:Y:S01]  /*bda0*/  LDC.64 R16, c[0x0][0x408] ;  /* 0x00010200ff107b82 */ /* 0x000ee20000000a00 */
[----:B------:R-:W-:Y:S01]  /*bdb0*/  USHF.R.S32.HI UR13, URZ, 0x1f, UR15 ;  /* 0x0000001fff0d7899 */ /* 0x000fe2000801140f */
[----:B------:R-:W-:Y:S01]  /*bdc0*/  MOV R19, 0x7f800000 ;  /* 0x7f80000000137802 */ /* 0x000fe20000000f00 */
[----:B------:R-:W-:Y:S01]  /*bdd0*/  UIADD3 UR12, UP1, UP0, UR14, UR12, UR15 ;  /* 0x0000000c0e0c7290 */ /* 0x000fe2000f83e00f */
[----:B----4-:R-:W-:Y:S01]  /*bde0*/  @P0 FMUL.FTZ R0, R0, 0.69314718246459960938 ;  /* 0x3f31721800000820 */ /* 0x010fe20000410000 */
[----:B------:R-:W-:Y:S01]  /*bdf0*/  MOV R18, 0x7f800000 ;  /* 0x7f80000000127802 */ /* 0x000fe20000000f00 */
[----:B--2---:R-:W-:Y:S01]  /*be00*/  @P1 FFMA.FTZ R19, R170, R6, R4 ;  /* 0x00000006aa131223 */ /* 0x004fe20000010004 */
[----:B------:R-:W-:Y:S01]  /*be10*/  UIADD3.X UR13, UPT, UPT, UR5, UR4, UR13, UP1, UP0 ;  /* 0x00000004050d7290 */ /* 0x000fe20008fe040d */
[----:B-1----:R-:W-:Y:S01]  /*be20*/  @P0 FFMA.FTZ R18, R169, R5, R0 ;  /* 0x00000005a9120223 */ /* 0x002fe20000010000 */
[----:B-----5:R-:W-:Y:S01]  /*be30*/  IMAD.WIDE.U32 R12, R24, UR8, R2 ;  /* 0x00000008180c7c25 */ /* 0x020fe2000f8e0002 */
[----:B------:R-:W-:Y:S09]  /*be40*/  @P2 BRA `(.L_x_127) ;  /* 0x00000000009c2947 */ /* 0x000ff20003800000 */
[----:B------:R-:W-:Y:S01]  /*be50*/  LOP3.LUT R2, R215, 0x30, RZ, 0xc0, !PT ;  /* 0x00000030d7027812 */ /* 0x000fe200078ec0ff */
[----:B------:R-:W-:Y:S01]  /*be60*/  UIADD3 UR4, UPT, UPT, -UR11, UR7, URZ ;  /* 0x000000070b047290 */ /* 0x000fe2000fffe1ff */
        /* <DEDUP_REMOVED lines=18> */
[----:B------:R-:W4:Y:S08]  /*bf90*/  @!P4 LDC.64 R20, c[0x0][0x420] ;  /* 0x00010800ff14cb82 */ /* 0x000f300000000a00 */
[----:B------:R-:W5:Y:S01]  /*bfa0*/  @!P3 LDC.64 R22, c[0x0][0x420] ;  /* 0x00010800ff16bb82 */ /* 0x000f620000000a00 */
[----:B-1----:R-:W-:-:S04]  /*bfb0*/  @!P6 LEA R8, P1, R4, R8, 0x2 ;  /* 0x000000080408e211 */ /* 0x002fc800078210ff */
[----:B------:R-:W-:Y:S02]  /*bfc0*/  @!P6 LEA.HI.X R9, R4, R9, R7, 0x2, P1 ;  /* 0x000000090409e211 */ /* 0x000fe400008f1407 */
[----:B------:R-:W-:Y:S02]  /*bfd0*/  @!P5 LEA.HI.X.SX32 R4, R3, UR13, 0x1, P0 ;  /* 0x0000000d0304dc11 */ /* 0x000fe400080f0eff */
[C---:B--2---:R-:W-:Y:S01]  /*bfe0*/  @!P5 LEA R6, P2, R5.reuse, R14, 0x2 ;  /* 0x0000000e0506d211 */ /* 0x044fe200078410ff */
[----:B------:R1:W-:Y:S01]  /*bff0*/  @!P6 STG.E desc[UR20][R8.64], R27 ;  /* 0x0000001b0800e986 */ /* 0x0003e2000c101914 */
[----:B------:R-:W-:Y:S02]  /*c000*/  @!P4 IADD3 R3, P1, PT, R2, UR12, RZ ;  /* 0x0000000c0203cc10 */ /* 0x000fe4000ff3e0ff */
[----:B------:R-:W-:Y:S02]  /*c010*/  @!P3 IADD3 R11, P0, PT, R0, UR12, RZ ;  /* 0x0000000c000bbc10 */ /* 0x000fe4000ff1e0ff */
[----:B------:R-:W-:-:S02]  /*c020*/  @!P5 LEA.HI.X R7, R5, R15, R4, 0x2, P2 ;  /* 0x0000000f0507d211 */ /* 0x000fc400010f1404 */
[----:B------:R-:W-:Y:S02]  /*c030*/  @!P4 LEA.HI.X.SX32 R5, R2, UR13, 0x1, P1 ;  /* 0x0000000d0205cc11 */ /* 0x000fe400088f0eff */
[----:B------:R-:W-:Y:S01]  /*c040*/  @!P3 LEA.HI.X.SX32 R0, R0, UR13, 0x1, P0 ;  /* 0x0000000d0000bc11 */ /* 0x000fe200080f0eff */
[----:B------:R1:W-:Y:S01]  /*c050*/  @!P5 STG.E desc[UR20][R6.64], R26 ;  /* 0x0000001a0600d986 */ /* 0x0003e2000c101914 */
[----:B----4-:R-:W-:Y:S02]  /*c060*/  @!P4 LEA R4, P1, R3, R20, 0x2 ;  /* 0x000000140304c211 */ /* 0x010fe400078210ff */
[----:B-----5:R-:W-:Y:S02]  /*c070*/  @!P3 LEA R2, P0, R11, R22, 0x2 ;  /* 0x000000160b02b211 */ /* 0x020fe400078010ff */
[----:B------:R-:W-:Y:S02]  /*c080*/  @!P4 LEA.HI.X R5, R3, R21, R5, 0x2, P1 ;  /* 0x000000150305c211 */ /* 0x000fe400008f1405 */
[----:B------:R-:W-:-:S03]  /*c090*/  @!P3 LEA.HI.X R3, R11, R23, R0, 0x2, P0 ;  /* 0x000000170b03b211 */ /* 0x000fc600000f1400 */
[----:B------:R1:W-:Y:S04]  /*c0a0*/  @!P4 STG.E desc[UR20][R4.64], R19 ;  /* 0x000000130400c986 */ /* 0x0003e8000c101914 */
[----:B------:R1:W-:Y:S02]  /*c0b0*/  @!P3 STG.E desc[UR20][R2.64], R18 ;  /* 0x000000120200b986 */ /* 0x0003e4000c101914 */
.L_x_127:
[----:B------:R-:W-:Y:S05]  /*c0c0*/  BSYNC.RECONVERGENT B0 ;  /* 0x0000000000007941 */ /* 0x000fea0003800200 */
.L_x_126:
[----:B------:R-:W2:Y:S01]  /*c0d0*/  LDS.128 R36, [R10+0x1000] ;  /* 0x001000000a247984 */ /* 0x000ea20000000c00 */
[----:B------:R-:W4:Y:S01]  /*c0e0*/  LDCU.64 UR4, c[0x0][0x3f0] ;  /* 0x00007e00ff0477ac */ /* 0x000f220008000a00 */
[----:B------:R-:W-:Y:S01]  /*c0f0*/  SHF.R.U32.HI R0, RZ, 0x3, R213 ;  /* 0x00000003ff007819 */ /* 0x000fe200000116d5 */
[----:B-1----:R-:W-:Y:S01]  /*c100*/  IMAD R3, R25, UR8, R13 ;  /* 0x0000000819037c24 */ /* 0x002fe2000f8e020d */
[----:B------:R-:W1:Y:S01]  /*c110*/  LDS.128 R32, [R10+0x1800] ;  /* 0x001800000a207984 */ /* 0x000e620000000c00 */
[----:B------:R-:W-:Y:S01]  /*c120*/  UIMAD.WIDE.U32 UR14, UR6, 0x80, URZ ;  /* 0x00000080060e78a5 */ /* 0x000fe2000f8e00ff */
[----:B------:R-:W-:Y:S01]  /*c130*/  IMAD.MOV.U32 R2, RZ, RZ, R12 ;  /* 0x000000ffff027224 */ /* 0x000fe200078e000c */
[C-C-:B---3--:R-:W-:Y:S01]  /*c140*/  SHF.L.U64.HI R18, R16.reuse, 0x5, R17.reuse ;  /* 0x0000000510127819 */ /* 0x148fe20000010211 */
[----:B------:R-:W3:Y:S01]  /*c150*/  LDS.128 R28, [R10+0x2000] ;  /* 0x002000000a1c7984 */ /* 0x000ee20000000c00 */
[C---:B------:R-:W-:Y:S01]  /*c160*/  IMAD.SHL.U32 R19, R16.reuse, 0x20, RZ ;  /* 0x0000002010137824 */ /* 0x040fe200078e00ff */
[----:B------:R-:W-:-:S02]  /*c170*/  SHF.L.U64.HI R48, R16, 0x6, R17 ;  /* 0x0000000610307819 */ /* 0x000fc40000010211 */
[----:B------:R-:W5:Y:S01]  /*c180*/  LDS.128 R24, [R10+0x2800] ;  /* 0x002800000a187984 */ /* 0x000f620000000c00 */
[----:B------:R-:W-:Y:S01]  /*c190*/  LOP3.LUT R6, R0, UR14, RZ, 0xfc, !PT ;  /* 0x0000000e00067c12 */ /* 0x000fe2000f8efcff */
[----:B------:R-:W-:Y:S02]  /*c1a0*/  IMAD R0, R16, UR15, RZ ;  /* 0x0000000f10007c24 */ /* 0x000fe4000f8e02ff */
[----:B------:R-:W5:Y:S02]  /*c1b0*/  LDS.128 R20, [R10+0x3000] ;  /* 0x003000000a147984 */ /* 0x000f640000000c00 */
[C---:B------:R-:W-:Y:S02]  /*c1c0*/  IMAD.WIDE.U32 R4, R6.reuse, R16, R2 ;  /* 0x0000001006047225 */ /* 0x040fe400078e0002 */
[----:B------:R2:W5:Y:S02]  /*c1d0*/  LDS.128 R12, [R10+0x3800] ;  /* 0x003800000a0c7984 */ /* 0x0005640000000c00 */
[----:B------:R-:W-:Y:S01]  /*c1e0*/  IMAD R0, R6, R17, R0 ;  /* 0x0000001106007224 */ /* 0x000fe200078e0200 */
[----:B----4-:R-:W-:-:S03]  /*c1f0*/  LEA R2, P0, R4, UR4, 0x1 ;  /* 0x0000000404027c11 */ /* 0x010fc6000f8008ff */
[----:B------:R-:W-:Y:S01]  /*c200*/  IMAD.IADD R0, R5, 0x1, R0 ;  /* 0x0000000105007824 */ /* 0x000fe200078e0200 */
[----:B------:R-:W-:-:S04]  /*c210*/  IADD3 R8, P2, PT, R19, R2, RZ ;  /* 0x0000000213087210 */ /* 0x000fc80007f5e0ff */
[----:B------:R-:W-:Y:S01]  /*c220*/  LEA.HI.X R3, R4, UR5, R0, 0x1, P0 ;  /* 0x0000000504037c11 */ /* 0x000fe200080f0c00 */
[C---:B------:R-:W-:Y:S01]  /*c230*/  IMAD.SHL.U32 R0, R16.reuse, 0x40, RZ ;  /* 0x0000004010007824 */ /* 0x040fe200078e00ff */
[----:B------:R-:W-:-:S03]  /*c240*/  LEA R4, P0, R16, R2, 0x7 ;  /* 0x0000000210047211 */ /* 0x000fc600078038ff */
[----:B------:R-:W-:Y:S01]  /*c250*/  IMAD.X R9, R18, 0x1, R3, P2 ;  /* 0x0000000112097824 */ /* 0x000fe200010e0603 */
[----:B------:R-:W-:Y:S01]  /*c260*/  IADD3 R6, P1, PT, R0, R2, RZ ;  /* 0x0000000200067210 */ /* 0x000fe20007f3e0ff */
[----:B------:R4:W-:Y:S01]  /*c270*/  STG.E.128 desc[UR20][R2.64], R44 ;  /* 0x0000002c02007986 */ /* 0x0009e2000c101d14 */
[----:B------:R-:W-:-:S03]  /*c280*/  LEA.HI.X R5, R16, R3, R17, 0x7, P0 ;  /* 0x0000000310057211 */ /* 0x000fc600000f3c11 */
[----:B------:R-:W-:Y:S01]  /*c290*/  IMAD.X R7, R48, 0x1, R3, P1 ;  /* 0x0000000130077824 */ /* 0x000fe200008e0603 */
[----:B--2---:R-:W-:Y:S01]  /*c2a0*/  IADD3 R10, P2, PT, R6, R19, RZ ;  /* 0x00000013060a7210 */ /* 0x004fe20007f5e0ff */
[----:B------:R2:W-:Y:S04]  /*c2b0*/  STG.E.128 desc[UR20][R8.64], R40 ;  /* 0x0000002808007986 */ /* 0x0005e8000c101d14 */
[----:B------:R5:W-:Y:S01]  /*c2c0*/  STG.E.128 desc[UR20][R6.64], R36 ;  /* 0x0000002406007986 */ /* 0x000be2000c101d14 */
[----:B------:R-:W-:-:S05]  /*c2d0*/  IMAD.X R11, R7, 0x1, R18, P2 ;  /* 0x00000001070b7824 */ /* 0x000fca00010e0612 */
[----:B-1----:R-:W-:Y:S04]  /*c2e0*/  STG.E.128 desc[UR20][R10.64], R32 ;  /* 0x000000200a007986 */ /* 0x002fe8000c101d14 */
[----:B---3--:R-:W-:Y:S01]  /*c2f0*/  STG.E.128 desc[UR20][R4.64], R28 ;  /* 0x0000001c04007986 */ /* 0x008fe2000c101d14 */
[----:B----4-:R-:W-:-:S05]  /*c300*/  IADD3 R2, P0, PT, R4, R0, RZ ;  /* 0x0000000004027210 */ /* 0x010fca0007f1e0ff */
[----:B------:R-:W-:Y:S01]  /*c310*/  IMAD.X R3, R5, 0x1, R48, P0 ;  /* 0x0000000105037824 */ /* 0x000fe200000e0630 */
[-C--:B--2---:R-:W-:Y:S02]  /*c320*/  IADD3 R8, P1, PT, R4, R19.reuse, RZ ;  /* 0x0000001304087210 */ /* 0x084fe40007f3e0ff */
[----:B-----5:R-:W-:-:S03]  /*c330*/  IADD3 R6, P0, PT, R2, R19, RZ ;  /* 0x0000001302067210 */ /* 0x020fc60007f1e0ff */
[--C-:B------:R-:W-:Y:S02]  /*c340*/  IMAD.X R9, R5, 0x1, R18.reuse, P1 ;  /* 0x0000000105097824 */ /* 0x100fe400008e0612 */
[----:B------:R-:W-:-:S03]  /*c350*/  IMAD.X R7, R3, 0x1, R18, P0 ;  /* 0x0000000103077824 */ /* 0x000fc600000e0612 */
[----:B------:R-:W-:Y:S04]  /*c360*/  STG.E.128 desc[UR20][R8.64], R24 ;  /* 0x0000001808007986 */ /* 0x000fe8000c101d14 */
[----:B------:R-:W-:Y:S04]  /*c370*/  STG.E.128 desc[UR20][R2.64], R20 ;  /* 0x0000001402007986 */ /* 0x000fe8000c101d14 */
[----:B------:R-:W-:Y:S01]  /*c380*/  STG.E.128 desc[UR20][R6.64], R12 ;  /* 0x0000000c06007986 */ /* 0x000fe2000c101d14 */
[----:B------:R-:W-:Y:S05]  /*c390*/  EXIT ;  /* 0x000000000000794d */ /* 0x000fea0003800000 */
.L_x_128:
        /* <DEDUP_REMOVED lines=14> */
.L_x_2688:


//--------------------- .text._ZN5flash16flash_fwd_kernelI23Flash_fwd_kernel_traitsILi64ELi128ELi128ELi4ELb0ELb0EN7cutlass6half_tE19Flash_kernel_traitsILi64ELi128ELi128ELi4ES3_EELb0ELb0ELb0ELb0ELb1ELb1ELb1ELb0EEEvNS_16Flash_fwd_paramsE --------------------------
	.section	.text._ZN5flash16flash_fwd_kernelI23Flash_fwd_kernel_traitsILi64ELi128ELi128ELi4ELb0ELb0EN7cutlass6half_tE19Flash_kernel_traitsILi64ELi128ELi128ELi4ES3_EELb0ELb0ELb0ELb0ELb1ELb1ELb1ELb0EEEvNS_16Flash_fwd_paramsE,"ax",@progbits
	.align	128
        .global         _ZN5flash16flash_fwd_kernelI23Flash_fwd_kernel_traitsILi64ELi128ELi128ELi4ELb0ELb0EN7cutlass6half_tE19Flash_kernel_traitsILi64ELi128ELi128ELi4ES3_EELb0ELb0ELb0ELb0ELb1ELb1ELb1ELb0EEEvNS_16Flash_fwd_paramsE
        .type           _ZN5flash16flash_fwd_kernelI23Flash_fwd_kernel_traitsILi64ELi128ELi128ELi4ELb0ELb0EN7cutlass6half_tE19Flash_kernel_traitsILi64ELi128ELi128ELi4ES3_EELb0ELb0ELb0ELb0ELb1ELb1ELb1ELb0EEEvNS_16Flash_fwd_paramsE,@function
        .size           _ZN5flash16flash_fwd_kernelI23Flash_fwd_kernel_traitsILi64ELi128ELi128ELi4ELb0ELb0EN7cutlass6half_tE19Flash_kernel_traitsILi64ELi128ELi128ELi4ES3_EELb0ELb0ELb0ELb0ELb1ELb1ELb1ELb0EEEvNS_16Flash_fwd_paramsE,(.L_x_2689 - _ZN5flash16flash_fwd_kernelI23Flash_fwd_kernel_traitsILi64ELi128ELi128ELi4ELb0ELb0EN7cutlass6half_tE19Flash_kernel_traitsILi64ELi128ELi128ELi4ES3_EELb0ELb0ELb0ELb0ELb1ELb1ELb1ELb0EEEvNS_16Flash_fwd_paramsE)
        .other          _ZN5flash16flash_fwd_kernelI23Flash_fwd_kernel_traitsILi64ELi128ELi128ELi4ELb0ELb0EN7cutlass6half_tE19Flash_kernel_traitsILi64ELi128ELi128ELi4ES3_EELb0ELb0ELb0ELb0ELb1ELb1ELb1ELb0EEEvNS_16Flash_fwd_paramsE,@"STO_CUDA_ENTRY STV_DEFAULT"
_ZN5flash16flash_fwd_kernelI23Flash_fwd_kernel_traitsILi64ELi128ELi128ELi4ELb0ELb0EN7cutlass6half_tE19Flash_kernel_traitsILi64ELi128ELi128ELi4ES3_EELb0ELb0ELb0ELb0ELb1ELb1ELb1ELb0EEEvNS_16Flash_fwd_paramsE:
.text._ZN5flash16flash_fwd_kernelI23Flash_fwd_kernel_traitsILi64ELi128ELi128ELi4ELb0ELb0EN7cutlass6half_tE19Flash_kernel_traitsILi64ELi128ELi128ELi4ES3_EELb0ELb0ELb0ELb0ELb1ELb1ELb1ELb0EEEvNS_16Flash_fwd_paramsE:
        /* <DEDUP_REMOVED lines=24> */
[--C-:B-----5:R-:W-:Y:S01]  /*0180*/  SHF.R.S32.HI R230, RZ, 0x1f, R200.reuse ;  /* 0x0000001fffe67819 */ /* 0x120fe200000114c8 */
[----:B------:R-:W4:Y:S01]  /*0190*/  LDCU.128 UR16, c[0x0][0x3a0] ;  /* 0x00007400ff1077ac */ /* 0x000f220008000c00 */
[----:B------:R-:W-:Y:S01]  /*01a0*/  IMAD.MOV.U32 R45, RZ, RZ, RZ ;  /* 0x000000ffff2d7224 */ /* 0x000fe200078e00ff */
[----:B------:R-:W3:Y:S01]  /*01b0*/  S2R R108, SR_TID.X ;  /* 0x00000000006c7919 */ /* 0x000ee20000002100 */
[----:B------:R-:W-:Y:S01]  /*01c0*/  @P3 IMAD.IADD R99, R12, 0x1, -R200 ;  /* 0x000000010c633824 */ /* 0x000fe200078e0ac8 */
[----:B------:R-:W3:Y:S01]  /*01d0*/  LDCU.128 UR4, c[0x0][0x3d0] ;  /* 0x00007a00ff0477ac */ /* 0x000ee20008000c00 */
[----:B------:R-:W1:Y:S01]  /*01e0*/  LDC.64 R6, c[0x0][0x3b8] ;  /* 0x0000ee00ff067b82 */ /* 0x000e620000000a00 */
[----:B------:R-:W-:Y:S01]  /*01f0*/  MOV R239, 0x20 ;  /* 0x0000002000ef7802 */ /* 0x000fe20000000f00 */
        /* <DEDUP_REMOVED lines=19> */
[----:B------:R-:W-:Y:S01]  /*0330*/  IMAD.SHL.U32 R96, R6, 0x20, RZ ;  /* 0x0000002006607824 */ /* 0x000fe200078e00ff */
[----:B------:R-:W-:Y:S01]  /*0340*/  @!P3 ISETP.NE.AND.EX P2, PT, R9, RZ, PT, P2 ;  /* 0x000000ff0900b20c */ /* 0x000fe20003f45320 */
[----:B------:R-:W3:Y:S01]  /*0350*/  LDC.64 R18, c[0x0][0x3c8] ;  /* 0x0000f200ff127b82 */ /* 0x000ee20000000a00 */
[----:B------:R-:W-:Y:S01]  /*0360*/  MOV R44, R109 ;  /* 0x0000006d002c7202 */ /* 0x000fe20000000f00 */
[----:B------:R4:W-:Y:S01]  /*0370*/  STL [R1+0x9c], R15 ;  /* 0x00009c0f01007387 */ /* 0x0009e20000100800 */
[----:B-1----:R-:W1:Y:S01]  /*0380*/  MUFU.RCP R2, R2 ;  /* 0x0000000200027308 */ /* 0x002e620000001000 */
[----:B--2---:R-:W-:-:S02]  /*0390*/  @!P3 SEL R9, R11, RZ, P2 ;  /* 0x000000ff0b09b207 */ /* 0x004fc40001000000 */
[----:B------:R-:W-:Y:S02]  /*03a0*/  LOP3.LUT R8, R108, 0x38, RZ, 0xc0, !PT ;  /* 0x000000386c087812 */ /* 0x000fe400078ec0ff */
[----:B------:R-:W-:Y:S01]  /*03b0*/  @!P3 IADD3 R99, PT, PT, R9, R10, -R200 ;  /* 0x0000000a0963b210 */ /* 0x000fe20007ffe8c8 */
[----:B------:R-:W2:Y:S01]  /*03c0*/  LDC.64 R128, c[0x0][0x3c0] ;  /* 0x0000f000ff807b82 */ /* 0x000ea20000000a00 */
[----:B------:R-:W-:Y:S02]  /*03d0*/  LOP3.LUT R245, R109, 0x1c0, R224, 0xf8, !PT ;  /* 0x000001c06df57812 */ /* 0x000fe400078ef8e0 */
[----:B------:R-:W-:Y:S02]  /*03e0*/  LOP3.LUT R11, R224, 0x400, RZ, 0xc0, !PT ;  /* 0x00000400e00b7812 */ /* 0x000fe400078ec0ff */
[----:B------:R-:W-:Y:S02]  /*03f0*/  SHF.L.U32 R10, R108, 0x5, RZ ;  /* 0x000000056c0a7819 */ /* 0x000fe400000006ff */
[----:B------:R-:W-:-:S02]  /*0400*/  SHF.L.U64.HI R97, R6, 0x5, R7 ;  /* 0x0000000506617819 */ /* 0x000fc40000010207 */
[C---:B------:R-:W-:Y:S02]  /*0410*/  SHF.L.U64.HI R148, R6.reuse, 0x6, R7 ;  /* 0x0000000606947819 */ /* 0x040fe40000010207 */
[----:B------:R-:W-:Y:S01]  /*0420*/  SHF.L.U32 R130, R6, 0x6, RZ ;  /* 0x0000000606827819 */ /* 0x000fe200000006ff */
[----:B-1----:R-:W-:Y:S01]  /*0430*/  VIADD R2, R2, 0xffffffe ;  /* 0x0ffffffe02027836 */ /* 0x002fe20000000000 */
[----:B------:R-:W-:Y:S02]  /*0440*/  LOP3.LUT R17, R201, UR22, RZ, 0xfc, !PT ;  /* 0x00000016c9117c12 */ /* 0x000fe4000f8efcff */
[----:B------:R-:W-:Y:S01]  /*0450*/  SHF.R.U32.HI R110, RZ, 0x1, R108 ;  /* 0x00000001ff6e7819 */ /* 0x000fe2000001166c */
[----:B------:R-:W1:Y:S02]  /*0460*/  F2I.FTZ.U32.TRUNC.NTZ R3, R2 ;  /* 0x0000000200037305 */ /* 0x000e64000021f000 */
[----:B-1----:R-:W-:Y:S01]  /*0470*/  IADD3 R0, PT, PT, RZ, -R3, RZ ;  /* 0x80000003ff007210 */ /* 0x002fe20007ffe0ff */
[----:B------:R-:W-:-:S04]  /*0480*/  IMAD.MOV.U32 R2, RZ, RZ, RZ ;  /* 0x000000ffff027224 */ /* 0x000fc800078e00ff */
[----:B------:R-:W-:-:S04]  /*0490*/  IMAD R0, R0, R13, RZ ;  /* 0x0000000d00007224 */ /* 0x000fc800078e02ff */
[----:B------:R-:W-:-:S04]  /*04a0*/  IMAD.HI.U32 R0, R3, R0, R2 ;  /* 0x0000000003007227 */ /* 0x000fc800078e0002 */
[----:B------:R-:W-:Y:S02]  /*04b0*/  IMAD.MOV.U32 R3, RZ, RZ, R4 ;  /* 0x000000ffff037224 */ /* 0x000fe400078e0004 */
[----:B------:R-:W-:-:S04]  /*04c0*/  IMAD.WIDE.U32 R4, R200, R6, R44 ;  /* 0x00000006c8047225 */ /* 0x000fc800078e002c */
[----:B------:R-:W-:-:S05]  /*04d0*/  IMAD.HI.U32 R0, R0, R3, RZ ;  /* 0x0000000300007227 */ /* 0x000fca00078e00ff */
[----:B------:R-:W-:-:S05]  /*04e0*/  IADD3 R2, PT, PT, -R0, RZ, RZ ;  /* 0x000000ff00027210 */ /* 0x000fca0007ffe1ff */
[----:B------:R-:W-:Y:S02]  /*04f0*/  IMAD R2, R13, R2, R3 ;  /* 0x000000020d027224 */ /* 0x000fe400078e0203 */
[----:B------:R-:W-:-:S03]  /*0500*/  IMAD R3, R230, R6, RZ ;  /* 0x00000006e6037224 */ /* 0x000fc600078e02ff */
[----:B------:R-:W-:Y:S01]  /*0510*/  ISETP.GT.U32.AND P1, PT, R13, R2, PT ;  /* 0x000000020d00720c */ /* 0x000fe20003f24070 */
[----:B------:R-:W-:-:S05]  /*0520*/  IMAD R3, R200, R7, R3 ;  /* 0x00000007c8037224 */ /* 0x000fca00078e0203 */
[----:B------:R-:W-:-:S07]  /*0530*/  IADD3 R3, PT, PT, R5, R3, RZ ;  /* 0x0000000305037210 */ /* 0x000fce0007ffe0ff */
[----:B------:R-:W-:Y:S01]  /*0540*/  @!P1 IMAD.IADD R2, R2, 0x1, -R13 ;  /* 0x0000000102029824 */ /* 0x000fe200078e0a0d */
[----:B------:R-:W-:Y:S02]  /*0550*/  @!P1 IADD3 R0, PT, PT, R0, 0x1, RZ ;  /* 0x0000000100009810 */ /* 0x000fe40007ffe0ff */
[----:B------:R-:W-:Y:S02]  /*0560*/  ISETP.NE.AND P1, PT, R14, RZ, PT ;  /* 0x000000ff0e00720c */ /* 0x000fe40003f25270 */
[----:B------:R-:W-:Y:S02]  /*0570*/  ISETP.GE.U32.AND P4, PT, R2, R13, PT ;  /* 0x0000000d0200720c */ /* 0x000fe40003f86070 */
[----:B------:R-:W-:-:S04]  /*0580*/  LOP3.LUT R2, R21, R14, RZ, 0x3c, !PT ;  /* 0x0000000e15027212 */ /* 0x000fc800078e3cff */
[----:B------:R-:W-:Y:S01]  /*0590*/  ISETP.GE.AND P0, PT, R2, RZ, PT ;  /* 0x000000ff0200720c */ /* 0x000fe20003f06270 */
[----:B------:R-:W-:-:S04]  /*05a0*/  IMAD.MOV.U32 R2, RZ, RZ, R4 ;  /* 0x000000ffff027224 */ /* 0x000fc800078e0004 */
[----:B------:R-:W-:Y:S01]  /*05b0*/  IMAD.WIDE.U32 R4, R51, UR16, R2 ;  /* 0x0000001033047c25 */ /* 0x000fe2000f8e0002 */
[----:B------:R-:W-:Y:S02]  /*05c0*/  LOP3.LUT R3, R15, 0x1f8, RZ, 0xc0, !PT ;  /* 0x000001f80f037812 */ /* 0x000fe400078ec0ff */
[----:B------:R-:W-:Y:S01]  /*05d0*/  @P4 IADD3 R0, PT, PT, R0, 0x1, RZ ;  /* 0x0000000100004810 */ /* 0x000fe20007ffe0ff */
[----:B------:R-:W-:-:S04]  /*05e0*/  IMAD R5, R51, UR17, R5 ;  /* 0x0000001133057c24 */ /* 0x000fc8000f8e0205 */
[----:B------:R-:W-:Y:S01]  /*05f0*/  IMAD.MOV.U32 R2, RZ, RZ, R0 ;  /* 0x000000ffff027224 */ /* 0x000fe200078e0000 */
[----:B------:R-:W-:Y:S01]  /*0600*/  LOP3.LUT R0, R15, 0x1e00, RZ, 0xc0, !PT ;  /* 0x00001e000f007812 */ /* 0x000fe200078ec0ff */
[----:B------:R-:W-:-:S03]  /*0610*/  IMAD.WIDE.U32 R4, R201, R6, R4 ;  /* 0x00000006c9047225 */ /* 0x000fc600078e0004 */
[----:B------:R-:W-:Y:S01]  /*0620*/  LOP3.LUT R47, R0, R3, R8, 0xf6, !PT ;  /* 0x00000003002f7212 */ /* 0x000fe200078ef608 */
[----:B------:R-:W-:Y:S01]  /*0630*/  VIADD R0, R99, 0x7f ;  /* 0x0000007f63007836 */ /* 0x000fe20000000000 */
[----:B------:R-:W-:Y:S01]  /*0640*/  @!P0 IADD3 R2, PT, PT, -R2, RZ, RZ ;  /* 0x000000ff02028210 */ /* 0x000fe20007ffe1ff */
[----:B------:R-:W-:Y:S01]  /*0650*/  IMAD R5, R201, R7, R5 ;  /* 0x00000007c9057224 */ /* 0x000fe200078e0205 */
[----:B------:R-:W-:Y:S01]  /*0660*/  @!P1 LOP3.LUT R2, RZ, R14, RZ, 0x33, !PT ;  /* 0x0000000eff029212 */ /* 0x000fe200078e33ff */
[----:B------:R-:W1:Y:S01]  /*0670*/  LDC.64 R6, c[0x0][0x3b0] ;  /* 0x0000ec00ff067b82 */ /* 0x000e620000000a00 */
[----:B------:R-:W-:Y:S02]  /*0680*/  LOP3.LUT R3, R108, 0x8, RZ, 0xc0, !PT ;  /* 0x000000086c037812 */ /* 0x000fe400078ec0ff */
[----:B------:R-:W-:Y:S01]  /*0690*/  SHF.R.S32.HI R9, RZ, 0x1f, R0 ;  /* 0x0000001fff097819 */ /* 0x000fe20000011400 */
[----:B------:R-:W-:Y:S01]  /*06a0*/  IMAD.WIDE.U32 R4, R2, UR4, R4 ;  /* 0x0000000402047c25 */ /* 0x000fe2000f8e0004 */
[----:B------:R-:W-:-:S02]  /*06b0*/  LOP3.LUT R3, R245, R3, RZ, 0x3c, !PT ;  /* 0x00000003f5037212 */ /* 0x000fc400078e3cff */
[----:B------:R-:W-:Y:S01]  /*06c0*/  SHF.R.S32.HI R12, RZ, 0x1f, R2 ;  /* 0x0000001fff0c7819 */ /* 0x000fe20000011402 */
[----:B------:R-:W-:Y:S01]  /*06d0*/  IMAD.WIDE.U32 R246, R2, UR6, RZ ;  /* 0x0000000602f67c25 */ /* 0x000fe2000f8e00ff */
[----:B------:R-:W-:Y:S02]  /*06e0*/  LEA.HI R229, R9, R0, RZ, 0x7 ;  /* 0x0000000009e57211 */ /* 0x000fe400078f38ff */
[----:B------:R-:W-:Y:S01]  /*06f0*/  LEA R0, R3, R11, 0x1 ;  /* 0x0000000b03007211 */ /* 0x000fe200078e08ff */
[----:B------:R-:W-:Y:S01]  /*0700*/  IMAD R3, R12, UR4, RZ ;  /* 0x000000040c037c24 */ /* 0x000fe2000f8e02ff */
[----:B------:R-:W-:Y:S01]  /*0710*/  LEA.HI.SX32 R43, R229, 0xffffffff, 0x19 ;  /* 0xffffffffe52b7811 */ /* 0x000fe200078fcaff */
[----:B------:R-:W-:Y:S01]  /*0720*/  UMOV UR4, 0x400 ;  /* 0x0000040000047882 */ /* 0x000fe20000000000 */
[----:B------:R-:W-:Y:S01]  /*0730*/  LOP3.LUT R8, R224, 0x200, RZ, 0xc0, !PT ;  /* 0x00000200e0087812 */ /* 0x000fe200078ec0ff */
[----:B------:R-:W-:Y:S01]  /*0740*/  IMAD R3, R2, UR5, R3 ;  /* 0x0000000502037c24 */ /* 0x000fe2000f8e0203 */
[----:B------:R-:W-:Y:S01]  /*0750*/  SHF.R.S32.HI R48, RZ, 0x1f, R43 ;  /* 0x0000001fff307819 */ /* 0x000fe2000001142b */
[----:B------:R-:W-:Y:S01]  /*0760*/  IMAD R13, R180, R43, RZ ;  /* 0x0000002bb40d7224 */ /* 0x000fe200078e02ff */
[----:B------:R-:W-:Y:S01]  /*0770*/  LEA R233, P0, R4, UR10, 0x1 ;  /* 0x0000000a04e97c11 */ /* 0x000fe2000f8008ff */
[----:B------:R-:W4:Y:S01]  /*0780*/  S2UR UR5, SR_CgaCtaId ;  /* 0x00000000000579c3 */ /* 0x000f220000008800 */
[----:B------:R-:W-:Y:S01]  /*0790*/  IADD3 R3, PT, PT, R5, R3, RZ ;  /* 0x0000000305037210 */ /* 0x000fe20007ffe0ff */
[----:B------:R-:W-:Y:S01]  /*07a0*/  IMAD R5, R48, R164, R13 ;  /* 0x000000a430057224 */ /* 0x000fe200078e020d */
[----:B------:R-:W-:Y:S01]  /*07b0*/  LOP3.LUT R49, R8, 0x7c00, R10, 0xf8, !PT ;  /* 0x00007c0008317812 */ /* 0x000fe200078ef80a */
[----:B------:R-:W-:Y:S01]  /*07c0*/  IMAD.WIDE.U32 R8, R164, R43, RZ ;  /* 0x0000002ba4087225 */ /* 0x000fe200078e00ff */
[----:B------:R-:W-:Y:S01]  /*07d0*/  LEA.HI.X R232, R4, UR11, R3, 0x1, P0 ;  /* 0x0000000b04e87c11 */ /* 0x000fe200080f0c03 */
[----:B------:R-:W-:Y:S02]  /*07e0*/  STL [R1+0x44], R233 ;  /* 0x000044e901007387 */ /* 0x000fe40000100800 */
[----:B------:R-:W-:Y:S01]  /*07f0*/  IMAD R3, R12, UR6, RZ ;  /* 0x000000060c037c24 */ /* 0x000fe2000f8e02ff */
[----:B------:R-:W-:Y:S01]  /*0800*/  IADD3 R9, PT, PT, R9, R5, RZ ;  /* 0x0000000509097210 */ /* 0x000fe20007ffe0ff */
[C---:B------:R-:W-:Y:S01]  /*0810*/  IMAD.WIDE.U32 R10, R51.reuse, UR14, R44 ;  /* 0x0000000e330a7c25 */ /* 0x040fe2000f8e002c */
[----:B------:R-:W-:Y:S01]  /*0820*/  LEA R38, P1, R8, R233, 0x1 ;  /* 0x000000e908267211 */ /* 0x000fe200078208ff */
[----:B------:R-:W-:Y:S02]  /*0830*/  STL [R1+0x40], R232 ;  /* 0x000040e801007387 */ /* 0x000fe40000100800 */
[----:B------:R-:W-:Y:S01]  /*0840*/  IMAD R46, R2, UR7, R3 ;  /* 0x00000007022e7c24 */ /* 0x000fe2000f8e0203 */
[----:B------:R-:W-:Y:S01]  /*0850*/  IADD3 R2, P0, PT, R94, R8, RZ ;  /* 0x000000085e027210 */ /* 0x000fe20007f1e0ff */
[----:B------:R-:W-:Y:S01]  /*0860*/  IMAD R11, R51, UR15, R11 ;  /* 0x0000000f330b7c24 */ /* 0x000fe2000f8e020b */
[----:B------:R-:W-:Y:S01]  /*0870*/  LEA.HI.X R39, R8, R232, R9, 0x1, P1 ;  /* 0x000000e808277211 */ /* 0x000fe200008f0c09 */
[----:B-1----:R-:W-:Y:S01]  /*0880*/  IMAD R20, R6, UR23, RZ ;  /* 0x0000001706147c24 */ /* 0x002fe2000f8e02ff */
[-C--:B------:R-:W-:Y:S01]  /*0890*/  IADD3 R4, P3, PT, R96, R2.reuse, RZ ;  /* 0x0000000260047210 */ /* 0x080fe20007f7e0ff */
[----:B------:R-:W-:Y:S01]  /*08a0*/  IMAD.X R3, R9, 0x1, R92, P0 ;  /* 0x0000000109037824 */ /* 0x000fe200000e065c */
[----:B------:R-:W-:Y:S01]  /*08b0*/  IADD3 R12, P1, PT, R130, R2, RZ ;  /* 0x00000002820c7210 */ /* 0x000fe20007f3e0ff */
[----:B------:R-:W-:Y:S01]  /*08c0*/  IMAD R20, R17, R7, R20 ;  /* 0x0000000711147224 */ /* 0x000fe200078e0214 */
[-C--:B------:R-:W-:Y:S01]  /*08d0*/  IADD3 R9, P2, PT, R4, R94.reuse, RZ ;  /* 0x0000005e04097210 */ /* 0x080fe20007f5e0ff */
[----:B----4-:R-:W-:Y:S01]  /*08e0*/  ULEA UR5, UR5, UR4, 0x18 ;  /* 0x0000000405057291 */ /* 0x010fe2000f8ec0ff */
[----:B------:R-:W-:Y:S01]  /*08f0*/  LEA R34, P5, R2, R233, 0x1 ;  /* 0x000000e902227211 */ /* 0x000fe200078a08ff */
[--C-:B------:R-:W-:Y:S01]  /*0900*/  IMAD.X R14, R148, 0x1, R3.reuse, P1 ;  /* 0x00000001940e7824 */ /* 0x100fe200008e0603 */
[----:B------:R-:W-:Y:S01]  /*0910*/  IADD3.X R8, PT, PT, R97, R3, RZ, P3, !PT ;  /* 0x0000000361087210 */ /* 0x000fe20001ffe4ff */
[----:B------:R-:W-:Y:S01]  /*0920*/  IMAD.IADD R231, R247, 0x1, R46 ;  /* 0x00000001f7e77824 */ /* 0x000fe200078e022e */
[-C--:B------:R-:W-:Y:S01]  /*0930*/  IADD3 R5, P4, PT, R2, R94.reuse, RZ ;  /* 0x0000005e02057210 */ /* 0x080fe20007f9e0ff */
[----:B------:R-:W-:Y:S01]  /*0940*/  VIADD R135, R0, UR5 ;  /* 0x0000000500877c36 */ /* 0x000fe20008000000 */
[----:B------:R-:W-:Y:S01]  /*0950*/  IADD3 R13, P0, PT, R12, R94, RZ ;  /* 0x0000005e0c0d7210 */ /* 0x000fe20007f1e0ff */
[----:B------:R-:W-:Y:S01]  /*0960*/  STL [R1+0x4c], R50 ;  /* 0x00004c3201007387 */ /* 0x000fe20000100800 */
[----:B------:R-:W-:Y:S01]  /*0970*/  LEA.HI.X R35, R2, R232, R3, 0x1, P5 ;  /* 0x000000e802237211 */ /* 0x000fe200028f0c03 */
[----:B------:R-:W-:Y:S01]  /*0980*/  IMAD.X R2, R8, 0x1, R92, P2 ;  /* 0x0000000108027824 */ /* 0x000fe200010e065c */
[----:B------:R-:W-:Y:S01]  /*0990*/  IADD3.X R3, PT, PT, R3, R92, RZ, P4, !PT ;  /* 0x0000005c03037210 */ /* 0x000fe200027fe4ff */
[----:B------:R-:W1:Y:S01]  /*09a0*/  LDCU UR4, c[0x0][0x50c] ;  /* 0x0000a180ff0477ac */ /* 0x000e620008000800 */
[----:B------:R-:W-:-:S02]  /*09b0*/  LEA R30, P3, R5, R233, 0x1 ;  /* 0x000000e9051e7211 */ /* 0x000fc400078608ff */
[-C--:B------:R-:W-:Y:S02]  /*09c0*/  LEA R32, P1, R9, R233.reuse, 0x1 ;  /* 0x000000e909207211 */ /* 0x080fe400078208ff */
[----:B------:R-:W-:Y:S02]  /*09d0*/  IADD3.X R15, PT, PT, R14, R92, RZ, P0, !PT ;  /* 0x0000005c0e0f7210 */ /* 0x000fe400007fe4ff */
[-C--:B------:R-:W-:Y:S02]  /*09e0*/  LEA R40, P0, R13, R233.reuse, 0x1 ;  /* 0x000000e90d287211 */ /* 0x080fe400078008ff */
[----:B------:R-:W-:Y:S02]  /*09f0*/  LEA R28, P2, R4, R233, 0x1 ;  /* 0x000000e9041c7211 */ /* 0x000fe400078408ff */
[-C--:B------:R-:W-:Y:S02]  /*0a00*/  LEA.HI.X R31, R5, R232.reuse, R3, 0x1, P3 ;  /* 0x000000e8051f7211 */ /* 0x080fe400018f0c03 */
[----:B------:R-:W-:Y:S01]  /*0a10*/  LEA.HI.X R33, R9, R232, R2, 0x1, P1 ;  /* 0x000000e809217211 */ /* 0x000fe200008f0c02 */
[----:B---3--:R-:W-:Y:S01]  /*0a20*/  IMAD.WIDE.U32 R2, R21, R18, R10 ;  /* 0x0000001215027225 */ /* 0x008fe200078e000a */
[----:B------:R-:W-:-:S02]  /*0a30*/  LEA.HI.X R41, R13, R232, R15, 0x1, P0 ;  /* 0x000000e80d297211 */ /* 0x000fc400000f0c0f */
[C-C-:B------:R-:W-:Y:S01]  /*0a40*/  SHF.L.U64.HI R5, R6.reuse, 0x4, R7.reuse ;  /* 0x0000000406057819 */ /* 0x140fe20000010207 */
[C---:B------:R-:W-:Y:S01]  /*0a50*/  IMAD.SHL.U32 R10, R6.reuse, 0x40, RZ ;  /* 0x00000040060a7824 */ /* 0x040fe200078e00ff */
[C---:B------:R-:W-:Y:S01]  /*0a60*/  SHF.L.U64.HI R11, R6.reuse, 0x6, R7 ;  /* 0x00000006060b7819 */ /* 0x040fe20000010207 */
[----:B------:R-:W-:Y:S01]  /*0a70*/  IMAD R3, R21, R19, R3 ;  /* 0x0000001315037224 */ /* 0x000fe200078e0203 */
[----:B------:R-:W-:Y:S02]  /*0a80*/  SHF.L.U64.HI R9, R6, 0x5, R7 ;  /* 0x0000000506097819 */ /* 0x000fe40000010207 */
[----:B------:R-:W-:Y:S01]  /*0a90*/  LEA.HI.X R29, R4, R232, R8, 0x1, P2 ;  /* 0x000000e8041d7211 */ /* 0x000fe200010f0c08 */
[----:B------:R-:W-:Y:S01]  /*0aa0*/  IMAD.SHL.U32 R8, R6, 0x20, RZ ;  /* 0x0000002006087824 */ /* 0x000fe200078e00ff */
[----:B------:R-:W-:Y:S01]  /*0ab0*/  IADD3 R7, P0, PT, R12, R96, RZ ;  /* 0x000000600c077210 */ /* 0x000fe20007f1e0ff */
[----:B------:R-:W-:Y:S01]  /*0ac0*/  IMAD.WIDE.U32 R10, R17, R6, R10 ;  /* 0x00000006110a7225 */ /* 0x000fe200078e000a */
[----:B------:R-:W-:-:S02]  /*0ad0*/  SHF.L.U32 R4, R6, 0x4, RZ ;  /* 0x0000000406047819 */ /* 0x000fc400000006ff */
[----:B------:R-:W-:Y:S02]  /*0ae0*/  LEA R26, P1, R12, R233, 0x1 ;  /* 0x000000e90c1a7211 */ /* 0x000fe400078208ff */
[----:B------:R-:W-:Y:S02]  /*0af0*/  IADD3.X R16, PT, PT, R14, R97, RZ, P0, !PT ;  /* 0x000000610e107210 */ /* 0x000fe400007fe4ff */
[----:B------:R-:W-:Y:S01]  /*0b00*/  LEA.HI.X R27, R12, R232, R14, 0x1, P1 ;  /* 0x000000e80c1b7211 */ /* 0x000fe200008f0c0e */
[----:B------:R-:W-:Y:S01]  /*0b10*/  IMAD.WIDE.U32 R14, R17, R6, R4 ;  /* 0x00000006110e7225 */ /* 0x000fe200078e0004 */
[----:B------:R-:W-:-:S03]  /*0b20*/  LEA R36, P0, R7, R233, 0x1 ;  /* 0x000000e907247211 */ /* 0x000fc600078008ff */
[----:B------:R-:W-:Y:S01]  /*0b30*/  IMAD.WIDE.U32 R12, R17, R6, R8 ;  /* 0x00000006110c7225 */ /* 0x000fe200078e0008 */
[----:B------:R-:W-:Y:S02]  /*0b40*/  LEA.HI.X R37, R7, R232, R16, 0x1, P0 ;  /* 0x000000e807257211 */ /* 0x000fe400000f0c10 */
[----:B------:R-:W-:Y:S01]  /*0b50*/  IADD3 R16, P1, PT, R8, R10, RZ ;  /* 0x0000000a08107210 */ /* 0x000fe20007f3e0ff */
[C---:B------:R-:W-:Y:S01]  /*0b60*/  IMAD.IADD R13, R20.reuse, 0x1, R13 ;  /* 0x00000001140d7824 */ /* 0x040fe200078e020d */
[----:B------:R-:W-:Y:S02]  /*0b70*/  IADD3 R7, PT, PT, R20, R11, RZ ;  /* 0x0000000b14077210 */ /* 0x000fe40007ffe0ff */
[C---:B------:R-:W-:Y:S02]  /*0b80*/  IADD3 R14, P2, PT, R2.reuse, R14, RZ ;  /* 0x0000000e020e7210 */ /* 0x040fe40007f5e0ff */
[CC--:B------:R-:W-:Y:S01]  /*0b90*/  IADD3 R11, P0, PT, R2.reuse, R12.reuse, RZ ;  /* 0x0000000c020b7210 */ /* 0x0c0fe20007f1e0ff */
[----:B------:R-:W-:Y:S01]  /*0ba0*/  IMAD.X R8, R7, 0x1, R9, P1 ;  /* 0x0000000107087824 */ /* 0x000fe200008e0609 */
[----:B------:R-:W-:-:S02]  /*0bb0*/  IADD3 R22, P6, P5, R2, R12, R4 ;  /* 0x0000000c02167210 */ /* 0x000fc40007dde004 */
[----:B------:R-:W-:Y:S02]  /*0bc0*/  IADD3.X R15, PT, PT, R3, R20, R15, P2, !PT ;  /* 0x00000014030f7210 */ /* 0x000fe400017fe40f */
[CC--:B------:R-:W-:Y:S02]  /*0bd0*/  IADD3 R9, P4, PT, R2.reuse, R10.reuse, RZ ;  /* 0x0000000a02097210 */ /* 0x0c0fe40007f9e0ff */
[C-C-:B------:R-:W-:Y:S02]  /*0be0*/  IADD3 R23, P3, P2, R2.reuse, R10, R4.reuse ;  /* 0x0000000a02177210 */ /* 0x140fe40007a7e004 */
[----:B------:R-:W-:Y:S02]  /*0bf0*/  IADD3.X R10, PT, PT, R13, R3, RZ, P0, !PT ;  /* 0x000000030d0a7210 */ /* 0x000fe400007fe4ff */
[----:B------:R-:W-:Y:S02]  /*0c00*/  IADD3.X R13, PT, PT, R3, R13, R5, P6, P5 ;  /* 0x0000000d030d7210 */ /* 0x000fe400037ea405 */
[----:B------:R-:W-:Y:S01]  /*0c10*/  IADD3 R24, P1, P0, R2, R16, R4 ;  /* 0x0000001002187210 */ /* 0x000fe2000783e004 */
[----:B------:R-:W-:Y:S01]  /*0c20*/  IMAD.X R4, R7, 0x1, R3, P4 ;  /* 0x0000000107047824 */ /* 0x000fe200020e0603 */
[----:B------:R-:W-:-:S02]  /*0c30*/  IADD3 R21, P5, PT, R16, R2, RZ ;  /* 0x0000000210157210 */ /* 0x000fc40007fbe0ff */
[C-C-:B------:R-:W-:Y:S02]  /*0c40*/  IADD3.X R42, PT, PT, R3.reuse, R7, R5.reuse, P3, P2 ;  /* 0x00000007032a7210 */ /* 0x140fe40001fe4405 */
[----:B------:R-:W-:Y:S02]  /*0c50*/  IADD3.X R25, PT, PT, R3, R8, R5, P1, P0 ;  /* 0x0000000803197210 */ /* 0x000fe40000fe0405 */
[----:B------:R-:W-:Y:S01]  /*0c60*/  IADD3.X R7, PT, PT, R8, R3, RZ, P5, !PT ;  /* 0x0000000308077210 */ /* 0x000fe20002ffe4ff */
[----:B------:R-:W-:Y:S01]  /*0c70*/  IMAD.WIDE.U32 R2, R17, R6, R2 ;  /* 0x0000000611027225 */ /* 0x000fe200078e0002 */
[C---:B------:R-:W-:Y:S02]  /*0c80*/  LEA R18, P1, R14.reuse, UR8, 0x1 ;  /* 0x000000080e127c11 */ /* 0x040fe4000f8208ff */
[----:B------:R-:W-:Y:S01]  /*0c90*/  LEA R16, P0, R11, UR8, 0x1 ;  /* 0x000000080b107c11 */ /* 0x000fe2000f8008ff */
[----:B------:R-:W-:Y:S01]  /*0ca0*/  IMAD.IADD R3, R3, 0x1, R20 ;  /* 0x0000000103037824 */ /* 0x000fe200078e0214 */
[----:B------:R-:W-:-:S02]  /*0cb0*/  LEA.HI.X R19, R14, UR9, R15, 0x1, P1 ;  /* 0x000000090e137c11 */ /* 0x000fc400088f0c0f */
[----:B------:R-:W-:Y:S02]  /*0cc0*/  LEA.HI.X R17, R11, UR9, R10, 0x1, P0 ;  /* 0x000000090b117c11 */ /* 0x000fe400080f0c0a */
[----:B------:R-:W-:Y:S02]  /*0cd0*/  LEA R14, P2, R2, UR8, 0x1 ;  /* 0x00000008020e7c11 */ /* 0x000fe4000f8408ff */
[C---:B------:R-:W-:Y:S02]  /*0ce0*/  LEA R10, P0, R9.reuse, UR8, 0x1 ;  /* 0x00000008090a7c11 */ /* 0x040fe4000f8008ff */
[----:B------:R-:W-:Y:S02]  /*0cf0*/  LEA R12, P1, R22, UR8, 0x1 ;  /* 0x00000008160c7c11 */ /* 0x000fe4000f8208ff */
[----:B------:R-:W-:Y:S01]  /*0d00*/  LEA.HI.X R15, R2, UR9, R3, 0x1, P2 ;  /* 0x00000009020f7c11 */ /* 0x000fe200090f0c03 */
[----:B--2---:R-:W-:Y:S01]  /*0d10*/  IMAD R2, R230, R128, RZ ;  /* 0x00000080e6027224 */ /* 0x004fe200078e02ff */
[----:B------:R-:W-:-:S02]  /*0d20*/  LEA.HI.X R11, R9, UR9, R4, 0x1, P0 ;  /* 0x00000009090b7c11 */ /* 0x000fc400080f0c04 */
[----:B------:R-:W-:Y:S01]  /*0d30*/  LEA R3, R47, UR5, 0x1 ;  /* 0x000000052f037c11 */ /* 0x000fe2000f8e08ff */
[----:B------:R-:W-:Y:S01]  /*0d40*/  IMAD R2, R200, R129, R2 ;  /* 0x00000081c8027224 */ /* 0x000fe200078e0202 */
[----:B------:R-:W-:Y:S02]  /*0d50*/  LEA R4, P2, R23, UR8, 0x1 ;  /* 0x0000000817047c11 */ /* 0x000fe4000f8408ff */
[----:B------:R-:W-:Y:S01]  /*0d60*/  LEA.HI.X R13, R22, UR9, R13, 0x1, P1 ;  /* 0x00000009160d7c11 */ /* 0x000fe200088f0c0d */
[----:B------:R-:W-:Y:S01]  /*0d70*/  @!PT LDS RZ, [RZ] ;  /* 0x00000000fffff984 */ /* 0x000fe20000000800 */
[----:B------:R-:W-:Y:S01]  /*0d80*/  @!PT LDS RZ, [RZ] ;  /* 0x00000000fffff984 */ /* 0x000fe20000000800 */
[----:B------:R-:W-:Y:S01]  /*0d90*/  @!PT LDS RZ, [RZ] ;  /* 0x00000000fffff984 */ /* 0x000fe20000000800 */
[----:B------:R-:W-:Y:S01]  /*0da0*/  LDGSTS.E.BYPASS.LTC128B.128 [R3], desc[UR20][R14.64] ;  /* 0x000000000e037fae */ /* 0x000fe2000b981a14 */
[----:B------:R-:W-:Y:S02]  /*0db0*/  LEA R8, P1, R21, UR8, 0x1 ;  /* 0x0000000815087c11 */ /* 0x000fe4000f8208ff */
[----:B------:R-:W-:Y:S01]  /*0dc0*/  LEA.HI.X R5, R23, UR9, R42, 0x1, P2 ;  /* 0x0000000917057c11 */ /* 0x000fe200090f0c2a */
[----:B------:R2:W-:Y:S01]  /*0dd0*/  LDGSTS.E.BYPASS.LTC128B.128 [R3+0x800], desc[UR20][R18.64] ;  /* 0x0080000012037fae */ /* 0x0005e2000b981a14 */
[----:B------:R-:W-:-:S02]  /*0de0*/  LEA R6, P0, R24, UR8, 0x1 ;  /* 0x0000000818067c11 */ /* 0x000fc4000f8008ff */
[----:B------:R-:W-:Y:S01]  /*0df0*/  LEA.HI.X R9, R21, UR9, R7, 0x1, P1 ;  /* 0x0000000915097c11 */ /* 0x000fe200088f0c07 */
[----:B------:R-:W-:Y:S01]  /*0e00*/  LDGSTS.E.BYPASS.LTC128B.128 [R3+0x1000], desc[UR20][R16.64] ;  /* 0x0100000010037fae */ /* 0x000fe2000b981a14 */
[----:B------:R-:W-:Y:S02]  /*0e10*/  LEA.HI.X R7, R24, UR9, R25, 0x1, P0 ;  /* 0x0000000918077c11 */ /* 0x000fe400080f0c19 */
[C---:B------:R-:W-:Y:S01]  /*0e20*/  SHF.L.U32 R22, R128.reuse, 0x4, RZ ;  /* 0x0000000480167819 */ /* 0x040fe200000006ff */
[----:B------:R-:W-:Y:S01]  /*0e30*/  LDGSTS.E.BYPASS.LTC128B.128 [R3+0x1800], desc[UR20][R12.64] ;  /* 0x018000000c037fae */ /* 0x000fe2000b981a14 */
[C-C-:B------:R-:W-:Y:S02]  /*0e40*/  SHF.L.U64.HI R24, R128.reuse, 0x4, R129.reuse ;  /* 0x0000000480187819 */ /* 0x140fe40000010281 */
[----:B------:R-:W-:Y:S01]  /*0e50*/  SHF.L.U64.HI R23, R128, 0x5, R129 ;  /* 0x0000000580177819 */ /* 0x000fe20000010281 */
[----:B------:R-:W-:Y:S01]  /*0e60*/  LDGSTS.E.BYPASS.LTC128B.128 [R3+0x2000], desc[UR20][R10.64] ;  /* 0x020000000a037fae */ /* 0x000fe2000b981a14 */
[----:B------:R-:W-:-:S02]  /*0e70*/  LOP3.LUT P6, RZ, R108, 0x2, RZ, 0xc0, !PT ;  /* 0x000000026cff7812 */ /* 0x000fc400078cc0ff */
[----:B------:R-:W-:Y:S01]  /*0e80*/  LOP3.LUT P5, RZ, R108, 0x4, RZ, 0xc0, !PT ;  /* 0x000000046cff7812 */ /* 0x000fe200078ac0ff */
[----:B------:R3:W-:Y:S01]  /*0e90*/  LDGSTS.E.BYPASS.LTC128B.128 [R3+0x2800], desc[UR20][R4.64] ;  /* 0x0280000004037fae */ /* 0x0007e2000b981a14 */
[----:B------:R-:W-:-:S03]  /*0ea0*/  SEL R93, R239, 0xffffffe0, !P6 ;  /* 0xffffffe0ef5d7807 */ /* 0x000fc60007000000 */
[----:B------:R4:W-:Y:S01]  /*0eb0*/  LDGSTS.E.BYPASS.LTC128B.128 [R3+0x3000], desc[UR20][R8.64] ;  /* 0x0300000008037fae */ /* 0x0009e2000b981a14 */
[----:B------:R-:W-:-:S03]  /*0ec0*/  IADD3 R88, PT, PT, R93, R135, RZ ;  /* 0x000000875d587210 */ /* 0x000fc60007ffe0ff */
[----:B------:R1:W-:Y:S01]  /*0ed0*/  LDGSTS.E.BYPASS.LTC128B.128 [R3+0x3800], desc[UR20][R6.64] ;  /* 0x0380000006037fae */ /* 0x0003e2000b981a14 */
[----:B--2---:R-:W-:-:S03]  /*0ee0*/  SHF.L.U32 R19, R128, 0x5, RZ ;  /* 0x0000000580137819 */ /* 0x004fc600000006ff */
[----:B------:R-:W-:Y:S04]  /*0ef0*/  LDGSTS.E.BYPASS.LTC128B.128 [R3+0x4000], desc[UR20][R38.64] ;  /* 0x0400000026037fae */ /* 0x000fe8000b981a14 */
[----:B------:R-:W-:Y:S04]  /*0f00*/  LDGSTS.E.BYPASS.LTC128B.128 [R3+0x4800], desc[UR20][R34.64] ;  /* 0x0480000022037fae */ /* 0x000fe8000b981a14 */
[----:B------:R-:W-:Y:S04]  /*0f10*/  LDGSTS.E.BYPASS.LTC128B.128 [R3+0x5000], desc[UR20][R30.64] ;  /* 0x050000001e037fae */ /* 0x000fe8000b981a14 */
[----:B------:R-:W-:Y:S01]  /*0f20*/  LDGSTS.E.BYPASS.LTC128B.128 [R3+0x5800], desc[UR20][R28.64] ;  /* 0x058000001c037fae */ /* 0x000fe2000b981a14 */
[----:B---3--:R-:W-:-:S03]  /*0f30*/  IMAD.WIDE.U32 R4, R200, R128, R44 ;  /* 0x00000080c8047225 */ /* 0x008fc600078e002c */
[----:B------:R-:W-:Y:S01]  /*0f40*/  LDGSTS.E.BYPASS.LTC128B.128 [R3+0x6000], desc[UR20][R32.64] ;  /* 0x0600000020037fae */ /* 0x000fe2000b981a14 */
[----:B----4-:R-:W-:Y:S01]  /*0f50*/  IMAD R9, R48, R128, RZ ;  /* 0x0000008030097224 */ /* 0x010fe200078e02ff */
[----:B------:R-:W-:Y:S02]  /*0f60*/  IADD3 R5, PT, PT, R5, R2, RZ ;  /* 0x0000000205057210 */ /* 0x000fe40007ffe0ff */
[----:B------:R-:W-:Y:S01]  /*0f70*/  LDGSTS.E.BYPASS.LTC128B.128 [R3+0x6800], desc[UR20][R26.64] ;  /* 0x068000001a037fae */ /* 0x000fe2000b981a14 */
[----:B------:R-:W-:Y:S02]  /*0f80*/  IMAD R9, R43, R129, R9 ;  /* 0x000000812b097224 */ /* 0x000fe400078e0209 */
[----:B------:R-:W-:Y:S01]  /*0f90*/  IMAD.WIDE.U32 R4, R51, UR18, R4 ;  /* 0x0000001233047c25 */ /* 0x000fe2000f8e0004 */
[----:B------:R-:W-:Y:S03]  /*0fa0*/  LDGSTS.E.BYPASS.LTC128B.128 [R3+0x7000], desc[UR20][R40.64] ;  /* 0x0700000028037fae */ /* 0x000fe6000b981a14 */
[----:B------:R-:W-:Y:S01]  /*0fb0*/  IMAD.IADD R5, R5, 0x1, R50 ;  /* 0x0000000105057824 */ /* 0x000fe200078e0232 */
[----:B------:R2:W-:Y:S01]  /*0fc0*/  LDGSTS.E.BYPASS.LTC128B.128 [R3+0x7800], desc[UR20][R36.64] ;  /* 0x0780000024037fae */ /* 0x0005e2000b981a14 */
[----:B-1----:R-:W-:-:S03]  /*0fd0*/  IMAD.WIDE.U32 R6, R43, R128, RZ ;  /* 0x000000802b067225 */ /* 0x002fc600078e00ff */
[----:B------:R-:W0:Y:S01]  /*0fe0*/  LDGDEPBAR ;  /* 0x00000000000079af */ /* 0x000e220000000000 */
[----:B------:R-:W-:-:S04]  /*0ff0*/  IMAD.WIDE.U32 R4, R201, R128, R4 ;  /* 0x00000080c9047225 */ /* 0x000fc800078e0004 */
[----:B------:R-:W-:Y:S01]  /*1000*/  IMAD R8, R201, R129, R5 ;  /* 0x00000081c9087224 */ /* 0x000fe200078e0205 */
[----:B------:R-:W-:Y:S01]  /*1010*/  IADD3 R5, P2, PT, R246, R4, RZ ;  /* 0x00000004f6057210 */ /* 0x000fe20007f5e0ff */
[----:B------:R-:W-:Y:S01]  /*1020*/  IMAD.IADD R7, R7, 0x1, R9 ;  /* 0x0000000107077824 */ /* 0x000fe200078e0209 */
[----:B------:R-:W-:Y:S02]  /*1030*/  LEA R4, P0, R6, R22, 0x7 ;  /* 0x0000001606047211 */ /* 0x000fe400078038ff */
[C---:B------:R-:W-:Y:S02]  /*1040*/  LEA R2, P1, R5.reuse, UR12, 0x1 ;  /* 0x0000000c05027c11 */ /* 0x040fe4000f8208ff */
[----:B------:R-:W-:Y:S02]  /*1050*/  IADD3.X R8, PT, PT, R8, R231, RZ, P2, !PT ;  /* 0x000000e708087210 */ /* 0x000fe400017fe4ff */
[----:B------:R-:W-:Y:S02]  /*1060*/  LEA R14, P4, R4, R2, 0x1 ;  /* 0x00000002040e7211 */ /* 0x000fe400078808ff */
[----:B------:R-:W-:-:S02]  /*1070*/  LEA.HI.X R18, R5, UR13, R8, 0x1, P1 ;  /* 0x0000000d05127c11 */ /* 0x000fc400088f0c08 */
[----:B------:R-:W-:Y:S02]  /*1080*/  LEA.HI.X R5, R6, R24, R7, 0x7, P0 ;  /* 0x0000001806057211 */ /* 0x000fe400000f3c07 */
[----:B------:R-:W-:Y:S02]  /*1090*/  IADD3 R8, P1, PT, R4, R22, RZ ;  /* 0x0000001604087210 */ /* 0x000fe40007f3e0ff */
[----:B------:R-:W-:Y:S01]  /*10a0*/  LEA R20, P0, R6, R2, 0x8 ;  /* 0x0000000206147211 */ /* 0x000fe200078040ff */
[----:B------:R-:W-:-:S04]  /*10b0*/  DEPBAR.LE SB0, 0x0 ;  /* 0x000080000000791a */ /* 0x000fc80000000000 */
[----:B------:R-:W-:Y:S01]  /*10c0*/  LEA.HI.X R21, R6, R18, R7, 0x8, P0 ;  /* 0x0000001206157211 */ /* 0x000fe200000f4407 */
[----:B------:R-:W-:Y:S01]  /*10d0*/  IMAD.X R7, R5, 0x1, R24, P1 ;  /* 0x0000000105077824 */ /* 0x000fe200008e0618 */
[----:B------:R-:W-:Y:S01]  /*10e0*/  BAR.SYNC.DEFER_BLOCKING 0x0 ;  /* 0x0000000000007b1d */ /* 0x000fe20000010000 */
[C---:B------:R-:W-:Y:S02]  /*10f0*/  LEA R16, P2, R8.reuse, R2, 0x1 ;  /* 0x0000000208107211 */ /* 0x040fe400078408ff */
[----:B------:R-:W-:Y:S02]  /*1100*/  IADD3 R6, P0, PT, R19, R4, RZ ;  /* 0x0000000413067210 */ /* 0x000fe40007f1e0ff */
[----:B------:R-:W-:Y:S02]  /*1110*/  LEA.HI.X R17, R8, R18, R7, 0x1, P2 ;  /* 0x0000001208117211 */ /* 0x000fe400010f0c07 */
[----:B------:R-:W-:Y:S02]  /*1120*/  LEA R9, P1, R128, R4, 0x6 ;  /* 0x0000000480097211 */ /* 0x000fe400078230ff */
[----:B------:R-:W-:-:S02]  /*1130*/  IADD3 R8, P2, PT, R6, R22, RZ ;  /* 0x0000001606087210 */ /* 0x000fc40007f5e0ff */
[-C--:B------:R-:W-:Y:S02]  /*1140*/  IADD3.X R7, PT, PT, R23, R5.reuse, RZ, P0, !PT ;  /* 0x0000000517077210 */ /* 0x080fe400007fe4ff */
[----:B------:R-:W-:Y:S02]  /*1150*/  LEA.HI.X R15, R4, R18, R5, 0x1, P4 ;  /* 0x00000012040f7211 */ /* 0x000fe400020f0c05 */
[----:B------:R-:W-:Y:S01]  /*1160*/  LEA.HI.X R5, R128, R5, R129, 0x6, P1 ;  /* 0x0000000580057211 */ /* 0x000fe200008f3481 */
[----:B------:R-:W-:Y:S01]  /*1170*/  IMAD.X R11, R7, 0x1, R24, P2 ;  /* 0x00000001070b7824 */ /* 0x000fe200010e0618 */
[----:B------:R-:W-:Y:S02]  /*1180*/  LEA R12, P3, R6, R2, 0x1 ;  /* 0x00000002060c7211 */ /* 0x000fe400078608ff */
[C---:B------:R-:W-:Y:S02]  /*1190*/  IADD3 R19, P1, PT, R9.reuse, R19, RZ ;  /* 0x0000001309137210 */ /* 0x040fe40007f3e0ff */
[----:B------:R-:W-:-:S02]  /*11a0*/  IADD3 R22, P0, PT, R9, R22, RZ ;  /* 0x0000001609167210 */ /* 0x000fc40007f1e0ff */
[----:B------:R-:W-:Y:S01]  /*11b0*/  LEA R10, P2, R8, R2, 0x1 ;  /* 0x00000002080a7211 */ /* 0x000fe200078408ff */
[C---:B------:R-:W-:Y:S01]  /*11c0*/  IMAD.X R23, R5.reuse, 0x1, R23, P1 ;  /* 0x0000000105177824 */ /* 0x040fe200008e0617 */
[-C--:B------:R-:W-:Y:S01]  /*11d0*/  LEA.HI.X R13, R6, R18.reuse, R7, 0x1, P3 ;  /* 0x00000012060d7211 */ /* 0x080fe200018f0c07 */
[----:B------:R-:W-:Y:S01]  /*11e0*/  @!PT LDS RZ, [RZ] ;  /* 0x00000000fffff984 */ /* 0x000fe20000000800 */
[----:B------:R-:W-:Y:S01]  /*11f0*/  @!PT LDS RZ, [RZ] ;  /* 0x00000000fffff984 */ /* 0x000fe20000000800 */
[----:B------:R-:W-:Y:S01]  /*1200*/  @!PT LDS RZ, [RZ] ;  /* 0x00000000fffff984 */ /* 0x000fe20000000800 */
[----:B------:R-:W-:Y:S01]  /*1210*/  LDGSTS.E.BYPASS.LTC128B.128 [R3+0x8000], desc[UR20][R20.64] ;  /* 0x0800000014037fae */ /* 0x000fe2000b981a14 */
[----:B------:R-:W-:Y:S02]  /*1220*/  LEA.HI.X R11, R8, R18, R11, 0x1, P2 ;  /* 0x00000012080b7211 */ /* 0x000fe400010f0c0b */
[----:B------:R-:W-:Y:S01]  /*1230*/  IADD3.X R7, PT, PT, R5, R24, RZ, P0, !PT ;  /* 0x0000001805077210 */ /* 0x000fe200007fe4ff */
[----:B------:R-:W-:Y:S01]  /*1240*/  LDGSTS.E.BYPASS.LTC128B.128 [R3+0x8800], desc[UR20][R14.64] ;  /* 0x088000000e037fae */ /* 0x000fe2000b981a14 */
[-C--:B------:R-:W-:Y:S02]  /*1250*/  LEA R8, P2, R9, R2.reuse, 0x1 ;  /* 0x0000000209087211 */ /* 0x080fe400078408ff */
[-C--:B------:R-:W-:Y:S01]  /*1260*/  LEA R6, P1, R22, R2.reuse, 0x1 ;  /* 0x0000000216067211 */ /* 0x080fe200078208ff */
[----:B------:R-:W-:Y:S01]  /*1270*/  LDGSTS.E.BYPASS.LTC128B.128 [R3+0x9000], desc[UR20][R16.64] ;  /* 0x0900000010037fae */ /* 0x000fe2000b981a14 */
[----:B------:R-:W-:-:S02]  /*1280*/  LEA R4, P0, R19, R2, 0x1 ;  /* 0x0000000213047211 */ /* 0x000fc400078008ff */
[----:B------:R-:W-:Y:S01]  /*1290*/  LOP3.LUT R2, R110, 0x8, RZ, 0xc0, !PT ;  /* 0x000000086e027812 */ /* 0x000fe200078ec0ff */
[----:B------:R-:W-:Y:S01]  /*12a0*/  LDGSTS.E.BYPASS.LTC128B.128 [R3+0x9800], desc[UR20][R12.64] ;  /* 0x098000000c037fae */ /* 0x000fe2000b981a14 */
[----:B------:R-:W-:Y:S02]  /*12b0*/  LEA.HI.X R9, R9, R18, R5, 0x1, P2 ;  /* 0x0000001209097211 */ /* 0x000fe400010f0c05 */
[----:B------:R-:W-:Y:S01]  /*12c0*/  LOP3.LUT R119, R245, R2, RZ, 0x3c, !PT ;  /* 0x00000002f5777212 */ /* 0x000fe200078e3cff */
[----:B------:R-:W-:Y:S01]  /*12d0*/  LDGSTS.E.BYPASS.LTC128B.128 [R3+0xa000], desc[UR20][R10.64] ;  /* 0x0a0000000a037fae */ /* 0x000fe2000b981a14 */
[-C--:B------:R-:W-:Y:S02]  /*12e0*/  LEA.HI.X R7, R22, R18.reuse, R7, 0x1, P1 ;  /* 0x0000001216077211 */ /* 0x080fe400008f0c07 */
[----:B------:R-:W-:Y:S01]  /*12f0*/  LOP3.LUT R2, R49, R119, RZ, 0xfc, !PT ;  /* 0x0000007731027212 */ /* 0x000fe200078efcff */
[----:B------:R1:W-:Y:S01]  /*1300*/  LDGSTS.E.BYPASS.LTC128B.128 [R3+0xa800], desc[UR20][R8.64] ;  /* 0x0a80000008037fae */ /* 0x0003e2000b981a14 */
[----:B------:R-:W-:-:S02]  /*1310*/  LEA.HI.X R5, R19, R18, R23, 0x1, P0 ;  /* 0x0000001213057211 */ /* 0x000fc400000f0c17 */
[----:B------:R-:W-:Y:S01]  /*1320*/  ISETP.GE.AND P4, PT, R99, 0x81, PT ;  /* 0x000000816300780c */ /* 0x000fe20003f86270 */
[----:B------:R-:W-:Y:S04]  /*1330*/  LDGSTS.E.BYPASS.LTC128B.128 [R3+0xb000], desc[UR20][R6.64] ;  /* 0x0b00000006037fae */ /* 0x000fe8000b981a14 */
[----:B------:R3:W-:Y:S04]  /*1340*/  LDGSTS.E.BYPASS.LTC128B.128 [R3+0xb800], desc[UR20][R4.64] ;  /* 0x0b80000004037fae */ /* 0x0007e8000b981a14 */
[----:B--2---:R-:W-:Y:S04]  /*1350*/  LDSM.16.M88.4 R36, [R0+UR5+0x4000] ;  /* 0x004000050024783b */ /* 0x004fe80008000200 */
[----:B------:R-:W-:Y:S04]  /*1360*/  LDSM.16.M88.4 R44, [R88+0x4000] ;  /* 0x00400000582c783b */ /* 0x000fe80000000200 */
[----:B------:R-:W0:Y:S01]  /*1370*/  LDGDEPBAR ;  /* 0x00000000000079af */ /* 0x000e220000000000 */
[----:B-1----:R-:W-:-:S05]  /*1380*/  LEA R8, R2, UR5, 0x1 ;  /* 0x0000000502087c11 */ /* 0x002fca000f8e08ff */
[----:B------:R-:W1:Y:S01]  /*1390*/  LDSM.16.M88.4 R28, [R8+0x2000] ;  /* 0x00200000081c783b */ /* 0x000e620000000200 */
[----:B------:R-:W-:-:S03]  /*13a0*/  IMAD.IADD R2, R93, 0x1, R8 ;  /* 0x000000015d027824 */ /* 0x000fc600078e0208 */
[----:B------:R-:W2:Y:S04]  /*13b0*/  LDSM.16.M88.4 R32, [R8] ;  /* 0x000000000820783b */ /* 0x000ea80000000200 */
[----:B------:R-:W4:Y:S04]  /*13c0*/  LDSM.16.M88.4 R20, [R2+0x2000] ;  /* 0x002000000214783b */ /* 0x000f280000000200 */
[----:B------:R3:W4:Y:S02]  /*13d0*/  LDSM.16.M88.4 R24, [R2] ;  /* 0x000000000218783b */ /* 0x0007240000000200 */
[----:B---3--:R-:W-:-:S04]  /*13e0*/  MOV R2, 0x40 ;  /* 0x0000004000027802 */ /* 0x008fc80000000f00 */
[----:B------:R-:W-:Y:S01]  /*13f0*/  SEL R2, R2, 0xffffffc0, !P5 ;  /* 0xffffffc002027807 */ /* 0x000fe20006800000 */
[----:B-1----:R-:W-:Y:S03]  /*1400*/  HMMA.16816.F32 R48, R28, R36, RZ ;  /* 0x000000241c30723c */ /* 0x002fe600000018ff */
[C---:B------:R-:W-:Y:S01]  /*1410*/  IADD3 R98, PT, PT, R2.reuse, R135, RZ ;  /* 0x0000008702627210 */ /* 0x040fe20007ffe0ff */
[----:B------:R-:W-:-:S04]  /*1420*/  IMAD.IADD R4, R2, 0x1, R8 ;  /* 0x0000000102047824 */ /* 0x000fc800078e0208 */
[----:B------:R-:W-:Y:S01]  /*1430*/  LDSM.16.M88.4 R40, [R98+0x4000] ;  /* 0x004000006228783b */ /* 0x000fe20000000200 */
[----:B--2---:R-:W-:Y:S01]  /*1440*/  HMMA.16816.F32 R8, R32, R36, RZ ;  /* 0x000000242008723c */ /* 0x004fe200000018ff */
[C---:B------:R-:W-:Y:S02]  /*1450*/  IMAD.IADD R95, R93.reuse, 0x1, R98 ;  /* 0x000000015d5f7824 */ /* 0x040fe400078e0262 */
[----:B------:R-:W1:Y:S04]  /*1460*/  LDSM.16.M88.4 R12, [R4+0x2000] ;  /* 0x00200000040c783b */ /* 0x000e680000000200 */
[----:B------:R2:W3:Y:S01]  /*1470*/  LDSM.16.M88.4 R16, [R4] ;  /* 0x000000000410783b */ /* 0x0004e20000000200 */
[----:B------:R-:W-:Y:S03]  /*1480*/  HMMA.16816.F32 R60, R28, R38, RZ ;  /* 0x000000261c3c723c */ /* 0x000fe600000018ff */
[----:B------:R-:W-:Y:S05]  /*1490*/  LDSM.16.M88.4 R52, [R95+0x4000] ;  /* 0x004000005f34783b */ /* 0x000fea0000000200 */
[-C--:B----4-:R-:W-:Y:S08]  /*14a0*/  HMMA.16816.F32 R56, R20, R44.reuse, R48 ;  /* 0x0000002c1438723c */ /* 0x090ff00000001830 */
[----:B------:R-:W-:Y:S01]  /*14b0*/  HMMA.16816.F32 R48, R24, R44, R8 ;  /* 0x0000002c1830723c */ /* 0x000fe20000001808 */
[----:B--2---:R-:W-:-:S07]  /*14c0*/  IADD3 R4, PT, PT, R93, R4, RZ ;  /* 0x000000045d047210 */ /* 0x004fce0007ffe0ff */
[----:B------:R-:W-:Y:S01]  /*14d0*/  HMMA.16816.F32 R64, R32, R38, RZ ;  /* 0x000000262040723c */ /* 0x000fe200000018ff */
[----:B------:R-:W2:Y:S04]  /*14e0*/  LDSM.16.M88.4 R8, [R4] ;  /* 0x000000000408783b */ /* 0x000ea80000000200 */
[----:B------:R-:W4:Y:S03]  /*14f0*/  LDSM.16.M88.4 R4, [R4+0x2000] ;  /* 0x002000000404783b */ /* 0x000f260000000200 */
[----:B------:R-:W-:Y:S08]  /*1500*/  HMMA.16816.F32 R36, R20, R46, R60 ;  /* 0x0000002e1424723c */ /* 0x000ff0000000183c */
[-C--:B-1----:R-:W-:Y:S08]  /*1510*/  HMMA.16816.F32 R68, R12, R40.reuse, R56 ;  /* 0x000000280c44723c */ /* 0x082ff00000001838 */
[----:B---3--:R-:W-:Y:S01]  /*1520*/  HMMA.16816.F32 R56, R16, R40, R48 ;  /* 0x000000281038723c */ /* 0x008fe20000001830 */
[----:B------:R-:W1:Y:S07]  /*1530*/  LDSM.16.M88.4 R48, [R0+UR5+0x4800] ;  /* 0x004800050030783b */ /* 0x000e6e0008000200 */
[----:B------:R-:W-:Y:S08]  /*1540*/  HMMA.16816.F32 R60, R24, R46, R64 ;  /* 0x0000002e183c723c */ /* 0x000ff00000001840 */
[----:B------:R-:W-:Y:S08]  /*1550*/  HMMA.16816.F32 R44, R12, R42, R36 ;  /* 0x0000002a0c2c723c */ /* 0x000ff00000001824 */
[-C--:B--2---:R-:W-:Y:S01]  /*1560*/  HMMA.16816.F32 R72, R8, R52.reuse, R56 ;  /* 0x000000340848723c */ /* 0x084fe20000001838 */
[----:B------:R-:W2:Y:S07]  /*1570*/  LDSM.16.M88.4 R56, [R88+0x4800] ;  /* 0x004800005838783b */ /* 0x000eae0000000200 */
[----:B----4-:R-:W-:Y:S08]  /*1580*/  HMMA.16816.F32 R76, R4, R52, R68 ;  /* 0x00000034044c723c */ /* 0x010ff00000001844 */
[----:B------:R-:W-:Y:S01]  /*1590*/  HMMA.16816.F32 R36, R16, R42, R60 ;  /* 0x0000002a1024723c */ /* 0x000fe2000000183c */
[----:B------:R-:W3:Y:S02]  /*15a0*/  LDSM.16.M88.4 R40, [R98+0x4800] ;  /* 0x004800006228783b */ /* 0x000ee40000000200 */
[----:B------:R-:W-:Y:S01]  /*15b0*/  FMUL.FTZ R72, R72, UR4 ;  /* 0x0000000448487c20 */ /* 0x000fe20008410000 */
[----:B------:R-:W-:Y:S01]  /*15c0*/  FMUL.FTZ R73, R73, UR4 ;  /* 0x0000000449497c20 */ /* 0x000fe20008410000 */
[----:B------:R-:W-:Y:S01]  /*15d0*/  FMUL.FTZ R74, R74, UR4 ;  /* 0x000000044a4a7c20 */ /* 0x000fe20008410000 */
[----:B------:R-:W-:Y:S01]  /*15e0*/  FMUL.FTZ R75, R75, UR4 ;  /* 0x000000044b4b7c20 */ /* 0x000fe20008410000 */
[----:B------:R-:W-:Y:S01]  /*15f0*/  MUFU.TANH R222, R72 ;  /* 0x0000004800de7308 */ /* 0x000fe20000002400 */
[-C--:B-1----:R-:W-:Y:S03]  /*1600*/  HMMA.16816.F32 R68, R32, R48.reuse, RZ ;  /* 0x000000302044723c */ /* 0x082fe600000018ff */
[----:B------:R-:W-:Y:S01]  /*1610*/  FMUL.FTZ R76, R76, UR4 ;  /* 0x000000044c4c7c20 */ /* 0x000fe20008410000 */
[----:B------:R-:W-:Y:S01]  /*1620*/  FMUL.FTZ R77, R77, UR4 ;  /* 0x000000044d4d7c20 */ /* 0x000fe20008410000 */
[----:B------:R-:W-:Y:S01]  /*1630*/  FMUL.FTZ R78, R78, UR4 ;  /* 0x000000044e4e7c20 */ /* 0x000fe20008410000 */
[----:B------:R-:W-:Y:S01]  /*1640*/  FMUL.FTZ R79, R79, UR4 ;  /* 0x000000044f4f7c20 */ /* 0x000fe20008410000 */
[----:B------:R-:W-:Y:S01]  /*1650*/  MUFU.TANH R221, R73 ;  /* 0x0000004900dd7308 */ /* 0x000fe20000002400 */
[----:B------:R-:W-:Y:S07]  /*1660*/  HMMA.16816.F32 R64, R28, R48, RZ ;  /* 0x000000301c40723c */ /* 0x000fee00000018ff */
[----:B------:R-:W-:Y:S01]  /*1670*/  MUFU.TANH R220, R74 ;  /* 0x0000004a00dc7308 */ /* 0x000fe20000002400 */
[----:B------:R-:W-:Y:S07]  /*1680*/  HMMA.16816.F32 R84, R4, R54, R44 ;  /* 0x000000360454723c */ /* 0x000fee000000182c */
[----:B------:R1:W-:Y:S01]  /*1690*/  MUFU.TANH R217, R75 ;  /* 0x0000004b00d97308 */ /* 0x0003e20000002400 */
[-C--:B--2---:R-:W-:Y:S07]  /*16a0*/  HMMA.16816.F32 R60, R24, R56.reuse, R68 ;  /* 0x00000038183c723c */ /* 0x084fee0000001844 */
[----:B------:R-:W-:Y:S01]  /*16b0*/  MUFU.TANH R118, R76 ;  /* 0x0000004c00767308 */ /* 0x000fe20000002400 */
[----:B------:R-:W-:Y:S03]  /*16c0*/  HMMA.16816.F32 R68, R20, R56, R64 ;  /* 0x000000381444723c */ /* 0x000fe60000001840 */
[----:B------:R-:W-:Y:S01]  /*16d0*/  FMUL.FTZ R84, R84, UR4 ;  /* 0x0000000454547c20 */ /* 0x000fe20008410000 */
[----:B------:R-:W-:Y:S01]  /*16e0*/  FMUL.FTZ R85, R85, UR4 ;  /* 0x0000000455557c20 */ /* 0x000fe20008410000 */
[----:B------:R-:W-:Y:S01]  /*16f0*/  FMUL.FTZ R86, R86, UR4 ;  /* 0x0000000456567c20 */ /* 0x000fe20008410000 */
[----:B------:R-:W-:Y:S01]  /*1700*/  FMUL.FTZ R87, R87, UR4 ;  /* 0x0000000457577c20 */ /* 0x000fe20008410000 */
[----:B------:R-:W-:Y:S01]  /*1710*/  MUFU.TANH R107, R84 ;  /* 0x00000054006b7308 */ /* 0x000fe20000002400 */
[----:B------:R-:W-:Y:S01]  /*1720*/  HMMA.16816.F32 R64, R8, R54, R36 ;  /* 0x000000360840723c */ /* 0x000fe20000001824 */
[----:B------:R-:W2:Y:S06]  /*1730*/  LDSM.16.M88.4 R36, [R95+0x4800] ;  /* 0x004800005f24783b */ /* 0x000eac0000000200 */
[----:B------:R-:W-:Y:S01]  /*1740*/  MUFU.TANH R113, R85 ;  /* 0x0000005500717308 */ /* 0x000fe20000002400 */
[-C--:B------:R-:W-:Y:S07]  /*1750*/  HMMA.16816.F32 R52, R28, R50.reuse, RZ ;  /* 0x000000321c34723c */ /* 0x080fee00000018ff */
[----:B------:R-:W-:Y:S01]  /*1760*/  MUFU.TANH R105, R86 ;  /* 0x0000005600697308 */ /* 0x000fe20000002400 */
[----:B------:R-:W-:Y:S01]  /*1770*/  HMMA.16816.F32 R44, R32, R50, RZ ;  /* 0x00000032202c723c */ /* 0x000fe200000018ff */
[----:B------:R-:W4:Y:S02]  /*1780*/  LDSM.16.M88.4 R48, [R0+UR5+0x5000] ;  /* 0x005000050030783b */ /* 0x000f240008000200 */
[----:B------:R-:W-:Y:S01]  /*1790*/  FMUL.FTZ R64, R64, UR4 ;  /* 0x0000000440407c20 */ /* 0x000fe20008410000 */
[----:B------:R-:W-:Y:S01]  /*17a0*/  FMUL.FTZ R65, R65, UR4 ;  /* 0x0000000441417c20 */ /* 0x000fe20008410000 */
[----:B------:R-:W-:Y:S01]  /*17b0*/  FMUL.FTZ R66, R66, UR4 ;  /* 0x0000000442427c20 */ /* 0x000fe20008410000 */
[----:B------:R-:W-:Y:S01]  /*17c0*/  FMUL.FTZ R67, R67, UR4 ;  /* 0x0000000443437c20 */ /* 0x000fe20008410000 */
[----:B------:R-:W-:Y:S01]  /*17d0*/  MUFU.TANH R125, R64 ;  /* 0x00000040007d7308 */ /* 0x000fe20000002400 */
[-C--:B---3--:R-:W-:Y:S07]  /*17e0*/  HMMA.16816.F32 R60, R16, R40.reuse, R60 ;  /* 0x00000028103c723c */ /* 0x088fee000000183c */
[----:B------:R-:W-:Y:S01]  /*17f0*/  MUFU.TANH R127, R65 ;  /* 0x00000041007f7308 */ /* 0x000fe20000002400 */
[----:B------:R-:W-:Y:S07]  /*1800*/  HMMA.16816.F32 R68, R12, R40, R68 ;  /* 0x000000280c44723c */ /* 0x000fee0000001844 */
[----:B------:R-:W-:Y:S01]  /*1810*/  MUFU.TANH R124, R66 ;  /* 0x00000042007c7308 */ /* 0x000fe20000002400 */
[-C--:B-1----:R-:W-:Y:S07]  /*1820*/  HMMA.16816.F32 R72, R20, R58.reuse, R52 ;  /* 0x0000003a1448723c */ /* 0x082fee0000001834 */
[----:B------:R1:W-:Y:S01]  /*1830*/  MUFU.TANH R126, R67 ;  /* 0x00000043007e7308 */ /* 0x0003e20000002400 */
[----:B------:R-:W-:Y:S01]  /*1840*/  HMMA.16816.F32 R52, R24, R58, R44 ;  /* 0x0000003a1834723c */ /* 0x000fe2000000182c */
[----:B------:R-:W3:Y:S06]  /*1850*/  LDSM.16.M88.4 R44, [R88+0x5000] ;  /* 0x00500000582c783b */ /* 0x000eec0000000200 */
[----:B------:R1:W-:Y:S01]  /*1860*/  MUFU.TANH R114, R87 ;  /* 0x0000005700727308 */ /* 0x0003e20000002400 */
[-C--:B--2---:R-:W-:Y:S07]  /*1870*/  HMMA.16816.F32 R60, R8, R36.reuse, R60 ;  /* 0x00000024083c723c */ /* 0x084fee000000183c */
[----:B------:R-:W2:Y:S01]  /*1880*/  MUFU.TANH R116, R77 ;  /* 0x0000004d00747308 */ /* 0x000ea20000002400 */
[----:B------:R-:W-:Y:S07]  /*1890*/  HMMA.16816.F32 R80, R4, R36, R68 ;  /* 0x000000240450723c */ /* 0x000fee0000001844 */
[----:B------:R-:W-:Y:S01]  /*18a0*/  MUFU.TANH R115, R78 ;  /* 0x0000004e00737308 */ /* 0x000fe20000002400 */
[-C--:B------:R-:W-:Y:S03]  /*18b0*/  HMMA.16816.F32 R68, R12, R42.reuse, R72 ;  /* 0x0000002a0c44723c */ /* 0x080fe60000001848 */
[----:B------:R-:W-:Y:S01]  /*18c0*/  FMUL.FTZ R60, R60, UR4 ;  /* 0x000000043c3c7c20 */ /* 0x000fe20008410000 */
[----:B------:R-:W-:Y:S01]  /*18d0*/  FMUL.FTZ R61, R61, UR4 ;  /* 0x000000043d3d7c20 */ /* 0x000fe20008410000 */
[----:B------:R-:W-:Y:S01]  /*18e0*/  FMUL.FTZ R62, R62, UR4 ;  /* 0x000000043e3e7c20 */ /* 0x000fe20008410000 */
[----:B------:R-:W-:Y:S01]  /*18f0*/  FMUL.FTZ R63, R63, UR4 ;  /* 0x000000043f3f7c20 */ /* 0x000fe20008410000 */
[----:B------:R-:W-:Y:S01]  /*1900*/  MUFU.TANH R204, R60 ;  /* 0x0000003c00cc7308 */ /* 0x000fe20000002400 */
[----:B------:R-:W-:Y:S01]  /*1910*/  HMMA.16816.F32 R52, R16, R42, R52 ;  /* 0x0000002a1034723c */ /* 0x000fe20000001834 */
[----:B------:R-:W2:Y:S02]  /*1920*/  LDSM.16.M88.4 R40, [R98+0x5000] ;  /* 0x005000006228783b */ /* 0x000ea40000000200 */
[----:B------:R-:W-:Y:S01]  /*1930*/  FMUL.FTZ R80, R80, UR4 ;  /* 0x0000000450507c20 */ /* 0x000fe20008410000 */
[----:B------:R-:W-:Y:S01]  /*1940*/  FMUL.FTZ R81, R81, UR4 ;  /* 0x0000000451517c20 */ /* 0x000fe20008410000 */
[----:B------:R-:W-:Y:S01]  /*1950*/  FMUL.FTZ R82, R82, UR4 ;  /* 0x0000000452527c20 */ /* 0x000fe20008410000 */
[----:B------:R-:W-:Y:S01]  /*1960*/  FMUL.FTZ R83, R83, UR4 ;  /* 0x0000000453537c20 */ /* 0x000fe20008410000 */
[----:B------:R-:W-:Y:S01]  /*1970*/  MUFU.TANH R202, R61 ;  /* 0x0000003d00ca7308 */ /* 0x000fe20000002400 */
[-C--:B----4-:R-:W-:Y:S07]  /*1980*/  HMMA.16816.F32 R56, R32, R48.reuse, RZ ;  /* 0x000000302038723c */ /* 0x090fee00000018ff */
[----:B------:R-:W-:Y:S01]  /*1990*/  MUFU.TANH R199, R62 ;  /* 0x0000003e00c77308 */ /* 0x000fe20000002400 */
[----:B-1----:R-:W-:Y:S07]  /*19a0*/  HMMA.16816.F32 R64, R28, R48, RZ ;  /* 0x000000301c40723c */ /* 0x002fee00000018ff */
[----:B------:R1:W-:Y:S01]  /*19b0*/  MUFU.TANH R198, R63 ;  /* 0x0000003f00c67308 */ /* 0x0003e20000002400 */
[----:B------:R-:W-:Y:S07]  /*19c0*/  HMMA.16816.F32 R84, R4, R38, R68 ;  /* 0x000000260454723c */ /* 0x000fee0000001844 */
[----:B------:R4:W-:Y:S05]  /*19d0*/  MUFU.TANH R117, R79 ;  /* 0x0000004f00757308 */ /* 0x0009ea0000002400 */
[----:B---3--:R-:W-:Y:S03]  /*19e0*/  HMMA.16816.F32 R72, R20, R44, R64 ;  /* 0x0000002c1448723c */ /* 0x008fe60000001840 */
[----:B------:R-:W3:Y:S04]  /*19f0*/  MUFU.TANH R106, R80 ;  /* 0x00000050006a7308 */ /* 0x000ee80000002400 */
[----:B------:R-:W-:Y:S01]  /*1a00*/  FMUL.FTZ R84, R84, UR4 ;  /* 0x0000000454547c20 */ /* 0x000fe20008410000 */
[----:B-1----:R-:W-:Y:S01]  /*1a10*/  HMMA.16816.F32 R60, R8, R38, R52 ;  /* 0x00000026083c723c */ /* 0x002fe20000001834 */
[----:B------:R-:W1:Y:S01]  /*1a20*/  LDSM.16.M88.4 R36, [R95+0x5000] ;  /* 0x005000005f24783b */ /* 0x000e620000000200 */
[----:B------:R-:W-:Y:S01]  /*1a30*/  FMUL.FTZ R85, R85, UR4 ;  /* 0x0000000455557c20 */ /* 0x000fe20008410000 */
[----:B------:R-:W-:Y:S01]  /*1a40*/  FMUL.FTZ R86, R86, UR4 ;  /* 0x0000000456567c20 */ /* 0x000fe20008410000 */
[----:B------:R-:W-:Y:S01]  /*1a50*/  FMUL.FTZ R87, R87, UR4 ;  /* 0x0000000457577c20 */ /* 0x000fe20008410000 */
[----:B------:R-:W-:Y:S03]  /*1a60*/  MUFU.TANH R101, R84 ;  /* 0x0000005400657308 */ /* 0x000fe60000002400 */
[----:B----4-:R-:W-:Y:S05]  /*1a70*/  HMMA.16816.F32 R76, R24, R44, R56 ;  /* 0x0000002c184c723c */ /* 0x010fea0000001838 */
[----:B------:R-:W-:Y:S03]  /*1a80*/  MUFU.TANH R100, R85 ;  /* 0x0000005500647308 */ /* 0x000fe60000002400 */
[-C--:B------:R-:W-:Y:S03]  /*1a90*/  HMMA.16816.F32 R56, R28, R50.reuse, RZ ;  /* 0x000000321c38723c */ /* 0x080fe600000018ff */
[----:B------:R-:W-:Y:S01]  /*1aa0*/  FMUL.FTZ R60, R60, UR4 ;  /* 0x000000043c3c7c20 */ /* 0x000fe20008410000 */
[----:B------:R-:W-:Y:S01]  /*1ab0*/  FMUL.FTZ R61, R61, UR4 ;  /* 0x000000043d3d7c20 */ /* 0x000fe20008410000 */
[----:B------:R-:W-:Y:S01]  /*1ac0*/  FMUL.FTZ R62, R62, UR4 ;  /* 0x000000043e3e7c20 */ /* 0x000fe20008410000 */
[----:B------:R-:W-:Y:S01]  /*1ad0*/  FMUL.FTZ R63, R63, UR4 ;  /* 0x000000043f3f7c20 */ /* 0x000fe20008410000 */
[----:B------:R-:W-:Y:S01]  /*1ae0*/  MUFU.TANH R173, R60 ;  /* 0x0000003c00ad7308 */ /* 0x000fe20000002400 */
[----:B------:R-:W-:Y:S01]  /*1af0*/  HMMA.16816.F32 R52, R32, R50, RZ ;  /* 0x000000322034723c */ /* 0x000fe200000018ff */
[----:B------:R-:W4:Y:S06]  /*1b00*/  LDSM.16.M88.4 R48, [R0+UR5+0x5800] ;  /* 0x005800050030783b */ /* 0x000f2c0008000200 */
[----:B------:R-:W-:Y:S01]  /*1b10*/  MUFU.TANH R163, R61 ;  /* 0x0000003d00a37308 */ /* 0x000fe20000002400 */
[-C--:B--2---:R-:W-:Y:S07]  /*1b20*/  HMMA.16816.F32 R64, R16, R40.reuse, R76 ;  /* 0x000000281040723c */ /* 0x084fee000000184c */
[----:B------:R-:W-:Y:S01]  /*1b30*/  MUFU.TANH R169, R62 ;  /* 0x0000003e00a97308 */ /* 0x000fe20000002400 */
[----:B------:R-:W-:Y:S07]  /*1b40*/  HMMA.16816.F32 R68, R12, R40, R72 ;  /* 0x000000280c44723c */ /* 0x000fee0000001848 */
[----:B------:R4:W-:Y:S01]  /*1b50*/  MUFU.TANH R168, R63 ;  /* 0x0000003f00a87308 */ /* 0x0009e20000002400 */
[-C--:B------:R-:W-:Y:S07]  /*1b60*/  HMMA.16816.F32 R72, R20, R46.reuse, R56 ;  /* 0x0000002e1448723c */ /* 0x080fee0000001838 */
[----:B------:R-:W-:Y:S01]  /*1b70*/  MUFU.TANH R103, R86 ;  /* 0x0000005600677308 */ /* 0x000fe20000002400 */
[----:B------:R-:W-:Y:S01]  /*1b80*/  HMMA.16816.F32 R52, R24, R46, R52 ;  /* 0x0000002e1834723c */ /* 0x000fe20000001834 */
[----:B------:R-:W2:Y:S06]  /*1b90*/  LDSM.16.M88.4 R44, [R88+0x5800] ;  /* 0x00580000582c783b */ /* 0x000eac0000000200 */
[----:B------:R-:W-:Y:S01]  /*1ba0*/  MUFU.TANH R102, R87 ;  /* 0x0000005700667308 */ /* 0x000fe20000002400 */
[-C--:B-1----:R-:W-:Y:S07]  /*1bb0*/  HMMA.16816.F32 R56, R8, R36.reuse, R64 ;  /* 0x000000240838723c */ /* 0x082fee0000001840 */
[----:B------:R-:W1:Y:S01]  /*1bc0*/  MUFU.TANH R104, R81 ;  /* 0x0000005100687308 */ /* 0x000e620000002400 */
[----:B------:R-:W-:Y:S07]  /*1bd0*/  HMMA.16816.F32 R76, R4, R36, R68 ;  /* 0x00000024044c723c */ /* 0x000fee0000001844 */
[----:B------:R-:W1:Y:S01]  /*1be0*/  MUFU.TANH R111, R82 ;  /* 0x00000052006f7308 */ /* 0x000e620000002400 */
[----:B----4-:R-:W-:Y:S03]  /*1bf0*/  HMMA.16816.F32 R60, R28, R48, RZ ;  /* 0x000000301c3c723c */ /* 0x010fe600000018ff */
[----:B------:R-:W-:Y:S01]  /*1c00*/  FMUL.FTZ R56, R56, UR4 ;  /* 0x0000000438387c20 */ /* 0x000fe20008410000 */
[----:B------:R-:W-:Y:S01]  /*1c10*/  FMUL.FTZ R57, R57, UR4 ;  /* 0x0000000439397c20 */ /* 0x000fe20008410000 */
[----:B------:R-:W-:Y:S01]  /*1c20*/  FMUL.FTZ R58, R58, UR4 ;  /* 0x000000043a3a7c20 */ /* 0x000fe20008410000 */
[----:B------:R-:W-:Y:S01]  /*1c30*/  FMUL.FTZ R59, R59, UR4 ;  /* 0x000000043b3b7c20 */ /* 0x000fe20008410000 */
        /* <DEDUP_REMOVED lines=8> */
[----:B------:R-:W4:Y:S06]  /*1cc0*/  LDSM.16.M88.4 R40, [R98+0x5800] ;  /* 0x005800006228783b */ /* 0x000f2c0000000200 */
[----:B------:R-:W-:Y:S01]  /*1cd0*/  MUFU.TANH R205, R58 ;  /* 0x0000003a00cd7308 */ /* 0x000fe20000002400 */
[----:B------:R-:W-:Y:S07]  /*1ce0*/  HMMA.16816.F32 R64, R32, R48, RZ ;  /* 0x000000302040723c */ /* 0x000fee00000018ff */
[----:B------:R3:W-:Y:S01]  /*1cf0*/  MUFU.TANH R203, R59 ;  /* 0x0000003b00cb7308 */ /* 0x0007e20000002400 */
[----:B--2---:R-:W-:Y:S07]  /*1d00*/  HMMA.16816.F32 R72, R20, R44, R60 ;  /* 0x0000002c1448723c */ /* 0x004fee000000183c */
[----:B------:R-:W2:Y:S01]  /*1d10*/  MUFU.TANH R158, R76 ;  /* 0x0000004c009e7308 */ /* 0x000ea20000002400 */
[----:B------:R-:W-:Y:S07]  /*1d20*/  HMMA.16816.F32 R60, R8, R38, R52 ;  /* 0x00000026083c723c */ /* 0x000fee0000001834 */
[----:B------:R-:W-:Y:S01]  /*1d30*/  MUFU.TANH R155, R77 ;  /* 0x0000004d009b7308 */ /* 0x000fe20000002400 */
[-C--:B------:R-:W-:Y:S07]  /*1d40*/  HMMA.16816.F32 R52, R32, R50.reuse, RZ ;  /* 0x000000322034723c */ /* 0x080fee00000018ff */
[----:B------:R-:W-:Y:S01]  /*1d50*/  MUFU.TANH R157, R78 ;  /* 0x0000004e009d7308 */ /* 0x000fe20000002400 */
[----:B---3--:R-:W-:Y:S01]  /*1d60*/  HMMA.16816.F32 R56, R28, R50, RZ ;  /* 0x000000321c38723c */ /* 0x008fe200000018ff */
[----:B------:R-:W3:Y:S02]  /*1d70*/  LDSM.16.M88.4 R48, [R0+UR5+0x6000] ;  /* 0x006000050030783b */ /* 0x000ee40008000200 */
[----:B------:R-:W-:Y:S01]  /*1d80*/  FMUL.FTZ R60, R60, UR4 ;  /* 0x000000043c3c7c20 */ /* 0x000fe20008410000 */
[----:B------:R-:W-:Y:S01]  /*1d90*/  FMUL.FTZ R61, R61, UR4 ;  /* 0x000000043d3d7c20 */ /* 0x000fe20008410000 */
[----:B------:R-:W-:Y:S01]  /*1da0*/  FMUL.FTZ R62, R62, UR4 ;  /* 0x000000043e3e7c20 */ /* 0x000fe20008410000 */
[----:B------:R-:W-:Y:S01]  /*1db0*/  FMUL.FTZ R63, R63, UR4 ;  /* 0x000000043f3f7c20 */ /* 0x000fe20008410000 */
[----:B------:R1:W-:Y:S01]  /*1dc0*/  MUFU.TANH R156, R79 ;  /* 0x0000004f009c7308 */ /* 0x0003e20000002400 */
[----:B------:R-:W-:Y:S01]  /*1dd0*/  HMMA.16816.F32 R84, R4, R38, R68 ;  /* 0x000000260454723c */ /* 0x000fe20000001844 */
[----:B------:R-:W2:Y:S06]  /*1de0*/  LDSM.16.M88.4 R36, [R95+0x5800] ;  /* 0x005800005f24783b */ /* 0x000eac0000000200 */
[----:B------:R-:W-:Y:S01]  /*1df0*/  MUFU.TANH R177, R60 ;  /* 0x0000003c00b17308 */ /* 0x000fe20000002400 */
[----:B------:R-:W-:Y:S07]  /*1e00*/  HMMA.16816.F32 R64, R24, R44, R64 ;  /* 0x0000002c1840723c */ /* 0x000fee0000001840 */
[----:B------:R-:W-:Y:S01]  /*1e10*/  MUFU.TANH R176, R61 ;  /* 0x0000003d00b07308 */ /* 0x000fe20000002400 */
[----:B----4-:R-:W-:Y:S03]  /*1e20*/  HMMA.16816.F32 R68, R12, R40, R72 ;  /* 0x000000280c44723c */ /* 0x010fe60000001848 */
[----:B------:R-:W-:Y:S01]  /*1e30*/  FMUL.FTZ R84, R84, UR4 ;  /* 0x0000000454547c20 */ /* 0x000fe20008410000 */
[----:B------:R-:W-:Y:S01]  /*1e40*/  FMUL.FTZ R85, R85, UR4 ;  /* 0x0000000455557c20 */ /* 0x000fe20008410000 */
[----:B------:R-:W-:Y:S01]  /*1e50*/  FMUL.FTZ R86, R86, UR4 ;  /* 0x0000000456567c20 */ /* 0x000fe20008410000 */
[----:B------:R-:W-:Y:S01]  /*1e60*/  FMUL.FTZ R87, R87, UR4 ;  /* 0x0000000457577c20 */ /* 0x000fe20008410000 */
[----:B------:R-:W-:Y:S01]  /*1e70*/  MUFU.TANH R175, R62 ;  /* 0x0000003e00af7308 */ /* 0x000fe20000002400 */
[-C--:B-1----:R-:W-:Y:S07]  /*1e80*/  HMMA.16816.F32 R76, R20, R46.reuse, R56 ;  /* 0x0000002e144c723c */ /* 0x082fee0000001838 */
[----:B------:R1:W-:Y:S01]  /*1e90*/  MUFU.TANH R167, R63 ;  /* 0x0000003f00a77308 */ /* 0x0003e20000002400 */
[----:B------:R-:W-:Y:S01]  /*1ea0*/  HMMA.16816.F32 R72, R24, R46, R52 ;  /* 0x0000002e1848723c */ /* 0x000fe20000001834 */
[----:B------:R-:W4:Y:S06]  /*1eb0*/  LDSM.16.M88.4 R44, [R88+0x6000] ;  /* 0x00600000582c783b */ /* 0x000f2c0000000200 */
[----:B------:R4:W4:Y:S01]  /*1ec0*/  MUFU.TANH R112, R83 ;  /* 0x0000005300707308 */ /* 0x0009220000002400 */
[----:B------:R-:W-:Y:S07]  /*1ed0*/  HMMA.16816.F32 R64, R16, R40, R64 ;  /* 0x000000281040723c */ /* 0x000fee0000001840 */
[----:B------:R-:W4:Y:S01]  /*1ee0*/  MUFU.TANH R120, R84 ;  /* 0x0000005400787308 */ /* 0x000f220000002400 */
[-C--:B---3--:R-:W-:Y:S07]  /*1ef0*/  HMMA.16816.F32 R52, R32, R48.reuse, RZ ;  /* 0x000000302034723c */ /* 0x088fee00000018ff */
[----:B------:R-:W-:Y:S01]  /*1f00*/  MUFU.TANH R123, R85 ;  /* 0x00000055007b7308 */ /* 0x000fe20000002400 */
[----:B-1----:R-:W-:Y:S07]  /*1f10*/  HMMA.16816.F32 R60, R28, R48, RZ ;  /* 0x000000301c3c723c */ /* 0x002fee00000018ff */
[----:B------:R-:W-:Y:S01]  /*1f20*/  MUFU.TANH R122, R86 ;  /* 0x00000056007a7308 */ /* 0x000fe20000002400 */
[----:B--2---:R-:W-:Y:S07]  /*1f30*/  HMMA.16816.F32 R56, R8, R36, R64 ;  /* 0x000000240838723c */ /* 0x004fee0000001840 */
[----:B------:R1:W-:Y:S01]  /*1f40*/  MUFU.TANH R121, R87 ;  /* 0x0000005700797308 */ /* 0x0003e20000002400 */
[-C--:B------:R-:W-:Y:S08]  /*1f50*/  HMMA.16816.F32 R64, R12, R42.reuse, R76 ;  /* 0x0000002a0c40723c */ /* 0x080ff0000000184c */
[----:B------:R-:W-:Y:S03]  /*1f60*/  HMMA.16816.F32 R40, R16, R42, R72 ;  /* 0x0000002a1028723c */ /* 0x000fe60000001848 */
[----:B------:R-:W-:Y:S01]  /*1f70*/  FMUL.FTZ R56, R56, UR4 ;  /* 0x0000000438387c20 */ /* 0x000fe20008410000 */
[----:B------:R-:W-:Y:S01]  /*1f80*/  FMUL.FTZ R57, R57, UR4 ;  /* 0x0000000439397c20 */ /* 0x000fe20008410000 */
[----:B------:R-:W-:Y:S01]  /*1f90*/  FMUL.FTZ R58, R58, UR4 ;  /* 0x000000043a3a7c20 */ /* 0x000fe20008410000 */
[----:B------:R-:W-:Y:S01]  /*1fa0*/  FMUL.FTZ R59, R59, UR4 ;  /* 0x000000043b3b7c20 */ /* 0x000fe20008410000 */
[----:B------:R-:W-:Y:S01]  /*1fb0*/  MUFU.TANH R216, R56 ;  /* 0x0000003800d87308 */ /* 0x000fe20000002400 */
[----:B----4-:R-:W-:Y:S01]  /*1fc0*/  HMMA.16816.F32 R72, R24, R44, R52 ;  /* 0x0000002c1848723c */ /* 0x010fe20000001834 */
[----:B------:R-:W2:Y:S06]  /*1fd0*/  LDSM.16.M88.4 R52, [R98+0x6000] ;  /* 0x006000006234783b */ /* 0x000eac0000000200 */
[----:B------:R-:W-:Y:S01]  /*1fe0*/  MUFU.TANH R213, R57 ;  /* 0x0000003900d57308 */ /* 0x000fe20000002400 */
[----:B------:R-:W-:Y:S07]  /*1ff0*/  HMMA.16816.F32 R80, R4, R36, R68 ;  /* 0x000000240450723c */ /* 0x000fee0000001844 */
[----:B------:R-:W-:Y:S01]  /*2000*/  MUFU.TANH R211, R58 ;  /* 0x0000003a00d37308 */ /* 0x000fe20000002400 */
[----:B------:R-:W-:Y:S07]  /*2010*/  HMMA.16816.F32 R68, R20, R44, R60 ;  /* 0x0000002c1444723c */ /* 0x000fee000000183c */
[----:B------:R3:W-:Y:S01]  /*2020*/  MUFU.TANH R208, R59 ;  /* 0x0000003b00d07308 */ /* 0x0007e20000002400 */
[-C--:B------:R-:W-:Y:S03]  /*2030*/  HMMA.16816.F32 R60, R8, R38.reuse, R40 ;  /* 0x00000026083c723c */ /* 0x080fe60000001828 */
[----:B------:R-:W-:Y:S01]  /*2040*/  FMUL.FTZ R80, R80, UR4 ;  /* 0x0000000450507c20 */ /* 0x000fe20008410000 */
[----:B------:R-:W-:Y:S01]  /*2050*/  FMUL.FTZ R81, R81, UR4 ;  /* 0x0000000451517c20 */ /* 0x000fe20008410000 */
[----:B------:R-:W-:Y:S01]  /*2060*/  FMUL.FTZ R82, R82, UR4 ;  /* 0x0000000452527c20 */ /* 0x000fe20008410000 */
[----:B------:R-:W-:Y:S01]  /*2070*/  FMUL.FTZ R83, R83, UR4 ;  /* 0x0000000453537c20 */ /* 0x000fe20008410000 */
[----:B------:R-:W4:Y:S01]  /*2080*/  MUFU.TANH R162, R80 ;  /* 0x0000005000a27308 */ /* 0x000f220000002400 */
[----:B-1----:R-:W-:Y:S01]  /*2090*/  HMMA.16816.F32 R84, R4, R38, R64 ;  /* 0x000000260454723c */ /* 0x002fe20000001840 */
[----:B------:R-:W1:Y:S06]  /*20a0*/  LDSM.16.M88.4 R36, [R95+0x6000] ;  /* 0x006000005f24783b */ /* 0x000e6c0000000200 */
[----:B------:R-:W-:Y:S01]  /*20b0*/  MUFU.TANH R159, R81 ;  /* 0x00000051009f7308 */ /* 0x000fe20000002400 */
[-C--:B------:R-:W-:Y:S03]  /*20c0*/  HMMA.16816.F32 R40, R32, R50.reuse, RZ ;  /* 0x000000322028723c */ /* 0x080fe600000018ff */
[----:B------:R-:W-:Y:S01]  /*20d0*/  FMUL.FTZ R60, R60, UR4 ;  /* 0x000000043c3c7c20 */ /* 0x000fe20008410000 */
[----:B------:R-:W-:Y:S01]  /*20e0*/  FMUL.FTZ R61, R61, UR4 ;  /* 0x000000043d3d7c20 */ /* 0x000fe20008410000 */
[----:B------:R-:W-:Y:S01]  /*20f0*/  FMUL.FTZ R62, R62, UR4 ;  /* 0x000000043e3e7c20 */ /* 0x000fe20008410000 */
[----:B------:R-:W-:Y:S01]  /*2100*/  FMUL.FTZ R63, R63, UR4 ;  /* 0x000000043f3f7c20 */ /* 0x000fe20008410000 */
[----:B------:R-:W-:Y:S01]  /*2110*/  MUFU.TANH R192, R60 ;  /* 0x0000003c00c07308 */ /* 0x000fe20000002400 */
[----:B---3--:R-:W-:Y:S01]  /*2120*/  HMMA.16816.F32 R56, R28, R50, RZ ;  /* 0x000000321c38723c */ /* 0x008fe200000018ff */
[----:B------:R-:W3:Y:S02]  /*2130*/  LDSM.16.M88.4 R48, [R0+UR5+0x6800] ;  /* 0x006800050030783b */ /* 0x000ee40008000200 */
[----:B------:R-:W-:Y:S01]  /*2140*/  FMUL.FTZ R84, R84, UR4 ;  /* 0x0000000454547c20 */ /* 0x000fe20008410000 */
[----:B------:R-:W-:Y:S01]  /*2150*/  FMUL.FTZ R85, R85, UR4 ;  /* 0x0000000455557c20 */ /* 0x000fe20008410000 */
[----:B------:R-:W-:Y:S01]  /*2160*/  FMUL.FTZ R86, R86, UR4 ;  /* 0x0000000456567c20 */ /* 0x000fe20008410000 */
[----:B------:R-:W-:Y:S01]  /*2170*/  FMUL.FTZ R87, R87, UR4 ;  /* 0x0000000457577c20 */ /* 0x000fe20008410000 */
[----:B------:R-:W-:Y:S01]  /*2180*/  MUFU.TANH R190, R61 ;  /* 0x0000003d00be7308 */ /* 0x000fe20000002400 */
[----:B--2---:R-:W-:Y:S07]  /*2190*/  HMMA.16816.F32 R64, R16, R52, R72 ;  /* 0x000000341040723c */ /* 0x004fee0000001848 */
[----:B------:R-:W-:Y:S01]  /*21a0*/  MUFU.TANH R188, R62 ;  /* 0x0000003e00bc7308 */ /* 0x000fe20000002400 */
[-C--:B------:R-:W-:Y:S01]  /*21b0*/  HMMA.16816.F32 R76, R24, R46.reuse, R40 ;  /* 0x0000002e184c723c */ /* 0x080fe20000001828 */
[----:B------:R-:W-:Y:S06]  /*21c0*/  LDSM.16.M88.4 R40, [R98+0x6800] ;  /* 0x006800006228783b */ /* 0x000fec0000000200 */
[----:B------:R3:W-:Y:S01]  /*21d0*/  MUFU.TANH R178, R63 ;  /* 0x0000003f00b27308 */ /* 0x0007e20000002400 */
[----:B------:R-:W-:Y:S01]  /*21e0*/  HMMA.16816.F32 R72, R20, R46, R56 ;  /* 0x0000002e1448723c */ /* 0x000fe20000001838 */
[----:B------:R-:W2:Y:S06]  /*21f0*/  LDSM.16.M88.4 R44, [R88+0x6800] ;  /* 0x00680000582c783b */ /* 0x000eac0000000200 */
[----:B------:R-:W-:Y:S01]  /*2200*/  MUFU.TANH R161, R82 ;  /* 0x0000005200a17308 */ /* 0x000fe20000002400 */
[----:B------:R-:W-:Y:S07]  /*2210*/  HMMA.16816.F32 R68, R12, R52, R68 ;  /* 0x000000340c44723c */ /* 0x000fee0000001844 */
[----:B------:R4:W-:Y:S01]  /*2220*/  MUFU.TANH R160, R83 ;  /* 0x0000005300a07308 */ /* 0x0009e20000002400 */
[----:B-1----:R-:W-:Y:S07]  /*2230*/  HMMA.16816.F32 R56, R8, R36, R64 ;  /* 0x000000240838723c */ /* 0x002fee0000001840 */
[----:B------:R-:W1:Y:S01]  /*2240*/  MUFU.TANH R134, R84 ;  /* 0x0000005400867308 */ /* 0x000e620000002400 */
[-C--:B---3--:R-:W-:Y:S07]  /*2250*/  HMMA.16816.F32 R60, R28, R48.reuse, RZ ;  /* 0x000000301c3c723c */ /* 0x088fee00000018ff */
[----:B------:R-:W-:Y:S01]  /*2260*/  MUFU.TANH R133, R85 ;  /* 0x0000005500857308 */ /* 0x000fe20000002400 */
[----:B------:R-:W-:Y:S03]  /*2270*/  HMMA.16816.F32 R64, R32, R48, RZ ;  /* 0x000000302040723c */ /* 0x000fe600000018ff */
[----:B------:R-:W-:Y:S01]  /*2280*/  FMUL.FTZ R56, R56, UR4 ;  /* 0x0000000438387c20 */ /* 0x000fe20008410000 */
[----:B------:R-:W-:Y:S01]  /*2290*/  FMUL.FTZ R57, R57, UR4 ;  /* 0x0000000439397c20 */ /* 0x000fe20008410000 */
[----:B------:R-:W-:Y:S01]  /*22a0*/  FMUL.FTZ R58, R58, UR4 ;  /* 0x000000043a3a7c20 */ /* 0x000fe20008410000 */
[----:B------:R-:W-:Y:S01]  /*22b0*/  FMUL.FTZ R59, R59, UR4 ;  /* 0x000000043b3b7c20 */ /* 0x000fe20008410000 */
[----:B------:R-:W-:Y:S01]  /*22c0*/  MUFU.TANH R223, R56 ;  /* 0x0000003800df7308 */ /* 0x000fe20000002400 */
[----:B----4-:R-:W-:Y:S07]  /*22d0*/  HMMA.16816.F32 R80, R4, R36, R68 ;  /* 0x000000240450723c */ /* 0x010fee0000001844 */
[----:B------:R-:W-:Y:S01]  /*22e0*/  MUFU.TANH R219, R57 ;  /* 0x0000003900db7308 */ /* 0x000fe20000002400 */
[-C--:B------:R-:W-:Y:S01]  /*22f0*/  HMMA.16816.F32 R68, R12, R54.reuse, R72 ;  /* 0x000000360c44723c */ /* 0x080fe20000001848 */
[----:B------:R-:W-:Y:S06]  /*2300*/  LDSM.16.M88.4 R72, [R88+0x7000] ;  /* 0x007000005848783b */ /* 0x000fec0000000200 */
[----:B------:R-:W-:Y:S01]  /*2310*/  MUFU.TANH R218, R58 ;  /* 0x0000003a00da7308 */ /* 0x000fe20000002400 */
[----:B------:R-:W-:Y:S03]  /*2320*/  HMMA.16816.F32 R52, R16, R54, R76 ;  /* 0x000000361034723c */ /* 0x000fe6000000184c */
[----:B------:R-:W-:Y:S01]  /*2330*/  FMUL.FTZ R80, R80, UR4 ;  /* 0x0000000450507c20 */ /* 0x000fe20008410000 */
[----:B------:R-:W-:Y:S01]  /*2340*/  FMUL.FTZ R81, R81, UR4 ;  /* 0x0000000451517c20 */ /* 0x000fe20008410000 */
[----:B------:R-:W-:Y:S01]  /*2350*/  FMUL.FTZ R82, R82, UR4 ;  /* 0x0000000452527c20 */ /* 0x000fe20008410000 */
[----:B------:R-:W-:Y:S01]  /*2360*/  FMUL.FTZ R83, R83, UR4 ;  /* 0x0000000453537c20 */ /* 0x000fe20008410000 */
[----:B------:R3:W-:Y:S01]  /*2370*/  MUFU.TANH R215, R59 ;  /* 0x0000003b00d77308 */ /* 0x0007e20000002400 */
[----:B--2---:R-:W-:Y:S07]  /*2380*/  HMMA.16816.F32 R64, R24, R44, R64 ;  /* 0x0000002c1840723c */ /* 0x004fee0000001840 */
[----:B------:R-:W-:Y:S01]  /*2390*/  MUFU.TANH R132, R86 ;  /* 0x0000005600847308 */ /* 0x000fe20000002400 */
[-C--:B------:R-:W-:Y:S07]  /*23a0*/  HMMA.16816.F32 R76, R4, R38.reuse, R68 ;  /* 0x00000026044c723c */ /* 0x080fee0000001844 */
[----:B------:R2:W-:Y:S01]  /*23b0*/  MUFU.TANH R131, R87 ;  /* 0x0000005700837308 */ /* 0x0005e20000002400 */
[----:B------:R-:W-:Y:S01]  /*23c0*/  HMMA.16816.F32 R52, R8, R38, R52 ;  /* 0x000000260834723c */ /* 0x000fe20000001834 */
[----:B------:R-:W4:Y:S06]  /*23d0*/  LDSM.16.M88.4 R36, [R95+0x6800] ;  /* 0x006800005f24783b */ /* 0x000f2c0000000200 */
[----:B------:R-:W1:Y:S01]  /*23e0*/  MUFU.TANH R174, R80 ;  /* 0x0000005000ae7308 */ /* 0x000e620000002400 */
[----:B---3--:R-:W-:Y:S07]  /*23f0*/  HMMA.16816.F32 R56, R20, R44, R60 ;  /* 0x0000002c1438723c */ /* 0x008fee000000183c */
[----:B------:R-:W-:Y:S01]  /*2400*/  MUFU.TANH R166, R81 ;  /* 0x0000005100a67308 */ /* 0x000fe20000002400 */
[----:B------:R-:W-:Y:S03]  /*2410*/  HMMA.16816.F32 R68, R28, R50, RZ ;  /* 0x000000321c44723c */ /* 0x000fe600000018ff */
[----:B------:R-:W-:Y:S01]  /*2420*/  FMUL.FTZ R52, R52, UR4 ;  /* 0x0000000434347c20 */ /* 0x000fe20008410000 */
[----:B------:R-:W-:Y:S01]  /*2430*/  FMUL.FTZ R53, R53, UR4 ;  /* 0x0000000435357c20 */ /* 0x000fe20008410000 */
[----:B------:R-:W-:Y:S01]  /*2440*/  FMUL.FTZ R54, R54, UR4 ;  /* 0x0000000436367c20 */ /* 0x000fe20008410000 */
[----:B------:R-:W-:Y:S01]  /*2450*/  FMUL.FTZ R55, R55, UR4 ;  /* 0x0000000437377c20 */ /* 0x000fe20008410000 */
[----:B------:R-:W-:Y:S01]  /*2460*/  MUFU.TANH R196, R52 ;  /* 0x0000003400c47308 */ /* 0x000fe20000002400 */
[-C--:B------:R-:W-:Y:S07]  /*2470*/  HMMA.16816.F32 R64, R16, R40.reuse, R64 ;  /* 0x000000281040723c */ /* 0x080fee0000001840 */
[----:B------:R-:W-:Y:S01]  /*2480*/  MUFU.TANH R194, R53 ;  /* 0x0000003500c27308 */ /* 0x000fe20000002400 */
[----:B------:R-:W-:Y:S01]  /*2490*/  HMMA.16816.F32 R60, R12, R40, R56 ;  /* 0x000000280c3c723c */ /* 0x000fe20000001838 */
[----:B------:R-:W3:Y:S01]  /*24a0*/  LDSM.16.M88.4 R56, [R0+UR5+0x7000] ;  /* 0x007000050038783b */ /* 0x000ee20008000200 */
[----:B------:R-:W-:-:S05]  /*24b0*/  FMUL.FTZ R40, R76, UR4 ;  /* 0x000000044c287c20 */ /* 0x000fca0008410000 */
[----:B------:R1:W3:Y:S01]  /*24c0*/  MUFU.TANH R149, R40 ;  /* 0x0000002800957308 */ /* 0x0002e20000002400 */
[----:B------:R-:W-:Y:S07]  /*24d0*/  HMMA.16816.F32 R48, R32, R50, RZ ;  /* 0x000000322030723c */ /* 0x000fee00000018ff */
[----:B------:R-:W-:Y:S01]  /*24e0*/  MUFU.TANH R197, R54 ;  /* 0x0000003600c57308 */ /* 0x000fe20000002400 */
[----:B--2---:R-:W-:Y:S07]  /*24f0*/  HMMA.16816.F32 R84, R20, R46, R68 ;  /* 0x0000002e1454723c */ /* 0x004fee0000001844 */
[----:B------:R-:W-:Y:S01]  /*2500*/  MUFU.TANH R195, R55 ;  /* 0x0000003700c37308 */ /* 0x000fe20000002400 */
[----:B----4-:R-:W-:Y:S01]  /*2510*/  HMMA.16816.F32 R64, R8, R36, R64 ;  /* 0x000000240840723c */ /* 0x010fe20000001840 */
[----:B-1----:R-:W-:-:S06]  /*2520*/  FMUL.FTZ R40, R77, UR4 ;  /* 0x000000044d287c20 */ /* 0x002fcc0008410000 */
[----:B------:R1:W-:Y:S01]  /*2530*/  MUFU.TANH R147, R40 ;  /* 0x0000002800937308 */ /* 0x0003e20000002400 */
[----:B------:R-:W-:Y:S07]  /*2540*/  HMMA.16816.F32 R44, R24, R46, R48 ;  /* 0x0000002e182c723c */ /* 0x000fee0000001830 */
[----:B------:R-:W2:Y:S01]  /*2550*/  MUFU.TANH R172, R82 ;  /* 0x0000005200ac7308 */ /* 0x000ea20000002400 */
[----:B------:R-:W-:Y:S01]  /*2560*/  HMMA.16816.F32 R68, R4, R36, R60 ;  /* 0x000000240444723c */ /* 0x000fe2000000183c */
[----:B------:R-:W-:-:S06]  /*2570*/  FMUL.FTZ R36, R79, UR4 ;  /* 0x000000044f247c20 */ /* 0x000fcc0008410000 */
[----:B------:R4:W-:Y:S01]  /*2580*/  MUFU.TANH R143, R36 ;  /* 0x00000024008f7308 */ /* 0x0009e20000002400 */
[-C--:B---3--:R-:W-:Y:S01]  /*2590*/  HMMA.16816.F32 R48, R32, R56.reuse, RZ ;  /* 0x000000382030723c */ /* 0x088fe200000018ff */
[----:B-1----:R-:W-:Y:S02]  /*25a0*/  FMUL.FTZ R40, R78, UR4 ;  /* 0x000000044e287c20 */ /* 0x002fe40008410000 */
[----:B------:R-:W1:Y:S04]  /*25b0*/  LDSM.16.M88.4 R76, [R98+0x7000] ;  /* 0x00700000624c783b */ /* 0x000e680000000200 */
[----:B------:R3:W-:Y:S01]  /*25c0*/  MUFU.TANH R171, R83 ;  /* 0x0000005300ab7308 */ /* 0x0007e20000002400 */
[----:B------:R-:W-:Y:S03]  /*25d0*/  HMMA.16816.F32 R60, R28, R56, RZ ;  /* 0x000000381c3c723c */ /* 0x000fe600000018ff */
[----:B------:R-:W-:Y:S01]  /*25e0*/  FMUL.FTZ R70, R70, UR4 ;  /* 0x0000000446467c20 */ /* 0x000fe20008410000 */
[----:B------:R-:W-:-:S03]  /*25f0*/  FMUL.FTZ R71, R71, UR4 ;  /* 0x0000000447477c20 */ /* 0x000fc60008410000 */
[----:B------:R2:W-:Y:S01]  /*2600*/  MUFU.TANH R145, R40 ;  /* 0x0000002800917308 */ /* 0x0005e20000002400 */
[----:B------:R-:W-:Y:S01]  /*2610*/  HMMA.16816.F32 R44, R16, R42, R44 ;  /* 0x0000002a102c723c */ /* 0x000fe2000000182c */
[----:B----4-:R-:W-:-:S06]  /*2620*/  FMUL.FTZ R36, R64, UR4 ;  /* 0x0000000440247c20 */ /* 0x010fcc0008410000 */
[----:B------:R4:W-:Y:S01]  /*2630*/  MUFU.TANH R227, R36 ;  /* 0x0000002400e37308 */ /* 0x0009e20000002400 */
[-C--:B------:R-:W-:Y:S01]  /*2640*/  HMMA.16816.F32 R52, R24, R72.reuse, R48 ;  /* 0x000000481834723c */ /* 0x080fe20000001830 */
[----:B---3--:R-:W3:Y:S06]  /*2650*/  LDSM.16.M88.4 R80, [R95+0x7000] ;  /* 0x007000005f50783b */ /* 0x008eec0000000200 */
[----:B------:R-:W-:Y:S01]  /*2660*/  MUFU.TANH R193, R70 ;  /* 0x0000004600c17308 */ /* 0x000fe20000002400 */
[----:B------:R-:W-:Y:S01]  /*2670*/  HMMA.16816.F32 R48, R20, R72, R60 ;  /* 0x000000481430723c */ /* 0x000fe2000000183c */
[----:B------:R-:W3:Y:S06]  /*2680*/  LDSM.16.M88.4 R60, [R0+UR5+0x7800] ;  /* 0x00780005003c783b */ /* 0x000eec0008000200 */
[----:B------:R-:W-:Y:S01]  /*2690*/  MUFU.TANH R179, R71 ;  /* 0x0000004700b37308 */ /* 0x000fe20000002400 */
[----:B--2---:R-:W-:Y:S01]  /*26a0*/  HMMA.16816.F32 R40, R12, R42, R84 ;  /* 0x0000002a0c28723c */ /* 0x004fe20000001854 */
[----:B----4-:R-:W-:Y:S01]  /*26b0*/  FMUL.FTZ R36, R65, UR4 ;  /* 0x0000000441247c20 */ /* 0x010fe20008410000 */
[----:B------:R-:W-:Y:S05]  /*26c0*/  LDSM.16.M88.4 R84, [R95+0x7800] ;  /* 0x007800005f54783b */ /* 0x000fea0000000200 */
[----:B------:R2:W-:Y:S01]  /*26d0*/  MUFU.TANH R226, R36 ;  /* 0x0000002400e27308 */ /* 0x0005e20000002400 */
[-C--:B-1----:R-:W-:Y:S08]  /*26e0*/  HMMA.16816.F32 R52, R16, R76.reuse, R52 ;  /* 0x0000004c1034723c */ /* 0x082ff00000001834 */
[----:B------:R-:W-:Y:S01]  /*26f0*/  HMMA.16816.F32 R48, R12, R76, R48 ;  /* 0x0000004c0c30723c */ /* 0x000fe20000001830 */
[----:B--2---:R-:W-:-:S11]  /*2700*/  FMUL.FTZ R36, R66, UR4 ;  /* 0x0000000442247c20 */ /* 0x004fd60008410000 */
[----:B---3--:R-:W-:Y:S01]  /*2710*/  HMMA.16816.F32 R52, R8, R80, R52 ;  /* 0x000000500834723c */ /* 0x008fe20000001834 */
[----:B------:R1:W-:Y:S02]  /*2720*/  MUFU.TANH R228, R36 ;  /* 0x0000002400e47308 */ /* 0x0003e40000002400 */
[----:B-1----:R-:W-:-:S15]  /*2730*/  FMUL.FTZ R36, R67, UR4 ;  /* 0x0000000443247c20 */ /* 0x002fde0008410000 */
[----:B------:R-:W-:-:S01]  /*2740*/  NOP ;  /* 0x0000000000007918 */ /* 0x000fc20000000000 */
[----:B------:R-:W-:Y:S01]  /*2750*/  FMUL.FTZ R52, R52, UR4 ;  /* 0x0000000434347c20 */ /* 0x000fe20008410000 */
[----:B------:R-:W-:Y:S01]  /*2760*/  HMMA.16816.F32 R64, R8, R38, R44 ;  /* 0x000000260840723c */ /* 0x000fe2000000182c */
[----:B------:R-:W-:Y:S01]  /*2770*/  FMUL.FTZ R53, R53, UR4 ;  /* 0x0000000435357c20 */ /* 0x000fe20008410000 */
[----:B------:R1:W-:Y:S01]  /*2780*/  MUFU.TANH R225, R36 ;  /* 0x0000002400e17308 */ /* 0x0003e20000002400 */
[----:B------:R-:W-:Y:S01]  /*2790*/  FMUL.FTZ R54, R54, UR4 ;  /* 0x0000000436367c20 */ /* 0x000fe20008410000 */
[----:B------:R-:W-:-:S04]  /*27a0*/  FMUL.FTZ R55, R55, UR4 ;  /* 0x0000000437377c20 */ /* 0x000fc80008410000 */
[----:B------:R-:W-:Y:S02]  /*27b0*/  HMMA.16816.F32 R44, R4, R38, R40 ;  /* 0x00000026042c723c */ /* 0x000fe40000001828 */
[----:B------:R-:W-:Y:S06]  /*27c0*/  MUFU.TANH R187, R52 ;  /* 0x0000003400bb7308 */ /* 0x000fec0000002400 */
[----:B------:R-:W-:Y:S02]  /*27d0*/  HMMA.16816.F32 R40, R28, R62, RZ ;  /* 0x0000003e1c28723c */ /* 0x000fe400000018ff */
[----:B------:R-:W-:Y:S01]  /*27e0*/  MUFU.TANH R184, R53 ;  /* 0x0000003500b87308 */ /* 0x000fe20000002400 */
[----:B------:R-:W-:Y:S01]  /*27f0*/  FMUL.FTZ R64, R64, UR4 ;  /* 0x0000000440407c20 */ /* 0x000fe20008410000 */
[----:B-1----:R-:W-:Y:S01]  /*2800*/  FMUL.FTZ R36, R68, UR4 ;  /* 0x0000000444247c20 */ /* 0x002fe20008410000 */
[----:B------:R-:W-:Y:S01]  /*2810*/  FMUL.FTZ R65, R65, UR4 ;  /* 0x0000000441417c20 */ /* 0x000fe20008410000 */
[----:B------:R-:W-:Y:S01]  /*2820*/  FMUL.FTZ R66, R66, UR4 ;  /* 0x0000000442427c20 */ /* 0x000fe20008410000 */
[----:B------:R-:W-:-:S03]  /*2830*/  FMUL.FTZ R67, R67, UR4 ;  /* 0x0000000443437c20 */ /* 0x000fc60008410000 */
[----:B------:R1:W2:Y:S01]  /*2840*/  MUFU.TANH R191, R36 ;  /* 0x0000002400bf7308 */ /* 0x0002a20000002400 */
[----:B------:R-:W-:Y:S01]  /*2850*/  FMUL.FTZ R44, R44, UR4 ;  /* 0x000000042c2c7c20 */ /* 0x000fe20008410000 */
[----:B------:R-:W-:Y:S01]  /*2860*/  FMUL.FTZ R45, R45, UR4 ;  /* 0x000000042d2d7c20 */ /* 0x000fe20008410000 */
[----:B------:R-:W-:Y:S01]  /*2870*/  FMUL.FTZ R46, R46, UR4 ;  /* 0x000000042e2e7c20 */ /* 0x000fe20008410000 */
[----:B------:R-:W-:-:S04]  /*2880*/  FMUL.FTZ R47, R47, UR4 ;  /* 0x000000042f2f7c20 */ /* 0x000fc80008410000 */
[----:B------:R-:W-:Y:S08]  /*2890*/  MUFU.TANH R212, R64 ;  /* 0x0000004000d47308 */ /* 0x000ff00000002400 */
[----:B------:R-:W-:Y:S01]  /*28a0*/  MUFU.TANH R207, R65 ;  /* 0x0000004100cf7308 */ /* 0x000fe20000002400 */
[----:B-1----:R-:W-:Y:S02]  /*28b0*/  FMUL.FTZ R36, R69, UR4 ;  /* 0x0000000445247c20 */ /* 0x002fe40008410000 */
[----:B------:R1:W3:Y:S05]  /*28c0*/  LDSM.16.M88.4 R68, [R88+0x7800] ;  /* 0x007800005844783b */ /* 0x0002ea0000000200 */
[----:B------:R4:W-:Y:S08]  /*28d0*/  MUFU.TANH R189, R36 ;  /* 0x0000002400bd7308 */ /* 0x0009f00000002400 */
[----:B------:R-:W-:Y:S08]  /*28e0*/  MUFU.TANH R214, R66 ;  /* 0x0000004200d67308 */ /* 0x000ff00000002400 */
[----:B------:R2:W-:Y:S01]  /*28f0*/  MUFU.TANH R209, R67 ;  /* 0x0000004300d17308 */ /* 0x0005e20000002400 */
[----:B----4-:R-:W-:Y:S07]  /*2900*/  HMMA.16816.F32 R36, R28, R58, RZ ;  /* 0x0000003a1c24723c */ /* 0x010fee00000018ff */
[----:B------:R-:W4:Y:S01]  /*2910*/  MUFU.TANH R146, R44 ;  /* 0x0000002c00927308 */ /* 0x000f220000002400 */
[----:B-1----:R-:W-:Y:S07]  /*2920*/  HMMA.16816.F32 R88, R4, R80, R48 ;  /* 0x000000500458723c */ /* 0x002fee0000001830 */
[----:B------:R-:W-:Y:S01]  /*2930*/  MUFU.TANH R73, R45 ;  /* 0x0000002d00497308 */ /* 0x000fe20000002400 */
[----:B------:R-:W-:Y:S01]  /*2940*/  HMMA.16816.F32 R48, R28, R60, RZ ;  /* 0x0000003c1c30723c */ /* 0x000fe200000018ff */
[----:B--2---:R-:W1:Y:S01]  /*2950*/  LDSM.16.M88.4 R64, [R98+0x7800] ;  /* 0x007800006240783b */ /* 0x004e620000000200 */
[----:B------:R-:W-:-:S05]  /*2960*/  DEPBAR.LE SB0, 0x0 ;  /* 0x000080000000791a */ /* 0x000fca0000000000 */
[----:B------:R-:W-:Y:S01]  /*2970*/  MUFU.TANH R150, R46 ;  /* 0x0000002e00967308 */ /* 0x000fe20000002400 */
[----:B------:R-:W-:Y:S03]  /*2980*/  HMMA.16816.F32 R36, R20, R74, R36 ;  /* 0x0000004a1424723c */ /* 0x000fe60000001824 */
[----:B------:R-:W-:Y:S01]  /*2990*/  FMUL.FTZ R88, R88, UR4 ;  /* 0x0000000458587c20 */ /* 0x000fe20008410000 */
[----:B------:R-:W-:Y:S01]  /*29a0*/  FMUL.FTZ R89, R89, UR4 ;  /* 0x0000000459597c20 */ /* 0x000fe20008410000 */
[----:B------:R-:W-:Y:S02]  /*29b0*/  FMUL.FTZ R90, R90, UR4 ;  /* 0x000000045a5a7c20 */ /* 0x000fe40008410000 */
[----:B------:R2:W-:Y:S01]  /*29c0*/  MUFU.TANH R152, R47 ;  /* 0x0000002f00987308 */ /* 0x0005e20000002400 */
[----:B------:R-:W-:Y:S01]  /*29d0*/  FMUL.FTZ R91, R91, UR4 ;  /* 0x000000045b5b7c20 */ /* 0x000fe20008410000 */
[----:B------:R-:W-:Y:S06]  /*29e0*/  HMMA.16816.F32 R56, R32, R58, RZ ;  /* 0x0000003a2038723c */ /* 0x000fec00000018ff */
[----:B------:R-:W4:Y:S02]  /*29f0*/  MUFU.TANH R186, R88 ;  /* 0x0000005800ba7308 */ /* 0x000f240000002400 */
[----:B---3--:R-:W-:Y:S06]  /*2a00*/  HMMA.16816.F32 R48, R20, R68, R48 ;  /* 0x000000441430723c */ /* 0x008fec0000001830 */
[----:B------:R-:W-:Y:S02]  /*2a10*/  MUFU.TANH R181, R89 ;  /* 0x0000005900b57308 */ /* 0x000fe40000002400 */
[----:B------:R-:W-:Y:S06]  /*2a20*/  HMMA.16816.F32 R28, R12, R78, R36 ;  /* 0x0000004e0c1c723c */ /* 0x000fec0000001824 */
[----:B------:R-:W-:Y:S02]  /*2a30*/  MUFU.TANH R182, R90 ;  /* 0x0000005a00b67308 */ /* 0x000fe40000002400 */
[----:B------:R-:W-:Y:S06]  /*2a40*/  HMMA.16816.F32 R36, R20, R70, R40 ;  /* 0x000000461424723c */ /* 0x000fec0000001828 */
[----:B------:R-:W-:Y:S02]  /*2a50*/  MUFU.TANH R170, R91 ;  /* 0x0000005b00aa7308 */ /* 0x000fe40000002400 */
[----:B-1----:R-:W-:Y:S06]  /*2a60*/  HMMA.16816.F32 R20, R12, R64, R48 ;  /* 0x000000400c14723c */ /* 0x002fec0000001830 */
[----:B------:R-:W-:Y:S02]  /*2a70*/  MUFU.TANH R185, R54 ;  /* 0x0000003600b97308 */ /* 0x000fe40000002400 */
[----:B------:R-:W-:Y:S06]  /*2a80*/  HMMA.16816.F32 R28, R4, R82, R28 ;  /* 0x00000052041c723c */ /* 0x000fec000000181c */
[----:B------:R-:W-:Y:S02]  /*2a90*/  MUFU.TANH R183, R55 ;  /* 0x0000003700b77308 */ /* 0x000fe40000002400 */
[C---:B------:R-:W-:Y:S08]  /*2aa0*/  HMMA.16816.F32 R40, R32.reuse, R60, RZ ;  /* 0x0000003c2028723c */ /* 0x040ff000000018ff */
[----:B--2---:R-:W-:Y:S03]  /*2ab0*/  HMMA.16816.F32 R44, R32, R62, RZ ;  /* 0x0000003e202c723c */ /* 0x004fe600000018ff */
[----:B------:R-:W-:Y:S01]  /*2ac0*/  FMUL.FTZ R0, R30, UR4 ;  /* 0x000000041e007c20 */ /* 0x000fe20008410000 */
[----:B------:R-:W-:Y:S01]  /*2ad0*/  FMUL.FTZ R28, R28, UR4 ;  /* 0x000000041c1c7c20 */ /* 0x000fe20008410000 */
[----:B------:R-:W-:-:S02]  /*2ae0*/  FMUL.FTZ R29, R29, UR4 ;  /* 0x000000041d1d7c20 */ /* 0x000fc40008410000 */
[----:B------:R1:W-:Y:S01]  /*2af0*/  MUFU.TANH R153, R0 ;  /* 0x0000000000997308 */ /* 0x0003e20000002400 */
[----:B------:R-:W-:Y:S07]  /*2b00*/  HMMA.16816.F32 R32, R4, R84, R20 ;  /* 0x000000540420723c */ /* 0x000fee0000001814 */
[----:B------:R-:W2:Y:S01]  /*2b10*/  MUFU.TANH R165, R28 ;  /* 0x0000001c00a57308 */ /* 0x000ea20000002400 */
[----:B------:R-:W-:Y:S07]  /*2b20*/  HMMA.16816.F32 R12, R12, R66, R36 ;  /* 0x000000420c0c723c */ /* 0x000fee0000001824 */
[----:B------:R3:W-:Y:S01]  /*2b30*/  MUFU.TANH R154, R29 ;  /* 0x0000001d009a7308 */ /* 0x0007e20000002400 */
[----:B------:R-:W-:Y:S01]  /*2b40*/  HMMA.16816.F32 R20, R24, R74, R56 ;  /* 0x0000004a1814723c */ /* 0x000fe20000001838 */
[----:B-1----:R-:W-:-:S06]  /*2b50*/  FMUL.FTZ R0, R31, UR4 ;  /* 0x000000041f007c20 */ /* 0x002fcc0008410000 */
[----:B------:R1:W-:Y:S01]  /*2b60*/  MUFU.TANH R151, R0 ;  /* 0x0000000000977308 */ /* 0x0003e20000002400 */
[C---:B------:R-:W-:Y:S08]  /*2b70*/  HMMA.16816.F32 R40, R24.reuse, R68, R40 ;  /* 0x000000441828723c */ /* 0x040ff00000001828 */
[----:B------:R-:W-:Y:S08]  /*2b80*/  HMMA.16816.F32 R24, R24, R70, R44 ;  /* 0x000000461818723c */ /* 0x000ff0000000182c */
[----:B---3--:R-:W-:Y:S01]  /*2b90*/  HMMA.16816.F32 R28, R4, R86, R12 ;  /* 0x00000056041c723c */ /* 0x008fe2000000180c */
[----:B-1----:R-:W-:Y:S01]  /*2ba0*/  FMUL.FTZ R0, R32, UR4 ;  /* 0x0000000420007c20 */ /* 0x002fe20008410000 */
[----:B------:R-:W-:Y:S01]  /*2bb0*/  FMUL.FTZ R4, R33, UR4 ;  /* 0x0000000421047c20 */ /* 0x000fe20008410000 */
[----:B------:R-:W-:-:S02]  /*2bc0*/  FMUL.FTZ R5, R34, UR4 ;  /* 0x0000000422057c20 */ /* 0x000fc40008410000 */
[----:B------:R1:W3:Y:S03]  /*2bd0*/  MUFU.TANH R144, R0 ;  /* 0x0000000000907308 */ /* 0x0002e60000002400 */
[C---:B------:R-:W-:Y:S05]  /*2be0*/  HMMA.16816.F32 R12, R16.reuse, R78, R20 ;  /* 0x0000004e100c723c */ /* 0x040fea0000001814 */
[----:B------:R4:W-:Y:S03]  /*2bf0*/  MUFU.TANH R142, R4 ;  /* 0x00000004008e7308 */ /* 0x0009e60000002400 */
[----:B------:R-:W-:Y:S05]  /*2c00*/  HMMA.16816.F32 R20, R16, R64, R40 ;  /* 0x000000401014723c */ /* 0x000fea0000001828 */
[----:B------:R2:W-:Y:S01]  /*2c10*/  MUFU.TANH R141, R5 ;  /* 0x00000005008d7308 */ /* 0x0005e20000002400 */
[----:B-1----:R-:W-:-:S02]  /*2c20*/  FMNMX3.FTZ R0, R118, R116, R107, !PT ;  /* 0x0000007476007276 */ /* 0x002fc4000781006b */
[----:B------:R-:W-:Y:S02]  /*2c30*/  HMMA.16816.F32 R16, R16, R66, R24 ;  /* 0x000000421010723c */ /* 0x000fe40000001818 */
[----:B----4-:R-:W-:-:S06]  /*2c40*/  FMNMX3.FTZ R4, R0, R113, R106, !PT ;  /* 0x0000007100047276 */ /* 0x010fcc000781006a */
[C---:B------:R-:W-:Y:S01]  /*2c50*/  HMMA.16816.F32 R24, R8.reuse, R82, R12 ;  /* 0x000000520818723c */ /* 0x040fe2000000180c */
[----:B------:R-:W-:Y:S02]  /*2c60*/  FMNMX3.FTZ R0, R115, R117, R105, !PT ;  /* 0x0000007573007276 */ /* 0x000fe40007810069 */
[----:B------:R-:W-:Y:S02]  /*2c70*/  FMNMX3.FTZ R4, R4, R104, R101, !PT ;  /* 0x0000006804047276 */ /* 0x000fe40007810065 */
[----:B------:R-:W-:Y:S02]  /*2c80*/  FMNMX3.FTZ R0, R0, R114, R111, !PT ;  /* 0x0000007200007276 */ /* 0x000fe4000781006f */
[----:B------:R-:W-:Y:S01]  /*2c90*/  FMNMX3.FTZ R4, R4, R100, R158, !PT ;  /* 0x0000006404047276 */ /* 0x000fe2000781009e */
[----:B--2---:R-:W-:Y:S01]  /*2ca0*/  FMUL.FTZ R5, R35, UR4 ;  /* 0x0000000423057c20 */ /* 0x004fe20008410000 */
[----:B------:R-:W-:Y:S01]  /*2cb0*/  FMNMX3.FTZ R0, R0, R112, R103, !PT ;  /* 0x0000007000007276 */ /* 0x000fe20007810067 */
[----:B------:R-:W-:Y:S01]  /*2cc0*/  HMMA.16816.F32 R32, R8, R84, R20 ;  /* 0x000000540820723c */ /* 0x000fe20000001814 */
[----:B------:R-:W-:Y:S01]  /*2cd0*/  FMNMX3.FTZ R4, R4, R155, R120, !PT ;  /* 0x0000009b04047276 */ /* 0x000fe20007810078 */
[----:B------:R1:W-:Y:S01]  /*2ce0*/  MUFU.TANH R140, R5 ;  /* 0x00000005008c7308 */ /* 0x0003e20000002400 */
[----:B------:R-:W-:-:S02]  /*2cf0*/  FMNMX3.FTZ R0, R0, R102, R157, !PT ;  /* 0x0000006600007276 */ /* 0x000fc4000781009d */
[----:B------:R-:W-:Y:S02]  /*2d00*/  FMNMX3.FTZ R4, R4, R123, R162, !PT ;  /* 0x0000007b04047276 */ /* 0x000fe400078100a2 */
[----:B------:R-:W-:Y:S02]  /*2d10*/  FMNMX3.FTZ R0, R0, R156, R122, !PT ;  /* 0x0000009c00007276 */ /* 0x000fe4000781007a */
[----:B------:R-:W-:Y:S01]  /*2d20*/  FMNMX3.FTZ R4, R4, R159, R134, !PT ;  /* 0x0000009f04047276 */ /* 0x000fe20007810086 */
[----:B------:R-:W-:Y:S01]  /*2d30*/  FMUL.FTZ R23, R24, UR4 ;  /* 0x0000000418177c20 */ /* 0x000fe20008410000 */
[----:B------:R-:W-:Y:S02]  /*2d40*/  FMNMX3.FTZ R0, R0, R121, R161, !PT ;  /* 0x0000007900007276 */ /* 0x000fe400078100a1 */
[----:B------:R-:W-:Y:S02]  /*2d50*/  FMNMX3.FTZ R4, R4, R133, R174, !PT ;  /* 0x0000008504047276 */ /* 0x000fe400078100ae */
[----:B------:R-:W-:-:S02]  /*2d60*/  FMNMX3.FTZ R0, R0, R160, R132, !PT ;  /* 0x000000a000007276 */ /* 0x000fc40007810084 */
[----:B------:R-:W-:Y:S02]  /*2d70*/  FMNMX3.FTZ R4, R4, R166, R149, !PT ;  /* 0x000000a604047276 */ /* 0x000fe40007810095 */
[----:B------:R-:W-:Y:S01]  /*2d80*/  FMNMX3.FTZ R0, R0, R131, R172, !PT ;  /* 0x0000008300007276 */ /* 0x000fe200078100ac */
[----:B-1----:R-:W-:Y:S01]  /*2d90*/  FMUL.FTZ R5, R28, UR4 ;  /* 0x000000041c057c20 */ /* 0x002fe20008410000 */
[----:B------:R-:W-:Y:S02]  /*2da0*/  FMNMX3.FTZ R4, R4, R147, R191, !PT ;  /* 0x0000009304047276 */ /* 0x000fe400078100bf */
[----:B------:R-:W-:Y:S01]  /*2db0*/  FMNMX3.FTZ R0, R0, R171, R145, !PT ;  /* 0x000000ab00007276 */ /* 0x000fe20007810091 */
[----:B------:R1:W2:Y:S01]  /*2dc0*/  MUFU.TANH R139, R5 ;  /* 0x00000005008b7308 */ /* 0x0002a20000002400 */
[----:B------:R-:W-:Y:S02]  /*2dd0*/  FMNMX3.FTZ R4, R4, R189, R146, !PT ;  /* 0x000000bd04047276 */ /* 0x000fe40007810092 */
[----:B------:R-:W-:-:S02]  /*2de0*/  FMNMX3.FTZ R0, R0, R143, R193, !PT ;  /* 0x0000008f00007276 */ /* 0x000fc400078100c1 */
[----:B------:R-:W-:Y:S02]  /*2df0*/  FMNMX3.FTZ R4, R4, R73, R186, !PT ;  /* 0x0000004904047276 */ /* 0x000fe400078100ba */
[----:B------:R-:W-:Y:S02]  /*2e00*/  FMNMX3.FTZ R0, R0, R179, R150, !PT ;  /* 0x000000b300007276 */ /* 0x000fe40007810096 */
[----:B------:R-:W-:Y:S02]  /*2e10*/  FMNMX3.FTZ R4, R4, R181, R165, !PT ;  /* 0x000000b504047276 */ /* 0x000fe400078100a5 */
[----:B------:R-:W-:Y:S02]  /*2e20*/  FMNMX3.FTZ R0, R0, R152, R182, !PT ;  /* 0x0000009800007276 */ /* 0x000fe400078100b6 */
[----:B---3--:R-:W-:Y:S02]  /*2e30*/  FMNMX3.FTZ R4, R4, R154, R144, !PT ;  /* 0x0000009a04047276 */ /* 0x008fe40007810090 */
[----:B------:R-:W-:Y:S01]  /*2e40*/  FMNMX3.FTZ R0, R0, R170, R153, !PT ;  /* 0x000000aa00007276 */ /* 0x000fe20007810099 */
[----:B-1----:R-:W-:Y:S01]  /*2e50*/  FMUL.FTZ R5, R29, UR4 ;  /* 0x000000041d057c20 */ /* 0x002fe20008410000 */
[----:B--2---:R-:W-:-:S02]  /*2e60*/  FMNMX3.FTZ R4, R4, R142, R139, !PT ;  /* 0x0000008e04047276 */ /* 0x004fc4000781008b */
[----:B------:R-:W-:Y:S01]  /*2e70*/  FMNMX3.FTZ R22, R0, R151, R141, !PT ;  /* 0x0000009700167276 */ /* 0x000fe2000781008d */
[----:B------:R1:W2:Y:S02]  /*2e80*/  MUFU.TANH R138, R5 ;  /* 0x00000005008a7308 */ /* 0x0002a40000002400 */
[----:B-1----:R-:W-:Y:S01]  /*2e90*/  FMUL.FTZ R5, R30, UR4 ;  /* 0x000000041e057c20 */ /* 0x002fe20008410000 */
[----:B--2---:R-:W-:-:S05]  /*2ea0*/  FMNMX.FTZ R21, R138, R4, !PT ;  /* 0x000000048a157209 */ /* 0x004fca0007810000 */
[----:B------:R1:W2:Y:S02]  /*2eb0*/  MUFU.TANH R137, R5 ;  /* 0x0000000500897308 */ /* 0x0002a40000002400 */
[----:B-1----:R-:W-:Y:S02]  /*2ec0*/  FMUL.FTZ R5, R31, UR4 ;  /* 0x000000041f057c20 */ /* 0x002fe40008410000 */
[----:B------:R-:W-:Y:S04]  /*2ed0*/  HMMA.16816.F32 R28, R8, R86, R16 ;  /* 0x00000056081c723c */ /* 0x000fe80000001810 */
[----:B------:R1:W3:Y:S01]  /*2ee0*/  MUFU.TANH R136, R5 ;  /* 0x0000000500887308 */ /* 0x0002e20000002400 */
[----:B------:R-:W-:Y:S06]  /*2ef0*/  BAR.SYNC.DEFER_BLOCKING 0x0 ;  /* 0x0000000000007b1d */ /* 0x000fec0000010000 */
[----:B--2---:R-:W-:Y:S09]  /*2f00*/  @!P4 BRA `(.L_x_129) ;  /* 0x0000000000b8c947 */ /* 0x004ff20003800000 */
[----:B------:R-:W-:-:S05]  /*2f10*/  LEA.HI.SX32 R0, R229, 0xfffffffe, 0x19 ;  /* 0xfffffffee5007811 */ /* 0x000fca00078fcaff */
[-C--:B------:R-:W-:Y:S02]  /*2f20*/  IMAD R6, R180, R0.reuse, RZ ;  /* 0x00000000b4067224 */ /* 0x080fe400078e02ff */
[----:B-1----:R-:W-:-:S04]  /*2f30*/  IMAD.WIDE.U32 R4, R164, R0, RZ ;  /* 0x00000000a4047225 */ /* 0x002fc800078e00ff */
[----:B------:R-:W-:Y:S01]  /*2f40*/  IMAD.IADD R0, R5, 0x1, R6 ;  /* 0x0000000105007824 */ /* 0x000fe200078e0206 */
[-C--:B------:R-:W-:Y:S02]  /*2f50*/  LEA R6, P1, R4, R233.reuse, 0x1 ;  /* 0x000000e904067211 */ /* 0x080fe400078208ff */
[----:B------:R-:W-:Y:S02]  /*2f60*/  IADD3 R5, P0, PT, R94, R4, RZ ;  /* 0x000000045e057210 */ /* 0x000fe40007f1e0ff */
[----:B------:R-:W-:Y:S02]  /*2f70*/  LEA.HI.X R7, R4, R232, R0, 0x1, P1 ;  /* 0x000000e804077211 */ /* 0x000fe400008f0c00 */
[C---:B------:R-:W-:Y:S01]  /*2f80*/  LEA R14, P3, R5.reuse, R233, 0x1 ;  /* 0x000000e9050e7211 */ /* 0x040fe200078608ff */
[----:B------:R-:W-:Y:S01]  /*2f90*/  IMAD.X R0, R0, 0x1, R92, P0 ;  /* 0x0000000100007824 */ /* 0x000fe200000e065c */
[C---:B------:R-:W-:Y:S01]  /*2fa0*/  IADD3 R8, P0, PT, R5.reuse, R94, RZ ;  /* 0x0000005e05087210 */ /* 0x040fe20007f1e0ff */
[----:B------:R-:W-:Y:S01]  /*2fb0*/  @!PT LDS RZ, [RZ] ;  /* 0x00000000fffff984 */ /* 0x000fe20000000800 */
[----:B------:R-:W-:Y:S01]  /*2fc0*/  @!PT LDS RZ, [RZ] ;  /* 0x00000000fffff984 */ /* 0x000fe20000000800 */
[----:B------:R-:W-:Y:S01]  /*2fd0*/  @!PT LDS RZ, [RZ] ;  /* 0x00000000fffff984 */ /* 0x000fe20000000800 */
[----:B------:R1:W-:Y:S03]  /*2fe0*/  LDGSTS.E.BYPASS.LTC128B.128 [R3+0x4000], desc[UR20][R6.64] ;  /* 0x0400000006037fae */ /* 0x0003e6000b981a14 */
[C---:B------:R-:W-:Y:S01]  /*2ff0*/  LEA.HI.X R15, R5.reuse, R232, R0, 0x1, P3 ;  /* 0x000000e8050f7211 */ /* 0x040fe200018f0c00 */
[----:B------:R-:W-:Y:S01]  /*3000*/  IMAD.X R9, R0, 0x1, R92, P0 ;  /* 0x0000000100097824 */ /* 0x000fe200000e065c */
[----:B------:R-:W-:-:S02]  /*3010*/  IADD3 R4, P0, PT, R5, R130, RZ ;  /* 0x0000008205047210 */ /* 0x000fc40007f1e0ff */
[CC--:B------:R-:W-:Y:S01]  /*3020*/  LEA R16, P2, R8.reuse, R233.reuse, 0x1 ;  /* 0x000000e908107211 */ /* 0x0c0fe200078408ff */
[----:B------:R2:W-:Y:S03]  /*3030*/  LDGSTS.E.BYPASS.LTC128B.128 [R3+0x4800], desc[UR20][R14.64] ;  /* 0x048000000e037fae */ /* 0x0005e6000b981a14 */
[----:B------:R-:W-:Y:S02]  /*3040*/  LEA.HI.X R17, R8, R232, R9, 0x1, P2 ;  /* 0x000000e808117211 */ /* 0x000fe400010f0c09 */
[----:B------:R-:W-:-:S03]  /*3050*/  LEA R10, P2, R4, R233, 0x1 ;  /* 0x000000e9040a7211 */ /* 0x000fc600078408ff */
[----:B------:R2:W-:Y:S01]  /*3060*/  LDGSTS.E.BYPASS.LTC128B.128 [R3+0x5000], desc[UR20][R16.64] ;  /* 0x0500000010037fae */ /* 0x0005e2000b981a14 */
[----:B-1----:R-:W-:Y:S01]  /*3070*/  IADD3 R6, P1, PT, R5, R96, RZ ;  /* 0x0000006005067210 */ /* 0x002fe20007f3e0ff */
[----:B------:R-:W-:-:S03]  /*3080*/  IMAD.X R5, R0, 0x1, R148, P0 ;  /* 0x0000000100057824 */ /* 0x000fc600000e0694 */
[-C--:B------:R-:W-:Y:S01]  /*3090*/  LEA R12, P0, R6, R233.reuse, 0x1 ;  /* 0x000000e9060c7211 */ /* 0x080fe200078008ff */
[----:B------:R-:W-:Y:S01]  /*30a0*/  IMAD.X R0, R0, 0x1, R97, P1 ;  /* 0x0000000100007824 */ /* 0x000fe200008e0661 */
[-C--:B------:R-:W-:Y:S02]  /*30b0*/  IADD3 R7, P3, PT, R6, R94.reuse, RZ ;  /* 0x0000005e06077210 */ /* 0x080fe40007f7e0ff */
[----:B------:R-:W-:Y:S02]  /*30c0*/  IADD3 R19, P1, PT, R4, R94, RZ ;  /* 0x0000005e04137210 */ /* 0x000fe40007f3e0ff */
[----:B------:R-:W-:Y:S01]  /*30d0*/  LEA.HI.X R13, R6, R232, R0, 0x1, P0 ;  /* 0x000000e8060d7211 */ /* 0x000fe200000f0c00 */
        /* <DEDUP_REMOVED lines=8> */
[C---:B------:R-:W-:Y:S02]  /*3160*/  LEA R4, P0, R18.reuse, R233, 0x1 ;  /* 0x000000e912047211 */ /* 0x040fe400078008ff */
        /* <DEDUP_REMOVED lines=8> */
.L_x_129:
[----:B------:R-:W-:Y:S01]  /*31f0*/  FMNMX3.FTZ R0, R22, R140, R137, !PT ;  /* 0x0000008c16007276 */ /* 0x000fe20007810089 */
[----:B--2---:R-:W-:Y:S01]  /*3200*/  FMUL.FTZ R3, R25, UR4 ;  /* 0x0000000419037c20 */ /* 0x004fe20008410000 */
[----:B------:R-:W2:Y:S01]  /*3210*/  SHFL.BFLY PT, R4, R21, 0x2, 0x1f ;  /* 0x0c401f0015047f89 */ /* 0x000ea200000e0000 */
[----:B------:R-:W-:Y:S01]  /*3220*/  FMUL.FTZ R7, R29, UR4 ;  /* 0x000000041d077c20 */ /* 0x000fe20008410000 */
[----:B---3--:R-:W-:Y:S01]  /*3230*/  FMNMX.FTZ R0, R136, R0, !PT ;  /* 0x0000000088007209 */ /* 0x008fe20007810000 */
[----:B------:R3:W-:Y:S01]  /*3240*/  MUFU.TANH R74, R3 ;  /* 0x00000003004a7308 */ /* 0x0007e20000002400 */
[----:B------:R-:W-:Y:S01]  /*3250*/  STL [R1+0x104], R182 ;  /* 0x000104b601007387 */ /* 0x000fe20000100800 */
[----:B------:R-:W-:-:S03]  /*3260*/  FMUL.FTZ R10, R30, UR4 ;  /* 0x000000041e0a7c20 */ /* 0x000fc60008410000 */
[----:B-1----:R-:W1:Y:S03]  /*3270*/  SHFL.BFLY PT, R5, R0, 0x2, 0x1f ;  /* 0x0c401f0000057f89 */ /* 0x002e6600000e0000 */
[----:B------:R-:W4:Y:S01]  /*3280*/  MUFU.TANH R75, R23 ;  /* 0x00000017004b7308 */ /* 0x000f220000002400 */
[----:B------:R4:W-:Y:S04]  /*3290*/  STL [R1+0x100], R170 ;  /* 0x000100aa01007387 */ /* 0x0009e80000100800 */
[----:B------:R-:W-:Y:S03]  /*32a0*/  STL [R1+0xfc], R153 ;  /* 0x0000fc9901007387 */ /* 0x000fe60000100800 */
[----:B------:R-:W-:Y:S01]  /*32b0*/  MUFU.TANH R68, R7 ;  /* 0x0000000700447308 */ /* 0x000fe20000002400 */
[----:B------:R-:W-:Y:S01]  /*32c0*/  STL [R1+0xf8], R151 ;  /* 0x0000f89701007387 */ /* 0x000fe20000100800 */
[----:B---3--:R-:W-:Y:S01]  /*32d0*/  FMUL.FTZ R3, R26, UR4 ;  /* 0x000000041a037c20 */ /* 0x008fe20008410000 */
[----:B--2---:R-:W-:-:S02]  /*32e0*/  FMNMX.FTZ R4, R21, R4, !PT ;  /* 0x0000000415047209 */ /* 0x004fc40007810000 */
[----:B------:R-:W-:Y:S03]  /*32f0*/  STL [R1+0xf4], R141 ;  /* 0x0000f48d01007387 */ /* 0x000fe60000100800 */
[----:B------:R2:W-:Y:S01]  /*3300*/  MUFU.TANH R242, R3 ;  /* 0x0000000300f27308 */ /* 0x0005e20000002400 */
[----:B------:R-:W3:Y:S01]  /*3310*/  SHFL.BFLY PT, R8, R4, 0x1, 0x1f ;  /* 0x0c201f0004087f89 */ /* 0x000ee200000e0000 */
[----:B-1----:R-:W-:Y:S01]  /*3320*/  FMNMX.FTZ R6, R0, R5, !PT ;  /* 0x0000000500067209 */ /* 0x002fe20007810000 */
[----:B------:R-:W-:Y:S01]  /*3330*/  FMUL.FTZ R0, R35, UR4 ;  /* 0x0000000423007c20 */ /* 0x000fe20008410000 */
[----:B------:R-:W-:Y:S01]  /*3340*/  FMUL.FTZ R5, R28, UR4 ;  /* 0x000000041c057c20 */ /* 0x000fe20008410000 */
[----:B------:R-:W-:Y:S03]  /*3350*/  STL [R1+0xd4], R247 ;  /* 0x0000d4f701007387 */ /* 0x000fe60000100800 */
[----:B------:R1:W-:Y:S01]  /*3360*/  MUFU.TANH R250, R0 ;  /* 0x0000000000fa7308 */ /* 0x0003e20000002400 */
[----:B------:R-:W1:Y:S04]  /*3370*/  SHFL.BFLY PT, R9, R6, 0x1, 0x1f ;  /* 0x0c201f0006097f89 */ /* 0x000e6800000e0000 */
[----:B------:R1:W-:Y:S01]  /*3380*/  STL [R1+0xd0], R246 ;  /* 0x0000d0f601007387 */ /* 0x0003e20000100800 */
[----:B--2---:R-:W-:-:S02]  /*3390*/  FMUL.FTZ R3, R27, UR4 ;  /* 0x000000041b037c20 */ /* 0x004fc40008410000 */
[----:B----4-:R2:W-:Y:S01]  /*33a0*/  MUFU.TANH R170, R5 ;  /* 0x0000000500aa7308 */ /* 0x0105e20000002400 */
[----:B------:R-:W-:Y:S04]  /*33b0*/  STL [R1+0xcc], R245 ;  /* 0x0000ccf501007387 */ /* 0x000fe80000100800 */
[----:B------:R-:W-:Y:S01]  /*33c0*/  STL [R1+0xc8], R231 ;  /* 0x0000c8e701007387 */ /* 0x000fe20000100800 */
[----:B---3--:R-:W-:Y:S02]  /*33d0*/  FMNMX.FTZ R70, R4, R8, !PT ;  /* 0x0000000804467209 */ /* 0x008fe40007810000 */
[----:B------:R3:W-:Y:S01]  /*33e0*/  MUFU.TANH R153, R3 ;  /* 0x0000000300997308 */ /* 0x0007e20000002400 */
[----:B-1----:R-:W-:Y:S01]  /*33f0*/  FMNMX3.FTZ R0, R220, R217, R124, !PT ;  /* 0x000000d9dc007276 */ /* 0x002fe2000781007c */
[----:B------:R-:W-:Y:S01]  /*3400*/  STL [R1+0xc4], R230 ;  /* 0x0000c4e601007387 */ /* 0x000fe20000100800 */
[----:B------:R-:W-:-:S02]  /*3410*/  LOP3.LUT R4, R119, 0x200, R224, 0xf8, !PT ;  /* 0x0000020077047812 */ /* 0x000fc400078ef8e0 */
[----:B------:R-:W-:Y:S01]  /*3420*/  FMNMX3.FTZ R0, R0, R126, R199, !PT ;  /* 0x0000007e00007276 */ /* 0x000fe200078100c7 */
[----:B------:R-:W-:Y:S01]  /*3430*/  STL [R1+0xc0], R229 ;  /* 0x0000c0e501007387 */ /* 0x000fe20000100800 */
[----:B------:R-:W-:Y:S01]  /*3440*/  LEA R148, R4, UR5, 0x1 ;  /* 0x0000000504947c11 */ /* 0x000fe2000f8e08ff */
[----:B------:R-:W-:Y:S01]  /*3450*/  MUFU.TANH R141, R10 ;  /* 0x0000000a008d7308 */ /* 0x000fe20000002400 */
[----:B------:R-:W-:Y:S01]  /*3460*/  FMNMX3.FTZ R0, R0, R198, R169, !PT ;  /* 0x000000c600007276 */ /* 0x000fe200078100a9 */
[----:B--2---:R-:W-:Y:S01]  /*3470*/  FMUL.FTZ R5, R31, UR4 ;  /* 0x000000041f057c20 */ /* 0x004fe20008410000 */
[----:B------:R-:W-:Y:S01]  /*3480*/  FSETP.NEU.FTZ.AND P0, PT, R70, -INF , PT ;  /* 0xff8000004600780b */ /* 0x000fe20003f1d000 */
[----:B------:R-:W-:Y:S01]  /*3490*/  LDSM.16.MT88.4 R44, [R148+0x8000] ;  /* 0x00800000942c783b */ /* 0x000fe20000004200 */
[----:B------:R-:W-:Y:S02]  /*34a0*/  FMNMX3.FTZ R0, R0, R168, R205, !PT ;  /* 0x000000a800007276 */ /* 0x000fe400078100cd */
[----:B------:R-:W-:Y:S01]  /*34b0*/  FMNMX.FTZ R69, R6, R9, !PT ;  /* 0x0000000906457209 */ /* 0x000fe20007810000 */
[----:B------:R-:W-:Y:S01]  /*34c0*/  MUFU.TANH R94, R5 ;  /* 0x00000005005e7308 */ /* 0x000fe20000002400 */
[----:B------:R-:W-:Y:S01]  /*34d0*/  FMNMX3.FTZ R0, R0, R203, R175, !PT ;  /* 0x000000cb00007276 */ /* 0x000fe200078100af */
[----:B---3--:R-:W-:Y:S01]  /*34e0*/  FMUL.FTZ R3, R32, UR4 ;  /* 0x0000000420037c20 */ /* 0x008fe20008410000 */
[----:B------:R-:W-:Y:S01]  /*34f0*/  IADD3 R180, PT, PT, R2, R148, RZ ;  /* 0x0000009402b47210 */ /* 0x000fe20007ffe0ff */
[----:B------:R-:W-:Y:S01]  /*3500*/  STL [R1+0xbc], R201 ;  /* 0x0000bcc901007387 */ /* 0x000fe20000100800 */
[----:B------:R-:W-:-:S02]  /*3510*/  FMNMX3.FTZ R0, R0, R167, R211, !PT ;  /* 0x000000a700007276 */ /* 0x000fc400078100d3 */
[C---:B------:R-:W-:Y:S01]  /*3520*/  IADD3 R164, PT, PT, R93.reuse, R148, RZ ;  /* 0x000000945da47210 */ /* 0x040fe20007ffe0ff */
[----:B------:R1:W2:Y:S01]  /*3530*/  MUFU.TANH R252, R3 ;  /* 0x0000000300fc7308 */ /* 0x0002a20000002400 */
[----:B------:R-:W-:Y:S01]  /*3540*/  FMNMX3.FTZ R0, R0, R208, R188, !PT ;  /* 0x000000d000007276 */ /* 0x000fe200078100bc */
[----:B------:R-:W-:Y:S01]  /*3550*/  LDSM.16.MT88.4 R80, [R180+0x8000] ;  /* 0x00800000b450783b */ /* 0x000fe20000004200 */
[----:B------:R-:W-:Y:S02]  /*3560*/  IADD3 R130, PT, PT, R93, R180, RZ ;  /* 0x000000b45d827210 */ /* 0x000fe40007ffe0ff */
[----:B------:R-:W-:Y:S01]  /*3570*/  FMNMX3.FTZ R0, R0, R178, R218, !PT ;  /* 0x000000b200007276 */ /* 0x000fe200078100da */
[----:B------:R-:W-:Y:S03]  /*3580*/  LDSM.16.MT88.4 R64, [R164+0x8000] ;  /* 0x00800000a440783b */ /* 0x000fe60000004200 */
[----:B------:R-:W-:Y:S01]  /*3590*/  FMNMX3.FTZ R0, R0, R215, R197, !PT ;  /* 0x000000d700007276 */ /* 0x000fe200078100c5 */
[----:B------:R-:W-:Y:S03]  /*35a0*/  LDSM.16.MT88.4 R84, [R130+0x8000] ;  /* 0x008000008254783b */ /* 0x000fe60000004200 */
[----:B------:R-:W-:Y:S01]  /*35b0*/  FMNMX3.FTZ R0, R0, R195, R228, !PT ;  /* 0x000000c300007276 */ /* 0x000fe200078100e4 */
[----:B------:R-:W-:Y:S03]  /*35c0*/  STL [R1+0xb8], R200 ;  /* 0x0000b8c801007387 */ /* 0x000fe60000100800 */
[----:B------:R-:W-:Y:S01]  /*35d0*/  FMNMX3.FTZ R0, R0, R225, R214, !PT ;  /* 0x000000e100007276 */ /* 0x000fe200078100d6 */
[----:B-1----:R-:W-:Y:S01]  /*35e0*/  FMUL.FTZ R3, R33, UR4 ;  /* 0x0000000421037c20 */ /* 0x002fe20008410000 */
[----:B------:R-:W-:Y:S02]  /*35f0*/  STL [R1+0xb4], R135 ;  /* 0x0000b48701007387 */ /* 0x000fe40000100800 */
[----:B------:R-:W-:Y:S01]  /*3600*/  FMNMX3.FTZ R7, R0, R209, R185, !PT ;  /* 0x000000d100077276 */ /* 0x000fe200078100b9 */
[----:B------:R1:W-:Y:S01]  /*3610*/  MUFU.TANH R182, R3 ;  /* 0x0000000300b67308 */ /* 0x0003e20000002400 */
[----:B------:R-:W-:Y:S04]  /*3620*/  STL [R1+0xb0], R129 ;  /* 0x0000b08101007387 */ /* 0x000fe80000100800 */
[----:B------:R-:W-:Y:S04]  /*3630*/  STL [R1+0xac], R128 ;  /* 0x0000ac8001007387 */ /* 0x000fe80000100800 */
[----:B------:R-:W-:Y:S04]  /*3640*/  STL [R1+0xa8], R110 ;  /* 0x0000a86e01007387 */ /* 0x000fe80000100800 */
[----:B------:R-:W-:Y:S04]  /*3650*/  STL [R1+0xa4], R109 ;  /* 0x0000a46d01007387 */ /* 0x000fe80000100800 */
[----:B------:R-:W-:Y:S01]  /*3660*/  STL [R1+0xa0], R108 ;  /* 0x0000a06c01007387 */ /* 0x000fe20000100800 */
[----:B-1----:R-:W-:Y:S01]  /*3670*/  FMUL.FTZ R3, R34, UR4 ;  /* 0x0000000422037c20 */ /* 0x002fe20008410000 */
[----:B------:R-:W1:Y:S02]  /*3680*/  LDCU UR4, c[0x0][0x45c] ;  /* 0x00008b80ff0477ac */ /* 0x000e640008000800 */
[----:B------:R-:W-:Y:S01]  /*3690*/  STL [R1+0xd8], R224 ;  /* 0x0000d8e001007387 */ /* 0x000fe20000100800 */
[----:B------:R3:W4:Y:S03]  /*36a0*/  MUFU.TANH R151, R3 ;  /* 0x0000000300977308 */ /* 0x0007260000002400 */
[----:B------:R4:W-:Y:S04]  /*36b0*/  STL [R1+0xdc], R2 ;  /* 0x0000dc0201007387 */ /* 0x0009e80000100800 */
[----:B------:R4:W-:Y:S04]  /*36c0*/  STL [R1+0xe0], R70 ;  /* 0x0000e04601007387 */ /* 0x0009e80000100800 */
[----:B------:R-:W-:Y:S01]  /*36d0*/  LDSM.16.MT88.4 R56, [R148+0x8800] ;  /* 0x008800009438783b */ /* 0x000fe20000004200 */
[----:B-1----:R-:W-:-:S03]  /*36e0*/  FMUL.FTZ R0, R69, UR4 ;  /* 0x0000000445007c20 */ /* 0x002fc60008410000 */
[----:B------:R-:W-:Y:S01]  /*36f0*/  LDSM.16.MT88.4 R52, [R164+0x8800] ;  /* 0x00880000a434783b */ /* 0x000fe20000004200 */
[----:B---3--:R-:W-:-:S03]  /*3700*/  FMNMX3.FTZ R3, R222, R221, R125, !PT ;  /* 0x000000ddde037276 */ /* 0x008fc6000781007d */
[----:B------:R-:W-:Y:S01]  /*3710*/  LDSM.16.MT88.4 R48, [R180+0x8800] ;  /* 0x00880000b430783b */ /* 0x000fe20000004200 */
[----:B------:R-:W-:-:S03]  /*3720*/  FMNMX3.FTZ R3, R3, R127, R204, !PT ;  /* 0x0000007f03037276 */ /* 0x000fc600078100cc */
[----:B------:R-:W-:Y:S01]  /*3730*/  LDSM.16.MT88.4 R60, [R130+0x8800] ;  /* 0x00880000823c783b */ /* 0x000fe20000004200 */
[----:B------:R-:W-:-:S03]  /*3740*/  FMNMX3.FTZ R3, R3, R202, R173, !PT ;  /* 0x000000ca03037276 */ /* 0x000fc600078100ad */
[----:B------:R-:W-:Y:S01]  /*3750*/  STL [R1+0xe4], R69 ;  /* 0x0000e44501007387 */ /* 0x000fe20000100800 */
[----:B------:R-:W-:-:S04]  /*3760*/  FMNMX3.FTZ R3, R3, R163, R210, !PT ;  /* 0x000000a303037276 */ /* 0x000fc800078100d2 */
[----:B------:R-:W-:-:S04]  /*3770*/  FMNMX3.FTZ R3, R3, R206, R177, !PT ;  /* 0x000000ce03037276 */ /* 0x000fc800078100b1 */
[----:B------:R-:W-:-:S04]  /*3780*/  FMNMX3.FTZ R3, R3, R176, R216, !PT ;  /* 0x000000b003037276 */ /* 0x000fc800078100d8 */
[----:B------:R-:W-:-:S04]  /*3790*/  FMNMX3.FTZ R3, R3, R213, R192, !PT ;  /* 0x000000d503037276 */ /* 0x000fc800078100c0 */
[----:B------:R-:W-:-:S04]  /*37a0*/  FMNMX3.FTZ R3, R3, R190, R223, !PT ;  /* 0x000000be03037276 */ /* 0x000fc800078100df */
[----:B------:R-:W-:Y:S01]  /*37b0*/  FMNMX3.FTZ R4, R3, R219, R196, !PT ;  /* 0x000000db03047276 */ /* 0x000fe200078100c4 */
[----:B------:R-:W-:-:S03]  /*37c0*/  FMUL.FTZ R3, R70, UR4 ;  /* 0x0000000446037c20 */ /* 0x000fc60008410000 */
        /* <DEDUP_REMOVED lines=9> */
[----:B------:R-:W-:-:S02]  /*3860*/  FMNMX3.FTZ R6, R6, R184, R75, !PT ;  /* 0x000000b806067276 */ /* 0x000fc4000781004b */
[----:B------:R-:W-:Y:S01]  /*3870*/  FSEL R0, R0, RZ, P0 ;  /* 0x000000ff00007208 */ /* 0x000fe20000000000 */
[----:B------:R3:W-:Y:S01]  /*3880*/  MUFU.EX2 R89, R4 ;  /* 0x0000000400597308 */ /* 0x0007e20000000800 */
[----:B--2---:R-:W-:-:S03]  /*3890*/  FMNMX3.FTZ R6, R6, R74, R252, !PT ;  /* 0x0000004a06067276 */ /* 0x004fc600078100fc */
[----:B------:R-:W-:Y:S01]  /*38a0*/  MUFU.EX2 R92, R12 ;  /* 0x0000000c005c7308 */ /* 0x000fe20000000800 */
[--C-:B-1----:R-:W-:Y:S01]  /*38b0*/  FFMA.FTZ R5, R107, UR4, -R3.reuse ;  /* 0x000000046b057c23 */ /* 0x102fe20008010803 */
[----:B---3--:R-:W-:-:S03]  /*38c0*/  FFMA.FTZ R4, R113, UR4, -R3 ;  /* 0x0000000471047c23 */ /* 0x008fc60008010803 */
[----:B------:R1:W2:Y:S04]  /*38d0*/  MUFU.EX2 R246, R5 ;  /* 0x0000000500f67308 */ /* 0x0002a80000000800 */
[----:B------:R4:W-:Y:S01]  /*38e0*/  MUFU.EX2 R15, R4 ;  /* 0x00000004000f7308 */ /* 0x0009e20000000800 */
[----:B-1----:R-:W-:Y:S01]  /*38f0*/  FMNMX3.FTZ R5, R7, R183, R242, !PT ;  /* 0x000000b707057276 */ /* 0x002fe200078100f2 */
[----:B------:R-:W-:Y:S01]  /*3900*/  FFMA.FTZ R7, R115, UR4, -R0 ;  /* 0x0000000473077c23 */ /* 0x000fe20008010800 */
[----:B--2---:R-:W-:Y:S02]  /*3910*/  STL [R1+0xe8], R246 ;  /* 0x0000e8f601007387 */ /* 0x004fe40000100800 */
[----:B----4-:R-:W-:Y:S01]  /*3920*/  FMNMX3.FTZ R4, R5, R153, R151, !PT ;  /* 0x0000009905047276 */ /* 0x010fe20007810097 */
[----:B------:R-:W1:Y:S01]  /*3930*/  MUFU.EX2 R2, R7 ;  /* 0x0000000700027308 */ /* 0x000e620000000800 */
[----:B------:R-:W-:Y:S01]  /*3940*/  FMNMX3.FTZ R5, R6, R182, R170, !PT ;  /* 0x000000b606057276 */ /* 0x000fe200078100aa */
[----:B------:R-:W-:Y:S01]  /*3950*/  FFMA.FTZ R6, R117, UR4, -R0 ;  /* 0x0000000475067c23 */ /* 0x000fe20008010800 */
[----:B------:R-:W-:-:S02]  /*3960*/  FMNMX3.FTZ R4, R4, R250, R141, !PT ;  /* 0x000000fa04047276 */ /* 0x000fc4000781008d */
[----:B------:R-:W-:Y:S01]  /*3970*/  FMNMX.FTZ R8, R68, R5, !PT ;  /* 0x0000000544087209 */ /* 0x000fe20007810000 */
[--C-:B------:R-:W-:Y:S01]  /*3980*/  FFMA.FTZ R5, R105, UR4, -R0.reuse ;  /* 0x0000000469057c23 */ /* 0x100fe20008010800 */
[----:B------:R-:W-:Y:S01]  /*3990*/  FMNMX.FTZ R9, R94, R4, !PT ;  /* 0x000000045e097209 */ /* 0x000fe20007810000 */
[----:B------:R-:W-:Y:S01]  /*39a0*/  FFMA.FTZ R4, R114, UR4, -R0 ;  /* 0x0000000472047c23 */ /* 0x000fe20008010800 */
[----:B------:R2:W3:Y:S01]  /*39b0*/  MUFU.EX2 R70, R6 ;  /* 0x0000000600467308 */ /* 0x0004e20000000800 */
[----:B------:R-:W4:Y:S03]  /*39c0*/  SHFL.BFLY PT, R11, R8, 0x2, 0x1f ;  /* 0x0c401f00080b7f89 */ /* 0x000f2600000e0000 */
[----:B------:R3:W-:Y:S01]  /*39d0*/  MUFU.EX2 R245, R5 ;  /* 0x0000000500f57308 */ /* 0x0007e20000000800 */
[----:B------:R-:W4:Y:S03]  /*39e0*/  SHFL.BFLY PT, R10, R9, 0x2, 0x1f ;  /* 0x0c401f00090a7f89 */ /* 0x000f2600000e0000 */
[----:B------:R4:W4:Y:S01]  /*39f0*/  MUFU.EX2 R201, R4 ;  /* 0x0000000400c97308 */ /* 0x0009220000000800 */
[----:B-1----:R-:W-:Y:S01]  /*3a00*/  STL [R1+0xf0], R2 ;  /* 0x0000f00201007387 */ /* 0x002fe20000100800 */
[----:B--2---:R-:W-:-:S03]  /*3a10*/  F2FP.F16.F32.PACK_AB R6, R15, R246 ;  /* 0x000000f60f06723e */ /* 0x004fc600000000ff */
[----:B---3--:R-:W-:Y:S01]  /*3a20*/  STL [R1+0xec], R70 ;  /* 0x0000ec4601007387 */ /* 0x008fe20000100800 */
[----:B------:R-:W-:Y:S02]  /*3a30*/  F2FP.F16.F32.PACK_AB R5, R70, R2 ;  /* 0x000000024605723e */ /* 0x000fe400000000ff */
[----:B----4-:R-:W-:Y:S02]  /*3a40*/  F2FP.F16.F32.PACK_AB R4, R89, R251 ;  /* 0x000000fb5904723e */ /* 0x010fe400000000ff */
[----:B------:R-:W-:Y:S02]  /*3a50*/  F2FP.F16.F32.PACK_AB R7, R201, R245 ;  /* 0x000000f5c907723e */ /* 0x000fe400000000ff */
[----:B------:R-:W-:Y:S01]  /*3a60*/  FMNMX.FTZ R8, R8, R11, !PT ;  /* 0x0000000b08087209 */ /* 0x000fe20007810000 */
[--C-:B------:R-:W-:Y:S01]  /*3a70*/  FFMA.FTZ R11, R101, UR4, -R3.reuse ;  /* 0x00000004650b7c23 */ /* 0x100fe20008010803 */
[----:B------:R-:W-:Y:S01]  /*3a80*/  FMNMX.FTZ R9, R9, R10, !PT ;  /* 0x0000000a09097209 */ /* 0x000fe20007810000 */
[----:B------:R-:W-:-:S02]  /*3a90*/  FFMA.FTZ R10, R104, UR4, -R3 ;  /* 0x00000004680a7c23 */ /* 0x000fc40008010803 */
[----:B------:R-:W1:Y:S01]  /*3aa0*/  SHFL.BFLY PT, R13, R8, 0x1, 0x1f ;  /* 0x0c201f00080d7f89 */ /* 0x000e6200000e0000 */
[C---:B------:R-:W-:Y:S01]  /*3ab0*/  HMMA.16816.F32 R32, R4.reuse, R44, RZ ;  /* 0x0000002c0420723c */ /* 0x040fe200000018ff */
[----:B------:R2:W-:Y:S02]  /*3ac0*/  MUFU.EX2 R229, R11 ;  /* 0x0000000b00e57308 */ /* 0x0005e40000000800 */
[----:B------:R-:W3:Y:S02]  /*3ad0*/  SHFL.BFLY PT, R12, R9, 0x1, 0x1f ;  /* 0x0c201f00090c7f89 */ /* 0x000ee400000e0000 */
[----:B------:R4:W1:Y:S03]  /*3ae0*/  MUFU.EX2 R88, R10 ;  /* 0x0000000a00587308 */ /* 0x0008660000000800 */
[----:B------:R-:W-:Y:S01]  /*3af0*/  HMMA.16816.F32 R76, R4, R64, RZ ;  /* 0x00000040044c723c */ /* 0x000fe200000018ff */
[----:B--2---:R-:W-:-:S07]  /*3b00*/  FFMA.FTZ R11, R111, UR4, -R0 ;  /* 0x000000046f0b7c23 */ /* 0x004fce0008010800 */
[----:B------:R-:W-:Y:S01]  /*3b10*/  HMMA.16816.F32 R40, R4, R80, RZ ;  /* 0x000000500428723c */ /* 0x000fe200000018ff */
[----:B----4-:R-:W-:Y:S01]  /*3b20*/  FFMA.FTZ R10, R100, UR4, -R3 ;  /* 0x00000004640a7c23 */ /* 0x010fe20008010803 */
[----:B------:R2:W-:Y:S01]  /*3b30*/  MUFU.EX2 R129, R11 ;  /* 0x0000000b00817308 */ /* 0x0005e20000000800 */
[----:B-1----:R-:W-:-:S05]  /*3b40*/  FMNMX.FTZ R72, R8, R13, !PT ;  /* 0x0000000d08487209 */ /* 0x002fca0007810000 */
[C---:B------:R-:W-:Y:S01]  /*3b50*/  HMMA.16816.F32 R36, R4.reuse, R84, RZ ;  /* 0x000000540424723c */ /* 0x040fe200000018ff */
[----:B------:R1:W-:Y:S01]  /*3b60*/  MUFU.EX2 R230, R10 ;  /* 0x0000000a00e67308 */ /* 0x0003e20000000800 */
[----:B------:R-:W-:Y:S02]  /*3b70*/  F2FP.F16.F32.PACK_AB R8, R88, R92 ;  /* 0x0000005c5808723e */ /* 0x000fe400000000ff */
[----:B---3--:R-:W-:Y:S01]  /*3b80*/  FMNMX.FTZ R71, R9, R12, !PT ;  /* 0x0000000c09477209 */ /* 0x008fe20007810000 */
[C---:B------:R-:W-:Y:S01]  /*3b90*/  FMUL.FTZ R12, R72.reuse, UR4 ;  /* 0x00000004480c7c20 */ /* 0x040fe20008410000 */
[----:B------:R-:W-:Y:S02]  /*3ba0*/  FSETP.NEU.FTZ.AND P0, PT, R72, -INF , PT ;  /* 0xff8000004800780b */ /* 0x000fe40003f1d000 */
[----:B------:R-:W-:Y:S01]  /*3bb0*/  HMMA.16816.F32 R28, R4, R46, RZ ;  /* 0x0000002e041c723c */ /* 0x000fe200000018ff */
[----:B--2---:R-:W-:-:S04]  /*3bc0*/  FFMA.FTZ R11, R103, UR4, -R0 ;  /* 0x00000004670b7c23 */ /* 0x004fc80008010800 */
[----:B------:R-:W-:Y:S01]  /*3bd0*/  MUFU.EX2 R14, R11 ;  /* 0x0000000b000e7308 */ /* 0x000fe20000000800 */
[--C-:B-1----:R-:W-:Y:S02]  /*3be0*/  FFMA.FTZ R10, R112, UR4, -R0.reuse ;  /* 0x00000004700a7c23 */ /* 0x102fe40008010800 */
[C---:B------:R-:W-:Y:S02]  /*3bf0*/  HMMA.16816.F32 R24, R4.reuse, R66, RZ ;  /* 0x000000420418723c */ /* 0x040fe400000018ff */
[----:B------:R1:W2:Y:S06]  /*3c00*/  MUFU.EX2 R109, R10 ;  /* 0x0000000a006d7308 */ /* 0x0002ac0000000800 */
[C---:B------:R-:W-:Y:S08]  /*3c10*/  HMMA.16816.F32 R20, R4.reuse, R82, RZ ;  /* 0x000000520414723c */ /* 0x040ff000000018ff */
[----:B------:R-:W-:Y:S01]  /*3c20*/  HMMA.16816.F32 R16, R4, R86, RZ ;  /* 0x000000560410723c */ /* 0x000fe200000018ff */
[----:B------:R-:W-:Y:S01]  /*3c30*/  FSEL R5, R12, RZ, P0 ;  /* 0x000000ff0c057208 */ /* 0x000fe20000000000 */
[C---:B------:R-:W-:Y:S01]  /*3c40*/  FMUL.FTZ R4, R71.reuse, UR4 ;  /* 0x0000000447047c20 */ /* 0x040fe20008410000 */
[----:B------:R-:W-:Y:S01]  /*3c50*/  FSETP.NEU.FTZ.AND P0, PT, R71, -INF , PT ;  /* 0xff8000004700780b */ /* 0x000fe20003f1d000 */
[----:B-1----:R-:W-:Y:S01]  /*3c60*/  FFMA.FTZ R10, R102, UR4, -R0 ;  /* 0x00000004660a7c23 */ /* 0x002fe20008010800 */
[----:B--2---:R-:W-:Y:S01]  /*3c70*/  F2FP.F16.F32.PACK_AB R9, R109, R129 ;  /* 0x000000816d09723e */ /* 0x004fe200000000ff */
[--C-:B------:R-:W-:Y:S01]  /*3c80*/  FFMA.FTZ R6, R222, UR4, -R5.reuse ;  /* 0x00000004de067c23 */ /* 0x100fe20008010805 */
[----:B------:R-:W-:Y:S01]  /*3c90*/  FFMA.FTZ R7, R221, UR4, -R5 ;  /* 0x00000004dd077c23 */ /* 0x000fe20008010805 */
[----:B------:R-:W-:Y:S01]  /*3ca0*/  FSEL R4, R4, RZ, P0 ;  /* 0x000000ff04047208 */ /* 0x000fe20000000000 */
[----:B------:R1:W2:Y:S01]  /*3cb0*/  MUFU.EX2 R244, R10 ;  /* 0x0000000a00f47308 */ /* 0x0002a20000000800 */
[----:B------:R-:W-:Y:S01]  /*3cc0*/  IMAD.MOV.U32 R222, RZ, RZ, R89 ;  /* 0x000000ffffde7224 */ /* 0x000fe200078e0059 */
[----:B------:R-:W-:Y:S01]  /*3cd0*/  MOV R221, R88 ;  /* 0x0000005800dd7202 */ /* 0x000fe20000000f00 */
[--C-:B------:R-:W-:Y:S01]  /*3ce0*/  FFMA.FTZ R75, R75, UR4, -R5.reuse ;  /* 0x000000044b4b7c23 */ /* 0x100fe20008010805 */
[----:B------:R3:W-:Y:S01]  /*3cf0*/  MUFU.EX2 R238, R6 ;  /* 0x0000000600ee7308 */ /* 0x0007e20000000800 */
[----:B------:R-:W-:Y:S01]  /*3d00*/  FFMA.FTZ R12, R217, UR4, -R4 ;  /* 0x00000004d90c7c23 */ /* 0x000fe20008010804 */
[----:B------:R-:W-:Y:S01]  /*3d10*/  MOV R217, R92 ;  /* 0x0000005c00d97202 */ /* 0x000fe20000000f00 */
[----:B------:R-:W-:Y:S01]  /*3d20*/  FFMA.FTZ R74, R74, UR4, -R5 ;  /* 0x000000044a4a7c23 */ /* 0x000fe20008010805 */
[----:B------:R4:W-:Y:S04]  /*3d30*/  MUFU.EX2 R248, R7 ;  /* 0x0000000700f87308 */ /* 0x0009e80000000800 */
[----:B------:R4:W-:Y:S01]  /*3d40*/  MUFU.EX2 R243, R12 ;  /* 0x0000000c00f37308 */ /* 0x0009e20000000800 */
[----:B-1----:R-:W-:-:S02]  /*3d50*/  F2FP.F16.F32.PACK_AB R10, R230, R229 ;  /* 0x000000e5e60a723e */ /* 0x002fc400000000ff */
[----:B--2---:R-:W-:Y:S01]  /*3d60*/  F2FP.F16.F32.PACK_AB R11, R244, R14 ;  /* 0x0000000ef40b723e */ /* 0x004fe200000000ff */
[----:B---3--:R-:W-:-:S04]  /*3d70*/  FFMA.FTZ R6, R125, UR4, -R5 ;  /* 0x000000047d067c23 */ /* 0x008fc80008010805 */
[----:B------:R1:W-:Y:S01]  /*3d80*/  MUFU.EX2 R224, R6 ;  /* 0x0000000600e07308 */ /* 0x0003e20000000800 */
[----:B----4-:R-:W-:Y:S01]  /*3d90*/  FFMA.FTZ R7, R127, UR4, -R5 ;  /* 0x000000047f077c23 */ /* 0x010fe20008010805 */
[C---:B------:R-:W-:Y:S01]  /*3da0*/  HMMA.16816.F32 R116, R8.reuse, R56, R32 ;  /* 0x000000380874723c */ /* 0x040fe20000001820 */
[--C-:B------:R-:W-:Y:S02]  /*3db0*/  FFMA.FTZ R12, R198, UR4, -R4.reuse ;  /* 0x00000004c60c7c23 */ /* 0x100fe40008010804 */
[----:B------:R2:W-:Y:S05]  /*3dc0*/  MUFU.EX2 R231, R7 ;  /* 0x0000000700e77308 */ /* 0x0005ea0000000800 */
[----:B------:R-:W-:Y:S01]  /*3dd0*/  HMMA.16816.F32 R88, R8, R52, R76 ;  /* 0x000000340858723c */ /* 0x000fe2000000184c */
[----:B-1----:R-:W-:Y:S01]  /*3de0*/  FFMA.FTZ R6, R220, UR4, -R4 ;  /* 0x00000004dc067c23 */ /* 0x002fe20008010804 */
[----:B------:R-:W-:-:S03]  /*3df0*/  MOV R220, R94 ;  /* 0x0000005e00dc7202 */ /* 0x000fc60000000f00 */
[----:B------:R1:W-:Y:S01]  /*3e00*/  MUFU.EX2 R237, R6 ;  /* 0x0000000600ed7308 */ /* 0x0003e20000000800 */
[--C-:B--2---:R-:W-:Y:S02]  /*3e10*/  FFMA.FTZ R7, R124, UR4, -R4.reuse ;  /* 0x000000047c077c23 */ /* 0x104fe40008010804 */
[C---:B------:R-:W-:Y:S02]  /*3e20*/  HMMA.16816.F32 R92, R8.reuse, R48, R40 ;  /* 0x00000030085c723c */ /* 0x040fe40000001828 */
[----:B------:R2:W-:Y:S06]  /*3e30*/  MUFU.EX2 R247, R7 ;  /* 0x0000000700f77308 */ /* 0x0005ec0000000800 */
[----:B------:R-:W-:Y:S01]  /*3e40*/  HMMA.16816.F32 R112, R8, R58, R28 ;  /* 0x0000003a0870723c */ /* 0x000fe2000000181c */
[----:B-1----:R-:W-:-:S04]  /*3e50*/  FFMA.FTZ R6, R126, UR4, -R4 ;  /* 0x000000047e067c23 */ /* 0x002fc80008010804 */
[----:B------:R1:W3:Y:S01]  /*3e60*/  MUFU.EX2 R2, R6 ;  /* 0x0000000600027308 */ /* 0x0002e20000000800 */
[--C-:B--2---:R-:W-:Y:S02]  /*3e70*/  FFMA.FTZ R7, R202, UR4, -R5.reuse ;  /* 0x00000004ca077c23 */ /* 0x104fe40008010805 */
[C---:B------:R-:W-:Y:S02]  /*3e80*/  HMMA.16816.F32 R124, R8.reuse, R60, R36 ;  /* 0x0000003c087c723c */ /* 0x040fe40000001824 */
[----:B------:R2:W-:Y:S06]  /*3e90*/  MUFU.EX2 R128, R7 ;  /* 0x0000000700807308 */ /* 0x0005ec0000000800 */
[----:B------:R-:W-:Y:S01]  /*3ea0*/  HMMA.16816.F32 R104, R8, R54, R24 ;  /* 0x000000360868723c */ /* 0x000fe20000001818 */
[----:B-1----:R-:W-:Y:S01]  /*3eb0*/  FFMA.FTZ R6, R204, UR4, -R5 ;  /* 0x00000004cc067c23 */ /* 0x002fe20008010805 */
[----:B---3--:R-:W-:-:S03]  /*3ec0*/  IMAD.MOV.U32 R202, RZ, RZ, R2 ;  /* 0x000000ffffca7224 */ /* 0x008fc600078e0002 */
[----:B------:R1:W3:Y:S01]  /*3ed0*/  MUFU.EX2 R200, R6 ;  /* 0x0000000600c87308 */ /* 0x0002e20000000800 */
[----:B--2---:R-:W-:Y:S02]  /*3ee0*/  FFMA.FTZ R7, R163, UR4, -R5 ;  /* 0x00000004a3077c23 */ /* 0x004fe40008010805 */
[C---:B------:R-:W-:Y:S01]  /*3ef0*/  HMMA.16816.F32 R100, R8.reuse, R50, R20 ;  /* 0x000000320864723c */ /* 0x040fe20000001814 */
[----:B------:R-:W-:Y:S01]  /*3f00*/  MOV R163, R15 ;  /* 0x0000000f00a37202 */ /* 0x000fe20000000f00 */
[----:B------:R2:W-:Y:S06]  /*3f10*/  MUFU.EX2 R135, R7 ;  /* 0x0000000700877308 */ /* 0x0005ec0000000800 */
[----:B------:R-:W-:Y:S01]  /*3f20*/  HMMA.16816.F32 R96, R8, R62, R16 ;  /* 0x0000003e0860723c */ /* 0x000fe20000001810 */
[----:B------:R-:W-:-:S02]  /*3f30*/  F2FP.F16.F32.PACK_AB R8, R248, R238 ;  /* 0x000000eef808723e */ /* 0x000fc400000000ff */
[----:B------:R-:W-:Y:S01]  /*3f40*/  F2FP.F16.F32.PACK_AB R10, R231, R224 ;  /* 0x000000e0e70a723e */ /* 0x000fe200000000ff */
[----:B-1----:R-:W-:Y:S01]  /*3f50*/  FFMA.FTZ R6, R173, UR4, -R5 ;  /* 0x00000004ad067c23 */ /* 0x002fe20008010805 */
[----:B------:R-:W-:Y:S02]  /*3f60*/  F2FP.F16.F32.PACK_AB R9, R243, R237 ;  /* 0x000000edf309723e */ /* 0x000fe400000000ff */
[----:B------:R-:W-:Y:S01]  /*3f70*/  F2FP.F16.F32.PACK_AB R11, R2, R247 ;  /* 0x000000f7020b723e */ /* 0x000fe200000000ff */
[----:B------:R1:W-:Y:S01]  /*3f80*/  MUFU.EX2 R108, R6 ;  /* 0x00000006006c7308 */ /* 0x0003e20000000800 */
[--C-:B--2---:R-:W-:Y:S01]  /*3f90*/  FFMA.FTZ R7, R169, UR4, -R4.reuse ;  /* 0x00000004a9077c23 */ /* 0x104fe20008010804 */
[----:B------:R-:W-:Y:S02]  /*3fa0*/  MOV R173, R14 ;  /* 0x0000000e00ad7202 */ /* 0x000fe40000000f00 */
[----:B------:R-:W-:Y:S02]  /*3fb0*/  MUFU.EX2 R2, R12 ;  /* 0x0000000c00027308 */ /* 0x000fe40000000800 */
[----:B------:R-:W-:Y:S02]  /*3fc0*/  HMMA.16816.F32 R16, R8, R84, RZ ;  /* 0x000000540810723c */ /* 0x000fe400000018ff */
[----:B------:R2:W-:Y:S01]  /*3fd0*/  MUFU.EX2 R239, R7 ;  /* 0x0000000700ef7308 */ /* 0x0005e20000000800 */
[----:B-1----:R-:W-:-:S05]  /*3fe0*/  FFMA.FTZ R6, R199, UR4, -R4 ;  /* 0x00000004c7067c23 */ /* 0x002fca0008010804 */
[----:B------:R-:W-:Y:S01]  /*3ff0*/  HMMA.16816.F32 R40, R8, R44, RZ ;  /* 0x0000002c0828723c */ /* 0x000fe200000018ff */
[----:B------:R1:W4:Y:S01]  /*4000*/  MUFU.EX2 R198, R6 ;  /* 0x0000000600c67308 */ /* 0x0003220000000800 */
[----:B--2---:R-:W-:-:S06]  /*4010*/  FFMA.FTZ R7, R120, UR4, -R3 ;  /* 0x0000000478077c23 */ /* 0x004fcc0008010803 */
[C---:B------:R-:W-:Y:S01]  /*4020*/  HMMA.16816.F32 R36, R8.reuse, R46, RZ ;  /* 0x0000002e0824723c */ /* 0x040fe200000018ff */
[----:B------:R2:W-:Y:S07]  /*4030*/  MUFU.EX2 R232, R7 ;  /* 0x0000000700e87308 */ /* 0x0005ee0000000800 */
[----:B------:R-:W-:Y:S01]  /*4040*/  HMMA.16816.F32 R32, R8, R64, RZ ;  /* 0x000000400820723c */ /* 0x000fe200000018ff */
[----:B-1----:R-:W-:-:S04]  /*4050*/  FFMA.FTZ R6, R168, UR4, -R4 ;  /* 0x00000004a8067c23 */ /* 0x002fc80008010804 */
[----:B------:R1:W4:Y:S03]  /*4060*/  MUFU.EX2 R204, R6 ;  /* 0x0000000600cc7308 */ /* 0x0003260000000800 */
[----:B------:R-:W-:Y:S01]  /*4070*/  HMMA.16816.F32 R24, R8, R80, RZ ;  /* 0x000000500818723c */ /* 0x000fe200000018ff */
[----:B--2---:R-:W-:-:S04]  /*4080*/  FFMA.FTZ R7, R157, UR4, -R0 ;  /* 0x000000049d077c23 */ /* 0x004fc80008010800 */
[----:B------:R2:W-:Y:S03]  /*4090*/  MUFU.EX2 R199, R7 ;  /* 0x0000000700c77308 */ /* 0x0005e60000000800 */
[----:B------:R-:W-:Y:S01]  /*40a0*/  HMMA.16816.F32 R20, R8, R82, RZ ;  /* 0x000000520814723c */ /* 0x000fe200000018ff */
[----:B-1----:R-:W-:-:S04]  /*40b0*/  FFMA.FTZ R6, R158, UR4, -R3 ;  /* 0x000000049e067c23 */ /* 0x002fc80008010803 */
[----:B------:R1:W-:Y:S03]  /*40c0*/  MUFU.EX2 R246, R6 ;  /* 0x0000000600f67308 */ /* 0x0003e60000000800 */
[----:B------:R-:W-:Y:S01]  /*40d0*/  HMMA.16816.F32 R12, R8, R86, RZ ;  /* 0x00000056080c723c */ /* 0x000fe200000018ff */
[----:B--2---:R-:W-:-:S04]  /*40e0*/  FFMA.FTZ R7, R122, UR4, -R0 ;  /* 0x000000047a077c23 */ /* 0x004fc80008010800 */
[----:B------:R2:W-:Y:S03]  /*40f0*/  MUFU.EX2 R233, R7 ;  /* 0x0000000700e97308 */ /* 0x0005e60000000800 */
[----:B------:R-:W-:Y:S01]  /*4100*/  HMMA.16816.F32 R28, R8, R66, RZ ;  /* 0x00000042081c723c */ /* 0x000fe200000018ff */
[----:B---3--:R-:W-:Y:S02]  /*4110*/  F2FP.F16.F32.PACK_AB R8, R128, R200 ;  /* 0x000000c88008723e */ /* 0x008fe400000000ff */
[----:B----4-:R-:W-:Y:S02]  /*4120*/  F2FP.F16.F32.PACK_AB R9, R2, R198 ;  /* 0x000000c60209723e */ /* 0x010fe400000000ff */
[----:B------:R-:W-:Y:S01]  /*4130*/  F2FP.F16.F32.PACK_AB R10, R135, R108 ;  /* 0x0000006c870a723e */ /* 0x000fe200000000ff */
[----:B-1----:R-:W-:Y:S01]  /*4140*/  FFMA.FTZ R6, R123, UR4, -R3 ;  /* 0x000000047b067c23 */ /* 0x002fe20008010803 */
[----:B------:R-:W-:-:S03]  /*4150*/  F2FP.F16.F32.PACK_AB R11, R204, R239 ;  /* 0x000000efcc0b723e */ /* 0x000fc600000000ff */
[----:B------:R1:W-:Y:S01]  /*4160*/  MUFU.EX2 R249, R6 ;  /* 0x0000000600f97308 */ /* 0x0003e20000000800 */
[----:B--2---:R-:W-:-:S03]  /*4170*/  FFMA.FTZ R7, R206, UR4, -R5 ;  /* 0x00000004ce077c23 */ /* 0x004fc60008010805 */
[C---:B------:R-:W-:Y:S01]  /*4180*/  HMMA.16816.F32 R76, R8.reuse, R60, R16 ;  /* 0x0000003c084c723c */ /* 0x040fe20000001810 */
[----:B------:R-:W-:Y:S01]  /*4190*/  FFMA.FTZ R16, R155, UR4, -R3 ;  /* 0x000000049b107c23 */ /* 0x000fe20008010803 */
[----:B------:R2:W-:Y:S04]  /*41a0*/  MUFU.EX2 R169, R7 ;  /* 0x0000000700a97308 */ /* 0x0005e80000000800 */
[----:B------:R3:W4:Y:S02]  /*41b0*/  MUFU.EX2 R240, R16 ;  /* 0x0000001000f07308 */ /* 0x0007240000000800 */
[----:B------:R-:W-:Y:S01]  /*41c0*/  HMMA.16816.F32 R80, R8, R56, R40 ;  /* 0x000000380850723c */ /* 0x000fe20000001828 */
[----:B-1----:R-:W-:-:S04]  /*41d0*/  FFMA.FTZ R6, R156, UR4, -R0 ;  /* 0x000000049c067c23 */ /* 0x002fc80008010800 */
[----:B------:R1:W1:Y:S03]  /*41e0*/  MUFU.EX2 R241, R6 ;  /* 0x0000000600f17308 */ /* 0x0002660000000800 */
[C---:B------:R-:W-:Y:S01]  /*41f0*/  HMMA.16816.F32 R44, R8.reuse, R52, R32 ;  /* 0x00000034082c723c */ /* 0x040fe20000001820 */
[----:B--2---:R-:W-:Y:S01]  /*4200*/  FFMA.FTZ R7, R176, UR4, -R5 ;  /* 0x00000004b0077c23 */ /* 0x004fe20008010805 */
[----:B---3--:R-:W2:Y:S03]  /*4210*/  LDSM.16.MT88.4 R16, [R180+0x9000] ;  /* 0x00900000b410783b */ /* 0x008ea60000004200 */
[----:B------:R3:W-:Y:S01]  /*4220*/  MUFU.EX2 R235, R7 ;  /* 0x0000000700eb7308 */ /* 0x0007e20000000800 */
[----:B----4-:R-:W-:Y:S02]  /*4230*/  MOV R176, R240 ;  /* 0x000000f000b07202 */ /* 0x010fe40000000f00 */
[----:B------:R-:W-:Y:S01]  /*4240*/  HMMA.16816.F32 R56, R8, R58, R36 ;  /* 0x0000003a0838723c */ /* 0x000fe20000001824 */
[----:B-1----:R-:W-:-:S07]  /*4250*/  FFMA.FTZ R6, R121, UR4, -R0 ;  /* 0x0000000479067c23 */ /* 0x002fce0008010800 */
[----:B------:R-:W-:Y:S01]  /*4260*/  HMMA.16816.F32 R64, R8, R48, R24 ;  /* 0x000000300840723c */ /* 0x000fe20000001818 */
[----:B------:R-:W1:Y:S01]  /*4270*/  LDSM.16.MT88.4 R24, [R148+0x9000] ;  /* 0x009000009418783b */ /* 0x000e620000004200 */
[----:B------:R4:W2:Y:S01]  /*4280*/  MUFU.EX2 R234, R6 ;  /* 0x0000000600ea7308 */ /* 0x0008a20000000800 */
[----:B---3--:R-:W-:Y:S01]  /*4290*/  FFMA.FTZ R7, R175, UR4, -R4 ;  /* 0x00000004af077c23 */ /* 0x008fe20008010804 */
[----:B------:R-:W-:-:S04]  /*42a0*/  MOV R175, R250 ;  /* 0x000000fa00af7202 */ /* 0x000fc80000000f00 */
[C---:B------:R-:W-:Y:S01]  /*42b0*/  HMMA.16816.F32 R36, R8.reuse, R50, R20 ;  /* 0x000000320824723c */ /* 0x040fe20000001814 */
[----:B------:R-:W3:Y:S01]  /*42c0*/  LDSM.16.MT88.4 R20, [R164+0x9000] ;  /* 0x00900000a414783b */ /* 0x000ee20000004200 */
[----:B------:R2:W-:Y:S06]  /*42d0*/  MUFU.EX2 R158, R7 ;  /* 0x00000007009e7308 */ /* 0x0005ec0000000800 */
[----:B------:R-:W-:Y:S01]  /*42e0*/  HMMA.16816.F32 R32, R8, R62, R12 ;  /* 0x0000003e0820723c */ /* 0x000fe2000000180c */
[----:B------:R-:W3:Y:S01]  /*42f0*/  LDSM.16.MT88.4 R12, [R130+0x9000] ;  /* 0x00900000820c783b */ /* 0x000ee20000004200 */
[----:B----4-:R-:W-:-:S04]  /*4300*/  FFMA.FTZ R6, R210, UR4, -R5 ;  /* 0x00000004d2067c23 */ /* 0x010fc80008010805 */
[----:B------:R4:W3:Y:S02]  /*4310*/  MUFU.EX2 R168, R6 ;  /* 0x0000000600a87308 */ /* 0x0008e40000000800 */
[----:B------:R-:W-:Y:S01]  /*4320*/  HMMA.16816.F32 R40, R8, R54, R28 ;  /* 0x000000360828723c */ /* 0x000fe2000000181c */
[----:B------:R-:W-:Y:S01]  /*4330*/  FFMA.FTZ R28, R203, UR4, -R4 ;  /* 0x00000004cb1c7c23 */ /* 0x000fe20008010804 */
[----:B------:R-:W-:Y:S01]  /*4340*/  F2FP.F16.F32.PACK_AB R8, R240, R246 ;  /* 0x000000f6f008723e */ /* 0x000fe200000000ff */
[----:B--2---:R-:W-:Y:S01]  /*4350*/  FFMA.FTZ R7, R159, UR4, -R3 ;  /* 0x000000049f077c23 */ /* 0x004fe20008010803 */
[----:B------:R-:W-:Y:S01]  /*4360*/  F2FP.F16.F32.PACK_AB R9, R241, R199 ;  /* 0x000000c7f109723e */ /* 0x000fe200000000ff */
[----:B------:R-:W-:Y:S01]  /*4370*/  MUFU.EX2 R111, R28 ;  /* 0x0000001c006f7308 */ /* 0x000fe20000000800 */
[----:B------:R-:W-:Y:S01]  /*4380*/  F2FP.F16.F32.PACK_AB R10, R249, R232 ;  /* 0x000000e8f90a723e */ /* 0x000fe200000000ff */
[----:B------:R-:W-:Y:S01]  /*4390*/  IMAD.MOV.U32 R203, RZ, RZ, R242 ;  /* 0x000000ffffcb7224 */ /* 0x000fe200078e00f2 */
[----:B------:R-:W-:Y:S01]  /*43a0*/  F2FP.F16.F32.PACK_AB R11, R234, R233 ;  /* 0x000000e9ea0b723e */ /* 0x000fe200000000ff */
[----:B------:R2:W-:Y:S01]  /*43b0*/  MUFU.EX2 R236, R7 ;  /* 0x0000000700ec7308 */ /* 0x0005e20000000800 */
[----:B----4-:R-:W-:Y:S01]  /*43c0*/  FFMA.FTZ R6, R177, UR4, -R5 ;  /* 0x00000004b1067c23 */ /* 0x010fe20008010805 */
[----:B------:R-:W-:-:S04]  /*43d0*/  MOV R177, R238 ;  /* 0x000000ee00b17202 */ /* 0x000fc80000000f00 */
[C---:B------:R-:W-:Y:S01]  /*43e0*/  HMMA.16816.F32 R92, R8.reuse, R16, R92 ;  /* 0x00000010085c723c */ /* 0x040fe2000000185c */
[----:B------:R4:W-:Y:S07]  /*43f0*/  MUFU.EX2 R206, R6 ;  /* 0x0000000600ce7308 */ /* 0x0009ee0000000800 */
[----:B-1----:R-:W-:Y:S01]  /*4400*/  HMMA.16816.F32 R60, R8, R24, R116 ;  /* 0x00000018083c723c */ /* 0x002fe20000001874 */
[----:B--2---:R-:W-:Y:S01]  /*4410*/  FFMA.FTZ R7, R133, UR4, -R3 ;  /* 0x0000000485077c23 */ /* 0x004fe20008010803 */
[----:B------:R-:W-:-:S03]  /*4420*/  MOV R133, R221 ;  /* 0x000000dd00857202 */ /* 0x000fc60000000f00 */
[----:B------:R1:W-:Y:S01]  /*4430*/  MUFU.EX2 R156, R7 ;  /* 0x00000007009c7308 */ /* 0x0003e20000000800 */
[----:B----4-:R-:W-:Y:S02]  /*4440*/  FFMA.FTZ R6, R205, UR4, -R4 ;  /* 0x00000004cd067c23 */ /* 0x010fe40008010804 */
[C---:B---3--:R-:W-:Y:S01]  /*4450*/  HMMA.16816.F32 R88, R8.reuse, R20, R88 ;  /* 0x000000140858723c */ /* 0x048fe20000001858 */
[----:B------:R-:W-:Y:S01]  /*4460*/  MOV R205, R241 ;  /* 0x000000f100cd7202 */ /* 0x000fe20000000f00 */
[----:B------:R2:W3:Y:S06]  /*4470*/  MUFU.EX2 R155, R6 ;  /* 0x00000006009b7308 */ /* 0x0004ec0000000800 */
[----:B------:R-:W-:Y:S01]  /*4480*/  HMMA.16816.F32 R124, R8, R12, R124 ;  /* 0x0000000c087c723c */ /* 0x000fe2000000187c */
[----:B-1----:R-:W-:-:S04]  /*4490*/  FFMA.FTZ R7, R132, UR4, -R0 ;  /* 0x0000000484077c23 */ /* 0x002fc80008010800 */
[----:B------:R1:W-:Y:S03]  /*44a0*/  MUFU.EX2 R110, R7 ;  /* 0x00000007006e7308 */ /* 0x0003e60000000800 */
[----:B------:R-:W-:Y:S01]  /*44b0*/  HMMA.16816.F32 R28, R8, R26, R112 ;  /* 0x0000001a081c723c */ /* 0x000fe20000001870 */
[----:B--2---:R-:W-:-:S04]  /*44c0*/  FFMA.FTZ R6, R167, UR4, -R4 ;  /* 0x00000004a7067c23 */ /* 0x004fc80008010804 */
[----:B------:R2:W4:Y:S03]  /*44d0*/  MUFU.EX2 R120, R6 ;  /* 0x0000000600787308 */ /* 0x0005260000000800 */
[----:B------:R-:W-:Y:S01]  /*44e0*/  HMMA.16816.F32 R84, R8, R22, R104 ;  /* 0x000000160854723c */ /* 0x000fe20000001868 */
[----:B-1----:R-:W-:Y:S01]  /*44f0*/  FFMA.FTZ R7, R213, UR4, -R5 ;  /* 0x00000004d5077c23 */ /* 0x002fe20008010805 */
[----:B------:R-:W-:-:S06]  /*4500*/  IMAD.MOV.U32 R213, RZ, RZ, R237 ;  /* 0x000000ffffd57224 */ /* 0x000fcc00078e00ed */
[----:B------:R-:W-:Y:S01]  /*4510*/  HMMA.16816.F32 R100, R8, R18, R100 ;  /* 0x000000120864723c */ /* 0x000fe20000001864 */
[----:B--2---:R-:W-:Y:S01]  /*4520*/  FFMA.FTZ R6, R162, UR4, -R3 ;  /* 0x00000004a2067c23 */ /* 0x004fe20008010803 */
[----:B------:R-:W-:-:S03]  /*4530*/  MOV R162, R220 ;  /* 0x000000dc00a27202 */ /* 0x000fc60000000f00 */
[----:B------:R1:W-:Y:S03]  /*4540*/  MUFU.EX2 R70, R6 ;  /* 0x0000000600467308 */ /* 0x0003e60000000800 */
[----:B------:R-:W-:Y:S01]  /*4550*/  HMMA.16816.F32 R96, R8, R14, R96 ;  /* 0x0000000e0860723c */ /* 0x000fe20000001860 */
[----:B------:R-:W-:Y:S02]  /*4560*/  F2FP.F16.F32.PACK_AB R8, R169, R168 ;  /* 0x000000a8a908723e */ /* 0x000fe400000000ff */
[----:B---3--:R-:W-:Y:S02]  /*4570*/  F2FP.F16.F32.PACK_AB R9, R111, R155 ;  /* 0x0000009b6f09723e */ /* 0x008fe400000000ff */
[----:B------:R-:W-:Y:S02]  /*4580*/  F2FP.F16.F32.PACK_AB R10, R235, R206 ;  /* 0x000000ceeb0a723e */ /* 0x000fe400000000ff */
[----:B----4-:R-:W-:Y:S01]  /*4590*/  F2FP.F16.F32.PACK_AB R11, R120, R158 ;  /* 0x0000009e780b723e */ /* 0x010fe200000000ff */
[----:B-1----:R-:W-:-:S06]  /*45a0*/  FFMA.FTZ R6, R134, UR4, -R3 ;  /* 0x0000000486067c23 */ /* 0x002fcc0008010803 */
[C---:B------:R-:W-:Y:S01]  /*45b0*/  HMMA.16816.F32 R116, R8.reuse, R24, R80 ;  /* 0x000000180874723c */ /* 0x040fe20000001850 */
[----:B------:R1:W-:Y:S04]  /*45c0*/  MUFU.EX2 R134, R7 ;  /* 0x0000000700867308 */ /* 0x0003e80000000800 */
[----:B------:R2:W3:Y:S03]  /*45d0*/  MUFU.EX2 R159, R6 ;  /* 0x00000006009f7308 */ /* 0x0004e60000000800 */
[----:B------:R-:W-:Y:S01]  /*45e0*/  HMMA.16816.F32 R80, R8, R26, R56 ;  /* 0x0000001a0850723c */ /* 0x000fe20000001838 */
[----:B------:R-:W4:Y:S01]  /*45f0*/  LDSM.16.MT88.4 R24, [R148+0x9800] ;  /* 0x009800009418783b */ /* 0x000f220000004200 */
[----:B-1----:R-:W-:-:S06]  /*4600*/  FFMA.FTZ R7, R190, UR4, -R5 ;  /* 0x00000004be077c23 */ /* 0x002fcc0008010805 */
[----:B------:R-:W-:Y:S01]  /*4610*/  HMMA.16816.F32 R48, R8, R22, R40 ;  /* 0x000000160830723c */ /* 0x000fe20000001828 */
[----:B--2---:R-:W-:Y:S01]  /*4620*/  FFMA.FTZ R6, R161, UR4, -R0 ;  /* 0x00000004a1067c23 */ /* 0x004fe20008010800 */
[----:B------:R1:W-:Y:S01]  /*4630*/  MUFU.EX2 R157, R7 ;  /* 0x00000007009d7308 */ /* 0x0003e20000000800 */
[----:B------:R-:W-:-:S05]  /*4640*/  MOV R161, R222 ;  /* 0x000000de00a17202 */ /* 0x000fca0000000f00 */
[C---:B------:R-:W-:Y:S01]  /*4650*/  HMMA.16816.F32 R52, R8.reuse, R20, R44 ;  /* 0x000000140834723c */ /* 0x040fe2000000182c */
[----:B------:R2:W-:Y:S01]  /*4660*/  MUFU.EX2 R167, R6 ;  /* 0x0000000600a77308 */ /* 0x0005e20000000800 */
[----:B------:R-:W-:Y:S06]  /*4670*/  LDSM.16.MT88.4 R20, [R130+0x9800] ;  /* 0x009800008214783b */ /* 0x000fec0000004200 */
[----:B------:R-:W-:Y:S01]  /*4680*/  HMMA.16816.F32 R40, R8, R18, R36 ;  /* 0x000000120828723c */ /* 0x000fe20000001824 */
[----:B-1----:R-:W-:Y:S01]  /*4690*/  FFMA.FTZ R7, R188, UR4, -R4 ;  /* 0x00000004bc077c23 */ /* 0x002fe20008010804 */
[----:B------:R-:W-:Y:S01]  /*46a0*/  MOV R188, R249 ;  /* 0x000000f900bc7202 */ /* 0x000fe20000000f00 */
[----:B--2---:R-:W-:-:S05]  /*46b0*/  FFMA.FTZ R6, R131, UR4, -R0 ;  /* 0x0000000483067c23 */ /* 0x004fca0008010800 */
[C---:B------:R-:W-:Y:S01]  /*46c0*/  HMMA.16816.F32 R44, R8.reuse, R16, R64 ;  /* 0x00000010082c723c */ /* 0x040fe20000001840 */
[----:B------:R-:W1:Y:S01]  /*46d0*/  LDSM.16.MT88.4 R16, [R164+0x9800] ;  /* 0x00980000a410783b */ /* 0x000e620000004200 */
[----:B------:R-:W-:Y:S01]  /*46e0*/  MOV R131, R244 ;  /* 0x000000f400837202 */ /* 0x000fe20000000f00 */
[----:B------:R2:W4:Y:S05]  /*46f0*/  MUFU.EX2 R210, R6 ;  /* 0x0000000600d27308 */ /* 0x00052a0000000800 */
[C---:B------:R-:W-:Y:S08]  /*4700*/  HMMA.16816.F32 R36, R8.reuse, R12, R76 ;  /* 0x0000000c0824723c */ /* 0x040ff0000000184c */
[----:B------:R-:W-:Y:S01]  /*4710*/  HMMA.16816.F32 R32, R8, R14, R32 ;  /* 0x0000000e0820723c */ /* 0x000fe20000001820 */
[----:B------:R-:W-:Y:S01]  /*4720*/  FFMA.FTZ R8, R160, UR4, -R0 ;  /* 0x00000004a0087c23 */ /* 0x000fe20008010800 */
[----:B--2---:R-:W-:Y:S01]  /*4730*/  FFMA.FTZ R6, R216, UR4, -R5 ;  /* 0x00000004d8067c23 */ /* 0x004fe20008010805 */
[----:B------:R-:W2:Y:S01]  /*4740*/  LDSM.16.MT88.4 R12, [R180+0x9800] ;  /* 0x00980000b40c783b */ /* 0x000ea20000004200 */
[----:B---3--:R-:W-:Y:S01]  /*4750*/  F2FP.F16.F32.PACK_AB R10, R156, R159 ;  /* 0x0000009f9c0a723e */ /* 0x008fe200000000ff */
[----:B------:R3:W3:Y:S01]  /*4760*/  MUFU.EX2 R132, R8 ;  /* 0x0000000800847308 */ /* 0x0006e20000000800 */
[----:B----4-:R-:W-:Y:S01]  /*4770*/  F2FP.F16.F32.PACK_AB R11, R210, R110 ;  /* 0x0000006ed20b723e */ /* 0x010fe200000000ff */
[----:B------:R-:W-:Y:S01]  /*4780*/  IMAD.MOV.U32 R160, RZ, RZ, R251 ;  /* 0x000000ffffa07224 */ /* 0x000fe200078e00fb */
[----:B------:R-:W-:Y:S01]  /*4790*/  MOV R216, R243 ;  /* 0x000000f300d87202 */ /* 0x000fe20000000f00 */
[----:B------:R4:W4:Y:S04]  /*47a0*/  MUFU.EX2 R69, R6 ;  /* 0x0000000600457308 */ /* 0x0009280000000800 */
[----:B------:R1:W-:Y:S01]  /*47b0*/  MUFU.EX2 R251, R7 ;  /* 0x0000000700fb7308 */ /* 0x0003e20000000800 */
[----:B---3--:R-:W-:-:S02]  /*47c0*/  F2FP.F16.F32.PACK_AB R8, R236, R70 ;  /* 0x00000046ec08723e */ /* 0x008fc400000000ff */
[----:B------:R-:W-:Y:S01]  /*47d0*/  F2FP.F16.F32.PACK_AB R9, R132, R167 ;  /* 0x000000a78409723e */ /* 0x000fe200000000ff */
[----:B----4-:R-:W-:Y:S01]  /*47e0*/  FFMA.FTZ R6, R192, UR4, -R5 ;  /* 0x00000004c0067c23 */ /* 0x010fe20008010805 */
[----:B------:R-:W-:Y:S02]  /*47f0*/  MOV R190, R69 ;  /* 0x0000004500be7202 */ /* 0x000fe40000000f00 */
[----:B------:R-:W-:Y:S01]  /*4800*/  MOV R192, R236 ;  /* 0x000000ec00c07202 */ /* 0x000fe20000000f00 */
[----:B------:R3:W-:Y:S02]  /*4810*/  MUFU.EX2 R69, R6 ;  /* 0x0000000600457308 */ /* 0x0007e40000000800 */
[C---:B------:R-:W-:Y:S01]  /*4820*/  HMMA.16816.F32 R64, R8.reuse, R26, R28 ;  /* 0x0000001a0840723c */ /* 0x040fe2000000181c */
[----:B------:R-:W-:Y:S01]  /*4830*/  FFMA.FTZ R28, R208, UR4, -R4 ;  /* 0x00000004d01c7c23 */ /* 0x000fe20008010804 */
[----:B------:R-:W-:Y:S01]  /*4840*/  IMAD.MOV.U32 R208, RZ, RZ, R158 ;  /* 0x000000ffffd07224 */ /* 0x000fe200078e009e */
[----:B------:R-:W-:Y:S01]  /*4850*/  MOV R158, R217 ;  /* 0x000000d9009e7202 */ /* 0x000fe20000000f00 */
[----:B-1----:R-:W-:Y:S01]  /*4860*/  FFMA.FTZ R7, R166, UR4, -R3 ;  /* 0x00000004a6077c23 */ /* 0x002fe20008010803 */
[----:B------:R-:W-:Y:S01]  /*4870*/  MOV R217, R252 ;  /* 0x000000fc00d97202 */ /* 0x000fe20000000f00 */
[----:B------:R1:W-:Y:S01]  /*4880*/  MUFU.EX2 R249, R28 ;  /* 0x0000001c00f97308 */ /* 0x0003e20000000800 */
[----:B------:R-:W-:Y:S01]  /*4890*/  IMAD.MOV.U32 R29, RZ, RZ, R233 ;  /* 0x000000ffff1d7224 */ /* 0x000fe200078e00e9 */
[----:B------:R-:W-:Y:S01]  /*48a0*/  HMMA.16816.F32 R76, R8, R18, R84 ;  /* 0x00000012084c723c */ /* 0x000fe20000001854 */
[----:B------:R-:W-:Y:S01]  /*48b0*/  MOV R31, R235 ;  /* 0x000000eb001f7202 */ /* 0x000fe20000000f00 */
[----:B------:R4:W-:Y:S01]  /*48c0*/  MUFU.EX2 R241, R7 ;  /* 0x0000000700f17308 */ /* 0x0009e20000000800 */
[----:B------:R-:W-:Y:S01]  /*48d0*/  MOV R30, R234 ;  /* 0x000000ea001e7202 */ /* 0x000fe20000000f00 */
[----:B---3--:R-:W-:Y:S01]  /*48e0*/  FFMA.FTZ R6, R211, UR4, -R4 ;  /* 0x00000004d3067c23 */ /* 0x008fe20008010804 */
[----:B------:R-:W-:-:S03]  /*48f0*/  MOV R211, R232 ;  /* 0x000000e800d37202 */ /* 0x000fc60000000f00 */
[----:B------:R-:W-:Y:S01]  /*4900*/  HMMA.16816.F32 R56, R8, R16, R88 ;  /* 0x000000100838723c */ /* 0x000fe20000001858 */
[----:B------:R3:W3:Y:S01]  /*4910*/  MUFU.EX2 R252, R6 ;  /* 0x0000000600fc7308 */ /* 0x0006e20000000800 */
[----:B------:R-:W-:Y:S01]  /*4920*/  MOV R166, R157 ;  /* 0x0000009d00a67202 */ /* 0x000fe20000000f00 */
[----:B-1----:R-:W-:-:S05]  /*4930*/  FFMA.FTZ R28, R215, UR4, -R4 ;  /* 0x00000004d71c7c23 */ /* 0x002fca0008010804 */
[C---:B--2---:R-:W-:Y:S01]  /*4940*/  HMMA.16816.F32 R84, R8.reuse, R12, R92 ;  /* 0x0000000c0854723c */ /* 0x044fe2000000185c */
[----:B----4-:R-:W-:Y:S01]  /*4950*/  FFMA.FTZ R7, R147, UR4, -R3 ;  /* 0x0000000493077c23 */ /* 0x010fe20008010803 */
[----:B------:R-:W-:Y:S01]  /*4960*/  MUFU.EX2 R220, R28 ;  /* 0x0000001c00dc7308 */ /* 0x000fe20000000800 */
[----:B------:R-:W-:Y:S01]  /*4970*/  MOV R147, R131 ;  /* 0x0000008300937202 */ /* 0x000fe20000000f00 */
[----:B------:R-:W-:Y:S02]  /*4980*/  IMAD.MOV.U32 R131, RZ, RZ, R175 ;  /* 0x000000ffff837224 */ /* 0x000fe400078e00af */
[----:B------:R1:W-:Y:S01]  /*4990*/  MUFU.EX2 R243, R7 ;  /* 0x0000000700f37308 */ /* 0x0003e20000000800 */
[----:B---3--:R-:W-:Y:S01]  /*49a0*/  FFMA.FTZ R6, R178, UR4, -R4 ;  /* 0x00000004b2067c23 */ /* 0x008fe20008010804 */
[C---:B------:R-:W-:Y:S01]  /*49b0*/  HMMA.16816.F32 R112, R8.reuse, R24, R60 ;  /* 0x000000180870723c */ /* 0x040fe2000000183c */
[----:B------:R-:W-:Y:S02]  /*49c0*/  IMAD.MOV.U32 R178, RZ, RZ, R120 ;  /* 0x000000ffffb27224 */ /* 0x000fe400078e0078 */
[----:B------:R2:W3:Y:S05]  /*49d0*/  MUFU.EX2 R250, R6 ;  /* 0x0000000600fa7308 */ /* 0x0004ea0000000800 */
[----:B------:R-:W-:Y:S01]  /*49e0*/  HMMA.16816.F32 R88, R8, R14, R100 ;  /* 0x0000000e0858723c */ /* 0x000fe20000001864 */
[----:B-1----:R-:W-:Y:S01]  /*49f0*/  FFMA.FTZ R7, R145, UR4, -R0 ;  /* 0x0000000491077c23 */ /* 0x002fe20008010800 */
[----:B------:R-:W-:Y:S01]  /*4a00*/  MOV R145, R132 ;  /* 0x0000008400917202 */ /* 0x000fe20000000f00 */
[----:B------:R-:W-:-:S05]  /*4a10*/  IMAD.MOV.U32 R132, RZ, RZ, R158 ;  /* 0x000000ffff847224 */ /* 0x000fca00078e009e */
[C---:B------:R-:W-:Y:S01]  /*4a20*/  HMMA.16816.F32 R124, R8.reuse, R20, R124 ;  /* 0x00000014087c723c */ /* 0x040fe2000000187c */
[----:B--2---:R-:W-:Y:S01]  /*4a30*/  FFMA.FTZ R6, R174, UR4, -R3 ;  /* 0x00000004ae067c23 */ /* 0x004fe20008010803 */
[----:B------:R1:W-:Y:S04]  /*4a40*/  MUFU.EX2 R238, R7 ;  /* 0x0000000700ee7308 */ /* 0x0003e80000000800 */
[----:B------:R2:W-:Y:S02]  /*4a50*/  MUFU.EX2 R244, R6 ;  /* 0x0000000600f47308 */ /* 0x0005e40000000800 */
[----:B------:R-:W-:Y:S01]  /*4a60*/  HMMA.16816.F32 R92, R8, R22, R96 ;  /* 0x00000016085c723c */ /* 0x000fe20000001860 */
[----:B------:R-:W-:Y:S02]  /*4a70*/  F2FP.F16.F32.PACK_AB R8, R134, R190 ;  /* 0x000000be8608723e */ /* 0x000fe400000000ff */
[----:B------:R-:W-:-:S02]  /*4a80*/  F2FP.F16.F32.PACK_AB R9, R249, R252 ;  /* 0x000000fcf909723e */ /* 0x000fc400000000ff */
[----:B------:R-:W-:Y:S02]  /*4a90*/  F2FP.F16.F32.PACK_AB R10, R157, R69 ;  /* 0x000000459d0a723e */ /* 0x000fe400000000ff */
[----:B---3--:R-:W-:Y:S01]  /*4aa0*/  F2FP.F16.F32.PACK_AB R11, R250, R251 ;  /* 0x000000fbfa0b723e */ /* 0x008fe200000000ff */
[----:B-1----:R-:W-:Y:S01]  /*4ab0*/  FFMA.FTZ R7, R219, UR4, -R5 ;  /* 0x00000004db077c23 */ /* 0x002fe20008010805 */
[----:B--2---:R-:W-:-:S03]  /*4ac0*/  FFMA.FTZ R6, R149, UR4, -R3 ;  /* 0x0000000495067c23 */ /* 0x004fc60008010803 */
[----:B------:R1:W-:Y:S02]  /*4ad0*/  MUFU.EX2 R235, R7 ;  /* 0x0000000700eb7308 */ /* 0x0003e40000000800 */
[C---:B------:R-:W-:Y:S01]  /*4ae0*/  HMMA.16816.F32 R36, R8.reuse, R20, R36 ;  /* 0x000000140824723c */ /* 0x040fe20000001824 */
[----:B------:R-:W-:Y:S01]  /*4af0*/  MOV R149, R156 ;  /* 0x0000009c00957202 */ /* 0x000fe20000000f00 */
[----:B------:R2:W3:Y:S06]  /*4b00*/  MUFU.EX2 R242, R6 ;  /* 0x0000000600f27308 */ /* 0x0004ec0000000800 */
[----:B------:R-:W-:Y:S01]  /*4b10*/  HMMA.16816.F32 R32, R8, R22, R32 ;  /* 0x000000160820723c */ /* 0x000fe20000001820 */
[----:B------:R-:W4:Y:S01]  /*4b20*/  LDSM.16.MT88.4 R20, [R130+0xa000] ;  /* 0x00a000008214783b */ /* 0x000f220000004200 */
[----:B-1----:R-:W-:Y:S01]  /*4b30*/  FFMA.FTZ R7, R194, UR4, -R5 ;  /* 0x00000004c2077c23 */ /* 0x002fe20008010805 */
[----:B------:R-:W-:-:S05]  /*4b40*/  MOV R194, R210 ;  /* 0x000000d200c27202 */ /* 0x000fca0000000f00 */
[C---:B------:R-:W-:Y:S01]  /*4b50*/  HMMA.16816.F32 R116, R8.reuse, R24, R116 ;  /* 0x000000180874723c */ /* 0x040fe20000001874 */
[----:B--2---:R-:W-:Y:S01]  /*4b60*/  FFMA.FTZ R6, R172, UR4, -R0 ;  /* 0x00000004ac067c23 */ /* 0x004fe20008010800 */
[----:B------:R1:W-:Y:S04]  /*4b70*/  MUFU.EX2 R234, R7 ;  /* 0x0000000700ea7308 */ /* 0x0003e80000000800 */
[----:B------:R2:W-:Y:S02]  /*4b80*/  MUFU.EX2 R236, R6 ;  /* 0x0000000600ec7308 */ /* 0x0005e40000000800 */
[C---:B------:R-:W-:Y:S01]  /*4b90*/  HMMA.16816.F32 R104, R8.reuse, R26, R80 ;  /* 0x0000001a0868723c */ /* 0x040fe20000001850 */
[----:B------:R-:W4:Y:S07]  /*4ba0*/  LDSM.16.MT88.4 R24, [R148+0xa000] ;  /* 0x00a000009418783b */ /* 0x000f2e0000004200 */
[----:B------:R-:W-:Y:S01]  /*4bb0*/  HMMA.16816.F32 R100, R8, R16, R52 ;  /* 0x000000100864723c */ /* 0x000fe20000001834 */
[----:B-1----:R-:W-:Y:S01]  /*4bc0*/  FFMA.FTZ R7, R197, UR4, -R4 ;  /* 0x00000004c5077c23 */ /* 0x002fe20008010804 */
[----:B------:R-:W-:Y:S01]  /*4bd0*/  MOV R197, R192 ;  /* 0x000000c000c57202 */ /* 0x000fe20000000f00 */
[----:B--2---:R-:W-:-:S02]  /*4be0*/  FFMA.FTZ R6, R143, UR4, -R0 ;  /* 0x000000048f067c23 */ /* 0x004fc40008010800 */
[----:B------:R1:W-:Y:S01]  /*4bf0*/  MUFU.EX2 R222, R7 ;  /* 0x0000000700de7308 */ /* 0x0003e20000000800 */
[----:B------:R-:W-:Y:S01]  /*4c00*/  IMAD.MOV.U32 R143, RZ, RZ, R161 ;  /* 0x000000ffff8f7224 */ /* 0x000fe200078e00a1 */
[----:B------:R-:W-:Y:S01]  /*4c10*/  MOV R192, R159 ;  /* 0x0000009f00c07202 */ /* 0x000fe20000000f00 */
[C---:B------:R-:W-:Y:S01]  /*4c20*/  HMMA.16816.F32 R96, R8.reuse, R18, R48 ;  /* 0x000000120860723c */ /* 0x040fe20000001830 */
[----:B------:R-:W2:Y:S01]  /*4c30*/  LDSM.16.MT88.4 R16, [R164+0xa000] ;  /* 0x00a00000a410783b */ /* 0x000ea20000004200 */
[----:B------:R3:W3:Y:S06]  /*4c40*/  MUFU.EX2 R240, R6 ;  /* 0x0000000600f07308 */ /* 0x0006ec0000000800 */
[----:B------:R-:W-:Y:S01]  /*4c50*/  HMMA.16816.F32 R80, R8, R12, R44 ;  /* 0x0000000c0850723c */ /* 0x000fe2000000182c */
[----:B-1----:R-:W-:-:S07]  /*4c60*/  FFMA.FTZ R7, R189, UR4, -R3 ;  /* 0x00000004bd077c23 */ /* 0x002fce0008010803 */
[----:B------:R-:W-:Y:S01]  /*4c70*/  HMMA.16816.F32 R60, R8, R14, R40 ;  /* 0x0000000e083c723c */ /* 0x000fe20000001828 */
[----:B------:R-:W1:Y:S01]  /*4c80*/  LDSM.16.MT88.4 R12, [R180+0xa000] ;  /* 0x00a00000b40c783b */ /* 0x000e620000004200 */
[--C-:B---3--:R-:W-:Y:S01]  /*4c90*/  FFMA.FTZ R6, R223, UR4, -R5.reuse ;  /* 0x00000004df067c23 */ /* 0x108fe20008010805 */
[----:B------:R-:W-:Y:S01]  /*4ca0*/  FFMA.FTZ R8, R171, UR4, -R0 ;  /* 0x00000004ab087c23 */ /* 0x000fe20008010800 */
[----:B------:R-:W-:Y:S02]  /*4cb0*/  F2FP.F16.F32.PACK_AB R10, R243, R242 ;  /* 0x000000f2f30a723e */ /* 0x000fe400000000ff */
[----:B------:R3:W-:Y:S01]  /*4cc0*/  MUFU.EX2 R233, R6 ;  /* 0x0000000600e97308 */ /* 0x0007e20000000800 */
[----:B------:R-:W-:Y:S02]  /*4cd0*/  F2FP.F16.F32.PACK_AB R11, R240, R238 ;  /* 0x000000eef00b723e */ /* 0x000fe400000000ff */
[----:B------:R-:W-:Y:S01]  /*4ce0*/  MOV R171, R133 ;  /* 0x0000008500ab7202 */ /* 0x000fe20000000f00 */
[----:B------:R4:W2:Y:S01]  /*4cf0*/  MUFU.EX2 R237, R8 ;  /* 0x0000000800ed7308 */ /* 0x0008a20000000800 */
[----:B------:R-:W-:Y:S01]  /*4d00*/  MOV R133, R162 ;  /* 0x000000a200857202 */ /* 0x000fe20000000f00 */
[----:B---3--:R-:W-:Y:S01]  /*4d10*/  FFMA.FTZ R6, R196, UR4, -R5 ;  /* 0x00000004c4067c23 */ /* 0x008fe20008010805 */
[----:B------:R-:W-:-:S03]  /*4d20*/  MOV R196, R160 ;  /* 0x000000a000c47202 */ /* 0x000fc60000000f00 */
[----:B------:R3:W-:Y:S01]  /*4d30*/  MUFU.EX2 R232, R6 ;  /* 0x0000000600e87308 */ /* 0x0007e20000000800 */
[----:B----4-:R-:W-:Y:S02]  /*4d40*/  F2FP.F16.F32.PACK_AB R8, R241, R244 ;  /* 0x000000f4f108723e */ /* 0x010fe400000000ff */
[----:B--2---:R-:W-:-:S07]  /*4d50*/  F2FP.F16.F32.PACK_AB R9, R237, R236 ;  /* 0x000000eced09723e */ /* 0x004fce00000000ff */
[C---:B------:R-:W-:Y:S01]  /*4d60*/  HMMA.16816.F32 R40, R8.reuse, R20, R124 ;  /* 0x000000140828723c */ /* 0x040fe2000000187c */
[----:B------:R-:W-:Y:S01]  /*4d70*/  MOV R127, R211 ;  /* 0x000000d3007f7202 */ /* 0x000fe20000000f00 */
[----:B------:R-:W-:Y:S01]  /*4d80*/  IMAD.MOV.U32 R211, RZ, RZ, R30 ;  /* 0x000000ffffd37224 */ /* 0x000fe200078e001e */
[----:B------:R-:W-:Y:S01]  /*4d90*/  MOV R126, R29 ;  /* 0x0000001d007e7202 */ /* 0x000fe20000000f00 */
[----:B---3--:R-:W-:Y:S01]  /*4da0*/  FFMA.FTZ R6, R218, UR4, -R4 ;  /* 0x00000004da067c23 */ /* 0x008fe20008010804 */
[----:B------:R-:W-:Y:S01]  /*4db0*/  MOV R125, R31 ;  /* 0x0000001f007d7202 */ /* 0x000fe20000000f00 */
[----:B------:R2:W-:Y:S01]  /*4dc0*/  MUFU.EX2 R218, R7 ;  /* 0x0000000700da7308 */ /* 0x0005e20000000800 */
[----:B------:R-:W-:Y:S01]  /*4dd0*/  MOV R124, R217 ;  /* 0x000000d9007c7202 */ /* 0x000fe20000000f00 */
[----:B------:R-:W-:Y:S02]  /*4de0*/  HMMA.16816.F32 R120, R8, R24, R112 ;  /* 0x000000180878723c */ /* 0x000fe40000001870 */
[----:B------:R3:W4:Y:S02]  /*4df0*/  MUFU.EX2 R223, R6 ;  /* 0x0000000600df7308 */ /* 0x0007240000000800 */
[----:B------:R-:W-:-:S04]  /*4e00*/  FFMA.FTZ R124, R124, UR4, -R5 ;  /* 0x000000047c7c7c23 */ /* 0x000fc80008010805 */
[----:B------:R-:W-:Y:S01]  /*4e10*/  HMMA.16816.F32 R112, R8, R26, R64 ;  /* 0x0000001a0870723c */ /* 0x000fe20000001840 */
[----:B--2---:R-:W-:Y:S01]  /*4e20*/  FFMA.FTZ R7, R73, UR4, -R3 ;  /* 0x0000000449077c23 */ /* 0x004fe20008010803 */
[----:B---3--:R-:W-:-:S06]  /*4e30*/  FFMA.FTZ R6, R195, UR4, -R4 ;  /* 0x00000004c3067c23 */ /* 0x008fcc0008010804 */
[C---:B------:R-:W-:Y:S01]  /*4e40*/  HMMA.16816.F32 R56, R8.reuse, R16, R56 ;  /* 0x000000100838723c */ /* 0x040fe20000001838 */
[----:B------:R-:W-:Y:S01]  /*4e50*/  IMAD.MOV.U32 R195, RZ, RZ, R177 ;  /* 0x000000ffffc37224 */ /* 0x000fe200078e00b1 */
[----:B------:R2:W3:Y:S06]  /*4e60*/  MUFU.EX2 R221, R6 ;  /* 0x0000000600dd7308 */ /* 0x0004ec0000000800 */
[C---:B------:R-:W-:Y:S08]  /*4e70*/  HMMA.16816.F32 R52, R8.reuse, R18, R76 ;  /* 0x000000120834723c */ /* 0x040ff0000000184c */
[----:B-1----:R-:W-:Y:S01]  /*4e80*/  HMMA.16816.F32 R48, R8, R12, R84 ;  /* 0x0000000c0830723c */ /* 0x002fe20000001854 */
[----:B--2---:R-:W-:-:S04]  /*4e90*/  FFMA.FTZ R6, R191, UR4, -R3 ;  /* 0x00000004bf067c23 */ /* 0x004fc80008010803 */
[----:B------:R1:W2:Y:S03]  /*4ea0*/  MUFU.EX2 R217, R6 ;  /* 0x0000000600d97308 */ /* 0x0002a60000000800 */
[C---:B------:R-:W-:Y:S08]  /*4eb0*/  HMMA.16816.F32 R44, R8.reuse, R14, R88 ;  /* 0x0000000e082c723c */ /* 0x040ff00000001858 */
[----:B------:R-:W-:Y:S01]  /*4ec0*/  HMMA.16816.F32 R28, R8, R22, R92 ;  /* 0x00000016081c723c */ /* 0x000fe2000000185c */
[----:B------:R-:W-:-:S02]  /*4ed0*/  F2FP.F16.F32.PACK_AB R8, R235, R233 ;  /* 0x000000e9eb08723e */ /* 0x000fc400000000ff */
[----:B----4-:R-:W-:Y:S01]  /*4ee0*/  F2FP.F16.F32.PACK_AB R9, R220, R223 ;  /* 0x000000dfdc09723e */ /* 0x010fe200000000ff */
[----:B-1----:R-:W-:Y:S01]  /*4ef0*/  FFMA.FTZ R6, R146, UR4, -R3 ;  /* 0x0000000492067c23 */ /* 0x002fe20008010803 */
[----:B------:R-:W-:Y:S02]  /*4f00*/  F2FP.F16.F32.PACK_AB R10, R234, R232 ;  /* 0x000000e8ea0a723e */ /* 0x000fe400000000ff */
[----:B---3--:R-:W-:Y:S01]  /*4f10*/  F2FP.F16.F32.PACK_AB R11, R221, R222 ;  /* 0x000000dedd0b723e */ /* 0x008fe200000000ff */
[----:B------:R1:W-:Y:S06]  /*4f20*/  MUFU.EX2 R219, R6 ;  /* 0x0000000600db7308 */ /* 0x0003ec0000000800 */
[----:B------:R-:W-:Y:S01]  /*4f30*/  HMMA.16816.F32 R76, R8, R20, R36 ;  /* 0x00000014084c723c */ /* 0x000fe20000001824 */
[----:B------:R-:W-:Y:S01]  /*4f40*/  MOV R38, R203 ;  /* 0x000000cb00267202 */ /* 0x000fe20000000f00 */
[----:B------:R-:W-:Y:S01]  /*4f50*/  IMAD.MOV.U32 R39, RZ, RZ, R216 ;  /* 0x000000ffff277224 */ /* 0x000fe200078e00d8 */
[----:B------:R-:W-:Y:S01]  /*4f60*/  MOV R203, R163 ;  /* 0x000000a300cb7202 */ /* 0x000fe20000000f00 */
[----:B------:R3:W-:Y:S02]  /*4f70*/  MUFU.EX2 R216, R7 ;  /* 0x0000000700d87308 */ /* 0x0007e40000000800 */
[----:B------:R-:W-:-:S02]  /*4f80*/  IMAD.MOV.U32 R37, RZ, RZ, R38 ;  /* 0x000000ffff257224 */ /* 0x000fc400078e0026 */
[C---:B------:R-:W-:Y:S01]  /*4f90*/  HMMA.16816.F32 R92, R8.reuse, R18, R96 ;  /* 0x00000012085c723c */ /* 0x040fe20000001860 */
[----:B------:R-:W-:Y:S01]  /*4fa0*/  MOV R97, R213 ;  /* 0x000000d500617202 */ /* 0x000fe20000000f00 */
[----:B------:R-:W-:Y:S01]  /*4fb0*/  IMAD.MOV.U32 R99, RZ, RZ, R211 ;  /* 0x000000ffff637224 */ /* 0x000fe200078e00d3 */
[----:B------:R-:W-:Y:S01]  /*4fc0*/  MOV R98, R190 ;  /* 0x000000be00627202 */ /* 0x000fe20000000f00 */
[--C-:B-1----:R-:W-:Y:S01]  /*4fd0*/  FFMA.FTZ R6, R193, UR4, -R0.reuse ;  /* 0x00000004c1067c23 */ /* 0x102fe20008010800 */
[----:B------:R-:W-:Y:S01]  /*4fe0*/  MOV R38, R97 ;  /* 0x0000006100267202 */ /* 0x000fe20000000f00 */
[----:B------:R-:W-:Y:S01]  /*4ff0*/  FFMA.FTZ R96, R184, UR4, -R5 ;  /* 0x00000004b8607c23 */ /* 0x000fe20008010805 */
[----:B------:R-:W-:Y:S01]  /*5000*/  MOV R97, R98 ;  /* 0x0000006200617202 */ /* 0x000fe20000000f00 */
[C---:B------:R-:W-:Y:S01]  /*5010*/  HMMA.16816.F32 R64, R8.reuse, R24, R116 ;  /* 0x000000180840723c */ /* 0x040fe20000001874 */
[----:B------:R-:W-:Y:S01]  /*5020*/  MOV R116, R188 ;  /* 0x000000bc00747202 */ /* 0x000fe20000000f00 */
[----:B------:R1:W-:Y:S01]  /*5030*/  MUFU.EX2 R210, R6 ;  /* 0x0000000600d27308 */ /* 0x0003e20000000800 */
[----:B------:R-:W-:Y:S01]  /*5040*/  MOV R98, R99 ;  /* 0x0000006300627202 */ /* 0x000fe20000000f00 */
[----:B---3--:R-:W-:Y:S01]  /*5050*/  FFMA.FTZ R7, R179, UR4, -R0 ;  /* 0x00000004b3077c23 */ /* 0x008fe20008010800 */
[----:B------:R-:W-:Y:S01]  /*5060*/  MOV R117, R178 ;  /* 0x000000b200757202 */ /* 0x000fe20000000f00 */
[----:B------:R-:W-:Y:S01]  /*5070*/  IMAD.MOV.U32 R99, RZ, RZ, R116 ;  /* 0x000000ffff637224 */ /* 0x000fe200078e0074 */
[----:B------:R-:W-:Y:S01]  /*5080*/  MOV R36, R37 ;  /* 0x0000002500247202 */ /* 0x000fe20000000f00 */
[----:B------:R-:W-:Y:S01]  /*5090*/  IMAD.MOV.U32 R37, RZ, RZ, R97 ;  /* 0x000000ffff257224 */ /* 0x000fe200078e0061 */
[----:B------:R-:W-:Y:S01]  /*50a0*/  MOV R116, R117 ;  /* 0x0000007500747202 */ /* 0x000fe20000000f00 */
[C---:B------:R-:W-:Y:S01]  /*50b0*/  HMMA.16816.F32 R88, R8.reuse, R12, R80 ;  /* 0x0000000c0858723c */ /* 0x040fe20000001850 */
[----:B------:R-:W-:Y:S01]  /*50c0*/  MOV R97, R98 ;  /* 0x0000006200617202 */ /* 0x000fe20000000f00 */
[----:B------:R-:W3:Y:S01]  /*50d0*/  MUFU.EX2 R211, R7 ;  /* 0x0000000700d37308 */ /* 0x000ee20000000800 */
[----:B------:R-:W-:Y:S01]  /*50e0*/  MOV R117, R125 ;  /* 0x0000007d00757202 */ /* 0x000fe20000000f00 */
[----:B------:R-:W-:Y:S01]  /*50f0*/  FFMA.FTZ R125, R182, UR4, -R5 ;  /* 0x00000004b67d7c23 */ /* 0x000fe20008010805 */
[----:B------:R-:W-:Y:S01]  /*5100*/  MOV R98, R99 ;  /* 0x0000006300627202 */ /* 0x000fe20000000f00 */
[----:B------:R-:W4:Y:S01]  /*5110*/  LDL.LU R182, [R1+0x104] ;  /* 0x0001040001b67983 */ /* 0x000f220000300800 */
[----:B------:R-:W-:Y:S01]  /*5120*/  MOV R118, R205 ;  /* 0x000000cd00767202 */ /* 0x000fe20000000f00 */
[C---:B------:R-:W-:Y:S01]  /*5130*/  HMMA.16816.F32 R80, R8.reuse, R14, R60 ;  /* 0x0000000e0850723c */ /* 0x040fe2000000183c */
[----:B------:R-:W-:Y:S01]  /*5140*/  MOV R99, R116 ;  /* 0x0000007400637202 */ /* 0x000fe20000000f00 */
[----:B------:R-:W-:Y:S01]  /*5150*/  IMAD.MOV.U32 R116, RZ, RZ, R117 ;  /* 0x000000ffff747224 */ /* 0x000fe200078e0075 */
[----:B------:R-:W-:Y:S01]  /*5160*/  MOV R117, R126 ;  /* 0x0000007e00757202 */ /* 0x000fe20000000f00 */
[----:B------:R-:W-:Y:S01]  /*5170*/  LDSM.16.MT88.4 R12, [R180+0xa800] ;  /* 0x00a80000b40c783b */ /* 0x000fe20000004200 */
[----:B------:R-:W-:Y:S01]  /*5180*/  MOV R119, R176 ;  /* 0x000000b000777202 */ /* 0x000fe20000000f00 */
[----:B-1----:R-:W-:Y:S01]  /*5190*/  FFMA.FTZ R6, R152, UR4, -R0 ;  /* 0x0000000498067c23 */ /* 0x002fe20008010800 */
[----:B------:R-:W-:Y:S01]  /*51a0*/  MOV R205, R173 ;  /* 0x000000ad00cd7202 */ /* 0x000fe20000000f00 */
[----:B------:R-:W-:Y:S01]  /*51b0*/  HMMA.16816.F32 R60, R8, R22, R32 ;  /* 0x00000016083c723c */ /* 0x000fe20000001820 */
[----:B------:R-:W-:Y:S01]  /*51c0*/  MOV R33, R98 ;  /* 0x0000006200217202 */ /* 0x000fe20000000f00 */
[----:B------:R-:W1:Y:S01]  /*51d0*/  LDSM.16.MT88.4 R20, [R148+0xa800] ;  /* 0x00a800009414783b */ /* 0x000e620000004200 */
[----:B------:R-:W-:Y:S01]  /*51e0*/  MOV R126, R127 ;  /* 0x0000007f007e7202 */ /* 0x000fe20000000f00 */
[----:B------:R2:W-:Y:S01]  /*51f0*/  MUFU.EX2 R215, R6 ;  /* 0x0000000600d77308 */ /* 0x0005e20000000800 */
        /* <DEDUP_REMOVED lines=8> */
[----:B------:R-:W-:Y:S01]  /*5280*/  HMMA.16816.F32 R84, R8, R26, R104 ;  /* 0x0000001a0854723c */ /* 0x000fe20000001868 */
[----:B------:R-:W-:-:S07]  /*5290*/  MOV R116, R208 ;  /* 0x000000d000747202 */ /* 0x000fce0000000f00 */
[----:B------:R-:W-:Y:S01]  /*52a0*/  HMMA.16816.F32 R100, R8, R16, R100 ;  /* 0x000000100864723c */ /* 0x000fe20000001864 */
[----:B------:R-:W-:Y:S01]  /*52b0*/  MOV R32, R146 ;  /* 0x0000009200207202 */ /* 0x000fe20000000f00 */
[----:B------:R-:W-:Y:S01]  /*52c0*/  FFMA.FTZ R8, R150, UR4, -R0 ;  /* 0x0000000496087c23 */ /* 0x000fe20008010800 */
[----:B------:R-:W-:Y:S01]  /*52d0*/  MOV R117, R206 ;  /* 0x000000ce00757202 */ /* 0x000fe20000000f00 */
[--C-:B------:R-:W-:Y:S01]  /*52e0*/  FFMA.FTZ R127, R170, UR4, -R5.reuse ;  /* 0x00000004aa7f7c23 */ /* 0x100fe20008010805 */
[----:B------:R-:W-:Y:S01]  /*52f0*/  MOV R146, R97 ;  /* 0x0000006100927202 */ /* 0x000fe20000000f00 */
[----:B------:R-:W4:Y:S01]  /*5300*/  LDL.LU R170, [R1+0x100] ;  /* 0x0001000001aa7983 */ /* 0x000f220000300800 */
[----:B------:R-:W-:Y:S01]  /*5310*/  MOV R97, R98 ;  /* 0x0000006200617202 */ /* 0x000fe20000000f00 */
[----:B------:R-:W-:Y:S01]  /*5320*/  FFMA.FTZ R33, R153, UR4, -R4 ;  /* 0x0000000499217c23 */ /* 0x000fe20008010804 */
[----:B------:R-:W-:Y:S01]  /*5330*/  MOV R98, R99 ;  /* 0x0000006300627202 */ /* 0x000fe20000000f00 */
[----:B------:R-:W-:Y:S01]  /*5340*/  IMAD.MOV.U32 R99, RZ, RZ, R116 ;  /* 0x000000ffff637224 */ /* 0x000fe200078e0074 */
[----:B------:R-:W-:Y:S01]  /*5350*/  MOV R150, R193 ;  /* 0x000000c100967202 */ /* 0x000fe20000000f00 */
[----:B------:R-:W-:Y:S01]  /*5360*/  IMAD.MOV.U32 R193, RZ, RZ, R32 ;  /* 0x000000ffffc17224 */ /* 0x000fe200078e0020 */
[----:B------:R-:W-:Y:S01]  /*5370*/  MOV R116, R117 ;  /* 0x0000007500747202 */ /* 0x000fe20000000f00 */
[----:B------:R-:W4:Y:S01]  /*5380*/  LDL.LU R153, [R1+0xfc] ;  /* 0x0000fc0001997983 */ /* 0x000f220000300800 */
[----:B------:R-:W-:Y:S01]  /*5390*/  MOV R117, R118 ;  /* 0x0000007600757202 */ /* 0x000fe20000000f00 */
[----:B------:R3:W1:Y:S01]  /*53a0*/  MUFU.EX2 R213, R8 ;  /* 0x0000000800d57308 */ /* 0x0006620000000800 */
[----:B------:R-:W-:Y:S01]  /*53b0*/  MOV R32, R146 ;  /* 0x0000009200207202 */ /* 0x000fe20000000f00 */
[----:B------:R-:W1:Y:S01]  /*53c0*/  LDSM.16.MT88.4 R16, [R164+0xa800] ;  /* 0x00a80000a410783b */ /* 0x000e620000004200 */
[----:B------:R-:W-:Y:S01]  /*53d0*/  MOV R118, R119 ;  /* 0x0000007700767202 */ /* 0x000fe20000000f00 */
[--C-:B--2---:R-:W-:Y:S01]  /*53e0*/  FFMA.FTZ R6, R227, UR4, -R5.reuse ;  /* 0x00000004e3067c23 */ /* 0x104fe20008010805 */
[----:B------:R-:W-:Y:S01]  /*53f0*/  MOV R146, R97 ;  /* 0x0000006100927202 */ /* 0x000fe20000000f00 */
[----:B------:R-:W2:Y:S01]  /*5400*/  LDSM.16.MT88.4 R24, [R130+0xa800] ;  /* 0x00a800008218783b */ /* 0x000ea20000004200 */
[----:B------:R-:W-:Y:S01]  /*5410*/  MOV R119, R195 ;  /* 0x000000c300777202 */ /* 0x000fe20000000f00 */
[----:B------:R-:W-:Y:S01]  /*5420*/  IMAD.MOV.U32 R195, RZ, RZ, R194 ;  /* 0x000000ffffc37224 */ /* 0x000fe200078e00c2 */
[----:B------:R-:W-:Y:S01]  /*5430*/  MOV R97, R98 ;  /* 0x0000006200617202 */ /* 0x000fe20000000f00 */
[----:B------:R-:W-:Y:S01]  /*5440*/  FFMA.FTZ R35, R187, UR4, -R5 ;  /* 0x00000004bb237c23 */ /* 0x000fe20008010805 */
[----:B------:R-:W-:Y:S01]  /*5450*/  MOV R98, R99 ;  /* 0x0000006300627202 */ /* 0x000fe20000000f00 */
[----:B------:R-:W-:Y:S01]  /*5460*/  IMAD.MOV.U32 R99, RZ, RZ, R116 ;  /* 0x000000ffff637224 */ /* 0x000fe200078e0074 */
[----:B------:R-:W-:-:S02]  /*5470*/  MOV R194, R149 ;  /* 0x0000009500c27202 */ /* 0x000fc40000000f00 */
[----:B------:R-:W-:Y:S02]  /*5480*/  MOV R116, R117 ;  /* 0x0000007500747202 */ /* 0x000fe40000000f00 */
[----:B------:R-:W-:Y:S02]  /*5490*/  MOV R149, R166 ;  /* 0x000000a600957202 */ /* 0x000fe40000000f00 */
[----:B------:R-:W-:Y:S02]  /*54a0*/  MOV R117, R118 ;  /* 0x0000007600757202 */ /* 0x000fe40000000f00 */
[----:B------:R-:W-:Y:S02]  /*54b0*/  MOV R166, R132 ;  /* 0x0000008400a67202 */ /* 0x000fe40000000f00 */
[----:B------:R-:W-:Y:S02]  /*54c0*/  MOV R118, R119 ;  /* 0x0000007700767202 */ /* 0x000fe40000000f00 */
[----:B------:R-:W-:Y:S01]  /*54d0*/  MOV R119, R195 ;  /* 0x000000c300777202 */ /* 0x000fe20000000f00 */
[----:B------:R-:W-:Y:S01]  /*54e0*/  IMAD.MOV.U32 R195, RZ, RZ, R194 ;  /* 0x000000ffffc37224 */ /* 0x000fe200078e00c2 */
[----:B------:R-:W-:Y:S01]  /*54f0*/  MOV R194, R149 ;  /* 0x0000009500c27202 */ /* 0x000fe20000000f00 */
[--C-:B------:R-:W-:Y:S01]  /*5500*/  FFMA.FTZ R132, R151, UR4, -R4.reuse ;  /* 0x0000000497847c23 */ /* 0x100fe20008010804 */
[----:B------:R-:W-:Y:S01]  /*5510*/  MOV R149, R166 ;  /* 0x000000a600957202 */ /* 0x000fe20000000f00 */
[----:B------:R-:W4:Y:S01]  /*5520*/  LDL.LU R151, [R1+0xf8] ;  /* 0x0000f80001977983 */ /* 0x000f220000300800 */
[----:B------:R-:W-:Y:S01]  /*5530*/  MOV R166, R134 ;  /* 0x0000008600a67202 */ /* 0x000fe20000000f00 */
[----:B------:R-:W-:Y:S01]  /*5540*/  FFMA.FTZ R134, R141, UR4, -R4 ;  /* 0x000000048d867c23 */ /* 0x000fe20008010804 */
[----:B---3--:R-:W-:Y:S01]  /*5550*/  F2FP.F16.F32.PACK_AB R8, R218, R217 ;  /* 0x000000d9da08723e */ /* 0x008fe200000000ff */
[----:B------:R-:W3:Y:S01]  /*5560*/  LDL.LU R141, [R1+0xf4] ;  /* 0x0000f400018d7983 */ /* 0x000ee20000300800 */
[----:B------:R-:W-:-:S02]  /*5570*/  F2FP.F16.F32.PACK_AB R9, R211, R210 ;  /* 0x000000d2d309723e */ /* 0x000fc400000000ff */
[----:B------:R-:W-:Y:S02]  /*5580*/  F2FP.F16.F32.PACK_AB R10, R216, R219 ;  /* 0x000000dbd80a723e */ /* 0x000fe400000000ff */
[----:B-1----:R-:W-:Y:S01]  /*5590*/  F2FP.F16.F32.PACK_AB R11, R215, R213 ;  /* 0x000000d5d70b723e */ /* 0x002fe200000000ff */
[----:B------:R-:W-:Y:S01]  /*55a0*/  FFMA.FTZ R126, R68, UR4, -R5 ;  /* 0x00000004447e7c23 */ /* 0x000fe20008010805 */
[----:B------:R1:W-:Y:S01]  /*55b0*/  MUFU.EX2 R208, R6 ;  /* 0x0000000600d07308 */ /* 0x0003e20000000800 */
[----:B------:R-:W-:Y:S01]  /*55c0*/  FFMA.FTZ R7, R225, UR4, -R4 ;  /* 0x00000004e1077c23 */ /* 0x000fe20008010804 */
[----:B------:R-:W-:-:S03]  /*55d0*/  MOV R152, R193 ;  /* 0x000000c100987202 */ /* 0x000fc60000000f00 */
[----:B------:R-:W-:Y:S01]  /*55e0*/  HMMA.16816.F32 R120, R8, R20, R120 ;  /* 0x000000140878723c */ /* 0x000fe20000001878 */
[----:B------:R-:W-:Y:S02]  /*55f0*/  MOV R193, R149 ;  /* 0x0000009500c17202 */ /* 0x000fe40000000f00 */
[----:B------:R-:W-:-:S05]  /*5600*/  MOV R149, R205 ;  /* 0x000000cd00957202 */ /* 0x000fca0000000f00 */
[C---:B------:R-:W-:Y:S01]  /*5610*/  HMMA.16816.F32 R112, R8.reuse, R22, R112 ;  /* 0x000000160870723c */ /* 0x040fe20000001870 */
[----:B-1----:R-:W-:Y:S01]  /*5620*/  FFMA.FTZ R6, R214, UR4, -R4 ;  /* 0x00000004d6067c23 */ /* 0x002fe20008010804 */
[----:B------:R-:W-:Y:S06]  /*5630*/  MUFU.EX2 R205, R7 ;  /* 0x0000000700cd7308 */ /* 0x000fec0000000800 */
[C---:B------:R-:W-:Y:S08]  /*5640*/  HMMA.16816.F32 R156, R8.reuse, R16, R56 ;  /* 0x00000010089c723c */ /* 0x040ff00000001838 */
[C---:B------:R-:W-:Y:S08]  /*5650*/  HMMA.16816.F32 R160, R8.reuse, R18, R52 ;  /* 0x0000001208a0723c */ /* 0x040ff00000001834 */
[----:B------:R-:W-:Y:S01]  /*5660*/  HMMA.16816.F32 R172, R8, R12, R48 ;  /* 0x0000000c08ac723c */ /* 0x000fe20000001830 */
[----:B------:R-:W-:Y:S01]  /*5670*/  IMAD.MOV.U32 R49, RZ, RZ, R203 ;  /* 0x000000ffff317224 */ /* 0x000fe200078e00cb */
[----:B------:R-:W-:-:S06]  /*5680*/  MOV R50, R202 ;  /* 0x000000ca00327202 */ /* 0x000fcc0000000f00 */
[----:B------:R-:W-:Y:S01]  /*5690*/  HMMA.16816.F32 R176, R8, R14, R44 ;  /* 0x0000000e08b0723c */ /* 0x000fe2000000182c */
[----:B------:R-:W-:-:S07]  /*56a0*/  MOV R51, R204 ;  /* 0x000000cc00337202 */ /* 0x000fce0000000f00 */
[C---:B--2---:R-:W-:Y:S01]  /*56b0*/  HMMA.16816.F32 R188, R8.reuse, R24, R40 ;  /* 0x0000001808bc723c */ /* 0x044fe20000001828 */
[----:B------:R-:W-:Y:S07]  /*56c0*/  MUFU.EX2 R204, R6 ;  /* 0x0000000600cc7308 */ /* 0x000fee0000000800 */
[----:B------:R-:W-:Y:S01]  /*56d0*/  HMMA.16816.F32 R104, R8, R26, R28 ;  /* 0x0000001a0868723c */ /* 0x000fe2000000181c */
[--C-:B------:R-:W-:Y:S01]  /*56e0*/  FFMA.FTZ R9, R226, UR4, -R5.reuse ;  /* 0x00000004e2097c23 */ /* 0x100fe20008010805 */
[--C-:B------:R-:W-:Y:S01]  /*56f0*/  FFMA.FTZ R11, R212, UR4, -R5.reuse ;  /* 0x00000004d40b7c23 */ /* 0x100fe20008010805 */
[----:B------:R-:W-:Y:S01]  /*5700*/  FFMA.FTZ R10, R207, UR4, -R5 ;  /* 0x00000004cf0a7c23 */ /* 0x000fe20008010805 */
[--C-:B------:R-:W-:Y:S01]  /*5710*/  FFMA.FTZ R8, R228, UR4, -R4.reuse ;  /* 0x00000004e4087c23 */ /* 0x100fe20008010804 */
[--C-:B------:R-:W-:Y:S01]  /*5720*/  FFMA.FTZ R5, R209, UR4, -R4.reuse ;  /* 0x00000004d1057c23 */ /* 0x100fe20008010804 */
[----:B------:R-:W1:Y:S04]  /*5730*/  MUFU.EX2 R207, R9 ;  /* 0x0000000900cf7308 */ /* 0x000e680000000800 */
[----:B------:R-:W-:Y:S04]  /*5740*/  MUFU.EX2 R206, R11 ;  /* 0x0000000b00ce7308 */ /* 0x000fe80000000800 */
[----:B------:R-:W2:Y:S04]  /*5750*/  MUFU.EX2 R209, R10 ;  /* 0x0000000a00d17308 */ /* 0x000ea80000000800 */
[----:B------:R-:W2:Y:S04]  /*5760*/  MUFU.EX2 R203, R8 ;  /* 0x0000000800cb7308 */ /* 0x000ea80000000800 */
[----:B------:R2:W2:Y:S01]  /*5770*/  MUFU.EX2 R202, R5 ;  /* 0x0000000500ca7308 */ /* 0x0004a20000000800 */
[--C-:B------:R-:W-:Y:S01]  /*5780*/  FFMA.FTZ R73, R185, UR4, -R4.reuse ;  /* 0x00000004b9497c23 */ /* 0x100fe20008010804 */
[--C-:B------:R-:W-:Y:S01]  /*5790*/  FFMA.FTZ R68, R183, UR4, -R4.reuse ;  /* 0x00000004b7447c23 */ /* 0x100fe20008010804 */
[--C-:B------:R-:W-:Y:S01]  /*57a0*/  FFMA.FTZ R34, R34, UR4, -R4.reuse ;  /* 0x0000000422227c23 */ /* 0x100fe20008010804 */
[--C-:B------:R-:W-:Y:S01]  /*57b0*/  FFMA.FTZ R131, R131, UR4, -R4.reuse ;  /* 0x0000000483837c23 */ /* 0x100fe20008010804 */
[----:B------:R-:W-:Y:S01]  /*57c0*/  FFMA.FTZ R133, R133, UR4, -R4 ;  /* 0x0000000485857c23 */ /* 0x000fe20008010804 */
[----:B-1----:R-:W-:-:S02]  /*57d0*/  F2FP.F16.F32.PACK_AB R4, R207, R208 ;  /* 0x000000d0cf04723e */ /* 0x002fc400000000ff */
[----:B--2---:R-:W-:Y:S01]  /*57e0*/  F2FP.F16.F32.PACK_AB R6, R209, R206 ;  /* 0x000000ced106723e */ /* 0x004fe200000000ff */
[----:B------:R-:W-:Y:S01]  /*57f0*/  IMAD.MOV.U32 R54, RZ, RZ, R116 ;  /* 0x000000ffff367224 */ /* 0x000fe200078e0074 */
[----:B------:R-:W-:Y:S01]  /*5800*/  MOV R56, R98 ;  /* 0x0000006200387202 */ /* 0x000fe20000000f00 */
[----:B------:R-:W-:Y:S01]  /*5810*/  IMAD.MOV.U32 R59, RZ, RZ, R32 ;  /* 0x000000ffff3b7224 */ /* 0x000fe200078e0020 */
[----:B------:R-:W-:Y:S02]  /*5820*/  MOV R55, R99 ;  /* 0x0000006300377202 */ /* 0x000fe40000000f00 */
[----:B------:R-:W-:Y:S02]  /*5830*/  F2FP.F16.F32.PACK_AB R5, R205, R203 ;  /* 0x000000cbcd05723e */ /* 0x000fe400000000ff */
[----:B------:R-:W-:Y:S01]  /*5840*/  F2FP.F16.F32.PACK_AB R7, R202, R204 ;  /* 0x000000ccca07723e */ /* 0x000fe200000000ff */
[----:B------:R-:W-:Y:S01]  /*5850*/  FFMA.FTZ R98, R139, UR4, -R3 ;  /* 0x000000048b627c23 */ /* 0x000fe20008010803 */
[----:B------:R-:W-:-:S02]  /*5860*/  MOV R53, R117 ;  /* 0x0000007500357202 */ /* 0x000fc40000000f00 */
        /* <DEDUP_REMOVED lines=9> */
[--C-:B------:R-:W-:Y:S01]  /*5900*/  FFMA.FTZ R32, R165, UR4, -R3.reuse ;  /* 0x00000004a5207c23 */ /* 0x100fe20008010803 */
[--C-:B------:R-:W-:Y:S01]  /*5910*/  FFMA.FTZ R31, R154, UR4, -R3.reuse ;  /* 0x000000049a1f7c23 */ /* 0x100fe20008010803 */
[--C-:B------:R-:W-:Y:S01]  /*5920*/  FFMA.FTZ R111, R144, UR4, -R3.reuse ;  /* 0x00000004906f7c23 */ /* 0x100fe20008010803 */
[----:B------:R-:W-:Y:S01]  /*5930*/  FFMA.FTZ R97, R138, UR4, -R3 ;  /* 0x000000048a617c23 */ /* 0x000fe20008010803 */
[----:B------:R-:W-:-:S02]  /*5940*/  IMAD.MOV.U32 R142, RZ, RZ, R38 ;  /* 0x000000ffff8e7224 */ /* 0x000fc400078e0026 */
[--C-:B------:R-:W-:Y:S01]  /*5950*/  FFMA.FTZ R119, R140, UR4, -R0.reuse ;  /* 0x000000048c777c23 */ /* 0x100fe20008010800 */
[--C-:B------:R-:W-:Y:S01]  /*5960*/  FFMA.FTZ R118, R137, UR4, -R0.reuse ;  /* 0x0000000489767c23 */ /* 0x100fe20008010800 */
[----:B------:R-:W-:Y:S01]  /*5970*/  FFMA.FTZ R117, R136, UR4, -R0 ;  /* 0x0000000488757c23 */ /* 0x000fe20008010800 */
        /* <DEDUP_REMOVED lines=8> */
[----:B------:R-:W-:-:S02]  /*5a00*/  MOV R187, R150 ;  /* 0x0000009600bb7202 */ /* 0x000fc40000000f00 */
[----:B------:R-:W-:Y:S02]  /*5a10*/  MOV R144, R196 ;  /* 0x000000c400907202 */ /* 0x000fe40000000f00 */
[----:B------:R-:W-:Y:S02]  /*5a20*/  MOV R226, R50 ;  /* 0x0000003200e27202 */ /* 0x000fe40000000f00 */
[----:B------:R-:W-:Y:S01]  /*5a30*/  MOV R212, R51 ;  /* 0x0000003300d47202 */ /* 0x000fe20000000f00 */
[----:B------:R-:W-:Y:S01]  /*5a40*/  HMMA.16816.F32 R44, R4, R22, R84 ;  /* 0x00000016042c723c */ /* 0x000fe20000001854 */
[----:B------:R-:W-:Y:S02]  /*5a50*/  MOV R181, R56 ;  /* 0x0000003800b57202 */ /* 0x000fe40000000f00 */
[----:B------:R-:W-:Y:S02]  /*5a60*/  MOV R186, R57 ;  /* 0x0000003900ba7202 */ /* 0x000fe40000000f00 */
[----:B------:R-:W-:-:S02]  /*5a70*/  MOV R183, R58 ;  /* 0x0000003a00b77202 */ /* 0x000fc40000000f00 */
[----:B------:R-:W-:Y:S01]  /*5a80*/  MOV R152, R36 ;  /* 0x0000002400987202 */ /* 0x000fe20000000f00 */
[----:B------:R-:W-:Y:S01]  /*5a90*/  HMMA.16816.F32 R40, R4, R16, R100 ;  /* 0x000000100428723c */ /* 0x000fe20000001864 */
[----:B------:R-:W-:Y:S02]  /*5aa0*/  MOV R150, R37 ;  /* 0x0000002500967202 */ /* 0x000fe40000000f00 */
[----:B------:R-:W-:-:S05]  /*5ab0*/  MOV R154, R143 ;  /* 0x0000008f009a7202 */ /* 0x000fca0000000f00 */
[C---:B------:R-:W-:Y:S01]  /*5ac0*/  HMMA.16816.F32 R64, R4.reuse, R24, R76 ;  /* 0x000000180440723c */ /* 0x040fe2000000184c */
[----:B------:R-:W-:Y:S01]  /*5ad0*/  MOV R143, R2 ;  /* 0x00000002008f7202 */ /* 0x000fe20000000f00 */
[----:B------:R-:W-:Y:S01]  /*5ae0*/  IMAD.MOV.U32 R196, RZ, RZ, R70 ;  /* 0x000000ffffc47224 */ /* 0x000fe200078e0046 */
[----:B------:R-:W2:Y:S04]  /*5af0*/  LDL.LU R2, [R1+0xf0] ;  /* 0x0000f00001027983 */ /* 0x000ea80000300800 */
[----:B------:R-:W2:Y:S01]  /*5b00*/  LDL.LU R70, [R1+0xec] ;  /* 0x0000ec0001467983 */ /* 0x000ea20000300800 */
[C---:B------:R-:W-:Y:S03]  /*5b10*/  HMMA.16816.F32 R36, R4.reuse, R18, R92 ;  /* 0x000000120424723c */ /* 0x040fe6000000185c */
[----:B------:R-:W1:Y:S05]  /*5b20*/  LDSM.16.MT88.4 R20, [R148+0xb000] ;  /* 0x00b000009414783b */ /* 0x000e6a0000004200 */
[C---:B------:R-:W-:Y:S08]  /*5b30*/  HMMA.16816.F32 R56, R4.reuse, R14, R80 ;  /* 0x0000000e0438723c */ /* 0x040ff00000001850 */
[C---:B------:R-:W-:Y:S01]  /*5b40*/  HMMA.16816.F32 R60, R4.reuse, R26, R60 ;  /* 0x0000001a043c723c */ /* 0x040fe2000000183c */
[--C-:B----4-:R-:W-:Y:S01]  /*5b50*/  FFMA.FTZ R29, R182, UR4, -R0.reuse ;  /* 0x00000004b61d7c23 */ /* 0x110fe20008010800 */
[--C-:B------:R-:W-:Y:S01]  /*5b60*/  FFMA.FTZ R28, R170, UR4, -R0.reuse ;  /* 0x00000004aa1c7c23 */ /* 0x100fe20008010800 */
[--C-:B------:R-:W-:Y:S01]  /*5b70*/  FFMA.FTZ R3, R153, UR4, -R0.reuse ;  /* 0x0000000499037c23 */ /* 0x100fe20008010800 */
[--C-:B------:R-:W-:Y:S01]  /*5b80*/  FFMA.FTZ R30, R151, UR4, -R0.reuse ;  /* 0x00000004971e7c23 */ /* 0x100fe20008010800 */
[----:B---3--:R-:W-:Y:S01]  /*5b90*/  FFMA.FTZ R116, R141, UR4, -R0 ;  /* 0x000000048d747c23 */ /* 0x008fe20008010800 */
[----:B------:R-:W-:Y:S01]  /*5ba0*/  FADD.FTZ R0, R48, R248 ;  /* 0x000000f830007221 */ /* 0x000fe20000010000 */
[----:B------:R-:W-:Y:S01]  /*5bb0*/  MUFU.EX2 R77, R9 ;  /* 0x00000009004d7308 */ /* 0x000fe20000000800 */
[----:B------:R-:W-:Y:S01]  /*5bc0*/  HMMA.16816.F32 R48, R4, R12, R88 ;  /* 0x0000000c0430723c */ /* 0x000fe20000001858 */
[----:B------:R-:W-:Y:S01]  /*5bd0*/  FADD.FTZ R4, R142, R139 ;  /* 0x0000008b8e047221 */ /* 0x000fe20000010000 */
[----:B------:R-:W-:Y:S01]  /*5be0*/  MOV R142, R144 ;  /* 0x00000090008e7202 */ /* 0x000fe20000000f00 */
[----:B------:R3:W4:Y:S01]  /*5bf0*/  MUFU.EX2 R81, R8 ;  /* 0x0000000800517308 */ /* 0x0007220000000800 */
[----:B------:R-:W-:Y:S01]  /*5c00*/  MOV R144, R225 ;  /* 0x000000e100907202 */ /* 0x000fe20000000f00 */
[----:B------:R-:W1:Y:S01]  /*5c10*/  LDSM.16.MT88.4 R12, [R164+0xb000] ;  /* 0x00b00000a40c783b */ /* 0x000e620000004200 */
[----:B------:R-:W-:-:S02]  /*5c20*/  MOV R225, R212 ;  /* 0x000000d400e17202 */ /* 0x000fc40000000f00 */
[----:B------:R-:W-:Y:S01]  /*5c30*/  MOV R212, R227 ;  /* 0x000000e300d47202 */ /* 0x000fe20000000f00 */
[----:B------:R-:W-:Y:S01]  /*5c40*/  LDSM.16.MT88.4 R16, [R130+0xb000] ;  /* 0x00b000008210783b */ /* 0x000fe20000004200 */
[----:B------:R-:W-:-:S03]  /*5c50*/  MOV R227, R246 ;  /* 0x000000f600e37202 */ /* 0x000fc60000000f00 */
[----:B------:R-:W2:Y:S04]  /*5c60*/  LDL.LU R246, [R1+0xe8] ;  /* 0x0000e80001f67983 */ /* 0x000ea80000300800 */
[----:B---3--:R-:W3:Y:S01]  /*5c70*/  LDSM.16.MT88.4 R8, [R180+0xb000] ;  /* 0x00b00000b408783b */ /* 0x008ee20000004200 */
[----:B------:R-:W-:Y:S02]  /*5c80*/  MOV R139, R154 ;  /* 0x0000009a008b7202 */ /* 0x000fe40000000f00 */
[----:B------:R-:W-:Y:S01]  /*5c90*/  MOV R154, R214 ;  /* 0x000000d6009a7202 */ /* 0x000fe20000000f00 */
[----:B------:R-:W-:Y:S01]  /*5ca0*/  IMAD.MOV.U32 R214, RZ, RZ, R228 ;  /* 0x000000ffffd67224 */ /* 0x000fe200078e00e4 */
[----:B------:R-:W-:Y:S01]  /*5cb0*/  MOV R228, R226 ;  /* 0x000000e200e47202 */ /* 0x000fe20000000f00 */
[----:B------:R4:W-:Y:S01]  /*5cc0*/  MUFU.EX2 R76, R3 ;  /* 0x00000003004c7308 */ /* 0x0009e20000000800 */
[----:B------:R-:W-:Y:S01]  /*5cd0*/  MOV R226, R193 ;  /* 0x000000c100e27202 */ /* 0x000fe20000000f00 */
[----:B------:R-:W-:Y:S01]  /*5ce0*/  FADD.FTZ R24, R247, R4 ;  /* 0x00000004f7187221 */ /* 0x000fe20000010000 */
[----:B------:R-:W-:-:S02]  /*5cf0*/  MOV R151, R228 ;  /* 0x000000e400977202 */ /* 0x000fc40000000f00 */
[----:B------:R-:W-:Y:S01]  /*5d00*/  MOV R153, R212 ;  /* 0x000000d400997202 */ /* 0x000fe20000000f00 */
[----:B------:R-:W-:Y:S01]  /*5d10*/  MUFU.EX2 R79, R32 ;  /* 0x00000020004f7308 */ /* 0x000fe20000000800 */
[----:B------:R-:W-:Y:S02]  /*5d20*/  MOV R182, R214 ;  /* 0x000000d600b67202 */ /* 0x000fe40000000f00 */
[----:B------:R-:W-:Y:S01]  /*5d30*/  MOV R170, R226 ;  /* 0x000000e200aa7202 */ /* 0x000fe20000000f00 */
[----:B----4-:R-:W-:Y:S01]  /*5d40*/  FADD.FTZ R3, R142, R139 ;  /* 0x0000008b8e037221 */ /* 0x010fe20000010000 */
[----:B------:R-:W4:Y:S01]  /*5d50*/  MUFU.EX2 R80, R31 ;  /* 0x0000001f00507308 */ /* 0x000f220000000800 */
[----:B------:R-:W-:-:S03]  /*5d60*/  MOV R142, R144 ;  /* 0x00000090008e7202 */ /* 0x000fc60000000f00 */
[----:B------:R-:W-:Y:S04]  /*5d70*/  MUFU.EX2 R27, R29 ;  /* 0x0000001d001b7308 */ /* 0x000fe80000000800 */
[----:B------:R-:W-:Y:S04]  /*5d80*/  MUFU.EX2 R32, R28 ;  /* 0x0000001c00207308 */ /* 0x000fe80000000800 */
[----:B------:R-:W1:Y:S04]  /*5d90*/  MUFU.EX2 R78, R30 ;  /* 0x0000001e004e7308 */ /* 0x000e680000000800 */
[----:B------:R-:W-:Y:S04]  /*5da0*/  MUFU.EX2 R35, R35 ;  /* 0x0000002300237308 */ /* 0x000fe80000000800 */
[----:B------:R-:W3:Y:S04]  /*5db0*/  MUFU.EX2 R96, R96 ;  /* 0x0000006000607308 */ /* 0x000ee80000000800 */
[----:B------:R-:W-:Y:S04]  /*5dc0*/  MUFU.EX2 R75, R75 ;  /* 0x0000004b004b7308 */ /* 0x000fe80000000800 */
[----:B------:R-:W-:Y:S04]  /*5dd0*/  MUFU.EX2 R74, R74 ;  /* 0x0000004a004a7308 */ /* 0x000fe80000000800 */
[----:B------:R-:W-:Y:S04]  /*5de0*/  MUFU.EX2 R73, R73 ;  /* 0x0000004900497308 */ /* 0x000fe80000000800 */
[----:B------:R-:W3:Y:S04]  /*5df0*/  MUFU.EX2 R68, R68 ;  /* 0x0000004400447308 */ /* 0x000ee80000000800 */
[----:B------:R-:W-:Y:S04]  /*5e00*/  MUFU.EX2 R34, R34 ;  /* 0x0000002200227308 */ /* 0x000fe80000000800 */
[----:B------:R-:W3:Y:S01]  /*5e10*/  MUFU.EX2 R33, R33 ;  /* 0x0000002100217308 */ /* 0x000ee20000000800 */
[----:B------:R-:W-:Y:S01]  /*5e20*/  F2FP.F16.F32.PACK_AB R4, R77, R81 ;  /* 0x000000514d04723e */ /* 0x000fe200000000ff */
[----:B------:R-:W-:Y:S01]  /*5e30*/  IMAD.MOV.U32 R193, RZ, RZ, R146 ;  /* 0x000000ffffc17224 */ /* 0x000fe200078e0092 */
[----:B----4-:R-:W-:-:S02]  /*5e40*/  F2FP.F16.F32.PACK_AB R6, R80, R79 ;  /* 0x0000004f5006723e */ /* 0x010fc400000000ff */
[----:B-1----:R-:W-:Y:S02]  /*5e50*/  F2FP.F16.F32.PACK_AB R7, R78, R76 ;  /* 0x0000004c4e07723e */ /* 0x002fe400000000ff */
[----:B------:R-:W-:Y:S01]  /*5e60*/  MOV R146, R69 ;  /* 0x0000004500927202 */ /* 0x000fe20000000f00 */
[----:B------:R-:W-:Y:S01]  /*5e70*/  IMAD.MOV.U32 R212, RZ, RZ, R145 ;  /* 0x000000ffffd47224 */ /* 0x000fe200078e0091 */
[----:B------:R-:W-:Y:S01]  /*5e80*/  MOV R228, R147 ;  /* 0x0000009300e47202 */ /* 0x000fe20000000f00 */
[----:B------:R-:W-:Y:S01]  /*5e90*/  FADD.FTZ R0, R224, R0 ;  /* 0x00000000e0007221 */ /* 0x000fe20000010000 */
[----:B------:R-:W-:Y:S01]  /*5ea0*/  MOV R226, R146 ;  /* 0x0000009200e27202 */ /* 0x000fe20000000f00 */
[----:B------:R-:W-:Y:S01]  /*5eb0*/  IMAD.MOV.U32 R214, RZ, RZ, R225 ;  /* 0x000000ffffd67224 */ /* 0x000fe200078e00e1 */
[----:B------:R-:W-:Y:S01]  /*5ec0*/  MUFU.EX2 R116, R116 ;  /* 0x0000007400747308 */ /* 0x000fe20000000800 */
[----:B------:R-:W-:Y:S01]  /*5ed0*/  FADD.FTZ R0, R231, R0 ;  /* 0x00000000e7007221 */ /* 0x000fe20000010000 */
[----:B------:R-:W-:Y:S01]  /*5ee0*/  MOV R225, R230 ;  /* 0x000000e600e17202 */ /* 0x000fe20000000f00 */
[----:B------:R1:W5:Y:S02]  /*5ef0*/  LDL.LU R69, [R1+0xe4] ;  /* 0x0000e40001457983 */ /* 0x0003640000300800 */
[----:B------:R-:W-:Y:S01]  /*5f00*/  FADD.FTZ R0, R200, R0 ;  /* 0x00000000c8007221 */ /* 0x000fe20000010000 */
[----:B--2---:R-:W-:Y:S01]  /*5f10*/  FADD.FTZ R5, R2, R70 ;  /* 0x0000004602057221 */ /* 0x004fe20000010000 */
[----:B------:R-:W-:Y:S01]  /*5f20*/  MUFU.EX2 R111, R111 ;  /* 0x0000006f006f7308 */ /* 0x000fe20000000800 */
[----:B------:R1:W5:Y:S02]  /*5f30*/  LDL.LU R70, [R1+0xe0] ;  /* 0x0000e00001467983 */ /* 0x0003640000300800 */
[----:B------:R-:W-:Y:S01]  /*5f40*/  FADD.FTZ R26, R245, R5 ;  /* 0x00000005f51a7221 */ /* 0x000fe20000010000 */
[----:B------:R-:W-:Y:S01]  /*5f50*/  F2FP.F16.F32.PACK_AB R5, R32, R27 ;  /* 0x0000001b2005723e */ /* 0x000fe200000000ff */
[----:B------:R-:W-:Y:S01]  /*5f60*/  MUFU.EX2 R119, R119 ;  /* 0x0000007700777308 */ /* 0x000fe20000000800 */
[----:B------:R1:W5:Y:S01]  /*5f70*/  LDL.LU R2, [R1+0xdc] ;  /* 0x0000dc0001027983 */ /* 0x0003620000300800 */
[----:B------:R-:W-:-:S02]  /*5f80*/  FADD.FTZ R26, R201, R26 ;  /* 0x0000001ac91a7221 */ /* 0x000fc40000010000 */
[----:B------:R-:W-:Y:S01]  /*5f90*/  MUFU.EX2 R99, R99 ;  /* 0x0000006300637308 */ /* 0x000fe20000000800 */
[----:B------:R1:W5:Y:S01]  /*5fa0*/  LDL.LU R224, [R1+0xd8] ;  /* 0x0000d80001e07983 */ /* 0x0003620000300800 */
[C---:B------:R-:W-:Y:S08]  /*5fb0*/  HMMA.16816.F32 R136, R4.reuse, R20, R120 ;  /* 0x000000140488723c */ /* 0x040ff00000001878 */
[C---:B------:R-:W-:Y:S08]  /*5fc0*/  HMMA.16816.F32 R144, R4.reuse, R22, R112 ;  /* 0x000000160490723c */ /* 0x040ff00000001870 */
[C---:B------:R-:W-:Y:S08]  /*5fd0*/  HMMA.16816.F32 R156, R4.reuse, R12, R156 ;  /* 0x0000000c049c723c */ /* 0x040ff0000000189c */
[C---:B------:R-:W-:Y:S08]  /*5fe0*/  HMMA.16816.F32 R160, R4.reuse, R14, R160 ;  /* 0x0000000e04a0723c */ /* 0x040ff000000018a0 */
[C---:B---3--:R-:W-:Y:S08]  /*5ff0*/  HMMA.16816.F32 R172, R4.reuse, R8, R172 ;  /* 0x0000000804ac723c */ /* 0x048ff000000018ac */
[C---:B------:R-:W-:Y:S08]  /*6000*/  HMMA.16816.F32 R176, R4.reuse, R10, R176 ;  /* 0x0000000a04b0723c */ /* 0x040ff000000018b0 */
[C---:B------:R-:W-:Y:S08]  /*6010*/  HMMA.16816.F32 R188, R4.reuse, R16, R188 ;  /* 0x0000001004bc723c */ /* 0x040ff000000018bc */
[----:B------:R-:W-:Y:S01]  /*6020*/  HMMA.16816.F32 R28, R4, R18, R104 ;  /* 0x00000012041c723c */ /* 0x000fe20000001868 */
[----:B------:R-:W-:Y:S01]  /*6030*/  F2FP.F16.F32.PACK_AB R4, R96, R35 ;  /* 0x000000236004723e */ /* 0x000fe200000000ff */
[----:B------:R-:W-:Y:S01]  /*6040*/  FADD.FTZ R26, R129, R26 ;  /* 0x0000001a811a7221 */ /* 0x000fe20000010000 */
[----:B------:R-:W-:Y:S01]  /*6050*/  F2FP.F16.F32.PACK_AB R5, R68, R73 ;  /* 0x000000494405723e */ /* 0x000fe200000000ff */
[----:B------:R-:W-:Y:S01]  /*6060*/  MUFU.EX2 R118, R118 ;  /* 0x0000007600767308 */ /* 0x000fe20000000800 */
[----:B------:R-:W-:Y:S01]  /*6070*/  F2FP.F16.F32.PACK_AB R6, R74, R75 ;  /* 0x0000004b4a06723e */ /* 0x000fe200000000ff */
[----:B------:R1:W5:Y:S01]  /*6080*/  LDL.LU R247, [R1+0xd4] ;  /* 0x0000d40001f77983 */ /* 0x0003620000300800 */
[----:B------:R-:W-:-:S07]  /*6090*/  F2FP.F16.F32.PACK_AB R7, R33, R34 ;  /* 0x000000222107723e */ /* 0x000fce00000000ff */
[C---:B------:R-:W-:Y:S08]  /*60a0*/  HMMA.16816.F32 R48, R4.reuse, R8, R48 ;  /* 0x000000080430723c */ /* 0x040ff00000001830 */
[C---:B------:R-:W-:Y:S08]  /*60b0*/  HMMA.16816.F32 R52, R4.reuse, R20, R52 ;  /* 0x000000140434723c */ /* 0x040ff00000001834 */
[----:B------:R-:W-:Y:S01]  /*60c0*/  HMMA.16816.F32 R44, R4, R22, R44 ;  /* 0x00000016042c723c */ /* 0x000fe2000000182c */
[----:B------:R-:W-:Y:S01]  /*60d0*/  FADD.FTZ R25, R246, R3 ;  /* 0x00000003f6197221 */ /* 0x000fe20000010000 */
[----:B------:R-:W-:Y:S01]  /*60e0*/  FADD.FTZ R3, R151, R24 ;  /* 0x0000001897037221 */ /* 0x000fe20000010000 */
[----:B------:R-:W-:-:S05]  /*60f0*/  MOV R151, R153 ;  /* 0x0000009900977202 */ /* 0x000fca0000000f00 */
[----:B------:R-:W-:Y:S01]  /*6100*/  HMMA.16816.F32 R40, R4, R12, R40 ;  /* 0x0000000c0428723c */ /* 0x000fe20000001828 */
[----:B------:R-:W-:Y:S01]  /*6110*/  MOV R153, R170 ;  /* 0x000000aa00997202 */ /* 0x000fe20000000f00 */
[----:B------:R-:W-:Y:S01]  /*6120*/  IMAD.MOV.U32 R170, RZ, RZ, R182 ;  /* 0x000000ffffaa7224 */ /* 0x000fe200078e00b6 */
[----:B------:R-:W-:-:S05]  /*6130*/  MOV R182, R142 ;  /* 0x0000008e00b67202 */ /* 0x000fca0000000f00 */
[C---:B------:R-:W-:Y:S01]  /*6140*/  HMMA.16816.F32 R36, R4.reuse, R14, R36 ;  /* 0x0000000e0424723c */ /* 0x040fe20000001824 */
[----:B------:R-:W-:Y:S01]  /*6150*/  MOV R142, R154 ;  /* 0x0000009a008e7202 */ /* 0x000fe20000000f00 */
[----:B------:R-:W-:Y:S01]  /*6160*/  FADD.FTZ R25, R151, R25 ;  /* 0x0000001997197221 */ /* 0x000fe20000010000 */
[----:B------:R-:W-:Y:S01]  /*6170*/  MOV R154, R165 ;  /* 0x000000a5009a7202 */ /* 0x000fe20000000f00 */
[----:B------:R-:W-:Y:S01]  /*6180*/  FADD.FTZ R3, R198, R3 ;  /* 0x00000003c6037221 */ /* 0x000fe20000010000 */
[----:B------:R-:W-:Y:S01]  /*6190*/  MOV R165, R181 ;  /* 0x000000b500a57202 */ /* 0x000fe20000000f00 */
[----:B------:R-:W-:Y:S01]  /*61a0*/  IMAD.MOV.U32 R181, RZ, RZ, R186 ;  /* 0x000000ffffb57224 */ /* 0x000fe200078e00ba */
[----:B------:R-:W-:Y:S01]  /*61b0*/  MOV R186, R183 ;  /* 0x000000b700ba7202 */ /* 0x000fe20000000f00 */
[----:B------:R-:W-:Y:S01]  /*61c0*/  IMAD.MOV.U32 R151, RZ, RZ, R153 ;  /* 0x000000ffff977224 */ /* 0x000fe200078e0099 */
[----:B------:R-:W-:Y:S01]  /*61d0*/  MOV R183, R185 ;  /* 0x000000b900b77202 */ /* 0x000fe20000000f00 */
[----:B------:R-:W-:Y:S01]  /*61e0*/  FADD.FTZ R24, R128, R0 ;  /* 0x0000000080187221 */ /* 0x000fe20000010000 */
[----:B------:R-:W-:Y:S01]  /*61f0*/  MOV R185, R184 ;  /* 0x000000b800b97202 */ /* 0x000fe20000000f00 */
[----:B------:R-:W-:Y:S01]  /*6200*/  HMMA.16816.F32 R56, R4, R10, R56 ;  /* 0x0000000a0438723c */ /* 0x000fe20000001838 */
[----:B------:R-:W-:Y:S01]  /*6210*/  MOV R184, R187 ;  /* 0x000000bb00b87202 */ /* 0x000fe20000000f00 */
[----:B------:R-:W-:Y:S01]  /*6220*/  IMAD.MOV.U32 R187, RZ, RZ, R152 ;  /* 0x000000ffffbb7224 */ /* 0x000fe200078e0098 */
[----:B------:R-:W-:Y:S01]  /*6230*/  MOV R153, R170 ;  /* 0x000000aa00997202 */ /* 0x000fe20000000f00 */
[----:B------:R-:W-:Y:S01]  /*6240*/  LDSM.16.MT88.4 R12, [R130+0xb800] ;  /* 0x00b80000820c783b */ /* 0x000fe20000004200 */
[----:B------:R-:W-:-:S02]  /*6250*/  MOV R170, R182 ;  /* 0x000000b600aa7202 */ /* 0x000fc40000000f00 */
[----:B------:R-:W-:Y:S01]  /*6260*/  MOV R152, R150 ;  /* 0x0000009600987202 */ /* 0x000fe20000000f00 */
[----:B------:R-:W-:Y:S01]  /*6270*/  HMMA.16816.F32 R64, R4, R16, R64 ;  /* 0x000000100440723c */ /* 0x000fe20000001840 */
[----:B------:R-:W-:-:S07]  /*6280*/  MOV R182, R142 ;  /* 0x0000008e00b67202 */ /* 0x000fce0000000f00 */
[----:B------:R-:W-:Y:S01]  /*6290*/  HMMA.16816.F32 R60, R4, R18, R60 ;  /* 0x00000012043c723c */ /* 0x000fe2000000183c */
[----:B------:R-:W-:Y:S01]  /*62a0*/  MOV R150, R143 ;  /* 0x0000008f00967202 */ /* 0x000fe20000000f00 */
[----:B------:R-:W-:Y:S01]  /*62b0*/  MUFU.EX2 R98, R98 ;  /* 0x0000006200627308 */ /* 0x000fe20000000800 */
[----:B------:R-:W-:Y:S01]  /*62c0*/  MOV R142, R154 ;  /* 0x0000009a008e7202 */ /* 0x000fe20000000f00 */
[----:B------:R-:W-:Y:S01]  /*62d0*/  IMAD.MOV.U32 R154, RZ, RZ, R165 ;  /* 0x000000ffff9a7224 */ /* 0x000fe200078e00a5 */
[----:B------:R-:W-:Y:S01]  /*62e0*/  MOV R143, R171 ;  /* 0x000000ab008f7202 */ /* 0x000fe20000000f00 */
[----:B------:R-:W-:Y:S01]  /*62f0*/  MUFU.EX2 R20, R126 ;  /* 0x0000007e00147308 */ /* 0x000fe20000000800 */
[----:B------:R-:W-:Y:S01]  /*6300*/  MOV R165, R181 ;  /* 0x000000b500a57202 */ /* 0x000fe20000000f00 */
[----:B------:R1:W5:Y:S01]  /*6310*/  LDL.LU R246, [R1+0xd0] ;  /* 0x0000d00001f67983 */ /* 0x0003620000300800 */
[----:B------:R-:W-:Y:S02]  /*6320*/  MOV R171, R229 ;  /* 0x000000e500ab7202 */ /* 0x000fe40000000f00 */
[----:B------:R-:W-:-:S02]  /*6330*/  MOV R181, R186 ;  /* 0x000000ba00b57202 */ /* 0x000fc40000000f00 */
[----:B------:R-:W-:Y:S01]  /*6340*/  MOV R248, R153 ;  /* 0x0000009900f87202 */ /* 0x000fe20000000f00 */
[----:B------:R-:W-:Y:S01]  /*6350*/  FADD.FTZ R25, R151, R25 ;  /* 0x0000001997197221 */ /* 0x000fe20000010000 */
[----:B------:R-:W-:Y:S01]  /*6360*/  MOV R186, R183 ;  /* 0x000000b700ba7202 */ /* 0x000fe20000000f00 */
[----:B------:R-:W-:Y:S01]  /*6370*/  FADD.FTZ R0, R109, R26 ;  /* 0x0000001a6d007221 */ /* 0x000fe20000010000 */
[----:B------:R-:W-:Y:S01]  /*6380*/  MOV R183, R150 ;  /* 0x0000009600b77202 */ /* 0x000fe20000000f00 */
[----:B------:R-:W-:Y:S01]  /*6390*/  IMAD.MOV.U32 R150, RZ, RZ, R143 ;  /* 0x000000ffff967224 */ /* 0x000fe200078e008f */
[----:B------:R-:W-:Y:S01]  /*63a0*/  MOV R143, R171 ;  /* 0x000000ab008f7202 */ /* 0x000fe20000000f00 */
[----:B------:R-:W-:Y:S01]  /*63b0*/  FADD.FTZ R8, R108, R24 ;  /* 0x000000186c087221 */ /* 0x000fe20000010000 */
[----:B------:R-:W-:Y:S01]  /*63c0*/  MOV R171, R149 ;  /* 0x0000009500ab7202 */ /* 0x000fe20000000f00 */
[----:B------:R-:W-:Y:S01]  /*63d0*/  IMAD.MOV.U32 R140, RZ, RZ, R170 ;  /* 0x000000ffff8c7224 */ /* 0x000fe200078e00aa */
[----:B------:R-:W-:-:S02]  /*63e0*/  MOV R149, R135 ;  /* 0x0000008700957202 */ /* 0x000fc40000000f00 */
[----:B------:R-:W-:Y:S02]  /*63f0*/  MOV R141, R182 ;  /* 0x000000b6008d7202 */ /* 0x000fe40000000f00 */
[----:B------:R-:W-:Y:S02]  /*6400*/  MOV R100, R185 ;  /* 0x000000b900647202 */ /* 0x000fe40000000f00 */
[----:B------:R-:W-:Y:S02]  /*6410*/  MOV R102, R187 ;  /* 0x000000bb00667202 */ /* 0x000fe40000000f00 */
[----:B------:R-:W-:Y:S01]  /*6420*/  MOV R101, R184 ;  /* 0x000000b800657202 */ /* 0x000fe20000000f00 */
[----:B------:R-:W2:Y:S01]  /*6430*/  MUFU.EX2 R10, R124 ;  /* 0x0000007c000a7308 */ /* 0x000ea20000000800 */
[----:B------:R-:W-:Y:S01]  /*6440*/  MOV R103, R183 ;  /* 0x000000b700677202 */ /* 0x000fe20000000f00 */
[----:B------:R1:W5:Y:S01]  /*6450*/  LDL.LU R245, [R1+0xcc] ;  /* 0x0000cc0001f57983 */ /* 0x0003620000300800 */
[----:B------:R-:W-:Y:S01]  /*6460*/  MOV R84, R150 ;  /* 0x0000009600547202 */ /* 0x000fe20000000f00 */
[----:B------:R-:W-:Y:S01]  /*6470*/  IMAD.MOV.U32 R87, RZ, RZ, R149 ;  /* 0x000000ffff577224 */ /* 0x000fe200078e0095 */
[----:B------:R-:W-:-:S02]  /*6480*/  MOV R85, R143 ;  /* 0x0000008f00557202 */ /* 0x000fc40000000f00 */
[----:B------:R-:W-:Y:S01]  /*6490*/  MOV R86, R171 ;  /* 0x000000ab00567202 */ /* 0x000fe20000000f00 */
[----:B------:R-:W-:Y:S01]  /*64a0*/  FADD.FTZ R9, R103, R3 ;  /* 0x0000000367097221 */ /* 0x000fe20000010000 */
[----:B------:R-:W-:Y:S02]  /*64b0*/  MOV R103, R84 ;  /* 0x0000005400677202 */ /* 0x000fe40000000f00 */
[----:B------:R-:W-:Y:S02]  /*64c0*/  MOV R153, R142 ;  /* 0x0000008e00997202 */ /* 0x000fe40000000f00 */
[----:B------:R-:W-:Y:S01]  /*64d0*/  MOV R170, R154 ;  /* 0x0000009a00aa7202 */ /* 0x000fe20000000f00 */
[----:B------:R-:W-:Y:S01]  /*64e0*/  IMAD.MOV.U32 R89, RZ, RZ, R140 ;  /* 0x000000ffff597224 */ /* 0x000fe200078e008c */
[----:B------:R-:W-:Y:S01]  /*64f0*/  MOV R84, R85 ;  /* 0x0000005500547202 */ /* 0x000fe20000000f00 */
[----:B------:R-:W-:Y:S01]  /*6500*/  IMAD.MOV.U32 R85, RZ, RZ, R86 ;  /* 0x000000ffff557224 */ /* 0x000fe200078e0056 */
[----:B------:R-:W-:Y:S01]  /*6510*/  MOV R86, R87 ;  /* 0x0000005700567202 */ /* 0x000fe20000000f00 */
[----:B------:R-:W3:Y:S01]  /*6520*/  MUFU.EX2 R11, R132 ;  /* 0x00000084000b7308 */ /* 0x000ee20000000800 */
[----:B------:R-:W-:Y:S01]  /*6530*/  MOV R87, R248 ;  /* 0x000000f800577202 */ /* 0x000fe20000000f00 */
[----:B------:R-:W4:Y:S01]  /*6540*/  LDSM.16.MT88.4 R148, [R148+0xb800] ;  /* 0x00b800009494783b */ /* 0x000f220000004200 */
[----:B------:R-:W-:Y:S01]  /*6550*/  MOV R248, R214 ;  /* 0x000000d600f87202 */ /* 0x000fe20000000f00 */
[----:B------:R-:W-:Y:S01]  /*6560*/  FADD.FTZ R3, R103, R25 ;  /* 0x0000001967037221 */ /* 0x000fe20000010000 */
        /* <DEDUP_REMOVED lines=29> */
[----:B------:R-:W-:Y:S01]  /*6740*/  FADD.FTZ R0, R89, R6 ;  /* 0x0000000659007221 */ /* 0x000fe20000010000 */
[----:B------:R-:W-:-:S02]  /*6750*/  IMAD.MOV.U32 R94, RZ, RZ, R154 ;  /* 0x000000ffff5e7224 */ /* 0x000fc400078e009a */
[----:B------:R-:W-:Y:S01]  /*6760*/  FADD.FTZ R4, R90, R4 ;  /* 0x000000045a047221 */ /* 0x000fe20000010000 */
[----:B------:R-:W-:Y:S01]  /*6770*/  MOV R95, R186 ;  /* 0x000000ba005f7202 */ /* 0x000fe20000000f00 */
[----:B------:R-:W-:Y:S01]  /*6780*/  FADD.FTZ R6, R91, R5 ;  /* 0x000000055b067221 */ /* 0x000fe20000010000 */
[----:B------:R-:W-:Y:S01]  /*6790*/  FADD.FTZ R5, R92, R3 ;  /* 0x000000035c057221 */ /* 0x000fe20000010000 */
[----:B------:R-:W-:Y:S01]  /*67a0*/  MOV R143, R167 ;  /* 0x000000a7008f7202 */ /* 0x000fe20000000f00 */
[----:B------:R-:W-:Y:S01]  /*67b0*/  FADD.FTZ R3, R93, R0 ;  /* 0x000000005d037221 */ /* 0x000fe20000010000 */
        /* <DEDUP_REMOVED lines=75> */
[----:B------:R-:W1:Y:S01]  /*6c70*/  MUFU.EX2 R16, R125 ;  /* 0x0000007d00107308 */ /* 0x000e620000000800 */
[----:B------:R-:W-:Y:S01]  /*6c80*/  FADD.FTZ R0, R32, R0 ;  /* 0x0000000020007221 */ /* 0x000fe20000010000 */
[----:B------:R-:W-:Y:S01]  /*6c90*/  FADD.FTZ R3, R77, R3 ;  /* 0x000000034d037221 */ /* 0x000fe20000010000 */
[----:B------:R-:W-:Y:S01]  /*6ca0*/  FADD.FTZ R5, R75, R5 ;  /* 0x000000054b057221 */ /* 0x000fe20000010000 */
[----:B------:R-:W4:Y:S01]  /*6cb0*/  MUFU.EX2 R17, R131 ;  /* 0x0000008300117308 */ /* 0x000f220000000800 */
[----:B------:R-:W-:Y:S01]  /*6cc0*/  FADD.FTZ R4, R34, R4 ;  /* 0x0000000422047221 */ /* 0x000fe20000010000 */
[----:B------:R-:W-:Y:S01]  /*6cd0*/  FADD.FTZ R0, R76, R0 ;  /* 0x000000004c007221 */ /* 0x000fe20000010000 */
[----:B------:R-:W4:Y:S01]  /*6ce0*/  LDSM.16.MT88.4 R164, [R164+0xb800] ;  /* 0x00b80000a4a4783b */ /* 0x000f220000004200 */
[----:B------:R-:W4:Y:S01]  /*6cf0*/  MUFU.EX2 R18, R127 ;  /* 0x0000007f00127308 */ /* 0x000f220000000800 */
[----:B------:R-:W-:Y:S01]  /*6d00*/  FADD.FTZ R3, R79, R3 ;  /* 0x000000034f037221 */ /* 0x000fe20000010000 */
[----:B------:R-:W-:Y:S01]  /*6d10*/  FADD.FTZ R5, R74, R5 ;  /* 0x000000054a057221 */ /* 0x000fe20000010000 */
[----:B------:R-:W4:Y:S01]  /*6d20*/  LDSM.16.MT88.4 R180, [R180+0xb800] ;  /* 0x00b80000b4b4783b */ /* 0x000f220000004200 */
[----:B------:R-:W4:Y:S01]  /*6d30*/  MUFU.EX2 R19, R134 ;  /* 0x0000008600137308 */ /* 0x000f220000000800 */
[----:B------:R-:W-:Y:S01]  /*6d40*/  FADD.FTZ R4, R33, R4 ;  /* 0x0000000421047221 */ /* 0x000fe20000010000 */
[----:B------:R-:W-:Y:S01]  /*6d50*/  FADD.FTZ R0, R78, R0 ;  /* 0x000000004e007221 */ /* 0x000fe20000010000 */
[----:B------:R-:W-:Y:S01]  /*6d60*/  FADD.FTZ R3, R80, R3 ;  /* 0x0000000350037221 */ /* 0x000fe20000010000 */
[----:B------:R-:W4:Y:S01]  /*6d70*/  MUFU.EX2 R21, R133 ;  /* 0x0000008500157308 */ /* 0x000f220000000800 */
[----:B--2---:R-:W-:Y:S01]  /*6d80*/  FADD.FTZ R5, R10, R5 ;  /* 0x000000050a057221 */ /* 0x004fe20000010000 */
[----:B---3--:R-:W-:-:S02]  /*6d90*/  FADD.FTZ R4, R11, R4 ;  /* 0x000000040b047221 */ /* 0x008fc40000010000 */
[----:B------:R-:W2:Y:S01]  /*6da0*/  MUFU.EX2 R117, R117 ;  /* 0x0000007500757308 */ /* 0x000ea20000000800 */
[----:B------:R-:W-:Y:S01]  /*6db0*/  FADD.FTZ R0, R116, R0 ;  /* 0x0000000074007221 */ /* 0x000fe20000010000 */
[----:B------:R-:W-:Y:S02]  /*6dc0*/  FADD.FTZ R3, R111, R3 ;  /* 0x000000036f037221 */ /* 0x000fe40000010000 */
[----:B------:R-:W3:Y:S01]  /*6dd0*/  MUFU.EX2 R97, R97 ;  /* 0x0000006100617308 */ /* 0x000ee20000000800 */
[----:B-1----:R-:W-:Y:S01]  /*6de0*/  FADD.FTZ R5, R16, R5 ;  /* 0x0000000510057221 */ /* 0x002fe20000010000 */
[----:B----4-:R-:W-:Y:S01]  /*6df0*/  FADD.FTZ R4, R17, R4 ;  /* 0x0000000411047221 */ /* 0x010fe20000010000 */
        /* <DEDUP_REMOVED lines=14> */
[----:B--2---:R-:W-:-:S03]  /*6ee0*/  FADD.FTZ R0, R117, R0 ;  /* 0x0000000075007221 */ /* 0x004fc60000010000 */
[----:B------:R1:W5:Y:S01]  /*6ef0*/  LDL.LU R129, [R1+0xb0] ;  /* 0x0000b00001817983 */ /* 0x0003620000300800 */
[----:B---3--:R-:W-:-:S03]  /*6f00*/  FADD.FTZ R3, R97, R3 ;  /* 0x0000000361037221 */ /* 0x008fc60000010000 */
[----:B------:R1:W5:Y:S04]  /*6f10*/  LDL.LU R128, [R1+0xac] ;  /* 0x0000ac0001807983 */ /* 0x0003680000300800 */
[----:B------:R1:W5:Y:S04]  /*6f20*/  LDL.LU R110, [R1+0xa8] ;  /* 0x0000a800016e7983 */ /* 0x0003680000300800 */
[----:B------:R1:W5:Y:S04]  /*6f30*/  LDL.LU R109, [R1+0xa4] ;  /* 0x0000a400016d7983 */ /* 0x0003680000300800 */
[----:B------:R1:W5:Y:S04]  /*6f40*/  LDL.LU R108, [R1+0xa0] ;  /* 0x0000a000016c7983 */ /* 0x0003680000300800 */
[----:B------:R1:W-:Y:S04]  /*6f50*/  STL [R1+0x94], R5 ;  /* 0x0000940501007387 */ /* 0x0003e80000100800 */
[----:B------:R1:W-:Y:S04]  /*6f60*/  STL [R1+0x90], R4 ;  /* 0x0000900401007387 */ /* 0x0003e80000100800 */
[----:B------:R1:W-:Y:S04]  /*6f70*/  STL [R1+0x98], R0 ;  /* 0x0000980001007387 */ /* 0x0003e80000100800 */
[----:B------:R1:W-:Y:S01]  /*6f80*/  STL [R1+0x8c], R3 ;  /* 0x00008c0301007387 */ /* 0x0003e20000100800 */
        /* <DEDUP_REMOVED lines=8> */
[----:B------:R-:W-:Y:S01]  /*7010*/  HMMA.16816.F32 R136, R192, R148, R136 ;  /* 0x00000094c088723c */ /* 0x000fe20000001888 */
        /* <DEDUP_REMOVED lines=18> */
[----:B------:R-:W2:Y:S01]  /*7140*/  LDL.LU R226, [R1+0x4c] ;  /* 0x00004c0001e27983 */ /* 0x000ea20000300800 */
[----:B------:R-:W1:Y:S01]  /*7150*/  S2R R212, SR_CTAID.Y ;  /* 0x0000000000d47919 */ /* 0x000e620000002600 */
[----:B-----5:R-:W-:Y:S01]  /*7160*/  IADD3 R0, P0, PT, R201, R200, RZ ;  /* 0x000000c8c9007210 */ /* 0x020fe20007f1e0ff */
[----:B------:R-:W3:Y:S01]  /*7170*/  S2UR UR5, SR_CgaCtaId ;  /* 0x00000000000579c3 */ /* 0x000ee20000008800 */
[----:B------:R-:W-:Y:S01]  /*7180*/  SHF.R.U32.HI R6, RZ, 0x1, R108 ;  /* 0x00000001ff067819 */ /* 0x000fe2000001166c */
[----:B------:R-:W4:Y:S01]  /*7190*/  LDL.LU R227, [R1+0x9c] ;  /* 0x00009c0001e37983 */ /* 0x000f220000300800 */
[----:B------:R-:W-:Y:S01]  /*71a0*/  UMOV UR10, 0x400 ;  /* 0x00000400000a7882 */ /* 0x000fe20000000000 */
[----:B------:R-:W-:Y:S01]  /*71b0*/  IMAD.X R3, RZ, RZ, R230, P0 ;  /* 0x000000ffff037224 */ /* 0x000fe200000e06e6 */
[----:B------:R-:W-:Y:S01]  /*71c0*/  LOP3.LUT R8, R245, 0x8, R6, 0x78, !PT ;  /* 0x00000008f5087812 */ /* 0x000fe200078e7806 */
[----:B------:R-:W-:Y:S01]  /*71d0*/  IMAD.MOV.U32 R230, RZ, RZ, R246 ;  /* 0x000000ffffe67224 */ /* 0x000fe200078e00f6 */
[----:B------:R-:W-:Y:S01]  /*71e0*/  UMOV UR8, 0x400 ;  /* 0x0000040000087882 */ /* 0x000fe20000000000 */
[-C--:B------:R-:W-:Y:S01]  /*71f0*/  IMAD R3, R3, R128.reuse, RZ ;  /* 0x0000008003037224 */ /* 0x080fe200078e02ff */
[----:B------:R-:W1:Y:S01]  /*7200*/  S2UR UR6, SR_CgaCtaId ;  /* 0x00000000000679c3 */ /* 0x000e620000008800 */
[C---:B------:R-:W-:Y:S01]  /*7210*/  IMAD.WIDE.U32 R4, R0.reuse, R128, R230 ;  /* 0x0000008000047225 */ /* 0x040fe200078e00e6 */
[----:B------:R-:W1:Y:S03]  /*7220*/  LDCU UR9, c[0x0][0x50c] ;  /* 0x0000a180ff0977ac */ /* 0x000e660008000800 */
[----:B------:R-:W-:Y:S01]  /*7230*/  IMAD R0, R0, R129, R3 ;  /* 0x0000008100007224 */ /* 0x000fe200078e0203 */
[----:B------:R-:W-:Y:S01]  /*7240*/  LOP3.LUT R3, R224, 0x200, RZ, 0xc0, !PT ;  /* 0x00000200e0037812 */ /* 0x000fe200078ec0ff */
[----:B------:R-:W-:Y:S01]  /*7250*/  IMAD.IADD R232, R2, 0x1, R135 ;  /* 0x0000000102e87824 */ /* 0x000fe200078e0287 */
[----:B------:R-:W1:Y:S01]  /*7260*/  S2UR UR7, SR_CgaCtaId ;  /* 0x00000000000779c3 */ /* 0x000e620000008800 */
[----:B------:R-:W-:Y:S01]  /*7270*/  IMAD.IADD R5, R5, 0x1, R0 ;  /* 0x0000000105057824 */ /* 0x000fe200078e0200 */
[----:B------:R-:W2:Y:S01]  /*7280*/  LDCU UR4, c[0x0][0x45c] ;  /* 0x00008b80ff0477ac */ /* 0x000ea20008000800 */
[----:B------:R-:W-:-:S02]  /*7290*/  IMAD.SHL.U32 R0, R108, 0x20, RZ ;  /* 0x000000206c007824 */ /* 0x000fc400078e00ff */
[----:B------:R-:W-:Y:S01]  /*72a0*/  IMAD.MOV.U32 R134, RZ, RZ, R69 ;  /* 0x000000ffff867224 */ /* 0x000fe200078e0045 */
[----:B---3--:R-:W-:Y:S02]  /*72b0*/  ULEA UR5, UR5, UR10, 0x18 ;  /* 0x0000000a05057291 */ /* 0x008fe4000f8ec0ff */
[----:B------:R-:W-:Y:S01]  /*72c0*/  LOP3.LUT R9, R3, 0x7c00, R0, 0xf8, !PT ;  /* 0x00007c0003097812 */ /* 0x000fe200078ef800 */
[----:B------:R-:W-:Y:S01]  /*72d0*/  IMAD.MOV.U32 R133, RZ, RZ, R70 ;  /* 0x000000ffff857224 */ /* 0x000fe200078e0046 */
[----:B------:R-:W-:Y:S01]  /*72e0*/  LEA.HI.SX32 R0, R229, 0xfffffffe, 0x19 ;  /* 0xfffffffee5007811 */ /* 0x000fe200078fcaff */
[----:B------:R-:W-:Y:S02]  /*72f0*/  IMAD.MOV.U32 R132, RZ, RZ, R71 ;  /* 0x000000ffff847224 */ /* 0x000fe400078e0047 */
[----:B-1----:R-:W-:Y:S01]  /*7300*/  IMAD.WIDE.U32 R4, R212, UR18, R4 ;  /* 0x00000012d4047c25 */ /* 0x002fe2000f8e0004 */
[----:B------:R-:W-:-:S03]  /*7310*/  ULEA UR6, UR6, UR8, 0x18 ;  /* 0x0000000806067291 */ /* 0x000fc6000f8ec0ff */
[----:B------:R-:W-:Y:S01]  /*7320*/  IMAD.WIDE.U32 R6, R0, R128, RZ ;  /* 0x0000008000067225 */ /* 0x000fe200078e00ff */
[----:B------:R-:W-:-:S03]  /*7330*/  IADD3 R109, P0, PT, R109, R4, RZ ;  /* 0x000000046d6d7210 */ /* 0x000fc60007f1e0ff */
[----:B------:R-:W-:Y:S01]  /*7340*/  IMAD R0, R0, R129, R7 ;  /* 0x0000008100007224 */ /* 0x000fe200078e0207 */
[----:B------:R-:W-:Y:S01]  /*7350*/  ULEA UR7, UR7, UR10, 0x18 ;  /* 0x0000000a07077291 */ /* 0x000fe2000f8ec0ff */
[----:B--2---:R-:W-:Y:S01]  /*7360*/  IMAD.X R4, R226, 0x1, R5, P0 ;  /* 0x00000001e2047824 */ /* 0x004fe200000e0605 */
[----:B----4-:R-:W-:-:S04]  /*7370*/  LOP3.LUT R3, R227, 0x1f8, RZ, 0xc0, !PT ;  /* 0x000001f8e3037812 */ /* 0x010fc800078ec0ff */
[----:B------:R-:W-:Y:S01]  /*7380*/  LOP3.LUT R108, R3, 0x38, R108, 0x78, !PT ;  /* 0x00000038036c7812 */ /* 0x000fe200078e786c */
[C---:B------:R-:W-:Y:S01]  /*7390*/  IMAD.SHL.U32 R3, R109.reuse, 0x2, RZ ;  /* 0x000000026d037824 */ /* 0x040fe200078e00ff */
[----:B------:R-:W-:Y:S02]  /*73a0*/  SHF.L.U64.HI R109, R109, 0x1, R4 ;  /* 0x000000016d6d7819 */ /* 0x000fe40000010204 */
[----:B------:R-:W-:Y:S02]  /*73b0*/  LOP3.LUT R4, R9, R8, RZ, 0xfc, !PT ;  /* 0x0000000809047212 */ /* 0x000fe400078efcff */
[----:B------:R-:W-:Y:S02]  /*73c0*/  LEA R3, P0, R6, R3, 0x8 ;  /* 0x0000000306037211 */ /* 0x000fe400078040ff */
[----:B------:R-:W-:Y:S02]  /*73d0*/  LEA R235, R4, UR5, 0x1 ;  /* 0x0000000504eb7c11 */ /* 0x000fe4000f8e08ff */
[----:B------:R-:W-:-:S02]  /*73e0*/  LEA.HI.X R6, R6, R109, R0, 0x8, P0 ;  /* 0x0000006d06067211 */ /* 0x000fc400000f4400 */
[----:B------:R-:W-:Y:S01]  /*73f0*/  IADD3 R0, P0, PT, R3, UR12, RZ ;  /* 0x0000000c03007c10 */ /* 0x000fe2000ff1e0ff */
[----:B------:R-:W-:Y:S01]  /*7400*/  IMAD.IADD R236, R2, 0x1, R235 ;  /* 0x0000000102ec7824 */ /* 0x000fe200078e02eb */
[----:B------:R-:W-:Y:S02]  /*7410*/  SHF.L.U64.HI R3, R128, 0x5, R129 ;  /* 0x0000000580037819 */ /* 0x000fe40000010281 */
[----:B------:R-:W-:Y:S01]  /*7420*/  IADD3.X R5, PT, PT, R6, UR13, RZ, P0, !PT ;  /* 0x0000000d06057c10 */ /* 0x000fe200087fe4ff */
[----:B------:R1:W-:Y:S01]  /*7430*/  STL [R1+0x88], R0 ;  /* 0x0000880001007387 */ /* 0x0003e20000100800 */
[----:B------:R-:W-:Y:S02]  /*7440*/  LEA.HI.SX32 R4, R229, 0xfffffffd, 0x19 ;  /* 0xfffffffde5047811 */ /* 0x000fe400078fcaff */
[----:B------:R-:W-:Y:S01]  /*7450*/  LOP3.LUT R108, R108, 0x1e00, R227, 0xf8, !PT ;  /* 0x00001e006c6c7812 */ /* 0x000fe200078ef8e3 */
[----:B------:R-:W-:Y:S03]  /*7460*/  STL [R1+0x84], R5 ;  /* 0x0000840501007387 */ /* 0x000fe60000100800 */
[----:B------:R-:W-:Y:S01]  /*7470*/  LEA R240, R108, UR5, 0x1 ;  /* 0x000000056cf07c11 */ /* 0x000fe2000f8e08ff */
[----:B------:R2:W-:Y:S01]  /*7480*/  STL [R1+0x34], R3 ;  /* 0x0000340301007387 */ /* 0x0005e20000100800 */
[----:B-1----:R-:W-:-:S05]  /*7490*/  SHF.L.U32 R0, R128, 0x5, RZ ;  /* 0x0000000580007819 */ /* 0x002fca00000006ff */
[----:B------:R1:W-:Y:S01]  /*74a0*/  STL [R1+0x30], R0 ;  /* 0x0000300001007387 */ /* 0x0003e20000100800 */
[----:B--2---:R-:W-:-:S03]  /*74b0*/  IMAD.MOV.U32 R3, RZ, RZ, R72 ;  /* 0x000000ffff037224 */ /* 0x004fc600078e0048 */
[----:B------:R2:W-:Y:S01]  /*74c0*/  STL [R1+0x5c], R4 ;  /* 0x00005c0401007387 */ /* 0x0005e20000100800 */
[----:B-1----:R-:W-:-:S04]  /*74d0*/  MOV R0, 0x20 ;  /* 0x0000002000007802 */ /* 0x002fc80000000f00 */
[----:B------:R-:W-:-:S04]  /*74e0*/  SEL R0, R0, 0xffffffe0, !P6 ;  /* 0xffffffe000007807 */ /* 0x000fc80007000000 */
[C---:B------:R-:W-:Y:S01]  /*74f0*/  IADD3 R233, PT, PT, R0.reuse, R135, RZ ;  /* 0x0000008700e97210 */ /* 0x040fe20007ffe0ff */
[C---:B------:R-:W-:Y:S02]  /*7500*/  IMAD.IADD R234, R0.reuse, 0x1, R232 ;  /* 0x0000000100ea7824 */ /* 0x040fe400078e02e8 */
[C---:B------:R-:W-:Y:S02]  /*7510*/  IMAD.IADD R238, R0.reuse, 0x1, R235 ;  /* 0x0000000100ee7824 */ /* 0x040fe400078e02eb */
[----:B------:R-:W-:Y:S01]  /*7520*/  IMAD.IADD R237, R0, 0x1, R236 ;  /* 0x0000000100ed7824 */ /* 0x000fe200078e02ec */
[----:B--2---:R-:W-:Y:S06]  /*7530*/  BRA `(.L_x_131) ;  /* 0x0000000000e87947 */ /* 0x004fec0003800000 */
.L_x_133:
[----:B------:R-:W2:Y:S01]  /*7540*/  LDL R37, [R1+0x44] ;  /* 0x0000440001257983 */ /* 0x000ea20000100800 */
[----:B------:R-:W1:Y:S03]  /*7550*/  LDC.64 R4, c[0x0][0x3b8] ;  /* 0x0000ee00ff047b82 */ /* 0x000e660000000a00 */
[----:B------:R-:W3:Y:S01]  /*7560*/  LDL R36, [R1+0x40] ;  /* 0x0000400001247983 */ /* 0x000ee20000100800 */
[----:B------:R-:W4:Y:S01]  /*7570*/  S2R R11, SR_TID.X ;  /* 0x00000000000b7919 */ /* 0x000f220000002100 */
[----:B-1----:R-:W-:Y:S01]  /*7580*/  SHF.L.U64.HI R20, R4, 0x4, R5 ;  /* 0x0000000404147819 */ /* 0x002fe20000010205 */
[----:B------:R-:W-:Y:S04]  /*7590*/  IMAD.WIDE.U32 R8, R26, R4, RZ ;  /* 0x000000041a087225 */ /* 0x000fe800078e00ff */
[----:B------:R-:W-:Y:S02]  /*75a0*/  IMAD.SHL.U32 R10, R4, 0x10, RZ ;  /* 0x00000010040a7824 */ /* 0x000fe400078e00ff */
[----:B------:R-:W-:Y:S02]  /*75b0*/  IMAD R7, R26, R5, R9 ;  /* 0x000000051a077224 */ /* 0x000fe400078e0209 */
[----:B------:R-:W-:Y:S01]  /*75c0*/  IMAD.SHL.U32 R13, R4, 0x20, RZ ;  /* 0x00000020040d7824 */ /* 0x000fe200078e00ff */
[----:B------:R-:W-:Y:S01]  /*75d0*/  LEA R2, P0, R8, R10, 0x7 ;  /* 0x0000000a08027211 */ /* 0x000fe200078038ff */
[----:B----4-:R-:W-:Y:S05]  /*75e0*/  IMAD.SHL.U32 R23, R11, 0x8, RZ ;  /* 0x000000080b177824 */ /* 0x010fea00078e00ff */
[----:B------:R-:W-:Y:S04]  /*75f0*/  LOP3.LUT R6, R23, 0x1f8, RZ, 0xc0, !PT ;  /* 0x000001f817067812 */ /* 0x000fe800078ec0ff */
[----:B------:R-:W-:Y:S02]  /*7600*/  LOP3.LUT R9, R6, 0x38, R11, 0x78, !PT ;  /* 0x0000003806097812 */ /* 0x000fe400078e780b */
[----:B------:R-:W-:Y:S02]  /*7610*/  LEA.HI.X R6, R8, R20, R7, 0x7, P0 ;  /* 0x0000001408067211 */ /* 0x000fe400000f3c07 */
[----:B------:R-:W-:Y:S02]  /*7620*/  LOP3.LUT R23, R9, 0x1e00, R23, 0xf8, !PT ;  /* 0x00001e0009177812 */ /* 0x000fe400078ef817 */
[----:B------:R-:W-:Y:S02]  /*7630*/  SHF.L.U64.HI R11, R4, 0x5, R5 ;  /* 0x00000005040b7819 */ /* 0x000fe40000010205 */
[----:B------:R-:W-:Y:S02]  /*7640*/  LEA R240, R23, UR7, 0x1 ;  /* 0x0000000717f07c11 */ /* 0x000fe4000f8e08ff */
[-C--:B--2---:R-:W-:Y:S02]  /*7650*/  LEA R18, P1, R8, R37.reuse, 0x8 ;  /* 0x0000002508127211 */ /* 0x084fe400078240ff */
[-C--:B------:R-:W-:Y:S02]  /*7660*/  LEA R16, P3, R2, R37.reuse, 0x1 ;  /* 0x0000002502107211 */ /* 0x080fe400078608ff */
[----:B---3--:R-:W-:Y:S02]  /*7670*/  LEA.HI.X R19, R8, R36, R7, 0x8, P1 ;  /* 0x0000002408137211 */ /* 0x008fe400008f4407 */
[----:B------:R-:W-:Y:S02]  /*7680*/  IADD3 R9, P1, PT, R2, R10, RZ ;  /* 0x0000000a02097210 */ /* 0x000fe40007f3e0ff */
[----:B------:R-:W-:Y:S01]  /*7690*/  LEA R7, P0, R4, R2, 0x6 ;  /* 0x0000000204077211 */ /* 0x000fe200078030ff */
[----:B------:R-:W-:Y:S01]  /*76a0*/  @!PT LDS RZ, [RZ] ;  /* 0x00000000fffff984 */ /* 0x000fe20000000800 */
[----:B------:R-:W-:Y:S01]  /*76b0*/  @!PT LDS RZ, [RZ] ;  /* 0x00000000fffff984 */ /* 0x000fe20000000800 */
[----:B------:R-:W-:Y:S01]  /*76c0*/  @!PT LDS RZ, [RZ] ;  /* 0x00000000fffff984 */ /* 0x000fe20000000800 */
[----:B------:R1:W-:Y:S01]  /*76d0*/  LDGSTS.E.BYPASS.LTC128B.128 [R240+0x4000], desc[UR20][R18.64] ;  /* 0x0400000012f07fae */ /* 0x0003e2000b981a14 */
[C---:B------:R-:W-:Y:S01]  /*76e0*/  LEA R14, P2, R9.reuse, R37, 0x1 ;  /* 0x00000025090e7211 */ /* 0x040fe200078408ff */
[----:B------:R-:W-:Y:S01]  /*76f0*/  IMAD.X R12, R6, 0x1, R20, P1 ;  /* 0x00000001060c7824 */ /* 0x000fe200008e0614 */
[CC--:B------:R-:W-:Y:S02]  /*7700*/  IADD3 R8, P1, PT, R2.reuse, R13.reuse, RZ ;  /* 0x0000000d02087210 */ /* 0x0c0fe40007f3e0ff */
[----:B------:R-:W-:Y:S02]  /*7710*/  LEA.HI.X R17, R2, R36, R6, 0x1, P3 ;  /* 0x0000002402117211 */ /* 0x000fe400018f0c06 */
[----:B------:R-:W-:Y:S01]  /*7720*/  LEA.HI.X R4, R4, R6, R5, 0x6, P0 ;  /* 0x0000000604047211 */ /* 0x000fe200000f3405 */
[--C-:B------:R-:W-:Y:S01]  /*7730*/  IMAD.X R6, R6, 0x1, R11.reuse, P1 ;  /* 0x0000000106067824 */ /* 0x100fe200008e060b */
[----:B------:R-:W-:Y:S01]  /*7740*/  LEA.HI.X R15, R9, R36, R12, 0x1, P2 ;  /* 0x00000024090f7211 */ /* 0x000fe200010f0c0c */
[----:B------:R1:W-:Y:S01]  /*7750*/  LDGSTS.E.BYPASS.LTC128B.128 [R240+0x4800], desc[UR20][R16.64] ;  /* 0x0480000010f07fae */ /* 0x0003e2000b981a14 */
[-C--:B------:R-:W-:Y:S02]  /*7760*/  IADD3 R9, P3, PT, R8, R10.reuse, RZ ;  /* 0x0000000a08097210 */ /* 0x080fe40007f7e0ff */
[C---:B------:R-:W-:Y:S01]  /*7770*/  IADD3 R2, P1, PT, R7.reuse, R10, RZ ;  /* 0x0000000a07027210 */ /* 0x040fe20007f3e0ff */
[----:B------:R1:W-:Y:S01]  /*7780*/  LDGSTS.E.BYPASS.LTC128B.128 [R240+0x5000], desc[UR20][R14.64] ;  /* 0x050000000ef07fae */ /* 0x0003e2000b981a14 */
[C---:B------:R-:W-:Y:S01]  /*7790*/  IADD3 R5, P0, PT, R7.reuse, R13, RZ ;  /* 0x0000000d07057210 */ /* 0x040fe20007f1e0ff */
[--C-:B------:R-:W-:Y:S01]  /*77a0*/  IMAD.X R22, R6, 0x1, R20.reuse, P3 ;  /* 0x0000000106167824 */ /* 0x100fe200018e0614 */
[-C--:B------:R-:W-:Y:S01]  /*77b0*/  LEA R12, P4, R8, R37.reuse, 0x1 ;  /* 0x00000025080c7211 */ /* 0x080fe200078808ff */
[C---:B------:R-:W-:Y:S01]  /*77c0*/  IMAD.X R21, R4.reuse, 0x1, R20, P1 ;  /* 0x0000000104157824 */ /* 0x040fe200008e0614 */
[CC--:B------:R-:W-:Y:S01]  /*77d0*/  LEA R10, P2, R7.reuse, R37.reuse, 0x1 ;  /* 0x00000025070a7211 */ /* 0x0c0fe200078408ff */
[----:B------:R-:W-:Y:S01]  /*77e0*/  IMAD.X R20, R4, 0x1, R11, P0 ;  /* 0x0000000104147824 */ /* 0x000fe200000e060b */
[-C--:B------:R-:W-:Y:S02]  /*77f0*/  LEA.HI.X R13, R8, R36.reuse, R6, 0x1, P4 ;  /* 0x00000024080d7211 */ /* 0x080fe400020f0c06 */
[-C--:B------:R-:W-:Y:S02]  /*7800*/  LEA.HI.X R11, R7, R36.reuse, R4, 0x1, P2 ;  /* 0x00000024070b7211 */ /* 0x080fe400010f0c04 */
[CC--:B------:R-:W-:Y:S01]  /*7810*/  LEA R8, P2, R9.reuse, R37.reuse, 0x1 ;  /* 0x0000002509087211 */ /* 0x0c0fe200078408ff */
[----:B------:R1:W-:Y:S01]  /*7820*/  LDGSTS.E.BYPASS.LTC128B.128 [R240+0x5800], desc[UR20][R12.64] ;  /* 0x058000000cf07fae */ /* 0x0003e2000b981a14 */
        /* <DEDUP_REMOVED lines=11> */
.L_x_131:
[----:B--2---:R-:W2:Y:S01]  /*78e0*/  LDL R7, [R1+0x84] ;  /* 0x0000840001077983 */ /* 0x004ea20000100800 */
[----:B------:R-:W-:Y:S04]  /*78f0*/  DEPBAR.LE SB0, 0x0 ;  /* 0x000080000000791a */ /* 0x000fe80000000000 */
[----:B------:R-:W3:Y:S04]  /*7900*/  LDL R6, [R1+0x88] ;  /* 0x0000880001067983 */ /* 0x000ee80000100800 */
[----:B------:R-:W4:Y:S04]  /*7910*/  LDL R2, [R1+0x30] ;  /* 0x0000300001027983 */ /* 0x000f280000100800 */
[----:B------:R-:W4:Y:S01]  /*7920*/  LDL R0, [R1+0x34] ;  /* 0x0000340001007983 */ /* 0x000f220000100800 */
[----:B------:R-:W-:Y:S06]  /*7930*/  BAR.SYNC.DEFER_BLOCKING 0x0 ;  /* 0x0000000000007b1d */ /* 0x000fec0000010000 */
[----:B------:R-:W-:Y:S04]  /*7940*/  STL [R1+0xac], R139 ;  /* 0x0000ac8b01007387 */ /* 0x000fe80000100800 */
[----:B------:R-:W-:Y:S04]  /*7950*/  STL [R1+0xa8], R138 ;  /* 0x0000a88a01007387 */ /* 0x000fe80000100800 */
[----:B------:R-:W-:Y:S04]  /*7960*/  STL [R1+0xa4], R137 ;  /* 0x0000a48901007387 */ /* 0x000fe80000100800 */
[----:B------:R-:W-:Y:S01]  /*7970*/  STL [R1+0xa0], R136 ;  /* 0x0000a08801007387 */ /* 0x000fe20000100800 */
[----:B--2---:R-:W-:Y:S02]  /*7980*/  MOV R15, R7 ;  /* 0x00000007000f7202 */ /* 0x004fe40000000f00 */
[----:B---3--:R-:W-:Y:S02]  /*7990*/  MOV R14, R6 ;  /* 0x00000006000e7202 */ /* 0x008fe40000000f00 */
[----:B----4-:R-:W-:Y:S03]  /*79a0*/  IADD3 R4, P0, PT, R6, R2, RZ ;  /* 0x0000000206047210 */ /* 0x010fe60007f1e0ff */
[----:B------:R-:W-:Y:S01]  /*79b0*/  @!PT LDS RZ, [RZ] ;  /* 0x00000000fffff984 */ /* 0x000fe20000000800 */
[----:B------:R-:W-:Y:S01]  /*79c0*/  @!PT LDS RZ, [RZ] ;  /* 0x00000000fffff984 */ /* 0x000fe20000000800 */
[----:B------:R-:W-:Y:S01]  /*79d0*/  @!PT LDS RZ, [RZ] ;  /* 0x00000000fffff984 */ /* 0x000fe20000000800 */
[----:B------:R-:W-:Y:S01]  /*79e0*/  LDGSTS.E.BYPASS.LTC128B.128 [R240+0x8000], desc[UR20][R14.64] ;  /* 0x080000000ef07fae */ /* 0x000fe2000b981a14 */
[----:B------:R-:W-:Y:S02]  /*79f0*/  IADD3.X R5, PT, PT, R7, R0, RZ, P0, !PT ;  /* 0x0000000007057210 */ /* 0x000fe400007fe4ff */
[----:B------:R-:W-:Y:S05]  /*7a00*/  IADD3 R12, P0, PT, R4, R2, RZ ;  /* 0x00000002040c7210 */ /* 0x000fea0007f1e0ff */
[----:B------:R1:W-:Y:S01]  /*7a10*/  LDGSTS.E.BYPASS.LTC128B.128 [R240+0x8800], desc[UR20][R4.64] ;  /* 0x0880000004f07fae */ /* 0x0003e2000b981a14 */
[----:B------:R-:W-:Y:S02]  /*7a20*/  IADD3.X R13, PT, PT, R5, R0, RZ, P0, !PT ;  /* 0x00000000050d7210 */ /* 0x000fe400007fe4ff */
[----:B------:R-:W-:Y:S04]  /*7a30*/  IADD3 R10, P0, PT, R12, R2, RZ ;  /* 0x000000020c0a7210 */ /* 0x000fe80007f1e0ff */
[----:B------:R-:W-:Y:S01]  /*7a40*/  IADD3.X R11, PT, PT, R13, R0, RZ, P0, !PT ;  /* 0x000000000d0b7210 */ /* 0x000fe200007fe4ff */
[----:B------:R2:W-:Y:S01]  /*7a50*/  LDGSTS.E.BYPASS.LTC128B.128 [R240+0x9000], desc[UR20][R12.64] ;  /* 0x090000000cf07fae */ /* 0x0005e2000b981a14 */
[----:B------:R-:W-:Y:S04]  /*7a60*/  IADD3 R8, P0, PT, R10, R2, RZ ;  /* 0x000000020a087210 */ /* 0x000fe80007f1e0ff */
[----:B------:R-:W-:Y:S02]  /*7a70*/  IADD3.X R9, PT, PT, R11, R0, RZ, P0, !PT ;  /* 0x000000000b097210 */ /* 0x000fe400007fe4ff */
[----:B------:R-:W-:Y:S01]  /*7a80*/  IADD3 R6, P0, PT, R8, R2, RZ ;  /* 0x0000000208067210 */ /* 0x000fe20007f1e0ff */
[----:B------:R-:W-:Y:S03]  /*7a90*/  LDGSTS.E.BYPASS.LTC128B.128 [R240+0x9800], desc[UR20][R10.64] ;  /* 0x098000000af07fae */ /* 0x000fe6000b981a14 */
[----:B------:R-:W-:Y:S05]  /*7aa0*/  IADD3.X R7, PT, PT, R9, R0, RZ, P0, !PT ;  /* 0x0000000009077210 */ /* 0x000fea00007fe4ff */
[----:B------:R-:W-:Y:S01]  /*7ab0*/  LDGSTS.E.BYPASS.LTC128B.128 [R240+0xa000], desc[UR20][R8.64] ;  /* 0x0a00000008f07fae */ /* 0x000fe2000b981a14 */
[----:B-1----:R-:W-:Y:S04]  /*7ac0*/  IADD3 R4, P0, PT, R6, R2, RZ ;  /* 0x0000000206047210 */ /* 0x002fe80007f1e0ff */
[----:B------:R-:W-:Y:S03]  /*7ad0*/  IADD3.X R5, PT, PT, R7, R0, RZ, P0, !PT ;  /* 0x0000000007057210 */ /* 0x000fe600007fe4ff */
[----:B------:R-:W-:Y:S01]  /*7ae0*/  LDGSTS.E.BYPASS.LTC128B.128 [R240+0xa800], desc[UR20][R6.64] ;  /* 0x0a80000006f07fae */ /* 0x000fe2000b981a14 */
[----:B--2---:R-:W-:Y:S04]  /*7af0*/  IADD3 R12, P0, PT, R4, R2, RZ ;  /* 0x00000002040c7210 */ /* 0x004fe80007f1e0ff */
[----:B------:R-:W-:Y:S03]  /*7b00*/  IADD3.X R13, PT, PT, R5, R0, RZ, P0, !PT ;  /* 0x00000000050d7210 */ /* 0x000fe600007fe4ff */
[----:B------:R1:W-:Y:S08]  /*7b10*/  LDGSTS.E.BYPASS.LTC128B.128 [R240+0xb000], desc[UR20][R4.64] ;  /* 0x0b00000004f07fae */ /* 0x0003f0000b981a14 */
[----:B------:R2:W-:Y:S08]  /*7b20*/  LDGSTS.E.BYPASS.LTC128B.128 [R240+0xb800], desc[UR20][R12.64] ;  /* 0x0b8000000cf07fae */ /* 0x0005f0000b981a14 */
[----:B------:R-:W-:Y:S08]  /*7b30*/  LDSM.16.M88.4 R128, [R235] ;  /* 0x00000000eb80783b */ /* 0x000ff00000000200 */
[----:B------:R-:W1:Y:S08]  /*7b40*/  LDSM.16.M88.4 R16, [R135+0x4000] ;  /* 0x004000008710783b */ /* 0x000e700000000200 */
[----:B------:R-:W3:Y:S08]  /*7b50*/  LDSM.16.M88.4 R124, [R235+0x2000] ;  /* 0x00200000eb7c783b */ /* 0x000ef00000000200 */
[----:B------:R-:W4:Y:S08]  /*7b60*/  LDSM.16.M88.4 R32, [R135+0x4800] ;  /* 0x004800008720783b */ /* 0x000f300000000200 */
[----:B------:R-:W4:Y:S08]  /*7b70*/  LDSM.16.M88.4 R48, [R135+0x5000] ;  /* 0x005000008730783b */ /* 0x000f300000000200 */
[----:B------:R-:W4:Y:S01]  /*7b80*/  LDSM.16.M88.4 R64, [R135+0x5800] ;  /* 0x005800008740783b */ /* 0x000f220000000200 */
        /* <DEDUP_REMOVED lines=19> */
[----:B------:R-:W-:Y:S01]  /*7cc0*/  LDSM.16.M88.4 R224, [R233+0x7000] ;  /* 0x00700000e9e0783b */ /* 0x000fe20000000200 */
[-C--:B------:R-:W-:Y:S07]  /*7cd0*/  HMMA.16816.F32 R44, R124, R50.reuse, RZ ;  /* 0x000000327c2c723c */ /* 0x080fee00000018ff */
[----:B------:R-:W-:Y:S01]  /*7ce0*/  LDSM.16.M88.4 R228, [R233+0x7800] ;  /* 0x00780000e9e4783b */ /* 0x000fe20000000200 */
[C---:B------:R-:W-:Y:S07]  /*7cf0*/  HMMA.16816.F32 R48, R128.reuse, R50, RZ ;  /* 0x000000328030723c */ /* 0x040fee00000018ff */
[----:B------:R-:W0:Y:S01]  /*7d00*/  LDGDEPBAR ;  /* 0x00000000000079af */ /* 0x000e220000000000 */
        /* <DEDUP_REMOVED lines=46> */
[-C--:B---3--:R-:W-:Y:S08]  /*7ff0*/  HMMA.16816.F32 R84, R204, R216.reuse, R84 ;  /* 0x000000d8cc54723c */ /* 0x088ff00000001854 */
        /* <DEDUP_REMOVED lines=11> */
[-C--:B------:R-:W-:Y:S01]  /*80b0*/  HMMA.16816.F32 R124, R212, R230.reuse, R124 ;  /* 0x000000e6d47c723c */ /* 0x080fe2000000187c */
[----:B------:R-:W4:Y:S07]  /*80c0*/  LDSM.16.M88.4 R212, [R232+0x5800] ;  /* 0x00580000e8d4783b */ /* 0x000f2e0000000200 */
[----:B------:R-:W-:Y:S01]  /*80d0*/  HMMA.16816.F32 R128, R204, R230, R128 ;  /* 0x000000e6cc80723c */ /* 0x000fe20000001880 */
[----:B------:R-:W4:Y:S07]  /*80e0*/  LDSM.16.M88.4 R204, [R232+0x6000] ;  /* 0x00600000e8cc783b */ /* 0x000f2e0000000200 */
[-C--:B-1----:R-:W-:Y:S01]  /*80f0*/  HMMA.16816.F32 R4, R200, R208.reuse, R4 ;  /* 0x000000d0c804723c */ /* 0x082fe20000001804 */
[----:B------:R-:W-:Y:S07]  /*8100*/  LDSM.16.M88.4 R228, [R234+0x4000] ;  /* 0x00400000eae4783b */ /* 0x000fee0000000200 */
[C---:B--2---:R-:W-:Y:S08]  /*8110*/  HMMA.16816.F32 R8, R216.reuse, R208, R8 ;  /* 0x000000d0d808723c */ /* 0x044ff00000001808 */
[-C--:B------:R-:W-:Y:S08]  /*8120*/  HMMA.16816.F32 R12, R216, R210.reuse, R12 ;  /* 0x000000d2d80c723c */ /* 0x080ff0000000180c */
[C---:B------:R-:W-:Y:S01]  /*8130*/  HMMA.16816.F32 R16, R200.reuse, R210, R16 ;  /* 0x000000d2c810723c */ /* 0x040fe20000001810 */
[----:B------:R-:W1:Y:S07]  /*8140*/  LDSM.16.M88.4 R208, [R232+0x6800] ;  /* 0x00680000e8d0783b */ /* 0x000e6e0000000200 */
[-C--:B------:R-:W-:Y:S08]  /*8150*/  HMMA.16816.F32 R20, R200, R220.reuse, R20 ;  /* 0x000000dcc814723c */ /* 0x080ff00000001814 */
[C---:B------:R-:W-:Y:S08]  /*8160*/  HMMA.16816.F32 R24, R216.reuse, R220, R24 ;  /* 0x000000dcd818723c */ /* 0x040ff00000001818 */
[-C--:B------:R-:W-:Y:S08]  /*8170*/  HMMA.16816.F32 R28, R216, R222.reuse, R28 ;  /* 0x000000ded81c723c */ /* 0x080ff0000000181c */
[C---:B------:R-:W-:Y:S01]  /*8180*/  HMMA.16816.F32 R32, R200.reuse, R222, R32 ;  /* 0x000000dec820723c */ /* 0x040fe20000001820 */
[----:B------:R-:W-:Y:S07]  /*8190*/  LDSM.16.M88.4 R220, [R232+0x7800] ;  /* 0x00780000e8dc783b */ /* 0x000fee0000000200 */
[-C--:B---3--:R-:W-:Y:S08]  /*81a0*/  HMMA.16816.F32 R36, R200, R224.reuse, R36 ;  /* 0x000000e0c824723c */ /* 0x088ff00000001824 */
[C---:B------:R-:W-:Y:S08]  /*81b0*/  HMMA.16816.F32 R40, R216.reuse, R224, R40 ;  /* 0x000000e0d828723c */ /* 0x040ff00000001828 */
[-C--:B------:R-:W-:Y:S08]  /*81c0*/  HMMA.16816.F32 R44, R216, R226.reuse, R44 ;  /* 0x000000e2d82c723c */ /* 0x080ff0000000182c */
[C---:B------:R-:W-:Y:S01]  /*81d0*/  HMMA.16816.F32 R48, R200.reuse, R226, R48 ;  /* 0x000000e2c830723c */ /* 0x040fe20000001830 */
[----:B------:R-:W-:Y:S07]  /*81e0*/  LDSM.16.M88.4 R224, [R237] ;  /* 0x00000000ede0783b */ /* 0x000fee0000000200 */
        /* <DEDUP_REMOVED lines=10> */
[-C--:B-1----:R-:W-:Y:S08]  /*8290*/  HMMA.16816.F32 R84, R200, R208.reuse, R84 ;  /* 0x000000d0c854723c */ /* 0x082ff00000001854 */
[C---:B------:R-:W-:Y:S08]  /*82a0*/  HMMA.16816.F32 R88, R216.reuse, R208, R88 ;  /* 0x000000d0d858723c */ /* 0x040ff00000001858 */
[-C--:B------:R-:W-:Y:S08]  /*82b0*/  HMMA.16816.F32 R92, R216, R210.reuse, R92 ;  /* 0x000000d2d85c723c */ /* 0x080ff0000000185c */
[C---:B------:R-:W-:Y:S08]  /*82c0*/  HMMA.16816.F32 R96, R200.reuse, R210, R96 ;  /* 0x000000d2c860723c */ /* 0x040ff00000001860 */
[-C--:B--2---:R-:W-:Y:S08]  /*82d0*/  HMMA.16816.F32 R100, R200, R212.reuse, R100 ;  /* 0x000000d4c864723c */ /* 0x084ff00000001864 */
        /* <DEDUP_REMOVED lines=8> */
[C---:B---3--:R-:W-:Y:S08]  /*8360*/  HMMA.16816.F32 R8, R204.reuse, R228, R8 ;  /* 0x000000e4cc08723c */ /* 0x048ff00000001808 */
        /* <DEDUP_REMOVED lines=46> */
[----:B------:R-:W-:Y:S01]  /*8650*/  MUFU.TANH R248, R22 ;  /* 0x0000001600f87308 */ /* 0x000fe20000002400 */
        /* <DEDUP_REMOVED lines=21> */
[----:B------:R-:W2:Y:S01]  /*87b0*/  MUFU.TANH R222, R39 ;  /* 0x0000002700de7308 */ /* 0x000ea20000002400 */
        /* <DEDUP_REMOVED lines=10> */
[----:B------:R-:W-:Y:S01]  /*8860*/  MUFU.TANH R33, R45 ;  /* 0x0000002d00217308 */ /* 0x000fe20000002400 */
[----:B------:R-:W-:Y:S01]  /*8870*/  FMUL.FTZ R51, R51, UR9 ;  /* 0x0000000933337c20 */ /* 0x000fe20008410000 */
[----:B------:R-:W-:Y:S01]  /*8880*/  FMUL.FTZ R49, R49, UR9 ;  /* 0x0000000931317c20 */ /* 0x000fe20008410000 */
[-C--:B------:R-:W-:Y:S03]  /*8890*/  HMMA.16816.F32 R60, R204, R6.reuse, R60 ;  /* 0x00000006cc3c723c */ /* 0x080fe6000000183c */
[----:B------:R-:W-:Y:S01]  /*88a0*/  FMUL.FTZ R52, R52, UR9 ;  /* 0x0000000934347c20 */ /* 0x000fe20008410000 */
[----:B------:R-:W-:Y:S03]  /*88b0*/  FMUL.FTZ R53, R53, UR9 ;  /* 0x0000000935357c20 */ /* 0x000fe60008410000 */
[----:B------:R-:W1:Y:S01]  /*88c0*/  MUFU.TANH R251, R30 ;  /* 0x0000001e00fb7308 */ /* 0x000e620000002400 */
[----:B------:R-:W-:Y:S01]  /*88d0*/  FMUL.FTZ R54, R54, UR9 ;  /* 0x0000000936367c20 */ /* 0x000fe20008410000 */
[----:B------:R-:W-:Y:S01]  /*88e0*/  FMUL.FTZ R55, R55, UR9 ;  /* 0x0000000937377c20 */ /* 0x000fe20008410000 */
[C---:B------:R-:W-:Y:S04]  /*88f0*/  HMMA.16816.F32 R64, R224.reuse, R6, R64 ;  /* 0x00000006e040723c */ /* 0x040fe80000001840 */
        /* <DEDUP_REMOVED lines=17> */
[----:B------:R-:W-:Y:S08]  /*8a10*/  FMUL.FTZ R67, R67, UR9 ;  /* 0x0000000943437c20 */ /* 0x000ff00008410000 */
[----:B------:R-:W-:Y:S10]  /*8a20*/  MUFU.TANH R45, R56 ;  /* 0x00000038002d7308 */ /* 0x000ff40000002400 */
[----:B------:R-:W-:Y:S10]  /*8a30*/  MUFU.TANH R4, R54 ;  /* 0x0000003600047308 */ /* 0x000ff40000002400 */
[----:B------:R2:W-:Y:S10]  /*8a40*/  MUFU.TANH R56, R61 ;  /* 0x0000003d00387308 */ /* 0x0005f40000002400 */
[----:B------:R-:W-:Y:S10]  /*8a50*/  MUFU.TANH R54, R55 ;  /* 0x0000003700367308 */ /* 0x000ff40000002400 */
[----:B------:R1:W-:Y:S01]  /*8a60*/  MUFU.TANH R58, R67 ;  /* 0x00000043003a7308 */ /* 0x0003e20000002400 */
[----:B--2---:R-:W-:Y:S09]  /*8a70*/  MOV R61, R222 ;  /* 0x000000de003d7202 */ /* 0x004ff20000000f00 */
[----:B------:R-:W-:Y:S10]  /*8a80*/  MUFU.TANH R55, R59 ;  /* 0x0000003b00377308 */ /* 0x000ff40000002400 */
[----:B------:R-:W2:Y:S01]  /*8a90*/  MUFU.TANH R223, R47 ;  /* 0x0000002f00df7308 */ /* 0x000ea20000002400 */
[----:B-1----:R-:W-:Y:S09]  /*8aa0*/  MOV R67, R251 ;  /* 0x000000fb00437202 */ /* 0x002ff20000000f00 */
[----:B------:R-:W-:Y:S10]  /*8ab0*/  MUFU.TANH R7, R64 ;  /* 0x0000004000077308 */ /* 0x000ff40000002400 */
[----:B------:R-:W-:Y:S01]  /*8ac0*/  MUFU.TANH R230, R32 ;  /* 0x0000002000e67308 */ /* 0x000fe20000002400 */
[----:B--2---:R-:W-:Y:S02]  /*8ad0*/  MOV R59, R223 ;  /* 0x000000df003b7202 */ /* 0x004fe40000000f00 */
[----:B------:R-:W-:Y:S07]  /*8ae0*/  MOV R47, R241 ;  /* 0x000000f1002f7202 */ /* 0x000fee0000000f00 */
[----:B------:R1:W-:Y:S10]  /*8af0*/  MUFU.TANH R6, R65 ;  /* 0x0000004100067308 */ /* 0x0003f40000002400 */
[----:B------:R-:W-:Y:S10]  /*8b00*/  MUFU.TANH R242, R34 ;  /* 0x0000002200f27308 */ /* 0x000ff40000002400 */
[----:B------:R-:W-:Y:S01]  /*8b10*/  MUFU.TANH R34, R46 ;  /* 0x0000002e00227308 */ /* 0x000fe20000002400 */
[----:B-1----:R-:W-:Y:S09]  /*8b20*/  MOV R65, R220 ;  /* 0x000000dc00417202 */ /* 0x002ff20000000f00 */
[----:B------:R1:W-:Y:S10]  /*8b30*/  MUFU.TANH R46, R51 ;  /* 0x00000033002e7308 */ /* 0x0003f40000002400 */
[----:B------:R-:W-:Y:S10]  /*8b40*/  MUFU.TANH R247, R23 ;  /* 0x0000001700f77308 */ /* 0x000ff40000002400 */
[----:B------:R-:W2:Y:S01]  /*8b50*/  MUFU.TANH R139, R25 ;  /* 0x00000019008b7308 */ /* 0x000ea20000002400 */
[----:B-1----:R-:W-:Y:S09]  /*8b60*/  MOV R51, R252 ;  /* 0x000000fc00337202 */ /* 0x002ff20000000f00 */
[----:B------:R-:W-:Y:S10]  /*8b70*/  MUFU.TANH R249, R21 ;  /* 0x0000001500f97308 */ /* 0x000ff40000002400 */
[----:B------:R-:W1:Y:S01]  /*8b80*/  MUFU.TANH R137, R37 ;  /* 0x0000002500897308 */ /* 0x000e620000002400 */
[----:B--2---:R-:W-:Y:S09]  /*8b90*/  STL [R1+0x4], R139 ;  /* 0x0000048b01007387 */ /* 0x004ff20000100800 */
        /* <DEDUP_REMOVED lines=8> */
[----:B-1----:R-:W-:Y:S09]  /*8c20*/  STL [R1+0x38], R136 ;  /* 0x0000388801007387 */ /* 0x002ff20000100800 */
[----:B------:R-:W1:Y:S10]  /*8c30*/  MUFU.TANH R245, R27 ;  /* 0x0000001b00f57308 */ /* 0x000e740000002400 */
[----:B------:R3:W4:Y:S01]  /*8c40*/  MUFU.TANH R53, R60 ;  /* 0x0000003c00357308 */ /* 0x0007220000002400 */
[----:B--2---:R-:W-:Y:S01]  /*8c50*/  STL [R1+0x18], R239 ;  /* 0x000018ef01007387 */ /* 0x004fe20000100800 */
[----:B------:R-:W-:Y:S03]  /*8c60*/  MOV R50, R229 ;  /* 0x000000e500327202 */ /* 0x000fe60000000f00 */
[----:B------:R-:W-:Y:S05]  /*8c70*/  STL [R1+0x24], R8 ;  /* 0x0000240801007387 */ /* 0x000fea0000100800 */
[----:B------:R1:W-:Y:S01]  /*8c80*/  MUFU.TANH R48, R49 ;  /* 0x0000003100307308 */ /* 0x0003e20000002400 */
[----:B------:R-:W2:Y:S09]  /*8c90*/  LDSM.16.M88.4 R8, [R234+0x6000] ;  /* 0x00600000ea08783b */ /* 0x000eb20000000200 */
[----:B------:R-:W4:Y:S01]  /*8ca0*/  MUFU.TANH R39, R62 ;  /* 0x0000003e00277308 */ /* 0x000f220000002400 */
[----:B------:R2:W-:Y:S01]  /*8cb0*/  STL [R1+0x1c], R5 ;  /* 0x00001c0501007387 */ /* 0x0005e20000100800 */
[----:B---3--:R-:W-:Y:S03]  /*8cc0*/  MOV R60, R12 ;  /* 0x0000000c003c7202 */ /* 0x008fe60000000f00 */
[----:B------:R-:W-:Y:S05]  /*8cd0*/  STL [R1+0x58], R54 ;  /* 0x0000583601007387 */ /* 0x000fea0000100800 */
[----:B------:R-:W-:Y:S01]  /*8ce0*/  MUFU.TANH R0, R24 ;  /* 0x0000001800007308 */ /* 0x000fe20000002400 */
[----:B------:R-:W-:Y:S01]  /*8cf0*/  STL [R1+0x70], R55 ;  /* 0x0000703701007387 */ /* 0x000fe20000100800 */
[----:B-1----:R-:W-:Y:S03]  /*8d00*/  MOV R49, R245 ;  /* 0x000000f500317202 */ /* 0x002fe60000000f00 */
[----:B----4-:R-:W-:Y:S05]  /*8d10*/  STL [R1+0x68], R53 ;  /* 0x0000683501007387 */ /* 0x010fea0000100800 */
[----:B------:R-:W1:Y:S01]  /*8d20*/  MUFU.TANH R44, R63 ;  /* 0x0000003f002c7308 */ /* 0x000e620000002400 */
[----:B------:R-:W-:Y:S01]  /*8d30*/  STL [R1+0x64], R39 ;  /* 0x0000642701007387 */ /* 0x000fe20000100800 */
[----:B------:R-:W-:Y:S08]  /*8d40*/  MOV R62, R2 ;  /* 0x00000002003e7202 */ /* 0x000ff00000000f00 */
[----:B------:R3:W-:Y:S10]  /*8d50*/  MUFU.TANH R244, R35 ;  /* 0x0000002300f47308 */ /* 0x0007f40000002400 */
[----:B--2---:R-:W2:Y:S01]  /*8d60*/  MUFU.TANH R5, R57 ;  /* 0x0000003900057308 */ /* 0x004ea20000002400 */
[----:B-1----:R-:W-:Y:S01]  /*8d70*/  STL [R1+0x60], R44 ;  /* 0x0000602c01007387 */ /* 0x002fe20000100800 */
[-C--:B------:R-:W-:Y:S03]  /*8d80*/  HMMA.16816.F32 R68, R224, R8.reuse, R68 ;  /* 0x00000008e044723c */ /* 0x080fe60000001844 */
[----:B------:R-:W-:Y:S05]  /*8d90*/  STL [R1+0xc], R7 ;  /* 0x00000c0701007387 */ /* 0x000fea0000100800 */
[----:B------:R-:W1:Y:S01]  /*8da0*/  MUFU.TANH R221, R29 ;  /* 0x0000001d00dd7308 */ /* 0x000e620000002400 */
[----:B------:R4:W-:Y:S01]  /*8db0*/  STL [R1+0x8], R6 ;  /* 0x0000080601007387 */ /* 0x0009e20000100800 */
[C---:B------:R-:W-:Y:S04]  /*8dc0*/  HMMA.16816.F32 R72, R204.reuse, R8, R72 ;  /* 0x00000008cc48723c */ /* 0x040fe80000001848 */
[----:B---3--:R-:W-:Y:S04]  /*8dd0*/  MOV R35, R0 ;  /* 0x0000000000237202 */ /* 0x008fe80000000f00 */
[----:B------:R-:W3:Y:S01]  /*8de0*/  MUFU.TANH R246, R38 ;  /* 0x0000002600f67308 */ /* 0x000ee20000002400 */
[----:B--2---:R-:W-:Y:S01]  /*8df0*/  MOV R64, R5 ;  /* 0x0000000500407202 */ /* 0x004fe20000000f00 */
[-C--:B------:R-:W-:Y:S03]  /*8e00*/  HMMA.16816.F32 R76, R204, R10.reuse, R76 ;  /* 0x0000000acc4c723c */ /* 0x080fe6000000184c */
[----:B------:R-:W-:Y:S01]  /*8e10*/  FMUL.FTZ R69, R69, UR9 ;  /* 0x0000000945457c20 */ /* 0x000fe20008410000 */
[----:B------:R-:W-:Y:S04]  /*8e20*/  FMUL.FTZ R68, R68, UR9 ;  /* 0x0000000944447c20 */ /* 0x000fe80008410000 */
[----:B------:R-:W-:Y:S01]  /*8e30*/  MUFU.TANH R31, R42 ;  /* 0x0000002a001f7308 */ /* 0x000fe20000002400 */
[----:B------:R-:W-:Y:S01]  /*8e40*/  FMUL.FTZ R71, R71, UR9 ;  /* 0x0000000947477c20 */ /* 0x000fe20008410000 */
[----:B------:R-:W-:Y:S01]  /*8e50*/  FMUL.FTZ R70, R70, UR9 ;  /* 0x0000000946467c20 */ /* 0x000fe20008410000 */
[C---:B------:R-:W-:Y:S01]  /*8e60*/  HMMA.16816.F32 R80, R224.reuse, R10, R80 ;  /* 0x0000000ae050723c */ /* 0x040fe20000001850 */
[----:B------:R-:W-:Y:S03]  /*8e70*/  LDSM.16.M88.4 R8, [R234+0x7000] ;  /* 0x00700000ea08783b */ /* 0x000fe60000000200 */
[----:B------:R-:W-:Y:S03]  /*8e80*/  FMUL.FTZ R75, R75, UR9 ;  /* 0x000000094b4b7c20 */ /* 0x000fe60008410000 */
[----:B------:R2:W-:Y:S01]  /*8e90*/  MUFU.TANH R252, R69 ;  /* 0x0000004500fc7308 */ /* 0x0005e20000002400 */
[----:B------:R-:W-:Y:S01]  /*8ea0*/  FMUL.FTZ R73, R73, UR9 ;  /* 0x0000000949497c20 */ /* 0x000fe20008410000 */
[----:B------:R-:W-:Y:S01]  /*8eb0*/  FMUL.FTZ R74, R74, UR9 ;  /* 0x000000094a4a7c20 */ /* 0x000fe20008410000 */
[----:B-1----:R-:W-:Y:S01]  /*8ec0*/  MOV R52, R221 ;  /* 0x000000dd00347202 */ /* 0x002fe20000000f00 */
[----:B------:R-:W-:Y:S01]  /*8ed0*/  FMUL.FTZ R72, R72, UR9 ;  /* 0x0000000948487c20 */ /* 0x000fe20008410000 */
[----:B------:R-:W-:Y:S01]  /*8ee0*/  FMUL.FTZ R77, R77, UR9 ;  /* 0x000000094d4d7c20 */ /* 0x000fe20008410000 */
[----:B------:R-:W-:Y:S04]  /*8ef0*/  FMUL.FTZ R78, R78, UR9 ;  /* 0x000000094e4e7c20 */ /* 0x000fe80008410000 */
[----:B------:R-:W-:Y:S01]  /*8f00*/  MUFU.TANH R36, R75 ;  /* 0x0000004b00247308 */ /* 0x000fe20000002400 */
[----:B------:R-:W-:Y:S01]  /*8f10*/  FMUL.FTZ R79, R79, UR9 ;  /* 0x000000094f4f7c20 */ /* 0x000fe20008410000 */
[----:B------:R-:W-:Y:S01]  /*8f20*/  FMUL.FTZ R76, R76, UR9 ;  /* 0x000000094c4c7c20 */ /* 0x000fe20008410000 */
[----:B------:R-:W-:Y:S01]  /*8f30*/  FMUL.FTZ R82, R82, UR9 ;  /* 0x0000000952527c20 */ /* 0x000fe20008410000 */
[----:B------:R-:W-:Y:S06]  /*8f40*/  FMUL.FTZ R83, R83, UR9 ;  /* 0x0000000953537c20 */ /* 0x000fec0008410000 */
[----:B----4-:R3:W-:Y:S01]  /*8f50*/  MUFU.TANH R6, R68 ;  /* 0x0000004400067308 */ /* 0x0107e20000002400 */
[----:B------:R-:W-:Y:S01]  /*8f60*/  FMUL.FTZ R80, R80, UR9 ;  /* 0x0000000950507c20 */ /* 0x000fe20008410000 */
[----:B--2---:R-:W-:Y:S01]  /*8f70*/  MOV R69, R4 ;  /* 0x0000000400457202 */ /* 0x004fe20000000f00 */
[----:B------:R-:W-:Y:S07]  /*8f80*/  FMUL.FTZ R81, R81, UR9 ;  /* 0x0000000951517c20 */ /* 0x000fee0008410000 */
[----:B------:R-:W-:Y:S10]  /*8f90*/  MUFU.TANH R22, R71 ;  /* 0x0000004700167308 */ /* 0x000ff40000002400 */
[----:B------:R-:W1:Y:S01]  /*8fa0*/  MUFU.TANH R38, R66 ;  /* 0x0000004200267308 */ /* 0x000e620000002400 */
[----:B---3--:R-:W-:Y:S09]  /*8fb0*/  MOV R68, R246 ;  /* 0x000000f600447202 */ /* 0x008ff20000000f00 */
[----:B------:R-:W2:Y:S10]  /*8fc0*/  MUFU.TANH R37, R73 ;  /* 0x0000004900257308 */ /* 0x000eb40000002400 */
[----:B------:R-:W3:Y:S01]  /*8fd0*/  MUFU.TANH R23, R74 ;  /* 0x0000004a00177308 */ /* 0x000ee20000002400 */
[----:B-1----:R-:W-:Y:S04]  /*8fe0*/  STL [R1+0x4c], R38 ;  /* 0x00004c2601007387 */ /* 0x002fe80000100800 */
[----:B------:R-:W-:Y:S05]  /*8ff0*/  STL [R1], R6 ;  /* 0x0000000601007387 */ /* 0x000fea0000100800 */
[----:B------:R-:W1:Y:S01]  /*9000*/  MUFU.TANH R21, R77 ;  /* 0x0000004d00157308 */ /* 0x000e620000002400 */
[----:B------:R-:W4:Y:S09]  /*9010*/  LDSM.16.M88.4 R4, [R234+0x6800] ;  /* 0x00680000ea04783b */ /* 0x000f320000000200 */
[----:B------:R-:W1:Y:S01]  /*9020*/  MUFU.TANH R19, R78 ;  /* 0x0000004e00137308 */ /* 0x000e620000002400 */
[----:B------:R-:W4:Y:S04]  /*9030*/  LDL R26, [R1+0x5c] ;  /* 0x00005c00011a7983 */ /* 0x000f280000100800 */
[----:B------:R-:W-:Y:S05]  /*9040*/  STL [R1+0x48], R22 ;  /* 0x0000481601007387 */ /* 0x000fea0000100800 */
[----:B------:R-:W1:Y:S01]  /*9050*/  MUFU.TANH R20, R79 ;  /* 0x0000004f00147308 */ /* 0x000e620000002400 */
[----:B--2---:R-:W-:Y:S04]  /*9060*/  STL [R1+0x54], R37 ;  /* 0x0000542501007387 */ /* 0x004fe80000100800 */
[----:B---3--:R-:W-:Y:S05]  /*9070*/  STL [R1+0x80], R23 ;  /* 0x0000801701007387 */ /* 0x008fea0000100800 */
[----:B------:R-:W2:Y:S01]  /*9080*/  MUFU.TANH R17, R82 ;  /* 0x0000005200117308 */ /* 0x000ea20000002400 */
[----:B------:R-:W-:Y:S04]  /*9090*/  STL [R1+0x7c], R36 ;  /* 0x00007c2401007387 */ /* 0x000fe80000100800 */
[----:B-1----:R-:W-:Y:S05]  /*90a0*/  STL [R1+0x50], R21 ;  /* 0x0000501501007387 */ /* 0x002fea0000100800 */
[----:B------:R-:W-:Y:S01]  /*90b0*/  MUFU.TANH R57, R72 ;  /* 0x0000004800397308 */ /* 0x000fe20000002400 */
[----:B------:R-:W-:Y:S04]  /*90c0*/  STL [R1+0x78], R19 ;  /* 0x0000781301007387 */ /* 0x000fe80000100800 */
[----:B------:R-:W-:Y:S05]  /*90d0*/  STL [R1+0x74], R20 ;  /* 0x0000741401007387 */ /* 0x000fea0000100800 */
[----:B------:R-:W-:Y:S01]  /*90e0*/  MUFU.TANH R25, R40 ;  /* 0x0000002800197308 */ /* 0x000fe20000002400 */
[-C--:B----4-:R-:W-:Y:S01]  /*90f0*/  HMMA.16816.F32 R84, R224, R4.reuse, R84 ;  /* 0x00000004e054723c */ /* 0x090fe20000001854 */
[----:B--2---:R-:W-:Y:S08]  /*9100*/  STL [R1+0x20], R17 ;  /* 0x0000201101007387 */ /* 0x004ff00000100800 */
        /* <DEDUP_REMOVED lines=10> */
[----:B------:R-:W1:Y:S01]  /*91b0*/  LDSM.16.M88.4 R4, [R234+0x7800] ;  /* 0x00780000ea04783b */ /* 0x000e620000000200 */
[----:B------:R-:W-:Y:S06]  /*91c0*/  DEPBAR.LE SB0, 0x0 ;  /* 0x000080000000791a */ /* 0x000fec0000000000 */
[----:B------:R-:W-:Y:S01]  /*91d0*/  MUFU.TANH R72, R86 ;  /* 0x0000005600487308 */ /* 0x000fe20000002400 */
[----:B------:R-:W-:Y:S01]  /*91e0*/  FMUL.FTZ R91, R91, UR9 ;  /* 0x000000095b5b7c20 */ /* 0x000fe20008410000 */
[-C--:B------:R-:W-:Y:S05]  /*91f0*/  HMMA.16816.F32 R100, R224, R8.reuse, R100 ;  /* 0x00000008e064723c */ /* 0x080fea0000001864 */
[----:B------:R-:W-:Y:S03]  /*9200*/  FMUL.FTZ R93, R93, UR9 ;  /* 0x000000095d5d7c20 */ /* 0x000fe60008410000 */
[----:B------:R2:W-:Y:S01]  /*9210*/  MUFU.TANH R28, R91 ;  /* 0x0000005b001c7308 */ /* 0x0005e20000002400 */
[----:B------:R-:W-:Y:S01]  /*9220*/  BAR.SYNC.DEFER_BLOCKING 0x0 ;  /* 0x0000000000007b1d */ /* 0x000fe20000010000 */
[C---:B------:R-:W-:Y:S04]  /*9230*/  HMMA.16816.F32 R104, R204.reuse, R8, R104 ;  /* 0x00000008cc68723c */ /* 0x040fe80000001868 */
[----:B------:R-:W-:Y:S01]  /*9240*/  FMUL.FTZ R97, R97, UR9 ;  /* 0x0000000961617c20 */ /* 0x000fe20008410000 */
[----:B------:R-:W-:Y:S03]  /*9250*/  FMUL.FTZ R99, R99, UR9 ;  /* 0x0000000963637c20 */ /* 0x000fe60008410000 */
[----:B------:R-:W3:Y:S01]  /*9260*/  MUFU.TANH R16, R93 ;  /* 0x0000005d00107308 */ /* 0x000ee20000002400 */
        /* <DEDUP_REMOVED lines=8> */
[----:B--2---:R-:W-:Y:S01]  /*92f0*/  MOV R91, R67 ;  /* 0x00000043005b7202 */ /* 0x004fe20000000f00 */
[----:B------:R-:W-:Y:S03]  /*9300*/  FMUL.FTZ R89, R89, UR9 ;  /* 0x0000000959597c20 */ /* 0x000fe60008410000 */
[----:B------:R-:W-:Y:S01]  /*9310*/  MUFU.TANH R251, R99 ;  /* 0x0000006300fb7308 */ /* 0x000fe20000002400 */
[----:B------:R-:W-:Y:S01]  /*9320*/  FMUL.FTZ R88, R88, UR9 ;  /* 0x0000000958587c20 */ /* 0x000fe20008410000 */
[----:B---3--:R2:W-:Y:S01]  /*9330*/  STL [R1+0x28], R16 ;  /* 0x0000281001007387 */ /* 0x0085e20000100800 */
[-C--:B-1----:R-:W-:Y:S03]  /*9340*/  HMMA.16816.F32 R116, R224, R4.reuse, R116 ;  /* 0x00000004e074723c */ /* 0x082fe60000001874 */
[----:B------:R-:W-:Y:S01]  /*9350*/  FMUL.FTZ R108, R108, UR9 ;  /* 0x000000096c6c7c20 */ /* 0x000fe20008410000 */
[----:B------:R-:W-:Y:S03]  /*9360*/  FMUL.FTZ R109, R109, UR9 ;  /* 0x000000096d6d7c20 */ /* 0x000fe60008410000 */
[----:B------:R-:W-:Y:S01]  /*9370*/  MUFU.TANH R223, R96 ;  /* 0x0000006000df7308 */ /* 0x000fe20000002400 */
[----:B------:R-:W-:Y:S01]  /*9380*/  FMUL.FTZ R92, R92, UR9 ;  /* 0x000000095c5c7c20 */ /* 0x000fe20008410000 */
[----:B------:R-:W-:Y:S01]  /*9390*/  FMUL.FTZ R90, R90, UR9 ;  /* 0x000000095a5a7c20 */ /* 0x000fe20008410000 */
[C---:B------:R-:W-:Y:S04]  /*93a0*/  HMMA.16816.F32 R120, R204.reuse, R4, R120 ;  /* 0x00000004cc78723c */ /* 0x040fe80000001878 */
[----:B------:R-:W-:Y:S03]  /*93b0*/  FMNMX3.FTZ R5, R3, R211, R210, !PT ;  /* 0x000000d303057276 */ /* 0x000fe600078100d2 */
[----:B------:R-:W-:Y:S01]  /*93c0*/  MUFU.TANH R32, R98 ;  /* 0x0000006200207308 */ /* 0x000fe20000002400 */
[----:B------:R-:W-:Y:S01]  /*93d0*/  FMNMX3.FTZ R4, R133, R215, R214, !PT ;  /* 0x000000d785047276 */ /* 0x000fe200078100d6 */
[----:B------:R-:W-:Y:S01]  /*93e0*/  FMUL.FTZ R114, R114, UR9 ;  /* 0x0000000972727c20 */ /* 0x000fe20008410000 */
[-C--:B------:R-:W-:Y:S03]  /*93f0*/  HMMA.16816.F32 R124, R204, R6.reuse, R124 ;  /* 0x00000006cc7c723c */ /* 0x080fe6000000187c */
[----:B------:R-:W-:Y:S01]  /*9400*/  FMNMX3.FTZ R8, R5, R202, R201, !PT ;  /* 0x000000ca05087276 */ /* 0x000fe200078100c9 */
[----:B------:R-:W-:Y:S03]  /*9410*/  FMUL.FTZ R102, R102, UR9 ;  /* 0x0000000966667c20 */ /* 0x000fe60008410000 */
[----:B------:R-:W1:Y:S01]  /*9420*/  MUFU.TANH R15, R94 ;  /* 0x0000005e000f7308 */ /* 0x000e620000002400 */
[----:B------:R-:W-:Y:S01]  /*9430*/  FMNMX3.FTZ R5, R4, R218, R217, !PT ;  /* 0x000000da04057276 */ /* 0x000fe200078100d9 */
[----:B------:R-:W-:Y:S01]  /*9440*/  FMUL.FTZ R115, R115, UR9 ;  /* 0x0000000973737c20 */ /* 0x000fe20008410000 */
[----:B------:R-:W-:Y:S01]  /*9450*/  FMNMX3.FTZ R8, R8, R250, R249, !PT ;  /* 0x000000fa08087276 */ /* 0x000fe200078100f9 */
[----:B------:R-:W-:Y:S06]  /*9460*/  HMMA.16816.F32 R128, R224, R6, R128 ;  /* 0x00000006e080723c */ /* 0x000fec0000001880 */
[----:B------:R-:W3:Y:S01]  /*9470*/  MUFU.TANH R12, R108 ;  /* 0x0000006c000c7308 */ /* 0x000ee20000002400 */
[----:B------:R-:W-:Y:S01]  /*9480*/  FMUL.FTZ R75, R123, UR9 ;  /* 0x000000097b4b7c20 */ /* 0x000fe20008410000 */
[----:B------:R-:W-:Y:S01]  /*9490*/  FMNMX3.FTZ R5, R5, R35, R139, !PT ;  /* 0x0000002305057276 */ /* 0x000fe2000781008b */
[----:B------:R-:W-:Y:S01]  /*94a0*/  FMUL.FTZ R121, R121, UR9 ;  /* 0x0000000979797c20 */ /* 0x000fe20008410000 */
[----:B------:R-:W-:Y:S01]  /*94b0*/  FMNMX3.FTZ R6, R134, R213, R212, !PT ;  /* 0x000000d586067276 */ /* 0x000fe200078100d4 */
[----:B------:R-:W-:Y:S01]  /*94c0*/  FMUL.FTZ R101, R101, UR9 ;  /* 0x0000000965657c20 */ /* 0x000fe20008410000 */
[----:B------:R-:W-:Y:S01]  /*94d0*/  FMUL.FTZ R2, R126, UR9 ;  /* 0x000000097e027c20 */ /* 0x000fe20008410000 */
[----:B------:R-:W-:Y:S03]  /*94e0*/  FMNMX3.FTZ R5, R5, R51, R52, !PT ;  /* 0x0000003305057276 */ /* 0x000fe60007810034 */
[----:B------:R-:W4:Y:S01]  /*94f0*/  MUFU.TANH R13, R109 ;  /* 0x0000006d000d7308 */ /* 0x000f220000002400 */
[----:B------:R-:W-:Y:S01]  /*9500*/  FMUL.FTZ R124, R124, UR9 ;  /* 0x000000097c7c7c20 */ /* 0x000fe20008410000 */
[----:B-1----:R2:W-:Y:S01]  /*9510*/  STL [R1+0x6c], R15 ;  /* 0x00006c0f01007387 */ /* 0x0025e20000100800 */
[----:B------:R-:W-:Y:S01]  /*9520*/  FMNMX3.FTZ R5, R5, R25, R29, !PT ;  /* 0x0000001905057276 */ /* 0x000fe2000781001d */
[----:B------:R-:W-:Y:S01]  /*9530*/  FMUL.FTZ R0, R127, UR9 ;  /* 0x000000097f007c20 */ /* 0x000fe20008410000 */
[----:B------:R-:W-:Y:S01]  /*9540*/  MOV R127, R72 ;  /* 0x00000048007f7202 */ /* 0x000fe20000000f00 */
[----:B------:R-:W-:Y:S01]  /*9550*/  FMUL.FTZ R125, R125, UR9 ;  /* 0x000000097d7d7c20 */ /* 0x000fe20008410000 */
[----:B------:R-:W-:Y:S03]  /*9560*/  FMNMX3.FTZ R72, R8, R230, R243, !PT ;  /* 0x000000e608487276 */ /* 0x000fe600078100f3 */
[----:B------:R1:W2:Y:S01]  /*9570*/  MUFU.TANH R74, R89 ;  /* 0x00000059004a7308 */ /* 0x0002a20000002400 */
[----:B------:R-:W-:Y:S01]  /*9580*/  FMNMX3.FTZ R4, R6, R216, R219, !PT ;  /* 0x000000d806047276 */ /* 0x000fe200078100db */
[----:B---3--:R3:W-:Y:S01]  /*9590*/  STL [R1+0x14], R12 ;  /* 0x0000140c01007387 */ /* 0x0087e20000100800 */
[----:B------:R-:W-:Y:S01]  /*95a0*/  FMNMX3.FTZ R7, R132, R209, R208, !PT ;  /* 0x000000d184077276 */ /* 0x000fe200078100d0 */
[----:B------:R-:W-:Y:S01]  /*95b0*/  FMUL.FTZ R130, R130, UR9 ;  /* 0x0000000982827c20 */ /* 0x000fe20008410000 */
[----:B------:R-:W-:Y:S01]  /*95c0*/  FMNMX3.FTZ R4, R4, R47, R49, !PT ;  /* 0x0000002f04047276 */ /* 0x000fe20007810031 */
[----:B------:R-:W-:Y:S01]  /*95d0*/  FMUL.FTZ R100, R100, UR9 ;  /* 0x0000000964647c20 */ /* 0x000fe20008410000 */
[----:B------:R-:W-:Y:S03]  /*95e0*/  FMNMX3.FTZ R6, R7, R200, R203, !PT ;  /* 0x000000c807067276 */ /* 0x000fe600078100cb */
[----:B------:R2:W-:Y:S01]  /*95f0*/  MUFU.TANH R205, R124 ;  /* 0x0000007c00cd7308 */ /* 0x0005e20000002400 */
[----:B------:R-:W-:Y:S01]  /*9600*/  FMUL.FTZ R107, R107, UR9 ;  /* 0x000000096b6b7c20 */ /* 0x000fe20008410000 */
[----:B----4-:R3:W-:Y:S01]  /*9610*/  STL [R1+0x10], R13 ;  /* 0x0000100d01007387 */ /* 0x0107e20000100800 */
[----:B------:R-:W-:Y:S01]  /*9620*/  FMNMX3.FTZ R6, R6, R248, R247, !PT ;  /* 0x000000f806067276 */ /* 0x000fe200078100f7 */
[----:B------:R-:W-:Y:S01]  /*9630*/  FMUL.FTZ R131, R131, UR9 ;  /* 0x0000000983837c20 */ /* 0x000fe20008410000 */
[----:B------:R-:W-:Y:S01]  /*9640*/  MOV R94, R56 ;  /* 0x00000038005e7202 */ /* 0x000fe20000000f00 */
[----:B------:R-:W4:Y:S01]  /*9650*/  LDL R97, [R1+0x24] ;  /* 0x0000240001617983 */ /* 0x000f220000100800 */
[----:B------:R-:W-:Y:S03]  /*9660*/  FMUL.FTZ R104, R104, UR9 ;  /* 0x0000000968687c20 */ /* 0x000fe60008410000 */
[----:B------:R3:W-:Y:S01]  /*9670*/  MUFU.TANH R63, R95 ;  /* 0x0000005f003f7308 */ /* 0x0007e20000002400 */
[----:B------:R-:W-:Y:S01]  /*9680*/  FMUL.FTZ R105, R105, UR9 ;  /* 0x0000000969697c20 */ /* 0x000fe20008410000 */
[----:B------:R-:W4:Y:S01]  /*9690*/  LDL R99, [R1+0x1c] ;  /* 0x00001c0001637983 */ /* 0x000f220000100800 */
[----:B-1----:R-:W-:Y:S01]  /*96a0*/  MOV R89, R61 ;  /* 0x0000003d00597202 */ /* 0x002fe20000000f00 */
[----:B------:R-:W-:Y:S01]  /*96b0*/  FMUL.FTZ R106, R106, UR9 ;  /* 0x000000096a6a7c20 */ /* 0x000fe20008410000 */
[----:B------:R-:W-:Y:S01]  /*96c0*/  FMUL.FTZ R112, R112, UR9 ;  /* 0x0000000970707c20 */ /* 0x000fe20008410000 */
[----:B------:R-:W4:Y:S01]  /*96d0*/  LDL R98, [R1+0xc] ;  /* 0x00000c0001627983 */ /* 0x000f220000100800 */
[----:B------:R-:W-:Y:S03]  /*96e0*/  FMUL.FTZ R113, R113, UR9 ;  /* 0x0000000971717c20 */ /* 0x000fe60008410000 */
[----:B------:R-:W-:Y:S01]  /*96f0*/  MUFU.TANH R245, R103 ;  /* 0x0000006700f57308 */ /* 0x000fe20000002400 */
[----:B------:R-:W-:Y:S01]  /*9700*/  MOV R93, R57 ;  /* 0x00000039005d7202 */ /* 0x000fe20000000f00 */
[----:B------:R-:W4:Y:S01]  /*9710*/  LDL R96, [R1+0x8] ;  /* 0x0000080001607983 */ /* 0x000f220000100800 */
[----:B--2---:R-:W-:Y:S01]  /*9720*/  MOV R124, R74 ;  /* 0x0000004a007c7202 */ /* 0x004fe20000000f00 */
[----:B------:R-:W-:Y:S01]  /*9730*/  FMUL.FTZ R110, R110, UR9 ;  /* 0x000000096e6e7c20 */ /* 0x000fe20008410000 */
[----:B------:R-:W-:Y:S01]  /*9740*/  FMUL.FTZ R111, R111, UR9 ;  /* 0x000000096f6f7c20 */ /* 0x000fe20008410000 */
[----:B------:R-:W2:Y:S01]  /*9750*/  LDL R123, [R1] ;  /* 0x00000000017b7983 */ /* 0x000ea20000100800 */
[----:B------:R-:W-:Y:S03]  /*9760*/  FMUL.FTZ R116, R116, UR9 ;  /* 0x0000000974747c20 */ /* 0x000fe60008410000 */
[----:B------:R1:W-:Y:S01]  /*9770*/  MUFU.TANH R74, R2 ;  /* 0x00000002004a7308 */ /* 0x0003e20000002400 */
[----:B------:R-:W-:Y:S01]  /*9780*/  FMUL.FTZ R117, R117, UR9 ;  /* 0x0000000975757c20 */ /* 0x000fe20008410000 */
[----:B------:R2:W5:Y:S01]  /*9790*/  LDL.LU R139, [R1+0xac] ;  /* 0x0000ac00018b7983 */ /* 0x0005620000300800 */
[----:B---3--:R-:W-:Y:S01]  /*97a0*/  MOV R95, R65 ;  /* 0x00000041005f7202 */ /* 0x008fe20000000f00 */
[----:B------:R-:W-:Y:S01]  /*97b0*/  FMUL.FTZ R118, R118, UR9 ;  /* 0x0000000976767c20 */ /* 0x000fe20008410000 */
[----:B------:R-:W-:Y:S01]  /*97c0*/  FMUL.FTZ R119, R119, UR9 ;  /* 0x0000000977777c20 */ /* 0x000fe20008410000 */
[----:B------:R-:W-:Y:S01]  /*97d0*/  FMUL.FTZ R120, R120, UR9 ;  /* 0x0000000978787c20 */ /* 0x000fe20008410000 */
[----:B------:R-:W-:Y:S03]  /*97e0*/  FMNMX3.FTZ R72, R72, R95, R137, !PT ;  /* 0x0000005f48487276 */ /* 0x000fe60007810089 */
[----:B------:R3:W-:Y:S01]  /*97f0*/  MUFU.TANH R103, R114 ;  /* 0x0000007200677308 */ /* 0x0007e20000002400 */
[----:B------:R-:W-:Y:S01]  /*9800*/  FMUL.FTZ R128, R128, UR9 ;  /* 0x0000000980807c20 */ /* 0x000fe20008410000 */
[----:B------:R-:W-:Y:S01]  /*9810*/  FMUL.FTZ R129, R129, UR9 ;  /* 0x0000000981817c20 */ /* 0x000fe20008410000 */
[----:B------:R-:W-:Y:S07]  /*9820*/  FMNMX3.FTZ R72, R72, R50, R48, !PT ;  /* 0x0000003248487276 */ /* 0x000fee0007810030 */
[----:B------:R3:W3:Y:S01]  /*9830*/  MUFU.TANH R73, R88 ;  /* 0x0000005800497308 */ /* 0x0006e20000002400 */
[----:B-1----:R-:W-:Y:S02]  /*9840*/  FMNMX3.FTZ R2, R4, R91, R62, !PT ;  /* 0x0000005b04027276 */ /* 0x002fe4000781003e */
[----:B------:R-:W-:Y:S02]  /*9850*/  FMNMX3.FTZ R4, R6, R242, R244, !PT ;  /* 0x000000f206047276 */ /* 0x000fe400078100f4 */
[----:B------:R-:W-:Y:S05]  /*9860*/  FMNMX3.FTZ R2, R2, R31, R138, !PT ;  /* 0x0000001f02027276 */ /* 0x000fea000781008a */
[----:B------:R1:W-:Y:S01]  /*9870*/  MUFU.TANH R206, R121 ;  /* 0x0000007900ce7308 */ /* 0x0003e20000002400 */
[----:B------:R2:W5:Y:S01]  /*9880*/  LDL.LU R138, [R1+0xa8] ;  /* 0x0000a800018a7983 */ /* 0x0005620000300800 */
[----:B---3--:R-:W-:Y:S02]  /*9890*/  MOV R114, R70 ;  /* 0x0000004600727202 */ /* 0x008fe40000000f00 */
[----:B------:R-:W-:Y:S01]  /*98a0*/  FMNMX3.FTZ R70, R5, R136, R33, !PT ;  /* 0x0000008805467276 */ /* 0x000fe20007810021 */
[----:B------:R3:W5:Y:S05]  /*98b0*/  LDL.LU R137, [R1+0xa4] ;  /* 0x0000a40001897983 */ /* 0x00076a0000300800 */
[----:B------:R3:W-:Y:S01]  /*98c0*/  MUFU.TANH R40, R92 ;  /* 0x0000005c00287308 */ /* 0x0007e20000002400 */
[----:B------:R2:W5:Y:S01]  /*98d0*/  LDL.LU R136, [R1+0xa0] ;  /* 0x0000a00001887983 */ /* 0x0005620000300800 */
[----:B------:R-:W-:Y:S04]  /*98e0*/  MOV R88, R64 ;  /* 0x0000004000587202 */ /* 0x000fe80000000f00 */
[----:B------:R-:W-:Y:S04]  /*98f0*/  FMNMX3.FTZ R70, R70, R45, R88, !PT ;  /* 0x0000002d46467276 */ /* 0x000fe80007810058 */
[----:B------:R3:W3:Y:S01]  /*9900*/  MUFU.TANH R66, R76 ;  /* 0x0000004c00427308 */ /* 0x0006e20000002400 */
[----:B-1----:R-:W-:Y:S02]  /*9910*/  MOV R121, R73 ;  /* 0x0000004900797202 */ /* 0x002fe40000000f00 */
[----:B------:R-:W-:Y:S07]  /*9920*/  FMNMX3.FTZ R70, R70, R53, R94, !PT ;  /* 0x0000003546467276 */ /* 0x000fee000781005e */
[----:B------:R1:W-:Y:S01]  /*9930*/  MUFU.TANH R73, R0 ;  /* 0x0000000000497308 */ /* 0x0003e20000002400 */
[----:B------:R-:W-:Y:S02]  /*9940*/  FMNMX3.FTZ R70, R70, R93, R37, !PT ;  /* 0x0000005d46467276 */ /* 0x000fe40007810025 */
[----:B---3--:R-:W-:Y:S04]  /*9950*/  MOV R92, R68 ;  /* 0x00000044005c7202 */ /* 0x008fe80000000f00 */
[----:B------:R-:W-:Y:S03]  /*9960*/  FMNMX3.FTZ R4, R4, R92, R89, !PT ;  /* 0x0000005c04047276 */ /* 0x000fe60007810059 */
[----:B------:R3:W3:Y:S01]  /*9970*/  MUFU.TANH R27, R90 ;  /* 0x0000005a001b7308 */ /* 0x0006e20000002400 */
[----:B------:R-:W-:Y:S01]  /*9980*/  FMUL.FTZ R76, R122, UR9 ;  /* 0x000000097a4c7c20 */ /* 0x000fe20008410000 */
[----:B------:R-:W-:Y:S02]  /*9990*/  MOV R122, R69 ;  /* 0x00000045007a7202 */ /* 0x000fe40000000f00 */
[----:B------:R-:W-:Y:S06]  /*99a0*/  MOV R126, R66 ;  /* 0x00000042007e7202 */ /* 0x000fec0000000f00 */
[----:B------:R3:W-:Y:S01]  /*99b0*/  MUFU.TANH R204, R125 ;  /* 0x0000007d00cc7308 */ /* 0x0007e20000002400 */
[----:B------:R-:W-:Y:S02]  /*99c0*/  FMNMX3.FTZ R70, R70, R126, R21, !PT ;  /* 0x0000007e46467276 */ /* 0x000fe40007810015 */
[----:B-1----:R-:W-:Y:S02]  /*99d0*/  FMNMX3.FTZ R0, R2, R34, R59, !PT ;  /* 0x0000002202007276 */ /* 0x002fe4000781003b */
[----:B------:R-:W-:Y:S02]  /*99e0*/  FMNMX3.FTZ R2, R4, R239, R46, !PT ;  /* 0x000000ef04027276 */ /* 0x000fe4000781002e */
[----:B------:R-:W-:Y:S03]  /*99f0*/  FMNMX3.FTZ R70, R70, R121, R124, !PT ;  /* 0x0000007946467276 */ /* 0x000fe6000781007c */
[----:B------:R-:W-:Y:S01]  /*9a00*/  MUFU.TANH R246, R102 ;  /* 0x0000006600f67308 */ /* 0x000fe20000002400 */
[----:B------:R-:W-:Y:S02]  /*9a10*/  FMNMX3.FTZ R2, R2, R122, R54, !PT ;  /* 0x0000007a02027276 */ /* 0x000fe40007810036 */
[----:B---3--:R-:W-:Y:S02]  /*9a20*/  MOV R90, R60 ;  /* 0x0000003c005a7202 */ /* 0x008fe40000000f00 */
[----:B------:R-:W-:Y:S02]  /*9a30*/  FMNMX3.FTZ R70, R70, R40, R16, !PT ;  /* 0x0000002846467276 */ /* 0x000fe40007810010 */
[----:B------:R-:W-:Y:S03]  /*9a40*/  FMNMX3.FTZ R0, R0, R90, R55, !PT ;  /* 0x0000005a00007276 */ /* 0x000fe60007810037 */
[----:B------:R-:W1:Y:S01]  /*9a50*/  MUFU.TANH R71, R83 ;  /* 0x0000005300477308 */ /* 0x000e620000002400 */
[----:B------:R-:W-:Y:S02]  /*9a60*/  MOV R239, 0x20 ;  /* 0x0000002000ef7802 */ /* 0x000fe40000000f00 */
[----:B------:R-:W-:Y:S02]  /*9a70*/  MOV R125, R58 ;  /* 0x0000003a007d7202 */ /* 0x000fe40000000f00 */
[----:B------:R-:W-:Y:S02]  /*9a80*/  FMNMX3.FTZ R0, R0, R39, R44, !PT ;  /* 0x0000002700007276 */ /* 0x000fe4000781002c */
[----:B------:R-:W-:Y:S03]  /*9a90*/  FMNMX3.FTZ R2, R2, R38, R125, !PT ;  /* 0x0000002602027276 */ /* 0x000fe6000781007d */
[----:B------:R1:W-:Y:S01]  /*9aa0*/  MUFU.TANH R102, R115 ;  /* 0x0000007300667308 */ /* 0x0003e20000002400 */
[----:B------:R-:W-:Y:S02]  /*9ab0*/  FMNMX3.FTZ R0, R0, R23, R36, !PT ;  /* 0x0000001700007276 */ /* 0x000fe40007810024 */
[----:B------:R-:W-:Y:S02]  /*9ac0*/  FMNMX3.FTZ R2, R2, R114, R22, !PT ;  /* 0x0000007202027276 */ /* 0x000fe40007810016 */
[----:B------:R-:W-:Y:S05]  /*9ad0*/  FMNMX3.FTZ R0, R0, R19, R20, !PT ;  /* 0x0000001300007276 */ /* 0x000fea0007810014 */
[----:B------:R-:W-:Y:S01]  /*9ae0*/  MUFU.TANH R220, R101 ;  /* 0x0000006500dc7308 */ /* 0x000fe20000002400 */
[----:B------:R-:W-:Y:S04]  /*9af0*/  FMNMX3.FTZ R0, R0, R27, R28, !PT ;  /* 0x0000001b00007276 */ /* 0x000fe8000781001c */
[----:B------:R-:W-:Y:S05]  /*9b00*/  FMNMX3.FTZ R0, R0, R15, R63, !PT ;  /* 0x0000000f00007276 */ /* 0x000fea000781003f */
[----:B------:R-:W-:Y:S01]  /*9b10*/  MUFU.TANH R241, R80 ;  /* 0x0000005000f17308 */ /* 0x000fe20000002400 */
[----:B-1----:R-:W-:Y:S04]  /*9b20*/  MOV R115, R71 ;  /* 0x0000004700737202 */ /* 0x002fe80000000f00 */
[----:B------:R-:W-:Y:S05]  /*9b30*/  FMNMX3.FTZ R2, R2, R17, R115, !PT ;  /* 0x0000001102027276 */ /* 0x000fea0007810073 */
[----:B------:R-:W-:Y:S10]  /*9b40*/  MUFU.TANH R231, R81 ;  /* 0x0000005100e77308 */ /* 0x000ff40000002400 */
[----:B------:R-:W1:Y:S01]  /*9b50*/  MUFU.TANH R18, R87 ;  /* 0x0000005700127308 */ /* 0x000e620000002400 */
[----:B------:R-:W-:Y:S09]  /*9b60*/  ISETP.NE.AND P0, PT, R26, -0x1, PT ;  /* 0xffffffff1a00780c */ /* 0x000ff20003f05270 */
[----:B------:R1:W-:Y:S10]  /*9b70*/  MUFU.TANH R101, R130 ;  /* 0x0000008200657308 */ /* 0x0003f40000002400 */
[----:B------:R-:W-:Y:S10]  /*9b80*/  MUFU.TANH R229, R84 ;  /* 0x0000005400e57308 */ /* 0x000ff40000002400 */
[----:B------:R-:W-:Y:S01]  /*9b90*/  MUFU.TANH R228, R85 ;  /* 0x0000005500e47308 */ /* 0x000fe20000002400 */
[----:B-1----:R-:W-:Y:S04]  /*9ba0*/  MOV R130, R18 ;  /* 0x0000001200827202 */ /* 0x002fe80000000f00 */
[----:B------:R-:W-:Y:S05]  /*9bb0*/  FMNMX3.FTZ R2, R2, R127, R130, !PT ;  /* 0x0000007f02027276 */ /* 0x000fea0007810082 */
[----:B------:R-:W-:Y:S01]  /*9bc0*/  MUFU.TANH R221, R100 ;  /* 0x0000006400dd7308 */ /* 0x000fe20000002400 */
[----:B------:R-:W-:Y:S04]  /*9bd0*/  FMNMX3.FTZ R2, R2, R32, R251, !PT ;  /* 0x0000002002027276 */ /* 0x000fe800078100fb */
[----:B------:R-:W-:Y:S05]  /*9be0*/  FMNMX3.FTZ R2, R2, R246, R245, !PT ;  /* 0x000000f602027276 */ /* 0x000fea00078100f5 */
[----:B------:R-:W1:Y:S01]  /*9bf0*/  MUFU.TANH R14, R107 ;  /* 0x0000006b000e7308 */ /* 0x000e620000002400 */
[----:B------:R-:W-:Y:S09]  /*9c00*/  FMNMX3.FTZ R2, R2, R103, R102, !PT ;  /* 0x0000006702027276 */ /* 0x000ff20007810066 */
[----:B------:R1:W-:Y:S10]  /*9c10*/  MUFU.TANH R100, R131 ;  /* 0x0000008300647308 */ /* 0x0003f40000002400 */
[----:B------:R-:W-:Y:S10]  /*9c20*/  MUFU.TANH R43, R104 ;  /* 0x00000068002b7308 */ /* 0x000ff40000002400 */
[----:B------:R-:W3:Y:S01]  /*9c30*/  MUFU.TANH R30, R105 ;  /* 0x00000069001e7308 */ /* 0x000ee20000002400 */
[----:B-1----:R-:W-:Y:S09]  /*9c40*/  MOV R131, R14 ;  /* 0x0000000e00837202 */ /* 0x002ff20000000f00 */
[----:B------:R-:W1:Y:S10]  /*9c50*/  MUFU.TANH R24, R106 ;  /* 0x0000006a00187308 */ /* 0x000e740000002400 */
[----:B------:R-:W-:Y:S01]  /*9c60*/  MUFU.TANH R42, R110 ;  /* 0x0000006e002a7308 */ /* 0x000fe20000002400 */
[----:B---3--:R-:W-:Y:S04]  /*9c70*/  FMNMX3.FTZ R70, R70, R43, R30, !PT ;  /* 0x0000002b46467276 */ /* 0x008fe8000781001e */
[----:B------:R-:W-:Y:S05]  /*9c80*/  FMNMX3.FTZ R70, R70, R12, R13, !PT ;  /* 0x0000000c46467276 */ /* 0x000fea000781000d */
[----:B------:R-:W3:Y:S01]  /*9c90*/  MUFU.TANH R41, R111 ;  /* 0x0000006f00297308 */ /* 0x000ee20000002400 */
[----:B-1----:R-:W-:Y:S09]  /*9ca0*/  FMNMX3.FTZ R0, R0, R24, R131, !PT ;  /* 0x0000001800007276 */ /* 0x002ff20007810083 */
[----:B------:R-:W-:Y:S10]  /*9cb0*/  MUFU.TANH R112, R112 ;  /* 0x0000007000707308 */ /* 0x000ff40000002400 */
[----:B------:R-:W-:Y:S01]  /*9cc0*/  MUFU.TANH R113, R113 ;  /* 0x0000007100717308 */ /* 0x000fe20000002400 */
[----:B---3--:R-:W-:Y:S09]  /*9cd0*/  FMNMX3.FTZ R0, R0, R42, R41, !PT ;  /* 0x0000002a00007276 */ /* 0x008ff20007810029 */
[----:B------:R-:W-:Y:S10]  /*9ce0*/  MUFU.TANH R116, R116 ;  /* 0x0000007400747308 */ /* 0x000ff40000002400 */
[----:B------:R-:W-:Y:S10]  /*9cf0*/  MUFU.TANH R117, R117 ;  /* 0x0000007500757308 */ /* 0x000ff40000002400 */
[----:B------:R-:W-:Y:S10]  /*9d00*/  MUFU.TANH R118, R118 ;  /* 0x0000007600767308 */ /* 0x000ff40000002400 */
[----:B------:R-:W1:Y:S10]  /*9d10*/  MUFU.TANH R119, R119 ;  /* 0x0000007700777308 */ /* 0x000e740000002400 */
[----:B------:R-:W3:Y:S10]  /*9d20*/  MUFU.TANH R207, R120 ;  /* 0x0000007800cf7308 */ /* 0x000ef40000002400 */
[----:B------:R-:W-:Y:S01]  /*9d30*/  MUFU.TANH R76, R76 ;  /* 0x0000004c004c7308 */ /* 0x000fe20000002400 */
[----:B-1----:R-:W-:Y:S04]  /*9d40*/  FMNMX3.FTZ R2, R2, R118, R119, !PT ;  /* 0x0000007602027276 */ /* 0x002fe80007810077 */
[----:B------:R-:W-:Y:S05]  /*9d50*/  FMNMX3.FTZ R71, R2, R101, R100, !PT ;  /* 0x0000006502477276 */ /* 0x000fea0007810064 */
[----:B------:R-:W1:Y:S01]  /*9d60*/  MUFU.TANH R75, R75 ;  /* 0x0000004b004b7308 */ /* 0x000e620000002400 */
[----:B---3--:R-:W-:Y:S02]  /*9d70*/  FMNMX3.FTZ R70, R70, R207, R206, !PT ;  /* 0x000000cf46467276 */ /* 0x008fe400078100ce */
[----:B----4-:R-:W-:Y:S02]  /*9d80*/  FMNMX3.FTZ R72, R72, R97, R99, !PT ;  /* 0x0000006148487276 */ /* 0x010fe40007810063 */
[----:B------:R-:W-:Y:S05]  /*9d90*/  FMNMX3.FTZ R70, R70, R205, R204, !PT ;  /* 0x000000cd46467276 */ /* 0x000fea00078100cc */
[----:B------:R-:W-:Y:S01]  /*9da0*/  MUFU.TANH R128, R128 ;  /* 0x0000008000807308 */ /* 0x000fe20000002400 */
[----:B------:R-:W-:Y:S09]  /*9db0*/  FMNMX3.FTZ R72, R72, R98, R96, !PT ;  /* 0x0000006248487276 */ /* 0x000ff20007810060 */
[----:B------:R-:W3:Y:S01]  /*9dc0*/  MUFU.TANH R129, R129 ;  /* 0x0000008100817308 */ /* 0x000ee20000002400 */
[----:B--2---:R-:W-:Y:S02]  /*9dd0*/  FMNMX3.FTZ R72, R72, R123, R252, !PT ;  /* 0x0000007b48487276 */ /* 0x004fe400078100fc */
[----:B-1----:R-:W-:Y:S02]  /*9de0*/  FMNMX3.FTZ R0, R0, R76, R75, !PT ;  /* 0x0000004c00007276 */ /* 0x002fe4000781004b */
[----:B------:R-:W-:Y:S02]  /*9df0*/  FMNMX3.FTZ R72, R72, R241, R231, !PT ;  /* 0x000000f148487276 */ /* 0x000fe400078100e7 */
[----:B------:R-:W-:Y:S02]  /*9e00*/  FMNMX3.FTZ R0, R0, R74, R73, !PT ;  /* 0x0000004a00007276 */ /* 0x000fe40007810049 */
[----:B------:R-:W-:Y:S04]  /*9e10*/  FMNMX3.FTZ R72, R72, R229, R228, !PT ;  /* 0x000000e548487276 */ /* 0x000fe800078100e4 */
[----:B------:R-:W-:Y:S04]  /*9e20*/  FMNMX3.FTZ R72, R72, R223, R222, !PT ;  /* 0x000000df48487276 */ /* 0x000fe800078100de */
[----:B------:R-:W-:Y:S04]  /*9e30*/  FMNMX3.FTZ R72, R72, R221, R220, !PT ;  /* 0x000000dd48487276 */ /* 0x000fe800078100dc */
[----:B------:R-:W-:Y:S04]  /*9e40*/  FMNMX3.FTZ R72, R72, R112, R113, !PT ;  /* 0x0000007048487276 */ /* 0x000fe80007810071 */
[----:B------:R-:W-:Y:S04]  /*9e50*/  FMNMX3.FTZ R72, R72, R116, R117, !PT ;  /* 0x0000007448487276 */ /* 0x000fe80007810075 */
[----:B---3--:R-:W-:Y:S01]  /*9e60*/  FMNMX3.FTZ R72, R72, R128, R129, !PT ;  /* 0x0000008048487276 */ /* 0x008fe20007810081 */
[----:B------:R-:W-:Y:S06]  /*9e70*/  @P0 BRA `(.L_x_133) ;  /* 0xffffffd400b00947 */ /* 0x000fec000383ffff */
.L_x_132:
[----:B-1----:R-:W-:Y:S01]  /*9e80*/  SHFL.BFLY PT, R4, R72, 0x2, 0x1f ;  /* 0x0c401f0048047f89 */ /* 0x002fe200000e0000 */
[----:B------:R-:W-:Y:S01]  /*9e90*/  UMOV UR5, UR6 ;  /* 0x0000000600057c82 */ /* 0x000fe20008000000 */
[----:B------:R-:W1:Y:S06]  /*9ea0*/  S2R R7, SR_TID.X ;  /* 0x0000000000077919 */ /* 0x000e6c0000002100 */
[----:B------:R-:W-:Y:S08]  /*9eb0*/  SHFL.BFLY PT, R6, R70, 0x2, 0x1f ;  /* 0x0c401f0046067f89 */ /* 0x000ff000000e0000 */
[----:B------:R-:W-:Y:S08]  /*9ec0*/  SHFL.BFLY PT, R5, R71, 0x2, 0x1f ;  /* 0x0c401f0047057f89 */ /* 0x000ff000000e0000 */
[----:B------:R-:W2:Y:S02]  /*9ed0*/  SHFL.BFLY PT, R2, R0, 0x2, 0x1f ;  /* 0x0c401f0000027f89 */ /* 0x000ea400000e0000 */
[----:B--2---:R-:W-:Y:S02]  /*9ee0*/  FMNMX.FTZ R0, R0, R2, !PT ;  /* 0x0000000200007209 */ /* 0x004fe40007810000 */
[----:B------:R-:W-:Y:S02]  /*9ef0*/  FMNMX.FTZ R72, R72, R4, !PT ;  /* 0x0000000448487209 */ /* 0x000fe40007810000 */
[----:B-1----:R-:W-:Y:S02]  /*9f00*/  MOV R108, R7 ;  /* 0x00000007006c7202 */ /* 0x002fe40000000f00 */
[----:B------:R-:W1:Y:S01]  /*9f10*/  SHFL.BFLY PT, R2, R0, 0x1, 0x1f ;  /* 0x0c201f0000027f89 */ /* 0x000e6200000e0000 */
[----:B------:R-:W-:Y:S02]  /*9f20*/  FMNMX.FTZ R70, R70, R6, !PT ;  /* 0x0000000646467209 */ /* 0x000fe40007810000 */
[C---:B------:R-:W-:Y:S05]  /*9f30*/  SHF.L.U32 R7, R108.reuse, 0x3, RZ ;  /* 0x000000036c077819 */ /* 0x040fea00000006ff */
[----:B------:R-:W2:Y:S01]  /*9f40*/  SHFL.BFLY PT, R4, R72, 0x1, 0x1f ;  /* 0x0c201f0048047f89 */ /* 0x000ea200000e0000 */
[----:B------:R-:W-:Y:S02]  /*9f50*/  FMNMX.FTZ R71, R71, R5, !PT ;  /* 0x0000000547477209 */ /* 0x000fe40007810000 */
[----:B------:R-:W-:Y:S05]  /*9f60*/  LOP3.LUT R109, R7, 0x38, RZ, 0xc0, !PT ;  /* 0x00000038076d7812 */ /* 0x000fea00078ec0ff */
[----:B------:R-:W3:Y:S01]  /*9f70*/  SHFL.BFLY PT, R6, R70, 0x1, 0x1f ;  /* 0x0c201f0046067f89 */ /* 0x000ee200000e0000 */
[----:B------:R-:W-:Y:S02]  /*9f80*/  SHF.R.U32.HI R110, RZ, 0x1, R108 ;  /* 0x00000001ff6e7819 */ /* 0x000fe4000001166c */
[----:B------:R-:W-:Y:S05]  /*9f90*/  LOP3.LUT P5, RZ, R108, 0x4, RZ, 0xc0, !PT ;  /* 0x000000046cff7812 */ /* 0x000fea00078ac0ff */
[----:B------:R-:W-:Y:S04]  /*9fa0*/  STL [R1+0x9c], R7 ;  /* 0x00009c0701007387 */ /* 0x000fe80000100800 */
[----:B------:R-:W4:Y:S01]  /*9fb0*/  SHFL.BFLY PT, R5, R71, 0x1, 0x1f ;  /* 0x0c201f0047057f89 */ /* 0x000f2200000e0000 */
[----:B-1----:R-:W-:Y:S02]  /*9fc0*/  FMNMX.FTZ R69, R0, R2, !PT ;  /* 0x0000000200457209 */ /* 0x002fe40007810000 */
[----:B--2---:R-:W-:Y:S03]  /*9fd0*/  FMNMX.FTZ R72, R72, R4, !PT ;  /* 0x0000000448487209 */ /* 0x004fe60007810000 */
[----:B------:R-:W-:Y:S01]  /*9fe0*/  FMUL.FTZ R111, R69, UR4 ;  /* 0x00000004456f7c20 */ /* 0x000fe20008410000 */
[----:B------:R-:W-:Y:S02]  /*9ff0*/  SHF.L.U32 R4, R108, 0x6, RZ ;  /* 0x000000066c047819 */ /* 0x000fe400000006ff */
[C---:B------:R-:W-:Y:S01]  /*a000*/  FSETP.NEU.FTZ.AND P0, PT, R72.reuse, -INF , PT ;  /* 0xff8000004800780b */ /* 0x040fe20003f1d000 */
[----:B------:R-:W-:Y:S01]  /*a010*/  FMUL.FTZ R77, R72, UR4 ;  /* 0x00000004484d7c20 */ /* 0x000fe20008410000 */
[----:B---3--:R-:W-:Y:S01]  /*a020*/  FMNMX.FTZ R70, R70, R6, !PT ;  /* 0x0000000646467209 */ /* 0x008fe20007810000 */
[----:B------:R-:W-:Y:S03]  /*a030*/  FADD.FTZ R0, -R72, R3 ;  /* 0x0000000348007221 */ /* 0x000fe60000010100 */
[----:B------:R-:W-:Y:S01]  /*a040*/  FSEL R77, R77, RZ, P0 ;  /* 0x000000ff4d4d7208 */ /* 0x000fe20000000000 */
[----:B------:R-:W-:Y:S01]  /*a050*/  FMUL.FTZ R79, R70, UR4 ;  /* 0x00000004464f7c20 */ /* 0x000fe20008410000 */
[----:B----4-:R-:W-:Y:S01]  /*a060*/  FMNMX.FTZ R71, R71, R5, !PT ;  /* 0x0000000547477209 */ /* 0x010fe20007810000 */
[----:B------:R-:W-:Y:S01]  /*a070*/  FMUL.FTZ R0, R0, UR4 ;  /* 0x0000000400007c20 */ /* 0x000fe20008410000 */
[----:B------:R-:W-:Y:S01]  /*a080*/  LOP3.LUT R5, R110, 0x8, RZ, 0xc0, !PT ;  /* 0x000000086e057812 */ /* 0x000fe200078ec0ff */
[--C-:B------:R-:W-:Y:S01]  /*a090*/  FFMA.FTZ R6, R211, UR4, -R77.reuse ;  /* 0x00000004d3067c23 */ /* 0x100fe2000801084d */
[----:B------:R-:W-:Y:S01]  /*a0a0*/  FFMA.FTZ R7, R210, UR4, -R77 ;  /* 0x00000004d2077c23 */ /* 0x000fe2000801084d */
[C---:B------:R-:W-:Y:S01]  /*a0b0*/  FMUL.FTZ R78, R71.reuse, UR4 ;  /* 0x00000004474e7c20 */ /* 0x040fe20008410000 */
[----:B------:R-:W-:Y:S01]  /*a0c0*/  FSETP.NEU.FTZ.AND P0, PT, R71, -INF , PT ;  /* 0xff8000004700780b */ /* 0x000fe20003f1d000 */
[----:B------:R1:W-:Y:S01]  /*a0d0*/  MUFU.EX2 R210, R6 ;  /* 0x0000000600d27308 */ /* 0x0003e20000000800 */
[C---:B------:R-:W-:Y:S01]  /*a0e0*/  FSETP.NEU.FTZ.AND P1, PT, R70.reuse, -INF , PT ;  /* 0xff8000004600780b */ /* 0x040fe20003f3d000 */
[----:B------:R-:W-:Y:S01]  /*a0f0*/  FADD.FTZ R2, -R70, R133 ;  /* 0x0000008546027221 */ /* 0x000fe20000010100 */
[----:B------:R-:W-:Y:S07]  /*a100*/  FSEL R78, R78, RZ, P0 ;  /* 0x000000ff4e4e7208 */ /* 0x000fee0000000000 */
[----:B------:R2:W3:Y:S01]  /*a110*/  MUFU.EX2 R227, R7 ;  /* 0x0000000700e37308 */ /* 0x0004e20000000800 */
[----:B------:R-:W-:Y:S01]  /*a120*/  FSEL R79, R79, RZ, P1 ;  /* 0x000000ff4f4f7208 */ /* 0x000fe20000800000 */
[----:B------:R-:W-:Y:S01]  /*a130*/  FMUL.FTZ R2, R2, UR4 ;  /* 0x0000000402027c20 */ /* 0x000fe20008410000 */
[----:B------:R-:W-:Y:S07]  /*a140*/  FSETP.NEU.FTZ.AND P0, PT, R69, -INF , PT ;  /* 0xff8000004500780b */ /* 0x000fee0003f1d000 */
[----:B------:R4:W-:Y:S01]  /*a150*/  MUFU.EX2 R68, R0 ;  /* 0x0000000000447308 */ /* 0x0009e20000000800 */
[----:B------:R-:W-:Y:S01]  /*a160*/  FADD.FTZ R3, -R71, R132 ;  /* 0x0000008447037221 */ /* 0x000fe20000010100 */
[----:B------:R-:W-:Y:S01]  /*a170*/  FFMA.FTZ R8, R209, UR4, -R78 ;  /* 0x00000004d1087c23 */ /* 0x000fe2000801084e */
[----:B------:R-:W-:Y:S07]  /*a180*/  FSEL R111, R111, RZ, P0 ;  /* 0x000000ff6f6f7208 */ /* 0x000fee0000000000 */
[----:B------:R-:W3:Y:S01]  /*a190*/  MUFU.EX2 R2, R2 ;  /* 0x0000000200027308 */ /* 0x000ee20000000800 */
[----:B------:R-:W-:Y:S01]  /*a1a0*/  LOP3.LUT P0, RZ, R108, 0x2, RZ, 0xc0, !PT ;  /* 0x000000026cff7812 */ /* 0x000fe2000780c0ff */
[----:B------:R-:W-:Y:S01]  /*a1b0*/  FMUL.FTZ R3, R3, UR4 ;  /* 0x0000000403037c20 */ /* 0x000fe20008410000 */
[----:B-1----:R-:W-:Y:S01]  /*a1c0*/  LOP3.LUT R6, R109, 0x1c0, R4, 0xf8, !PT ;  /* 0x000001c06d067812 */ /* 0x002fe200078ef804 */
[----:B------:R-:W-:Y:S01]  /*a1d0*/  FFMA.FTZ R56, R249, UR4, -R77 ;  /* 0x00000004f9387c23 */ /* 0x000fe2000801084d */
[----:B------:R-:W-:Y:S01]  /*a1e0*/  SEL R44, R239, 0xffffffe0, !P0 ;  /* 0xffffffe0ef2c7807 */ /* 0x000fe20004000000 */
[----:B--2---:R-:W-:Y:S01]  /*a1f0*/  FFMA.FTZ R7, R219, UR4, -R111 ;  /* 0x00000004db077c23 */ /* 0x004fe2000801086f */
[----:B------:R-:W-:Y:S01]  /*a200*/  LOP3.LUT R5, R6, R5, RZ, 0x3c, !PT ;  /* 0x0000000506057212 */ /* 0x000fe200078e3cff */
[----:B------:R-:W-:Y:S02]  /*a210*/  FFMA.FTZ R6, R208, UR4, -R78 ;  /* 0x00000004d0067c23 */ /* 0x000fe4000801084e */
[----:B------:R-:W1:Y:S01]  /*a220*/  MUFU.EX2 R3, R3 ;  /* 0x0000000300037308 */ /* 0x000e620000000800 */
[----:B----4-:R-:W-:Y:S01]  /*a230*/  FADD.FTZ R0, -R69, R134 ;  /* 0x0000008645007221 */ /* 0x010fe20000010100 */
[----:B------:R-:W-:Y:S01]  /*a240*/  LOP3.LUT R4, R5, 0x200, R4, 0xf8, !PT ;  /* 0x0000020005047812 */ /* 0x000fe200078ef804 */
[--C-:B------:R-:W-:Y:S07]  /*a250*/  FFMA.FTZ R5, R202, UR4, -R77.reuse ;  /* 0x00000004ca057c23 */ /* 0x100fee000801084d */
[----:B------:R2:W-:Y:S01]  /*a260*/  MUFU.EX2 R226, R6 ;  /* 0x0000000600e27308 */ /* 0x0005e20000000800 */
[----:B------:R-:W-:Y:S01]  /*a270*/  FMUL.FTZ R0, R0, UR4 ;  /* 0x0000000400007c20 */ /* 0x000fe20008410000 */
[----:B------:R-:W-:Y:S01]  /*a280*/  LEA R104, R4, UR5, 0x1 ;  /* 0x0000000504687c11 */ /* 0x000fe2000f8e08ff */
[----:B------:R-:W-:Y:S07]  /*a290*/  FFMA.FTZ R4, R201, UR4, -R77 ;  /* 0x00000004c9047c23 */ /* 0x000fee000801084d */
[----:B------:R4:W-:Y:S01]  /*a2a0*/  MUFU.EX2 R11, R5 ;  /* 0x00000005000b7308 */ /* 0x0009e20000000800 */
[----:B---3--:R-:W-:Y:S01]  /*a2b0*/  F2FP.F16.F32.PACK_AB R80, R227, R210 ;  /* 0x000000d2e350723e */ /* 0x008fe200000000ff */
[----:B------:R-:W-:Y:S01]  /*a2c0*/  FMUL.FTZ R12, R2, R144 ;  /* 0x00000090020c7220 */ /* 0x000fe20000410000 */
[----:B------:R-:W3:Y:S07]  /*a2d0*/  LDSM.16.MT88.4 R20, [R104+0x8000] ;  /* 0x008000006814783b */ /* 0x000eee0000004200 */
[----:B------:R4:W-:Y:S01]  /*a2e0*/  MUFU.EX2 R201, R4 ;  /* 0x0000000400c97308 */ /* 0x0009e20000000800 */
[----:B------:R-:W-:Y:S02]  /*a2f0*/  IMAD.IADD R107, R44, 0x1, R104 ;  /* 0x000000012c6b7824 */ /* 0x000fe400078e0268 */
[----:B------:R-:W-:Y:S01]  /*a300*/  FMUL.FTZ R13, R2, R145 ;  /* 0x00000091020d7220 */ /* 0x000fe20000410000 */
[C---:B------:R-:W-:Y:S06]  /*a310*/  FMUL.FTZ R16, R68.reuse, R148 ;  /* 0x0000009444107220 */ /* 0x040fec0000410000 */
[----:B------:R3:W3:Y:S01]  /*a320*/  MUFU.EX2 R208, R8 ;  /* 0x0000000800d07308 */ /* 0x0006e20000000800 */
[----:B------:R-:W-:Y:S01]  /*a330*/  FMUL.FTZ R17, R68, R149 ;  /* 0x0000009544117220 */ /* 0x000fe20000410000 */
[--C-:B--2---:R-:W-:Y:S01]  /*a340*/  FFMA.FTZ R6, R203, UR4, -R78.reuse ;  /* 0x00000004cb067c23 */ /* 0x104fe2000801084e */
[----:B------:R-:W2:Y:S07]  /*a350*/  LDSM.16.MT88.4 R36, [R107+0x8000] ;  /* 0x008000006b24783b */ /* 0x000eae0000004200 */
[----:B------:R-:W3:Y:S01]  /*a360*/  MUFU.EX2 R0, R0 ;  /* 0x0000000000007308 */ /* 0x000ee20000000800 */
[C---:B-1----:R-:W-:Y:S01]  /*a370*/  FMUL.FTZ R18, R3.reuse, R150 ;  /* 0x0000009603127220 */ /* 0x042fe20000410000 */
[----:B----4-:R-:W-:Y:S01]  /*a380*/  FFMA.FTZ R5, R200, UR4, -R78 ;  /* 0x00000004c8057c23 */ /* 0x010fe2000801084e */
[----:B------:R-:W-:Y:S07]  /*a390*/  FMUL.FTZ R19, R3, R151 ;  /* 0x0000009703137220 */ /* 0x000fee0000410000 */
[----:B------:R1:W-:Y:S01]  /*a3a0*/  MUFU.EX2 R10, R6 ;  /* 0x00000006000a7308 */ /* 0x0003e20000000800 */
[----:B------:R-:W-:Y:S02]  /*a3b0*/  VIADD R105, R104, 0x8040 ;  /* 0x0000804068697836 */ /* 0x000fe40000000000 */
[--C-:B------:R-:W-:Y:S01]  /*a3c0*/  FFMA.FTZ R4, R215, UR4, -R79.reuse ;  /* 0x00000004d7047c23 */ /* 0x100fe2000801084f */
[----:B------:R-:W-:Y:S06]  /*a3d0*/  MOV R215, R52 ;  /* 0x0000003400d77202 */ /* 0x000fec0000000f00 */
[----:B------:R4:W2:Y:S01]  /*a3e0*/  MUFU.EX2 R9, R5 ;  /* 0x0000000500097308 */ /* 0x0008a20000000800 */
[----:B------:R-:W-:Y:S01]  /*a3f0*/  MOV R209, R26 ;  /* 0x0000001a00d17202 */ /* 0x000fe20000000f00 */
[----:B---3-5:R-:W-:Y:S01]  /*a400*/  FMUL.FTZ R8, R2, R136 ;  /* 0x0000008802087220 */ /* 0x028fe20000410000 */
[----:B------:R-:W-:Y:S07]  /*a410*/  F2FP.F16.F32.PACK_AB R81, R226, R208 ;  /* 0x000000d0e251723e */ /* 0x000fee00000000ff */
[----:B------:R3:W-:Y:S01]  /*a420*/  MUFU.EX2 R120, R4 ;  /* 0x0000000400787308 */ /* 0x0007e20000000800 */
[----:B------:R-:W-:Y:S01]  /*a430*/  MOV R219, R24 ;  /* 0x0000001800db7202 */ /* 0x000fe20000000f00 */
[C---:B------:R-:W-:Y:S01]  /*a440*/  FMUL.FTZ R14, R0.reuse, R146 ;  /* 0x00000092000e7220 */ /* 0x040fe20000410000 */
[----:B------:R-:W-:Y:S07]  /*a450*/  FMUL.FTZ R15, R0, R147 ;  /* 0x00000093000f7220 */ /* 0x000fee0000410000 */
[----:B------:R3:W-:Y:S01]  /*a460*/  MUFU.EX2 R200, R7 ;  /* 0x0000000700c87308 */ /* 0x0007e20000000800 */
[----:B------:R-:W-:Y:S01]  /*a470*/  MOV R203, R27 ;  /* 0x0000001b00cb7202 */ /* 0x000fe20000000f00 */
[--C-:B-1----:R-:W-:Y:S01]  /*a480*/  FFMA.FTZ R6, R218, UR4, -R79.reuse ;  /* 0x00000004da067c23 */ /* 0x102fe2000801084f */
[----:B------:R-:W-:Y:S01]  /*a490*/  FMUL.FTZ R24, R2, R156 ;  /* 0x0000009c02187220 */ /* 0x000fe20000410000 */
[C---:B------:R-:W-:Y:S01]  /*a4a0*/  FMUL.FTZ R26, R0.reuse, R158 ;  /* 0x0000009e001a7220 */ /* 0x040fe20000410000 */
[----:B------:R-:W-:Y:S01]  /*a4b0*/  FMUL.FTZ R27, R0, R159 ;  /* 0x0000009f001b7220 */ /* 0x000fe20000410000 */
[----:B----4-:R-:W-:Y:S01]  /*a4c0*/  FFMA.FTZ R5, R214, UR4, -R79 ;  /* 0x00000004d6057c23 */ /* 0x010fe2000801084f */
[----:B------:R-:W-:Y:S01]  /*a4d0*/  MOV R214, R11 ;  /* 0x0000000b00d67202 */ /* 0x000fe20000000f00 */
[----:B------:R-:W-:Y:S01]  /*a4e0*/  FMUL.FTZ R11, R0, R139 ;  /* 0x0000008b000b7220 */ /* 0x000fe20000410000 */
[----:B--2---:R-:W-:Y:S01]  /*a4f0*/  MOV R136, R9 ;  /* 0x0000000900887202 */ /* 0x004fe20000000f00 */
[----:B------:R1:W2:Y:S01]  /*a500*/  MUFU.EX2 R225, R5 ;  /* 0x0000000500e17308 */ /* 0x0002a20000000800 */
[--C-:B---3--:R-:W-:Y:S01]  /*a510*/  FFMA.FTZ R4, R213, UR4, -R111.reuse ;  /* 0x00000004d5047c23 */ /* 0x108fe2000801086f */
[----:B------:R-:W-:Y:S01]  /*a520*/  F2FP.F16.F32.PACK_AB R82, R201, R214 ;  /* 0x000000d6c952723e */ /* 0x000fe200000000ff */
[----:B------:R-:W-:Y:S01]  /*a530*/  FMUL.FTZ R9, R2, R137 ;  /* 0x0000008902097220 */ /* 0x000fe20000410000 */
[C---:B------:R-:W-:Y:S06]  /*a540*/  FMUL.FTZ R7, R3.reuse, R143 ;  /* 0x0000008f03077220 */ /* 0x040fec0000410000 */
[----:B------:R3:W-:Y:S01]  /*a550*/  MUFU.EX2 R224, R4 ;  /* 0x0000000400e07308 */ /* 0x0007e20000000800 */
[----:B------:R-:W-:Y:S01]  /*a560*/  MOV R145, R31 ;  /* 0x0000001f00917202 */ /* 0x000fe20000000f00 */
[C---:B------:R-:W-:Y:S01]  /*a570*/  FMUL.FTZ R31, R0.reuse, R163 ;  /* 0x000000a3001f7220 */ /* 0x040fe20000410000 */
[----:B------:R-:W-:Y:S01]  /*a580*/  MOV R134, R30 ;  /* 0x0000001e00867202 */ /* 0x000fe20000000f00 */
[----:B------:R-:W-:Y:S01]  /*a590*/  FMUL.FTZ R30, R0, R162 ;  /* 0x000000a2001e7220 */ /* 0x000fe20000410000 */
[----:B------:R-:W-:Y:S01]  /*a5a0*/  MOV R148, R29 ;  /* 0x0000001d00947202 */ /* 0x000fe20000000f00 */
[----:B------:R-:W-:Y:S01]  /*a5b0*/  FMUL.FTZ R29, R2, R161 ;  /* 0x000000a1021d7220 */ /* 0x000fe20000410000 */
[----:B------:R-:W-:Y:S01]  /*a5c0*/  MOV R150, R35 ;  /* 0x0000002300967202 */ /* 0x000fe20000000f00 */
[----:B------:R-:W-:Y:S01]  /*a5d0*/  FMUL.FTZ R35, R3, R167 ;  /* 0x000000a703237220 */ /* 0x000fe20000410000 */
[----:B-1----:R-:W-:Y:S01]  /*a5e0*/  FFMA.FTZ R5, R212, UR4, -R111 ;  /* 0x00000004d4057c23 */ /* 0x002fe2000801086f */
[----:B------:R-:W-:Y:S01]  /*a5f0*/  MOV R212, R10 ;  /* 0x0000000a00d47202 */ /* 0x000fe20000000f00 */
[----:B------:R-:W-:Y:S01]  /*a600*/  IMAD.MOV.U32 R146, RZ, RZ, R45 ;  /* 0x000000ffff927224 */ /* 0x000fe200078e002d */
[----:B------:R1:W4:Y:S01]  /*a610*/  MUFU.EX2 R10, R6 ;  /* 0x00000006000a7308 */ /* 0x0003220000000800 */
[----:B--2---:R-:W-:Y:S01]  /*a620*/  F2FP.F16.F32.PACK_AB R64, R225, R120 ;  /* 0x00000078e140723e */ /* 0x004fe200000000ff */
[----:B---3--:R-:W-:Y:S01]  /*a630*/  FFMA.FTZ R4, R217, UR4, -R79 ;  /* 0x00000004d9047c23 */ /* 0x008fe2000801084f */
[----:B------:R-:W-:Y:S07]  /*a640*/  F2FP.F16.F32.PACK_AB R83, R212, R136 ;  /* 0x00000088d453723e */ /* 0x000fee00000000ff */
[----:B------:R2:W3:Y:S01]  /*a650*/  MUFU.EX2 R218, R5 ;  /* 0x0000000500da7308 */ /* 0x0004e20000000800 */
[----:B------:R-:W-:Y:S01]  /*a660*/  IMAD.MOV.U32 R217, RZ, RZ, R28 ;  /* 0x000000ffffd97224 */ /* 0x000fe200078e001c */
[----:B------:R-:W-:Y:S01]  /*a670*/  IADD3 R28, PT, PT, R104, 0x8000, RZ ;  /* 0x00008000681c7810 */ /* 0x000fe20007ffe0ff */
[----:B------:R-:W-:Y:S07]  /*a680*/  FMUL.FTZ R45, R2, R177 ;  /* 0x000000b1022d7220 */ /* 0x000fee0000410000 */
[----:B------:R3:W3:Y:S01]  /*a690*/  MUFU.EX2 R239, R4 ;  /* 0x0000000400ef7308 */ /* 0x0006e20000000800 */
[----:B------:R-:W-:Y:S01]  /*a6a0*/  MOV R139, R33 ;  /* 0x00000021008b7202 */ /* 0x000fe20000000f00 */
[----:B------:R-:W-:Y:S01]  /*a6b0*/  FMUL.FTZ R33, R68, R165 ;  /* 0x000000a544217220 */ /* 0x000fe20000410000 */
[----:B------:R-:W-:Y:S01]  /*a6c0*/  @P5 IADD3 R105, PT, PT, R28, -0x40, RZ ;  /* 0xffffffc01c695810 */ /* 0x000fe20007ffe0ff */
[----:B------:R-:W-:Y:S01]  /*a6d0*/  FMUL.FTZ R28, R2, R160 ;  /* 0x000000a0021c7220 */ /* 0x000fe20000410000 */
[----:B------:R-:W-:Y:S01]  /*a6e0*/  MOV R132, R32 ;  /* 0x0000002000847202 */ /* 0x000fe20000000f00 */
[----:B-1----:R-:W-:Y:S01]  /*a6f0*/  FMUL.FTZ R6, R3, R142 ;  /* 0x0000008e03067220 */ /* 0x002fe20000410000 */
[----:B----4-:R-:W-:Y:S01]  /*a700*/  MOV R137, R10 ;  /* 0x0000000a00897202 */ /* 0x010fe20000000f00 */
[----:B------:R-:W-:Y:S01]  /*a710*/  FMUL.FTZ R10, R0, R138 ;  /* 0x0000008a000a7220 */ /* 0x000fe20000410000 */
[----:B------:R-:W1:Y:S01]  /*a720*/  LDSM.16.MT88.4 R52, [R105] ;  /* 0x000000006934783b */ /* 0x000e620000004200 */
[----:B--2---:R-:W-:Y:S01]  /*a730*/  FFMA.FTZ R5, R216, UR4, -R111 ;  /* 0x00000004d8057c23 */ /* 0x004fe2000801086f */
[----:B---3--:R-:W-:Y:S01]  /*a740*/  F2FP.F16.F32.PACK_AB R65, R218, R224 ;  /* 0x000000e0da41723e */ /* 0x008fe200000000ff */
[----:B------:R-:W-:Y:S02]  /*a750*/  IMAD.MOV.U32 R216, RZ, RZ, R34 ;  /* 0x000000ffffd87224 */ /* 0x000fe400078e0022 */
[C---:B------:R-:W-:Y:S01]  /*a760*/  FMUL.FTZ R32, R68.reuse, R164 ;  /* 0x000000a444207220 */ /* 0x040fe20000410000 */
[----:B------:R2:W3:Y:S01]  /*a770*/  MUFU.EX2 R211, R5 ;  /* 0x0000000500d37308 */ /* 0x0004e20000000800 */
[----:B------:R-:W-:Y:S01]  /*a780*/  FMUL.FTZ R4, R68, R140 ;  /* 0x0000008c44047220 */ /* 0x000fe20000410000 */
[----:B------:R-:W-:Y:S01]  /*a790*/  F2FP.F16.F32.PACK_AB R66, R239, R137 ;  /* 0x00000089ef42723e */ /* 0x000fe200000000ff */
[----:B------:R-:W-:Y:S01]  /*a7a0*/  FMUL.FTZ R34, R3, R166 ;  /* 0x000000a603227220 */ /* 0x000fe20000410000 */
[----:B------:R-:W-:Y:S01]  /*a7b0*/  MOV R140, R25 ;  /* 0x00000019008c7202 */ /* 0x000fe20000000f00 */
[----:B------:R-:W-:Y:S01]  /*a7c0*/  FMUL.FTZ R25, R2, R157 ;  /* 0x0000009d02197220 */ /* 0x000fe20000410000 */
[----:B------:R-:W-:Y:S01]  /*a7d0*/  IADD3 R106, PT, PT, R44, R105, RZ ;  /* 0x000000692c6a7210 */ /* 0x000fe20007ffe0ff */
[----:B------:R-:W-:Y:S01]  /*a7e0*/  FMUL.FTZ R44, R2, R176 ;  /* 0x000000b0022c7220 */ /* 0x000fe20000410000 */
[----:B------:R-:W-:Y:S01]  /*a7f0*/  MOV R142, R42 ;  /* 0x0000002a008e7202 */ /* 0x000fe20000000f00 */
[----:B------:R-:W-:Y:S01]  /*a800*/  FMUL.FTZ R42, R0, R174 ;  /* 0x000000ae002a7220 */ /* 0x000fe20000410000 */
[----:B------:R-:W-:Y:S01]  /*a810*/  MOV R143, R41 ;  /* 0x00000029008f7202 */ /* 0x000fe20000000f00 */
[----:B------:R-:W4:Y:S01]  /*a820*/  LDSM.16.MT88.4 R84, [R106] ;  /* 0x000000006a54783b */ /* 0x000f220000004200 */
[----:B------:R-:W-:Y:S01]  /*a830*/  MOV R133, R43 ;  /* 0x0000002b00857202 */ /* 0x000fe20000000f00 */
[----:B------:R-:W-:Y:S01]  /*a840*/  FMUL.FTZ R41, R2, R173 ;  /* 0x000000ad02297220 */ /* 0x000fe20000410000 */
[----:B--2---:R-:W-:Y:S01]  /*a850*/  FMUL.FTZ R5, R68, R141 ;  /* 0x0000008d44057220 */ /* 0x004fe20000410000 */
[----:B------:R-:W-:Y:S01]  /*a860*/  MOV R141, R40 ;  /* 0x00000028008d7202 */ /* 0x000fe20000000f00 */
[--C-:B------:R-:W-:Y:S01]  /*a870*/  FFMA.FTZ R97, R97, UR4, -R77.reuse ;  /* 0x0000000461617c23 */ /* 0x100fe2000801084d */
[----:B------:R-:W-:Y:S01]  /*a880*/  MOV R202, R48 ;  /* 0x0000003000ca7202 */ /* 0x000fe20000000f00 */
[--C-:B------:R-:W-:Y:S01]  /*a890*/  FFMA.FTZ R99, R99, UR4, -R77.reuse ;  /* 0x0000000463637c23 */ /* 0x100fe2000801084d */
[----:B------:R-:W-:Y:S01]  /*a8a0*/  MOV R156, R150 ;  /* 0x00000096009c7202 */ /* 0x000fe20000000f00 */
[--C-:B------:R-:W-:Y:S01]  /*a8b0*/  FFMA.FTZ R98, R98, UR4, -R77.reuse ;  /* 0x0000000462627c23 */ /* 0x100fe2000801084d */
[-C--:B------:R-:W-:Y:S01]  /*a8c0*/  HMMA.16816.F32 R4, R80, R20.reuse, R4 ;  /* 0x000000145004723c */ /* 0x080fe20000001804 */
[----:B------:R2:W1:Y:S04]  /*a8d0*/  MUFU.EX2 R151, R56 ;  /* 0x0000003800977308 */ /* 0x0004680000000800 */
[----:B---3--:R-:W-:Y:S01]  /*a8e0*/  F2FP.F16.F32.PACK_AB R67, R200, R211 ;  /* 0x000000d3c843723e */ /* 0x008fe200000000ff */
[--C-:B------:R-:W-:Y:S01]  /*a8f0*/  FFMA.FTZ R96, R96, UR4, -R77.reuse ;  /* 0x0000000460607c23 */ /* 0x100fe2000801084d */
[----:B------:R-:W-:Y:S01]  /*a900*/  MOV R213, R51 ;  /* 0x0000003300d57202 */ /* 0x000fe20000000f00 */
[----:B------:R-:W-:Y:S02]  /*a910*/  IMAD.MOV.U32 R138, RZ, RZ, R50 ;  /* 0x000000ffff8a7224 */ /* 0x000fe400078e0032 */
[----:B------:R-:W-:Y:S01]  /*a920*/  FMUL.FTZ R48, R68, R180 ;  /* 0x000000b444307220 */ /* 0x000fe20000410000 */
[C---:B------:R-:W-:Y:S01]  /*a930*/  FMUL.FTZ R50, R3.reuse, R182 ;  /* 0x000000b603327220 */ /* 0x040fe20000410000 */
[----:B------:R-:W-:Y:S01]  /*a940*/  FMUL.FTZ R51, R3, R183 ;  /* 0x000000b703337220 */ /* 0x000fe20000410000 */
[C---:B------:R-:W-:Y:S04]  /*a950*/  HMMA.16816.F32 R8, R64.reuse, R20, R8 ;  /* 0x000000144008723c */ /* 0x040fe80000001808 */
[--C-:B------:R-:W-:Y:S01]  /*a960*/  FFMA.FTZ R61, R230, UR4, -R77.reuse ;  /* 0x00000004e63d7c23 */ /* 0x100fe2000801084d */
[--C-:B------:R-:W-:Y:S01]  /*a970*/  FFMA.FTZ R123, R123, UR4, -R77.reuse ;  /* 0x000000047b7b7c23 */ /* 0x100fe2000801084d */
[--C-:B------:R-:W-:Y:S01]  /*a980*/  FFMA.FTZ R221, R221, UR4, -R77.reuse ;  /* 0x00000004dddd7c23 */ /* 0x100fe2000801084d */
[--C-:B------:R-:W-:Y:S01]  /*a990*/  FFMA.FTZ R220, R220, UR4, -R77.reuse ;  /* 0x00000004dcdc7c23 */ /* 0x100fe2000801084d */
[-C--:B------:R-:W-:Y:S03]  /*a9a0*/  HMMA.16816.F32 R12, R64, R22.reuse, R12 ;  /* 0x00000016400c723c */ /* 0x080fe6000000180c */
[----:B------:R-:W-:Y:S01]  /*a9b0*/  MOV R177, R214 ;  /* 0x000000d600b17202 */ /* 0x000fe20000000f00 */
[C---:B------:R-:W-:Y:S01]  /*a9c0*/  FMUL.FTZ R20, R68.reuse, R152 ;  /* 0x0000009844147220 */ /* 0x040fe20000410000 */
[----:B------:R-:W-:Y:S01]  /*a9d0*/  MUFU.EX2 R214, R98 ;  /* 0x0000006200d67308 */ /* 0x000fe20000000800 */
[----:B------:R-:W-:Y:S01]  /*a9e0*/  MOV R152, R215 ;  /* 0x000000d700987202 */ /* 0x000fe20000000f00 */
[----:B------:R-:W-:Y:S01]  /*a9f0*/  FMUL.FTZ R21, R68, R153 ;  /* 0x0000009944157220 */ /* 0x000fe20000410000 */
[C---:B------:R-:W-:Y:S07]  /*aa00*/  HMMA.16816.F32 R16, R80.reuse, R22, R16 ;  /* 0x000000165010723c */ /* 0x040fee0000001810 */
[----:B------:R-:W-:Y:S01]  /*aa10*/  MUFU.EX2 R220, R220 ;  /* 0x000000dc00dc7308 */ /* 0x000fe20000000800 */
[C---:B------:R-:W-:Y:S01]  /*aa20*/  FMUL.FTZ R22, R3.reuse, R154 ;  /* 0x0000009a03167220 */ /* 0x040fe20000410000 */
[----:B------:R-:W-:Y:S01]  /*aa30*/  FMUL.FTZ R23, R3, R155 ;  /* 0x0000009b03177220 */ /* 0x000fe20000410000 */
[----:B------:R-:W-:Y:S01]  /*aa40*/  MOV R215, R90 ;  /* 0x0000005a00d77202 */ /* 0x000fe20000000f00 */
[----:B------:R-:W-:Y:S01]  /*aa50*/  FMUL.FTZ R40, R2, R172 ;  /* 0x000000ac02287220 */ /* 0x000fe20000410000 */
[----:B------:R-:W-:Y:S01]  /*aa60*/  MOV R153, R213 ;  /* 0x000000d500997202 */ /* 0x000fe20000000f00 */
[----:B------:R-:W-:Y:S01]  /*aa70*/  FMUL.FTZ R43, R0, R175 ;  /* 0x000000af002b7220 */ /* 0x000fe20000410000 */
[----:B------:R-:W-:Y:S01]  /*aa80*/  MOV R213, R59 ;  /* 0x0000003b00d57202 */ /* 0x000fe20000000f00 */
[--C-:B------:R-:W-:Y:S01]  /*aa90*/  FFMA.FTZ R58, R248, UR4, -R78.reuse ;  /* 0x00000004f83a7c23 */ /* 0x100fe2000801084e */
[-C--:B------:R-:W-:Y:S01]  /*aaa0*/  HMMA.16816.F32 R20, R80, R36.reuse, R20 ;  /* 0x000000245014723c */ /* 0x080fe20000001814 */
[----:B------:R-:W-:Y:S02]  /*aab0*/  MUFU.EX2 R221, R221 ;  /* 0x000000dd00dd7308 */ /* 0x000fe40000000800 */
[----:B------:R-:W-:Y:S01]  /*aac0*/  MOV R147, R47 ;  /* 0x0000002f00937202 */ /* 0x000fe20000000f00 */
[C---:B------:R-:W-:Y:S01]  /*aad0*/  FMUL.FTZ R47, R0.reuse, R179 ;  /* 0x000000b3002f7220 */ /* 0x040fe20000410000 */
[----:B------:R-:W-:Y:S01]  /*aae0*/  MOV R149, R46 ;  /* 0x0000002e00957202 */ /* 0x000fe20000000f00 */
[----:B------:R-:W-:Y:S01]  /*aaf0*/  FMUL.FTZ R46, R0, R178 ;  /* 0x000000b2002e7220 */ /* 0x000fe20000410000 */
[----:B------:R-:W-:Y:S01]  /*ab00*/  MOV R144, R49 ;  /* 0x0000003100907202 */ /* 0x000fe20000000f00 */
[C---:B------:R-:W-:Y:S03]  /*ab10*/  HMMA.16816.F32 R24, R64.reuse, R36, R24 ;  /* 0x000000244018723c */ /* 0x040fe60000001818 */
[----:B------:R3:W-:Y:S01]  /*ab20*/  MUFU.EX2 R248, R58 ;  /* 0x0000003a00f87308 */ /* 0x0007e20000000800 */
[C---:B------:R-:W-:Y:S01]  /*ab30*/  FMUL.FTZ R49, R68.reuse, R181 ;  /* 0x000000b544317220 */ /* 0x040fe20000410000 */
[C---:B------:R-:W-:Y:S01]  /*ab40*/  FMUL.FTZ R36, R68.reuse, R168 ;  /* 0x000000a844247220 */ /* 0x040fe20000410000 */
[----:B------:R-:W-:Y:S01]  /*ab50*/  FMUL.FTZ R37, R68, R169 ;  /* 0x000000a944257220 */ /* 0x000fe20000410000 */
[----:B------:R-:W-:Y:S01]  /*ab60*/  MOV R169, R125 ;  /* 0x0000007d00a97202 */ /* 0x000fe20000000f00 */
[-C--:B------:R-:W-:Y:S03]  /*ab70*/  HMMA.16816.F32 R28, R64, R38.reuse, R28 ;  /* 0x00000026401c723c */ /* 0x080fe6000000181c */
[--C-:B------:R-:W-:Y:S01]  /*ab80*/  FFMA.FTZ R125, R231, UR4, -R77.reuse ;  /* 0x00000004e77d7c23 */ /* 0x100fe2000801084d */
[C---:B--2---:R-:W-:Y:S01]  /*ab90*/  FMUL.FTZ R56, R2.reuse, R188 ;  /* 0x000000bc02387220 */ /* 0x044fe20000410000 */
[----:B------:R-:W-:Y:S01]  /*aba0*/  FMUL.FTZ R57, R2, R189 ;  /* 0x000000bd02397220 */ /* 0x000fe20000410000 */
[C---:B------:R-:W-:Y:S01]  /*abb0*/  FMUL.FTZ R59, R0.reuse, R191 ;  /* 0x000000bf003b7220 */ /* 0x040fe20000410000 */
[----:B---3--:R-:W-:Y:S01]  /*abc0*/  FMUL.FTZ R58, R0, R190 ;  /* 0x000000be003a7220 */ /* 0x008fe20000410000 */
[C---:B------:R-:W-:Y:S01]  /*abd0*/  HMMA.16816.F32 R32, R80.reuse, R38, R32 ;  /* 0x000000265020723c */ /* 0x040fe20000001820 */
[----:B------:R2:W-:Y:S03]  /*abe0*/  MUFU.EX2 R191, R61 ;  /* 0x0000003d00bf7308 */ /* 0x0005e60000000800 */
[C---:B------:R-:W-:Y:S01]  /*abf0*/  FMUL.FTZ R38, R3.reuse, R170 ;  /* 0x000000aa03267220 */ /* 0x040fe20000410000 */
[----:B------:R-:W-:Y:S01]  /*ac00*/  FMUL.FTZ R39, R3, R171 ;  /* 0x000000ab03277220 */ /* 0x000fe20000410000 */
[----:B------:R-:W-:Y:S01]  /*ac10*/  MOV R170, R122 ;  /* 0x0000007a00aa7202 */ /* 0x000fe20000000f00 */
[----:B------:R-:W-:Y:S01]  /*ac20*/  FFMA.FTZ R122, R252, UR4, -R77 ;  /* 0x00000004fc7a7c23 */ /* 0x000fe2000801084d */
[----:B------:R-:W-:Y:S01]  /*ac30*/  MOV R171, R169 ;  /* 0x000000a900ab7202 */ /* 0x000fe20000000f00 */
[--C-:B------:R-:W-:Y:S01]  /*ac40*/  FFMA.FTZ R60, R247, UR4, -R78.reuse ;  /* 0x00000004f73c7c23 */ /* 0x100fe2000801084e */
[----:B-1----:R-:W-:Y:S01]  /*ac50*/  MOV R190, R151 ;  /* 0x0000009700be7202 */ /* 0x002fe20000000f00 */
[----:B------:R-:W-:Y:S01]  /*ac60*/  IMAD.MOV.U32 R151, RZ, RZ, R91 ;  /* 0x000000ffff977224 */ /* 0x000fe200078e005b */
[-C--:B------:R-:W-:Y:S03]  /*ac70*/  HMMA.16816.F32 R36, R80, R52.reuse, R36 ;  /* 0x000000345024723c */ /* 0x080fe60000001824 */
[----:B------:R-:W-:Y:S01]  /*ac80*/  MOV R150, R149 ;  /* 0x0000009500967202 */ /* 0x000fe20000000f00 */
[----:B------:R-:W-:Y:S01]  /*ac90*/  IMAD.MOV.U32 R155, RZ, RZ, R147 ;  /* 0x000000ffff9b7224 */ /* 0x000fe200078e0093 */
[----:B------:R-:W-:Y:S01]  /*aca0*/  MOV R149, R62 ;  /* 0x0000003e00957202 */ /* 0x000fe20000000f00 */
[--C-:B------:R-:W-:Y:S01]  /*acb0*/  FFMA.FTZ R62, R242, UR4, -R78.reuse ;  /* 0x00000004f23e7c23 */ /* 0x100fe2000801084e */
[----:B------:R-:W-:Y:S01]  /*acc0*/  MOV R147, R212 ;  /* 0x000000d400937202 */ /* 0x000fe20000000f00 */
[C---:B------:R-:W-:Y:S02]  /*acd0*/  HMMA.16816.F32 R40, R64.reuse, R52, R40 ;  /* 0x000000344028723c */ /* 0x040fe40000001828 */
[----:B------:R-:W-:Y:S02]  /*ace0*/  MUFU.EX2 R247, R62 ;  /* 0x0000003e00f77308 */ /* 0x000fe40000000800 */
[--C-:B------:R-:W-:Y:S01]  /*acf0*/  FFMA.FTZ R53, R250, UR4, -R77.reuse ;  /* 0x00000004fa357c23 */ /* 0x100fe2000801084d */
[----:B------:R-:W-:Y:S01]  /*ad00*/  MOV R212, R89 ;  /* 0x0000005900d47202 */ /* 0x000fe20000000f00 */
[----:B------:R-:W-:Y:S06]  /*ad10*/  FMUL.FTZ R52, R68, R184 ;  /* 0x000000b844347220 */ /* 0x000fec0000410000 */
[----:B------:R1:W-:Y:S01]  /*ad20*/  MUFU.EX2 R250, R60 ;  /* 0x0000003c00fa7308 */ /* 0x0003e20000000800 */
[-C--:B------:R-:W-:Y:S09]  /*ad30*/  HMMA.16816.F32 R44, R64, R54.reuse, R44 ;  /* 0x00000036402c723c */ /* 0x080ff2000000182c */
[----:B------:R3:W4:Y:S01]  /*ad40*/  MUFU.EX2 R164, R53 ;  /* 0x0000003500a47308 */ /* 0x0007220000000800 */
[--C-:B--2---:R-:W-:Y:S01]  /*ad50*/  FFMA.FTZ R61, R244, UR4, -R78.reuse ;  /* 0x00000004f43d7c23 */ /* 0x104fe2000801084e */
[----:B------:R-:W-:Y:S01]  /*ad60*/  MOV R154, R144 ;  /* 0x00000090009a7202 */ /* 0x000fe20000000f00 */
[--C-:B------:R-:W-:Y:S01]  /*ad70*/  FFMA.FTZ R114, R114, UR4, -R78.reuse ;  /* 0x0000000472727c23 */ /* 0x100fe2000801084e */
[----:B------:R-:W-:Y:S01]  /*ad80*/  MOV R144, R138 ;  /* 0x0000008a00907202 */ /* 0x000fe20000000f00 */
[C---:B------:R-:W-:Y:S05]  /*ad90*/  HMMA.16816.F32 R48, R80.reuse, R54, R48 ;  /* 0x000000365030723c */ /* 0x040fea0000001830 */
[----:B------:R2:W-:Y:S01]  /*ada0*/  MUFU.EX2 R184, R61 ;  /* 0x0000003d00b87308 */ /* 0x0005e20000000800 */
[C---:B------:R-:W-:Y:S01]  /*adb0*/  FMUL.FTZ R54, R3.reuse, R186 ;  /* 0x000000ba03367220 */ /* 0x040fe20000410000 */
[----:B------:R-:W-:Y:S01]  /*adc0*/  FMUL.FTZ R55, R3, R187 ;  /* 0x000000bb03377220 */ /* 0x000fe20000410000 */
[----:B-1----:R-:W-:Y:S01]  /*add0*/  FFMA.FTZ R60, R243, UR4, -R77 ;  /* 0x00000004f33c7c23 */ /* 0x002fe2000801084d */
[----:B------:R-:W-:Y:S01]  /*ade0*/  FMUL.FTZ R62, R0, R194 ;  /* 0x000000c2003e7220 */ /* 0x000fe20000410000 */
[----:B------:R-:W-:Y:S01]  /*adf0*/  MOV R138, R88 ;  /* 0x00000058008a7202 */ /* 0x000fe20000000f00 */
[----:B---3--:R-:W-:Y:S01]  /*ae00*/  FMUL.FTZ R53, R68, R185 ;  /* 0x000000b944357220 */ /* 0x008fe20000410000 */
[----:B------:R-:W1:Y:S03]  /*ae10*/  LDSM.16.MT88.4 R88, [R104+0x8800] ;  /* 0x008800006858783b */ /* 0x000e660000004200 */
[----:B------:R3:W1:Y:S01]  /*ae20*/  MUFU.EX2 R189, R60 ;  /* 0x0000003c00bd7308 */ /* 0x0006620000000800 */
[--C-:B------:R-:W-:Y:S01]  /*ae30*/  FFMA.FTZ R115, R115, UR4, -R78.reuse ;  /* 0x0000000473737c23 */ /* 0x100fe2000801084e */
[--C-:B------:R-:W-:Y:S01]  /*ae40*/  FFMA.FTZ R127, R127, UR4, -R78.reuse ;  /* 0x000000047f7f7c23 */ /* 0x100fe2000801084e */
[--C-:B------:R-:W-:Y:S01]  /*ae50*/  FFMA.FTZ R130, R130, UR4, -R78.reuse ;  /* 0x0000000482827c23 */ /* 0x100fe2000801084e */
[----:B--2---:R-:W-:Y:S01]  /*ae60*/  FMUL.FTZ R61, R2, R193 ;  /* 0x000000c1023d7220 */ /* 0x004fe20000410000 */
[-C--:B----4-:R-:W-:Y:S03]  /*ae70*/  HMMA.16816.F32 R52, R80, R84.reuse, R52 ;  /* 0x000000545034723c */ /* 0x090fe60000001834 */
[----:B------:R-:W-:Y:S01]  /*ae80*/  FFMA.FTZ R132, R132, UR4, -R78 ;  /* 0x0000000484847c23 */ /* 0x000fe2000801084e */
[----:B------:R-:W-:Y:S01]  /*ae90*/  MOV R176, R211 ;  /* 0x000000d300b07202 */ /* 0x000fe20000000f00 */
[--C-:B------:R-:W-:Y:S01]  /*aea0*/  FFMA.FTZ R133, R133, UR4, -R79.reuse ;  /* 0x0000000485857c23 */ /* 0x100fe2000801084f */
[--C-:B------:R-:W-:Y:S01]  /*aeb0*/  FFMA.FTZ R134, R134, UR4, -R79.reuse ;  /* 0x0000000486867c23 */ /* 0x100fe2000801084f */
[--C-:B------:R-:W-:Y:S01]  /*aec0*/  FFMA.FTZ R204, R204, UR4, -R79.reuse ;  /* 0x00000004cccc7c23 */ /* 0x100fe2000801084f */
[C---:B------:R-:W-:Y:S01]  /*aed0*/  HMMA.16816.F32 R56, R64.reuse, R84, R56 ;  /* 0x000000544038723c */ /* 0x040fe20000001838 */
[----:B------:R-:W-:Y:S03]  /*aee0*/  MUFU.EX2 R132, R132 ;  /* 0x0000008400847308 */ /* 0x000fe60000000800 */
[--C-:B------:R-:W-:Y:S01]  /*aef0*/  FFMA.FTZ R84, R156, UR4, -R79.reuse ;  /* 0x000000049c547c23 */ /* 0x100fe2000801084f */
[----:B---3--:R-:W-:Y:S01]  /*af00*/  FMUL.FTZ R60, R2, R192 ;  /* 0x000000c0023c7220 */ /* 0x008fe20000410000 */
[----:B------:R-:W2:Y:S05]  /*af10*/  LDL.LU R156, [R1+0x4] ;  /* 0x00000400019c7983 */ /* 0x000eaa0000300800 */
[----:B------:R-:W-:Y:S01]  /*af20*/  MUFU.EX2 R133, R133 ;  /* 0x0000008500857308 */ /* 0x000fe20000000800 */
[--C-:B------:R-:W-:Y:S01]  /*af30*/  FFMA.FTZ R121, R121, UR4, -R79.reuse ;  /* 0x0000000479797c23 */ /* 0x100fe2000801084f */
[--C-:B------:R-:W-:Y:S01]  /*af40*/  FFMA.FTZ R124, R124, UR4, -R79.reuse ;  /* 0x000000047c7c7c23 */ /* 0x100fe2000801084f */
[--C-:B------:R-:W-:Y:S07]  /*af50*/  FFMA.FTZ R207, R207, UR4, -R79.reuse ;  /* 0x00000004cfcf7c23 */ /* 0x100fee000801084f */
[----:B------:R3:W-:Y:S01]  /*af60*/  MUFU.EX2 R194, R84 ;  /* 0x0000005400c27308 */ /* 0x0007e20000000800 */
[--C-:B------:R-:W-:Y:S01]  /*af70*/  FFMA.FTZ R206, R206, UR4, -R79.reuse ;  /* 0x00000004cece7c23 */ /* 0x100fe2000801084f */
[----:B------:R-:W-:Y:S01]  /*af80*/  FFMA.FTZ R205, R205, UR4, -R79 ;  /* 0x00000004cdcd7c23 */ /* 0x000fe2000801084f */
[----:B------:R-:W-:Y:S07]  /*af90*/  FFMA.FTZ R75, R75, UR4, -R111 ;  /* 0x000000044b4b7c23 */ /* 0x000fee000801086f */
[----:B------:R-:W-:Y:S01]  /*afa0*/  MUFU.EX2 R134, R134 ;  /* 0x0000008600867308 */ /* 0x000fe20000000800 */
[----:B--2---:R-:W-:Y:S01]  /*afb0*/  FFMA.FTZ R85, R156, UR4, -R79 ;  /* 0x000000049c557c23 */ /* 0x004fe2000801084f */
[----:B------:R-:W-:Y:S01]  /*afc0*/  IMAD.MOV.U32 R156, RZ, RZ, R155 ;  /* 0x000000ffff9c7224 */ /* 0x000fe200078e009b */
[----:B------:R-:W-:Y:S07]  /*afd0*/  MOV R155, R154 ;  /* 0x0000009a009b7202 */ /* 0x000fee0000000f00 */
[----:B------:R2:W-:Y:S01]  /*afe0*/  MUFU.EX2 R230, R85 ;  /* 0x0000005500e67308 */ /* 0x0005e20000000800 */
[--C-:B---3--:R-:W-:Y:S01]  /*aff0*/  FFMA.FTZ R84, R156, UR4, -R111.reuse ;  /* 0x000000049c547c23 */ /* 0x108fe2000801086f */
[----:B------:R-:W-:Y:S02]  /*b000*/  MOV R154, R153 ;  /* 0x00000099009a7202 */ /* 0x000fe40000000f00 */
[----:B------:R-:W-:Y:S06]  /*b010*/  MOV R153, R152 ;  /* 0x0000009800997202 */ /* 0x000fec0000000f00 */
[----:B------:R3:W-:Y:S01]  /*b020*/  MUFU.EX2 R192, R84 ;  /* 0x0000005400c07308 */ /* 0x0007e20000000800 */
[----:B------:R-:W-:Y:S02]  /*b030*/  MOV R156, R155 ;  /* 0x0000009b009c7202 */ /* 0x000fe40000000f00 */
[----:B------:R-:W-:Y:S02]  /*b040*/  MOV R152, R151 ;  /* 0x0000009700987202 */ /* 0x000fe40000000f00 */
[----:B------:R-:W-:Y:S01]  /*b050*/  MOV R151, R149 ;  /* 0x0000009500977202 */ /* 0x000fe20000000f00 */
[----:B------:R-:W-:Y:S01]  /*b060*/  IMAD.MOV.U32 R149, RZ, RZ, R140 ;  /* 0x000000ffff957224 */ /* 0x000fe200078e008c */
[----:B------:R-:W-:Y:S02]  /*b070*/  MOV R155, R154 ;  /* 0x0000009a009b7202 */ /* 0x000fe40000000f00 */
[----:B------:R-:W-:Y:S01]  /*b080*/  MOV R154, R153 ;  /* 0x00000099009a7202 */ /* 0x000fe20000000f00 */
[----:B--2---:R-:W-:Y:S01]  /*b090*/  FFMA.FTZ R85, R156, UR4, -R111 ;  /* 0x000000049c557c23 */ /* 0x004fe2000801086f */
[----:B------:R-:W-:Y:S01]  /*b0a0*/  MOV R140, R219 ;  /* 0x000000db008c7202 */ /* 0x000fe20000000f00 */
[----:B------:R-:W-:Y:S01]  /*b0b0*/  IMAD.MOV.U32 R153, RZ, RZ, R152 ;  /* 0x000000ffff997224 */ /* 0x000fe200078e0098 */
[----:B------:R-:W-:Y:S01]  /*b0c0*/  MOV R219, R63 ;  /* 0x0000003f00db7202 */ /* 0x000fe20000000f00 */
[----:B------:R-:W-:Y:S01]  /*b0d0*/  FMUL.FTZ R63, R0, R195 ;  /* 0x000000c3003f7220 */ /* 0x000fe20000410000 */
[----:B------:R-:W-:Y:S01]  /*b0e0*/  MOV R156, R155 ;  /* 0x0000009b009c7202 */ /* 0x000fe20000000f00 */
[----:B------:R2:W4:Y:S01]  /*b0f0*/  MUFU.EX2 R167, R85 ;  /* 0x0000005500a77308 */ /* 0x0005220000000800 */
[----:B------:R-:W-:Y:S02]  /*b100*/  MOV R155, R154 ;  /* 0x0000009a009b7202 */ /* 0x000fe40000000f00 */
[----:B------:R-:W-:Y:S02]  /*b110*/  MOV R152, R151 ;  /* 0x0000009700987202 */ /* 0x000fe40000000f00 */
[-C--:B------:R-:W-:Y:S01]  /*b120*/  HMMA.16816.F32 R60, R64, R86.reuse, R60 ;  /* 0x00000056403c723c */ /* 0x080fe2000000183c */
[----:B------:R-:W4:Y:S02]  /*b130*/  LDL.LU R151, [R1+0x18] ;  /* 0x0000180001977983 */ /* 0x000f240000300800 */
[--C-:B---3--:R-:W-:Y:S01]  /*b140*/  FFMA.FTZ R84, R155, UR4, -R79.reuse ;  /* 0x000000049b547c23 */ /* 0x108fe2000801084f */
[----:B------:R-:W-:Y:S01]  /*b150*/  FFMA.FTZ R65, R156, UR4, -R79 ;  /* 0x000000049c417c23 */ /* 0x000fe2000801084f */
[----:B------:R-:W-:Y:S01]  /*b160*/  MOV R154, R153 ;  /* 0x00000099009a7202 */ /* 0x000fe20000000f00 */
[----:B------:R-:W-:Y:S01]  /*b170*/  FMUL.FTZ R64, R68, R196 ;  /* 0x000000c444407220 */ /* 0x000fe20000410000 */
[----:B------:R3:W-:Y:S01]  /*b180*/  MUFU.EX2 R179, R84 ;  /* 0x0000005400b37308 */ /* 0x0007e20000000800 */
[----:B------:R-:W-:Y:S01]  /*b190*/  MOV R153, R152 ;  /* 0x0000009800997202 */ /* 0x000fe20000000f00 */
[C---:B------:R-:W-:Y:S01]  /*b1a0*/  FMUL.FTZ R66, R3.reuse, R198 ;  /* 0x000000c603427220 */ /* 0x040fe20000410000 */
[--C-:B--2---:R-:W-:Y:S07]  /*b1b0*/  FFMA.FTZ R85, R154, UR4, -R111.reuse ;  /* 0x000000049a557c23 */ /* 0x104fee000801086f */
[----:B------:R2:W4:Y:S01]  /*b1c0*/  MUFU.EX2 R242, R65 ;  /* 0x0000004100f27308 */ /* 0x0005220000000800 */
[----:B------:R-:W-:Y:S01]  /*b1d0*/  FMUL.FTZ R67, R3, R199 ;  /* 0x000000c703437220 */ /* 0x000fe20000410000 */
[----:B------:R-:W-:Y:S01]  /*b1e0*/  MOV R154, R212 ;  /* 0x000000d4009a7202 */ /* 0x000fe20000000f00 */
[----:B------:R-:W-:Y:S01]  /*b1f0*/  IMAD.MOV.U32 R212, RZ, RZ, R94 ;  /* 0x000000ffffd47224 */ /* 0x000fe200078e005e */
[----:B------:R-:W-:Y:S01]  /*b200*/  MOV R156, R95 ;  /* 0x0000005f009c7202 */ /* 0x000fe20000000f00 */
[----:B------:R-:W-:Y:S01]  /*b210*/  IMAD.MOV.U32 R152, RZ, RZ, R202 ;  /* 0x000000ffff987224 */ /* 0x000fe200078e00ca */
[----:B------:R-:W-:Y:S01]  /*b220*/  MOV R155, R92 ;  /* 0x0000005c009b7202 */ /* 0x000fe20000000f00 */
[----:B------:R-:W4:Y:S01]  /*b230*/  LDL.LU R202, [R1+0x80] ;  /* 0x0000800001ca7983 */ /* 0x000f220000300800 */
[----:B---3--:R-:W-:Y:S01]  /*b240*/  FFMA.FTZ R84, R153, UR4, -R111 ;  /* 0x0000000499547c23 */ /* 0x008fe2000801086f */
[----:B------:R-:W-:Y:S02]  /*b250*/  MOV R153, R144 ;  /* 0x0000009000997202 */ /* 0x000fe40000000f00 */
[----:B------:R-:W-:Y:S01]  /*b260*/  MOV R144, R138 ;  /* 0x0000008a00907202 */ /* 0x000fe20000000f00 */
[----:B--2---:R-:W-:Y:S01]  /*b270*/  FMUL.FTZ R65, R68, R197 ;  /* 0x000000c544417220 */ /* 0x004fe20000410000 */
[----:B------:R-:W-:Y:S01]  /*b280*/  MUFU.EX2 R185, R84 ;  /* 0x0000005400b97308 */ /* 0x000fe20000000800 */
[----:B------:R-:W-:Y:S02]  /*b290*/  MOV R138, R215 ;  /* 0x000000d7008a7202 */ /* 0x000fe40000000f00 */
[----:B------:R-:W-:Y:S07]  /*b2a0*/  MOV R215, R93 ;  /* 0x0000005d00d77202 */ /* 0x000fee0000000f00 */
[----:B------:R4:W2:Y:S01]  /*b2b0*/  MUFU.EX2 R197, R85 ;  /* 0x0000005500c57308 */ /* 0x0008a20000000800 */
[----:B------:R-:W3:Y:S01]  /*b2c0*/  LDSM.16.MT88.4 R92, [R107+0x8800] ;  /* 0x008800006b5c783b */ /* 0x000ee20000004200 */
[----:B------:R-:W-:Y:S04]  /*b2d0*/  HMMA.16816.F32 R64, R80, R86, R64 ;  /* 0x000000565040723c */ /* 0x000fe80000001840 */
[----:B------:R-:W-:Y:S02]  /*b2e0*/  F2FP.F16.F32.PACK_AB R80, R190, R164 ;  /* 0x000000a4be50723e */ /* 0x000fe400000000ff */
[----:B------:R-:W-:Y:S02]  /*b2f0*/  F2FP.F16.F32.PACK_AB R81, R250, R248 ;  /* 0x000000f8fa51723e */ /* 0x000fe400000000ff */
[----:B-1----:R-:W-:Y:S02]  /*b300*/  F2FP.F16.F32.PACK_AB R82, R189, R191 ;  /* 0x000000bfbd52723e */ /* 0x002fe400000000ff */
[----:B------:R-:W-:Y:S02]  /*b310*/  F2FP.F16.F32.PACK_AB R83, R184, R247 ;  /* 0x000000f7b853723e */ /* 0x000fe400000000ff */
[----:B----4-:R-:W-:Y:S02]  /*b320*/  F2FP.F16.F32.PACK_AB R85, R167, R192 ;  /* 0x000000c0a755723e */ /* 0x010fe400000000ff */
[----:B------:R-:W-:Y:S02]  /*b330*/  F2FP.F16.F32.PACK_AB R86, R179, R242 ;  /* 0x000000f2b356723e */ /* 0x000fe400000000ff */
[----:B--2---:R-:W-:Y:S01]  /*b340*/  F2FP.F16.F32.PACK_AB R87, R185, R197 ;  /* 0x000000c5b957723e */ /* 0x004fe200000000ff */
[-C--:B------:R-:W-:Y:S03]  /*b350*/  HMMA.16816.F32 R4, R80, R88.reuse, R4 ;  /* 0x000000585004723c */ /* 0x080fe60000001804 */
[----:B------:R-:W-:Y:S07]  /*b360*/  F2FP.F16.F32.PACK_AB R84, R230, R194 ;  /* 0x000000c2e654723e */ /* 0x000fee00000000ff */
[C---:B------:R-:W-:Y:S08]  /*b370*/  HMMA.16816.F32 R8, R84.reuse, R88, R8 ;  /* 0x000000585408723c */ /* 0x040ff00000001808 */
[-C--:B------:R-:W-:Y:S08]  /*b380*/  HMMA.16816.F32 R12, R84, R90.reuse, R12 ;  /* 0x0000005a540c723c */ /* 0x080ff0000000180c */
[C---:B------:R-:W-:Y:S01]  /*b390*/  HMMA.16816.F32 R16, R80.reuse, R90, R16 ;  /* 0x0000005a5010723c */ /* 0x040fe20000001810 */
[----:B------:R-:W1:Y:S07]  /*b3a0*/  LDSM.16.MT88.4 R88, [R105+0x800] ;  /* 0x000800006958783b */ /* 0x000e6e0000004200 */
[-C--:B---3--:R-:W-:Y:S08]  /*b3b0*/  HMMA.16816.F32 R20, R80, R92.reuse, R20 ;  /* 0x0000005c5014723c */ /* 0x088ff00000001814 */
[C---:B------:R-:W-:Y:S08]  /*b3c0*/  HMMA.16816.F32 R24, R84.reuse, R92, R24 ;  /* 0x0000005c5418723c */ /* 0x040ff00000001818 */
[-C--:B------:R-:W-:Y:S08]  /*b3d0*/  HMMA.16816.F32 R28, R84, R94.reuse, R28 ;  /* 0x0000005e541c723c */ /* 0x080ff0000000181c */
[C---:B------:R-:W-:Y:S01]  /*b3e0*/  HMMA.16816.F32 R32, R80.reuse, R94, R32 ;  /* 0x0000005e5020723c */ /* 0x040fe20000001820 */
[----:B------:R-:W2:Y:S07]  /*b3f0*/  LDSM.16.MT88.4 R92, [R106+0x800] ;  /* 0x000800006a5c783b */ /* 0x000eae0000004200 */
[-C--:B-1----:R-:W-:Y:S08]  /*b400*/  HMMA.16816.F32 R36, R80, R88.reuse, R36 ;  /* 0x000000585024723c */ /* 0x082ff00000001824 */
[C---:B------:R-:W-:Y:S04]  /*b410*/  HMMA.16816.F32 R40, R84.reuse, R88, R40 ;  /* 0x000000585428723c */ /* 0x040fe80000001828 */
[--C-:B------:R-:W-:Y:S02]  /*b420*/  FFMA.FTZ R88, R156, UR4, -R77.reuse ;  /* 0x000000049c587c23 */ /* 0x100fe4000801084d */
[----:B------:R-:W3:Y:S02]  /*b430*/  LDL.LU R156, [R1+0x2c] ;  /* 0x00002c00019c7983 */ /* 0x000ee40000300800 */
[-C--:B------:R-:W-:Y:S01]  /*b440*/  HMMA.16816.F32 R44, R84, R90.reuse, R44 ;  /* 0x0000005a542c723c */ /* 0x080fe2000000182c */
[----:B------:R1:W-:Y:S07]  /*b450*/  MUFU.EX2 R196, R88 ;  /* 0x0000005800c47308 */ /* 0x0003ee0000000800 */
[C---:B------:R-:W-:Y:S08]  /*b460*/  HMMA.16816.F32 R48, R80.reuse, R90, R48 ;  /* 0x0000005a5030723c */ /* 0x040ff00000001830 */
[-C--:B--2---:R-:W-:Y:S08]  /*b470*/  HMMA.16816.F32 R52, R80, R92.reuse, R52 ;  /* 0x0000005c5034723c */ /* 0x084ff00000001834 */
[C---:B------:R-:W-:Y:S08]  /*b480*/  HMMA.16816.F32 R56, R84.reuse, R92, R56 ;  /* 0x0000005c5438723c */ /* 0x040ff00000001838 */
[-C--:B------:R-:W-:Y:S08]  /*b490*/  HMMA.16816.F32 R60, R84, R94.reuse, R60 ;  /* 0x0000005e543c723c */ /* 0x080ff0000000183c */
[----:B------:R-:W-:Y:S01]  /*b4a0*/  HMMA.16816.F32 R64, R80, R94, R64 ;  /* 0x0000005e5040723c */ /* 0x000fe20000001840 */
[----:B------:R-:W-:Y:S03]  /*b4b0*/  LDSM.16.MT88.4 R92, [R107+0x9000] ;  /* 0x009000006b5c783b */ /* 0x000fe60000004200 */
[--C-:B---3--:R-:W-:Y:S01]  /*b4c0*/  FFMA.FTZ R90, R156, UR4, -R77.reuse ;  /* 0x000000049c5a7c23 */ /* 0x108fe2000801084d */
[----:B------:R-:W-:Y:S02]  /*b4d0*/  MOV R156, R155 ;  /* 0x0000009b009c7202 */ /* 0x000fe40000000f00 */
[----:B------:R-:W-:Y:S01]  /*b4e0*/  MOV R155, R154 ;  /* 0x0000009a009b7202 */ /* 0x000fe20000000f00 */
[----:B------:R-:W-:Y:S01]  /*b4f0*/  MUFU.EX2 R199, R90 ;  /* 0x0000005a00c77308 */ /* 0x000fe20000000800 */
[----:B------:R-:W-:Y:S01]  /*b500*/  MOV R154, R153 ;  /* 0x00000099009a7202 */ /* 0x000fe20000000f00 */
[----:B------:R-:W-:Y:S01]  /*b510*/  FFMA.FTZ R89, R156, UR4, -R78 ;  /* 0x000000049c597c23 */ /* 0x000fe2000801084e */
[----:B------:R-:W-:Y:S01]  /*b520*/  IMAD.MOV.U32 R153, RZ, RZ, R152 ;  /* 0x000000ffff997224 */ /* 0x000fe200078e0098 */
[----:B------:R-:W-:Y:S06]  /*b530*/  MOV R156, R155 ;  /* 0x0000009b009c7202 */ /* 0x000fec0000000f00 */
[----:B------:R2:W-:Y:S01]  /*b540*/  MUFU.EX2 R193, R89 ;  /* 0x0000005900c17308 */ /* 0x0005e20000000800 */
[----:B------:R-:W-:Y:S02]  /*b550*/  MOV R155, R154 ;  /* 0x0000009a009b7202 */ /* 0x000fe40000000f00 */
[----:B------:R-:W-:Y:S01]  /*b560*/  MOV R154, R153 ;  /* 0x00000099009a7202 */ /* 0x000fe20000000f00 */
[----:B-1----:R-:W-:Y:S01]  /*b570*/  FFMA.FTZ R88, R156, UR4, -R78 ;  /* 0x000000049c587c23 */ /* 0x002fe2000801084e */
[----:B------:R-:W-:Y:S02]  /*b580*/  MOV R156, R155 ;  /* 0x0000009b009c7202 */ /* 0x000fe40000000f00 */
[----:B------:R-:W-:Y:S03]  /*b590*/  MOV R155, R154 ;  /* 0x0000009a009b7202 */ /* 0x000fe60000000f00 */
[----:B------:R-:W-:Y:S01]  /*b5a0*/  MUFU.EX2 R243, R88 ;  /* 0x0000005800f37308 */ /* 0x000fe20000000800 */
[----:B------:R-:W-:Y:S02]  /*b5b0*/  MOV R152, R151 ;  /* 0x0000009700987202 */ /* 0x000fe40000000f00 */
[----:B------:R-:W-:Y:S02]  /*b5c0*/  MOV R151, R150 ;  /* 0x0000009600977202 */ /* 0x000fe40000000f00 */
[----:B------:R-:W-:Y:S01]  /*b5d0*/  MOV R150, R149 ;  /* 0x0000009500967202 */ /* 0x000fe20000000f00 */
[----:B--2---:R-:W-:Y:S01]  /*b5e0*/  FFMA.FTZ R89, R156, UR4, -R77 ;  /* 0x000000049c597c23 */ /* 0x004fe2000801084d */
[----:B------:R-:W-:Y:S01]  /*b5f0*/  IMAD.MOV.U32 R156, RZ, RZ, R155 ;  /* 0x000000ffff9c7224 */ /* 0x000fe200078e009b */
[----:B------:R-:W-:Y:S01]  /*b600*/  MOV R149, R148 ;  /* 0x0000009400957202 */ /* 0x000fe20000000f00 */
[----:B------:R-:W-:Y:S01]  /*b610*/  IMAD.MOV.U32 R153, RZ, RZ, R152 ;  /* 0x000000ffff997224 */ /* 0x000fe200078e0098 */
[----:B------:R-:W-:Y:S01]  /*b620*/  MOV R148, R145 ;  /* 0x0000009100947202 */ /* 0x000fe20000000f00 */
[----:B------:R-:W-:Y:S01]  /*b630*/  FFMA.FTZ R85, R156, UR4, -R77 ;  /* 0x000000049c557c23 */ /* 0x000fe2000801084d */
[----:B------:R-:W-:Y:S01]  /*b640*/  IMAD.MOV.U32 R145, RZ, RZ, R139 ;  /* 0x000000ffff917224 */ /* 0x000fe200078e008b */
[----:B------:R-:W-:Y:S01]  /*b650*/  MOV R152, R151 ;  /* 0x0000009700987202 */ /* 0x000fe20000000f00 */
[----:B------:R-:W-:Y:S01]  /*b660*/  MUFU.EX2 R198, R89 ;  /* 0x0000005900c67308 */ /* 0x000fe20000000800 */
[----:B------:R-:W-:Y:S02]  /*b670*/  MOV R151, R150 ;  /* 0x0000009600977202 */ /* 0x000fe40000000f00 */
[----:B------:R-:W-:Y:S07]  /*b680*/  MOV R139, R216 ;  /* 0x000000d8008b7202 */ /* 0x000fee0000000f00 */
[----:B------:R1:W-:Y:S01]  /*b690*/  MUFU.EX2 R244, R85 ;  /* 0x0000005500f47308 */ /* 0x0003e20000000800 */
[----:B------:R-:W-:Y:S02]  /*b6a0*/  MOV R150, R149 ;  /* 0x0000009500967202 */ /* 0x000fe40000000f00 */
[----:B------:R-:W-:Y:S02]  /*b6b0*/  MOV R154, R153 ;  /* 0x00000099009a7202 */ /* 0x000fe40000000f00 */
[----:B------:R-:W-:Y:S02]  /*b6c0*/  MOV R149, R148 ;  /* 0x0000009400957202 */ /* 0x000fe40000000f00 */
[----:B------:R-:W-:Y:S02]  /*b6d0*/  MOV R216, R213 ;  /* 0x000000d500d87202 */ /* 0x000fe40000000f00 */
[----:B------:R-:W-:Y:S01]  /*b6e0*/  MOV R148, R145 ;  /* 0x0000009100947202 */ /* 0x000fe20000000f00 */
[----:B------:R-:W-:Y:S01]  /*b6f0*/  IMAD.MOV.U32 R145, RZ, RZ, R139 ;  /* 0x000000ffff917224 */ /* 0x000fe200078e008b */
[----:B------:R-:W-:Y:S01]  /*b700*/  MOV R153, R152 ;  /* 0x0000009800997202 */ /* 0x000fe20000000f00 */
[----:B------:R-:W-:Y:S01]  /*b710*/  IMAD.MOV.U32 R152, RZ, RZ, R151 ;  /* 0x000000ffff987224 */ /* 0x000fe200078e0097 */
[----:B------:R-:W-:Y:S01]  /*b720*/  MOV R151, R150 ;  /* 0x0000009600977202 */ /* 0x000fe20000000f00 */
[----:B------:R-:W2:Y:S01]  /*b730*/  LDL.LU R213, [R1+0x20] ;  /* 0x0000200001d57983 */ /* 0x000ea20000300800 */
[----:B------:R-:W-:Y:S02]  /*b740*/  MOV R150, R149 ;  /* 0x0000009500967202 */ /* 0x000fe40000000f00 */
[----:B------:R-:W-:Y:S02]  /*b750*/  MOV R139, R216 ;  /* 0x000000d8008b7202 */ /* 0x000fe40000000f00 */
[----:B------:R-:W-:Y:S01]  /*b760*/  MOV R155, R154 ;  /* 0x0000009a009b7202 */ /* 0x000fe20000000f00 */
[----:B------:R-:W3:Y:S01]  /*b770*/  LDL.LU R216, [R1+0x84] ;  /* 0x0000840001d87983 */ /* 0x000ee20000300800 */
[----:B------:R-:W-:Y:S02]  /*b780*/  MOV R149, R148 ;  /* 0x0000009400957202 */ /* 0x000fe40000000f00 */
[----:B------:R-:W-:Y:S01]  /*b790*/  MOV R154, R153 ;  /* 0x00000099009a7202 */ /* 0x000fe20000000f00 */
[--C-:B------:R-:W-:Y:S01]  /*b7a0*/  FFMA.FTZ R84, R155, UR4, -R78.reuse ;  /* 0x000000049b547c23 */ /* 0x100fe2000801084e */
[----:B------:R-:W-:Y:S01]  /*b7b0*/  MOV R153, R152 ;  /* 0x0000009800997202 */ /* 0x000fe20000000f00 */
[----:B------:R-:W-:Y:S01]  /*b7c0*/  FFMA.FTZ R155, R128, UR4, -R77 ;  /* 0x00000004809b7c23 */ /* 0x000fe2000801084d */
[----:B------:R-:W-:Y:S01]  /*b7d0*/  MOV R148, R145 ;  /* 0x0000009100947202 */ /* 0x000fe20000000f00 */
[----:B-1----:R-:W-:Y:S01]  /*b7e0*/  FFMA.FTZ R85, R154, UR4, -R78 ;  /* 0x000000049a557c23 */ /* 0x002fe2000801084e */
[----:B------:R-:W-:Y:S01]  /*b7f0*/  MOV R152, R151 ;  /* 0x0000009700987202 */ /* 0x000fe20000000f00 */
[----:B------:R-:W-:Y:S01]  /*b800*/  MUFU.EX2 R195, R84 ;  /* 0x0000005400c37308 */ /* 0x000fe20000000800 */
[----:B------:R-:W-:Y:S02]  /*b810*/  MOV R145, R139 ;  /* 0x0000008b00917202 */ /* 0x000fe40000000f00 */
[----:B------:R-:W-:Y:S01]  /*b820*/  MOV R151, R150 ;  /* 0x0000009600977202 */ /* 0x000fe20000000f00 */
[----:B------:R-:W-:Y:S01]  /*b830*/  IMAD.MOV.U32 R150, RZ, RZ, R149 ;  /* 0x000000ffff967224 */ /* 0x000fe200078e0095 */
[----:B------:R-:W-:Y:S01]  /*b840*/  MOV R154, R153 ;  /* 0x00000099009a7202 */ /* 0x000fe20000000f00 */
[----:B------:R-:W-:Y:S01]  /*b850*/  IMAD.MOV.U32 R153, RZ, RZ, R152 ;  /* 0x000000ffff997224 */ /* 0x000fe200078e0098 */
[----:B------:R-:W-:Y:S01]  /*b860*/  MOV R149, R148 ;  /* 0x0000009400957202 */ /* 0x000fe20000000f00 */
[----:B------:R-:W4:Y:S01]  /*b870*/  LDL.LU R139, [R1+0x78] ;  /* 0x00007800018b7983 */ /* 0x000f220000300800 */
[----:B------:R-:W-:Y:S01]  /*b880*/  MOV R148, R145 ;  /* 0x0000009100947202 */ /* 0x000fe20000000f00 */
[----:B------:R-:W-:Y:S01]  /*b890*/  FFMA.FTZ R81, R154, UR4, -R79 ;  /* 0x000000049a517c23 */ /* 0x000fe2000801084f */
[----:B------:R-:W-:Y:S01]  /*b8a0*/  MOV R152, R151 ;  /* 0x0000009700987202 */ /* 0x000fe20000000f00 */
[----:B------:R1:W-:Y:S01]  /*b8b0*/  MUFU.EX2 R249, R85 ;  /* 0x0000005500f97308 */ /* 0x0003e20000000800 */
[----:B------:R-:W-:Y:S02]  /*b8c0*/  MOV R151, R150 ;  /* 0x0000009600977202 */ /* 0x000fe40000000f00 */
[----:B------:R-:W-:Y:S07]  /*b8d0*/  MOV R150, R149 ;  /* 0x0000009500967202 */ /* 0x000fee0000000f00 */
[----:B------:R-:W-:Y:S01]  /*b8e0*/  MUFU.EX2 R166, R81 ;  /* 0x0000005100a67308 */ /* 0x000fe20000000800 */
[----:B------:R-:W-:Y:S02]  /*b8f0*/  MOV R149, R148 ;  /* 0x0000009400957202 */ /* 0x000fe40000000f00 */
[----:B------:R-:W-:Y:S01]  /*b900*/  MOV R148, R146 ;  /* 0x0000009200947202 */ /* 0x000fe20000000f00 */
[----:B------:R-:W-:Y:S01]  /*b910*/  IMAD.MOV.U32 R146, RZ, RZ, R137 ;  /* 0x000000ffff927224 */ /* 0x000fe200078e0089 */
[----:B------:R-:W-:Y:S02]  /*b920*/  MOV R137, R136 ;  /* 0x0000008800897202 */ /* 0x000fe40000000f00 */
[----:B------:R-:W-:Y:S02]  /*b930*/  MOV R136, R143 ;  /* 0x0000008f00887202 */ /* 0x000fe40000000f00 */
[----:B------:R-:W-:Y:S01]  /*b940*/  MOV R143, R142 ;  /* 0x0000008e008f7202 */ /* 0x000fe20000000f00 */
[----:B-1----:R-:W1:Y:S01]  /*b950*/  LDSM.16.MT88.4 R84, [R104+0x9000] ;  /* 0x009000006854783b */ /* 0x002e620000004200 */
[----:B------:R-:W-:Y:S02]  /*b960*/  MOV R142, R141 ;  /* 0x0000008d008e7202 */ /* 0x000fe40000000f00 */
[----:B------:R-:W-:Y:S01]  /*b970*/  MOV R154, R153 ;  /* 0x00000099009a7202 */ /* 0x000fe20000000f00 */
[----:B------:R-:W-:Y:S01]  /*b980*/  IMAD.MOV.U32 R153, RZ, RZ, R152 ;  /* 0x000000ffff997224 */ /* 0x000fe200078e0098 */
[----:B------:R-:W-:Y:S02]  /*b990*/  MOV R152, R151 ;  /* 0x0000009700987202 */ /* 0x000fe40000000f00 */
[----:B------:R-:W-:Y:S01]  /*b9a0*/  MOV R151, R150 ;  /* 0x0000009600977202 */ /* 0x000fe20000000f00 */
[----:B------:R-:W3:Y:S01]  /*b9b0*/  LDL.LU R141, [R1+0x28] ;  /* 0x00002800018d7983 */ /* 0x000ee20000300800 */
[----:B------:R-:W-:Y:S01]  /*b9c0*/  MOV R150, R149 ;  /* 0x0000009500967202 */ /* 0x000fe20000000f00 */
[----:B------:R-:W-:Y:S01]  /*b9d0*/  FFMA.FTZ R80, R154, UR4, -R79 ;  /* 0x000000049a507c23 */ /* 0x000fe2000801084f */
[----:B------:R-:W-:Y:S01]  /*b9e0*/  MOV R149, R146 ;  /* 0x0000009200957202 */ /* 0x000fe20000000f00 */
[----:B------:R-:W-:Y:S01]  /*b9f0*/  IMAD.MOV.U32 R154, RZ, RZ, R153 ;  /* 0x000000ffff9a7224 */ /* 0x000fe200078e0099 */
[----:B------:R-:W-:Y:S01]  /*ba00*/  MOV R146, R137 ;  /* 0x0000008900927202 */ /* 0x000fe20000000f00 */
[----:B------:R-:W-:Y:S01]  /*ba10*/  IMAD.MOV.U32 R137, RZ, RZ, R136 ;  /* 0x000000ffff897224 */ /* 0x000fe200078e0088 */
[----:B------:R-:W-:Y:S01]  /*ba20*/  MOV R136, R143 ;  /* 0x0000008f00887202 */ /* 0x000fe20000000f00 */
[----:B------:R-:W-:Y:S01]  /*ba30*/  FFMA.FTZ R88, R154, UR4, -R111 ;  /* 0x000000049a587c23 */ /* 0x000fe2000801086f */
[----:B------:R-:W-:Y:S01]  /*ba40*/  MOV R143, R142 ;  /* 0x0000008e008f7202 */ /* 0x000fe20000000f00 */
[----:B------:R-:W1:Y:S01]  /*ba50*/  MUFU.EX2 R182, R80 ;  /* 0x0000005000b67308 */ /* 0x000e620000000800 */
[----:B------:R-:W-:Y:S02]  /*ba60*/  MOV R153, R152 ;  /* 0x0000009800997202 */ /* 0x000fe40000000f00 */
[----:B------:R-:W-:Y:S07]  /*ba70*/  MOV R152, R151 ;  /* 0x0000009700987202 */ /* 0x000fee0000000f00 */
[----:B------:R1:W-:Y:S01]  /*ba80*/  MUFU.EX2 R165, R88 ;  /* 0x0000005800a57308 */ /* 0x0003e20000000800 */
[----:B------:R-:W-:Y:S02]  /*ba90*/  MOV R151, R150 ;  /* 0x0000009600977202 */ /* 0x000fe40000000f00 */
[----:B------:R-:W-:Y:S02]  /*baa0*/  MOV R150, R149 ;  /* 0x0000009500967202 */ /* 0x000fe40000000f00 */
[----:B------:R-:W-:Y:S01]  /*bab0*/  MOV R149, R146 ;  /* 0x0000009200957202 */ /* 0x000fe20000000f00 */
[----:B------:R-:W-:Y:S01]  /*bac0*/  IMAD.MOV.U32 R146, RZ, RZ, R137 ;  /* 0x000000ffff927224 */ /* 0x000fe200078e0089 */
[----:B------:R-:W-:Y:S02]  /*bad0*/  MOV R137, R136 ;  /* 0x0000008800897202 */ /* 0x000fe40000000f00 */
[----:B------:R-:W-:Y:S02]  /*bae0*/  MOV R136, R143 ;  /* 0x0000008f00887202 */ /* 0x000fe40000000f00 */
[----:B------:R-:W-:Y:S02]  /*baf0*/  MOV R145, R239 ;  /* 0x000000ef00917202 */ /* 0x000fe40000000f00 */
[----:B------:R-:W-:Y:S02]  /*bb00*/  MOV R239, 0x20 ;  /* 0x0000002000ef7802 */ /* 0x000fe40000000f00 */
[----:B-1----:R-:W-:Y:S02]  /*bb10*/  F2FP.F16.F32.PACK_AB R88, R182, R166 ;  /* 0x000000a6b658723e */ /* 0x002fe400000000ff */
[----:B--2---:R-:W-:Y:S01]  /*bb20*/  MOV R168, R213 ;  /* 0x000000d500a87202 */ /* 0x004fe20000000f00 */
[----:B------:R-:W-:Y:S02]  /*bb30*/  IMAD.MOV.U32 R213, RZ, RZ, R126 ;  /* 0x000000ffffd57224 */ /* 0x000fe400078e007e */
[----:B------:R-:W-:Y:S03]  /*bb40*/  FFMA.FTZ R126, R241, UR4, -R77 ;  /* 0x00000004f17e7c23 */ /* 0x000fe6000801084d */
[----:B------:R-:W-:Y:S02]  /*bb50*/  MOV R178, R213 ;  /* 0x000000d500b27202 */ /* 0x000fe40000000f00 */
[----:B------:R-:W-:Y:S01]  /*bb60*/  MUFU.EX2 R213, R96 ;  /* 0x0000006000d57308 */ /* 0x000fe20000000800 */
[----:B---3--:R-:W-:Y:S02]  /*bb70*/  MOV R142, R141 ;  /* 0x0000008d008e7202 */ /* 0x008fe40000000f00 */
[----:B------:R-:W-:Y:S02]  /*bb80*/  MOV R141, R140 ;  /* 0x0000008c008d7202 */ /* 0x000fe40000000f00 */
[----:B------:R-:W-:Y:S02]  /*bb90*/  MOV R140, R219 ;  /* 0x000000db008c7202 */ /* 0x000fe40000000f00 */
[----:B------:R-:W2:Y:S01]  /*bba0*/  LDL.LU R219, [R1+0x6c] ;  /* 0x00006c0001db7983 */ /* 0x000ea20000300800 */
[----:B------:R-:W-:Y:S02]  /*bbb0*/  MOV R143, R142 ;  /* 0x0000008e008f7202 */ /* 0x000fe40000000f00 */
[----:B------:R-:W-:Y:S02]  /*bbc0*/  MOV R142, R141 ;  /* 0x0000008d008e7202 */ /* 0x000fe40000000f00 */
[----:B------:R-:W-:Y:S01]  /*bbd0*/  MOV R141, R140 ;  /* 0x0000008c008d7202 */ /* 0x000fe20000000f00 */
[----:B--2---:R-:W-:Y:S01]  /*bbe0*/  IMAD.MOV.U32 R140, RZ, RZ, R219 ;  /* 0x000000ffff8c7224 */ /* 0x004fe200078e00db */
[----:B------:R-:W-:Y:S02]  /*bbf0*/  MOV R219, R217 ;  /* 0x000000d900db7202 */ /* 0x000fe40000000f00 */
[----:B------:R-:W-:Y:S02]  /*bc00*/  MOV R217, R209 ;  /* 0x000000d100d97202 */ /* 0x000fe40000000f00 */
[----:B------:R-:W2:Y:S04]  /*bc10*/  LDL.LU R209, [R1+0x50] ;  /* 0x0000500001d17983 */ /* 0x000ea80000300800 */
[----:B------:R-:W3:Y:S02]  /*bc20*/  LDL.LU R154, [R1+0x3c] ;  /* 0x00003c00019a7983 */ /* 0x000ee40000300800 */
[----:B---3--:R-:W-:Y:S02]  /*bc30*/  FFMA.FTZ R83, R154, UR4, -R111 ;  /* 0x000000049a537c23 */ /* 0x008fe4000801086f */
[----:B------:R-:W3:Y:S02]  /*bc40*/  LDL.LU R154, [R1+0x38] ;  /* 0x00003800019a7983 */ /* 0x000ee40000300800 */
[----:B------:R1:W4:Y:S02]  /*bc50*/  MUFU.EX2 R180, R83 ;  /* 0x0000005300b47308 */ /* 0x0003240000000800 */
[----:B-1----:R-:W-:Y:S01]  /*bc60*/  F2FP.F16.F32.PACK_AB R83, R249, R195 ;  /* 0x000000c3f953723e */ /* 0x002fe200000000ff */
[----:B---3--:R-:W-:Y:S01]  /*bc70*/  FFMA.FTZ R89, R154, UR4, -R79 ;  /* 0x000000049a597c23 */ /* 0x008fe2000801084f */
[----:B------:R-:W-:Y:S02]  /*bc80*/  MOV R154, R153 ;  /* 0x00000099009a7202 */ /* 0x000fe40000000f00 */
[----:B------:R-:W-:Y:S04]  /*bc90*/  MOV R153, R152 ;  /* 0x0000009800997202 */ /* 0x000fe80000000f00 */
[----:B------:R-:W-:Y:S01]  /*bca0*/  MUFU.EX2 R183, R89 ;  /* 0x0000005900b77308 */ /* 0x000fe20000000800 */
[----:B------:R-:W-:Y:S01]  /*bcb0*/  MOV R152, R151 ;  /* 0x0000009700987202 */ /* 0x000fe20000000f00 */
[----:B------:R-:W-:Y:S01]  /*bcc0*/  IMAD.MOV.U32 R151, RZ, RZ, R149 ;  /* 0x000000ffff977224 */ /* 0x000fe200078e0095 */
[----:B------:R-:W-:Y:S01]  /*bcd0*/  MOV R149, R146 ;  /* 0x0000009200957202 */ /* 0x000fe20000000f00 */
[----:B------:R-:W-:Y:S01]  /*bce0*/  FFMA.FTZ R81, R153, UR4, -R111 ;  /* 0x0000000499517c23 */ /* 0x000fe2000801086f */
[----:B------:R-:W-:Y:S01]  /*bcf0*/  MOV R146, R137 ;  /* 0x0000008900927202 */ /* 0x000fe20000000f00 */
[----:B------:R-:W-:Y:S01]  /*bd00*/  FFMA.FTZ R82, R154, UR4, -R79 ;  /* 0x000000049a527c23 */ /* 0x000fe2000801084f */
[----:B------:R-:W-:Y:S01]  /*bd10*/  MOV R137, R136 ;  /* 0x0000008800897202 */ /* 0x000fe20000000f00 */
[----:B------:R-:W-:Y:S01]  /*bd20*/  FFMA.FTZ R80, R152, UR4, -R111 ;  /* 0x0000000498507c23 */ /* 0x000fe2000801086f */
[----:B------:R-:W-:Y:S01]  /*bd30*/  MOV R136, R143 ;  /* 0x0000008f00887202 */ /* 0x000fe20000000f00 */
[----:B------:R1:W-:Y:S01]  /*bd40*/  MUFU.EX2 R181, R81 ;  /* 0x0000005100b57308 */ /* 0x0003e20000000800 */
[----:B------:R-:W-:Y:S01]  /*bd50*/  MOV R143, R142 ;  /* 0x0000008e008f7202 */ /* 0x000fe20000000f00 */
[----:B------:R-:W-:Y:S01]  /*bd60*/  IMAD.MOV.U32 R142, RZ, RZ, R141 ;  /* 0x000000ffff8e7224 */ /* 0x000fe200078e008d */
[----:B------:R-:W-:Y:S01]  /*bd70*/  MOV R141, R140 ;  /* 0x0000008c008d7202 */ /* 0x000fe20000000f00 */
[----:B------:R-:W-:Y:S01]  /*bd80*/  IMAD.MOV.U32 R157, RZ, RZ, R149 ;  /* 0x000000ffff9d7224 */ /* 0x000fe200078e0095 */
[----:B------:R-:W-:Y:S01]  /*bd90*/  MOV R140, R219 ;  /* 0x000000db008c7202 */ /* 0x000fe20000000f00 */
[----:B------:R-:W-:Y:S01]  /*bda0*/  FFMA.FTZ R149, R113, UR4, -R77 ;  /* 0x0000000471957c23 */ /* 0x000fe2000801084d */
[----:B------:R-:W-:Y:S01]  /*bdb0*/  MOV R219, R217 ;  /* 0x000000d900db7202 */ /* 0x000fe20000000f00 */
[----:B------:R-:W-:Y:S01]  /*bdc0*/  IMAD.MOV.U32 R160, RZ, RZ, R141 ;  /* 0x000000ffffa07224 */ /* 0x000fe200078e008d */
[----:B--2---:R-:W-:Y:S01]  /*bdd0*/  MOV R217, R209 ;  /* 0x000000d100d97202 */ /* 0x004fe20000000f00 */
[--C-:B------:R-:W-:Y:S01]  /*bde0*/  FFMA.FTZ R141, R222, UR4, -R77.reuse ;  /* 0x00000004de8d7c23 */ /* 0x100fe2000801084d */
[----:B------:R-:W-:Y:S01]  /*bdf0*/  MOV R163, R143 ;  /* 0x0000008f00a37202 */ /* 0x000fe20000000f00 */
[----:B------:R-:W2:Y:S01]  /*be00*/  LDL.LU R209, [R1+0x14] ;  /* 0x0000140001d17983 */ /* 0x000ea20000300800 */
[----:B------:R-:W-:Y:S01]  /*be10*/  MOV R156, R140 ;  /* 0x0000008c009c7202 */ /* 0x000fe20000000f00 */
[--C-:B------:R-:W-:Y:S01]  /*be20*/  FFMA.FTZ R153, R116, UR4, -R77.reuse ;  /* 0x0000000474997c23 */ /* 0x100fe2000801084d */
[----:B------:R-:W-:Y:S01]  /*be30*/  MOV R143, R219 ;  /* 0x000000db008f7202 */ /* 0x000fe20000000f00 */
[--C-:B------:R-:W-:Y:S01]  /*be40*/  FFMA.FTZ R154, R129, UR4, -R77.reuse ;  /* 0x00000004819a7c23 */ /* 0x100fe2000801084d */
[----:B------:R-:W-:Y:S01]  /*be50*/  MOV R140, R217 ;  /* 0x000000d9008c7202 */ /* 0x000fe20000000f00 */
[----:B------:R3:W3:Y:S01]  /*be60*/  MUFU.EX2 R219, R82 ;  /* 0x0000005200db7308 */ /* 0x0006e20000000800 */
[----:B-1----:R-:W-:Y:S02]  /*be70*/  F2FP.F16.F32.PACK_AB R81, R243, R193 ;  /* 0x000000c1f351723e */ /* 0x002fe400000000ff */
[----:B----4-:R-:W-:Y:S07]  /*be80*/  F2FP.F16.F32.PACK_AB R89, R180, R165 ;  /* 0x000000a5b459723e */ /* 0x010fee00000000ff */
[----:B------:R1:W4:Y:S01]  /*be90*/  MUFU.EX2 R217, R80 ;  /* 0x0000005000d97308 */ /* 0x0003220000000800 */
[----:B------:R-:W-:Y:S01]  /*bea0*/  MOV R159, R137 ;  /* 0x00000089009f7202 */ /* 0x000fe20000000f00 */
[----:B------:R-:W-:Y:S01]  /*beb0*/  FFMA.FTZ R137, R229, UR4, -R77 ;  /* 0x00000004e5897c23 */ /* 0x000fe2000801084d */
[----:B------:R-:W-:Y:S02]  /*bec0*/  MOV R169, R163 ;  /* 0x000000a300a97202 */ /* 0x000fe40000000f00 */
[----:B------:R-:W-:Y:S01]  /*bed0*/  MOV R152, R151 ;  /* 0x0000009700987202 */ /* 0x000fe20000000f00 */
[----:B------:R-:W-:Y:S01]  /*bee0*/  IMAD.MOV.U32 R163, RZ, RZ, R159 ;  /* 0x000000ffffa37224 */ /* 0x000fe200078e009f */
[----:B------:R-:W-:Y:S01]  /*bef0*/  MOV R158, R146 ;  /* 0x00000092009e7202 */ /* 0x000fe20000000f00 */
[--C-:B------:R-:W-:Y:S01]  /*bf00*/  FFMA.FTZ R151, R117, UR4, -R77.reuse ;  /* 0x0000000475977c23 */ /* 0x100fe2000801084d */
[----:B------:R-:W-:Y:S01]  /*bf10*/  MOV R162, R136 ;  /* 0x0000008800a27202 */ /* 0x000fe20000000f00 */
[--C-:B------:R-:W-:Y:S01]  /*bf20*/  FFMA.FTZ R136, R228, UR4, -R77.reuse ;  /* 0x00000004e4887c23 */ /* 0x100fe2000801084d */
[----:B---3--:R-:W-:Y:S01]  /*bf30*/  F2FP.F16.F32.PACK_AB R82, R244, R198 ;  /* 0x000000c6f452723e */ /* 0x008fe200000000ff */
[--C-:B------:R-:W-:Y:S01]  /*bf40*/  FFMA.FTZ R146, R112, UR4, -R77.reuse ;  /* 0x0000000470927c23 */ /* 0x100fe2000801084d */
[----:B------:R-:W-:Y:S02]  /*bf50*/  F2FP.F16.F32.PACK_AB R90, R219, R183 ;  /* 0x000000b7db5a723e */ /* 0x000fe400000000ff */
[----:B-1----:R-:W-:Y:S02]  /*bf60*/  F2FP.F16.F32.PACK_AB R80, R199, R196 ;  /* 0x000000c4c750723e */ /* 0x002fe400000000ff */
[----:B----4-:R-:W-:Y:S02]  /*bf70*/  F2FP.F16.F32.PACK_AB R91, R217, R181 ;  /* 0x000000b5d95b723e */ /* 0x010fe400000000ff */
[----:B------:R-:W-:Y:S01]  /*bf80*/  MOV R161, R142 ;  /* 0x0000008e00a17202 */ /* 0x000fe20000000f00 */
[----:B------:R-:W-:Y:S01]  /*bf90*/  FFMA.FTZ R142, R223, UR4, -R77 ;  /* 0x00000004df8e7c23 */ /* 0x000fe2000801084d */
[----:B------:R-:W-:Y:S01]  /*bfa0*/  MOV R159, R157 ;  /* 0x0000009d009f7202 */ /* 0x000fe20000000f00 */
[-C--:B------:R-:W-:Y:S03]  /*bfb0*/  HMMA.16816.F32 R4, R80, R84.reuse, R4 ;  /* 0x000000545004723c */ /* 0x080fe60000001804 */
[----:B------:R-:W-:Y:S01]  /*bfc0*/  MOV R157, R150 ;  /* 0x00000096009d7202 */ /* 0x000fe20000000f00 */
[----:B------:R-:W-:Y:S01]  /*bfd0*/  IMAD.MOV.U32 R150, RZ, RZ, R147 ;  /* 0x000000ffff967224 */ /* 0x000fe200078e0093 */
[----:B------:R-:W-:Y:S02]  /*bfe0*/  MOV R147, R144 ;  /* 0x0000009000937202 */ /* 0x000fe40000000f00 */
[----:B------:R-:W-:Y:S01]  /*bff0*/  MOV R144, R138 ;  /* 0x0000008a00907202 */ /* 0x000fe20000000f00 */
[C---:B------:R-:W-:Y:S04]  /*c000*/  HMMA.16816.F32 R8, R88.reuse, R84, R8 ;  /* 0x000000545808723c */ /* 0x040fe80000001808 */
[----:B------:R-:W-:Y:S04]  /*c010*/  IMAD.MOV.U32 R138, RZ, RZ, R212 ;  /* 0x000000ffff8a7224 */ /* 0x000fe800078e00d4 */
[-C--:B------:R-:W-:Y:S08]  /*c020*/  HMMA.16816.F32 R12, R88, R86.reuse, R12 ;  /* 0x00000056580c723c */ /* 0x080ff0000000180c */
[C---:B------:R-:W-:Y:S01]  /*c030*/  HMMA.16816.F32 R16, R80.reuse, R86, R16 ;  /* 0x000000565010723c */ /* 0x040fe20000001810 */
[----:B------:R-:W1:Y:S07]  /*c040*/  LDSM.16.MT88.4 R84, [R105+0x1000] ;  /* 0x001000006954783b */ /* 0x000e6e0000004200 */
[-C--:B------:R-:W-:Y:S08]  /*c050*/  HMMA.16816.F32 R20, R80, R92.reuse, R20 ;  /* 0x0000005c5014723c */ /* 0x080ff00000001814 */
[C---:B------:R-:W-:Y:S08]  /*c060*/  HMMA.16816.F32 R24, R88.reuse, R92, R24 ;  /* 0x0000005c5818723c */ /* 0x040ff00000001818 */
[-C--:B------:R-:W-:Y:S08]  /*c070*/  HMMA.16816.F32 R28, R88, R94.reuse, R28 ;  /* 0x0000005e581c723c */ /* 0x080ff0000000181c */
[C---:B------:R-:W-:Y:S01]  /*c080*/  HMMA.16816.F32 R32, R80.reuse, R94, R32 ;  /* 0x0000005e5020723c */ /* 0x040fe20000001820 */
[----:B------:R-:W3:Y:S07]  /*c090*/  LDSM.16.MT88.4 R92, [R106+0x1000] ;  /* 0x001000006a5c783b */ /* 0x000eee0000004200 */
[-C--:B-1----:R-:W-:Y:S08]  /*c0a0*/  HMMA.16816.F32 R36, R80, R84.reuse, R36 ;  /* 0x000000545024723c */ /* 0x082ff00000001824 */
[C---:B------:R-:W-:Y:S04]  /*c0b0*/  HMMA.16816.F32 R40, R88.reuse, R84, R40 ;  /* 0x000000545828723c */ /* 0x040fe80000001828 */
[--C-:B------:R-:W-:Y:S02]  /*c0c0*/  FFMA.FTZ R84, R170, UR4, -R78.reuse ;  /* 0x00000004aa547c23 */ /* 0x100fe4000801084e */
[----:B------:R-:W4:Y:S02]  /*c0d0*/  LDL.LU R170, [R1+0x58] ;  /* 0x0000580001aa7983 */ /* 0x000f240000300800 */
[-C--:B------:R-:W-:Y:S08]  /*c0e0*/  HMMA.16816.F32 R44, R88, R86.reuse, R44 ;  /* 0x00000056582c723c */ /* 0x080ff0000000182c */
[C---:B------:R-:W-:Y:S08]  /*c0f0*/  HMMA.16816.F32 R48, R80.reuse, R86, R48 ;  /* 0x000000565030723c */ /* 0x040ff00000001830 */
[-C--:B---3--:R-:W-:Y:S08]  /*c100*/  HMMA.16816.F32 R52, R80, R92.reuse, R52 ;  /* 0x0000005c5034723c */ /* 0x088ff00000001834 */
[C---:B------:R-:W-:Y:S08]  /*c110*/  HMMA.16816.F32 R56, R88.reuse, R92, R56 ;  /* 0x0000005c5838723c */ /* 0x040ff00000001838 */
[-C--:B------:R-:W-:Y:S03]  /*c120*/  HMMA.16816.F32 R60, R88, R94.reuse, R60 ;  /* 0x0000005e583c723c */ /* 0x080fe6000000183c */
[--C-:B------:R-:W-:Y:S05]  /*c130*/  FFMA.FTZ R88, R171, UR4, -R78.reuse ;  /* 0x00000004ab587c23 */ /* 0x100fea000801084e */
[----:B------:R-:W-:Y:S01]  /*c140*/  HMMA.16816.F32 R64, R80, R94, R64 ;  /* 0x0000005e5040723c */ /* 0x000fe20000001840 */
[----:B------:R-:W-:Y:S03]  /*c150*/  LDSM.16.MT88.4 R92, [R107+0x9800] ;  /* 0x009800006b5c783b */ /* 0x000fe60000004200 */
[--C-:B----4-:R-:W-:Y:S05]  /*c160*/  FFMA.FTZ R77, R170, UR4, -R78.reuse ;  /* 0x00000004aa4d7c23 */ /* 0x110fea000801084e */
[----:B------:R-:W3:Y:S01]  /*c170*/  LDL.LU R170, [R1+0x4c] ;  /* 0x00004c0001aa7983 */ /* 0x000ee20000300800 */
[----:B------:R-:W-:Y:S03]  /*c180*/  MUFU.EX2 R211, R77 ;  /* 0x0000004d00d37308 */ /* 0x000fe60000000800 */
[----:B------:R-:W4:Y:S04]  /*c190*/  LDL.LU R212, [R1+0x54] ;  /* 0x0000540001d47983 */ /* 0x000f280000300800 */
[----:B------:R-:W2:Y:S01]  /*c1a0*/  LDL.LU R171, [R1+0x48] ;  /* 0x0000480001ab7983 */ /* 0x000ea20000300800 */
[--C-:B---3--:R-:W-:Y:S01]  /*c1b0*/  FFMA.FTZ R85, R170, UR4, -R78.reuse ;  /* 0x00000004aa557c23 */ /* 0x108fe2000801084e */
[----:B------:R-:W-:Y:S02]  /*c1c0*/  MOV R170, R168 ;  /* 0x000000a800aa7202 */ /* 0x000fe40000000f00 */
[----:B------:R-:W-:Y:S02]  /*c1d0*/  MOV R168, R162 ;  /* 0x000000a200a87202 */ /* 0x000fe40000000f00 */
[----:B------:R-:W-:Y:S02]  /*c1e0*/  MOV R162, R158 ;  /* 0x0000009e00a27202 */ /* 0x000fe40000000f00 */
[----:B------:R-:W-:Y:S01]  /*c1f0*/  MOV R158, R152 ;  /* 0x00000098009e7202 */ /* 0x000fe20000000f00 */
[--C-:B--2---:R-:W-:Y:S01]  /*c200*/  FFMA.FTZ R117, R171, UR4, -R78.reuse ;  /* 0x00000004ab757c23 */ /* 0x104fe2000801084e */
[----:B------:R-:W-:Y:S02]  /*c210*/  MOV R171, R170 ;  /* 0x000000aa00ab7202 */ /* 0x000fe40000000f00 */
[----:B------:R-:W-:Y:S02]  /*c220*/  MOV R170, R168 ;  /* 0x000000a800aa7202 */ /* 0x000fe40000000f00 */
[----:B------:R-:W-:Y:S01]  /*c230*/  MOV R152, R148 ;  /* 0x0000009400987202 */ /* 0x000fe20000000f00 */
[----:B------:R-:W-:Y:S01]  /*c240*/  FFMA.FTZ R116, R171, UR4, -R78 ;  /* 0x00000004ab747c23 */ /* 0x000fe2000801084e */
[----:B------:R-:W-:Y:S02]  /*c250*/  MOV R168, R163 ;  /* 0x000000a300a87202 */ /* 0x000fe40000000f00 */
[----:B------:R-:W-:Y:S01]  /*c260*/  MOV R163, R159 ;  /* 0x0000009f00a37202 */ /* 0x000fe20000000f00 */
[----:B------:R-:W-:Y:S01]  /*c270*/  IMAD.MOV.U32 R159, RZ, RZ, R158 ;  /* 0x000000ffff9f7224 */ /* 0x000fe200078e009e */
        /* <DEDUP_REMOVED lines=11> */
[----:B------:R-:W-:Y:S01]  /*c330*/  IMAD.MOV.U32 R147, RZ, RZ, R145 ;  /* 0x000000ffff937224 */ /* 0x000fe200078e0091 */
[----:B------:R-:W-:Y:S02]  /*c340*/  MOV R159, R158 ;  /* 0x0000009e009f7202 */ /* 0x000fe40000000f00 */
[----:B------:R-:W-:Y:S02]  /*c350*/  MOV R216, R215 ;  /* 0x000000d700d87202 */ /* 0x000fe40000000f00 */
[----:B------:R-:W-:Y:S01]  /*c360*/  MOV R158, R157 ;  /* 0x0000009d009e7202 */ /* 0x000fe20000000f00 */
[----:B------:R-:W-:Y:S01]  /*c370*/  MUFU.EX2 R215, R97 ;  /* 0x0000006100d77308 */ /* 0x000fe20000000800 */
        /* <DEDUP_REMOVED lines=8> */
[----:B------:R1:W-:Y:S01]  /*c400*/  MUFU.EX2 R216, R99 ;  /* 0x0000006300d87308 */ /* 0x0003e20000000800 */
[----:B------:R-:W-:Y:S02]  /*c410*/  MOV R147, R145 ;  /* 0x0000009100937202 */ /* 0x000fe40000000f00 */
[----:B------:R-:W-:Y:S02]  /*c420*/  MOV R145, R144 ;  /* 0x0000009000917202 */ /* 0x000fe40000000f00 */
[----:B------:R-:W-:Y:S02]  /*c430*/  MOV R144, R139 ;  /* 0x0000008b00907202 */ /* 0x000fe40000000f00 */
[----:B------:R-:W-:Y:S01]  /*c440*/  MOV R139, R138 ;  /* 0x0000008a008b7202 */ /* 0x000fe20000000f00 */
[----:B----4-:R-:W-:Y:S01]  /*c450*/  IMAD.MOV.U32 R138, RZ, RZ, R212 ;  /* 0x000000ffff8a7224 */ /* 0x010fe200078e00d4 */
[----:B------:R-:W-:Y:S01]  /*c460*/  MOV R231, R158 ;  /* 0x0000009e00e77202 */ /* 0x000fe20000000f00 */
[----:B------:R-:W-:Y:S01]  /*c470*/  IMAD.MOV.U32 R188, RZ, RZ, R144 ;  /* 0x000000ffffbc7224 */ /* 0x000fe200078e0090 */
[----:B------:R-:W-:Y:S01]  /*c480*/  MOV R173, R159 ;  /* 0x0000009f00ad7202 */ /* 0x000fe20000000f00 */
[----:B------:R-:W-:Y:S01]  /*c490*/  IMAD.MOV.U32 R159, RZ, RZ, R157 ;  /* 0x000000ffff9f7224 */ /* 0x000fe200078e009d */
[----:B------:R-:W-:Y:S01]  /*c4a0*/  MOV R241, R150 ;  /* 0x0000009600f17202 */ /* 0x000fe20000000f00 */
[--C-:B------:R-:W-:Y:S01]  /*c4b0*/  FFMA.FTZ R144, R102, UR4, -R78.reuse ;  /* 0x0000000466907c23 */ /* 0x100fe2000801084e */
[----:B------:R-:W-:Y:S01]  /*c4c0*/  MOV R174, R171 ;  /* 0x000000ab00ae7202 */ /* 0x000fe20000000f00 */
[----:B------:R-:W-:Y:S01]  /*c4d0*/  IMAD.MOV.U32 R171, RZ, RZ, R131 ;  /* 0x000000ffffab7224 */ /* 0x000fe200078e0083 */
[----:B------:R-:W-:Y:S01]  /*c4e0*/  MOV R175, R168 ;  /* 0x000000a800af7202 */ /* 0x000fe20000000f00 */
[--C-:B------:R-:W-:Y:S01]  /*c4f0*/  FFMA.FTZ R150, R101, UR4, -R78.reuse ;  /* 0x0000000465967c23 */ /* 0x100fe2000801084e */
        /* <DEDUP_REMOVED lines=12> */
[----:B------:R-:W-:Y:S01]  /*c5c0*/  FFMA.FTZ R147, R119, UR4, -R78 ;  /* 0x0000000477937c23 */ /* 0x000fe2000801084e */
[--C-:B------:R-:W-:Y:S01]  /*c5d0*/  FFMA.FTZ R78, R231, UR4, -R79.reuse ;  /* 0x00000004e74e7c23 */ /* 0x100fe2000801084f */
[----:B------:R-:W-:Y:S01]  /*c5e0*/  MOV R231, R252 ;  /* 0x000000fc00e77202 */ /* 0x000fe20000000f00 */
[----:B------:R-:W2:Y:S01]  /*c5f0*/  MUFU.EX2 R212, R84 ;  /* 0x0000005400d47308 */ /* 0x000ea20000000800 */
[----:B------:R-:W-:Y:S01]  /*c600*/  MOV R229, R241 ;  /* 0x000000f100e57202 */ /* 0x000fe20000000f00 */
[----:B-1----:R-:W-:Y:S01]  /*c610*/  LDSM.16.MT88.4 R96, [R105+0x1800] ;  /* 0x001800006960783b */ /* 0x002fe20000004200 */
[----:B------:R-:W-:Y:S02]  /*c620*/  MOV R241, R188 ;  /* 0x000000bc00f17202 */ /* 0x000fe40000000f00 */
[----:B------:R-:W-:Y:S01]  /*c630*/  MOV R252, R187 ;  /* 0x000000bb00fc7202 */ /* 0x000fe20000000f00 */
[----:B------:R-:W-:Y:S01]  /*c640*/  IMAD.MOV.U32 R187, RZ, RZ, R178 ;  /* 0x000000ffffbb7224 */ /* 0x000fe200078e00b2 */
[----:B------:R-:W-:Y:S01]  /*c650*/  MOV R188, R186 ;  /* 0x000000ba00bc7202 */ /* 0x000fe20000000f00 */
[----:B------:R-:W-:Y:S01]  /*c660*/  FFMA.FTZ R77, R229, UR4, -R79 ;  /* 0x00000004e54d7c23 */ /* 0x000fe2000801084f */
[----:B------:R-:W-:Y:S01]  /*c670*/  MOV R186, R177 ;  /* 0x000000b100ba7202 */ /* 0x000fe20000000f00 */
[----:B------:R-:W-:Y:S01]  /*c680*/  LDSM.16.MT88.4 R100, [R106+0x1800] ;  /* 0x001800006a64783b */ /* 0x000fe20000004200 */
[----:B------:R-:W-:Y:S02]  /*c690*/  MOV R178, R175 ;  /* 0x000000af00b27202 */ /* 0x000fe40000000f00 */
[----:B------:R-:W-:Y:S02]  /*c6a0*/  MOV R177, R174 ;  /* 0x000000ae00b17202 */ /* 0x000fe40000000f00 */
[----:B------:R-:W-:Y:S02]  /*c6b0*/  MOV R228, R231 ;  /* 0x000000e700e47202 */ /* 0x000fe40000000f00 */
[----:B------:R-:W-:Y:S01]  /*c6c0*/  MOV R175, R170 ;  /* 0x000000aa00af7202 */ /* 0x000fe20000000f00 */
[----:B------:R-:W-:Y:S01]  /*c6d0*/  IMAD.MOV.U32 R170, RZ, RZ, R143 ;  /* 0x000000ffffaa7224 */ /* 0x000fe200078e008f */
[----:B------:R-:W-:Y:S01]  /*c6e0*/  MOV R174, R169 ;  /* 0x000000a900ae7202 */ /* 0x000fe20000000f00 */
[----:B------:R-:W3:Y:S01]  /*c6f0*/  LDL.LU R143, [R1+0x10] ;  /* 0x00001000018f7983 */ /* 0x000ee20000300800 */
[----:B------:R-:W-:Y:S01]  /*c700*/  MOV R231, R252 ;  /* 0x000000fc00e77202 */ /* 0x000fe20000000f00 */
[----:B------:R-:W-:Y:S01]  /*c710*/  FFMA.FTZ R82, R228, UR4, -R111 ;  /* 0x00000004e4527c23 */ /* 0x000fe2000801086f */
[----:B------:R-:W-:Y:S02]  /*c720*/  MOV R169, R140 ;  /* 0x0000008c00a97202 */ /* 0x000fe40000000f00 */
[----:B------:R-:W-:Y:S02]  /*c730*/  MOV R252, R187 ;  /* 0x000000bb00fc7202 */ /* 0x000fe40000000f00 */
[----:B------:R-:W-:Y:S02]  /*c740*/  MOV R187, R178 ;  /* 0x000000b200bb7202 */ /* 0x000fe40000000f00 */
[----:B------:R-:W-:Y:S01]  /*c750*/  MOV R178, R175 ;  /* 0x000000af00b27202 */ /* 0x000fe20000000f00 */
[----:B------:R-:W-:Y:S01]  /*c760*/  IMAD.MOV.U32 R175, RZ, RZ, R174 ;  /* 0x000000ffffaf7224 */ /* 0x000fe200078e00ae */
[----:B------:R-:W-:Y:S02]  /*c770*/  MOV R174, R169 ;  /* 0x000000a900ae7202 */ /* 0x000fe40000000f00 */
[----:B------:R-:W4:Y:S01]  /*c780*/  LDL.LU R169, [R1+0x7c] ;  /* 0x00007c0001a97983 */ /* 0x000f220000300800 */
[----:B------:R-:W-:Y:S01]  /*c790*/  MOV R229, R241 ;  /* 0x000000f100e57202 */ /* 0x000fe20000000f00 */
[----:B------:R-:W-:Y:S01]  /*c7a0*/  IMAD.MOV.U32 R241, RZ, RZ, R188 ;  /* 0x000000fffff17224 */ /* 0x000fe200078e00bc */
[----:B------:R-:W-:Y:S01]  /*c7b0*/  MOV R188, R186 ;  /* 0x000000ba00bc7202 */ /* 0x000fe20000000f00 */
[----:B------:R-:W2:Y:S01]  /*c7c0*/  LDL.LU R228, [R1+0x70] ;  /* 0x0000700001e47983 */ /* 0x000ea20000300800 */
[----:B------:R-:W-:Y:S01]  /*c7d0*/  MOV R223, R229 ;  /* 0x000000e500df7202 */ /* 0x000fe20000000f00 */
[----:B------:R-:W-:Y:S01]  /*c7e0*/  IMAD.MOV.U32 R229, RZ, RZ, R241 ;  /* 0x000000ffffe57224 */ /* 0x000fe200078e00f1 */
[----:B------:R-:W-:Y:S02]  /*c7f0*/  MOV R186, R177 ;  /* 0x000000b100ba7202 */ /* 0x000fe40000000f00 */
[----:B------:R-:W-:Y:S01]  /*c800*/  MOV R177, R170 ;  /* 0x000000aa00b17202 */ /* 0x000fe20000000f00 */
[--C-:B------:R-:W-:Y:S01]  /*c810*/  FFMA.FTZ R80, R223, UR4, -R79.reuse ;  /* 0x00000004df507c23 */ /* 0x100fe2000801084f */
[----:B------:R-:W-:Y:S02]  /*c820*/  MOV R170, R159 ;  /* 0x0000009f00aa7202 */ /* 0x000fe40000000f00 */
[----:B------:R-:W-:Y:S01]  /*c830*/  MUFU.EX2 R159, R78 ;  /* 0x0000004e009f7308 */ /* 0x000fe20000000800 */
[----:B------:R-:W-:Y:S02]  /*c840*/  MOV R241, R177 ;  /* 0x000000b100f17202 */ /* 0x000fe40000000f00 */
[----:B------:R-:W-:Y:S07]  /*c850*/  MOV R177, R158 ;  /* 0x0000009e00b17202 */ /* 0x000fee0000000f00 */
[----:B------:R-:W-:Y:S01]  /*c860*/  MUFU.EX2 R158, R77 ;  /* 0x0000004d009e7308 */ /* 0x000fe20000000800 */
[----:B------:R-:W-:Y:S02]  /*c870*/  MOV R140, R209 ;  /* 0x000000d1008c7202 */ /* 0x000fe40000000f00 */
[----:B------:R-:W-:Y:S07]  /*c880*/  MOV R172, R163 ;  /* 0x000000a300ac7202 */ /* 0x000fee0000000f00 */
[----:B------:R-:W-:Y:S01]  /*c890*/  MUFU.EX2 R209, R88 ;  /* 0x0000005800d17308 */ /* 0x000fe20000000800 */
[--C-:B------:R-:W-:Y:S09]  /*c8a0*/  FFMA.FTZ R140, R140, UR4, -R79.reuse ;  /* 0x000000048c8c7c23 */ /* 0x100ff2000801084f */
[----:B------:R1:W4:Y:S02]  /*c8b0*/  MUFU.EX2 R163, R85 ;  /* 0x0000005500a37308 */ /* 0x0003240000000800 */
[----:B-1----:R-:W1:Y:S01]  /*c8c0*/  LDSM.16.MT88.4 R84, [R104+0x9800] ;  /* 0x009800006854783b */ /* 0x002e620000004200 */
[----:B---3--:R-:W-:Y:S01]  /*c8d0*/  FFMA.FTZ R143, R143, UR4, -R79 ;  /* 0x000000048f8f7c23 */ /* 0x008fe2000801084f */
[----:B--2---:R-:W-:Y:S06]  /*c8e0*/  FFMA.FTZ R81, R228, UR4, -R111 ;  /* 0x00000004e4517c23 */ /* 0x004fec000801086f */
[----:B------:R-:W2:Y:S02]  /*c8f0*/  LDL.LU R228, [R1+0x68] ;  /* 0x0000680001e47983 */ /* 0x000ea40000300800 */
[----:B--2---:R-:W-:Y:S01]  /*c900*/  FFMA.FTZ R83, R228, UR4, -R79 ;  /* 0x00000004e4537c23 */ /* 0x004fe2000801084f */
[----:B------:R-:W-:Y:S02]  /*c910*/  MOV R228, R231 ;  /* 0x000000e700e47202 */ /* 0x000fe40000000f00 */
[----:B------:R-:W-:Y:S02]  /*c920*/  MOV R231, R252 ;  /* 0x000000fc00e77202 */ /* 0x000fe40000000f00 */
[----:B------:R-:W-:Y:S02]  /*c930*/  MOV R252, R174 ;  /* 0x000000ae00fc7202 */ /* 0x000fe40000000f00 */
[----:B----4-:R-:W-:Y:S02]  /*c940*/  MOV R174, R169 ;  /* 0x000000a900ae7202 */ /* 0x010fe40000000f00 */
[----:B------:R-:W2:Y:S04]  /*c950*/  LDL.LU R169, [R1+0x74] ;  /* 0x0000740001a97983 */ /* 0x000ea80000300800 */
[----:B------:R-:W3:Y:S02]  /*c960*/  LDL.LU R223, [R1+0x64] ;  /* 0x0000640001df7983 */ /* 0x000ee40000300800 */
[--C-:B---3--:R-:W-:Y:S02]  /*c970*/  FFMA.FTZ R78, R223, UR4, -R111.reuse ;  /* 0x00000004df4e7c23 */ /* 0x108fe4000801086f */
[----:B------:R-:W3:Y:S02]  /*c980*/  LDL.LU R223, [R1+0x60] ;  /* 0x0000600001df7983 */ /* 0x000ee40000300800 */
[----:B---3--:R-:W-:Y:S01]  /*c990*/  FFMA.FTZ R77, R223, UR4, -R111 ;  /* 0x00000004df4d7c23 */ /* 0x008fe2000801086f */
[----:B------:R-:W-:Y:S01]  /*c9a0*/  IMAD.MOV.U32 R223, RZ, RZ, R228 ;  /* 0x000000ffffdf7224 */ /* 0x000fe200078e00e4 */
[----:B------:R-:W-:Y:S02]  /*c9b0*/  MOV R228, R229 ;  /* 0x000000e500e47202 */ /* 0x000fe40000000f00 */
[----:B------:R-:W-:Y:S01]  /*c9c0*/  MOV R229, R231 ;  /* 0x000000e700e57202 */ /* 0x000fe20000000f00 */
[--C-:B------:R-:W-:Y:S01]  /*c9d0*/  FFMA.FTZ R112, R223, UR4, -R79.reuse ;  /* 0x00000004df707c23 */ /* 0x100fe2000801084f */
[----:B------:R-:W-:Y:S01]  /*c9e0*/  MOV R231, R252 ;  /* 0x000000fc00e77202 */ /* 0x000fe20000000f00 */
[--C-:B------:R-:W-:Y:S01]  /*c9f0*/  FFMA.FTZ R113, R228, UR4, -R79.reuse ;  /* 0x00000004e4717c23 */ /* 0x100fe2000801084f */
        /* <DEDUP_REMOVED lines=9> */
[----:B------:R-:W-:Y:S01]  /*ca90*/  MUFU.EX2 R157, R82 ;  /* 0x00000052009d7308 */ /* 0x000fe20000000800 */
[----:B------:R-:W-:Y:S01]  /*caa0*/  MOV R186, R178 ;  /* 0x000000b200ba7202 */ /* 0x000fe20000000f00 */
[----:B------:R-:W-:Y:S01]  /*cab0*/  FFMA.FTZ R129, R229, UR4, -R79 ;  /* 0x00000004e5817c23 */ /* 0x000fe2000801084f */
[----:B------:R-:W-:Y:S01]  /*cac0*/  MOV R178, R175 ;  /* 0x000000af00b27202 */ /* 0x000fe20000000f00 */
[----:B------:R-:W-:Y:S01]  /*cad0*/  IMAD.MOV.U32 R229, RZ, RZ, R191 ;  /* 0x000000ffffe57224 */ /* 0x000fe200078e00bf */
[----:B------:R-:W-:Y:S05]  /*cae0*/  MOV R175, R161 ;  /* 0x000000a100af7202 */ /* 0x000fea0000000f00 */
[----:B------:R-:W-:Y:S01]  /*caf0*/  MUFU.EX2 R128, R128 ;  /* 0x0000008000807308 */ /* 0x000fe20000000800 */
[----:B------:R-:W-:Y:S01]  /*cb00*/  MOV R231, R189 ;  /* 0x000000bd00e77202 */ /* 0x000fe20000000f00 */
[----:B------:R-:W-:Y:S01]  /*cb10*/  IMAD.MOV.U32 R189, RZ, RZ, R188 ;  /* 0x000000ffffbd7224 */ /* 0x000fe200078e00bc */
[----:B------:R-:W-:Y:S07]  /*cb20*/  MOV R188, R187 ;  /* 0x000000bb00bc7202 */ /* 0x000fee0000000f00 */
[----:B------:R3:W-:Y:S01]  /*cb30*/  MUFU.EX2 R161, R80 ;  /* 0x0000005000a17308 */ /* 0x0007e20000000800 */
[----:B------:R-:W-:Y:S02]  /*cb40*/  MOV R160, R156 ;  /* 0x0000009c00a07202 */ /* 0x000fe40000000f00 */
[----:B------:R-:W-:Y:S07]  /*cb50*/  MOV R187, R162 ;  /* 0x000000a200bb7202 */ /* 0x000fee0000000f00 */
[----:B------:R4:W-:Y:S01]  /*cb60*/  MUFU.EX2 R156, R81 ;  /* 0x00000051009c7308 */ /* 0x0009e20000000800 */
[----:B------:R-:W-:Y:S02]  /*cb70*/  MOV R228, R190 ;  /* 0x000000be00e47202 */ /* 0x000fe40000000f00 */
[----:B------:R-:W-:Y:S07]  /*cb80*/  MOV R191, R189 ;  /* 0x000000bd00bf7202 */ /* 0x000fee0000000f00 */
[----:B------:R1:W2:Y:S01]  /*cb90*/  MUFU.EX2 R162, R83 ;  /* 0x0000005300a27308 */ /* 0x0002a20000000800 */
[----:B------:R-:W-:Y:S02]  /*cba0*/  MOV R190, R188 ;  /* 0x000000bc00be7202 */ /* 0x000fe40000000f00 */
[----:B------:R-:W-:Y:S01]  /*cbb0*/  MOV R189, R187 ;  /* 0x000000bb00bd7202 */ /* 0x000fe20000000f00 */
[----:B------:R-:W-:Y:S01]  /*cbc0*/  IMAD.MOV.U32 R187, RZ, RZ, R178 ;  /* 0x000000ffffbb7224 */ /* 0x000fe200078e00b2 */
[----:B------:R-:W-:Y:S01]  /*cbd0*/  MOV R188, R186 ;  /* 0x000000ba00bc7202 */ /* 0x000fe20000000f00 */
[----:B---3--:R-:W3:Y:S01]  /*cbe0*/  LDL.LU R80, [R1+0x94] ;  /* 0x0000940001507983 */ /* 0x008ee20000300800 */
[----:B------:R-:W-:Y:S03]  /*cbf0*/  MOV R186, R160 ;  /* 0x000000a000ba7202 */ /* 0x000fe60000000f00 */
[----:B------:R-:W-:Y:S01]  /*cc00*/  MUFU.EX2 R129, R129 ;  /* 0x0000008100817308 */ /* 0x000fe20000000800 */
[----:B------:R-:W-:Y:S01]  /*cc10*/  MOV R178, R203 ;  /* 0x000000cb00b27202 */ /* 0x000fe20000000f00 */
[----:B------:R-:W3:Y:S01]  /*cc20*/  LDL.LU R89, [R1+0x90] ;  /* 0x0000900001597983 */ /* 0x000ee20000300800 */
[----:B----4-:R-:W-:Y:S07]  /*cc30*/  F2FP.F16.F32.PACK_AB R81, R211, R212 ;  /* 0x000000d4d351723e */ /* 0x010fee00000000ff */
[----:B------:R-:W-:Y:S01]  /*cc40*/  MUFU.EX2 R160, R78 ;  /* 0x0000004e00a07308 */ /* 0x000fe20000000800 */
[----:B------:R-:W-:Y:S01]  /*cc50*/  F2FP.F16.F32.PACK_AB R82, R213, R214 ;  /* 0x000000d6d552723e */ /* 0x000fe200000000ff */
[----:B------:R-:W4:Y:S01]  /*cc60*/  LDL.LU R88, [R1+0x8c] ;  /* 0x00008c0001587983 */ /* 0x000f220000300800 */
[----:B-1----:R-:W-:Y:S07]  /*cc70*/  F2FP.F16.F32.PACK_AB R83, R209, R163 ;  /* 0x000000a3d153723e */ /* 0x002fee00000000ff */
[----:B------:R-:W1:Y:S01]  /*cc80*/  MUFU.EX2 R203, R77 ;  /* 0x0000004d00cb7308 */ /* 0x000e620000000800 */
[----:B--2---:R-:W-:Y:S01]  /*cc90*/  F2FP.F16.F32.PACK_AB R90, R161, R162 ;  /* 0x000000a2a15a723e */ /* 0x004fe200000000ff */
[----:B------:R-:W-:Y:S01]  /*cca0*/  IMAD.MOV.U32 R246, RZ, RZ, R188 ;  /* 0x000000fffff67224 */ /* 0x000fe200078e00bc */
[----:B------:R-:W-:Y:S07]  /*ccb0*/  MOV R223, R191 ;  /* 0x000000bf00df7202 */ /* 0x000fee0000000f00 */
[----:B------:R2:W-:Y:S01]  /*ccc0*/  MUFU.EX2 R188, R114 ;  /* 0x0000007200bc7308 */ /* 0x0005e20000000800 */
[----:B------:R-:W-:Y:S02]  /*ccd0*/  MOV R245, R187 ;  /* 0x000000bb00f57202 */ /* 0x000fe40000000f00 */
[----:B------:R-:W-:Y:S07]  /*cce0*/  MOV R222, R190 ;  /* 0x000000be00de7202 */ /* 0x000fee0000000f00 */
[----:B------:R2:W4:Y:S01]  /*ccf0*/  MUFU.EX2 R187, R117 ;  /* 0x0000007500bb7308 */ /* 0x0005220000000800 */
[----:B------:R-:W-:Y:S09]  /*cd00*/  MOV R251, R189 ;  /* 0x000000bd00fb7202 */ /* 0x000ff20000000f00 */
[----:B------:R2:W-:Y:S01]  /*cd10*/  MUFU.EX2 R191, R116 ;  /* 0x0000007400bf7308 */ /* 0x0005e20000000800 */
[----:B-1----:R-:W-:Y:S09]  /*cd20*/  F2FP.F16.F32.PACK_AB R91, R203, R160 ;  /* 0x000000a0cb5b723e */ /* 0x002ff200000000ff */
[----:B------:R1:W-:Y:S01]  /*cd30*/  MUFU.EX2 R189, R123 ;  /* 0x0000007b00bd7308 */ /* 0x0003e20000000800 */
[--C-:B--2---:R-:W-:Y:S01]  /*cd40*/  FFMA.FTZ R114, R246, UR4, -R111.reuse ;  /* 0x00000004f6727c23 */ /* 0x104fe2000801086f */
[----:B------:R-:W-:Y:S08]  /*cd50*/  MOV R246, R223 ;  /* 0x000000df00f67202 */ /* 0x000ff00000000f00 */
[----:B------:R2:W4:Y:S01]  /*cd60*/  MUFU.EX2 R190, R122 ;  /* 0x0000007a00be7308 */ /* 0x0005220000000800 */
[----:B------:R-:W-:Y:S01]  /*cd70*/  MOV R223, R231 ;  /* 0x000000e700df7202 */ /* 0x000fe20000000f00 */
[--C-:B------:R-:W-:Y:S01]  /*cd80*/  FFMA.FTZ R117, R222, UR4, -R111.reuse ;  /* 0x00000004de757c23 */ /* 0x100fe2000801086f */
[----:B------:R-:W-:Y:S07]  /*cd90*/  MOV R231, R185 ;  /* 0x000000b900e77202 */ /* 0x000fee0000000f00 */
[----:B------:R-:W-:Y:S01]  /*cda0*/  MUFU.EX2 R114, R114 ;  /* 0x0000007200727308 */ /* 0x000fe20000000800 */
[----:B------:R-:W-:Y:S01]  /*cdb0*/  MOV R222, R229 ;  /* 0x000000e500de7202 */ /* 0x000fe20000000f00 */
[--C-:B------:R-:W-:Y:S01]  /*cdc0*/  FFMA.FTZ R116, R251, UR4, -R111.reuse ;  /* 0x00000004fb747c23 */ /* 0x100fe2000801086f */
[----:B------:R-:W-:Y:S07]  /*cdd0*/  MOV R229, R179 ;  /* 0x000000b300e57202 */ /* 0x000fee0000000f00 */
[----:B------:R-:W-:Y:S01]  /*cde0*/  MUFU.EX2 R117, R117 ;  /* 0x0000007500757308 */ /* 0x000fe20000000800 */
[----:B------:R-:W-:Y:S01]  /*cdf0*/  IMAD.MOV.U32 R251, RZ, RZ, R228 ;  /* 0x000000fffffb7224 */ /* 0x000fe200078e00e4 */
[----:B-1----:R-:W-:Y:S08]  /*ce00*/  MOV R123, R176 ;  /* 0x000000b0007b7202 */ /* 0x002ff00000000f00 */
[----:B------:R1:W-:Y:S01]  /*ce10*/  MUFU.EX2 R179, R118 ;  /* 0x0000007600b37308 */ /* 0x0003e20000000800 */
[----:B------:R-:W-:Y:S02]  /*ce20*/  MOV R228, R184 ;  /* 0x000000b800e47202 */ /* 0x000fe40000000f00 */
[----:B--2---:R-:W-:Y:S07]  /*ce30*/  MOV R122, R173 ;  /* 0x000000ad007a7202 */ /* 0x004fee0000000f00 */
[----:B------:R-:W-:Y:S10]  /*ce40*/  MUFU.EX2 R176, R130 ;  /* 0x0000008200b07308 */ /* 0x000ff40000000800 */
[----:B------:R-:W-:Y:S10]  /*ce50*/  MUFU.EX2 R173, R137 ;  /* 0x0000008900ad7308 */ /* 0x000ff40000000800 */
[----:B------:R-:W-:Y:S01]  /*ce60*/  MUFU.EX2 R130, R121 ;  /* 0x0000007900827308 */ /* 0x000fe20000000800 */
[--C-:B-1----:R-:W-:Y:S09]  /*ce70*/  FFMA.FTZ R118, R74, UR4, -R111.reuse ;  /* 0x000000044a767c23 */ /* 0x102ff2000801086f */
[----:B------:R-:W-:Y:S10]  /*ce80*/  MUFU.EX2 R121, R138 ;  /* 0x0000008a00797308 */ /* 0x000ff40000000800 */
[----:B------:R-:W-:Y:S01]  /*ce90*/  MUFU.EX2 R116, R116 ;  /* 0x0000007400747308 */ /* 0x000fe20000000800 */
[----:B---3--:R-:W-:Y:S01]  /*cea0*/  FFMA.FTZ R79, R68, R80, R210 ;  /* 0x00000050444f7223 */ /* 0x008fe200000100d2 */
[----:B------:R-:W-:Y:S02]  /*ceb0*/  F2FP.F16.F32.PACK_AB R80, R216, R215 ;  /* 0x000000d7d850723e */ /* 0x000fe400000000ff */
[----:B------:R-:W-:Y:S01]  /*cec0*/  MOV R68, R174 ;  /* 0x000000ae00447202 */ /* 0x000fe20000000f00 */
[----:B------:R-:W-:Y:S02]  /*ced0*/  IMAD.MOV.U32 R174, RZ, RZ, R170 ;  /* 0x000000ffffae7224 */ /* 0x000fe400078e00aa */
[----:B------:R-:W-:Y:S03]  /*cee0*/  FFMA.FTZ R78, R3, R89, R208 ;  /* 0x00000059034e7223 */ /* 0x000fe600000100d0 */
[----:B------:R1:W-:Y:S01]  /*cef0*/  MUFU.EX2 R170, R112 ;  /* 0x0000007000aa7308 */ /* 0x0003e20000000800 */
[----:B------:R-:W-:Y:S01]  /*cf00*/  F2FP.F16.F32.PACK_AB R89, R156, R157 ;  /* 0x0000009d9c59723e */ /* 0x000fe200000000ff */
[-C--:B------:R-:W-:Y:S03]  /*cf10*/  HMMA.16816.F32 R4, R80, R84.reuse, R4 ;  /* 0x000000545004723c */ /* 0x080fe60000001804 */
[----:B----4-:R-:W-:Y:S01]  /*cf20*/  FFMA.FTZ R120, R2, R88, R120 ;  /* 0x0000005802787223 */ /* 0x010fe20000010078 */
[----:B------:R-:W-:Y:S01]  /*cf30*/  F2FP.F16.F32.PACK_AB R88, R158, R159 ;  /* 0x0000009f9e58723e */ /* 0x000fe200000000ff */
[--C-:B------:R-:W-:Y:S01]  /*cf40*/  FFMA.FTZ R68, R68, UR4, -R111.reuse ;  /* 0x0000000444447c23 */ /* 0x100fe2000801086f */
[----:B------:R-:W-:Y:S01]  /*cf50*/  MOV R210, R186 ;  /* 0x000000ba00d27202 */ /* 0x000fe20000000f00 */
[--C-:B------:R-:W-:Y:S01]  /*cf60*/  FFMA.FTZ R2, R169, UR4, -R111.reuse ;  /* 0x00000004a9027c23 */ /* 0x100fe2000801086f */
[----:B------:R-:W-:Y:S02]  /*cf70*/  MOV R186, R202 ;  /* 0x000000ca00ba7202 */ /* 0x000fe40000000f00 */
[----:B------:R2:W3:Y:S01]  /*cf80*/  MUFU.EX2 R202, R115 ;  /* 0x0000007300ca7308 */ /* 0x0004e20000000800 */
[C---:B------:R-:W-:Y:S04]  /*cf90*/  HMMA.16816.F32 R8, R88.reuse, R84, R8 ;  /* 0x000000545808723c */ /* 0x040fe80000001808 */
[--C-:B-1----:R-:W-:Y:S01]  /*cfa0*/  FFMA.FTZ R112, R175, UR4, -R111.reuse ;  /* 0x00000004af707c23 */ /* 0x102fe2000801086f */
[--C-:B------:R-:W-:Y:S04]  /*cfb0*/  FFMA.FTZ R77, R186, UR4, -R111.reuse ;  /* 0x00000004ba4d7c23 */ /* 0x100fe8000801086f */
[----:B------:R1:W-:Y:S01]  /*cfc0*/  MUFU.EX2 R175, R68 ;  /* 0x0000004400af7308 */ /* 0x0003e20000000800 */
[----:B------:R-:W-:Y:S01]  /*cfd0*/  MOV R208, R178 ;  /* 0x000000b200d07202 */ /* 0x000fe20000000f00 */
[-C--:B------:R-:W-:Y:S08]  /*cfe0*/  HMMA.16816.F32 R12, R88, R86.reuse, R12 ;  /* 0x00000056580c723c */ /* 0x080ff0000000180c */
[----:B------:R4:W-:Y:S01]  /*cff0*/  MUFU.EX2 R186, R113 ;  /* 0x0000007100ba7308 */ /* 0x0009e20000000800 */
[----:B------:R-:W-:Y:S01]  /*d000*/  MOV R178, R200 ;  /* 0x000000c800b27202 */ /* 0x000fe20000000f00 */
[--C-:B--2---:R-:W-:Y:S08]  /*d010*/  FFMA.FTZ R115, R171, UR4, -R111.reuse ;  /* 0x00000004ab737c23 */ /* 0x104ff0000801086f */
[----:B------:R-:W-:Y:S01]  /*d020*/  MUFU.EX2 R200, R126 ;  /* 0x0000007e00c87308 */ /* 0x000fe20000000800 */
[----:B------:R-:W-:Y:S01]  /*d030*/  MOV R3, R177 ;  /* 0x000000b100037202 */ /* 0x000fe20000000f00 */
[C---:B------:R-:W-:Y:S01]  /*d040*/  HMMA.16816.F32 R16, R80.reuse, R86, R16 ;  /* 0x000000565010723c */ /* 0x040fe20000001810 */
[----:B------:R-:W2:Y:S07]  /*d050*/  LDSM.16.MT88.4 R84, [R104+0xa000] ;  /* 0x00a000006854783b */ /* 0x000eae0000004200 */
[----:B------:R-:W-:Y:S01]  /*d060*/  MUFU.EX2 R171, R119 ;  /* 0x0000007700ab7308 */ /* 0x000fe20000000800 */
[--C-:B------:R-:W-:Y:S01]  /*d070*/  FFMA.FTZ R3, R3, UR4, -R111.reuse ;  /* 0x0000000403037c23 */ /* 0x100fe2000801086f */
[----:B------:R-:W-:Y:S08]  /*d080*/  IMAD.MOV.U32 R185, RZ, RZ, R178 ;  /* 0x000000ffffb97224 */ /* 0x000ff000078e00b2 */
[----:B------:R3:W-:Y:S01]  /*d090*/  MUFU.EX2 R169, R77 ;  /* 0x0000004d00a97308 */ /* 0x0007e20000000800 */
[----:B------:R-:W-:Y:S01]  /*d0a0*/  MOV R178, R174 ;  /* 0x000000ae00b27202 */ /* 0x000fe20000000f00 */
[-C--:B------:R-:W-:Y:S01]  /*d0b0*/  HMMA.16816.F32 R20, R80, R92.reuse, R20 ;  /* 0x0000005c5014723c */ /* 0x080fe20000001814 */
[----:B-1----:R-:W2:Y:S07]  /*d0c0*/  LDL.LU R68, [R1+0x98] ;  /* 0x0000980001447983 */ /* 0x002eae0000300800 */
[----:B------:R-:W-:Y:S01]  /*d0d0*/  MUFU.EX2 R174, R2 ;  /* 0x0000000200ae7308 */ /* 0x000fe20000000800 */
[--C-:B----4-:R-:W-:Y:S01]  /*d0e0*/  FFMA.FTZ R113, R245, UR4, -R111.reuse ;  /* 0x00000004f5717c23 */ /* 0x110fe2000801086f */
[----:B------:R-:W-:Y:S02]  /*d0f0*/  MOV R177, R168 ;  /* 0x000000a800b17202 */ /* 0x000fe40000000f00 */
[----:B------:R-:W-:Y:S06]  /*d100*/  MOV R168, R201 ;  /* 0x000000c900a87202 */ /* 0x000fec0000000f00 */
[----:B------:R-:W-:Y:S01]  /*d110*/  MUFU.EX2 R115, R115 ;  /* 0x0000007300737308 */ /* 0x000fe20000000800 */
[C---:B------:R-:W-:Y:S09]  /*d120*/  HMMA.16816.F32 R24, R88.reuse, R92, R24 ;  /* 0x0000005c5818723c */ /* 0x040ff20000001818 */
[----:B------:R1:W4:Y:S01]  /*d130*/  MUFU.EX2 R201, R125 ;  /* 0x0000007d00c97308 */ /* 0x0003220000000800 */
[----:B---3--:R-:W-:Y:S01]  /*d140*/  F2FP.F16.F32.PACK_AB R77, R187, R188 ;  /* 0x000000bcbb4d723e */ /* 0x008fe200000000ff */
[----:B------:R-:W-:Y:S01]  /*d150*/  FFMA.FTZ R119, R76, UR4, -R111 ;  /* 0x000000044c777c23 */ /* 0x000fe2000801086f */
[----:B------:R-:W-:Y:S01]  /*d160*/  F2FP.F16.F32.PACK_AB R76, R190, R189 ;  /* 0x000000bdbe4c723e */ /* 0x000fe200000000ff */
[-C--:B------:R-:W-:Y:S03]  /*d170*/  HMMA.16816.F32 R28, R88, R94.reuse, R28 ;  /* 0x0000005e581c723c */ /* 0x080fe6000000181c */
[----:B------:R-:W-:Y:S03]  /*d180*/  MOV R184, R177 ;  /* 0x000000b100b87202 */ /* 0x000fe60000000f00 */
[----:B------:R-:W-:Y:S01]  /*d190*/  MUFU.EX2 R119, R119 ;  /* 0x0000007700777308 */ /* 0x000fe20000000800 */
[----:B------:R-:W-:Y:S02]  /*d1a0*/  MOV R177, R168 ;  /* 0x000000a800b17202 */ /* 0x000fe40000000f00 */
[----:B------:R-:W-:Y:S01]  /*d1b0*/  MOV R245, R184 ;  /* 0x000000b800f57202 */ /* 0x000fe20000000f00 */
[C---:B------:R-:W-:Y:S01]  /*d1c0*/  HMMA.16816.F32 R32, R80.reuse, R94, R32 ;  /* 0x0000005e5020723c */ /* 0x040fe20000001820 */
[----:B------:R-:W-:Y:S05]  /*d1d0*/  LDSM.16.MT88.4 R92, [R105+0x2000] ;  /* 0x00200000695c783b */ /* 0x000fea0000004200 */
[----:B------:R3:W2:Y:S01]  /*d1e0*/  MUFU.EX2 R168, R3 ;  /* 0x0000000300a87308 */ /* 0x0006a20000000800 */
[----:B-1----:R-:W-:Y:S09]  /*d1f0*/  MOV R125, R172 ;  /* 0x000000ac007d7202 */ /* 0x002ff20000000f00 */
[----:B------:R-:W-:Y:S01]  /*d200*/  MUFU.EX2 R172, R127 ;  /* 0x0000007f00ac7308 */ /* 0x000fe20000000800 */
[-C--:B------:R-:W-:Y:S09]  /*d210*/  HMMA.16816.F32 R36, R80, R96.reuse, R36 ;  /* 0x000000605024723c */ /* 0x080ff20000001824 */
[----:B------:R-:W-:Y:S10]  /*d220*/  MUFU.EX2 R184, R131 ;  /* 0x0000008300b87308 */ /* 0x000ff40000000800 */
[----:B------:R-:W1:Y:S01]  /*d230*/  MUFU.EX2 R131, R124 ;  /* 0x0000007c00837308 */ /* 0x000e620000000800 */
[C---:B------:R-:W-:Y:S09]  /*d240*/  HMMA.16816.F32 R40, R88.reuse, R96, R40 ;  /* 0x000000605828723c */ /* 0x040ff20000001828 */
[----:B------:R-:W-:Y:S01]  /*d250*/  MUFU.EX2 R124, R113 ;  /* 0x00000071007c7308 */ /* 0x000fe20000000800 */
[----:B---3--:R-:W-:Y:S01]  /*d260*/  FADD.FTZ R3, R227, R79 ;  /* 0x0000004fe3037221 */ /* 0x008fe20000010000 */
[----:B------:R-:W-:Y:S08]  /*d270*/  F2FP.F16.F32.PACK_AB R79, R202, R191 ;  /* 0x000000bfca4f723e */ /* 0x000ff000000000ff */
[----:B------:R-:W-:Y:S01]  /*d280*/  MUFU.EX2 R113, R146 ;  /* 0x0000009200717308 */ /* 0x000fe20000000800 */
[-C--:B------:R-:W-:Y:S03]  /*d290*/  HMMA.16816.F32 R44, R88, R98.reuse, R44 ;  /* 0x00000062582c723c */ /* 0x080fe6000000182c */
[----:B------:R-:W-:Y:S01]  /*d2a0*/  FADD.FTZ R2, R246, R3 ;  /* 0x00000003f6027221 */ /* 0x000fe20000010000 */
[----:B------:R-:W-:Y:S05]  /*d2b0*/  MOV R246, R185 ;  /* 0x000000b900f67202 */ /* 0x000fea0000000f00 */
[----:B------:R-:W-:Y:S01]  /*d2c0*/  MUFU.EX2 R185, R141 ;  /* 0x0000008d00b97308 */ /* 0x000fe20000000800 */
[C---:B------:R-:W-:Y:S01]  /*d2d0*/  HMMA.16816.F32 R48, R80.reuse, R98, R48 ;  /* 0x000000625030723c */ /* 0x040fe20000001830 */
[----:B------:R-:W-:Y:S07]  /*d2e0*/  LDSM.16.MT88.4 R96, [R106+0x2000] ;  /* 0x002000006a60783b */ /* 0x000fee0000004200 */
[-C--:B------:R-:W-:Y:S08]  /*d2f0*/  HMMA.16816.F32 R52, R80, R100.reuse, R52 ;  /* 0x000000645034723c */ /* 0x080ff00000001834 */
[C---:B------:R-:W-:Y:S04]  /*d300*/  HMMA.16816.F32 R56, R88.reuse, R100, R56 ;  /* 0x000000645838723c */ /* 0x040fe80000001838 */
[--C-:B------:R-:W-:Y:S01]  /*d310*/  FFMA.FTZ R101, R210, UR4, -R111.reuse ;  /* 0x00000004d2657c23 */ /* 0x100fe2000801086f */
[--C-:B------:R-:W-:Y:S01]  /*d320*/  FFMA.FTZ R100, R208, UR4, -R111.reuse ;  /* 0x00000004d0647c23 */ /* 0x100fe2000801086f */
[----:B------:R-:W-:Y:S01]  /*d330*/  FFMA.FTZ R111, R73, UR4, -R111 ;  /* 0x00000004496f7c23 */ /* 0x000fe2000801086f */
[----:B------:R-:W-:Y:S01]  /*d340*/  FADD.FTZ R73, R226, R78 ;  /* 0x0000004ee2497221 */ /* 0x000fe20000010000 */
[-C--:B------:R-:W-:Y:S01]  /*d350*/  HMMA.16816.F32 R60, R88, R102.reuse, R60 ;  /* 0x00000066583c723c */ /* 0x080fe2000000183c */
[----:B------:R-:W3:Y:S01]  /*d360*/  LDSM.16.MT88.4 R88, [R107+0xa000] ;  /* 0x00a000006b58783b */ /* 0x000ee20000004200 */
[----:B------:R-:W-:Y:S01]  /*d370*/  MUFU.EX2 R126, R100 ;  /* 0x00000064007e7308 */ /* 0x000fe20000000800 */
[----:B----4-:R-:W-:Y:S01]  /*d380*/  F2FP.F16.F32.PACK_AB R78, R201, R200 ;  /* 0x000000c8c94e723e */ /* 0x010fe200000000ff */
[----:B------:R-:W-:Y:S01]  /*d390*/  FADD.FTZ R3, R125, R73 ;  /* 0x000000497d037221 */ /* 0x000fe20000010000 */
[----:B------:R-:W-:Y:S07]  /*d3a0*/  MOV R208, R177 ;  /* 0x000000b100d07202 */ /* 0x000fee0000000f00 */
[----:B------:R-:W-:Y:S01]  /*d3b0*/  MUFU.EX2 R111, R111 ;  /* 0x0000006f006f7308 */ /* 0x000fe20000000800 */
[----:B------:R-:W-:Y:S01]  /*d3c0*/  IMAD.MOV.U32 R210, RZ, RZ, R178 ;  /* 0x000000ffffd27224 */ /* 0x000fe200078e00b2 */
[----:B------:R-:W-:Y:S08]  /*d3d0*/  HMMA.16816.F32 R64, R80, R102, R64 ;  /* 0x000000665040723c */ /* 0x000ff00000001840 */
[----:B------:R-:W-:Y:S01]  /*d3e0*/  MUFU.EX2 R178, R136 ;  /* 0x0000008800b27308 */ /* 0x000fe20000000800 */
[----:B------:R-:W-:Y:S01]  /*d3f0*/  F2FP.F16.F32.PACK_AB R80, R186, R170 ;  /* 0x000000aaba50723e */ /* 0x000fe200000000ff */
[----:B------:R-:W-:Y:S01]  /*d400*/  FADD.FTZ R2, R208, R2 ;  /* 0x00000002d0027221 */ /* 0x000fe20000010000 */
[----:B------:R-:W-:Y:S07]  /*d410*/  F2FP.F16.F32.PACK_AB R81, R175, R169 ;  /* 0x000000a9af51723e */ /* 0x000fee00000000ff */
[----:B------:R-:W-:Y:S01]  /*d420*/  MUFU.EX2 R177, R142 ;  /* 0x0000008e00b17308 */ /* 0x000fe20000000800 */
[-C--:B--2---:R-:W-:Y:S09]  /*d430*/  HMMA.16816.F32 R4, R76, R84.reuse, R4 ;  /* 0x000000544c04723c */ /* 0x084ff20000001804 */
[----:B------:R-:W2:Y:S01]  /*d440*/  MUFU.EX2 R127, R101 ;  /* 0x00000065007f7308 */ /* 0x000ea20000000800 */
[----:B------:R-:W-:Y:S01]  /*d450*/  F2FP.F16.F32.PACK_AB R82, R179, R171 ;  /* 0x000000abb352723e */ /* 0x000fe200000000ff */
[----:B------:R-:W-:Y:S01]  /*d460*/  FADD.FTZ R73, R164, R2 ;  /* 0x00000002a4497221 */ /* 0x000fe20000010000 */
[----:B------:R-:W-:Y:S07]  /*d470*/  F2FP.F16.F32.PACK_AB R83, R174, R168 ;  /* 0x000000a8ae53723e */ /* 0x000fee00000000ff */
[----:B------:R-:W-:Y:S01]  /*d480*/  MUFU.EX2 R101, R154 ;  /* 0x0000009a00657308 */ /* 0x000fe20000000800 */
[----:B------:R-:W-:Y:S09]  /*d490*/  FADD.FTZ R74, R210, R3 ;  /* 0x00000003d24a7221 */ /* 0x000ff20000010000 */
[----:B------:R-:W4:Y:S01]  /*d4a0*/  MUFU.EX2 R125, R112 ;  /* 0x00000070007d7308 */ /* 0x000f220000000800 */
[C---:B------:R-:W-:Y:S09]  /*d4b0*/  HMMA.16816.F32 R8, R80.reuse, R84, R8 ;  /* 0x000000545008723c */ /* 0x040ff20000001808 */
[----:B------:R-:W4:Y:S10]  /*d4c0*/  MUFU.EX2 R112, R139 ;  /* 0x0000008b00707308 */ /* 0x000f340000000800 */
[----:B------:R-:W-:Y:S01]  /*d4d0*/  MUFU.EX2 R103, R140 ;  /* 0x0000008c00677308 */ /* 0x000fe20000000800 */
[-C--:B------:R-:W-:Y:S09]  /*d4e0*/  HMMA.16816.F32 R12, R80, R86.reuse, R12 ;  /* 0x00000056500c723c */ /* 0x080ff2000000180c */
[----:B------:R-:W-:Y:S10]  /*d4f0*/  MUFU.EX2 R102, R143 ;  /* 0x0000008f00667308 */ /* 0x000ff40000000800 */
[----:B------:R-:W-:Y:S01]  /*d500*/  MUFU.EX2 R100, R155 ;  /* 0x0000009b00647308 */ /* 0x000fe20000000800 */
[C---:B------:R-:W-:Y:S01]  /*d510*/  HMMA.16816.F32 R16, R76.reuse, R86, R16 ;  /* 0x000000564c10723c */ /* 0x040fe20000001810 */
[----:B------:R-:W4:Y:S07]  /*d520*/  LDSM.16.MT88.4 R84, [R104+0xa800] ;  /* 0x00a800006854783b */ /* 0x000f2e0000004200 */
[-C--:B---3--:R-:W-:Y:S08]  /*d530*/  HMMA.16816.F32 R20, R76, R88.reuse, R20 ;  /* 0x000000584c14723c */ /* 0x088ff00000001814 */
[C---:B------:R-:W-:Y:S08]  /*d540*/  HMMA.16816.F32 R24, R80.reuse, R88, R24 ;  /* 0x000000585018723c */ /* 0x040ff00000001818 */
[-C--:B------:R-:W-:Y:S08]  /*d550*/  HMMA.16816.F32 R28, R80, R90.reuse, R28 ;  /* 0x0000005a501c723c */ /* 0x080ff0000000181c */
[C---:B------:R-:W-:Y:S01]  /*d560*/  HMMA.16816.F32 R32, R76.reuse, R90, R32 ;  /* 0x0000005a4c20723c */ /* 0x040fe20000001820 */
[----:B------:R-:W3:Y:S07]  /*d570*/  LDSM.16.MT88.4 R88, [R107+0xa800] ;  /* 0x00a800006b58783b */ /* 0x000eee0000004200 */
[-C--:B------:R-:W-:Y:S08]  /*d580*/  HMMA.16816.F32 R36, R76, R92.reuse, R36 ;  /* 0x0000005c4c24723c */ /* 0x080ff00000001824 */
[C---:B------:R-:W-:Y:S08]  /*d590*/  HMMA.16816.F32 R40, R80.reuse, R92, R40 ;  /* 0x0000005c5028723c */ /* 0x040ff00000001828 */
[-C--:B------:R-:W-:Y:S08]  /*d5a0*/  HMMA.16816.F32 R44, R80, R94.reuse, R44 ;  /* 0x0000005e502c723c */ /* 0x080ff0000000182c */
[C---:B------:R-:W-:Y:S01]  /*d5b0*/  HMMA.16816.F32 R48, R76.reuse, R94, R48 ;  /* 0x0000005e4c30723c */ /* 0x040fe20000001830 */
[----:B------:R-:W3:Y:S07]  /*d5c0*/  LDSM.16.MT88.4 R92, [R105+0x2800] ;  /* 0x00280000695c783b */ /* 0x000eee0000004200 */
[-C--:B------:R-:W-:Y:S08]  /*d5d0*/  HMMA.16816.F32 R52, R76, R96.reuse, R52 ;  /* 0x000000604c34723c */ /* 0x080ff00000001834 */
[C---:B------:R-:W-:Y:S08]  /*d5e0*/  HMMA.16816.F32 R56, R80.reuse, R96, R56 ;  /* 0x000000605038723c */ /* 0x040ff00000001838 */
[-C--:B------:R-:W-:Y:S03]  /*d5f0*/  HMMA.16816.F32 R60, R80, R98.reuse, R60 ;  /* 0x00000062503c723c */ /* 0x080fe6000000183c */
[----:B-1----:R-:W-:Y:S02]  /*d600*/  F2FP.F16.F32.PACK_AB R80, R131, R130 ;  /* 0x000000828350723e */ /* 0x002fe400000000ff */
[----:B--2---:R-:W-:Y:S02]  /*d610*/  F2FP.F16.F32.PACK_AB R81, R127, R126 ;  /* 0x0000007e7f51723e */ /* 0x004fe400000000ff */
[----:B------:R-:W-:Y:S01]  /*d620*/  F2FP.F16.F32.PACK_AB R82, R128, R129 ;  /* 0x000000818052723e */ /* 0x000fe200000000ff */
[----:B------:R-:W-:Y:S01]  /*d630*/  HMMA.16816.F32 R64, R76, R98, R64 ;  /* 0x000000624c40723c */ /* 0x000fe20000001840 */
[----:B------:R-:W1:Y:S03]  /*d640*/  LDSM.16.MT88.4 R96, [R106+0x2800] ;  /* 0x002800006a60783b */ /* 0x000e660000004200 */
[----:B------:R-:W-:Y:S02]  /*d650*/  F2FP.F16.F32.PACK_AB R76, R178, R173 ;  /* 0x000000adb24c723e */ /* 0x000fe400000000ff */
[----:B------:R-:W-:Y:S02]  /*d660*/  F2FP.F16.F32.PACK_AB R77, R176, R172 ;  /* 0x000000acb04d723e */ /* 0x000fe400000000ff */
[----:B------:R-:W-:Y:S02]  /*d670*/  F2FP.F16.F32.PACK_AB R78, R185, R177 ;  /* 0x000000b1b94e723e */ /* 0x000fe400000000ff */
[----:B------:R-:W-:Y:S02]  /*d680*/  F2FP.F16.F32.PACK_AB R79, R184, R132 ;  /* 0x00000084b84f723e */ /* 0x000fe400000000ff */
[----:B----4-:R-:W-:Y:S05]  /*d690*/  F2FP.F16.F32.PACK_AB R83, R124, R125 ;  /* 0x0000007d7c53723e */ /* 0x010fea00000000ff */
[-C--:B------:R-:W-:Y:S08]  /*d6a0*/  HMMA.16816.F32 R4, R76, R84.reuse, R4 ;  /* 0x000000544c04723c */ /* 0x080ff00000001804 */
[C---:B------:R-:W-:Y:S08]  /*d6b0*/  HMMA.16816.F32 R8, R80.reuse, R84, R8 ;  /* 0x000000545008723c */ /* 0x040ff00000001808 */
[-C--:B------:R-:W-:Y:S08]  /*d6c0*/  HMMA.16816.F32 R12, R80, R86.reuse, R12 ;  /* 0x00000056500c723c */ /* 0x080ff0000000180c */
[C---:B------:R-:W-:Y:S01]  /*d6d0*/  HMMA.16816.F32 R16, R76.reuse, R86, R16 ;  /* 0x000000564c10723c */ /* 0x040fe20000001810 */
[----:B------:R-:W2:Y:S07]  /*d6e0*/  LDSM.16.MT88.4 R84, [R104+0xb000] ;  /* 0x00b000006854783b */ /* 0x000eae0000004200 */
[-C--:B---3--:R-:W-:Y:S08]  /*d6f0*/  HMMA.16816.F32 R20, R76, R88.reuse, R20 ;  /* 0x000000584c14723c */ /* 0x088ff00000001814 */
[C---:B------:R-:W-:Y:S08]  /*d700*/  HMMA.16816.F32 R24, R80.reuse, R88, R24 ;  /* 0x000000585018723c */ /* 0x040ff00000001818 */
[-C--:B------:R-:W-:Y:S08]  /*d710*/  HMMA.16816.F32 R28, R80, R90.reuse, R28 ;  /* 0x0000005a501c723c */ /* 0x080ff0000000181c */
[C---:B------:R-:W-:Y:S01]  /*d720*/  HMMA.16816.F32 R32, R76.reuse, R90, R32 ;  /* 0x0000005a4c20723c */ /* 0x040fe20000001820 */
[----:B------:R-:W3:Y:S03]  /*d730*/  LDSM.16.MT88.4 R88, [R107+0xb000] ;  /* 0x00b000006b58783b */ /* 0x000ee60000004200 */
[----:B------:R-:W-:Y:S01]  /*d740*/  FFMA.FTZ R0, R0, R68, R224 ;  /* 0x0000004400007223 */ /* 0x000fe200000100e0 */
[----:B------:R-:W-:Y:S03]  /*d750*/  FADD.FTZ R68, R225, R120 ;  /* 0x00000078e1447221 */ /* 0x000fe60000010000 */
[-C--:B------:R-:W-:Y:S01]  /*d760*/  HMMA.16816.F32 R36, R76, R92.reuse, R36 ;  /* 0x0000005c4c24723c */ /* 0x080fe20000001824 */
[----:B------:R-:W-:Y:S02]  /*d770*/  MUFU.EX2 R120, R145 ;  /* 0x0000009100787308 */ /* 0x000fe40000000800 */
[----:B------:R-:W-:Y:S01]  /*d780*/  FADD.FTZ R0, R218, R0 ;  /* 0x00000000da007221 */ /* 0x000fe20000010000 */
[----:B------:R-:W-:Y:S07]  /*d790*/  FADD.FTZ R68, R122, R68 ;  /* 0x000000447a447221 */ /* 0x000fee0000010000 */
[----:B------:R-:W-:Y:S01]  /*d7a0*/  MUFU.EX2 R122, R144 ;  /* 0x00000090007a7308 */ /* 0x000fe20000000800 */
[----:B------:R-:W-:Y:S01]  /*d7b0*/  FADD.FTZ R0, R123, R0 ;  /* 0x000000007b007221 */ /* 0x000fe20000010000 */
[C---:B------:R-:W-:Y:S08]  /*d7c0*/  HMMA.16816.F32 R40, R80.reuse, R92, R40 ;  /* 0x0000005c5028723c */ /* 0x040ff00000001828 */
[----:B------:R-:W4:Y:S01]  /*d7d0*/  MUFU.EX2 R123, R149 ;  /* 0x00000095007b7308 */ /* 0x000f220000000800 */
        /* <DEDUP_REMOVED lines=10> */
[----:B------:R-:W3:Y:S03]  /*d880*/  LDSM.16.MT88.4 R92, [R105+0x3000] ;  /* 0x00300000695c783b */ /* 0x000ee60000004200 */
[----:B------:R-:W-:Y:S01]  /*d890*/  FADD.FTZ R74, R247, R0 ;  /* 0x00000000f74a7221 */ /* 0x000fe20000010000 */
[----:B------:R-:W-:Y:S01]  /*d8a0*/  FADD.FTZ R0, R197, R2 ;  /* 0x00000002c5007221 */ /* 0x000fe20000010000 */
[----:B------:R-:W-:Y:S01]  /*d8b0*/  FADD.FTZ R68, R222, R68 ;  /* 0x00000044de447221 */ /* 0x000fe20000010000 */
[----:B------:R-:W-:Y:S01]  /*d8c0*/  FADD.FTZ R3, R230, R3 ;  /* 0x00000003e6037221 */ /* 0x000fe20000010000 */
[-C--:B-1----:R-:W-:Y:S03]  /*d8d0*/  HMMA.16816.F32 R52, R76, R96.reuse, R52 ;  /* 0x000000604c34723c */ /* 0x082fe60000001834 */
[----:B------:R-:W-:Y:S01]  /*d8e0*/  FADD.FTZ R0, R231, R0 ;  /* 0x00000000e7007221 */ /* 0x000fe20000010000 */
[----:B------:R-:W-:Y:S01]  /*d8f0*/  FADD.FTZ R68, R223, R68 ;  /* 0x00000044df447221 */ /* 0x000fe20000010000 */
[----:B------:R-:W3:Y:S01]  /*d900*/  LDL.LU R231, [R1+0x88] ;  /* 0x0000880001e77983 */ /* 0x000ee20000300800 */
[----:B------:R-:W-:Y:S01]  /*d910*/  FADD.FTZ R73, R242, R3 ;  /* 0x00000003f2497221 */ /* 0x000fe20000010000 */
[----:B------:R-:W-:Y:S01]  /*d920*/  FADD.FTZ R3, R228, R74 ;  /* 0x0000004ae4037221 */ /* 0x000fe20000010000 */
[C---:B------:R-:W-:Y:S04]  /*d930*/  HMMA.16816.F32 R56, R80.reuse, R96, R56 ;  /* 0x000000605038723c */ /* 0x040fe80000001838 */
[----:B------:R-:W-:Y:S01]  /*d940*/  FADD.FTZ R2, R229, R73 ;  /* 0x00000049e5027221 */ /* 0x000fe20000010000 */
[----:B------:R-:W-:Y:S01]  /*d950*/  FADD.FTZ R73, R196, R68 ;  /* 0x00000044c4497221 */ /* 0x000fe20000010000 */
[----:B------:R-:W-:Y:S02]  /*d960*/  FADD.FTZ R3, R193, R3 ;  /* 0x00000003c1037221 */ /* 0x000fe40000010000 */
[-C--:B------:R-:W-:Y:S03]  /*d970*/  HMMA.16816.F32 R60, R80, R98.reuse, R60 ;  /* 0x00000062503c723c */ /* 0x080fe6000000183c */
[----:B------:R-:W-:Y:S01]  /*d980*/  FADD.FTZ R68, R166, R2 ;  /* 0x00000002a6447221 */ /* 0x000fe20000010000 */
[----:B------:R-:W-:Y:S01]  /*d990*/  FADD.FTZ R2, R165, R0 ;  /* 0x00000000a5027221 */ /* 0x000fe20000010000 */
[----:B------:R-:W-:Y:S01]  /*d9a0*/  FADD.FTZ R73, R199, R73 ;  /* 0x00000049c7497221 */ /* 0x000fe20000010000 */
[----:B------:R-:W-:Y:S01]  /*d9b0*/  LDSM.16.MT88.4 R164, [R107+0xb800] ;  /* 0x00b800006ba4783b */ /* 0x000fe20000004200 */
[----:B------:R-:W-:Y:S01]  /*d9c0*/  FADD.FTZ R68, R182, R68 ;  /* 0x00000044b6447221 */ /* 0x000fe20000010000 */
[----:B------:R-:W-:Y:S04]  /*d9d0*/  HMMA.16816.F32 R64, R76, R98, R64 ;  /* 0x000000624c40723c */ /* 0x000fe80000001840 */
[----:B------:R-:W-:Y:S01]  /*d9e0*/  F2FP.F16.F32.PACK_AB R76, R220, R221 ;  /* 0x000000dddc4c723e */ /* 0x000fe200000000ff */
[----:B------:R-:W-:Y:S01]  /*d9f0*/  FADD.FTZ R2, R180, R2 ;  /* 0x00000002b4027221 */ /* 0x000fe20000010000 */
[----:B------:R-:W-:Y:S01]  /*da00*/  F2FP.F16.F32.PACK_AB R77, R121, R112 ;  /* 0x00000070794d723e */ /* 0x000fe200000000ff */
[----:B------:R-:W1:Y:S01]  /*da10*/  LDSM.16.MT88.4 R96, [R106+0x3000] ;  /* 0x003000006a60783b */ /* 0x000e620000004200 */
[----:B----4-:R-:W-:Y:S01]  /*da20*/  F2FP.F16.F32.PACK_AB R78, R123, R113 ;  /* 0x000000717b4e723e */ /* 0x010fe200000000ff */
[----:B------:R-:W-:Y:S01]  /*da30*/  FADD.FTZ R0, R243, R3 ;  /* 0x00000003f3007221 */ /* 0x000fe20000010000 */
[----:B------:R-:W-:Y:S01]  /*da40*/  F2FP.F16.F32.PACK_AB R79, R122, R120 ;  /* 0x000000787a4f723e */ /* 0x000fe200000000ff */
[----:B------:R-:W-:Y:S01]  /*da50*/  FADD.FTZ R3, R198, R73 ;  /* 0x00000049c6037221 */ /* 0x000fe20000010000 */
[----:B------:R-:W-:Y:S01]  /*da60*/  FADD.FTZ R73, R183, R68 ;  /* 0x00000044b7497221 */ /* 0x000fe20000010000 */
[----:B------:R-:W-:Y:S01]  /*da70*/  FADD.FTZ R68, R181, R2 ;  /* 0x00000002b5447221 */ /* 0x000fe20000010000 */
[----:B------:R-:W-:Y:S01]  /*da80*/  F2FP.F16.F32.PACK_AB R80, R134, R133 ;  /* 0x000000858650723e */ /* 0x000fe200000000ff */
[----:B------:R-:W-:Y:S01]  /*da90*/  LDSM.16.MT88.4 R180, [R105+0x3800] ;  /* 0x0038000069b4783b */ /* 0x000fe20000004200 */
[----:B------:R-:W-:Y:S01]  /*daa0*/  F2FP.F16.F32.PACK_AB R81, R115, R114 ;  /* 0x000000727351723e */ /* 0x000fe200000000ff */
[-C--:B--2---:R-:W-:Y:S03]  /*dab0*/  HMMA.16816.F32 R4, R76, R84.reuse, R4 ;  /* 0x000000544c04723c */ /* 0x084fe60000001804 */
[----:B------:R-:W-:Y:S01]  /*dac0*/  F2FP.F16.F32.PACK_AB R82, R102, R103 ;  /* 0x000000676652723e */ /* 0x000fe200000000ff */
[----:B------:R-:W-:Y:S01]  /*dad0*/  FADD.FTZ R2, R219, R73 ;  /* 0x00000049db027221 */ /* 0x000fe20000010000 */
[----:B------:R-:W-:Y:S01]  /*dae0*/  F2FP.F16.F32.PACK_AB R83, R117, R116 ;  /* 0x000000747553723e */ /* 0x000fe200000000ff */
[----:B------:R-:W-:Y:S01]  /*daf0*/  FADD.FTZ R74, R244, R3 ;  /* 0x00000003f44a7221 */ /* 0x000fe20000010000 */
[----:B------:R-:W-:Y:S01]  /*db00*/  F2FP.F16.F32.PACK_AB R198, R101, R100 ;  /* 0x0000006465c6723e */ /* 0x000fe200000000ff */
[----:B------:R-:W-:Y:S04]  /*db10*/  FADD.FTZ R2, R159, R2 ;  /* 0x000000029f027221 */ /* 0x000fe80000010000 */
[C---:B------:R-:W-:Y:S01]  /*db20*/  HMMA.16816.F32 R8, R80.reuse, R84, R8 ;  /* 0x000000545008723c */ /* 0x040fe20000001808 */
[----:B------:R-:W2:Y:S10]  /*db30*/  MUFU.EX2 R85, R75 ;  /* 0x0000004b00557308 */ /* 0x000eb40000000800 */
[----:B------:R-:W-:Y:S01]  /*db40*/  MUFU.EX2 R84, R205 ;  /* 0x000000cd00547308 */ /* 0x000fe20000000800 */
[-C--:B------:R-:W-:Y:S03]  /*db50*/  HMMA.16816.F32 R12, R80, R86.reuse, R12 ;  /* 0x00000056500c723c */ /* 0x080fe6000000180c */
[----:B--2---:R-:W-:Y:S05]  /*db60*/  F2FP.F16.F32.PACK_AB R193, R85, R119 ;  /* 0x0000007755c1723e */ /* 0x004fea00000000ff */
[C---:B------:R-:W-:Y:S01]  /*db70*/  HMMA.16816.F32 R16, R76.reuse, R86, R16 ;  /* 0x000000564c10723c */ /* 0x040fe20000001810 */
[----:B------:R-:W2:Y:S03]  /*db80*/  MUFU.EX2 R86, R204 ;  /* 0x000000cc00567308 */ /* 0x000ea60000000800 */
[----:B------:R-:W-:Y:S07]  /*db90*/  FADD.FTZ R75, R195, R0 ;  /* 0x00000000c34b7221 */ /* 0x000fee0000010000 */
[----:B------:R-:W-:Y:S01]  /*dba0*/  MUFU.EX2 R87, R207 ;  /* 0x000000cf00577308 */ /* 0x000fe20000000800 */
[----:B------:R-:W-:Y:S01]  /*dbb0*/  IADD3 R0, PT, PT, R241, 0x1, RZ ;  /* 0x00000001f1007810 */ /* 0x000fe20007ffe0ff */
[-C--:B---3--:R-:W-:Y:S03]  /*dbc0*/  HMMA.16816.F32 R20, R76, R88.reuse, R20 ;  /* 0x000000584c14723c */ /* 0x088fe60000001814 */
[----:B------:R-:W-:Y:S01]  /*dbd0*/  FADD.FTZ R3, R249, R75 ;  /* 0x0000004bf9037221 */ /* 0x000fe20000010000 */
[----:B------:R-:W-:Y:S01]  /*dbe0*/  ISETP.GT.AND P1, PT, R0, RZ, PT ;  /* 0x000000ff0000720c */ /* 0x000fe20003f24270 */
[----:B------:R-:W-:Y:S02]  /*dbf0*/  FADD.FTZ R0, R217, R68 ;  /* 0x00000044d9007221 */ /* 0x000fe40000010000 */
[----:B------:R-:W-:Y:S01]  /*dc00*/  FADD.FTZ R3, R212, R3 ;  /* 0x00000003d4037221 */ /* 0x000fe20000010000 */
[C---:B------:R-:W-:Y:S01]  /*dc10*/  HMMA.16816.F32 R24, R80.reuse, R88, R24 ;  /* 0x000000585018723c */ /* 0x040fe20000001818 */
[----:B------:R-:W-:Y:S03]  /*dc20*/  MUFU.EX2 R88, R148 ;  /* 0x0000009400587308 */ /* 0x000fe60000000800 */
[----:B--2---:R-:W-:Y:S01]  /*dc30*/  F2FP.F16.F32.PACK_AB R194, R86, R84 ;  /* 0x0000005456c2723e */ /* 0x004fe200000000ff */
[----:B------:R-:W-:Y:S06]  /*dc40*/  FADD.FTZ R0, R157, R0 ;  /* 0x000000009d007221 */ /* 0x000fec0000010000 */
[----:B------:R-:W2:Y:S01]  /*dc50*/  MUFU.EX2 R89, R206 ;  /* 0x000000ce00597308 */ /* 0x000ea20000000800 */
[-C--:B------:R-:W-:Y:S08]  /*dc60*/  HMMA.16816.F32 R28, R80, R90.reuse, R28 ;  /* 0x0000005a501c723c */ /* 0x080ff0000000181c */
[C---:B------:R-:W-:Y:S01]  /*dc70*/  HMMA.16816.F32 R32, R76.reuse, R90, R32 ;  /* 0x0000005a4c20723c */ /* 0x040fe20000001820 */
[----:B------:R-:W-:Y:S03]  /*dc80*/  MUFU.EX2 R90, R153 ;  /* 0x00000099005a7308 */ /* 0x000fe60000000800 */
[----:B--2---:R-:W-:Y:S07]  /*dc90*/  F2FP.F16.F32.PACK_AB R192, R89, R87 ;  /* 0x0000005759c0723e */ /* 0x004fee00000000ff */
[----:B------:R-:W2:Y:S01]  /*dca0*/  MUFU.EX2 R91, R147 ;  /* 0x00000093005b7308 */ /* 0x000ea20000000800 */
[-C--:B------:R-:W-:Y:S08]  /*dcb0*/  HMMA.16816.F32 R36, R76, R92.reuse, R36 ;  /* 0x0000005c4c24723c */ /* 0x080ff00000001824 */
[C---:B------:R-:W-:Y:S01]  /*dcc0*/  HMMA.16816.F32 R40, R80.reuse, R92, R40 ;  /* 0x0000005c5028723c */ /* 0x040fe20000001828 */
[----:B------:R-:W3:Y:S03]  /*dcd0*/  MUFU.EX2 R93, R151 ;  /* 0x00000097005d7308 */ /* 0x000ee60000000800 */
[----:B--2---:R-:W-:Y:S07]  /*dce0*/  F2FP.F16.F32.PACK_AB R197, R91, R88 ;  /* 0x000000585bc5723e */ /* 0x004fee00000000ff */
[----:B------:R2:W-:Y:S01]  /*dcf0*/  MUFU.EX2 R92, R150 ;  /* 0x00000096005c7308 */ /* 0x0005e20000000800 */
[-C--:B------:R-:W-:Y:S03]  /*dd00*/  HMMA.16816.F32 R44, R80, R94.reuse, R44 ;  /* 0x0000005e502c723c */ /* 0x080fe6000000182c */
[----:B---3--:R-:W-:Y:S05]  /*dd10*/  F2FP.F16.F32.PACK_AB R196, R93, R90 ;  /* 0x0000005a5dc4723e */ /* 0x008fea00000000ff */
[C---:B------:R-:W-:Y:S01]  /*dd20*/  HMMA.16816.F32 R48, R76.reuse, R94, R48 ;  /* 0x0000005e4c30723c */ /* 0x040fe20000001830 */
[----:B------:R-:W3:Y:S01]  /*dd30*/  MUFU.EX2 R94, R152 ;  /* 0x00000098005e7308 */ /* 0x000ee20000000800 */
[----:B--2---:R-:W2:Y:S06]  /*dd40*/  LDSM.16.MT88.4 R148, [R104+0xb800] ;  /* 0x00b800006894783b */ /* 0x004eac0000004200 */
[-C--:B-1----:R-:W-:Y:S03]  /*dd50*/  HMMA.16816.F32 R52, R76, R96.reuse, R52 ;  /* 0x000000604c34723c */ /* 0x082fe60000001834 */
[----:B---3--:R-:W-:Y:S05]  /*dd60*/  F2FP.F16.F32.PACK_AB R199, R94, R92 ;  /* 0x0000005c5ec7723e */ /* 0x008fea00000000ff */
[C---:B------:R-:W-:Y:S08]  /*dd70*/  HMMA.16816.F32 R56, R80.reuse, R96, R56 ;  /* 0x000000605038723c */ /* 0x040ff00000001838 */
[-C--:B------:R-:W-:Y:S01]  /*dd80*/  HMMA.16816.F32 R60, R80, R98.reuse, R60 ;  /* 0x00000062503c723c */ /* 0x080fe2000000183c */
[----:B------:R-:W1:Y:S07]  /*dd90*/  MUFU.EX2 R80, R118 ;  /* 0x0000007600507308 */ /* 0x000e6e0000000800 */
[----:B------:R-:W-:Y:S04]  /*dda0*/  HMMA.16816.F32 R64, R76, R98, R64 ;  /* 0x000000624c40723c */ /* 0x000fe80000001840 */
[----:B-1----:R-:W-:Y:S04]  /*ddb0*/  F2FP.F16.F32.PACK_AB R195, R111, R80 ;  /* 0x000000506fc3723e */ /* 0x002fe800000000ff */
[-C--:B--2---:R-:W-:Y:S05]  /*ddc0*/  HMMA.16816.F32 R140, R196, R148.reuse, R4 ;  /* 0x00000094c48c723c */ /* 0x084fea0000001804 */
        /* <DEDUP_REMOVED lines=18> */
[----:B------:R-:W1:Y:S01]  /*def0*/  LDSM.16.MT88.4 R4, [R106+0x3800] ;  /* 0x003800006a04783b */ /* 0x000e620000004200 */
        /* <DEDUP_REMOVED lines=72> */
[C---:B-1----:R-:W-:Y:S02]  /*e380*/  LEA R231, P0, -R2.reuse, R231, 0x8 ;  /* 0x000000e702e77211 */ /* 0x042fe400078041ff */
[----:B------:R-:W-:Y:S01]  /*e390*/  HMMA.16816.F32 R196, R196, R6, R64 ;  /* 0x00000006c4c4723c */ /* 0x000fe20000001840 */
[----:B------:R1:W-:Y:S03]  /*e3a0*/  STL [R1+0x94], R0 ;  /* 0x0000940001007387 */ /* 0x0003e60000100800 */
[----:B------:R-:W-:Y:S01]  /*e3b0*/  MOV R134, R69 ;  /* 0x0000004500867202 */ /* 0x000fe20000000f00 */
[----:B------:R2:W-:Y:S01]  /*e3c0*/  STL [R1+0x90], R5 ;  /* 0x0000900501007387 */ /* 0x0005e20000100800 */
[----:B------:R-:W-:Y:S02]  /*e3d0*/  MOV R133, R70 ;  /* 0x0000004600857202 */ /* 0x000fe40000000f00 */
[----:B------:R-:W-:Y:S01]  /*e3e0*/  MOV R132, R71 ;  /* 0x0000004700847202 */ /* 0x000fe20000000f00 */
[----:B------:R-:W-:Y:S01]  /*e3f0*/  STL [R1+0x88], R231 ;  /* 0x000088e701007387 */ /* 0x000fe20000100800 */
[----:B-1----:R-:W-:Y:S01]  /*e400*/  SHF.L.U64.HI R0, R2, 0x8, R3 ;  /* 0x0000000802007819 */ /* 0x002fe20000010203 */
[----:B------:R-:W-:Y:S01]  /*e410*/  FADD.FTZ R3, R111, R4 ;  /* 0x000000046f037221 */ /* 0x000fe20000010000 */
[----:B------:R-:W-:Y:S02]  /*e420*/  VIADD R2, R241, 0xffffffff ;  /* 0xfffffffff1027836 */ /* 0x000fe40000000000 */
[----:B--2---:R-:W-:Y:S01]  /*e430*/  FADD.FTZ R5, R86, R9 ;  /* 0x0000000956057221 */ /* 0x004fe20000010000 */
[----:B------:R-:W-:Y:S04]  /*e440*/  IADD3.X R252, PT, PT, R252, ~R0, RZ, P0, !PT ;  /* 0x80000000fcfc7210 */ /* 0x000fe800007fe4ff */
[----:B------:R-:W-:Y:S04]  /*e450*/  STL [R1+0x8c], R5 ;  /* 0x00008c0501007387 */ /* 0x000fe80000100800 */
[----:B------:R1:W-:Y:S04]  /*e460*/  STL [R1+0x98], R3 ;  /* 0x0000980301007387 */ /* 0x0003e80000100800 */
[----:B------:R2:W-:Y:S04]  /*e470*/  STL [R1+0x5c], R2 ;  /* 0x00005c0201007387 */ /* 0x0005e80000100800 */
[----:B------:R2:W-:Y:S01]  /*e480*/  STL [R1+0x84], R252 ;  /* 0x000084fc01007387 */ /* 0x0005e20000100800 */
[----:B-1----:R-:W-:Y:S01]  /*e490*/  MOV R3, R72 ;  /* 0x0000004800037202 */ /* 0x002fe20000000f00 */
[----:B------:R-:W-:Y:S06]  /*e4a0*/  @P1 BRA `(.L_x_131) ;  /* 0xffffff94000c1947 */ /* 0x000fec000383ffff */
.L_x_130:
[----:B------:R-:W2:Y:S01]  /*e4b0*/  LDL.LU R4, [R1+0x94] ;  /* 0x0000940001047983 */ /* 0x000ea20000300800 */
[----:B------:R-:W1:Y:S03]  /*e4c0*/  LDCU.U8 UR4, c[0x0][0x549] ;  /* 0x0000a920ff0477ac */ /* 0x000e660008000000 */
[----:B------:R-:W3:Y:S01]  /*e4d0*/  LDL.LU R5, [R1+0x90] ;  /* 0x0000900001057983 */ /* 0x000ee20000300800 */
[----:B------:R-:W-:Y:S01]  /*e4e0*/  MOV R35, 0x10 ;  /* 0x0000001000237802 */ /* 0x000fe20000000f00 */
[----:B------:R-:W4:Y:S01]  /*e4f0*/  S2UR UR6, SR_CTAID.X ;  /* 0x00000000000679c3 */ /* 0x000f220000002500 */
[----:B------:R-:W2:Y:S01]  /*e500*/  LDCU UR7, c[0x0][0x434] ;  /* 0x00008680ff0777ac */ /* 0x000ea20008000800 */
[----:B------:R-:W4:Y:S01]  /*e510*/  LDL.LU R8, [R1+0x8c] ;  /* 0x00008c0001087983 */ /* 0x000f220000300800 */
        /* <DEDUP_REMOVED lines=11> */
[----:B--2--5:R-:W2:Y:S04]  /*e5d0*/  SHFL.BFLY PT, R2, R4, 0x2, 0x1f ;  /* 0x0c401f0004027f89 */ /* 0x024ea800000e0000 */
[----:B---3--:R-:W3:Y:S04]  /*e5e0*/  SHFL.BFLY PT, R0, R5, 0x2, 0x1f ;  /* 0x0c401f0005007f89 */ /* 0x008ee800000e0000 */
        /* <DEDUP_REMOVED lines=14> */
[----:B------:R-:W-:Y:S01]  /*e6d0*/  SHF.L.U32 R2, R108, 0x5, RZ ;  /* 0x000000056c027819 */ /* 0x000fe200000006ff */
        /* <DEDUP_REMOVED lines=36> */
[C---:B------:R-:W-:Y:S01]  /*e920*/  FMUL.FTZ R143, R3.reuse, R143 ;  /* 0x0000008f038f7220 */ /* 0x040fe20000410000 */
        /* <DEDUP_REMOVED lines=142> */
.L_x_134:
        /* <DEDUP_REMOVED lines=81> */
.L_x_136:
[----:B------:R-:W-:Y:S05]  /*f720*/  BSYNC.RECONVERGENT B0 ;  /* 0x0000000000007941 */ /* 0x000fea0003800200 */
.L_x_135:
        /* <DEDUP_REMOVED lines=45> */
.L_x_137:
        /* <DEDUP_REMOVED lines=16> */
.L_x_2689:


//--------------------- .text._ZN5flash16flash_fwd_kernelI23Flash_fwd_kernel_traitsILi64ELi128ELi128ELi4ELb0ELb0EN7cutlass6half_tE19Flash_kernel_traitsILi64ELi128ELi128ELi4ES3_EELb0ELb0ELb0ELb0ELb0ELb0ELb0ELb0EEEvNS_16Flash_fwd_paramsE --------------------------
	.section	.text._ZN5flash16flash_fwd_kernelI23Flash_fwd_kernel_traitsILi64ELi128ELi128ELi4ELb0ELb0EN7cutlass6half_tE19Flash_kernel_traitsILi64ELi128ELi128ELi4ES3_EELb0ELb0ELb0ELb0ELb0ELb0ELb0ELb0EEEvNS_16Flash_fwd_paramsE,"ax",@progbits
	.align	128
        .global         _ZN5flash16flash_fwd_kernelI23Flash_fwd_kernel_traitsILi64ELi128ELi128ELi4ELb0ELb0EN7cutlass6half_tE19Flash_kernel_traitsILi64ELi128ELi128ELi4ES3_EELb0ELb0ELb0ELb0ELb0ELb0ELb0ELb0EEEvNS_16Flash_fwd_paramsE
        .type           _ZN5flash16flash_fwd_kernelI23Flash_fwd_kernel_traitsILi64ELi128ELi128ELi4ELb0ELb0EN7cutlass6half_tE19Flash_kernel_traitsILi64ELi128ELi128ELi4ES3_EELb0ELb0ELb0ELb0ELb0ELb0ELb0ELb0EEEvNS_16Flash_fwd_paramsE,@function
        .size           _ZN5flash16flash_fwd_kernelI23Flash_fwd_kernel_traitsILi64ELi128ELi128ELi4ELb0ELb0EN7cutlass6half_tE19Flash_kernel_traitsILi64ELi128ELi128ELi4ES3_EELb0ELb0ELb0ELb0ELb0ELb0ELb0ELb0EEEvNS_16Flash_fwd_paramsE,(.L_x_2690 - _ZN5flash16flash_fwd_kernelI23Flash_fwd_kernel_traitsILi64ELi128ELi128ELi4ELb0ELb0EN7cutlass6half_tE19Flash_kernel_traitsILi64ELi128ELi128ELi4ES3_EELb0ELb0ELb0ELb0ELb0ELb0ELb0ELb0EEEvNS_16Flash_fwd_paramsE)
        .other          _ZN5flash16flash_fwd_kernelI23Flash_fwd_kernel_traitsILi64ELi128ELi128ELi4ELb0ELb0EN7cutlass6half_tE19Flash_kernel_traitsILi64ELi128ELi128ELi4ES3_EELb0ELb0ELb0ELb0ELb0ELb0ELb0ELb0EEEvNS_16Flash_fwd_paramsE,@"STO_CUDA_ENTRY STV_DEFAULT"
_ZN5flash16flash_fwd_kernelI23Flash_fwd_kernel_traitsILi64ELi128ELi128ELi4ELb0ELb0EN7cutlass6half_tE19Flash_kernel_traitsILi64ELi128ELi128ELi4ES3_EELb0ELb0ELb0ELb0ELb0ELb0ELb0ELb0EEEvNS_16Flash_fwd_paramsE:
.text._ZN5flash16flash_fwd_kernelI23Flash_fwd_kernel_traitsILi64ELi128ELi128ELi4ELb0ELb0EN7cutlass6half_tE19Flash_kernel_traitsILi64ELi128ELi128ELi4ES3_EELb0ELb0ELb0ELb0ELb0ELb0ELb0ELb0EEEvNS_16Flash_fwd_paramsE:
[----:B------:R-:W1:Y:S01]  /*0000*/  LDC R1, c[0x0][0x37c] ;  /* 0x0000df00ff017b82 */ /* 0x000e620000000800 */
[----:B------:R-:W2:Y:S01]  /*0010*/  S2R R17, SR_CTAID.Y ;  /* 0x0000000000117919 */ /* 0x000ea20000002600 */
[----:B------:R-:W3:Y:S06]  /*0020*/  LDCU.64 UR8, c[0x0][0x460] ;  /* 0x00008c00ff0877ac */ /* 0x000eec0008000a00 */
[----:B------:R-:W2:Y:S01]  /*0030*/  LDC.64 R2, c[0x0][0x460] ;  /* 0x00011800ff027b82 */ /* 0x000ea20000000a00 */
[----:B------:R-:W-:Y:S01]  /*0040*/  IMAD.MOV.U32 R25, RZ, RZ, -0x1 ;  /* 0xffffffffff197424 */ /* 0x000fe200078e00ff */
[----:B------:R-:W4:Y:S01]  /*0050*/  LDCU.64 UR16, c[0x0][0x358] ;  /* 0x00006b00ff1077ac */ /* 0x000f220008000a00 */
[----:B-1----:R-:W-:Y:S01]  /*0060*/  VIADD R1, R1, 0xffffffa0 ;  /* 0xffffffa001017836 */ /* 0x002fe20000000000 */
[----:B------:R-:W1:Y:S01]  /*0070*/  LDCU.64 UR6, c[0x0][0x470] ;  /* 0x00008e00ff0677ac */ /* 0x000e620008000a00 */
[----:B------:R-:W4:Y:S01]  /*0080*/  LDCU.64 UR4, c[0x0][0x478] ;  /* 0x00008f00ff0477ac */ /* 0x000f220008000a00 */
[----:B---3--:R-:W-:-:S02]  /*0090*/  ISETP.NE.U32.AND P1, PT, RZ, UR8, PT ;  /* 0x00000008ff007c0c */ /* 0x008fc4000bf25070 */
[----:B------:R-:W-:Y:S02]  /*00a0*/  ISETP.NE.U32.AND P0, PT, RZ, UR8, PT ;  /* 0x00000008ff007c0c */ /* 0x000fe4000bf05070 */
[----:B------:R-:W-:Y:S02]  /*00b0*/  ISETP.NE.AND.EX P1, PT, RZ, UR9, PT, P1 ;  /* 0x00000009ff007c0c */ /* 0x000fe4000bf25310 */
[----:B------:R-:W-:Y:S02]  /*00c0*/  ISETP.NE.AND.EX P0, PT, RZ, UR9, PT, P0 ;  /* 0x00000009ff007c0c */ /* 0x000fe4000bf05300 */
[----:B-1----:R-:W-:-:S04]  /*00d0*/  ISETP.NE.U32.AND P4, PT, RZ, UR6, PT ;  /* 0x00000006ff007c0c */ /* 0x002fc8000bf85070 */
[----:B------:R-:W-:Y:S01]  /*00e0*/  ISETP.NE.AND.EX P4, PT, RZ, UR7, PT, P4 ;  /* 0x00000007ff007c0c */ /* 0x000fe2000bf85340 */
[----:B--2---:R-:W-:Y:S01]  /*00f0*/  IMAD.WIDE.U32 R2, R17, 0x4, R2 ;  /* 0x0000000411027825 */ /* 0x004fe200078e0002 */
[----:B----4-:R-:W-:-:S04]  /*0100*/  ISETP.NE.U32.AND P2, PT, RZ, UR4, PT ;  /* 0x00000004ff007c0c */ /* 0x010fc8000bf45070 */
[----:B------:R-:W2:Y:S01]  /*0110*/  @P1 LDG.E R25, desc[UR16][R2.64] ;  /* 0x0000001002191981 */ /* 0x000ea2000c1e1900 */
[----:B------:R-:W-:Y:S01]  /*0120*/  IMAD.SHL.U32 R6, R17, 0x4, RZ ;  /* 0x0000000411067824 */ /* 0x000fe200078e00ff */
[----:B------:R-:W-:Y:S02]  /*0130*/  SHF.R.U32.HI R7, RZ, 0x1e, R17 ;  /* 0x0000001eff077819 */ /* 0x000fe40000011611 */
[----:B------:R1:W3:Y:S01]  /*0140*/  @P0 LDG.E R0, desc[UR16][R2.64+0x4] ;  /* 0x0000041002000981 */ /* 0x0002e2000c1e1900 */
[----:B------:R-:W-:Y:S02]  /*0150*/  ISETP.NE.AND.EX P2, PT, RZ, UR5, PT, P2 ;  /* 0x00000005ff007c0c */ /* 0x000fe4000bf45320 */
[----:B------:R-:W-:Y:S01]  /*0160*/  @P4 IADD3 R4, P3, PT, R6, UR6, RZ ;  /* 0x0000000606044c10 */ /* 0x000fe2000ff7e0ff */
[----:B------:R-:W-:-:S03]  /*0170*/  IMAD.MOV.U32 R10, RZ, RZ, RZ ;  /* 0x000000ffff0a7224 */ /* 0x000fc600078e00ff */
[----:B------:R-:W-:-:S05]  /*0180*/  @P4 IADD3.X R5, PT, PT, R7, UR7, RZ, P3, !PT ;  /* 0x0000000707054c10 */ /* 0x000fca0009ffe4ff */
[----:B------:R4:W5:Y:S02]  /*0190*/  @P4 LDG.E R10, desc[UR16][R4.64] ;  /* 0x00000010040a4981 */ /* 0x000964000c1e1900 */
[----:B-1----:R-:W-:Y:S01]  /*01a0*/  @P2 IADD3 R2, P1, PT, R6, UR4, RZ ;  /* 0x0000000406022c10 */ /* 0x002fe2000ff3e0ff */
[----:B------:R-:W1:Y:S01]  /*01b0*/  LDCU.U8 UR4, c[0x0][0x532] ;  /* 0x0000a640ff0477ac */ /* 0x000e620008000000 */
[----:B----4-:R-:W4:Y:S02]  /*01c0*/  LDC.64 R4, c[0x0][0x468] ;  /* 0x00011a00ff047b82 */ /* 0x010f240000000a00 */
[----:B------:R-:W-:-:S05]  /*01d0*/  @P2 IADD3.X R3, PT, PT, R7, UR5, RZ, P1, !PT ;  /* 0x0000000507032c10 */ /* 0x000fca0008ffe4ff */
[----:B------:R4:W5:Y:S01]  /*01e0*/  @P2 LDG.E R8, desc[UR16][R2.64] ;  /* 0x0000001002082981 */ /* 0x000962000c1e1900 */
[----:B-1----:R-:W-:Y:S01]  /*01f0*/  ISETP.NE.AND P4, PT, RZ, UR4, PT ;  /* 0x00000004ff007c0c */ /* 0x002fe2000bf85270 */
[----:B------:R-:W1:Y:S01]  /*0200*/  @!P0 LDC R16, c[0x0][0x434] ;  /* 0x00010d00ff108b82 */ /* 0x000e620000000800 */
[----:B------:R-:W-:Y:S01]  /*0210*/  IMAD.MOV.U32 R11, RZ, RZ, -0x1 ;  /* 0xffffffffff0b7424 */ /* 0x000fe200078e00ff */
[----:B----4-:R-:W-:-:S04]  /*0220*/  ISETP.EQ.U32.AND P3, PT, R4, RZ, PT ;  /* 0x000000ff0400720c */ /* 0x010fc80003f62070 */
[----:B------:R-:W-:Y:S02]  /*0230*/  ISETP.EQ.OR.EX P3, PT, R5, RZ, !P4, P3 ;  /* 0x000000ff0500720c */ /* 0x000fe40006762730 */
[----:B------:R-:W-:-:S05]  /*0240*/  IADD3 R2, P1, PT, R6, R4, RZ ;  /* 0x0000000406027210 */ /* 0x000fca0007f3e0ff */
[----:B------:R-:W-:Y:S01]  /*0250*/  IMAD.X R3, R7, 0x1, R5, P1 ;  /* 0x0000000107037824 */ /* 0x000fe200008e0605 */
[----:B------:R-:W4:Y:S05]  /*0260*/  S2UR UR15, SR_CTAID.X ;  /* 0x00000000000f79c3 */ /* 0x000f2a0000002500 */
[----:B------:R1:W5:Y:S01]  /*0270*/  @!P3 LDG.E R11, desc[UR16][R2.64] ;  /* 0x00000010020bb981 */ /* 0x000362000c1e1900 */
[----:B------:R-:W-:Y:S02]  /*0280*/  ISETP.NE.U32.AND P3, PT, R4, RZ, PT ;  /* 0x000000ff0400720c */ /* 0x000fe40003f65070 */
[----:B------:R-:W1:Y:S02]  /*0290*/  @!P2 LDC.64 R6, c[0x0][0x488] ;  /* 0x00012200ff06ab82 */ /* 0x000e640000000a00 */
[----:B------:R-:W-:-:S06]  /*02a0*/  ISETP.NE.AND.EX P3, PT, R5, RZ, PT, P3 ;  /* 0x000000ff0500720c */ /* 0x000fcc0003f65330 */
[----:B------:R-:W1:Y:S01]  /*02b0*/  @!P2 LDC R4, c[0x0][0x43c] ;  /* 0x00010f00ff04ab82 */ /* 0x000e620000000800 */
[----:B----4-:R-:W-:Y:S01]  /*02c0*/  USHF.L.U32 UR14, UR15, 0x7, URZ ;  /* 0x000000070f0e7899 */ /* 0x010fe200080006ff */
[----:B--2---:R2:W-:Y:S01]  /*02d0*/  STL [R1+0x14], R25 ;  /* 0x0000141901007387 */ /* 0x0045e20000100800 */
[----:B---3--:R-:W-:-:S05]  /*02e0*/  @P0 IMAD.IADD R16, R0, 0x1, -R25 ;  /* 0x0000000100100824 */ /* 0x008fca00078e0a19 */
[----:B------:R-:W3:Y:S01]  /*02f0*/  @!P3 LDC R0, c[0x0][0x438] ;  /* 0x00010e00ff00bb82 */ /* 0x000ee20000000800 */
[----:B-1----:R-:W-:Y:S02]  /*0300*/  ISETP.GT.AND P1, PT, R16, UR14, PT ;  /* 0x0000000e10007c0c */ /* 0x002fe4000bf24270 */
[----:B------:R-:W-:Y:S01]  /*0310*/  @!P2 ISETP.NE.U32.AND P0, PT, R6, RZ, PT ;  /* 0x000000ff0600a20c */ /* 0x000fe20003f05070 */
[----:B------:R-:W-:-:S12]  /*0320*/  @!P3 BRA `(.L_x_138) ;  /* 0x00000000000cb947 */ /* 0x000fd80003800000 */
[----:B---3--:R-:W3:Y:S02]  /*0330*/  @P4 LDG.E R0, desc[UR16][R2.64+0x4] ;  /* 0x0000041002004981 */ /* 0x008ee4000c1e1900 */
[----:B---3-5:R-:W-:-:S06]  /*0340*/  @P4 IADD3 R0, PT, PT, R0, -R11, RZ ;  /* 0x8000000b00004210 */ /* 0x028fcc0007ffe0ff */
[----:B------:R1:W5:Y:S02]  /*0350*/  @!P4 LDG.E R0, desc[UR16][R2.64] ;  /* 0x000000100200c981 */ /* 0x000364000c1e1900 */
.L_x_138:
[----:B------:R-:W4:Y:S01]  /*0360*/  S2R R18, SR_CTAID.Z ;  /* 0x0000000000127919 */ /* 0x000f220000002700 */
[----:B------:R-:W-:Y:S01]  /*0370*/  @!P2 ISETP.NE.AND.EX P0, PT, R7, RZ, PT, P0 ;  /* 0x000000ff0700a20c */ /* 0x000fe20003f05300 */
[----:B------:R-:W-:-:S12]  /*0380*/  @!P1 EXIT ;  /* 0x000000000000994d */ /* 0x000fd80003800000 */
[----:B-1----:R-:W-:Y:S01]  /*0390*/  @!P2 SEL R2, R4, RZ, P0 ;  /* 0x000000ff0402a207 */ /* 0x002fe20000000000 */
[----:B------:R-:W1:Y:S01]  /*03a0*/  S2R R237, SR_TID.X ;  /* 0x0000000000ed7919 */ /* 0x000e620000002100 */
[--C-:B-----5:R-:W-:Y:S02]  /*03b0*/  @P2 IMAD.IADD R24, R8, 0x1, -R10.reuse ;  /* 0x0000000108182824 */ /* 0x120fe400078e0a0a */
[----:B---3--:R-:W-:-:S04]  /*03c0*/  @!P2 IADD3 R24, PT, PT, R2, R0, -R10 ;  /* 0x000000000218a210 */ /* 0x008fc80007ffe80a */
[C---:B------:R-:W-:Y:S01]  /*03d0*/  ISETP.GT.AND P0, PT, R24.reuse, RZ, PT ;  /* 0x000000ff1800720c */ /* 0x040fe20003f04270 */
[----:B------:R-:W-:-:S05]  /*03e0*/  VIADD R0, R24, 0x7f ;  /* 0x0000007f18007836 */ /* 0x000fca0000000000 */
[----:B------:R-:W-:-:S04]  /*03f0*/  SHF.R.S32.HI R2, RZ, 0x1f, R0 ;  /* 0x0000001fff027819 */ /* 0x000fc80000011400 */
[----:B------:R-:W-:-:S04]  /*0400*/  LEA.HI R0, R2, R0, RZ, 0x7 ;  /* 0x0000000002007211 */ /* 0x000fc800078f38ff */
[----:B------:R-:W-:Y:S01]  /*0410*/  SHF.R.S32.HI R245, RZ, 0x7, R0 ;  /* 0x00000007fff57819 */ /* 0x000fe20000011400 */
[----:B------:R-:W-:Y:S06]  /*0420*/  @P0 BRA `(.L_x_139) ;  /* 0x0000001000880947 */ /* 0x000fec0003800000 */
[----:B------:R-:W3:Y:S01]  /*0430*/  LDC.U8 R0, c[0x0][0x549] ;  /* 0x00015240ff007b82 */ /* 0x000ee20000000000 */
[----:B------:R-:W-:-:S07]  /*0440*/  ISETP.NE.AND P1, PT, R25, -0x1, PT ;  /* 0xffffffff1900780c */ /* 0x000fce0003f25270 */
[----:B------:R-:W5:Y:S08]  /*0450*/  LDC.U8 R12, c[0x0][0x548] ;  /* 0x00015200ff0c7b82 */ /* 0x000f700000000000 */
[----:B------:R-:W2:Y:S01]  /*0460*/  @!P1 LDC.64 R8, c[0x0][0x400] ;  /* 0x00010000ff089b82 */ /* 0x000ea20000000a00 */
[----:B---3--:R-:W-:-:S07]  /*0470*/  ISETP.NE.AND P0, PT, R0, RZ, PT ;  /* 0x000000ff0000720c */ /* 0x008fce0003f05270 */
[----:B------:R-:W3:Y:S01]  /*0480*/  LDC R7, c[0x0][0x434] ;  /* 0x00010d00ff077b82 */ /* 0x000ee20000000800 */
[----:B-----5:R-:W-:-:S07]  /*0490*/  ISETP.NE.AND P3, PT, R12, RZ, !P0 ;  /* 0x000000ff0c00720c */ /* 0x020fce0004765270 */
[----:B------:R-:W1:Y:S01]  /*04a0*/  @P1 LDC.64 R10, c[0x0][0x408] ;  /* 0x00010200ff0a1b82 */ /* 0x000e620000000a00 */
[----:B------:R-:W-:Y:S01]  /*04b0*/  @P0 MOV R0, 0x1 ;  /* 0x0000000100000802 */ /* 0x000fe20000000f00 */
[----:B--2---:R-:W-:-:S06]  /*04c0*/  @!P1 IMAD.WIDE.U32 R4, R17, R8, RZ ;  /* 0x0000000811049225 */ /* 0x004fcc00078e00ff */
[----:B------:R-:W2:Y:S08]  /*04d0*/  @P0 LDC.64 R2, c[0x0][0x430] ;  /* 0x00010c00ff020b82 */ /* 0x000eb00000000a00 */
[----:B------:R-:W1:Y:S01]  /*04e0*/  @P0 LDC R13, c[0x0][0x430] ;  /* 0x00010c00ff0d0b82 */ /* 0x000e620000000800 */
[----:B--2---:R-:W-:Y:S01]  /*04f0*/  @P0 IMAD R6, R2, R3, RZ ;  /* 0x0000000302060224 */ /* 0x004fe200078e02ff */
[----:B---3--:R-:W-:Y:S06]  /*0500*/  @P0 BRA `(.L_x_140) ;  /* 0x0000000000280947 */ /* 0x008fec0003800000 */
[----:B------:R-:W-:Y:S01]  /*0510*/  ISETP.NE.AND P0, PT, R12, RZ, PT ;  /* 0x000000ff0c00720c */ /* 0x000fe20003f05270 */
[----:B------:R-:W2:-:S12]  /*0520*/  LDC R3, c[0x0][0x3e0] ;  /* 0x0000f800ff037b82 */ /* 0x000e980000000800 */
[----:B------:R-:W3:Y:S01]  /*0530*/  @P0 LDC R6, c[0x0][0x454] ;  /* 0x00011500ff060b82 */ /* 0x000ee20000000800 */
[----:B-1----:R-:W-:Y:S02]  /*0540*/  @P0 MOV R13, 0x1 ;  /* 0x00000001000d0802 */ /* 0x002fe40000000f00 */
[----:B------:R-:W-:-:S05]  /*0550*/  @!P0 MOV R13, 0x1 ;  /* 0x00000001000d8802 */ /* 0x000fca0000000f00 */
[----:B------:R-:W2:Y:S08]  /*0560*/  @P0 LDC R0, c[0x0][0x454] ;  /* 0x00011500ff000b82 */ /* 0x000eb00000000800 */
[----:B------:R-:W1:Y:S08]  /*0570*/  @!P0 LDC R2, c[0x0][0x434] ;  /* 0x00010d00ff028b82 */ /* 0x000e700000000800 */
[----:B------:R-:W3:Y:S01]  /*0580*/  @!P0 LDC R6, c[0x0][0x434] ;  /* 0x00010d00ff068b82 */ /* 0x000ee20000000800 */
[----:B--2---:R-:W-:-:S02]  /*0590*/  @P0 IMAD R0, R0, R3, RZ ;  /* 0x0000000300000224 */ /* 0x004fc400078e02ff */
[----:B-1----:R-:W-:-:S07]  /*05a0*/  @!P0 IMAD R0, R2, R3, RZ ;  /* 0x0000000302008224 */ /* 0x002fce00078e02ff */
.L_x_140:
[----:B------:R-:W2:Y:S01]  /*05b0*/  LDCU UR6, c[0x0][0x440] ;  /* 0x00008800ff0677ac */ /* 0x000ea20008000800 */
[----:B------:R-:W-:Y:S01]  /*05c0*/  @!P1 IMAD R9, R17, R9, R5 ;  /* 0x0000000911099224 */ /* 0x000fe200078e0205 */
[----:B------:R-:W-:Y:S01]  /*05d0*/  ISETP.NE.AND P0, PT, R25, -0x1, PT ;  /* 0xffffffff1900780c */ /* 0x000fe20003f05270 */
[----:B-1----:R-:W-:Y:S01]  /*05e0*/  IMAD.SHL.U32 R5, R237, 0x8, RZ ;  /* 0x00000008ed057824 */ /* 0x002fe200078e00ff */
[----:B------:R-:W1:Y:S01]  /*05f0*/  LDCU.64 UR4, c[0x0][0x410] ;  /* 0x00008200ff0477ac */ /* 0x000e620008000a00 */
[----:B------:R-:W-:Y:S01]  /*0600*/  @P1 IMAD.WIDE.U32 R2, R25, R10, RZ ;  /* 0x0000000a19021225 */ /* 0x000fe200078e00ff */
[----:B------:R-:W-:Y:S01]  /*0610*/  SHF.R.U32.HI R237, RZ, 0x3, R237 ;  /* 0x00000003ffed7819 */ /* 0x000fe200000116ed */
[----:B------:R-:W-:Y:S01]  /*0620*/  BSSY.RECONVERGENT B0, `(.L_x_141) ;  /* 0x0000027000007945 */ /* 0x000fe20003800200 */
[----:B------:R-:W-:Y:S01]  /*0630*/  LOP3.LUT R5, R5, 0x38, RZ, 0xc0, !PT ;  /* 0x0000003805057812 */ /* 0x000fe200078ec0ff */
[----:B------:R-:W-:Y:S01]  /*0640*/  @P1 IMAD R9, R25, R11, R3 ;  /* 0x0000000b19091224 */ /* 0x000fe200078e0203 */
[----:B------:R-:W-:Y:S01]  /*0650*/  UIMAD.WIDE.U32 UR8, UR15, 0x80, URZ ;  /* 0x000000800f0878a5 */ /* 0x000fe2000f8e00ff */
[----:B---34-:R-:W-:-:S02]  /*0660*/  IMAD R12, R18, R6, RZ ;  /* 0x00000006120c7224 */ /* 0x018fc400078e02ff */
[----:B------:R-:W-:Y:S02]  /*0670*/  IMAD R3, R17, R7, RZ ;  /* 0x0000000711037224 */ /* 0x000fe400078e02ff */
[----:B------:R-:W-:Y:S01]  /*0680*/  @P1 IMAD.MOV.U32 R4, RZ, RZ, R2 ;  /* 0x000000ffff041224 */ /* 0x000fe200078e0002 */
[C---:B------:R-:W-:Y:S01]  /*0690*/  ISETP.NE.AND P1, PT, R5.reuse, RZ, PT ;  /* 0x000000ff0500720c */ /* 0x040fe20003f25270 */
[----:B------:R-:W-:Y:S01]  /*06a0*/  VIADD R10, R16, -UR14 ;  /* 0x8000000e100a7c36 */ /* 0x000fe20008000000 */
[----:B--2---:R-:W-:Y:S01]  /*06b0*/  ISETP.GE.AND P2, PT, R5, UR6, PT ;  /* 0x0000000605007c0c */ /* 0x004fe2000bf46270 */
[----:B------:R-:W-:Y:S01]  /*06c0*/  @!P3 IMAD R12, R17, R0, R12 ;  /* 0x00000000110cb224 */ /* 0x000fe200078e020c */
[----:B------:R-:W-:Y:S01]  /*06d0*/  SEL R0, R3, R25, !P0 ;  /* 0x0000001903007207 */ /* 0x000fe20004000000 */
[----:B------:R-:W-:Y:S01]  /*06e0*/  VIADD R22, R237, 0x10 ;  /* 0x00000010ed167836 */ /* 0x000fe20000000000 */
[----:B------:R-:W-:Y:S01]  /*06f0*/  IADD3 R2, P0, PT, R5, R4, RZ ;  /* 0x0000000405027210 */ /* 0x000fe20007f1e0ff */
[C---:B------:R-:W-:Y:S01]  /*0700*/  VIADD R23, R237.reuse, 0x20 ;  /* 0x00000020ed177836 */ /* 0x040fe20000000000 */
[----:B------:R-:W-:Y:S01]  /*0710*/  ISETP.GE.OR P4, PT, R237, R10, P2 ;  /* 0x0000000aed00720c */ /* 0x000fe20001786670 */
[----:B------:R-:W-:Y:S01]  /*0720*/  IMAD R11, R13, UR14, RZ ;  /* 0x0000000e0d0b7c24 */ /* 0x000fe2000f8e02ff */
[----:B------:R-:W-:Y:S01]  /*0730*/  SHF.R.S32.HI R4, RZ, 0x1f, R0 ;  /* 0x0000001fff047819 */ /* 0x000fe20000011400 */
[----:B------:R-:W-:Y:S01]  /*0740*/  IMAD.X R3, RZ, RZ, R9, P0 ;  /* 0x000000ffff037224 */ /* 0x000fe200000e0609 */
[----:B------:R-:W-:-:S02]  /*0750*/  SEL R14, R0, RZ, P3 ;  /* 0x000000ff000e7207 */ /* 0x000fc40001800000 */
[----:B------:R-:W-:Y:S01]  /*0760*/  SEL R15, R4, RZ, P3 ;  /* 0x000000ff040f7207 */ /* 0x000fe20001800000 */
[----:B-1----:R-:W-:Y:S01]  /*0770*/  IMAD.WIDE.U32 R8, R18, UR4, R2 ;  /* 0x0000000412087c25 */ /* 0x002fe2000f8e0002 */
[-C--:B------:R-:W-:Y:S02]  /*0780*/  ISETP.GE.OR P5, PT, R237, R10.reuse, P1 ;  /* 0x0000000aed00720c */ /* 0x080fe40000fa6670 */
[-C--:B------:R-:W-:Y:S01]  /*0790*/  ISETP.GE.OR P0, PT, R22, R10.reuse, P1 ;  /* 0x0000000a1600720c */ /* 0x080fe20000f06670 */
[----:B------:R-:W-:Y:S01]  /*07a0*/  IMAD R7, R18, UR5, R9 ;  /* 0x0000000512077c24 */ /* 0x000fe2000f8e0209 */
[-C--:B------:R-:W-:Y:S02]  /*07b0*/  ISETP.GE.OR P6, PT, R23, R10.reuse, P1 ;  /* 0x0000000a1700720c */ /* 0x080fe40000fc6670 */
[----:B------:R-:W-:Y:S02]  /*07c0*/  ISETP.GE.OR P3, PT, R22, R10, P2 ;  /* 0x0000000a1600720c */ /* 0x000fe40001766670 */
[----:B------:R-:W-:Y:S01]  /*07d0*/  LOP3.LUT R16, R237, UR8, RZ, 0xfc, !PT ;  /* 0x00000008ed107c12 */ /* 0x000fe2000f8efcff */
[----:B------:R-:W-:Y:S10]  /*07e0*/  @P4 BRA `(.L_x_142) ;  /* 0x0000000000284947 */ /* 0x000ff40003800000 */
        /* <DEDUP_REMOVED lines=10> */
.L_x_142:
[----:B------:R-:W-:Y:S05]  /*0890*/  BSYNC.RECONVERGENT B0 ;  /* 0x0000000000007941 */ /* 0x000fea0003800200 */
.L_x_141:
[----:B------:R-:W-:Y:S01]  /*08a0*/  BSSY.RECONVERGENT B0, `(.L_x_143) ;  /* 0x0000011000007945 */ /* 0x000fe20003800200 */
[----:B------:R-:W-:Y:S02]  /*08b0*/  ISETP.GE.OR P4, PT, R23, R10, P2 ;  /* 0x0000000a1700720c */ /* 0x000fe40001786670 */
[----:B------:R-:W-:Y:S01]  /*08c0*/  IADD3 R21, PT, PT, R237, 0x30, RZ ;  /* 0x00000030ed157810 */ /* 0x000fe20007ffe0ff */
[----:B------:R-:W-:Y:S05]  /*08d0*/  @P3 BRA `(.L_x_144) ;  /* 0x0000000000343947 */ /* 0x000fea0003800000 */
[----:B------:R-:W2:Y:S01]  /*08e0*/  LDCU.64 UR6, c[0x0][0x408] ;  /* 0x00008100ff0677ac */ /* 0x000ea20008000a00 */
[----:B-1----:R-:W-:Y:S01]  /*08f0*/  IADD3 R4, P3, PT, R16, 0x10, RZ ;  /* 0x0000001010047810 */ /* 0x002fe20007f7e0ff */
[----:B------:R-:W-:Y:S01]  /*0900*/  IMAD.MOV.U32 R2, RZ, RZ, R8 ;  /* 0x000000ffff027224 */ /* 0x000fe200078e0008 */
[----:B------:R-:W-:Y:S01]  /*0910*/  MOV R3, R7 ;  /* 0x0000000700037202 */ /* 0x000fe20000000f00 */
[----:B------:R-:W1:Y:S02]  /*0920*/  LDCU.64 UR4, c[0x0][0x3f0] ;  /* 0x00007e00ff0477ac */ /* 0x000e640008000a00 */
[----:B------:R-:W-:-:S04]  /*0930*/  IMAD.X R0, RZ, RZ, UR9, P3 ;  /* 0x00000009ff007e24 */ /* 0x000fc800098e06ff */
[----:B--2---:R-:W-:Y:S02]  /*0940*/  IMAD R0, R0, UR6, RZ ;  /* 0x0000000600007c24 */ /* 0x004fe4000f8e02ff */
[----:B------:R-:W-:-:S04]  /*0950*/  IMAD.WIDE.U32 R2, R4, UR6, R2 ;  /* 0x0000000604027c25 */ /* 0x000fc8000f8e0002 */
[----:B------:R-:W-:Y:S01]  /*0960*/  IMAD R0, R4, UR7, R0 ;  /* 0x0000000704007c24 */ /* 0x000fe2000f8e0200 */
[----:B-1----:R-:W-:-:S04]  /*0970*/  LEA R4, P3, R2, UR4, 0x1 ;  /* 0x0000000402047c11 */ /* 0x002fc8000f8608ff */
[----:B------:R-:W-:-:S04]  /*0980*/  IADD3 R0, PT, PT, R3, R0, RZ ;  /* 0x0000000003007210 */ /* 0x000fc80007ffe0ff */
[----:B------:R-:W-:-:S05]  /*0990*/  LEA.HI.X R5, R2, UR5, R0, 0x1, P3 ;  /* 0x0000000502057c11 */ /* 0x000fca00098f0c00 */
[----:B------:R2:W-:Y:S02]  /*09a0*/  STG.E.128 desc[UR16][R4.64], RZ ;  /* 0x000000ff04007986 */ /* 0x0005e4000c101d10 */
.L_x_144:
[----:B------:R-:W-:Y:S05]  /*09b0*/  BSYNC.RECONVERGENT B0 ;  /* 0x0000000000007941 */ /* 0x000fea0003800200 */
.L_x_143:
[----:B------:R-:W-:Y:S01]  /*09c0*/  BSSY.RECONVERGENT B0, `(.L_x_145) ;  /* 0x0000011000007945 */ /* 0x000fe20003800200 */
[----:B------:R-:W-:Y:S02]  /*09d0*/  ISETP.GE.OR P3, PT, R21, R10, P2 ;  /* 0x0000000a1500720c */ /* 0x000fe40001766670 */
[----:B------:R-:W-:Y:S01]  /*09e0*/  IADD3 R20, PT, PT, R237, 0x40, RZ ;  /* 0x00000040ed147810 */ /* 0x000fe20007ffe0ff */
[----:B------:R-:W-:Y:S05]  /*09f0*/  @P4 BRA `(.L_x_146) ;  /* 0x0000000000344947 */ /* 0x000fea0003800000 */
[----:B------:R-:W3:Y:S01]  /*0a00*/  LDCU.64 UR6, c[0x0][0x408] ;  /* 0x00008100ff0677ac */ /* 0x000ee20008000a00 */
[----:B-12---:R-:W-:Y:S01]  /*0a10*/  IADD3 R4, P4, PT, R16, 0x20, RZ ;  /* 0x0000002010047810 */ /* 0x006fe20007f9e0ff */
[----:B------:R-:W-:Y:S01]  /*0a20*/  IMAD.MOV.U32 R2, RZ, RZ, R8 ;  /* 0x000000ffff027224 */ /* 0x000fe200078e0008 */
[----:B------:R-:W-:Y:S01]  /*0a30*/  MOV R3, R7 ;  /* 0x0000000700037202 */ /* 0x000fe20000000f00 */
[----:B------:R-:W1:Y:S02]  /*0a40*/  LDCU.64 UR4, c[0x0][0x3f0] ;  /* 0x00007e00ff0477ac */ /* 0x000e640008000a00 */
[----:B------:R-:W-:-:S04]  /*0a50*/  IMAD.X R0, RZ, RZ, UR9, P4 ;  /* 0x00000009ff007e24 */ /* 0x000fc8000a0e06ff */
[----:B---3--:R-:W-:Y:S02]  /*0a60*/  IMAD R0, R0, UR6, RZ ;  /* 0x0000000600007c24 */ /* 0x008fe4000f8e02ff */
[----:B------:R-:W-:-:S04]  /*0a70*/  IMAD.WIDE.U32 R2, R4, UR6, R2 ;  /* 0x0000000604027c25 */ /* 0x000fc8000f8e0002 */
[----:B------:R-:W-:Y:S01]  /*0a80*/  IMAD R0, R4, UR7, R0 ;  /* 0x0000000704007c24 */ /* 0x000fe2000f8e0200 */
[----:B-1----:R-:W-:-:S04]  /*0a90*/  LEA R4, P4, R2, UR4, 0x1 ;  /* 0x0000000402047c11 */ /* 0x002fc8000f8808ff */
[----:B------:R-:W-:-:S04]  /*0aa0*/  IADD3 R0, PT, PT, R3, R0, RZ ;  /* 0x0000000003007210 */ /* 0x000fc80007ffe0ff */
[----:B------:R-:W-:-:S05]  /*0ab0*/  LEA.HI.X R5, R2, UR5, R0, 0x1, P4 ;  /* 0x0000000502057c11 */ /* 0x000fca000a0f0c00 */
[----:B------:R3:W-:Y:S02]  /*0ac0*/  STG.E.128 desc[UR16][R4.64], RZ ;  /* 0x000000ff04007986 */ /* 0x0007e4000c101d10 */
.L_x_146:
[----:B------:R-:W-:Y:S05]  /*0ad0*/  BSYNC.RECONVERGENT B0 ;  /* 0x0000000000007941 */ /* 0x000fea0003800200 */
.L_x_145:
[----:B------:R-:W-:Y:S01]  /*0ae0*/  BSSY.RECONVERGENT B0, `(.L_x_147) ;  /* 0x0000011000007945 */ /* 0x000fe20003800200 */
[----:B------:R-:W-:Y:S02]  /*0af0*/  ISETP.GE.OR P4, PT, R20, R10, P2 ;  /* 0x0000000a1400720c */ /* 0x000fe40001786670 */
[----:B------:R-:W-:Y:S01]  /*0b00*/  IADD3 R18, PT, PT, R237, 0x50, RZ ;  /* 0x00000050ed127810 */ /* 0x000fe20007ffe0ff */
[----:B------:R-:W-:Y:S05]  /*0b10*/  @P3 BRA `(.L_x_148) ;  /* 0x0000000000343947 */ /* 0x000fea0003800000 */
[----:B------:R-:W4:Y:S01]  /*0b20*/  LDCU.64 UR6, c[0x0][0x408] ;  /* 0x00008100ff0677ac */ /* 0x000f220008000a00 */
[----:B-123--:R-:W-:Y:S01]  /*0b30*/  IADD3 R4, P3, PT, R16, 0x30, RZ ;  /* 0x0000003010047810 */ /* 0x00efe20007f7e0ff */
[----:B------:R-:W-:Y:S01]  /*0b40*/  IMAD.MOV.U32 R2, RZ, RZ, R8 ;  /* 0x000000ffff027224 */ /* 0x000fe200078e0008 */
[----:B------:R-:W-:Y:S01]  /*0b50*/  MOV R3, R7 ;  /* 0x0000000700037202 */ /* 0x000fe20000000f00 */
[----:B------:R-:W1:Y:S02]  /*0b60*/  LDCU.64 UR4, c[0x0][0x3f0] ;  /* 0x00007e00ff0477ac */ /* 0x000e640008000a00 */
[----:B------:R-:W-:-:S04]  /*0b70*/  IMAD.X R0, RZ, RZ, UR9, P3 ;  /* 0x00000009ff007e24 */ /* 0x000fc800098e06ff */
[----:B----4-:R-:W-:Y:S02]  /*0b80*/  IMAD R0, R0, UR6, RZ ;  /* 0x0000000600007c24 */ /* 0x010fe4000f8e02ff */
[----:B------:R-:W-:-:S04]  /*0b90*/  IMAD.WIDE.U32 R2, R4, UR6, R2 ;  /* 0x0000000604027c25 */ /* 0x000fc8000f8e0002 */
[----:B------:R-:W-:Y:S01]  /*0ba0*/  IMAD R0, R4, UR7, R0 ;  /* 0x0000000704007c24 */ /* 0x000fe2000f8e0200 */
[----:B-1----:R-:W-:-:S04]  /*0bb0*/  LEA R4, P3, R2, UR4, 0x1 ;  /* 0x0000000402047c11 */ /* 0x002fc8000f8608ff */
[----:B------:R-:W-:-:S04]  /*0bc0*/  IADD3 R0, PT, PT, R3, R0, RZ ;  /* 0x0000000003007210 */ /* 0x000fc80007ffe0ff */
[----:B------:R-:W-:-:S05]  /*0bd0*/  LEA.HI.X R5, R2, UR5, R0, 0x1, P3 ;  /* 0x0000000502057c11 */ /* 0x000fca00098f0c00 */
[----:B------:R4:W-:Y:S02]  /*0be0*/  STG.E.128 desc[UR16][R4.64], RZ ;  /* 0x000000ff04007986 */ /* 0x0009e4000c101d10 */
.L_x_148:
[----:B------:R-:W-:Y:S05]  /*0bf0*/  BSYNC.RECONVERGENT B0 ;  /* 0x0000000000007941 */ /* 0x000fea0003800200 */
.L_x_147:
[----:B------:R-:W-:Y:S01]  /*0c00*/  BSSY.RECONVERGENT B0, `(.L_x_149) ;  /* 0x0000012000007945 */ /* 0x000fe20003800200 */
[----:B------:R-:W-:Y:S01]  /*0c10*/  ISETP.GE.OR P3, PT, R18, R10, P2 ;  /* 0x0000000a1200720c */ /* 0x000fe20001766670 */
[C---:B------:R-:W-:Y:S01]  /*0c20*/  VIADD R17, R237.reuse, 0x60 ;  /* 0x00000060ed117836 */ /* 0x040fe20000000000 */
[----:B------:R-:W-:Y:S01]  /*0c30*/  IADD3 R19, PT, PT, R237, 0x70, RZ ;  /* 0x00000070ed137810 */ /* 0x000fe20007ffe0ff */
[----:B------:R-:W-:Y:S05]  /*0c40*/  @P4 BRA `(.L_x_150) ;  /* 0x0000000000344947 */ /* 0x000fea0003800000 */
[----:B------:R-:W5:Y:S01]  /*0c50*/  LDCU.64 UR6, c[0x0][0x408] ;  /* 0x00008100ff0677ac */ /* 0x000f620008000a00 */
[----:B-1234-:R-:W-:Y:S01]  /*0c60*/  IADD3 R4, P4, PT, R16, 0x40, RZ ;  /* 0x0000004010047810 */ /* 0x01efe20007f9e0ff */
[----:B------:R-:W-:Y:S01]  /*0c70*/  IMAD.MOV.U32 R2, RZ, RZ, R8 ;  /* 0x000000ffff027224 */ /* 0x000fe200078e0008 */
[----:B------:R-:W-:Y:S01]  /*0c80*/  MOV R3, R7 ;  /* 0x0000000700037202 */ /* 0x000fe20000000f00 */
[----:B------:R-:W1:Y:S02]  /*0c90*/  LDCU.64 UR4, c[0x0][0x3f0] ;  /* 0x00007e00ff0477ac */ /* 0x000e640008000a00 */
[----:B------:R-:W-:-:S04]  /*0ca0*/  IMAD.X R0, RZ, RZ, UR9, P4 ;  /* 0x00000009ff007e24 */ /* 0x000fc8000a0e06ff */
[----:B-----5:R-:W-:Y:S02]  /*0cb0*/  IMAD R0, R0, UR6, RZ ;  /* 0x0000000600007c24 */ /* 0x020fe4000f8e02ff */
[----:B------:R-:W-:-:S04]  /*0cc0*/  IMAD.WIDE.U32 R2, R4, UR6, R2 ;  /* 0x0000000604027c25 */ /* 0x000fc8000f8e0002 */
[----:B------:R-:W-:Y:S01]  /*0cd0*/  IMAD R0, R4, UR7, R0 ;  /* 0x0000000704007c24 */ /* 0x000fe2000f8e0200 */
[----:B-1----:R-:W-:-:S04]  /*0ce0*/  LEA R4, P4, R2, UR4, 0x1 ;  /* 0x0000000402047c11 */ /* 0x002fc8000f8808ff */
[----:B------:R-:W-:-:S04]  /*0cf0*/  IADD3 R0, PT, PT, R3, R0, RZ ;  /* 0x0000000003007210 */ /* 0x000fc80007ffe0ff */
[----:B------:R-:W-:-:S05]  /*0d00*/  LEA.HI.X R5, R2, UR5, R0, 0x1, P4 ;  /* 0x0000000502057c11 */ /* 0x000fca000a0f0c00 */
[----:B------:R1:W-:Y:S02]  /*0d10*/  STG.E.128 desc[UR16][R4.64], RZ ;  /* 0x000000ff04007986 */ /* 0x0003e4000c101d10 */
.L_x_150:
[----:B------:R-:W-:Y:S05]  /*0d20*/  BSYNC.RECONVERGENT B0 ;  /* 0x0000000000007941 */ /* 0x000fea0003800200 */
.L_x_149:
[----:B------:R-:W-:Y:S01]  /*0d30*/  BSSY.RECONVERGENT B0, `(.L_x_151) ;  /* 0x0000011000007945 */ /* 0x000fe20003800200 */
[-C--:B------:R-:W-:Y:S02]  /*0d40*/  ISETP.GE.OR P4, PT, R17, R10.reuse, P2 ;  /* 0x0000000a1100720c */ /* 0x080fe40001786670 */
[----:B------:R-:W-:Y:S01]  /*0d50*/  ISETP.GE.OR P2, PT, R19, R10, P2 ;  /* 0x0000000a1300720c */ /* 0x000fe20001746670 */
[----:B------:R-:W-:-:S12]  /*0d60*/  @P3 BRA `(.L_x_152) ;  /* 0x0000000000343947 */ /* 0x000fd80003800000 */
        /* <DEDUP_REMOVED lines=13> */
.L_x_152:
[----:B------:R-:W-:Y:S05]  /*0e40*/  BSYNC.RECONVERGENT B0 ;  /* 0x0000000000007941 */ /* 0x000fea0003800200 */
.L_x_151:
[----:B------:R-:W-:Y:S04]  /*0e50*/  BSSY.RECONVERGENT B0, `(.L_x_153) ;  /* 0x000000f000007945 */ /* 0x000fe80003800200 */
        /* <DEDUP_REMOVED lines=14> */
.L_x_154:
[----:B------:R-:W-:Y:S05]  /*0f40*/  BSYNC.RECONVERGENT B0 ;  /* 0x0000000000007941 */ /* 0x000fea0003800200 */
.L_x_153:
[----:B------:R-:W-:Y:S01]  /*0f50*/  BSSY.RECONVERGENT B0, `(.L_x_155) ;  /* 0x0000012000007945 */ /* 0x000fe20003800200 */
[--C-:B-1234-:R-:W-:Y:S02]  /*0f60*/  IADD3 R5, P4, P3, R11, R14, R12.reuse ;  /* 0x0000000e0b057210 */ /* 0x11efe40007b9e00c */
[----:B------:R-:W-:Y:S02]  /*0f70*/  SHF.R.S32.HI R11, RZ, 0x1f, R11 ;  /* 0x0000001fff0b7819 */ /* 0x000fe4000001140b */
[----:B------:R-:W-:Y:S01]  /*0f80*/  SHF.R.S32.HI R12, RZ, 0x1f, R12 ;  /* 0x0000001fff0c7819 */ /* 0x000fe2000001140c */
[----:B------:R-:W-:Y:S05]  /*0f90*/  @P2 BRA `(.L_x_156) ;  /* 0x0000000000342947 */ /* 0x000fea0003800000 */
[----:B------:R-:W1:Y:S01]  /*0fa0*/  LDCU.64 UR6, c[0x0][0x408] ;  /* 0x00008100ff0677ac */ /* 0x000e620008000a00 */
[----:B------:R-:W-:Y:S01]  /*0fb0*/  IADD3 R4, P2, PT, R16, 0x70, RZ ;  /* 0x0000007010047810 */ /* 0x000fe20007f5e0ff */
[----:B------:R-:W-:Y:S01]  /*0fc0*/  IMAD.MOV.U32 R2, RZ, RZ, R8 ;  /* 0x000000ffff027224 */ /* 0x000fe200078e0008 */
[----:B------:R-:W-:Y:S01]  /*0fd0*/  MOV R3, R7 ;  /* 0x0000000700037202 */ /* 0x000fe20000000f00 */
[----:B------:R-:W2:Y:S02]  /*0fe0*/  LDCU.64 UR4, c[0x0][0x3f0] ;  /* 0x00007e00ff0477ac */ /* 0x000ea40008000a00 */
[----:B------:R-:W-:-:S04]  /*0ff0*/  IMAD.X R0, RZ, RZ, UR9, P2 ;  /* 0x00000009ff007e24 */ /* 0x000fc800090e06ff */
[----:B-1----:R-:W-:Y:S02]  /*1000*/  IMAD R0, R0, UR6, RZ ;  /* 0x0000000600007c24 */ /* 0x002fe4000f8e02ff */
[----:B------:R-:W-:-:S04]  /*1010*/  IMAD.WIDE.U32 R6, R4, UR6, R2 ;  /* 0x0000000604067c25 */ /* 0x000fc8000f8e0002 */
[----:B------:R-:W-:Y:S01]  /*1020*/  IMAD R4, R4, UR7, R0 ;  /* 0x0000000704047c24 */ /* 0x000fe2000f8e0200 */
[----:B--2---:R-:W-:-:S04]  /*1030*/  LEA R2, P2, R6, UR4, 0x1 ;  /* 0x0000000406027c11 */ /* 0x004fc8000f8408ff */
[----:B------:R-:W-:-:S04]  /*1040*/  IADD3 R4, PT, PT, R7, R4, RZ ;  /* 0x0000000407047210 */ /* 0x000fc80007ffe0ff */
[----:B------:R-:W-:-:S05]  /*1050*/  LEA.HI.X R3, R6, UR5, R4, 0x1, P2 ;  /* 0x0000000506037c11 */ /* 0x000fca00090f0c04 */
[----:B------:R1:W-:Y:S02]  /*1060*/  STG.E.128 desc[UR16][R2.64], RZ ;  /* 0x000000ff02007986 */ /* 0x0003e4000c101d10 */
.L_x_156:
[----:B------:R-:W-:Y:S05]  /*1070*/  BSYNC.RECONVERGENT B0 ;  /* 0x0000000000007941 */ /* 0x000fea0003800200 */
.L_x_155:
[----:B------:R-:W-:Y:S01]  /*1080*/  BSSY.RECONVERGENT B0, `(.L_x_157) ;  /* 0x000000b000007945 */ /* 0x000fe20003800200 */
[----:B------:R-:W-:-:S03]  /*1090*/  IADD3.X R4, PT, PT, R11, R15, R12, P4, P3 ;  /* 0x0000000f0b047210 */ /* 0x000fc600027e640c */
[----:B------:R-:W-:Y:S05]  /*10a0*/  @P5 BRA `(.L_x_158) ;  /* 0x0000000000205947 */ /* 0x000fea0003800000 */
[----:B------:R-:W2:Y:S01]  /*10b0*/  LDCU.64 UR4, c[0x0][0x420] ;  /* 0x00008400ff0477ac */ /* 0x000ea20008000a00 */
[----:B------:R-:W-:-:S05]  /*10c0*/  IMAD R0, R237, R13, RZ ;  /* 0x0000000ded007224 */ /* 0x000fca00078e02ff */
[----:B-1----:R-:W-:-:S04]  /*10d0*/  IADD3 R3, P2, PT, R0, R5, RZ ;  /* 0x0000000500037210 */ /* 0x002fc80007f5e0ff */
[----:B------:R-:W-:Y:S02]  /*10e0*/  LEA.HI.X.SX32 R0, R0, R4, 0x1, P2 ;  /* 0x0000000400007211 */ /* 0x000fe400010f0eff */
[----:B--2---:R-:W-:-:S04]  /*10f0*/  LEA R2, P2, R3, UR4, 0x2 ;  /* 0x0000000403027c11 */ /* 0x004fc8000f8410ff */
[----:B------:R-:W-:Y:S01]  /*1100*/  LEA.HI.X R3, R3, UR5, R0, 0x2, P2 ;  /* 0x0000000503037c11 */ /* 0x000fe200090f1400 */
[----:B------:R-:W-:-:S05]  /*1110*/  IMAD.MOV.U32 R0, RZ, RZ, 0x7f800000 ;  /* 0x7f800000ff007424 */ /* 0x000fca00078e00ff */
[----:B------:R2:W-:Y:S03]  /*1120*/  STG.E desc[UR16][R2.64], R0 ;  /* 0x0000000002007986 */ /* 0x0005e6000c101910 */
.L_x_158:
[----:B------:R-:W-:Y:S05]  /*1130*/  BSYNC.RECONVERGENT B0 ;  /* 0x0000000000007941 */ /* 0x000fea0003800200 */
.L_x_157:
[----:B------:R-:W-:Y:S01]  /*1140*/  BSSY.RECONVERGENT B0, `(.L_x_159) ;  /* 0x000000f000007945 */ /* 0x000fe20003800200 */
[-C--:B------:R-:W-:Y:S02]  /*1150*/  ISETP.GE.OR P5, PT, R21, R10.reuse, P1 ;  /* 0x0000000a1500720c */ /* 0x080fe40000fa6670 */
[-C--:B------:R-:W-:Y:S02]  /*1160*/  ISETP.GE.OR P4, PT, R20, R10.reuse, P1 ;  /* 0x0000000a1400720c */ /* 0x080fe40000f86670 */
[-C--:B------:R-:W-:Y:S02]  /*1170*/  ISETP.GE.OR P3, PT, R18, R10.reuse, P1 ;  /* 0x0000000a1200720c */ /* 0x080fe40000f66670 */
[-C--:B------:R-:W-:Y:S02]  /*1180*/  ISETP.GE.OR P2, PT, R17, R10.reuse, P1 ;  /* 0x0000000a1100720c */ /* 0x080fe40000f46670 */
[----:B------:R-:W-:Y:S01]  /*1190*/  ISETP.GE.OR P1, PT, R19, R10, P1 ;  /* 0x0000000a1300720c */ /* 0x000fe20000f26670 */
[----:B------:R-:W-:-:S12]  /*11a0*/  @P0 BRA `(.L_x_160) ;  /* 0x0000000000200947 */ /* 0x000fd80003800000 */
[----:B------:R-:W3:Y:S01]  /*11b0*/  LDCU.64 UR4, c[0x0][0x420] ;  /* 0x00008400ff0477ac */ /* 0x000ee20008000a00 */
[----:B--2---:R-:W-:-:S05]  /*11c0*/  IMAD R0, R22, R13, RZ ;  /* 0x0000000d16007224 */ /* 0x004fca00078e02ff */
[----:B-1----:R-:W-:-:S04]  /*11d0*/  IADD3 R3, P0, PT, R0, R5, RZ ;  /* 0x0000000500037210 */ /* 0x002fc80007f1e0ff */
[----:B------:R-:W-:Y:S02]  /*11e0*/  LEA.HI.X.SX32 R0, R0, R4, 0x1, P0 ;  /* 0x0000000400007211 */ /* 0x000fe400000f0eff */
[----:B---3--:R-:W-:-:S04]  /*11f0*/  LEA R2, P0, R3, UR4, 0x2 ;  /* 0x0000000403027c11 */ /* 0x008fc8000f8010ff */
[----:B------:R-:W-:Y:S01]  /*1200*/  LEA.HI.X R3, R3, UR5, R0, 0x2, P0 ;  /* 0x0000000503037c11 */ /* 0x000fe200080f1400 */
[----:B------:R-:W-:-:S05]  /*1210*/  IMAD.MOV.U32 R0, RZ, RZ, 0x7f800000 ;  /* 0x7f800000ff007424 */ /* 0x000fca00078e00ff */
[----:B------:R3:W-:Y:S03]  /*1220*/  STG.E desc[UR16][R2.64], R0 ;  /* 0x0000000002007986 */ /* 0x0007e6000c101910 */
.L_x_160:
[----:B------:R-:W-:Y:S05]  /*1230*/  BSYNC.RECONVERGENT B0 ;  /* 0x0000000000007941 */ /* 0x000fea0003800200 */
.L_x_159:
[----:B------:R-:W-:Y:S04]  /*1240*/  BSSY.RECONVERGENT B0, `(.L_x_161) ;  /* 0x000000a000007945 */ /* 0x000fe80003800200 */
[----:B------:R-:W-:Y:S05]  /*1250*/  @P6 BRA `(.L_x_162) ;  /* 0x0000000000206947 */ /* 0x000fea0003800000 */
[----:B------:R-:W4:Y:S01]  /*1260*/  LDCU.64 UR4, c[0x0][0x420] ;  /* 0x00008400ff0477ac */ /* 0x000f220008000a00 */
[----:B--23--:R-:W-:-:S05]  /*1270*/  IMAD R0, R23, R13, RZ ;  /* 0x0000000d17007224 */ /* 0x00cfca00078e02ff */
[----:B-1----:R-:W-:-:S04]  /*1280*/  IADD3 R3, P0, PT, R0, R5, RZ ;  /* 0x0000000500037210 */ /* 0x002fc80007f1e0ff */
[----:B------:R-:W-:Y:S02]  /*1290*/  LEA.HI.X.SX32 R0, R0, R4, 0x1, P0 ;  /* 0x0000000400007211 */ /* 0x000fe400000f0eff */
[----:B----4-:R-:W-:-:S04]  /*12a0*/  LEA R2, P0, R3, UR4, 0x2 ;  /* 0x0000000403027c11 */ /* 0x010fc8000f8010ff */
[----:B------:R-:W-:Y:S01]  /*12b0*/  LEA.HI.X R3, R3, UR5, R0, 0x2, P0 ;  /* 0x0000000503037c11 */ /* 0x000fe200080f1400 */
[----:B------:R-:W-:-:S05]  /*12c0*/  IMAD.MOV.U32 R0, RZ, RZ, 0x7f800000 ;  /* 0x7f800000ff007424 */ /* 0x000fca00078e00ff */
[----:B------:R4:W-:Y:S03]  /*12d0*/  STG.E desc[UR16][R2.64], R0 ;  /* 0x0000000002007986 */ /* 0x0009e6000c101910 */
.L_x_162:
[----:B------:R-:W-:Y:S05]  /*12e0*/  BSYNC.RECONVERGENT B0 ;  /* 0x0000000000007941 */ /* 0x000fea0003800200 */
.L_x_161:
[----:B------:R-:W-:Y:S04]  /*12f0*/  BSSY.RECONVERGENT B0, `(.L_x_163) ;  /* 0x000000a000007945 */ /* 0x000fe80003800200 */
[----:B------:R-:W-:Y:S05]  /*1300*/  @P5 BRA `(.L_x_164) ;  /* 0x0000000000205947 */ /* 0x000fea0003800000 */
[----:B------:R-:W5:Y:S01]  /*1310*/  LDCU.64 UR4, c[0x0][0x420] ;  /* 0x00008400ff0477ac */ /* 0x000f620008000a00 */
[----:B--234-:R-:W-:-:S05]  /*1320*/  IMAD R0, R21, R13, RZ ;  /* 0x0000000d15007224 */ /* 0x01cfca00078e02ff */
[----:B-1----:R-:W-:-:S04]  /*1330*/  IADD3 R3, P0, PT, R0, R5, RZ ;  /* 0x0000000500037210 */ /* 0x002fc80007f1e0ff */
[----:B------:R-:W-:Y:S02]  /*1340*/  LEA.HI.X.SX32 R0, R0, R4, 0x1, P0 ;  /* 0x0000000400007211 */ /* 0x000fe400000f0eff */
[----:B-----5:R-:W-:-:S04]  /*1350*/  LEA R2, P0, R3, UR4, 0x2 ;  /* 0x0000000403027c11 */ /* 0x020fc8000f8010ff */
[----:B------:R-:W-:Y:S01]  /*1360*/  LEA.HI.X R3, R3, UR5, R0, 0x2, P0 ;  /* 0x0000000503037c11 */ /* 0x000fe200080f1400 */
[----:B------:R-:W-:-:S05]  /*1370*/  IMAD.MOV.U32 R0, RZ, RZ, 0x7f800000 ;  /* 0x7f800000ff007424 */ /* 0x000fca00078e00ff */
[----:B------:R1:W-:Y:S03]  /*1380*/  STG.E desc[UR16][R2.64], R0 ;  /* 0x0000000002007986 */ /* 0x0003e6000c101910 */
.L_x_164:
[----:B------:R-:W-:Y:S05]  /*1390*/  BSYNC.RECONVERGENT B0 ;  /* 0x0000000000007941 */ /* 0x000fea0003800200 */
.L_x_163:
[----:B------:R-:W-:Y:S04]  /*13a0*/  BSSY.RECONVERGENT B0, `(.L_x_165) ;  /* 0x000000a000007945 */ /* 0x000fe80003800200 */
[----:B------:R-:W-:Y:S05]  /*13b0*/  @P4 BRA `(.L_x_166) ;  /* 0x0000000000204947 */ /* 0x000fea0003800000 */
[----:B------:R-:W5:Y:S01]  /*13c0*/  LDCU.64 UR4, c[0x0][0x420] ;  /* 0x00008400ff0477ac */ /* 0x000f620008000a00 */
[----:B-1234-:R-:W-:-:S05]  /*13d0*/  IMAD R0, R20, R13, RZ ;  /* 0x0000000d14007224 */ /* 0x01efca00078e02ff */
[----:B------:R-:W-:-:S04]  /*13e0*/  IADD3 R3, P0, PT, R0, R5, RZ ;  /* 0x0000000500037210 */ /* 0x000fc80007f1e0ff */
[----:B------:R-:W-:Y:S02]  /*13f0*/  LEA.HI.X.SX32 R0, R0, R4, 0x1, P0 ;  /* 0x0000000400007211 */ /* 0x000fe400000f0eff */
[----:B-----5:R-:W-:-:S04]  /*1400*/  LEA R2, P0, R3, UR4, 0x2 ;  /* 0x0000000403027c11 */ /* 0x020fc8000f8010ff */
[----:B------:R-:W-:Y:S01]  /*1410*/  LEA.HI.X R3, R3, UR5, R0, 0x2, P0 ;  /* 0x0000000503037c11 */ /* 0x000fe200080f1400 */
[----:B------:R-:W-:-:S05]  /*1420*/  IMAD.MOV.U32 R0, RZ, RZ, 0x7f800000 ;  /* 0x7f800000ff007424 */ /* 0x000fca00078e00ff */
[----:B------:R1:W-:Y:S03]  /*1430*/  STG.E desc[UR16][R2.64], R0 ;  /* 0x0000000002007986 */ /* 0x0003e6000c101910 */
.L_x_166:
[----:B------:R-:W-:Y:S05]  /*1440*/  BSYNC.RECONVERGENT B0 ;  /* 0x0000000000007941 */ /* 0x000fea0003800200 */
.L_x_165:
        /* <DEDUP_REMOVED lines=10> */
.L_x_168:
[----:B------:R-:W-:Y:S05]  /*14f0*/  BSYNC.RECONVERGENT B0 ;  /* 0x0000000000007941 */ /* 0x000fea0003800200 */
.L_x_167:
        /* <DEDUP_REMOVED lines=10> */
.L_x_170:
[----:B------:R-:W-:Y:S05]  /*15a0*/  BSYNC.RECONVERGENT B0 ;  /* 0x0000000000007941 */ /* 0x000fea0003800200 */
.L_x_169:
[----:B------:R-:W-:Y:S05]  /*15b0*/  @P1 EXIT ;  /* 0x000000000000194d */ /* 0x000fea0003800000 */
[----:B------:R-:W5:Y:S01]  /*15c0*/  LDCU.64 UR4, c[0x0][0x420] ;  /* 0x00008400ff0477ac */ /* 0x000f620008000a00 */
[----:B-1234-:R-:W-:-:S05]  /*15d0*/  IMAD R0, R19, R13, RZ ;  /* 0x0000000d13007224 */ /* 0x01efca00078e02ff */
[----:B------:R-:W-:-:S04]  /*15e0*/  IADD3 R3, P0, PT, R0, R5, RZ ;  /* 0x0000000500037210 */ /* 0x000fc80007f1e0ff */
[----:B------:R-:W-:Y:S02]  /*15f0*/  LEA.HI.X.SX32 R0, R0, R4, 0x1, P0 ;  /* 0x0000000400007211 */ /* 0x000fe400000f0eff */
[----:B-----5:R-:W-:-:S04]  /*1600*/  LEA R2, P0, R3, UR4, 0x2 ;  /* 0x0000000403027c11 */ /* 0x020fc8000f8010ff */
[----:B------:R-:W-:Y:S01]  /*1610*/  LEA.HI.X R3, R3, UR5, R0, 0x2, P0 ;  /* 0x0000000503037c11 */ /* 0x000fe200080f1400 */
[----:B------:R-:W-:-:S05]  /*1620*/  IMAD.MOV.U32 R0, RZ, RZ, 0x7f800000 ;  /* 0x7f800000ff007424 */ /* 0x000fca00078e00ff */
[----:B------:R-:W-:Y:S01]  /*1630*/  STG.E desc[UR16][R2.64], R0 ;  /* 0x0000000002007986 */ /* 0x000fe2000c101910 */
[----:B------:R-:W-:Y:S05]  /*1640*/  EXIT ;  /* 0x000000000000794d */ /* 0x000fea0003800000 */
.L_x_139:
[----:B------:R-:W-:Y:S02]  /*1650*/  ISETP.NE.AND P0, PT, R25, -0x1, PT ;  /* 0xffffffff1900780c */ /* 0x000fe40003f05270 */
[----:B------:R-:W-:-:S11]  /*1660*/  ISETP.NE.AND P2, PT, R11, -0x1, PT ;  /* 0xffffffff0b00780c */ /* 0x000fd60003f45270 */
[----:B------:R-:W3:Y:S08]  /*1670*/  @!P0 LDC.64 R6, c[0x0][0x398] ;  /* 0x0000e600ff068b82 */ /* 0x000ef00000000a00 */
[----:B------:R-:W5:Y:S01]  /*1680*/  @P0 LDC.64 R8, c[0x0][0x3b0] ;  /* 0x0000ec00ff080b82 */ /* 0x000f620000000a00 */
[----:B---3--:R-:W-:-:S04]  /*1690*/  @!P0 IMAD.WIDE.U32 R4, R17, R6, RZ ;  /* 0x0000000611048225 */ /* 0x008fc800078e00ff */
[----:B------:R-:W-:Y:S01]  /*16a0*/  @!P0 IMAD R13, R17, R7, R5 ;  /* 0x00000007110d8224 */ /* 0x000fe200078e0205 */
[----:B------:R-:W-:Y:S01]  /*16b0*/  @!P0 MOV R12, R4 ;  /* 0x00000004000c8202 */ /* 0x000fe20000000f00 */
[----:B-----5:R-:W-:-:S04]  /*16c0*/  @P0 IMAD.WIDE.U32 R2, R25, R8, RZ ;  /* 0x0000000819020225 */ /* 0x020fc800078e00ff */
[----:B------:R-:W-:Y:S01]  /*16d0*/  @P0 IMAD R13, R25, R9, R3 ;  /* 0x00000009190d0224 */ /* 0x000fe200078e0203 */
[----:B------:R-:W-:Y:S01]  /*16e0*/  @P0 MOV R12, R2 ;  /* 0x00000002000c0202 */ /* 0x000fe20000000f00 */
[----:B------:R-:W-:Y:S06]  /*16f0*/  @P2 BRA `(.L_x_171) ;  /* 0x0000000000342947 */ /* 0x000fec0003800000 */
[----:B------:R-:W3:Y:S01]  /*1700*/  LDCU.64 UR4, c[0x0][0x3b8] ;  /* 0x00007700ff0477ac */ /* 0x000ee20008000a00 */
[----:B------:R-:W-:Y:S01]  /*1710*/  SHF.R.S32.HI R0, RZ, 0x1f, R10 ;  /* 0x0000001fff007819 */ /* 0x000fe2000001140a */
[----:B------:R-:W5:Y:S01]  /*1720*/  LDCU.64 UR6, c[0x0][0x3a0] ;  /* 0x00007400ff0677ac */ /* 0x000f620008000a00 */
[----:B---3--:R-:W-:Y:S02]  /*1730*/  MOV R26, UR4 ;  /* 0x00000004001a7c02 */ /* 0x008fe40008000f00 */
[----:B------:R-:W-:-:S03]  /*1740*/  MOV R27, UR5 ;  /* 0x00000005001b7c02 */ /* 0x000fc60008000f00 */
[-C--:B------:R-:W-:Y:S02]  /*1750*/  IMAD R0, R0, R26.reuse, RZ ;  /* 0x0000001a00007224 */ /* 0x080fe400078e02ff */
[----:B------:R-:W-:-:S04]  /*1760*/  IMAD.WIDE.U32 R2, R10, R26, RZ ;  /* 0x0000001a0a027225 */ /* 0x000fc800078e00ff */
[----:B------:R-:W-:-:S05]  /*1770*/  IMAD R0, R10, R27, R0 ;  /* 0x0000001b0a007224 */ /* 0x000fca00078e0200 */
[----:B------:R-:W-:-:S03]  /*1780*/  IADD3 R3, PT, PT, R3, R0, RZ ;  /* 0x0000000003037210 */ /* 0x000fc60007ffe0ff */
[----:B-----5:R-:W-:-:S04]  /*1790*/  IMAD.WIDE.U32 R2, R17, UR6, R2 ;  /* 0x0000000611027c25 */ /* 0x020fc8000f8e0002 */
[----:B------:R-:W-:Y:S01]  /*17a0*/  IMAD R6, R17, UR7, R3 ;  /* 0x0000000711067c24 */ /* 0x000fe2000f8e0203 */
[----:B------:R-:W-:Y:S01]  /*17b0*/  MOV R5, R2 ;  /* 0x0000000200057202 */ /* 0x000fe20000000f00 */
[----:B------:R-:W-:Y:S06]  /*17c0*/  BRA `(.L_x_172) ;  /* 0x0000000000187947 */ /* 0x000fec0003800000 */
.L_x_171:
[----:B------:R-:W3:Y:S01]  /*17d0*/  LDC.64 R26, c[0x0][0x3b8] ;  /* 0x0000ee00ff1a7b82 */ /* 0x000ee20000000a00 */
[----:B------:R-:W-:-:S05]  /*17e0*/  IADD3 R2, PT, PT, R10, R11, RZ ;  /* 0x0000000b0a027210 */ /* 0x000fca0007ffe0ff */
[C---:B---3--:R-:W-:Y:S02]  /*17f0*/  IMAD R0, R2.reuse, R27, RZ ;  /* 0x0000001b02007224 */ /* 0x048fe400078e02ff */
[----:B------:R-:W-:-:S05]  /*1800*/  IMAD.WIDE.U32 R2, R2, R26, RZ ;  /* 0x0000001a02027225 */ /* 0x000fca00078e00ff */
[----:B------:R-:W-:Y:S02]  /*1810*/  IADD3 R6, PT, PT, R3, R0, RZ ;  /* 0x0000000003067210 */ /* 0x000fe40007ffe0ff */
[----:B------:R-:W-:-:S07]  /*1820*/  MOV R5, R2 ;  /* 0x0000000200057202 */ /* 0x000fce0000000f00 */
.L_x_172:
[----:B------:R-:W3:Y:S01]  /*1830*/  LDC R7, c[0x0][0x3e8] ;  /* 0x0000fa00ff077b82 */ /* 0x000ee20000000800 */
[----:B----4-:R-:W-:Y:S02]  /*1840*/  IABS R8, R18 ;  /* 0x0000001200087213 */ /* 0x010fe40000000000 */
[----:B---3--:R-:W-:-:S04]  /*1850*/  IABS R4, R7 ;  /* 0x0000000700047213 */ /* 0x008fc80000000000 */
[----:B------:R-:W3:Y:S08]  /*1860*/  I2F.RP R2, R4 ;  /* 0x0000000400027306 */ /* 0x000ef00000209400 */
        /* <DEDUP_REMOVED lines=14> */
[----:B------:R-:W-:Y:S02]  /*1950*/  ISETP.NE.AND P1, PT, R7, RZ, PT ;  /* 0x000000ff0700720c */ /* 0x000fe40003f25270 */
[----:B------:R-:W-:Y:S02]  /*1960*/  ISETP.GE.U32.AND P3, PT, R2, R4, PT ;  /* 0x000000040200720c */ /* 0x000fe40003f66070 */
[----:B------:R-:W-:-:S04]  /*1970*/  LOP3.LUT R2, R18, R7, RZ, 0x3c, !PT ;  /* 0x0000000712027212 */ /* 0x000fc800078e3cff */
[----:B------:R-:W-:-:S07]  /*1980*/  ISETP.GE.AND P0, PT, R2, RZ, PT ;  /* 0x000000ff0200720c */ /* 0x000fce0003f06270 */
[----:B------:R-:W-:-:S05]  /*1990*/  @P3 IADD3 R0, PT, PT, R0, 0x1, RZ ;  /* 0x0000000100003810 */ /* 0x000fca0007ffe0ff */
[----:B------:R-:W-:-:S05]  /*19a0*/  IMAD.MOV.U32 R8, RZ, RZ, R0 ;  /* 0x000000ffff087224 */ /* 0x000fca00078e0000 */
[----:B------:R-:W-:Y:S02]  /*19b0*/  @!P0 IADD3 R8, PT, PT, -R8, RZ, RZ ;  /* 0x000000ff08088210 */ /* 0x000fe40007ffe1ff */
[----:B------:R-:W-:Y:S01]  /*19c0*/  @!P1 LOP3.LUT R8, RZ, R7, RZ, 0x33, !PT ;  /* 0x00000007ff089212 */ /* 0x000fe200078e33ff */
[----:B------:R-:W-:Y:S06]  /*19d0*/  @P2 BRA `(.L_x_173) ;  /* 0x0000000000302947 */ /* 0x000fec0003800000 */
[----:B------:R-:W3:Y:S01]  /*19e0*/  LDCU.64 UR4, c[0x0][0x3c0] ;  /* 0x00007800ff0477ac */ /* 0x000ee20008000a00 */
[----:B------:R-:W-:Y:S01]  /*19f0*/  SHF.R.S32.HI R0, RZ, 0x1f, R10 ;  /* 0x0000001fff007819 */ /* 0x000fe2000001140a */
[----:B------:R-:W4:Y:S01]  /*1a00*/  LDCU.64 UR6, c[0x0][0x3a8] ;  /* 0x00007500ff0677ac */ /* 0x000f220008000a00 */
[----:B---3--:R-:W-:Y:S02]  /*1a10*/  MOV R14, UR4 ;  /* 0x00000004000e7c02 */ /* 0x008fe40008000f00 */
[----:B------:R-:W-:-:S03]  /*1a20*/  MOV R15, UR5 ;  /* 0x00000005000f7c02 */ /* 0x000fc60008000f00 */
[-C--:B------:R-:W-:Y:S02]  /*1a30*/  IMAD R0, R0, R14.reuse, RZ ;  /* 0x0000000e00007224 */ /* 0x080fe400078e02ff */
[----:B------:R-:W-:-:S04]  /*1a40*/  IMAD.WIDE.U32 R2, R10, R14, RZ ;  /* 0x0000000e0a027225 */ /* 0x000fc800078e00ff */
[----:B------:R-:W-:-:S05]  /*1a50*/  IMAD R0, R10, R15, R0 ;  /* 0x0000000f0a007224 */ /* 0x000fca00078e0200 */
[----:B------:R-:W-:-:S03]  /*1a60*/  IADD3 R3, PT, PT, R3, R0, RZ ;  /* 0x0000000003037210 */ /* 0x000fc60007ffe0ff */
[----:B----4-:R-:W-:-:S04]  /*1a70*/  IMAD.WIDE.U32 R2, R17, UR6, R2 ;  /* 0x0000000611027c25 */ /* 0x010fc8000f8e0002 */
[----:B------:R-:W-:Y:S01]  /*1a80*/  IMAD R0, R17, UR7, R3 ;  /* 0x0000000711007c24 */ /* 0x000fe2000f8e0203 */
[----:B------:R-:W-:Y:S06]  /*1a90*/  BRA `(.L_x_174) ;  /* 0x0000000000147947 */ /* 0x000fec0003800000 */
.L_x_173:
[----:B------:R-:W3:Y:S01]  /*1aa0*/  LDC.64 R14, c[0x0][0x3c0] ;  /* 0x0000f000ff0e7b82 */ /* 0x000ee20000000a00 */
[----:B------:R-:W-:-:S05]  /*1ab0*/  IADD3 R0, PT, PT, R10, R11, RZ ;  /* 0x0000000b0a007210 */ /* 0x000fca0007ffe0ff */
[C---:B---3--:R-:W-:Y:S02]  /*1ac0*/  IMAD R4, R0.reuse, R15, RZ ;  /* 0x0000000f00047224 */ /* 0x048fe400078e02ff */
[----:B------:R-:W-:-:S05]  /*1ad0*/  IMAD.WIDE.U32 R2, R0, R14, RZ ;  /* 0x0000000e00027225 */ /* 0x000fca00078e00ff */
[----:B------:R-:W-:-:S07]  /*1ae0*/  IADD3 R0, PT, PT, R3, R4, RZ ;  /* 0x0000000403007210 */ /* 0x000fce0007ffe0ff */
.L_x_174:
[----:B-1----:R-:W-:Y:S01]  /*1af0*/  IMAD.SHL.U32 R241, R237, 0x8, RZ ;  /* 0x00000008edf17824 */ /* 0x002fe200078e00ff */
[----:B------:R-:W1:Y:S01]  /*1b00*/  LDCU.128 UR4, c[0x0][0x3d0] ;  /* 0x00007a00ff0477ac */ /* 0x000e620008000c00 */
[----:B------:R-:W3:Y:S01]  /*1b10*/  S2UR UR18, SR_CgaCtaId ;  /* 0x00000000001279c3 */ /* 0x000ee20000008800 */
[----:B------:R-:W-:Y:S01]  /*1b20*/  SHF.R.U32.HI R11, RZ, 0x3, R237 ;  /* 0x00000003ff0b7819 */ /* 0x000fe200000116ed */
[----:B------:R-:W-:Y:S01]  /*1b30*/  VIADD R17, R16, -UR14 ;  /* 0x8000000e10117c36 */ /* 0x000fe20008000000 */
[----:B------:R-:W-:Y:S01]  /*1b40*/  LOP3.LUT R233, R241, 0x38, RZ, 0xc0, !PT ;  /* 0x00000038f1e97812 */ /* 0x000fe200078ec0ff */
[----:B------:R-:W4:Y:S01]  /*1b50*/  LDCU.64 UR12, c[0x0][0x388] ;  /* 0x00007100ff0c77ac */ /* 0x000f220008000a00 */
[----:B------:R-:W-:Y:S02]  /*1b60*/  BSSY.RECONVERGENT B0, `(.L_x_175) ;  /* 0x000003a000007945 */ /* 0x000fe40003800200 */
[C---:B------:R-:W-:Y:S01]  /*1b70*/  IADD3 R2, P0, PT, R233.reuse, R2, RZ ;  /* 0x00000002e9027210 */ /* 0x040fe20007f1e0ff */
[----:B------:R-:W5:Y:S01]  /*1b80*/  LDCU.64 UR10, c[0x0][0x390] ;  /* 0x00007200ff0a77ac */ /* 0x000f620008000a00 */
[----:B------:R-:W-:Y:S01]  /*1b90*/  IADD3 R4, P1, PT, R233, R5, RZ ;  /* 0x00000005e9047210 */ /* 0x000fe20007f3e0ff */
[----:B------:R2:W-:Y:S01]  /*1ba0*/  STL [R1+0x10], R17 ;  /* 0x0000101101007387 */ /* 0x0005e20000100800 */
[----:B------:R-:W-:Y:S01]  /*1bb0*/  IADD3.X R3, PT, PT, RZ, R0, RZ, P0, !PT ;  /* 0x00000000ff037210 */ /* 0x000fe200007fe4ff */
[----:B------:R-:W4:Y:S01]  /*1bc0*/  LDCU.64 UR8, c[0x0][0x3c8] ;  /* 0x00007900ff0877ac */ /* 0x000f220008000a00 */
[----:B------:R-:W-:Y:S01]  /*1bd0*/  LOP3.LUT R0, R241, 0x1f8, RZ, 0xc0, !PT ;  /* 0x000001f8f1007812 */ /* 0x000fe200078ec0ff */
[----:B------:R-:W-:Y:S01]  /*1be0*/  IMAD.X R5, RZ, RZ, R6, P1 ;  /* 0x000000ffff057224 */ /* 0x000fe200008e0606 */
[----:B------:R-:W-:Y:S01]  /*1bf0*/  IADD3 R6, P0, PT, R233, R12, RZ ;  /* 0x0000000ce9067210 */ /* 0x000fe20007f1e0ff */
[C---:B------:R-:W-:Y:S01]  /*1c00*/  IMAD.WIDE.U32 R2, R11.reuse, R14, R2 ;  /* 0x0000000e0b027225 */ /* 0x040fe200078e0002 */
[----:B------:R-:W-:Y:S01]  /*1c10*/  LOP3.LUT R0, R0, 0x38, R237, 0x78, !PT ;  /* 0x0000003800007812 */ /* 0x000fe200078e78ed */
[----:B------:R-:W-:Y:S01]  /*1c20*/  USHF.L.U32 UR14, UR15, 0x7, URZ ;  /* 0x000000070f0e7899 */ /* 0x000fe200080006ff */
[C---:B------:R-:W-:Y:S01]  /*1c30*/  ISETP.GE.AND P2, PT, R11.reuse, R17, PT ;  /* 0x000000110b00720c */ /* 0x040fe20003f46270 */
[C---:B------:R-:W-:Y:S01]  /*1c40*/  IMAD.WIDE.U32 R4, R11.reuse, R26, R4 ;  /* 0x0000001a0b047225 */ /* 0x040fe200078e0004 */
[----:B------:R-:W-:Y:S01]  /*1c50*/  LOP3.LUT R241, R0, 0x1e00, R241, 0xf8, !PT ;  /* 0x00001e0000f17812 */ /* 0x000fe200078ef8f1 */
[----:B------:R-:W-:Y:S01]  /*1c60*/  UMOV UR19, 0x400 ;  /* 0x0000040000137882 */ /* 0x000fe20000000000 */
[----:B------:R-:W-:Y:S01]  /*1c70*/  SHF.R.S32.HI R0, RZ, 0x1f, R8 ;  /* 0x0000001fff007819 */ /* 0x000fe20000011408 */
[C---:B------:R-:W-:Y:S01]  /*1c80*/  IMAD R3, R11.reuse, R15, R3 ;  /* 0x0000000f0b037224 */ /* 0x040fe200078e0203 */
[----:B------:R-:W-:Y:S01]  /*1c90*/  USHF.R.U32.HI UR15, URZ, 0x19, UR15 ;  /* 0x00000019ff0f7899 */ /* 0x000fe2000801160f */
[----:B------:R-:W-:-:S02]  /*1ca0*/  IMAD R5, R11, R27, R5 ;  /* 0x0000001b0b057224 */ /* 0x000fc400078e0205 */
[C---:B-1----:R-:W-:Y:S02]  /*1cb0*/  IMAD R7, R0.reuse, UR4, RZ ;  /* 0x0000000400077c24 */ /* 0x042fe4000f8e02ff */
[----:B------:R-:W-:Y:S02]  /*1cc0*/  IMAD R0, R0, UR6, RZ ;  /* 0x0000000600007c24 */ /* 0x000fe4000f8e02ff */
[C---:B------:R-:W-:Y:S01]  /*1cd0*/  IMAD R10, R8.reuse, UR5, R7 ;  /* 0x00000005080a7c24 */ /* 0x040fe2000f8e0207 */
[----:B------:R-:W-:Y:S01]  /*1ce0*/  IADD3.X R7, PT, PT, RZ, R13, RZ, P0, !PT ;  /* 0x0000000dff077210 */ /* 0x000fe200007fe4ff */
[C---:B------:R-:W-:Y:S01]  /*1cf0*/  IMAD R9, R8.reuse, UR7, R0 ;  /* 0x0000000708097c24 */ /* 0x040fe2000f8e0200 */
[----:B---3--:R-:W-:Y:S01]  /*1d00*/  ULEA UR5, UR18, UR19, 0x18 ;  /* 0x0000001312057291 */ /* 0x008fe2000f8ec0ff */
[----:B------:R-:W-:Y:S01]  /*1d10*/  IMAD.WIDE.U32 R2, R8, UR6, R2 ;  /* 0x0000000608027c25 */ /* 0x000fe2000f8e0002 */
[----:B------:R-:W-:-:S03]  /*1d20*/  LOP3.LUT R13, R11, UR14, RZ, 0xfc, !PT ;  /* 0x0000000e0b0d7c12 */ /* 0x000fc6000f8efcff */
[----:B------:R-:W-:Y:S01]  /*1d30*/  IMAD.WIDE.U32 R4, R8, UR4, R4 ;  /* 0x0000000408047c25 */ /* 0x000fe2000f8e0004 */
[----:B------:R-:W-:Y:S02]  /*1d40*/  IADD3 R3, PT, PT, R3, R9, RZ ;  /* 0x0000000903037210 */ /* 0x000fe40007ffe0ff */
[----:B-----5:R-:W-:Y:S01]  /*1d50*/  LEA R248, P0, R2, UR10, 0x1 ;  /* 0x0000000a02f87c11 */ /* 0x020fe2000f8008ff */
[----:B------:R-:W-:Y:S01]  /*1d60*/  IMAD.IADD R0, R5, 0x1, R10 ;  /* 0x0000000105007824 */ /* 0x000fe200078e020a */
[----:B----4-:R-:W-:Y:S01]  /*1d70*/  LEA R246, P1, R4, UR12, 0x1 ;  /* 0x0000000c04f67c11 */ /* 0x010fe2000f8208ff */
[----:B------:R-:W-:Y:S01]  /*1d80*/  IMAD.WIDE.U32 R8, R18, UR8, R6 ;  /* 0x0000000812087c25 */ /* 0x000fe2000f8e0006 */
[----:B------:R-:W-:Y:S02]  /*1d90*/  LEA.HI.X R247, R2, UR11, R3, 0x1, P0 ;  /* 0x0000000b02f77c11 */ /* 0x000fe400080f0c03 */
[----:B------:R-:W-:Y:S01]  /*1da0*/  LEA.HI.X R243, R4, UR13, R0, 0x1, P1 ;  /* 0x0000000d04f37c11 */ /* 0x000fe200088f0c00 */
[----:B------:R-:W-:Y:S01]  /*1db0*/  IMAD R7, R18, UR9, R9 ;  /* 0x0000000912077c24 */ /* 0x000fe2000f8e0209 */
[----:B------:R-:W-:Y:S01]  /*1dc0*/  LEA R241, R241, UR5, 0x1 ;  /* 0x00000005f1f17c11 */ /* 0x000fe2000f8e08ff */
[----:B--2---:R-:W-:Y:S06]  /*1dd0*/  @P2 BRA `(.L_x_176) ;  /* 0x0000000000482947 */ /* 0x004fec0003800000 */
[----:B------:R-:W1:Y:S02]  /*1de0*/  LDCU UR4, c[0x0][0x440] ;  /* 0x00008800ff0477ac */ /* 0x000e640008000800 */
[----:B-1----:R-:W-:-:S13]  /*1df0*/  ISETP.GE.AND P0, PT, R233, UR4, PT ;  /* 0x00000004e9007c0c */ /* 0x002fda000bf06270 */
[----:B------:R-:W-:Y:S05]  /*1e00*/  @P0 BRA `(.L_x_177) ;  /* 0x0000000000380947 */ /* 0x000fea0003800000 */
        /* <DEDUP_REMOVED lines=9> */
[----:B------:R-:W-:Y:S01]  /*1ea0*/  @!PT LDS RZ, [RZ] ;  /* 0x00000000fffff984 */ /* 0x000fe20000000800 */
[----:B------:R-:W-:Y:S01]  /*1eb0*/  @!PT LDS RZ, [RZ] ;  /* 0x00000000fffff984 */ /* 0x000fe20000000800 */
[----:B------:R-:W-:Y:S01]  /*1ec0*/  @!PT LDS RZ, [RZ] ;  /* 0x00000000fffff984 */ /* 0x000fe20000000800 */
[----:B------:R2:W-:Y:S01]  /*1ed0*/  LDGSTS.E.BYPASS.LTC128B.128 [R241], desc[UR16][R4.64] ;  /* 0x0000000004f17fae */ /* 0x0005e2000b981a10 */
[----:B------:R-:W-:Y:S05]  /*1ee0*/  BRA `(.L_x_176) ;  /* 0x0000000000047947 */ /* 0x000fea0003800000 */
.L_x_177:
[----:B------:R1:W-:Y:S02]  /*1ef0*/  STS.128 [R241], RZ ;  /* 0x000000fff1007388 */ /* 0x0003e40000000c00 */
.L_x_176:
[----:B------:R-:W-:Y:S05]  /*1f00*/  BSYNC.RECONVERGENT B0 ;  /* 0x0000000000007941 */ /* 0x000fea0003800200 */
.L_x_175:
[----:B------:R-:W-:Y:S01]  /*1f10*/  VIADD R23, R11, 0x10 ;  /* 0x000000100b177836 */ /* 0x000fe20000000000 */
[----:B------:R-:W-:Y:S01]  /*1f20*/  IADD3 R16, PT, PT, R245, -0x1, RZ ;  /* 0xfffffffff5107810 */ /* 0x000fe20007ffe0ff */
[C---:B------:R-:W-:Y:S01]  /*1f30*/  VIADD R22, R11.reuse, 0x20 ;  /* 0x000000200b167836 */ /* 0x040fe20000000000 */
[----:B------:R-:W-:Y:S01]  /*1f40*/  BSSY.RECONVERGENT B0, `(.L_x_178) ;  /* 0x0000025000007945 */ /* 0x000fe20003800200 */
[----:B------:R-:W-:Y:S01]  /*1f50*/  VIADD R21, R11, 0x30 ;  /* 0x000000300b157836 */ /* 0x000fe20000000000 */
[-C--:B------:R-:W-:Y:S01]  /*1f60*/  ISETP.GE.AND P1, PT, R23, R17.reuse, PT ;  /* 0x000000111700720c */ /* 0x080fe20003f26270 */
[----:B------:R-:W-:Y:S01]  /*1f70*/  IMAD R12, R16, -0x80, R24 ;  /* 0xffffff80100c7824 */ /* 0x000fe200078e0218 */
[C---:B------:R-:W-:Y:S01]  /*1f80*/  IADD3 R28, PT, PT, R11.reuse, 0x70, RZ ;  /* 0x000000700b1c7810 */ /* 0x040fe20007ffe0ff */
[C---:B------:R-:W-:Y:S01]  /*1f90*/  VIADD R20, R11.reuse, 0x40 ;  /* 0x000000400b147836 */ /* 0x040fe20000000000 */
[-C--:B------:R-:W-:Y:S01]  /*1fa0*/  ISETP.GE.AND P0, PT, R22, R17.reuse, PT ;  /* 0x000000111600720c */ /* 0x080fe20003f06270 */
[C---:B------:R-:W-:Y:S01]  /*1fb0*/  VIADD R19, R11.reuse, 0x50 ;  /* 0x000000500b137836 */ /* 0x040fe20000000000 */
[C---:B------:R-:W-:Y:S01]  /*1fc0*/  ISETP.GE.AND P6, PT, R11.reuse, R12, PT ;  /* 0x0000000c0b00720c */ /* 0x040fe20003fc6270 */
[----:B------:R-:W-:Y:S01]  /*1fd0*/  VIADD R25, R11, 0x60 ;  /* 0x000000600b197836 */ /* 0x000fe20000000000 */
[-C--:B------:R-:W-:Y:S01]  /*1fe0*/  ISETP.GE.AND P5, PT, R21, R17.reuse, PT ;  /* 0x000000111500720c */ /* 0x080fe20003fa6270 */
[----:B------:R-:W-:Y:S01]  /*1ff0*/  IMAD.SHL.U32 R10, R26, 0x80, RZ ;  /* 0x000000801a0a7824 */ /* 0x000fe200078e00ff */
[----:B------:R-:W-:-:S02]  /*2000*/  ISETP.GE.AND P4, PT, R20, R17, PT ;  /* 0x000000111400720c */ /* 0x000fc40003f86270 */
[-C--:B------:R-:W-:Y:S02]  /*2010*/  ISETP.GE.AND P3, PT, R19, R17.reuse, PT ;  /* 0x000000111300720c */ /* 0x080fe40003f66270 */
[----:B------:R-:W-:Y:S02]  /*2020*/  ISETP.GE.AND P2, PT, R25, R17, PT ;  /* 0x000000111900720c */ /* 0x000fe40003f46270 */
[----:B------:R-:W-:Y:S01]  /*2030*/  SHF.L.U64.HI R11, R26, 0x7, R27 ;  /* 0x000000071a0b7819 */ /* 0x000fe2000001021b */
[----:B------:R-:W-:Y:S10]  /*2040*/  @P1 BRA `(.L_x_179) ;  /* 0x0000000000501947 */ /* 0x000ff40003800000 */
[----:B------:R-:W3:Y:S02]  /*2050*/  LDCU UR4, c[0x0][0x440] ;  /* 0x00008800ff0477ac */ /* 0x000ee40008000800 */
[----:B---3--:R-:W-:-:S13]  /*2060*/  ISETP.GE.AND P1, PT, R233, UR4, PT ;  /* 0x00000004e9007c0c */ /* 0x008fda000bf26270 */
[----:B------:R3:W-:Y:S01]  /*2070*/  @P1 STS.128 [R241+0x800], RZ ;  /* 0x000800fff1001388 */ /* 0x0007e20000000c00 */
[----:B------:R-:W-:Y:S05]  /*2080*/  @P1 BRA `(.L_x_179) ;  /* 0x0000000000401947 */ /* 0x000fea0003800000 */
[----:B------:R-:W2:Y:S01]  /*2090*/  LDCU.64 UR8, c[0x0][0x3b0] ;  /* 0x00007600ff0877ac */ /* 0x000ea20008000a00 */
[----:B------:R-:W-:Y:S02]  /*20a0*/  IADD3 R0, P1, PT, R13, 0x10, RZ ;  /* 0x000000100d007810 */ /* 0x000fe40007f3e0ff */
[----:B------:R-:W-:Y:S01]  /*20b0*/  MOV R3, R7 ;  /* 0x0000000700037202 */ /* 0x000fe20000000f00 */
[----:B------:R-:W4:Y:S02]  /*20c0*/  LDCU.64 UR6, c[0x0][0x380] ;  /* 0x00007000ff0677ac */ /* 0x000f240008000a00 */
[----:B------:R-:W-:-:S04]  /*20d0*/  IMAD.X R2, RZ, RZ, UR15, P1 ;  /* 0x0000000fff027e24 */ /* 0x000fc800088e06ff */
[----:B--2---:R-:W-:Y:S02]  /*20e0*/  IMAD R4, R2, UR8, RZ ;  /* 0x0000000802047c24 */ /* 0x004fe4000f8e02ff */
[----:B------:R-:W-:-:S04]  /*20f0*/  IMAD.MOV.U32 R2, RZ, RZ, R8 ;  /* 0x000000ffff027224 */ /* 0x000fc800078e0008 */
[----:B------:R-:W-:-:S04]  /*2100*/  IMAD.WIDE.U32 R2, R0, UR8, R2 ;  /* 0x0000000800027c25 */ /* 0x000fc8000f8e0002 */
[----:B------:R-:W-:Y:S01]  /*2110*/  IMAD R0, R0, UR9, R4 ;  /* 0x0000000900007c24 */ /* 0x000fe2000f8e0204 */
[----:B----4-:R-:W-:-:S04]  /*2120*/  LEA R4, P1, R2, UR6, 0x1 ;  /* 0x0000000602047c11 */ /* 0x010fc8000f8208ff */
[----:B------:R-:W-:-:S04]  /*2130*/  IADD3 R0, PT, PT, R3, R0, RZ ;  /* 0x0000000003007210 */ /* 0x000fc80007ffe0ff */
[----:B------:R-:W-:-:S05]  /*2140*/  LEA.HI.X R5, R2, UR7, R0, 0x1, P1 ;  /* 0x0000000702057c11 */ /* 0x000fca00088f0c00 */
[----:B------:R-:W-:Y:S01]  /*2150*/  @!PT LDS RZ, [RZ] ;  /* 0x00000000fffff984 */ /* 0x000fe20000000800 */
[----:B------:R-:W-:Y:S01]  /*2160*/  @!PT LDS RZ, [RZ] ;  /* 0x00000000fffff984 */ /* 0x000fe20000000800 */
[----:B------:R-:W-:Y:S01]  /*2170*/  @!PT LDS RZ, [RZ] ;  /* 0x00000000fffff984 */ /* 0x000fe20000000800 */
[----:B------:R4:W-:Y:S02]  /*2180*/  LDGSTS.E.BYPASS.LTC128B.128 [R241+0x800], desc[UR16][R4.64] ;  /* 0x0080000004f17fae */ /* 0x0009e4000b981a10 */
.L_x_179:
[----:B------:R-:W-:Y:S05]  /*2190*/  BSYNC.RECONVERGENT B0 ;  /* 0x0000000000007941 */ /* 0x000fea0003800200 */
.L_x_178:
[----:B------:R-:W-:Y:S01]  /*21a0*/  SHF.R.S32.HI R18, RZ, 0x1f, R16 ;  /* 0x0000001fff127819 */ /* 0x000fe20000011410 */
[----:B------:R-:W-:Y:S01]  /*21b0*/  IMAD R0, R11, R16, RZ ;  /* 0x000000100b007224 */ /* 0x000fe200078e02ff */
[----:B------:R-:W-:Y:S01]  /*21c0*/  BSSY.RECONVERGENT B0, `(.L_x_180) ;  /* 0x0000019000007945 */ /* 0x000fe20003800200 */
[----:B------:R-:W-:Y:S02]  /*21d0*/  ISETP.GE.AND P1, PT, R28, R17, PT ;  /* 0x000000111c00720c */ /* 0x000fe40003f26270 */
[----:B------:R-:W-:Y:S02]  /*21e0*/  IMAD R17, R18, R10, R0 ;  /* 0x0000000a12117224 */ /* 0x000fe400078e0200 */
[----:B------:R-:W-:Y:S01]  /*21f0*/  IMAD.WIDE.U32 R10, R10, R16, RZ ;  /* 0x000000100a0a7225 */ /* 0x000fe200078e00ff */
[----:B------:R-:W-:Y:S05]  /*2200*/  @P0 BRA `(.L_x_181) ;  /* 0x0000000000500947 */ /* 0x000fea0003800000 */
[----:B------:R-:W5:Y:S02]  /*2210*/  LDCU UR4, c[0x0][0x440] ;  /* 0x00008800ff0477ac */ /* 0x000f640008000800 */
[----:B-----5:R-:W-:-:S13]  /*2220*/  ISETP.GE.AND P0, PT, R233, UR4, PT ;  /* 0x00000004e9007c0c */ /* 0x020fda000bf06270 */
[----:B------:R1:W-:Y:S01]  /*2230*/  @P0 STS.128 [R241+0x1000], RZ ;  /* 0x001000fff1000388 */ /* 0x0003e20000000c00 */
[----:B------:R-:W-:Y:S05]  /*2240*/  @P0 BRA `(.L_x_181) ;  /* 0x0000000000400947 */ /* 0x000fea0003800000 */
[----:B------:R-:W2:Y:S01]  /*2250*/  LDCU.64 UR8, c[0x0][0x3b0] ;  /* 0x00007600ff0877ac */ /* 0x000ea20008000a00 */
[----:B------:R-:W-:Y:S02]  /*2260*/  IADD3 R0, P0, PT, R13, 0x20, RZ ;  /* 0x000000200d007810 */ /* 0x000fe40007f1e0ff */
[----:B------:R-:W-:Y:S01]  /*2270*/  MOV R3, R7 ;  /* 0x0000000700037202 */ /* 0x000fe20000000f00 */
[----:B------:R-:W5:Y:S02]  /*2280*/  LDCU.64 UR6, c[0x0][0x380] ;  /* 0x00007000ff0677ac */ /* 0x000f640008000a00 */
[----:B------:R-:W-:-:S04]  /*2290*/  IMAD.X R2, RZ, RZ, UR15, P0 ;  /* 0x0000000fff027e24 */ /* 0x000fc800080e06ff */
[----:B--2-4-:R-:W-:Y:S02]  /*22a0*/  IMAD R4, R2, UR8, RZ ;  /* 0x0000000802047c24 */ /* 0x014fe4000f8e02ff */
[----:B------:R-:W-:-:S04]  /*22b0*/  IMAD.MOV.U32 R2, RZ, RZ, R8 ;  /* 0x000000ffff027224 */ /* 0x000fc800078e0008 */
[----:B------:R-:W-:-:S04]  /*22c0*/  IMAD.WIDE.U32 R2, R0, UR8, R2 ;  /* 0x0000000800027c25 */ /* 0x000fc8000f8e0002 */
[----:B------:R-:W-:Y:S01]  /*22d0*/  IMAD R0, R0, UR9, R4 ;  /* 0x0000000900007c24 */ /* 0x000fe2000f8e0204 */
[----:B-----5:R-:W-:-:S04]  /*22e0*/  LEA R4, P0, R2, UR6, 0x1 ;  /* 0x0000000602047c11 */ /* 0x020fc8000f8008ff */
[----:B------:R-:W-:-:S04]  /*22f0*/  IADD3 R0, PT, PT, R3, R0, RZ ;  /* 0x0000000003007210 */ /* 0x000fc80007ffe0ff */
[----:B------:R-:W-:-:S05]  /*2300*/  LEA.HI.X R5, R2, UR7, R0, 0x1, P0 ;  /* 0x0000000702057c11 */ /* 0x000fca00080f0c00 */
[----:B------:R-:W-:Y:S01]  /*2310*/  @!PT LDS RZ, [RZ] ;  /* 0x00000000fffff984 */ /* 0x000fe20000000800 */
[----:B------:R-:W-:Y:S01]  /*2320*/  @!PT LDS RZ, [RZ] ;  /* 0x00000000fffff984 */ /* 0x000fe20000000800 */
[----:B------:R-:W-:Y:S01]  /*2330*/  @!PT LDS RZ, [RZ] ;  /* 0x00000000fffff984 */ /* 0x000fe20000000800 */
[----:B------:R2:W-:Y:S02]  /*2340*/  LDGSTS.E.BYPASS.LTC128B.128 [R241+0x1000], desc[UR16][R4.64] ;  /* 0x0100000004f17fae */ /* 0x0005e4000b981a10 */
.L_x_181:
[----:B------:R-:W-:Y:S05]  /*2350*/  BSYNC.RECONVERGENT B0 ;  /* 0x0000000000007941 */ /* 0x000fea0003800200 */
.L_x_180:
[----:B------:R-:W-:Y:S04]  /*2360*/  BSSY.RECONVERGENT B0, `(.L_x_182) ;  /* 0x0000016000007945 */ /* 0x000fe80003800200 */
        /* <DEDUP_REMOVED lines=21> */
.L_x_183:
[----:B------:R-:W-:Y:S05]  /*24c0*/  BSYNC.RECONVERGENT B0 ;  /* 0x0000000000007941 */ /* 0x000fea0003800200 */
.L_x_182:
        /* <DEDUP_REMOVED lines=22> */
.L_x_185:
[----:B------:R-:W-:Y:S05]  /*2630*/  BSYNC.RECONVERGENT B0 ;  /* 0x0000000000007941 */ /* 0x000fea0003800200 */
.L_x_184:
        /* <DEDUP_REMOVED lines=22> */
.L_x_187:
[----:B------:R-:W-:Y:S05]  /*27a0*/  BSYNC.RECONVERGENT B0 ;  /* 0x0000000000007941 */ /* 0x000fea0003800200 */
.L_x_186:
        /* <DEDUP_REMOVED lines=22> */
.L_x_189:
[----:B------:R-:W-:Y:S05]  /*2910*/  BSYNC.RECONVERGENT B0 ;  /* 0x0000000000007941 */ /* 0x000fea0003800200 */
.L_x_188:
[----:B------:R-:W-:Y:S04]  /*2920*/  BSSY.RECONVERGENT B0, `(.L_x_190) ;  /* 0x0000016000007945 */ /* 0x000fe80003800200 */
[----:B------:R-:W-:Y:S05]  /*2930*/  @P1 BRA `(.L_x_191) ;  /* 0x0000000000501947 */ /* 0x000fea0003800000 */
[----:B------:R-:W5:Y:S02]  /*2940*/  LDCU UR4, c[0x0][0x440] ;  /* 0x00008800ff0477ac */ /* 0x000f640008000800 */
[----:B-----5:R-:W-:-:S13]  /*2950*/  ISETP.GE.AND P0, PT, R233, UR4, PT ;  /* 0x00000004e9007c0c */ /* 0x020fda000bf06270 */
[----:B------:R1:W-:Y:S01]  /*2960*/  @P0 STS.128 [R241+0x3800], RZ ;  /* 0x003800fff1000388 */ /* 0x0003e20000000c00 */
        /* <DEDUP_REMOVED lines=8> */
[----:B--2-4-:R-:W-:-:S04]  /*29f0*/  IMAD.WIDE.U32 R4, R0, UR8, R2 ;  /* 0x0000000800047c25 */ /* 0x014fc8000f8e0002 */
[----:B------:R-:W-:Y:S01]  /*2a00*/  IMAD R0, R0, UR9, R6 ;  /* 0x0000000900007c24 */ /* 0x000fe2000f8e0206 */
[----:B---3--:R-:W-:-:S04]  /*2a10*/  LEA R2, P0, R4, UR6, 0x1 ;  /* 0x0000000604027c11 */ /* 0x008fc8000f8008ff */
[----:B------:R-:W-:-:S04]  /*2a20*/  IADD3 R0, PT, PT, R5, R0, RZ ;  /* 0x0000000005007210 */ /* 0x000fc80007ffe0ff */
[----:B------:R-:W-:-:S05]  /*2a30*/  LEA.HI.X R3, R4, UR7, R0, 0x1, P0 ;  /* 0x0000000704037c11 */ /* 0x000fca00080f0c00 */
[----:B------:R-:W-:Y:S01]  /*2a40*/  @!PT LDS RZ, [RZ] ;  /* 0x00000000fffff984 */ /* 0x000fe20000000800 */
[----:B------:R-:W-:Y:S01]  /*2a50*/  @!PT LDS RZ, [RZ] ;  /* 0x00000000fffff984 */ /* 0x000fe20000000800 */
[----:B------:R-:W-:Y:S01]  /*2a60*/  @!PT LDS RZ, [RZ] ;  /* 0x00000000fffff984 */ /* 0x000fe20000000800 */
[----:B------:R2:W-:Y:S02]  /*2a70*/  LDGSTS.E.BYPASS.LTC128B.128 [R241+0x3800], desc[UR16][R2.64] ;  /* 0x0380000002f17fae */ /* 0x0005e4000b981a10 */
.L_x_191:
[----:B------:R-:W-:Y:S05]  /*2a80*/  BSYNC.RECONVERGENT B0 ;  /* 0x0000000000007941 */ /* 0x000fea0003800200 */
.L_x_190:
[----:B------:R-:W-:Y:S01]  /*2a90*/  BSSY.RECONVERGENT B0, `(.L_x_192) ;  /* 0x000000e000007945 */ /* 0x000fe20003800200 */
[----:B--2---:R-:W-:-:S03]  /*2aa0*/  IADD3 R3, PT, PT, R11, R17, RZ ;  /* 0x000000110b037210 */ /* 0x004fc60007ffe0ff */
[----:B------:R-:W-:Y:S05]  /*2ab0*/  @P6 BRA `(.L_x_193) ;  /* 0x00000000002c6947 */ /* 0x000fea0003800000 */
[----:B------:R-:W2:Y:S02]  /*2ac0*/  LDCU UR4, c[0x0][0x440] ;  /* 0x00008800ff0477ac */ /* 0x000ea40008000800 */
[----:B--2---:R-:W-:-:S13]  /*2ad0*/  ISETP.GE.AND P0, PT, R233, UR4, PT ;  /* 0x00000004e9007c0c */ /* 0x004fda000bf06270 */
[----:B------:R-:W-:Y:S05]  /*2ae0*/  @P0 BRA `(.L_x_194) ;  /* 0x00000000001c0947 */ /* 0x000fea0003800000 */
[----:B----4-:R-:W-:-:S04]  /*2af0*/  LEA R4, P0, R10, R246, 0x1 ;  /* 0x000000f60a047211 */ /* 0x010fc800078008ff */
[----:B------:R-:W-:-:S05]  /*2b00*/  LEA.HI.X R5, R10, R243, R3, 0x1, P0 ;  /* 0x000000f30a057211 */ /* 0x000fca00000f0c03 */
[----:B------:R-:W-:Y:S01]  /*2b10*/  @!PT LDS RZ, [RZ] ;  /* 0x00000000fffff984 */ /* 0x000fe20000000800 */
[----:B------:R-:W-:Y:S01]  /*2b20*/  @!PT LDS RZ, [RZ] ;  /* 0x00000000fffff984 */ /* 0x000fe20000000800 */
[----:B------:R-:W-:Y:S01]  /*2b30*/  @!PT LDS RZ, [RZ] ;  /* 0x00000000fffff984 */ /* 0x000fe20000000800 */
[----:B------:R2:W-:Y:S01]  /*2b40*/  LDGSTS.E.BYPASS.LTC128B.128 [R241+0x4000], desc[UR16][R4.64] ;  /* 0x0400000004f17fae */ /* 0x0005e2000b981a10 */
[----:B------:R-:W-:Y:S05]  /*2b50*/  BRA `(.L_x_193) ;  /* 0x0000000000047947 */ /* 0x000fea0003800000 */
.L_x_194:
[----:B------:R2:W-:Y:S02]  /*2b60*/  STS.128 [R241+0x4000], RZ ;  /* 0x004000fff1007388 */ /* 0x0005e40000000c00 */
.L_x_193:
[----:B------:R-:W-:Y:S05]  /*2b70*/  BSYNC.RECONVERGENT B0 ;  /* 0x0000000000007941 */ /* 0x000fea0003800200 */
.L_x_192:
[-C--:B------:R-:W-:Y:S01]  /*2b80*/  ISETP.GE.AND P1, PT, R23, R12.reuse, PT ;  /* 0x0000000c1700720c */ /* 0x080fe20003f26270 */
[----:B------:R-:W-:Y:S01]  /*2b90*/  BSSY.RECONVERGENT B0, `(.L_x_195) ;  /* 0x0000015000007945 */ /* 0x000fe20003800200 */
[-C--:B------:R-:W-:Y:S02]  /*2ba0*/  ISETP.GE.AND P0, PT, R22, R12.reuse, PT ;  /* 0x0000000c1600720c */ /* 0x080fe40003f06270 */
[-C--:B------:R-:W-:Y:S02]  /*2bb0*/  ISETP.GE.AND P5, PT, R21, R12.reuse, PT ;  /* 0x0000000c1500720c */ /* 0x080fe40003fa6270 */
[-C--:B------:R-:W-:Y:S02]  /*2bc0*/  ISETP.GE.AND P4, PT, R20, R12.reuse, PT ;  /* 0x0000000c1400720c */ /* 0x080fe40003f86270 */
[-C--:B------:R-:W-:Y:S02]  /*2bd0*/  ISETP.GE.AND P3, PT, R19, R12.reuse, PT ;  /* 0x0000000c1300720c */ /* 0x080fe40003f66270 */
[----:B------:R-:W-:-:S03]  /*2be0*/  ISETP.GE.AND P2, PT, R25, R12, PT ;  /* 0x0000000c1900720c */ /* 0x000fc60003f46270 */
[----:B------:R-:W-:Y:S10]  /*2bf0*/  @P1 BRA `(.L_x_196) ;  /* 0x0000000000381947 */ /* 0x000ff40003800000 */
[----:B------:R-:W5:Y:S02]  /*2c00*/  LDCU UR4, c[0x0][0x440] ;  /* 0x00008800ff0477ac */ /* 0x000f640008000800 */
[----:B-----5:R-:W-:-:S13]  /*2c10*/  ISETP.GE.AND P1, PT, R233, UR4, PT ;  /* 0x00000004e9007c0c */ /* 0x020fda000bf26270 */
[----:B------:R1:W-:Y:S01]  /*2c20*/  @P1 STS.128 [R241+0x4800], RZ ;  /* 0x004800fff1001388 */ /* 0x0003e20000000c00 */
[----:B------:R-:W-:Y:S05]  /*2c30*/  @P1 BRA `(.L_x_196) ;  /* 0x0000000000281947 */ /* 0x000fea0003800000 */
[----:B--2-4-:R-:W-:-:S04]  /*2c40*/  IMAD.WIDE.U32 R4, R26, 0x10, RZ ;  /* 0x000000101a047825 */ /* 0x014fc800078e00ff */
[----:B------:R-:W-:Y:S01]  /*2c50*/  IMAD.SHL.U32 R6, R27, 0x10, RZ ;  /* 0x000000101b067824 */ /* 0x000fe200078e00ff */
[----:B------:R-:W-:-:S04]  /*2c60*/  IADD3 R0, P1, PT, R10, R4, RZ ;  /* 0x000000040a007210 */ /* 0x000fc80007f3e0ff */
[----:B------:R-:W-:Y:S02]  /*2c70*/  IADD3.X R6, PT, PT, R3, R5, R6, P1, !PT ;  /* 0x0000000503067210 */ /* 0x000fe40000ffe406 */
[----:B------:R-:W-:-:S04]  /*2c80*/  LEA R4, P1, R0, R246, 0x1 ;  /* 0x000000f600047211 */ /* 0x000fc800078208ff */
[----:B------:R-:W-:-:S05]  /*2c90*/  LEA.HI.X R5, R0, R243, R6, 0x1, P1 ;  /* 0x000000f300057211 */ /* 0x000fca00008f0c06 */
[----:B------:R-:W-:Y:S01]  /*2ca0*/  @!PT LDS RZ, [RZ] ;  /* 0x00000000fffff984 */ /* 0x000fe20000000800 */
[----:B------:R-:W-:Y:S01]  /*2cb0*/  @!PT LDS RZ, [RZ] ;  /* 0x00000000fffff984 */ /* 0x000fe20000000800 */
[----:B------:R-:W-:Y:S01]  /*2cc0*/  @!PT LDS RZ, [RZ] ;  /* 0x00000000fffff984 */ /* 0x000fe20000000800 */
[----:B------:R2:W-:Y:S04]  /*2cd0*/  LDGSTS.E.BYPASS.LTC128B.128 [R241+0x4800], desc[UR16][R4.64] ;  /* 0x0480000004f17fae */ /* 0x0005e8000b981a10 */
.L_x_196:
[----:B------:R-:W-:Y:S05]  /*2ce0*/  BSYNC.RECONVERGENT B0 ;  /* 0x0000000000007941 */ /* 0x000fea0003800200 */
.L_x_195:
[----:B------:R-:W-:Y:S01]  /*2cf0*/  BSSY.RECONVERGENT B0, `(.L_x_197) ;  /* 0x000000f000007945 */ /* 0x000fe20003800200 */
[----:B------:R-:W-:-:S03]  /*2d00*/  ISETP.GE.AND P1, PT, R28, R12, PT ;  /* 0x0000000c1c00720c */ /* 0x000fc60003f26270 */
[----:B------:R-:W-:Y:S10]  /*2d10*/  @P0 BRA `(.L_x_198) ;  /* 0x0000000000300947 */ /* 0x000ff40003800000 */
[----:B------:R-:W5:Y:S02]  /*2d20*/  LDCU UR4, c[0x0][0x440] ;  /* 0x00008800ff0477ac */ /* 0x000f640008000800 */
[----:B-----5:R-:W-:-:S13]  /*2d30*/  ISETP.GE.AND P0, PT, R233, UR4, PT ;  /* 0x00000004e9007c0c */ /* 0x020fda000bf06270 */
[----:B------:R1:W-:Y:S01]  /*2d40*/  @P0 STS.128 [R241+0x5000], RZ ;  /* 0x005000fff1000388 */ /* 0x0003e20000000c00 */
[----:B------:R-:W-:Y:S05]  /*2d50*/  @P0 BRA `(.L_x_198) ;  /* 0x0000000000200947 */ /* 0x000fea0003800000 */
[----:B------:R-:W-:-:S04]  /*2d60*/  LEA R0, P0, R26, R10, 0x5 ;  /* 0x0000000a1a007211 */ /* 0x000fc800078028ff */
[----:B--2-4-:R-:W-:Y:S02]  /*2d70*/  LEA.HI.X R5, R26, R3, R27, 0x5, P0 ;  /* 0x000000031a057211 */ /* 0x014fe400000f2c1b */
[----:B------:R-:W-:-:S04]  /*2d80*/  LEA R4, P0, R0, R246, 0x1 ;  /* 0x000000f600047211 */ /* 0x000fc800078008ff */
[----:B------:R-:W-:-:S05]  /*2d90*/  LEA.HI.X R5, R0, R243, R5, 0x1, P0 ;  /* 0x000000f300057211 */ /* 0x000fca00000f0c05 */
[----:B------:R-:W-:Y:S01]  /*2da0*/  @!PT LDS RZ, [RZ] ;  /* 0x00000000fffff984 */ /* 0x000fe20000000800 */
[----:B------:R-:W-:Y:S01]  /*2db0*/  @!PT LDS RZ, [RZ] ;  /* 0x00000000fffff984 */ /* 0x000fe20000000800 */
[----:B------:R-:W-:Y:S01]  /*2dc0*/  @!PT LDS RZ, [RZ] ;  /* 0x00000000fffff984 */ /* 0x000fe20000000800 */
[----:B------:R2:W-:Y:S04]  /*2dd0*/  LDGSTS.E.BYPASS.LTC128B.128 [R241+0x5000], desc[UR16][R4.64] ;  /* 0x0500000004f17fae */ /* 0x0005e8000b981a10 */
.L_x_198:
[----:B------:R-:W-:Y:S05]  /*2de0*/  BSYNC.RECONVERGENT B0 ;  /* 0x0000000000007941 */ /* 0x000fea0003800200 */
.L_x_197:
[----:B------:R-:W-:Y:S04]  /*2df0*/  BSSY.RECONVERGENT B0, `(.L_x_199) ;  /* 0x0000010000007945 */ /* 0x000fe80003800200 */
[----:B------:R-:W-:Y:S05]  /*2e00*/  @P5 BRA `(.L_x_200) ;  /* 0x0000000000385947 */ /* 0x000fea0003800000 */
[----:B------:R-:W5:Y:S02]  /*2e10*/  LDCU UR4, c[0x0][0x440] ;  /* 0x00008800ff0477ac */ /* 0x000f640008000800 */
[----:B-----5:R-:W-:-:S13]  /*2e20*/  ISETP.GE.AND P0, PT, R233, UR4, PT ;  /* 0x00000004e9007c0c */ /* 0x020fda000bf06270 */
[----:B------:R1:W-:Y:S01]  /*2e30*/  @P0 STS.128 [R241+0x5800], RZ ;  /* 0x005800fff1000388 */ /* 0x0003e20000000c00 */
[----:B------:R-:W-:Y:S05]  /*2e40*/  @P0 BRA `(.L_x_200) ;  /* 0x0000000000280947 */ /* 0x000fea0003800000 */
[----:B------:R-:W-:Y:S01]  /*2e50*/  MOV R2, R10 ;  /* 0x0000000a00027202 */ /* 0x000fe20000000f00 */
[----:B------:R-:W-:-:S04]  /*2e60*/  IMAD R0, R27, 0x30, RZ ;  /* 0x000000301b007824 */ /* 0x000fc800078e02ff */
[----:B--2-4-:R-:W-:-:S05]  /*2e70*/  IMAD.WIDE.U32 R4, R26, 0x30, R2 ;  /* 0x000000301a047825 */ /* 0x014fca00078e0002 */
[----:B------:R-:W-:Y:S02]  /*2e80*/  IADD3 R0, PT, PT, R5, R0, RZ ;  /* 0x0000000005007210 */ /* 0x000fe40007ffe0ff */
[----:B------:R-:W-:-:S04]  /*2e90*/  LEA R6, P0, R4, R246, 0x1 ;  /* 0x000000f604067211 */ /* 0x000fc800078008ff */
[----:B------:R-:W-:-:S05]  /*2ea0*/  LEA.HI.X R7, R4, R243, R0, 0x1, P0 ;  /* 0x000000f304077211 */ /* 0x000fca00000f0c00 */
[----:B------:R-:W-:Y:S01]  /*2eb0*/  @!PT LDS RZ, [RZ] ;  /* 0x00000000fffff984 */ /* 0x000fe20000000800 */
[----:B------:R-:W-:Y:S01]  /*2ec0*/  @!PT LDS RZ, [RZ] ;  /* 0x00000000fffff984 */ /* 0x000fe20000000800 */
[----:B------:R-:W-:Y:S01]  /*2ed0*/  @!PT LDS RZ, [RZ] ;  /* 0x00000000fffff984 */ /* 0x000fe20000000800 */
[----:B------:R2:W-:Y:S04]  /*2ee0*/  LDGSTS.E.BYPASS.LTC128B.128 [R241+0x5800], desc[UR16][R6.64] ;  /* 0x0580000006f17fae */ /* 0x0005e8000b981a10 */
.L_x_200:
[----:B------:R-:W-:Y:S05]  /*2ef0*/  BSYNC.RECONVERGENT B0 ;  /* 0x0000000000007941 */ /* 0x000fea0003800200 */
.L_x_199:
[----:B------:R-:W-:Y:S04]  /*2f00*/  BSSY.RECONVERGENT B0, `(.L_x_201) ;  /* 0x000000e000007945 */ /* 0x000fe80003800200 */
[----:B------:R-:W-:Y:S05]  /*2f10*/  @P4 BRA `(.L_x_202) ;  /* 0x0000000000304947 */ /* 0x000fea0003800000 */
        /* <DEDUP_REMOVED lines=12> */
.L_x_202:
[----:B------:R-:W-:Y:S05]  /*2fe0*/  BSYNC.RECONVERGENT B0 ;  /* 0x0000000000007941 */ /* 0x000fea0003800200 */
.L_x_201:
[----:B------:R-:W-:Y:S04]  /*2ff0*/  BSSY.RECONVERGENT B0, `(.L_x_203) ;  /* 0x0000011000007945 */ /* 0x000fe80003800200 */
[----:B------:R-:W-:Y:S05]  /*3000*/  @P3 BRA `(.L_x_204) ;  /* 0x00000000003c3947 */ /* 0x000fea0003800000 */
[----:B------:R-:W5:Y:S02]  /*3010*/  LDCU UR4, c[0x0][0x440] ;  /* 0x00008800ff0477ac */ /* 0x000f640008000800 */
[----:B-----5:R-:W-:-:S13]  /*3020*/  ISETP.GE.AND P0, PT, R233, UR4, PT ;  /* 0x00000004e9007c0c */ /* 0x020fda000bf06270 */
[----:B------:R1:W-:Y:S01]  /*3030*/  @P0 STS.128 [R241+0x6800], RZ ;  /* 0x006800fff1000388 */ /* 0x0003e20000000c00 */
[----:B------:R-:W-:Y:S05]  /*3040*/  @P0 BRA `(.L_x_204) ;  /* 0x00000000002c0947 */ /* 0x000fea0003800000 */
[----:B--2-4-:R-:W-:Y:S01]  /*3050*/  MOV R4, R10 ;  /* 0x0000000a00047202 */ /* 0x014fe20000000f00 */
[----:B------:R-:W-:Y:S01]  /*3060*/  IMAD R0, R27, 0x50, RZ ;  /* 0x000000501b007824 */ /* 0x000fe200078e02ff */
[----:B------:R-:W-:-:S03]  /*3070*/  MOV R5, R3 ;  /* 0x0000000300057202 */ /* 0x000fc60000000f00 */
[----:B------:R-:W-:-:S05]  /*3080*/  IMAD.WIDE.U32 R4, R26, 0x50, R4 ;  /* 0x000000501a047825 */ /* 0x000fca00078e0004 */
[----:B------:R-:W-:Y:S02]  /*3090*/  IADD3 R0, PT, PT, R5, R0, RZ ;  /* 0x0000000005007210 */ /* 0x000fe40007ffe0ff */
[----:B------:R-:W-:-:S04]  /*30a0*/  LEA R6, P0, R4, R246, 0x1 ;  /* 0x000000f604067211 */ /* 0x000fc800078008ff */
[----:B------:R-:W-:-:S05]  /*30b0*/  LEA.HI.X R7, R4, R243, R0, 0x1, P0 ;  /* 0x000000f304077211 */ /* 0x000fca00000f0c00 */
[----:B------:R-:W-:Y:S01]  /*30c0*/  @!PT LDS RZ, [RZ] ;  /* 0x00000000fffff984 */ /* 0x000fe20000000800 */
[----:B------:R-:W-:Y:S01]  /*30d0*/  @!PT LDS RZ, [RZ] ;  /* 0x00000000fffff984 */ /* 0x000fe20000000800 */
[----:B------:R-:W-:Y:S01]  /*30e0*/  @!PT LDS RZ, [RZ] ;  /* 0x00000000fffff984 */ /* 0x000fe20000000800 */
[----:B------:R2:W-:Y:S04]  /*30f0*/  LDGSTS.E.BYPASS.LTC128B.128 [R241+0x6800], desc[UR16][R6.64] ;  /* 0x0680000006f17fae */ /* 0x0005e8000b981a10 */
.L_x_204:
[----:B------:R-:W-:Y:S05]  /*3100*/  BSYNC.RECONVERGENT B0 ;  /* 0x0000000000007941 */ /* 0x000fea0003800200 */
.L_x_203:
        /* <DEDUP_REMOVED lines=17> */
.L_x_206:
[----:B------:R-:W-:Y:S05]  /*3220*/  BSYNC.RECONVERGENT B0 ;  /* 0x0000000000007941 */ /* 0x000fea0003800200 */
.L_x_205:
        /* <DEDUP_REMOVED lines=17> */
.L_x_208:
[----:B------:R-:W-:Y:S05]  /*3340*/  BSYNC.RECONVERGENT B0 ;  /* 0x0000000000007941 */ /* 0x000fea0003800200 */
.L_x_207:
[----:B------:R-:W0:Y:S01]  /*3350*/  LDGDEPBAR ;  /* 0x00000000000079af */ /* 0x000e220000000000 */
[C---:B------:R-:W-:Y:S01]  /*3360*/  SHF.L.U64.HI R0, R14.reuse, 0x7, R15 ;  /* 0x000000070e007819 */ /* 0x040fe2000001020f */
[----:B------:R-:W-:Y:S01]  /*3370*/  BSSY.RECONVERGENT B0, `(.L_x_209) ;  /* 0x0000016000007945 */ /* 0x000fe20003800200 */
[----:B--2---:R-:W-:-:S03]  /*3380*/  SHF.L.U32 R2, R14, 0x7, RZ ;  /* 0x000000070e027819 */ /* 0x004fc600000006ff */
[-C--:B------:R-:W-:Y:S02]  /*3390*/  IMAD R0, R0, R16.reuse, RZ ;  /* 0x0000001000007224 */ /* 0x080fe400078e02ff */
[----:B----4-:R-:W-:-:S04]  /*33a0*/  IMAD.WIDE.U32 R4, R2, R16, RZ ;  /* 0x0000001002047225 */ /* 0x010fc800078e00ff */
[----:B------:R-:W-:-:S05]  /*33b0*/  IMAD R2, R18, R2, R0 ;  /* 0x0000000212027224 */ /* 0x000fca00078e0200 */
[----:B------:R-:W-:Y:S01]  /*33c0*/  IADD3 R3, PT, PT, R5, R2, RZ ;  /* 0x0000000205037210 */ /* 0x000fe20007ffe0ff */
[----:B------:R-:W-:-:S04]  /*33d0*/  DEPBAR.LE SB0, 0x0 ;  /* 0x000080000000791a */ /* 0x000fc80000000000 */
[----:B------:R-:W-:Y:S06]  /*33e0*/  BAR.SYNC.DEFER_BLOCKING 0x0 ;  /* 0x0000000000007b1d */ /* 0x000fec0000010000 */
[----:B------:R-:W-:Y:S05]  /*33f0*/  @P6 BRA `(.L_x_210) ;  /* 0x0000000000306947 */ /* 0x000fea0003800000 */
[----:B------:R-:W2:Y:S02]  /*3400*/  LDCU UR4, c[0x0][0x440] ;  /* 0x00008800ff0477ac */ /* 0x000ea40008000800 */
[----:B--2---:R-:W-:-:S13]  /*3410*/  ISETP.GE.AND P0, PT, R233, UR4, PT ;  /* 0x00000004e9007c0c */ /* 0x004fda000bf06270 */
[----:B------:R-:W-:Y:S05]  /*3420*/  @P0 BRA `(.L_x_211) ;  /* 0x00000000001c0947 */ /* 0x000fea0003800000 */
[----:B------:R-:W-:-:S04]  /*3430*/  LEA R6, P0, R4, R248, 0x1 ;  /* 0x000000f804067211 */ /* 0x000fc800078008ff */
[----:B------:R-:W-:-:S05]  /*3440*/  LEA.HI.X R7, R4, R247, R3, 0x1, P0 ;  /* 0x000000f704077211 */ /* 0x000fca00000f0c03 */
[----:B------:R-:W-:Y:S01]  /*3450*/  @!PT LDS RZ, [RZ] ;  /* 0x00000000fffff984 */ /* 0x000fe20000000800 */
[----:B------:R-:W-:Y:S01]  /*3460*/  @!PT LDS RZ, [RZ] ;  /* 0x00000000fffff984 */ /* 0x000fe20000000800 */
[----:B------:R-:W-:Y:S01]  /*3470*/  @!PT LDS RZ, [RZ] ;  /* 0x00000000fffff984 */ /* 0x000fe20000000800 */
[----:B------:R2:W-:Y:S01]  /*3480*/  LDGSTS.E.BYPASS.LTC128B.128 [R241+0x8000], desc[UR16][R6.64] ;  /* 0x0800000006f17fae */ /* 0x0005e2000b981a10 */
[----:B------:R-:W-:Y:S05]  /*3490*/  BRA `(.L_x_212) ;  /* 0x00000000000c7947 */ /* 0x000fea0003800000 */
.L_x_211:
[----:B------:R4:W-:Y:S01]  /*34a0*/  STS.128 [R241+0x8000], RZ ;  /* 0x008000fff1007388 */ /* 0x0009e20000000c00 */
[----:B------:R-:W-:Y:S05]  /*34b0*/  BRA `(.L_x_212) ;  /* 0x0000000000047947 */ /* 0x000fea0003800000 */
.L_x_210:
[----:B------:R2:W-:Y:S02]  /*34c0*/  STS.128 [R241+0x8000], RZ ;  /* 0x008000fff1007388 */ /* 0x0005e40000000c00 */
.L_x_212:
[----:B------:R-:W-:Y:S05]  /*34d0*/  BSYNC.RECONVERGENT B0 ;  /* 0x0000000000007941 */ /* 0x000fea0003800200 */
.L_x_209:
[-C--:B------:R-:W-:Y:S01]  /*34e0*/  ISETP.GE.AND P0, PT, R23, R12.reuse, PT ;  /* 0x0000000c1700720c */ /* 0x080fe20003f06270 */
[C---:B------:R-:W-:Y:S01]  /*34f0*/  IMAD.SHL.U32 R249, R237.reuse, 0x40, RZ ;  /* 0x00000040edf97824 */ /* 0x040fe200078e00ff */
[----:B------:R-:W-:Y:S01]  /*3500*/  SHF.R.U32.HI R235, RZ, 0x1, R237 ;  /* 0x00000001ffeb7819 */ /* 0x000fe200000116ed */
[----:B------:R-:W-:Y:S01]  /*3510*/  IMAD.SHL.U32 R236, R237, 0x20, RZ ;  /* 0x00000020edec7824 */ /* 0x000fe200078e00ff */
[----:B------:R-:W-:Y:S01]  /*3520*/  ISETP.GE.AND P6, PT, R22, R12, PT ;  /* 0x0000000c1600720c */ /* 0x000fe20003fc6270 */
[----:B------:R-:W-:Y:S01]  /*3530*/  BSSY.RECONVERGENT B0, `(.L_x_213) ;  /* 0x000001f000007945 */ /* 0x000fe20003800200 */
[----:B------:R-:W-:Y:S02]  /*3540*/  LOP3.LUT R250, R233, 0x1c0, R249, 0xf8, !PT ;  /* 0x000001c0e9fa7812 */ /* 0x000fe400078ef8f9 */
[----:B------:R-:W-:Y:S02]  /*3550*/  LOP3.LUT R0, R235, 0x8, RZ, 0xc0, !PT ;  /* 0x00000008eb007812 */ /* 0x000fe400078ec0ff */
[----:B------:R-:W-:-:S02]  /*3560*/  LOP3.LUT R236, R236, 0x7c00, RZ, 0xc0, !PT ;  /* 0x00007c00ecec7812 */ /* 0x000fc400078ec0ff */
[-C--:B------:R-:W-:Y:S01]  /*3570*/  ISETP.GE.AND P5, PT, R21, R12.reuse, PT ;  /* 0x0000000c1500720c */ /* 0x080fe20003fa6270 */
[----:B------:R1:W-:Y:S01]  /*3580*/  @P0 STS.128 [R241+0x8800], RZ ;  /* 0x008800fff1000388 */ /* 0x0003e20000000c00 */
[-C--:B------:R-:W-:Y:S02]  /*3590*/  ISETP.GE.AND P4, PT, R20, R12.reuse, PT ;  /* 0x0000000c1400720c */ /* 0x080fe40003f86270 */
[-C--:B------:R-:W-:Y:S02]  /*35a0*/  ISETP.GE.AND P3, PT, R19, R12.reuse, PT ;  /* 0x0000000c1300720c */ /* 0x080fe40003f66270 */
[-C--:B------:R-:W-:Y:S02]  /*35b0*/  ISETP.GE.AND P2, PT, R25, R12.reuse, PT ;  /* 0x0000000c1900720c */ /* 0x080fe40003f46270 */
[----:B------:R-:W-:Y:S02]  /*35c0*/  ISETP.GE.AND P1, PT, R28, R12, PT ;  /* 0x0000000c1c00720c */ /* 0x000fe40003f26270 */
[----:B------:R-:W-:-:S02]  /*35d0*/  LOP3.LUT R244, R250, R0, RZ, 0x3c, !PT ;  /* 0x00000000faf47212 */ /* 0x000fc400078e3cff */
[----:B------:R-:W-:Y:S02]  /*35e0*/  LOP3.LUT R12, R249, 0x400, RZ, 0xc0, !PT ;  /* 0x00000400f90c7812 */ /* 0x000fe400078ec0ff */
[----:B------:R-:W-:Y:S02]  /*35f0*/  LOP3.LUT R0, R250, 0x8, R237, 0x78, !PT ;  /* 0x00000008fa007812 */ /* 0x000fe400078e78ed */
[----:B--2---:R-:W-:-:S03]  /*3600*/  LOP3.LUT R6, R236, 0x200, R249, 0xf8, !PT ;  /* 0x00000200ec067812 */ /* 0x004fc600078ef8f9 */
[----:B------:R-:W-:Y:S01]  /*3610*/  IMAD R12, R0, 0x2, R12 ;  /* 0x00000002000c7824 */ /* 0x000fe200078e020c */
[----:B------:R-:W-:Y:S01]  /*3620*/  LOP3.LUT R9, R6, R244, RZ, 0xfc, !PT ;  /* 0x000000f406097212 */ /* 0x000fe200078efcff */
[----:B------:R-:W-:Y:S06]  /*3630*/  @P0 BRA `(.L_x_214) ;  /* 0x0000000000380947 */ /* 0x000fec0003800000 */
[----:B------:R-:W2:Y:S02]  /*3640*/  LDCU UR4, c[0x0][0x440] ;  /* 0x00008800ff0477ac */ /* 0x000ea40008000800 */
[----:B--2---:R-:W-:-:S13]  /*3650*/  ISETP.GE.AND P0, PT, R233, UR4, PT ;  /* 0x00000004e9007c0c */ /* 0x004fda000bf06270 */
[----:B------:R2:W-:Y:S01]  /*3660*/  @P0 STS.128 [R241+0x8800], RZ ;  /* 0x008800fff1000388 */ /* 0x0005e20000000c00 */
[----:B------:R-:W-:Y:S05]  /*3670*/  @P0 BRA `(.L_x_214) ;  /* 0x0000000000280947 */ /* 0x000fea0003800000 */
[----:B------:R-:W-:-:S04]  /*3680*/  IMAD.WIDE.U32 R6, R14, 0x10, RZ ;  /* 0x000000100e067825 */ /* 0x000fc800078e00ff */
        /* <DEDUP_REMOVED lines=9> */
.L_x_214:
[----:B------:R-:W-:Y:S05]  /*3720*/  BSYNC.RECONVERGENT B0 ;  /* 0x0000000000007941 */ /* 0x000fea0003800200 */
.L_x_213:
[----:B------:R1:W-:Y:S01]  /*3730*/  @P6 STS.128 [R241+0x9000], RZ ;  /* 0x009000fff1006388 */ /* 0x0003e20000000c00 */
[----:B------:R-:W-:Y:S01]  /*3740*/  BSSY.RECONVERGENT B0, `(.L_x_215) ;  /* 0x000000f000007945 */ /* 0x000fe20003800200 */
[----:B------:R-:W-:-:S03]  /*3750*/  LEA R25, R9, UR5, 0x1 ;  /* 0x0000000509197c11 */ /* 0x000fc6000f8e08ff */
[----:B------:R-:W-:Y:S05]  /*3760*/  @P6 BRA `(.L_x_216) ;  /* 0x0000000000306947 */ /* 0x000fea0003800000 */
[----:B------:R-:W5:Y:S02]  /*3770*/  LDCU UR4, c[0x0][0x440] ;  /* 0x00008800ff0477ac */ /* 0x000f640008000800 */
[----:B-----5:R-:W-:-:S13]  /*3780*/  ISETP.GE.AND P0, PT, R233, UR4, PT ;  /* 0x00000004e9007c0c */ /* 0x020fda000bf06270 */
[----:B------:R1:W-:Y:S01]  /*3790*/  @P0 STS.128 [R241+0x9000], RZ ;  /* 0x009000fff1000388 */ /* 0x0003e20000000c00 */
[----:B------:R-:W-:Y:S05]  /*37a0*/  @P0 BRA `(.L_x_216) ;  /* 0x0000000000200947 */ /* 0x000fea0003800000 */
[----:B------:R-:W-:-:S04]  /*37b0*/  LEA R0, P0, R14, R4, 0x5 ;  /* 0x000000040e007211 */ /* 0x000fc800078028ff */
[----:B-1----:R-:W-:Y:S02]  /*37c0*/  LEA.HI.X R7, R14, R3, R15, 0x5, P0 ;  /* 0x000000030e077211 */ /* 0x002fe400000f2c0f */
[----:B------:R-:W-:-:S04]  /*37d0*/  LEA R6, P0, R0, R248, 0x1 ;  /* 0x000000f800067211 */ /* 0x000fc800078008ff */
[----:B------:R-:W-:-:S05]  /*37e0*/  LEA.HI.X R7, R0, R247, R7, 0x1, P0 ;  /* 0x000000f700077211 */ /* 0x000fca00000f0c07 */
[----:B------:R-:W-:Y:S01]  /*37f0*/  @!PT LDS RZ, [RZ] ;  /* 0x00000000fffff984 */ /* 0x000fe20000000800 */
[----:B------:R-:W-:Y:S01]  /*3800*/  @!PT LDS RZ, [RZ] ;  /* 0x00000000fffff984 */ /* 0x000fe20000000800 */
[----:B------:R-:W-:Y:S01]  /*3810*/  @!PT LDS RZ, [RZ] ;  /* 0x00000000fffff984 */ /* 0x000fe20000000800 */
[----:B------:R1:W-:Y:S04]  /*3820*/  LDGSTS.E.BYPASS.LTC128B.128 [R241+0x9000], desc[UR16][R6.64] ;  /* 0x0900000006f17fae */ /* 0x0003e8000b981a10 */
.L_x_216:
[----:B------:R-:W-:Y:S05]  /*3830*/  BSYNC.RECONVERGENT B0 ;  /* 0x0000000000007941 */ /* 0x000fea0003800200 */
.L_x_215:
[----:B------:R1:W-:Y:S01]  /*3840*/  @P5 STS.128 [R241+0x9800], RZ ;  /* 0x009800fff1005388 */ /* 0x0003e20000000c00 */
        /* <DEDUP_REMOVED lines=8> */
[----:B-1----:R-:W-:-:S05]  /*38d0*/  IMAD.WIDE.U32 R6, R14, 0x30, R2 ;  /* 0x000000300e067825 */ /* 0x002fca00078e0002 */
[----:B------:R-:W-:Y:S02]  /*38e0*/  IADD3 R0, PT, PT, R7, R0, RZ ;  /* 0x0000000007007210 */ /* 0x000fe40007ffe0ff */
[----:B------:R-:W-:-:S04]  /*38f0*/  LEA R8, P0, R6, R248, 0x1 ;  /* 0x000000f806087211 */ /* 0x000fc800078008ff */
[----:B------:R-:W-:-:S05]  /*3900*/  LEA.HI.X R9, R6, R247, R0, 0x1, P0 ;  /* 0x000000f706097211 */ /* 0x000fca00000f0c00 */
[----:B------:R-:W-:Y:S01]  /*3910*/  @!PT LDS RZ, [RZ] ;  /* 0x00000000fffff984 */ /* 0x000fe20000000800 */
[----:B------:R-:W-:Y:S01]  /*3920*/  @!PT LDS RZ, [RZ] ;  /* 0x00000000fffff984 */ /* 0x000fe20000000800 */
[----:B------:R-:W-:Y:S01]  /*3930*/  @!PT LDS RZ, [RZ] ;  /* 0x00000000fffff984 */ /* 0x000fe20000000800 */
[----:B------:R1:W-:Y:S04]  /*3940*/  LDGSTS.E.BYPASS.LTC128B.128 [R241+0x9800], desc[UR16][R8.64] ;  /* 0x0980000008f17fae */ /* 0x0003e8000b981a10 */
.L_x_218:
[----:B------:R-:W-:Y:S05]  /*3950*/  BSYNC.RECONVERGENT B0 ;  /* 0x0000000000007941 */ /* 0x000fea0003800200 */
.L_x_217:
[----:B------:R1:W-:Y:S01]  /*3960*/  @P4 STS.128 [R241+0xa000], RZ ;  /* 0x00a000fff1004388 */ /* 0x0003e20000000c00 */
[----:B------:R-:W-:Y:S04]  /*3970*/  BSSY.RECONVERGENT B0, `(.L_x_219) ;  /* 0x000000e000007945 */ /* 0x000fe80003800200 */
        /* <DEDUP_REMOVED lines=13> */
.L_x_220:
[----:B------:R-:W-:Y:S05]  /*3a50*/  BSYNC.RECONVERGENT B0 ;  /* 0x0000000000007941 */ /* 0x000fea0003800200 */
.L_x_219:
[----:B------:R1:W-:Y:S01]  /*3a60*/  @P3 STS.128 [R241+0xa800], RZ ;  /* 0x00a800fff1003388 */ /* 0x0003e20000000c00 */
[----:B------:R-:W-:Y:S04]  /*3a70*/  BSSY.RECONVERGENT B0, `(.L_x_221) ;  /* 0x0000011000007945 */ /* 0x000fe80003800200 */
[----:B------:R-:W-:Y:S05]  /*3a80*/  @P3 BRA `(.L_x_222) ;  /* 0x00000000003c3947 */ /* 0x000fea0003800000 */
[----:B------:R-:W5:Y:S02]  /*3a90*/  LDCU UR4, c[0x0][0x440] ;  /* 0x00008800ff0477ac */ /* 0x000f640008000800 */
[----:B-----5:R-:W-:-:S13]  /*3aa0*/  ISETP.GE.AND P0, PT, R233, UR4, PT ;  /* 0x00000004e9007c0c */ /* 0x020fda000bf06270 */
[----:B------:R1:W-:Y:S01]  /*3ab0*/  @P0 STS.128 [R241+0xa800], RZ ;  /* 0x00a800fff1000388 */ /* 0x0003e20000000c00 */
[----:B------:R-:W-:Y:S05]  /*3ac0*/  @P0 BRA `(.L_x_222) ;  /* 0x00000000002c0947 */ /* 0x000fea0003800000 */
[----:B-1----:R-:W-:Y:S01]  /*3ad0*/  MOV R6, R4 ;  /* 0x0000000400067202 */ /* 0x002fe20000000f00 */
        /* <DEDUP_REMOVED lines=10> */
.L_x_222:
[----:B------:R-:W-:Y:S05]  /*3b80*/  BSYNC.RECONVERGENT B0 ;  /* 0x0000000000007941 */ /* 0x000fea0003800200 */
.L_x_221:
        /* <DEDUP_REMOVED lines=18> */
.L_x_224:
[----:B------:R-:W-:Y:S05]  /*3cb0*/  BSYNC.RECONVERGENT B0 ;  /* 0x0000000000007941 */ /* 0x000fea0003800200 */
.L_x_223:
        /* <DEDUP_REMOVED lines=8> */
[----:B------:R-:W-:Y:S02]  /*3d40*/  IMAD R0, R15, 0x70, RZ ;  /* 0x000000700f007824 */ /* 0x000fe400078e02ff */
        /* <DEDUP_REMOVED lines=8> */
.L_x_226:
[----:B------:R-:W-:Y:S05]  /*3dd0*/  BSYNC.RECONVERGENT B0 ;  /* 0x0000000000007941 */ /* 0x000fea0003800200 */
.L_x_225:
[----:B-1----:R-:W-:Y:S01]  /*3de0*/  LDSM.16.M88.4 R8, [R25] ;  /* 0x000000001908783b */ /* 0x002fe20000000200 */
[----:B------:R-:W-:Y:S01]  /*3df0*/  IMAD.MOV.U32 R208, RZ, RZ, 0x20 ;  /* 0x00000020ffd07424 */ /* 0x000fe200078e00ff */
[C---:B------:R-:W-:Y:S01]  /*3e00*/  LOP3.LUT P1, RZ, R237.reuse, 0x2, RZ, 0xc0, !PT ;  /* 0x00000002edff7812 */ /* 0x040fe2000782c0ff */
[----:B------:R-:W-:Y:S01]  /*3e10*/  VIADD R3, R12, UR5 ;  /* 0x000000050c037c36 */ /* 0x000fe20008000000 */
[----:B------:R-:W1:Y:S01]  /*3e20*/  LDSM.16.M88.4 R16, [R12+UR5+0x4000] ;  /* 0x004000050c10783b */ /* 0x000e620008000200 */
[----:B------:R-:W-:Y:S01]  /*3e30*/  IMAD.MOV.U32 R209, RZ, RZ, 0x40 ;  /* 0x00000040ffd17424 */ /* 0x000fe200078e00ff */
[----:B------:R-:W-:Y:S02]  /*3e40*/  SEL R208, R208, 0xffffffe0, !P1 ;  /* 0xffffffe0d0d07807 */ /* 0x000fe40004800000 */
[----:B------:R-:W-:Y:S01]  /*3e50*/  LDSM.16.M88.4 R4, [R25+0x2000] ;  /* 0x002000001904783b */ /* 0x000fe20000000200 */
[----:B------:R-:W-:Y:S02]  /*3e60*/  LOP3.LUT P0, RZ, R237, 0x4, RZ, 0xc0, !PT ;  /* 0x00000004edff7812 */ /* 0x000fe4000780c0ff */
[--C-:B------:R-:W-:Y:S01]  /*3e70*/  IMAD.IADD R0, R3, 0x1, R208.reuse ;  /* 0x0000000103007824 */ /* 0x100fe200078e02d0 */
[----:B------:R-:W5:Y:S01]  /*3e80*/  LDSM.16.M88.4 R48, [R12+UR5+0x4800] ;  /* 0x004800050c30783b */ /* 0x000f620008000200 */
[----:B------:R-:W-:Y:S01]  /*3e90*/  IMAD.IADD R2, R25, 0x1, R208 ;  /* 0x0000000119027824 */ /* 0x000fe200078e02d0 */
[----:B------:R-:W-:-:S02]  /*3ea0*/  SEL R209, R209, 0xffffffc0, !P0 ;  /* 0xffffffc0d1d17807 */ /* 0x000fc40004000000 */
[----:B------:R-:W2:Y:S04]  /*3eb0*/  LDSM.16.M88.4 R44, [R12+UR5+0x5000] ;  /* 0x005000050c2c783b */ /* 0x000ea80008000200 */
[----:B------:R-:W3:Y:S04]  /*3ec0*/  LDSM.16.M88.4 R40, [R12+UR5+0x5800] ;  /* 0x005800050c28783b */ /* 0x000ee80008000200 */
[----:B------:R-:W-:Y:S04]  /*3ed0*/  LDSM.16.M88.4 R36, [R12+UR5+0x6000] ;  /* 0x006000050c24783b */ /* 0x000fe80008000200 */
[----:B------:R-:W-:Y:S04]  /*3ee0*/  LDSM.16.M88.4 R32, [R12+UR5+0x6800] ;  /* 0x006800050c20783b */ /* 0x000fe80008000200 */
[----:B------:R-:W4:Y:S04]  /*3ef0*/  LDSM.16.M88.4 R28, [R12+UR5+0x7000] ;  /* 0x007000050c1c783b */ /* 0x000f280008000200 */
[----:B------:R-:W-:Y:S04]  /*3f00*/  LDSM.16.M88.4 R96, [R0+0x4000] ;  /* 0x004000000060783b */ /* 0x000fe80000000200 */
[----:B------:R-:W-:Y:S01]  /*3f10*/  LDSM.16.M88.4 R124, [R0+0x5000] ;  /* 0x00500000007c783b */ /* 0x000fe20000000200 */
[----:B-1----:R-:W-:Y:S03]  /*3f20*/  HMMA.16816.F32 R20, R8, R16, RZ ;  /* 0x000000100814723c */ /* 0x002fe600000018ff */
[----:B------:R-:W-:Y:S04]  /*3f30*/  LDSM.16.M88.4 R100, [R0+0x4800] ;  /* 0x004800000064783b */ /* 0x000fe80000000200 */
[----:B------:R-:W-:Y:S01]  /*3f40*/  LDSM.16.M88.4 R116, [R0+0x6000] ;  /* 0x006000000074783b */ /* 0x000fe20000000200 */
[C---:B-----5:R-:W-:Y:S03]  /*3f50*/  HMMA.16816.F32 R80, R4.reuse, R48, RZ ;  /* 0x000000300450723c */ /* 0x060fe600000018ff */
[----:B------:R-:W-:Y:S04]  /*3f60*/  LDSM.16.M88.4 R112, [R0+0x6800] ;  /* 0x006800000070783b */ /* 0x000fe80000000200 */
[----:B------:R-:W-:Y:S01]  /*3f70*/  LDSM.16.M88.4 R108, [R0+0x7000] ;  /* 0x00700000006c783b */ /* 0x000fe20000000200 */
[----:B------:R-:W-:Y:S03]  /*3f80*/  HMMA.16816.F32 R72, R4, R50, RZ ;  /* 0x000000320448723c */ /* 0x000fe600000018ff */
[----:B------:R-:W-:Y:S01]  /*3f90*/  LDSM.16.M88.4 R120, [R0+0x5800] ;  /* 0x005800000078783b */ /* 0x000fe20000000200 */
[----:B------:R-:W-:-:S02]  /*3fa0*/  IMAD.MOV.U32 R242, RZ, RZ, R20 ;  /* 0x000000fffff27224 */ /* 0x000fc400078e0014 */
[----:B------:R-:W-:Y:S01]  /*3fb0*/  IMAD.MOV.U32 R240, RZ, RZ, R21 ;  /* 0x000000fffff07224 */ /* 0x000fe200078e0015 */
[----:B------:R1:W-:Y:S01]  /*3fc0*/  LDSM.16.M88.4 R104, [R0+0x7800] ;  /* 0x007800000068783b */ /* 0x0003e20000000200 */
[----:B------:R-:W-:Y:S01]  /*3fd0*/  IMAD.MOV.U32 R239, RZ, RZ, R22 ;  /* 0x000000ffffef7224 */ /* 0x000fe200078e0016 */
[C---:B------:R-:W-:Y:S01]  /*3fe0*/  HMMA.16816.F32 R216, R8.reuse, R48, RZ ;  /* 0x0000003008d8723c */ /* 0x040fe200000018ff */
[----:B------:R-:W-:Y:S01]  /*3ff0*/  IMAD.MOV.U32 R238, RZ, RZ, R23 ;  /* 0x000000ffffee7224 */ /* 0x000fe200078e0017 */
[----:B------:R-:W0:Y:S04]  /*4000*/  LDGDEPBAR ;  /* 0x00000000000079af */ /* 0x000e280000000000 */
[----:B------:R-:W5:Y:S02]  /*4010*/  LDSM.16.M88.4 R20, [R12+UR5+0x7800] ;  /* 0x007800050c14783b */ /* 0x000f640008000200 */
[C---:B------:R-:W-:Y:S02]  /*4020*/  HMMA.16816.F32 R128, R8.reuse, R50, RZ ;  /* 0x000000320880723c */ /* 0x040fe400000018ff */
[----:B------:R-:W5:Y:S06]  /*4030*/  LDSM.16.M88.4 R12, [R2+0x2000] ;  /* 0x00200000020c783b */ /* 0x000f6c0000000200 */
[C---:B--2---:R-:W-:Y:S08]  /*4040*/  HMMA.16816.F32 R48, R8.reuse, R46, RZ ;  /* 0x0000002e0830723c */ /* 0x044ff000000018ff */
[----:B------:R-:W-:Y:S03]  /*4050*/  HMMA.16816.F32 R52, R8, R18, RZ ;  /* 0x000000120834723c */ /* 0x000fe600000018ff */
[----:B-1----:R-:W-:-:S05]  /*4060*/  IMAD.MOV.U32 R0, RZ, RZ, R131 ;  /* 0x000000ffff007224 */ /* 0x002fca00078e0083 */
[C---:B------:R-:W-:Y:S08]  /*4070*/  HMMA.16816.F32 R88, R4.reuse, R16, RZ ;  /* 0x000000100458723c */ /* 0x040ff000000018ff */
[----:B------:R-:W-:Y:S01]  /*4080*/  HMMA.16816.F32 R68, R4, R46, RZ ;  /* 0x0000002e0444723c */ /* 0x000fe200000018ff */
[----:B------:R-:W-:Y:S02]  /*4090*/  IMAD.MOV.U32 R47, RZ, RZ, R48 ;  /* 0x000000ffff2f7224 */ /* 0x000fe400078e0030 */
[----:B------:R-:W-:-:S02]  /*40a0*/  IMAD.MOV.U32 R46, RZ, RZ, R49 ;  /* 0x000000ffff2e7224 */ /* 0x000fc400078e0031 */
[----:B------:R-:W-:Y:S02]  /*40b0*/  IMAD.MOV.U32 R234, RZ, RZ, R52 ;  /* 0x000000ffffea7224 */ /* 0x000fe400078e0034 */
[----:B------:R-:W-:Y:S01]  /*40c0*/  IMAD.MOV.U32 R232, RZ, RZ, R53 ;  /* 0x000000ffffe87224 */ /* 0x000fe200078e0035 */
[----:B------:R-:W-:Y:S01]  /*40d0*/  HMMA.16816.F32 R76, R4, R44, RZ ;  /* 0x0000002c044c723c */ /* 0x000fe200000018ff */
[----:B------:R-:W-:Y:S02]  /*40e0*/  IMAD.MOV.U32 R211, RZ, RZ, R54 ;  /* 0x000000ffffd37224 */ /* 0x000fe400078e0036 */
[----:B------:R-:W-:-:S05]  /*40f0*/  IMAD.MOV.U32 R210, RZ, RZ, R55 ;  /* 0x000000ffffd27224 */ /* 0x000fca00078e0037 */
[----:B------:R-:W-:Y:S01]  /*4100*/  HMMA.16816.F32 R212, R8, R44, RZ ;  /* 0x0000002c08d4723c */ /* 0x000fe200000018ff */
[----:B------:R-:W-:Y:S02]  /*4110*/  IMAD.MOV.U32 R45, RZ, RZ, R50 ;  /* 0x000000ffff2d7224 */ /* 0x000fe400078e0032 */
[----:B------:R-:W-:-:S05]  /*4120*/  IMAD.MOV.U32 R44, RZ, RZ, R51 ;  /* 0x000000ffff2c7224 */ /* 0x000fca00078e0033 */
[----:B---3--:R-:W-:Y:S08]  /*4130*/  HMMA.16816.F32 R48, R8, R42, RZ ;  /* 0x0000002a0830723c */ /* 0x008ff000000018ff */
[C---:B------:R-:W-:Y:S08]  /*4140*/  HMMA.16816.F32 R84, R4.reuse, R18, RZ ;  /* 0x000000120454723c */ /* 0x040ff000000018ff */
[C---:B----4-:R-:W-:Y:S08]  /*4150*/  HMMA.16816.F32 R52, R4.reuse, R28, RZ ;  /* 0x0000001c0434723c */ /* 0x050ff000000018ff */
[C---:B------:R-:W-:Y:S08]  /*4160*/  HMMA.16816.F32 R140, R4.reuse, R38, RZ ;  /* 0x00000026048c723c */ /* 0x040ff000000018ff */
[C---:B------:R-:W-:Y:S08]  /*4170*/  HMMA.16816.F32 R180, R4.reuse, R34, RZ ;  /* 0x0000002204b4723c */ /* 0x040ff000000018ff */
[C---:B------:R-:W-:Y:S08]  /*4180*/  HMMA.16816.F32 R64, R4.reuse, R40, RZ ;  /* 0x000000280440723c */ /* 0x040ff000000018ff */
[C---:B------:R-:W-:Y:S08]  /*4190*/  HMMA.16816.F32 R60, R4.reuse, R36, RZ ;  /* 0x00000024043c723c */ /* 0x040ff000000018ff */
[C---:B------:R-:W-:Y:S08]  /*41a0*/  HMMA.16816.F32 R56, R4.reuse, R32, RZ ;  /* 0x000000200438723c */ /* 0x040ff000000018ff */
[C---:B-----5:R-:W-:Y:S08]  /*41b0*/  HMMA.16816.F32 R16, R4.reuse, R20, RZ ;  /* 0x000000140410723c */ /* 0x060ff000000018ff */
[----:B------:R-:W-:Y:S01]  /*41c0*/  HMMA.16816.F32 R92, R4, R42, RZ ;  /* 0x0000002a045c723c */ /* 0x000fe200000018ff */
[----:B------:R-:W-:-:S02]  /*41d0*/  IMAD.MOV.U32 R43, RZ, RZ, R48 ;  /* 0x000000ffff2b7224 */ /* 0x000fc400078e0030 */
[----:B------:R-:W-:-:S05]  /*41e0*/  IMAD.MOV.U32 R42, RZ, RZ, R49 ;  /* 0x000000ffff2a7224 */ /* 0x000fca00078e0031 */
[C---:B------:R-:W-:Y:S08]  /*41f0*/  HMMA.16816.F32 R196, R4.reuse, R30, RZ ;  /* 0x0000001e04c4723c */ /* 0x040ff000000018ff */
[----:B------:R-:W-:Y:S01]  /*4200*/  HMMA.16816.F32 R192, R4, R22, RZ ;  /* 0x0000001604c0723c */ /* 0x000fe200000018ff */
[----:B------:R-:W-:Y:S02]  /*4210*/  IMAD.MOV.U32 R6, RZ, RZ, R128 ;  /* 0x000000ffff067224 */ /* 0x000fe400078e0080 */
[----:B------:R-:W-:-:S02]  /*4220*/  IMAD.MOV.U32 R5, RZ, RZ, R129 ;  /* 0x000000ffff057224 */ /* 0x000fc400078e0081 */
[----:B------:R-:W-:-:S03]  /*4230*/  IMAD.MOV.U32 R4, RZ, RZ, R130 ;  /* 0x000000ffff047224 */ /* 0x000fc600078e0082 */
[----:B------:R-:W-:Y:S01]  /*4240*/  HMMA.16816.F32 R204, R8, R40, RZ ;  /* 0x0000002808cc723c */ /* 0x000fe200000018ff */
[----:B------:R-:W-:Y:S02]  /*4250*/  IMAD.MOV.U32 R41, RZ, RZ, R50 ;  /* 0x000000ffff297224 */ /* 0x000fe400078e0032 */
[----:B------:R-:W-:-:S05]  /*4260*/  IMAD.MOV.U32 R40, RZ, RZ, R51 ;  /* 0x000000ffff287224 */ /* 0x000fca00078e0033 */
        /* <DEDUP_REMOVED lines=9> */
[C---:B------:R-:W-:Y:S08]  /*4300*/  HMMA.16816.F32 R168, R12.reuse, R96, R88 ;  /* 0x000000600ca8723c */ /* 0x040ff00000001858 */
[----:B------:R-:W-:Y:S01]  /*4310*/  HMMA.16816.F32 R88, R12, R126, R68 ;  /* 0x0000007e0c58723c */ /* 0x000fe20000001844 */
[----:B------:R-:W-:-:S02]  /*4320*/  IMAD.MOV.U32 R71, RZ, RZ, R0 ;  /* 0x000000ffff477224 */ /* 0x000fc400078e0000 */
[----:B------:R-:W-:Y:S02]  /*4330*/  IMAD.IADD R0, R3, 0x1, R209 ;  /* 0x0000000103007824 */ /* 0x000fe400078e02d1 */
[----:B------:R-:W-:Y:S02]  /*4340*/  IMAD.MOV.U32 R68, RZ, RZ, R6 ;  /* 0x000000ffff447224 */ /* 0x000fe400078e0006 */
[----:B------:R-:W-:Y:S01]  /*4350*/  IMAD.MOV.U32 R69, RZ, RZ, R5 ;  /* 0x000000ffff457224 */ /* 0x000fe200078e0005 */
[----:B------:R-:W-:Y:S01]  /*4360*/  HMMA.16816.F32 R164, R12, R100, R80 ;  /* 0x000000640ca4723c */ /* 0x000fe20000001850 */
[----:B-1----:R-:W-:Y:S01]  /*4370*/  IMAD.IADD R2, R25, 0x1, R209 ;  /* 0x0000000119027824 */ /* 0x002fe200078e02d1 */
[----:B------:R-:W-:Y:S01]  /*4380*/  LDSM.16.M88.4 R36, [R0+0x5000] ;  /* 0x005000000024783b */ /* 0x000fe20000000200 */
[----:B------:R-:W-:-:S03]  /*4390*/  IMAD.MOV.U32 R70, RZ, RZ, R4 ;  /* 0x000000ffff467224 */ /* 0x000fc600078e0004 */
[----:B------:R-:W1:Y:S02]  /*43a0*/  LDSM.16.M88.4 R4, [R2+0x2000] ;  /* 0x002000000204783b */ /* 0x000e640000000200 */
[C---:B------:R-:W-:Y:S02]  /*43b0*/  HMMA.16816.F32 R160, R12.reuse, R124, R76 ;  /* 0x0000007c0ca0723c */ /* 0x040fe4000000184c */
[----:B------:R-:W3:Y:S04]  /*43c0*/  LDSM.16.M88.4 R32, [R0+0x5800] ;  /* 0x005800000020783b */ /* 0x000ee80000000200 */
[----:B------:R-:W4:Y:S02]  /*43d0*/  LDSM.16.M88.4 R28, [R0+0x6000] ;  /* 0x00600000001c783b */ /* 0x000f240000000200 */
[C---:B------:R-:W-:Y:S02]  /*43e0*/  HMMA.16816.F32 R144, R12.reuse, R108, R52 ;  /* 0x0000006c0c90723c */ /* 0x040fe40000001834 */
[----:B------:R-:W5:Y:S04]  /*43f0*/  LDSM.16.M88.4 R48, [R0+0x6800] ;  /* 0x006800000030783b */ /* 0x000f680000000200 */
[----:B------:R-:W-:Y:S02]  /*4400*/  LDSM.16.M88.4 R20, [R0+0x4800] ;  /* 0x004800000014783b */ /* 0x000fe40000000200 */
[C---:B------:R-:W-:Y:S08]  /*4410*/  HMMA.16816.F32 R132, R12.reuse, R98, R84 ;  /* 0x000000620c84723c */ /* 0x040ff00000001854 */
[C---:B------:R-:W-:Y:S08]  /*4420*/  HMMA.16816.F32 R128, R12.reuse, R102, R72 ;  /* 0x000000660c80723c */ /* 0x040ff00000001848 */
[----:B------:R-:W-:Y:S01]  /*4430*/  HMMA.16816.F32 R80, R12, R118, R140 ;  /* 0x000000760c50723c */ /* 0x000fe2000000188c */
[----:B------:R-:W-:-:S02]  /*4440*/  IMAD.MOV.U32 R140, RZ, RZ, R47 ;  /* 0x000000ffff8c7224 */ /* 0x000fc400078e002f */
[----:B------:R-:W-:Y:S02]  /*4450*/  IMAD.MOV.U32 R141, RZ, RZ, R46 ;  /* 0x000000ffff8d7224 */ /* 0x000fe400078e002e */
[----:B------:R-:W-:Y:S02]  /*4460*/  IMAD.MOV.U32 R142, RZ, RZ, R45 ;  /* 0x000000ffff8e7224 */ /* 0x000fe400078e002d */
[----:B------:R-:W-:Y:S01]  /*4470*/  IMAD.MOV.U32 R143, RZ, RZ, R44 ;  /* 0x000000ffff8f7224 */ /* 0x000fe200078e002c */
[----:B------:R-:W-:Y:S01]  /*4480*/  HMMA.16816.F32 R76, R12, R114, R180 ;  /* 0x000000720c4c723c */ /* 0x000fe200000018b4 */
[----:B------:R-:W-:Y:S01]  /*4490*/  IMAD.MOV.U32 R180, RZ, RZ, R43 ;  /* 0x000000ffffb47224 */ /* 0x000fe200078e002b */
[----:B------:R-:W-:Y:S01]  /*44a0*/  LDSM.16.M88.4 R44, [R0+0x7000] ;  /* 0x00700000002c783b */ /* 0x000fe20000000200 */
[----:B------:R-:W-:Y:S02]  /*44b0*/  IMAD.MOV.U32 R181, RZ, RZ, R42 ;  /* 0x000000ffffb57224 */ /* 0x000fe400078e002a */
[----:B------:R-:W-:-:S02]  /*44c0*/  IMAD.MOV.U32 R182, RZ, RZ, R41 ;  /* 0x000000ffffb67224 */ /* 0x000fc400078e0029 */
[----:B------:R-:W-:Y:S01]  /*44d0*/  IMAD.MOV.U32 R183, RZ, RZ, R40 ;  /* 0x000000ffffb77224 */ /* 0x000fe200078e0028 */
[C---:B------:R-:W-:Y:S01]  /*44e0*/  HMMA.16816.F32 R156, R12.reuse, R120, R64 ;  /* 0x000000780c9c723c */ /* 0x040fe20000001840 */
[----:B------:R-:W-:Y:S01]  /*44f0*/  LDSM.16.M88.4 R40, [R0+0x7800] ;  /* 0x007800000028783b */ /* 0x000fe20000000200 */
[----:B------:R-:W-:Y:S02]  /*4500*/  IMAD.MOV.U32 R64, RZ, RZ, R242 ;  /* 0x000000ffff407224 */ /* 0x000fe400078e00f2 */
[----:B------:R-:W-:Y:S02]  /*4510*/  IMAD.MOV.U32 R65, RZ, RZ, R240 ;  /* 0x000000ffff417224 */ /* 0x000fe400078e00f0 */
[----:B------:R-:W-:Y:S02]  /*4520*/  IMAD.MOV.U32 R66, RZ, RZ, R239 ;  /* 0x000000ffff427224 */ /* 0x000fe400078e00ef */
[----:B------:R-:W-:Y:S01]  /*4530*/  HMMA.16816.F32 R152, R12, R116, R60 ;  /* 0x000000740c98723c */ /* 0x000fe2000000183c */
[----:B------:R-:W-:-:S02]  /*4540*/  IMAD.MOV.U32 R67, RZ, RZ, R238 ;  /* 0x000000ffff437224 */ /* 0x000fc400078e00ee */
[----:B------:R-:W-:Y:S02]  /*4550*/  IMAD.MOV.U32 R60, RZ, RZ, R234 ;  /* 0x000000ffff3c7224 */ /* 0x000fe400078e00ea */
[----:B------:R-:W-:Y:S02]  /*4560*/  IMAD.MOV.U32 R61, RZ, RZ, R232 ;  /* 0x000000ffff3d7224 */ /* 0x000fe400078e00e8 */
[----:B------:R-:W-:Y:S01]  /*4570*/  IMAD.MOV.U32 R62, RZ, RZ, R211 ;  /* 0x000000ffff3e7224 */ /* 0x000fe200078e00d3 */
[----:B------:R-:W-:Y:S01]  /*4580*/  HMMA.16816.F32 R148, R12, R112, R56 ;  /* 0x000000700c94723c */ /* 0x000fe20000001838 */
[----:B------:R-:W-:-:S07]  /*4590*/  IMAD.MOV.U32 R63, RZ, RZ, R210 ;  /* 0x000000ffff3f7224 */ /* 0x000fce00078e00d2 */
[C---:B------:R-:W-:Y:S01]  /*45a0*/  HMMA.16816.F32 R136, R12.reuse, R104, R16 ;  /* 0x000000680c88723c */ /* 0x040fe20000001810 */
[----:B------:R2:W5:Y:S07]  /*45b0*/  LDSM.16.M88.4 R16, [R0+0x4000] ;  /* 0x004000000010783b */ /* 0x00056e0000000200 */
[C---:B------:R-:W-:Y:S08]  /*45c0*/  HMMA.16816.F32 R84, R12.reuse, R122, R92 ;  /* 0x0000007a0c54723c */ /* 0x040ff0000000185c */
[C---:B------:R-:W-:Y:S08]  /*45d0*/  HMMA.16816.F32 R72, R12.reuse, R110, R196 ;  /* 0x0000006e0c48723c */ /* 0x040ff000000018c4 */
[----:B------:R-:W-:Y:S01]  /*45e0*/  HMMA.16816.F32 R52, R12, R106, R192 ;  /* 0x0000006a0c34723c */ /* 0x000fe200000018c0 */
[----:B------:R1:W5:Y:S01]  /*45f0*/  LDSM.16.M88.4 R12, [R2] ;  /* 0x00000000020c783b */ /* 0x0003620000000200 */
[----:B--2---:R-:W-:-:S06]  /*4600*/  IMAD.IADD R0, R208, 0x1, R0 ;  /* 0x00000001d0007824 */ /* 0x004fcc00078e0200 */
[C---:B------:R-:W-:Y:S08]  /*4610*/  HMMA.16816.F32 R64, R8.reuse, R96, R64 ;  /* 0x000000600840723c */ /* 0x040ff00000001840 */
[C---:B------:R-:W-:Y:S08]  /*4620*/  HMMA.16816.F32 R56, R8.reuse, R100, R216 ;  /* 0x000000640838723c */ /* 0x040ff000000018d8 */
[----:B------:R-:W-:Y:S01]  /*4630*/  HMMA.16816.F32 R60, R8, R98, R60 ;  /* 0x00000062083c723c */ /* 0x000fe2000000183c */
[----:B-1----:R-:W-:-:S07]  /*4640*/  IMAD.IADD R2, R208, 0x1, R2 ;  /* 0x00000001d0027824 */ /* 0x002fce00078e0202 */
        /* <DEDUP_REMOVED lines=12> */
[C---:B------:R-:W-:Y:S08]  /*4710*/  HMMA.16816.F32 R96, R4.reuse, R38, R88 ;  /* 0x000000260460723c */ /* 0x040ff00000001858 */
[C---:B---3--:R-:W-:Y:S08]  /*4720*/  HMMA.16816.F32 R104, R4.reuse, R34, R84 ;  /* 0x000000220468723c */ /* 0x048ff00000001854 */
[C---:B----4-:R-:W-:Y:S08]  /*4730*/  HMMA.16816.F32 R112, R4.reuse, R30, R80 ;  /* 0x0000001e0470723c */ /* 0x050ff00000001850 */
[C---:B-----5:R-:W-:Y:S08]  /*4740*/  HMMA.16816.F32 R124, R4.reuse, R50, R76 ;  /* 0x00000032047c723c */ /* 0x060ff0000000184c */
        /* <DEDUP_REMOVED lines=12> */
[----:B------:R-:W-:Y:S01]  /*4810*/  HMMA.16816.F32 R100, R4, R42, R52 ;  /* 0x0000002a0464723c */ /* 0x000fe20000001834 */
[----:B------:R-:W-:Y:S04]  /*4820*/  LDSM.16.M88.4 R4, [R2+0x2000] ;  /* 0x002000000204783b */ /* 0x000fe80000000200 */
[----:B------:R-:W-:Y:S03]  /*4830*/  LDSM.16.M88.4 R52, [R0+0x5000] ;  /* 0x005000000034783b */ /* 0x000fe60000000200 */
[C---:B------:R-:W-:Y:S01]  /*4840*/  HMMA.16816.F32 R84, R12.reuse, R16, R64 ;  /* 0x000000100c54723c */ /* 0x040fe20000001840 */
[----:B------:R-:W-:Y:S07]  /*4850*/  LDSM.16.M88.4 R64, [R0+0x6800] ;  /* 0x006800000040783b */ /* 0x000fee0000000200 */
[C---:B------:R-:W-:Y:S01]  /*4860*/  HMMA.16816.F32 R80, R12.reuse, R18, R60 ;  /* 0x000000120c50723c */ /* 0x040fe2000000183c */
[----:B------:R-:W1:Y:S04]  /*4870*/  LDSM.16.M88.4 R16, [R0+0x4000] ;  /* 0x004000000010783b */ /* 0x000e680000000200 */
[----:B------:R-:W-:Y:S03]  /*4880*/  LDSM.16.M88.4 R60, [R0+0x6000] ;  /* 0x00600000003c783b */ /* 0x000fe60000000200 */
[C---:B------:R-:W-:Y:S01]  /*4890*/  HMMA.16816.F32 R88, R12.reuse, R20, R56 ;  /* 0x000000140c58723c */ /* 0x040fe20000001838 */
[----:B------:R-:W-:Y:S07]  /*48a0*/  LDSM.16.M88.4 R56, [R0+0x5800] ;  /* 0x005800000038783b */ /* 0x000fee0000000200 */
[----:B------:R-:W-:Y:S01]  /*48b0*/  HMMA.16816.F32 R76, R12, R22, R68 ;  /* 0x000000160c4c723c */ /* 0x000fe20000001844 */
[----:B------:R-:W2:Y:S04]  /*48c0*/  LDSM.16.M88.4 R20, [R0+0x4800] ;  /* 0x004800000014783b */ /* 0x000ea80000000200 */
[----:B------:R3:W4:Y:S03]  /*48d0*/  LDSM.16.M88.4 R68, [R0+0x7000] ;  /* 0x007000000044783b */ /* 0x0007260000000200 */
[----:B------:R-:W-:Y:S01]  /*48e0*/  HMMA.16816.F32 R108, R8, R110, R220 ;  /* 0x0000006e086c723c */ /* 0x000fe200000018dc */
[----:B------:R5:W4:Y:S01]  /*48f0*/  LDSM.16.M88.4 R8, [R2] ;  /* 0x000000000208783b */ /* 0x000b220000000200 */
[----:B------:R-:W-:-:S06]  /*4900*/  DEPBAR.LE SB0, 0x0 ;  /* 0x000080000000791a */ /* 0x000fcc0000000000 */
[C---:B------:R-:W-:Y:S08]  /*4910*/  HMMA.16816.F32 R136, R12.reuse, R38, R140 ;  /* 0x000000260c88723c */ /* 0x040ff0000000188c */
[----:B------:R-:W-:Y:S01]  /*4920*/  HMMA.16816.F32 R140, R12, R32, R204 ;  /* 0x000000200c8c723c */ /* 0x000fe200000018cc */
[----:B---3--:R-:W-:-:S07]  /*4930*/  IMAD.SHL.U32 R0, R237, 0x2, RZ ;  /* 0x00000002ed007824 */ /* 0x008fce00078e00ff */
[----:B------:R-:W-:Y:S01]  /*4940*/  HMMA.16816.F32 R180, R12, R34, R180 ;  /* 0x000000220cb4723c */ /* 0x000fe200000018b4 */
[----:B------:R-:W-:-:S05]  /*4950*/  LOP3.LUT R0, R0, 0x6, RZ, 0xc0, !PT ;  /* 0x0000000600007812 */ /* 0x000fca00078ec0ff */
[----:B------:R-:W-:Y:S02]  /*4960*/  IMAD R0, R245, 0x80, R0 ;  /* 0x00000080f5007824 */ /* 0x000fe400078e0200 */
[C---:B------:R-:W-:Y:S02]  /*4970*/  HMMA.16816.F32 R196, R12.reuse, R48, R196 ;  /* 0x000000300cc4723c */ /* 0x040fe400000018c4 */
[C---:B-----5:R-:W-:Y:S02]  /*4980*/  VIADD R2, R0.reuse, 0xffffff80 ;  /* 0xffffff8000027836 */ /* 0x060fe40000000000 */
[C---:B------:R-:W-:Y:S02]  /*4990*/  VIADD R25, R0.reuse, 0xffffff88 ;  /* 0xffffff8800197836 */ /* 0x040fe40000000000 */
[----:B------:R-:W-:Y:S01]  /*49a0*/  VIADD R3, R0, 0xffffff89 ;  /* 0xffffff8900037836 */ /* 0x000fe20000000000 */
[-C--:B------:R-:W-:Y:S01]  /*49b0*/  ISETP.GE.AND P3, PT, R2, R24.reuse, PT ;  /* 0x000000180200720c */ /* 0x080fe20003f66270 */
[----:B------:R-:W-:Y:S01]  /*49c0*/  HMMA.16816.F32 R172, R12, R50, R172 ;  /* 0x000000320cac723c */ /* 0x000fe200000018ac */
[----:B------:R-:W-:Y:S01]  /*49d0*/  VIADD R2, R0, 0xffffff90 ;  /* 0xffffff9000027836 */ /* 0x000fe20000000000 */
[----:B------:R-:W-:-:S02]  /*49e0*/  ISETP.GE.AND P2, PT, R25, R24, PT ;  /* 0x000000181900720c */ /* 0x000fc40003f46270 */
[-C--:B------:R-:W-:Y:S02]  /*49f0*/  ISETP.GE.AND P5, PT, R3, R24.reuse, PT ;  /* 0x000000180300720c */ /* 0x080fe40003fa6270 */
[----:B------:R-:W-:Y:S01]  /*4a00*/  ISETP.GE.AND P4, PT, R2, R24, PT ;  /* 0x000000180200720c */ /* 0x000fe20003f86270 */
[C---:B------:R-:W-:Y:S01]  /*4a10*/  VIADD R2, R0.reuse, 0xffffff91 ;  /* 0xffffff9100027836 */ /* 0x040fe20000000000 */
[C---:B------:R-:W-:Y:S08]  /*4a20*/  HMMA.16816.F32 R204, R12.reuse, R44, R200 ;  /* 0x0000002c0ccc723c */ /* 0x040ff000000018c8 */
[C---:B------:R-:W-:Y:S08]  /*4a30*/  HMMA.16816.F32 R212, R12.reuse, R40, R212 ;  /* 0x000000280cd4723c */ /* 0x040ff000000018d4 */
[C---:B------:R-:W-:Y:S08]  /*4a40*/  HMMA.16816.F32 R176, R12.reuse, R42, R176 ;  /* 0x0000002a0cb0723c */ /* 0x040ff000000018b0 */
[C---:B------:R-:W-:Y:S08]  /*4a50*/  HMMA.16816.F32 R92, R12.reuse, R36, R92 ;  /* 0x000000240c5c723c */ /* 0x040ff0000000185c */
[----:B------:R-:W-:Y:S01]  /*4a60*/  HMMA.16816.F32 R192, R12, R28, R192 ;  /* 0x0000001c0cc0723c */ /* 0x000fe200000018c0 */
[----:B------:R-:W-:-:S05]  /*4a70*/  VIADD R28, R0, 0xffffff81 ;  /* 0xffffff81001c7836 */ /* 0x000fca0000000000 */
[----:B------:R-:W-:Y:S02]  /*4a80*/  ISETP.GE.AND P6, PT, R28, R24, PT ;  /* 0x000000181c00720c */ /* 0x000fe40003fc6270 */
[C---:B------:R-:W-:Y:S08]  /*4a90*/  HMMA.16816.F32 R188, R12.reuse, R30, R120 ;  /* 0x0000001e0cbc723c */ /* 0x040ff00000001878 */
[----:B------:R-:W-:Y:S08]  /*4aa0*/  HMMA.16816.F32 R200, R12, R46, R108 ;  /* 0x0000002e0cc8723c */ /* 0x000ff0000000186c */
[C---:B-1----:R-:W-:Y:S08]  /*4ab0*/  HMMA.16816.F32 R32, R4.reuse, R18, R132 ;  /* 0x000000120420723c */ /* 0x042ff00000001884 */
[C---:B--2---:R-:W-:Y:S08]  /*4ac0*/  HMMA.16816.F32 R40, R4.reuse, R22, R128 ;  /* 0x000000160428723c */ /* 0x044ff00000001880 */
[----:B------:R-:W-:Y:S03]  /*4ad0*/  HMMA.16816.F32 R48, R4, R54, R96 ;  /* 0x000000360430723c */ /* 0x000fe60000001860 */
[----:B------:R-:W-:-:S02]  /*4ae0*/  FSEL R34, R34, -INF , !P2 ;  /* 0xff80000022227808 */ /* 0x000fc40005000000 */
[----:B------:R-:W-:Y:S02]  /*4af0*/  FSEL R25, R32, -INF , !P2 ;  /* 0xff80000020197808 */ /* 0x000fe40005000000 */
[----:B------:R-:W-:Y:S01]  /*4b00*/  FSEL R35, R35, -INF , !P5 ;  /* 0xff80000023237808 */ /* 0x000fe20006800000 */
[----:B------:R-:W-:Y:S01]  /*4b10*/  HMMA.16816.F32 R12, R4, R16, R168 ;  /* 0x00000010040c723c */ /* 0x000fe200000018a8 */
[----:B------:R-:W-:-:S07]  /*4b20*/  FSEL R33, R33, -INF , !P5 ;  /* 0xff80000021217808 */ /* 0x000fce0006800000 */
        /* <DEDUP_REMOVED lines=8> */
[C---:B------:R-:W-:Y:S08]  /*4bb0*/  HMMA.16816.F32 R124, R4.reuse, R66, R124 ;  /* 0x00000042047c723c */ /* 0x040ff0000000187c */
[C---:B----4-:R-:W-:Y:S08]  /*4bc0*/  HMMA.16816.F32 R128, R4.reuse, R68, R144 ;  /* 0x000000440480723c */ /* 0x050ff00000001890 */
[C---:B------:R-:W-:Y:S08]  /*4bd0*/  HMMA.16816.F32 R116, R4.reuse, R70, R116 ;  /* 0x000000460474723c */ /* 0x040ff00000001874 */
[C---:B------:R-:W-:Y:S08]  /*4be0*/  HMMA.16816.F32 R132, R4.reuse, R72, R184 ;  /* 0x000000480484723c */ /* 0x040ff000000018b8 */
[----:B------:R-:W-:Y:S08]  /*4bf0*/  HMMA.16816.F32 R100, R4, R74, R100 ;  /* 0x0000004a0464723c */ /* 0x000ff00000001864 */
[----:B------:R-:W-:Y:S01]  /*4c00*/  HMMA.16816.F32 R4, R8, R16, R84 ;  /* 0x000000100804723c */ /* 0x000fe20000001854 */
[----:B------:R-:W-:-:S07]  /*4c10*/  FSEL R86, R38, -INF , !P4 ;  /* 0xff80000026567808 */ /* 0x000fce0006000000 */
[C---:B------:R-:W-:Y:S01]  /*4c20*/  HMMA.16816.F32 R16, R8.reuse, R18, R80 ;  /* 0x000000120810723c */ /* 0x040fe20000001850 */
[----:B------:R-:W-:Y:S02]  /*4c30*/  FSEL R83, R14, -INF , !P3 ;  /* 0xff8000000e537808 */ /* 0x000fe40005800000 */
[----:B------:R-:W-:Y:S02]  /*4c40*/  FSEL R81, R12, -INF , !P3 ;  /* 0xff8000000c517808 */ /* 0x000fe40005800000 */
[----:B------:R-:W-:Y:S02]  /*4c50*/  FSEL R82, R15, -INF , !P6 ;  /* 0xff8000000f527808 */ /* 0x000fe40007000000 */
[----:B------:R-:W-:Y:S01]  /*4c60*/  FSEL R80, R13, -INF , !P6 ;  /* 0xff8000000d507808 */ /* 0x000fe20007000000 */
[----:B------:R-:W-:Y:S03]  /*4c70*/  HMMA.16816.F32 R28, R8, R20, R88 ;  /* 0x00000014081c723c */ /* 0x000fe60000001858 */
[----:B------:R-:W-:-:S02]  /*4c80*/  FSEL R149, R6, -INF , !P3 ;  /* 0xff80000006957808 */ /* 0x000fc40005800000 */
[----:B------:R-:W-:Y:S02]  /*4c90*/  FSEL R144, R4, -INF , !P3 ;  /* 0xff80000004907808 */ /* 0x000fe40005800000 */
[-C--:B------:R-:W-:Y:S01]  /*4ca0*/  ISETP.GE.AND P3, PT, R2, R24.reuse, PT ;  /* 0x000000180200720c */ /* 0x080fe20003f66270 */
[----:B------:R-:W-:Y:S01]  /*4cb0*/  VIADD R2, R0, 0xffffff98 ;  /* 0xffffff9800027836 */ /* 0x000fe20000000000 */
[----:B------:R-:W-:Y:S01]  /*4cc0*/  FSEL R147, R7, -INF , !P6 ;  /* 0xff80000007937808 */ /* 0x000fe20007000000 */
[----:B------:R-:W-:Y:S01]  /*4cd0*/  HMMA.16816.F32 R12, R8, R56, R140 ;  /* 0x00000038080c723c */ /* 0x000fe2000000188c */
[----:B------:R-:W-:Y:S02]  /*4ce0*/  FSEL R91, R5, -INF , !P6 ;  /* 0xff800000055b7808 */ /* 0x000fe40007000000 */
[----:B------:R-:W-:Y:S01]  /*4cf0*/  ISETP.GE.AND P6, PT, R2, R24, PT ;  /* 0x000000180200720c */ /* 0x000fe20003fc6270 */
[----:B------:R-:W-:Y:S01]  /*4d00*/  VIADD R2, R0, 0xffffff99 ;  /* 0xffffff9900027836 */ /* 0x000fe20000000000 */
[----:B------:R-:W-:-:S02]  /*4d10*/  FSEL R146, R18, -INF , !P2 ;  /* 0xff80000012927808 */ /* 0x000fc40005000000 */
[----:B------:R-:W-:Y:S01]  /*4d20*/  FSEL R90, R16, -INF , !P2 ;  /* 0xff800000105a7808 */ /* 0x000fe20005000000 */
[C---:B------:R-:W-:Y:S01]  /*4d30*/  HMMA.16816.F32 R4, R8.reuse, R22, R76 ;  /* 0x000000160804723c */ /* 0x040fe2000000184c */
[-C--:B------:R-:W-:Y:S01]  /*4d40*/  ISETP.GE.AND P2, PT, R2, R24.reuse, PT ;  /* 0x000000180200720c */ /* 0x080fe20003f46270 */
[----:B------:R-:W-:Y:S01]  /*4d50*/  VIADD R2, R0, 0xffffffa0 ;  /* 0xffffffa000027836 */ /* 0x000fe20000000000 */
[----:B------:R-:W-:Y:S02]  /*4d60*/  FSEL R148, R19, -INF , !P5 ;  /* 0xff80000013947808 */ /* 0x000fe40006800000 */
[----:B------:R-:W-:Y:S02]  /*4d70*/  FSEL R145, R17, -INF , !P5 ;  /* 0xff80000011917808 */ /* 0x000fe40006800000 */
[----:B------:R-:W-:Y:S01]  /*4d80*/  ISETP.GE.AND P5, PT, R2, R24, PT ;  /* 0x000000180200720c */ /* 0x000fe20003fa6270 */
[----:B------:R-:W-:Y:S01]  /*4d90*/  VIADD R2, R0, 0xffffffa1 ;  /* 0xffffffa100027836 */ /* 0x000fe20000000000 */
[----:B------:R-:W-:Y:S01]  /*4da0*/  FSEL R153, R30, -INF , !P4 ;  /* 0xff8000001e997808 */ /* 0x000fe20006000000 */
[----:B------:R-:W-:Y:S01]  /*4db0*/  HMMA.16816.F32 R16, R8, R52, R92 ;  /* 0x000000340810723c */ /* 0x000fe2000000185c */
[----:B------:R-:W-:-:S02]  /*4dc0*/  FSEL R151, R28, -INF , !P4 ;  /* 0xff8000001c977808 */ /* 0x000fc40006000000 */
[-C--:B------:R-:W-:Y:S01]  /*4dd0*/  ISETP.GE.AND P4, PT, R2, R24.reuse, PT ;  /* 0x000000180200720c */ /* 0x080fe20003f86270 */
[----:B------:R-:W-:Y:S01]  /*4de0*/  VIADD R2, R0, 0xffffffa8 ;  /* 0xffffffa800027836 */ /* 0x000fe20000000000 */
[----:B------:R-:W-:Y:S02]  /*4df0*/  FSEL R87, R39, -INF , !P3 ;  /* 0xff80000027577808 */ /* 0x000fe40005800000 */
[----:B------:R-:W-:Y:S01]  /*4e00*/  FSEL R30, R37, -INF , !P3 ;  /* 0xff800000251e7808 */ /* 0x000fe20005800000 */
[----:B------:R-:W-:Y:S01]  /*4e10*/  HMMA.16816.F32 R20, R8, R54, R136 ;  /* 0x000000360814723c */ /* 0x000fe20000001888 */
[----:B------:R-:W-:Y:S02]  /*4e20*/  FSEL R152, R31, -INF , !P3 ;  /* 0xff8000001f987808 */ /* 0x000fe40005800000 */
[----:B------:R-:W-:Y:S02]  /*4e30*/  FSEL R150, R29, -INF , !P3 ;  /* 0xff8000001d967808 */ /* 0x000fe40005800000 */
[----:B------:R-:W-:Y:S01]  /*4e40*/  ISETP.GE.AND P3, PT, R2, R24, PT ;  /* 0x000000180200720c */ /* 0x000fe20003f66270 */
[----:B------:R-:W-:Y:S01]  /*4e50*/  VIADD R2, R0, 0xffffffa9 ;  /* 0xffffffa900027836 */ /* 0x000fe20000000000 */
[----:B------:R-:W-:-:S02]  /*4e60*/  FSEL R85, R42, -INF , !P6 ;  /* 0xff8000002a557808 */ /* 0x000fc40007000000 */
[----:B------:R-:W-:Y:S02]  /*4e70*/  FSEL R28, R40, -INF , !P6 ;  /* 0xff800000281c7808 */ /* 0x000fe40007000000 */
[----:B------:R-:W-:Y:S02]  /*4e80*/  FSEL R139, R6, -INF , !P6 ;  /* 0xff800000068b7808 */ /* 0x000fe40007000000 */
[----:B------:R-:W-:Y:S02]  /*4e90*/  FSEL R137, R4, -INF , !P6 ;  /* 0xff80000004897808 */ /* 0x000fe40007000000 */
[----:B------:R-:W-:Y:S01]  /*4ea0*/  ISETP.GE.AND P6, PT, R2, R24, PT ;  /* 0x000000180200720c */ /* 0x000fe20003fc6270 */
[----:B------:R-:W-:Y:S01]  /*4eb0*/  VIADD R2, R0, 0xffffffb0 ;  /* 0xffffffb000027836 */ /* 0x000fe20000000000 */
[----:B------:R-:W-:Y:S02]  /*4ec0*/  FSEL R84, R43, -INF , !P2 ;  /* 0xff8000002b547808 */ /* 0x000fe40005000000 */
[----:B------:R-:W-:-:S02]  /*4ed0*/  FSEL R29, R41, -INF , !P2 ;  /* 0xff800000291d7808 */ /* 0x000fc40005000000 */
[----:B------:R-:W-:Y:S02]  /*4ee0*/  FSEL R138, R7, -INF , !P2 ;  /* 0xff800000078a7808 */ /* 0x000fe40005000000 */
[----:B------:R-:W-:Y:S02]  /*4ef0*/  FSEL R136, R5, -INF , !P2 ;  /* 0xff80000005887808 */ /* 0x000fe40005000000 */
[----:B------:R-:W-:Y:S01]  /*4f00*/  ISETP.GE.AND P2, PT, R2, R24, PT ;  /* 0x000000180200720c */ /* 0x000fe20003f46270 */
[----:B------:R-:W-:Y:S01]  /*4f10*/  VIADD R2, R0, 0xffffffb1 ;  /* 0xffffffb100027836 */ /* 0x000fe20000000000 */
[----:B------:R-:W-:Y:S01]  /*4f20*/  FSEL R166, R18, -INF , !P5 ;  /* 0xff80000012a67808 */ /* 0x000fe20006800000 */
[----:B------:R-:W-:Y:S01]  /*4f30*/  HMMA.16816.F32 R4, R8, R58, R180 ;  /* 0x0000003a0804723c */ /* 0x000fe200000018b4 */
[----:B------:R-:W-:Y:S02]  /*4f40*/  FSEL R156, R46, -INF , !P5 ;  /* 0xff8000002e9c7808 */ /* 0x000fe40006800000 */
[----:B------:R-:W-:-:S02]  /*4f50*/  FSEL R143, R44, -INF , !P5 ;  /* 0xff8000002c8f7808 */ /* 0x000fc40006800000 */
[----:B------:R-:W-:Y:S02]  /*4f60*/  FSEL R164, R16, -INF , !P5 ;  /* 0xff80000010a47808 */ /* 0x000fe40006800000 */
[----:B------:R-:W-:Y:S01]  /*4f70*/  ISETP.GE.AND P5, PT, R2, R24, PT ;  /* 0x000000180200720c */ /* 0x000fe20003fa6270 */
[----:B------:R-:W-:Y:S01]  /*4f80*/  VIADD R2, R0, 0xffffffb8 ;  /* 0xffffffb800027836 */ /* 0x000fe20000000000 */
[----:B------:R-:W-:Y:S02]  /*4f90*/  FSEL R157, R47, -INF , !P4 ;  /* 0xff8000002f9d7808 */ /* 0x000fe40006000000 */
[----:B------:R-:W-:Y:S02]  /*4fa0*/  FSEL R142, R45, -INF , !P4 ;  /* 0xff8000002d8e7808 */ /* 0x000fe40006000000 */
[----:B------:R-:W-:Y:S02]  /*4fb0*/  FSEL R165, R19, -INF , !P4 ;  /* 0xff80000013a57808 */ /* 0x000fe40006000000 */
[----:B------:R-:W-:-:S02]  /*4fc0*/  FSEL R162, R17, -INF , !P4 ;  /* 0xff80000011a27808 */ /* 0x000fc40006000000 */
[-C--:B------:R-:W-:Y:S01]  /*4fd0*/  ISETP.GE.AND P4, PT, R2, R24.reuse, PT ;  /* 0x000000180200720c */ /* 0x080fe20003f86270 */
[----:B------:R-:W-:Y:S01]  /*4fe0*/  VIADD R2, R0, 0xffffffb9 ;  /* 0xffffffb900027836 */ /* 0x000fe20000000000 */
[----:B------:R-:W-:Y:S01]  /*4ff0*/  FSEL R155, R50, -INF , !P3 ;  /* 0xff800000329b7808 */ /* 0x000fe20005800000 */
[----:B------:R-:W-:Y:S01]  /*5000*/  HMMA.16816.F32 R16, R8, R62, R188 ;  /* 0x0000003e0810723c */ /* 0x000fe200000018bc */
[----:B------:R-:W-:Y:S02]  /*5010*/  FSEL R141, R48, -INF , !P3 ;  /* 0xff800000308d7808 */ /* 0x000fe40005800000 */
        /* <DEDUP_REMOVED lines=10> */
[----:B------:R-:W-:Y:S01]  /*50c0*/  HMMA.16816.F32 R20, R8, R60, R192 ;  /* 0x0000003c0814723c */ /* 0x000fe200000018c0 */
[----:B------:R-:W-:Y:S02]  /*50d0*/  FSEL R195, R14, -INF , !P2 ;  /* 0xff8000000ec37808 */ /* 0x000fe40005000000 */
[----:B------:R-:W-:-:S02]  /*50e0*/  FSEL R184, R98, -INF , !P2 ;  /* 0xff80000062b87808 */ /* 0x000fc40005000000 */
[----:B------:R-:W-:Y:S02]  /*50f0*/  FSEL R182, R96, -INF , !P2 ;  /* 0xff80000060b67808 */ /* 0x000fe40005000000 */
[----:B------:R-:W-:Y:S02]  /*5100*/  FSEL R193, R12, -INF , !P2 ;  /* 0xff8000000cc17808 */ /* 0x000fe40005000000 */
[----:B------:R-:W-:Y:S01]  /*5110*/  ISETP.GE.AND P2, PT, R2, R24, PT ;  /* 0x000000180200720c */ /* 0x000fe20003f46270 */
[----:B------:R-:W-:Y:S01]  /*5120*/  VIADD R2, R0, 0xffffffc8 ;  /* 0xffffffc800027836 */ /* 0x000fe20000000000 */
[----:B------:R-:W-:Y:S02]  /*5130*/  FSEL R185, R99, -INF , !P5 ;  /* 0xff80000063b97808 */ /* 0x000fe40006800000 */
[----:B------:R-:W-:Y:S02]  /*5140*/  FSEL R180, R97, -INF , !P5 ;  /* 0xff80000061b47808 */ /* 0x000fe40006800000 */
[----:B------:R-:W-:-:S02]  /*5150*/  FSEL R194, R15, -INF , !P5 ;  /* 0xff8000000fc27808 */ /* 0x000fc40006800000 */
[----:B------:R-:W-:Y:S02]  /*5160*/  FSEL R192, R13, -INF , !P5 ;  /* 0xff8000000dc07808 */ /* 0x000fe40006800000 */
[----:B------:R-:W-:Y:S01]  /*5170*/  ISETP.GE.AND P5, PT, R2, R24, PT ;  /* 0x000000180200720c */ /* 0x000fe20003fa6270 */
[----:B------:R-:W-:Y:S01]  /*5180*/  VIADD R2, R0, 0xffffffc9 ;  /* 0xffffffc900027836 */ /* 0x000fe20000000000 */
[----:B------:R-:W-:Y:S01]  /*5190*/  FSEL R183, R106, -INF , !P4 ;  /* 0xff8000006ab77808 */ /* 0x000fe20006000000 */
[----:B------:R-:W-:Y:S01]  /*51a0*/  HMMA.16816.F32 R12, R8, R64, R196 ;  /* 0x00000040080c723c */ /* 0x000fe200000018c4 */
[----:B------:R-:W-:Y:S02]  /*51b0*/  FSEL R168, R104, -INF , !P4 ;  /* 0xff80000068a87808 */ /* 0x000fe40006000000 */
[----:B------:R-:W-:Y:S02]  /*51c0*/  FSEL R190, R6, -INF , !P4 ;  /* 0xff80000006be7808 */ /* 0x000fe40006000000 */
[----:B------:R-:W-:-:S02]  /*51d0*/  FSEL R187, R4, -INF , !P4 ;  /* 0xff80000004bb7808 */ /* 0x000fc40006000000 */
[-C--:B------:R-:W-:Y:S01]  /*51e0*/  ISETP.GE.AND P4, PT, R2, R24.reuse, PT ;  /* 0x000000180200720c */ /* 0x080fe20003f86270 */
[----:B------:R-:W-:Y:S01]  /*51f0*/  VIADD R2, R0, 0xffffffd0 ;  /* 0xffffffd000027836 */ /* 0x000fe20000000000 */
[----:B------:R-:W-:Y:S02]  /*5200*/  FSEL R181, R107, -INF , !P3 ;  /* 0xff8000006bb57808 */ /* 0x000fe40005800000 */
[----:B------:R-:W-:Y:S02]  /*5210*/  FSEL R167, R105, -INF , !P3 ;  /* 0xff80000069a77808 */ /* 0x000fe40005800000 */
[----:B------:R-:W-:Y:S02]  /*5220*/  FSEL R189, R7, -INF , !P3 ;  /* 0xff80000007bd7808 */ /* 0x000fe40005800000 */
[----:B------:R-:W-:Y:S02]  /*5230*/  FSEL R186, R5, -INF , !P3 ;  /* 0xff80000005ba7808 */ /* 0x000fe40005800000 */
[----:B------:R-:W-:Y:S01]  /*5240*/  ISETP.GE.AND P3, PT, R2, R24, PT ;  /* 0x000000180200720c */ /* 0x000fe20003f66270 */
[----:B------:R-:W-:Y:S01]  /*5250*/  VIADD R2, R0, 0xffffffd1 ;  /* 0xffffffd100027836 */ /* 0x000fe20000000000 */
[----:B------:R-:W-:Y:S01]  /*5260*/  FSEL R221, R22, -INF , !P6 ;  /* 0xff80000016dd7808 */ /* 0x000fe20007000000 */
[----:B------:R-:W-:Y:S01]  /*5270*/  HMMA.16816.F32 R4, R8, R66, R172 ;  /* 0x000000420804723c */ /* 0x000fe200000018ac */
        /* <DEDUP_REMOVED lines=23> */
[----:B------:R-:W-:Y:S01]  /*53f0*/  HMMA.16816.F32 R16, R8, R68, R204 ;  /* 0x000000440810723c */ /* 0x000fe200000018cc */
[----:B------:R-:W-:-:S02]  /*5400*/  FSEL R207, R14, -INF , !P3 ;  /* 0xff8000000ecf7808 */ /* 0x000fc40005800000 */
[----:B------:R-:W-:Y:S02]  /*5410*/  FSEL R122, R122, -INF , !P3 ;  /* 0xff8000007a7a7808 */ /* 0x000fe40005800000 */
[----:B------:R-:W-:Y:S02]  /*5420*/  FSEL R120, R120, -INF , !P3 ;  /* 0xff80000078787808 */ /* 0x000fe40005800000 */
[----:B------:R-:W-:Y:S02]  /*5430*/  FSEL R205, R12, -INF , !P3 ;  /* 0xff8000000ccd7808 */ /* 0x000fe40005800000 */
[----:B------:R-:W-:Y:S02]  /*5440*/  FSEL R206, R15, -INF , !P6 ;  /* 0xff8000000fce7808 */ /* 0x000fe40007000000 */
[----:B------:R-:W-:Y:S02]  /*5450*/  FSEL R204, R13, -INF , !P6 ;  /* 0xff8000000dcc7808 */ /* 0x000fe40007000000 */
[----:B------:R-:W-:Y:S01]  /*5460*/  ISETP.GE.AND P3, PT, R2, R24, PT ;  /* 0x000000180200720c */ /* 0x000fe20003f66270 */
[----:B------:R-:W-:Y:S01]  /*5470*/  HMMA.16816.F32 R12, R8, R70, R200 ;  /* 0x00000046080c723c */ /* 0x000fe200000018c8 */
[----:B------:R-:W-:Y:S01]  /*5480*/  VIADD R2, R0, 0xffffffe8 ;  /* 0xffffffe800027836 */ /* 0x000fe20000000000 */
        /* <DEDUP_REMOVED lines=12> */
[C---:B------:R-:W-:Y:S01]  /*5550*/  HMMA.16816.F32 R4, R8.reuse, R72, R212 ;  /* 0x000000480804723c */ /* 0x040fe200000018d4 */
        /* <DEDUP_REMOVED lines=9> */
[----:B------:R-:W-:Y:S02]  /*55f0*/  ISETP.GE.U32.AND P6, PT, R24, 0x81, PT ;  /* 0x000000811800780c */ /* 0x000fe40003fc6070 */
[----:B------:R-:W-:Y:S02]  /*5600*/  FSEL R242, R18, -INF , !P4 ;  /* 0xff80000012f27808 */ /* 0x000fe40006000000 */
[----:B------:R-:W-:Y:S02]  /*5610*/  FSEL R238, R130, -INF , !P4 ;  /* 0xff80000082ee7808 */ /* 0x000fe40006000000 */
[----:B------:R-:W-:-:S02]  /*5620*/  FSEL R215, R128, -INF , !P4 ;  /* 0xff80000080d77808 */ /* 0x000fc40006000000 */
[----:B------:R-:W-:Y:S02]  /*5630*/  FSEL R213, R16, -INF , !P4 ;  /* 0xff80000010d57808 */ /* 0x000fe40006000000 */
[----:B------:R-:W-:Y:S01]  /*5640*/  ISETP.GE.AND P4, PT, R2, R24, PT ;  /* 0x000000180200720c */ /* 0x000fe20003f86270 */
[C---:B------:R-:W-:Y:S01]  /*5650*/  VIADD R2, R0.reuse, 0xfffffff8 ;  /* 0xfffffff800027836 */ /* 0x040fe20000000000 */
[----:B------:R-:W-:Y:S01]  /*5660*/  FSEL R240, R131, -INF , !P3 ;  /* 0xff80000083f07808 */ /* 0x000fe20005800000 */
[----:B------:R-:W-:Y:S01]  /*5670*/  VIADD R0, R0, 0xfffffff9 ;  /* 0xfffffff900007836 */ /* 0x000fe20000000000 */
[----:B------:R-:W-:Y:S02]  /*5680*/  FSEL R214, R129, -INF , !P3 ;  /* 0xff80000081d67808 */ /* 0x000fe40005800000 */
[----:B------:R-:W-:Y:S02]  /*5690*/  FSEL R239, R19, -INF , !P3 ;  /* 0xff80000013ef7808 */ /* 0x000fe40005800000 */
[----:B------:R-:W-:-:S02]  /*56a0*/  FSEL R212, R17, -INF , !P3 ;  /* 0xff80000011d47808 */ /* 0x000fc40005800000 */
[----:B------:R-:W-:Y:S02]  /*56b0*/  FSEL R234, R119, -INF , !P2 ;  /* 0xff80000077ea7808 */ /* 0x000fe40005000000 */
[----:B------:R-:W-:Y:S02]  /*56c0*/  FSEL R179, R117, -INF , !P2 ;  /* 0xff80000075b37808 */ /* 0x000fe40005000000 */
[----:B------:R-:W-:Y:S02]  /*56d0*/  FSEL R228, R15, -INF , !P2 ;  /* 0xff8000000fe47808 */ /* 0x000fe40005000000 */
[----:B------:R-:W-:Y:S02]  /*56e0*/  FSEL R176, R13, -INF , !P2 ;  /* 0xff8000000db07808 */ /* 0x000fe40005000000 */
[-C--:B------:R-:W-:Y:S02]  /*56f0*/  ISETP.GE.AND P3, PT, R2, R24.reuse, PT ;  /* 0x000000180200720c */ /* 0x080fe40003f66270 */
[----:B------:R-:W-:-:S02]  /*5700*/  ISETP.GE.AND P2, PT, R0, R24, PT ;  /* 0x000000180000720c */ /* 0x000fc40003f46270 */
[----:B------:R-:W-:Y:S02]  /*5710*/  FSEL R231, R134, -INF , !P5 ;  /* 0xff80000086e77808 */ /* 0x000fe40006800000 */
[----:B------:R-:W-:Y:S02]  /*5720*/  FSEL R227, R132, -INF , !P5 ;  /* 0xff80000084e37808 */ /* 0x000fe40006800000 */
[----:B------:R-:W-:Y:S02]  /*5730*/  FSEL R229, R135, -INF , !P4 ;  /* 0xff80000087e57808 */ /* 0x000fe40006000000 */
[----:B------:R-:W-:Y:S02]  /*5740*/  FSEL R223, R133, -INF , !P4 ;  /* 0xff80000085df7808 */ /* 0x000fe40006000000 */
[----:B------:R-:W-:Y:S02]  /*5750*/  FSEL R224, R6, -INF , !P5 ;  /* 0xff80000006e07808 */ /* 0x000fe40006800000 */
[----:B------:R-:W-:-:S02]  /*5760*/  FSEL R131, R4, -INF , !P5 ;  /* 0xff80000004837808 */ /* 0x000fc40006800000 */
        /* <DEDUP_REMOVED lines=10> */
[----:B------:R-:W-:Y:S01]  /*5810*/  LOP3.LUT R22, R249, 0x200, RZ, 0xc0, !PT ;  /* 0x00000200f9167812 */ /* 0x000fe200078ec0ff */
[----:B------:R-:W-:Y:S06]  /*5820*/  BAR.SYNC.DEFER_BLOCKING 0x0 ;  /* 0x0000000000007b1d */ /* 0x000fec0000010000 */
[----:B------:R-:W-:Y:S05]  /*5830*/  @!P6 BRA `(.L_x_227) ;  /* 0x000000040070e947 */ /* 0x000fea0003800000 */
[----:B------:R-:W1:Y:S01]  /*5840*/  LDCU UR4, c[0x0][0x440] ;  /* 0x00008800ff0477ac */ /* 0x000e620008000800 */
[----:B------:R-:W-:Y:S01]  /*5850*/  VIADD R0, R245, 0xfffffffe ;  /* 0xfffffffef5007836 */ /* 0x000fe20000000000 */
[----:B------:R-:W-:Y:S03]  /*5860*/  BSSY.RECONVERGENT B0, `(.L_x_228) ;  /* 0x0000058000007945 */ /* 0x000fe60003800200 */
[----:B------:R-:W-:-:S04]  /*5870*/  IMAD.WIDE.U32 R4, R0, R26, RZ ;  /* 0x0000001a00047225 */ /* 0x000fc800078e00ff */
[----:B------:R-:W-:Y:S02]  /*5880*/  IMAD R0, R0, R27, R5 ;  /* 0x0000001b00007224 */ /* 0x000fe400078e0205 */
[----:B------:R-:W-:-:S03]  /*5890*/  IMAD.SHL.U32 R2, R4, 0x80, RZ ;  /* 0x0000008004027824 */ /* 0x000fc600078e00ff */
[----:B------:R-:W-:Y:S02]  /*58a0*/  SHF.L.U64.HI R3, R4, 0x7, R0 ;  /* 0x0000000704037819 */ /* 0x000fe40000010200 */
[----:B-1----:R-:W-:-:S13]  /*58b0*/  ISETP.GE.AND P2, PT, R233, UR4, PT ;  /* 0x00000004e9007c0c */ /* 0x002fda000bf46270 */
[CC--:B------:R-:W-:Y:S01]  /*58c0*/  @!P2 LEA R0, P3, R26.reuse, R2.reuse, 0x4 ;  /* 0x000000021a00a211 */ /* 0x0c0fe200078620ff */
[----:B------:R-:W-:Y:S01]  /*58d0*/  @!P2 IMAD R8, R27, 0x30, RZ ;  /* 0x000000301b08a824 */ /* 0x000fe200078e02ff */
[C---:B------:R-:W-:Y:S01]  /*58e0*/  @!P2 LEA R6, P4, R26.reuse, R2, 0x5 ;  /* 0x000000021a06a211 */ /* 0x040fe200078828ff */
[C---:B------:R-:W-:Y:S01]  /*58f0*/  @!P2 IMAD.WIDE.U32 R4, R26.reuse, 0x30, R2 ;  /* 0x000000301a04a825 */ /* 0x040fe200078e0002 */
[----:B------:R-:W-:Y:S02]  /*5900*/  @!P2 LEA.HI.X R7, R26, R3, R27, 0x4, P3 ;  /* 0x000000031a07a211 */ /* 0x000fe400018f241b */
[----:B------:R-:W-:Y:S01]  /*5910*/  ISETP.GE.AND P3, PT, R233, UR4, PT ;  /* 0x00000004e9007c0c */ /* 0x000fe2000bf66270 */
[----:B------:R-:W-:Y:S01]  /*5920*/  @!P2 IMAD.IADD R8, R8, 0x1, R5 ;  /* 0x000000010808a824 */ /* 0x000fe200078e0205 */
[C---:B------:R-:W-:Y:S01]  /*5930*/  @!P2 LEA R20, P5, R0.reuse, R246, 0x1 ;  /* 0x000000f60014a211 */ /* 0x040fe200078a08ff */
[----:B------:R-:W-:Y:S02]  /*5940*/  @!P2 IMAD.MOV.U32 R5, RZ, RZ, R3 ;  /* 0x000000ffff05a224 */ /* 0x000fe400078e0003 */
[----:B------:R-:W-:Y:S01]  /*5950*/  @!P2 IMAD R10, R27, 0x60, RZ ;  /* 0x000000601b0aa824 */ /* 0x000fe200078e02ff */
[----:B------:R-:W-:Y:S01]  /*5960*/  @!P2 LEA.HI.X R21, R0, R243, R7, 0x1, P5 ;  /* 0x000000f30015a211 */ /* 0x000fe200028f0c07 */
[----:B------:R-:W-:Y:S01]  /*5970*/  @!P2 IMAD.MOV.U32 R7, RZ, RZ, R3 ;  /* 0x000000ffff07a224 */ /* 0x000fe200078e0003 */
[----:B------:R-:W-:-:S02]  /*5980*/  @!P2 LEA.HI.X R0, R26, R3, R27, 0x5, P4 ;  /* 0x000000031a00a211 */ /* 0x000fc400020f2c1b */
[-C--:B------:R-:W-:Y:S02]  /*5990*/  @!P2 LEA R18, P5, R6, R246.reuse, 0x1 ;  /* 0x000000f60612a211 */ /* 0x080fe400078a08ff */
[----:B------:R-:W-:Y:S02]  /*59a0*/  @!P2 LEA R16, P4, R4, R246, 0x1 ;  /* 0x000000f60410a211 */ /* 0x000fe400078808ff */
[-C--:B------:R-:W-:Y:S01]  /*59b0*/  @!P2 LEA.HI.X R19, R6, R243.reuse, R0, 0x1, P5 ;  /* 0x000000f30613a211 */ /* 0x080fe200028f0c00 */
[----:B------:R-:W-:Y:S01]  /*59c0*/  @!P2 IMAD.MOV.U32 R6, RZ, RZ, R2 ;  /* 0x000000ffff06a224 */ /* 0x000fe200078e0002 */
[----:B------:R-:W-:Y:S01]  /*59d0*/  @!P2 LEA.HI.X R17, R4, R243, R8, 0x1, P4 ;  /* 0x000000f30411a211 */ /* 0x000fe200020f0c08 */
[----:B------:R-:W-:Y:S01]  /*59e0*/  @!P2 IMAD.MOV.U32 R4, RZ, RZ, R2 ;  /* 0x000000ffff04a224 */ /* 0x000fe200078e0002 */
[----:B------:R-:W-:Y:S01]  /*59f0*/  @!P2 LEA R0, P4, R26, R2, 0x6 ;  /* 0x000000021a00a211 */ /* 0x000fe200078830ff */
[----:B------:R-:W-:Y:S01]  /*5a00*/  @!P2 IMAD R8, R27, 0x50, RZ ;  /* 0x000000501b08a824 */ /* 0x000fe200078e02ff */
[----:B------:R-:W-:Y:S01]  /*5a10*/  @!P3 LEA R14, P5, R2, R246, 0x1 ;  /* 0x000000f6020eb211 */ /* 0x000fe200078a08ff */
[C---:B------:R-:W-:Y:S01]  /*5a20*/  @!P2 IMAD.WIDE.U32 R6, R26.reuse, 0x50, R6 ;  /* 0x000000501a06a825 */ /* 0x040fe200078e0006 */
[----:B------:R-:W-:-:S02]  /*5a30*/  @!P2 LEA.HI.X R9, R26, R3, R27, 0x6, P4 ;  /* 0x000000031a09a211 */ /* 0x000fc400020f341b */
[-C--:B------:R-:W-:Y:S01]  /*5a40*/  @!P2 LEA R12, P4, R0, R246.reuse, 0x1 ;  /* 0x000000f6000ca211 */ /* 0x080fe200078808ff */
[----:B------:R-:W-:Y:S01]  /*5a50*/  @!P2 IMAD.WIDE.U32 R4, R26, 0x60, R4 ;  /* 0x000000601a04a825 */ /* 0x000fe200078e0004 */
[-C--:B------:R-:W-:Y:S02]  /*5a60*/  @!P3 LEA.HI.X R15, R2, R243.reuse, R3, 0x1, P5 ;  /* 0x000000f3020fb211 */ /* 0x080fe400028f0c03 */
[----:B------:R-:W-:Y:S01]  /*5a70*/  @!P2 LEA.HI.X R13, R0, R243, R9, 0x1, P4 ;  /* 0x000000f3000da211 */ /* 0x000fe200020f0c09 */
[----:B------:R-:W-:Y:S01]  /*5a80*/  @!P2 IMAD.IADD R0, R8, 0x1, R7 ;  /* 0x000000010800a824 */ /* 0x000fe200078e0207 */
[-C--:B------:R-:W-:Y:S01]  /*5a90*/  @!P2 LEA R8, P4, R4, R246.reuse, 0x1 ;  /* 0x000000f60408a211 */ /* 0x080fe200078808ff */
[----:B------:R-:W-:Y:S01]  /*5aa0*/  @!P2 IMAD.IADD R5, R10, 0x1, R5 ;  /* 0x000000010a05a824 */ /* 0x000fe200078e0205 */
[----:B------:R-:W-:Y:S01]  /*5ab0*/  @!PT LDS RZ, [RZ] ;  /* 0x00000000fffff984 */ /* 0x000fe20000000800 */
[----:B------:R-:W-:Y:S01]  /*5ac0*/  @!PT LDS RZ, [RZ] ;  /* 0x00000000fffff984 */ /* 0x000fe20000000800 */
[----:B------:R-:W-:Y:S01]  /*5ad0*/  @!PT LDS RZ, [RZ] ;  /* 0x00000000fffff984 */ /* 0x000fe20000000800 */
[----:B------:R1:W-:Y:S01]  /*5ae0*/  @!P3 LDGSTS.E.BYPASS.LTC128B.128 [R241+0x4000], desc[UR16][R14.64] ;  /* 0x040000000ef1bfae */ /* 0x0003e2000b981a10 */
[----:B------:R-:W-:-:S03]  /*5af0*/  @!P2 LEA R10, P5, R6, R246, 0x1 ;  /* 0x000000f6060aa211 */ /* 0x000fc600078a08ff */
[----:B------:R1:W-:Y:S01]  /*5b00*/  @P3 STS.128 [R241+0x4000], RZ ;  /* 0x004000fff1003388 */ /* 0x0003e20000000c00 */
[-C--:B------:R-:W-:Y:S02]  /*5b10*/  @!P2 LEA.HI.X R11, R6, R243.reuse, R0, 0x1, P5 ;  /* 0x000000f3060ba211 */ /* 0x080fe400028f0c00 */
[----:B------:R-:W-:Y:S01]  /*5b20*/  @!P2 LEA.HI.X R9, R4, R243, R5, 0x1, P4 ;  /* 0x000000f30409a211 */ /* 0x000fe200020f0c05 */
[----:B------:R1:W-:Y:S04]  /*5b30*/  @P2 STS.128 [R241+0x4800], RZ ;  /* 0x004800fff1002388 */ /* 0x0003e80000000c00 */
[----:B------:R-:W-:Y:S01]  /*5b40*/  @!PT LDS RZ, [RZ] ;  /* 0x00000000fffff984 */ /* 0x000fe20000000800 */
[----:B------:R-:W-:Y:S01]  /*5b50*/  @!PT LDS RZ, [RZ] ;  /* 0x00000000fffff984 */ /* 0x000fe20000000800 */
[----:B------:R-:W-:Y:S01]  /*5b60*/  @!PT LDS RZ, [RZ] ;  /* 0x00000000fffff984 */ /* 0x000fe20000000800 */
[----:B------:R1:W-:Y:S04]  /*5b70*/  @!P2 LDGSTS.E.BYPASS.LTC128B.128 [R241+0x4800], desc[UR16][R20.64] ;  /* 0x0480000014f1afae */ /* 0x0003e8000b981a10 */
        /* <DEDUP_REMOVED lines=25> */
[----:B------:R1:W-:Y:S01]  /*5d10*/  @P2 STS.128 [R241+0x7800], RZ ;  /* 0x007800fff1002388 */ /* 0x0003e20000000c00 */
[----:B------:R-:W-:Y:S05]  /*5d20*/  @P2 BRA `(.L_x_229) ;  /* 0x00000000002c2947 */ /* 0x000fea0003800000 */
[----:B------:R-:W-:Y:S01]  /*5d30*/  MOV R4, R2 ;  /* 0x0000000200047202 */ /* 0x000fe20000000f00 */
        /* <DEDUP_REMOVED lines=10> */
.L_x_229:
[----:B------:R-:W-:Y:S05]  /*5de0*/  BSYNC.RECONVERGENT B0 ;  /* 0x0000000000007941 */ /* 0x000fea0003800200 */
.L_x_228:
[----:B------:R-:W0:Y:S02]  /*5df0*/  LDGDEPBAR ;  /* 0x00000000000079af */ /* 0x000e240000000000 */
.L_x_227:
[----:B--2---:R-:W-:Y:S01]  /*5e00*/  FMNMX3.FTZ R2, R81, R80, R25, !PT ;  /* 0x0000005051027276 */ /* 0x004fe20007810019 */
[----:B------:R-:W2:Y:S01]  /*5e10*/  LDCU UR4, c[0x0][0x45c] ;  /* 0x00008b80ff0477ac */ /* 0x000ea20008000800 */
        /* <DEDUP_REMOVED lines=30> */
[----:B------:R-:W-:Y:S02]  /*6000*/  FMNMX3.FTZ R0, R0, R123, R126, !PT ;  /* 0x0000007b00007276 */ /* 0x000fe4000781007e */
[----:B------:R-:W-:Y:S02]  /*6010*/  FMNMX3.FTZ R2, R2, R125, R215, !PT ;  /* 0x0000007d02027276 */ /* 0x000fe400078100d7 */
[----:B------:R-:W-:Y:S02]  /*6020*/  FMNMX3.FTZ R0, R0, R127, R238, !PT ;  /* 0x0000007f00007276 */ /* 0x000fe400078100ee */
[----:B------:R-:W-:-:S02]  /*6030*/  FMNMX3.FTZ R2, R2, R214, R178, !PT ;  /* 0x000000d602027276 */ /* 0x000fc400078100b2 */
[----:B------:R-:W-:Y:S02]  /*6040*/  FMNMX3.FTZ R0, R0, R240, R232, !PT ;  /* 0x000000f000007276 */ /* 0x000fe400078100e8 */
[----:B------:R-:W-:Y:S02]  /*6050*/  FMNMX3.FTZ R2, R2, R179, R227, !PT ;  /* 0x000000b302027276 */ /* 0x000fe400078100e3 */
[----:B------:R-:W-:Y:S02]  /*6060*/  FMNMX3.FTZ R0, R0, R234, R231, !PT ;  /* 0x000000ea00007276 */ /* 0x000fe400078100e7 */
[----:B------:R-:W-:Y:S02]  /*6070*/  FMNMX3.FTZ R2, R2, R223, R135, !PT ;  /* 0x000000df02027276 */ /* 0x000fe40007810087 */
[----:B------:R-:W-:Y:S02]  /*6080*/  FMNMX3.FTZ R0, R0, R229, R226, !PT ;  /* 0x000000e500007276 */ /* 0x000fe400078100e2 */
[----:B------:R-:W-:-:S02]  /*6090*/  FMNMX.FTZ R2, R134, R2, !PT ;  /* 0x0000000286027209 */ /* 0x000fc40007810000 */
[----:B------:R-:W-:-:S03]  /*60a0*/  FMNMX.FTZ R0, R225, R0, !PT ;  /* 0x00000000e1007209 */ /* 0x000fc60007810000 */
[----:B------:R-:W3:Y:S04]  /*60b0*/  SHFL.BFLY PT, R4, R2, 0x2, 0x1f ;  /* 0x0c401f0002047f89 */ /* 0x000ee800000e0000 */
[----:B------:R-:W4:Y:S01]  /*60c0*/  SHFL.BFLY PT, R3, R0, 0x2, 0x1f ;  /* 0x0c401f0000037f89 */ /* 0x000f2200000e0000 */
[----:B---3--:R-:W-:Y:S02]  /*60d0*/  FMNMX.FTZ R4, R2, R4, !PT ;  /* 0x0000000402047209 */ /* 0x008fe40007810000 */
[----:B------:R-:W-:Y:S02]  /*60e0*/  FMNMX3.FTZ R2, R144, R91, R90, !PT ;  /* 0x0000005b90027276 */ /* 0x000fe4000781005a */
[----:B----4-:R-:W-:Y:S01]  /*60f0*/  FMNMX.FTZ R169, R0, R3, !PT ;  /* 0x0000000300a97209 */ /* 0x010fe20007810000 */
[----:B------:R-:W3:Y:S01]  /*6100*/  SHFL.BFLY PT, R170, R4, 0x1, 0x1f ;  /* 0x0c201f0004aa7f89 */ /* 0x000ee200000e0000 */
[----:B------:R-:W-:-:S02]  /*6110*/  FMNMX3.FTZ R0, R149, R147, R146, !PT ;  /* 0x0000009395007276 */ /* 0x000fc40007810092 */
[----:B------:R-:W-:Y:S01]  /*6120*/  FMNMX3.FTZ R2, R2, R145, R151, !PT ;  /* 0x0000009102027276 */ /* 0x000fe20007810097 */
[----:B------:R-:W4:Y:S01]  /*6130*/  SHFL.BFLY PT, R5, R169, 0x1, 0x1f ;  /* 0x0c201f00a9057f89 */ /* 0x000f2200000e0000 */
        /* <DEDUP_REMOVED lines=10> */
[----:B------:R-:W-:-:S02]  /*61e0*/  FMNMX3.FTZ R0, R0, R194, R190, !PT ;  /* 0x000000c200007276 */ /* 0x000fc400078100be */
[----:B------:R-:W-:Y:S02]  /*61f0*/  IADD3 R3, PT, PT, R22, R244, RZ ;  /* 0x000000f416037210 */ /* 0x000fe40007ffe0ff */
[----:B------:R-:W-:Y:S02]  /*6200*/  FMNMX3.FTZ R2, R2, R186, R219, !PT ;  /* 0x000000ba02027276 */ /* 0x000fe400078100db */
[----:B---3--:R-:W-:Y:S02]  /*6210*/  FMNMX.FTZ R170, R4, R170, !PT ;  /* 0x000000aa04aa7209 */ /* 0x008fe40007810000 */
[----:B------:R-:W-:Y:S02]  /*6220*/  FMNMX3.FTZ R0, R0, R189, R221, !PT ;  /* 0x000000bd00007276 */ /* 0x000fe400078100dd */
[----:B------:R-:W-:Y:S01]  /*6230*/  LEA R188, R3, UR5, 0x1 ;  /* 0x0000000503bc7c11 */ /* 0x000fe2000f8e08ff */
[----:B------:R-:W-:Y:S01]  /*6240*/  STL [R1+0x54], R170 ;  /* 0x000054aa01007387 */ /* 0x000fe20000100800 */
[----:B------:R-:W-:-:S02]  /*6250*/  FMNMX3.FTZ R3, R2, R217, R211, !PT ;  /* 0x000000d902037276 */ /* 0x000fc400078100d3 */
[----:B------:R-:W-:Y:S01]  /*6260*/  FMNMX3.FTZ R2, R0, R220, R218, !PT ;  /* 0x000000dc00027276 */ /* 0x000fe200078100da */
[C---:B--2---:R-:W-:Y:S01]  /*6270*/  FMUL.FTZ R0, R170.reuse, UR4 ;  /* 0x00000004aa007c20 */ /* 0x044fe20008410000 */
[----:B------:R-:W-:Y:S01]  /*6280*/  FSETP.NEU.FTZ.AND P2, PT, R170, -INF , PT ;  /* 0xff800000aa00780b */ /* 0x000fe20003f5d000 */
[----:B------:R-:W-:Y:S01]  /*6290*/  LDSM.16.MT88.4 R44, [R188+0x8000] ;  /* 0x00800000bc2c783b */ /* 0x000fe20000004200 */
[----:B------:R-:W-:Y:S02]  /*62a0*/  FMNMX3.FTZ R3, R3, R210, R205, !PT ;  /* 0x000000d203037276 */ /* 0x000fe400078100cd */
[----:B------:R-:W-:Y:S01]  /*62b0*/  FMNMX3.FTZ R2, R2, R216, R207, !PT ;  /* 0x000000d802027276 */ /* 0x000fe200078100cf */
[----:B------:R-:W-:Y:S01]  /*62c0*/  LDSM.16.MT88.4 R56, [R188+0x8800] ;  /* 0x00880000bc38783b */ /* 0x000fe20000004200 */
[----:B-1----:R-:W-:Y:S02]  /*62d0*/  FSEL R8, R0, RZ, P2 ;  /* 0x000000ff00087208 */ /* 0x002fe40001000000 */
[----:B------:R-:W-:-:S02]  /*62e0*/  FMNMX3.FTZ R3, R3, R204, R201, !PT ;  /* 0x000000cc03037276 */ /* 0x000fc400078100c9 */
[----:B------:R-:W-:Y:S01]  /*62f0*/  FMNMX3.FTZ R0, R2, R206, R203, !PT ;  /* 0x000000ce02007276 */ /* 0x000fe200078100cb */
[--C-:B------:R-:W-:Y:S01]  /*6300*/  FFMA.FTZ R2, R81, UR4, -R8.reuse ;  /* 0x0000000451027c23 */ /* 0x100fe20008010808 */
[----:B----4-:R-:W-:Y:S01]  /*6310*/  FMNMX.FTZ R169, R169, R5, !PT ;  /* 0x00000005a9a97209 */ /* 0x010fe20007810000 */
[----:B------:R-:W-:Y:S01]  /*6320*/  FFMA.FTZ R11, R36, UR4, -R8 ;  /* 0x00000004240b7c23 */ /* 0x000fe20008010808 */
[----:B------:R-:W-:Y:S01]  /*6330*/  FMNMX3.FTZ R4, R3, R200, R213, !PT ;  /* 0x000000c803047276 */ /* 0x000fe200078100d5 */
[----:B------:R1:W-:Y:S01]  /*6340*/  MUFU.EX2 R252, R2 ;  /* 0x0000000200fc7308 */ /* 0x0003e20000000800 */
[----:B------:R-:W-:Y:S01]  /*6350*/  FMNMX3.FTZ R5, R0, R202, R242, !PT ;  /* 0x000000ca00057276 */ /* 0x000fe200078100f2 */
[--C-:B------:R-:W-:Y:S01]  /*6360*/  FFMA.FTZ R0, R80, UR4, -R8.reuse ;  /* 0x0000000450007c23 */ /* 0x100fe20008010808 */
[----:B------:R-:W-:Y:S01]  /*6370*/  FMNMX3.FTZ R4, R4, R212, R177, !PT ;  /* 0x000000d404047276 */ /* 0x000fe200078100b1 */
[----:B------:R-:W-:Y:S01]  /*6380*/  FMUL.FTZ R3, R169, UR4 ;  /* 0x00000004a9037c20 */ /* 0x000fe20008410000 */
[----:B------:R-:W-:Y:S01]  /*6390*/  IADD3 R160, PT, PT, R209, R188, RZ ;  /* 0x000000bcd1a07210 */ /* 0x000fe20007ffe0ff */
[----:B------:R2:W-:Y:S01]  /*63a0*/  MUFU.EX2 R244, R0 ;  /* 0x0000000000f47308 */ /* 0x0005e20000000800 */
[----:B------:R-:W-:Y:S01]  /*63b0*/  FMNMX3.FTZ R4, R4, R176, R131, !PT ;  /* 0x000000b004047276 */ /* 0x000fe20007810083 */
[----:B------:R-:W-:Y:S01]  /*63c0*/  STL [R1+0x58], R169 ;  /* 0x000058a901007387 */ /* 0x000fe20000100800 */
[C---:B------:R-:W-:Y:S01]  /*63d0*/  IADD3 R89, PT, PT, R208.reuse, R188, RZ ;  /* 0x000000bcd0597210 */ /* 0x040fe20007ffe0ff */
[----:B------:R-:W-:Y:S01]  /*63e0*/  MUFU.EX2 R15, R11 ;  /* 0x0000000b000f7308 */ /* 0x000fe20000000800 */
[----:B------:R-:W-:Y:S01]  /*63f0*/  IADD3 R88, PT, PT, R208, R160, RZ ;  /* 0x000000a0d0587210 */ /* 0x000fe20007ffe0ff */
[----:B------:R-:W-:Y:S01]  /*6400*/  LDSM.16.MT88.4 R72, [R160+0x8000] ;  /* 0x00800000a048783b */ /* 0x000fe20000004200 */
[----:B------:R-:W-:Y:S01]  /*6410*/  FSETP.NEU.FTZ.AND P2, PT, R169, -INF , PT ;  /* 0xff800000a900780b */ /* 0x000fe20003f5d000 */
[----:B-1----:R-:W-:-:S02]  /*6420*/  FFMA.FTZ R2, R25, UR4, -R8 ;  /* 0x0000000419027c23 */ /* 0x002fc40008010808 */
[----:B------:R-:W-:Y:S01]  /*6430*/  LDSM.16.MT88.4 R52, [R89+0x8000] ;  /* 0x008000005934783b */ /* 0x000fe20000004200 */
[----:B------:R-:W-:Y:S01]  /*6440*/  FSEL R3, R3, RZ, P2 ;  /* 0x000000ff03037208 */ /* 0x000fe20001000000 */
[----:B------:R1:W3:Y:S01]  /*6450*/  MUFU.EX2 R6, R2 ;  /* 0x0000000200067308 */ /* 0x0002e20000000800 */
[----:B--2---:R-:W-:Y:S01]  /*6460*/  FFMA.FTZ R0, R33, UR4, -R8 ;  /* 0x0000000421007c23 */ /* 0x004fe20008010808 */
[----:B------:R-:W-:Y:S03]  /*6470*/  LDSM.16.MT88.4 R76, [R88+0x8000] ;  /* 0x00800000584c783b */ /* 0x000fe60000004200 */
[----:B------:R2:W4:Y:S01]  /*6480*/  MUFU.EX2 R247, R0 ;  /* 0x0000000000f77308 */ /* 0x0005220000000800 */
[----:B------:R-:W-:Y:S04]  /*6490*/  LDSM.16.MT88.4 R60, [R89+0x8800] ;  /* 0x00880000593c783b */ /* 0x000fe80000004200 */
[----:B------:R-:W-:Y:S01]  /*64a0*/  LDSM.16.MT88.4 R64, [R160+0x8800] ;  /* 0x00880000a040783b */ /* 0x000fe20000004200 */
[----:B-1----:R-:W-:Y:S01]  /*64b0*/  FMNMX3.FTZ R2, R5, R239, R230, !PT ;  /* 0x000000ef05027276 */ /* 0x002fe200078100e6 */
[----:B------:R-:W-:-:S02]  /*64c0*/  FFMA.FTZ R5, R83, UR4, -R3 ;  /* 0x0000000453057c23 */ /* 0x000fc40008010803 */
[----:B---3--:R4:W-:Y:S02]  /*64d0*/  STL [R1+0x1c], R6 ;  /* 0x00001c0601007387 */ /* 0x0089e40000100800 */
[----:B------:R1:W-:Y:S01]  /*64e0*/  MUFU.EX2 R96, R5 ;  /* 0x0000000500607308 */ /* 0x0003e20000000800 */
[----:B--2---:R-:W-:Y:S01]  /*64f0*/  FMNMX3.FTZ R0, R2, R228, R224, !PT ;  /* 0x000000e402007276 */ /* 0x004fe200078100e0 */
[----:B------:R-:W-:Y:S01]  /*6500*/  LDSM.16.MT88.4 R68, [R88+0x8800] ;  /* 0x008800005844783b */ /* 0x000fe20000004200 */
[----:B------:R-:W-:Y:S01]  /*6510*/  FMNMX3.FTZ R2, R4, R130, R129, !PT ;  /* 0x0000008204027276 */ /* 0x000fe20007810081 */
[----:B------:R-:W-:Y:S01]  /*6520*/  FFMA.FTZ R4, R82, UR4, -R3 ;  /* 0x0000000452047c23 */ /* 0x000fe20008010803 */
[----:B------:R-:W-:Y:S02]  /*6530*/  FMNMX3.FTZ R0, R0, R222, R133, !PT ;  /* 0x000000de00007276 */ /* 0x000fe40007810085 */
[----:B------:R-:W-:Y:S01]  /*6540*/  FMNMX.FTZ R2, R128, R2, !PT ;  /* 0x0000000280027209 */ /* 0x000fe20007810000 */
[----:B------:R2:W-:Y:S01]  /*6550*/  MUFU.EX2 R251, R4 ;  /* 0x0000000400fb7308 */ /* 0x0005e20000000800 */
[----:B------:R-:W-:-:S03]  /*6560*/  FMNMX.FTZ R0, R132, R0, !PT ;  /* 0x0000000084007209 */ /* 0x000fc60007810000 */
[----:B------:R-:W3:Y:S01]  /*6570*/  SHFL.BFLY PT, R10, R2, 0x2, 0x1f ;  /* 0x0c401f00020a7f89 */ /* 0x000ee200000e0000 */
[----:B-1----:R-:W-:-:S03]  /*6580*/  FFMA.FTZ R5, R34, UR4, -R3 ;  /* 0x0000000422057c23 */ /* 0x002fc60008010803 */
[----:B------:R-:W1:Y:S01]  /*6590*/  SHFL.BFLY PT, R9, R0, 0x2, 0x1f ;  /* 0x0c401f0000097f89 */ /* 0x000e6200000e0000 */
[----:B------:R-:W3:Y:S01]  /*65a0*/  MUFU.EX2 R7, R5 ;  /* 0x0000000500077308 */ /* 0x000ee20000000800 */
[----:B--2---:R-:W-:Y:S01]  /*65b0*/  FFMA.FTZ R4, R35, UR4, -R3 ;  /* 0x0000000423047c23 */ /* 0x004fe20008010803 */
[----:B----4-:R-:W-:-:S03]  /*65c0*/  F2FP.F16.F32.PACK_AB R6, R247, R6 ;  /* 0x00000006f706723e */ /* 0x010fc600000000ff */
[----:B------:R2:W4:Y:S01]  /*65d0*/  MUFU.EX2 R98, R4 ;  /* 0x0000000400627308 */ /* 0x0005220000000800 */
[----:B---3--:R4:W-:Y:S01]  /*65e0*/  STL [R1+0x18], R7 ;  /* 0x0000180701007387 */ /* 0x0089e20000100800 */
[----:B------:R-:W-:Y:S02]  /*65f0*/  F2FP.F16.F32.PACK_AB R5, R251, R96 ;  /* 0x00000060fb05723e */ /* 0x000fe400000000ff */
[----:B------:R-:W-:Y:S01]  /*6600*/  FMNMX.FTZ R2, R2, R10, !PT ;  /* 0x0000000a02027209 */ /* 0x000fe20007810000 */
[--C-:B------:R-:W-:Y:S01]  /*6610*/  FFMA.FTZ R10, R28, UR4, -R8.reuse ;  /* 0x000000041c0a7c23 */ /* 0x100fe20008010808 */
[----:B------:R-:W-:Y:S01]  /*6620*/  STL [R1+0x24], R15 ;  /* 0x0000240f01007387 */ /* 0x000fe20000100800 */
[----:B-1----:R-:W-:Y:S01]  /*6630*/  FMNMX.FTZ R0, R0, R9, !PT ;  /* 0x0000000900007209 */ /* 0x002fe20007810000 */
[--C-:B------:R-:W-:Y:S02]  /*6640*/  FFMA.FTZ R9, R30, UR4, -R8.reuse ;  /* 0x000000041e097c23 */ /* 0x100fe40008010808 */
[----:B------:R-:W1:Y:S01]  /*6650*/  SHFL.BFLY PT, R12, R2, 0x1, 0x1f ;  /* 0x0c201f00020c7f89 */ /* 0x000e6200000e0000 */
[----:B--2---:R-:W-:Y:S01]  /*6660*/  F2FP.F16.F32.PACK_AB R4, R244, R252 ;  /* 0x000000fcf404723e */ /* 0x004fe200000000ff */
[----:B------:R2:W-:Y:S02]  /*6670*/  MUFU.EX2 R243, R10 ;  /* 0x0000000a00f37308 */ /* 0x0005e40000000800 */
[----:B------:R-:W3:Y:S02]  /*6680*/  SHFL.BFLY PT, R11, R0, 0x1, 0x1f ;  /* 0x0c201f00000b7f89 */ /* 0x000ee400000e0000 */
[----:B------:R1:W1:Y:S01]  /*6690*/  MUFU.EX2 R241, R9 ;  /* 0x0000000900f17308 */ /* 0x0002620000000800 */
[----:B----4-:R-:W-:Y:S01]  /*66a0*/  F2FP.F16.F32.PACK_AB R7, R98, R7 ;  /* 0x000000076207723e */ /* 0x010fe200000000ff */
[----:B--2---:R-:W-:Y:S01]  /*66b0*/  FFMA.FTZ R10, R86, UR4, -R3 ;  /* 0x00000004560a7c23 */ /* 0x004fe20008010803 */
[----:B-1----:R-:W-:-:S03]  /*66c0*/  FFMA.FTZ R9, R29, UR4, -R8 ;  /* 0x000000041d097c23 */ /* 0x002fc60008010808 */
[----:B------:R1:W2:Y:S02]  /*66d0*/  MUFU.EX2 R13, R10 ;  /* 0x0000000a000d7308 */ /* 0x0002a40000000800 */
[C---:B------:R-:W-:Y:S01]  /*66e0*/  HMMA.16816.F32 R32, R4.reuse, R44, RZ ;  /* 0x0000002c0420723c */ /* 0x040fe200000018ff */
[----:B------:R-:W-:Y:S01]  /*66f0*/  FMNMX.FTZ R172, R2, R12, !PT ;  /* 0x0000000c02ac7209 */ /* 0x000fe20007810000 */
[----:B------:R4:W-:Y:S01]  /*6700*/  MUFU.EX2 R170, R9 ;  /* 0x0000000900aa7308 */ /* 0x0009e20000000800 */
[----:B------:R-:W-:Y:S02]  /*6710*/  F2FP.F16.F32.PACK_AB R12, R241, R15 ;  /* 0x0000000ff10c723e */ /* 0x000fe400000000ff */
[C---:B------:R-:W-:Y:S01]  /*6720*/  FSETP.NEU.FTZ.AND P2, PT, R172.reuse, -INF , PT ;  /* 0xff800000ac00780b */ /* 0x040fe20003f5d000 */
[----:B------:R-:W-:Y:S01]  /*6730*/  FMUL.FTZ R2, R172, UR4 ;  /* 0x00000004ac027c20 */ /* 0x000fe20008410000 */
[----:B---3--:R-:W-:Y:S01]  /*6740*/  FMNMX.FTZ R171, R0, R11, !PT ;  /* 0x0000000b00ab7209 */ /* 0x008fe20007810000 */
[C---:B------:R-:W-:Y:S03]  /*6750*/  HMMA.16816.F32 R48, R4.reuse, R52, RZ ;  /* 0x000000340430723c */ /* 0x040fe600000018ff */
[----:B------:R-:W-:Y:S01]  /*6760*/  FSEL R2, R2, RZ, P2 ;  /* 0x000000ff02027208 */ /* 0x000fe20001000000 */
[C---:B------:R-:W-:Y:S01]  /*6770*/  FMUL.FTZ R0, R171.reuse, UR4 ;  /* 0x00000004ab007c20 */ /* 0x040fe20008410000 */
[----:B------:R-:W-:Y:S01]  /*6780*/  FSETP.NEU.FTZ.AND P2, PT, R171, -INF , PT ;  /* 0xff800000ab00780b */ /* 0x000fe20003f5d000 */
[--C-:B-1----:R-:W-:Y:S01]  /*6790*/  FFMA.FTZ R10, R85, UR4, -R3.reuse ;  /* 0x00000004550a7c23 */ /* 0x102fe20008010803 */
[----:B--2---:R1:W-:Y:S01]  /*67a0*/  STL [R1+0x20], R13 ;  /* 0x0000200d01007387 */ /* 0x0043e20000100800 */
[C---:B------:R-:W-:Y:S01]  /*67b0*/  HMMA.16816.F32 R40, R4.reuse, R72, RZ ;  /* 0x000000480428723c */ /* 0x040fe200000018ff */
[----:B------:R-:W-:Y:S01]  /*67c0*/  FSEL R0, R0, RZ, P2 ;  /* 0x000000ff00007208 */ /* 0x000fe20001000000 */
[----:B----4-:R-:W-:Y:S01]  /*67d0*/  FFMA.FTZ R9, R87, UR4, -R3 ;  /* 0x0000000457097c23 */ /* 0x010fe20008010803 */
[----:B------:R2:W-:Y:S03]  /*67e0*/  MUFU.EX2 R99, R10 ;  /* 0x0000000a00637308 */ /* 0x0005e60000000800 */
[----:B------:R-:W-:Y:S01]  /*67f0*/  FFMA.FTZ R11, R152, UR4, -R0 ;  /* 0x00000004980b7c23 */ /* 0x000fe20008010800 */
[----:B------:R3:W4:Y:S01]  /*6800*/  MUFU.EX2 R14, R9 ;  /* 0x00000009000e7308 */ /* 0x0007220000000800 */
[C---:B------:R-:W-:Y:S08]  /*6810*/  HMMA.16816.F32 R36, R4.reuse, R76, RZ ;  /* 0x0000004c0424723c */ /* 0x040ff000000018ff */
[----:B------:R-:W-:Y:S01]  /*6820*/  HMMA.16816.F32 R28, R4, R46, RZ ;  /* 0x0000002e041c723c */ /* 0x000fe200000018ff */
[----:B--2---:R-:W-:-:S02]  /*6830*/  FFMA.FTZ R10, R150, UR4, -R2 ;  /* 0x00000004960a7c23 */ /* 0x004fc40008010802 */
[----:B------:R2:W-:Y:S01]  /*6840*/  MUFU.EX2 R150, R11 ;  /* 0x0000000b00967308 */ /* 0x0005e20000000800 */
[----:B---3--:R-:W-:Y:S01]  /*6850*/  FFMA.FTZ R9, R84, UR4, -R3 ;  /* 0x0000000454097c23 */ /* 0x008fe20008010803 */
[----:B----4-:R3:W-:Y:S03]  /*6860*/  STL [R1+0x28], R14 ;  /* 0x0000280e01007387 */ /* 0x0107e60000100800 */
[----:B------:R-:W-:Y:S01]  /*6870*/  HMMA.16816.F32 R24, R4, R54, RZ ;  /* 0x000000360418723c */ /* 0x000fe200000018ff */
[----:B------:R-:W4:Y:S01]  /*6880*/  MUFU.EX2 R250, R9 ;  /* 0x0000000900fa7308 */ /* 0x000f220000000800 */
[----:B-1----:R-:W-:-:S06]  /*6890*/  F2FP.F16.F32.PACK_AB R13, R14, R13 ;  /* 0x0000000d0e0d723e */ /* 0x002fcc00000000ff */
[----:B------:R-:W-:Y:S01]  /*68a0*/  HMMA.16816.F32 R20, R4, R74, RZ ;  /* 0x0000004a0414723c */ /* 0x000fe200000018ff */
[----:B--2---:R-:W-:Y:S01]  /*68b0*/  FFMA.FTZ R11, R165, UR4, -R0 ;  /* 0x00000004a50b7c23 */ /* 0x004fe20008010800 */
[----:B----4-:R-:W-:-:S06]  /*68c0*/  F2FP.F16.F32.PACK_AB R15, R250, R99 ;  /* 0x00000063fa0f723e */ /* 0x010fcc00000000ff */
[----:B------:R-:W-:Y:S01]  /*68d0*/  HMMA.16816.F32 R16, R4, R78, RZ ;  /* 0x0000004e0410723c */ /* 0x000fe200000018ff */
[--C-:B------:R-:W-:Y:S01]  /*68e0*/  FFMA.FTZ R4, R144, UR4, -R2.reuse ;  /* 0x0000000490047c23 */ /* 0x100fe20008010802 */
[----:B------:R-:W-:Y:S01]  /*68f0*/  FFMA.FTZ R5, R91, UR4, -R2 ;  /* 0x000000045b057c23 */ /* 0x000fe20008010802 */
[----:B------:R-:W-:Y:S02]  /*6900*/  FFMA.FTZ R6, R147, UR4, -R0 ;  /* 0x0000000493067c23 */ /* 0x000fe40008010800 */
[----:B------:R1:W-:Y:S01]  /*6910*/  MUFU.EX2 R249, R4 ;  /* 0x0000000400f97308 */ /* 0x0003e20000000800 */
[----:B---3--:R-:W-:-:S03]  /*6920*/  F2FP.F16.F32.PACK_AB R14, R170, R243 ;  /* 0x000000f3aa0e723e */ /* 0x008fc600000000ff */
[----:B------:R2:W-:Y:S04]  /*6930*/  MUFU.EX2 R144, R5 ;  /* 0x0000000500907308 */ /* 0x0005e80000000800 */
[----:B------:R-:W-:Y:S01]  /*6940*/  HMMA.16816.F32 R116, R12, R56, R32 ;  /* 0x000000380c74723c */ /* 0x000fe20000001820 */
[----:B-1----:R-:W-:Y:S01]  /*6950*/  FFMA.FTZ R4, R90, UR4, -R2 ;  /* 0x000000045a047c23 */ /* 0x002fe20008010802 */
[----:B------:R-:W-:-:S06]  /*6960*/  MOV R90, R96 ;  /* 0x00000060005a7202 */ /* 0x000fcc0000000f00 */
[----:B------:R-:W-:Y:S01]  /*6970*/  HMMA.16816.F32 R100, R12, R58, R28 ;  /* 0x0000003a0c64723c */ /* 0x000fe2000000181c */
[----:B------:R1:W3:Y:S01]  /*6980*/  MUFU.EX2 R97, R4 ;  /* 0x0000000400617308 */ /* 0x0002e20000000800 */
[----:B--2---:R-:W-:-:S03]  /*6990*/  FFMA.FTZ R5, R145, UR4, -R2 ;  /* 0x0000000491057c23 */ /* 0x004fc60008010802 */
[----:B------:R-:W-:Y:S03]  /*69a0*/  MUFU.EX2 R145, R6 ;  /* 0x0000000600917308 */ /* 0x000fe60000000800 */
[----:B------:R-:W-:Y:S01]  /*69b0*/  HMMA.16816.F32 R92, R12, R62, R24 ;  /* 0x0000003e0c5c723c */ /* 0x000fe20000001818 */
[----:B-1----:R-:W-:-:S07]  /*69c0*/  FFMA.FTZ R4, R149, UR4, -R0 ;  /* 0x0000000495047c23 */ /* 0x002fce0008010800 */
[----:B------:R-:W-:Y:S01]  /*69d0*/  HMMA.16816.F32 R108, R12, R60, R48 ;  /* 0x0000003c0c6c723c */ /* 0x000fe20000001830 */
[----:B------:R1:W2:Y:S01]  /*69e0*/  MUFU.EX2 R149, R5 ;  /* 0x0000000500957308 */ /* 0x0002a20000000800 */
[----:B---3--:R-:W-:-:S03]  /*69f0*/  MOV R152, R97 ;  /* 0x0000006100987202 */ /* 0x008fc60000000f00 */
[----:B------:R3:W4:Y:S03]  /*6a00*/  MUFU.EX2 R147, R4 ;  /* 0x0000000400937308 */ /* 0x0007260000000800 */
[----:B------:R-:W-:Y:S01]  /*6a10*/  HMMA.16816.F32 R104, R12, R64, R40 ;  /* 0x000000400c68723c */ /* 0x000fe20000001828 */
[----:B-1----:R-:W-:Y:S01]  /*6a20*/  FFMA.FTZ R5, R146, UR4, -R0 ;  /* 0x0000000492057c23 */ /* 0x002fe20008010800 */
[----:B--2---:R-:W-:-:S06]  /*6a30*/  F2FP.F16.F32.PACK_AB R6, R149, R97 ;  /* 0x000000619506723e */ /* 0x004fcc00000000ff */
[C---:B------:R-:W-:Y:S01]  /*6a40*/  HMMA.16816.F32 R112, R12.reuse, R68, R36 ;  /* 0x000000440c70723c */ /* 0x040fe20000001824 */
[----:B---3--:R-:W-:Y:S01]  /*6a50*/  FFMA.FTZ R4, R148, UR4, -R0 ;  /* 0x0000000494047c23 */ /* 0x008fe20008010800 */
[----:B------:R4:W-:Y:S04]  /*6a60*/  MUFU.EX2 R146, R5 ;  /* 0x0000000500927308 */ /* 0x0009e80000000800 */
[----:B------:R1:W2:Y:S02]  /*6a70*/  MUFU.EX2 R9, R4 ;  /* 0x0000000400097308 */ /* 0x0002a40000000800 */
[C---:B------:R-:W-:Y:S08]  /*6a80*/  HMMA.16816.F32 R84, R12.reuse, R66, R20 ;  /* 0x000000420c54723c */ /* 0x040ff00000001814 */
[----:B------:R-:W-:Y:S01]  /*6a90*/  HMMA.16816.F32 R80, R12, R70, R16 ;  /* 0x000000460c50723c */ /* 0x000fe20000001810 */
[----:B----4-:R-:W-:-:S02]  /*6aa0*/  F2FP.F16.F32.PACK_AB R5, R145, R147 ;  /* 0x000000939105723e */ /* 0x010fc400000000ff */
[----:B-1----:R-:W-:Y:S02]  /*6ab0*/  F2FP.F16.F32.PACK_AB R4, R144, R249 ;  /* 0x000000f99004723e */ /* 0x002fe400000000ff */
[----:B--2---:R-:W-:-:S07]  /*6ac0*/  F2FP.F16.F32.PACK_AB R7, R9, R146 ;  /* 0x000000920907723e */ /* 0x004fce00000000ff */
[----:B------:R-:W-:Y:S01]  /*6ad0*/  HMMA.16816.F32 R32, R4, R44, RZ ;  /* 0x0000002c0420723c */ /* 0x000fe200000018ff */
[----:B------:R-:W-:Y:S01]  /*6ae0*/  MOV R44, R9 ;  /* 0x00000009002c7202 */ /* 0x000fe20000000f00 */
[----:B------:R-:W-:Y:S01]  /*6af0*/  FFMA.FTZ R9, R151, UR4, -R2 ;  /* 0x0000000497097c23 */ /* 0x000fe20008010802 */
[----:B------:R-:W-:-:S03]  /*6b00*/  MOV R45, R99 ;  /* 0x00000063002d7202 */ /* 0x000fc60000000f00 */
[----:B------:R1:W-:Y:S02]  /*6b10*/  MUFU.EX2 R148, R9 ;  /* 0x0000000900947308 */ /* 0x0003e40000000800 */
[----:B------:R-:W-:Y:S01]  /*6b20*/  HMMA.16816.F32 R28, R4, R46, RZ ;  /* 0x0000002e041c723c */ /* 0x000fe200000018ff */
[----:B------:R-:W-:-:S07]  /*6b30*/  MOV R46, R98 ;  /* 0x00000062002e7202 */ /* 0x000fce0000000f00 */
[C---:B------:R-:W-:Y:S01]  /*6b40*/  HMMA.16816.F32 R24, R4.reuse, R52, RZ ;  /* 0x000000340418723c */ /* 0x040fe200000018ff */
[--C-:B-1----:R-:W-:Y:S02]  /*6b50*/  FFMA.FTZ R9, R137, UR4, -R2.reuse ;  /* 0x0000000489097c23 */ /* 0x102fe40008010802 */
[----:B------:R1:W2:Y:S05]  /*6b60*/  MUFU.EX2 R137, R10 ;  /* 0x0000000a00897308 */ /* 0x0002aa0000000800 */
[C---:B------:R-:W-:Y:S01]  /*6b70*/  HMMA.16816.F32 R20, R4.reuse, R54, RZ ;  /* 0x000000360414723c */ /* 0x040fe200000018ff */
[----:B------:R3:W-:Y:S07]  /*6b80*/  MUFU.EX2 R169, R9 ;  /* 0x0000000900a97308 */ /* 0x0007ee0000000800 */
[----:B------:R-:W-:Y:S01]  /*6b90*/  HMMA.16816.F32 R16, R4, R72, RZ ;  /* 0x000000480410723c */ /* 0x000fe200000018ff */
[----:B-1----:R-:W-:Y:S01]  /*6ba0*/  FFMA.FTZ R10, R136, UR4, -R2 ;  /* 0x00000004880a7c23 */ /* 0x002fe20008010802 */
[----:B---3--:R-:W-:-:S03]  /*6bb0*/  FFMA.FTZ R9, R153, UR4, -R0 ;  /* 0x0000000499097c23 */ /* 0x008fc60008010800 */
[----:B------:R1:W-:Y:S03]  /*6bc0*/  MUFU.EX2 R47, R10 ;  /* 0x0000000a002f7308 */ /* 0x0003e60000000800 */
[C---:B------:R-:W-:Y:S01]  /*6bd0*/  HMMA.16816.F32 R36, R4.reuse, R74, RZ ;  /* 0x0000004a0424723c */ /* 0x040fe200000018ff */
[----:B------:R3:W4:Y:S07]  /*6be0*/  MUFU.EX2 R136, R9 ;  /* 0x0000000900887308 */ /* 0x00072e0000000800 */
[----:B------:R-:W-:Y:S01]  /*6bf0*/  HMMA.16816.F32 R12, R4, R76, RZ ;  /* 0x0000004c040c723c */ /* 0x000fe200000018ff */
[----:B-1----:R-:W-:-:S07]  /*6c00*/  FFMA.FTZ R10, R139, UR4, -R0 ;  /* 0x000000048b0a7c23 */ /* 0x002fce0008010800 */
[----:B------:R-:W-:Y:S01]  /*6c10*/  HMMA.16816.F32 R40, R4, R78, RZ ;  /* 0x0000004e0428723c */ /* 0x000fe200000018ff */
[----:B---3--:R-:W-:Y:S01]  /*6c20*/  FFMA.FTZ R9, R138, UR4, -R0 ;  /* 0x000000048a097c23 */ /* 0x008fe20008010800 */
[----:B------:R1:W-:Y:S01]  /*6c30*/  MUFU.EX2 R151, R10 ;  /* 0x0000000a00977308 */ /* 0x0003e20000000800 */
[----:B--2---:R-:W-:Y:S02]  /*6c40*/  F2FP.F16.F32.PACK_AB R4, R137, R148 ;  /* 0x000000948904723e */ /* 0x004fe400000000ff */
[----:B----4-:R-:W-:Y:S01]  /*6c50*/  F2FP.F16.F32.PACK_AB R5, R150, R136 ;  /* 0x000000889605723e */ /* 0x010fe200000000ff */
[----:B------:R-:W2:Y:S01]  /*6c60*/  MUFU.EX2 R153, R9 ;  /* 0x0000000900997308 */ /* 0x000ea20000000800 */
[----:B------:R-:W-:Y:S02]  /*6c70*/  F2FP.F16.F32.PACK_AB R6, R47, R169 ;  /* 0x000000a92f06723e */ /* 0x000fe400000000ff */
[----:B------:R-:W-:Y:S01]  /*6c80*/  MOV R138, R44 ;  /* 0x0000002c008a7202 */ /* 0x000fe20000000f00 */
[----:B-1----:R-:W-:Y:S01]  /*6c90*/  FFMA.FTZ R10, R142, UR4, -R8 ;  /* 0x000000048e0a7c23 */ /* 0x002fe20008010808 */
[----:B------:R-:W-:-:S02]  /*6ca0*/  MOV R142, R46 ;  /* 0x0000002e008e7202 */ /* 0x000fc40000000f00 */
[----:B--2---:R-:W-:Y:S01]  /*6cb0*/  F2FP.F16.F32.PACK_AB R7, R153, R151 ;  /* 0x000000979907723e */ /* 0x004fe200000000ff */
[----:B------:R-:W-:Y:S01]  /*6cc0*/  FFMA.FTZ R9, R143, UR4, -R8 ;  /* 0x000000048f097c23 */ /* 0x000fe20008010808 */
[----:B------:R1:W-:Y:S01]  /*6cd0*/  MUFU.EX2 R236, R10 ;  /* 0x0000000a00ec7308 */ /* 0x0003e20000000800 */
[----:B------:R-:W-:-:S03]  /*6ce0*/  IMAD.MOV.U32 R143, RZ, RZ, R47 ;  /* 0x000000ffff8f7224 */ /* 0x000fc600078e002f */
[----:B------:R2:W-:Y:S01]  /*6cf0*/  MUFU.EX2 R246, R9 ;  /* 0x0000000900f67308 */ /* 0x0005e20000000800 */
[C---:B------:R-:W-:Y:S01]  /*6d00*/  HMMA.16816.F32 R52, R4.reuse, R60, R24 ;  /* 0x0000003c0434723c */ /* 0x040fe20000001818 */
[----:B------:R-:W3:Y:S07]  /*6d10*/  LDSM.16.MT88.4 R24, [R188+0x9000] ;  /* 0x00900000bc18783b */ /* 0x000eee0000004200 */
[----:B------:R-:W-:Y:S01]  /*6d20*/  HMMA.16816.F32 R76, R4, R56, R32 ;  /* 0x00000038044c723c */ /* 0x000fe20000001820 */
[--C-:B-1----:R-:W-:Y:S01]  /*6d30*/  FFMA.FTZ R10, R140, UR4, -R8.reuse ;  /* 0x000000048c0a7c23 */ /* 0x102fe20008010808 */
[----:B------:R-:W-:Y:S01]  /*6d40*/  MOV R140, R243 ;  /* 0x000000f3008c7202 */ /* 0x000fe20000000f00 */
[----:B--2---:R-:W-:-:S02]  /*6d50*/  FFMA.FTZ R9, R141, UR4, -R8 ;  /* 0x000000048d097c23 */ /* 0x004fc40008010808 */
[----:B------:R1:W-:Y:S03]  /*6d60*/  MUFU.EX2 R91, R10 ;  /* 0x0000000a005b7308 */ /* 0x0003e60000000800 */
[C---:B------:R-:W-:Y:S01]  /*6d70*/  HMMA.16816.F32 R32, R4.reuse, R58, R28 ;  /* 0x0000003a0420723c */ /* 0x040fe2000000181c */
[----:B------:R2:W-:Y:S07]  /*6d80*/  MUFU.EX2 R237, R9 ;  /* 0x0000000900ed7308 */ /* 0x0005ee0000000800 */
[----:B------:R-:W-:Y:S01]  /*6d90*/  HMMA.16816.F32 R48, R4, R66, R36 ;  /* 0x000000420430723c */ /* 0x000fe20000001824 */
[--C-:B-1----:R-:W-:Y:S01]  /*6da0*/  FFMA.FTZ R10, R157, UR4, -R3.reuse ;  /* 0x000000049d0a7c23 */ /* 0x102fe20008010803 */
[----:B--2---:R-:W-:-:S06]  /*6db0*/  FFMA.FTZ R9, R156, UR4, -R3 ;  /* 0x000000049c097c23 */ /* 0x004fcc0008010803 */
[C---:B------:R-:W-:Y:S01]  /*6dc0*/  HMMA.16816.F32 R72, R4.reuse, R64, R16 ;  /* 0x000000400448723c */ /* 0x040fe20000001810 */
[----:B------:R1:W-:Y:S01]  /*6dd0*/  MUFU.EX2 R235, R10 ;  /* 0x0000000a00eb7308 */ /* 0x0003e20000000800 */
[----:B------:R-:W2:Y:S03]  /*6de0*/  LDSM.16.MT88.4 R16, [R89+0x9000] ;  /* 0x009000005910783b */ /* 0x000ea60000004200 */
[----:B------:R4:W3:Y:S03]  /*6df0*/  MUFU.EX2 R245, R9 ;  /* 0x0000000900f57308 */ /* 0x0008e60000000800 */
[----:B------:R-:W-:Y:S01]  /*6e00*/  HMMA.16816.F32 R96, R4, R68, R12 ;  /* 0x000000440460723c */ /* 0x000fe2000000180c */
[----:B------:R-:W2:Y:S01]  /*6e10*/  LDSM.16.MT88.4 R12, [R160+0x9000] ;  /* 0x00900000a00c783b */ /* 0x000ea20000004200 */
[----:B-1----:R-:W-:-:S06]  /*6e20*/  FFMA.FTZ R10, R162, UR4, -R2 ;  /* 0x00000004a20a7c23 */ /* 0x002fcc0008010802 */
[C---:B------:R-:W-:Y:S01]  /*6e30*/  HMMA.16816.F32 R28, R4.reuse, R62, R20 ;  /* 0x0000003e041c723c */ /* 0x040fe20000001814 */
[----:B------:R-:W1:Y:S01]  /*6e40*/  LDSM.16.MT88.4 R20, [R88+0x9000] ;  /* 0x009000005814783b */ /* 0x000e620000004200 */
[--C-:B----4-:R-:W-:Y:S01]  /*6e50*/  FFMA.FTZ R9, R155, UR4, -R3.reuse ;  /* 0x000000049b097c23 */ /* 0x110fe20008010803 */
[----:B------:R4:W4:Y:S05]  /*6e60*/  MUFU.EX2 R139, R10 ;  /* 0x0000000a008b7308 */ /* 0x00092a0000000800 */
[----:B------:R-:W-:Y:S01]  /*6e70*/  HMMA.16816.F32 R36, R4, R70, R40 ;  /* 0x000000460424723c */ /* 0x000fe20000001828 */
[----:B------:R-:W-:Y:S01]  /*6e80*/  FFMA.FTZ R4, R154, UR4, -R3 ;  /* 0x000000049a047c23 */ /* 0x000fe20008010803 */
[----:B------:R2:W-:Y:S01]  /*6e90*/  MUFU.EX2 R208, R9 ;  /* 0x0000000900d07308 */ /* 0x0005e20000000800 */
[----:B---3--:R-:W-:-:S02]  /*6ea0*/  F2FP.F16.F32.PACK_AB R5, R235, R245 ;  /* 0x000000f5eb05723e */ /* 0x008fc400000000ff */
[----:B------:R-:W-:Y:S01]  /*6eb0*/  F2FP.F16.F32.PACK_AB R6, R91, R237 ;  /* 0x000000ed5b06723e */ /* 0x000fe200000000ff */
[----:B------:R3:W3:Y:S01]  /*6ec0*/  MUFU.EX2 R141, R4 ;  /* 0x00000004008d7308 */ /* 0x0006e20000000800 */
[--C-:B----4-:R-:W-:Y:S01]  /*6ed0*/  FFMA.FTZ R10, R158, UR4, -R2.reuse ;  /* 0x000000049e0a7c23 */ /* 0x110fe20008010802 */
[----:B------:R-:W-:Y:S02]  /*6ee0*/  MOV R165, R139 ;  /* 0x0000008b00a57202 */ /* 0x000fe40000000f00 */
[----:B------:R-:W-:Y:S01]  /*6ef0*/  MOV R139, R45 ;  /* 0x0000002d008b7202 */ /* 0x000fe20000000f00 */
[----:B------:R4:W-:Y:S01]  /*6f00*/  MUFU.EX2 R209, R10 ;  /* 0x0000000a00d17308 */ /* 0x0009e20000000800 */
[----:B--2---:R-:W-:Y:S01]  /*6f10*/  FFMA.FTZ R9, R164, UR4, -R2 ;  /* 0x00000004a4097c23 */ /* 0x004fe20008010802 */
[----:B---3--:R-:W-:-:S03]  /*6f20*/  F2FP.F16.F32.PACK_AB R4, R236, R246 ;  /* 0x000000f6ec04723e */ /* 0x008fc600000000ff */
[----:B------:R2:W3:Y:S01]  /*6f30*/  MUFU.EX2 R248, R9 ;  /* 0x0000000900f87308 */ /* 0x0004e20000000800 */
[----:B------:R-:W-:Y:S01]  /*6f40*/  F2FP.F16.F32.PACK_AB R7, R141, R208 ;  /* 0x000000d08d07723e */ /* 0x000fe200000000ff */
[----:B----4-:R-:W-:-:S06]  /*6f50*/  FFMA.FTZ R10, R163, UR4, -R0 ;  /* 0x00000004a30a7c23 */ /* 0x010fcc0008010800 */
[C---:B------:R-:W-:Y:S01]  /*6f60*/  HMMA.16816.F32 R60, R4.reuse, R24, R116 ;  /* 0x00000018043c723c */ /* 0x040fe20000001874 */
[----:B------:R-:W-:Y:S02]  /*6f70*/  MOV R119, R152 ;  /* 0x0000009800777202 */ /* 0x000fe40000000f00 */
[----:B------:R-:W-:Y:S02]  /*6f80*/  MOV R152, R247 ;  /* 0x000000f700987202 */ /* 0x000fe40000000f00 */
[----:B------:R-:W-:Y:S01]  /*6f90*/  MOV R118, R153 ;  /* 0x0000009900767202 */ /* 0x000fe20000000f00 */
[----:B--2---:R-:W-:Y:S01]  /*6fa0*/  FFMA.FTZ R9, R159, UR4, -R2 ;  /* 0x000000049f097c23 */ /* 0x004fe20008010802 */
[----:B------:R-:W-:Y:S01]  /*6fb0*/  MOV R153, R241 ;  /* 0x000000f100997202 */ /* 0x000fe20000000f00 */
[C---:B------:R-:W-:Y:S01]  /*6fc0*/  HMMA.16816.F32 R64, R4.reuse, R16, R108 ;  /* 0x000000100440723c */ /* 0x040fe2000000186c */
[----:B------:R-:W-:Y:S01]  /*6fd0*/  MOV R117, R237 ;  /* 0x000000ed00757202 */ /* 0x000fe20000000f00 */
[----:B------:R2:W-:Y:S01]  /*6fe0*/  MUFU.EX2 R233, R9 ;  /* 0x0000000900e97308 */ /* 0x0005e20000000800 */
[----:B------:R-:W-:Y:S01]  /*6ff0*/  MOV R116, R208 ;  /* 0x000000d000747202 */ /* 0x000fe20000000f00 */
[----:B------:R-:W-:Y:S01]  /*7000*/  IMAD.MOV.U32 R162, RZ, RZ, R152 ;  /* 0x000000ffffa27224 */ /* 0x000fe200078e0098 */
[----:B------:R-:W-:Y:S01]  /*7010*/  MOV R163, R138 ;  /* 0x0000008a00a37202 */ /* 0x000fe20000000f00 */
[----:B------:R4:W-:Y:S01]  /*7020*/  MUFU.EX2 R241, R11 ;  /* 0x0000000b00f17308 */ /* 0x0009e20000000800 */
[----:B------:R-:W-:Y:S01]  /*7030*/  MOV R156, R153 ;  /* 0x00000099009c7202 */ /* 0x000fe20000000f00 */
[----:B------:R-:W-:Y:S02]  /*7040*/  HMMA.16816.F32 R68, R4, R12, R104 ;  /* 0x0000000c0444723c */ /* 0x000fe40000001868 */
[----:B------:R3:W-:Y:S01]  /*7050*/  MUFU.EX2 R237, R10 ;  /* 0x0000000a00ed7308 */ /* 0x0007e20000000800 */
[----:B--2---:R-:W-:-:S05]  /*7060*/  FFMA.FTZ R9, R166, UR4, -R0 ;  /* 0x00000004a6097c23 */ /* 0x004fca0008010800 */
[----:B-1----:R-:W-:Y:S01]  /*7070*/  HMMA.16816.F32 R112, R4, R20, R112 ;  /* 0x000000140470723c */ /* 0x002fe20000001870 */
[----:B------:R1:W2:Y:S01]  /*7080*/  MUFU.EX2 R247, R9 ;  /* 0x0000000900f77308 */ /* 0x0002a20000000800 */
[----:B----4-:R-:W-:Y:S01]  /*7090*/  FFMA.FTZ R11, R185, UR4, -R3 ;  /* 0x00000004b90b7c23 */ /* 0x010fe20008010803 */
[----:B------:R-:W-:Y:S01]  /*70a0*/  MOV R185, R91 ;  /* 0x0000005b00b97202 */ /* 0x000fe20000000f00 */
[----:B---3--:R-:W-:-:S04]  /*70b0*/  FFMA.FTZ R10, R180, UR4, -R8 ;  /* 0x00000004b40a7c23 */ /* 0x008fc80008010808 */
[C---:B------:R-:W-:Y:S01]  /*70c0*/  HMMA.16816.F32 R44, R4.reuse, R26, R100 ;  /* 0x0000001a042c723c */ /* 0x040fe20000001864 */
[----:B------:R-:W-:Y:S01]  /*70d0*/  MOV R180, R141 ;  /* 0x0000008d00b47202 */ /* 0x000fe20000000f00 */
[----:B------:R3:W-:Y:S01]  /*70e0*/  MUFU.EX2 R155, R11 ;  /* 0x0000000b009b7308 */ /* 0x0007e20000000800 */
[----:B------:R-:W-:Y:S02]  /*70f0*/  MOV R141, R139 ;  /* 0x0000008b008d7202 */ /* 0x000fe40000000f00 */
[----:B------:R-:W-:Y:S01]  /*7100*/  MOV R91, R244 ;  /* 0x000000f4005b7202 */ /* 0x000fe20000000f00 */
[----:B------:R4:W-:Y:S02]  /*7110*/  MUFU.EX2 R154, R10 ;  /* 0x0000000a009a7308 */ /* 0x0009e40000000800 */
[----:B------:R-:W-:Y:S01]  /*7120*/  HMMA.16816.F32 R56, R4, R18, R92 ;  /* 0x000000120438723c */ /* 0x000fe2000000185c */
[----:B-1----:R-:W-:Y:S01]  /*7130*/  FFMA.FTZ R9, R161, UR4, -R0 ;  /* 0x00000004a1097c23 */ /* 0x002fe20008010800 */
[----:B------:R-:W-:-:S02]  /*7140*/  MOV R161, R142 ;  /* 0x0000008e00a17202 */ /* 0x000fc40000000f00 */
[----:B------:R-:W-:Y:S01]  /*7150*/  MOV R142, R143 ;  /* 0x0000008f008e7202 */ /* 0x000fe20000000f00 */
[----:B------:R1:W2:Y:S03]  /*7160*/  MUFU.EX2 R208, R9 ;  /* 0x0000000900d07308 */ /* 0x0002a60000000800 */
[----:B------:R-:W-:Y:S01]  /*7170*/  HMMA.16816.F32 R84, R4, R14, R84 ;  /* 0x0000000e0454723c */ /* 0x000fe20000001854 */
[----:B---3--:R-:W-:Y:S01]  /*7180*/  FFMA.FTZ R11, R194, UR4, -R0 ;  /* 0x00000004c20b7c23 */ /* 0x008fe20008010800 */
[----:B----4-:R-:W-:-:S03]  /*7190*/  FFMA.FTZ R10, R167, UR4, -R8 ;  /* 0x00000004a70a7c23 */ /* 0x010fc60008010808 */
[----:B------:R3:W-:Y:S03]  /*71a0*/  MUFU.EX2 R164, R11 ;  /* 0x0000000b00a47308 */ /* 0x0007e60000000800 */
[----:B------:R-:W-:Y:S01]  /*71b0*/  HMMA.16816.F32 R80, R4, R22, R80 ;  /* 0x000000160450723c */ /* 0x000fe20000001850 */
[----:B------:R-:W-:Y:S01]  /*71c0*/  F2FP.F16.F32.PACK_AB R4, R165, R248 ;  /* 0x000000f8a504723e */ /* 0x000fe200000000ff */
[----:B------:R4:W-:Y:S01]  /*71d0*/  MUFU.EX2 R243, R10 ;  /* 0x0000000a00f37308 */ /* 0x0009e20000000800 */
[----:B-1----:R-:W-:Y:S01]  /*71e0*/  FFMA.FTZ R9, R182, UR4, -R8 ;  /* 0x00000004b6097c23 */ /* 0x002fe20008010808 */
[----:B--2---:R-:W-:Y:S02]  /*71f0*/  F2FP.F16.F32.PACK_AB R5, R241, R247 ;  /* 0x000000f7f105723e */ /* 0x004fe400000000ff */
[----:B------:R-:W-:Y:S01]  /*7200*/  F2FP.F16.F32.PACK_AB R6, R209, R233 ;  /* 0x000000e9d106723e */ /* 0x000fe200000000ff */
[----:B------:R1:W2:Y:S01]  /*7210*/  MUFU.EX2 R166, R9 ;  /* 0x0000000900a67308 */ /* 0x0002a20000000800 */
[----:B------:R-:W-:Y:S01]  /*7220*/  F2FP.F16.F32.PACK_AB R7, R208, R237 ;  /* 0x000000edd007723e */ /* 0x000fe200000000ff */
[----:B---3--:R-:W-:-:S06]  /*7230*/  FFMA.FTZ R11, R199, UR4, -R3 ;  /* 0x00000004c70b7c23 */ /* 0x008fcc0008010803 */
[----:B------:R-:W-:Y:S01]  /*7240*/  HMMA.16816.F32 R40, R4, R16, R52 ;  /* 0x000000100428723c */ /* 0x000fe20000001834 */
[----:B----4-:R-:W-:-:S04]  /*7250*/  FFMA.FTZ R10, R183, UR4, -R3 ;  /* 0x00000004b70a7c23 */ /* 0x010fc80008010803 */
[----:B------:R3:W-:Y:S01]  /*7260*/  MUFU.EX2 R139, R10 ;  /* 0x0000000a008b7308 */ /* 0x0007e20000000800 */
[----:B-1----:R-:W-:Y:S02]  /*7270*/  FFMA.FTZ R9, R168, UR4, -R8 ;  /* 0x00000004a8097c23 */ /* 0x002fe40008010808 */
[C---:B------:R-:W-:Y:S01]  /*7280*/  HMMA.16816.F32 R28, R4.reuse, R18, R28 ;  /* 0x00000012041c723c */ /* 0x040fe2000000181c */
[----:B------:R-:W1:Y:S01]  /*7290*/  LDSM.16.MT88.4 R16, [R89+0x9800] ;  /* 0x009800005910783b */ /* 0x000e620000004200 */
[----:B------:R4:W-:Y:S06]  /*72a0*/  MUFU.EX2 R152, R9 ;  /* 0x0000000900987308 */ /* 0x0009ec0000000800 */
[----:B------:R-:W-:Y:S01]  /*72b0*/  HMMA.16816.F32 R92, R4, R26, R32 ;  /* 0x0000001a045c723c */ /* 0x000fe20000001820 */
[----:B---3--:R-:W-:Y:S01]  /*72c0*/  FFMA.FTZ R10, R192, UR4, -R2 ;  /* 0x00000004c00a7c23 */ /* 0x008fe20008010802 */
[----:B------:R-:W-:-:S03]  /*72d0*/  MOV R192, R208 ;  /* 0x000000d000c07202 */ /* 0x000fc60000000f00 */
[----:B------:R3:W-:Y:S01]  /*72e0*/  MUFU.EX2 R159, R10 ;  /* 0x0000000a009f7308 */ /* 0x0007e20000000800 */
[----:B----4-:R-:W-:Y:S02]  /*72f0*/  FFMA.FTZ R9, R184, UR4, -R3 ;  /* 0x00000004b8097c23 */ /* 0x010fe40008010803 */
[----:B------:R-:W-:Y:S01]  /*7300*/  HMMA.16816.F32 R104, R4, R24, R76 ;  /* 0x000000180468723c */ /* 0x000fe2000000184c */
[----:B------:R-:W4:Y:S01]  /*7310*/  LDSM.16.MT88.4 R24, [R188+0x9800] ;  /* 0x00980000bc18783b */ /* 0x000f220000004200 */
[----:B------:R-:W-:Y:S01]  /*7320*/  MOV R184, R117 ;  /* 0x0000007500b87202 */ /* 0x000fe20000000f00 */
[----:B------:R2:W1:Y:S01]  /*7330*/  MUFU.EX2 R158, R9 ;  /* 0x00000009009e7308 */ /* 0x0004620000000800 */
[----:B------:R-:W-:Y:S01]  /*7340*/  MOV R117, R119 ;  /* 0x0000007700757202 */ /* 0x000fe20000000f00 */
[----:B------:R-:W-:-:S03]  /*7350*/  IMAD.MOV.U32 R119, RZ, RZ, R251 ;  /* 0x000000ffff777224 */ /* 0x000fc600078e00fb */
[----:B------:R-:W-:Y:S01]  /*7360*/  HMMA.16816.F32 R32, R4, R12, R72 ;  /* 0x0000000c0420723c */ /* 0x000fe20000001848 */
[----:B---3--:R-:W-:-:S07]  /*7370*/  FFMA.FTZ R10, R186, UR4, -R2 ;  /* 0x00000004ba0a7c23 */ /* 0x008fce0008010802 */
[C---:B------:R-:W-:Y:S01]  /*7380*/  HMMA.16816.F32 R48, R4.reuse, R14, R48 ;  /* 0x0000000e0430723c */ /* 0x040fe20000001830 */
[----:B------:R-:W3:Y:S01]  /*7390*/  LDSM.16.MT88.4 R12, [R160+0x9800] ;  /* 0x00980000a00c783b */ /* 0x000ee20000004200 */
[----:B--2---:R-:W-:Y:S01]  /*73a0*/  FFMA.FTZ R9, R181, UR4, -R3 ;  /* 0x00000004b5097c23 */ /* 0x004fe20008010803 */
[----:B------:R2:W-:Y:S04]  /*73b0*/  MUFU.EX2 R138, R10 ;  /* 0x0000000a008a7308 */ /* 0x0005e80000000800 */
[----:B------:R1:W4:Y:S01]  /*73c0*/  MUFU.EX2 R167, R9 ;  /* 0x0000000900a77308 */ /* 0x0003220000000800 */
[C---:B------:R-:W-:Y:S08]  /*73d0*/  HMMA.16816.F32 R52, R4.reuse, R20, R96 ;  /* 0x000000140434723c */ /* 0x040ff00000001860 */
[----:B------:R-:W-:Y:S01]  /*73e0*/  HMMA.16816.F32 R36, R4, R22, R36 ;  /* 0x000000160424723c */ /* 0x000fe20000001824 */
[----:B------:R-:W3:Y:S01]  /*73f0*/  LDSM.16.MT88.4 R20, [R88+0x9800] ;  /* 0x009800005814783b */ /* 0x000ee20000004200 */
[----:B--2---:R-:W-:Y:S01]  /*7400*/  FFMA.FTZ R10, R190, UR4, -R0 ;  /* 0x00000004be0a7c23 */ /* 0x004fe20008010800 */
[----:B------:R-:W-:Y:S01]  /*7410*/  F2FP.F16.F32.PACK_AB R4, R154, R166 ;  /* 0x000000a69a04723e */ /* 0x000fe200000000ff */
[----:B-1----:R-:W-:-:S02]  /*7420*/  FFMA.FTZ R9, R193, UR4, -R2 ;  /* 0x00000004c1097c23 */ /* 0x002fc40008010802 */
[----:B------:R1:W-:Y:S01]  /*7430*/  MUFU.EX2 R153, R10 ;  /* 0x0000000a00997308 */ /* 0x0003e20000000800 */
[----:B------:R-:W-:Y:S02]  /*7440*/  F2FP.F16.F32.PACK_AB R5, R155, R158 ;  /* 0x0000009e9b05723e */ /* 0x000fe400000000ff */
[----:B------:R-:W-:Y:S01]  /*7450*/  F2FP.F16.F32.PACK_AB R6, R243, R152 ;  /* 0x00000098f306723e */ /* 0x000fe200000000ff */
[----:B------:R2:W-:Y:S01]  /*7460*/  MUFU.EX2 R181, R9 ;  /* 0x0000000900b57308 */ /* 0x0005e20000000800 */
[----:B----4-:R-:W-:Y:S02]  /*7470*/  F2FP.F16.F32.PACK_AB R7, R167, R139 ;  /* 0x0000008ba707723e */ /* 0x010fe400000000ff */
[----:B------:R-:W-:Y:S02]  /*7480*/  MOV R190, R180 ;  /* 0x000000b400be7202 */ /* 0x000fe40000000f00 */
[----:B------:R-:W-:-:S03]  /*7490*/  MOV R193, R209 ;  /* 0x000000d100c17202 */ /* 0x000fc60000000f00 */
[----:B------:R-:W-:Y:S01]  /*74a0*/  HMMA.16816.F32 R96, R4, R16, R64 ;  /* 0x000000100460723c */ /* 0x000fe20000001840 */
[----:B-1----:R-:W-:Y:S01]  /*74b0*/  FFMA.FTZ R10, R191, UR4, -R8 ;  /* 0x00000004bf0a7c23 */ /* 0x002fe20008010808 */
[----:B--2---:R-:W-:-:S03]  /*74c0*/  FFMA.FTZ R9, R187, UR4, -R2 ;  /* 0x00000004bb097c23 */ /* 0x004fc60008010802 */
[----:B------:R1:W2:Y:S03]  /*74d0*/  MUFU.EX2 R168, R10 ;  /* 0x0000000a00a87308 */ /* 0x0002a60000000800 */
[C---:B------:R-:W-:Y:S01]  /*74e0*/  HMMA.16816.F32 R64, R4.reuse, R18, R56 ;  /* 0x000000120440723c */ /* 0x040fe20000001838 */
[----:B------:R4:W-:Y:S07]  /*74f0*/  MUFU.EX2 R157, R9 ;  /* 0x00000009009d7308 */ /* 0x0009ee0000000800 */
[----:B------:R-:W-:Y:S01]  /*7500*/  HMMA.16816.F32 R108, R4, R24, R60 ;  /* 0x00000018046c723c */ /* 0x000fe2000000183c */
[----:B-1----:R-:W-:Y:S01]  /*7510*/  FFMA.FTZ R10, R173, UR4, -R8 ;  /* 0x00000004ad0a7c23 */ /* 0x002fe20008010808 */
[----:B--2---:R-:W-:-:S06]  /*7520*/  MOV R199, R168 ;  /* 0x000000a800c77202 */ /* 0x004fcc0000000f00 */
[C---:B------:R-:W-:Y:S01]  /*7530*/  HMMA.16816.F32 R100, R4.reuse, R26, R44 ;  /* 0x0000001a0464723c */ /* 0x040fe2000000182c */
[----:B----4-:R-:W-:Y:S01]  /*7540*/  FFMA.FTZ R9, R195, UR4, -R0 ;  /* 0x00000004c3097c23 */ /* 0x010fe20008010800 */
[----:B------:R1:W-:Y:S01]  /*7550*/  MUFU.EX2 R183, R10 ;  /* 0x0000000a00b77308 */ /* 0x0003e20000000800 */
[----:B------:R-:W-:Y:S02]  /*7560*/  MOV R168, R116 ;  /* 0x0000007400a87202 */ /* 0x000fe40000000f00 */
[----:B------:R-:W-:Y:S01]  /*7570*/  MOV R116, R118 ;  /* 0x0000007600747202 */ /* 0x000fe20000000f00 */
[----:B------:R2:W4:Y:S01]  /*7580*/  MUFU.EX2 R182, R9 ;  /* 0x0000000900b67308 */ /* 0x0005220000000800 */
[----:B------:R-:W-:Y:S01]  /*7590*/  MOV R118, R90 ;  /* 0x0000005a00767202 */ /* 0x000fe20000000f00 */
[----:B---3--:R-:W-:Y:S01]  /*75a0*/  HMMA.16816.F32 R56, R4, R12, R68 ;  /* 0x0000000c0438723c */ /* 0x008fe20000001844 */
[----:B------:R-:W-:-:S07]  /*75b0*/  MOV R90, R252 ;  /* 0x000000fc005a7202 */ /* 0x000fce0000000f00 */
[----:B------:R-:W-:Y:S01]  /*75c0*/  HMMA.16816.F32 R76, R4, R14, R84 ;  /* 0x0000000e044c723c */ /* 0x000fe20000001854 */
[----:B-1----:R-:W-:Y:S02]  /*75d0*/  FFMA.FTZ R10, R197, UR4, -R3 ;  /* 0x00000004c50a7c23 */ /* 0x002fe40008010803 */
[----:B------:R1:W-:Y:S01]  /*75e0*/  MUFU.EX2 R197, R11 ;  /* 0x0000000b00c57308 */ /* 0x0003e20000000800 */
[----:B--2---:R-:W-:-:S03]  /*75f0*/  FFMA.FTZ R9, R189, UR4, -R0 ;  /* 0x00000004bd097c23 */ /* 0x004fc60008010800 */
[----:B------:R2:W-:Y:S01]  /*7600*/  MUFU.EX2 R189, R10 ;  /* 0x0000000a00bd7308 */ /* 0x0005e20000000800 */
[C---:B------:R-:W-:Y:S03]  /*7610*/  HMMA.16816.F32 R112, R4.reuse, R20, R112 ;  /* 0x000000140470723c */ /* 0x040fe60000001870 */
[----:B------:R3:W3:Y:S05]  /*7620*/  MUFU.EX2 R143, R9 ;  /* 0x00000009008f7308 */ /* 0x0006ea0000000800 */
[----:B------:R-:W-:Y:S01]  /*7630*/  HMMA.16816.F32 R72, R4, R22, R80 ;  /* 0x000000160448723c */ /* 0x000fe20000001850 */
[----:B------:R-:W-:Y:S01]  /*7640*/  F2FP.F16.F32.PACK_AB R4, R159, R181 ;  /* 0x000000b59f04723e */ /* 0x000fe200000000ff */
[----:B-1----:R-:W-:Y:S01]  /*7650*/  FFMA.FTZ R11, R220, UR4, -R0 ;  /* 0x00000004dc0b7c23 */ /* 0x002fe20008010800 */
[----:B----4-:R-:W-:-:S02]  /*7660*/  F2FP.F16.F32.PACK_AB R5, R164, R182 ;  /* 0x000000b6a405723e */ /* 0x010fc400000000ff */
[----:B------:R-:W-:Y:S01]  /*7670*/  F2FP.F16.F32.PACK_AB R6, R138, R157 ;  /* 0x0000009d8a06723e */ /* 0x000fe200000000ff */
[----:B--2---:R-:W-:Y:S01]  /*7680*/  FFMA.FTZ R10, R217, UR4, -R2 ;  /* 0x00000004d90a7c23 */ /* 0x004fe20008010802 */
[----:B------:R-:W-:Y:S01]  /*7690*/  MOV R220, R185 ;  /* 0x000000b900dc7202 */ /* 0x000fe20000000f00 */
[----:B------:R1:W-:Y:S01]  /*76a0*/  MUFU.EX2 R217, R11 ;  /* 0x0000000b00d97308 */ /* 0x0003e20000000800 */
[----:B---3--:R-:W-:Y:S01]  /*76b0*/  FFMA.FTZ R9, R196, UR4, -R8 ;  /* 0x00000004c4097c23 */ /* 0x008fe20008010808 */
[----:B------:R-:W-:Y:S02]  /*76c0*/  F2FP.F16.F32.PACK_AB R7, R143, R153 ;  /* 0x000000998f07723e */ /* 0x000fe400000000ff */
[----:B------:R2:W-:Y:S01]  /*76d0*/  MUFU.EX2 R252, R10 ;  /* 0x0000000a00fc7308 */ /* 0x0005e20000000800 */
[----:B------:R-:W-:-:S03]  /*76e0*/  MOV R185, R168 ;  /* 0x000000a800b97202 */ /* 0x000fc60000000f00 */
[----:B------:R3:W4:Y:S01]  /*76f0*/  MUFU.EX2 R187, R9 ;  /* 0x0000000900bb7308 */ /* 0x0007220000000800 */
[----:B------:R-:W-:Y:S01]  /*7700*/  HMMA.16816.F32 R60, R4, R16, R40 ;  /* 0x00000010043c723c */ /* 0x000fe20000001828 */
[----:B------:R-:W-:Y:S02]  /*7710*/  MOV R196, R185 ;  /* 0x000000b900c47202 */ /* 0x000fe40000000f00 */
[----:B------:R-:W-:Y:S01]  /*7720*/  MOV R185, R184 ;  /* 0x000000b800b97202 */ /* 0x000fe20000000f00 */
[----:B-1----:R-:W-:Y:S01]  /*7730*/  FFMA.FTZ R11, R123, UR4, -R3 ;  /* 0x000000047b0b7c23 */ /* 0x002fe20008010803 */
[----:B------:R-:W-:-:S03]  /*7740*/  MOV R184, R165 ;  /* 0x000000a500b87202 */ /* 0x000fc60000000f00 */
[C---:B------:R-:W-:Y:S01]  /*7750*/  HMMA.16816.F32 R44, R4.reuse, R18, R28 ;  /* 0x00000012042c723c */ /* 0x040fe2000000181c */
[----:B------:R-:W1:Y:S01]  /*7760*/  LDSM.16.MT88.4 R28, [R188+0xa000] ;  /* 0x00a00000bc1c783b */ /* 0x000e620000004200 */
[----:B--2---:R-:W-:Y:S01]  /*7770*/  FFMA.FTZ R10, R210, UR4, -R2 ;  /* 0x00000004d20a7c23 */ /* 0x004fe20008010802 */
[----:B------:R-:W-:Y:S01]  /*7780*/  MOV R165, R116 ;  /* 0x0000007400a57202 */ /* 0x000fe20000000f00 */
[----:B---3--:R-:W-:Y:S01]  /*7790*/  FFMA.FTZ R9, R174, UR4, -R8 ;  /* 0x00000004ae097c23 */ /* 0x008fe20008010808 */
[----:B------:R-:W2:Y:S01]  /*77a0*/  LDSM.16.MT88.4 R16, [R89+0xa000] ;  /* 0x00a000005910783b */ /* 0x000ea20000004200 */
[----:B------:R-:W-:Y:S02]  /*77b0*/  MUFU.EX2 R174, R11 ;  /* 0x0000000b00ae7308 */ /* 0x000fe40000000800 */
[C---:B------:R-:W-:Y:S02]  /*77c0*/  HMMA.16816.F32 R84, R4.reuse, R24, R104 ;  /* 0x000000180454723c */ /* 0x040fe40000001868 */
[----:B------:R3:W-:Y:S06]  /*77d0*/  MUFU.EX2 R191, R9 ;  /* 0x0000000900bf7308 */ /* 0x0007ec0000000800 */
[C---:B------:R-:W-:Y:S01]  /*77e0*/  HMMA.16816.F32 R80, R4.reuse, R26, R92 ;  /* 0x0000001a0450723c */ /* 0x040fe2000000185c */
[----:B------:R-:W-:Y:S07]  /*77f0*/  LDSM.16.MT88.4 R24, [R88+0xa000] ;  /* 0x00a000005818783b */ /* 0x000fee0000004200 */
[----:B------:R-:W-:Y:S01]  /*7800*/  HMMA.16816.F32 R32, R4, R12, R32 ;  /* 0x0000000c0420723c */ /* 0x000fe20000001820 */
[----:B---3--:R-:W-:-:S07]  /*7810*/  FFMA.FTZ R9, R198, UR4, -R3 ;  /* 0x00000004c6097c23 */ /* 0x008fce0008010803 */
[C---:B------:R-:W-:Y:S01]  /*7820*/  HMMA.16816.F32 R48, R4.reuse, R14, R48 ;  /* 0x0000000e0430723c */ /* 0x040fe20000001830 */
[----:B------:R-:W3:Y:S01]  /*7830*/  LDSM.16.MT88.4 R12, [R160+0xa000] ;  /* 0x00a00000a00c783b */ /* 0x000ee20000004200 */
[----:B------:R4:W1:Y:S06]  /*7840*/  MUFU.EX2 R186, R9 ;  /* 0x0000000900ba7308 */ /* 0x00086c0000000800 */
[C---:B------:R-:W-:Y:S08]  /*7850*/  HMMA.16816.F32 R52, R4.reuse, R20, R52 ;  /* 0x000000140434723c */ /* 0x040ff00000001834 */
[----:B------:R-:W-:Y:S01]  /*7860*/  HMMA.16816.F32 R40, R4, R22, R36 ;  /* 0x000000160428723c */ /* 0x000fe20000001824 */
[----:B----4-:R-:W-:Y:S01]  /*7870*/  FFMA.FTZ R9, R175, UR4, -R3 ;  /* 0x00000004af097c23 */ /* 0x010fe20008010803 */
[----:B------:R-:W-:Y:S01]  /*7880*/  F2FP.F16.F32.PACK_AB R4, R199, R187 ;  /* 0x000000bbc704723e */ /* 0x000fe200000000ff */
[----:B------:R-:W-:Y:S01]  /*7890*/  FFMA.FTZ R11, R206, UR4, -R0 ;  /* 0x00000004ce0b7c23 */ /* 0x000fe20008010800 */
[----:B-1----:R-:W-:Y:S01]  /*78a0*/  F2FP.F16.F32.PACK_AB R5, R197, R186 ;  /* 0x000000bac505723e */ /* 0x002fe200000000ff */
[----:B------:R1:W4:Y:S01]  /*78b0*/  MUFU.EX2 R180, R9 ;  /* 0x0000000900b47308 */ /* 0x0003220000000800 */
[----:B------:R-:W-:Y:S01]  /*78c0*/  F2FP.F16.F32.PACK_AB R6, R183, R191 ;  /* 0x000000bfb706723e */ /* 0x000fe200000000ff */
[----:B------:R-:W-:Y:S01]  /*78d0*/  LDSM.16.MT88.4 R20, [R89+0xa800] ;  /* 0x00a800005914783b */ /* 0x000fe20000004200 */
[----:B------:R-:W-:Y:S01]  /*78e0*/  MOV R198, R193 ;  /* 0x000000c100c67202 */ /* 0x000fe20000000f00 */
[----:B-1----:R-:W-:Y:S01]  /*78f0*/  FFMA.FTZ R9, R219, UR4, -R2 ;  /* 0x00000004db097c23 */ /* 0x002fe20008010802 */
[----:B----4-:R-:W-:-:S03]  /*7900*/  F2FP.F16.F32.PACK_AB R7, R180, R189 ;  /* 0x000000bdb407723e */ /* 0x010fc600000000ff */
[----:B------:R1:W4:Y:S04]  /*7910*/  MUFU.EX2 R251, R9 ;  /* 0x0000000900fb7308 */ /* 0x0003280000000800 */
[C---:B------:R-:W-:Y:S08]  /*7920*/  HMMA.16816.F32 R104, R4.reuse, R30, R100 ;  /* 0x0000001e0468723c */ /* 0x040ff00000001864 */
[----:B--2---:R-:W-:Y:S01]  /*7930*/  HMMA.16816.F32 R92, R4, R18, R64 ;  /* 0x00000012045c723c */ /* 0x004fe20000001840 */
[----:B-1----:R-:W-:-:S04]  /*7940*/  FFMA.FTZ R9, R211, UR4, -R2 ;  /* 0x00000004d3097c23 */ /* 0x002fc80008010802 */
[----:B------:R1:W-:Y:S03]  /*7950*/  MUFU.EX2 R244, R9 ;  /* 0x0000000900f47308 */ /* 0x0003e60000000800 */
[C---:B------:R-:W-:Y:S08]  /*7960*/  HMMA.16816.F32 R108, R4.reuse, R28, R108 ;  /* 0x0000001c046c723c */ /* 0x040ff0000000186c */
[----:B------:R-:W-:Y:S01]  /*7970*/  HMMA.16816.F32 R96, R4, R16, R96 ;  /* 0x000000100460723c */ /* 0x000fe20000001860 */
[----:B-1----:R-:W-:-:S02]  /*7980*/  FFMA.FTZ R9, R221, UR4, -R0 ;  /* 0x00000004dd097c23 */ /* 0x002fc40008010800 */
[----:B------:R1:W-:Y:S05]  /*7990*/  MUFU.EX2 R221, R10 ;  /* 0x0000000a00dd7308 */ /* 0x0003ea0000000800 */
[C---:B---3--:R-:W-:Y:S01]  /*79a0*/  HMMA.16816.F32 R68, R4.reuse, R12, R56 ;  /* 0x0000000c0444723c */ /* 0x048fe20000001838 */
[----:B------:R2:W3:Y:S07]  /*79b0*/  MUFU.EX2 R219, R9 ;  /* 0x0000000900db7308 */ /* 0x0004ee0000000800 */
[----:B------:R-:W-:Y:S01]  /*79c0*/  HMMA.16816.F32 R64, R4, R14, R76 ;  /* 0x0000000e0440723c */ /* 0x000fe2000000184c */
[--C-:B-1----:R-:W-:Y:S01]  /*79d0*/  FFMA.FTZ R10, R218, UR4, -R0.reuse ;  /* 0x00000004da0a7c23 */ /* 0x102fe20008010800 */
[----:B--2---:R-:W-:-:S03]  /*79e0*/  FFMA.FTZ R9, R216, UR4, -R0 ;  /* 0x00000004d8097c23 */ /* 0x004fc60008010800 */
[----:B------:R1:W-:Y:S03]  /*79f0*/  MUFU.EX2 R218, R10 ;  /* 0x0000000a00da7308 */ /* 0x0003e60000000800 */
[C---:B------:R-:W-:Y:S01]  /*7a00*/  HMMA.16816.F32 R100, R4.reuse, R24, R112 ;  /* 0x000000180464723c */ /* 0x040fe20000001870 */
[----:B------:R-:W2:Y:S07]  /*7a10*/  MUFU.EX2 R216, R9 ;  /* 0x0000000900d87308 */ /* 0x000eae0000000800 */
[----:B------:R-:W-:Y:S01]  /*7a20*/  HMMA.16816.F32 R72, R4, R26, R72 ;  /* 0x0000001a0448723c */ /* 0x000fe20000001848 */
[----:B----4-:R-:W-:-:S02]  /*7a30*/  F2FP.F16.F32.PACK_AB R4, R252, R251 ;  /* 0x000000fbfc04723e */ /* 0x010fc400000000ff */
[----:B---3--:R-:W-:Y:S02]  /*7a40*/  F2FP.F16.F32.PACK_AB R5, R217, R219 ;  /* 0x000000dbd905723e */ /* 0x008fe400000000ff */
[----:B------:R-:W-:Y:S01]  /*7a50*/  F2FP.F16.F32.PACK_AB R6, R221, R244 ;  /* 0x000000f4dd06723e */ /* 0x000fe200000000ff */
[--C-:B-1----:R-:W-:Y:S01]  /*7a60*/  FFMA.FTZ R10, R121, UR4, -R8.reuse ;  /* 0x00000004790a7c23 */ /* 0x102fe20008010808 */
[----:B--2---:R-:W-:Y:S01]  /*7a70*/  F2FP.F16.F32.PACK_AB R7, R216, R218 ;  /* 0x000000dad807723e */ /* 0x004fe200000000ff */
[--C-:B------:R-:W-:Y:S02]  /*7a80*/  FFMA.FTZ R9, R120, UR4, -R8.reuse ;  /* 0x0000000478097c23 */ /* 0x100fe40008010808 */
[----:B------:R1:W-:Y:S04]  /*7a90*/  MUFU.EX2 R208, R10 ;  /* 0x0000000a00d07308 */ /* 0x0003e80000000800 */
[----:B------:R2:W3:Y:S01]  /*7aa0*/  MUFU.EX2 R211, R9 ;  /* 0x0000000900d37308 */ /* 0x0004e20000000800 */
[C---:B------:R-:W-:Y:S08]  /*7ab0*/  HMMA.16816.F32 R56, R4.reuse, R18, R44 ;  /* 0x000000120438723c */ /* 0x040ff0000000182c */
[----:B------:R-:W-:Y:S01]  /*7ac0*/  HMMA.16816.F32 R44, R4, R12, R32 ;  /* 0x0000000c042c723c */ /* 0x000fe20000001820 */
[--C-:B-1----:R-:W-:Y:S01]  /*7ad0*/  FFMA.FTZ R10, R125, UR4, -R8.reuse ;  /* 0x000000047d0a7c23 */ /* 0x102fe20008010808 */
[----:B--2---:R-:W-:-:S03]  /*7ae0*/  FFMA.FTZ R9, R124, UR4, -R8 ;  /* 0x000000047c097c23 */ /* 0x004fc60008010808 */
[----:B------:R1:W-:Y:S03]  /*7af0*/  MUFU.EX2 R210, R10 ;  /* 0x0000000a00d27308 */ /* 0x0003e60000000800 */
[C---:B------:R-:W-:Y:S01]  /*7b00*/  HMMA.16816.F32 R36, R4.reuse, R14, R48 ;  /* 0x0000000e0424723c */ /* 0x040fe20000001830 */
[----:B------:R-:W2:Y:S01]  /*7b10*/  LDSM.16.MT88.4 R12, [R88+0xa800] ;  /* 0x00a80000580c783b */ /* 0x000ea20000004200 */
[----:B------:R4:W-:Y:S06]  /*7b20*/  MUFU.EX2 R209, R9 ;  /* 0x0000000900d17308 */ /* 0x0009ec0000000800 */
[----:B------:R-:W-:Y:S01]  /*7b30*/  HMMA.16816.F32 R32, R4, R24, R52 ;  /* 0x000000180420723c */ /* 0x000fe20000001834 */
[--C-:B-1----:R-:W-:Y:S01]  /*7b40*/  FFMA.FTZ R10, R126, UR4, -R3.reuse ;  /* 0x000000047e0a7c23 */ /* 0x102fe20008010803 */
[----:B----4-:R-:W-:-:S03]  /*7b50*/  FFMA.FTZ R9, R122, UR4, -R3 ;  /* 0x000000047a097c23 */ /* 0x010fc60008010803 */
[----:B------:R1:W-:Y:S03]  /*7b60*/  MUFU.EX2 R175, R10 ;  /* 0x0000000a00af7308 */ /* 0x0003e60000000800 */
[C---:B------:R-:W-:Y:S01]  /*7b70*/  HMMA.16816.F32 R84, R4.reuse, R28, R84 ;  /* 0x0000001c0454723c */ /* 0x040fe20000001854 */
[----:B------:R4:W3:Y:S07]  /*7b80*/  MUFU.EX2 R168, R9 ;  /* 0x0000000900a87308 */ /* 0x0008ee0000000800 */
[----:B------:R-:W-:Y:S01]  /*7b90*/  HMMA.16816.F32 R76, R4, R30, R80 ;  /* 0x0000001e044c723c */ /* 0x000fe20000001850 */
[----:B------:R-:W-:Y:S01]  /*7ba0*/  MUFU.EX2 R120, R11 ;  /* 0x0000000b00787308 */ /* 0x000fe20000000800 */
[----:B------:R-:W-:Y:S01]  /*7bb0*/  IMAD.MOV.U32 R206, RZ, RZ, R119 ;  /* 0x000000ffffce7224 */ /* 0x000fe200078e0077 */
[----:B------:R-:W2:Y:S01]  /*7bc0*/  LDSM.16.MT88.4 R28, [R188+0xa800] ;  /* 0x00a80000bc1c783b */ /* 0x000ea20000004200 */
[----:B-1----:R-:W-:-:S03]  /*7bd0*/  FFMA.FTZ R10, R204, UR4, -R2 ;  /* 0x00000004cc0a7c23 */ /* 0x002fc60008010802 */
[----:B------:R-:W2:Y:S01]  /*7be0*/  LDL.LU R204, [R1+0x18] ;  /* 0x0000180001cc7983 */ /* 0x000ea20000300800 */
[C---:B------:R-:W-:Y:S01]  /*7bf0*/  HMMA.16816.F32 R60, R4.reuse, R16, R60 ;  /* 0x00000010043c723c */ /* 0x040fe2000000183c */
[----:B----4-:R-:W-:Y:S02]  /*7c00*/  FFMA.FTZ R9, R127, UR4, -R3 ;  /* 0x000000047f097c23 */ /* 0x010fe40008010803 */
[----:B------:R-:W1:Y:S02]  /*7c10*/  LDSM.16.MT88.4 R16, [R160+0xa800] ;  /* 0x00a80000a010783b */ /* 0x000e640000004200 */
[----:B------:R4:W4:Y:S03]  /*7c20*/  MUFU.EX2 R173, R9 ;  /* 0x0000000900ad7308 */ /* 0x0009260000000800 */
[----:B------:R-:W-:Y:S01]  /*7c30*/  HMMA.16816.F32 R24, R4, R26, R40 ;  /* 0x0000001a0418723c */ /* 0x000fe20000001828 */
[----:B---3--:R-:W-:-:S02]  /*7c40*/  F2FP.F16.F32.PACK_AB R4, R208, R211 ;  /* 0x000000d3d004723e */ /* 0x008fc400000000ff */
[----:B------:R-:W-:Y:S02]  /*7c50*/  F2FP.F16.F32.PACK_AB R5, R174, R168 ;  /* 0x000000a8ae05723e */ /* 0x000fe400000000ff */
[----:B------:R-:W-:Y:S01]  /*7c60*/  F2FP.F16.F32.PACK_AB R6, R210, R209 ;  /* 0x000000d1d206723e */ /* 0x000fe200000000ff */
[----:B----4-:R-:W-:Y:S01]  /*7c70*/  FFMA.FTZ R9, R205, UR4, -R2 ;  /* 0x00000004cd097c23 */ /* 0x010fe20008010802 */
[----:B------:R-:W-:Y:S01]  /*7c80*/  F2FP.F16.F32.PACK_AB R7, R173, R175 ;  /* 0x000000afad07723e */ /* 0x000fe200000000ff */
[----:B------:R-:W-:Y:S01]  /*7c90*/  FFMA.FTZ R11, R230, UR4, -R0 ;  /* 0x00000004e60b7c23 */ /* 0x000fe20008010800 */
[----:B------:R-:W-:Y:S01]  /*7ca0*/  MUFU.EX2 R127, R10 ;  /* 0x0000000a007f7308 */ /* 0x000fe20000000800 */
[----:B------:R-:W-:-:S03]  /*7cb0*/  MOV R205, R192 ;  /* 0x000000c000cd7202 */ /* 0x000fc60000000f00 */
[----:B------:R3:W4:Y:S01]  /*7cc0*/  MUFU.EX2 R125, R9 ;  /* 0x00000009007d7308 */ /* 0x0007220000000800 */
[C---:B--2---:R-:W-:Y:S03]  /*7cd0*/  HMMA.16816.F32 R48, R4.reuse, R12, R100 ;  /* 0x0000000c0430723c */ /* 0x044fe60000001864 */
[----:B------:R-:W-:Y:S05]  /*7ce0*/  MUFU.EX2 R102, R11 ;  /* 0x0000000b00667308 */ /* 0x000fea0000000800 */
[----:B------:R-:W-:Y:S01]  /*7cf0*/  HMMA.16816.F32 R108, R4, R28, R108 ;  /* 0x0000001c046c723c */ /* 0x000fe2000000186c */
[----:B---3--:R-:W-:-:S02]  /*7d00*/  FFMA.FTZ R9, R201, UR4, -R2 ;  /* 0x00000004c9097c23 */ /* 0x008fc40008010802 */
[----:B------:R-:W2:Y:S02]  /*7d10*/  LDL.LU R201, [R1+0x1c] ;  /* 0x00001c0001c97983 */ /* 0x000ea40000300800 */
[----:B------:R3:W-:Y:S02]  /*7d20*/  MUFU.EX2 R124, R9 ;  /* 0x00000009007c7308 */ /* 0x0007e40000000800 */
[----:B---3--:R-:W-:Y:S01]  /*7d30*/  FFMA.FTZ R9, R207, UR4, -R0 ;  /* 0x00000004cf097c23 */ /* 0x008fe20008010800 */
[----:B------:R-:W-:-:S05]  /*7d40*/  MOV R207, R118 ;  /* 0x0000007600cf7202 */ /* 0x000fca0000000f00 */
[----:B------:R-:W-:Y:S02]  /*7d50*/  FADD.FTZ R11, R207, R206 ;  /* 0x000000cecf0b7221 */ /* 0x000fe40000010000 */
[----:B------:R-:W3:Y:S04]  /*7d60*/  LDL.LU R206, [R1+0x24] ;  /* 0x0000240001ce7983 */ /* 0x000ee80000300800 */
[----:B------:R-:W3:Y:S01]  /*7d70*/  LDL.LU R207, [R1+0x20] ;  /* 0x0000200001cf7983 */ /* 0x000ee20000300800 */
[----:B------:R-:W-:Y:S01]  /*7d80*/  FFMA.FTZ R10, R200, UR4, -R2 ;  /* 0x00000004c80a7c23 */ /* 0x000fe20008010802 */
[----:B------:R4:W1:Y:S04]  /*7d90*/  MUFU.EX2 R123, R9 ;  /* 0x00000009007b7308 */ /* 0x0008680000000800 */
[----:B------:R1:W1:Y:S01]  /*7da0*/  MUFU.EX2 R126, R10 ;  /* 0x0000000a007e7308 */ /* 0x0002620000000800 */
[--C-:B----4-:R-:W-:Y:S01]  /*7db0*/  FFMA.FTZ R9, R202, UR4, -R0.reuse ;  /* 0x00000004ca097c23 */ /* 0x110fe20008010800 */
[----:B-1----:R-:W-:-:S03]  /*7dc0*/  FFMA.FTZ R10, R203, UR4, -R0 ;  /* 0x00000004cb0a7c23 */ /* 0x002fc60008010800 */
[----:B------:R-:W-:Y:S04]  /*7dd0*/  MUFU.EX2 R121, R9 ;  /* 0x0000000900797308 */ /* 0x000fe80000000800 */
[----:B------:R-:W1:Y:S01]  /*7de0*/  MUFU.EX2 R122, R10 ;  /* 0x0000000a007a7308 */ /* 0x000e620000000800 */
        /* <DEDUP_REMOVED lines=9> */
[----:B-1----:R-:W-:Y:S01]  /*7e80*/  F2FP.F16.F32.PACK_AB R7, R121, R122 ;  /* 0x0000007a7907723e */ /* 0x002fe200000000ff */
[--C-:B------:R-:W-:Y:S01]  /*7e90*/  FFMA.FTZ R94, R131, UR4, -R2.reuse ;  /* 0x00000004835e7c23 */ /* 0x100fe20008010802 */
[----:B------:R-:W-:-:S05]  /*7ea0*/  FFMA.FTZ R101, R130, UR4, -R2 ;  /* 0x0000000482657c23 */ /* 0x000fca0008010802 */
[----:B------:R-:W-:Y:S01]  /*7eb0*/  HMMA.16816.F32 R60, R4, R20, R60 ;  /* 0x00000014043c723c */ /* 0x000fe2000000183c */
[--C-:B------:R-:W-:Y:S01]  /*7ec0*/  FFMA.FTZ R100, R129, UR4, -R2.reuse ;  /* 0x0000000481647c23 */ /* 0x100fe20008010802 */
[----:B------:R-:W-:-:S06]  /*7ed0*/  FFMA.FTZ R95, R128, UR4, -R2 ;  /* 0x00000004805f7c23 */ /* 0x000fcc0008010802 */
[----:B------:R-:W-:Y:S01]  /*7ee0*/  HMMA.16816.F32 R56, R4, R22, R56 ;  /* 0x000000160438723c */ /* 0x000fe20000001838 */
[----:B------:R-:W1:Y:S01]  /*7ef0*/  LDSM.16.MT88.4 R20, [R188+0xb000] ;  /* 0x00b00000bc14783b */ /* 0x000e620000004200 */
[----:B------:R-:W-:-:S06]  /*7f00*/  MOV R200, R117 ;  /* 0x0000007500c87202 */ /* 0x000fcc0000000f00 */
[----:B------:R-:W-:Y:S01]  /*7f10*/  HMMA.16816.F32 R64, R4, R30, R76 ;  /* 0x0000001e0440723c */ /* 0x000fe2000000184c */
[----:B------:R-:W-:-:S07]  /*7f20*/  FFMA.FTZ R9, R215, UR4, -R8 ;  /* 0x00000004d7097c23 */ /* 0x000fce0008010808 */
[----:B------:R-:W-:Y:S01]  /*7f30*/  HMMA.16816.F32 R76, R4, R18, R36 ;  /* 0x00000012044c723c */ /* 0x000fe20000001824 */
[----:B------:R-:W-:-:S07]  /*7f40*/  FFMA.FTZ R36, R213, UR4, -R2 ;  /* 0x00000004d5247c23 */ /* 0x000fce0008010802 */
[----:B------:R-:W-:Y:S01]  /*7f50*/  HMMA.16816.F32 R192, R4, R12, R32 ;  /* 0x0000000c04c0723c */ /* 0x000fe20000001820 */
[--C-:B------:R-:W-:Y:S01]  /*7f60*/  FFMA.FTZ R35, R212, UR4, -R2.reuse ;  /* 0x00000004d4237c23 */ /* 0x100fe20008010802 */
[--C-:B------:R-:W-:Y:S01]  /*7f70*/  FFMA.FTZ R34, R177, UR4, -R2.reuse ;  /* 0x00000004b1227c23 */ /* 0x100fe20008010802 */
[----:B------:R-:W-:Y:S01]  /*7f80*/  FFMA.FTZ R33, R176, UR4, -R2 ;  /* 0x00000004b0217c23 */ /* 0x000fe20008010802 */
[----:B------:R-:W-:-:S04]  /*7f90*/  FFMA.FTZ R2, R179, UR4, -R8 ;  /* 0x00000004b3027c23 */ /* 0x000fc80008010808 */
[----:B------:R-:W-:Y:S01]  /*7fa0*/  HMMA.16816.F32 R72, R4, R28, R84 ;  /* 0x0000001c0448723c */ /* 0x000fe20000001854 */
[----:B------:R4:W-:Y:S01]  /*7fb0*/  MUFU.EX2 R117, R2 ;  /* 0x0000000200757308 */ /* 0x0009e20000000800 */
[----:B------:R-:W-:-:S06]  /*7fc0*/  FFMA.FTZ R10, R214, UR4, -R8 ;  /* 0x00000004d60a7c23 */ /* 0x000fcc0008010808 */
[----:B------:R-:W-:Y:S01]  /*7fd0*/  HMMA.16816.F32 R44, R4, R16, R44 ;  /* 0x00000010042c723c */ /* 0x000fe2000000182c */
[----:B------:R1:W-:Y:S01]  /*7fe0*/  MUFU.EX2 R119, R9 ;  /* 0x0000000900777308 */ /* 0x0003e20000000800 */
[----:B------:R-:W1:Y:S01]  /*7ff0*/  LDSM.16.MT88.4 R16, [R89+0xb000] ;  /* 0x00b000005910783b */ /* 0x000e620000004200 */
[----:B----4-:R-:W-:-:S05]  /*8000*/  FFMA.FTZ R2, R240, UR4, -R3 ;  /* 0x00000004f0027c23 */ /* 0x010fca0008010803 */
[----:B------:R-:W-:Y:S01]  /*8010*/  HMMA.16816.F32 R84, R4, R14, R24 ;  /* 0x0000000e0454723c */ /* 0x000fe20000001818 */
[--C-:B------:R-:W-:Y:S01]  /*8020*/  FFMA.FTZ R4, R238, UR4, -R3.reuse ;  /* 0x00000004ee047c23 */ /* 0x100fe20008010803 */
[----:B------:R-:W4:Y:S01]  /*8030*/  LDSM.16.MT88.4 R12, [R160+0xb000] ;  /* 0x00b00000a00c783b */ /* 0x000f220000004200 */
[----:B------:R1:W-:Y:S03]  /*8040*/  MUFU.EX2 R114, R2 ;  /* 0x0000000200727308 */ /* 0x0003e60000000800 */
[----:B------:R-:W4:Y:S01]  /*8050*/  LDSM.16.MT88.4 R24, [R88+0xb000] ;  /* 0x00b000005818783b */ /* 0x000f220000004200 */
[----:B------:R1:W1:Y:S02]  /*8060*/  MUFU.EX2 R115, R4 ;  /* 0x0000000400737308 */ /* 0x0002640000000800 */
[----:B-1----:R-:W-:Y:S02]  /*8070*/  FFMA.FTZ R9, R178, UR4, -R8 ;  /* 0x00000004b2097c23 */ /* 0x002fe40008010808 */
[----:B------:R-:W-:Y:S01]  /*8080*/  MUFU.EX2 R118, R10 ;  /* 0x0000000a00767308 */ /* 0x000fe20000000800 */
[--C-:B------:R-:W-:Y:S01]  /*8090*/  FFMA.FTZ R2, R234, UR4, -R3.reuse ;  /* 0x00000004ea027c23 */ /* 0x100fe20008010803 */
[----:B------:R-:W-:-:S02]  /*80a0*/  FFMA.FTZ R4, R232, UR4, -R3 ;  /* 0x00000004e8047c23 */ /* 0x000fc40008010803 */
[----:B------:R-:W1:Y:S04]  /*80b0*/  MUFU.EX2 R116, R9 ;  /* 0x0000000900747308 */ /* 0x000e680000000800 */
[----:B------:R1:W-:Y:S04]  /*80c0*/  MUFU.EX2 R113, R4 ;  /* 0x0000000400717308 */ /* 0x0003e80000000800 */
[----:B------:R-:W4:Y:S01]  /*80d0*/  MUFU.EX2 R112, R2 ;  /* 0x0000000200707308 */ /* 0x000f220000000800 */
[----:B------:R-:W-:Y:S02]  /*80e0*/  F2FP.F16.F32.PACK_AB R5, R114, R115 ;  /* 0x000000737205723e */ /* 0x000fe400000000ff */
[----:B-1----:R-:W-:-:S02]  /*80f0*/  F2FP.F16.F32.PACK_AB R6, R117, R116 ;  /* 0x000000747506723e */ /* 0x002fc400000000ff */
[----:B------:R-:W-:Y:S02]  /*8100*/  F2FP.F16.F32.PACK_AB R4, R118, R119 ;  /* 0x000000777604723e */ /* 0x000fe400000000ff */
[----:B----4-:R-:W-:Y:S01]  /*8110*/  F2FP.F16.F32.PACK_AB R7, R112, R113 ;  /* 0x000000717007723e */ /* 0x010fe200000000ff */
[--C-:B------:R-:W-:Y:S01]  /*8120*/  FFMA.FTZ R32, R242, UR4, -R0.reuse ;  /* 0x00000004f2207c23 */ /* 0x100fe20008010800 */
[--C-:B------:R-:W-:Y:S01]  /*8130*/  FFMA.FTZ R31, R239, UR4, -R0.reuse ;  /* 0x00000004ef1f7c23 */ /* 0x100fe20008010800 */
[----:B------:R-:W-:-:S04]  /*8140*/  FFMA.FTZ R10, R228, UR4, -R0 ;  /* 0x00000004e40a7c23 */ /* 0x000fc80008010800 */
[----:B------:R-:W-:Y:S01]  /*8150*/  HMMA.16816.F32 R176, R4, R20, R108 ;  /* 0x0000001404b0723c */ /* 0x000fe2000000186c */
[----:B------:R-:W-:Y:S04]  /*8160*/  MUFU.EX2 R108, R35 ;  /* 0x00000023006c7308 */ /* 0x000fe80000000800 */
[----:B------:R-:W-:Y:S04]  /*8170*/  MUFU.EX2 R110, R34 ;  /* 0x00000022006e7308 */ /* 0x000fe80000000800 */
[----:B------:R-:W1:Y:S04]  /*8180*/  MUFU.EX2 R109, R36 ;  /* 0x00000024006d7308 */ /* 0x000e680000000800 */
[----:B------:R-:W-:Y:S04]  /*8190*/  MUFU.EX2 R111, R33 ;  /* 0x00000021006f7308 */ /* 0x000fe80000000800 */
[----:B------:R-:W-:Y:S04]  /*81a0*/  MUFU.EX2 R35, R32 ;  /* 0x0000002000237308 */ /* 0x000fe80000000800 */
[----:B------:R4:W1:Y:S04]  /*81b0*/  MUFU.EX2 R34, R31 ;  /* 0x0000001f00227308 */ /* 0x0008680000000800 */
[----:B------:R1:W2:Y:S01]  /*81c0*/  MUFU.EX2 R103, R10 ;  /* 0x0000000a00677308 */ /* 0x0002a20000000800 */
[----:B------:R-:W-:Y:S01]  /*81d0*/  FADD.FTZ R37, R249, R144 ;  /* 0x00000090f9257221 */ /* 0x000fe20000010000 */
[----:B------:R-:W-:-:S02]  /*81e0*/  MOV R203, R90 ;  /* 0x0000005a00cb7202 */ /* 0x000fc40000000f00 */
[----:B------:R-:W-:Y:S01]  /*81f0*/  MOV R202, R91 ;  /* 0x0000005b00ca7202 */ /* 0x000fe20000000f00 */
[----:B------:R-:W-:Y:S01]  /*8200*/  HMMA.16816.F32 R104, R4, R22, R104 ;  /* 0x000000160468723c */ /* 0x000fe20000001868 */
[--C-:B------:R-:W-:Y:S01]  /*8210*/  FFMA.FTZ R90, R224, UR4, -R0.reuse ;  /* 0x00000004e05a7c23 */ /* 0x100fe20008010800 */
[--C-:B------:R-:W-:Y:S01]  /*8220*/  FFMA.FTZ R93, R222, UR4, -R0.reuse ;  /* 0x00000004de5d7c23 */ /* 0x100fe20008010800 */
[--C-:B------:R-:W-:Y:S01]  /*8230*/  FFMA.FTZ R92, R133, UR4, -R0.reuse ;  /* 0x00000004855c7c23 */ /* 0x100fe20008010800 */
[----:B------:R-:W-:Y:S01]  /*8240*/  FFMA.FTZ R91, R132, UR4, -R0 ;  /* 0x00000004845b7c23 */ /* 0x000fe20008010800 */
[----:B----4-:R-:W-:-:S03]  /*8250*/  FADD.FTZ R31, R203, R202 ;  /* 0x000000cacb1f7221 */ /* 0x010fc60000010000 */
[----:B------:R-:W-:Y:S01]  /*8260*/  HMMA.16816.F32 R96, R4, R16, R96 ;  /* 0x000000100460723c */ /* 0x000fe20000001860 */
[----:B-1----:R-:W-:Y:S01]  /*8270*/  FADD.FTZ R10, R200, R37 ;  /* 0x00000025c80a7221 */ /* 0x002fe20000010000 */
[--C-:B------:R-:W-:Y:S01]  /*8280*/  FFMA.FTZ R30, R227, UR4, -R8.reuse ;  /* 0x00000004e31e7c23 */ /* 0x100fe20008010808 */
[--C-:B------:R-:W-:Y:S01]  /*8290*/  FFMA.FTZ R29, R223, UR4, -R8.reuse ;  /* 0x00000004df1d7c23 */ /* 0x100fe20008010808 */
[--C-:B------:R-:W-:Y:S01]  /*82a0*/  FFMA.FTZ R28, R135, UR4, -R8.reuse ;  /* 0x00000004871c7c23 */ /* 0x100fe20008010808 */
[----:B------:R-:W-:-:S03]  /*82b0*/  FFMA.FTZ R9, R134, UR4, -R8 ;  /* 0x0000000486097c23 */ /* 0x000fc60008010808 */
[----:B------:R-:W-:Y:S01]  /*82c0*/  HMMA.16816.F32 R80, R4, R18, R80 ;  /* 0x000000120450723c */ /* 0x000fe20000001850 */
[--C-:B------:R-:W-:Y:S01]  /*82d0*/  FFMA.FTZ R8, R231, UR4, -R3.reuse ;  /* 0x00000004e7087c23 */ /* 0x100fe20008010803 */
[--C-:B------:R-:W-:Y:S01]  /*82e0*/  FFMA.FTZ R2, R229, UR4, -R3.reuse ;  /* 0x00000004e5027c23 */ /* 0x100fe20008010803 */
[----:B------:R-:W-:-:S05]  /*82f0*/  FFMA.FTZ R0, R226, UR4, -R3 ;  /* 0x00000004e2007c23 */ /* 0x000fca0008010803 */
[----:B------:R-:W-:Y:S01]  /*8300*/  HMMA.16816.F32 R68, R4, R12, R68 ;  /* 0x0000000c0444723c */ /* 0x000fe20000001844 */
[----:B------:R-:W-:Y:S01]  /*8310*/  FFMA.FTZ R3, R225, UR4, -R3 ;  /* 0x00000004e1037c23 */ /* 0x000fe20008010803 */
[----:B------:R-:W-:-:S06]  /*8320*/  MOV R202, R162 ;  /* 0x000000a200ca7202 */ /* 0x000fcc0000000f00 */
[C---:B------:R-:W-:Y:S08]  /*8330*/  HMMA.16816.F32 R40, R4.reuse, R14, R40 ;  /* 0x0000000e0428723c */ /* 0x040ff00000001828 */
[C---:B------:R-:W-:Y:S08]  /*8340*/  HMMA.16816.F32 R48, R4.reuse, R24, R48 ;  /* 0x000000180430723c */ /* 0x040ff00000001830 */
[----:B------:R-:W-:Y:S01]  /*8350*/  HMMA.16816.F32 R36, R4, R26, R52 ;  /* 0x0000001a0424723c */ /* 0x000fe20000001834 */
[----:B------:R-:W-:-:S02]  /*8360*/  F2FP.F16.F32.PACK_AB R4, R108, R109 ;  /* 0x0000006d6c04723e */ /* 0x000fc400000000ff */
[----:B------:R-:W-:Y:S02]  /*8370*/  F2FP.F16.F32.PACK_AB R5, R34, R35 ;  /* 0x000000232205723e */ /* 0x000fe400000000ff */
[----:B------:R-:W-:Y:S02]  /*8380*/  F2FP.F16.F32.PACK_AB R6, R111, R110 ;  /* 0x0000006e6f06723e */ /* 0x000fe400000000ff */
[----:B--2---:R-:W-:Y:S01]  /*8390*/  F2FP.F16.F32.PACK_AB R7, R103, R102 ;  /* 0x000000666707723e */ /* 0x004fe200000000ff */
[----:B------:R-:W-:Y:S01]  /*83a0*/  FADD.FTZ R31, R201, R31 ;  /* 0x0000001fc91f7221 */ /* 0x000fe20000010000 */
[----:B------:R-:W-:Y:S01]  /*83b0*/  MOV R203, R161 ;  /* 0x000000a100cb7202 */ /* 0x000fe20000000f00 */
[----:B------:R-:W-:-:S04]  /*83c0*/  FADD.FTZ R11, R204, R11 ;  /* 0x0000000bcc0b7221 */ /* 0x000fc80000010000 */
[----:B------:R-:W-:Y:S01]  /*83d0*/  HMMA.16816.F32 R64, R4, R22, R64 ;  /* 0x000000160440723c */ /* 0x000fe20000001840 */
[----:B------:R1:W-:Y:S01]  /*83e0*/  MUFU.EX2 R23, R3 ;  /* 0x0000000300177308 */ /* 0x0003e20000000800 */
[----:B------:R-:W-:Y:S01]  /*83f0*/  FADD.FTZ R10, R149, R10 ;  /* 0x0000000a950a7221 */ /* 0x000fe20000010000 */
[----:B------:R-:W-:-:S05]  /*8400*/  MOV R223, R156 ;  /* 0x0000009c00df7202 */ /* 0x000fca0000000f00 */
[----:B------:R-:W-:Y:S01]  /*8410*/  HMMA.16816.F32 R72, R4, R20, R72 ;  /* 0x000000140448723c */ /* 0x000fe20000001848 */
[----:B------:R2:W-:Y:S01]  /*8420*/  MUFU.EX2 R20, R2 ;  /* 0x0000000200147308 */ /* 0x0005e20000000800 */
[----:B-1----:R-:W-:-:S03]  /*8430*/  FADD.FTZ R3, R202, R31 ;  /* 0x0000001fca037221 */ /* 0x002fc60000010000 */
[----:B------:R1:W-:Y:S01]  /*8440*/  MUFU.EX2 R21, R0 ;  /* 0x0000000000157308 */ /* 0x0003e20000000800 */
[----:B--2---:R-:W-:Y:S01]  /*8450*/  FADD.FTZ R2, R203, R11 ;  /* 0x0000000bcb027221 */ /* 0x004fe20000010000 */
[----:B---3--:R-:W-:Y:S01]  /*8460*/  FADD.FTZ R11, R206, R3 ;  /* 0x00000003ce0b7221 */ /* 0x008fe20000010000 */
[----:B-1----:R-:W-:Y:S02]  /*8470*/  FADD.FTZ R0, R148, R10 ;  /* 0x0000000a94007221 */ /* 0x002fe40000010000 */
[----:B------:R-:W-:Y:S01]  /*8480*/  FADD.FTZ R10, R207, R2 ;  /* 0x00000002cf0a7221 */ /* 0x000fe20000010000 */
[----:B------:R-:W-:Y:S02]  /*8490*/  FADD.FTZ R2, R223, R11 ;  /* 0x0000000bdf027221 */ /* 0x000fe40000010000 */
[----:B------:R-:W2:Y:S01]  /*84a0*/  LDL.LU R223, [R1+0x28] ;  /* 0x0000280001df7983 */ /* 0x000ea20000300800 */
[----:B------:R-:W-:Y:S01]  /*84b0*/  FADD.FTZ R32, R147, R145 ;  /* 0x0000009193207221 */ /* 0x000fe20000010000 */
[----:B------:R-:W-:Y:S01]  /*84c0*/  MOV R213, R163 ;  /* 0x000000a300d57202 */ /* 0x000fe20000000f00 */
[----:B------:R1:W-:Y:S01]  /*84d0*/  MUFU.EX2 R22, R8 ;  /* 0x0000000800167308 */ /* 0x0003e20000000800 */
[----:B------:R-:W-:Y:S01]  /*84e0*/  MOV R222, R165 ;  /* 0x000000a500de7202 */ /* 0x000fe20000000f00 */
[----:B------:R-:W-:-:S02]  /*84f0*/  FADD.FTZ R32, R146, R32 ;  /* 0x0000002092207221 */ /* 0x000fc40000010000 */
[----:B------:R3:W-:Y:S01]  /*8500*/  MUFU.EX2 R33, R9 ;  /* 0x0000000900217308 */ /* 0x0007e20000000800 */
[----:B------:R-:W-:Y:S01]  /*8510*/  MOV R227, R140 ;  /* 0x0000008c00e37202 */ /* 0x000fe20000000f00 */
[C---:B------:R-:W-:Y:S01]  /*8520*/  HMMA.16816.F32 R60, R4.reuse, R16, R60 ;  /* 0x00000010043c723c */ /* 0x040fe2000000183c */
[----:B------:R-:W-:Y:S02]  /*8530*/  MOV R132, R141 ;  /* 0x0000008d00847202 */ /* 0x000fe40000000f00 */
[----:B------:R-:W-:Y:S02]  /*8540*/  MOV R215, R185 ;  /* 0x000000b900d77202 */ /* 0x000fe40000000f00 */
[----:B------:R-:W-:Y:S02]  /*8550*/  MOV R224, R184 ;  /* 0x000000b800e07202 */ /* 0x000fe40000000f00 */
[----:B------:R-:W-:Y:S01]  /*8560*/  MOV R133, R142 ;  /* 0x0000008e00857202 */ /* 0x000fe20000000f00 */
[----:B-1----:R-:W-:Y:S01]  /*8570*/  FADD.FTZ R8, R213, R32 ;  /* 0x00000020d5087221 */ /* 0x002fe20000010000 */
[----:B------:R-:W-:Y:S01]  /*8580*/  HMMA.16816.F32 R56, R4, R18, R56 ;  /* 0x000000120438723c */ /* 0x000fe20000001838 */
[----:B------:R-:W-:-:S07]  /*8590*/  MOV R55, R222 ;  /* 0x000000de00377202 */ /* 0x000fce0000000f00 */
[----:B------:R-:W-:Y:S01]  /*85a0*/  HMMA.16816.F32 R192, R4, R24, R192 ;  /* 0x0000001804c0723c */ /* 0x000fe200000018c0 */
[----:B------:R-:W-:Y:S01]  /*85b0*/  FADD.FTZ R8, R136, R8 ;  /* 0x0000000888087221 */ /* 0x000fe20000010000 */
[----:B---3--:R-:W-:-:S06]  /*85c0*/  FADD.FTZ R9, R137, R0 ;  /* 0x0000000089097221 */ /* 0x008fcc0000010000 */
[C---:B------:R-:W-:Y:S01]  /*85d0*/  HMMA.16816.F32 R44, R4.reuse, R12, R44 ;  /* 0x0000000c042c723c */ /* 0x040fe2000000182c */
[----:B------:R-:W-:Y:S01]  /*85e0*/  FADD.FTZ R3, R150, R8 ;  /* 0x0000000896037221 */ /* 0x000fe20000010000 */
[----:B------:R-:W-:Y:S01]  /*85f0*/  FADD.FTZ R2, R227, R2 ;  /* 0x00000002e3027221 */ /* 0x000fe20000010000 */
[----:B------:R-:W-:Y:S01]  /*8600*/  MOV R249, R224 ;  /* 0x000000e000f97202 */ /* 0x000fe20000000f00 */
[----:B------:R-:W-:Y:S02]  /*8610*/  IMAD.MOV.U32 R203, RZ, RZ, R198 ;  /* 0x000000ffffcb7224 */ /* 0x000fe400078e00c6 */
[----:B------:R-:W-:Y:S01]  /*8620*/  FADD.FTZ R3, R151, R3 ;  /* 0x0000000397037221 */ /* 0x000fe20000010000 */
[----:B------:R-:W-:Y:S02]  /*8630*/  MOV R202, R196 ;  /* 0x000000c400ca7202 */ /* 0x000fe40000000f00 */
[----:B------:R-:W-:Y:S01]  /*8640*/  MOV R200, R205 ;  /* 0x000000cd00c87202 */ /* 0x000fe20000000f00 */
[----:B------:R-:W-:Y:S01]  /*8650*/  HMMA.16816.F32 R16, R4, R14, R76 ;  /* 0x0000000e0410723c */ /* 0x000fe2000000184c */
[----:B------:R-:W-:-:S02]  /*8660*/  IMAD.MOV.U32 R225, RZ, RZ, R215 ;  /* 0x000000ffffe17224 */ /* 0x000fc400078e00d7 */
[----:B------:R-:W-:Y:S01]  /*8670*/  FADD.FTZ R3, R55, R3 ;  /* 0x0000000337037221 */ /* 0x000fe20000010000 */
[----:B------:R-:W-:Y:S02]  /*8680*/  MOV R201, R220 ;  /* 0x000000dc00c97202 */ /* 0x000fe40000000f00 */
[----:B------:R-:W-:Y:S02]  /*8690*/  MOV R234, R166 ;  /* 0x000000a600ea7202 */ /* 0x000fe40000000f00 */
[----:B------:R-:W-:Y:S01]  /*86a0*/  MOV R228, R158 ;  /* 0x0000009e00e47202 */ /* 0x000fe20000000f00 */
[----:B------:R-:W-:Y:S01]  /*86b0*/  HMMA.16816.F32 R24, R4, R26, R84 ;  /* 0x0000001a0418723c */ /* 0x000fe20000001854 */
[----:B------:R-:W-:Y:S01]  /*86c0*/  FADD.FTZ R4, R169, R9 ;  /* 0x00000009a9047221 */ /* 0x000fe20000010000 */
        /* <DEDUP_REMOVED lines=8> */
[----:B------:R-:W-:-:S02]  /*8750*/  MOV R226, R202 ;  /* 0x000000ca00e27202 */ /* 0x000fc40000000f00 */
[----:B------:R-:W-:Y:S01]  /*8760*/  MOV R230, R159 ;  /* 0x0000009f00e67202 */ /* 0x000fe20000000f00 */
[----:B------:R-:W-:Y:S01]  /*8770*/  FADD.FTZ R3, R55, R7 ;  /* 0x0000000737037221 */ /* 0x000fe20000010000 */
[----:B------:R-:W-:Y:S01]  /*8780*/  MOV R229, R203 ;  /* 0x000000cb00e57202 */ /* 0x000fe20000000f00 */
[----:B------:R-:W-:Y:S01]  /*8790*/  FADD.FTZ R2, R241, R6 ;  /* 0x00000006f1027221 */ /* 0x000fe20000010000 */
[----:B------:R-:W-:Y:S01]  /*87a0*/  MOV R231, R200 ;  /* 0x000000c800e77202 */ /* 0x000fe20000000f00 */
[----:B------:R-:W-:Y:S01]  /*87b0*/  IMAD.MOV.U32 R242, RZ, RZ, R155 ;  /* 0x000000fffff27224 */ /* 0x000fe200078e009b */
[----:B------:R-:W-:Y:S02]  /*87c0*/  MOV R55, R249 ;  /* 0x000000f900377202 */ /* 0x000fe40000000f00 */
[----:B------:R-:W-:Y:S02]  /*87d0*/  MOV R232, R164 ;  /* 0x000000a400e87202 */ /* 0x000fe40000000f00 */
[----:B------:R-:W-:-:S02]  /*87e0*/  MOV R239, R154 ;  /* 0x0000009a00ef7202 */ /* 0x000fc40000000f00 */
[----:B------:R-:W-:Y:S02]  /*87f0*/  MOV R240, R157 ;  /* 0x0000009d00f07202 */ /* 0x000fe40000000f00 */
[----:B------:R-:W-:Y:S02]  /*8800*/  MOV R238, R153 ;  /* 0x0000009900ee7202 */ /* 0x000fe40000000f00 */
[----:B------:R-:W-:Y:S02]  /*8810*/  MOV R128, R152 ;  /* 0x0000009800807202 */ /* 0x000fe40000000f00 */
[----:B------:R-:W-:Y:S02]  /*8820*/  MOV R129, R139 ;  /* 0x0000008b00817202 */ /* 0x000fe40000000f00 */
[----:B------:R-:W-:Y:S02]  /*8830*/  MOV R130, R138 ;  /* 0x0000008a00827202 */ /* 0x000fe40000000f00 */
[----:B------:R-:W-:-:S02]  /*8840*/  MOV R214, R143 ;  /* 0x0000008f00d67202 */ /* 0x000fc40000000f00 */
[----:B------:R-:W-:Y:S02]  /*8850*/  MOV R212, R187 ;  /* 0x000000bb00d47202 */ /* 0x000fe40000000f00 */
[----:B------:R-:W-:Y:S01]  /*8860*/  MOV R131, R167 ;  /* 0x000000a700837202 */ /* 0x000fe20000000f00 */
[----:B------:R-:W-:Y:S01]  /*8870*/  MUFU.EX2 R90, R90 ;  /* 0x0000005a005a7308 */ /* 0x000fe20000000800 */
[----:B------:R-:W-:Y:S01]  /*8880*/  MOV R227, R220 ;  /* 0x000000dc00e37202 */ /* 0x000fe20000000f00 */
[----:B------:R-:W-:Y:S01]  /*8890*/  LDSM.16.MT88.4 R144, [R89+0xb800] ;  /* 0x00b800005990783b */ /* 0x000fe20000004200 */
[----:B------:R-:W-:Y:S01]  /*88a0*/  MOV R225, R226 ;  /* 0x000000e200e17202 */ /* 0x000fe20000000f00 */
[----:B------:R-:W-:Y:S01]  /*88b0*/  FADD.FTZ R249, R233, R3 ;  /* 0x00000003e9f97221 */ /* 0x000fe20000010000 */
[----:B------:R-:W-:Y:S01]  /*88c0*/  MOV R222, R181 ;  /* 0x000000b500de7202 */ /* 0x000fe20000000f00 */
[----:B------:R-:W-:Y:S01]  /*88d0*/  MUFU.EX2 R30, R30 ;  /* 0x0000001e001e7308 */ /* 0x000fe20000000800 */
[----:B------:R-:W-:Y:S01]  /*88e0*/  MOV R226, R229 ;  /* 0x000000e500e27202 */ /* 0x000fe20000000f00 */
[----:B------:R-:W-:Y:S01]  /*88f0*/  FADD.FTZ R3, R237, R2 ;  /* 0x00000002ed037221 */ /* 0x000fe20000010000 */
[----:B------:R-:W-:Y:S01]  /*8900*/  MOV R224, R182 ;  /* 0x000000b600e07202 */ /* 0x000fe20000000f00 */
[----:B------:R-:W-:Y:S01]  /*8910*/  MUFU.EX2 R93, R93 ;  /* 0x0000005d005d7308 */ /* 0x000fe20000000800 */
[----:B------:R-:W-:Y:S01]  /*8920*/  MOV R229, R231 ;  /* 0x000000e700e57202 */ /* 0x000fe20000000f00 */
[----:B------:R-:W-:Y:S04]  /*8930*/  LDSM.16.MT88.4 R160, [R160+0xb800] ;  /* 0x00b80000a0a0783b */ /* 0x000fe80000004200 */
[----:B------:R-:W-:Y:S01]  /*8940*/  FADD.FTZ R3, R229, R3 ;  /* 0x00000003e5037221 */ /* 0x000fe20000010000 */
[----:B------:R-:W-:Y:S01]  /*8950*/  MOV R213, R186 ;  /* 0x000000ba00d57202 */ /* 0x000fe20000000f00 */
[----:B------:R-:W1:Y:S01]  /*8960*/  MUFU.EX2 R29, R29 ;  /* 0x0000001d001d7308 */ /* 0x000e620000000800 */
[----:B------:R-:W-:Y:S01]  /*8970*/  MOV R206, R199 ;  /* 0x000000c700ce7202 */ /* 0x000fe20000000f00 */
[----:B------:R-:W-:Y:S01]  /*8980*/  LDSM.16.MT88.4 R12, [R88+0xb800] ;  /* 0x00b80000580c783b */ /* 0x000fe20000004200 */
[----:B------:R-:W-:-:S02]  /*8990*/  MOV R215, R212 ;  /* 0x000000d400d77202 */ /* 0x000fc40000000f00 */
[----:B------:R-:W-:Y:S01]  /*89a0*/  MOV R207, R197 ;  /* 0x000000c500cf7202 */ /* 0x000fe20000000f00 */
[----:B------:R-:W-:Y:S01]  /*89b0*/  MUFU.EX2 R92, R92 ;  /* 0x0000005c005c7308 */ /* 0x000fe20000000800 */
[----:B------:R-:W-:Y:S01]  /*89c0*/  MOV R212, R213 ;  /* 0x000000d500d47202 */ /* 0x000fe20000000f00 */
[----:B------:R3:W5:Y:S01]  /*89d0*/  LDL.LU R169, [R1+0x58] ;  /* 0x0000580001a97983 */ /* 0x0007620000300800 */
[----:B------:R-:W-:Y:S02]  /*89e0*/  MOV R204, R191 ;  /* 0x000000bf00cc7202 */ /* 0x000fe40000000f00 */
[----:B------:R-:W-:Y:S02]  /*89f0*/  MOV R213, R206 ;  /* 0x000000ce00d57202 */ /* 0x000fe40000000f00 */
[----:B------:R-:W-:Y:S01]  /*8a00*/  MOV R205, R189 ;  /* 0x000000bd00cd7202 */ /* 0x000fe20000000f00 */
[----:B------:R-:W-:Y:S01]  /*8a10*/  FADD.FTZ R249, R226, R249 ;  /* 0x000000f9e2f97221 */ /* 0x000fe20000010000 */
[----:B------:R-:W-:Y:S01]  /*8a20*/  MOV R206, R207 ;  /* 0x000000cf00ce7202 */ /* 0x000fe20000000f00 */
[----:B------:R-:W4:Y:S01]  /*8a30*/  LDSM.16.MT88.4 R188, [R188+0xb800] ;  /* 0x00b80000bcbc783b */ /* 0x000f220000004200 */
[----:B------:R-:W-:-:S02]  /*8a40*/  MOV R207, R204 ;  /* 0x000000cc00cf7202 */ /* 0x000fc40000000f00 */
[----:B------:R-:W-:Y:S02]  /*8a50*/  MOV R204, R205 ;  /* 0x000000cd00cc7202 */ /* 0x000fe40000000f00 */
[----:B------:R-:W-:Y:S01]  /*8a60*/  MOV R220, R180 ;  /* 0x000000b400dc7202 */ /* 0x000fe20000000f00 */
[----:B------:R-:W-:Y:S01]  /*8a70*/  IMAD.MOV.U32 R205, RZ, RZ, R183 ;  /* 0x000000ffffcd7224 */ /* 0x000fe200078e00b7 */
[----:B------:R-:W3:Y:S01]  /*8a80*/  MUFU.EX2 R28, R28 ;  /* 0x0000001c001c7308 */ /* 0x000ee20000000800 */
[----:B------:R2:W5:Y:S03]  /*8a90*/  LDL.LU R170, [R1+0x54] ;  /* 0x0000540001aa7983 */ /* 0x0005660000300800 */
[----:B------:R-:W-:Y:S04]  /*8aa0*/  MUFU.EX2 R91, R91 ;  /* 0x0000005b005b7308 */ /* 0x000fe80000000800 */
[----:B------:R-:W-:Y:S04]  /*8ab0*/  MUFU.EX2 R94, R94 ;  /* 0x0000005e005e7308 */ /* 0x000fe80000000800 */
[----:B------:R-:W3:Y:S04]  /*8ac0*/  MUFU.EX2 R101, R101 ;  /* 0x0000006500657308 */ /* 0x000ee80000000800 */
[----:B------:R-:W-:Y:S04]  /*8ad0*/  MUFU.EX2 R100, R100 ;  /* 0x0000006400647308 */ /* 0x000fe80000000800 */
[----:B------:R-:W4:Y:S01]  /*8ae0*/  MUFU.EX2 R95, R95 ;  /* 0x0000005f005f7308 */ /* 0x000f220000000800 */
[----:B------:R-:W2:Y:S01]  /*8af0*/  S2R R237, SR_TID.X ;  /* 0x0000000000ed7919 */ /* 0x000ea20000002100 */
[----:B-1----:R-:W-:-:S02]  /*8b00*/  F2FP.F16.F32.PACK_AB R196, R29, R30 ;  /* 0x0000001e1dc4723e */ /* 0x002fc400000000ff */
[----:B------:R-:W-:Y:S02]  /*8b10*/  F2FP.F16.F32.PACK_AB R197, R20, R22 ;  /* 0x0000001614c5723e */ /* 0x000fe400000000ff */
[----:B---3--:R-:W-:Y:S02]  /*8b20*/  F2FP.F16.F32.PACK_AB R198, R33, R28 ;  /* 0x0000001c21c6723e */ /* 0x008fe400000000ff */
[----:B------:R-:W-:Y:S02]  /*8b30*/  F2FP.F16.F32.PACK_AB R199, R23, R21 ;  /* 0x0000001517c7723e */ /* 0x000fe400000000ff */
[----:B------:R-:W-:Y:S02]  /*8b40*/  F2FP.F16.F32.PACK_AB R200, R101, R94 ;  /* 0x0000005e65c8723e */ /* 0x000fe400000000ff */
[----:B------:R-:W-:Y:S02]  /*8b50*/  F2FP.F16.F32.PACK_AB R203, R91, R92 ;  /* 0x0000005c5bcb723e */ /* 0x000fe400000000ff */
[----:B----4-:R-:W-:Y:S01]  /*8b60*/  F2FP.F16.F32.PACK_AB R202, R95, R100 ;  /* 0x000000645fca723e */ /* 0x010fe200000000ff */
[C---:B------:R-:W-:Y:S08]  /*8b70*/  HMMA.16816.F32 R176, R196.reuse, R188, R176 ;  /* 0x000000bcc4b0723c */ /* 0x040ff000000018b0 */
[----:B------:R-:W-:Y:S01]  /*8b80*/  HMMA.16816.F32 R184, R196, R190, R104 ;  /* 0x000000bec4b8723c */ /* 0x000fe20000001868 */
[----:B--2---:R-:W-:-:S04]  /*8b90*/  FADD.FTZ R0, R223, R10 ;  /* 0x0000000adf007221 */ /* 0x004fc80000010000 */
[----:B------:R-:W-:-:S04]  /*8ba0*/  FADD.FTZ R0, R132, R0 ;  /* 0x0000000084007221 */ /* 0x000fc80000010000 */
[----:B------:R-:W-:Y:S01]  /*8bb0*/  FADD.FTZ R0, R250, R0 ;  /* 0x00000000fa007221 */ /* 0x000fe20000010000 */
[----:B------:R-:W-:Y:S01]  /*8bc0*/  MOV R223, R201 ;  /* 0x000000c900df7202 */ /* 0x000fe20000000f00 */
[----:B------:R1:W5:Y:S02]  /*8bd0*/  LDL.LU R250, [R1+0x50] ;  /* 0x0000500001fa7983 */ /* 0x0003640000300800 */
[----:B------:R-:W-:Y:S01]  /*8be0*/  FADD.FTZ R4, R245, R0 ;  /* 0x00000000f5047221 */ /* 0x000fe20000010000 */
[----:B------:R-:W-:Y:S01]  /*8bf0*/  FADD.FTZ R0, R236, R5 ;  /* 0x00000005ec007221 */ /* 0x000fe20000010000 */
[----:B------:R-:W-:Y:S01]  /*8c00*/  MOV R231, R223 ;  /* 0x000000df00e77202 */ /* 0x000fe20000000f00 */
[----:B------:R1:W5:Y:S01]  /*8c10*/  LDL.LU R248, [R1+0x4c] ;  /* 0x00004c0001f87983 */ /* 0x0003620000300800 */
[----:B------:R-:W-:Y:S01]  /*8c20*/  FADD.FTZ R4, R235, R4 ;  /* 0x00000004eb047221 */ /* 0x000fe20000010000 */
[----:B------:R-:W-:Y:S01]  /*8c30*/  MOV R223, R227 ;  /* 0x000000e300df7202 */ /* 0x000fe20000000f00 */
[----:B------:R-:W-:Y:S01]  /*8c40*/  FADD.FTZ R2, R55, R0 ;  /* 0x0000000037027221 */ /* 0x000fe20000010000 */
[----:B------:R-:W-:Y:S01]  /*8c50*/  MOV R227, R222 ;  /* 0x000000de00e37202 */ /* 0x000fe20000000f00 */
[----:B------:R-:W-:Y:S01]  /*8c60*/  FADD.FTZ R0, R225, R4 ;  /* 0x00000004e1007221 */ /* 0x000fe20000010000 */
[----:B------:R-:W-:Y:S01]  /*8c70*/  MOV R222, R224 ;  /* 0x000000e000de7202 */ /* 0x000fe20000000f00 */
[----:B------:R1:W5:Y:S01]  /*8c80*/  LDL.LU R247, [R1+0x48] ;  /* 0x0000480001f77983 */ /* 0x0003620000300800 */
        /* <DEDUP_REMOVED lines=93> */
[----:B------:R-:W-:-:S02]  /*9260*/  FADD.FTZ R249, R108, R249 ;  /* 0x000000f96cf97221 */ /* 0x000fc40000010000 */
[----:B------:R1:W5:Y:S04]  /*9270*/  LDL.LU R235, [R1+0x30] ;  /* 0x0000300001eb7983 */ /* 0x0003680000300800 */
[----:B------:R1:W5:Y:S01]  /*9280*/  LDL.LU R233, [R1+0x2c] ;  /* 0x00002c0001e97983 */ /* 0x0003620000300800 */
[----:B------:R-:W-:-:S03]  /*9290*/  FADD.FTZ R249, R110, R249 ;  /* 0x000000f96ef97221 */ /* 0x000fc60000010000 */
[----:B------:R1:W-:Y:S04]  /*92a0*/  STL [R1], R3 ;  /* 0x0000000301007387 */ /* 0x0003e80000100800 */
[----:B------:R1:W-:Y:S04]  /*92b0*/  STL [R1+0x4], R0 ;  /* 0x0000040001007387 */ /* 0x0003e80000100800 */
[----:B------:R1:W-:Y:S01]  /*92c0*/  STL [R1+0x8], R2 ;  /* 0x0000080201007387 */ /* 0x0003e20000100800 */
[----:B------:R-:W-:Y:S01]  /*92d0*/  FADD.FTZ R249, R111, R249 ;  /* 0x000000f96ff97221 */ /* 0x000fe20000010000 */
[----:B------:R-:W-:-:S03]  /*92e0*/  F2FP.F16.F32.PACK_AB R201, R93, R90 ;  /* 0x0000005a5dc9723e */ /* 0x000fc600000000ff */
[----:B------:R-:W-:Y:S01]  /*92f0*/  FADD.FTZ R249, R94, R249 ;  /* 0x000000f95ef97221 */ /* 0x000fe20000010000 */
[----:B------:R-:W-:Y:S03]  /*9300*/  HMMA.16816.F32 R136, R196, R144, R96 ;  /* 0x00000090c488723c */ /* 0x000fe60000001860 */
[----:B------:R-:W-:-:S04]  /*9310*/  FADD.FTZ R249, R101, R249 ;  /* 0x000000f965f97221 */ /* 0x000fc80000010000 */
[----:B------:R-:W-:Y:S01]  /*9320*/  FADD.FTZ R249, R100, R249 ;  /* 0x000000f964f97221 */ /* 0x000fe20000010000 */
[----:B------:R-:W-:Y:S03]  /*9330*/  HMMA.16816.F32 R140, R196, R146, R80 ;  /* 0x00000092c48c723c */ /* 0x000fe60000001850 */
[----:B------:R-:W-:-:S05]  /*9340*/  FADD.FTZ R249, R95, R249 ;  /* 0x000000f95ff97221 */ /* 0x000fca0000010000 */
        /* <DEDUP_REMOVED lines=14> */
[----:B------:R-:W-:Y:S01]  /*9430*/  SHF.R.U32.HI R175, RZ, 0x1, R237 ;  /* 0x00000001ffaf7819 */ /* 0x000fe200000116ed */
[----:B------:R-:W-:Y:S01]  /*9440*/  IMAD.SHL.U32 R220, R237, 0x40, RZ ;  /* 0x00000040eddc7824 */ /* 0x000fe200078e00ff */
[----:B------:R-:W1:Y:S01]  /*9450*/  S2UR UR6, SR_CgaCtaId ;  /* 0x00000000000679c3 */ /* 0x000e620000008800 */
[----:B-----5:R-:W-:Y:S01]  /*9460*/  VIADD R242, R245, 0xfffffffe ;  /* 0xfffffffef5f27836 */ /* 0x020fe20000000000 */
[----:B------:R-:W-:Y:S01]  /*9470*/  LOP3.LUT R175, R250, 0x8, R175, 0x78, !PT ;  /* 0x00000008faaf7812 */ /* 0x000fe200078e78af */
[----:B------:R-:W2:Y:S01]  /*9480*/  LDCU UR9, c[0x0][0x440] ;  /* 0x00008800ff0977ac */ /* 0x000ea20008000800 */
[----:B------:R-:W-:Y:S01]  /*9490*/  IMAD.MOV.U32 R232, RZ, RZ, 0x20 ;  /* 0x00000020ffe87424 */ /* 0x000fe200078e00ff */
[C---:B------:R-:W-:Y:S01]  /*94a0*/  LOP3.LUT P0, RZ, R237.reuse, 0x2, RZ, 0xc0, !PT ;  /* 0x00000002edff7812 */ /* 0x040fe2000780c0ff */
[----:B------:R-:W-:Y:S01]  /*94b0*/  IMAD.SHL.U32 R238, R237, 0x40, RZ ;  /* 0x00000040edee7824 */ /* 0x000fe200078e00ff */
[----:B------:R-:W-:Y:S01]  /*94c0*/  LOP3.LUT R175, R175, 0x200, R220, 0xf8, !PT ;  /* 0x00000200afaf7812 */ /* 0x000fe200078ef8dc */
[----:B------:R-:W3:Y:S01]  /*94d0*/  LDC.64 R244, c[0x0][0x3c0] ;  /* 0x0000f000fff47b82 */ /* 0x000ee20000000a00 */
[----:B------:R-:W-:Y:S01]  /*94e0*/  MOV R234, 0x20 ;  /* 0x0000002000ea7802 */ /* 0x000fe20000000f00 */
[----:B------:R-:W-:Y:S01]  /*94f0*/  IMAD.MOV.U32 R174, RZ, RZ, R169 ;  /* 0x000000ffffae7224 */ /* 0x000fe200078e00a9 */
[----:B------:R-:W-:Y:S01]  /*9500*/  LEA R175, R175, UR5, 0x1 ;  /* 0x00000005afaf7c11 */ /* 0x000fe2000f8e08ff */
[----:B------:R-:W-:Y:S01]  /*9510*/  IMAD.MOV.U32 R173, RZ, RZ, R170 ;  /* 0x000000ffffad7224 */ /* 0x000fe200078e00aa */
[----:B------:R-:W-:Y:S01]  /*9520*/  SEL R232, R232, 0xffffffe0, !P1 ;  /* 0xffffffe0e8e87807 */ /* 0x000fe20004800000 */
[----:B------:R-:W-:Y:S01]  /*9530*/  IMAD.MOV.U32 R3, RZ, RZ, R172 ;  /* 0x000000ffff037224 */ /* 0x000fe200078e00ac */
[----:B------:R-:W-:Y:S01]  /*9540*/  MOV R168, R171 ;  /* 0x000000ab00a87202 */ /* 0x000fe20000000f00 */
[----:B------:R-:W-:Y:S01]  /*9550*/  VIADD R0, R175, 0x8000 ;  /* 0x00008000af007836 */ /* 0x000fe20000000000 */
[----:B------:R-:W-:Y:S01]  /*9560*/  SEL R234, R234, 0xffffffe0, !P0 ;  /* 0xffffffe0eaea7807 */ /* 0x000fe20004000000 */
[----:B------:R-:W-:Y:S01]  /*9570*/  IMAD.MOV.U32 R240, RZ, RZ, 0x40 ;  /* 0x00000040fff07424 */ /* 0x000fe200078e00ff */
[----:B------:R-:W-:Y:S01]  /*9580*/  LOP3.LUT R239, R238, 0x400, RZ, 0xc0, !PT ;  /* 0x00000400eeef7812 */ /* 0x000fe200078ec0ff */
[----:B------:R-:W-:Y:S01]  /*9590*/  UMOV UR7, 0x400 ;  /* 0x0000040000077882 */ /* 0x000fe20000000000 */
[----:B------:R4:W-:Y:S01]  /*95a0*/  STL [R1+0xc], R0 ;  /* 0x00000c0001007387 */ /* 0x0009e20000100800 */
[----:B--2---:R-:W-:Y:S01]  /*95b0*/  ISETP.GE.AND P2, PT, R233, UR9, PT ;  /* 0x00000009e9007c0c */ /* 0x004fe2000bf46270 */
[----:B------:R-:W2:Y:S01]  /*95c0*/  LDCU UR8, c[0x0][0x440] ;  /* 0x00008800ff0877ac */ /* 0x000ea20008000800 */
[----:B------:R-:W-:Y:S01]  /*95d0*/  IADD3 R232, PT, PT, R232, R175, RZ ;  /* 0x000000afe8e87210 */ /* 0x000fe20007ffe0ff */
[----:B------:R-:W2:Y:S01]  /*95e0*/  LDCU UR4, c[0x0][0x45c] ;  /* 0x00008b80ff0477ac */ /* 0x000ea20008000800 */
[----:B-1----:R-:W-:Y:S01]  /*95f0*/  ULEA UR6, UR6, UR7, 0x18 ;  /* 0x0000000706067291 */ /* 0x002fe2000f8ec0ff */
[----:B------:R-:W-:Y:S11]  /*9600*/  BRA `(.L_x_231) ;  /* 0x00000008000c7947 */ /* 0x000ff60003800000 */
.L_x_233:
[C---:B------:R-:W-:Y:S01]  /*9610*/  @!P1 VIADD R2, R242.reuse, 0xffffffff ;  /* 0xfffffffff2029836 */ /* 0x040fe20000000000 */
[----:B------:R-:W1:Y:S01]  /*9620*/  S2R R237, SR_TID.X ;  /* 0x0000000000ed7919 */ /* 0x000e620000002100 */
[----:B------:R-:W-:Y:S01]  /*9630*/  @!P1 VIADD R169, R242, 0xffffffff ;  /* 0xfffffffff2a99836 */ /* 0x000fe20000000000 */
[----:B------:R-:W2:Y:S01]  /*9640*/  @!P1 LDC.64 R210, c[0x0][0x3b8] ;  /* 0x0000ee00ffd29b82 */ /* 0x000ea20000000a00 */
[----:B------:R-:W-:Y:S07]  /*9650*/  UMOV UR5, UR6 ;  /* 0x0000000600057c82 */ /* 0x000fee0008000000 */
[----:B------:R-:W3:Y:S08]  /*9660*/  @!P1 LDC.64 R206, c[0x0][0x3b8] ;  /* 0x0000ee00ffce9b82 */ /* 0x000ef00000000a00 */
[----:B------:R-:W4:Y:S01]  /*9670*/  @!P1 LDC.64 R208, c[0x0][0x3b8] ;  /* 0x0000ee00ffd09b82 */ /* 0x000f220000000a00 */
[C---:B--2---:R-:W-:Y:S07]  /*9680*/  @!P1 IMAD.WIDE.U32 R170, R2.reuse, R210, RZ ;  /* 0x000000d202aa9225 */ /* 0x044fee00078e00ff */
[----:B------:R-:W2:Y:S01]  /*9690*/  @!P1 LDC.64 R220, c[0x0][0x3b8] ;  /* 0x0000ee00ffdc9b82 */ /* 0x000ea20000000a00 */
[----:B------:R-:W-:Y:S01]  /*96a0*/  @!P1 IMAD R171, R2, R211, R171 ;  /* 0x000000d302ab9224 */ /* 0x000fe200078e02ab */
[C---:B------:R-:W-:Y:S01]  /*96b0*/  @!P1 SHF.L.U32 R204, R170.reuse, 0x7, RZ ;  /* 0x00000007aacc9819 */ /* 0x040fe200000006ff */
[C---:B-1----:R-:W-:Y:S01]  /*96c0*/  IMAD.SHL.U32 R172, R237.reuse, 0x8, RZ ;  /* 0x00000008edac7824 */ /* 0x042fe200078e00ff */
[----:B------:R-:W-:Y:S01]  /*96d0*/  LOP3.LUT R241, R237, 0x38, RZ, 0xc0, !PT ;  /* 0x00000038edf17812 */ /* 0x000fe200078ec0ff */
[----:B------:R-:W-:Y:S01]  /*96e0*/  @!P1 IMAD R213, R211, 0x30, RZ ;  /* 0x00000030d3d59824 */ /* 0x000fe200078e02ff */
[----:B------:R-:W-:Y:S01]  /*96f0*/  @!P1 SHF.L.U64.HI R205, R170, 0x7, R171 ;  /* 0x00000007aacd9819 */ /* 0x000fe200000102ab */
[----:B---3--:R-:W-:Y:S01]  /*9700*/  @!P1 IMAD.WIDE.U32 R170, R169, R206, RZ ;  /* 0x000000cea9aa9225 */ /* 0x008fe200078e00ff */
[----:B------:R-:W-:Y:S01]  /*9710*/  LOP3.LUT R233, R172, 0x38, RZ, 0xc0, !PT ;  /* 0x00000038ace97812 */ /* 0x000fe200078ec0ff */
[----:B------:R-:W1:Y:S01]  /*9720*/  @!P1 LDC.64 R216, c[0x0][0x3b8] ;  /* 0x0000ee00ffd89b82 */ /* 0x000e620000000a00 */
[----:B------:R-:W-:Y:S01]  /*9730*/  LOP3.LUT R241, R241, 0x1f8, R172, 0x78, !PT ;  /* 0x000001f8f1f17812 */ /* 0x000fe200078e78ac */
[----:B------:R-:W-:Y:S01]  /*9740*/  @!P1 IMAD R171, R169, R207, R171 ;  /* 0x000000cfa9ab9224 */ /* 0x000fe200078e02ab */
[----:B------:R-:W-:Y:S01]  /*9750*/  ISETP.GE.AND P2, PT, R233, UR8, PT ;  /* 0x00000008e9007c0c */ /* 0x000fe2000bf46270 */
[----:B------:R-:W-:Y:S01]  /*9760*/  @!P1 IMAD.WIDE.U32 R204, R210, 0x30, R204 ;  /* 0x00000030d2cc9825 */ /* 0x000fe200078e00cc */
[----:B------:R-:W-:Y:S02]  /*9770*/  LOP3.LUT R241, R241, 0x1e00, R172, 0xf8, !PT ;  /* 0x00001e00f1f17812 */ /* 0x000fe400078ef8ac */
[C---:B------:R-:W-:Y:S01]  /*9780*/  @!P1 SHF.L.U64.HI R212, R170.reuse, 0x7, R171 ;  /* 0x00000007aad49819 */ /* 0x040fe200000102ab */
[----:B------:R-:W-:Y:S01]  /*9790*/  @!P1 IMAD.SHL.U32 R2, R170, 0x80, RZ ;  /* 0x00000080aa029824 */ /* 0x000fe200078e00ff */
[----:B------:R-:W3:Y:S01]  /*97a0*/  @!P1 LDC.64 R210, c[0x0][0x3b8] ;  /* 0x0000ee00ffd29b82 */ /* 0x000ee20000000a00 */
[----:B------:R-:W-:Y:S01]  /*97b0*/  @!P1 IMAD.IADD R205, R213, 0x1, R205 ;  /* 0x00000001d5cd9824 */ /* 0x000fe200078e02cd */
[----:B------:R-:W-:Y:S01]  /*97c0*/  @!P1 LEA R218, P3, R204, R246, 0x1 ;  /* 0x000000f6ccda9211 */ /* 0x000fe200078608ff */
[----:B------:R-:W-:Y:S01]  /*97d0*/  @!P1 VIADD R172, R242, 0xffffffff ;  /* 0xfffffffff2ac9836 */ /* 0x000fe20000000000 */
[----:B------:R-:W-:Y:S02]  /*97e0*/  LEA R241, R241, UR5, 0x1 ;  /* 0x00000005f1f17c11 */ /* 0x000fe4000f8e08ff */
[----:B------:R-:W-:Y:S01]  /*97f0*/  @!P1 LEA.HI.X R219, R204, R243, R205, 0x1, P3 ;  /* 0x000000f3ccdb9211 */ /* 0x000fe200018f0ccd */
[----:B----4-:R-:W-:Y:S01]  /*9800*/  @!P1 IMAD.WIDE.U32 R170, R172, R208, RZ ;  /* 0x000000d0acaa9225 */ /* 0x010fe200078e00ff */
[----:B------:R-:W4:Y:S02]  /*9810*/  @!P2 LDC.64 R214, c[0x0][0x3b8] ;  /* 0x0000ee00ffd6ab82 */ /* 0x000f240000000a00 */
[----:B------:R-:W-:Y:S01]  /*9820*/  @!P2 IADD3 R169, PT, PT, R242, -0x1, RZ ;  /* 0xfffffffff2a9a810 */ /* 0x000fe20007ffe0ff */
[----:B------:R-:W-:Y:S01]  /*9830*/  @!P1 IMAD R171, R172, R209, R171 ;  /* 0x000000d1acab9224 */ /* 0x000fe200078e02ab */
[----:B------:R-:W-:Y:S01]  /*9840*/  @!P1 LEA R2, P4, R206, R2, 0x4 ;  /* 0x00000002ce029211 */ /* 0x000fe200078820ff */
[----:B------:R-:W-:Y:S03]  /*9850*/  @!P1 IMAD.SHL.U32 R172, R170, 0x80, RZ ;  /* 0x00000080aaac9824 */ /* 0x000fe600078e00ff */
[----:B------:R-:W-:Y:S02]  /*9860*/  @!P1 LEA.HI.X R212, R206, R212, R207, 0x4, P4 ;  /* 0x000000d4ced49211 */ /* 0x000fe400020f24cf */
[----:B------:R-:W-:Y:S02]  /*9870*/  @!P1 LEA R206, P4, R2, R246, 0x1 ;  /* 0x000000f602ce9211 */ /* 0x000fe400078808ff */
[----:B------:R-:W-:Y:S02]  /*9880*/  @!P1 SHF.L.U64.HI R171, R170, 0x7, R171 ;  /* 0x00000007aaab9819 */ /* 0x000fe400000102ab */
[----:B------:R-:W-:Y:S02]  /*9890*/  @!P1 LEA.HI.X R207, R2, R243, R212, 0x1, P4 ;  /* 0x000000f302cf9211 */ /* 0x000fe400020f0cd4 */
[----:B------:R-:W5:Y:S01]  /*98a0*/  @!P1 LDC.64 R212, c[0x0][0x3b8] ;  /* 0x0000ee00ffd49b82 */ /* 0x000f620000000a00 */
[----:B------:R-:W-:Y:S01]  /*98b0*/  @!P1 IADD3 R2, PT, PT, R242, -0x1, RZ ;  /* 0xfffffffff2029810 */ /* 0x000fe20007ffe0ff */
[C---:B----4-:R-:W-:Y:S04]  /*98c0*/  @!P2 IMAD.WIDE.U32 R204, R169.reuse, R214, RZ ;  /* 0x000000d6a9cca225 */ /* 0x050fe800078e00ff */
[----:B------:R-:W-:Y:S01]  /*98d0*/  @!P2 IMAD R205, R169, R215, R205 ;  /* 0x000000d7a9cda224 */ /* 0x000fe200078e02cd */
[----:B------:R-:W-:Y:S02]  /*98e0*/  @!P1 LEA R169, P3, R208, R172, 0x5 ;  /* 0x000000acd0a99211 */ /* 0x000fe400078628ff */
[----:B------:R-:W-:Y:S02]  /*98f0*/  @!P2 LEA R172, P4, R204, R246, 0x8 ;  /* 0x000000f6ccaca211 */ /* 0x000fe400078840ff */
[----:B------:R-:W-:Y:S01]  /*9900*/  @!P1 LEA.HI.X R209, R208, R171, R209, 0x5, P3 ;  /* 0x000000abd0d19211 */ /* 0x000fe200018f2cd1 */
[----:B---3--:R-:W-:Y:S01]  /*9910*/  @!P1 IMAD.WIDE.U32 R170, R2, R210, RZ ;  /* 0x000000d202aa9225 */ /* 0x008fe200078e00ff */
[----:B------:R-:W-:Y:S02]  /*9920*/  @!P2 LEA.HI.X R205, R204, R243, R205, 0x8, P4 ;  /* 0x000000f3cccda211 */ /* 0x000fe400020f44cd */
[C---:B------:R-:W-:Y:S01]  /*9930*/  @!P1 LEA R208, P3, R169.reuse, R246, 0x1 ;  /* 0x000000f6a9d09211 */ /* 0x040fe200078608ff */
[----:B------:R-:W-:Y:S02]  /*9940*/  @!P2 IMAD.MOV.U32 R204, RZ, RZ, R172 ;  /* 0x000000ffffcca224 */ /* 0x000fe400078e00ac */
[----:B------:R-:W-:Y:S01]  /*9950*/  @!P1 IMAD R171, R2, R211, R171 ;  /* 0x000000d302ab9224 */ /* 0x000fe200078e02ab */
[----:B------:R-:W-:Y:S01]  /*9960*/  @!P1 LEA.HI.X R209, R169, R243, R209, 0x1, P3 ;  /* 0x000000f3a9d19211 */ /* 0x000fe200018f0cd1 */
[----:B------:R-:W-:Y:S01]  /*9970*/  @!P1 IMAD.SHL.U32 R172, R170, 0x80, RZ ;  /* 0x00000080aaac9824 */ /* 0x000fe200078e00ff */
[----:B------:R-:W-:Y:S01]  /*9980*/  @!PT LDS RZ, [RZ] ;  /* 0x00000000fffff984 */ /* 0x000fe20000000800 */
[----:B------:R-:W-:Y:S01]  /*9990*/  @!PT LDS RZ, [RZ] ;  /* 0x00000000fffff984 */ /* 0x000fe20000000800 */
[----:B------:R-:W-:Y:S01]  /*99a0*/  @!PT LDS RZ, [RZ] ;  /* 0x00000000fffff984 */ /* 0x000fe20000000800 */
[----:B------:R3:W-:Y:S01]  /*99b0*/  @!P2 LDGSTS.E.BYPASS.LTC128B.128 [R241+0x4000], desc[UR16][R204.64] ;  /* 0x04000000ccf1afae */ /* 0x0007e2000b981a10 */
[----:B------:R-:W-:Y:S02]  /*99c0*/  @!P1 IADD3 R169, PT, PT, R242, -0x1, RZ ;  /* 0xfffffffff2a99810 */ /* 0x000fe40007ffe0ff */
[----:B------:R-:W-:Y:S02]  /*99d0*/  @!P1 SHF.L.U64.HI R171, R170, 0x7, R171 ;  /* 0x00000007aaab9819 */ /* 0x000fe400000102ab */
[----:B------:R4:W-:Y:S01]  /*99e0*/  @P2 STS.128 [R241+0x4000], RZ ;  /* 0x004000fff1002388 */ /* 0x0009e20000000c00 */
[----:B------:R-:W-:Y:S01]  /*99f0*/  @!P1 LEA R170, P3, R210, R172, 0x6 ;  /* 0x000000acd2aa9211 */ /* 0x000fe200078630ff */
[----:B------:R-:W-:Y:S03]  /*9a00*/  @!P1 VIADD R172, R242, 0xffffffff ;  /* 0xfffffffff2ac9836 */ /* 0x000fe60000000000 */
[----:B------:R4:W-:Y:S01]  /*9a10*/  @P1 STS.128 [R241+0x4800], RZ ;  /* 0x004800fff1001388 */ /* 0x0009e20000000c00 */
[----:B------:R-:W-:Y:S02]  /*9a20*/  @!P1 LEA.HI.X R171, R210, R171, R211, 0x6, P3 ;  /* 0x000000abd2ab9211 */ /* 0x000fe400018f34d3 */
[C---:B------:R-:W-:Y:S02]  /*9a30*/  @!P1 LEA R214, P3, R170.reuse, R246, 0x1 ;  /* 0x000000f6aad69211 */ /* 0x040fe400078608ff */
[----:B------:R-:W-:Y:S01]  /*9a40*/  @!PT LDS RZ, [RZ] ;  /* 0x00000000fffff984 */ /* 0x000fe20000000800 */
[----:B------:R-:W-:Y:S01]  /*9a50*/  @!PT LDS RZ, [RZ] ;  /* 0x00000000fffff984 */ /* 0x000fe20000000800 */
[----:B------:R-:W-:Y:S01]  /*9a60*/  @!PT LDS RZ, [RZ] ;  /* 0x00000000fffff984 */ /* 0x000fe20000000800 */
[----:B------:R5:W-:Y:S02]  /*9a70*/  @!P1 LDGSTS.E.BYPASS.LTC128B.128 [R241+0x4800], desc[UR16][R206.64] ;  /* 0x04800000cef19fae */ /* 0x000be4000b981a10 */
[----:B------:R-:W-:Y:S03]  /*9a80*/  @!P1 LEA.HI.X R215, R170, R243, R171, 0x1, P3 ;  /* 0x000000f3aad79211 */ /* 0x000fe600018f0cab */
[----:B------:R4:W-:Y:S01]  /*9a90*/  @P1 STS.128 [R241+0x5000], RZ ;  /* 0x005000fff1001388 */ /* 0x0009e20000000c00 */
[C---:B-1----:R-:W-:Y:S04]  /*9aa0*/  @!P1 IMAD.WIDE.U32 R170, R172.reuse, R216, RZ ;  /* 0x000000d8acaa9225 */ /* 0x042fe800078e00ff */
[----:B------:R-:W-:Y:S01]  /*9ab0*/  @!PT LDS RZ, [RZ] ;  /* 0x00000000fffff984 */ /* 0x000fe20000000800 */
[----:B------:R-:W-:Y:S01]  /*9ac0*/  @!PT LDS RZ, [RZ] ;  /* 0x00000000fffff984 */ /* 0x000fe20000000800 */
[----:B------:R-:W-:Y:S01]  /*9ad0*/  @!PT LDS RZ, [RZ] ;  /* 0x00000000fffff984 */ /* 0x000fe20000000800 */
[----:B------:R1:W-:Y:S01]  /*9ae0*/  @!P1 LDGSTS.E.BYPASS.LTC128B.128 [R241+0x5000], desc[UR16][R208.64] ;  /* 0x05000000d0f19fae */ /* 0x0003e2000b981a10 */
[----:B------:R-:W-:Y:S02]  /*9af0*/  @!P1 IMAD R171, R172, R217, R171 ;  /* 0x000000d9acab9224 */ /* 0x000fe400078e02ab */
[----:B--2---:R-:W-:Y:S02]  /*9b00*/  @!P1 IMAD R172, R221, 0x60, RZ ;  /* 0x00000060ddac9824 */ /* 0x004fe400078e02ff */
[----:B------:R4:W-:Y:S01]  /*9b10*/  @P1 STS.128 [R241+0x5800], RZ ;  /* 0x005800fff1001388 */ /* 0x0009e20000000c00 */
[C---:B---3--:R-:W-:Y:S04]  /*9b20*/  @!P1 IMAD.WIDE.U32 R204, R2.reuse, R220, RZ ;  /* 0x000000dc02cc9225 */ /* 0x048fe800078e00ff */
[----:B------:R-:W-:Y:S01]  /*9b30*/  @!PT LDS RZ, [RZ] ;  /* 0x00000000fffff984 */ /* 0x000fe20000000800 */
[----:B------:R-:W-:Y:S01]  /*9b40*/  @!PT LDS RZ, [RZ] ;  /* 0x00000000fffff984 */ /* 0x000fe20000000800 */
[----:B------:R-:W-:Y:S01]  /*9b50*/  @!PT LDS RZ, [RZ] ;  /* 0x00000000fffff984 */ /* 0x000fe20000000800 */
[----:B------:R4:W-:Y:S01]  /*9b60*/  @!P1 LDGSTS.E.BYPASS.LTC128B.128 [R241+0x5800], desc[UR16][R218.64] ;  /* 0x05800000daf19fae */ /* 0x0009e2000b981a10 */
[----:B------:R-:W-:Y:S04]  /*9b70*/  @!P1 IMAD R205, R2, R221, R205 ;  /* 0x000000dd02cd9224 */ /* 0x000fe800078e02cd */
[----:B------:R4:W-:Y:S01]  /*9b80*/  @P1 STS.128 [R241+0x6000], RZ ;  /* 0x006000fff1001388 */ /* 0x0009e20000000c00 */
[C---:B------:R-:W-:Y:S01]  /*9b90*/  @!P1 SHF.L.U32 R210, R204.reuse, 0x7, RZ ;  /* 0x00000007ccd29819 */ /* 0x040fe200000006ff */
[----:B------:R-:W-:Y:S03]  /*9ba0*/  @!P1 IMAD R2, R217, 0x70, RZ ;  /* 0x00000070d9029824 */ /* 0x000fe600078e02ff */
[----:B------:R-:W-:Y:S01]  /*9bb0*/  @!PT LDS RZ, [RZ] ;  /* 0x00000000fffff984 */ /* 0x000fe20000000800 */
[----:B------:R-:W-:Y:S01]  /*9bc0*/  @!PT LDS RZ, [RZ] ;  /* 0x00000000fffff984 */ /* 0x000fe20000000800 */
[----:B------:R-:W-:Y:S01]  /*9bd0*/  @!PT LDS RZ, [RZ] ;  /* 0x00000000fffff984 */ /* 0x000fe20000000800 */
[----:B------:R4:W-:Y:S01]  /*9be0*/  @!P1 LDGSTS.E.BYPASS.LTC128B.128 [R241+0x6000], desc[UR16][R214.64] ;  /* 0x06000000d6f19fae */ /* 0x0009e2000b981a10 */
[----:B------:R-:W-:Y:S01]  /*9bf0*/  @!P1 SHF.L.U64.HI R211, R204, 0x7, R205 ;  /* 0x00000007ccd39819 */ /* 0x000fe200000102cd */
[C---:B-----5:R-:W-:Y:S03]  /*9c00*/  @!P1 IMAD.WIDE.U32 R206, R169.reuse, R212, RZ ;  /* 0x000000d4a9ce9225 */ /* 0x060fe600078e00ff */
[----:B------:R4:W-:Y:S01]  /*9c10*/  @P1 STS.128 [R241+0x6800], RZ ;  /* 0x006800fff1001388 */ /* 0x0009e20000000c00 */
[----:B------:R-:W-:Y:S02]  /*9c20*/  @!P1 IMAD R207, R169, R213, R207 ;  /* 0x000000d5a9cf9224 */ /* 0x000fe400078e02cf */
[----:B------:R-:W-:Y:S02]  /*9c30*/  @!P1 IMAD R169, R213, 0x50, RZ ;  /* 0x00000050d5a99824 */ /* 0x000fe400078e02ff */
[C---:B-1----:R-:W-:Y:S01]  /*9c40*/  @!P1 IMAD.SHL.U32 R208, R206.reuse, 0x80, RZ ;  /* 0x00000080ced09824 */ /* 0x042fe200078e00ff */
[----:B------:R-:W-:Y:S01]  /*9c50*/  @!P1 SHF.L.U64.HI R209, R206, 0x7, R207 ;  /* 0x00000007ced19819 */ /* 0x000fe200000102cf */
[----:B------:R-:W-:Y:S04]  /*9c60*/  @!P1 IMAD.WIDE.U32 R204, R220, 0x60, R210 ;  /* 0x00000060dccc9825 */ /* 0x000fe800078e00d2 */
[----:B------:R-:W-:Y:S01]  /*9c70*/  @!P1 IMAD.WIDE.U32 R206, R212, 0x50, R208 ;  /* 0x00000050d4ce9825 */ /* 0x000fe200078e00d0 */
[----:B------:R-:W-:Y:S02]  /*9c80*/  @!P1 SHF.L.U64.HI R209, R170, 0x7, R171 ;  /* 0x00000007aad19819 */ /* 0x000fe400000102ab */
[-C--:B------:R-:W-:Y:S01]  /*9c90*/  @!P1 LEA R210, P4, R204, R246.reuse, 0x1 ;  /* 0x000000f6ccd29211 */ /* 0x080fe200078808ff */
[----:B------:R-:W-:Y:S01]  /*9ca0*/  @!P1 IMAD.IADD R169, R169, 0x1, R207 ;  /* 0x00000001a9a99824 */ /* 0x000fe200078e02cf */
[-C--:B------:R-:W-:Y:S01]  /*9cb0*/  @!P1 LEA R212, P5, R206, R246.reuse, 0x1 ;  /* 0x000000f6ced49211 */ /* 0x080fe200078a08ff */
[----:B------:R-:W-:Y:S01]  /*9cc0*/  @!P1 IMAD.SHL.U32 R208, R170, 0x80, RZ ;  /* 0x00000080aad09824 */ /* 0x000fe200078e00ff */
[----:B------:R-:W-:Y:S02]  /*9cd0*/  @!P1 IADD3 R172, PT, PT, R172, R205, RZ ;  /* 0x000000cdacac9210 */ /* 0x000fe40007ffe0ff */
[-C--:B------:R-:W-:Y:S01]  /*9ce0*/  @!P1 LEA.HI.X R213, R206, R243.reuse, R169, 0x1, P5 ;  /* 0x000000f3ced59211 */ /* 0x080fe200028f0ca9 */
[----:B------:R-:W-:Y:S01]  /*9cf0*/  @!P1 IMAD.WIDE.U32 R170, R216, 0x70, R208 ;  /* 0x00000070d8aa9825 */ /* 0x000fe200078e00d0 */
[-C--:B------:R-:W-:Y:S03]  /*9d00*/  @!P1 LEA.HI.X R211, R204, R243.reuse, R172, 0x1, P4 ;  /* 0x000000f3ccd39211 */ /* 0x080fe600020f0cac */
[----:B------:R-:W-:Y:S01]  /*9d10*/  @!PT LDS RZ, [RZ] ;  /* 0x00000000fffff984 */ /* 0x000fe20000000800 */
[----:B------:R-:W-:Y:S01]  /*9d20*/  @!PT LDS RZ, [RZ] ;  /* 0x00000000fffff984 */ /* 0x000fe20000000800 */
[----:B------:R-:W-:Y:S01]  /*9d30*/  @!PT LDS RZ, [RZ] ;  /* 0x00000000fffff984 */ /* 0x000fe20000000800 */
[----:B------:R4:W-:Y:S01]  /*9d40*/  @!P1 LDGSTS.E.BYPASS.LTC128B.128 [R241+0x6800], desc[UR16][R212.64] ;  /* 0x06800000d4f19fae */ /* 0x0009e2000b981a10 */
[----:B------:R-:W-:Y:S01]  /*9d50*/  @!P1 LEA R208, P3, R170, R246, 0x1 ;  /* 0x000000f6aad09211 */ /* 0x000fe200078608ff */
[----:B------:R-:W-:Y:S03]  /*9d60*/  @!P1 IMAD.IADD R2, R2, 0x1, R171 ;  /* 0x0000000102029824 */ /* 0x000fe600078e02ab */
[----:B------:R4:W-:Y:S02]  /*9d70*/  @P1 STS.128 [R241+0x7000], RZ ;  /* 0x007000fff1001388 */ /* 0x0009e40000000c00 */
[----:B------:R-:W-:Y:S03]  /*9d80*/  @!P1 LEA.HI.X R209, R170, R243, R2, 0x1, P3 ;  /* 0x000000f3aad19211 */ /* 0x000fe600018f0c02 */
[----:B------:R-:W-:Y:S01]  /*9d90*/  @!PT LDS RZ, [RZ] ;  /* 0x00000000fffff984 */ /* 0x000fe20000000800 */
[----:B------:R-:W-:Y:S01]  /*9da0*/  @!PT LDS RZ, [RZ] ;  /* 0x00000000fffff984 */ /* 0x000fe20000000800 */
[----:B------:R-:W-:Y:S01]  /*9db0*/  @!PT LDS RZ, [RZ] ;  /* 0x00000000fffff984 */ /* 0x000fe20000000800 */
[----:B------:R4:W-:Y:S05]  /*9dc0*/  @!P1 LDGSTS.E.BYPASS.LTC128B.128 [R241+0x7000], desc[UR16][R210.64] ;  /* 0x07000000d2f19fae */ /* 0x0009ea000b981a10 */
[----:B------:R4:W-:Y:S05]  /*9dd0*/  @P1 STS.128 [R241+0x7800], RZ ;  /* 0x007800fff1001388 */ /* 0x0009ea0000000c00 */
[----:B------:R-:W-:Y:S01]  /*9de0*/  @!PT LDS RZ, [RZ] ;  /* 0x00000000fffff984 */ /* 0x000fe20000000800 */
[----:B------:R-:W-:Y:S01]  /*9df0*/  @!PT LDS RZ, [RZ] ;  /* 0x00000000fffff984 */ /* 0x000fe20000000800 */
[----:B------:R-:W-:Y:S01]  /*9e00*/  @!PT LDS RZ, [RZ] ;  /* 0x00000000fffff984 */ /* 0x000fe20000000800 */
[----:B------:R4:W-:Y:S05]  /*9e10*/  @!P1 LDGSTS.E.BYPASS.LTC128B.128 [R241+0x7800], desc[UR16][R208.64] ;  /* 0x07800000d0f19fae */ /* 0x0009ea000b981a10 */
[----:B------:R-:W0:Y:S01]  /*9e20*/  LDGDEPBAR ;  /* 0x00000000000079af */ /* 0x000e220000000000 */
[----:B------:R-:W-:Y:S05]  /*9e30*/  BRA `(.L_x_232) ;  /* 0x0000001400547947 */ /* 0x000fea0003800000 */
.L_x_231:
[----:B--2---:R-:W-:Y:S01]  /*9e40*/  ISETP.GE.AND P1, PT, R233, UR8, PT ;  /* 0x00000008e9007c0c */ /* 0x004fe2000bf26270 */
[----:B---3--:R-:W-:Y:S01]  /*9e50*/  IMAD.WIDE.U32 R4, R242, R244, RZ ;  /* 0x000000f4f2047225 */ /* 0x008fe200078e00ff */
[----:B------:R-:W-:Y:S04]  /*9e60*/  DEPBAR.LE SB0, 0x0 ;  /* 0x000080000000791a */ /* 0x000fe80000000000 */
[----:B------:R-:W-:Y:S01]  /*9e70*/  BAR.SYNC.DEFER_BLOCKING 0x0 ;  /* 0x0000000000007b1d */ /* 0x000fe20000010000 */
[----:B------:R-:W-:Y:S01]  /*9e80*/  IMAD.SHL.U32 R6, R4, 0x80, RZ ;  /* 0x0000008004067824 */ /* 0x000fe200078e00ff */
[----:B------:R-:W-:Y:S01]  /*9e90*/  SHF.R.U32.HI R235, RZ, 0x1, R237 ;  /* 0x00000001ffeb7819 */ /* 0x000fe200000116ed */
[----:B------:R-:W-:Y:S02]  /*9ea0*/  IMAD R5, R242, R245, R5 ;  /* 0x000000f5f2057224 */ /* 0x000fe400078e0205 */
[----:B----4-:R-:W-:Y:S01]  /*9eb0*/  IMAD.SHL.U32 R0, R237, 0x20, RZ ;  /* 0x00000020ed007824 */ /* 0x010fe200078e00ff */
[----:B------:R-:W-:Y:S01]  /*9ec0*/  LOP3.LUT R2, R235, 0x8, RZ, 0xc0, !PT ;  /* 0x00000008eb027812 */ /* 0x000fe200078ec0ff */
[C---:B------:R-:W-:Y:S01]  /*9ed0*/  @!P1 IMAD R14, R245.reuse, 0x30, RZ ;  /* 0x00000030f50e9824 */ /* 0x040fe200078e02ff */
[----:B------:R-:W-:Y:S01]  /*9ee0*/  SHF.L.U64.HI R7, R4, 0x7, R5 ;  /* 0x0000000704077819 */ /* 0x000fe20000010205 */
[C---:B------:R-:W-:Y:S01]  /*9ef0*/  @!P1 IMAD R15, R245.reuse, 0x50, RZ ;  /* 0x00000050f50f9824 */ /* 0x040fe200078e02ff */
[CC--:B------:R-:W-:Y:S01]  /*9f00*/  @!P1 LEA R9, P0, R244.reuse, R6.reuse, 0x6 ;  /* 0x00000006f4099211 */ /* 0x0c0fe200078030ff */
[C---:B------:R-:W-:Y:S01]  /*9f10*/  @!P1 IMAD R16, R245.reuse, 0x60, RZ ;  /* 0x00000060f5109824 */ /* 0x040fe200078e02ff */
[C---:B------:R-:W-:Y:S01]  /*9f20*/  @!P1 LEA R5, P4, R244.reuse, R6, 0x4 ;  /* 0x00000006f4059211 */ /* 0x040fe200078820ff */
[----:B------:R-:W-:Y:S01]  /*9f30*/  @!P1 IMAD R17, R245, 0x70, RZ ;  /* 0x00000070f5119824 */ /* 0x000fe200078e02ff */
[CCC-:B------:R-:W-:Y:S02]  /*9f40*/  @!P1 LEA.HI.X R12, R244.reuse, R7.reuse, R245.reuse, 0x6, P0 ;  /* 0x00000007f40c9211 */ /* 0x1c0fe400000f34f5 */
[CC--:B------:R-:W-:Y:S02]  /*9f50*/  @!P1 LEA R20, P0, R9.reuse, R248.reuse, 0x1 ;  /* 0x000000f809149211 */ /* 0x0c0fe400078008ff */
[----:B------:R-:W-:Y:S02]  /*9f60*/  @!P1 LEA.HI.X R10, R244, R7, R245, 0x4, P4 ;  /* 0x00000007f40a9211 */ /* 0x000fe400020f24f5 */
[-C--:B------:R-:W-:Y:S01]  /*9f70*/  @!P1 LEA.HI.X R21, R9, R247.reuse, R12, 0x1, P0 ;  /* 0x000000f709159211 */ /* 0x080fe200000f0c0c */
[--C-:B------:R-:W-:Y:S01]  /*9f80*/  @!P1 IMAD.MOV.U32 R9, RZ, RZ, R7.reuse ;  /* 0x000000ffff099224 */ /* 0x100fe200078e0007 */
[CC--:B------:R-:W-:Y:S02]  /*9f90*/  @!P2 LEA R12, P0, R6.reuse, R248.reuse, 0x1 ;  /* 0x000000f8060ca211 */ /* 0x0c0fe400078008ff */
[C---:B------:R-:W-:Y:S02]  /*9fa0*/  @!P1 LEA R24, P4, R5.reuse, R248, 0x1 ;  /* 0x000000f805189211 */ /* 0x040fe400078808ff */
[-C--:B------:R-:W-:Y:S02]  /*9fb0*/  @!P2 LEA.HI.X R13, R6, R247.reuse, R7, 0x1, P0 ;  /* 0x000000f7060da211 */ /* 0x080fe400000f0c07 */
[----:B------:R-:W-:Y:S01]  /*9fc0*/  @!P1 LEA.HI.X R25, R5, R247, R10, 0x1, P4 ;  /* 0x000000f705199211 */ /* 0x000fe200020f0c0a */
[----:B------:R-:W-:Y:S01]  /*9fd0*/  @!P1 IMAD.MOV.U32 R10, RZ, RZ, R6 ;  /* 0x000000ffff0a9224 */ /* 0x000fe200078e0006 */
[----:B------:R-:W-:Y:S01]  /*9fe0*/  @!P1 LEA R8, P3, R244, R6, 0x5 ;  /* 0x00000006f4089211 */ /* 0x000fe200078628ff */
[----:B------:R-:W-:Y:S01]  /*9ff0*/  @!PT LDS RZ, [RZ] ;  /* 0x00000000fffff984 */ /* 0x000fe20000000800 */
[----:B------:R-:W-:Y:S01]  /*a000*/  @!PT LDS RZ, [RZ] ;  /* 0x00000000fffff984 */ /* 0x000fe20000000800 */
[----:B------:R-:W-:Y:S01]  /*a010*/  @!PT LDS RZ, [RZ] ;  /* 0x00000000fffff984 */ /* 0x000fe20000000800 */
[----:B------:R1:W-:Y:S01]  /*a020*/  @!P2 LDGSTS.E.BYPASS.LTC128B.128 [R241+0x8000], desc[UR16][R12.64] ;  /* 0x080000000cf1afae */ /* 0x0003e2000b981a10 */
[----:B------:R-:W-:Y:S02]  /*a030*/  LOP3.LUT R236, R0, 0x7c00, RZ, 0xc0, !PT ;  /* 0x00007c0000ec7812 */ /* 0x000fe400078ec0ff */
[----:B------:R-:W-:Y:S02]  /*a040*/  @!P1 LEA.HI.X R11, R244, R7, R245, 0x5, P3 ;  /* 0x00000007f40b9211 */ /* 0x000fe400018f2cf5 */
[C---:B------:R-:W-:Y:S02]  /*a050*/  @!P1 LEA R22, P3, R8.reuse, R248, 0x1 ;  /* 0x000000f808169211 */ /* 0x040fe400078608ff */
[--C-:B------:R-:W-:Y:S01]  /*a060*/  LOP3.LUT R0, R233, 0x1c0, R238.reuse, 0xf8, !PT ;  /* 0x000001c0e9007812 */ /* 0x100fe200078ef8ee */
[----:B------:R-:W-:Y:S01]  /*a070*/  @P2 STS.128 [R241+0x8000], RZ ;  /* 0x008000fff1002388 */ /* 0x000fe20000000c00 */
[-C--:B------:R-:W-:Y:S01]  /*a080*/  @!P1 LEA.HI.X R23, R8, R247.reuse, R11, 0x1, P3 ;  /* 0x000000f708179211 */ /* 0x080fe200018f0c0b */
[----:B------:R-:W-:Y:S01]  /*a090*/  @!P1 IMAD.MOV.U32 R11, RZ, RZ, R7 ;  /* 0x000000ffff0b9224 */ /* 0x000fe200078e0007 */
[----:B------:R-:W-:Y:S01]  /*a0a0*/  LOP3.LUT R4, R236, 0x200, R238, 0xf8, !PT ;  /* 0x00000200ec047812 */ /* 0x000fe200078ef8ee */
[----:B------:R-:W-:Y:S02]  /*a0b0*/  @!P1 IMAD.MOV.U32 R8, RZ, RZ, R6 ;  /* 0x000000ffff089224 */ /* 0x000fe400078e0006 */
[----:B------:R-:W-:Y:S01]  /*a0c0*/  @!P1 IMAD.WIDE.U32 R10, R244, 0x60, R10 ;  /* 0x00000060f40a9825 */ /* 0x000fe200078e000a */
[----:B------:R-:W-:Y:S01]  /*a0d0*/  LOP3.LUT R2, R4, R0, R2, 0xf6, !PT ;  /* 0x0000000004027212 */ /* 0x000fe200078ef602 */
[----:B------:R-:W-:Y:S01]  /*a0e0*/  @P1 STS.128 [R241+0x8800], RZ ;  /* 0x008800fff1001388 */ /* 0x000fe20000000c00 */
[----:B------:R-:W-:Y:S01]  /*a0f0*/  LOP3.LUT R0, R0, 0x8, R237, 0x78, !PT ;  /* 0x0000000800007812 */ /* 0x000fe200078e78ed */
[--C-:B------:R-:W-:Y:S01]  /*a100*/  @!P1 IMAD.WIDE.U32 R4, R244, 0x30, R6.reuse ;  /* 0x00000030f4049825 */ /* 0x100fe200078e0006 */
[----:B------:R-:W-:Y:S03]  /*a110*/  LEA R2, R2, UR5, 0x1 ;  /* 0x0000000502027c11 */ /* 0x000fe6000f8e08ff */
[----:B------:R-:W-:Y:S02]  /*a120*/  @!P1 IMAD.WIDE.U32 R6, R244, 0x50, R6 ;  /* 0x00000050f4069825 */ /* 0x000fe400078e0006 */
[----:B------:R-:W-:Y:S01]  /*a130*/  @!PT LDS RZ, [RZ] ;  /* 0x00000000fffff984 */ /* 0x000fe20000000800 */
[----:B------:R-:W-:Y:S01]  /*a140*/  @!PT LDS RZ, [RZ] ;  /* 0x00000000fffff984 */ /* 0x000fe20000000800 */
[----:B------:R-:W-:Y:S01]  /*a150*/  @!PT LDS RZ, [RZ] ;  /* 0x00000000fffff984 */ /* 0x000fe20000000800 */
[----:B------:R-:W-:Y:S02]  /*a160*/  @!P1 LDGSTS.E.BYPASS.LTC128B.128 [R241+0x8800], desc[UR16][R24.64] ;  /* 0x0880000018f19fae */ /* 0x000fe4000b981a10 */
[----:B------:R-:W-:Y:S01]  /*a170*/  @!P1 IMAD.IADD R5, R14, 0x1, R5 ;  /* 0x000000010e059824 */ /* 0x000fe200078e0205 */
[-C--:B------:R-:W-:Y:S01]  /*a180*/  @!P1 LEA R14, P5, R4, R248.reuse, 0x1 ;  /* 0x000000f8040e9211 */ /* 0x080fe200078a08ff */
[----:B------:R-:W-:Y:S01]  /*a190*/  @!P1 IMAD.IADD R7, R15, 0x1, R7 ;  /* 0x000000010f079824 */ /* 0x000fe200078e0207 */
[-C--:B-1----:R-:W-:Y:S01]  /*a1a0*/  @!P1 LEA R12, P4, R6, R248.reuse, 0x1 ;  /* 0x000000f8060c9211 */ /* 0x082fe200078808ff */
[----:B------:R-:W-:Y:S01]  /*a1b0*/  @!P1 IMAD.WIDE.U32 R8, R244, 0x70, R8 ;  /* 0x00000070f4089825 */ /* 0x000fe200078e0008 */
[-C--:B------:R-:W-:Y:S01]  /*a1c0*/  @!P1 LEA.HI.X R15, R4, R247.reuse, R5, 0x1, P5 ;  /* 0x000000f7040f9211 */ /* 0x080fe200028f0c05 */
[----:B------:R-:W-:Y:S01]  /*a1d0*/  @P1 STS.128 [R241+0x9000], RZ ;  /* 0x009000fff1001388 */ /* 0x000fe20000000c00 */
[-C--:B------:R-:W-:Y:S01]  /*a1e0*/  @!P1 LEA.HI.X R13, R6, R247.reuse, R7, 0x1, P4 ;  /* 0x000000f7060d9211 */ /* 0x080fe200020f0c07 */
[----:B------:R-:W-:Y:S01]  /*a1f0*/  @!P1 IMAD.IADD R11, R16, 0x1, R11 ;  /* 0x00000001100b9824 */ /* 0x000fe200078e020b */
[-C--:B------:R-:W-:Y:S01]  /*a200*/  @!P1 LEA R16, P3, R10, R248.reuse, 0x1 ;  /* 0x000000f80a109211 */ /* 0x080fe200078608ff */
[----:B------:R-:W-:Y:S01]  /*a210*/  @!P1 IMAD.IADD R9, R17, 0x1, R9 ;  /* 0x0000000111099824 */ /* 0x000fe200078e0209 */
[----:B------:R-:W-:Y:S01]  /*a220*/  @!P1 LEA R18, P0, R8, R248, 0x1 ;  /* 0x000000f808129211 */ /* 0x000fe200078008ff */
[----:B------:R-:W-:Y:S01]  /*a230*/  IMAD R0, R0, 0x2, R239 ;  /* 0x0000000200007824 */ /* 0x000fe200078e02ef */
[-C--:B------:R-:W-:Y:S01]  /*a240*/  @!P1 LEA.HI.X R17, R10, R247.reuse, R11, 0x1, P3 ;  /* 0x000000f70a119211 */ /* 0x080fe200018f0c0b */
[----:B------:R-:W-:Y:S01]  /*a250*/  @!PT LDS RZ, [RZ] ;  /* 0x00000000fffff984 */ /* 0x000fe20000000800 */
[----:B------:R-:W-:Y:S01]  /*a260*/  @!PT LDS RZ, [RZ] ;  /* 0x00000000fffff984 */ /* 0x000fe20000000800 */
[----:B------:R-:W-:Y:S01]  /*a270*/  @!PT LDS RZ, [RZ] ;  /* 0x00000000fffff984 */ /* 0x000fe20000000800 */
[----:B------:R-:W-:Y:S01]  /*a280*/  @!P1 LDGSTS.E.BYPASS.LTC128B.128 [R241+0x9000], desc[UR16][R22.64] ;  /* 0x0900000016f19fae */ /* 0x000fe2000b981a10 */
[----:B------:R-:W-:Y:S01]  /*a290*/  @!P1 LEA.HI.X R19, R8, R247, R9, 0x1, P0 ;  /* 0x000000f708139211 */ /* 0x000fe200000f0c09 */
[--C-:B------:R-:W-:Y:S01]  /*a2a0*/  IMAD.IADD R216, R2, 0x1, R234.reuse ;  /* 0x0000000102d87824 */ /* 0x100fe200078e02ea */
[----:B------:R-:W-:Y:S01]  /*a2b0*/  LOP3.LUT P0, RZ, R237, 0x4, RZ, 0xc0, !PT ;  /* 0x00000004edff7812 */ /* 0x000fe2000780c0ff */
[----:B------:R-:W-:Y:S01]  /*a2c0*/  VIADD R169, R0, UR5 ;  /* 0x0000000500a97c36 */ /* 0x000fe20008000000 */
[----:B------:R-:W-:Y:S03]  /*a2d0*/  ISETP.NE.AND P3, PT, R242, RZ, PT ;  /* 0x000000fff200720c */ /* 0x000fe60003f65270 */
[----:B------:R-:W-:Y:S08]  /*a2e0*/  @P1 STS.128 [R241+0x9800], RZ ;  /* 0x009800fff1001388 */ /* 0x000ff00000000c00 */
[----:B------:R-:W-:Y:S01]  /*a2f0*/  @!PT LDS RZ, [RZ] ;  /* 0x00000000fffff984 */ /* 0x000fe20000000800 */
[----:B------:R-:W-:Y:S01]  /*a300*/  @!PT LDS RZ, [RZ] ;  /* 0x00000000fffff984 */ /* 0x000fe20000000800 */
[----:B------:R-:W-:Y:S01]  /*a310*/  @!PT LDS RZ, [RZ] ;  /* 0x00000000fffff984 */ /* 0x000fe20000000800 */
[----:B------:R-:W-:Y:S08]  /*a320*/  @!P1 LDGSTS.E.BYPASS.LTC128B.128 [R241+0x9800], desc[UR16][R14.64] ;  /* 0x098000000ef19fae */ /* 0x000ff0000b981a10 */
        /* <DEDUP_REMOVED lines=19> */
[----:B------:R1:W-:Y:S08]  /*a460*/  @!P1 LDGSTS.E.BYPASS.LTC128B.128 [R241+0xb800], desc[UR16][R18.64] ;  /* 0x0b80000012f19fae */ /* 0x0003f0000b981a10 */
[----:B------:R-:W-:Y:S08]  /*a470*/  LDSM.16.M88.4 R128, [R2] ;  /* 0x000000000280783b */ /* 0x000ff00000000200 */
[----:B------:R-:W-:Y:S08]  /*a480*/  LDSM.16.M88.4 R124, [R2+0x2000] ;  /* 0x00200000027c783b */ /* 0x000ff00000000200 */
[----:B------:R-:W-:Y:S08]  /*a490*/  LDSM.16.M88.4 R32, [R0+UR5+0x4800] ;  /* 0x004800050020783b */ /* 0x000ff00008000200 */
[----:B-1----:R-:W1:Y:S08]  /*a4a0*/  LDSM.16.M88.4 R16, [R0+UR5+0x4000] ;  /* 0x004000050010783b */ /* 0x002e700008000200 */
[----:B------:R-:W0:Y:S08]  /*a4b0*/  LDGDEPBAR ;  /* 0x00000000000079af */ /* 0x000e300000000000 */
[----:B------:R-:W2:Y:S08]  /*a4c0*/  LDSM.16.M88.4 R48, [R0+UR5+0x5000] ;  /* 0x005000050030783b */ /* 0x000eb00008000200 */
[----:B------:R-:W3:Y:S08]  /*a4d0*/  LDSM.16.M88.4 R64, [R0+UR5+0x5800] ;  /* 0x005800050040783b */ /* 0x000ef00008000200 */
[----:B------:R-:W4:Y:S08]  /*a4e0*/  LDSM.16.M88.4 R80, [R0+UR5+0x6000] ;  /* 0x006000050050783b */ /* 0x000f300008000200 */
[----:B------:R-:W5:Y:S01]  /*a4f0*/  LDSM.16.M88.4 R96, [R0+UR5+0x6800] ;  /* 0x006800050060783b */ /* 0x000f620008000200 */
[-C--:B-1----:R-:W-:Y:S07]  /*a500*/  HMMA.16816.F32 R4, R128, R16.reuse, RZ ;  /* 0x000000108004723c */ /* 0x082fee00000018ff */
[----:B------:R-:W1:Y:S01]  /*a510*/  LDSM.16.M88.4 R112, [R0+UR5+0x7000] ;  /* 0x007000050070783b */ /* 0x000e620008000200 */
[C---:B------:R-:W-:Y:S07]  /*a520*/  HMMA.16816.F32 R8, R124.reuse, R16, RZ ;  /* 0x000000107c08723c */ /* 0x040fee00000018ff */
[----:B------:R2:W1:Y:S01]  /*a530*/  LDSM.16.M88.4 R204, [R0+UR5+0x7800] ;  /* 0x0078000500cc783b */ /* 0x0004620008000200 */
[-C--:B------:R-:W-:Y:S07]  /*a540*/  HMMA.16816.F32 R12, R124, R18.reuse, RZ ;  /* 0x000000127c0c723c */ /* 0x080fee00000018ff */
[----:B------:R-:W-:Y:S01]  /*a550*/  LDSM.16.M88.4 R208, [R216] ;  /* 0x00000000d8d0783b */ /* 0x000fe20000000200 */
[C---:B------:R-:W-:Y:S07]  /*a560*/  HMMA.16816.F32 R16, R128.reuse, R18, RZ ;  /* 0x000000128010723c */ /* 0x040fee00000018ff */
[----:B------:R-:W-:Y:S01]  /*a570*/  LDSM.16.M88.4 R216, [R216+0x2000] ;  /* 0x00200000d8d8783b */ /* 0x000fe20000000200 */
[-C--:B------:R-:W-:Y:S01]  /*a580*/  HMMA.16816.F32 R20, R128, R32.reuse, RZ ;  /* 0x000000208014723c */ /* 0x080fe200000018ff */
[C---:B--2---:R-:W-:Y:S07]  /*a590*/  IMAD.IADD R0, R169.reuse, 0x1, R234 ;  /* 0x00000001a9007824 */ /* 0x044fee00078e02ea */
[C---:B------:R-:W-:Y:S01]  /*a5a0*/  HMMA.16816.F32 R24, R124.reuse, R32, RZ ;  /* 0x000000207c18723c */ /* 0x040fe200000018ff */
[----:B------:R-:W2:Y:S07]  /*a5b0*/  LDSM.16.M88.4 R212, [R0+0x4000] ;  /* 0x0040000000d4783b */ /* 0x000eae0000000200 */
[-C--:B------:R-:W-:Y:S01]  /*a5c0*/  HMMA.16816.F32 R28, R124, R34.reuse, RZ ;  /* 0x000000227c1c723c */ /* 0x080fe200000018ff */
[----:B------:R-:W2:Y:S07]  /*a5d0*/  LDSM.16.M88.4 R220, [R0+0x4800] ;  /* 0x0048000000dc783b */ /* 0x000eae0000000200 */
[C---:B------:R-:W-:Y:S01]  /*a5e0*/  HMMA.16816.F32 R32, R128.reuse, R34, RZ ;  /* 0x000000228020723c */ /* 0x040fe200000018ff */
[----:B------:R-:W2:Y:S07]  /*a5f0*/  LDSM.16.M88.4 R224, [R0+0x5000] ;  /* 0x0050000000e0783b */ /* 0x000eae0000000200 */
[-C--:B------:R-:W-:Y:S08]  /*a600*/  HMMA.16816.F32 R36, R128, R48.reuse, RZ ;  /* 0x000000308024723c */ /* 0x080ff000000018ff */
[C---:B------:R-:W-:Y:S08]  /*a610*/  HMMA.16816.F32 R40, R124.reuse, R48, RZ ;  /* 0x000000307c28723c */ /* 0x040ff000000018ff */
[-C--:B------:R-:W-:Y:S08]  /*a620*/  HMMA.16816.F32 R44, R124, R50.reuse, RZ ;  /* 0x000000327c2c723c */ /* 0x080ff000000018ff */
[C---:B------:R-:W-:Y:S08]  /*a630*/  HMMA.16816.F32 R48, R128.reuse, R50, RZ ;  /* 0x000000328030723c */ /* 0x040ff000000018ff */
[-C--:B---3--:R-:W-:Y:S08]  /*a640*/  HMMA.16816.F32 R52, R128, R64.reuse, RZ ;  /* 0x000000408034723c */ /* 0x088ff000000018ff */
[C---:B------:R-:W-:Y:S08]  /*a650*/  HMMA.16816.F32 R56, R124.reuse, R64, RZ ;  /* 0x000000407c38723c */ /* 0x040ff000000018ff */
[-C--:B------:R-:W-:Y:S08]  /*a660*/  HMMA.16816.F32 R60, R124, R66.reuse, RZ ;  /* 0x000000427c3c723c */ /* 0x080ff000000018ff */
[C---:B------:R-:W-:Y:S08]  /*a670*/  HMMA.16816.F32 R64, R128.reuse, R66, RZ ;  /* 0x000000428040723c */ /* 0x040ff000000018ff */
[-C--:B----4-:R-:W-:Y:S08]  /*a680*/  HMMA.16816.F32 R68, R128, R80.reuse, RZ ;  /* 0x000000508044723c */ /* 0x090ff000000018ff */
[C---:B------:R-:W-:Y:S08]  /*a690*/  HMMA.16816.F32 R72, R124.reuse, R80, RZ ;  /* 0x000000507c48723c */ /* 0x040ff000000018ff */
[-C--:B------:R-:W-:Y:S08]  /*a6a0*/  HMMA.16816.F32 R76, R124, R82.reuse, RZ ;  /* 0x000000527c4c723c */ /* 0x080ff000000018ff */
[C---:B------:R-:W-:Y:S08]  /*a6b0*/  HMMA.16816.F32 R80, R128.reuse, R82, RZ ;  /* 0x000000528050723c */ /* 0x040ff000000018ff */
[-C--:B-----5:R-:W-:Y:S08]  /*a6c0*/  HMMA.16816.F32 R84, R128, R96.reuse, RZ ;  /* 0x000000608054723c */ /* 0x0a0ff000000018ff */
[C---:B------:R-:W-:Y:S08]  /*a6d0*/  HMMA.16816.F32 R88, R124.reuse, R96, RZ ;  /* 0x000000607c58723c */ /* 0x040ff000000018ff */
[-C--:B------:R-:W-:Y:S08]  /*a6e0*/  HMMA.16816.F32 R92, R124, R98.reuse, RZ ;  /* 0x000000627c5c723c */ /* 0x080ff000000018ff */
[C---:B------:R-:W-:Y:S08]  /*a6f0*/  HMMA.16816.F32 R96, R128.reuse, R98, RZ ;  /* 0x000000628060723c */ /* 0x040ff000000018ff */
[-C--:B-1----:R-:W-:Y:S08]  /*a700*/  HMMA.16816.F32 R100, R128, R112.reuse, RZ ;  /* 0x000000708064723c */ /* 0x082ff000000018ff */
        /* <DEDUP_REMOVED lines=27> */
[----:B------:R1:W5:Y:S07]  /*a8c0*/  LDSM.16.M88.4 R204, [R0+0x7800] ;  /* 0x0078000000cc783b */ /* 0x00036e0000000200 */
[-C--:B--2---:R-:W-:Y:S08]  /*a8d0*/  HMMA.16816.F32 R68, R208, R212.reuse, R68 ;  /* 0x000000d4d044723c */ /* 0x084ff00000001844 */
[C---:B------:R-:W-:Y:S08]  /*a8e0*/  HMMA.16816.F32 R72, R216.reuse, R212, R72 ;  /* 0x000000d4d848723c */ /* 0x040ff00000001848 */
[-C--:B------:R-:W-:Y:S03]  /*a8f0*/  HMMA.16816.F32 R76, R216, R214.reuse, R76 ;  /* 0x000000d6d84c723c */ /* 0x080fe6000000184c */
[----:B-1----:R-:W-:Y:S05]  /*a900*/  SEL R0, R240, 0xffffffc0, !P0 ;  /* 0xffffffc0f0007807 */ /* 0x002fea0004000000 */
[C---:B------:R-:W-:Y:S04]  /*a910*/  HMMA.16816.F32 R80, R208.reuse, R214, R80 ;  /* 0x000000d6d050723c */ /* 0x040fe80000001850 */
[--C-:B------:R-:W-:Y:S02]  /*a920*/  IMAD.IADD R2, R2, 0x1, R0.reuse ;  /* 0x0000000102027824 */ /* 0x100fe400078e0200 */
[----:B------:R-:W-:Y:S02]  /*a930*/  IMAD.IADD R0, R169, 0x1, R0 ;  /* 0x00000001a9007824 */ /* 0x000fe400078e0200 */
[-C--:B---3--:R-:W-:Y:S01]  /*a940*/  HMMA.16816.F32 R84, R208, R220.reuse, R84 ;  /* 0x000000dcd054723c */ /* 0x088fe20000001854 */
[----:B------:R-:W-:Y:S07]  /*a950*/  LDSM.16.M88.4 R212, [R2] ;  /* 0x0000000002d4783b */ /* 0x000fee0000000200 */
[C---:B------:R-:W-:Y:S08]  /*a960*/  HMMA.16816.F32 R88, R216.reuse, R220, R88 ;  /* 0x000000dcd858723c */ /* 0x040ff00000001858 */
[-C--:B------:R-:W-:Y:S08]  /*a970*/  HMMA.16816.F32 R92, R216, R222.reuse, R92 ;  /* 0x000000ded85c723c */ /* 0x080ff0000000185c */
[C---:B------:R-:W-:Y:S01]  /*a980*/  HMMA.16816.F32 R96, R208.reuse, R222, R96 ;  /* 0x000000ded060723c */ /* 0x040fe20000001860 */
[----:B------:R-:W-:Y:S07]  /*a990*/  LDSM.16.M88.4 R220, [R2+0x2000] ;  /* 0x0020000002dc783b */ /* 0x000fee0000000200 */
[-C--:B----4-:R-:W-:Y:S08]  /*a9a0*/  HMMA.16816.F32 R100, R208, R224.reuse, R100 ;  /* 0x000000e0d064723c */ /* 0x090ff00000001864 */
[C---:B------:R-:W-:Y:S08]  /*a9b0*/  HMMA.16816.F32 R104, R216.reuse, R224, R104 ;  /* 0x000000e0d868723c */ /* 0x040ff00000001868 */
[-C--:B------:R-:W-:Y:S08]  /*a9c0*/  HMMA.16816.F32 R108, R216, R226.reuse, R108 ;  /* 0x000000e2d86c723c */ /* 0x080ff0000000186c */
[C---:B------:R-:W-:Y:S01]  /*a9d0*/  HMMA.16816.F32 R112, R208.reuse, R226, R112 ;  /* 0x000000e2d070723c */ /* 0x040fe20000001870 */
[----:B------:R-:W-:Y:S07]  /*a9e0*/  LDSM.16.M88.4 R224, [R0+0x4800] ;  /* 0x0048000000e0783b */ /* 0x000fee0000000200 */
[-C--:B-----5:R-:W-:Y:S08]  /*a9f0*/  HMMA.16816.F32 R116, R208, R204.reuse, R116 ;  /* 0x000000ccd074723c */ /* 0x0a0ff00000001874 */
[C---:B------:R-:W-:Y:S08]  /*aa00*/  HMMA.16816.F32 R120, R216.reuse, R204, R120 ;  /* 0x000000ccd878723c */ /* 0x040ff00000001878 */
[-C--:B------:R-:W-:Y:S01]  /*aa10*/  HMMA.16816.F32 R124, R216, R206.reuse, R124 ;  /* 0x000000ced87c723c */ /* 0x080fe2000000187c */
[----:B------:R-:W1:Y:S07]  /*aa20*/  LDSM.16.M88.4 R216, [R0+0x4000] ;  /* 0x0040000000d8783b */ /* 0x000e6e0000000200 */
[----:B------:R-:W-:Y:S01]  /*aa30*/  HMMA.16816.F32 R128, R208, R206, R128 ;  /* 0x000000ced080723c */ /* 0x000fe20000001880 */
[----:B------:R-:W2:Y:S08]  /*aa40*/  LDSM.16.M88.4 R204, [R0+0x5000] ;  /* 0x0050000000cc783b */ /* 0x000eb00000000200 */
[----:B------:R-:W3:Y:S01]  /*aa50*/  LDSM.16.M88.4 R208, [R0+0x5800] ;  /* 0x0058000000d0783b */ /* 0x000ee20000000200 */
[-C--:B-1----:R-:W-:Y:S08]  /*aa60*/  HMMA.16816.F32 R4, R212, R216.reuse, R4 ;  /* 0x000000d8d404723c */ /* 0x082ff00000001804 */
[C---:B------:R-:W-:Y:S08]  /*aa70*/  HMMA.16816.F32 R8, R220.reuse, R216, R8 ;  /* 0x000000d8dc08723c */ /* 0x040ff00000001808 */
[-C--:B------:R-:W-:Y:S08]  /*aa80*/  HMMA.16816.F32 R12, R220, R218.reuse, R12 ;  /* 0x000000dadc0c723c */ /* 0x080ff0000000180c */
[C---:B------:R-:W-:Y:S01]  /*aa90*/  HMMA.16816.F32 R16, R212.reuse, R218, R16 ;  /* 0x000000dad410723c */ /* 0x040fe20000001810 */
[----:B------:R-:W-:Y:S07]  /*aaa0*/  LDSM.16.M88.4 R216, [R0+0x6800] ;  /* 0x0068000000d8783b */ /* 0x000fee0000000200 */
[-C--:B------:R-:W-:Y:S08]  /*aab0*/  HMMA.16816.F32 R20, R212, R224.reuse, R20 ;  /* 0x000000e0d414723c */ /* 0x080ff00000001814 */
[C---:B------:R-:W-:Y:S08]  /*aac0*/  HMMA.16816.F32 R24, R220.reuse, R224, R24 ;  /* 0x000000e0dc18723c */ /* 0x040ff00000001818 */
[-C--:B------:R-:W-:Y:S08]  /*aad0*/  HMMA.16816.F32 R28, R220, R226.reuse, R28 ;  /* 0x000000e2dc1c723c */ /* 0x080ff0000000181c */
[C---:B------:R-:W-:Y:S01]  /*aae0*/  HMMA.16816.F32 R32, R212.reuse, R226, R32 ;  /* 0x000000e2d420723c */ /* 0x040fe20000001820 */
[----:B------:R-:W-:Y:S07]  /*aaf0*/  LDSM.16.M88.4 R224, [R0+0x7000] ;  /* 0x0070000000e0783b */ /* 0x000fee0000000200 */
        /* <DEDUP_REMOVED lines=9> */
[----:B------:R2:W3:Y:S07]  /*ab90*/  LDSM.16.M88.4 R208, [R0+0x7800] ;  /* 0x0078000000d0783b */ /* 0x0004ee0000000200 */
[-C--:B-1----:R-:W-:Y:S08]  /*aba0*/  HMMA.16816.F32 R68, R212, R204.reuse, R68 ;  /* 0x000000ccd444723c */ /* 0x082ff00000001844 */
[C---:B------:R-:W-:Y:S04]  /*abb0*/  HMMA.16816.F32 R72, R220.reuse, R204, R72 ;  /* 0x000000ccdc48723c */ /* 0x040fe80000001848 */
[C---:B--2---:R-:W-:Y:S04]  /*abc0*/  IMAD.IADD R0, R234.reuse, 0x1, R0 ;  /* 0x00000001ea007824 */ /* 0x044fe800078e0200 */
[-C--:B------:R-:W-:Y:S01]  /*abd0*/  HMMA.16816.F32 R76, R220, R206.reuse, R76 ;  /* 0x000000cedc4c723c */ /* 0x080fe2000000184c */
[----:B------:R-:W-:Y:S07]  /*abe0*/  LDSM.16.M88.4 R228, [R0+0x4800] ;  /* 0x0048000000e4783b */ /* 0x000fee0000000200 */
[C---:B------:R-:W-:Y:S08]  /*abf0*/  HMMA.16816.F32 R80, R212.reuse, R206, R80 ;  /* 0x000000ced450723c */ /* 0x040ff00000001850 */
[-C--:B------:R-:W-:Y:S08]  /*ac00*/  HMMA.16816.F32 R84, R212, R216.reuse, R84 ;  /* 0x000000d8d454723c */ /* 0x080ff00000001854 */
[C---:B------:R-:W-:Y:S08]  /*ac10*/  HMMA.16816.F32 R88, R220.reuse, R216, R88 ;  /* 0x000000d8dc58723c */ /* 0x040ff00000001858 */
[-C--:B------:R-:W-:Y:S08]  /*ac20*/  HMMA.16816.F32 R92, R220, R218.reuse, R92 ;  /* 0x000000dadc5c723c */ /* 0x080ff0000000185c */
[C---:B------:R-:W-:Y:S01]  /*ac30*/  HMMA.16816.F32 R96, R212.reuse, R218, R96 ;  /* 0x000000dad460723c */ /* 0x040fe20000001860 */
[----:B------:R-:W-:Y:S07]  /*ac40*/  LDSM.16.M88.4 R216, [R0+0x4000] ;  /* 0x0040000000d8783b */ /* 0x000fee0000000200 */
[-C--:B------:R-:W-:Y:S08]  /*ac50*/  HMMA.16816.F32 R100, R212, R224.reuse, R100 ;  /* 0x000000e0d464723c */ /* 0x080ff00000001864 */
[C---:B------:R-:W-:Y:S04]  /*ac60*/  HMMA.16816.F32 R104, R220.reuse, R224, R104 ;  /* 0x000000e0dc68723c */ /* 0x040fe80000001868 */
[----:B------:R-:W-:Y:S04]  /*ac70*/  IMAD.IADD R224, R234, 0x1, R2 ;  /* 0x00000001eae07824 */ /* 0x000fe800078e0202 */
[-C--:B------:R-:W-:Y:S01]  /*ac80*/  HMMA.16816.F32 R108, R220, R226.reuse, R108 ;  /* 0x000000e2dc6c723c */ /* 0x080fe2000000186c */
[----:B------:R-:W1:Y:S07]  /*ac90*/  LDSM.16.M88.4 R204, [R224] ;  /* 0x00000000e0cc783b */ /* 0x000e6e0000000200 */
[C---:B------:R-:W-:Y:S01]  /*aca0*/  HMMA.16816.F32 R112, R212.reuse, R226, R112 ;  /* 0x000000e2d470723c */ /* 0x040fe20000001870 */
[----:B------:R-:W2:Y:S07]  /*acb0*/  LDSM.16.M88.4 R224, [R224+0x2000] ;  /* 0x00200000e0e0783b */ /* 0x000eae0000000200 */
[-C--:B---3--:R-:W-:Y:S08]  /*acc0*/  HMMA.16816.F32 R116, R212, R208.reuse, R116 ;  /* 0x000000d0d474723c */ /* 0x088ff00000001874 */
[C---:B------:R-:W-:Y:S08]  /*acd0*/  HMMA.16816.F32 R120, R220.reuse, R208, R120 ;  /* 0x000000d0dc78723c */ /* 0x040ff00000001878 */
[-C--:B------:R-:W-:Y:S01]  /*ace0*/  HMMA.16816.F32 R124, R220, R210.reuse, R124 ;  /* 0x000000d2dc7c723c */ /* 0x080fe2000000187c */
[----:B------:R-:W3:Y:S07]  /*acf0*/  LDSM.16.M88.4 R220, [R0+0x5000] ;  /* 0x0050000000dc783b */ /* 0x000eee0000000200 */
[----:B------:R-:W-:Y:S01]  /*ad00*/  HMMA.16816.F32 R128, R212, R210, R128 ;  /* 0x000000d2d480723c */ /* 0x000fe20000001880 */
[----:B------:R-:W4:Y:S07]  /*ad10*/  LDSM.16.M88.4 R208, [R0+0x5800] ;  /* 0x0058000000d0783b */ /* 0x000f2e0000000200 */
[-C--:B-1----:R-:W-:Y:S01]  /*ad20*/  HMMA.16816.F32 R4, R204, R216.reuse, R4 ;  /* 0x000000d8cc04723c */ /* 0x082fe20000001804 */
[----:B------:R-:W1:Y:S07]  /*ad30*/  LDSM.16.M88.4 R212, [R0+0x6000] ;  /* 0x0060000000d4783b */ /* 0x000e6e0000000200 */
[C---:B--2---:R-:W-:Y:S08]  /*ad40*/  HMMA.16816.F32 R8, R224.reuse, R216, R8 ;  /* 0x000000d8e008723c */ /* 0x044ff00000001808 */
[-C--:B------:R-:W-:Y:S03]  /*ad50*/  HMMA.16816.F32 R12, R224, R218.reuse, R12 ;  /* 0x000000dae00c723c */ /* 0x080fe6000000180c */
[----:B------:R-:W-:Y:S02]  /*ad60*/  FMNMX3.FTZ R170, R3, R4, R5, !PT ;  /* 0x0000000403aa7276 */ /* 0x000fe40007810005 */
[----:B------:R-:W-:Y:S03]  /*ad70*/  FMNMX3.FTZ R169, R168, R6, R7, !PT ;  /* 0x00000006a8a97276 */ /* 0x000fe60007810007 */
[C---:B------:R-:W-:Y:S01]  /*ad80*/  HMMA.16816.F32 R16, R204.reuse, R218, R16 ;  /* 0x000000dacc10723c */ /* 0x040fe20000001810 */
[----:B------:R-:W2:Y:S03]  /*ad90*/  LDSM.16.M88.4 R216, [R0+0x6800] ;  /* 0x0068000000d8783b */ /* 0x000ea60000000200 */
[----:B------:R-:W-:Y:S04]  /*ada0*/  FMNMX3.FTZ R2, R173, R8, R9, !PT ;  /* 0x00000008ad027276 */ /* 0x000fe80007810009 */
[-C--:B------:R-:W-:Y:S03]  /*adb0*/  HMMA.16816.F32 R20, R204, R228.reuse, R20 ;  /* 0x000000e4cc14723c */ /* 0x080fe60000001814 */
[----:B------:R-:W-:Y:S05]  /*adc0*/  FMNMX3.FTZ R2, R2, R12, R13, !PT ;  /* 0x0000000c02027276 */ /* 0x000fea000781000d */
[C---:B------:R-:W-:Y:S04]  /*add0*/  HMMA.16816.F32 R24, R224.reuse, R228, R24 ;  /* 0x000000e4e018723c */ /* 0x040fe80000001818 */
[----:B------:R-:W-:Y:S02]  /*ade0*/  FMNMX3.FTZ R170, R170, R16, R17, !PT ;  /* 0x00000010aaaa7276 */ /* 0x000fe40007810011 */
[----:B------:R-:W-:Y:S02]  /*adf0*/  FMNMX3.FTZ R169, R169, R18, R19, !PT ;  /* 0x00000012a9a97276 */ /* 0x000fe40007810013 */
[-C--:B------:R-:W-:Y:S08]  /*ae00*/  HMMA.16816.F32 R28, R224, R230.reuse, R28 ;  /* 0x000000e6e01c723c */ /* 0x080ff0000000181c */
[C---:B------:R-:W-:Y:S01]  /*ae10*/  HMMA.16816.F32 R32, R204.reuse, R230, R32 ;  /* 0x000000e6cc20723c */ /* 0x040fe20000001820 */
[----:B------:R-:W-:Y:S07]  /*ae20*/  LDSM.16.M88.4 R228, [R0+0x7800] ;  /* 0x0078000000e4783b */ /* 0x000fee0000000200 */
[-C--:B---3--:R-:W-:Y:S08]  /*ae30*/  HMMA.16816.F32 R36, R204, R220.reuse, R36 ;  /* 0x000000dccc24723c */ /* 0x088ff00000001824 */
[C---:B------:R-:W-:Y:S08]  /*ae40*/  HMMA.16816.F32 R40, R224.reuse, R220, R40 ;  /* 0x000000dce028723c */ /* 0x040ff00000001828 */
[-C--:B------:R-:W-:Y:S08]  /*ae50*/  HMMA.16816.F32 R44, R224, R222.reuse, R44 ;  /* 0x000000dee02c723c */ /* 0x080ff0000000182c */
[C---:B------:R-:W-:Y:S01]  /*ae60*/  HMMA.16816.F32 R48, R204.reuse, R222, R48 ;  /* 0x000000decc30723c */ /* 0x040fe20000001830 */
[----:B------:R3:W5:Y:S01]  /*ae70*/  LDSM.16.M88.4 R220, [R0+0x7000] ;  /* 0x0070000000dc783b */ /* 0x0007620000000200 */
[----:B------:R-:W-:Y:S06]  /*ae80*/  DEPBAR.LE SB0, 0x0 ;  /* 0x000080000000791a */ /* 0x000fec0000000000 */
[-C--:B----4-:R-:W-:Y:S01]  /*ae90*/  HMMA.16816.F32 R52, R204, R208.reuse, R52 ;  /* 0x000000d0cc34723c */ /* 0x090fe20000001834 */
[----:B------:R-:W-:Y:S07]  /*aea0*/  BAR.SYNC.DEFER_BLOCKING 0x0 ;  /* 0x0000000000007b1d */ /* 0x000fee0000010000 */
[C---:B------:R-:W-:Y:S08]  /*aeb0*/  HMMA.16816.F32 R56, R224.reuse, R208, R56 ;  /* 0x000000d0e038723c */ /* 0x040ff00000001838 */
[-C--:B------:R-:W-:Y:S03]  /*aec0*/  HMMA.16816.F32 R60, R224, R210.reuse, R60 ;  /* 0x000000d2e03c723c */ /* 0x080fe6000000183c */
[----:B---3--:R-:W-:Y:S04]  /*aed0*/  FMNMX3.FTZ R0, R174, R10, R11, !PT ;  /* 0x0000000aae007276 */ /* 0x008fe8000781000b */
[----:B------:R-:W-:Y:S01]  /*aee0*/  FMNMX3.FTZ R0, R0, R14, R15, !PT ;  /* 0x0000000e00007276 */ /* 0x000fe2000781000f */
[C---:B------:R-:W-:Y:S04]  /*aef0*/  HMMA.16816.F32 R64, R204.reuse, R210, R64 ;  /* 0x000000d2cc40723c */ /* 0x040fe80000001840 */
[----:B------:R-:W-:Y:S04]  /*af00*/  FMNMX3.FTZ R0, R0, R26, R27, !PT ;  /* 0x0000001a00007276 */ /* 0x000fe8000781001b */
[-C--:B-1----:R-:W-:Y:S03]  /*af10*/  HMMA.16816.F32 R68, R204, R212.reuse, R68 ;  /* 0x000000d4cc44723c */ /* 0x082fe60000001844 */
[----:B------:R-:W-:Y:S04]  /*af20*/  FMNMX3.FTZ R0, R0, R30, R31, !PT ;  /* 0x0000001e00007276 */ /* 0x000fe8000781001f */
[----:B------:R-:W-:Y:S01]  /*af30*/  FMNMX3.FTZ R0, R0, R42, R43, !PT ;  /* 0x0000002a00007276 */ /* 0x000fe2000781002b */
[C---:B------:R-:W-:Y:S04]  /*af40*/  HMMA.16816.F32 R72, R224.reuse, R212, R72 ;  /* 0x000000d4e048723c */ /* 0x040fe80000001848 */
[----:B------:R-:W-:Y:S04]  /*af50*/  FMNMX3.FTZ R0, R0, R46, R47, !PT ;  /* 0x0000002e00007276 */ /* 0x000fe8000781002f */
[-C--:B------:R-:W-:Y:S03]  /*af60*/  HMMA.16816.F32 R76, R224, R214.reuse, R76 ;  /* 0x000000d6e04c723c */ /* 0x080fe6000000184c */
[----:B------:R-:W-:Y:S04]  /*af70*/  FMNMX3.FTZ R0, R0, R58, R59, !PT ;  /* 0x0000003a00007276 */ /* 0x000fe8000781003b */
[----:B------:R-:W-:Y:S01]  /*af80*/  FMNMX3.FTZ R0, R0, R62, R63, !PT ;  /* 0x0000003e00007276 */ /* 0x000fe2000781003f */
[C---:B------:R-:W-:Y:S04]  /*af90*/  HMMA.16816.F32 R80, R204.reuse, R214, R80 ;  /* 0x000000d6cc50723c */ /* 0x040fe80000001850 */
[----:B------:R-:W-:Y:S04]  /*afa0*/  FMNMX3.FTZ R0, R0, R74, R75, !PT ;  /* 0x0000004a00007276 */ /* 0x000fe8000781004b */
[-C--:B--2---:R-:W-:Y:S03]  /*afb0*/  HMMA.16816.F32 R84, R204, R216.reuse, R84 ;  /* 0x000000d8cc54723c */ /* 0x084fe60000001854 */
[----:B------:R-:W-:Y:S05]  /*afc0*/  FMNMX3.FTZ R0, R0, R78, R79, !PT ;  /* 0x0000004e00007276 */ /* 0x000fea000781004f */
[C---:B------:R-:W-:Y:S08]  /*afd0*/  HMMA.16816.F32 R88, R224.reuse, R216, R88 ;  /* 0x000000d8e058723c */ /* 0x040ff00000001858 */
[-C--:B------:R-:W-:Y:S08]  /*afe0*/  HMMA.16816.F32 R92, R224, R218.reuse, R92 ;  /* 0x000000dae05c723c */ /* 0x080ff0000000185c */
[C---:B------:R-:W-:Y:S04]  /*aff0*/  HMMA.16816.F32 R96, R204.reuse, R218, R96 ;  /* 0x000000dacc60723c */ /* 0x040fe80000001860 */
[----:B------:R-:W-:Y:S04]  /*b000*/  FMNMX3.FTZ R0, R0, R90, R91, !PT ;  /* 0x0000005a00007276 */ /* 0x000fe8000781005b */
[-C--:B-----5:R-:W-:Y:S03]  /*b010*/  HMMA.16816.F32 R100, R204, R220.reuse, R100 ;  /* 0x000000dccc64723c */ /* 0x0a0fe60000001864 */
[----:B------:R-:W-:Y:S05]  /*b020*/  FMNMX3.FTZ R0, R0, R94, R95, !PT ;  /* 0x0000005e00007276 */ /* 0x000fea000781005f */
[C---:B------:R-:W-:Y:S08]  /*b030*/  HMMA.16816.F32 R104, R224.reuse, R220, R104 ;  /* 0x000000dce068723c */ /* 0x040ff00000001868 */
[-C--:B------:R-:W-:Y:S08]  /*b040*/  HMMA.16816.F32 R108, R224, R222.reuse, R108 ;  /* 0x000000dee06c723c */ /* 0x080ff0000000186c */
        /* <DEDUP_REMOVED lines=9> */
[----:B------:R-:W-:Y:S04]  /*b0e0*/  FMNMX3.FTZ R222, R222, R52, R53, !PT ;  /* 0x00000034dede7276 */ /* 0x000fe80007810035 */
        /* <DEDUP_REMOVED lines=42> */
.L_x_232:
[----:B------:R-:W2:Y:S04]  /*b390*/  LDL R251, [R1+0xc] ;  /* 0x00000c0001fb7983 */ /* 0x000ea80000100800 */
[----:B------:R-:W1:Y:S08]  /*b3a0*/  SHFL.BFLY PT, R171, R223, 0x2, 0x1f ;  /* 0x0c401f00dfab7f89 */ /* 0x000e7000000e0000 */
[----:B------:R-:W3:Y:S08]  /*b3b0*/  SHFL.BFLY PT, R170, R224, 0x2, 0x1f ;  /* 0x0c401f00e0aa7f89 */ /* 0x000ef000000e0000 */
[----:B------:R-:W5:Y:S08]  /*b3c0*/  SHFL.BFLY PT, R172, R222, 0x2, 0x1f ;  /* 0x0c401f00deac7f89 */ /* 0x000f7000000e0000 */
[----:B------:R-:W5:Y:S08]  /*b3d0*/  SHFL.BFLY PT, R2, R0, 0x2, 0x1f ;  /* 0x0c401f0000027f89 */ /* 0x000f7000000e0000 */
[----:B----4-:R-:W-:Y:S01]  /*b3e0*/  LDSM.16.MT88.4 R208, [R232+0x8000] ;  /* 0x00800000e8d0783b */ /* 0x010fe20000004200 */
[----:B-1----:R-:W-:Y:S02]  /*b3f0*/  FMNMX.FTZ R171, R223, R171, !PT ;  /* 0x000000abdfab7209 */ /* 0x002fe40007810000 */
[----:B---3--:R-:W-:Y:S05]  /*b400*/  FMNMX.FTZ R170, R224, R170, !PT ;  /* 0x000000aae0aa7209 */ /* 0x008fea0007810000 */
[----:B------:R-:W1:Y:S01]  /*b410*/  SHFL.BFLY PT, R204, R171, 0x1, 0x1f ;  /* 0x0c201f00abcc7f89 */ /* 0x000e6200000e0000 */
[----:B-----5:R-:W-:Y:S07]  /*b420*/  FMNMX.FTZ R172, R222, R172, !PT ;  /* 0x000000acdeac7209 */ /* 0x020fee0007810000 */
[----:B------:R-:W3:Y:S01]  /*b430*/  SHFL.BFLY PT, R205, R170, 0x1, 0x1f ;  /* 0x0c201f00aacd7f89 */ /* 0x000ee200000e0000 */
[----:B------:R-:W-:Y:S07]  /*b440*/  FMNMX.FTZ R0, R0, R2, !PT ;  /* 0x0000000200007209 */ /* 0x000fee0007810000 */
[----:B------:R-:W4:Y:S08]  /*b450*/  SHFL.BFLY PT, R169, R172, 0x1, 0x1f ;  /* 0x0c201f00aca97f89 */ /* 0x000f3000000e0000 */
[----:B------:R-:W5:Y:S01]  /*b460*/  SHFL.BFLY PT, R2, R0, 0x1, 0x1f ;  /* 0x0c201f0000027f89 */ /* 0x000f6200000e0000 */
[----:B-1----:R-:W-:Y:S02]  /*b470*/  FMNMX.FTZ R171, R171, R204, !PT ;  /* 0x000000ccabab7209 */ /* 0x002fe40007810000 */
[----:B---3--:R-:W-:Y:S03]  /*b480*/  FMNMX.FTZ R170, R170, R205, !PT ;  /* 0x000000cdaaaa7209 */ /* 0x008fe60007810000 */
[C---:B------:R-:W-:Y:S02]  /*b490*/  FMUL.FTZ R213, R171.reuse, UR4 ;  /* 0x00000004abd57c20 */ /* 0x040fe40008410000 */
[----:B------:R-:W1:Y:S01]  /*b4a0*/  LDSM.16.MT88.4 R204, [R175+0x8000] ;  /* 0x00800000afcc783b */ /* 0x000e620000004200 */
[----:B------:R-:W-:Y:S02]  /*b4b0*/  FSETP.NEU.FTZ.AND P1, PT, R171, -INF , PT ;  /* 0xff800000ab00780b */ /* 0x000fe40003f3d000 */
[----:B----4-:R-:W-:Y:S01]  /*b4c0*/  FMNMX.FTZ R172, R172, R169, !PT ;  /* 0x000000a9acac7209 */ /* 0x010fe20007810000 */
[----:B------:R-:W-:Y:S01]  /*b4d0*/  FMUL.FTZ R214, R170, UR4 ;  /* 0x00000004aad67c20 */ /* 0x000fe20008410000 */
[----:B------:R-:W-:Y:S02]  /*b4e0*/  FSEL R213, R213, RZ, P1 ;  /* 0x000000ffd5d57208 */ /* 0x000fe40000800000 */
[C---:B------:R-:W-:Y:S01]  /*b4f0*/  FSETP.NEU.FTZ.AND P3, PT, R172.reuse, -INF , PT ;  /* 0xff800000ac00780b */ /* 0x040fe20003f7d000 */
[----:B------:R-:W-:Y:S01]  /*b500*/  FMUL.FTZ R212, R172, UR4 ;  /* 0x00000004acd47c20 */ /* 0x000fe20008410000 */
[----:B-----5:R-:W-:Y:S01]  /*b510*/  FMNMX.FTZ R169, R0, R2, !PT ;  /* 0x0000000200a97209 */ /* 0x020fe20007810000 */
[----:B------:R-:W-:Y:S01]  /*b520*/  FADD.FTZ R0, -R172, R3 ;  /* 0x00000003ac007221 */ /* 0x000fe20000010100 */
[----:B------:R-:W-:Y:S01]  /*b530*/  FADD.FTZ R3, -R171, R168 ;  /* 0x000000a8ab037221 */ /* 0x000fe20000010100 */
[--C-:B------:R-:W-:Y:S01]  /*b540*/  FFMA.FTZ R6, R6, UR4, -R213.reuse ;  /* 0x0000000406067c23 */ /* 0x100fe200080108d5 */
[----:B------:R-:W-:Y:S01]  /*b550*/  FSEL R212, R212, RZ, P3 ;  /* 0x000000ffd4d47208 */ /* 0x000fe20001800000 */
[----:B------:R-:W-:Y:S01]  /*b560*/  FMUL.FTZ R168, R0, UR4 ;  /* 0x0000000400a87c20 */ /* 0x000fe20008410000 */
[----:B------:R-:W-:Y:S01]  /*b570*/  FMUL.FTZ R3, R3, UR4 ;  /* 0x0000000403037c20 */ /* 0x000fe20008410000 */
[C---:B------:R-:W-:Y:S01]  /*b580*/  FMUL.FTZ R215, R169.reuse, UR4 ;  /* 0x00000004a9d77c20 */ /* 0x040fe20008410000 */
[----:B------:R-:W-:Y:S01]  /*b590*/  FSETP.NEU.FTZ.AND P3, PT, R170, -INF , PT ;  /* 0xff800000aa00780b */ /* 0x000fe20003f7d000 */
[--C-:B------:R-:W-:Y:S01]  /*b5a0*/  FFMA.FTZ R4, R4, UR4, -R212.reuse ;  /* 0x0000000404047c23 */ /* 0x100fe200080108d4 */
[----:B------:R-:W-:Y:S01]  /*b5b0*/  FSETP.NEU.FTZ.AND P1, PT, R169, -INF , PT ;  /* 0xff800000a900780b */ /* 0x000fe20003f3d000 */
[--C-:B------:R-:W-:Y:S01]  /*b5c0*/  FFMA.FTZ R5, R5, UR4, -R212.reuse ;  /* 0x0000000405057c23 */ /* 0x100fe200080108d4 */
[--C-:B------:R-:W-:Y:S01]  /*b5d0*/  FFMA.FTZ R7, R7, UR4, -R213.reuse ;  /* 0x0000000407077c23 */ /* 0x100fe200080108d5 */
[--C-:B------:R-:W-:Y:S01]  /*b5e0*/  FFMA.FTZ R16, R16, UR4, -R212.reuse ;  /* 0x0000000410107c23 */ /* 0x100fe200080108d4 */
[----:B------:R-:W-:Y:S01]  /*b5f0*/  FFMA.FTZ R17, R17, UR4, -R212 ;  /* 0x0000000411117c23 */ /* 0x000fe200080108d4 */
[--C-:B------:R-:W-:Y:S01]  /*b600*/  FFMA.FTZ R18, R18, UR4, -R213.reuse ;  /* 0x0000000412127c23 */ /* 0x100fe200080108d5 */
[----:B------:R-:W-:Y:S01]  /*b610*/  FFMA.FTZ R19, R19, UR4, -R213 ;  /* 0x0000000413137c23 */ /* 0x000fe200080108d5 */
[----:B------:R-:W-:Y:S01]  /*b620*/  FADD.FTZ R0, -R169, R174 ;  /* 0x000000aea9007221 */ /* 0x000fe20000010100 */
[----:B------:R-:W-:Y:S01]  /*b630*/  FADD.FTZ R2, -R170, R173 ;  /* 0x000000adaa027221 */ /* 0x000fe20000010100 */
[----:B------:R-:W-:Y:S01]  /*b640*/  FSEL R214, R214, RZ, P3 ;  /* 0x000000ffd6d67208 */ /* 0x000fe20001800000 */
[----:B------:R-:W3:Y:S01]  /*b650*/  MUFU.EX2 R168, R168 ;  /* 0x000000a800a87308 */ /* 0x000ee20000000800 */
[----:B------:R-:W-:Y:S01]  /*b660*/  FSEL R215, R215, RZ, P1 ;  /* 0x000000ffd7d77208 */ /* 0x000fe20000800000 */
[----:B------:R-:W-:Y:S01]  /*b670*/  FMUL.FTZ R2, R2, UR4 ;  /* 0x0000000402027c20 */ /* 0x000fe20008410000 */
[----:B------:R-:W-:Y:S07]  /*b680*/  FMUL.FTZ R0, R0, UR4 ;  /* 0x0000000400007c20 */ /* 0x000fee0008410000 */
[----:B------:R-:W4:Y:S01]  /*b690*/  MUFU.EX2 R3, R3 ;  /* 0x0000000300037308 */ /* 0x000f220000000800 */
[--C-:B------:R-:W-:Y:S01]  /*b6a0*/  FFMA.FTZ R8, R8, UR4, -R214.reuse ;  /* 0x0000000408087c23 */ /* 0x100fe200080108d6 */
[--C-:B------:R-:W-:Y:S01]  /*b6b0*/  FFMA.FTZ R9, R9, UR4, -R214.reuse ;  /* 0x0000000409097c23 */ /* 0x100fe200080108d6 */
[--C-:B------:R-:W-:Y:S07]  /*b6c0*/  FFMA.FTZ R10, R10, UR4, -R215.reuse ;  /* 0x000000040a0a7c23 */ /* 0x100fee00080108d7 */
[----:B------:R5:W-:Y:S01]  /*b6d0*/  MUFU.EX2 R216, R4 ;  /* 0x0000000400d87308 */ /* 0x000be20000000800 */
[--C-:B------:R-:W-:Y:S01]  /*b6e0*/  FFMA.FTZ R11, R11, UR4, -R215.reuse ;  /* 0x000000040b0b7c23 */ /* 0x100fe200080108d7 */
[--C-:B------:R-:W-:Y:S01]  /*b6f0*/  FFMA.FTZ R12, R12, UR4, -R214.reuse ;  /* 0x000000040c0c7c23 */ /* 0x100fe200080108d6 */
[----:B------:R-:W-:Y:S07]  /*b700*/  FFMA.FTZ R13, R13, UR4, -R214 ;  /* 0x000000040d0d7c23 */ /* 0x000fee00080108d6 */
[----:B------:R1:W1:Y:S01]  /*b710*/  MUFU.EX2 R220, R5 ;  /* 0x0000000500dc7308 */ /* 0x0002620000000800 */
[--C-:B------:R-:W-:Y:S01]  /*b720*/  FFMA.FTZ R14, R14, UR4, -R215.reuse ;  /* 0x000000040e0e7c23 */ /* 0x100fe200080108d7 */
[----:B------:R-:W-:Y:S01]  /*b730*/  FFMA.FTZ R15, R15, UR4, -R215 ;  /* 0x000000040f0f7c23 */ /* 0x000fe200080108d7 */
[----:B------:R-:W-:Y:S07]  /*b740*/  IADD3 R173, PT, PT, R175, 0x8040, RZ ;  /* 0x00008040afad7810 */ /* 0x000fee0007ffe0ff */
[----:B------:R1:W-:Y:S01]  /*b750*/  MUFU.EX2 R219, R6 ;  /* 0x0000000600db7308 */ /* 0x0003e20000000800 */
[C---:B---3--:R-:W-:Y:S01]  /*b760*/  FMUL.FTZ R132, R168.reuse, R132 ;  /* 0x00000084a8847220 */ /* 0x048fe20000410000 */
[C---:B------:R-:W-:Y:S01]  /*b770*/  FMUL.FTZ R133, R168.reuse, R133 ;  /* 0x00000085a8857220 */ /* 0x040fe20000410000 */
[C---:B----4-:R-:W-:Y:S07]  /*b780*/  FMUL.FTZ R134, R3.reuse, R134 ;  /* 0x0000008603867220 */ /* 0x050fee0000410000 */
[----:B------:R3:W4:Y:S01]  /*b790*/  MUFU.EX2 R228, R7 ;  /* 0x0000000700e47308 */ /* 0x0007220000000800 */
[C---:B------:R-:W-:Y:S01]  /*b7a0*/  FMUL.FTZ R135, R3.reuse, R135 ;  /* 0x0000008703877220 */ /* 0x040fe20000410000 */
[C---:B-----5:R-:W-:Y:S01]  /*b7b0*/  FMUL.FTZ R4, R168.reuse, R180 ;  /* 0x000000b4a8047220 */ /* 0x060fe20000410000 */
[C---:B------:R-:W-:Y:S07]  /*b7c0*/  FMUL.FTZ R144, R168.reuse, R144 ;  /* 0x00000090a8907220 */ /* 0x040fee0000410000 */
[----:B------:R5:W-:Y:S01]  /*b7d0*/  MUFU.EX2 R230, R16 ;  /* 0x0000001000e67308 */ /* 0x000be20000000800 */
[C---:B------:R-:W-:Y:S01]  /*b7e0*/  FMUL.FTZ R145, R168.reuse, R145 ;  /* 0x00000091a8917220 */ /* 0x040fe20000410000 */
[----:B-1----:R-:W-:Y:S01]  /*b7f0*/  FMUL.FTZ R5, R168, R181 ;  /* 0x000000b5a8057220 */ /* 0x002fe20000410000 */
[----:B------:R-:W-:Y:S07]  /*b800*/  F2FP.F16.F32.PACK_AB R180, R220, R216 ;  /* 0x000000d8dcb4723e */ /* 0x000fee00000000ff */
[----:B------:R-:W1:Y:S01]  /*b810*/  MUFU.EX2 R250, R17 ;  /* 0x0000001100fa7308 */ /* 0x000e620000000800 */
[C---:B------:R-:W-:Y:S01]  /*b820*/  FMUL.FTZ R146, R3.reuse, R146 ;  /* 0x0000009203927220 */ /* 0x040fe20000410000 */
[C---:B------:R-:W-:Y:S01]  /*b830*/  FMUL.FTZ R6, R3.reuse, R182 ;  /* 0x000000b603067220 */ /* 0x040fe20000410000 */
[C---:B------:R-:W-:Y:S07]  /*b840*/  FMUL.FTZ R147, R3.reuse, R147 ;  /* 0x0000009303937220 */ /* 0x040fee0000410000 */
[----:B------:R1:W-:Y:S01]  /*b850*/  MUFU.EX2 R226, R18 ;  /* 0x0000001200e27308 */ /* 0x0003e20000000800 */
[----:B------:R-:W-:Y:S01]  /*b860*/  FMUL.FTZ R148, R168, R148 ;  /* 0x00000094a8947220 */ /* 0x000fe20000410000 */
[C---:B---3--:R-:W-:Y:S01]  /*b870*/  FMUL.FTZ R7, R3.reuse, R183 ;  /* 0x000000b703077220 */ /* 0x048fe20000410000 */
[----:B----4-:R-:W-:Y:S07]  /*b880*/  F2FP.F16.F32.PACK_AB R181, R228, R219 ;  /* 0x000000dbe4b5723e */ /* 0x010fee00000000ff */
[----:B------:R-:W3:Y:S01]  /*b890*/  MUFU.EX2 R225, R19 ;  /* 0x0000001300e17308 */ /* 0x000ee20000000800 */
[C---:B------:R-:W-:Y:S01]  /*b8a0*/  FMUL.FTZ R149, R168.reuse, R149 ;  /* 0x00000095a8957220 */ /* 0x040fe20000410000 */
[----:B-----5:R-:W-:Y:S01]  /*b8b0*/  FMUL.FTZ R16, R168, R188 ;  /* 0x000000bca8107220 */ /* 0x020fe20000410000 */
[C---:B------:R-:W-:Y:S07]  /*b8c0*/  FMUL.FTZ R150, R3.reuse, R150 ;  /* 0x0000009603967220 */ /* 0x040fee0000410000 */
[----:B------:R-:W4:Y:S01]  /*b8d0*/  MUFU.EX2 R2, R2 ;  /* 0x0000000200027308 */ /* 0x000f220000000800 */
[C---:B------:R-:W-:Y:S01]  /*b8e0*/  FMUL.FTZ R151, R3.reuse, R151 ;  /* 0x0000009703977220 */ /* 0x040fe20000410000 */
[----:B-1----:R-:W-:Y:S01]  /*b8f0*/  F2FP.F16.F32.PACK_AB R182, R250, R230 ;  /* 0x000000e6fab6723e */ /* 0x002fe200000000ff */
[----:B------:R-:W-:Y:S07]  /*b900*/  FMUL.FTZ R17, R168, R189 ;  /* 0x000000bda8117220 */ /* 0x000fee0000410000 */
[----:B------:R-:W-:Y:S01]  /*b910*/  MUFU.EX2 R0, R0 ;  /* 0x0000000000007308 */ /* 0x000fe20000000800 */
[--C-:B------:R-:W-:Y:S01]  /*b920*/  FFMA.FTZ R20, R20, UR4, -R212.reuse ;  /* 0x0000000414147c23 */ /* 0x100fe200080108d4 */
[----:B------:R-:W-:Y:S01]  /*b930*/  FMUL.FTZ R18, R3, R190 ;  /* 0x000000be03127220 */ /* 0x000fe20000410000 */
[--C-:B------:R-:W-:Y:S07]  /*b940*/  FFMA.FTZ R32, R32, UR4, -R212.reuse ;  /* 0x0000000420207c23 */ /* 0x100fee00080108d4 */
[----:B------:R4:W-:Y:S01]  /*b950*/  MUFU.EX2 R218, R8 ;  /* 0x0000000800da7308 */ /* 0x0009e20000000800 */
[--C-:B------:R-:W-:Y:S01]  /*b960*/  FFMA.FTZ R33, R33, UR4, -R212.reuse ;  /* 0x0000000421217c23 */ /* 0x100fe200080108d4 */
[----:B---3--:R-:W-:Y:S01]  /*b970*/  F2FP.F16.F32.PACK_AB R183, R225, R226 ;  /* 0x000000e2e1b7723e */ /* 0x008fe200000000ff */
[----:B------:R-:W-:Y:S07]  /*b980*/  FMUL.FTZ R19, R3, R191 ;  /* 0x000000bf03137220 */ /* 0x000fee0000410000 */
[----:B------:R1:W3:Y:S01]  /*b990*/  MUFU.EX2 R222, R9 ;  /* 0x0000000900de7308 */ /* 0x0002e20000000800 */
[--C-:B------:R-:W-:Y:S01]  /*b9a0*/  FFMA.FTZ R66, R66, UR4, -R213.reuse ;  /* 0x0000000442427c23 */ /* 0x100fe200080108d5 */
[--C-:B------:R-:W-:Y:S01]  /*b9b0*/  FFMA.FTZ R36, R36, UR4, -R212.reuse ;  /* 0x0000000424247c23 */ /* 0x100fe200080108d4 */
[--C-:B------:R-:W-:Y:S07]  /*b9c0*/  FFMA.FTZ R37, R37, UR4, -R212.reuse ;  /* 0x0000000425257c23 */ /* 0x100fee00080108d4 */
[----:B------:R5:W-:Y:S01]  /*b9d0*/  MUFU.EX2 R217, R10 ;  /* 0x0000000a00d97308 */ /* 0x000be20000000800 */
[-C--:B------:R-:W-:Y:S09]  /*b9e0*/  HMMA.16816.F32 R4, R180, R204.reuse, R4 ;  /* 0x000000ccb404723c */ /* 0x080ff20000001804 */
[----:B------:R5:W5:Y:S01]  /*b9f0*/  MUFU.EX2 R221, R11 ;  /* 0x0000000b00dd7308 */ /* 0x000b620000000800 */
[C---:B----4-:R-:W-:Y:S01]  /*ba00*/  FMUL.FTZ R8, R2.reuse, R176 ;  /* 0x000000b002087220 */ /* 0x050fe20000410000 */
[C---:B------:R-:W-:Y:S08]  /*ba10*/  FMUL.FTZ R136, R2.reuse, R136 ;  /* 0x0000008802887220 */ /* 0x040ff00000410000 */
[----:B------:R4:W-:Y:S01]  /*ba20*/  MUFU.EX2 R227, R12 ;  /* 0x0000000c00e37308 */ /* 0x0009e20000000800 */
[C---:B------:R-:W-:Y:S01]  /*ba30*/  FMUL.FTZ R137, R2.reuse, R137 ;  /* 0x0000008902897220 */ /* 0x040fe20000410000 */
[----:B-1----:R-:W-:Y:S01]  /*ba40*/  FMUL.FTZ R9, R2, R177 ;  /* 0x000000b102097220 */ /* 0x002fe20000410000 */
[----:B---3--:R-:W-:Y:S07]  /*ba50*/  F2FP.F16.F32.PACK_AB R176, R222, R218 ;  /* 0x000000dadeb0723e */ /* 0x008fee00000000ff */
[----:B------:R-:W1:Y:S01]  /*ba60*/  MUFU.EX2 R229, R13 ;  /* 0x0000000d00e57308 */ /* 0x000e620000000800 */
[C---:B------:R-:W-:Y:S01]  /*ba70*/  FMUL.FTZ R138, R0.reuse, R138 ;  /* 0x0000008a008a7220 */ /* 0x040fe20000410000 */
[C---:B-----5:R-:W-:Y:S01]  /*ba80*/  FMUL.FTZ R10, R0.reuse, R178 ;  /* 0x000000b2000a7220 */ /* 0x060fe20000410000 */
[----:B------:R-:W-:Y:S07]  /*ba90*/  FMUL.FTZ R139, R0, R139 ;  /* 0x0000008b008b7220 */ /* 0x000fee0000410000 */
[----:B------:R3:W-:Y:S01]  /*baa0*/  MUFU.EX2 R224, R14 ;  /* 0x0000000e00e07308 */ /* 0x0007e20000000800 */
[----:B------:R-:W-:Y:S01]  /*bab0*/  FMUL.FTZ R140, R2, R140 ;  /* 0x0000008c028c7220 */ /* 0x000fe20000410000 */
[----:B------:R-:W-:Y:S01]  /*bac0*/  FMUL.FTZ R11, R0, R179 ;  /* 0x000000b3000b7220 */ /* 0x000fe20000410000 */
[----:B------:R-:W-:Y:S07]  /*bad0*/  F2FP.F16.F32.PACK_AB R177, R221, R217 ;  /* 0x000000d9ddb1723e */ /* 0x000fee00000000ff */
[----:B------:R-:W5:Y:S01]  /*bae0*/  MUFU.EX2 R231, R15 ;  /* 0x0000000f00e77308 */ /* 0x000f620000000800 */
[C---:B------:R-:W-:Y:S01]  /*baf0*/  FMUL.FTZ R141, R2.reuse, R141 ;  /* 0x0000008d028d7220 */ /* 0x040fe20000410000 */
[----:B----4-:R-:W-:Y:S01]  /*bb00*/  FMUL.FTZ R12, R2, R184 ;  /* 0x000000b8020c7220 */ /* 0x010fe20000410000 */
[C---:B------:R-:W-:Y:S01]  /*bb10*/  FMUL.FTZ R142, R0.reuse, R142 ;  /* 0x0000008e008e7220 */ /* 0x040fe20000410000 */
[----:B------:R-:W-:Y:S01]  /*bb20*/  FMUL.FTZ R143, R0, R143 ;  /* 0x0000008f008f7220 */ /* 0x000fe20000410000 */
[C---:B------:R-:W-:Y:S01]  /*bb30*/  FMUL.FTZ R152, R2.reuse, R152 ;  /* 0x0000009802987220 */ /* 0x040fe20000410000 */
[----:B-1----:R-:W-:Y:S01]  /*bb40*/  F2FP.F16.F32.PACK_AB R178, R229, R227 ;  /* 0x000000e3e5b2723e */ /* 0x002fe200000000ff */
[C---:B------:R-:W-:Y:S01]  /*bb50*/  FMUL.FTZ R13, R2.reuse, R185 ;  /* 0x000000b9020d7220 */ /* 0x040fe20000410000 */
[----:B------:R-:W-:Y:S01]  /*bb60*/  FMUL.FTZ R153, R2, R153 ;  /* 0x0000009902997220 */ /* 0x000fe20000410000 */
[C---:B------:R-:W-:Y:S01]  /*bb70*/  FMUL.FTZ R154, R0.reuse, R154 ;  /* 0x0000009a009a7220 */ /* 0x040fe20000410000 */
[C---:B---3--:R-:W-:Y:S01]  /*bb80*/  FMUL.FTZ R14, R0.reuse, R186 ;  /* 0x000000ba000e7220 */ /* 0x048fe20000410000 */
[----:B------:R-:W-:Y:S01]  /*bb90*/  FMUL.FTZ R155, R0, R155 ;  /* 0x0000009b009b7220 */ /* 0x000fe20000410000 */
[C---:B------:R-:W-:Y:S01]  /*bba0*/  FMUL.FTZ R156, R2.reuse, R156 ;  /* 0x0000009c029c7220 */ /* 0x040fe20000410000 */
[----:B------:R-:W-:Y:S01]  /*bbb0*/  FMUL.FTZ R157, R2, R157 ;  /* 0x0000009d029d7220 */ /* 0x000fe20000410000 */
[----:B-----5:R-:W-:Y:S01]  /*bbc0*/  F2FP.F16.F32.PACK_AB R179, R231, R224 ;  /* 0x000000e0e7b3723e */ /* 0x020fe200000000ff */
[----:B------:R-:W-:Y:S01]  /*bbd0*/  FMUL.FTZ R15, R0, R187 ;  /* 0x000000bb000f7220 */ /* 0x000fe20000410000 */
[----:B------:R-:W-:Y:S01]  /*bbe0*/  FFMA.FTZ R49, R49, UR4, -R212 ;  /* 0x0000000431317c23 */ /* 0x000fe200080108d4 */
[--C-:B------:R-:W-:Y:S01]  /*bbf0*/  FFMA.FTZ R56, R56, UR4, -R214.reuse ;  /* 0x0000000438387c23 */ /* 0x100fe200080108d6 */
[----:B------:R-:W-:Y:S01]  /*bc00*/  FFMA.FTZ R57, R57, UR4, -R214 ;  /* 0x0000000439397c23 */ /* 0x000fe200080108d6 */
[--C-:B------:R-:W-:Y:S01]  /*bc10*/  FFMA.FTZ R38, R38, UR4, -R213.reuse ;  /* 0x0000000426267c23 */ /* 0x100fe200080108d5 */
[--C-:B------:R-:W-:Y:S01]  /*bc20*/  FFMA.FTZ R39, R39, UR4, -R213.reuse ;  /* 0x0000000427277c23 */ /* 0x100fe200080108d5 */
[C---:B------:R-:W-:Y:S04]  /*bc30*/  HMMA.16816.F32 R8, R176.reuse, R204, R8 ;  /* 0x000000ccb008723c */ /* 0x040fe80000001808 */
[--C-:B------:R-:W-:Y:S01]  /*bc40*/  FFMA.FTZ R50, R50, UR4, -R213.reuse ;  /* 0x0000000432327c23 */ /* 0x100fe200080108d5 */
[----:B------:R-:W-:Y:S01]  /*bc50*/  FFMA.FTZ R51, R51, UR4, -R213 ;  /* 0x0000000433337c23 */ /* 0x000fe200080108d5 */
[C---:B------:R-:W-:Y:S01]  /*bc60*/  FMUL.FTZ R158, R0.reuse, R158 ;  /* 0x0000009e009e7220 */ /* 0x040fe20000410000 */
[----:B------:R-:W-:Y:S01]  /*bc70*/  FMUL.FTZ R159, R0, R159 ;  /* 0x0000009f009f7220 */ /* 0x000fe20000410000 */
[-C--:B------:R-:W-:Y:S03]  /*bc80*/  HMMA.16816.F32 R12, R176, R206.reuse, R12 ;  /* 0x000000ceb00c723c */ /* 0x080fe6000000180c */
[C---:B------:R-:W-:Y:S01]  /*bc90*/  FMUL.FTZ R160, R168.reuse, R160 ;  /* 0x000000a0a8a07220 */ /* 0x040fe20000410000 */
[----:B------:R-:W-:Y:S01]  /*bca0*/  FMUL.FTZ R161, R168, R161 ;  /* 0x000000a1a8a17220 */ /* 0x000fe20000410000 */
[C---:B------:R-:W-:Y:S01]  /*bcb0*/  FMUL.FTZ R162, R3.reuse, R162 ;  /* 0x000000a203a27220 */ /* 0x040fe20000410000 */
[----:B------:R-:W-:Y:S01]  /*bcc0*/  FMUL.FTZ R163, R3, R163 ;  /* 0x000000a303a37220 */ /* 0x000fe20000410000 */
[--C-:B------:R-:W-:Y:S01]  /*bcd0*/  FFMA.FTZ R31, R31, UR4, -R215.reuse ;  /* 0x000000041f1f7c23 */ /* 0x100fe200080108d7 */
[C---:B------:R-:W-:Y:S04]  /*bce0*/  HMMA.16816.F32 R16, R180.reuse, R206, R16 ;  /* 0x000000ceb410723c */ /* 0x040fe80000001810 */
[----:B------:R-:W-:Y:S01]  /*bcf0*/  FFMA.FTZ R30, R30, UR4, -R215 ;  /* 0x000000041e1e7c23 */ /* 0x000fe200080108d7 */
[----:B------:R-:W-:Y:S01]  /*bd00*/  FFMA.FTZ R48, R48, UR4, -R212 ;  /* 0x0000000430307c23 */ /* 0x000fe200080108d4 */
[--C-:B------:R-:W-:Y:S01]  /*bd10*/  FFMA.FTZ R40, R40, UR4, -R214.reuse ;  /* 0x0000000428287c23 */ /* 0x100fe200080108d6 */
[--C-:B------:R-:W-:Y:S01]  /*bd20*/  FFMA.FTZ R34, R34, UR4, -R213.reuse ;  /* 0x0000000422227c23 */ /* 0x100fe200080108d5 */
[-C--:B------:R-:W-:Y:S03]  /*bd30*/  HMMA.16816.F32 R132, R180, R208.reuse, R132 ;  /* 0x000000d0b484723c */ /* 0x080fe60000001884 */
[--C-:B------:R-:W-:Y:S01]  /*bd40*/  FFMA.FTZ R35, R35, UR4, -R213.reuse ;  /* 0x0000000423237c23 */ /* 0x100fe200080108d5 */
[----:B------:R-:W-:Y:S01]  /*bd50*/  FFMA.FTZ R204, R23, UR4, -R213 ;  /* 0x0000000417cc7c23 */ /* 0x000fe200080108d5 */
[----:B------:R-:W-:Y:S01]  /*bd60*/  FMUL.FTZ R23, R3, R195 ;  /* 0x000000c303177220 */ /* 0x000fe20000410000 */
[--C-:B------:R-:W-:Y:S01]  /*bd70*/  FFMA.FTZ R27, R27, UR4, -R215.reuse ;  /* 0x000000041b1b7c23 */ /* 0x100fe200080108d7 */
[----:B------:R1:W3:Y:S01]  /*bd80*/  MUFU.EX2 R195, R34 ;  /* 0x0000002200c37308 */ /* 0x0002e20000000800 */
[C---:B------:R-:W-:Y:S09]  /*bd90*/  HMMA.16816.F32 R136, R176.reuse, R208, R136 ;  /* 0x000000d0b088723c */ /* 0x040ff20000001888 */
[----:B------:R4:W-:Y:S01]  /*bda0*/  MUFU.EX2 R206, R35 ;  /* 0x0000002300ce7308 */ /* 0x0009e20000000800 */
[--C-:B------:R-:W-:Y:S01]  /*bdb0*/  FFMA.FTZ R24, R24, UR4, -R214.reuse ;  /* 0x0000000418187c23 */ /* 0x100fe200080108d6 */
[--C-:B------:R-:W-:Y:S01]  /*bdc0*/  FFMA.FTZ R25, R25, UR4, -R214.reuse ;  /* 0x0000000419197c23 */ /* 0x100fe200080108d6 */
[----:B------:R-:W-:Y:S07]  /*bdd0*/  FFMA.FTZ R26, R26, UR4, -R215 ;  /* 0x000000041a1a7c23 */ /* 0x000fee00080108d7 */
[----:B------:R-:W-:Y:S01]  /*bde0*/  MUFU.EX2 R205, R204 ;  /* 0x000000cc00cd7308 */ /* 0x000fe20000000800 */
[-C--:B------:R-:W-:Y:S09]  /*bdf0*/  HMMA.16816.F32 R140, R176, R210.reuse, R140 ;  /* 0x000000d2b08c723c */ /* 0x080ff2000000188c */
[----:B------:R5:W-:Y:S01]  /*be00*/  MUFU.EX2 R252, R27 ;  /* 0x0000001b00fc7308 */ /* 0x000be20000000800 */
[--C-:B------:R-:W-:Y:S01]  /*be10*/  FFMA.FTZ R28, R28, UR4, -R214.reuse ;  /* 0x000000041c1c7c23 */ /* 0x100fe200080108d6 */
[----:B-1----:R-:W-:Y:S01]  /*be20*/  FMUL.FTZ R34, R0, R198 ;  /* 0x000000c600227220 */ /* 0x002fe20000410000 */
[--C-:B------:R-:W-:Y:S07]  /*be30*/  FFMA.FTZ R29, R29, UR4, -R214.reuse ;  /* 0x000000041d1d7c23 */ /* 0x100fee00080108d6 */
[----:B------:R-:W-:Y:S01]  /*be40*/  MUFU.EX2 R198, R36 ;  /* 0x0000002400c67308 */ /* 0x000fe20000000800 */
[C---:B------:R-:W-:Y:S09]  /*be50*/  HMMA.16816.F32 R144, R180.reuse, R210, R144 ;  /* 0x000000d2b490723c */ /* 0x040ff20000001890 */
[----:B------:R1:W-:Y:S01]  /*be60*/  MUFU.EX2 R211, R20 ;  /* 0x0000001400d37308 */ /* 0x0003e20000000800 */
[C---:B------:R-:W-:Y:S01]  /*be70*/  FMUL.FTZ R164, R2.reuse, R164 ;  /* 0x000000a402a47220 */ /* 0x040fe20000410000 */
[----:B------:R-:W-:Y:S01]  /*be80*/  FMUL.FTZ R165, R2, R165 ;  /* 0x000000a502a57220 */ /* 0x000fe20000410000 */
[C---:B------:R-:W-:Y:S01]  /*be90*/  FMUL.FTZ R166, R0.reuse, R166 ;  /* 0x000000a600a67220 */ /* 0x040fe20000410000 */
[C---:B------:R-:W-:Y:S01]  /*bea0*/  FMUL.FTZ R167, R0.reuse, R167 ;  /* 0x000000a700a77220 */ /* 0x040fe20000410000 */
[----:B----4-:R-:W-:Y:S01]  /*beb0*/  FMUL.FTZ R35, R0, R199 ;  /* 0x000000c700237220 */ /* 0x010fe20000410000 */
[----:B-----5:R-:W-:Y:S04]  /*bec0*/  FMUL.FTZ R27, R3, R203 ;  /* 0x000000cb031b7220 */ /* 0x020fe80000410000 */
[----:B------:R-:W-:Y:S01]  /*bed0*/  MUFU.EX2 R207, R28 ;  /* 0x0000001c00cf7308 */ /* 0x000fe20000000800 */
[--C-:B------:R-:W-:Y:S01]  /*bee0*/  FFMA.FTZ R60, R60, UR4, -R214.reuse ;  /* 0x000000043c3c7c23 */ /* 0x100fe200080108d6 */
[----:B------:R-:W-:Y:S01]  /*bef0*/  FFMA.FTZ R61, R61, UR4, -R214 ;  /* 0x000000043d3d7c23 */ /* 0x000fe200080108d6 */
[----:B------:R-:W-:Y:S07]  /*bf00*/  FFMA.FTZ R67, R67, UR4, -R213 ;  /* 0x0000000443437c23 */ /* 0x000fee00080108d5 */
[----:B------:R-:W-:Y:S01]  /*bf10*/  MUFU.EX2 R203, R31 ;  /* 0x0000001f00cb7308 */ /* 0x000fe20000000800 */
[--C-:B------:R-:W-:Y:S01]  /*bf20*/  FFMA.FTZ R62, R62, UR4, -R215.reuse ;  /* 0x000000043e3e7c23 */ /* 0x100fe200080108d7 */
[--C-:B------:R-:W-:Y:S01]  /*bf30*/  FFMA.FTZ R63, R63, UR4, -R215.reuse ;  /* 0x000000043f3f7c23 */ /* 0x100fe200080108d7 */
[----:B-1----:R-:W-:Y:S07]  /*bf40*/  FMUL.FTZ R20, R168, R192 ;  /* 0x000000c0a8147220 */ /* 0x002fee0000410000 */
[----:B------:R1:W-:Y:S01]  /*bf50*/  MUFU.EX2 R199, R48 ;  /* 0x0000003000c77308 */ /* 0x0003e20000000800 */
[--C-:B------:R-:W-:Y:S01]  /*bf60*/  FFMA.FTZ R68, R68, UR4, -R212.reuse ;  /* 0x0000000444447c23 */ /* 0x100fe200080108d4 */
[--C-:B------:R-:W-:Y:S01]  /*bf70*/  FFMA.FTZ R69, R69, UR4, -R212.reuse ;  /* 0x0000000445457c23 */ /* 0x100fe200080108d4 */
[--C-:B------:R-:W-:Y:S07]  /*bf80*/  FFMA.FTZ R80, R80, UR4, -R212.reuse ;  /* 0x0000000450507c23 */ /* 0x100fee00080108d4 */
[----:B------:R4:W-:Y:S01]  /*bf90*/  MUFU.EX2 R192, R25 ;  /* 0x0000001900c07308 */ /* 0x0009e20000000800 */
[--C-:B------:R-:W-:Y:S01]  /*bfa0*/  FFMA.FTZ R81, R81, UR4, -R212.reuse ;  /* 0x0000000451517c23 */ /* 0x100fe200080108d4 */
[--C-:B------:R-:W-:Y:S01]  /*bfb0*/  FFMA.FTZ R84, R84, UR4, -R212.reuse ;  /* 0x0000000454547c23 */ /* 0x100fe200080108d4 */
[--C-:B------:R-:W-:Y:S07]  /*bfc0*/  FFMA.FTZ R85, R85, UR4, -R212.reuse ;  /* 0x0000000455557c23 */ /* 0x100fee00080108d4 */
[----:B------:R-:W-:Y:S01]  /*bfd0*/  MUFU.EX2 R68, R68 ;  /* 0x0000004400447308 */ /* 0x000fe20000000800 */
[--C-:B------:R-:W-:Y:S01]  /*bfe0*/  FFMA.FTZ R96, R96, UR4, -R212.reuse ;  /* 0x0000000460607c23 */ /* 0x100fe200080108d4 */
[--C-:B------:R-:W-:Y:S01]  /*bff0*/  FFMA.FTZ R97, R97, UR4, -R212.reuse ;  /* 0x0000000461617c23 */ /* 0x100fe200080108d4 */
[--C-:B------:R-:W-:Y:S07]  /*c000*/  FFMA.FTZ R100, R100, UR4, -R212.reuse ;  /* 0x0000000464647c23 */ /* 0x100fee00080108d4 */
[----:B------:R-:W-:Y:S01]  /*c010*/  MUFU.EX2 R69, R69 ;  /* 0x0000004500457308 */ /* 0x000fe20000000800 */
[----:B------:R-:W-:Y:S01]  /*c020*/  FFMA.FTZ R101, R101, UR4, -R212 ;  /* 0x0000000465657c23 */ /* 0x000fe200080108d4 */
[----:B-1----:R-:W-:Y:S01]  /*c030*/  FFMA.FTZ R48, R41, UR4, -R214 ;  /* 0x0000000429307c23 */ /* 0x002fe200080108d6 */
[----:B------:R-:W-:Y:S07]  /*c040*/  FFMA.FTZ R41, R46, UR4, -R215 ;  /* 0x000000042e297c23 */ /* 0x000fee00080108d7 */
[----:B------:R-:W-:Y:S01]  /*c050*/  MUFU.EX2 R80, R80 ;  /* 0x0000005000507308 */ /* 0x000fe20000000800 */
[--C-:B------:R-:W-:Y:S01]  /*c060*/  FFMA.FTZ R112, R112, UR4, -R212.reuse ;  /* 0x0000000470707c23 */ /* 0x100fe200080108d4 */
[----:B----4-:R-:W-:Y:S01]  /*c070*/  FMUL.FTZ R25, R168, R201 ;  /* 0x000000c9a8197220 */ /* 0x010fe20000410000 */
[--C-:B------:R-:W-:Y:S07]  /*c080*/  FFMA.FTZ R113, R113, UR4, -R212.reuse ;  /* 0x0000000471717c23 */ /* 0x100fee00080108d4 */
[----:B------:R-:W-:Y:S01]  /*c090*/  MUFU.EX2 R201, R30 ;  /* 0x0000001e00c97308 */ /* 0x000fe20000000800 */
[--C-:B------:R-:W-:Y:S01]  /*c0a0*/  FFMA.FTZ R116, R116, UR4, -R212.reuse ;  /* 0x0000000474747c23 */ /* 0x100fe200080108d4 */
[--C-:B------:R-:W-:Y:S01]  /*c0b0*/  FFMA.FTZ R117, R117, UR4, -R212.reuse ;  /* 0x0000000475757c23 */ /* 0x100fe200080108d4 */
[----:B------:R-:W-:Y:S07]  /*c0c0*/  FFMA.FTZ R128, R128, UR4, -R212 ;  /* 0x0000000480807c23 */ /* 0x000fee00080108d4 */
[----:B------:R-:W-:Y:S01]  /*c0d0*/  MUFU.EX2 R81, R81 ;  /* 0x0000005100517308 */ /* 0x000fe20000000800 */
        /* <DEDUP_REMOVED lines=18> */
[----:B------:R-:W-:Y:S07]  /*c200*/  FFMA.FTZ R124, R124, UR4, -R214 ;  /* 0x000000047c7c7c23 */ /* 0x000fee00080108d6 */
[----:B------:R-:W-:Y:S01]  /*c210*/  MUFU.EX2 R77, R77 ;  /* 0x0000004d004d7308 */ /* 0x000fe20000000800 */
[----:B--2---:R-:W-:Y:S01]  /*c220*/  @P0 IADD3 R173, PT, PT, R251, -0x40, RZ ;  /* 0xffffffc0fbad0810 */ /* 0x004fe20007ffe0ff */
[--C-:B------:R-:W-:Y:S01]  /*c230*/  FFMA.FTZ R70, R70, UR4, -R213.reuse ;  /* 0x0000000446467c23 */ /* 0x100fe200080108d5 */
[--C-:B------:R-:W-:Y:S07]  /*c240*/  FFMA.FTZ R71, R71, UR4, -R213.reuse ;  /* 0x0000000447477c23 */ /* 0x100fee00080108d5 */
[----:B------:R1:W-:Y:S01]  /*c250*/  MUFU.EX2 R251, R33 ;  /* 0x0000002100fb7308 */ /* 0x0003e20000000800 */
[----:B------:R-:W-:Y:S01]  /*c260*/  IADD3 R174, PT, PT, R234, R173, RZ ;  /* 0x000000adeaae7210 */ /* 0x000fe20007ffe0ff */
[----:B------:R-:W2:Y:S01]  /*c270*/  LDSM.16.MT88.4 R184, [R173] ;  /* 0x00000000adb8783b */ /* 0x000ea20000004200 */
[--C-:B------:R-:W-:Y:S07]  /*c280*/  FFMA.FTZ R82, R82, UR4, -R213.reuse ;  /* 0x0000000452527c23 */ /* 0x100fee00080108d5 */
[----:B------:R-:W-:Y:S01]  /*c290*/  MUFU.EX2 R70, R70 ;  /* 0x0000004600467308 */ /* 0x000fe20000000800 */
[--C-:B------:R-:W-:Y:S01]  /*c2a0*/  FFMA.FTZ R83, R83, UR4, -R213.reuse ;  /* 0x0000000453537c23 */ /* 0x100fe200080108d5 */
[--C-:B------:R-:W-:Y:S01]  /*c2b0*/  FFMA.FTZ R86, R86, UR4, -R213.reuse ;  /* 0x0000000456567c23 */ /* 0x100fe200080108d5 */
[--C-:B------:R-:W-:Y:S07]  /*c2c0*/  FFMA.FTZ R87, R87, UR4, -R213.reuse ;  /* 0x0000000457577c23 */ /* 0x100fee00080108d5 */
[----:B------:R-:W-:Y:S01]  /*c2d0*/  MUFU.EX2 R71, R71 ;  /* 0x0000004700477308 */ /* 0x000fe20000000800 */
[--C-:B------:R-:W-:Y:S01]  /*c2e0*/  FFMA.FTZ R98, R98, UR4, -R213.reuse ;  /* 0x0000000462627c23 */ /* 0x100fe200080108d5 */
[----:B------:R-:W4:Y:S01]  /*c2f0*/  LDSM.16.MT88.4 R188, [R174] ;  /* 0x00000000aebc783b */ /* 0x000f220000004200 */
[--C-:B------:R-:W-:Y:S07]  /*c300*/  FFMA.FTZ R99, R99, UR4, -R213.reuse ;  /* 0x0000000463637c23 */ /* 0x100fee00080108d5 */
[----:B------:R-:W-:Y:S01]  /*c310*/  MUFU.EX2 R82, R82 ;  /* 0x0000005200527308 */ /* 0x000fe20000000800 */
[--C-:B------:R-:W-:Y:S01]  /*c320*/  FFMA.FTZ R102, R102, UR4, -R213.reuse ;  /* 0x0000000466667c23 */ /* 0x100fe200080108d5 */
[----:B-1----:R-:W-:Y:S01]  /*c330*/  FMUL.FTZ R33, R2, R197 ;  /* 0x000000c502217220 */ /* 0x002fe20000410000 */
[--C-:B------:R-:W-:Y:S07]  /*c340*/  FFMA.FTZ R103, R103, UR4, -R213.reuse ;  /* 0x0000000467677c23 */ /* 0x100fee00080108d5 */
[----:B------:R1:W-:Y:S01]  /*c350*/  MUFU.EX2 R197, R24 ;  /* 0x0000001800c57308 */ /* 0x0003e20000000800 */
[--C-:B------:R-:W-:Y:S01]  /*c360*/  FFMA.FTZ R114, R114, UR4, -R213.reuse ;  /* 0x0000000472727c23 */ /* 0x100fe200080108d5 */
[--C-:B------:R-:W-:Y:S01]  /*c370*/  FFMA.FTZ R115, R115, UR4, -R213.reuse ;  /* 0x0000000473737c23 */ /* 0x100fe200080108d5 */
[--C-:B------:R-:W-:Y:S07]  /*c380*/  FFMA.FTZ R118, R118, UR4, -R213.reuse ;  /* 0x0000000476767c23 */ /* 0x100fee00080108d5 */
[----:B------:R-:W-:Y:S01]  /*c390*/  MUFU.EX2 R83, R83 ;  /* 0x0000005300537308 */ /* 0x000fe20000000800 */
[--C-:B------:R-:W-:Y:S01]  /*c3a0*/  FFMA.FTZ R119, R119, UR4, -R213.reuse ;  /* 0x0000000477777c23 */ /* 0x100fe200080108d5 */
[----:B------:R-:W-:Y:S01]  /*c3b0*/  FFMA.FTZ R130, R130, UR4, -R213 ;  /* 0x0000000482827c23 */ /* 0x000fe200080108d5 */
[--C-:B------:R-:W-:Y:S07]  /*c3c0*/  FFMA.FTZ R58, R58, UR4, -R215.reuse ;  /* 0x000000043a3a7c23 */ /* 0x100fee00080108d7 */
[----:B------:R-:W-:Y:S01]  /*c3d0*/  MUFU.EX2 R85, R85 ;  /* 0x0000005500557308 */ /* 0x000fe20000000800 */
[--C-:B------:R-:W-:Y:S01]  /*c3e0*/  FFMA.FTZ R59, R59, UR4, -R215.reuse ;  /* 0x000000043b3b7c23 */ /* 0x100fe200080108d7 */
[--C-:B------:R-:W-:Y:S01]  /*c3f0*/  FFMA.FTZ R74, R74, UR4, -R215.reuse ;  /* 0x000000044a4a7c23 */ /* 0x100fe200080108d7 */
[--C-:B------:R-:W-:Y:S07]  /*c400*/  FFMA.FTZ R75, R75, UR4, -R215.reuse ;  /* 0x000000044b4b7c23 */ /* 0x100fee00080108d7 */
[----:B------:R-:W-:Y:S01]  /*c410*/  MUFU.EX2 R86, R86 ;  /* 0x0000005600567308 */ /* 0x000fe20000000800 */
[--C-:B------:R-:W-:Y:S01]  /*c420*/  FFMA.FTZ R78, R78, UR4, -R215.reuse ;  /* 0x000000044e4e7c23 */ /* 0x100fe200080108d7 */
[----:B-1----:R-:W-:Y:S01]  /*c430*/  FMUL.FTZ R24, R168, R200 ;  /* 0x000000c8a8187220 */ /* 0x002fe20000410000 */
        /* <DEDUP_REMOVED lines=11> */
[-C--:B--2---:R-:W-:Y:S08]  /*c4f0*/  HMMA.16816.F32 R148, R180, R184.reuse, R148 ;  /* 0x000000b8b494723c */ /* 0x084ff00000001894 */
[----:B------:R-:W-:Y:S01]  /*c500*/  MUFU.EX2 R78, R78 ;  /* 0x0000004e004e7308 */ /* 0x000fe20000000800 */
[--C-:B------:R-:W-:Y:S01]  /*c510*/  FFMA.FTZ R111, R111, UR4, -R215.reuse ;  /* 0x000000046f6f7c23 */ /* 0x100fe200080108d7 */
[--C-:B------:R-:W-:Y:S01]  /*c520*/  FFMA.FTZ R122, R122, UR4, -R215.reuse ;  /* 0x000000047a7a7c23 */ /* 0x100fe200080108d7 */
[--C-:B------:R-:W-:Y:S07]  /*c530*/  FFMA.FTZ R123, R123, UR4, -R215.reuse ;  /* 0x000000047b7b7c23 */ /* 0x100fee00080108d7 */
[----:B------:R-:W-:Y:S01]  /*c540*/  MUFU.EX2 R79, R79 ;  /* 0x0000004f004f7308 */ /* 0x000fe20000000800 */
[----:B------:R-:W-:Y:S01]  /*c550*/  FFMA.FTZ R126, R126, UR4, -R215 ;  /* 0x000000047e7e7c23 */ /* 0x000fe200080108d7 */
[C---:B------:R-:W-:Y:S08]  /*c560*/  HMMA.16816.F32 R152, R176.reuse, R184, R152 ;  /* 0x000000b8b098723c */ /* 0x040ff00000001898 */
[----:B------:R-:W-:Y:S01]  /*c570*/  MUFU.EX2 R87, R87 ;  /* 0x0000005700577308 */ /* 0x000fe20000000800 */
[----:B------:R-:W-:Y:S01]  /*c580*/  FFMA.FTZ R184, R21, UR4, -R212 ;  /* 0x0000000415b87c23 */ /* 0x000fe200080108d4 */
[----:B------:R-:W-:Y:S01]  /*c590*/  FFMA.FTZ R185, R22, UR4, -R213 ;  /* 0x0000000416b97c23 */ /* 0x000fe200080108d5 */
[C---:B------:R-:W-:Y:S01]  /*c5a0*/  FMUL.FTZ R21, R168.reuse, R193 ;  /* 0x000000c1a8157220 */ /* 0x040fe20000410000 */
[----:B------:R-:W-:Y:S01]  /*c5b0*/  FMUL.FTZ R22, R3, R194 ;  /* 0x000000c203167220 */ /* 0x000fe20000410000 */
[-C--:B------:R-:W-:Y:S05]  /*c5c0*/  HMMA.16816.F32 R156, R176, R186.reuse, R156 ;  /* 0x000000bab09c723c */ /* 0x080fea000000189c */
[----:B------:R-:W1:Y:S01]  /*c5d0*/  MUFU.EX2 R193, R32 ;  /* 0x0000002000c17308 */ /* 0x000e620000000800 */
[----:B------:R-:W-:Y:S01]  /*c5e0*/  FFMA.FTZ R168, R168, R249, R216 ;  /* 0x000000f9a8a87223 */ /* 0x000fe200000100d8 */
[----:B---3--:R-:W-:Y:S08]  /*c5f0*/  MOV R216, R195 ;  /* 0x000000c300d87202 */ /* 0x008ff00000000f00 */
[----:B------:R-:W2:Y:S01]  /*c600*/  MUFU.EX2 R223, R184 ;  /* 0x000000b800df7308 */ /* 0x000ea20000000800 */
[----:B------:R-:W-:Y:S01]  /*c610*/  ISETP.GT.AND P1, PT, R242, RZ, PT ;  /* 0x000000fff200720c */ /* 0x000fe20003f24270 */
[----:B------:R-:W-:Y:S01]  /*c620*/  FADD.FTZ R168, R220, R168 ;  /* 0x000000a8dca87221 */ /* 0x000fe20000010000 */
[C---:B------:R-:W-:Y:S07]  /*c630*/  HMMA.16816.F32 R160, R180.reuse, R186, R160 ;  /* 0x000000bab4a0723c */ /* 0x040fee00000018a0 */
[----:B------:R3:W-:Y:S10]  /*c640*/  MUFU.EX2 R210, R185 ;  /* 0x000000b900d27308 */ /* 0x0007f40000000800 */
[----:B------:R-:W-:Y:S01]  /*c650*/  MUFU.EX2 R194, R49 ;  /* 0x0000003100c27308 */ /* 0x000fe20000000800 */
[----:B-1----:R-:W-:Y:S01]  /*c660*/  MOV R249, R193 ;  /* 0x000000c100f97202 */ /* 0x002fe20000000f00 */
[-C--:B----4-:R-:W-:Y:S08]  /*c670*/  HMMA.16816.F32 R20, R180, R188.reuse, R20 ;  /* 0x000000bcb414723c */ /* 0x090ff00000001814 */
[----:B------:R-:W-:Y:S01]  /*c680*/  MUFU.EX2 R96, R96 ;  /* 0x0000006000607308 */ /* 0x000fe20000000800 */
[----:B------:R-:W-:Y:S01]  /*c690*/  FMUL.FTZ R32, R2, R196 ;  /* 0x000000c402207220 */ /* 0x000fe20000410000 */
[----:B--2---:R-:W-:Y:S08]  /*c6a0*/  F2FP.F16.F32.PACK_AB R28, R223, R211 ;  /* 0x000000d3df1c723e */ /* 0x004ff000000000ff */
[----:B------:R1:W2:Y:S01]  /*c6b0*/  MUFU.EX2 R196, R26 ;  /* 0x0000001a00c47308 */ /* 0x0002a20000000800 */
[----:B---3--:R-:W3:Y:S01]  /*c6c0*/  LDSM.16.MT88.4 R184, [R175+0x8800] ;  /* 0x00880000afb8783b */ /* 0x008ee20000004200 */
[C---:B------:R-:W-:Y:S08]  /*c6d0*/  HMMA.16816.F32 R164, R176.reuse, R188, R164 ;  /* 0x000000bcb0a4723c */ /* 0x040ff000000018a4 */
[----:B------:R-:W-:Y:S01]  /*c6e0*/  MUFU.EX2 R97, R97 ;  /* 0x0000006100617308 */ /* 0x000fe20000000800 */
[----:B------:R-:W-:Y:S01]  /*c6f0*/  FFMA.FTZ R189, R53, UR4, -R212 ;  /* 0x0000000435bd7c23 */ /* 0x000fe200080108d4 */
[----:B------:R-:W-:Y:S01]  /*c700*/  FFMA.FTZ R53, R42, UR4, -R215 ;  /* 0x000000042a357c23 */ /* 0x000fe200080108d7 */
[----:B------:R-:W-:Y:S01]  /*c710*/  FFMA.FTZ R42, R45, UR4, -R214 ;  /* 0x000000042d2a7c23 */ /* 0x000fe200080108d6 */
[--C-:B------:R-:W-:Y:S01]  /*c720*/  FFMA.FTZ R188, R64, UR4, -R212.reuse ;  /* 0x0000000440bc7c23 */ /* 0x100fe200080108d4 */
[-C--:B------:R-:W-:Y:S05]  /*c730*/  HMMA.16816.F32 R32, R176, R190.reuse, R32 ;  /* 0x000000beb020723c */ /* 0x080fea0000001820 */
[----:B------:R4:W-:Y:S01]  /*c740*/  MUFU.EX2 R204, R189 ;  /* 0x000000bd00cc7308 */ /* 0x0009e20000000800 */
[----:B-1----:R-:W-:Y:S01]  /*c750*/  FMUL.FTZ R26, R3, R202 ;  /* 0x000000ca031a7220 */ /* 0x002fe20000410000 */
[----:B------:R-:W-:Y:S01]  /*c760*/  FFMA.FTZ R64, R55, UR4, -R213 ;  /* 0x0000000437407c23 */ /* 0x000fe200080108d5 */
[----:B------:R-:W-:Y:S07]  /*c770*/  F2FP.F16.F32.PACK_AB R176, R192, R197 ;  /* 0x000000c5c0b0723e */ /* 0x000fee00000000ff */
[----:B------:R-:W-:Y:S01]  /*c780*/  MUFU.EX2 R208, R188 ;  /* 0x000000bc00d07308 */ /* 0x000fe20000000800 */
[----:B--2---:R-:W-:Y:S02]  /*c790*/  F2FP.F16.F32.PACK_AB R177, R252, R196 ;  /* 0x000000c4fcb1723e */ /* 0x004fe400000000ff */
[----:B------:R-:W-:Y:S01]  /*c7a0*/  F2FP.F16.F32.PACK_AB R179, R203, R201 ;  /* 0x000000c9cbb3723e */ /* 0x000fe200000000ff */
[----:B------:R-:W-:Y:S06]  /*c7b0*/  HMMA.16816.F32 R24, R180, R190, R24 ;  /* 0x000000beb418723c */ /* 0x000fec0000001818 */
[----:B------:R1:W2:Y:S01]  /*c7c0*/  MUFU.EX2 R202, R29 ;  /* 0x0000001d00ca7308 */ /* 0x0002a20000000800 */
[----:B------:R-:W5:Y:S01]  /*c7d0*/  LDSM.16.MT88.4 R180, [R232+0x8800] ;  /* 0x00880000e8b4783b */ /* 0x000f620000004200 */
[----:B------:R-:W-:Y:S08]  /*c7e0*/  MOV R190, R206 ;  /* 0x000000ce00be7202 */ /* 0x000ff00000000f00 */
[----:B------:R-:W-:Y:S01]  /*c7f0*/  MUFU.EX2 R98, R98 ;  /* 0x0000006200627308 */ /* 0x000fe20000000800 */
[----:B------:R-:W-:Y:S02]  /*c800*/  MOV R191, R251 ;  /* 0x000000fb00bf7202 */ /* 0x000fe40000000f00 */
[----:B------:R-:W-:Y:S07]  /*c810*/  F2FP.F16.F32.PACK_AB R31, R190, R195 ;  /* 0x000000c3be1f723e */ /* 0x000fee00000000ff */
[----:B------:R-:W-:Y:S01]  /*c820*/  MUFU.EX2 R251, R51 ;  /* 0x0000003300fb7308 */ /* 0x000fe20000000800 */
[----:B------:R-:W-:Y:S02]  /*c830*/  F2FP.F16.F32.PACK_AB R30, R191, R193 ;  /* 0x000000c1bf1e723e */ /* 0x000fe400000000ff */
[----:B----4-:R-:W-:Y:S07]  /*c840*/  MOV R189, R205 ;  /* 0x000000cd00bd7202 */ /* 0x010fee0000000f00 */
[----:B------:R4:W-:Y:S01]  /*c850*/  MUFU.EX2 R195, R66 ;  /* 0x0000004200c37308 */ /* 0x0009e20000000800 */
[----:B-1----:R-:W-:Y:S09]  /*c860*/  F2FP.F16.F32.PACK_AB R29, R205, R210 ;  /* 0x000000d2cd1d723e */ /* 0x002ff200000000ff */
[----:B------:R-:W-:Y:S01]  /*c870*/  MUFU.EX2 R193, R57 ;  /* 0x0000003900c17308 */ /* 0x000fe20000000800 */
[-C--:B--2---:R-:W-:Y:S09]  /*c880*/  F2FP.F16.F32.PACK_AB R178, R202, R207.reuse ;  /* 0x000000cfcab2723e */ /* 0x084ff200000000ff */
[----:B------:R-:W-:Y:S01]  /*c890*/  MUFU.EX2 R205, R67 ;  /* 0x0000004300cd7308 */ /* 0x000fe20000000800 */
[-C--:B---3--:R-:W-:Y:S09]  /*c8a0*/  HMMA.16816.F32 R4, R28, R184.reuse, R4 ;  /* 0x000000b81c04723c */ /* 0x088ff20000001804 */
[----:B------:R-:W-:Y:S01]  /*c8b0*/  MUFU.EX2 R206, R64 ;  /* 0x0000004000ce7308 */ /* 0x000fe20000000800 */
[----:B----4-:R-:W2:Y:S09]  /*c8c0*/  LDL.LU R66, [R1] ;  /* 0x0000000001427983 */ /* 0x010eb20000300800 */
        /* <DEDUP_REMOVED lines=11> */
[-C--:B-----5:R-:W-:Y:S09]  /*c980*/  HMMA.16816.F32 R132, R28, R180.reuse, R132 ;  /* 0x000000b41c84723c */ /* 0x0a0ff20000001884 */
        /* <DEDUP_REMOVED lines=17> */
[--C-:B------:R-:W-:Y:S01]  /*caa0*/  FFMA.FTZ R184, R52, UR4, -R212.reuse ;  /* 0x0000000434b87c23 */ /* 0x100fe200080108d4 */
[--C-:B------:R-:W-:Y:S01]  /*cab0*/  FFMA.FTZ R185, R65, UR4, -R212.reuse ;  /* 0x0000000441b97c23 */ /* 0x100fe200080108d4 */
[----:B------:R-:W-:Y:S01]  /*cac0*/  FFMA.FTZ R212, R129, UR4, -R212 ;  /* 0x0000000481d47c23 */ /* 0x000fe200080108d4 */
[----:B------:R-:W-:Y:S01]  /*cad0*/  MOV R129, R207 ;  /* 0x000000cf00817202 */ /* 0x000fe20000000f00 */
[-C--:B------:R-:W-:Y:S05]  /*cae0*/  HMMA.16816.F32 R156, R176, R186.reuse, R156 ;  /* 0x000000bab09c723c */ /* 0x080fea000000189c */
[----:B------:R1:W-:Y:S01]  /*caf0*/  MUFU.EX2 R209, R185 ;  /* 0x000000b900d17308 */ /* 0x0003e20000000800 */
[----:B------:R-:W-:Y:S01]  /*cb00*/  MOV R207, R225 ;  /* 0x000000e100cf7202 */ /* 0x000fe20000000f00 */
[----:B------:R-:W-:Y:S01]  /*cb10*/  FFMA.FTZ R52, R43, UR4, -R215 ;  /* 0x000000042b347c23 */ /* 0x000fe200080108d7 */
[--C-:B------:R-:W-:Y:S01]  /*cb20*/  FFMA.FTZ R43, R44, UR4, -R214.reuse ;  /* 0x000000042c2b7c23 */ /* 0x100fe200080108d6 */
[----:B------:R-:W-:Y:S01]  /*cb30*/  FFMA.FTZ R214, R125, UR4, -R214 ;  /* 0x000000047dd67c23 */ /* 0x000fe200080108d6 */
[----:B------:R-:W-:Y:S01]  /*cb40*/  MOV R125, R207 ;  /* 0x000000cf007d7202 */ /* 0x000fe20000000f00 */
[C---:B------:R-:W-:Y:S04]  /*cb50*/  HMMA.16816.F32 R160, R28.reuse, R186, R160 ;  /* 0x000000ba1ca0723c */ /* 0x040fe800000018a0 */
[----:B------:R4:W-:Y:S01]  /*cb60*/  MUFU.EX2 R207, R184 ;  /* 0x000000b800cf7308 */ /* 0x0009e20000000800 */
[--C-:B------:R-:W-:Y:S09]  /*cb70*/  FFMA.FTZ R65, R54, UR4, -R213.reuse ;  /* 0x0000000436417c23 */ /* 0x100ff200080108d5 */
[----:B------:R-:W-:Y:S01]  /*cb80*/  MUFU.EX2 R186, R38 ;  /* 0x0000002600ba7308 */ /* 0x000fe20000000800 */
[----:B------:R-:W-:Y:S01]  /*cb90*/  FFMA.FTZ R213, R131, UR4, -R213 ;  /* 0x0000000483d57c23 */ /* 0x000fe200080108d5 */
[----:B-1----:R-:W-:Y:S01]  /*cba0*/  MOV R185, R125 ;  /* 0x0000007d00b97202 */ /* 0x002fe20000000f00 */
[-C--:B---3--:R-:W-:Y:S07]  /*cbb0*/  HMMA.16816.F32 R20, R28, R180.reuse, R20 ;  /* 0x000000b41c14723c */ /* 0x088fee0000001814 */
[----:B------:R1:W3:Y:S01]  /*cbc0*/  MUFU.EX2 R187, R39 ;  /* 0x0000002700bb7308 */ /* 0x0002e20000000800 */
[----:B------:R-:W-:Y:S09]  /*cbd0*/  MOV R131, R231 ;  /* 0x000000e700837202 */ /* 0x000ff20000000f00 */
[----:B------:R-:W-:Y:S01]  /*cbe0*/  MUFU.EX2 R125, R60 ;  /* 0x0000003c007d7308 */ /* 0x000fe20000000800 */
[----:B----4-:R-:W-:Y:S01]  /*cbf0*/  MOV R184, R192 ;  /* 0x000000c000b87202 */ /* 0x010fe20000000f00 */
[C---:B------:R-:W-:Y:S08]  /*cc00*/  HMMA.16816.F32 R164, R176.reuse, R180, R164 ;  /* 0x000000b4b0a4723c */ /* 0x040ff000000018a4 */
[----:B------:R4:W-:Y:S01]  /*cc10*/  MUFU.EX2 R192, R56 ;  /* 0x0000003800c07308 */ /* 0x0009e20000000800 */
[----:B------:R-:W-:Y:S09]  /*cc20*/  MOV R64, R131 ;  /* 0x0000008300407202 */ /* 0x000ff20000000f00 */
[----:B------:R5:W-:Y:S01]  /*cc30*/  MUFU.EX2 R180, R40 ;  /* 0x0000002800b47308 */ /* 0x000be20000000800 */
[----:B-1----:R-:W1:Y:S01]  /*cc40*/  LDSM.16.MT88.4 R36, [R175+0x9000] ;  /* 0x00900000af24783b */ /* 0x002e620000004200 */
[-C--:B------:R-:W-:Y:S08]  /*cc50*/  HMMA.16816.F32 R32, R176, R182.reuse, R32 ;  /* 0x000000b6b020723c */ /* 0x080ff00000001820 */
[----:B------:R-:W3:Y:S10]  /*cc60*/  MUFU.EX2 R181, R50 ;  /* 0x0000003200b57308 */ /* 0x000ef40000000800 */
[----:B------:R1:W-:Y:S01]  /*cc70*/  MUFU.EX2 R178, R48 ;  /* 0x0000003000b27308 */ /* 0x0003e20000000800 */
[----:B----4-:R-:W4:Y:S01]  /*cc80*/  LDL.LU R56, [R1+0x4] ;  /* 0x0000040001387983 */ /* 0x010f220000300800 */
[----:B------:R-:W-:Y:S08]  /*cc90*/  HMMA.16816.F32 R24, R28, R182, R24 ;  /* 0x000000b61c18723c */ /* 0x000ff00000001818 */
[----:B------:R-:W-:Y:S01]  /*cca0*/  MUFU.EX2 R176, R53 ;  /* 0x0000003500b07308 */ /* 0x000fe20000000800 */
[----:B------:R-:W4:Y:S01]  /*ccb0*/  LDL.LU R57, [R1+0x8] ;  /* 0x0000080001397983 */ /* 0x000f220000300800 */
[--C-:B-----5:R-:W-:Y:S01]  /*ccc0*/  FFMA.FTZ R40, R47, UR4, -R215.reuse ;  /* 0x000000042f287c23 */ /* 0x120fe200080108d7 */
[----:B------:R-:W-:Y:S07]  /*ccd0*/  MOV R182, R229 ;  /* 0x000000e500b67202 */ /* 0x000fee0000000f00 */
[----:B------:R5:W-:Y:S01]  /*cce0*/  MUFU.EX2 R177, R52 ;  /* 0x0000003400b17308 */ /* 0x000be20000000800 */
[----:B------:R-:W-:Y:S01]  /*ccf0*/  MOV R183, R194 ;  /* 0x000000c200b77202 */ /* 0x000fe20000000f00 */
[----:B------:R-:W2:Y:S01]  /*cd00*/  LDSM.16.MT88.4 R44, [R232+0x9000] ;  /* 0x00900000e82c783b */ /* 0x000ea20000004200 */
[----:B------:R-:W-:Y:S07]  /*cd10*/  F2FP.F16.F32.PACK_AB R28, R200, R198 ;  /* 0x000000c6c81c723e */ /* 0x000fee00000000ff */
[----:B------:R-:W-:Y:S01]  /*cd20*/  MUFU.EX2 R179, R43 ;  /* 0x0000002b00b37308 */ /* 0x000fe20000000800 */
[----:B---3--:R-:W-:Y:S01]  /*cd30*/  F2FP.F16.F32.PACK_AB R29, R187, R186 ;  /* 0x000000babb1d723e */ /* 0x008fe200000000ff */
[----:B------:R-:W-:Y:S01]  /*cd40*/  FFMA.FTZ R215, R127, UR4, -R215 ;  /* 0x000000047fd77c23 */ /* 0x000fe200080108d7 */
[----:B------:R-:W-:Y:S07]  /*cd50*/  F2FP.F16.F32.PACK_AB R30, R183, R199 ;  /* 0x000000c7b71e723e */ /* 0x000fee00000000ff */
[----:B------:R-:W3:Y:S01]  /*cd60*/  MUFU.EX2 R231, R42 ;  /* 0x0000002a00e77308 */ /* 0x000ee20000000800 */
[----:B------:R-:W-:Y:S01]  /*cd70*/  F2FP.F16.F32.PACK_AB R31, R251, R181 ;  /* 0x000000b5fb1f723e */ /* 0x000fe200000000ff */
[----:B-1----:R-:W1:Y:S01]  /*cd80*/  LDSM.16.MT88.4 R48, [R173+0x1000] ;  /* 0x00100000ad30783b */ /* 0x002e620000004200 */
[----:B------:R-:W-:Y:S07]  /*cd90*/  MOV R188, R182 ;  /* 0x000000b600bc7202 */ /* 0x000fee0000000f00 */
[----:B------:R2:W-:Y:S01]  /*cda0*/  MUFU.EX2 R225, R41 ;  /* 0x0000002900e17308 */ /* 0x0005e20000000800 */
[----:B------:R-:W-:Y:S09]  /*cdb0*/  MOV R182, R129 ;  /* 0x0000008100b67202 */ /* 0x000ff20000000f00 */
[----:B------:R2:W1:Y:S01]  /*cdc0*/  MUFU.EX2 R229, R40 ;  /* 0x0000002800e57308 */ /* 0x0004620000000800 */
[----:B-----5:R-:W5:Y:S09]  /*cdd0*/  LDSM.16.MT88.4 R52, [R174+0x1000] ;  /* 0x00100000ae34783b */ /* 0x020f720000004200 */
[----:B------:R-:W-:Y:S01]  /*cde0*/  MUFU.EX2 R129, R61 ;  /* 0x0000003d00817308 */ /* 0x000fe20000000800 */
[----:B---3--:R-:W-:Y:S09]  /*cdf0*/  F2FP.F16.F32.PACK_AB R42, R231, R179 ;  /* 0x000000b3e72a723e */ /* 0x008ff200000000ff */
[----:B------:R-:W-:Y:S01]  /*ce00*/  MUFU.EX2 R213, R213 ;  /* 0x000000d500d57308 */ /* 0x000fe20000000800 */
[-C--:B------:R-:W-:Y:S03]  /*ce10*/  HMMA.16816.F32 R4, R28, R36.reuse, R4 ;  /* 0x000000241c04723c */ /* 0x080fe60000001804 */
[----:B--2---:R-:W-:Y:S06]  /*ce20*/  F2FP.F16.F32.PACK_AB R41, R177, R176 ;  /* 0x000000b0b129723e */ /* 0x004fec00000000ff */
[----:B------:R-:W-:Y:S01]  /*ce30*/  MUFU.EX2 R214, R214 ;  /* 0x000000d600d67308 */ /* 0x000fe20000000800 */
[----:B------:R-:W-:Y:S02]  /*ce40*/  F2FP.F16.F32.PACK_AB R40, R178, R180 ;  /* 0x000000b4b228723e */ /* 0x000fe400000000ff */
[----:B-1----:R-:W-:Y:S07]  /*ce50*/  F2FP.F16.F32.PACK_AB R43, R229, R225 ;  /* 0x000000e1e52b723e */ /* 0x002fee00000000ff */
[----:B------:R-:W-:Y:S10]  /*ce60*/  MUFU.EX2 R215, R215 ;  /* 0x000000d700d77308 */ /* 0x000ff40000000800 */
[----:B------:R-:W-:Y:S01]  /*ce70*/  MUFU.EX2 R194, R65 ;  /* 0x0000004100c27308 */ /* 0x000fe20000000800 */
[C---:B------:R-:W-:Y:S09]  /*ce80*/  HMMA.16816.F32 R8, R40.reuse, R36, R8 ;  /* 0x000000242808723c */ /* 0x040ff20000001808 */
[----:B------:R-:W-:Y:S10]  /*ce90*/  MUFU.EX2 R65, R62 ;  /* 0x0000003e00417308 */ /* 0x000ff40000000800 */
[----:B------:R-:W1:Y:S01]  /*cea0*/  MUFU.EX2 R131, R59 ;  /* 0x0000003b00837308 */ /* 0x000e620000000800 */
[-C--:B------:R-:W-:Y:S09]  /*ceb0*/  HMMA.16816.F32 R12, R40, R38.reuse, R12 ;  /* 0x00000026280c723c */ /* 0x080ff2000000180c */
[----:B------:R-:W-:Y:S10]  /*cec0*/  MUFU.EX2 R62, R100 ;  /* 0x00000064003e7308 */ /* 0x000ff40000000800 */
[----:B------:R-:W-:Y:S01]  /*ced0*/  MUFU.EX2 R107, R107 ;  /* 0x0000006b006b7308 */ /* 0x000fe20000000800 */
[C---:B------:R-:W-:Y:S01]  /*cee0*/  HMMA.16816.F32 R16, R28.reuse, R38, R16 ;  /* 0x000000261c10723c */ /* 0x040fe20000001810 */
[----:B------:R-:W2:Y:S08]  /*cef0*/  LDSM.16.MT88.4 R36, [R175+0x9800] ;  /* 0x00980000af24783b */ /* 0x000eb00000004200 */
[----:B------:R-:W-:Y:S10]  /*cf00*/  MUFU.EX2 R108, R108 ;  /* 0x0000006c006c7308 */ /* 0x000ff40000000800 */
[----:B------:R-:W-:Y:S01]  /*cf10*/  MUFU.EX2 R109, R109 ;  /* 0x0000006d006d7308 */ /* 0x000fe20000000800 */
[-C--:B------:R-:W-:Y:S09]  /*cf20*/  HMMA.16816.F32 R132, R28, R44.reuse, R132 ;  /* 0x0000002c1c84723c */ /* 0x080ff20000001884 */
        /* <DEDUP_REMOVED lines=9> */
[----:B------:R-:W3:Y:S07]  /*cfc0*/  LDSM.16.MT88.4 R44, [R232+0x9800] ;  /* 0x00980000e82c783b */ /* 0x000eee0000004200 */
[-C--:B------:R-:W-:Y:S08]  /*cfd0*/  HMMA.16816.F32 R148, R28, R48.reuse, R148 ;  /* 0x000000301c94723c */ /* 0x080ff00000001894 */
[C---:B------:R-:W-:Y:S08]  /*cfe0*/  HMMA.16816.F32 R152, R40.reuse, R48, R152 ;  /* 0x000000302898723c */ /* 0x040ff00000001898 */
[-C--:B------:R-:W-:Y:S08]  /*cff0*/  HMMA.16816.F32 R156, R40, R50.reuse, R156 ;  /* 0x00000032289c723c */ /* 0x080ff0000000189c */
[C---:B------:R-:W-:Y:S01]  /*d000*/  HMMA.16816.F32 R160, R28.reuse, R50, R160 ;  /* 0x000000321ca0723c */ /* 0x040fe200000018a0 */
[----:B------:R-:W4:Y:S07]  /*d010*/  LDSM.16.MT88.4 R48, [R173+0x1800] ;  /* 0x00180000ad30783b */ /* 0x000f2e0000004200 */
[-C--:B-----5:R-:W-:Y:S08]  /*d020*/  HMMA.16816.F32 R20, R28, R52.reuse, R20 ;  /* 0x000000341c14723c */ /* 0x0a0ff00000001814 */
[C---:B------:R-:W-:Y:S08]  /*d030*/  HMMA.16816.F32 R164, R40.reuse, R52, R164 ;  /* 0x0000003428a4723c */ /* 0x040ff000000018a4 */
[-C--:B------:R-:W-:Y:S03]  /*d040*/  HMMA.16816.F32 R32, R40, R54.reuse, R32 ;  /* 0x000000362820723c */ /* 0x080fe60000001820 */
[----:B------:R-:W-:Y:S02]  /*d050*/  F2FP.F16.F32.PACK_AB R40, R193, R192 ;  /* 0x000000c0c128723e */ /* 0x000fe400000000ff */
[----:B-1----:R-:W-:Y:S02]  /*d060*/  F2FP.F16.F32.PACK_AB R41, R131, R67 ;  /* 0x000000438329723e */ /* 0x002fe400000000ff */
[----:B------:R-:W-:Y:S01]  /*d070*/  F2FP.F16.F32.PACK_AB R42, R129, R125 ;  /* 0x0000007d812a723e */ /* 0x000fe200000000ff */
[----:B------:R-:W-:Y:S01]  /*d080*/  HMMA.16816.F32 R24, R28, R54, R24 ;  /* 0x000000361c18723c */ /* 0x000fe20000001818 */
[----:B------:R-:W1:Y:S03]  /*d090*/  LDSM.16.MT88.4 R52, [R174+0x1800] ;  /* 0x00180000ae34783b */ /* 0x000e660000004200 */
[----:B------:R-:W-:Y:S02]  /*d0a0*/  F2FP.F16.F32.PACK_AB R28, R204, R207 ;  /* 0x000000cfcc1c723e */ /* 0x000fe400000000ff */
[----:B------:R-:W-:Y:S02]  /*d0b0*/  F2FP.F16.F32.PACK_AB R29, R206, R194 ;  /* 0x000000c2ce1d723e */ /* 0x000fe400000000ff */
[----:B------:R-:W-:Y:S02]  /*d0c0*/  F2FP.F16.F32.PACK_AB R30, R209, R208 ;  /* 0x000000d0d11e723e */ /* 0x000fe400000000ff */
[----:B------:R-:W-:Y:S07]  /*d0d0*/  F2FP.F16.F32.PACK_AB R31, R205, R195 ;  /* 0x000000c3cd1f723e */ /* 0x000fee00000000ff */
[-C--:B--2---:R-:W-:Y:S03]  /*d0e0*/  HMMA.16816.F32 R4, R28, R36.reuse, R4 ;  /* 0x000000241c04723c */ /* 0x084fe60000001804 */
[----:B------:R-:W-:Y:S02]  /*d0f0*/  FFMA.FTZ R3, R3, R66, R219 ;  /* 0x0000004203037223 */ /* 0x000fe400000100db */
[----:B------:R-:W2:Y:S02]  /*d100*/  MUFU.EX2 R66, R63 ;  /* 0x0000003f00427308 */ /* 0x000ea40000000800 */
[----:B------:R-:W-:Y:S08]  /*d110*/  FADD.FTZ R3, R228, R3 ;  /* 0x00000003e4037221 */ /* 0x000ff00000010000 */
[----:B------:R-:W-:Y:S01]  /*d120*/  MUFU.EX2 R63, R112 ;  /* 0x00000070003f7308 */ /* 0x000fe20000000800 */
[----:B------:R-:W-:Y:S01]  /*d130*/  FADD.FTZ R58, R226, R3 ;  /* 0x00000003e23a7221 */ /* 0x000fe20000010000 */
[----:B--2---:R-:W-:Y:S07]  /*d140*/  F2FP.F16.F32.PACK_AB R43, R66, R65 ;  /* 0x00000041422b723e */ /* 0x004fee00000000ff */
        /* <DEDUP_REMOVED lines=8> */
[----:B------:R-:W3:Y:S07]  /*d1d0*/  LDSM.16.MT88.4 R44, [R232+0xa000] ;  /* 0x00a00000e82c783b */ /* 0x000eee0000004200 */
[-C--:B----4-:R-:W-:Y:S08]  /*d1e0*/  HMMA.16816.F32 R148, R28, R48.reuse, R148 ;  /* 0x000000301c94723c */ /* 0x090ff00000001894 */
[C---:B------:R-:W-:Y:S08]  /*d1f0*/  HMMA.16816.F32 R152, R40.reuse, R48, R152 ;  /* 0x000000302898723c */ /* 0x040ff00000001898 */
[-C--:B------:R-:W-:Y:S08]  /*d200*/  HMMA.16816.F32 R156, R40, R50.reuse, R156 ;  /* 0x00000032289c723c */ /* 0x080ff0000000189c */
[C---:B------:R-:W-:Y:S01]  /*d210*/  HMMA.16816.F32 R160, R28.reuse, R50, R160 ;  /* 0x000000321ca0723c */ /* 0x040fe200000018a0 */
[----:B------:R-:W4:Y:S07]  /*d220*/  LDSM.16.MT88.4 R48, [R173+0x2000] ;  /* 0x00200000ad30783b */ /* 0x000f2e0000004200 */
[-C--:B-1----:R-:W-:Y:S03]  /*d230*/  HMMA.16816.F32 R20, R28, R52.reuse, R20 ;  /* 0x000000341c14723c */ /* 0x082fe60000001814 */
[----:B------:R-:W-:Y:S05]  /*d240*/  FFMA.FTZ R0, R0, R56, R217 ;  /* 0x0000003800007223 */ /* 0x000fea00000100d9 */
[C---:B------:R-:W-:Y:S04]  /*d250*/  HMMA.16816.F32 R164, R40.reuse, R52, R164 ;  /* 0x0000003428a4723c */ /* 0x040fe800000018a4 */
[----:B------:R-:W-:Y:S01]  /*d260*/  FFMA.FTZ R2, R2, R57, R218 ;  /* 0x0000003902027223 */ /* 0x000fe200000100da */
[----:B------:R-:W-:Y:S03]  /*d270*/  FADD.FTZ R0, R221, R0 ;  /* 0x00000000dd007221 */ /* 0x000fe60000010000 */
[-C--:B------:R-:W-:Y:S03]  /*d280*/  HMMA.16816.F32 R32, R40, R54.reuse, R32 ;  /* 0x000000362820723c */ /* 0x080fe60000001820 */
[----:B------:R-:W-:Y:S01]  /*d290*/  F2FP.F16.F32.PACK_AB R41, R75, R74 ;  /* 0x0000004a4b29723e */ /* 0x000fe200000000ff */
[----:B------:R-:W-:Y:S01]  /*d2a0*/  FADD.FTZ R40, R222, R2 ;  /* 0x00000002de287221 */ /* 0x000fe20000010000 */
[----:B------:R-:W-:Y:S01]  /*d2b0*/  F2FP.F16.F32.PACK_AB R42, R77, R76 ;  /* 0x0000004c4d2a723e */ /* 0x000fe200000000ff */
[----:B------:R-:W-:Y:S01]  /*d2c0*/  FADD.FTZ R2, R230, R168 ;  /* 0x000000a8e6027221 */ /* 0x000fe20000010000 */
[----:B------:R-:W-:Y:S01]  /*d2d0*/  F2FP.F16.F32.PACK_AB R43, R79, R78 ;  /* 0x0000004e4f2b723e */ /* 0x000fe200000000ff */
[----:B------:R-:W-:Y:S01]  /*d2e0*/  HMMA.16816.F32 R24, R28, R54, R24 ;  /* 0x000000361c18723c */ /* 0x000fe20000001818 */
[----:B------:R-:W1:Y:S03]  /*d2f0*/  LDSM.16.MT88.4 R52, [R174+0x2000] ;  /* 0x00200000ae34783b */ /* 0x000e660000004200 */
        /* <DEDUP_REMOVED lines=8> */
[----:B------:R-:W-:Y:S01]  /*d380*/  F2FP.F16.F32.PACK_AB R40, R73, R72 ;  /* 0x000000484928723e */ /* 0x000fe200000000ff */
[----:B------:R-:W5:Y:S01]  /*d390*/  MUFU.EX2 R58, R118 ;  /* 0x00000076003a7308 */ /* 0x000f620000000800 */
[----:B------:R-:W-:Y:S01]  /*d3a0*/  FADD.FTZ R2, R64, R3 ;  /* 0x0000000340027221 */ /* 0x000fe20000010000 */
[----:B------:R-:W-:Y:S01]  /*d3b0*/  FADD.FTZ R0, R210, R0 ;  /* 0x00000000d2007221 */ /* 0x000fe20000010000 */
[----:B------:R-:W-:Y:S01]  /*d3c0*/  FADD.FTZ R3, R211, R56 ;  /* 0x00000038d3037221 */ /* 0x000fe20000010000 */
[-C--:B--2---:R-:W-:Y:S06]  /*d3d0*/  HMMA.16816.F32 R4, R28, R36.reuse, R4 ;  /* 0x000000241c04723c */ /* 0x084fec0000001804 */
[----:B------:R-:W2:Y:S01]  /*d3e0*/  MUFU.EX2 R64, R113 ;  /* 0x0000007100407308 */ /* 0x000ea20000000800 */
[----:B------:R-:W-:Y:S01]  /*d3f0*/  FADD.FTZ R0, R189, R0 ;  /* 0x00000000bd007221 */ /* 0x000fe20000010000 */
[----:B------:R-:W-:Y:S01]  /*d400*/  FADD.FTZ R2, R196, R2 ;  /* 0x00000002c4027221 */ /* 0x000fe20000010000 */
[----:B------:R-:W-:Y:S02]  /*d410*/  MOV R168, R171 ;  /* 0x000000ab00a87202 */ /* 0x000fe40000000f00 */
[----:B------:R-:W-:Y:S01]  /*d420*/  FADD.FTZ R0, R216, R0 ;  /* 0x00000000d8007221 */ /* 0x000fe20000010000 */
[C---:B------:R-:W-:Y:S04]  /*d430*/  HMMA.16816.F32 R8, R40.reuse, R36, R8 ;  /* 0x000000242808723c */ /* 0x040fe80000001808 */
[----:B------:R-:W-:Y:S01]  /*d440*/  MOV R216, R183 ;  /* 0x000000b700d87202 */ /* 0x000fe20000000f00 */
[----:B------:R-:W-:Y:S03]  /*d450*/  FADD.FTZ R2, R252, R2 ;  /* 0x00000002fc027221 */ /* 0x000fe60000010000 */
[-C--:B------:R-:W-:Y:S03]  /*d460*/  HMMA.16816.F32 R12, R40, R38.reuse, R12 ;  /* 0x00000026280c723c */ /* 0x080fe6000000180c */
[----:B------:R-:W-:Y:S01]  /*d470*/  FADD.FTZ R2, R201, R2 ;  /* 0x00000002c9027221 */ /* 0x000fe20000010000 */
[----:B-----5:R-:W-:Y:S03]  /*d480*/  F2FP.F16.F32.PACK_AB R201, R61, R58 ;  /* 0x0000003a3dc9723e */ /* 0x020fe600000000ff */
[----:B------:R-:W-:Y:S01]  /*d490*/  FADD.FTZ R2, R203, R2 ;  /* 0x00000002cb027221 */ /* 0x000fe20000010000 */
[C---:B------:R-:W-:Y:S01]  /*d4a0*/  HMMA.16816.F32 R16, R28.reuse, R38, R16 ;  /* 0x000000261c10723c */ /* 0x040fe20000001810 */
[----:B------:R-:W5:Y:S03]  /*d4b0*/  LDSM.16.MT88.4 R36, [R175+0xa800] ;  /* 0x00a80000af24783b */ /* 0x000f660000004200 */
[----:B------:R-:W-:Y:S04]  /*d4c0*/  F2FP.F16.F32.PACK_AB R203, R213, R59 ;  /* 0x0000003bd5cb723e */ /* 0x000fe800000000ff */
        /* <DEDUP_REMOVED lines=10> */
[-C--:B-1----:R-:W-:Y:S08]  /*d570*/  HMMA.16816.F32 R20, R28, R52.reuse, R20 ;  /* 0x000000341c14723c */ /* 0x082ff00000001814 */
[C---:B------:R-:W-:Y:S08]  /*d580*/  HMMA.16816.F32 R164, R40.reuse, R52, R164 ;  /* 0x0000003428a4723c */ /* 0x040ff000000018a4 */
[-C--:B------:R-:W-:Y:S03]  /*d590*/  HMMA.16816.F32 R32, R40, R54.reuse, R32 ;  /* 0x000000362820723c */ /* 0x080fe60000001820 */
[----:B------:R-:W-:Y:S01]  /*d5a0*/  FADD.FTZ R40, R188, R57 ;  /* 0x00000039bc287221 */ /* 0x000fe20000010000 */
[----:B------:R-:W-:Y:S01]  /*d5b0*/  F2FP.F16.F32.PACK_AB R41, R91, R90 ;  /* 0x0000005a5b29723e */ /* 0x000fe200000000ff */
[----:B------:R-:W-:Y:S01]  /*d5c0*/  FADD.FTZ R57, R223, R3 ;  /* 0x00000003df397221 */ /* 0x000fe20000010000 */
[----:B------:R-:W-:Y:S01]  /*d5d0*/  F2FP.F16.F32.PACK_AB R42, R93, R92 ;  /* 0x0000005c5d2a723e */ /* 0x000fe200000000ff */
[----:B------:R-:W-:Y:S01]  /*d5e0*/  FADD.FTZ R56, R197, R40 ;  /* 0x00000028c5387221 */ /* 0x000fe20000010000 */
[----:B------:R-:W-:Y:S01]  /*d5f0*/  HMMA.16816.F32 R24, R28, R54, R24 ;  /* 0x000000361c18723c */ /* 0x000fe20000001818 */
[----:B------:R-:W1:Y:S03]  /*d600*/  LDSM.16.MT88.4 R52, [R174+0x2800] ;  /* 0x00280000ae34783b */ /* 0x000e660000004200 */
[----:B------:R-:W-:Y:S01]  /*d610*/  F2FP.F16.F32.PACK_AB R28, R85, R84 ;  /* 0x00000054551c723e */ /* 0x000fe200000000ff */
[----:B------:R-:W-:Y:S01]  /*d620*/  FADD.FTZ R3, R184, R56 ;  /* 0x00000038b8037221 */ /* 0x000fe20000010000 */
[----:B------:R-:W-:Y:S02]  /*d630*/  F2FP.F16.F32.PACK_AB R29, R87, R86 ;  /* 0x00000056571d723e */ /* 0x000fe400000000ff */
[----:B------:R-:W-:Y:S01]  /*d640*/  F2FP.F16.F32.PACK_AB R30, R97, R96 ;  /* 0x00000060611e723e */ /* 0x000fe200000000ff */
[----:B------:R-:W-:Y:S01]  /*d650*/  FADD.FTZ R3, R182, R3 ;  /* 0x00000003b6037221 */ /* 0x000fe20000010000 */
[----:B------:R-:W-:Y:S02]  /*d660*/  F2FP.F16.F32.PACK_AB R31, R99, R98 ;  /* 0x00000062631f723e */ /* 0x000fe400000000ff */
[----:B------:R-:W-:Y:S02]  /*d670*/  MOV R182, R190 ;  /* 0x000000be00b67202 */ /* 0x000fe40000000f00 */
[----:B------:R-:W-:Y:S02]  /*d680*/  F2FP.F16.F32.PACK_AB R40, R89, R88 ;  /* 0x000000585928723e */ /* 0x000fe400000000ff */
[----:B------:R-:W-:Y:S01]  /*d690*/  F2FP.F16.F32.PACK_AB R43, R95, R94 ;  /* 0x0000005e5f2b723e */ /* 0x000fe200000000ff */
[-C--:B-----5:R-:W-:Y:S03]  /*d6a0*/  HMMA.16816.F32 R4, R28, R36.reuse, R4 ;  /* 0x000000241c04723c */ /* 0x0a0fe60000001804 */
[----:B------:R-:W-:Y:S05]  /*d6b0*/  FADD.FTZ R0, R182, R0 ;  /* 0x00000000b6007221 */ /* 0x000fea0000010000 */
        /* <DEDUP_REMOVED lines=19> */
[----:B------:R-:W-:Y:S01]  /*d7f0*/  MUFU.EX2 R57, R116 ;  /* 0x0000007400397308 */ /* 0x000fe20000000800 */
[----:B------:R-:W-:Y:S01]  /*d800*/  F2FP.F16.F32.PACK_AB R42, R109, R108 ;  /* 0x0000006c6d2a723e */ /* 0x000fe200000000ff */
[----:B------:R-:W-:Y:S01]  /*d810*/  FADD.FTZ R56, R191, R40 ;  /* 0x00000028bf387221 */ /* 0x000fe20000010000 */
[----:B------:R-:W-:Y:S01]  /*d820*/  HMMA.16816.F32 R24, R28, R54, R24 ;  /* 0x000000361c18723c */ /* 0x000fe20000001818 */
[----:B------:R-:W1:Y:S03]  /*d830*/  LDSM.16.MT88.4 R52, [R174+0x3000] ;  /* 0x00300000ae34783b */ /* 0x000e660000004200 */
[----:B------:R-:W-:Y:S02]  /*d840*/  F2FP.F16.F32.PACK_AB R28, R101, R62 ;  /* 0x0000003e651c723e */ /* 0x000fe400000000ff */
[----:B------:R-:W-:Y:S02]  /*d850*/  F2FP.F16.F32.PACK_AB R29, R103, R102 ;  /* 0x00000066671d723e */ /* 0x000fe400000000ff */
[----:B--2---:R-:W-:Y:S01]  /*d860*/  F2FP.F16.F32.PACK_AB R30, R64, R63 ;  /* 0x0000003f401e723e */ /* 0x004fe200000000ff */
[----:B------:R-:W2:Y:S01]  /*d870*/  LDSM.16.MT88.4 R188, [R175+0xb800] ;  /* 0x00b80000afbc783b */ /* 0x000ea20000004200 */
[----:B------:R-:W-:Y:S02]  /*d880*/  F2FP.F16.F32.PACK_AB R31, R115, R114 ;  /* 0x00000072731f723e */ /* 0x000fe400000000ff */
[----:B------:R-:W-:Y:S02]  /*d890*/  F2FP.F16.F32.PACK_AB R40, R105, R104 ;  /* 0x000000686928723e */ /* 0x000fe400000000ff */
[----:B------:R-:W-:Y:S03]  /*d8a0*/  F2FP.F16.F32.PACK_AB R43, R111, R110 ;  /* 0x0000006e6f2b723e */ /* 0x000fe600000000ff */
[-C--:B-----5:R-:W-:Y:S08]  /*d8b0*/  HMMA.16816.F32 R4, R28, R36.reuse, R4 ;  /* 0x000000241c04723c */ /* 0x0a0ff00000001804 */
[C---:B------:R-:W-:Y:S08]  /*d8c0*/  HMMA.16816.F32 R8, R40.reuse, R36, R8 ;  /* 0x000000242808723c */ /* 0x040ff00000001808 */
[-C--:B------:R-:W-:Y:S08]  /*d8d0*/  HMMA.16816.F32 R12, R40, R38.reuse, R12 ;  /* 0x00000026280c723c */ /* 0x080ff0000000180c */
[C---:B------:R-:W-:Y:S01]  /*d8e0*/  HMMA.16816.F32 R16, R28.reuse, R38, R16 ;  /* 0x000000261c10723c */ /* 0x040fe20000001810 */
[----:B------:R-:W5:Y:S07]  /*d8f0*/  LDSM.16.MT88.4 R36, [R232+0xb800] ;  /* 0x00b80000e824783b */ /* 0x000f6e0000004200 */
[-C--:B---3--:R-:W-:Y:S08]  /*d900*/  HMMA.16816.F32 R132, R28, R44.reuse, R132 ;  /* 0x0000002c1c84723c */ /* 0x088ff00000001884 */
        /* <DEDUP_REMOVED lines=10> */
[C---:B------:R-:W-:Y:S01]  /*d9b0*/  HMMA.16816.F32 R144, R28.reuse, R46, R144 ;  /* 0x0000002e1c90723c */ /* 0x040fe20000001890 */
[----:B------:R-:W3:Y:S03]  /*d9c0*/  MUFU.EX2 R47, R124 ;  /* 0x0000007c002f7308 */ /* 0x000ee60000000800 */
[----:B------:R-:W-:Y:S07]  /*d9d0*/  FADD.FTZ R2, R179, R2 ;  /* 0x00000002b3027221 */ /* 0x000fee0000010000 */
[----:B------:R-:W-:Y:S01]  /*d9e0*/  MUFU.EX2 R46, R122 ;  /* 0x0000007a002e7308 */ /* 0x000fe20000000800 */
[----:B------:R-:W-:Y:S01]  /*d9f0*/  FADD.FTZ R0, R225, R0 ;  /* 0x00000000e1007221 */ /* 0x000fe20000010000 */
[-C--:B----4-:R-:W-:Y:S03]  /*da00*/  HMMA.16816.F32 R148, R28, R48.reuse, R148 ;  /* 0x000000301c94723c */ /* 0x090fe60000001894 */
[----:B------:R-:W-:Y:S01]  /*da10*/  FADD.FTZ R2, R231, R2 ;  /* 0x00000002e7027221 */ /* 0x000fe20000010000 */
[----:B------:R-:W-:Y:S01]  /*da20*/  FADD.FTZ R0, R229, R0 ;  /* 0x00000000e5007221 */ /* 0x000fe20000010000 */
[----:B---3--:R-:W-:Y:S03]  /*da30*/  F2FP.F16.F32.PACK_AB R198, R214, R47 ;  /* 0x0000002fd6c6723e */ /* 0x008fe600000000ff */
[C---:B------:R-:W-:Y:S01]  /*da40*/  HMMA.16816.F32 R152, R40.reuse, R48, R152 ;  /* 0x000000302898723c */ /* 0x040fe20000001898 */
[----:B------:R-:W3:Y:S03]  /*da50*/  MUFU.EX2 R49, R123 ;  /* 0x0000007b00317308 */ /* 0x000ee60000000800 */
[----:B------:R-:W-:Y:S01]  /*da60*/  FADD.FTZ R2, R192, R2 ;  /* 0x00000002c0027221 */ /* 0x000fe20000010000 */
[----:B------:R-:W-:Y:S06]  /*da70*/  FADD.FTZ R0, R67, R0 ;  /* 0x0000000043007221 */ /* 0x000fec0000010000 */
[----:B------:R-:W-:Y:S01]  /*da80*/  MUFU.EX2 R48, R120 ;  /* 0x0000007800307308 */ /* 0x000fe20000000800 */
[-C--:B------:R-:W-:Y:S03]  /*da90*/  HMMA.16816.F32 R156, R40, R50.reuse, R156 ;  /* 0x00000032289c723c */ /* 0x080fe6000000189c */
[----:B------:R-:W-:Y:S01]  /*daa0*/  FADD.FTZ R2, R193, R2 ;  /* 0x00000002c1027221 */ /* 0x000fe20000010000 */
[----:B------:R-:W-:Y:S01]  /*dab0*/  FADD.FTZ R0, R131, R0 ;  /* 0x0000000083007221 */ /* 0x000fe20000010000 */
[----:B---3--:R-:W-:Y:S03]  /*dac0*/  F2FP.F16.F32.PACK_AB R197, R49, R46 ;  /* 0x0000002e31c5723e */ /* 0x008fe600000000ff */
[C---:B------:R-:W-:Y:S01]  /*dad0*/  HMMA.16816.F32 R160, R28.reuse, R50, R160 ;  /* 0x000000321ca0723c */ /* 0x040fe200000018a0 */
[----:B------:R-:W3:Y:S10]  /*dae0*/  MUFU.EX2 R51, R128 ;  /* 0x0000008000337308 */ /* 0x000ef40000000800 */
[----:B------:R-:W4:Y:S01]  /*daf0*/  MUFU.EX2 R50, R121 ;  /* 0x0000007900327308 */ /* 0x000f220000000800 */
[-C--:B-1----:R-:W-:Y:S03]  /*db00*/  HMMA.16816.F32 R20, R28, R52.reuse, R20 ;  /* 0x000000341c14723c */ /* 0x082fe60000001814 */
[----:B---3--:R-:W-:Y:S05]  /*db10*/  F2FP.F16.F32.PACK_AB R202, R212, R51 ;  /* 0x00000033d4ca723e */ /* 0x008fea00000000ff */
[C---:B------:R-:W-:Y:S04]  /*db20*/  HMMA.16816.F32 R164, R40.reuse, R52, R164 ;  /* 0x0000003428a4723c */ /* 0x040fe800000018a4 */
[----:B----4-:R-:W-:Y:S04]  /*db30*/  F2FP.F16.F32.PACK_AB R196, R50, R48 ;  /* 0x0000003032c4723e */ /* 0x010fe800000000ff */
[-C--:B------:R-:W-:Y:S01]  /*db40*/  HMMA.16816.F32 R32, R40, R54.reuse, R32 ;  /* 0x000000362820723c */ /* 0x080fe20000001820 */
[----:B------:R-:W1:Y:S02]  /*db50*/  MUFU.EX2 R41, R126 ;  /* 0x0000007e00297308 */ /* 0x000e640000000800 */
[----:B------:R-:W-:Y:S01]  /*db60*/  FADD.FTZ R40, R200, R45 ;  /* 0x0000002dc8287221 */ /* 0x000fe20000010000 */
[----:B------:R-:W-:Y:S03]  /*db70*/  F2FP.F16.F32.PACK_AB R200, R60, R57 ;  /* 0x000000393cc8723e */ /* 0x000fe600000000ff */
[----:B------:R-:W-:Y:S01]  /*db80*/  FADD.FTZ R40, R199, R40 ;  /* 0x00000028c7287221 */ /* 0x000fe20000010000 */
[----:B------:R-:W-:Y:S04]  /*db90*/  HMMA.16816.F32 R24, R28, R54, R24 ;  /* 0x000000361c18723c */ /* 0x000fe80000001818 */
[----:B------:R-:W-:Y:S01]  /*dba0*/  FADD.FTZ R28, R181, R3 ;  /* 0x00000003b51c7221 */ /* 0x000fe20000010000 */
[----:B------:R-:W-:Y:S01]  /*dbb0*/  FADD.FTZ R3, R216, R40 ;  /* 0x00000028d8037221 */ /* 0x000fe20000010000 */
[----:B-1----:R-:W-:Y:S02]  /*dbc0*/  F2FP.F16.F32.PACK_AB R199, R215, R41 ;  /* 0x00000029d7c7723e */ /* 0x002fe400000000ff */
[-C--:B--2---:R-:W-:Y:S01]  /*dbd0*/  HMMA.16816.F32 R180, R200, R188.reuse, R4 ;  /* 0x000000bcc8b4723c */ /* 0x084fe20000001804 */
[----:B------:R1:W2:Y:S04]  /*dbe0*/  LDSM.16.MT88.4 R4, [R173+0x3800] ;  /* 0x00380000ad04783b */ /* 0x0002a80000004200 */
[----:B------:R-:W-:Y:S03]  /*dbf0*/  FADD.FTZ R3, R207, R3 ;  /* 0x00000003cf037221 */ /* 0x000fe60000010000 */
[C---:B------:R-:W-:Y:S04]  /*dc00*/  HMMA.16816.F32 R176, R196.reuse, R188, R8 ;  /* 0x000000bcc4b0723c */ /* 0x040fe80000001808 */
[----:B------:R-:W-:Y:S01]  /*dc10*/  FADD.FTZ R9, R125, R2 ;  /* 0x000000027d097221 */ /* 0x000fe20000010000 */
[----:B------:R-:W-:Y:S01]  /*dc20*/  FADD.FTZ R11, R204, R3 ;  /* 0x00000003cc0b7221 */ /* 0x000fe20000010000 */
[----:B------:R-:W-:Y:S02]  /*dc30*/  FADD.FTZ R8, R251, R28 ;  /* 0x0000001cfb087221 */ /* 0x000fe40000010000 */
[-C--:B------:R-:W-:Y:S03]  /*dc40*/  HMMA.16816.F32 R184, R196, R190.reuse, R12 ;  /* 0x000000bec4b8723c */ /* 0x080fe6000000180c */
[----:B------:R-:W-:Y:S01]  /*dc50*/  FADD.FTZ R11, R208, R11 ;  /* 0x0000000bd00b7221 */ /* 0x000fe20000010000 */
[----:B------:R-:W-:Y:S04]  /*dc60*/  FADD.FTZ R8, R194, R8 ;  /* 0x00000008c2087221 */ /* 0x000fe80000010000 */
[C---:B------:R-:W-:Y:S04]  /*dc70*/  HMMA.16816.F32 R188, R200.reuse, R190, R16 ;  /* 0x000000bec8bc723c */ /* 0x040fe80000001810 */
[----:B------:R-:W-:Y:S01]  /*dc80*/  FADD.FTZ R3, R206, R8 ;  /* 0x00000008ce037221 */ /* 0x000fe20000010000 */
[----:B------:R-:W-:Y:S01]  /*dc90*/  FADD.FTZ R8, R65, R0 ;  /* 0x0000000041087221 */ /* 0x000fe20000010000 */
[----:B------:R-:W-:Y:S01]  /*dca0*/  FADD.FTZ R0, R129, R9 ;  /* 0x0000000981007221 */ /* 0x000fe20000010000 */
[----:B-1----:R-:W-:Y:S01]  /*dcb0*/  MOV R173, R170 ;  /* 0x000000aa00ad7202 */ /* 0x002fe20000000f00 */
[-C--:B-----5:R-:W-:Y:S03]  /*dcc0*/  HMMA.16816.F32 R132, R200, R36.reuse, R132 ;  /* 0x00000024c884723c */ /* 0x0a0fe60000001884 */
        /* <DEDUP_REMOVED lines=74> */
[----:B------:R-:W-:Y:S04]  /*e170*/  HMMA.16816.F32 R200, R200, R10, R24 ;  /* 0x0000000ac8c8723c */ /* 0x000fe80000001818 */
[----:B------:R-:W-:Y:S01]  /*e180*/  FADD.FTZ R5, R59, R2 ;  /* 0x000000023b057221 */ /* 0x000fe20000010000 */
[----:B------:R-:W-:Y:S01]  /*e190*/  FADD.FTZ R2, R41, R4 ;  /* 0x0000000429027221 */ /* 0x000fe20000010000 */
[----:B------:R-:W-:Y:S01]  /*e1a0*/  FADD.FTZ R3, R214, R3 ;  /* 0x00000003d6037221 */ /* 0x000fe20000010000 */
[----:B------:R-:W-:Y:S01]  /*e1b0*/  IADD3 R0, PT, PT, R242, -0x1, RZ ;  /* 0xfffffffff2007810 */ /* 0x000fe20007ffe0ff */
[----:B------:R-:W-:Y:S01]  /*e1c0*/  FADD.FTZ R4, R213, R5 ;  /* 0x00000005d5047221 */ /* 0x000fe20000010000 */
[----:B------:R-:W-:Y:S01]  /*e1d0*/  FADD.FTZ R2, R215, R2 ;  /* 0x00000002d7027221 */ /* 0x000fe20000010000 */
[----:B------:R-:W-:Y:S01]  /*e1e0*/  FADD.FTZ R249, R212, R6 ;  /* 0x00000006d4f97221 */ /* 0x000fe20000010000 */
[----:B------:R-:W-:Y:S02]  /*e1f0*/  MOV R242, R0 ;  /* 0x0000000000f27202 */ /* 0x000fe40000000f00 */
[----:B------:R-:W-:Y:S04]  /*e200*/  STL [R1], R4 ;  /* 0x0000000401007387 */ /* 0x000fe80000100800 */
[----:B------:R1:W-:Y:S04]  /*e210*/  STL [R1+0x8], R3 ;  /* 0x0000080301007387 */ /* 0x0003e80000100800 */
[----:B------:R2:W-:Y:S01]  /*e220*/  STL [R1+0x4], R2 ;  /* 0x0000040201007387 */ /* 0x0005e20000100800 */
[----:B-1----:R-:W-:Y:S01]  /*e230*/  MOV R3, R172 ;  /* 0x000000ac00037202 */ /* 0x002fe20000000f00 */
[----:B------:R-:W-:Y:S06]  /*e240*/  @P1 BRA `(.L_x_231) ;  /* 0xffffffb800fc1947 */ /* 0x000fec000383ffff */
.L_x_230:
[----:B------:R-:W2:Y:S04]  /*e250*/  LDL.LU R5, [R1] ;  /* 0x0000000001057983 */ /* 0x000ea80000300800 */
[----:B------:R-:W3:Y:S04]  /*e260*/  LDL.LU R6, [R1+0x8] ;  /* 0x0000080001067983 */ /* 0x000ee80000300800 */
[----:B------:R-:W4:Y:S04]  /*e270*/  LDL.LU R7, [R1+0x4] ;  /* 0x0000040001077983 */ /* 0x000f280000300800 */
[----:B------:R-:W4:Y:S04]  /*e280*/  LDL R42, [R1+0x14] ;  /* 0x00001400012a7983 */ /* 0x000f280000100800 */
[----:B------:R-:W1:Y:S01]  /*e290*/  SHFL.BFLY PT, R3, R249, 0x2, 0x1f ;  /* 0x0c401f00f9037f89 */ /* 0x000e6200000e0000 */
[----:B------:R-:W1:Y:S02]  /*e2a0*/  S2R R41, SR_TID.X ;  /* 0x0000000000297919 */ /* 0x000e640000002100 */
[----:B-1----:R-:W-:-:S05]  /*e2b0*/  FADD.FTZ R3, R3, R249 ;  /* 0x000000f903037221 */ /* 0x002fca0000010000 */
[----:B------:R-:W1:Y:S01]  /*e2c0*/  SHFL.BFLY PT, R37, R3, 0x1, 0x1f ;  /* 0x0c201f0003257f89 */ /* 0x000e6200000e0000 */
[----:B------:R-:W1:Y:S02]  /*e2d0*/  S2UR UR4, SR_CgaCtaId ;  /* 0x00000000000479c3 */ /* 0x000e640000008800 */
[----:B-1----:R-:W-:-:S04]  /*e2e0*/  FADD.FTZ R37, R3, R37 ;  /* 0x0000002503257221 */ /* 0x002fc80000010000 */
[----:B------:R-:W1:Y:S01]  /*e2f0*/  MUFU.RCP R3, R37 ;  /* 0x0000002500037308 */ /* 0x000e620000001000 */
[----:B------:R-:W-:Y:S01]  /*e300*/  FSETP.NE.FTZ.AND P5, PT, R37, RZ, PT ;  /* 0x000000ff2500720b */ /* 0x000fe20003fb5000 */
[----:B------:R-:W-:Y:S02]  /*e310*/  UMOV UR5, 0x400 ;  /* 0x0000040000057882 */ /* 0x000fe40000000000 */
[----:B------:R-:W-:Y:S01]  /*e320*/  ULEA UR4, UR4, UR5, 0x18 ;  /* 0x0000000504047291 */ /* 0x000fe2000f8ec0ff */
[----:B------:R-:W-:-:S04]  /*e330*/  MOV R32, 0x10 ;  /* 0x0000001000207802 */ /* 0x000fc80000000f00 */
[----:B------:R-:W-:Y:S02]  /*e340*/  SEL R32, R32, 0xfffffff0, !P0 ;  /* 0xfffffff020207807 */ /* 0x000fe40004000000 */
[C---:B------:R-:W-:Y:S02]  /*e350*/  LOP3.LUT P4, RZ, R41.reuse, 0x8, RZ, 0xc0, !PT ;  /* 0x0000000829ff7812 */ /* 0x040fe4000788c0ff */
[----:B------:R-:W-:Y:S01]  /*e360*/  LOP3.LUT P0, RZ, R41, 0x10, RZ, 0xc0, !PT ;  /* 0x0000001029ff7812 */ /* 0x000fe2000780c0ff */
[----:B--2---:R-:W2:Y:S04]  /*e370*/  SHFL.BFLY PT, R2, R5, 0x2, 0x1f ;  /* 0x0c401f0005027f89 */ /* 0x004ea800000e0000 */
[----:B---3--:R-:W3:Y:S04]  /*e380*/  SHFL.BFLY PT, R0, R6, 0x2, 0x1f ;  /* 0x0c401f0006007f89 */ /* 0x008ee800000e0000 */
[----:B----4-:R-:W4:Y:S01]  /*e390*/  SHFL.BFLY PT, R4, R7, 0x2, 0x1f ;  /* 0x0c401f0007047f89 */ /* 0x010f2200000e0000 */
[----:B--2---:R-:W-:Y:S01]  /*e3a0*/  FADD.FTZ R2, R2, R5 ;  /* 0x0000000502027221 */ /* 0x004fe20000010000 */
[----:B---3--:R-:W-:-:S04]  /*e3b0*/  FADD.FTZ R0, R0, R6 ;  /* 0x0000000600007221 */ /* 0x008fc80000010000 */
[----:B------:R-:W2:Y:S01]  /*e3c0*/  SHFL.BFLY PT, R5, R2, 0x1, 0x1f ;  /* 0x0c201f0002057f89 */ /* 0x000ea200000e0000 */
[----:B----4-:R-:W-:-:S03]  /*e3d0*/  FADD.FTZ R4, R4, R7 ;  /* 0x0000000704047221 */ /* 0x010fc60000010000 */
[----:B------:R-:W3:Y:S01]  /*e3e0*/  SHFL.BFLY PT, R6, R0, 0x1, 0x1f ;  /* 0x0c201f0000067f89 */ /* 0x000ee200000e0000 */
[----:B------:R-:W-:-:S03]  /*e3f0*/  SHF.L.U32 R7, R41, 0x4, RZ ;  /* 0x0000000429077819 */ /* 0x000fc600000006ff */
[----:B------:R-:W4:Y:S01]  /*e400*/  SHFL.BFLY PT, R40, R4, 0x1, 0x1f ;  /* 0x0c201f0004287f89 */ /* 0x000f2200000e0000 */
[----:B------:R-:W-:Y:S01]  /*e410*/  LOP3.LUT R7, R7, 0x1c0, RZ, 0xc0, !PT ;  /* 0x000001c007077812 */ /* 0x000fe200078ec0ff */
[----:B--2---:R-:W-:Y:S01]  /*e420*/  FADD.FTZ R38, R2, R5 ;  /* 0x0000000502267221 */ /* 0x004fe20000010000 */
[----:B------:R-:W-:-:S04]  /*e430*/  SHF.L.U32 R2, R41, 0x1, RZ ;  /* 0x0000000129027819 */ /* 0x000fc800000006ff */
[--C-:B-----5:R-:W-:Y:S02]  /*e440*/  LOP3.LUT R236, R236, 0x6, R2.reuse, 0xf8, !PT ;  /* 0x00000006ecec7812 */ /* 0x120fe400078ef802 */
[----:B------:R-:W-:Y:S01]  /*e450*/  LOP3.LUT R2, R7, 0x38, R2, 0xf8, !PT ;  /* 0x0000003807027812 */ /* 0x000fe200078ef802 */
[----:B---3--:R-:W-:Y:S01]  /*e460*/  FADD.FTZ R39, R0, R6 ;  /* 0x0000000600277221 */ /* 0x008fe20000010000 */
[----:B------:R-:W2:Y:S02]  /*e470*/  MUFU.RCP R5, R38 ;  /* 0x0000002600057308 */ /* 0x000ea40000001000 */
[----:B------:R-:W-:-:S06]  /*e480*/  LOP3.LUT R236, R236, R2, RZ, 0xfc, !PT ;  /* 0x00000002ecec7212 */ /* 0x000fcc00078efcff */
[----:B------:R-:W3:Y:S01]  /*e490*/  MUFU.RCP R2, R39 ;  /* 0x0000002700027308 */ /* 0x000ee20000001000 */
[----:B-1----:R-:W-:Y:S01]  /*e4a0*/  FSEL R0, R3, 1, P5 ;  /* 0x3f80000003007808 */ /* 0x002fe20002800000 */
[----:B----4-:R-:W-:Y:S01]  /*e4b0*/  FADD.FTZ R40, R4, R40 ;  /* 0x0000002804287221 */ /* 0x010fe20000010000 */
[----:B------:R-:W-:Y:S02]  /*e4c0*/  FSETP.NE.FTZ.AND P3, PT, R38, RZ, PT ;  /* 0x000000ff2600720b */ /* 0x000fe40003f75000 */
        /* <DEDUP_REMOVED lines=17> */
[----:B--2---:R-:W-:Y:S01]  /*e5e0*/  FSEL R3, R5, 1, P3 ;  /* 0x3f80000005037808 */ /* 0x004fe20001800000 */
[----:B------:R-:W1:Y:S01]  /*e5f0*/  MUFU.RCP R0, R40 ;  /* 0x0000002800007308 */ /* 0x000e620000001000 */
[----:B---3--:R-:W-:-:S03]  /*e600*/  FSEL R2, R2, 1, P2 ;  /* 0x3f80000002027808 */ /* 0x008fc60001000000 */
        /* <DEDUP_REMOVED lines=33> */
[----:B------:R-:W-:-:S02]  /*e820*/  F2FP.F16.F32.PACK_AB R4, R4, R180 ;  /* 0x000000b40404723e */ /* 0x000fc400000000ff */
[----:B------:R-:W-:Y:S02]  /*e830*/  F2FP.F16.F32.PACK_AB R3, R183, R182 ;  /* 0x000000b6b703723e */ /* 0x000fe400000000ff */
[----:B------:R-:W-:Y:S02]  /*e840*/  F2FP.F16.F32.PACK_AB R7, R7, R190 ;  /* 0x000000be0707723e */ /* 0x000fe400000000ff */
[----:B------:R-:W-:Y:S02]  /*e850*/  IADD3 R5, PT, PT, R32, R2, RZ ;  /* 0x0000000220057210 */ /* 0x000fe40007ffe0ff */
[----:B------:R-:W-:Y:S01]  /*e860*/  FSETP.NE.FTZ.AND P1, PT, R40, RZ, PT ;  /* 0x000000ff2800720b */ /* 0x000fe20003f35000 */
[----:B------:R-:W-:Y:S01]  /*e870*/  STS [R2], R4 ;  /* 0x0000000402007388 */ /* 0x000fe20000000800 */
[----:B------:R-:W-:-:S03]  /*e880*/  MOV R6, 0x20 ;  /* 0x0000002000067802 */ /* 0x000fc60000000f00 */
[----:B------:R-:W-:Y:S01]  /*e890*/  STS [R2+0x400], R3 ;  /* 0x0004000302007388 */ /* 0x000fe20000000800 */
[----:B-1----:R-:W-:-:S03]  /*e8a0*/  FSEL R0, R0, 1, P1 ;  /* 0x3f80000000007808 */ /* 0x002fc60000800000 */
[----:B------:R1:W-:Y:S01]  /*e8b0*/  STS [R5+0x400], R7 ;  /* 0x0004000705007388 */ /* 0x0003e20000000800 */
[----:B------:R-:W-:Y:S01]  /*e8c0*/  SEL R6, R6, 0xffffffe0, !P4 ;  /* 0xffffffe006067807 */ /* 0x000fe20006000000 */
        /* <DEDUP_REMOVED lines=16> */
[----:B-1----:R-:W1:Y:S01]  /*e9d0*/  LDC.U8 R7, c[0x0][0x549] ;  /* 0x00015240ff077b82 */ /* 0x002e620000000000 */
[----:B------:R-:W-:-:S02]  /*e9e0*/  F2FP.F16.F32.PACK_AB R0, R189, R188 ;  /* 0x000000bcbd00723e */ /* 0x000fc400000000ff */
[----:B------:R-:W-:Y:S02]  /*e9f0*/  IADD3 R3, PT, PT, R6, R2, RZ ;  /* 0x0000000206037210 */ /* 0x000fe40007ffe0ff */
[----:B------:R-:W-:Y:S02]  /*ea00*/  F2FP.F16.F32.PACK_AB R8, R8, R176 ;  /* 0x000000b00808723e */ /* 0x000fe400000000ff */
[----:B------:R-:W-:Y:S02]  /*ea10*/  F2FP.F16.F32.PACK_AB R9, R9, R178 ;  /* 0x000000b20909723e */ /* 0x000fe400000000ff */
[----:B------:R-:W-:Y:S02]  /*ea20*/  F2FP.F16.F32.PACK_AB R17, R17, R184 ;  /* 0x000000b81111723e */ /* 0x000fe400000000ff */
[----:B------:R-:W-:Y:S02]  /*ea30*/  F2FP.F16.F32.PACK_AB R16, R16, R186 ;  /* 0x000000ba1010723e */ /* 0x000fe400000000ff */
[----:B------:R-:W-:-:S02]  /*ea40*/  F2FP.F16.F32.PACK_AB R15, R15, R132 ;  /* 0x000000840f0f723e */ /* 0x000fc400000000ff */
[----:B------:R-:W-:Y:S01]  /*ea50*/  F2FP.F16.F32.PACK_AB R14, R14, R134 ;  /* 0x000000860e0e723e */ /* 0x000fe200000000ff */
[----:B------:R2:W-:Y:S01]  /*ea60*/  STS [R5], R0 ;  /* 0x0000000005007388 */ /* 0x0005e20000000800 */
[----:B------:R-:W-:Y:S02]  /*ea70*/  F2FP.F16.F32.PACK_AB R11, R11, R144 ;  /* 0x000000900b0b723e */ /* 0x000fe400000000ff */
[----:B------:R-:W-:Y:S02]  /*ea80*/  F2FP.F16.F32.PACK_AB R10, R10, R146 ;  /* 0x000000920a0a723e */ /* 0x000fe400000000ff */
[----:B------:R-:W-:Y:S01]  /*ea90*/  IADD3 R4, PT, PT, R32, R3, RZ ;  /* 0x0000000320047210 */ /* 0x000fe20007ffe0ff */
[----:B------:R-:W-:Y:S01]  /*eaa0*/  STS [R2+0x2000], R8 ;  /* 0x0020000802007388 */ /* 0x000fe20000000800 */
[----:B------:R-:W-:Y:S02]  /*eab0*/  F2FP.F16.F32.PACK_AB R13, R13, R136 ;  /* 0x000000880d0d723e */ /* 0x000fe400000000ff */
[----:B------:R-:W-:Y:S01]  /*eac0*/  F2FP.F16.F32.PACK_AB R12, R12, R138 ;  /* 0x0000008a0c0c723e */ /* 0x000fe200000000ff */
[----:B------:R-:W-:Y:S01]  /*ead0*/  STS [R2+0x2400], R9 ;  /* 0x0024000902007388 */ /* 0x000fe20000000800 */
[----:B------:R-:W-:-:S02]  /*eae0*/  F2FP.F16.F32.PACK_AB R24, R24, R140 ;  /* 0x0000008c1818723e */ /* 0x000fc400000000ff */
[----:B------:R-:W-:Y:S01]  /*eaf0*/  F2FP.F16.F32.PACK_AB R23, R23, R142 ;  /* 0x0000008e1717723e */ /* 0x000fe200000000ff */
[----:B------:R-:W-:Y:S04]  /*eb00*/  STS [R5+0x2000], R17 ;  /* 0x0020001105007388 */ /* 0x000fe80000000800 */
[----:B------:R3:W-:Y:S04]  /*eb10*/  STS [R5+0x2400], R16 ;  /* 0x0024001005007388 */ /* 0x0007e80000000800 */
[----:B------:R4:W-:Y:S04]  /*eb20*/  STS [R3], R15 ;  /* 0x0000000f03007388 */ /* 0x0009e80000000800 */
[----:B------:R-:W-:Y:S01]  /*eb30*/  STS [R3+0x400], R14 ;  /* 0x0004000e03007388 */ /* 0x000fe20000000800 */
[----:B--2---:R-:W-:-:S03]  /*eb40*/  IADD3 R0, PT, PT, R2, 0x40, RZ ;  /* 0x0000004002007810 */ /* 0x004fc60007ffe0ff */
[----:B------:R-:W-:Y:S01]  /*eb50*/  STS [R4], R11 ;  /* 0x0000000b04007388 */ /* 0x000fe20000000800 */
[----:B------:R-:W-:-:S03]  /*eb60*/  @P0 IADD3 R0, PT, PT, R2, -0x40, RZ ;  /* 0xffffffc002000810 */ /* 0x000fc60007ffe0ff */
[----:B------:R-:W-:Y:S04]  /*eb70*/  STS [R4+0x400], R10 ;  /* 0x0004000a04007388 */ /* 0x000fe80000000800 */
[----:B------:R-:W-:Y:S04]  /*eb80*/  STS [R3+0x2000], R13 ;  /* 0x0020000d03007388 */ /* 0x000fe80000000800 */
[----:B------:R2:W-:Y:S01]  /*eb90*/  STS [R3+0x2400], R12 ;  /* 0x0024000c03007388 */ /* 0x0005e20000000800 */
[----:B---3--:R-:W3:Y:S03]  /*eba0*/  @P5 LDC R5, c[0x0][0x458] ;  /* 0x00011600ff055b82 */ /* 0x008ee60000000800 */
[----:B------:R-:W-:Y:S01]  /*ebb0*/  STS [R4+0x2000], R24 ;  /* 0x0020001804007388 */ /* 0x000fe20000000800 */
[----:B------:R-:W-:-:S03]  /*ebc0*/  F2FP.F16.F32.PACK_AB R22, R22, R148 ;  /* 0x000000941616723e */ /* 0x000fc600000000ff */
[----:B------:R2:W-:Y:S01]  /*ebd0*/  STS [R4+0x2400], R23 ;  /* 0x0024001704007388 */ /* 0x0005e20000000800 */
[----:B------:R-:W-:Y:S01]  /*ebe0*/  F2FP.F16.F32.PACK_AB R21, R21, R150 ;  /* 0x000000961515723e */ /* 0x000fe200000000ff */
[----:B----4-:R-:W4:Y:S01]  /*ebf0*/  @P2 LDC R15, c[0x0][0x458] ;  /* 0x00011600ff0f2b82 */ /* 0x010f220000000800 */
[----:B------:R-:W-:Y:S02]  /*ec00*/  F2FP.F16.F32.PACK_AB R19, R19, R160 ;  /* 0x000000a01313723e */ /* 0x000fe400000000ff */
[----:B------:R-:W-:Y:S02]  /*ec10*/  F2FP.F16.F32.PACK_AB R18, R18, R162 ;  /* 0x000000a21212723e */ /* 0x000fe400000000ff */
[----:B------:R-:W-:Y:S02]  /*ec20*/  IADD3 R2, PT, PT, R32, R0, RZ ;  /* 0x0000000020027210 */ /* 0x000fe40007ffe0ff */
[----:B-1----:R-:W-:Y:S02]  /*ec30*/  ISETP.NE.AND P4, PT, R7, RZ, PT ;  /* 0x000000ff0700720c */ /* 0x002fe40003f85270 */
[----:B------:R-:W-:Y:S01]  /*ec40*/  F2FP.F16.F32.PACK_AB R20, R20, R152 ;  /* 0x000000981414723e */ /* 0x000fe200000000ff */
[----:B------:R-:W1:Y:S01]  /*ec50*/  @P3 LDC R7, c[0x0][0x458] ;  /* 0x00011600ff073b82 */ /* 0x000e620000000800 */
[----:B------:R-:W-:Y:S01]  /*ec60*/  F2FP.F16.F32.PACK_AB R27, R27, R154 ;  /* 0x0000009a1b1b723e */ /* 0x000fe200000000ff */
[----:B------:R-:W-:Y:S01]  /*ec70*/  STS [R0], R22 ;  /* 0x0000001600007388 */ /* 0x000fe20000000800 */
[----:B--2---:R-:W-:-:S02]  /*ec80*/  IADD3 R3, PT, PT, R6, R0, RZ ;  /* 0x0000000006037210 */ /* 0x004fc40007ffe0ff */
[----:B------:R-:W-:Y:S01]  /*ec90*/  @P3 MUFU.LG2 R6, R38 ;  /* 0x0000002600063308 */ /* 0x000fe20000000c00 */
[----:B------:R-:W-:Y:S01]  /*eca0*/  STS [R0+0x400], R21 ;  /* 0x0004001500007388 */ /* 0x000fe20000000800 */
[----:B------:R-:W-:-:S03]  /*ecb0*/  F2FP.F16.F32.PACK_AB R26, R26, R156 ;  /* 0x0000009c1a1a723e */ /* 0x000fc600000000ff */
[----:B------:R-:W2:Y:S03]  /*ecc0*/  @P4 LDC R16, c[0x0][0x430] ;  /* 0x00010c00ff104b82 */ /* 0x000ea60000000800 */
[----:B------:R3:W4:Y:S01]  /*ecd0*/  @P5 MUFU.LG2 R4, R37 ;  /* 0x0000002500045308 */ /* 0x0007220000000c00 */
[----:B------:R-:W-:Y:S01]  /*ece0*/  F2FP.F16.F32.PACK_AB R25, R25, R158 ;  /* 0x0000009e1919723e */ /* 0x000fe200000000ff */
[----:B------:R-:W-:Y:S01]  /*ecf0*/  STS [R2], R19 ;  /* 0x0000001302007388 */ /* 0x000fe20000000800 */
[----:B------:R-:W-:Y:S02]  /*ed00*/  ISETP.NE.AND P6, PT, R42, -0x1, PT ;  /* 0xffffffff2a00780c */ /* 0x000fe40003fc5270 */
[----:B------:R-:W1:Y:S01]  /*ed10*/  @P1 LDC R14, c[0x0][0x458] ;  /* 0x00011600ff0e1b82 */ /* 0x000e620000000800 */
[----:B------:R-:W-:Y:S01]  /*ed20*/  F2FP.F16.F32.PACK_AB R31, R31, R192 ;  /* 0x000000c01f1f723e */ /* 0x000fe200000000ff */
[----:B------:R3:W-:Y:S01]  /*ed30*/  STS [R2+0x400], R18 ;  /* 0x0004001202007388 */ /* 0x0007e20000000800 */
[----:B------:R-:W-:-:S02]  /*ed40*/  F2FP.F16.F32.PACK_AB R30, R30, R194 ;  /* 0x000000c21e1e723e */ /* 0x000fc400000000ff */
[----:B------:R-:W-:Y:S01]  /*ed50*/  F2FP.F16.F32.PACK_AB R29, R29, R200 ;  /* 0x000000c81d1d723e */ /* 0x000fe200000000ff */
[----:B------:R-:W-:Y:S01]  /*ed60*/  STS [R0+0x2000], R20 ;  /* 0x0020001400007388 */ /* 0x000fe20000000800 */
[----:B------:R-:W-:-:S03]  /*ed70*/  F2FP.F16.F32.PACK_AB R28, R28, R202 ;  /* 0x000000ca1c1c723e */ /* 0x000fc600000000ff */
[----:B------:R4:W-:Y:S01]  /*ed80*/  STS [R0+0x2400], R27 ;  /* 0x0024001b00007388 */ /* 0x0009e20000000800 */
[----:B------:R-:W-:Y:S01]  /*ed90*/  F2FP.F16.F32.PACK_AB R33, R33, R164 ;  /* 0x000000a42121723e */ /* 0x000fe200000000ff */
[----:B------:R-:W2:Y:S01]  /*eda0*/  @!P6 LDC.64 R8, c[0x0][0x400] ;  /* 0x00010000ff08eb82 */ /* 0x000ea20000000a00 */
[----:B------:R-:W-:Y:S01]  /*edb0*/  F2FP.F16.F32.PACK_AB R36, R36, R166 ;  /* 0x000000a62424723e */ /* 0x000fe200000000ff */
[----:B------:R-:W-:Y:S01]  /*edc0*/  STS [R2+0x2000], R26 ;  /* 0x0020001a02007388 */ /* 0x000fe20000000800 */
[----:B------:R-:W-:Y:S02]  /*edd0*/  F2FP.F16.F32.PACK_AB R35, R35, R196 ;  /* 0x000000c42323723e */ /* 0x000fe400000000ff */
[----:B------:R-:W-:Y:S01]  /*ede0*/  F2FP.F16.F32.PACK_AB R34, R34, R198 ;  /* 0x000000c62222723e */ /* 0x000fe200000000ff */
[----:B------:R1:W-:Y:S02]  /*edf0*/  STS [R2+0x2400], R25 ;  /* 0x0024001902007388 */ /* 0x0003e40000000800 */
[----:B------:R-:W2:Y:S01]  /*ee00*/  @P6 LDC.64 R10, c[0x0][0x408] ;  /* 0x00010200ff0a6b82 */ /* 0x000ea20000000a00 */
[----:B------:R-:W2:Y:S01]  /*ee10*/  S2R R17, SR_CTAID.Y ;  /* 0x0000000000117919 */ /* 0x000ea20000002600 */
[----:B------:R-:W-:Y:S06]  /*ee20*/  STS [R3], R31 ;  /* 0x0000001f03007388 */ /* 0x000fec0000000800 */
[----:B---3--:R-:W3:Y:S01]  /*ee30*/  LDC R18, c[0x0][0x434] ;  /* 0x00010d00ff127b82 */ /* 0x008ee20000000800 */
[----:B------:R-:W-:Y:S01]  /*ee40*/  STS [R3+0x400], R30 ;  /* 0x0004001e03007388 */ /* 0x000fe20000000800 */
[----:B----4-:R-:W-:-:S06]  /*ee50*/  IADD3 R0, PT, PT, R32, R3, RZ ;  /* 0x0000000320007210 */ /* 0x010fcc0007ffe0ff */
[----:B------:R-:W4:Y:S01]  /*ee60*/  LDC.U8 R19, c[0x0][0x548] ;  /* 0x00015200ff137b82 */ /* 0x000f220000000000 */
[----:B------:R-:W-:Y:S04]  /*ee70*/  STS [R0], R29 ;  /* 0x0000001d00007388 */ /* 0x000fe80000000800 */
[----:B------:R-:W-:Y:S04]  /*ee80*/  STS [R0+0x400], R28 ;  /* 0x0004001c00007388 */ /* 0x000fe80000000800 */
[----:B------:R2:W-:Y:S04]  /*ee90*/  STS [R3+0x2000], R33 ;  /* 0x0020002103007388 */ /* 0x0005e80000000800 */
[----:B------:R-:W-:Y:S04]  /*eea0*/  STS [R3+0x2400], R36 ;  /* 0x0024002403007388 */ /* 0x000fe80000000800 */
[----:B------:R-:W-:Y:S04]  /*eeb0*/  STS [R0+0x2000], R35 ;  /* 0x0020002300007388 */ /* 0x000fe80000000800 */
[----:B------:R3:W-:Y:S01]  /*eec0*/  STS [R0+0x2400], R34 ;  /* 0x0024002200007388 */ /* 0x0007e20000000800 */
[----:B------:R-:W-:Y:S01]  /*eed0*/  MOV R27, 0x7f800000 ;  /* 0x7f800000001b7802 */ /* 0x000fe20000000f00 */
[----:B-1----:R-:W1:Y:S01]  /*eee0*/  LDC R2, c[0x0][0x434] ;  /* 0x00010d00ff027b82 */ /* 0x002e620000000800 */
[----:B------:R-:W-:Y:S01]  /*eef0*/  MOV R21, 0x7f800000 ;  /* 0x7f80000000157802 */ /* 0x000fe20000000f00 */
[----:B------:R-:W1:Y:S01]  /*ef00*/  S2R R37, SR_CTAID.X ;  /* 0x0000000000257919 */ /* 0x000e620000002500 */
[----:B------:R1:W1:Y:S01]  /*ef10*/  @P2 MUFU.LG2 R13, R39 ;  /* 0x00000027000d2308 */ /* 0x0002620000000c00 */
[----:B--2---:R-:W2:Y:S01]  /*ef20*/  S2R R33, SR_CTAID.Z ;  /* 0x0000000000217919 */ /* 0x004ea20000002700 */
[----:B---3--:R-:W-:-:S04]  /*ef30*/  @P5 FMUL.FTZ R0, R4, 0.69314718246459960938 ;  /* 0x3f31721804005820 */ /* 0x008fc80000410000 */
[----:B------:R-:W-:Y:S01]  /*ef40*/  @P5 FFMA.FTZ R27, R172, R5, R0 ;  /* 0x00000005ac1b5223 */ /* 0x000fe20000010000 */
[----:B------:R-:W-:-:S04]  /*ef50*/  @P3 FMUL.FTZ R0, R6, 0.69314718246459960938 ;  /* 0x3f31721806003820 */ /* 0x000fc80000410000 */
[----:B------:R-:W-:Y:S02]  /*ef60*/  @P3 FFMA.FTZ R21, R171, R7, R0 ;  /* 0x00000007ab153223 */ /* 0x000fe40000010000 */
[----:B------:R-:W3:Y:S01]  /*ef70*/  @P4 LDC R0, c[0x0][0x430] ;  /* 0x00010c00ff004b82 */ /* 0x000ee20000000800 */
[----:B------:R2:W2:Y:S01]  /*ef80*/  @P1 MUFU.LG2 R12, R40 ;  /* 0x00000028000c1308 */ /* 0x0004a20000000c00 */
[----:B------:R-:W-:Y:S01]  /*ef90*/  @!P6 IMAD.WIDE.U32 R24, R17, R8, RZ ;  /* 0x000000081118e225 */ /* 0x000fe200078e00ff */
[----:B------:R-:W-:Y:S02]  /*efa0*/  ISETP.NE.AND P5, PT, R42, -0x1, PT ;  /* 0xffffffff2a00780c */ /* 0x000fe40003fa5270 */
[----:B----4-:R-:W-:Y:S01]  /*efb0*/  ISETP.NE.AND P0, PT, R19, RZ, !P4 ;  /* 0x000000ff1300720c */ /* 0x010fe20006705270 */
[----:B-1----:R-:W-:Y:S01]  /*efc0*/  @P4 IMAD R2, R16, R18, RZ ;  /* 0x0000001210024224 */ /* 0x002fe200078e02ff */
[----:B------:R-:W-:Y:S01]  /*efd0*/  @P4 MOV R3, 0x1 ;  /* 0x0000000100034802 */ /* 0x000fe20000000f00 */
[----:B------:R-:W-:-:S02]  /*efe0*/  @!P6 IMAD R26, R17, R9, R25 ;  /* 0x00000009111ae224 */ /* 0x000fc400078e0219 */
[----:B------:R-:W-:Y:S01]  /*eff0*/  @P6 IMAD.WIDE.U32 R22, R42, R10, RZ ;  /* 0x0000000a2a166225 */ /* 0x000fe200078e00ff */
[----:B--2---:R-:W-:Y:S07]  /*f000*/  @P4 BRA `(.L_x_234) ;  /* 0x0000000000204947 */ /* 0x004fee0003800000 */
[----:B------:R-:W-:Y:S01]  /*f010*/  ISETP.NE.AND P3, PT, R19, RZ, PT ;  /* 0x000000ff1300720c */ /* 0x000fe20003f65270 */
[----:B------:R-:W1:-:S12]  /*f020*/  LDC R4, c[0x0][0x3e0] ;  /* 0x0000f800ff047b82 */ /* 0x000e580000000800 */
[----:B------:R-:W1:Y:S01]  /*f030*/  @P3 LDC R3, c[0x0][0x454] ;  /* 0x00011500ff033b82 */ /* 0x000e620000000800 */
[----:B---3--:R-:W-:Y:S02]  /*f040*/  @P3 MOV R0, 0x1 ;  /* 0x0000000100003802 */ /* 0x008fe40000000f00 */
[----:B------:R-:W-:-:S05]  /*f050*/  @!P3 MOV R0, 0x1 ;  /* 0x000000010000b802 */ /* 0x000fca0000000f00 */
[----:B------:R-:W2:Y:S01]  /*f060*/  @P3 LDC R2, c[0x0][0x454] ;  /* 0x00011500ff023b82 */ /* 0x000ea20000000800 */
[-C--:B-1----:R-:W-:Y:S02]  /*f070*/  @P3 IMAD R3, R3, R4.reuse, RZ ;  /* 0x0000000403033224 */ /* 0x082fe400078e02ff */
[----:B------:R-:W-:-:S07]  /*f080*/  @!P3 IMAD R3, R18, R4, RZ ;  /* 0x000000041203b224 */ /* 0x000fce00078e02ff */
.L_x_234:
[----:B------:R-:W-:Y:S01]  /*f090*/  @P6 IMAD R26, R42, R11, R23 ;  /* 0x0000000b2a1a6224 */ /* 0x000fe200078e0217 */
[----:B------:R1:W5:Y:S01]  /*f0a0*/  LDL R34, [R1+0x10] ;  /* 0x0000100001227983 */ /* 0x0003620000100800 */
[----:B------:R-:W-:Y:S01]  /*f0b0*/  @!P5 IMAD R42, R17, R18, RZ ;  /* 0x00000012112ad224 */ /* 0x000fe200078e02ff */
[----:B------:R-:W-:Y:S01]  /*f0c0*/  LOP3.LUT P3, RZ, R41, 0x3, RZ, 0xc0, !PT ;  /* 0x0000000329ff7812 */ /* 0x000fe2000786c0ff */
[----:B--2---:R-:W-:Y:S02]  /*f0d0*/  IMAD R2, R33, R2, RZ ;  /* 0x0000000221027224 */ /* 0x004fe400078e02ff */
[----:B------:R-:W-:Y:S01]  /*f0e0*/  @P2 FMUL.FTZ R8, R13, 0.69314718246459960938 ;  /* 0x3f3172180d082820 */ /* 0x000fe20000410000 */
[----:B------:R-:W-:Y:S01]  /*f0f0*/  IMAD.SHL.U32 R32, R41, 0x8, RZ ;  /* 0x0000000829207824 */ /* 0x000fe200078e00ff */
[----:B------:R1:W-:Y:S01]  /*f100*/  @!P5 STL [R1+0x14], R42 ;  /* 0x0000142a0100d387 */ /* 0x0003e20000100800 */
[----:B------:R-:W-:Y:S01]  /*f110*/  @!P0 IMAD R2, R17, R3, R2 ;  /* 0x0000000311028224 */ /* 0x000fe200078e0202 */
[----:B------:R-:W-:Y:S01]  /*f120*/  SHF.R.S32.HI R4, RZ, 0x1f, R42 ;  /* 0x0000001fff047819 */ /* 0x000fe2000001142a */
[----:B---3--:R-:W-:Y:S01]  /*f130*/  IMAD R3, R37, R0, RZ ;  /* 0x0000000025037224 */ /* 0x008fe200078e02ff */
[----:B------:R-:W-:Y:S01]  /*f140*/  LOP3.LUT R6, R32, 0x1f8, RZ, 0xc0, !PT ;  /* 0x000001f820067812 */ /* 0x000fe200078ec0ff */
[----:B------:R-:W-:Y:S01]  /*f150*/  @P1 FMUL.FTZ R7, R12, 0.69314718246459960938 ;  /* 0x3f3172180c071820 */ /* 0x000fe20000410000 */
[----:B------:R-:W-:Y:S01]  /*f160*/  SEL R5, R42, RZ, P0 ;  /* 0x000000ff2a057207 */ /* 0x000fe20000000000 */
[----:B------:R-:W-:Y:S01]  /*f170*/  IMAD.SHL.U32 R3, R3, 0x80, RZ ;  /* 0x0000008003037824 */ /* 0x000fe200078e00ff */
[----:B------:R-:W-:Y:S01]  /*f180*/  LOP3.LUT R6, R6, 0x38, R41, 0x78, !PT ;  /* 0x0000003806067812 */ /* 0x000fe200078e7829 */
[----:B------:R-:W-:Y:S01]  /*f190*/  BSSY.RECONVERGENT B0, `(.L_x_235) ;  /* 0x0000034000007945 */ /* 0x000fe20003800200 */
[----:B------:R-:W-:Y:S01]  /*f1a0*/  SEL R9, R4, RZ, P0 ;  /* 0x000000ff04097207 */ /* 0x000fe20000000000 */
[----:B------:R-:W-:Y:S01]  /*f1b0*/  IMAD.MOV.U32 R20, RZ, RZ, 0x7f800000 ;  /* 0x7f800000ff147424 */ /* 0x000fe200078e00ff */
[----:B------:R-:W-:Y:S01]  /*f1c0*/  BAR.SYNC.DEFER_BLOCKING 0x0 ;  /* 0x0000000000007b1d */ /* 0x000fe20000010000 */
[----:B------:R-:W-:Y:S01]  /*f1d0*/  IADD3 R10, P4, P0, R3, R5, R2 ;  /* 0x00000005030a7210 */ /* 0x000fe2000789e002 */
[----:B------:R-:W-:Y:S01]  /*f1e0*/  @P2 FFMA.FTZ R20, R170, R15, R8 ;  /* 0x0000000faa142223 */ /* 0x000fe20000010008 */
[----:B------:R-:W-:-:S02]  /*f1f0*/  SHF.R.S32.HI R4, RZ, 0x1f, R2 ;  /* 0x0000001fff047819 */ /* 0x000fc40000011402 */
[----:B------:R-:W-:Y:S02]  /*f200*/  LOP3.LUT R2, R6, 0x1e00, R32, 0xf8, !PT ;  /* 0x00001e0006027812 */ /* 0x000fe400078ef820 */
[----:B------:R-:W-:Y:S02]  /*f210*/  SHF.R.S32.HI R3, RZ, 0x1f, R3 ;  /* 0x0000001fff037819 */ /* 0x000fe40000011403 */
[----:B------:R-:W-:Y:S02]  /*f220*/  LEA R18, R2, UR4, 0x1 ;  /* 0x0000000402127c11 */ /* 0x000fe4000f8e08ff */
[----:B------:R-:W-:Y:S01]  /*f230*/  MOV R19, 0x7f800000 ;  /* 0x7f80000000137802 */ /* 0x000fe20000000f00 */
[----:B------:R-:W-:Y:S01]  /*f240*/  @P1 FFMA.FTZ R19, R169, R14, R7 ;  /* 0x0000000ea9131223 */ /* 0x000fe20000010007 */
[----:B------:R-:W-:Y:S01]  /*f250*/  IADD3.X R9, PT, PT, R3, R9, R4, P4, P0 ;  /* 0x0000000903097210 */ /* 0x000fe200027e0404 */
[----:B-1----:R-:W-:Y:S06]  /*f260*/  @P3 BRA `(.L_x_236) ;  /* 0x0000000000983947 */ /* 0x002fec0003800000 */
[----:B------:R-:W-:Y:S02]  /*f270*/  LOP3.LUT R2, R235, 0x30, RZ, 0xc0, !PT ;  /* 0x00000030eb027812 */ /* 0x000fe400078ec0ff */
[----:B------:R-:W-:-:S04]  /*f280*/  SHF.R.U32.HI R3, RZ, 0x2, R41 ;  /* 0x00000002ff037819 */ /* 0x000fc80000011629 */
[----:B------:R-:W-:-:S04]  /*f290*/  LOP3.LUT R2, R2, 0x7, R3, 0xf8, !PT ;  /* 0x0000000702027812 */ /* 0x000fc800078ef803 */
[C---:B-----5:R-:W-:Y:S01]  /*f2a0*/  ISETP.GE.AND P5, PT, R2.reuse, R34, PT ;  /* 0x000000220200720c */ /* 0x060fe20003fa6270 */
[C---:B------:R-:W-:Y:S01]  /*f2b0*/  VIADD R3, R2.reuse, 0x8 ;  /* 0x0000000802037836 */ /* 0x040fe20000000000 */
[C---:B------:R-:W-:Y:S01]  /*f2c0*/  LOP3.LUT R8, R2.reuse, 0x40, RZ, 0xfc, !PT ;  /* 0x0000004002087812 */ /* 0x040fe200078efcff */
[----:B------:R-:W-:-:S03]  /*f2d0*/  VIADD R11, R2, 0x48 ;  /* 0x00000048020b7836 */ /* 0x000fc60000000000 */
[-C--:B------:R-:W-:Y:S02]  /*f2e0*/  ISETP.GE.AND P4, PT, R3, R34.reuse, PT ;  /* 0x000000220300720c */ /* 0x080fe40003f86270 */
[-C--:B------:R-:W-:Y:S02]  /*f2f0*/  ISETP.GE.AND P3, PT, R8, R34.reuse, PT ;  /* 0x000000220800720c */ /* 0x080fe40003f66270 */
[----:B------:R-:W-:-:S03]  /*f300*/  ISETP.GE.AND P2, PT, R11, R34, PT ;  /* 0x000000220b00720c */ /* 0x000fc60003f46270 */
[----:B------:R-:W1:Y:S01]  /*f310*/  @!P5 LDC.64 R12, c[0x0][0x420] ;  /* 0x00010800ff0cdb82 */ /* 0x000e620000000a00 */
[----:B------:R-:W-:-:S05]  /*f320*/  @!P5 IMAD R4, R2, R0, RZ ;  /* 0x000000000204d224 */ /* 0x000fca00078e02ff */
[----:B------:R-:W-:Y:S01]  /*f330*/  @!P5 IADD3 R2, P0, PT, R4, R10, RZ ;  /* 0x0000000a0402d210 */ /* 0x000fe20007f1e0ff */
[-C--:B------:R-:W-:Y:S01]  /*f340*/  @!P4 IMAD R3, R3, R0.reuse, RZ ;  /* 0x000000000303c224 */ /* 0x080fe200078e02ff */
[----:B------:R-:W2:Y:S01]  /*f350*/  @!P4 LDC.64 R6, c[0x0][0x420] ;  /* 0x00010800ff06cb82 */ /* 0x000ea20000000a00 */
[-C--:B------:R-:W-:Y:S01]  /*f360*/  @!P3 IMAD R8, R8, R0.reuse, RZ ;  /* 0x000000000808b224 */ /* 0x080fe200078e02ff */
[----:B------:R-:W-:Y:S01]  /*f370*/  @!P5 LEA.HI.X.SX32 R4, R4, R9, 0x1, P0 ;  /* 0x000000090404d211 */ /* 0x000fe200000f0eff */
[----:B------:R-:W-:Y:S01]  /*f380*/  @!P2 IMAD R11, R11, R0, RZ ;  /* 0x000000000b0ba224 */ /* 0x000fe200078e02ff */
[----:B------:R-:W-:-:S04]  /*f390*/  @!P4 IADD3 R5, P0, PT, R3, R10, RZ ;  /* 0x0000000a0305c210 */ /* 0x000fc80007f1e0ff */
[----:B------:R-:W3:Y:S01]  /*f3a0*/  @!P3 LDC.64 R14, c[0x0][0x420] ;  /* 0x00010800ff0ebb82 */ /* 0x000ee20000000a00 */
[----:B------:R-:W-:-:S07]  /*f3b0*/  @!P4 LEA.HI.X.SX32 R3, R3, R9, 0x1, P0 ;  /* 0x000000090303c211 */ /* 0x000fce00000f0eff */
[----:B------:R-:W4:Y:S01]  /*f3c0*/  @!P2 LDC.64 R16, c[0x0][0x420] ;  /* 0x00010800ff10ab82 */ /* 0x000f220000000a00 */
[----:B-1----:R-:W-:-:S04]  /*f3d0*/  @!P5 LEA R12, P1, R2, R12, 0x2 ;  /* 0x0000000c020cd211 */ /* 0x002fc800078210ff */
[----:B------:R-:W-:Y:S02]  /*f3e0*/  @!P5 LEA.HI.X R13, R2, R13, R4, 0x2, P1 ;  /* 0x0000000d020dd211 */ /* 0x000fe400008f1404 */
[C---:B------:R-:W-:Y:S02]  /*f3f0*/  @!P3 IADD3 R0, P1, PT, R8.reuse, R10, RZ ;  /* 0x0000000a0800b210 */ /* 0x040fe40007f3e0ff */
[C---:B--2---:R-:W-:Y:S01]  /*f400*/  @!P4 LEA R6, P0, R5.reuse, R6, 0x2 ;  /* 0x000000060506c211 */ /* 0x044fe200078010ff */
[----:B------:R1:W-:Y:S01]  /*f410*/  @!P5 STG.E desc[UR16][R12.64], R27 ;  /* 0x0000001b0c00d986 */ /* 0x0003e2000c101910 */
[----:B------:R-:W-:Y:S02]  /*f420*/  @!P3 LEA.HI.X.SX32 R2, R8, R9, 0x1, P1 ;  /* 0x000000090802b211 */ /* 0x000fe400008f0eff */
[----:B------:R-:W-:Y:S02]  /*f430*/  @!P4 LEA.HI.X R7, R5, R7, R3, 0x2, P0 ;  /* 0x000000070507c211 */ /* 0x000fe400000f1403 */
[----:B------:R-:W-:-:S02]  /*f440*/  @!P2 IADD3 R3, P0, PT, R11, R10, RZ ;  /* 0x0000000a0b03a210 */ /* 0x000fc40007f1e0ff */
[C---:B---3--:R-:W-:Y:S01]  /*f450*/  @!P3 LEA R4, P1, R0.reuse, R14, 0x2 ;  /* 0x0000000e0004b211 */ /* 0x048fe200078210ff */
[----:B------:R1:W-:Y:S01]  /*f460*/  @!P4 STG.E desc[UR16][R6.64], R21 ;  /* 0x000000150600c986 */ /* 0x0003e2000c101910 */
[----:B------:R-:W-:Y:S02]  /*f470*/  @!P2 LEA.HI.X.SX32 R9, R11, R9, 0x1, P0 ;  /* 0x000000090b09a211 */ /* 0x000fe400000f0eff */
[----:B------:R-:W-:Y:S02]  /*f480*/  @!P3 LEA.HI.X R5, R0, R15, R2, 0x2, P1 ;  /* 0x0000000f0005b211 */ /* 0x000fe400008f1402 */
[----:B----4-:R-:W-:-:S03]  /*f490*/  @!P2 LEA R2, P0, R3, R16, 0x2 ;  /* 0x000000100302a211 */ /* 0x010fc600078010ff */
[----:B------:R1:W-:Y:S01]  /*f4a0*/  @!P3 STG.E desc[UR16][R4.64], R20 ;  /* 0x000000140400b986 */ /* 0x0003e2000c101910 */
[----:B------:R-:W-:-:S05]  /*f4b0*/  @!P2 LEA.HI.X R3, R3, R17, R9, 0x2, P0 ;  /* 0x000000110303a211 */ /* 0x000fca00000f1409 */
[----:B------:R1:W-:Y:S04]  /*f4c0*/  @!P2 STG.E desc[UR16][R2.64], R19 ;  /* 0x000000130200a986 */ /* 0x0003e8000c101910 */
.L_x_236:
[----:B------:R-:W-:Y:S05]  /*f4d0*/  BSYNC.RECONVERGENT B0 ;  /* 0x0000000000007941 */ /* 0x000fea0003800200 */
.L_x_235:
[----:B------:R-:W2:Y:S01]  /*f4e0*/  LDCU UR6, c[0x0][0x440] ;  /* 0x00008800ff0677ac */ /* 0x000ea20008000800 */
[----:B------:R3:W4:Y:S01]  /*f4f0*/  LDS.128 R28, [R18+0x3800] ;  /* 0x00380000121c7984 */ /* 0x0007220000000c00 */
[----:B------:R-:W-:Y:S01]  /*f500*/  @!P6 IMAD.MOV.U32 R0, RZ, RZ, R24 ;  /* 0x000000ffff00e224 */ /* 0x000fe200078e0018 */
[----:B-1----:R-:W-:Y:S01]  /*f510*/  LOP3.LUT R4, R32, 0x38, RZ, 0xc0, !PT ;  /* 0x0000003820047812 */ /* 0x002fe200078ec0ff */
[----:B------:R-:W-:Y:S01]  /*f520*/  @P6 IMAD.MOV.U32 R0, RZ, RZ, R22 ;  /* 0x000000ffff006224 */ /* 0x000fe200078e0016 */
[----:B------:R3:W1:Y:S01]  /*f530*/  LDS.128 R12, [R18] ;  /* 0x00000000120c7984 */ /* 0x0006620000000c00 */
[----:B------:R-:W3:Y:S01]  /*f540*/  LDCU.64 UR4, c[0x0][0x410] ;  /* 0x00008200ff0477ac */ /* 0x000ee20008000a00 */
[----:B------:R-:W-:Y:S01]  /*f550*/  SHF.R.U32.HI R2, RZ, 0x3, R41 ;  /* 0x00000003ff027819 */ /* 0x000fe20000011629 */
[----:B------:R-:W-:Y:S03]  /*f560*/  BSSY.RECONVERGENT B0, `(.L_x_237) ;  /* 0x0000020000007945 */ /* 0x000fe60003800200 */
[C---:B------:R-:W-:Y:S01]  /*f570*/  IADD3 R7, PT, PT, R2.reuse, 0x20, RZ ;  /* 0x0000002002077810 */ /* 0x040fe20007ffe0ff */
[C---:B------:R-:W-:Y:S01]  /*f580*/  VIADD R3, R2.reuse, 0x10 ;  /* 0x0000001002037836 */ /* 0x040fe20000000000 */
[C---:B------:R-:W-:Y:S01]  /*f590*/  IADD3 R17, PT, PT, R2.reuse, 0x60, RZ ;  /* 0x0000006002117810 */ /* 0x040fe20007ffe0ff */
[----:B------:R-:W-:-:S02]  /*f5a0*/  VIADD R6, R2, 0x30 ;  /* 0x0000003002067836 */ /* 0x000fc40000000000 */
[----:B------:R-:W-:Y:S01]  /*f5b0*/  VIADD R16, R2, 0x70 ;  /* 0x0000007002107836 */ /* 0x000fe20000000000 */
[C---:B--2---:R-:W-:Y:S02]  /*f5c0*/  ISETP.GE.AND P0, PT, R4.reuse, UR6, PT ;  /* 0x0000000604007c0c */ /* 0x044fe4000bf06270 */
[----:B------:R-:W-:Y:S02]  /*f5d0*/  IADD3 R4, P1, PT, R4, R0, RZ ;  /* 0x0000000004047210 */ /* 0x000fe40007f3e0ff */
[-C--:B-----5:R-:W-:Y:S01]  /*f5e0*/  ISETP.GE.OR P6, PT, R3, R34.reuse, P0 ;  /* 0x000000220300720c */ /* 0x0a0fe200007c6670 */
[C---:B------:R-:W-:Y:S01]  /*f5f0*/  VIADD R3, R2.reuse, 0x40 ;  /* 0x0000004002037836 */ /* 0x040fe20000000000 */
[C---:B------:R-:W-:Y:S01]  /*f600*/  IADD3 R0, PT, PT, R2.reuse, 0x50, RZ ;  /* 0x0000005002007810 */ /* 0x040fe20007ffe0ff */
[----:B------:R-:W-:Y:S01]  /*f610*/  IMAD.X R5, RZ, RZ, R26, P1 ;  /* 0x000000ffff057224 */ /* 0x000fe200008e061a */
[-C--:B------:R-:W-:Y:S02]  /*f620*/  ISETP.GE.OR P1, PT, R2, R34.reuse, P0 ;  /* 0x000000220200720c */ /* 0x080fe40000726670 */
[-C--:B------:R-:W-:Y:S01]  /*f630*/  ISETP.GE.OR P3, PT, R3, R34.reuse, P0 ;  /* 0x000000220300720c */ /* 0x080fe20000766670 */
[----:B---3--:R-:W-:Y:S01]  /*f640*/  IMAD.WIDE.U32 R10, R33, UR4, R4 ;  /* 0x00000004210a7c25 */ /* 0x008fe2000f8e0004 */
[----:B------:R-:W-:-:S02]  /*f650*/  ISETP.GE.OR P5, PT, R7, R34, P0 ;  /* 0x000000220700720c */ /* 0x000fc400007a6670 */
[-C--:B------:R-:W-:Y:S01]  /*f660*/  ISETP.GE.OR P4, PT, R6, R34.reuse, P0 ;  /* 0x000000220600720c */ /* 0x080fe20000786670 */
[----:B------:R-:W-:Y:S01]  /*f670*/  IMAD.MOV.U32 R3, RZ, RZ, RZ ;  /* 0x000000ffff037224 */ /* 0x000fe200078e00ff */
[----:B------:R-:W-:Y:S01]  /*f680*/  ISETP.GE.OR P2, PT, R0, R34, P0 ;  /* 0x000000220000720c */ /* 0x000fe20000746670 */
[----:B------:R-:W-:Y:S02]  /*f690*/  IMAD R9, R33, UR5, R11 ;  /* 0x0000000521097c24 */ /* 0x000fe4000f8e020b */
[----:B------:R-:W-:Y:S02]  /*f6a0*/  IMAD.WIDE.U32 R6, R37, 0x80, R2 ;  /* 0x0000008025067825 */ /* 0x000fe400078e0002 */
[----:B------:R-:W-:Y:S08]  /*f6b0*/  @P1 BRA `(.L_x_238) ;  /* 0x0000000000281947 */ /* 0x000ff00003800000 */
[----:B------:R-:W2:Y:S01]  /*f6c0*/  LDCU.64 UR6, c[0x0][0x408] ;  /* 0x00008100ff0677ac */ /* 0x000ea20008000a00 */
[----:B------:R-:W-:Y:S01]  /*f6d0*/  MOV R8, R10 ;  /* 0x0000000a00087202 */ /* 0x000fe20000000f00 */
[----:B------:R-:W3:Y:S01]  /*f6e0*/  LDCU.64 UR4, c[0x0][0x3f0] ;  /* 0x00007e00ff0477ac */ /* 0x000ee20008000a00 */
[----:B--2---:R-:W-:-:S03]  /*f6f0*/  IMAD R0, R7, UR6, RZ ;  /* 0x0000000607007c24 */ /* 0x004fc6000f8e02ff */
[----:B------:R-:W-:-:S04]  /*f700*/  IMAD.WIDE.U32 R2, R6, UR6, R8 ;  /* 0x0000000606027c25 */ /* 0x000fc8000f8e0008 */
[----:B------:R-:W-:Y:S01]  /*f710*/  IMAD R0, R6, UR7, R0 ;  /* 0x0000000706007c24 */ /* 0x000fe2000f8e0200 */
[----:B---3--:R-:W-:-:S04]  /*f720*/  LEA R4, P1, R2, UR4, 0x1 ;  /* 0x0000000402047c11 */ /* 0x008fc8000f8208ff */
[----:B------:R-:W-:-:S04]  /*f730*/  IADD3 R0, PT, PT, R3, R0, RZ ;  /* 0x0000000003007210 */ /* 0x000fc80007ffe0ff */
[----:B------:R-:W-:-:S05]  /*f740*/  LEA.HI.X R5, R2, UR5, R0, 0x1, P1 ;  /* 0x0000000502057c11 */ /* 0x000fca00088f0c00 */
[----:B-1----:R2:W-:Y:S02]  /*f750*/  STG.E.128 desc[UR16][R4.64], R12 ;  /* 0x0000000c04007986 */ /* 0x0025e4000c101d10 */
.L_x_238:
[----:B------:R-:W-:Y:S05]  /*f760*/  BSYNC.RECONVERGENT B0 ;  /* 0x0000000000007941 */ /* 0x000fea0003800200 */
.L_x_237:
[----:B-12---:R1:W2:Y:S01]  /*f770*/  LDS.128 R12, [R18+0x800] ;  /* 0x00080000120c7984 */ /* 0x0062a20000000c00 */
[----:B------:R-:W-:Y:S01]  /*f780*/  BSSY.RECONVERGENT B0, `(.L_x_239) ;  /* 0x0000011000007945 */ /* 0x000fe20003800200 */
[-C--:B------:R-:W-:Y:S02]  /*f790*/  ISETP.GE.OR P1, PT, R17, R34.reuse, P0 ;  /* 0x000000221100720c */ /* 0x080fe40000726670 */
[----:B------:R-:W-:Y:S01]  /*f7a0*/  ISETP.GE.OR P0, PT, R16, R34, P0 ;  /* 0x000000221000720c */ /* 0x000fe20000706670 */
[----:B------:R-:W-:-:S12]  /*f7b0*/  @P6 BRA `(.L_x_240) ;  /* 0x0000000000346947 */ /* 0x000fd80003800000 */
[----:B------:R-:W3:Y:S01]  /*f7c0*/  LDCU.64 UR6, c[0x0][0x408] ;  /* 0x00008100ff0677ac */ /* 0x000ee20008000a00 */
[----:B------:R-:W-:Y:S02]  /*f7d0*/  IADD3 R0, P6, PT, R6, 0x10, RZ ;  /* 0x0000001006007810 */ /* 0x000fe40007fde0ff */
[----:B------:R-:W-:Y:S01]  /*f7e0*/  MOV R3, R9 ;  /* 0x0000000900037202 */ /* 0x000fe20000000f00 */
[----:B------:R-:W5:Y:S02]  /*f7f0*/  LDCU.64 UR4, c[0x0][0x3f0] ;  /* 0x00007e00ff0477ac */ /* 0x000f640008000a00 */
[----:B------:R-:W-:-:S04]  /*f800*/  IMAD.X R2, RZ, RZ, R7, P6 ;  /* 0x000000ffff027224 */ /* 0x000fc800030e0607 */
[----:B---3--:R-:W-:Y:S02]  /*f810*/  IMAD R4, R2, UR6, RZ ;  /* 0x0000000602047c24 */ /* 0x008fe4000f8e02ff */
[----:B------:R-:W-:-:S04]  /*f820*/  IMAD.MOV.U32 R2, RZ, RZ, R10 ;  /* 0x000000ffff027224 */ /* 0x000fc800078e000a */
[----:B------:R-:W-:-:S04]  /*f830*/  IMAD.WIDE.U32 R2, R0, UR6, R2 ;  /* 0x0000000600027c25 */ /* 0x000fc8000f8e0002 */
[----:B------:R-:W-:Y:S01]  /*f840*/  IMAD R0, R0, UR7, R4 ;  /* 0x0000000700007c24 */ /* 0x000fe2000f8e0204 */
[----:B-----5:R-:W-:-:S04]  /*f850*/  LEA R4, P6, R2, UR4, 0x1 ;  /* 0x0000000402047c11 */ /* 0x020fc8000f8c08ff */
[----:B------:R-:W-:-:S04]  /*f860*/  IADD3 R0, PT, PT, R3, R0, RZ ;  /* 0x0000000003007210 */ /* 0x000fc80007ffe0ff */
[----:B------:R-:W-:-:S05]  /*f870*/  LEA.HI.X R5, R2, UR5, R0, 0x1, P6 ;  /* 0x0000000502057c11 */ /* 0x000fca000b0f0c00 */
[----:B--2---:R3:W-:Y:S02]  /*f880*/  STG.E.128 desc[UR16][R4.64], R12 ;  /* 0x0000000c04007986 */ /* 0x0047e4000c101d10 */
.L_x_240:
[----:B------:R-:W-:Y:S05]  /*f890*/  BSYNC.RECONVERGENT B0 ;  /* 0x0000000000007941 */ /* 0x000fea0003800200 */
.L_x_239:
[----:B--23--:R2:W3:Y:S01]  /*f8a0*/  LDS.128 R12, [R18+0x1000] ;  /* 0x00100000120c7984 */ /* 0x00c4e20000000c00 */
[----:B------:R-:W-:Y:S04]  /*f8b0*/  BSSY.RECONVERGENT B0, `(.L_x_241) ;  /* 0x000000f000007945 */ /* 0x000fe80003800200 */
[----:B------:R-:W-:Y:S05]  /*f8c0*/  @P5 BRA `(.L_x_242) ;  /* 0x0000000000345947 */ /* 0x000fea0003800000 */
[----:B------:R-:W5:Y:S01]  /*f8d0*/  LDCU.64 UR6, c[0x0][0x408] ;  /* 0x00008100ff0677ac */ /* 0x000f620008000a00 */
[----:B------:R-:W-:Y:S02]  /*f8e0*/  IADD3 R0, P5, PT, R6, 0x20, RZ ;  /* 0x0000002006007810 */ /* 0x000fe40007fbe0ff */
[----:B------:R-:W-:Y:S01]  /*f8f0*/  MOV R3, R9 ;  /* 0x0000000900037202 */ /* 0x000fe20000000f00 */
[----:B------:R-:W1:Y:S02]  /*f900*/  LDCU.64 UR4, c[0x0][0x3f0] ;  /* 0x00007e00ff0477ac */ /* 0x000e640008000a00 */
[----:B------:R-:W-:-:S04]  /*f910*/  IMAD.X R2, RZ, RZ, R7, P5 ;  /* 0x000000ffff027224 */ /* 0x000fc800028e0607 */
[----:B-----5:R-:W-:Y:S02]  /*f920*/  IMAD R4, R2, UR6, RZ ;  /* 0x0000000602047c24 */ /* 0x020fe4000f8e02ff */
[----:B------:R-:W-:-:S04]  /*f930*/  IMAD.MOV.U32 R2, RZ, RZ, R10 ;  /* 0x000000ffff027224 */ /* 0x000fc800078e000a */
[----:B------:R-:W-:-:S04]  /*f940*/  IMAD.WIDE.U32 R2, R0, UR6, R2 ;  /* 0x0000000600027c25 */ /* 0x000fc8000f8e0002 */
[----:B------:R-:W-:Y:S01]  /*f950*/  IMAD R0, R0, UR7, R4 ;  /* 0x0000000700007c24 */ /* 0x000fe2000f8e0204 */
[----:B-1----:R-:W-:-:S04]  /*f960*/  LEA R4, P5, R2, UR4, 0x1 ;  /* 0x0000000402047c11 */ /* 0x002fc8000f8a08ff */
[----:B------:R-:W-:-:S04]  /*f970*/  IADD3 R0, PT, PT, R3, R0, RZ ;  /* 0x0000000003007210 */ /* 0x000fc80007ffe0ff */
[----:B------:R-:W-:-:S05]  /*f980*/  LEA.HI.X R5, R2, UR5, R0, 0x1, P5 ;  /* 0x0000000502057c11 */ /* 0x000fca000a8f0c00 */
[----:B---3--:R1:W-:Y:S02]  /*f990*/  STG.E.128 desc[UR16][R4.64], R12 ;  /* 0x0000000c04007986 */ /* 0x0083e4000c101d10 */
.L_x_242:
[----:B------:R-:W-:Y:S05]  /*f9a0*/  BSYNC.RECONVERGENT B0 ;  /* 0x0000000000007941 */ /* 0x000fea0003800200 */
.L_x_241:
[----:B-1-3--:R1:W3:Y:S01]  /*f9b0*/  LDS.128 R12, [R18+0x1800] ;  /* 0x00180000120c7984 */ /* 0x00a2e20000000c00 */
[----:B------:R-:W-:Y:S04]  /*f9c0*/  BSSY.RECONVERGENT B0, `(.L_x_243) ;  /* 0x000000f000007945 */ /* 0x000fe80003800200 */
[----:B------:R-:W-:Y:S05]  /*f9d0*/  @P4 BRA `(.L_x_244) ;  /* 0x0000000000344947 */ /* 0x000fea0003800000 */
[----:B------:R-:W5:Y:S01]  /*f9e0*/  LDCU.64 UR6, c[0x0][0x408] ;  /* 0x00008100ff0677ac */ /* 0x000f620008000a00 */
[----:B------:R-:W-:Y:S02]  /*f9f0*/  IADD3 R0, P4, PT, R6, 0x30, RZ ;  /* 0x0000003006007810 */ /* 0x000fe40007f9e0ff */
[----:B------:R-:W-:Y:S01]  /*fa00*/  MOV R3, R9 ;  /* 0x0000000900037202 */ /* 0x000fe20000000f00 */
[----:B------:R-:W2:Y:S02]  /*fa10*/  LDCU.64 UR4, c[0x0][0x3f0] ;  /* 0x00007e00ff0477ac */ /* 0x000ea40008000a00 */
[----:B------:R-:W-:-:S04]  /*fa20*/  IMAD.X R2, RZ, RZ, R7, P4 ;  /* 0x000000ffff027224 */ /* 0x000fc800020e0607 */
[----:B-----5:R-:W-:Y:S02]  /*fa30*/  IMAD R4, R2, UR6, RZ ;  /* 0x0000000602047c24 */ /* 0x020fe4000f8e02ff */
[----:B------:R-:W-:-:S04]  /*fa40*/  IMAD.MOV.U32 R2, RZ, RZ, R10 ;  /* 0x000000ffff027224 */ /* 0x000fc800078e000a */
[----:B------:R-:W-:-:S04]  /*fa50*/  IMAD.WIDE.U32 R2, R0, UR6, R2 ;  /* 0x0000000600027c25 */ /* 0x000fc8000f8e0002 */
[----:B------:R-:W-:Y:S01]  /*fa60*/  IMAD R0, R0, UR7, R4 ;  /* 0x0000000700007c24 */ /* 0x000fe2000f8e0204 */
[----:B--2---:R-:W-:-:S04]  /*fa70*/  LEA R4, P4, R2, UR4, 0x1 ;  /* 0x0000000402047c11 */ /* 0x004fc8000f8808ff */
[----:B------:R-:W-:-:S04]  /*fa80*/  IADD3 R0, PT, PT, R3, R0, RZ ;  /* 0x0000000003007210 */ /* 0x000fc80007ffe0ff */
[----:B------:R-:W-:-:S05]  /*fa90*/  LEA.HI.X R5, R2, UR5, R0, 0x1, P4 ;  /* 0x0000000502057c11 */ /* 0x000fca000a0f0c00 */
[----:B---3--:R2:W-:Y:S02]  /*faa0*/  STG.E.128 desc[UR16][R4.64], R12 ;  /* 0x0000000c04007986 */ /* 0x0085e4000c101d10 */
.L_x_244:
[----:B------:R-:W-:Y:S05]  /*fab0*/  BSYNC.RECONVERGENT B0 ;  /* 0x0000000000007941 */ /* 0x000fea0003800200 */
.L_x_243:
[----:B--23--:R2:W3:Y:S01]  /*fac0*/  LDS.128 R12, [R18+0x2000] ;  /* 0x00200000120c7984 */ /* 0x00c4e20000000c00 */
[----:B------:R-:W-:Y:S04]  /*fad0*/  BSSY.RECONVERGENT B0, `(.L_x_245) ;  /* 0x000000f000007945 */ /* 0x000fe80003800200 */
[----:B------:R-:W-:Y:S05]  /*fae0*/  @P3 BRA `(.L_x_246) ;  /* 0x0000000000343947 */ /* 0x000fea0003800000 */
[----:B------:R-:W5:Y:S01]  /*faf0*/  LDCU.64 UR6, c[0x0][0x408] ;  /* 0x00008100ff0677ac */ /* 0x000f620008000a00 */
[----:B------:R-:W-:Y:S02]  /*fb00*/  IADD3 R0, P3, PT, R6, 0x40, RZ ;  /* 0x0000004006007810 */ /* 0x000fe40007f7e0ff */
[----:B------:R-:W-:Y:S01]  /*fb10*/  MOV R3, R9 ;  /* 0x0000000900037202 */ /* 0x000fe20000000f00 */
[----:B------:R-:W4:Y:S02]  /*fb20*/  LDCU.64 UR4, c[0x0][0x3f0] ;  /* 0x00007e00ff0477ac */ /* 0x000f240008000a00 */
[----:B------:R-:W-:-:S04]  /*fb30*/  IMAD.X R2, RZ, RZ, R7, P3 ;  /* 0x000000ffff027224 */ /* 0x000fc800018e0607 */
[----:B-----5:R-:W-:Y:S02]  /*fb40*/  IMAD R4, R2, UR6, RZ ;  /* 0x0000000602047c24 */ /* 0x020fe4000f8e02ff */
[----:B------:R-:W-:-:S04]  /*fb50*/  IMAD.MOV.U32 R2, RZ, RZ, R10 ;  /* 0x000000ffff027224 */ /* 0x000fc800078e000a */
[----:B------:R-:W-:-:S04]  /*fb60*/  IMAD.WIDE.U32 R2, R0, UR6, R2 ;  /* 0x0000000600027c25 */ /* 0x000fc8000f8e0002 */
[----:B------:R-:W-:Y:S01]  /*fb70*/  IMAD R0, R0, UR7, R4 ;  /* 0x0000000700007c24 */ /* 0x000fe2000f8e0204 */
[----:B----4-:R-:W-:-:S04]  /*fb80*/  LEA R4, P3, R2, UR4, 0x1 ;  /* 0x0000000402047c11 */ /* 0x010fc8000f8608ff */
[----:B------:R-:W-:-:S04]  /*fb90*/  IADD3 R0, PT, PT, R3, R0, RZ ;  /* 0x0000000003007210 */ /* 0x000fc80007ffe0ff */
[----:B------:R-:W-:-:S05]  /*fba0*/  LEA.HI.X R5, R2, UR5, R0, 0x1, P3 ;  /* 0x0000000502057c11 */ /* 0x000fca00098f0c00 */
[----:B---3--:R3:W-:Y:S02]  /*fbb0*/  STG.E.128 desc[UR16][R4.64], R12 ;  /* 0x0000000c04007986 */ /* 0x0087e4000c101d10 */
.L_x_246:
[----:B------:R-:W-:Y:S05]  /*fbc0*/  BSYNC.RECONVERGENT B0 ;  /* 0x0000000000007941 */ /* 0x000fea0003800200 */
.L_x_245:
[----:B---3--:R3:W1:Y:S01]  /*fbd0*/  LDS.128 R12, [R18+0x2800] ;  /* 0x00280000120c7984 */ /* 0x0086620000000c00 */
        /* <DEDUP_REMOVED lines=14> */
[----:B-1----:R1:W-:Y:S02]  /*fcc0*/  STG.E.128 desc[UR16][R4.64], R12 ;  /* 0x0000000c04007986 */ /* 0x0023e4000c101d10 */
.L_x_248:
[----:B------:R-:W-:Y:S05]  /*fcd0*/  BSYNC.RECONVERGENT B0 ;  /* 0x0000000000007941 */ /* 0x000fea0003800200 */
.L_x_247:
[----:B-1----:R1:W1:Y:S01]  /*fce0*/  LDS.128 R12, [R18+0x3000] ;  /* 0x00300000120c7984 */ /* 0x0022620000000c00 */
        /* <DEDUP_REMOVED lines=14> */
[----:B-1----:R1:W-:Y:S02]  /*fdd0*/  STG.E.128 desc[UR16][R4.64], R12 ;  /* 0x0000000c04007986 */ /* 0x0023e4000c101d10 */
.L_x_250:
[----:B------:R-:W-:Y:S05]  /*fde0*/  BSYNC.RECONVERGENT B0 ;  /* 0x0000000000007941 */ /* 0x000fea0003800200 */
.L_x_249:
[----:B------:R-:W-:Y:S05]  /*fdf0*/  @P0 EXIT ;  /* 0x000000000000094d */ /* 0x000fea0003800000 */
[----:B------:R-:W5:Y:S01]  /*fe00*/  LDCU.64 UR6, c[0x0][0x408] ;  /* 0x00008100ff0677ac */ /* 0x000f620008000a00 */
[----:B------:R-:W-:Y:S01]  /*fe10*/  IADD3 R6, P0, PT, R6, 0x70, RZ ;  /* 0x0000007006067810 */ /* 0x000fe20007f1e0ff */
[----:B------:R-:W-:Y:S01]  /*fe20*/  IMAD.MOV.U32 R2, RZ, RZ, R10 ;  /* 0x000000ffff027224 */ /* 0x000fe200078e000a */
[----:B------:R-:W-:Y:S01]  /*fe30*/  MOV R3, R9 ;  /* 0x0000000900037202 */ /* 0x000fe20000000f00 */
[----:B------:R-:W2:Y:S02]  /*fe40*/  LDCU.64 UR4, c[0x0][0x3f0] ;  /* 0x00007e00ff0477ac */ /* 0x000ea40008000a00 */
[----:B------:R-:W-:-:S04]  /*fe50*/  IMAD.X R0, RZ, RZ, R7, P0 ;  /* 0x000000ffff007224 */ /* 0x000fc800000e0607 */
[----:B-----5:R-:W-:Y:S02]  /*fe60*/  IMAD R0, R0, UR6, RZ ;  /* 0x0000000600007c24 */ /* 0x020fe4000f8e02ff */
[----:B-1----:R-:W-:-:S04]  /*fe70*/  IMAD.WIDE.U32 R4, R6, UR6, R2 ;  /* 0x0000000606047c25 */ /* 0x002fc8000f8e0002 */
[----:B------:R-:W-:Y:S01]  /*fe80*/  IMAD R0, R6, UR7, R0 ;  /* 0x0000000706007c24 */ /* 0x000fe2000f8e0200 */
[----:B--2---:R-:W-:-:S04]  /*fe90*/  LEA R2, P0, R4, UR4, 0x1 ;  /* 0x0000000404027c11 */ /* 0x004fc8000f8008ff */
[----:B------:R-:W-:-:S04]  /*fea0*/  IADD3 R0, PT, PT, R5, R0, RZ ;  /* 0x0000000005007210 */ /* 0x000fc80007ffe0ff */
[----:B------:R-:W-:-:S05]  /*feb0*/  LEA.HI.X R3, R4, UR5, R0, 0x1, P0 ;  /* 0x0000000504037c11 */ /* 0x000fca00080f0c00 */
[----:B----4-:R-:W-:Y:S01]  /*fec0*/  STG.E.128 desc[UR16][R2.64], R28 ;  /* 0x0000001c02007986 */ /* 0x010fe2000c101d10 */
[----:B------:R-:W-:Y:S05]  /*fed0*/  EXIT ;  /* 0x000000000000794d */ /* 0x000fea0003800000 */
.L_x_251:
        /* <DEDUP_REMOVED lines=10> */
.L_x_2690:


//--------------------- .text._ZN5flash16flash_fwd_kernelI23Flash_fwd_kernel_traitsILi64ELi128ELi128ELi4ELb0ELb0EN7cutlass6half_tE19Flash_kernel_traitsILi64ELi128ELi128ELi4ES3_EELb0ELb0ELb0ELb0ELb0ELb0ELb1ELb0EEEvNS_16Flash_fwd_paramsE --------------------------
	.section	.text._ZN5flash16flash_fwd_kernelI23Flash_fwd_kernel_traitsILi64ELi128ELi128ELi4ELb0ELb0EN7cutlass6half_tE19Flash_kernel_traitsILi64ELi128ELi128ELi4ES3_EELb0ELb0ELb0ELb0ELb0ELb0ELb1ELb0EEEvNS_16Flash_fwd_paramsE,"ax",@progbits
	.align	128
        .global         _ZN5flash16flash_fwd_kernelI23Flash_fwd_kernel_traitsILi64ELi128ELi128ELi4ELb0ELb0EN7cutlass6half_tE19Flash_kernel_traitsILi64ELi128ELi128ELi4ES3_EELb0ELb0ELb0ELb0ELb0ELb0ELb1ELb0EEEvNS_16Flash_fwd_paramsE
        .type           _ZN5flash16flash_fwd_kernelI23Flash_fwd_kernel_traitsILi64ELi128ELi128ELi4ELb0ELb0EN7cutlass6half_tE19Flash_kernel_traitsILi64ELi128ELi128ELi4ES3_EELb0ELb0ELb0ELb0ELb0ELb0ELb1ELb0EEEvNS_16Flash_fwd_paramsE,@function
        .size           _ZN5flash16flash_fwd_kernelI23Flash_fwd_kernel_traitsILi64ELi128ELi128ELi4ELb0ELb0EN7cutlass6half_tE19Flash_kernel_traitsILi64ELi128ELi128ELi4ES3_EELb0ELb0ELb0ELb0ELb0ELb0ELb1ELb0EEEvNS_16Flash_fwd_paramsE,(.L_x_2691 - _ZN5flash16flash_fwd_kernelI23Flash_fwd_kernel_traitsILi64ELi128ELi128ELi4ELb0ELb0EN7cutlass6half_tE19Flash_kernel_traitsILi64ELi128ELi128ELi4ES3_EELb0ELb0ELb0ELb0ELb0ELb0ELb1ELb0EEEvNS_16Flash_fwd_paramsE)
        .other          _ZN5flash16flash_fwd_kernelI23Flash_fwd_kernel_traitsILi64ELi128ELi128ELi4ELb0ELb0EN7cutlass6half_tE19Flash_kernel_traitsILi64ELi128ELi128ELi4ES3_EELb0ELb0ELb0ELb0ELb0ELb0ELb1ELb0EEEvNS_16Flash_fwd_paramsE,@"STO_CUDA_ENTRY STV_DEFAULT"
_ZN5flash16flash_fwd_kernelI23Flash_fwd_kernel_traitsILi64ELi128ELi128ELi4ELb0ELb0EN7cutlass6half_tE19Flash_kernel_traitsILi64ELi128ELi128ELi4ES3_EELb0ELb0ELb0ELb0ELb0ELb0ELb1ELb0EEEvNS_16Flash_fwd_paramsE:
.text._ZN5flash16flash_fwd_kernelI23Flash_fwd_kernel_traitsILi64ELi128ELi128ELi4ELb0ELb0EN7cutlass6half_tE19Flash_kernel_traitsILi64ELi128ELi128ELi4ES3_EELb0ELb0ELb0ELb0ELb0ELb0ELb1ELb0EEEvNS_16Flash_fwd_paramsE:
        /* <DEDUP_REMOVED lines=54> */
.L_x_252:
        /* <DEDUP_REMOVED lines=37> */
.L_x_254:
[----:B------:R-:W2:Y:S01]  /*05b0*/  LDCU UR6, c[0x0][0x440] ;  /* 0x00008800ff0677ac */ /* 0x000ea20008000800 */
[----:B------:R-:W-:Y:S01]  /*05c0*/  @!P1 IMAD R9, R17, R9, R5 ;  /* 0x0000000911099224 */ /* 0x000fe200078e0205 */
[----:B------:R-:W-:Y:S01]  /*05d0*/  ISETP.NE.AND P0, PT, R24, -0x1, PT ;  /* 0xffffffff1800780c */ /* 0x000fe20003f05270 */
[----:B-1----:R-:W-:Y:S01]  /*05e0*/  IMAD.SHL.U32 R5, R234, 0x8, RZ ;  /* 0x00000008ea057824 */ /* 0x002fe200078e00ff */
[----:B------:R-:W1:Y:S01]  /*05f0*/  LDCU.64 UR4, c[0x0][0x410] ;  /* 0x00008200ff0477ac */ /* 0x000e620008000a00 */
[C---:B------:R-:W-:Y:S01]  /*0600*/  @P1 IMAD.WIDE.U32 R2, R24.reuse, R10, RZ ;  /* 0x0000000a18021225 */ /* 0x040fe200078e00ff */
        /* <DEDUP_REMOVED lines=13> */
[C---:B------:R-:W-:Y:S01]  /*06e0*/  VIADD R22, R234.reuse, 0x10 ;  /* 0x00000010ea167836 */ /* 0x040fe20000000000 */
        /* <DEDUP_REMOVED lines=26> */
.L_x_256:
[----:B------:R-:W-:Y:S05]  /*0890*/  BSYNC.RECONVERGENT B0 ;  /* 0x0000000000007941 */ /* 0x000fea0003800200 */
.L_x_255:
        /* <DEDUP_REMOVED lines=17> */
.L_x_258:
[----:B------:R-:W-:Y:S05]  /*09b0*/  BSYNC.RECONVERGENT B0 ;  /* 0x0000000000007941 */ /* 0x000fea0003800200 */
.L_x_257:
        /* <DEDUP_REMOVED lines=17> */
.L_x_260:
[----:B------:R-:W-:Y:S05]  /*0ad0*/  BSYNC.RECONVERGENT B0 ;  /* 0x0000000000007941 */ /* 0x000fea0003800200 */
.L_x_259:
        /* <DEDUP_REMOVED lines=17> */
.L_x_262:
[----:B------:R-:W-:Y:S05]  /*0bf0*/  BSYNC.RECONVERGENT B0 ;  /* 0x0000000000007941 */ /* 0x000fea0003800200 */
.L_x_261:
        /* <DEDUP_REMOVED lines=18> */
.L_x_264:
[----:B------:R-:W-:Y:S05]  /*0d20*/  BSYNC.RECONVERGENT B0 ;  /* 0x0000000000007941 */ /* 0x000fea0003800200 */
.L_x_263:
        /* <DEDUP_REMOVED lines=17> */
.L_x_266:
[----:B------:R-:W-:Y:S05]  /*0e40*/  BSYNC.RECONVERGENT B0 ;  /* 0x0000000000007941 */ /* 0x000fea0003800200 */
.L_x_265:
        /* <DEDUP_REMOVED lines=15> */
.L_x_268:
[----:B------:R-:W-:Y:S05]  /*0f40*/  BSYNC.RECONVERGENT B0 ;  /* 0x0000000000007941 */ /* 0x000fea0003800200 */
.L_x_267:
        /* <DEDUP_REMOVED lines=18> */
.L_x_270:
[----:B------:R-:W-:Y:S05]  /*1070*/  BSYNC.RECONVERGENT B0 ;  /* 0x0000000000007941 */ /* 0x000fea0003800200 */
.L_x_269:
        /* <DEDUP_REMOVED lines=11> */
.L_x_272:
[----:B------:R-:W-:Y:S05]  /*1130*/  BSYNC.RECONVERGENT B0 ;  /* 0x0000000000007941 */ /* 0x000fea0003800200 */
.L_x_271:
        /* <DEDUP_REMOVED lines=15> */
.L_x_274:
[----:B------:R-:W-:Y:S05]  /*1230*/  BSYNC.RECONVERGENT B0 ;  /* 0x0000000000007941 */ /* 0x000fea0003800200 */
.L_x_273:
        /* <DEDUP_REMOVED lines=10> */
.L_x_276:
[----:B------:R-:W-:Y:S05]  /*12e0*/  BSYNC.RECONVERGENT B0 ;  /* 0x0000000000007941 */ /* 0x000fea0003800200 */
.L_x_275:
        /* <DEDUP_REMOVED lines=10> */
.L_x_278:
[----:B------:R-:W-:Y:S05]  /*1390*/  BSYNC.RECONVERGENT B0 ;  /* 0x0000000000007941 */ /* 0x000fea0003800200 */
.L_x_277:
        /* <DEDUP_REMOVED lines=10> */
.L_x_280:
[----:B------:R-:W-:Y:S05]  /*1440*/  BSYNC.RECONVERGENT B0 ;  /* 0x0000000000007941 */ /* 0x000fea0003800200 */
.L_x_279:
        /* <DEDUP_REMOVED lines=10> */
.L_x_282:
[----:B------:R-:W-:Y:S05]  /*14f0*/  BSYNC.RECONVERGENT B0 ;  /* 0x0000000000007941 */ /* 0x000fea0003800200 */
.L_x_281:
        /* <DEDUP_REMOVED lines=10> */
.L_x_284:
[----:B------:R-:W-:Y:S05]  /*15a0*/  BSYNC.RECONVERGENT B0 ;  /* 0x0000000000007941 */ /* 0x000fea0003800200 */
.L_x_283:
        /* <DEDUP_REMOVED lines=10> */
.L_x_253:
        /* <DEDUP_REMOVED lines=24> */
.L_x_285:
[----:B------:R-:W3:Y:S01]  /*17d0*/  LDC.64 R38, c[0x0][0x3b8] ;  /* 0x0000ee00ff267b82 */ /* 0x000ee20000000a00 */
[----:B------:R-:W-:-:S05]  /*17e0*/  IADD3 R2, PT, PT, R10, R11, RZ ;  /* 0x0000000b0a027210 */ /* 0x000fca0007ffe0ff */
[C---:B---3--:R-:W-:Y:S02]  /*17f0*/  IMAD R0, R2.reuse, R39, RZ ;  /* 0x0000002702007224 */ /* 0x048fe400078e02ff */
[----:B------:R-:W-:-:S05]  /*1800*/  IMAD.WIDE.U32 R2, R2, R38, RZ ;  /* 0x0000002602027225 */ /* 0x000fca00078e00ff */
[----:B------:R-:W-:Y:S02]  /*1810*/  IADD3 R6, PT, PT, R3, R0, RZ ;  /* 0x0000000003067210 */ /* 0x000fe40007ffe0ff */
[----:B------:R-:W-:-:S07]  /*1820*/  MOV R5, R2 ;  /* 0x0000000200057202 */ /* 0x000fce0000000f00 */
.L_x_286:
        /* <DEDUP_REMOVED lines=39> */
.L_x_287:
[----:B------:R-:W3:Y:S01]  /*1aa0*/  LDC.64 R14, c[0x0][0x3c0] ;  /* 0x0000f000ff0e7b82 */ /* 0x000ee20000000a00 */
[----:B------:R-:W-:-:S05]  /*1ab0*/  IADD3 R0, PT, PT, R10, R11, RZ ;  /* 0x0000000b0a007210 */ /* 0x000fca0007ffe0ff */
[C---:B---3--:R-:W-:Y:S02]  /*1ac0*/  IMAD R4, R0.reuse, R15, RZ ;  /* 0x0000000f00047224 */ /* 0x048fe400078e02ff */
[----:B------:R-:W-:-:S05]  /*1ad0*/  IMAD.WIDE.U32 R2, R0, R14, RZ ;  /* 0x0000000e00027225 */ /* 0x000fca00078e00ff */
[----:B------:R-:W-:-:S07]  /*1ae0*/  IADD3 R0, PT, PT, R3, R4, RZ ;  /* 0x0000000403007210 */ /* 0x000fce0007ffe0ff */
.L_x_288:
[----:B-1----:R-:W-:Y:S01]  /*1af0*/  IMAD.SHL.U32 R238, R234, 0x8, RZ ;  /* 0x00000008eaee7824 */ /* 0x002fe200078e00ff */
[----:B------:R-:W1:Y:S01]  /*1b00*/  LDCU.128 UR4, c[0x0][0x3d0] ;  /* 0x00007a00ff0477ac */ /* 0x000e620008000c00 */
[----:B------:R-:W-:Y:S01]  /*1b10*/  SHF.R.U32.HI R11, RZ, 0x3, R234 ;  /* 0x00000003ff0b7819 */ /* 0x000fe200000116ea */
[----:B------:R-:W3:Y:S01]  /*1b20*/  S2UR UR18, SR_CgaCtaId ;  /* 0x00000000001279c3 */ /* 0x000ee20000008800 */
        /* <DEDUP_REMOVED lines=9> */
[----:B------:R-:W5:Y:S01]  /*1bc0*/  LDCU.64 UR8, c[0x0][0x3c8] ;  /* 0x00007900ff0877ac */ /* 0x000f620008000a00 */
        /* <DEDUP_REMOVED lines=18> */
[C---:B------:R-:W-:Y:S01]  /*1cf0*/  IMAD.WIDE.U32 R4, R8.reuse, UR4, R4 ;  /* 0x0000000408047c25 */ /* 0x040fe2000f8e0004 */
[----:B---3--:R-:W-:Y:S01]  /*1d00*/  ULEA UR5, UR18, UR19, 0x18 ;  /* 0x0000001312057291 */ /* 0x008fe2000f8ec0ff */
[----:B------:R-:W-:Y:S02]  /*1d10*/  LOP3.LUT R13, R11, UR14, RZ, 0xfc, !PT ;  /* 0x0000000e0b0d7c12 */ /* 0x000fe4000f8efcff */
[----:B------:R-:W-:Y:S01]  /*1d20*/  IMAD R9, R8, UR7, R0 ;  /* 0x0000000708097c24 */ /* 0x000fe2000f8e0200 */
[----:B----4-:R-:W-:Y:S01]  /*1d30*/  LEA R123, P1, R4, UR12, 0x1 ;  /* 0x0000000c047b7c11 */ /* 0x010fe2000f8208ff */
[----:B------:R-:W-:Y:S01]  /*1d40*/  IMAD.WIDE.U32 R2, R8, UR6, R2 ;  /* 0x0000000608027c25 */ /* 0x000fe2000f8e0002 */
[----:B------:R-:W-:-:S03]  /*1d50*/  LEA R238, R238, UR5, 0x1 ;  /* 0x00000005eeee7c11 */ /* 0x000fc6000f8e08ff */
[----:B------:R-:W-:Y:S01]  /*1d60*/  IMAD.IADD R0, R5, 0x1, R10 ;  /* 0x0000000105007824 */ /* 0x000fe200078e020a */
[----:B------:R-:W-:Y:S01]  /*1d70*/  IADD3 R3, PT, PT, R3, R9, RZ ;  /* 0x0000000903037210 */ /* 0x000fe20007ffe0ff */
[----:B------:R2:W-:Y:S01]  /*1d80*/  STL [R1+0x78], R123 ;  /* 0x0000787b01007387 */ /* 0x0005e20000100800 */
[----:B-----5:R-:W-:Y:S01]  /*1d90*/  LEA R27, P0, R2, UR10, 0x1 ;  /* 0x0000000a021b7c11 */ /* 0x020fe2000f8008ff */
[----:B------:R-:W-:Y:S01]  /*1da0*/  IMAD.WIDE.U32 R8, R18, UR8, R6 ;  /* 0x0000000812087c25 */ /* 0x000fe2000f8e0006 */
[----:B------:R-:W-:Y:S02]  /*1db0*/  LEA.HI.X R122, R4, UR13, R0, 0x1, P1 ;  /* 0x0000000d047a7c11 */ /* 0x000fe400088f0c00 */
[----:B------:R-:W-:Y:S01]  /*1dc0*/  LEA.HI.X R26, R2, UR11, R3, 0x1, P0 ;  /* 0x0000000b021a7c11 */ /* 0x000fe200080f0c03 */
[----:B------:R2:W-:Y:S01]  /*1dd0*/  STL [R1+0x98], R27 ;  /* 0x0000981b01007387 */ /* 0x0005e20000100800 */
[----:B------:R-:W-:-:S03]  /*1de0*/  IMAD R7, R18, UR9, R9 ;  /* 0x0000000912077c24 */ /* 0x000fc6000f8e0209 */
[----:B------:R2:W-:Y:S04]  /*1df0*/  STL [R1+0x74], R122 ;  /* 0x0000747a01007387 */ /* 0x0005e80000100800 */
[----:B------:R2:W-:Y:S01]  /*1e00*/  STL [R1+0x94], R26 ;  /* 0x0000941a01007387 */ /* 0x0005e20000100800 */
[----:B------:R-:W-:Y:S05]  /*1e10*/  @P2 BRA `(.L_x_290) ;  /* 0x0000000000482947 */ /* 0x000fea0003800000 */
[----:B------:R-:W1:Y:S02]  /*1e20*/  LDCU UR4, c[0x0][0x440] ;  /* 0x00008800ff0477ac */ /* 0x000e640008000800 */
[----:B-1----:R-:W-:-:S13]  /*1e30*/  ISETP.GE.AND P0, PT, R230, UR4, PT ;  /* 0x00000004e6007c0c */ /* 0x002fda000bf06270 */
[----:B------:R-:W-:Y:S05]  /*1e40*/  @P0 BRA `(.L_x_291) ;  /* 0x0000000000380947 */ /* 0x000fea0003800000 */
[----:B------:R-:W1:Y:S01]  /*1e50*/  LDC.64 R4, c[0x0][0x3b0] ;  /* 0x0000ec00ff047b82 */ /* 0x000e620000000a00 */
[----:B------:R-:W3:Y:S01]  /*1e60*/  LDCU.64 UR6, c[0x0][0x380] ;  /* 0x00007000ff0677ac */ /* 0x000ee20008000a00 */
[----:B------:R-:W-:Y:S01]  /*1e70*/  MOV R6, R8 ;  /* 0x0000000800067202 */ /* 0x000fe20000000f00 */
[----:B-1----:R-:W-:-:S04]  /*1e80*/  IMAD R0, R4, UR15, RZ ;  /* 0x0000000f04007c24 */ /* 0x002fc8000f8e02ff */
[----:B------:R-:W-:-:S04]  /*1e90*/  IMAD.WIDE.U32 R2, R13, R4, R6 ;  /* 0x000000040d027225 */ /* 0x000fc800078e0006 */
[----:B------:R-:W-:Y:S01]  /*1ea0*/  IMAD R5, R13, R5, R0 ;  /* 0x000000050d057224 */ /* 0x000fe200078e0200 */
[----:B---3--:R-:W-:-:S04]  /*1eb0*/  LEA R4, P0, R2, UR6, 0x1 ;  /* 0x0000000602047c11 */ /* 0x008fc8000f8008ff */
[----:B------:R-:W-:-:S04]  /*1ec0*/  IADD3 R5, PT, PT, R3, R5, RZ ;  /* 0x0000000503057210 */ /* 0x000fc80007ffe0ff */
[----:B------:R-:W-:-:S05]  /*1ed0*/  LEA.HI.X R5, R2, UR7, R5, 0x1, P0 ;  /* 0x0000000702057c11 */ /* 0x000fca00080f0c05 */
[----:B------:R-:W-:Y:S01]  /*1ee0*/  @!PT LDS RZ, [RZ] ;  /* 0x00000000fffff984 */ /* 0x000fe20000000800 */
[----:B------:R-:W-:Y:S01]  /*1ef0*/  @!PT LDS RZ, [RZ] ;  /* 0x00000000fffff984 */ /* 0x000fe20000000800 */
[----:B------:R-:W-:Y:S01]  /*1f00*/  @!PT LDS RZ, [RZ] ;  /* 0x00000000fffff984 */ /* 0x000fe20000000800 */
[----:B------:R3:W-:Y:S01]  /*1f10*/  LDGSTS.E.BYPASS.LTC128B.128 [R238], desc[UR16][R4.64] ;  /* 0x0000000004ee7fae */ /* 0x0007e2000b981a10 */
[----:B------:R-:W-:Y:S05]  /*1f20*/  BRA `(.L_x_290) ;  /* 0x0000000000047947 */ /* 0x000fea0003800000 */
.L_x_291:
[----:B------:R1:W-:Y:S02]  /*1f30*/  STS.128 [R238], RZ ;  /* 0x000000ffee007388 */ /* 0x0003e40000000c00 */
.L_x_290:
[----:B------:R-:W-:Y:S05]  /*1f40*/  BSYNC.RECONVERGENT B0 ;  /* 0x0000000000007941 */ /* 0x000fea0003800200 */
.L_x_289:
        /* <DEDUP_REMOVED lines=12> */
[----:B--2---:R-:W-:Y:S01]  /*2010*/  VIADD R24, R11, 0x60 ;  /* 0x000000600b187836 */ /* 0x004fe20000000000 */
[-C--:B------:R-:W-:Y:S01]  /*2020*/  ISETP.GE.AND P5, PT, R21, R17.reuse, PT ;  /* 0x000000111500720c */ /* 0x080fe20003fa6270 */
[----:B------:R-:W-:Y:S01]  /*2030*/  IMAD.SHL.U32 R10, R38, 0x80, RZ ;  /* 0x00000080260a7824 */ /* 0x000fe200078e00ff */
[----:B------:R-:W-:-:S02]  /*2040*/  ISETP.GE.AND P4, PT, R20, R17, PT ;  /* 0x000000111400720c */ /* 0x000fc40003f86270 */
[-C--:B------:R-:W-:Y:S02]  /*2050*/  ISETP.GE.AND P3, PT, R19, R17.reuse, PT ;  /* 0x000000111300720c */ /* 0x080fe40003f66270 */
[----:B------:R-:W-:Y:S02]  /*2060*/  ISETP.GE.AND P2, PT, R24, R17, PT ;  /* 0x000000111800720c */ /* 0x000fe40003f46270 */
[----:B------:R-:W-:Y:S01]  /*2070*/  SHF.L.U64.HI R11, R38, 0x7, R39 ;  /* 0x00000007260b7819 */ /* 0x000fe20000010227 */
[----:B------:R-:W-:Y:S10]  /*2080*/  @P1 BRA `(.L_x_293) ;  /* 0x0000000000501947 */ /* 0x000ff40003800000 */
[----:B------:R-:W2:Y:S02]  /*2090*/  LDCU UR4, c[0x0][0x440] ;  /* 0x00008800ff0477ac */ /* 0x000ea40008000800 */
[----:B--2---:R-:W-:-:S13]  /*20a0*/  ISETP.GE.AND P1, PT, R230, UR4, PT ;  /* 0x00000004e6007c0c */ /* 0x004fda000bf26270 */
[----:B------:R2:W-:Y:S01]  /*20b0*/  @P1 STS.128 [R238+0x800], RZ ;  /* 0x000800ffee001388 */ /* 0x0005e20000000c00 */
[----:B------:R-:W-:Y:S05]  /*20c0*/  @P1 BRA `(.L_x_293) ;  /* 0x0000000000401947 */ /* 0x000fea0003800000 */
[----:B------:R-:W3:Y:S01]  /*20d0*/  LDCU.64 UR8, c[0x0][0x3b0] ;  /* 0x00007600ff0877ac */ /* 0x000ee20008000a00 */
[----:B------:R-:W-:Y:S02]  /*20e0*/  IADD3 R0, P1, PT, R13, 0x10, RZ ;  /* 0x000000100d007810 */ /* 0x000fe40007f3e0ff */
[----:B------:R-:W-:Y:S01]  /*20f0*/  MOV R3, R7 ;  /* 0x0000000700037202 */ /* 0x000fe20000000f00 */
[----:B------:R-:W4:Y:S02]  /*2100*/  LDCU.64 UR6, c[0x0][0x380] ;  /* 0x00007000ff0677ac */ /* 0x000f240008000a00 */
[----:B------:R-:W-:-:S04]  /*2110*/  IMAD.X R2, RZ, RZ, UR15, P1 ;  /* 0x0000000fff027e24 */ /* 0x000fc800088e06ff */
[----:B---3--:R-:W-:Y:S02]  /*2120*/  IMAD R4, R2, UR8, RZ ;  /* 0x0000000802047c24 */ /* 0x008fe4000f8e02ff */
        /* <DEDUP_REMOVED lines=10> */
.L_x_293:
[----:B------:R-:W-:Y:S05]  /*21d0*/  BSYNC.RECONVERGENT B0 ;  /* 0x0000000000007941 */ /* 0x000fea0003800200 */
.L_x_292:
        /* <DEDUP_REMOVED lines=11> */
[----:B------:R-:W3:Y:S01]  /*2290*/  LDCU.64 UR8, c[0x0][0x3b0] ;  /* 0x00007600ff0877ac */ /* 0x000ee20008000a00 */
[----:B------:R-:W-:Y:S02]  /*22a0*/  IADD3 R0, P0, PT, R13, 0x20, RZ ;  /* 0x000000200d007810 */ /* 0x000fe40007f1e0ff */
[----:B------:R-:W-:Y:S01]  /*22b0*/  MOV R3, R7 ;  /* 0x0000000700037202 */ /* 0x000fe20000000f00 */
[----:B------:R-:W5:Y:S02]  /*22c0*/  LDCU.64 UR6, c[0x0][0x380] ;  /* 0x00007000ff0677ac */ /* 0x000f640008000a00 */
[----:B------:R-:W-:-:S04]  /*22d0*/  IMAD.X R2, RZ, RZ, UR15, P0 ;  /* 0x0000000fff027e24 */ /* 0x000fc800080e06ff */
[----:B---34-:R-:W-:Y:S02]  /*22e0*/  IMAD R4, R2, UR8, RZ ;  /* 0x0000000802047c24 */ /* 0x018fe4000f8e02ff */
        /* <DEDUP_REMOVED lines=10> */
.L_x_295:
[----:B------:R-:W-:Y:S05]  /*2390*/  BSYNC.RECONVERGENT B0 ;  /* 0x0000000000007941 */ /* 0x000fea0003800200 */
.L_x_294:
[----:B------:R-:W-:Y:S04]  /*23a0*/  BSSY.RECONVERGENT B0, `(.L_x_296) ;  /* 0x0000016000007945 */ /* 0x000fe80003800200 */
        /* <DEDUP_REMOVED lines=21> */
.L_x_297:
[----:B------:R-:W-:Y:S05]  /*2500*/  BSYNC.RECONVERGENT B0 ;  /* 0x0000000000007941 */ /* 0x000fea0003800200 */
.L_x_296:
        /* <DEDUP_REMOVED lines=22> */
.L_x_299:
[----:B------:R-:W-:Y:S05]  /*2670*/  BSYNC.RECONVERGENT B0 ;  /* 0x0000000000007941 */ /* 0x000fea0003800200 */
.L_x_298:
        /* <DEDUP_REMOVED lines=22> */
.L_x_301:
[----:B------:R-:W-:Y:S05]  /*27e0*/  BSYNC.RECONVERGENT B0 ;  /* 0x0000000000007941 */ /* 0x000fea0003800200 */
.L_x_300:
        /* <DEDUP_REMOVED lines=22> */
.L_x_303:
[----:B------:R-:W-:Y:S05]  /*2950*/  BSYNC.RECONVERGENT B0 ;  /* 0x0000000000007941 */ /* 0x000fea0003800200 */
.L_x_302:
        /* <DEDUP_REMOVED lines=13> */
[----:B---34-:R-:W-:-:S04]  /*2a30*/  IMAD.WIDE.U32 R4, R0, UR8, R2 ;  /* 0x0000000800047c25 */ /* 0x018fc8000f8e0002 */
[----:B------:R-:W-:Y:S01]  /*2a40*/  IMAD R0, R0, UR9, R6 ;  /* 0x0000000900007c24 */ /* 0x000fe2000f8e0206 */
[----:B--2---:R-:W-:-:S04]  /*2a50*/  LEA R2, P0, R4, UR6, 0x1 ;  /* 0x0000000604027c11 */ /* 0x004fc8000f8008ff */
[----:B------:R-:W-:-:S04]  /*2a60*/  IADD3 R0, PT, PT, R5, R0, RZ ;  /* 0x0000000005007210 */ /* 0x000fc80007ffe0ff */
[----:B------:R-:W-:-:S05]  /*2a70*/  LEA.HI.X R3, R4, UR7, R0, 0x1, P0 ;  /* 0x0000000704037c11 */ /* 0x000fca00080f0c00 */
[----:B------:R-:W-:Y:S01]  /*2a80*/  @!PT LDS RZ, [RZ] ;  /* 0x00000000fffff984 */ /* 0x000fe20000000800 */
[----:B------:R-:W-:Y:S01]  /*2a90*/  @!PT LDS RZ, [RZ] ;  /* 0x00000000fffff984 */ /* 0x000fe20000000800 */
[----:B------:R-:W-:Y:S01]  /*2aa0*/  @!PT LDS RZ, [RZ] ;  /* 0x00000000fffff984 */ /* 0x000fe20000000800 */
[----:B------:R2:W-:Y:S02]  /*2ab0*/  LDGSTS.E.BYPASS.LTC128B.128 [R238+0x3800], desc[UR16][R2.64] ;  /* 0x0380000002ee7fae */ /* 0x0005e4000b981a10 */
.L_x_305:
[----:B------:R-:W-:Y:S05]  /*2ac0*/  BSYNC.RECONVERGENT B0 ;  /* 0x0000000000007941 */ /* 0x000fea0003800200 */
.L_x_304:
[----:B------:R-:W-:Y:S01]  /*2ad0*/  BSSY.RECONVERGENT B0, `(.L_x_306) ;  /* 0x000000e000007945 */ /* 0x000fe20003800200 */
[----:B--2---:R-:W-:-:S03]  /*2ae0*/  IADD3 R3, PT, PT, R11, R17, RZ ;  /* 0x000000110b037210 */ /* 0x004fc60007ffe0ff */
[----:B------:R-:W-:Y:S05]  /*2af0*/  @P6 BRA `(.L_x_307) ;  /* 0x00000000002c6947 */ /* 0x000fea0003800000 */
[----:B------:R-:W2:Y:S02]  /*2b00*/  LDCU UR4, c[0x0][0x440] ;  /* 0x00008800ff0477ac */ /* 0x000ea40008000800 */
[----:B--2---:R-:W-:-:S13]  /*2b10*/  ISETP.GE.AND P0, PT, R230, UR4, PT ;  /* 0x00000004e6007c0c */ /* 0x004fda000bf06270 */
[----:B------:R-:W-:Y:S05]  /*2b20*/  @P0 BRA `(.L_x_308) ;  /* 0x00000000001c0947 */ /* 0x000fea0003800000 */
[----:B---34-:R-:W-:-:S04]  /*2b30*/  LEA R4, P0, R10, R123, 0x1 ;  /* 0x0000007b0a047211 */ /* 0x018fc800078008ff */
[----:B------:R-:W-:-:S05]  /*2b40*/  LEA.HI.X R5, R10, R122, R3, 0x1, P0 ;  /* 0x0000007a0a057211 */ /* 0x000fca00000f0c03 */
[----:B------:R-:W-:Y:S01]  /*2b50*/  @!PT LDS RZ, [RZ] ;  /* 0x00000000fffff984 */ /* 0x000fe20000000800 */
[----:B------:R-:W-:Y:S01]  /*2b60*/  @!PT LDS RZ, [RZ] ;  /* 0x00000000fffff984 */ /* 0x000fe20000000800 */
[----:B------:R-:W-:Y:S01]  /*2b70*/  @!PT LDS RZ, [RZ] ;  /* 0x00000000fffff984 */ /* 0x000fe20000000800 */
[----:B------:R2:W-:Y:S01]  /*2b80*/  LDGSTS.E.BYPASS.LTC128B.128 [R238+0x4000], desc[UR16][R4.64] ;  /* 0x0400000004ee7fae */ /* 0x0005e2000b981a10 */
[----:B------:R-:W-:Y:S05]  /*2b90*/  BRA `(.L_x_307) ;  /* 0x0000000000047947 */ /* 0x000fea0003800000 */
.L_x_308:
[----:B------:R2:W-:Y:S02]  /*2ba0*/  STS.128 [R238+0x4000], RZ ;  /* 0x004000ffee007388 */ /* 0x0005e40000000c00 */
.L_x_307:
[----:B------:R-:W-:Y:S05]  /*2bb0*/  BSYNC.RECONVERGENT B0 ;  /* 0x0000000000007941 */ /* 0x000fea0003800200 */
.L_x_306:
        /* <DEDUP_REMOVED lines=12> */
[----:B--234-:R-:W-:-:S04]  /*2c80*/  IMAD.WIDE.U32 R4, R38, 0x10, RZ ;  /* 0x0000001026047825 */ /* 0x01cfc800078e00ff */
        /* <DEDUP_REMOVED lines=9> */
.L_x_310:
[----:B------:R-:W-:Y:S05]  /*2d20*/  BSYNC.RECONVERGENT B0 ;  /* 0x0000000000007941 */ /* 0x000fea0003800200 */
.L_x_309:
        /* <DEDUP_REMOVED lines=8> */
[----:B--234-:R-:W-:Y:S02]  /*2db0*/  LEA.HI.X R5, R38, R3, R39, 0x5, P0 ;  /* 0x0000000326057211 */ /* 0x01cfe400000f2c27 */
[----:B------:R-:W-:-:S04]  /*2dc0*/  LEA R4, P0, R0, R123, 0x1 ;  /* 0x0000007b00047211 */ /* 0x000fc800078008ff */
[----:B------:R-:W-:-:S05]  /*2dd0*/  LEA.HI.X R5, R0, R122, R5, 0x1, P0 ;  /* 0x0000007a00057211 */ /* 0x000fca00000f0c05 */
[----:B------:R-:W-:Y:S01]  /*2de0*/  @!PT LDS RZ, [RZ] ;  /* 0x00000000fffff984 */ /* 0x000fe20000000800 */
[----:B------:R-:W-:Y:S01]  /*2df0*/  @!PT LDS RZ, [RZ] ;  /* 0x00000000fffff984 */ /* 0x000fe20000000800 */
[----:B------:R-:W-:Y:S01]  /*2e00*/  @!PT LDS RZ, [RZ] ;  /* 0x00000000fffff984 */ /* 0x000fe20000000800 */
[----:B------:R2:W-:Y:S04]  /*2e10*/  LDGSTS.E.BYPASS.LTC128B.128 [R238+0x5000], desc[UR16][R4.64] ;  /* 0x0500000004ee7fae */ /* 0x0005e8000b981a10 */
.L_x_312:
[----:B------:R-:W-:Y:S05]  /*2e20*/  BSYNC.RECONVERGENT B0 ;  /* 0x0000000000007941 */ /* 0x000fea0003800200 */
.L_x_311:
        /* <DEDUP_REMOVED lines=8> */
[----:B--234-:R-:W-:-:S05]  /*2eb0*/  IMAD.WIDE.U32 R4, R38, 0x30, R2 ;  /* 0x0000003026047825 */ /* 0x01cfca00078e0002 */
[----:B------:R-:W-:Y:S02]  /*2ec0*/  IADD3 R0, PT, PT, R5, R0, RZ ;  /* 0x0000000005007210 */ /* 0x000fe40007ffe0ff */
[----:B------:R-:W-:-:S04]  /*2ed0*/  LEA R6, P0, R4, R123, 0x1 ;  /* 0x0000007b04067211 */ /* 0x000fc800078008ff */
[----:B------:R-:W-:-:S05]  /*2ee0*/  LEA.HI.X R7, R4, R122, R0, 0x1, P0 ;  /* 0x0000007a04077211 */ /* 0x000fca00000f0c00 */
[----:B------:R-:W-:Y:S01]  /*2ef0*/  @!PT LDS RZ, [RZ] ;  /* 0x00000000fffff984 */ /* 0x000fe20000000800 */
[----:B------:R-:W-:Y:S01]  /*2f00*/  @!PT LDS RZ, [RZ] ;  /* 0x00000000fffff984 */ /* 0x000fe20000000800 */
[----:B------:R-:W-:Y:S01]  /*2f10*/  @!PT LDS RZ, [RZ] ;  /* 0x00000000fffff984 */ /* 0x000fe20000000800 */
[----:B------:R2:W-:Y:S04]  /*2f20*/  LDGSTS.E.BYPASS.LTC128B.128 [R238+0x5800], desc[UR16][R6.64] ;  /* 0x0580000006ee7fae */ /* 0x0005e8000b981a10 */
.L_x_314:
[----:B------:R-:W-:Y:S05]  /*2f30*/  BSYNC.RECONVERGENT B0 ;  /* 0x0000000000007941 */ /* 0x000fea0003800200 */
.L_x_313:
[----:B------:R-:W-:Y:S04]  /*2f40*/  BSSY.RECONVERGENT B0, `(.L_x_315) ;  /* 0x000000e000007945 */ /* 0x000fe80003800200 */
[----:B------:R-:W-:Y:S05]  /*2f50*/  @P4 BRA `(.L_x_316) ;  /* 0x0000000000304947 */ /* 0x000fea0003800000 */
        /* <DEDUP_REMOVED lines=12> */
.L_x_316:
[----:B------:R-:W-:Y:S05]  /*3020*/  BSYNC.RECONVERGENT B0 ;  /* 0x0000000000007941 */ /* 0x000fea0003800200 */
.L_x_315:
[----:B------:R-:W-:Y:S04]  /*3030*/  BSSY.RECONVERGENT B0, `(.L_x_317) ;  /* 0x0000011000007945 */ /* 0x000fe80003800200 */
[----:B------:R-:W-:Y:S05]  /*3040*/  @P3 BRA `(.L_x_318) ;  /* 0x00000000003c3947 */ /* 0x000fea0003800000 */
[----:B------:R-:W5:Y:S02]  /*3050*/  LDCU UR4, c[0x0][0x440] ;  /* 0x00008800ff0477ac */ /* 0x000f640008000800 */
[----:B-----5:R-:W-:-:S13]  /*3060*/  ISETP.GE.AND P0, PT, R230, UR4, PT ;  /* 0x00000004e6007c0c */ /* 0x020fda000bf06270 */
[----:B------:R1:W-:Y:S01]  /*3070*/  @P0 STS.128 [R238+0x6800], RZ ;  /* 0x006800ffee000388 */ /* 0x0003e20000000c00 */
[----:B------:R-:W-:Y:S05]  /*3080*/  @P0 BRA `(.L_x_318) ;  /* 0x00000000002c0947 */ /* 0x000fea0003800000 */
[----:B--234-:R-:W-:Y:S01]  /*3090*/  MOV R4, R10 ;  /* 0x0000000a00047202 */ /* 0x01cfe20000000f00 */
        /* <DEDUP_REMOVED lines=10> */
.L_x_318:
[----:B------:R-:W-:Y:S05]  /*3140*/  BSYNC.RECONVERGENT B0 ;  /* 0x0000000000007941 */ /* 0x000fea0003800200 */
.L_x_317:
        /* <DEDUP_REMOVED lines=17> */
.L_x_320:
[----:B------:R-:W-:Y:S05]  /*3260*/  BSYNC.RECONVERGENT B0 ;  /* 0x0000000000007941 */ /* 0x000fea0003800200 */
.L_x_319:
        /* <DEDUP_REMOVED lines=17> */
.L_x_322:
[----:B------:R-:W-:Y:S05]  /*3380*/  BSYNC.RECONVERGENT B0 ;  /* 0x0000000000007941 */ /* 0x000fea0003800200 */
.L_x_321:
[----:B------:R-:W0:Y:S01]  /*3390*/  LDGDEPBAR ;  /* 0x00000000000079af */ /* 0x000e220000000000 */
[C---:B------:R-:W-:Y:S01]  /*33a0*/  SHF.L.U64.HI R0, R14.reuse, 0x7, R15 ;  /* 0x000000070e007819 */ /* 0x040fe2000001020f */
[----:B------:R-:W-:Y:S01]  /*33b0*/  BSSY.RECONVERGENT B0, `(.L_x_323) ;  /* 0x0000016000007945 */ /* 0x000fe20003800200 */
[----:B--2---:R-:W-:-:S03]  /*33c0*/  SHF.L.U32 R2, R14, 0x7, RZ ;  /* 0x000000070e027819 */ /* 0x004fc600000006ff */
[-C--:B------:R-:W-:Y:S02]  /*33d0*/  IMAD R0, R0, R16.reuse, RZ ;  /* 0x0000001000007224 */ /* 0x080fe400078e02ff */
[----:B---34-:R-:W-:-:S04]  /*33e0*/  IMAD.WIDE.U32 R4, R2, R16, RZ ;  /* 0x0000001002047225 */ /* 0x018fc800078e00ff */
        /* <DEDUP_REMOVED lines=15> */
.L_x_325:
[----:B------:R3:W-:Y:S01]  /*34e0*/  STS.128 [R238+0x8000], RZ ;  /* 0x008000ffee007388 */ /* 0x0007e20000000c00 */
[----:B------:R-:W-:Y:S05]  /*34f0*/  BRA `(.L_x_326) ;  /* 0x0000000000047947 */ /* 0x000fea0003800000 */
.L_x_324:
[----:B------:R2:W-:Y:S02]  /*3500*/  STS.128 [R238+0x8000], RZ ;  /* 0x008000ffee007388 */ /* 0x0005e40000000c00 */
.L_x_326:
[----:B------:R-:W-:Y:S05]  /*3510*/  BSYNC.RECONVERGENT B0 ;  /* 0x0000000000007941 */ /* 0x000fea0003800200 */
.L_x_323:
[-C--:B------:R-:W-:Y:S01]  /*3520*/  ISETP.GE.AND P0, PT, R23, R12.reuse, PT ;  /* 0x0000000c1700720c */ /* 0x080fe20003f06270 */
[C---:B------:R-:W-:Y:S01]  /*3530*/  IMAD.SHL.U32 R124, R234.reuse, 0x40, RZ ;  /* 0x00000040ea7c7824 */ /* 0x040fe200078e00ff */
[----:B------:R-:W-:Y:S01]  /*3540*/  SHF.R.U32.HI R232, RZ, 0x1, R234 ;  /* 0x00000001ffe87819 */ /* 0x000fe200000116ea */
[----:B------:R-:W-:Y:S01]  /*3550*/  IMAD.SHL.U32 R233, R234, 0x20, RZ ;  /* 0x00000020eae97824 */ /* 0x000fe200078e00ff */
[----:B------:R-:W-:Y:S01]  /*3560*/  BSSY.RECONVERGENT B0, `(.L_x_327) ;  /* 0x0000021000007945 */ /* 0x000fe20003800200 */
[----:B------:R-:W-:Y:S02]  /*3570*/  ISETP.GE.AND P6, PT, R22, R12, PT ;  /* 0x0000000c1600720c */ /* 0x000fe40003fc6270 */
[----:B----4-:R-:W-:Y:S02]  /*3580*/  LOP3.LUT R6, R230, 0x1c0, R124, 0xf8, !PT ;  /* 0x000001c0e6067812 */ /* 0x010fe400078ef87c */
[----:B------:R-:W-:Y:S02]  /*3590*/  LOP3.LUT R0, R232, 0x8, RZ, 0xc0, !PT ;  /* 0x00000008e8007812 */ /* 0x000fe400078ec0ff */
[----:B------:R-:W-:Y:S01]  /*35a0*/  LOP3.LUT R233, R233, 0x7c00, RZ, 0xc0, !PT ;  /* 0x00007c00e9e97812 */ /* 0x000fe200078ec0ff */
[----:B------:R4:W-:Y:S01]  /*35b0*/  STL [R1+0x8], R6 ;  /* 0x0000080601007387 */ /* 0x0009e20000100800 */
[----:B------:R-:W-:-:S02]  /*35c0*/  LOP3.LUT R109, R6, R0, RZ, 0x3c, !PT ;  /* 0x00000000066d7212 */ /* 0x000fc400078e3cff */
[----:B------:R-:W-:Y:S01]  /*35d0*/  LOP3.LUT R92, R124, 0x400, RZ, 0xc0, !PT ;  /* 0x000004007c5c7812 */ /* 0x000fe200078ec0ff */
[----:B------:R1:W-:Y:S01]  /*35e0*/  @P0 STS.128 [R238+0x8800], RZ ;  /* 0x008800ffee000388 */ /* 0x0003e20000000c00 */
[----:B------:R-:W-:Y:S02]  /*35f0*/  LOP3.LUT R0, R6, 0x8, R234, 0x78, !PT ;  /* 0x0000000806007812 */ /* 0x000fe400078e78ea */
[-C--:B------:R-:W-:Y:S02]  /*3600*/  ISETP.GE.AND P5, PT, R21, R12.reuse, PT ;  /* 0x0000000c1500720c */ /* 0x080fe40003fa6270 */
[-C--:B------:R-:W-:Y:S01]  /*3610*/  ISETP.GE.AND P4, PT, R20, R12.reuse, PT ;  /* 0x0000000c1400720c */ /* 0x080fe20003f86270 */
[----:B------:R-:W-:Y:S01]  /*3620*/  IMAD R92, R0, 0x2, R92 ;  /* 0x00000002005c7824 */ /* 0x000fe200078e025c */
[-C--:B------:R-:W-:Y:S02]  /*3630*/  ISETP.GE.AND P3, PT, R19, R12.reuse, PT ;  /* 0x0000000c1300720c */ /* 0x080fe40003f66270 */
[----:B------:R-:W-:-:S02]  /*3640*/  ISETP.GE.AND P2, PT, R24, R12, PT ;  /* 0x0000000c1800720c */ /* 0x000fc40003f46270 */
[----:B------:R-:W-:Y:S02]  /*3650*/  ISETP.GE.AND P1, PT, R25, R12, PT ;  /* 0x0000000c1900720c */ /* 0x000fe40003f26270 */
[----:B----4-:R-:W-:-:S04]  /*3660*/  LOP3.LUT R6, R233, 0x200, R124, 0xf8, !PT ;  /* 0x00000200e9067812 */ /* 0x010fc800078ef87c */
[----:B------:R-:W-:Y:S01]  /*3670*/  LOP3.LUT R9, R6, R109, RZ, 0xfc, !PT ;  /* 0x0000006d06097212 */ /* 0x000fe200078efcff */
[----:B------:R-:W-:Y:S06]  /*3680*/  @P0 BRA `(.L_x_328) ;  /* 0x0000000000380947 */ /* 0x000fec0003800000 */
[----:B------:R-:W4:Y:S02]  /*3690*/  LDCU UR4, c[0x0][0x440] ;  /* 0x00008800ff0477ac */ /* 0x000f240008000800 */
[----:B----4-:R-:W-:-:S13]  /*36a0*/  ISETP.GE.AND P0, PT, R230, UR4, PT ;  /* 0x00000004e6007c0c */ /* 0x010fda000bf06270 */
        /* <DEDUP_REMOVED lines=12> */
.L_x_328:
[----:B------:R-:W-:Y:S05]  /*3770*/  BSYNC.RECONVERGENT B0 ;  /* 0x0000000000007941 */ /* 0x000fea0003800200 */
.L_x_327:
        /* <DEDUP_REMOVED lines=16> */
.L_x_330:
[----:B------:R-:W-:Y:S05]  /*3880*/  BSYNC.RECONVERGENT B0 ;  /* 0x0000000000007941 */ /* 0x000fea0003800200 */
.L_x_329:
        /* <DEDUP_REMOVED lines=17> */
.L_x_332:
[----:B------:R-:W-:Y:S05]  /*39a0*/  BSYNC.RECONVERGENT B0 ;  /* 0x0000000000007941 */ /* 0x000fea0003800200 */
.L_x_331:
        /* <DEDUP_REMOVED lines=15> */
.L_x_334:
[----:B------:R-:W-:Y:S05]  /*3aa0*/  BSYNC.RECONVERGENT B0 ;  /* 0x0000000000007941 */ /* 0x000fea0003800200 */
.L_x_333:
        /* <DEDUP_REMOVED lines=18> */
.L_x_336:
[----:B------:R-:W-:Y:S05]  /*3bd0*/  BSYNC.RECONVERGENT B0 ;  /* 0x0000000000007941 */ /* 0x000fea0003800200 */
.L_x_335:
        /* <DEDUP_REMOVED lines=18> */
.L_x_338:
[----:B------:R-:W-:Y:S05]  /*3d00*/  BSYNC.RECONVERGENT B0 ;  /* 0x0000000000007941 */ /* 0x000fea0003800200 */
.L_x_337:
        /* <DEDUP_REMOVED lines=17> */
.L_x_340:
[----:B------:R-:W-:Y:S05]  /*3e20*/  BSYNC.RECONVERGENT B0 ;  /* 0x0000000000007941 */ /* 0x000fea0003800200 */
.L_x_339:
[----:B------:R-:W-:Y:S01]  /*3e30*/  LDSM.16.M88.4 R32, [R10] ;  /* 0x000000000a20783b */ /* 0x000fe20000000200 */
[----:B------:R-:W-:Y:S01]  /*3e40*/  IMAD.MOV.U32 R108, RZ, RZ, 0x20 ;  /* 0x00000020ff6c7424 */ /* 0x000fe200078e00ff */
[----:B------:R-:W-:Y:S01]  /*3e50*/  LOP3.LUT P1, RZ, R234, 0x2, RZ, 0xc0, !PT ;  /* 0x00000002eaff7812 */ /* 0x000fe2000782c0ff */
[----:B-1----:R-:W-:Y:S01]  /*3e60*/  VIADD R2, R92, UR5 ;  /* 0x000000055c027c36 */ /* 0x002fe20008000000 */
[----:B------:R-:W1:Y:S01]  /*3e70*/  LDSM.16.M88.4 R40, [R92+UR5+0x4000] ;  /* 0x004000055c28783b */ /* 0x000e620008000200 */
[----:B------:R-:W-:Y:S01]  /*3e80*/  IMAD.MOV.U32 R180, RZ, RZ, 0x40 ;  /* 0x00000040ffb47424 */ /* 0x000fe200078e00ff */
[----:B------:R-:W-:Y:S01]  /*3e90*/  SEL R108, R108, 0xffffffe0, !P1 ;  /* 0xffffffe06c6c7807 */ /* 0x000fe20004800000 */
[----:B------:R-:W5:Y:S01]  /*3ea0*/  LDCU UR4, c[0x0][0x50c] ;  /* 0x0000a180ff0477ac */ /* 0x000f620008000800 */
[----:B------:R-:W2:Y:S01]  /*3eb0*/  LDSM.16.M88.4 R28, [R10+0x2000] ;  /* 0x002000000a1c783b */ /* 0x000ea20000000200 */
[----:B------:R-:W-:Y:S02]  /*3ec0*/  LOP3.LUT P0, RZ, R234, 0x4, RZ, 0xc0, !PT ;  /* 0x00000004eaff7812 */ /* 0x000fe4000780c0ff */
[--C-:B------:R-:W-:Y:S01]  /*3ed0*/  IMAD.IADD R0, R10, 0x1, R108.reuse ;  /* 0x000000010a007824 */ /* 0x100fe200078e026c */
[----:B------:R-:W-:Y:S01]  /*3ee0*/  LDSM.16.M88.4 R60, [R92+UR5+0x4800] ;  /* 0x004800055c3c783b */ /* 0x000fe20008000200 */
[----:B------:R-:W-:Y:S01]  /*3ef0*/  IMAD.IADD R93, R2, 0x1, R108 ;  /* 0x00000001025d7824 */ /* 0x000fe200078e026c */
[----:B------:R-:W-:-:S02]  /*3f00*/  SEL R180, R180, 0xffffffc0, !P0 ;  /* 0xffffffc0b4b47807 */ /* 0x000fc40004000000 */
[----:B------:R-:W-:Y:S03]  /*3f10*/  LDSM.16.M88.4 R24, [R0] ;  /* 0x000000000018783b */ /* 0x000fe60000000200 */
[--C-:B------:R-:W-:Y:S01]  /*3f20*/  IMAD.IADD R3, R10, 0x1, R180.reuse ;  /* 0x000000010a037824 */ /* 0x100fe200078e02b4 */
[----:B------:R-:W3:Y:S01]  /*3f30*/  LDSM.16.M88.4 R52, [R93+0x4000] ;  /* 0x004000005d34783b */ /* 0x000ee20000000200 */
[----:B------:R-:W-:-:S03]  /*3f40*/  IMAD.IADD R37, R2, 0x1, R180 ;  /* 0x0000000102257824 */ /* 0x000fc600078e02b4 */
[----:B------:R4:W5:Y:S01]  /*3f50*/  LDSM.16.M88.4 R20, [R0+0x2000] ;  /* 0x002000000014783b */ /* 0x0009620000000200 */
[----:B------:R-:W-:-:S03]  /*3f60*/  IMAD.IADD R94, R108, 0x1, R37 ;  /* 0x000000016c5e7824 */ /* 0x000fc600078e0225 */
[----:B------:R-:W-:Y:S04]  /*3f70*/  LDSM.16.M88.4 R48, [R37+0x4000] ;  /* 0x004000002530783b */ /* 0x000fe80000000200 */
[----:B------:R-:W5:Y:S04]  /*3f80*/  LDSM.16.M88.4 R16, [R3] ;  /* 0x000000000310783b */ /* 0x000f680000000200 */
[----:B------:R-:W5:Y:S04]  /*3f90*/  LDSM.16.M88.4 R12, [R3+0x2000] ;  /* 0x00200000030c783b */ /* 0x000f680000000200 */
[----:B------:R-:W-:Y:S01]  /*3fa0*/  LDSM.16.M88.4 R44, [R94+0x4000] ;  /* 0x004000005e2c783b */ /* 0x000fe20000000200 */
[----:B-1----:R-:W-:Y:S03]  /*3fb0*/  HMMA.16816.F32 R4, R32, R40, RZ ;  /* 0x000000282004723c */ /* 0x002fe600000018ff */
[----:B------:R-:W0:Y:S01]  /*3fc0*/  LDGDEPBAR ;  /* 0x00000000000079af */ /* 0x000e220000000000 */
[----:B----4-:R-:W-:-:S04]  /*3fd0*/  IMAD.IADD R0, R108, 0x1, R3 ;  /* 0x000000016c007824 */ /* 0x010fc800078e0203 */
[C---:B--2---:R-:W-:Y:S01]  /*3fe0*/  HMMA.16816.F32 R64, R28.reuse, R40, RZ ;  /* 0x000000281c40723c */ /* 0x044fe200000018ff */
[----:B------:R-:W-:Y:S07]  /*3ff0*/  LDSM.16.M88.4 R8, [R0] ;  /* 0x000000000008783b */ /* 0x000fee0000000200 */
[----:B------:R-:W-:Y:S08]  /*4000*/  HMMA.16816.F32 R72, R28, R42, RZ ;  /* 0x0000002a1c48723c */ /* 0x000ff000000018ff */
[-C--:B---3--:R-:W-:Y:S01]  /*4010*/  HMMA.16816.F32 R56, R24, R52.reuse, R4 ;  /* 0x000000341838723c */ /* 0x088fe20000001804 */
[----:B------:R-:W1:Y:S07]  /*4020*/  LDSM.16.M88.4 R4, [R0+0x2000] ;  /* 0x002000000004783b */ /* 0x000e6e0000000200 */
[----:B-----5:R-:W-:Y:S08]  /*4030*/  HMMA.16816.F32 R68, R20, R52, R64 ;  /* 0x000000341444723c */ /* 0x020ff00000001840 */
[----:B------:R-:W-:Y:S08]  /*4040*/  HMMA.16816.F32 R76, R32, R42, RZ ;  /* 0x0000002a204c723c */ /* 0x000ff000000018ff */
[-C--:B------:R-:W-:Y:S01]  /*4050*/  HMMA.16816.F32 R64, R16, R48.reuse, R56 ;  /* 0x000000301040723c */ /* 0x080fe20000001838 */
[----:B------:R-:W2:Y:S07]  /*4060*/  LDSM.16.M88.4 R56, [R93+0x4800] ;  /* 0x004800005d38783b */ /* 0x000eae0000000200 */
[----:B------:R-:W-:Y:S08]  /*4070*/  HMMA.16816.F32 R40, R12, R48, R68 ;  /* 0x000000300c28723c */ /* 0x000ff00000001844 */
[-C--:B------:R-:W-:Y:S08]  /*4080*/  HMMA.16816.F32 R68, R20, R54.reuse, R72 ;  /* 0x000000361444723c */ /* 0x080ff00000001848 */
[----:B------:R-:W-:Y:S08]  /*4090*/  HMMA.16816.F32 R52, R24, R54, R76 ;  /* 0x000000361834723c */ /* 0x000ff0000000184c */
[----:B-1----:R-:W-:Y:S08]  /*40a0*/  HMMA.16816.F32 R72, R4, R44, R40 ;  /* 0x0000002c0448723c */ /* 0x002ff00000001828 */
[----:B------:R-:W-:Y:S08]  /*40b0*/  HMMA.16816.F32 R40, R28, R60, RZ ;  /* 0x0000003c1c28723c */ /* 0x000ff000000018ff */
[----:B------:R-:W-:Y:S03]  /*40c0*/  HMMA.16816.F32 R52, R16, R50, R52 ;  /* 0x000000321034723c */ /* 0x000fe60000001834 */
[----:B------:R-:W-:Y:S01]  /*40d0*/  FMUL.FTZ R72, R72, UR4 ;  /* 0x0000000448487c20 */ /* 0x000fe20008410000 */
[----:B------:R-:W-:Y:S01]  /*40e0*/  FMUL.FTZ R73, R73, UR4 ;  /* 0x0000000449497c20 */ /* 0x000fe20008410000 */
[----:B------:R-:W-:Y:S01]  /*40f0*/  FMUL.FTZ R74, R74, UR4 ;  /* 0x000000044a4a7c20 */ /* 0x000fe20008410000 */
[----:B------:R-:W-:Y:S01]  /*4100*/  FMUL.FTZ R75, R75, UR4 ;  /* 0x000000044b4b7c20 */ /* 0x000fe20008410000 */
[----:B------:R-:W-:Y:S01]  /*4110*/  MUFU.TANH R105, R72 ;  /* 0x0000004800697308 */ /* 0x000fe20000002400 */
[----:B------:R-:W-:Y:S07]  /*4120*/  HMMA.16816.F32 R80, R8, R44, R64 ;  /* 0x0000002c0850723c */ /* 0x000fee0000001840 */
[----:B------:R-:W-:Y:S01]  /*4130*/  MUFU.TANH R117, R73 ;  /* 0x0000004900757308 */ /* 0x000fe20000002400 */
[----:B--2---:R-:W-:Y:S07]  /*4140*/  HMMA.16816.F32 R84, R20, R56, R40 ;  /* 0x000000381454723c */ /* 0x004fee0000001828 */
[----:B------:R-:W-:Y:S01]  /*4150*/  MUFU.TANH R100, R74 ;  /* 0x0000004a00647308 */ /* 0x000fe20000002400 */
[----:B------:R-:W-:Y:S01]  /*4160*/  HMMA.16816.F32 R40, R12, R50, R68 ;  /* 0x000000320c28723c */ /* 0x000fe20000001844 */
[----:B------:R-:W1:Y:S02]  /*4170*/  LDSM.16.M88.4 R48, [R37+0x4800] ;  /* 0x004800002530783b */ /* 0x000e640000000200 */
        /* <DEDUP_REMOVED lines=8> */
[----:B------:R-:W-:Y:S01]  /*4200*/  MUFU.TANH R121, R81 ;  /* 0x0000005100797308 */ /* 0x000fe20000002400 */
[----:B------:R-:W-:Y:S07]  /*4210*/  HMMA.16816.F32 R52, R28, R62, RZ ;  /* 0x0000003e1c34723c */ /* 0x000fee00000018ff */
[----:B------:R-:W2:Y:S01]  /*4220*/  MUFU.TANH R106, R82 ;  /* 0x00000052006a7308 */ /* 0x000ea20000002400 */
[----:B------:R-:W-:Y:S01]  /*4230*/  HMMA.16816.F32 R76, R4, R46, R40 ;  /* 0x0000002e044c723c */ /* 0x000fe20000001828 */
[----:B------:R-:W3:Y:S02]  /*4240*/  LDSM.16.M88.4 R44, [R92+UR5+0x5000] ;  /* 0x005000055c2c783b */ /* 0x000ee40008000200 */
[----:B------:R-:W-:Y:S01]  /*4250*/  FMUL.FTZ R0, R69, UR4 ;  /* 0x0000000445007c20 */ /* 0x000fe20008410000 */
[----:B------:R-:W-:Y:S01]  /*4260*/  FMUL.FTZ R68, R68, UR4 ;  /* 0x0000000444447c20 */ /* 0x000fe20008410000 */
[----:B------:R-:W4:Y:S02]  /*4270*/  LDSM.16.M88.4 R40, [R94+0x4800] ;  /* 0x004800005e28783b */ /* 0x000f240000000200 */
[----:B------:R5:W-:Y:S01]  /*4280*/  MUFU.TANH R118, R0 ;  /* 0x0000000000767308 */ /* 0x000be20000002400 */
[----:B------:R-:W-:Y:S07]  /*4290*/  HMMA.16816.F32 R60, R32, R62, RZ ;  /* 0x0000003e203c723c */ /* 0x000fee00000018ff */
[----:B------:R-:W-:Y:S01]  /*42a0*/  MUFU.TANH R116, R68 ;  /* 0x0000004400747308 */ /* 0x000fe20000002400 */
[----:B------:R-:W-:Y:S07]  /*42b0*/  HMMA.16816.F32 R64, R24, R56, R64 ;  /* 0x000000381840723c */ /* 0x000fee0000001840 */
[----:B------:R-:W-:Y:S01]  /*42c0*/  MUFU.TANH R119, R83 ;  /* 0x0000005300777308 */ /* 0x000fe20000002400 */
[----:B------:R-:W-:Y:S01]  /*42d0*/  HMMA.16816.F32 R88, R20, R58, R52 ;  /* 0x0000003a1458723c */ /* 0x000fe20000001834 */
[----:B------:R-:W2:Y:S01]  /*42e0*/  LDSM.16.M88.4 R52, [R93+0x5000] ;  /* 0x005000005d34783b */ /* 0x000ea20000000200 */
[----:B-----5:R-:W-:-:S05]  /*42f0*/  FMUL.FTZ R0, R70, UR4 ;  /* 0x0000000446007c20 */ /* 0x020fca0008410000 */
[----:B------:R5:W-:Y:S01]  /*4300*/  MUFU.TANH R114, R0 ;  /* 0x0000000000727308 */ /* 0x000be20000002400 */
[----:B------:R-:W-:Y:S08]  /*4310*/  HMMA.16816.F32 R72, R24, R58, R60 ;  /* 0x0000003a1848723c */ /* 0x000ff0000000183c */
[-C--:B-1----:R-:W-:Y:S08]  /*4320*/  HMMA.16816.F32 R56, R12, R48.reuse, R84 ;  /* 0x000000300c38723c */ /* 0x082ff00000001854 */
[----:B------:R-:W-:Y:S01]  /*4330*/  HMMA.16816.F32 R64, R16, R48, R64 ;  /* 0x000000301040723c */ /* 0x000fe20000001840 */
[----:B-----5:R-:W-:-:S04]  /*4340*/  FMUL.FTZ R0, R71, UR4 ;  /* 0x0000000447007c20 */ /* 0x020fc80008410000 */
[----:B------:R1:W-:Y:S03]  /*4350*/  MUFU.TANH R115, R0 ;  /* 0x0000000000737308 */ /* 0x0003e60000002400 */
[----:B---3--:R-:W-:Y:S08]  /*4360*/  HMMA.16816.F32 R60, R32, R44, RZ ;  /* 0x0000002c203c723c */ /* 0x008ff000000018ff */
[----:B----4-:R-:W-:Y:S01]  /*4370*/  HMMA.16816.F32 R68, R4, R40, R56 ;  /* 0x000000280444723c */ /* 0x010fe20000001838 */
[----:B-1----:R-:W-:-:S07]  /*4380*/  FMUL.FTZ R0, R76, UR4 ;  /* 0x000000044c007c20 */ /* 0x002fce0008410000 */
[----:B------:R-:W-:Y:S01]  /*4390*/  HMMA.16816.F32 R56, R28, R44, RZ ;  /* 0x0000002c1c38723c */ /* 0x000fe200000018ff */
[----:B------:R1:W-:Y:S07]  /*43a0*/  MUFU.TANH R103, R0 ;  /* 0x0000000000677308 */ /* 0x0003ee0000002400 */
[----:B------:R-:W-:Y:S03]  /*43b0*/  HMMA.16816.F32 R64, R8, R40, R64 ;  /* 0x000000280840723c */ /* 0x000fe60000001840 */
[----:B------:R-:W-:Y:S01]  /*43c0*/  FMUL.FTZ R68, R68, UR4 ;  /* 0x0000000444447c20 */ /* 0x000fe20008410000 */
[----:B------:R-:W-:Y:S01]  /*43d0*/  FMUL.FTZ R69, R69, UR4 ;  /* 0x0000000445457c20 */ /* 0x000fe20008410000 */
[----:B------:R-:W-:Y:S01]  /*43e0*/  FMUL.FTZ R70, R70, UR4 ;  /* 0x0000000446467c20 */ /* 0x000fe20008410000 */
[----:B------:R-:W-:Y:S01]  /*43f0*/  FMUL.FTZ R71, R71, UR4 ;  /* 0x0000000447477c20 */ /* 0x000fe20008410000 */
[----:B------:R-:W-:Y:S01]  /*4400*/  MUFU.TANH R95, R68 ;  /* 0x00000044005f7308 */ /* 0x000fe20000002400 */
[----:B--2---:R-:W-:Y:S01]  /*4410*/  HMMA.16816.F32 R80, R24, R52, R60 ;  /* 0x000000341850723c */ /* 0x004fe2000000183c */
[----:B-1----:R-:W-:-:S06]  /*4420*/  FMUL.FTZ R0, R77, UR4 ;  /* 0x000000044d007c20 */ /* 0x002fcc0008410000 */
[----:B------:R-:W-:Y:S01]  /*4430*/  MUFU.TANH R112, R69 ;  /* 0x0000004500707308 */ /* 0x000fe20000002400 */
[----:B------:R-:W-:Y:S07]  /*4440*/  HMMA.16816.F32 R60, R16, R50, R72 ;  /* 0x00000032103c723c */ /* 0x000fee0000001848 */
[----:B------:R1:W-:Y:S01]  /*4450*/  MUFU.TANH R104, R0 ;  /* 0x0000000000687308 */ /* 0x0003e20000002400 */
[----:B------:R-:W-:Y:S01]  /*4460*/  HMMA.16816.F32 R72, R20, R52, R56 ;  /* 0x000000341448723c */ /* 0x000fe20000001838 */
[----:B------:R-:W2:Y:S06]  /*4470*/  LDSM.16.M88.4 R56, [R37+0x5000] ;  /* 0x005000002538783b */ /* 0x000eac0000000200 */
[----:B------:R-:W3:Y:S01]  /*4480*/  MUFU.TANH R98, R70 ;  /* 0x0000004600627308 */ /* 0x000ee20000002400 */
[----:B------:R-:W-:Y:S07]  /*4490*/  HMMA.16816.F32 R48, R12, R50, R88 ;  /* 0x000000320c30723c */ /* 0x000fee0000001858 */
[----:B------:R-:W-:Y:S01]  /*44a0*/  MUFU.TANH R97, R71 ;  /* 0x0000004700617308 */ /* 0x000fe20000002400 */
[----:B-1----:R-:W-:-:S07]  /*44b0*/  FMUL.FTZ R0, R78, UR4 ;  /* 0x000000044e007c20 */ /* 0x002fce0008410000 */
[----:B------:R1:W-:Y:S02]  /*44c0*/  MUFU.TANH R99, R0 ;  /* 0x0000000000637308 */ /* 0x0003e40000002400 */
[----:B-1----:R-:W-:-:S03]  /*44d0*/  FMUL.FTZ R0, R79, UR4 ;  /* 0x000000044f007c20 */ /* 0x002fc60008410000 */
[----:B------:R-:W-:Y:S01]  /*44e0*/  HMMA.16816.F32 R76, R4, R42, R48 ;  /* 0x0000002a044c723c */ /* 0x000fe20000001830 */
[----:B------:R-:W-:Y:S02]  /*44f0*/  LDSM.16.M88.4 R48, [R92+UR5+0x5800] ;  /* 0x005800055c30783b */ /* 0x000fe40008000200 */
[----:B------:R1:W-:Y:S02]  /*4500*/  MUFU.TANH R102, R0 ;  /* 0x0000000000667308 */ /* 0x0003e40000002400 */
[----:B-1----:R-:W-:-:S06]  /*4510*/  FMUL.FTZ R0, R64, UR4 ;  /* 0x0000000440007c20 */ /* 0x002fcc0008410000 */
[----:B------:R1:W-:Y:S02]  /*4520*/  MUFU.TANH R131, R0 ;  /* 0x0000000000837308 */ /* 0x0003e40000002400 */
[----:B-1----:R-:W-:-:S06]  /*4530*/  FMUL.FTZ R0, R65, UR4 ;  /* 0x0000000441007c20 */ /* 0x002fcc0008410000 */
[----:B------:R1:W-:Y:S02]  /*4540*/  MUFU.TANH R130, R0 ;  /* 0x0000000000827308 */ /* 0x0003e40000002400 */
[----:B-1----:R-:W-:-:S06]  /*4550*/  FMUL.FTZ R0, R66, UR4 ;  /* 0x0000000442007c20 */ /* 0x002fcc0008410000 */
[----:B------:R1:W4:Y:S02]  /*4560*/  MUFU.TANH R135, R0 ;  /* 0x0000000000877308 */ /* 0x0003240000002400 */
[----:B-1----:R-:W-:Y:S02]  /*4570*/  FMUL.FTZ R0, R67, UR4 ;  /* 0x0000000443007c20 */ /* 0x002fe40008410000 */
[----:B------:R-:W-:Y:S01]  /*4580*/  HMMA.16816.F32 R64, R8, R42, R60 ;  /* 0x0000002a0840723c */ /* 0x000fe2000000183c */
[----:B------:R-:W1:Y:S03]  /*4590*/  LDSM.16.M88.4 R40, [R94+0x5000] ;  /* 0x005000005e28783b */ /* 0x000e660000000200 */
[----:B------:R5:W4:Y:S04]  /*45a0*/  MUFU.TANH R133, R0 ;  /* 0x0000000000857308 */ /* 0x000b280000002400 */
[-C--:B------:R-:W-:Y:S08]  /*45b0*/  HMMA.16816.F32 R60, R28, R46.reuse, RZ ;  /* 0x0000002e1c3c723c */ /* 0x080ff000000018ff */
[----:B------:R-:W-:Y:S03]  /*45c0*/  HMMA.16816.F32 R44, R32, R46, RZ ;  /* 0x0000002e202c723c */ /* 0x000fe600000018ff */
[----:B------:R-:W-:Y:S01]  /*45d0*/  FMUL.FTZ R64, R64, UR4 ;  /* 0x0000000440407c20 */ /* 0x000fe20008410000 */
[----:B-----5:R-:W-:-:S03]  /*45e0*/  FMUL.FTZ R0, R65, UR4 ;  /* 0x0000000441007c20 */ /* 0x020fc60008410000 */
[----:B------:R-:W-:Y:S05]  /*45f0*/  MUFU.TANH R128, R64 ;  /* 0x0000004000807308 */ /* 0x000fea0000002400 */
[-C--:B------:R-:W-:Y:S03]  /*4600*/  HMMA.16816.F32 R84, R20, R54.reuse, R60 ;  /* 0x000000361454723c */ /* 0x080fe6000000183c */
[----:B------:R5:W-:Y:S05]  /*4610*/  MUFU.TANH R113, R0 ;  /* 0x0000000000717308 */ /* 0x000bea0000002400 */
[----:B------:R-:W-:Y:S01]  /*4620*/  HMMA.16816.F32 R68, R24, R54, R44 ;  /* 0x000000361844723c */ /* 0x000fe2000000182c */
[----:B------:R-:W3:Y:S07]  /*4630*/  LDSM.16.M88.4 R52, [R93+0x5800] ;  /* 0x005800005d34783b */ /* 0x000eee0000000200 */
[----:B--2---:R-:W-:Y:S01]  /*4640*/  HMMA.16816.F32 R44, R12, R56, R72 ;  /* 0x000000380c2c723c */ /* 0x004fe20000001848 */
[----:B-----5:R-:W-:-:S07]  /*4650*/  FMUL.FTZ R0, R66, UR4 ;  /* 0x0000000442007c20 */ /* 0x020fce0008410000 */
[C---:B------:R-:W-:Y:S01]  /*4660*/  HMMA.16816.F32 R60, R16.reuse, R56, R80 ;  /* 0x00000038103c723c */ /* 0x040fe20000001850 */
[----:B------:R2:W-:Y:S07]  /*4670*/  MUFU.TANH R132, R0 ;  /* 0x0000000000847308 */ /* 0x0005ee0000002400 */
[----:B------:R-:W-:Y:S08]  /*4680*/  HMMA.16816.F32 R68, R16, R58, R68 ;  /* 0x0000003a1044723c */ /* 0x000ff00000001844 */
[----:B-1----:R-:W-:Y:S01]  /*4690*/  HMMA.16816.F32 R80, R4, R40, R44 ;  /* 0x000000280450723c */ /* 0x002fe2000000182c */
[----:B------:R-:W-:Y:S01]  /*46a0*/  LDSM.16.M88.4 R44, [R37+0x5800] ;  /* 0x00580000252c783b */ /* 0x000fe20000000200 */
[----:B--2---:R-:W-:-:S04]  /*46b0*/  FMUL.FTZ R0, R67, UR4 ;  /* 0x0000000443007c20 */ /* 0x004fc80008410000 */
[----:B------:R1:W-:Y:S02]  /*46c0*/  MUFU.TANH R129, R0 ;  /* 0x0000000000817308 */ /* 0x0003e40000002400 */
[----:B------:R-:W-:Y:S08]  /*46d0*/  HMMA.16816.F32 R72, R8, R40, R60 ;  /* 0x000000280848723c */ /* 0x000ff0000000183c */
[-C--:B------:R-:W-:Y:S03]  /*46e0*/  HMMA.16816.F32 R64, R32, R48.reuse, RZ ;  /* 0x000000302040723c */ /* 0x080fe600000018ff */
[----:B------:R-:W-:Y:S01]  /*46f0*/  FMUL.FTZ R80, R80, UR4 ;  /* 0x0000000450507c20 */ /* 0x000fe20008410000 */
[----:B------:R-:W-:Y:S01]  /*4700*/  FMUL.FTZ R81, R81, UR4 ;  /* 0x0000000451517c20 */ /* 0x000fe20008410000 */
[----:B------:R-:W-:Y:S01]  /*4710*/  FMUL.FTZ R82, R82, UR4 ;  /* 0x0000000452527c20 */ /* 0x000fe20008410000 */
[----:B------:R-:W-:Y:S01]  /*4720*/  FMUL.FTZ R83, R83, UR4 ;  /* 0x0000000453537c20 */ /* 0x000fe20008410000 */
[----:B------:R-:W-:Y:S01]  /*4730*/  MUFU.TANH R139, R80 ;  /* 0x00000050008b7308 */ /* 0x000fe20000002400 */
[----:B------:R-:W-:Y:S01]  /*4740*/  HMMA.16816.F32 R60, R28, R48, RZ ;  /* 0x000000301c3c723c */ /* 0x000fe200000018ff */
[----:B-1----:R-:W-:-:S06]  /*4750*/  FMUL.FTZ R0, R76, UR4 ;  /* 0x000000044c007c20 */ /* 0x002fcc0008410000 */
[----:B------:R1:W-:Y:S01]  /*4760*/  MUFU.TANH R110, R0 ;  /* 0x00000000006e7308 */ /* 0x0003e20000002400 */
[----:B------:R-:W-:Y:S07]  /*4770*/  HMMA.16816.F32 R56, R12, R58, R84 ;  /* 0x0000003a0c38723c */ /* 0x000fee0000001854 */
[----:B------:R-:W-:Y:S01]  /*4780*/  MUFU.TANH R137, R81 ;  /* 0x0000005100897308 */ /* 0x000fe20000002400 */
[----:B------:R-:W-:Y:S07]  /*4790*/  HMMA.16816.F32 R68, R8, R42, R68 ;  /* 0x0000002a0844723c */ /* 0x000fee0000001844 */
[----:B------:R-:W-:Y:S01]  /*47a0*/  MUFU.TANH R142, R82 ;  /* 0x00000052008e7308 */ /* 0x000fe20000002400 */
[----:B-1----:R-:W-:-:S04]  /*47b0*/  FMUL.FTZ R0, R77, UR4 ;  /* 0x000000044d007c20 */ /* 0x002fc80008410000 */
[----:B------:R-:W-:Y:S01]  /*47c0*/  HMMA.16816.F32 R40, R4, R42, R56 ;  /* 0x0000002a0428723c */ /* 0x000fe20000001838 */
[----:B------:R-:W1:Y:S02]  /*47d0*/  LDSM.16.M88.4 R56, [R92+UR5+0x6000] ;  /* 0x006000055c38783b */ /* 0x000e640008000200 */
[----:B------:R2:W-:Y:S04]  /*47e0*/  MUFU.TANH R111, R0 ;  /* 0x00000000006f7308 */ /* 0x0005e80000002400 */
[----:B------:R-:W-:Y:S01]  /*47f0*/  FMUL.FTZ R68, R68, UR4 ;  /* 0x0000000444447c20 */ /* 0x000fe20008410000 */
[----:B------:R-:W-:Y:S01]  /*4800*/  FMUL.FTZ R69, R69, UR4 ;  /* 0x0000000445457c20 */ /* 0x000fe20008410000 */
[----:B------:R-:W-:Y:S01]  /*4810*/  FMUL.FTZ R70, R70, UR4 ;  /* 0x0000000446467c20 */ /* 0x000fe20008410000 */
[----:B------:R-:W-:Y:S01]  /*4820*/  FMUL.FTZ R71, R71, UR4 ;  /* 0x0000000447477c20 */ /* 0x000fe20008410000 */
[----:B------:R-:W-:Y:S08]  /*4830*/  MUFU.TANH R141, R83 ;  /* 0x00000053008d7308 */ /* 0x000ff00000002400 */
[----:B------:R-:W-:Y:S01]  /*4840*/  FMUL.FTZ R40, R40, UR4 ;  /* 0x0000000428287c20 */ /* 0x000fe20008410000 */
[----:B------:R-:W-:Y:S01]  /*4850*/  FMUL.FTZ R41, R41, UR4 ;  /* 0x0000000429297c20 */ /* 0x000fe20008410000 */
[----:B--2---:R-:W-:Y:S01]  /*4860*/  FMUL.FTZ R0, R78, UR4 ;  /* 0x000000044e007c20 */ /* 0x004fe20008410000 */
[----:B------:R-:W-:Y:S01]  /*4870*/  FMUL.FTZ R42, R42, UR4 ;  /* 0x000000042a2a7c20 */ /* 0x000fe20008410000 */
[----:B------:R-:W-:Y:S01]  /*4880*/  FMUL.FTZ R43, R43, UR4 ;  /* 0x000000042b2b7c20 */ /* 0x000fe20008410000 */
[----:B------:R-:W-:Y:S08]  /*4890*/  MUFU.TANH R144, R68 ;  /* 0x0000004400907308 */ /* 0x000ff00000002400 */
[----:B------:R2:W5:Y:S08]  /*48a0*/  MUFU.TANH R96, R0 ;  /* 0x0000000000607308 */ /* 0x0005700000002400 */
[----:B------:R-:W-:Y:S08]  /*48b0*/  MUFU.TANH R143, R69 ;  /* 0x00000045008f7308 */ /* 0x000ff00000002400 */
[----:B------:R-:W-:Y:S01]  /*48c0*/  MUFU.TANH R147, R70 ;  /* 0x0000004600937308 */ /* 0x000fe20000002400 */
[----:B--2---:R-:W-:-:S02]  /*48d0*/  FMUL.FTZ R0, R79, UR4 ;  /* 0x000000044f007c20 */ /* 0x004fc40008410000 */
[-C--:B---3--:R-:W-:Y:S05]  /*48e0*/  HMMA.16816.F32 R76, R24, R52.reuse, R64 ;  /* 0x00000034184c723c */ /* 0x088fea0000001840 */
[----:B------:R2:W-:Y:S03]  /*48f0*/  MUFU.TANH R107, R0 ;  /* 0x00000000006b7308 */ /* 0x0005e60000002400 */
[----:B------:R-:W-:Y:S01]  /*4900*/  HMMA.16816.F32 R64, R20, R52, R60 ;  /* 0x000000341440723c */ /* 0x000fe2000000183c */
[----:B------:R-:W3:Y:S04]  /*4910*/  LDSM.16.M88.4 R60, [R94+0x5800] ;  /* 0x005800005e3c783b */ /* 0x000ee80000000200 */
[----:B------:R1:W-:Y:S08]  /*4920*/  MUFU.TANH R145, R71 ;  /* 0x0000004700917308 */ /* 0x0003f00000002400 */
[----:B------:R-:W-:Y:S01]  /*4930*/  MUFU.TANH R136, R40 ;  /* 0x0000002800887308 */ /* 0x000fe20000002400 */
[----:B--2---:R-:W-:-:S07]  /*4940*/  FMUL.FTZ R0, R72, UR4 ;  /* 0x0000000448007c20 */ /* 0x004fce0008410000 */
[----:B------:R2:W-:Y:S01]  /*4950*/  MUFU.TANH R151, R0 ;  /* 0x0000000000977308 */ /* 0x0005e20000002400 */
[----:B-1----:R-:W-:Y:S07]  /*4960*/  HMMA.16816.F32 R68, R32, R56, RZ ;  /* 0x000000382044723c */ /* 0x002fee00000018ff */
[----:B------:R-:W-:Y:S08]  /*4970*/  MUFU.TANH R134, R41 ;  /* 0x0000002900867308 */ /* 0x000ff00000002400 */
[----:B------:R-:W-:Y:S01]  /*4980*/  MUFU.TANH R140, R42 ;  /* 0x0000002a008c7308 */ /* 0x000fe20000002400 */
[----:B--2---:R-:W-:-:S07]  /*4990*/  FMUL.FTZ R0, R73, UR4 ;  /* 0x0000000449007c20 */ /* 0x004fce0008410000 */
[----:B------:R1:W-:Y:S08]  /*49a0*/  MUFU.TANH R146, R0 ;  /* 0x0000000000927308 */ /* 0x0003f00000002400 */
[----:B------:R2:W-:Y:S01]  /*49b0*/  MUFU.TANH R138, R43 ;  /* 0x0000002b008a7308 */ /* 0x0005e20000002400 */
[----:B-1----:R-:W-:-:S07]  /*49c0*/  FMUL.FTZ R0, R74, UR4 ;  /* 0x000000044a007c20 */ /* 0x002fce0008410000 */
[----:B------:R1:W5:Y:S01]  /*49d0*/  MUFU.TANH R153, R0 ;  /* 0x0000000000997308 */ /* 0x0003620000002400 */
[----:B--2---:R-:W-:Y:S01]  /*49e0*/  LDSM.16.M88.4 R40, [R37+0x6000] ;  /* 0x006000002528783b */ /* 0x004fe20000000200 */
[----:B-1----:R-:W-:Y:S02]  /*49f0*/  FMUL.FTZ R0, R75, UR4 ;  /* 0x000000044b007c20 */ /* 0x002fe40008410000 */
[-C--:B------:R-:W-:Y:S04]  /*4a00*/  HMMA.16816.F32 R72, R16, R44.reuse, R76 ;  /* 0x0000002c1048723c */ /* 0x080fe8000000184c */
[----:B------:R1:W2:Y:S04]  /*4a10*/  MUFU.TANH R150, R0 ;  /* 0x0000000000967308 */ /* 0x0002a80000002400 */
[----:B------:R-:W-:Y:S08]  /*4a20*/  HMMA.16816.F32 R76, R12, R44, R64 ;  /* 0x0000002c0c4c723c */ /* 0x000ff00000001840 */
[----:B------:R-:W-:Y:S01]  /*4a30*/  HMMA.16816.F32 R64, R28, R50, RZ ;  /* 0x000000321c40723c */ /* 0x000fe200000018ff */
[----:B-1----:R-:W-:-:S07]  /*4a40*/  IMAD.SHL.U32 R0, R234, 0x2, RZ ;  /* 0x00000002ea007824 */ /* 0x002fce00078e00ff */
[----:B------:R-:W-:Y:S01]  /*4a50*/  HMMA.16816.F32 R48, R32, R50, RZ ;  /* 0x000000322030723c */ /* 0x000fe200000018ff */
[----:B------:R-:W-:-:S05]  /*4a60*/  LOP3.LUT R0, R0, 0x6, RZ, 0xc0, !PT ;  /* 0x0000000600007812 */ /* 0x000fca00078ec0ff */
[----:B------:R-:W-:Y:S02]  /*4a70*/  IMAD R0, R243, 0x80, R0 ;  /* 0x00000080f3007824 */ /* 0x000fe400078e0200 */
[----:B---3--:R-:W-:Y:S02]  /*4a80*/  HMMA.16816.F32 R76, R4, R60, R76 ;  /* 0x0000003c044c723c */ /* 0x008fe4000000184c */
[C---:B------:R-:W-:Y:S02]  /*4a90*/  VIADD R2, R0.reuse, 0xffffff81 ;  /* 0xffffff8100027836 */ /* 0x040fe40000000000 */
[----:B------:R-:W-:-:S03]  /*4aa0*/  VIADD R3, R0, 0xffffff80 ;  /* 0xffffff8000037836 */ /* 0x000fc60000000000 */
[-C--:B------:R-:W-:Y:S01]  /*4ab0*/  ISETP.GE.AND P6, PT, R2, R36.reuse, PT ;  /* 0x000000240200720c */ /* 0x080fe20003fc6270 */
[-C--:B------:R-:W-:Y:S01]  /*4ac0*/  HMMA.16816.F32 R64, R20, R54.reuse, R64 ;  /* 0x000000361440723c */ /* 0x080fe20000001840 */
[C---:B------:R-:W-:Y:S01]  /*4ad0*/  VIADD R2, R0.reuse, 0xffffff88 ;  /* 0xffffff8800027836 */ /* 0x040fe20000000000 */
[-C--:B------:R-:W-:Y:S02]  /*4ae0*/  ISETP.GE.AND P3, PT, R3, R36.reuse, PT ;  /* 0x000000240300720c */ /* 0x080fe40003f66270 */
[----:B------:R-:W-:Y:S02]  /*4af0*/  IADD3 R3, PT, PT, R0, -0x77, RZ ;  /* 0xffffff8900037810 */ /* 0x000fe40007ffe0ff */
[-C--:B------:R-:W-:Y:S01]  /*4b00*/  ISETP.GE.AND P2, PT, R2, R36.reuse, PT ;  /* 0x000000240200720c */ /* 0x080fe20003f46270 */
[----:B------:R-:W-:Y:S01]  /*4b10*/  VIADD R2, R0, 0xffffff90 ;  /* 0xffffff9000027836 */ /* 0x000fe20000000000 */
[----:B------:R-:W-:Y:S01]  /*4b20*/  HMMA.16816.F32 R52, R24, R54, R48 ;  /* 0x000000361834723c */ /* 0x000fe20000001830 */
[----:B------:R-:W1:Y:S01]  /*4b30*/  LDSM.16.M88.4 R48, [R93+0x6000] ;  /* 0x006000005d30783b */ /* 0x000e620000000200 */
[----:B------:R-:W-:Y:S01]  /*4b40*/  FSEL R106, R106, -INF , !P3 ;  /* 0xff8000006a6a7808 */ /* 0x000fe20005800000 */
[----:B------:R-:W-:Y:S01]  /*4b50*/  FMUL.FTZ R76, R76, UR4 ;  /* 0x000000044c4c7c20 */ /* 0x000fe20008410000 */
[----:B------:R-:W-:Y:S01]  /*4b60*/  FMUL.FTZ R77, R77, UR4 ;  /* 0x000000044d4d7c20 */ /* 0x000fe20008410000 */
[----:B------:R-:W-:Y:S01]  /*4b70*/  FMUL.FTZ R78, R78, UR4 ;  /* 0x000000044e4e7c20 */ /* 0x000fe20008410000 */
[----:B------:R-:W-:Y:S01]  /*4b80*/  FMUL.FTZ R79, R79, UR4 ;  /* 0x000000044f4f7c20 */ /* 0x000fe20008410000 */
[----:B------:R-:W-:Y:S01]  /*4b90*/  MUFU.TANH R157, R76 ;  /* 0x0000004c009d7308 */ /* 0x000fe20000002400 */
[----:B------:R-:W-:Y:S01]  /*4ba0*/  HMMA.16816.F32 R72, R8, R60, R72 ;  /* 0x0000003c0848723c */ /* 0x000fe20000001848 */
[-C--:B------:R-:W-:Y:S01]  /*4bb0*/  ISETP.GE.AND P4, PT, R2, R36.reuse, PT ;  /* 0x000000240200720c */ /* 0x080fe20003f86270 */
[----:B------:R-:W-:Y:S01]  /*4bc0*/  VIADD R2, R0, 0xffffff91 ;  /* 0xffffff9100027836 */ /* 0x000fe20000000000 */
[----:B------:R-:W-:-:S02]  /*4bd0*/  ISETP.GE.AND P5, PT, R3, R36, PT ;  /* 0x000000240300720c */ /* 0x000fc40003fa6270 */
[----:B------:R-:W-:Y:S02]  /*4be0*/  FSEL R98, R98, -INF , !P4 ;  /* 0xff80000062627808 */ /* 0x000fe40006000000 */
[----:B------:R-:W-:Y:S01]  /*4bf0*/  MUFU.TANH R154, R77 ;  /* 0x0000004d009a7308 */ /* 0x000fe20000002400 */
[-C--:B------:R-:W-:Y:S01]  /*4c00*/  HMMA.16816.F32 R80, R12, R46.reuse, R64 ;  /* 0x0000002e0c50723c */ /* 0x080fe20000001840 */
[----:B------:R-:W-:Y:S02]  /*4c10*/  FSEL R95, R95, -INF , !P4 ;  /* 0xff8000005f5f7808 */ /* 0x000fe40006000000 */
[----:B----4-:R-:W-:Y:S02]  /*4c20*/  FSEL R135, R135, -INF , !P4 ;  /* 0xff80000087877808 */ /* 0x010fe40006000000 */
[----:B------:R-:W-:Y:S02]  /*4c30*/  FSEL R131, R131, -INF , !P4 ;  /* 0xff80000083837808 */ /* 0x000fe40006000000 */
[----:B------:R-:W3:Y:S01]  /*4c40*/  MUFU.TANH R159, R78 ;  /* 0x0000004e009f7308 */ /* 0x000ee20000002400 */
[----:B------:R-:W-:Y:S03]  /*4c50*/  HMMA.16816.F32 R52, R16, R46, R52 ;  /* 0x0000002e1034723c */ /* 0x000fe60000001834 */
[----:B------:R-:W-:Y:S01]  /*4c60*/  FMUL.FTZ R72, R72, UR4 ;  /* 0x0000000448487c20 */ /* 0x000fe20008410000 */
[----:B------:R-:W-:Y:S01]  /*4c70*/  FMUL.FTZ R73, R73, UR4 ;  /* 0x0000000449497c20 */ /* 0x000fe20008410000 */
[----:B------:R-:W-:Y:S01]  /*4c80*/  FMUL.FTZ R74, R74, UR4 ;  /* 0x000000044a4a7c20 */ /* 0x000fe20008410000 */
[----:B------:R-:W-:Y:S01]  /*4c90*/  FMUL.FTZ R75, R75, UR4 ;  /* 0x000000044b4b7c20 */ /* 0x000fe20008410000 */
[----:B------:R4:W-:Y:S01]  /*4ca0*/  MUFU.TANH R158, R79 ;  /* 0x0000004f009e7308 */ /* 0x0009e20000002400 */
[----:B------:R-:W-:Y:S07]  /*4cb0*/  HMMA.16816.F32 R44, R28, R56, RZ ;  /* 0x000000381c2c723c */ /* 0x000fee00000018ff */
[----:B------:R-:W-:Y:S01]  /*4cc0*/  MUFU.TANH R166, R72 ;  /* 0x0000004800a67308 */ /* 0x000fe20000002400 */
[----:B-1----:R-:W-:Y:S07]  /*4cd0*/  HMMA.16816.F32 R68, R24, R48, R68 ;  /* 0x000000301844723c */ /* 0x002fee0000001844 */
[----:B------:R-:W-:Y:S01]  /*4ce0*/  MUFU.TANH R163, R73 ;  /* 0x0000004900a37308 */ /* 0x000fe20000002400 */
[----:B------:R-:W-:Y:S07]  /*4cf0*/  HMMA.16816.F32 R64, R8, R62, R52 ;  /* 0x0000003e0840723c */ /* 0x000fee0000001834 */
[----:B------:R-:W1:Y:S01]  /*4d00*/  MUFU.TANH R169, R74 ;  /* 0x0000004a00a97308 */ /* 0x000e620000002400 */
[----:B------:R-:W-:Y:S01]  /*4d10*/  HMMA.16816.F32 R52, R20, R48, R44 ;  /* 0x000000301434723c */ /* 0x000fe2000000182c */
[----:B------:R-:W5:Y:S06]  /*4d20*/  LDSM.16.M88.4 R44, [R94+0x6000] ;  /* 0x006000005e2c783b */ /* 0x000f6c0000000200 */
[----:B------:R2:W1:Y:S01]  /*4d30*/  MUFU.TANH R165, R75 ;  /* 0x0000004b00a57308 */ /* 0x0004620000002400 */
[----:B------:R-:W-:Y:S03]  /*4d40*/  HMMA.16816.F32 R68, R16, R40, R68 ;  /* 0x000000281044723c */ /* 0x000fe60000001844 */
[----:B------:R-:W-:Y:S01]  /*4d50*/  FMUL.FTZ R64, R64, UR4 ;  /* 0x0000000440407c20 */ /* 0x000fe20008410000 */
[----:B------:R-:W-:Y:S01]  /*4d60*/  FMUL.FTZ R65, R65, UR4 ;  /* 0x0000000441417c20 */ /* 0x000fe20008410000 */
[----:B------:R-:W-:Y:S01]  /*4d70*/  FMUL.FTZ R66, R66, UR4 ;  /* 0x0000000442427c20 */ /* 0x000fe20008410000 */
[----:B------:R-:W-:Y:S01]  /*4d80*/  FMUL.FTZ R67, R67, UR4 ;  /* 0x0000000443437c20 */ /* 0x000fe20008410000 */
[----:B------:R-:W-:Y:S01]  /*4d90*/  MUFU.TANH R162, R64 ;  /* 0x0000004000a27308 */ /* 0x000fe20000002400 */
[----:B----4-:R-:W-:Y:S07]  /*4da0*/  HMMA.16816.F32 R76, R4, R62, R80 ;  /* 0x0000003e044c723c */ /* 0x010fee0000001850 */
[----:B------:R-:W-:Y:S01]  /*4db0*/  MUFU.TANH R160, R65 ;  /* 0x0000004100a07308 */ /* 0x000fe20000002400 */
[----:B------:R-:W-:Y:S07]  /*4dc0*/  HMMA.16816.F32 R60, R28, R58, RZ ;  /* 0x0000003a1c3c723c */ /* 0x000fee00000018ff */
[----:B------:R-:W-:Y:S01]  /*4dd0*/  MUFU.TANH R164, R66 ;  /* 0x0000004200a47308 */ /* 0x000fe20000002400 */
[----:B--2---:R-:W-:Y:S01]  /*4de0*/  HMMA.16816.F32 R72, R12, R40, R52 ;  /* 0x000000280c48723c */ /* 0x004fe20000001834 */
[----:B------:R-:W2:Y:S02]  /*4df0*/  LDSM.16.M88.4 R52, [R92+UR5+0x6800] ;  /* 0x006800055c34783b */ /* 0x000ea40008000200 */
[----:B------:R-:W-:Y:S01]  /*4e00*/  FMUL.FTZ R76, R76, UR4 ;  /* 0x000000044c4c7c20 */ /* 0x000fe20008410000 */
[----:B------:R-:W-:Y:S01]  /*4e10*/  FMUL.FTZ R77, R77, UR4 ;  /* 0x000000044d4d7c20 */ /* 0x000fe20008410000 */
[----:B------:R-:W-:Y:S01]  /*4e20*/  FMUL.FTZ R78, R78, UR4 ;  /* 0x000000044e4e7c20 */ /* 0x000fe20008410000 */
[----:B------:R-:W-:Y:S01]  /*4e30*/  FMUL.FTZ R79, R79, UR4 ;  /* 0x000000044f4f7c20 */ /* 0x000fe20008410000 */
[----:B------:R-:W-:Y:S01]  /*4e40*/  MUFU.TANH R155, R76 ;  /* 0x0000004c009b7308 */ /* 0x000fe20000002400 */
[----:B------:R-:W-:Y:S07]  /*4e50*/  HMMA.16816.F32 R56, R32, R58, RZ ;  /* 0x0000003a2038723c */ /* 0x000fee00000018ff */
[----:B------:R-:W-:Y:S01]  /*4e60*/  MUFU.TANH R149, R77 ;  /* 0x0000004d00957308 */ /* 0x000fe20000002400 */
[----:B-----5:R-:W-:Y:S07]  /*4e70*/  HMMA.16816.F32 R68, R8, R44, R68 ;  /* 0x0000002c0844723c */ /* 0x020fee0000001844 */
[----:B------:R-:W4:Y:S01]  /*4e80*/  MUFU.TANH R156, R78 ;  /* 0x0000004e009c7308 */ /* 0x000f220000002400 */
[-C--:B------:R-:W-:Y:S07]  /*4e90*/  HMMA.16816.F32 R60, R20, R50.reuse, R60 ;  /* 0x00000032143c723c */ /* 0x080fee000000183c */
[----:B------:R5:W4:Y:S01]  /*4ea0*/  MUFU.TANH R152, R79 ;  /* 0x0000004f00987308 */ /* 0x000b220000002400 */
[----:B------:R-:W-:Y:S01]  /*4eb0*/  HMMA.16816.F32 R56, R24, R50, R56 ;  /* 0x000000321838723c */ /* 0x000fe20000001838 */
[----:B------:R-:W3:Y:S02]  /*4ec0*/  LDSM.16.M88.4 R48, [R93+0x6800] ;  /* 0x006800005d30783b */ /* 0x000ee40000000200 */
[----:B------:R-:W-:Y:S01]  /*4ed0*/  FMUL.FTZ R68, R68, UR4 ;  /* 0x0000000444447c20 */ /* 0x000fe20008410000 */
[----:B------:R-:W-:Y:S01]  /*4ee0*/  FMUL.FTZ R69, R69, UR4 ;  /* 0x0000000445457c20 */ /* 0x000fe20008410000 */
[----:B------:R-:W-:Y:S01]  /*4ef0*/  FMUL.FTZ R70, R70, UR4 ;  /* 0x0000000446467c20 */ /* 0x000fe20008410000 */
[----:B------:R-:W-:Y:S01]  /*4f00*/  FMUL.FTZ R71, R71, UR4 ;  /* 0x0000000447477c20 */ /* 0x000fe20008410000 */
[----:B------:R-:W-:Y:S01]  /*4f10*/  MUFU.TANH R183, R68 ;  /* 0x0000004400b77308 */ /* 0x000fe20000002400 */
[----:B------:R-:W-:Y:S07]  /*4f20*/  HMMA.16816.F32 R72, R4, R44, R72 ;  /* 0x0000002c0448723c */ /* 0x000fee0000001848 */
[----:B------:R-:W-:Y:S01]  /*4f30*/  MUFU.TANH R181, R69 ;  /* 0x0000004500b57308 */ /* 0x000fe20000002400 */
[-C--:B------:R-:W-:Y:S07]  /*4f40*/  HMMA.16816.F32 R80, R12, R42.reuse, R60 ;  /* 0x0000002a0c50723c */ /* 0x080fee000000183c */
[----:B------:R-:W-:Y:S01]  /*4f50*/  MUFU.TANH R184, R70 ;  /* 0x0000004600b87308 */ /* 0x000fe20000002400 */
[----:B------:R-:W-:Y:S01]  /*4f60*/  HMMA.16816.F32 R56, R16, R42, R56 ;  /* 0x0000002a1038723c */ /* 0x000fe20000001838 */
[----:B------:R-:W1:Y:S02]  /*4f70*/  LDSM.16.M88.4 R40, [R37+0x6800] ;  /* 0x006800002528783b */ /* 0x000e640000000200 */
[----:B------:R-:W-:Y:S01]  /*4f80*/  FMUL.FTZ R72, R72, UR4 ;  /* 0x0000000448487c20 */ /* 0x000fe20008410000 */
[----:B------:R-:W-:Y:S01]  /*4f90*/  FMUL.FTZ R73, R73, UR4 ;  /* 0x0000000449497c20 */ /* 0x000fe20008410000 */
[----:B------:R-:W-:Y:S01]  /*4fa0*/  FMUL.FTZ R74, R74, UR4 ;  /* 0x000000044a4a7c20 */ /* 0x000fe20008410000 */
[----:B------:R-:W-:Y:S01]  /*4fb0*/  FMUL.FTZ R75, R75, UR4 ;  /* 0x000000044b4b7c20 */ /* 0x000fe20008410000 */
[----:B------:R4:W-:Y:S01]  /*4fc0*/  MUFU.TANH R182, R71 ;  /* 0x0000004700b67308 */ /* 0x0009e20000002400 */
[----:B--2---:R-:W-:Y:S07]  /*4fd0*/  HMMA.16816.F32 R60, R32, R52, RZ ;  /* 0x00000034203c723c */ /* 0x004fee00000018ff */
[----:B------:R3:W2:Y:S01]  /*4fe0*/  MUFU.TANH R161, R67 ;  /* 0x0000004300a17308 */ /* 0x0006a20000002400 */
[-C--:B------:R-:W-:Y:S07]  /*4ff0*/  HMMA.16816.F32 R80, R4, R46.reuse, R80 ;  /* 0x0000002e0450723c */ /* 0x080fee0000001850 */
[----:B------:R-:W-:Y:S01]  /*5000*/  MUFU.TANH R173, R72 ;  /* 0x0000004800ad7308 */ /* 0x000fe20000002400 */
[----:B-----5:R-:W-:Y:S01]  /*5010*/  HMMA.16816.F32 R76, R8, R46, R56 ;  /* 0x0000002e084c723c */ /* 0x020fe20000001838 */
[----:B------:R-:W5:Y:S06]  /*5020*/  LDSM.16.M88.4 R44, [R92+UR5+0x7000] ;  /* 0x007000055c2c783b */ /* 0x000f6c0008000200 */
[----:B------:R-:W-:Y:S01]  /*5030*/  MUFU.TANH R170, R73 ;  /* 0x0000004900aa7308 */ /* 0x000fe20000002400 */
[----:B----4-:R-:W-:Y:S03]  /*5040*/  HMMA.16816.F32 R68, R28, R52, RZ ;  /* 0x000000341c44723c */ /* 0x010fe600000018ff */
[----:B------:R-:W-:Y:S01]  /*5050*/  FMUL.FTZ R80, R80, UR4 ;  /* 0x0000000450507c20 */ /* 0x000fe20008410000 */
[----:B------:R-:W-:Y:S01]  /*5060*/  FMUL.FTZ R81, R81, UR4 ;  /* 0x0000000451517c20 */ /* 0x000fe20008410000 */
[----:B------:R-:W-:Y:S01]  /*5070*/  FMUL.FTZ R82, R82, UR4 ;  /* 0x0000000452527c20 */ /* 0x000fe20008410000 */
[----:B------:R-:W-:Y:S01]  /*5080*/  FMUL.FTZ R83, R83, UR4 ;  /* 0x0000000453537c20 */ /* 0x000fe20008410000 */
[----:B------:R-:W4:Y:S01]  /*5090*/  MUFU.TANH R175, R74 ;  /* 0x0000004a00af7308 */ /* 0x000f220000002400 */
[-C--:B---3--:R-:W-:Y:S01]  /*50a0*/  HMMA.16816.F32 R64, R24, R48.reuse, R60 ;  /* 0x000000301840723c */ /* 0x088fe2000000183c */
[----:B------:R-:W3:Y:S02]  /*50b0*/  LDSM.16.M88.4 R60, [R94+0x6800] ;  /* 0x006800005e3c783b */ /* 0x000ee40000000200 */
[----:B------:R-:W-:Y:S01]  /*50c0*/  FMUL.FTZ R76, R76, UR4 ;  /* 0x000000044c4c7c20 */ /* 0x000fe20008410000 */
[----:B------:R-:W-:Y:S01]  /*50d0*/  FMUL.FTZ R77, R77, UR4 ;  /* 0x000000044d4d7c20 */ /* 0x000fe20008410000 */
[----:B------:R-:W-:Y:S01]  /*50e0*/  FMUL.FTZ R78, R78, UR4 ;  /* 0x000000044e4e7c20 */ /* 0x000fe20008410000 */
[----:B------:R-:W-:Y:S01]  /*50f0*/  FMUL.FTZ R79, R79, UR4 ;  /* 0x000000044f4f7c20 */ /* 0x000fe20008410000 */
[----:B------:R2:W4:Y:S05]  /*5100*/  MUFU.TANH R174, R75 ;  /* 0x0000004b00ae7308 */ /* 0x00052a0000002400 */
[----:B------:R-:W-:Y:S03]  /*5110*/  HMMA.16816.F32 R56, R20, R48, R68 ;  /* 0x000000301438723c */ /* 0x000fe60000001844 */
[----:B------:R-:W-:Y:S05]  /*5120*/  MUFU.TANH R176, R76 ;  /* 0x0000004c00b07308 */ /* 0x000fea0000002400 */
[----:B-1----:R-:W-:Y:S03]  /*5130*/  HMMA.16816.F32 R68, R16, R40, R64 ;  /* 0x000000281044723c */ /* 0x002fe60000001840 */
[----:B------:R-:W-:Y:S05]  /*5140*/  MUFU.TANH R177, R77 ;  /* 0x0000004d00b17308 */ /* 0x000fea0000002400 */
[----:B------:R-:W-:Y:S03]  /*5150*/  HMMA.16816.F32 R64, R28, R54, RZ ;  /* 0x000000361c40723c */ /* 0x000fe600000018ff */
[----:B------:R-:W-:Y:S05]  /*5160*/  MUFU.TANH R179, R78 ;  /* 0x0000004e00b37308 */ /* 0x000fea0000002400 */
[----:B--2---:R-:W-:Y:S03]  /*5170*/  HMMA.16816.F32 R72, R12, R40, R56 ;  /* 0x000000280c48723c */ /* 0x004fe60000001838 */
[----:B------:R1:W-:Y:S05]  /*5180*/  MUFU.TANH R178, R79 ;  /* 0x0000004f00b27308 */ /* 0x0003ea0000002400 */
[----:B------:R-:W-:Y:S03]  /*5190*/  HMMA.16816.F32 R56, R32, R54, RZ ;  /* 0x000000362038723c */ /* 0x000fe600000018ff */
[----:B------:R-:W-:Y:S05]  /*51a0*/  MUFU.TANH R168, R80 ;  /* 0x0000005000a87308 */ /* 0x000fea0000002400 */
[----:B------:R-:W-:Y:S03]  /*51b0*/  HMMA.16816.F32 R84, R20, R50, R64 ;  /* 0x000000321454723c */ /* 0x000fe60000001840 */
[----:B------:R-:W-:Y:S05]  /*51c0*/  MUFU.TANH R167, R81 ;  /* 0x0000005100a77308 */ /* 0x000fea0000002400 */
[----:B-----5:R-:W-:Y:S03]  /*51d0*/  HMMA.16816.F32 R64, R32, R44, RZ ;  /* 0x0000002c2040723c */ /* 0x020fe600000018ff */
[----:B------:R-:W2:Y:S05]  /*51e0*/  MUFU.TANH R172, R82 ;  /* 0x0000005200ac7308 */ /* 0x000eaa0000002400 */
[----:B------:R-:W-:Y:S01]  /*51f0*/  HMMA.16816.F32 R52, R24, R50, R56 ;  /* 0x000000321834723c */ /* 0x000fe20000001838 */
[----:B------:R-:W5:Y:S02]  /*5200*/  LDSM.16.M88.4 R48, [R93+0x7000] ;  /* 0x007000005d30783b */ /* 0x000f640000000200 */
[----:B------:R4:W2:Y:S02]  /*5210*/  MUFU.TANH R171, R83 ;  /* 0x0000005300ab7308 */ /* 0x0008a40000002400 */
[----:B------:R-:W2:Y:S03]  /*5220*/  LDSM.16.M88.4 R56, [R37+0x7000] ;  /* 0x007000002538783b */ /* 0x000ea60000000200 */
[-C--:B---3--:R-:W-:Y:S08]  /*5230*/  HMMA.16816.F32 R68, R8, R60.reuse, R68 ;  /* 0x0000003c0844723c */ /* 0x088ff00000001844 */
[----:B-1----:R-:W-:Y:S08]  /*5240*/  HMMA.16816.F32 R76, R4, R60, R72 ;  /* 0x0000003c044c723c */ /* 0x002ff00000001848 */
[-C--:B------:R-:W-:Y:S03]  /*5250*/  HMMA.16816.F32 R52, R16, R42.reuse, R52 ;  /* 0x0000002a1034723c */ /* 0x080fe60000001834 */
[----:B------:R-:W-:Y:S01]  /*5260*/  FMUL.FTZ R68, R68, UR4 ;  /* 0x0000000444447c20 */ /* 0x000fe20008410000 */
[----:B------:R-:W-:Y:S01]  /*5270*/  FMUL.FTZ R69, R69, UR4 ;  /* 0x0000000445457c20 */ /* 0x000fe20008410000 */
[----:B------:R-:W-:Y:S01]  /*5280*/  FMUL.FTZ R70, R70, UR4 ;  /* 0x0000000446467c20 */ /* 0x000fe20008410000 */
[----:B------:R-:W-:Y:S01]  /*5290*/  FMUL.FTZ R71, R71, UR4 ;  /* 0x0000000447477c20 */ /* 0x000fe20008410000 */
[----:B------:R-:W-:Y:S01]  /*52a0*/  MUFU.TANH R199, R68 ;  /* 0x0000004400c77308 */ /* 0x000fe20000002400 */
[----:B------:R-:W-:Y:S03]  /*52b0*/  HMMA.16816.F32 R40, R12, R42, R84 ;  /* 0x0000002a0c28723c */ /* 0x000fe60000001854 */
[----:B------:R-:W-:Y:S01]  /*52c0*/  FMUL.FTZ R76, R76, UR4 ;  /* 0x000000044c4c7c20 */ /* 0x000fe20008410000 */
[----:B------:R-:W-:Y:S01]  /*52d0*/  FMUL.FTZ R77, R77, UR4 ;  /* 0x000000044d4d7c20 */ /* 0x000fe20008410000 */
[----:B------:R-:W-:Y:S01]  /*52e0*/  FMUL.FTZ R78, R78, UR4 ;  /* 0x000000044e4e7c20 */ /* 0x000fe20008410000 */
[----:B------:R-:W-:Y:S01]  /*52f0*/  FMUL.FTZ R79, R79, UR4 ;  /* 0x000000044f4f7c20 */ /* 0x000fe20008410000 */
[----:B------:R-:W-:Y:S01]  /*5300*/  MUFU.TANH R195, R69 ;  /* 0x0000004500c37308 */ /* 0x000fe20000002400 */
[----:B------:R-:W-:Y:S07]  /*5310*/  HMMA.16816.F32 R72, R28, R44, RZ ;  /* 0x0000002c1c48723c */ /* 0x000fee00000018ff */
[----:B------:R-:W-:Y:S01]  /*5320*/  MUFU.TANH R200, R70 ;  /* 0x0000004600c87308 */ /* 0x000fe20000002400 */
[----:B----4-:R-:W-:Y:S01]  /*5330*/  HMMA.16816.F32 R80, R8, R62, R52 ;  /* 0x0000003e0850723c */ /* 0x010fe20000001834 */
[----:B------:R-:W1:Y:S06]  /*5340*/  LDSM.16.M88.4 R52, [R94+0x7000] ;  /* 0x007000005e34783b */ /* 0x000e6c0000000200 */
[----:B------:R3:W-:Y:S01]  /*5350*/  MUFU.TANH R197, R71 ;  /* 0x0000004700c57308 */ /* 0x0007e20000002400 */
[-C--:B-----5:R-:W-:Y:S07]  /*5360*/  HMMA.16816.F32 R64, R24, R48.reuse, R64 ;  /* 0x000000301840723c */ /* 0x0a0fee0000001840 */
[----:B------:R-:W-:Y:S01]  /*5370*/  MUFU.TANH R189, R76 ;  /* 0x0000004c00bd7308 */ /* 0x000fe20000002400 */
[----:B------:R-:W-:Y:S03]  /*5380*/  HMMA.16816.F32 R72, R20, R48, R72 ;  /* 0x000000301448723c */ /* 0x000fe60000001848 */
[----:B------:R-:W-:Y:S01]  /*5390*/  FMUL.FTZ R83, R83, UR4 ;  /* 0x0000000453537c20 */ /* 0x000fe20008410000 */
[----:B------:R-:W-:Y:S01]  /*53a0*/  FMUL.FTZ R82, R82, UR4 ;  /* 0x0000000452527c20 */ /* 0x000fe20008410000 */
[----:B------:R-:W-:Y:S01]  /*53b0*/  FMUL.FTZ R80, R80, UR4 ;  /* 0x0000000450507c20 */ /* 0x000fe20008410000 */
[----:B------:R-:W-:Y:S01]  /*53c0*/  FMUL.FTZ R81, R81, UR4 ;  /* 0x0000000451517c20 */ /* 0x000fe20008410000 */
[----:B------:R-:W-:Y:S01]  /*53d0*/  MUFU.TANH R185, R77 ;  /* 0x0000004d00b97308 */ /* 0x000fe20000002400 */
[----:B---3--:R-:W-:Y:S07]  /*53e0*/  HMMA.16816.F32 R68, R4, R62, R40 ;  /* 0x0000003e0444723c */ /* 0x008fee0000001828 */
[----:B------:R-:W3:Y:S01]  /*53f0*/  MUFU.TANH R192, R78 ;  /* 0x0000004e00c07308 */ /* 0x000ee20000002400 */
[----:B--2---:R-:W-:Y:S07]  /*5400*/  HMMA.16816.F32 R40, R16, R56, R64 ;  /* 0x000000381028723c */ /* 0x004fee0000001840 */
[----:B------:R1:W2:Y:S01]  /*5410*/  MUFU.TANH R191, R79 ;  /* 0x0000004f00bf7308 */ /* 0x0002a20000002400 */
[----:B------:R-:W-:Y:S03]  /*5420*/  HMMA.16816.F32 R64, R28, R46, RZ ;  /* 0x0000002e1c40723c */ /* 0x000fe600000018ff */
[----:B------:R-:W-:Y:S01]  /*5430*/  FMUL.FTZ R68, R68, UR4 ;  /* 0x0000000444447c20 */ /* 0x000fe20008410000 */
[----:B------:R-:W-:Y:S01]  /*5440*/  FMUL.FTZ R69, R69, UR4 ;  /* 0x0000000445457c20 */ /* 0x000fe20008410000 */
[----:B------:R-:W-:-:S02]  /*5450*/  FMUL.FTZ R70, R70, UR4 ;  /* 0x0000000446467c20 */ /* 0x000fc40008410000 */
[----:B------:R4:W-:Y:S01]  /*5460*/  MUFU.TANH R196, R83 ;  /* 0x0000005300c47308 */ /* 0x0009e20000002400 */
[----:B------:R-:W-:Y:S01]  /*5470*/  FMUL.FTZ R71, R71, UR4 ;  /* 0x0000000447477c20 */ /* 0x000fe20008410000 */
[----:B------:R-:W-:Y:S06]  /*5480*/  HMMA.16816.F32 R44, R32, R46, RZ ;  /* 0x0000002e202c723c */ /* 0x000fec00000018ff */
[----:B------:R5:W-:Y:S02]  /*5490*/  MUFU.TANH R198, R82 ;  /* 0x0000005200c67308 */ /* 0x000be40000002400 */
[----:B-1----:R-:W-:Y:S06]  /*54a0*/  HMMA.16816.F32 R76, R8, R52, R40 ;  /* 0x00000034084c723c */ /* 0x002fec0000001828 */
[----:B------:R1:W-:Y:S02]  /*54b0*/  MUFU.TANH R193, R80 ;  /* 0x0000005000c17308 */ /* 0x0003e40000002400 */
[----:B------:R-:W-:Y:S01]  /*54c0*/  HMMA.16816.F32 R60, R12, R56, R72 ;  /* 0x000000380c3c723c */ /* 0x000fe20000001848 */
[----:B----4-:R-:W-:-:S02]  /*54d0*/  FSEL R83, R100, -INF , !P3 ;  /* 0xff80000064537808 */ /* 0x010fc40005800000 */
[----:B------:R-:W-:-:S03]  /*54e0*/  FSEL R100, R120, -INF , !P3 ;  /* 0xff80000078647808 */ /* 0x000fc60005800000 */
[----:B------:R-:W-:Y:S02]  /*54f0*/  MUFU.TANH R187, R68 ;  /* 0x0000004400bb7308 */ /* 0x000fe40000002400 */
[-C--:B------:R-:W-:Y:S01]  /*5500*/  HMMA.16816.F32 R40, R24, R50.reuse, R44 ;  /* 0x000000321828723c */ /* 0x080fe2000000182c */
[----:B-----5:R-:W-:Y:S01]  /*5510*/  FSEL R82, R101, -INF , !P6 ;  /* 0xff80000065527808 */ /* 0x020fe20007000000 */
[----:B------:R-:W4:Y:S01]  /*5520*/  LDSM.16.M88.4 R44, [R92+UR5+0x7800] ;  /* 0x007800055c2c783b */ /* 0x000f220008000200 */
[----:B------:R-:W-:Y:S01]  /*5530*/  FMUL.FTZ R78, R78, UR4 ;  /* 0x000000044e4e7c20 */ /* 0x000fe20008410000 */
[----:B------:R-:W-:Y:S01]  /*5540*/  FMUL.FTZ R77, R77, UR4 ;  /* 0x000000044d4d7c20 */ /* 0x000fe20008410000 */
[----:B------:R-:W-:Y:S01]  /*5550*/  FMUL.FTZ R76, R76, UR4 ;  /* 0x000000044c4c7c20 */ /* 0x000fe20008410000 */
[----:B------:R-:W-:Y:S01]  /*5560*/  FSEL R101, R121, -INF , !P6 ;  /* 0xff80000079657808 */ /* 0x000fe20007000000 */
[----:B------:R5:W-:Y:S01]  /*5570*/  MUFU.TANH R89, R78 ;  /* 0x0000004e00597308 */ /* 0x000be20000002400 */
[----:B------:R-:W-:Y:S01]  /*5580*/  HMMA.16816.F32 R48, R20, R50, R64 ;  /* 0x000000321430723c */ /* 0x000fe20000001840 */
[----:B-1----:R-:W-:Y:S01]  /*5590*/  FSEL R80, R99, -INF , !P2 ;  /* 0xff80000063507808 */ /* 0x002fe20005000000 */
[----:B------:R-:W-:Y:S01]  /*55a0*/  FMUL.FTZ R79, R79, UR4 ;  /* 0x000000044f4f7c20 */ /* 0x000fe20008410000 */
[----:B------:R-:W-:-:S04]  /*55b0*/  FSEL R99, R116, -INF , !P2 ;  /* 0xff80000074637808 */ /* 0x000fc80005000000 */
[----:B------:R1:W-:Y:S01]  /*55c0*/  MUFU.TANH R90, R77 ;  /* 0x0000004d005a7308 */ /* 0x0003e20000002400 */
[----:B------:R-:W-:Y:S07]  /*55d0*/  HMMA.16816.F32 R64, R4, R52, R60 ;  /* 0x000000340440723c */ /* 0x000fee000000183c */
[----:B------:R3:W-:Y:S01]  /*55e0*/  MUFU.TANH R91, R76 ;  /* 0x0000004c005b7308 */ /* 0x0007e20000002400 */
[----:B------:R-:W-:Y:S01]  /*55f0*/  HMMA.16816.F32 R60, R16, R58, R40 ;  /* 0x0000003a103c723c */ /* 0x000fe20000001828 */
[----:B-----5:R-:W-:Y:S01]  /*5600*/  FSEL R78, R105, -INF , !P3 ;  /* 0xff800000694e7808 */ /* 0x020fe20005800000 */
[----:B------:R5:W2:Y:S01]  /*5610*/  LDSM.16.M88.4 R40, [R93+0x7800] ;  /* 0x007800005d28783b */ /* 0x000aa20000000200 */
[----:B------:R-:W-:Y:S01]  /*5620*/  ISETP.GE.AND P3, PT, R2, R36, PT ;  /* 0x000000240200720c */ /* 0x000fe20003f66270 */
[----:B------:R-:W-:Y:S01]  /*5630*/  VIADD R2, R0, 0xffffff98 ;  /* 0xffffff9800027836 */ /* 0x000fe20000000000 */
[----:B------:R-:W-:-:S02]  /*5640*/  FSEL R105, R119, -INF , !P6 ;  /* 0xff80000077697808 */ /* 0x000fc40007000000 */
[----:B------:R-:W-:Y:S01]  /*5650*/  MUFU.TANH R186, R69 ;  /* 0x0000004500ba7308 */ /* 0x000fe20000002400 */
[----:B------:R-:W-:Y:S01]  /*5660*/  FSEL R97, R97, -INF , !P3 ;  /* 0xff80000061617808 */ /* 0x000fe20005800000 */
[----:B------:R-:W-:Y:S01]  /*5670*/  HMMA.16816.F32 R56, R12, R58, R48 ;  /* 0x0000003a0c38723c */ /* 0x000fe20000001830 */
[----:B-1----:R-:W-:Y:S01]  /*5680*/  FSEL R77, R117, -INF , !P6 ;  /* 0xff800000754d7808 */ /* 0x002fe20007000000 */
[----:B------:R-:W-:Y:S01]  /*5690*/  FMUL.FTZ R64, R64, UR4 ;  /* 0x0000000440407c20 */ /* 0x000fe20008410000 */
[-C--:B------:R-:W-:Y:S01]  /*56a0*/  ISETP.GE.AND P6, PT, R2, R36.reuse, PT ;  /* 0x000000240200720c */ /* 0x080fe20003fc6270 */
[----:B------:R-:W-:Y:S01]  /*56b0*/  VIADD R2, R0, 0xffffff99 ;  /* 0xffffff9900027836 */ /* 0x000fe20000000000 */
[----:B------:R-:W-:Y:S01]  /*56c0*/  FSEL R133, R133, -INF , !P3 ;  /* 0xff80000085857808 */ /* 0x000fe20005800000 */
[----:B------:R-:W1:Y:S01]  /*56d0*/  MUFU.TANH R190, R70 ;  /* 0x0000004600be7308 */ /* 0x000e620000002400 */
[----:B------:R-:W-:Y:S01]  /*56e0*/  FSEL R130, R130, -INF , !P3 ;  /* 0xff80000082827808 */ /* 0x000fe20005800000 */
[----:B------:R-:W-:Y:S01]  /*56f0*/  FMUL.FTZ R65, R65, UR4 ;  /* 0x0000000441417c20 */ /* 0x000fe20008410000 */
[----:B---3--:R-:W-:Y:S01]  /*5700*/  FSEL R76, R103, -INF , !P2 ;  /* 0xff800000674c7808 */ /* 0x008fe20005000000 */
[----:B------:R-:W-:Y:S01]  /*5710*/  FMUL.FTZ R66, R66, UR4 ;  /* 0x0000000442427c20 */ /* 0x000fe20008410000 */
[----:B------:R-:W-:Y:S01]  /*5720*/  FSEL R103, R114, -INF , !P2 ;  /* 0xff80000072677808 */ /* 0x000fe20005000000 */
[----:B------:R-:W-:Y:S01]  /*5730*/  FMUL.FTZ R67, R67, UR4 ;  /* 0x0000000443437c20 */ /* 0x000fe20008410000 */
[----:B------:R-:W-:Y:S01]  /*5740*/  ISETP.GE.AND P2, PT, R2, R36, PT ;  /* 0x000000240200720c */ /* 0x000fe20003f46270 */
[----:B------:R3:W1:Y:S01]  /*5750*/  MUFU.TANH R188, R71 ;  /* 0x0000004700bc7308 */ /* 0x0006620000002400 */
[----:B------:R-:W-:Y:S01]  /*5760*/  VIADD R2, R0, 0xffffffa0 ;  /* 0xffffffa000027836 */ /* 0x000fe20000000000 */
[----:B-----5:R-:W-:Y:S01]  /*5770*/  FSEL R93, R112, -INF , !P3 ;  /* 0xff800000705d7808 */ /* 0x020fe20005800000 */
[----:B----4-:R-:W-:Y:S01]  /*5780*/  HMMA.16816.F32 R48, R32, R44, RZ ;  /* 0x0000002c2030723c */ /* 0x010fe200000018ff */
[----:B------:R-:W-:-:S02]  /*5790*/  FSEL R96, R96, -INF , !P6 ;  /* 0xff80000060607808 */ /* 0x000fc40007000000 */
[----:B------:R-:W-:Y:S02]  /*57a0*/  FSEL R92, R110, -INF , !P6 ;  /* 0xff8000006e5c7808 */ /* 0x000fe40007000000 */
[----:B------:R4:W-:Y:S01]  /*57b0*/  MUFU.TANH R88, R79 ;  /* 0x0000004f00587308 */ /* 0x0009e20000002400 */
[----:B------:R-:W-:Y:S02]  /*57c0*/  FSEL R132, R132, -INF , !P6 ;  /* 0xff80000084847808 */ /* 0x000fe40007000000 */
[----:B------:R-:W-:Y:S01]  /*57d0*/  FSEL R128, R128, -INF , !P6 ;  /* 0xff80000080807808 */ /* 0x000fe20007000000 */
[----:B------:R-:W-:Y:S01]  /*57e0*/  HMMA.16816.F32 R72, R4, R54, R56 ;  /* 0x000000360448723c */ /* 0x000fe20000001838 */
[----:B------:R-:W-:-:S03]  /*57f0*/  FSEL R129, R129, -INF , !P2 ;  /* 0xff80000081817808 */ /* 0x000fc60005000000 */
[----:B------:R-:W-:Y:S04]  /*5800*/  MUFU.TANH R87, R64 ;  /* 0x0000004000577308 */ /* 0x000fe80000002400 */
[----:B---3--:R-:W-:Y:S01]  /*5810*/  HMMA.16816.F32 R68, R8, R54, R60 ;  /* 0x000000360844723c */ /* 0x008fe2000000183c */
[----:B------:R3:W5:Y:S03]  /*5820*/  LDSM.16.M88.4 R60, [R37+0x7800] ;  /* 0x00780000253c783b */ /* 0x0007660000000200 */
[----:B------:R-:W-:Y:S01]  /*5830*/  MUFU.TANH R86, R65 ;  /* 0x0000004100567308 */ /* 0x000fe20000002400 */
[----:B----4-:R-:W-:Y:S02]  /*5840*/  FSEL R79, R102, -INF , !P5 ;  /* 0xff800000664f7808 */ /* 0x010fe40006800000 */
[----:B------:R-:W-:Y:S01]  /*5850*/  FSEL R102, R118, -INF , !P5 ;  /* 0xff80000076667808 */ /* 0x000fe20006800000 */
[----:B------:R-:W-:Y:S03]  /*5860*/  HMMA.16816.F32 R56, R28, R44, RZ ;  /* 0x0000002c1c38723c */ /* 0x000fe600000018ff */
[----:B------:R-:W-:Y:S01]  /*5870*/  FMUL.FTZ R73, R73, UR4 ;  /* 0x0000000449497c20 */ /* 0x000fe20008410000 */
[----:B------:R-:W-:Y:S01]  /*5880*/  MUFU.TANH R85, R66 ;  /* 0x0000004200557308 */ /* 0x000fe20000002400 */
[----:B------:R-:W-:Y:S01]  /*5890*/  FMUL.FTZ R75, R75, UR4 ;  /* 0x000000044b4b7c20 */ /* 0x000fe20008410000 */
[----:B------:R-:W-:Y:S01]  /*58a0*/  FMUL.FTZ R72, R72, UR4 ;  /* 0x0000000448487c20 */ /* 0x000fe20008410000 */
[----:B------:R-:W-:Y:S01]  /*58b0*/  FMUL.FTZ R74, R74, UR4 ;  /* 0x000000044a4a7c20 */ /* 0x000fe20008410000 */
[-C--:B------:R-:W-:Y:S03]  /*58c0*/  HMMA.16816.F32 R52, R32, R46.reuse, RZ ;  /* 0x0000002e2034723c */ /* 0x080fe600000018ff */
[----:B------:R-:W-:Y:S01]  /*58d0*/  FMUL.FTZ R69, R69, UR4 ;  /* 0x0000000445457c20 */ /* 0x000fe20008410000 */
[----:B------:R4:W-:Y:S01]  /*58e0*/  MUFU.TANH R84, R67 ;  /* 0x0000004300547308 */ /* 0x0009e20000002400 */
[----:B------:R-:W-:Y:S01]  /*58f0*/  FMUL.FTZ R71, R71, UR4 ;  /* 0x0000000447477c20 */ /* 0x000fe20008410000 */
[----:B------:R-:W-:Y:S01]  /*5900*/  FMUL.FTZ R68, R68, UR4 ;  /* 0x0000000444447c20 */ /* 0x000fe20008410000 */
[----:B------:R-:W-:Y:S01]  /*5910*/  FMUL.FTZ R70, R70, UR4 ;  /* 0x0000000446467c20 */ /* 0x000fe20008410000 */
[----:B---3--:R-:W-:Y:S01]  /*5920*/  FSEL R37, R104, -INF , !P5 ;  /* 0xff80000068257808 */ /* 0x008fe20006800000 */
[----:B------:R-:W-:Y:S01]  /*5930*/  HMMA.16816.F32 R28, R28, R46, RZ ;  /* 0x0000002e1c1c723c */ /* 0x000fe200000018ff */
[----:B------:R-:W-:-:S02]  /*5940*/  FSEL R104, R115, -INF , !P5 ;  /* 0xff80000073687808 */ /* 0x000fc40006800000 */
[-C--:B------:R-:W-:Y:S01]  /*5950*/  ISETP.GE.AND P5, PT, R2, R36.reuse, PT ;  /* 0x000000240200720c */ /* 0x080fe20003fa6270 */
[----:B------:R-:W-:Y:S01]  /*5960*/  VIADD R2, R0, 0xffffffa1 ;  /* 0xffffffa100027836 */ /* 0x000fe20000000000 */
[----:B------:R3:W1:Y:S02]  /*5970*/  MUFU.TANH R194, R81 ;  /* 0x0000005100c27308 */ /* 0x0006640000002400 */
[----:B------:R-:W-:Y:S01]  /*5980*/  FSEL R142, R142, -INF , !P5 ;  /* 0xff8000008e8e7808 */ /* 0x000fe20006800000 */
[-C--:B--2---:R-:W-:Y:S01]  /*5990*/  HMMA.16816.F32 R48, R24, R40.reuse, R48 ;  /* 0x000000281830723c */ /* 0x084fe20000001830 */
[-C--:B------:R-:W-:Y:S01]  /*59a0*/  ISETP.GE.AND P4, PT, R2, R36.reuse, PT ;  /* 0x000000240200720c */ /* 0x080fe20003f86270 */
[----:B------:R-:W-:Y:S01]  /*59b0*/  VIADD R2, R0, 0xffffffa8 ;  /* 0xffffffa800027836 */ /* 0x000fe20000000000 */
[----:B------:R-:W-:Y:S01]  /*59c0*/  FSEL R139, R139, -INF , !P5 ;  /* 0xff8000008b8b7808 */ /* 0x000fe20006800000 */
[----:B----4-:R2:W4:Y:S01]  /*59d0*/  LDSM.16.M88.4 R64, [R94+0x7800] ;  /* 0x007800005e40783b */ /* 0x0105220000000200 */
[----:B------:R-:W-:Y:S01]  /*59e0*/  FSEL R153, R153, -INF , !P5 ;  /* 0xff80000099997808 */ /* 0x000fe20006800000 */
[----:B------:R-:W-:Y:S01]  /*59f0*/  MUFU.TANH R69, R69 ;  /* 0x0000004500457308 */ /* 0x000fe20000002400 */
[----:B------:R-:W-:Y:S01]  /*5a00*/  ISETP.GE.AND P3, PT, R2, R36, PT ;  /* 0x000000240200720c */ /* 0x000fe20003f66270 */
[----:B------:R-:W-:Y:S01]  /*5a10*/  VIADD R2, R0, 0xffffffa9 ;  /* 0xffffffa900027836 */ /* 0x000fe20000000000 */
[----:B------:R-:W-:Y:S01]  /*5a20*/  FSEL R151, R151, -INF , !P5 ;  /* 0xff80000097977808 */ /* 0x000fe20006800000 */
[----:B------:R-:W-:Y:S01]  /*5a30*/  HMMA.16816.F32 R32, R20, R40, R56 ;  /* 0x000000281420723c */ /* 0x000fe20000001838 */
[----:B------:R-:W-:Y:S01]  /*5a40*/  FSEL R141, R141, -INF , !P4 ;  /* 0xff8000008d8d7808 */ /* 0x000fe20006000000 */
[----:B------:R-:W-:-:S04]  /*5a50*/  DEPBAR.LE SB0, 0x0 ;  /* 0x000080000000791a */ /* 0x000fc80000000000 */
[----:B------:R-:W-:Y:S01]  /*5a60*/  ISETP.GE.AND P6, PT, R2, R36, PT ;  /* 0x000000240200720c */ /* 0x000fe20003fc6270 */
[----:B------:R-:W-:Y:S01]  /*5a70*/  VIADD R2, R0, 0xffffffb0 ;  /* 0xffffffb000027836 */ /* 0x000fe20000000000 */
[----:B---3--:R-:W-:Y:S01]  /*5a80*/  FSEL R81, R111, -INF , !P2 ;  /* 0xff8000006f517808 */ /* 0x008fe20005000000 */
[-C--:B------:R-:W-:Y:S01]  /*5a90*/  HMMA.16816.F32 R24, R24, R42.reuse, R52 ;  /* 0x0000002a1818723c */ /* 0x080fe20000001834 */
[----:B------:R-:W-:Y:S01]  /*5aa0*/  FSEL R137, R137, -INF , !P4 ;  /* 0xff80000089897808 */ /* 0x000fe20006000000 */
[----:B------:R-:W-:Y:S01]  /*5ab0*/  MUFU.TANH R71, R71 ;  /* 0x0000004700477308 */ /* 0x000fe20000002400 */
[----:B------:R-:W-:Y:S02]  /*5ac0*/  FSEL R150, R150, -INF , !P4 ;  /* 0xff80000096967808 */ /* 0x000fe40006000000 */
[----:B------:R-:W-:Y:S02]  /*5ad0*/  FSEL R146, R146, -INF , !P4 ;  /* 0xff80000092927808 */ /* 0x000fe40006000000 */
[----:B------:R-:W-:Y:S01]  /*5ae0*/  FSEL R140, R140, -INF , !P3 ;  /* 0xff8000008c8c7808 */ /* 0x000fe20005800000 */
[----:B------:R-:W-:Y:S01]  /*5af0*/  HMMA.16816.F32 R20, R20, R42, R28 ;  /* 0x0000002a1414723c */ /* 0x000fe2000000181c */
[----:B--2---:R-:W-:Y:S01]  /*5b00*/  FSEL R94, R107, -INF , !P2 ;  /* 0xff8000006b5e7808 */ /* 0x004fe20005000000 */
[----:B------:R-:W-:Y:S01]  /*5b10*/  MUFU.TANH R73, R73 ;  /* 0x0000004900497308 */ /* 0x000fe20000002400 */
[----:B------:R-:W-:-:S02]  /*5b20*/  FSEL R107, R113, -INF , !P2 ;  /* 0xff800000716b7808 */ /* 0x000fc40005000000 */
[-C--:B------:R-:W-:Y:S02]  /*5b30*/  ISETP.GE.AND P2, PT, R2, R36.reuse, PT ;  /* 0x000000240200720c */ /* 0x080fe40003f46270 */
[----:B------:R-:W-:Y:S01]  /*5b40*/  IADD3 R2, PT, PT, R0, -0x4f, RZ ;  /* 0xffffffb100027810 */ /* 0x000fe20007ffe0ff */
[-C--:B-----5:R-:W-:Y:S01]  /*5b50*/  HMMA.16816.F32 R48, R16, R60.reuse, R48 ;  /* 0x0000003c1030723c */ /* 0x0a0fe20000001830 */
[----:B------:R-:W-:Y:S01]  /*5b60*/  FSEL R136, R136, -INF , !P3 ;  /* 0xff80000088887808 */ /* 0x000fe20005800000 */
[----:B------:R-:W2:Y:S01]  /*5b70*/  MUFU.TANH R75, R75 ;  /* 0x0000004b004b7308 */ /* 0x000ea20000002400 */
[-C--:B------:R-:W-:Y:S01]  /*5b80*/  ISETP.GE.AND P5, PT, R2, R36.reuse, PT ;  /* 0x000000240200720c */ /* 0x080fe20003fa6270 */
[----:B------:R-:W-:Y:S01]  /*5b90*/  VIADD R2, R0, 0xffffffb8 ;  /* 0xffffffb800027836 */ /* 0x000fe20000000000 */
[----:B------:R-:W-:Y:S02]  /*5ba0*/  FSEL R147, R147, -INF , !P3 ;  /* 0xff80000093937808 */ /* 0x000fe40005800000 */
[----:B------:R-:W-:Y:S01]  /*5bb0*/  FSEL R144, R144, -INF , !P3 ;  /* 0xff80000090907808 */ /* 0x000fe20005800000 */
[----:B------:R-:W-:Y:S01]  /*5bc0*/  HMMA.16816.F32 R32, R12, R60, R32 ;  /* 0x0000003c0c20723c */ /* 0x000fe20000001820 */
[----:B------:R-:W-:Y:S01]  /*5bd0*/  ISETP.GE.AND P4, PT, R2, R36, PT ;  /* 0x000000240200720c */ /* 0x000fe20003f86270 */
[----:B------:R-:W-:Y:S01]  /*5be0*/  VIADD R2, R0, 0xffffffb9 ;  /* 0xffffffb900027836 */ /* 0x000fe20000000000 */
[----:B------:R-:W-:Y:S01]  /*5bf0*/  FSEL R138, R138, -INF , !P6 ;  /* 0xff8000008a8a7808 */ /* 0x000fe20007000000 */
[----:B------:R-:W-:Y:S01]  /*5c00*/  MUFU.TANH R68, R68 ;  /* 0x0000004400447308 */ /* 0x000fe20000002400 */
[----:B------:R-:W-:-:S02]  /*5c10*/  FSEL R134, R134, -INF , !P6 ;  /* 0xff80000086867808 */ /* 0x000fc40007000000 */
[-C--:B------:R-:W-:Y:S01]  /*5c20*/  ISETP.GE.AND P3, PT, R2, R36.reuse, PT ;  /* 0x000000240200720c */ /* 0x080fe20003f66270 */
[----:B------:R-:W-:Y:S01]  /*5c30*/  VIADD R2, R0, 0xffffffc0 ;  /* 0xffffffc000027836 */ /* 0x000fe20000000000 */
[----:B------:R-:W-:Y:S01]  /*5c40*/  FSEL R145, R145, -INF , !P6 ;  /* 0xff80000091917808 */ /* 0x000fe20007000000 */
[-C--:B------:R-:W-:Y:S01]  /*5c50*/  HMMA.16816.F32 R16, R16, R62.reuse, R24 ;  /* 0x0000003e1010723c */ /* 0x080fe20000001818 */
[----:B------:R-:W-:Y:S01]  /*5c60*/  FSEL R143, R143, -INF , !P6 ;  /* 0xff8000008f8f7808 */ /* 0x000fe20007000000 */
[----:B------:R-:W-:Y:S01]  /*5c70*/  MUFU.TANH R70, R70 ;  /* 0x0000004600467308 */ /* 0x000fe20000002400 */
[----:B------:R-:W-:Y:S01]  /*5c80*/  ISETP.GE.AND P6, PT, R2, R36, PT ;  /* 0x000000240200720c */ /* 0x000fe20003fc6270 */
[----:B------:R-:W-:Y:S01]  /*5c90*/  VIADD R2, R0, 0xffffffc1 ;  /* 0xffffffc100027836 */ /* 0x000fe20000000000 */
[----:B------:R-:W-:Y:S02]  /*5ca0*/  FSEL R159, R159, -INF , !P2 ;  /* 0xff8000009f9f7808 */ /* 0x000fe40005000000 */
[----:B------:R-:W-:Y:S01]  /*5cb0*/  FSEL R157, R157, -INF , !P2 ;  /* 0xff8000009d9d7808 */ /* 0x000fe20005000000 */
[----:B------:R-:W-:Y:S01]  /*5cc0*/  HMMA.16816.F32 R12, R12, R62, R20 ;  /* 0x0000003e0c0c723c */ /* 0x000fe20000001814 */
[----:B------:R-:W-:Y:S01]  /*5cd0*/  FSEL R169, R169, -INF , !P2 ;  /* 0xff800000a9a97808 */ /* 0x000fe20005000000 */
[----:B------:R-:W-:Y:S01]  /*5ce0*/  MUFU.TANH R72, R72 ;  /* 0x0000004800487308 */ /* 0x000fe20000002400 */
[----:B------:R-:W-:-:S02]  /*5cf0*/  FSEL R166, R166, -INF , !P2 ;  /* 0xff800000a6a67808 */ /* 0x000fc40005000000 */
[-C--:B------:R-:W-:Y:S01]  /*5d00*/  ISETP.GE.AND P2, PT, R2, R36.reuse, PT ;  /* 0x000000240200720c */ /* 0x080fe20003f46270 */
[----:B------:R-:W-:Y:S01]  /*5d10*/  VIADD R2, R0, 0xffffffc8 ;  /* 0xffffffc800027836 */ /* 0x000fe20000000000 */
[----:B------:R-:W-:Y:S01]  /*5d20*/  FSEL R158, R158, -INF , !P5 ;  /* 0xff8000009e9e7808 */ /* 0x000fe20006800000 */
[-C--:B----4-:R-:W-:Y:S01]  /*5d30*/  HMMA.16816.F32 R48, R8, R64.reuse, R48 ;  /* 0x000000400830723c */ /* 0x090fe20000001830 */
[----:B------:R-:W-:Y:S01]  /*5d40*/  FSEL R154, R154, -INF , !P5 ;  /* 0xff8000009a9a7808 */ /* 0x000fe20006800000 */
[----:B------:R-:W3:Y:S01]  /*5d50*/  MUFU.TANH R74, R74 ;  /* 0x0000004a004a7308 */ /* 0x000ee20000002400 */
        /* <DEDUP_REMOVED lines=9> */
[-C--:B------:R-:W-:Y:S01]  /*5df0*/  ISETP.GE.AND P4, PT, R2, R36.reuse, PT ;  /* 0x000000240200720c */ /* 0x080fe20003f86270 */
[----:B------:R-:W-:Y:S01]  /*5e00*/  VIADD R2, R0, 0xffffffd0 ;  /* 0xffffffd000027836 */ /* 0x000fe20000000000 */
[----:B------:R-:W-:Y:S01]  /*5e10*/  FSEL R152, R152, -INF , !P3 ;  /* 0xff80000098987808 */ /* 0x000fe20005800000 */
[-C--:B------:R-:W-:Y:S01]  /*5e20*/  HMMA.16816.F32 R16, R8, R66.reuse, R16 ;  /* 0x000000420810723c */ /* 0x080fe20000001810 */
[----:B------:R-:W-:Y:S01]  /*5e30*/  FSEL R149, R149, -INF , !P3 ;  /* 0xff80000095957808 */ /* 0x000fe20005800000 */
[----:B------:R-:W-:Y:S01]  /*5e40*/  FMUL.FTZ R3, R51, UR4 ;  /* 0x0000000433037c20 */ /* 0x000fe20008410000 */
[----:B------:R-:W-:Y:S01]  /*5e50*/  FSEL R161, R161, -INF , !P3 ;  /* 0xff800000a1a17808 */ /* 0x000fe20005800000 */
[----:B------:R-:W-:Y:S01]  /*5e60*/  FMUL.FTZ R48, R48, UR4 ;  /* 0x0000000430307c20 */ /* 0x000fe20008410000 */
[----:B------:R-:W-:Y:S01]  /*5e70*/  FSEL R160, R160, -INF , !P3 ;  /* 0xff800000a0a07808 */ /* 0x000fe20005800000 */
[----:B------:R4:W-:Y:S01]  /*5e80*/  MUFU.TANH R24, R3 ;  /* 0x0000000300187308 */ /* 0x0009e20000002400 */
[-C--:B------:R-:W-:Y:S01]  /*5e90*/  ISETP.GE.AND P3, PT, R2, R36.reuse, PT ;  /* 0x000000240200720c */ /* 0x080fe20003f66270 */
[----:B------:R-:W-:Y:S01]  /*5ea0*/  VIADD R2, R0, 0xffffffd1 ;  /* 0xffffffd100027836 */ /* 0x000fe20000000000 */
[----:B------:R-:W-:Y:S01]  /*5eb0*/  FSEL R175, R175, -INF , !P6 ;  /* 0xff800000afaf7808 */ /* 0x000fe20007000000 */
[----:B------:R-:W-:Y:S01]  /*5ec0*/  HMMA.16816.F32 R4, R4, R66, R12 ;  /* 0x000000420404723c */ /* 0x000fe2000000180c */
[----:B------:R-:W-:Y:S01]  /*5ed0*/  FSEL R173, R173, -INF , !P6 ;  /* 0xff800000adad7808 */ /* 0x000fe20007000000 */
[----:B------:R-:W-:Y:S01]  /*5ee0*/  FMUL.FTZ R8, R34, UR4 ;  /* 0x0000000422087c20 */ /* 0x000fe20008410000 */
[----:B------:R-:W-:Y:S01]  /*5ef0*/  FSEL R184, R184, -INF , !P6 ;  /* 0xff800000b8b87808 */ /* 0x000fe20007000000 */
[----:B------:R-:W-:Y:S01]  /*5f00*/  FMUL.FTZ R49, R49, UR4 ;  /* 0x0000000431317c20 */ /* 0x000fe20008410000 */
[----:B------:R-:W-:Y:S01]  /*5f10*/  FSEL R183, R183, -INF , !P6 ;  /* 0xff800000b7b77808 */ /* 0x000fe20007000000 */
[----:B------:R-:W5:Y:S01]  /*5f20*/  MUFU.TANH R10, R8 ;  /* 0x00000008000a7308 */ /* 0x000f620000002400 */
[-C--:B------:R-:W-:Y:S01]  /*5f30*/  ISETP.GE.AND P6, PT, R2, R36.reuse, PT ;  /* 0x000000240200720c */ /* 0x080fe20003fc6270 */
[----:B------:R-:W-:Y:S01]  /*5f40*/  VIADD R2, R0, 0xffffffd8 ;  /* 0xffffffd800027836 */ /* 0x000fe20000000000 */
[----:B------:R-:W-:Y:S01]  /*5f50*/  FSEL R174, R174, -INF , !P2 ;  /* 0xff800000aeae7808 */ /* 0x000fe20005000000 */
[----:B------:R-:W-:Y:S01]  /*5f60*/  FMUL.FTZ R50, R50, UR4 ;  /* 0x0000000432327c20 */ /* 0x000fe20008410000 */
[----:B------:R-:W-:Y:S01]  /*5f70*/  FSEL R170, R170, -INF , !P2 ;  /* 0xff800000aaaa7808 */ /* 0x000fe20005000000 */
[----:B------:R-:W-:Y:S01]  /*5f80*/  FMUL.FTZ R32, R32, UR4 ;  /* 0x0000000420207c20 */ /* 0x000fe20008410000 */
[----:B------:R-:W-:Y:S01]  /*5f90*/  FSEL R182, R182, -INF , !P2 ;  /* 0xff800000b6b67808 */ /* 0x000fe20005000000 */
[----:B----4-:R-:W-:Y:S01]  /*5fa0*/  FMUL.FTZ R3, R35, UR4 ;  /* 0x0000000423037c20 */ /* 0x010fe20008410000 */
[----:B------:R-:W-:Y:S01]  /*5fb0*/  FSEL R181, R181, -INF , !P2 ;  /* 0xff800000b5b57808 */ /* 0x000fe20005000000 */
[----:B------:R-:W-:Y:S01]  /*5fc0*/  FMUL.FTZ R33, R33, UR4 ;  /* 0x0000000421217c20 */ /* 0x000fe20008410000 */
[-C--:B------:R-:W-:Y:S01]  /*5fd0*/  ISETP.GE.AND P2, PT, R2, R36.reuse, PT ;  /* 0x000000240200720c */ /* 0x080fe20003f46270 */
[----:B------:R4:W-:Y:S01]  /*5fe0*/  MUFU.TANH R9, R3 ;  /* 0x0000000300097308 */ /* 0x0009e20000002400 */
[----:B------:R-:W-:Y:S01]  /*5ff0*/  IADD3 R2, PT, PT, R0, -0x27, RZ ;  /* 0xffffffd900027810 */ /* 0x000fe20007ffe0ff */
[----:B------:R-:W-:Y:S01]  /*6000*/  FMUL.FTZ R16, R16, UR4 ;  /* 0x0000000410107c20 */ /* 0x000fe20008410000 */
[----:B------:R-:W-:Y:S01]  /*6010*/  FSEL R172, R172, -INF , !P5 ;  /* 0xff800000acac7808 */ /* 0x000fe20006800000 */
[----:B------:R-:W-:Y:S01]  /*6020*/  FMUL.FTZ R4, R4, UR4 ;  /* 0x0000000404047c20 */ /* 0x000fe20008410000 */
[----:B------:R-:W-:Y:S01]  /*6030*/  FSEL R168, R168, -INF , !P5 ;  /* 0xff800000a8a87808 */ /* 0x000fe20006800000 */
[----:B------:R-:W-:Y:S01]  /*6040*/  FMUL.FTZ R5, R5, UR4 ;  /* 0x0000000405057c20 */ /* 0x000fe20008410000 */
[----:B------:R-:W-:Y:S01]  /*6050*/  FSEL R179, R179, -INF , !P5 ;  /* 0xff800000b3b37808 */ /* 0x000fe20006800000 */
[----:B------:R-:W-:Y:S01]  /*6060*/  FMUL.FTZ R6, R6, UR4 ;  /* 0x0000000406067c20 */ /* 0x000fe20008410000 */
[----:B------:R-:W-:Y:S01]  /*6070*/  FSEL R176, R176, -INF , !P5 ;  /* 0xff800000b0b07808 */ /* 0x000fe20006800000 */
[----:B------:R-:W-:Y:S01]  /*6080*/  FMUL.FTZ R7, R7, UR4 ;  /* 0x0000000407077c20 */ /* 0x000fe20008410000 */
[----:B------:R-:W-:Y:S01]  /*6090*/  ISETP.GE.AND P5, PT, R2, R36, PT ;  /* 0x000000240200720c */ /* 0x000fe20003fa6270 */
[----:B------:R-:W-:Y:S01]  /*60a0*/  VIADD R2, R0, 0xffffffe0 ;  /* 0xffffffe000027836 */ /* 0x000fe20000000000 */
[----:B------:R-:W-:Y:S01]  /*60b0*/  FSEL R171, R171, -INF , !P4 ;  /* 0xff800000abab7808 */ /* 0x000fe20006000000 */
[----:B------:R-:W-:Y:S01]  /*60c0*/  MUFU.TANH R48, R48 ;  /* 0x0000003000307308 */ /* 0x000fe20000002400 */
[----:B------:R-:W-:-:S02]  /*60d0*/  FSEL R167, R167, -INF , !P4 ;  /* 0xff800000a7a77808 */ /* 0x000fc40006000000 */
[----:B------:R-:W-:Y:S01]  /*60e0*/  FSEL R178, R178, -INF , !P4 ;  /* 0xff800000b2b27808 */ /* 0x000fe20006000000 */
[----:B----4-:R-:W-:Y:S01]  /*60f0*/  FMUL.FTZ R3, R18, UR4 ;  /* 0x0000000412037c20 */ /* 0x010fe20008410000 */
[----:B------:R-:W-:Y:S02]  /*6100*/  FSEL R177, R177, -INF , !P4 ;  /* 0xff800000b1b17808 */ /* 0x000fe40006000000 */
[----:B------:R-:W-:Y:S01]  /*6110*/  ISETP.GE.AND P4, PT, R2, R36, PT ;  /* 0x000000240200720c */ /* 0x000fe20003f86270 */
[----:B------:R-:W-:Y:S01]  /*6120*/  VIADD R2, R0, 0xffffffe1 ;  /* 0xffffffe100027836 */ /* 0x000fe20000000000 */
[----:B------:R-:W-:Y:S01]  /*6130*/  FSEL R192, R192, -INF , !P3 ;  /* 0xff800000c0c07808 */ /* 0x000fe20005800000 */
[----:B------:R4:W-:Y:S01]  /*6140*/  MUFU.TANH R8, R3 ;  /* 0x0000000300087308 */ /* 0x0009e20000002400 */
[----:B------:R-:W-:Y:S02]  /*6150*/  FSEL R189, R189, -INF , !P3 ;  /* 0xff800000bdbd7808 */ /* 0x000fe40005800000 */
[----:B------:R-:W-:-:S02]  /*6160*/  FSEL R200, R200, -INF , !P3 ;  /* 0xff800000c8c87808 */ /* 0x000fc40005800000 */
[----:B------:R-:W-:Y:S02]  /*6170*/  FSEL R199, R199, -INF , !P3 ;  /* 0xff800000c7c77808 */ /* 0x000fe40005800000 */
[----:B------:R-:W-:Y:S01]  /*6180*/  ISETP.GE.AND P3, PT, R2, R36, PT ;  /* 0x000000240200720c */ /* 0x000fe20003f66270 */
[----:B------:R-:W-:Y:S01]  /*6190*/  VIADD R2, R0, 0xffffffe8 ;  /* 0xffffffe800027836 */ /* 0x000fe20000000000 */
[----:B------:R-:W-:Y:S01]  /*61a0*/  FSEL R191, R191, -INF , !P6 ;  /* 0xff800000bfbf7808 */ /* 0x000fe20007000000 */
[----:B------:R-:W-:Y:S01]  /*61b0*/  MUFU.TANH R49, R49 ;  /* 0x0000003100317308 */ /* 0x000fe20000002400 */
[----:B------:R-:W-:Y:S02]  /*61c0*/  FSEL R185, R185, -INF , !P6 ;  /* 0xff800000b9b97808 */ /* 0x000fe40007000000 */
[----:B------:R-:W-:Y:S02]  /*61d0*/  FSEL R197, R197, -INF , !P6 ;  /* 0xff800000c5c57808 */ /* 0x000fe40007000000 */
[----:B------:R-:W-:-:S02]  /*61e0*/  FSEL R195, R195, -INF , !P6 ;  /* 0xff800000c3c37808 */ /* 0x000fc40007000000 */
[-C--:B------:R-:W-:Y:S01]  /*61f0*/  ISETP.GE.AND P6, PT, R2, R36.reuse, PT ;  /* 0x000000240200720c */ /* 0x080fe20003fc6270 */
[----:B------:R-:W-:Y:S01]  /*6200*/  VIADD R2, R0, 0xffffffe9 ;  /* 0xffffffe900027836 */ /* 0x000fe20000000000 */
[----:B-1----:R-:W-:Y:S01]  /*6210*/  FSEL R190, R190, -INF , !P2 ;  /* 0xff800000bebe7808 */ /* 0x002fe20005000000 */
[----:B----4-:R-:W-:Y:S01]  /*6220*/  FMUL.FTZ R3, R19, UR4 ;  /* 0x0000000413037c20 */ /* 0x010fe20008410000 */
[----:B------:R-:W-:Y:S01]  /*6230*/  FSEL R187, R187, -INF , !P2 ;  /* 0xff800000bbbb7808 */ /* 0x000fe20005000000 */
[----:B------:R-:W-:Y:S01]  /*6240*/  MUFU.TANH R50, R50 ;  /* 0x0000003200327308 */ /* 0x000fe20000002400 */
[----:B------:R-:W-:Y:S02]  /*6250*/  FSEL R198, R198, -INF , !P2 ;  /* 0xff800000c6c67808 */ /* 0x000fe40005000000 */
[----:B------:R-:W-:Y:S02]  /*6260*/  FSEL R193, R193, -INF , !P2 ;  /* 0xff800000c1c17808 */ /* 0x000fe40005000000 */
[----:B------:R-:W-:Y:S01]  /*6270*/  ISETP.GE.AND P2, PT, R2, R36, PT ;  /* 0x000000240200720c */ /* 0x000fe20003f46270 */
[----:B------:R-:W-:Y:S01]  /*6280*/  VIADD R2, R0, 0xfffffff0 ;  /* 0xfffffff000027836 */ /* 0x000fe20000000000 */
[----:B------:R-:W-:Y:S01]  /*6290*/  FSEL R188, R188, -INF , !P5 ;  /* 0xff800000bcbc7808 */ /* 0x000fe20006800000 */
[----:B------:R-:W1:Y:S01]  /*62a0*/  MUFU.TANH R32, R32 ;  /* 0x0000002000207308 */ /* 0x000e620000002400 */
[----:B------:R-:W-:-:S02]  /*62b0*/  FSEL R186, R186, -INF , !P5 ;  /* 0xff800000baba7808 */ /* 0x000fc40006800000 */
[----:B------:R-:W-:Y:S02]  /*62c0*/  FSEL R196, R196, -INF , !P5 ;  /* 0xff800000c4c47808 */ /* 0x000fe40006800000 */
[----:B------:R-:W-:Y:S02]  /*62d0*/  FSEL R194, R194, -INF , !P5 ;  /* 0xff800000c2c27808 */ /* 0x000fe40006800000 */
[----:B------:R-:W-:Y:S01]  /*62e0*/  ISETP.GE.AND P5, PT, R2, R36, PT ;  /* 0x000000240200720c */ /* 0x000fe20003fa6270 */
[----:B------:R-:W-:Y:S01]  /*62f0*/  VIADD R2, R0, 0xfffffff1 ;  /* 0xfffffff100027836 */ /* 0x000fe20000000000 */
[----:B------:R-:W-:Y:S01]  /*6300*/  FSEL R226, R85, -INF , !P4 ;  /* 0xff80000055e27808 */ /* 0x000fe20006000000 */
[----:B------:R-:W4:Y:S01]  /*6310*/  MUFU.TANH R33, R33 ;  /* 0x0000002100217308 */ /* 0x000f220000002400 */
[----:B------:R-:W-:Y:S02]  /*6320*/  FSEL R210, R87, -INF , !P4 ;  /* 0xff80000057d27808 */ /* 0x000fe40006000000 */
[----:B------:R-:W-:-:S02]  /*6330*/  FSEL R229, R89, -INF , !P4 ;  /* 0xff80000059e57808 */ /* 0x000fc40006000000 */
[----:B------:R-:W-:Y:S02]  /*6340*/  FSEL R207, R91, -INF , !P4 ;  /* 0xff8000005bcf7808 */ /* 0x000fe40006000000 */
[----:B------:R-:W-:Y:S01]  /*6350*/  ISETP.GE.AND P4, PT, R2, R36, PT ;  /* 0x000000240200720c */ /* 0x000fe20003f86270 */
[C---:B------:R-:W-:Y:S01]  /*6360*/  VIADD R2, R0.reuse, 0xfffffff8 ;  /* 0xfffffff800027836 */ /* 0x040fe20000000000 */
[----:B--2---:R-:W-:Y:S01]  /*6370*/  FSEL R222, R75, -INF , !P2 ;  /* 0xff8000004bde7808 */ /* 0x004fe20005000000 */
[----:B------:R-:W-:Y:S01]  /*6380*/  VIADD R0, R0, 0xfffffff9 ;  /* 0xfffffff900007836 */ /* 0x000fe20000000000 */
[----:B------:R-:W-:Y:S01]  /*6390*/  FSEL R205, R73, -INF , !P2 ;  /* 0xff80000049cd7808 */ /* 0x000fe20005000000 */
[----:B------:R-:W-:Y:S01]  /*63a0*/  MUFU.TANH R16, R16 ;  /* 0x0000001000107308 */ /* 0x000fe20000002400 */
[----:B------:R-:W-:Y:S02]  /*63b0*/  FSEL R220, R71, -INF , !P2 ;  /* 0xff80000047dc7808 */ /* 0x000fe40005000000 */
[----:B------:R-:W-:-:S02]  /*63c0*/  FSEL R202, R69, -INF , !P2 ;  /* 0xff80000045ca7808 */ /* 0x000fc40005000000 */
[----:B------:R-:W-:Y:S01]  /*63d0*/  ISETP.GE.AND P2, PT, R0, R36, PT ;  /* 0x000000240000720c */ /* 0x000fe20003f46270 */
[----:B------:R-:W-:Y:S01]  /*63e0*/  FMUL.FTZ R0, R17, UR4 ;  /* 0x0000000411007c20 */ /* 0x000fe20008410000 */
[----:B---3--:R-:W-:Y:S01]  /*63f0*/  FSEL R225, R74, -INF , !P6 ;  /* 0xff8000004ae17808 */ /* 0x008fe20007000000 */
[----:B------:R-:W-:Y:S01]  /*6400*/  MUFU.TANH R3, R3 ;  /* 0x0000000300037308 */ /* 0x000fe20000002400 */
[----:B------:R-:W-:Y:S02]  /*6410*/  FSEL R206, R72, -INF , !P6 ;  /* 0xff80000048ce7808 */ /* 0x000fe40007000000 */
[----:B------:R-:W-:Y:S02]  /*6420*/  FSEL R224, R70, -INF , !P6 ;  /* 0xff80000046e07808 */ /* 0x000fe40007000000 */
[----:B------:R-:W-:Y:S02]  /*6430*/  FSEL R203, R68, -INF , !P6 ;  /* 0xff80000044cb7808 */ /* 0x000fe40007000000 */
[----:B------:R-:W-:Y:S01]  /*6440*/  ISETP.GE.U32.AND P6, PT, R36, 0x81, PT ;  /* 0x000000812400780c */ /* 0x000fe20003fc6070 */
[----:B------:R-:W2:Y:S01]  /*6450*/  MUFU.TANH R4, R4 ;  /* 0x0000000400047308 */ /* 0x000ea20000002400 */
[----:B------:R-:W-:-:S02]  /*6460*/  FSEL R228, R84, -INF , !P3 ;  /* 0xff80000054e47808 */ /* 0x000fc40005800000 */
[----:B------:R-:W-:Y:S02]  /*6470*/  FSEL R208, R86, -INF , !P3 ;  /* 0xff80000056d07808 */ /* 0x000fe40005800000 */
[----:B------:R-:W-:Y:S02]  /*6480*/  FSEL R227, R88, -INF , !P3 ;  /* 0xff80000058e37808 */ /* 0x000fe40005800000 */
[----:B------:R-:W-:Y:S01]  /*6490*/  FSEL R204, R90, -INF , !P3 ;  /* 0xff8000005acc7808 */ /* 0x000fe20005800000 */
[----:B------:R-:W-:Y:S01]  /*64a0*/  MUFU.TANH R5, R5 ;  /* 0x0000000500057308 */ /* 0x000fe20000002400 */
[----:B------:R-:W-:Y:S02]  /*64b0*/  ISETP.GE.AND P3, PT, R2, R36, PT ;  /* 0x000000240200720c */ /* 0x000fe40003f66270 */
[----:B------:R-:W-:Y:S02]  /*64c0*/  LOP3.LUT R22, R124, 0x200, RZ, 0xc0, !PT ;  /* 0x000002007c167812 */ /* 0x000fe400078ec0ff */
[----:B-----5:R-:W-:-:S02]  /*64d0*/  FSEL R223, R10, -INF , !P5 ;  /* 0xff8000000adf7808 */ /* 0x020fc40006800000 */
[----:B-1----:R-:W-:Y:S01]  /*64e0*/  FSEL R219, R32, -INF , !P5 ;  /* 0xff80000020db7808 */ /* 0x002fe20006800000 */
[----:B------:R-:W1:Y:S01]  /*64f0*/  MUFU.TANH R6, R6 ;  /* 0x0000000600067308 */ /* 0x000e620000002400 */
[----:B------:R-:W-:Y:S02]  /*6500*/  FSEL R215, R50, -INF , !P5 ;  /* 0xff80000032d77808 */ /* 0x000fe40006800000 */
[----:B------:R-:W-:Y:S02]  /*6510*/  FSEL R201, R48, -INF , !P5 ;  /* 0xff80000030c97808 */ /* 0x000fe40006800000 */
[----:B------:R-:W-:Y:S02]  /*6520*/  FSEL R221, R9, -INF , !P4 ;  /* 0xff80000009dd7808 */ /* 0x000fe40006000000 */
[----:B----4-:R-:W-:Y:S01]  /*6530*/  FSEL R217, R33, -INF , !P4 ;  /* 0xff80000021d97808 */ /* 0x010fe20006000000 */
[----:B------:R-:W3:Y:S01]  /*6540*/  MUFU.TANH R7, R7 ;  /* 0x0000000700077308 */ /* 0x000ee20000002400 */
[----:B------:R-:W-:-:S02]  /*6550*/  FSEL R213, R24, -INF , !P4 ;  /* 0xff80000018d57808 */ /* 0x000fc40006000000 */
[----:B------:R-:W-:Y:S02]  /*6560*/  FSEL R73, R49, -INF , !P4 ;  /* 0xff80000031497808 */ /* 0x000fe40006000000 */
[----:B--2---:R-:W-:Y:S02]  /*6570*/  FSEL R214, R4, -INF , !P3 ;  /* 0xff80000004d67808 */ /* 0x004fe40005800000 */
[----:B------:R-:W-:Y:S01]  /*6580*/  FSEL R211, R8, -INF , !P3 ;  /* 0xff80000008d37808 */ /* 0x000fe20005800000 */
[----:B------:R-:W2:Y:S01]  /*6590*/  MUFU.TANH R0, R0 ;  /* 0x0000000000007308 */ /* 0x000ea20000002400 */
[----:B------:R-:W-:Y:S02]  /*65a0*/  FSEL R72, R16, -INF , !P3 ;  /* 0xff80000010487808 */ /* 0x000fe40005800000 */
[----:B-1----:R-:W-:Y:S02]  /*65b0*/  FSEL R218, R6, -INF , !P3 ;  /* 0xff80000006da7808 */ /* 0x002fe40005800000 */
[----:B------:R-:W-:-:S02]  /*65c0*/  FSEL R212, R5, -INF , !P2 ;  /* 0xff80000005d47808 */ /* 0x000fc40005000000 */
[----:B------:R-:W-:Y:S02]  /*65d0*/  FSEL R209, R3, -INF , !P2 ;  /* 0xff80000003d17808 */ /* 0x000fe40005000000 */
[----:B---3--:R-:W-:Y:S02]  /*65e0*/  FSEL R216, R7, -INF , !P2 ;  /* 0xff80000007d87808 */ /* 0x008fe40005000000 */
[----:B--2---:R-:W-:Y:S01]  /*65f0*/  FSEL R71, R0, -INF , !P2 ;  /* 0xff80000000477808 */ /* 0x004fe20005000000 */
        /* <DEDUP_REMOVED lines=11> */
[C---:B------:R-:W-:Y:S01]  /*66b0*/  @!P2 IMAD R8, R39.reuse, 0x30, RZ ;  /* 0x000000302708a824 */ /* 0x040fe200078e02ff */
        /* <DEDUP_REMOVED lines=12> */
[-C--:B------:R-:W-:Y:S02]  /*6780*/  @!P2 LEA R16, P4, R4, R123.reuse, 0x1 ;  /* 0x0000007b0410a211 */ /* 0x080fe400078808ff */
        /* <DEDUP_REMOVED lines=67> */
.L_x_343:
[----:B------:R-:W-:Y:S05]  /*6bc0*/  BSYNC.RECONVERGENT B0 ;  /* 0x0000000000007941 */ /* 0x000fea0003800200 */
.L_x_342:
[----:B------:R-:W0:Y:S02]  /*6bd0*/  LDGDEPBAR ;  /* 0x00000000000079af */ /* 0x000e240000000000 */
.L_x_341:
        /* <DEDUP_REMOVED lines=76> */
[----:B----4-:R-:W-:Y:S02]  /*70a0*/  FMNMX.FTZ R69, R69, R5, !PT ;  /* 0x0000000545457209 */ /* 0x010fe40007810000 */
[----:B------:R-:W-:Y:S01]  /*70b0*/  FMNMX3.FTZ R4, R3, R194, R207, !PT ;  /* 0x000000c203047276 */ /* 0x000fe200078100cf */
[----:B------:R1:W-:Y:S01]  /*70c0*/  MUFU.EX2 R249, R2 ;  /* 0x0000000200f97308 */ /* 0x0003e20000000800 */
[----:B------:R-:W-:Y:S01]  /*70d0*/  FMNMX3.FTZ R5, R0, R196, R229, !PT ;  /* 0x000000c400057276 */ /* 0x000fe200078100e5 */
[----:B------:R-:W-:Y:S01]  /*70e0*/  FFMA.FTZ R0, R77, UR4, -R8 ;  /* 0x000000044d007c23 */ /* 0x000fe20008010808 */
[----:B------:R-:W-:Y:S01]  /*70f0*/  FMNMX3.FTZ R4, R4, R204, R203, !PT ;  /* 0x000000cc04047276 */ /* 0x000fe200078100cb */
[C---:B------:R-:W-:Y:S01]  /*7100*/  FMUL.FTZ R3, R69.reuse, UR4 ;  /* 0x0000000445037c20 */ /* 0x040fe20008410000 */
[----:B------:R-:W-:Y:S01]  /*7110*/  FSETP.NEU.FTZ.AND P2, PT, R69, -INF , PT ;  /* 0xff8000004500780b */ /* 0x000fe20003f5d000 */
[----:B------:R2:W-:Y:S01]  /*7120*/  MUFU.EX2 R250, R0 ;  /* 0x0000000000fa7308 */ /* 0x0005e20000000800 */
[----:B------:R-:W-:Y:S01]  /*7130*/  FMNMX3.FTZ R4, R4, R202, R201, !PT ;  /* 0x000000ca04047276 */ /* 0x000fe200078100c9 */
[----:B------:R-:W-:Y:S01]  /*7140*/  STL [R1+0xd4], R69 ;  /* 0x0000d44501007387 */ /* 0x000fe20000100800 */
[----:B------:R-:W-:-:S02]  /*7150*/  FSEL R3, R3, RZ, P2 ;  /* 0x000000ff03037208 */ /* 0x000fc40001000000 */
[-C--:B------:R-:W-:Y:S02]  /*7160*/  IADD3 R180, PT, PT, R180, R148.reuse, RZ ;  /* 0x00000094b4b47210 */ /* 0x080fe40007ffe0ff */
[----:B------:R-:W-:Y:S01]  /*7170*/  IADD3 R70, PT, PT, R108, R148, RZ ;  /* 0x000000946c467210 */ /* 0x000fe20007ffe0ff */
[--C-:B-1----:R-:W-:Y:S01]  /*7180*/  FFMA.FTZ R2, R76, UR4, -R8.reuse ;  /* 0x000000044c027c23 */ /* 0x102fe20008010808 */
[----:B------:R-:W-:Y:S01]  /*7190*/  IADD3 R68, PT, PT, R108, R180, RZ ;  /* 0x000000b46c447210 */ /* 0x000fe20007ffe0ff */
[----:B------:R-:W-:Y:S02]  /*71a0*/  LDSM.16.MT88.4 R84, [R180+0x8000] ;  /* 0x00800000b454783b */ /* 0x000fe40000004200 */
[----:B------:R1:W3:Y:S01]  /*71b0*/  MUFU.EX2 R6, R2 ;  /* 0x0000000200067308 */ /* 0x0002e20000000800 */
[----:B--2---:R-:W-:Y:S01]  /*71c0*/  FFMA.FTZ R0, R37, UR4, -R8 ;  /* 0x0000000425007c23 */ /* 0x004fe20008010808 */
[----:B------:R-:W-:Y:S03]  /*71d0*/  LDSM.16.MT88.4 R52, [R70+0x8000] ;  /* 0x008000004634783b */ /* 0x000fe60000004200 */
[----:B------:R2:W-:Y:S01]  /*71e0*/  MUFU.EX2 R240, R0 ;  /* 0x0000000000f07308 */ /* 0x0005e20000000800 */
[----:B------:R-:W-:Y:S04]  /*71f0*/  LDSM.16.MT88.4 R88, [R68+0x8000] ;  /* 0x008000004458783b */ /* 0x000fe80000004200 */
[----:B------:R-:W-:Y:S01]  /*7200*/  LDSM.16.MT88.4 R60, [R70+0x8800] ;  /* 0x00880000463c783b */ /* 0x000fe20000004200 */
[----:B-1----:R-:W-:Y:S01]  /*7210*/  FMNMX3.FTZ R2, R5, R227, R224, !PT ;  /* 0x000000e305027276 */ /* 0x002fe200078100e0 */
[----:B------:R-:W-:-:S02]  /*7220*/  FFMA.FTZ R5, R83, UR4, -R3 ;  /* 0x0000000453057c23 */ /* 0x000fc40008010803 */
[----:B---3--:R1:W-:Y:S02]  /*7230*/  STL [R1+0x5c], R6 ;  /* 0x00005c0601007387 */ /* 0x0083e40000100800 */
[----:B------:R3:W4:Y:S01]  /*7240*/  MUFU.EX2 R12, R5 ;  /* 0x00000005000c7308 */ /* 0x0007220000000800 */
[----:B--2---:R-:W-:Y:S01]  /*7250*/  FMNMX3.FTZ R0, R2, R220, R215, !PT ;  /* 0x000000dc02007276 */ /* 0x004fe200078100d7 */
[----:B------:R-:W-:Y:S01]  /*7260*/  LDSM.16.MT88.4 R64, [R180+0x8800] ;  /* 0x00880000b440783b */ /* 0x000fe20000004200 */
[----:B------:R-:W-:Y:S01]  /*7270*/  FMNMX3.FTZ R2, R4, R73, R72, !PT ;  /* 0x0000004904027276 */ /* 0x000fe20007810048 */
[----:B------:R-:W-:Y:S01]  /*7280*/  FFMA.FTZ R4, R82, UR4, -R3 ;  /* 0x0000000452047c23 */ /* 0x000fe20008010803 */
[----:B------:R-:W-:Y:S02]  /*7290*/  FMNMX3.FTZ R0, R0, R213, R211, !PT ;  /* 0x000000d500007276 */ /* 0x000fe400078100d3 */
[----:B------:R-:W-:Y:S01]  /*72a0*/  FMNMX.FTZ R2, R71, R2, !PT ;  /* 0x0000000247027209 */ /* 0x000fe20007810000 */
[----:B------:R2:W1:Y:S01]  /*72b0*/  MUFU.EX2 R13, R4 ;  /* 0x00000004000d7308 */ /* 0x0004620000000800 */
[----:B------:R-:W-:-:S03]  /*72c0*/  FMNMX.FTZ R0, R209, R0, !PT ;  /* 0x00000000d1007209 */ /* 0x000fc60007810000 */
[----:B------:R-:W1:Y:S01]  /*72d0*/  SHFL.BFLY PT, R10, R2, 0x2, 0x1f ;  /* 0x0c401f00020a7f89 */ /* 0x000e6200000e0000 */
[----:B---3--:R-:W-:-:S03]  /*72e0*/  FFMA.FTZ R5, R80, UR4, -R3 ;  /* 0x0000000450057c23 */ /* 0x008fc60008010803 */
[----:B------:R-:W3:Y:S01]  /*72f0*/  SHFL.BFLY PT, R9, R0, 0x2, 0x1f ;  /* 0x0c401f0000097f89 */ /* 0x000ee200000e0000 */
[----:B------:R1:W3:Y:S03]  /*7300*/  MUFU.EX2 R7, R5 ;  /* 0x0000000500077308 */ /* 0x0002e60000000800 */
[----:B----4-:R-:W-:Y:S01]  /*7310*/  STL [R1+0x4c], R12 ;  /* 0x00004c0c01007387 */ /* 0x010fe20000100800 */
[----:B--2---:R-:W-:Y:S01]  /*7320*/  FFMA.FTZ R4, R79, UR4, -R3 ;  /* 0x000000044f047c23 */ /* 0x004fe20008010803 */
[----:B-1----:R-:W-:Y:S02]  /*7330*/  F2FP.F16.F32.PACK_AB R6, R240, R6 ;  /* 0x00000006f006723e */ /* 0x002fe400000000ff */
[----:B------:R-:W-:Y:S01]  /*7340*/  STL [R1+0x44], R13 ;  /* 0x0000440d01007387 */ /* 0x000fe20000100800 */
[----:B------:R-:W1:Y:S01]  /*7350*/  MUFU.EX2 R11, R4 ;  /* 0x00000004000b7308 */ /* 0x000e620000000800 */
[----:B------:R-:W-:-:S02]  /*7360*/  F2FP.F16.F32.PACK_AB R5, R13, R12 ;  /* 0x0000000c0d05723e */ /* 0x000fc400000000ff */
[----:B---3--:R2:W-:Y:S01]  /*7370*/  STL [R1+0x48], R7 ;  /* 0x0000480701007387 */ /* 0x0085e20000100800 */
[----:B------:R-:W-:Y:S01]  /*7380*/  FMNMX.FTZ R2, R2, R10, !PT ;  /* 0x0000000a02027209 */ /* 0x000fe20007810000 */
[--C-:B------:R-:W-:Y:S02]  /*7390*/  FFMA.FTZ R10, R92, UR4, -R8.reuse ;  /* 0x000000045c0a7c23 */ /* 0x100fe40008010808 */
[----:B-1----:R1:W-:Y:S01]  /*73a0*/  STL [R1+0x70], R11 ;  /* 0x0000700b01007387 */ /* 0x0023e20000100800 */
[----:B------:R-:W-:Y:S01]  /*73b0*/  FMNMX.FTZ R0, R0, R9, !PT ;  /* 0x0000000900007209 */ /* 0x000fe20007810000 */
[--C-:B------:R-:W-:Y:S01]  /*73c0*/  FFMA.FTZ R9, R93, UR4, -R8.reuse ;  /* 0x000000045d097c23 */ /* 0x100fe20008010808 */
[----:B------:R3:W-:Y:S01]  /*73d0*/  MUFU.EX2 R14, R10 ;  /* 0x0000000a000e7308 */ /* 0x0007e20000000800 */
[----:B------:R-:W4:Y:S01]  /*73e0*/  SHFL.BFLY PT, R12, R2, 0x1, 0x1f ;  /* 0x0c201f00020c7f89 */ /* 0x000f2200000e0000 */
[----:B------:R-:W-:Y:S02]  /*73f0*/  F2FP.F16.F32.PACK_AB R4, R250, R249 ;  /* 0x000000f9fa04723e */ /* 0x000fe400000000ff */
[----:B------:R2:W-:Y:S01]  /*7400*/  MUFU.EX2 R237, R9 ;  /* 0x0000000900ed7308 */ /* 0x0005e20000000800 */
[----:B---3--:R-:W-:Y:S01]  /*7410*/  FFMA.FTZ R10, R98, UR4, -R3 ;  /* 0x00000004620a7c23 */ /* 0x008fe20008010803 */
[----:B--2---:R-:W-:Y:S01]  /*7420*/  F2FP.F16.F32.PACK_AB R7, R11, R7 ;  /* 0x000000070b07723e */ /* 0x004fe200000000ff */
[----:B------:R-:W-:-:S02]  /*7430*/  FFMA.FTZ R9, R81, UR4, -R8 ;  /* 0x0000000451097c23 */ /* 0x000fc40008010808 */
[----:B------:R2:W-:Y:S01]  /*7440*/  MUFU.EX2 R13, R10 ;  /* 0x0000000a000d7308 */ /* 0x0005e20000000800 */
[----:B------:R-:W-:Y:S01]  /*7450*/  LDSM.16.MT88.4 R80, [R68+0x8800] ;  /* 0x008800004450783b */ /* 0x000fe20000004200 */
[----:B-1----:R-:W-:Y:S02]  /*7460*/  FFMA.FTZ R11, R95, UR4, -R8 ;  /* 0x000000045f0b7c23 */ /* 0x002fe40008010808 */
[----:B------:R1:W-:Y:S01]  /*7470*/  MUFU.EX2 R16, R9 ;  /* 0x0000000900107308 */ /* 0x0003e20000000800 */
[----:B------:R-:W-:Y:S01]  /*7480*/  HMMA.16816.F32 R32, R4, R44, RZ ;  /* 0x0000002c0420723c */ /* 0x000fe200000018ff */
[----:B----4-:R-:W-:Y:S02]  /*7490*/  FMNMX.FTZ R76, R2, R12, !PT ;  /* 0x0000000c024c7209 */ /* 0x010fe40007810000 */
[----:B------:R3:W4:Y:S02]  /*74a0*/  MUFU.EX2 R17, R11 ;  /* 0x0000000b00117308 */ /* 0x0007240000000800 */
[C---:B------:R-:W-:Y:S01]  /*74b0*/  FSETP.NEU.FTZ.AND P2, PT, R76.reuse, -INF , PT ;  /* 0xff8000004c00780b */ /* 0x040fe20003f5d000 */
[----:B------:R-:W-:-:S02]  /*74c0*/  FMUL.FTZ R2, R76, UR4 ;  /* 0x000000044c027c20 */ /* 0x000fc40008410000 */
[C---:B------:R-:W-:Y:S01]  /*74d0*/  HMMA.16816.F32 R48, R4.reuse, R52, RZ ;  /* 0x000000340430723c */ /* 0x040fe200000018ff */
[--C-:B--2---:R-:W-:Y:S02]  /*74e0*/  FFMA.FTZ R10, R96, UR4, -R3.reuse ;  /* 0x00000004600a7c23 */ /* 0x104fe40008010803 */
[----:B------:R-:W-:Y:S01]  /*74f0*/  FSEL R2, R2, RZ, P2 ;  /* 0x000000ff02027208 */ /* 0x000fe20001000000 */
[----:B-1----:R-:W-:Y:S01]  /*7500*/  FFMA.FTZ R9, R97, UR4, -R3 ;  /* 0x0000000461097c23 */ /* 0x002fe20008010803 */
[----:B------:R1:W-:Y:S03]  /*7510*/  MUFU.EX2 R69, R10 ;  /* 0x0000000a00457308 */ /* 0x0003e60000000800 */
[C---:B------:R-:W-:Y:S01]  /*7520*/  HMMA.16816.F32 R40, R4.reuse, R84, RZ ;  /* 0x000000540428723c */ /* 0x040fe200000018ff */
[----:B---3--:R-:W2:Y:S01]  /*7530*/  SHFL.BFLY PT, R11, R0, 0x1, 0x1f ;  /* 0x0c201f00000b7f89 */ /* 0x008ea200000e0000 */
[----:B----4-:R-:W-:Y:S01]  /*7540*/  F2FP.F16.F32.PACK_AB R12, R237, R17 ;  /* 0x00000011ed0c723e */ /* 0x010fe200000000ff */
[----:B------:R3:W-:Y:S02]  /*7550*/  MUFU.EX2 R235, R9 ;  /* 0x0000000900eb7308 */ /* 0x0007e40000000800 */
[----:B------:R-:W-:Y:S03]  /*7560*/  STL [R1+0x6c], R17 ;  /* 0x00006c1101007387 */ /* 0x000fe60000100800 */
[----:B------:R-:W-:Y:S01]  /*7570*/  HMMA.16816.F32 R36, R4, R88, RZ ;  /* 0x000000580424723c */ /* 0x000fe200000018ff */
[----:B------:R4:W-:Y:S01]  /*7580*/  STL [R1+0x84], R14 ;  /* 0x0000840e01007387 */ /* 0x0009e20000100800 */
[----:B-1----:R-:W-:-:S03]  /*7590*/  FFMA.FTZ R10, R130, UR4, -R2 ;  /* 0x00000004820a7c23 */ /* 0x002fc60008010802 */
[----:B------:R1:W-:Y:S03]  /*75a0*/  STL [R1+0x8c], R16 ;  /* 0x00008c1001007387 */ /* 0x0003e60000100800 */
[C---:B------:R-:W-:Y:S01]  /*75b0*/  HMMA.16816.F32 R28, R4.reuse, R46, RZ ;  /* 0x0000002e041c723c */ /* 0x040fe200000018ff */
[----:B---3--:R-:W-:Y:S01]  /*75c0*/  FFMA.FTZ R9, R94, UR4, -R3 ;  /* 0x000000045e097c23 */ /* 0x008fe20008010803 */
[----:B------:R3:W-:Y:S03]  /*75d0*/  STL [R1+0x68], R13 ;  /* 0x0000680d01007387 */ /* 0x0007e60000100800 */
[----:B------:R-:W4:Y:S03]  /*75e0*/  MUFU.EX2 R15, R9 ;  /* 0x00000009000f7308 */ /* 0x000f260000000800 */
[----:B------:R-:W-:Y:S01]  /*75f0*/  HMMA.16816.F32 R24, R4, R54, RZ ;  /* 0x000000360418723c */ /* 0x000fe200000018ff */
[----:B--2---:R-:W-:-:S04]  /*7600*/  FMNMX.FTZ R75, R0, R11, !PT ;  /* 0x0000000b004b7209 */ /* 0x004fc80007810000 */
[C---:B------:R-:W-:Y:S01]  /*7610*/  FSETP.NEU.FTZ.AND P2, PT, R75.reuse, -INF , PT ;  /* 0xff8000004b00780b */ /* 0x040fe20003f5d000 */
[----:B------:R-:W-:Y:S02]  /*7620*/  FMUL.FTZ R0, R75, UR4 ;  /* 0x000000044b007c20 */ /* 0x000fe40008410000 */
[----:B------:R-:W-:Y:S01]  /*7630*/  HMMA.16816.F32 R20, R4, R86, RZ ;  /* 0x000000560414723c */ /* 0x000fe200000018ff */
[----:B----4-:R-:W-:Y:S01]  /*7640*/  F2FP.F16.F32.PACK_AB R14, R16, R14 ;  /* 0x0000000e100e723e */ /* 0x010fe200000000ff */
[----:B------:R2:W-:Y:S01]  /*7650*/  STL [R1+0x88], R15 ;  /* 0x0000880f01007387 */ /* 0x0005e20000100800 */
[----:B------:R-:W-:-:S03]  /*7660*/  FSEL R0, R0, RZ, P2 ;  /* 0x000000ff00007208 */ /* 0x000fc60001000000 */
[----:B------:R-:W-:Y:S02]  /*7670*/  STL [R1+0xd8], R76 ;  /* 0x0000d84c01007387 */ /* 0x000fe40000100800 */
[----:B-1----:R-:W-:Y:S01]  /*7680*/  HMMA.16816.F32 R16, R4, R90, RZ ;  /* 0x0000005a0410723c */ /* 0x002fe200000018ff */
[--C-:B------:R-:W-:Y:S01]  /*7690*/  FFMA.FTZ R4, R100, UR4, -R2.reuse ;  /* 0x0000000464047c23 */ /* 0x100fe20008010802 */
[----:B------:R-:W-:Y:S01]  /*76a0*/  FFMA.FTZ R5, R101, UR4, -R2 ;  /* 0x0000000465057c23 */ /* 0x000fe20008010802 */
[--C-:B------:R-:W-:Y:S01]  /*76b0*/  FFMA.FTZ R6, R105, UR4, -R0.reuse ;  /* 0x0000000469067c23 */ /* 0x100fe20008010800 */
[----:B------:R-:W-:Y:S01]  /*76c0*/  STL [R1+0xdc], R75 ;  /* 0x0000dc4b01007387 */ /* 0x000fe20000100800 */
[----:B------:R1:W-:Y:S01]  /*76d0*/  MUFU.EX2 R78, R4 ;  /* 0x00000004004e7308 */ /* 0x0003e20000000800 */
[----:B---3--:R-:W-:Y:S01]  /*76e0*/  F2FP.F16.F32.PACK_AB R13, R235, R13 ;  /* 0x0000000deb0d723e */ /* 0x008fe200000000ff */
[----:B------:R-:W-:Y:S02]  /*76f0*/  FFMA.FTZ R11, R133, UR4, -R0 ;  /* 0x00000004850b7c23 */ /* 0x000fe40008010800 */
[----:B------:R3:W-:Y:S04]  /*7700*/  MUFU.EX2 R77, R5 ;  /* 0x00000005004d7308 */ /* 0x0007e80000000800 */
[----:B------:R-:W-:Y:S04]  /*7710*/  MUFU.EX2 R247, R6 ;  /* 0x0000000600f77308 */ /* 0x000fe80000000800 */
[----:B------:R4:W-:Y:S01]  /*7720*/  MUFU.EX2 R239, R11 ;  /* 0x0000000b00ef7308 */ /* 0x0009e20000000800 */
[--C-:B-1----:R-:W-:Y:S01]  /*7730*/  FFMA.FTZ R4, R99, UR4, -R2.reuse ;  /* 0x0000000463047c23 */ /* 0x102fe20008010802 */
[----:B--2---:R-:W-:Y:S01]  /*7740*/  F2FP.F16.F32.PACK_AB R15, R15, R69 ;  /* 0x000000450f0f723e */ /* 0x004fe200000000ff */
[----:B---3--:R-:W-:-:S02]  /*7750*/  FFMA.FTZ R5, R102, UR4, -R2 ;  /* 0x0000000466057c23 */ /* 0x008fc40008010802 */
[----:B------:R1:W2:Y:S04]  /*7760*/  MUFU.EX2 R9, R4 ;  /* 0x0000000400097308 */ /* 0x0002a80000000800 */
[----:B------:R-:W-:Y:S01]  /*7770*/  HMMA.16816.F32 R116, R12, R60, R48 ;  /* 0x0000003c0c74723c */ /* 0x000fe20000001830 */
[----:B------:R3:W3:Y:S01]  /*7780*/  MUFU.EX2 R231, R5 ;  /* 0x0000000500e77308 */ /* 0x0006e20000000800 */
[----:B----4-:R-:W-:-:S03]  /*7790*/  FFMA.FTZ R11, R150, UR4, -R0 ;  /* 0x00000004960b7c23 */ /* 0x010fc60008010800 */
[----:B------:R4:W-:Y:S03]  /*77a0*/  MUFU.EX2 R49, R10 ;  /* 0x0000000a00317308 */ /* 0x0009e60000000800 */
[C---:B------:R-:W-:Y:S01]  /*77b0*/  HMMA.16816.F32 R124, R12.reuse, R56, R32 ;  /* 0x000000380c7c723c */ /* 0x040fe20000001820 */
[----:B------:R4:W-:Y:S01]  /*77c0*/  MUFU.EX2 R233, R11 ;  /* 0x0000000b00e97308 */ /* 0x0009e20000000800 */
[--C-:B-1----:R-:W-:Y:S01]  /*77d0*/  FFMA.FTZ R4, R106, UR4, -R0.reuse ;  /* 0x000000046a047c23 */ /* 0x102fe20008010800 */
[----:B--2---:R1:W-:Y:S03]  /*77e0*/  STL [R1+0x28], R9 ;  /* 0x0000280901007387 */ /* 0x0043e60000100800 */
[----:B------:R2:W-:Y:S01]  /*77f0*/  MUFU.EX2 R246, R4 ;  /* 0x0000000400f67308 */ /* 0x0005e20000000800 */
[----:B---3--:R-:W-:Y:S01]  /*7800*/  FFMA.FTZ R5, R103, UR4, -R0 ;  /* 0x0000000467057c23 */ /* 0x008fe20008010800 */
[----:B------:R-:W-:Y:S01]  /*7810*/  F2FP.F16.F32.PACK_AB R6, R231, R9 ;  /* 0x00000009e706723e */ /* 0x000fe200000000ff */
[----:B------:R-:W-:Y:S01]  /*7820*/  HMMA.16816.F32 R108, R12, R58, R28 ;  /* 0x0000003a0c6c723c */ /* 0x000fe2000000181c */
[----:B----4-:R-:W-:Y:S01]  /*7830*/  FFMA.FTZ R10, R107, UR4, -R2 ;  /* 0x000000046b0a7c23 */ /* 0x010fe20008010802 */
[----:B------:R-:W3:Y:S01]  /*7840*/  MUFU.EX2 R7, R5 ;  /* 0x0000000500077308 */ /* 0x000ee20000000800 */
[----:B------:R-:W-:-:S03]  /*7850*/  FFMA.FTZ R11, R158, UR4, -R3 ;  /* 0x000000049e0b7c23 */ /* 0x000fc60008010803 */
[----:B------:R4:W-:Y:S01]  /*7860*/  MUFU.EX2 R48, R10 ;  /* 0x0000000a00307308 */ /* 0x0009e20000000800 */
[----:B------:R-:W-:Y:S01]  /*7870*/  MOV R158, R237 ;  /* 0x000000ed009e7202 */ /* 0x000fe20000000f00 */
[----:B------:R-:W-:Y:S01]  /*7880*/  HMMA.16816.F32 R112, R12, R64, R40 ;  /* 0x000000400c70723c */ /* 0x000fe20000001828 */
[----:B--2---:R-:W-:-:S04]  /*7890*/  FFMA.FTZ R4, R104, UR4, -R0 ;  /* 0x0000000468047c23 */ /* 0x004fc80008010800 */
[----:B------:R2:W2:Y:S01]  /*78a0*/  MUFU.EX2 R242, R4 ;  /* 0x0000000400f27308 */ /* 0x0004a20000000800 */
[----:B---3--:R3:W-:Y:S01]  /*78b0*/  STL [R1+0x24], R7 ;  /* 0x0000240701007387 */ /* 0x0087e20000100800 */
[----:B------:R-:W-:Y:S01]  /*78c0*/  F2FP.F16.F32.PACK_AB R5, R247, R246 ;  /* 0x000000f6f705723e */ /* 0x000fe200000000ff */
[C---:B------:R-:W-:Y:S01]  /*78d0*/  HMMA.16816.F32 R120, R12.reuse, R80, R36 ;  /* 0x000000500c78723c */ /* 0x040fe20000001824 */
[----:B-1----:R-:W-:Y:S01]  /*78e0*/  FFMA.FTZ R9, R131, UR4, -R2 ;  /* 0x0000000483097c23 */ /* 0x002fe20008010802 */
[----:B----4-:R-:W-:Y:S02]  /*78f0*/  FFMA.FTZ R10, R132, UR4, -R0 ;  /* 0x00000004840a7c23 */ /* 0x010fe40008010800 */
[----:B------:R1:W-:Y:S04]  /*7900*/  MUFU.EX2 R132, R11 ;  /* 0x0000000b00847308 */ /* 0x0003e80000000800 */
[----:B------:R4:W3:Y:S01]  /*7910*/  MUFU.EX2 R74, R9 ;  /* 0x00000009004a7308 */ /* 0x0008e20000000800 */
[----:B------:R-:W-:Y:S01]  /*7920*/  HMMA.16816.F32 R100, R12, R62, R24 ;  /* 0x0000003e0c64723c */ /* 0x000fe20000001818 */
[----:B--2---:R-:W-:-:S02]  /*7930*/  F2FP.F16.F32.PACK_AB R4, R77, R78 ;  /* 0x0000004e4d04723e */ /* 0x004fc400000000ff */
[----:B------:R2:W2:Y:S05]  /*7940*/  MUFU.EX2 R50, R10 ;  /* 0x0000000a00327308 */ /* 0x0004aa0000000800 */
[C---:B------:R-:W-:Y:S01]  /*7950*/  HMMA.16816.F32 R96, R12.reuse, R66, R20 ;  /* 0x000000420c60723c */ /* 0x040fe20000001814 */
[----:B-1----:R-:W-:Y:S01]  /*7960*/  FFMA.FTZ R11, R165, UR4, -R0 ;  /* 0x00000004a50b7c23 */ /* 0x002fe20008010800 */
[----:B------:R-:W-:Y:S01]  /*7970*/  MOV R165, R247 ;  /* 0x000000f700a57202 */ /* 0x000fe20000000f00 */
[----:B----4-:R-:W-:Y:S01]  /*7980*/  FFMA.FTZ R9, R128, UR4, -R2 ;  /* 0x0000000480097c23 */ /* 0x010fe20008010802 */
[----:B---3--:R-:W-:Y:S01]  /*7990*/  F2FP.F16.F32.PACK_AB R7, R242, R7 ;  /* 0x00000007f207723e */ /* 0x008fe200000000ff */
[----:B------:R1:W-:Y:S03]  /*79a0*/  STL [R1+0x38], R74 ;  /* 0x0000384a01007387 */ /* 0x0003e60000100800 */
[----:B------:R-:W-:Y:S01]  /*79b0*/  HMMA.16816.F32 R92, R12, R82, R16 ;  /* 0x000000520c5c723c */ /* 0x000fe20000001810 */
[----:B------:R3:W-:Y:S01]  /*79c0*/  MUFU.EX2 R244, R9 ;  /* 0x0000000900f47308 */ /* 0x0007e20000000800 */
[----:B--2---:R-:W-:Y:S01]  /*79d0*/  FFMA.FTZ R10, R137, UR4, -R8 ;  /* 0x00000004890a7c23 */ /* 0x004fe20008010808 */
[----:B------:R-:W-:Y:S01]  /*79e0*/  STL [R1+0x54], R50 ;  /* 0x0000543201007387 */ /* 0x000fe20000100800 */
[----:B------:R-:W-:Y:S01]  /*79f0*/  MOV R137, R48 ;  /* 0x0000003000897202 */ /* 0x000fe20000000f00 */
[----:B------:R2:W-:Y:S03]  /*7a00*/  MUFU.EX2 R130, R11 ;  /* 0x0000000b00827308 */ /* 0x0005e60000000800 */
[----:B------:R-:W-:Y:S01]  /*7a10*/  HMMA.16816.F32 R32, R4, R44, RZ ;  /* 0x0000002c0420723c */ /* 0x000fe200000018ff */
[----:B------:R4:W-:Y:S01]  /*7a20*/  MUFU.EX2 R232, R10 ;  /* 0x0000000a00e87308 */ /* 0x0009e20000000800 */
[----:B---3--:R-:W-:-:S06]  /*7a30*/  FFMA.FTZ R9, R135, UR4, -R0 ;  /* 0x0000000487097c23 */ /* 0x008fcc0008010800 */
[----:B------:R-:W-:Y:S01]  /*7a40*/  HMMA.16816.F32 R28, R4, R46, RZ ;  /* 0x0000002e041c723c */ /* 0x000fe200000018ff */
[----:B------:R3:W-:Y:S01]  /*7a50*/  MUFU.EX2 R75, R9 ;  /* 0x00000009004b7308 */ /* 0x0007e20000000800 */
[----:B--2---:R-:W-:Y:S01]  /*7a60*/  FFMA.FTZ R11, R174, UR4, -R3 ;  /* 0x00000004ae0b7c23 */ /* 0x004fe20008010803 */
[----:B----4-:R-:W-:-:S05]  /*7a70*/  FFMA.FTZ R10, R134, UR4, -R8 ;  /* 0x00000004860a7c23 */ /* 0x010fca0008010808 */
[C---:B------:R-:W-:Y:S01]  /*7a80*/  HMMA.16816.F32 R24, R4.reuse, R52, RZ ;  /* 0x000000340418723c */ /* 0x040fe200000018ff */
[----:B------:R2:W4:Y:S07]  /*7a90*/  MUFU.EX2 R135, R10 ;  /* 0x0000000a00877308 */ /* 0x00052e0000000800 */
[----:B------:R-:W-:Y:S01]  /*7aa0*/  HMMA.16816.F32 R20, R4, R54, RZ ;  /* 0x000000360414723c */ /* 0x000fe200000018ff */
[----:B---3--:R-:W-:-:S04]  /*7ab0*/  FFMA.FTZ R9, R129, UR4, -R0 ;  /* 0x0000000481097c23 */ /* 0x008fc80008010800 */
[----:B------:R3:W1:Y:S03]  /*7ac0*/  MUFU.EX2 R51, R9 ;  /* 0x0000000900337308 */ /* 0x0006660000000800 */
[----:B------:R-:W-:Y:S01]  /*7ad0*/  HMMA.16816.F32 R16, R4, R84, RZ ;  /* 0x000000540410723c */ /* 0x000fe200000018ff */
[----:B--2---:R-:W-:Y:S01]  /*7ae0*/  FFMA.FTZ R10, R141, UR4, -R3 ;  /* 0x000000048d0a7c23 */ /* 0x004fe20008010803 */
[----:B----4-:R-:W-:-:S03]  /*7af0*/  MOV R150, R135 ;  /* 0x0000008700967202 */ /* 0x010fc60000000f00 */
[----:B------:R2:W-:Y:S03]  /*7b00*/  MUFU.EX2 R230, R10 ;  /* 0x0000000a00e67308 */ /* 0x0005e60000000800 */
[----:B------:R-:W-:Y:S01]  /*7b10*/  HMMA.16816.F32 R12, R4, R88, RZ ;  /* 0x00000058040c723c */ /* 0x000fe200000018ff */
[----:B---3--:R-:W-:Y:S01]  /*7b20*/  FFMA.FTZ R9, R139, UR4, -R8 ;  /* 0x000000048b097c23 */ /* 0x008fe20008010808 */
[----:B-1----:R1:W-:Y:S01]  /*7b30*/  STL [R1+0x64], R51 ;  /* 0x0000643301007387 */ /* 0x0023e20000100800 */
[----:B------:R-:W-:-:S05]  /*7b40*/  MOV R139, R69 ;  /* 0x00000045008b7202 */ /* 0x000fca0000000f00 */
[----:B------:R-:W-:Y:S01]  /*7b50*/  HMMA.16816.F32 R36, R4, R86, RZ ;  /* 0x000000560424723c */ /* 0x000fe200000018ff */
[----:B------:R-:W-:Y:S01]  /*7b60*/  STL [R1+0xe0], R75 ;  /* 0x0000e04b01007387 */ /* 0x000fe20000100800 */
[----:B--2---:R-:W-:-:S03]  /*7b70*/  FFMA.FTZ R10, R146, UR4, -R2 ;  /* 0x00000004920a7c23 */ /* 0x004fc60008010802 */
[----:B------:R-:W-:Y:S01]  /*7b80*/  STL [R1+0xe4], R232 ;  /* 0x0000e4e801007387 */ /* 0x000fe20000100800 */
[----:B------:R2:W-:Y:S02]  /*7b90*/  MUFU.EX2 R248, R10 ;  /* 0x0000000a00f87308 */ /* 0x0005e40000000800 */
[----:B------:R-:W-:Y:S01]  /*7ba0*/  HMMA.16816.F32 R40, R4, R90, RZ ;  /* 0x0000005a0428723c */ /* 0x000fe200000018ff */
[----:B------:R-:W-:Y:S02]  /*7bb0*/  F2FP.F16.F32.PACK_AB R4, R49, R74 ;  /* 0x0000004a3104723e */ /* 0x000fe400000000ff */
[----:B------:R-:W-:Y:S01]  /*7bc0*/  F2FP.F16.F32.PACK_AB R5, R239, R75 ;  /* 0x0000004bef05723e */ /* 0x000fe200000000ff */
[----:B------:R3:W-:Y:S01]  /*7bd0*/  MUFU.EX2 R74, R9 ;  /* 0x00000009004a7308 */ /* 0x0007e20000000800 */
[----:B------:R-:W-:Y:S02]  /*7be0*/  F2FP.F16.F32.PACK_AB R6, R48, R244 ;  /* 0x000000f43006723e */ /* 0x000fe400000000ff */
[----:B------:R-:W-:Y:S01]  /*7bf0*/  F2FP.F16.F32.PACK_AB R7, R51, R50 ;  /* 0x000000323307723e */ /* 0x000fe200000000ff */
[----:B--2---:R-:W-:-:S06]  /*7c00*/  FFMA.FTZ R10, R143, UR4, -R2 ;  /* 0x000000048f0a7c23 */ /* 0x004fcc0008010802 */
[----:B------:R-:W-:Y:S01]  /*7c10*/  HMMA.16816.F32 R88, R4, R56, R32 ;  /* 0x000000380458723c */ /* 0x000fe20000001820 */
[----:B---3--:R-:W-:Y:S01]  /*7c20*/  FFMA.FTZ R9, R136, UR4, -R8 ;  /* 0x0000000488097c23 */ /* 0x008fe20008010808 */
[----:B------:R-:W-:-:S03]  /*7c30*/  IMAD.MOV.U32 R136, RZ, RZ, R49 ;  /* 0x000000ffff887224 */ /* 0x000fc600078e0031 */
[----:B------:R2:W-:Y:S03]  /*7c40*/  MUFU.EX2 R251, R9 ;  /* 0x0000000900fb7308 */ /* 0x0005e60000000800 */
[C---:B------:R-:W-:Y:S08]  /*7c50*/  HMMA.16816.F32 R32, R4.reuse, R58, R28 ;  /* 0x0000003a0420723c */ /* 0x040ff0000000181c */
[----:B------:R-:W-:Y:S01]  /*7c60*/  HMMA.16816.F32 R52, R4, R60, R24 ;  /* 0x0000003c0434723c */ /* 0x000fe20000001818 */
[----:B------:R-:W3:Y:S01]  /*7c70*/  LDSM.16.MT88.4 R24, [R148+0x9000] ;  /* 0x009000009418783b */ /* 0x000ee20000004200 */
[----:B--2---:R-:W-:-:S06]  /*7c80*/  FFMA.FTZ R9, R142, UR4, -R3 ;  /* 0x000000048e097c23 */ /* 0x004fcc0008010803 */
[C---:B------:R-:W-:Y:S01]  /*7c90*/  HMMA.16816.F32 R84, R4.reuse, R64, R16 ;  /* 0x000000400454723c */ /* 0x040fe20000001810 */
[----:B------:R-:W2:Y:S01]  /*7ca0*/  LDSM.16.MT88.4 R16, [R70+0x9000] ;  /* 0x009000004610783b */ /* 0x000ea20000004200 */
[----:B------:R4:W1:Y:S06]  /*7cb0*/  MUFU.EX2 R243, R9 ;  /* 0x0000000900f37308 */ /* 0x00086c0000000800 */
[C---:B------:R-:W-:Y:S01]  /*7cc0*/  HMMA.16816.F32 R104, R4.reuse, R80, R12 ;  /* 0x000000500468723c */ /* 0x040fe2000000180c */
[----:B------:R-:W2:Y:S07]  /*7cd0*/  LDSM.16.MT88.4 R12, [R180+0x9000] ;  /* 0x00900000b40c783b */ /* 0x000eae0000004200 */
[----:B------:R-:W-:Y:S01]  /*7ce0*/  HMMA.16816.F32 R28, R4, R62, R20 ;  /* 0x0000003e041c723c */ /* 0x000fe20000001814 */
[----:B------:R-:W2:Y:S01]  /*7cf0*/  LDSM.16.MT88.4 R20, [R68+0x9000] ;  /* 0x009000004414783b */ /* 0x000ea20000004200 */
[----:B----4-:R-:W-:-:S04]  /*7d00*/  FFMA.FTZ R9, R140, UR4, -R3 ;  /* 0x000000048c097c23 */ /* 0x010fc80008010803 */
[----:B------:R4:W-:Y:S02]  /*7d10*/  MUFU.EX2 R252, R9 ;  /* 0x0000000900fc7308 */ /* 0x0009e40000000800 */
[C---:B-1----:R-:W-:Y:S08]  /*7d20*/  HMMA.16816.F32 R48, R4.reuse, R66, R36 ;  /* 0x000000420430723c */ /* 0x042ff00000001824 */
[----:B------:R-:W-:Y:S01]  /*7d30*/  HMMA.16816.F32 R36, R4, R82, R40 ;  /* 0x000000520424723c */ /* 0x000fe20000001828 */
[----:B------:R-:W-:Y:S01]  /*7d40*/  FFMA.FTZ R4, R138, UR4, -R3 ;  /* 0x000000048a047c23 */ /* 0x000fe20008010803 */
[----:B------:R-:W-:Y:S01]  /*7d50*/  F2FP.F16.F32.PACK_AB R5, R230, R243 ;  /* 0x000000f3e605723e */ /* 0x000fe200000000ff */
[----:B------:R1:W-:Y:S01]  /*7d60*/  MUFU.EX2 R138, R10 ;  /* 0x0000000a008a7308 */ /* 0x0003e20000000800 */
[----:B----4-:R-:W-:Y:S01]  /*7d70*/  FFMA.FTZ R9, R151, UR4, -R2 ;  /* 0x0000000497097c23 */ /* 0x010fe20008010802 */
[----:B------:R-:W-:Y:S01]  /*7d80*/  F2FP.F16.F32.PACK_AB R6, R135, R251 ;  /* 0x000000fb8706723e */ /* 0x000fe200000000ff */
[----:B------:R-:W-:Y:S01]  /*7d90*/  IMAD.MOV.U32 R151, RZ, RZ, R235 ;  /* 0x000000ffff977224 */ /* 0x000fe200078e00eb */
[----:B------:R4:W3:Y:S04]  /*7da0*/  MUFU.EX2 R245, R4 ;  /* 0x0000000400f57308 */ /* 0x0008e80000000800 */
[----:B------:R2:W2:Y:S01]  /*7db0*/  MUFU.EX2 R76, R9 ;  /* 0x00000009004c7308 */ /* 0x0004a20000000800 */
[----:B-1----:R-:W-:Y:S01]  /*7dc0*/  FFMA.FTZ R10, R147, UR4, -R0 ;  /* 0x00000004930a7c23 */ /* 0x002fe20008010800 */
[----:B------:R-:W-:Y:S01]  /*7dd0*/  IMAD.MOV.U32 R147, RZ, RZ, R251 ;  /* 0x000000ffff937224 */ /* 0x000fe200078e00fb */
[----:B----4-:R-:W-:-:S02]  /*7de0*/  F2FP.F16.F32.PACK_AB R4, R232, R74 ;  /* 0x0000004ae804723e */ /* 0x010fc400000000ff */
[-C--:B---3--:R-:W-:Y:S01]  /*7df0*/  F2FP.F16.F32.PACK_AB R7, R245, R252.reuse ;  /* 0x000000fcf507723e */ /* 0x088fe200000000ff */
[----:B--2---:R-:W-:Y:S01]  /*7e00*/  FFMA.FTZ R9, R144, UR4, -R2 ;  /* 0x0000000490097c23 */ /* 0x004fe20008010802 */
[----:B------:R-:W-:-:S03]  /*7e10*/  MOV R144, R252 ;  /* 0x000000fc00907202 */ /* 0x000fc60000000f00 */
[----:B------:R1:W-:Y:S02]  /*7e20*/  MUFU.EX2 R234, R9 ;  /* 0x0000000900ea7308 */ /* 0x0003e40000000800 */
[C---:B------:R-:W-:Y:S08]  /*7e30*/  HMMA.16816.F32 R60, R4.reuse, R24, R124 ;  /* 0x00000018043c723c */ /* 0x040ff0000000187c */
[----:B------:R-:W-:Y:S01]  /*7e40*/  HMMA.16816.F32 R64, R4, R16, R116 ;  /* 0x000000100440723c */ /* 0x000fe20000001874 */
[----:B-1----:R-:W-:Y:S01]  /*7e50*/  FFMA.FTZ R9, R153, UR4, -R0 ;  /* 0x0000000499097c23 */ /* 0x002fe20008010800 */
[----:B------:R-:W-:-:S06]  /*7e60*/  MOV R153, R245 ;  /* 0x000000f500997202 */ /* 0x000fcc0000000f00 */
[C---:B------:R-:W-:Y:S01]  /*7e70*/  HMMA.16816.F32 R80, R4.reuse, R12, R112 ;  /* 0x0000000c0450723c */ /* 0x040fe20000001870 */
[----:B------:R1:W2:Y:S07]  /*7e80*/  MUFU.EX2 R69, R9 ;  /* 0x0000000900457308 */ /* 0x0002ae0000000800 */
[----:B------:R-:W-:Y:S01]  /*7e90*/  HMMA.16816.F32 R120, R4, R20, R120 ;  /* 0x000000140478723c */ /* 0x000fe20000001878 */
[----:B-1----:R-:W-:-:S07]  /*7ea0*/  FFMA.FTZ R9, R145, UR4, -R0 ;  /* 0x0000000491097c23 */ /* 0x002fce0008010800 */
[C---:B------:R-:W-:Y:S01]  /*7eb0*/  HMMA.16816.F32 R44, R4.reuse, R26, R108 ;  /* 0x0000001a042c723c */ /* 0x040fe2000000186c */
[----:B------:R1:W-:Y:S04]  /*7ec0*/  MUFU.EX2 R145, R10 ;  /* 0x0000000a00917308 */ /* 0x0003e80000000800 */
[----:B------:R3:W4:Y:S03]  /*7ed0*/  MUFU.EX2 R236, R9 ;  /* 0x0000000900ec7308 */ /* 0x0007260000000800 */
[----:B------:R-:W-:Y:S01]  /*7ee0*/  HMMA.16816.F32 R56, R4, R18, R100 ;  /* 0x000000120438723c */ /* 0x000fe20000001864 */
[----:B-1----:R-:W-:-:S07]  /*7ef0*/  FFMA.FTZ R10, R154, UR4, -R8 ;  /* 0x000000049a0a7c23 */ /* 0x002fce0008010808 */
[----:B------:R-:W-:Y:S01]  /*7f00*/  HMMA.16816.F32 R96, R4, R14, R96 ;  /* 0x0000000e0460723c */ /* 0x000fe20000001860 */
[----:B---3--:R-:W-:Y:S01]  /*7f10*/  FFMA.FTZ R9, R157, UR4, -R8 ;  /* 0x000000049d097c23 */ /* 0x008fe20008010808 */
[----:B------:R1:W3:Y:S01]  /*7f20*/  MUFU.EX2 R131, R10 ;  /* 0x0000000a00837308 */ /* 0x0002e20000000800 */
[----:B------:R-:W-:-:S05]  /*7f30*/  MOV R157, R250 ;  /* 0x000000fa009d7202 */ /* 0x000fca0000000f00 */
[----:B------:R-:W-:Y:S01]  /*7f40*/  HMMA.16816.F32 R92, R4, R22, R92 ;  /* 0x00000016045c723c */ /* 0x000fe2000000185c */
[----:B------:R-:W-:Y:S01]  /*7f50*/  F2FP.F16.F32.PACK_AB R4, R248, R76 ;  /* 0x0000004cf804723e */ /* 0x000fe200000000ff */
[----:B------:R3:W3:Y:S01]  /*7f60*/  MUFU.EX2 R79, R9 ;  /* 0x00000009004f7308 */ /* 0x0006e20000000800 */
[----:B--2---:R-:W-:Y:S02]  /*7f70*/  F2FP.F16.F32.PACK_AB R5, R233, R69 ;  /* 0x00000045e905723e */ /* 0x004fe400000000ff */
[----:B------:R-:W-:Y:S02]  /*7f80*/  F2FP.F16.F32.PACK_AB R6, R138, R234 ;  /* 0x000000ea8a06723e */ /* 0x000fe400000000ff */
[----:B----4-:R-:W-:Y:S01]  /*7f90*/  F2FP.F16.F32.PACK_AB R7, R236, R145 ;  /* 0x00000091ec07723e */ /* 0x010fe200000000ff */
[----:B-1----:R-:W-:Y:S01]  /*7fa0*/  FFMA.FTZ R10, R149, UR4, -R8 ;  /* 0x00000004950a7c23 */ /* 0x002fe20008010808 */
[----:B------:R-:W-:Y:S02]  /*7fb0*/  MOV R149, R236 ;  /* 0x000000ec00957202 */ /* 0x000fe40000000f00 */
[----:B---3--:R-:W-:-:S03]  /*7fc0*/  MOV R174, R131 ;  /* 0x0000008300ae7202 */ /* 0x008fc60000000f00 */
[----:B------:R-:W-:Y:S01]  /*7fd0*/  HMMA.16816.F32 R40, R4, R16, R52 ;  /* 0x000000100428723c */ /* 0x000fe20000001834 */
[----:B------:R1:W-:Y:S01]  /*7fe0*/  MUFU.EX2 R238, R10 ;  /* 0x0000000a00ee7308 */ /* 0x0003e20000000800 */
[----:B------:R-:W-:-:S04]  /*7ff0*/  FFMA.FTZ R9, R155, UR4, -R8 ;  /* 0x000000049b097c23 */ /* 0x000fc80008010808 */
[----:B------:R2:W-:Y:S02]  /*8000*/  MUFU.EX2 R75, R9 ;  /* 0x00000009004b7308 */ /* 0x0005e40000000800 */
[----:B------:R-:W-:Y:S01]  /*8010*/  HMMA.16816.F32 R28, R4, R18, R28 ;  /* 0x00000012041c723c */ /* 0x000fe2000000181c */
[----:B------:R-:W3:Y:S01]  /*8020*/  LDSM.16.MT88.4 R16, [R70+0x9800] ;  /* 0x009800004610783b */ /* 0x000ee20000004200 */
[----:B-1----:R-:W-:-:S06]  /*8030*/  FFMA.FTZ R10, R156, UR4, -R3 ;  /* 0x000000049c0a7c23 */ /* 0x002fcc0008010803 */
[----:B------:R-:W-:Y:S01]  /*8040*/  HMMA.16816.F32 R100, R4, R26, R32 ;  /* 0x0000001a0464723c */ /* 0x000fe20000001820 */
[----:B------:R-:W-:Y:S01]  /*8050*/  MOV R156, R239 ;  /* 0x000000ef009c7202 */ /* 0x000fe20000000f00 */
[----:B------:R1:W-:Y:S01]  /*8060*/  MUFU.EX2 R241, R10 ;  /* 0x0000000a00f17308 */ /* 0x0003e20000000800 */
[----:B--2---:R-:W-:Y:S01]  /*8070*/  FFMA.FTZ R9, R159, UR4, -R3 ;  /* 0x000000049f097c23 */ /* 0x004fe20008010803 */
[----:B------:R-:W-:-:S04]  /*8080*/  MOV R159, R244 ;  /* 0x000000f4009f7202 */ /* 0x000fc80000000f00 */
[C---:B------:R-:W-:Y:S01]  /*8090*/  HMMA.16816.F32 R112, R4.reuse, R24, R88 ;  /* 0x000000180470723c */ /* 0x040fe20000001858 */
[----:B------:R-:W2:Y:S01]  /*80a0*/  LDSM.16.MT88.4 R24, [R148+0x9800] ;  /* 0x009800009418783b */ /* 0x000ea20000004200 */
[----:B------:R4:W3:Y:S06]  /*80b0*/  MUFU.EX2 R128, R9 ;  /* 0x0000000900807308 */ /* 0x0008ec0000000800 */
[----:B------:R-:W-:Y:S01]  /*80c0*/  HMMA.16816.F32 R32, R4, R12, R84 ;  /* 0x0000000c0420723c */ /* 0x000fe20000001854 */
[----:B-1----:R-:W-:Y:S01]  /*80d0*/  FFMA.FTZ R10, R163, UR4, -R2 ;  /* 0x00000004a30a7c23 */ /* 0x002fe20008010802 */
[----:B------:R-:W-:-:S03]  /*80e0*/  MOV R163, R242 ;  /* 0x000000f200a37202 */ /* 0x000fc60000000f00 */
[----:B------:R1:W-:Y:S03]  /*80f0*/  MUFU.EX2 R129, R10 ;  /* 0x0000000a00817308 */ /* 0x0003e60000000800 */
[----:B------:R-:W-:Y:S01]  /*8100*/  HMMA.16816.F32 R48, R4, R14, R48 ;  /* 0x0000000e0430723c */ /* 0x000fe20000001830 */
[----:B------:R-:W2:Y:S01]  /*8110*/  LDSM.16.MT88.4 R12, [R180+0x9800] ;  /* 0x00980000b40c783b */ /* 0x000ea20000004200 */
[----:B----4-:R-:W-:Y:S01]  /*8120*/  FFMA.FTZ R9, R152, UR4, -R3 ;  /* 0x0000000498097c23 */ /* 0x010fe20008010803 */
[----:B------:R-:W-:-:S03]  /*8130*/  IMAD.MOV.U32 R152, RZ, RZ, R240 ;  /* 0x000000ffff987224 */ /* 0x000fc600078e00f0 */
[----:B------:R4:W3:Y:S02]  /*8140*/  MUFU.EX2 R232, R9 ;  /* 0x0000000900e87308 */ /* 0x0008e40000000800 */
[----:B------:R-:W-:Y:S01]  /*8150*/  HMMA.16816.F32 R52, R4, R20, R104 ;  /* 0x000000140434723c */ /* 0x000fe20000001868 */
[----:B-1----:R-:W-:-:S04]  /*8160*/  FFMA.FTZ R10, R160, UR4, -R2 ;  /* 0x00000004a00a7c23 */ /* 0x002fc80008010802 */
[----:B------:R1:W-:Y:S03]  /*8170*/  MUFU.EX2 R160, R10 ;  /* 0x0000000a00a07308 */ /* 0x0003e60000000800 */
[----:B------:R-:W-:Y:S01]  /*8180*/  HMMA.16816.F32 R36, R4, R22, R36 ;  /* 0x000000160424723c */ /* 0x000fe20000001824 */
[----:B------:R-:W2:Y:S01]  /*8190*/  LDSM.16.MT88.4 R20, [R68+0x9800] ;  /* 0x009800004414783b */ /* 0x000ea20000004200 */
[----:B------:R-:W-:Y:S01]  /*81a0*/  F2FP.F16.F32.PACK_AB R4, R131, R79 ;  /* 0x0000004f8304723e */ /* 0x000fe200000000ff */
[----:B----4-:R-:W-:Y:S01]  /*81b0*/  FFMA.FTZ R9, R166, UR4, -R2 ;  /* 0x00000004a6097c23 */ /* 0x010fe20008010802 */
[----:B---3--:R-:W-:Y:S02]  /*81c0*/  F2FP.F16.F32.PACK_AB R5, R132, R128 ;  /* 0x000000808405723e */ /* 0x008fe400000000ff */
[----:B------:R-:W-:Y:S01]  /*81d0*/  F2FP.F16.F32.PACK_AB R6, R238, R75 ;  /* 0x0000004bee06723e */ /* 0x000fe200000000ff */
[----:B------:R3:W4:Y:S01]  /*81e0*/  MUFU.EX2 R143, R9 ;  /* 0x00000009008f7308 */ /* 0x0007220000000800 */
[----:B------:R-:W-:-:S02]  /*81f0*/  F2FP.F16.F32.PACK_AB R7, R232, R241 ;  /* 0x000000f1e807723e */ /* 0x000fc400000000ff */
[----:B------:R-:W-:Y:S01]  /*8200*/  MOV R166, R241 ;  /* 0x000000f100a67202 */ /* 0x000fe20000000f00 */
[----:B-1----:R-:W-:Y:S01]  /*8210*/  FFMA.FTZ R10, R164, UR4, -R0 ;  /* 0x00000004a40a7c23 */ /* 0x002fe20008010800 */
[----:B------:R-:W-:-:S03]  /*8220*/  IMAD.MOV.U32 R164, RZ, RZ, R246 ;  /* 0x000000ffffa47224 */ /* 0x000fc600078e00f6 */
[----:B------:R-:W-:Y:S01]  /*8230*/  HMMA.16816.F32 R104, R4, R16, R64 ;  /* 0x000000100468723c */ /* 0x000fe20000001840 */
[----:B---3--:R-:W-:Y:S01]  /*8240*/  FFMA.FTZ R9, R162, UR4, -R2 ;  /* 0x00000004a2097c23 */ /* 0x008fe20008010802 */
[----:B------:R-:W-:-:S06]  /*8250*/  MOV R162, R249 ;  /* 0x000000f900a27202 */ /* 0x000fcc0000000f00 */
[C---:B------:R-:W-:Y:S01]  /*8260*/  HMMA.16816.F32 R64, R4.reuse, R18, R56 ;  /* 0x000000120440723c */ /* 0x040fe20000001838 */
[----:B------:R1:W-:Y:S07]  /*8270*/  MUFU.EX2 R133, R9 ;  /* 0x0000000900857308 */ /* 0x0003ee0000000800 */
[----:B--2---:R-:W-:Y:S01]  /*8280*/  HMMA.16816.F32 R116, R4, R24, R60 ;  /* 0x000000180474723c */ /* 0x004fe2000000183c */
[----:B-1----:R-:W-:-:S07]  /*8290*/  FFMA.FTZ R9, R169, UR4, -R0 ;  /* 0x00000004a9097c23 */ /* 0x002fce0008010800 */
[C---:B------:R-:W-:Y:S01]  /*82a0*/  HMMA.16816.F32 R108, R4.reuse, R26, R44 ;  /* 0x0000001a046c723c */ /* 0x040fe2000000182c */
[----:B------:R-:W-:Y:S01]  /*82b0*/  MOV R169, R248 ;  /* 0x000000f800a97202 */ /* 0x000fe20000000f00 */
[----:B------:R1:W2:Y:S06]  /*82c0*/  MUFU.EX2 R142, R9 ;  /* 0x00000009008e7308 */ /* 0x0002ac0000000800 */
[C---:B------:R-:W-:Y:S08]  /*82d0*/  HMMA.16816.F32 R56, R4.reuse, R12, R80 ;  /* 0x0000000c0438723c */ /* 0x040ff00000001850 */
[----:B------:R-:W-:Y:S01]  /*82e0*/  HMMA.16816.F32 R88, R4, R14, R96 ;  /* 0x0000000e0458723c */ /* 0x000fe20000001860 */
[----:B-1----:R-:W-:-:S02]  /*82f0*/  FFMA.FTZ R9, R161, UR4, -R0 ;  /* 0x00000004a1097c23 */ /* 0x002fc40008010800 */
[----:B------:R1:W-:Y:S04]  /*8300*/  MUFU.EX2 R161, R10 ;  /* 0x0000000a00a17308 */ /* 0x0003e80000000800 */
[----:B------:R3:W3:Y:S01]  /*8310*/  MUFU.EX2 R146, R9 ;  /* 0x0000000900927308 */ /* 0x0006e20000000800 */
[C---:B------:R-:W-:Y:S08]  /*8320*/  HMMA.16816.F32 R120, R4.reuse, R20, R120 ;  /* 0x000000140478723c */ /* 0x040ff00000001878 */
[----:B------:R-:W-:Y:S01]  /*8330*/  HMMA.16816.F32 R84, R4, R22, R92 ;  /* 0x000000160454723c */ /* 0x000fe2000000185c */
[----:B----4-:R-:W-:Y:S01]  /*8340*/  F2FP.F16.F32.PACK_AB R4, R129, R143 ;  /* 0x0000008f8104723e */ /* 0x010fe200000000ff */
[--C-:B-1----:R-:W-:Y:S01]  /*8350*/  FFMA.FTZ R10, R170, UR4, -R8.reuse ;  /* 0x00000004aa0a7c23 */ /* 0x102fe20008010808 */
[----:B--2---:R-:W-:Y:S01]  /*8360*/  F2FP.F16.F32.PACK_AB R5, R130, R142 ;  /* 0x0000008e8205723e */ /* 0x004fe200000000ff */
[----:B------:R1:W-:Y:S01]  /*8370*/  MUFU.EX2 R170, R11 ;  /* 0x0000000b00aa7308 */ /* 0x0003e20000000800 */
[----:B---3--:R-:W-:Y:S01]  /*8380*/  FFMA.FTZ R9, R173, UR4, -R8 ;  /* 0x00000004ad097c23 */ /* 0x008fe20008010808 */
[----:B------:R-:W-:-:S02]  /*8390*/  F2FP.F16.F32.PACK_AB R6, R160, R133 ;  /* 0x00000085a006723e */ /* 0x000fc400000000ff */
[----:B------:R-:W-:Y:S01]  /*83a0*/  F2FP.F16.F32.PACK_AB R7, R146, R161 ;  /* 0x000000a19207723e */ /* 0x000fe200000000ff */
[----:B------:R2:W3:Y:S01]  /*83b0*/  MUFU.EX2 R134, R9 ;  /* 0x0000000900867308 */ /* 0x0004e20000000800 */
[----:B------:R-:W-:-:S05]  /*83c0*/  MOV R173, R133 ;  /* 0x0000008500ad7202 */ /* 0x000fca0000000f00 */
[C---:B------:R-:W-:Y:S01]  /*83d0*/  HMMA.16816.F32 R60, R4.reuse, R16, R40 ;  /* 0x00000010043c723c */ /* 0x040fe20000001828 */
[--C-:B-1----:R-:W-:Y:S01]  /*83e0*/  FFMA.FTZ R11, R182, UR4, -R0.reuse ;  /* 0x00000004b60b7c23 */ /* 0x102fe20008010800 */
[----:B------:R-:W-:Y:S02]  /*83f0*/  IMAD.MOV.U32 R182, RZ, RZ, R77 ;  /* 0x000000ffffb67224 */ /* 0x000fe400078e004d */
[----:B------:R-:W-:Y:S01]  /*8400*/  FFMA.FTZ R77, R213, UR4, -R0 ;  /* 0x00000004d54d7c23 */ /* 0x000fe20008010800 */
[----:B------:R1:W-:Y:S01]  /*8410*/  MUFU.EX2 R244, R11 ;  /* 0x0000000b00f47308 */ /* 0x0003e20000000800 */
[----:B--2---:R-:W-:Y:S02]  /*8420*/  FFMA.FTZ R9, R168, UR4, -R8 ;  /* 0x00000004a8097c23 */ /* 0x004fe40008010808 */
[C---:B------:R-:W-:Y:S01]  /*8430*/  HMMA.16816.F32 R44, R4.reuse, R18, R28 ;  /* 0x00000012042c723c */ /* 0x040fe2000000181c */
[----:B------:R-:W2:Y:S01]  /*8440*/  LDSM.16.MT88.4 R28, [R148+0xa000] ;  /* 0x00a00000941c783b */ /* 0x000ea20000004200 */
[----:B------:R4:W2:Y:S03]  /*8450*/  MUFU.EX2 R168, R10 ;  /* 0x0000000a00a87308 */ /* 0x0008a60000000800 */
[----:B------:R-:W2:Y:S01]  /*8460*/  LDSM.16.MT88.4 R16, [R70+0xa000] ;  /* 0x00a000004610783b */ /* 0x000ea20000004200 */
[----:B------:R3:W-:Y:S02]  /*8470*/  MUFU.EX2 R155, R9 ;  /* 0x00000009009b7308 */ /* 0x0007e40000000800 */
[----:B------:R-:W-:Y:S01]  /*8480*/  HMMA.16816.F32 R96, R4, R24, R112 ;  /* 0x000000180460723c */ /* 0x000fe20000001870 */
[----:B-1----:R-:W-:-:S07]  /*8490*/  FFMA.FTZ R11, R191, UR4, -R3 ;  /* 0x00000004bf0b7c23 */ /* 0x002fce0008010803 */
[C---:B------:R-:W-:Y:S01]  /*84a0*/  HMMA.16816.F32 R92, R4.reuse, R26, R100 ;  /* 0x0000001a045c723c */ /* 0x040fe20000001864 */
[----:B------:R-:W-:Y:S01]  /*84b0*/  LDSM.16.MT88.4 R24, [R68+0xa000] ;  /* 0x00a000004418783b */ /* 0x000fe20000004200 */
[----:B----4-:R-:W-:Y:S01]  /*84c0*/  FFMA.FTZ R10, R167, UR4, -R8 ;  /* 0x00000004a70a7c23 */ /* 0x010fe20008010808 */
[----:B---3--:R-:W-:Y:S01]  /*84d0*/  MOV R167, R134 ;  /* 0x0000008600a77202 */ /* 0x008fe20000000f00 */
[--C-:B------:R-:W-:Y:S01]  /*84e0*/  FFMA.FTZ R9, R175, UR4, -R3.reuse ;  /* 0x00000004af097c23 */ /* 0x100fe20008010803 */
[----:B------:R-:W-:Y:S01]  /*84f0*/  MOV R175, R132 ;  /* 0x0000008400af7202 */ /* 0x000fe20000000f00 */
[----:B------:R1:W-:Y:S02]  /*8500*/  MUFU.EX2 R140, R10 ;  /* 0x0000000a008c7308 */ /* 0x0003e40000000800 */
[C---:B------:R-:W-:Y:S02]  /*8510*/  HMMA.16816.F32 R32, R4.reuse, R12, R32 ;  /* 0x0000000c0420723c */ /* 0x040fe40000001820 */
[----:B------:R3:W4:Y:S04]  /*8520*/  MUFU.EX2 R252, R9 ;  /* 0x0000000900fc7308 */ /* 0x0007280000000800 */
[----:B------:R4:W-:Y:S02]  /*8530*/  MUFU.EX2 R236, R11 ;  /* 0x0000000b00ec7308 */ /* 0x0009e40000000800 */
[----:B------:R-:W-:Y:S01]  /*8540*/  HMMA.16816.F32 R48, R4, R14, R48 ;  /* 0x0000000e0430723c */ /* 0x000fe20000001830 */
[----:B------:R-:W2:Y:S01]  /*8550*/  LDSM.16.MT88.4 R12, [R180+0xa000] ;  /* 0x00a00000b40c783b */ /* 0x000ea20000004200 */
[----:B-1----:R-:W-:Y:S01]  /*8560*/  FFMA.FTZ R10, R172, UR4, -R3 ;  /* 0x00000004ac0a7c23 */ /* 0x002fe20008010803 */
[----:B------:R-:W-:-:S02]  /*8570*/  IMAD.MOV.U32 R172, RZ, RZ, R130 ;  /* 0x000000ffffac7224 */ /* 0x000fc400078e0082 */
[----:B---3--:R-:W-:Y:S01]  /*8580*/  FFMA.FTZ R9, R171, UR4, -R3 ;  /* 0x00000004ab097c23 */ /* 0x008fe20008010803 */
[----:B------:R1:W-:Y:S02]  /*8590*/  MUFU.EX2 R154, R10 ;  /* 0x0000000a009a7308 */ /* 0x0003e40000000800 */
[C---:B------:R-:W-:Y:S01]  /*85a0*/  HMMA.16816.F32 R52, R4.reuse, R20, R52 ;  /* 0x000000140434723c */ /* 0x040fe20000001834 */
[----:B------:R-:W-:Y:S01]  /*85b0*/  MOV R171, R231 ;  /* 0x000000e700ab7202 */ /* 0x000fe20000000f00 */
[----:B----4-:R-:W-:Y:S01]  /*85c0*/  FFMA.FTZ R11, R197, UR4, -R0 ;  /* 0x00000004c50b7c23 */ /* 0x010fe20008010800 */
[----:B------:R3:W4:Y:S05]  /*85d0*/  MUFU.EX2 R141, R9 ;  /* 0x00000009008d7308 */ /* 0x00072a0000000800 */
[----:B------:R-:W-:Y:S01]  /*85e0*/  HMMA.16816.F32 R40, R4, R22, R36 ;  /* 0x000000160428723c */ /* 0x000fe20000001824 */
[----:B--2---:R-:W-:Y:S01]  /*85f0*/  F2FP.F16.F32.PACK_AB R4, R168, R167 ;  /* 0x000000a7a804723e */ /* 0x004fe200000000ff */
[----:B------:R-:W-:Y:S01]  /*8600*/  LDSM.16.MT88.4 R20, [R70+0xa800] ;  /* 0x00a800004614783b */ /* 0x000fe20000004200 */
[----:B------:R-:W-:Y:S01]  /*8610*/  F2FP.F16.F32.PACK_AB R5, R170, R252 ;  /* 0x000000fcaa05723e */ /* 0x000fe200000000ff */
[----:B-1----:R-:W-:Y:S01]  /*8620*/  FFMA.FTZ R10, R181, UR4, -R2 ;  /* 0x00000004b50a7c23 */ /* 0x002fe20008010802 */
[----:B------:R-:W-:-:S02]  /*8630*/  F2FP.F16.F32.PACK_AB R6, R140, R155 ;  /* 0x0000009b8c06723e */ /* 0x000fc400000000ff */
[----:B------:R-:W-:Y:S01]  /*8640*/  MOV R181, R79 ;  /* 0x0000004f00b57202 */ /* 0x000fe20000000f00 */
[--C-:B---3--:R-:W-:Y:S01]  /*8650*/  FFMA.FTZ R9, R183, UR4, -R2.reuse ;  /* 0x00000004b7097c23 */ /* 0x108fe20008010802 */
[----:B------:R1:W-:Y:S01]  /*8660*/  MUFU.EX2 R251, R10 ;  /* 0x0000000a00fb7308 */ /* 0x0003e20000000800 */
[----:B----4-:R-:W-:Y:S01]  /*8670*/  F2FP.F16.F32.PACK_AB R7, R141, R154 ;  /* 0x0000009a8d07723e */ /* 0x010fe200000000ff */
[----:B------:R-:W-:Y:S01]  /*8680*/  FFMA.FTZ R79, R71, UR4, -R2 ;  /* 0x00000004474f7c23 */ /* 0x000fe20008010802 */
[----:B------:R-:W-:Y:S01]  /*8690*/  MOV R183, R129 ;  /* 0x0000008100b77202 */ /* 0x000fe20000000f00 */
[----:B------:R2:W3:Y:S01]  /*86a0*/  MUFU.EX2 R249, R9 ;  /* 0x0000000900f97308 */ /* 0x0004e20000000800 */
[----:B------:R-:W-:-:S03]  /*86b0*/  FFMA.FTZ R71, R215, UR4, -R0 ;  /* 0x00000004d7477c23 */ /* 0x000fc60008010800 */
[----:B------:R-:W-:Y:S01]  /*86c0*/  HMMA.16816.F32 R112, R4, R30, R108 ;  /* 0x0000001e0470723c */ /* 0x000fe2000000186c */
[----:B-1----:R-:W-:Y:S01]  /*86d0*/  FFMA.FTZ R10, R177, UR4, -R2 ;  /* 0x00000004b10a7c23 */ /* 0x002fe20008010802 */
[----:B------:R-:W-:-:S06]  /*86e0*/  MOV R177, R78 ;  /* 0x0000004e00b17202 */ /* 0x000fcc0000000f00 */
[----:B------:R-:W-:Y:S01]  /*86f0*/  HMMA.16816.F32 R100, R4, R18, R64 ;  /* 0x000000120464723c */ /* 0x000fe20000001840 */
[--C-:B------:R-:W-:Y:S01]  /*8700*/  FFMA.FTZ R78, R201, UR4, -R2.reuse ;  /* 0x00000004c94e7c23 */ /* 0x100fe20008010802 */
[----:B--2---:R-:W-:Y:S01]  /*8710*/  FFMA.FTZ R9, R176, UR4, -R2 ;  /* 0x00000004b0097c23 */ /* 0x004fe20008010802 */
[----:B------:R1:W-:Y:S01]  /*8720*/  MUFU.EX2 R250, R10 ;  /* 0x0000000a00fa7308 */ /* 0x0003e20000000800 */
[----:B------:R-:W-:-:S03]  /*8730*/  MOV R176, R128 ;  /* 0x0000008000b07202 */ /* 0x000fc60000000f00 */
[----:B------:R2:W-:Y:S01]  /*8740*/  MUFU.EX2 R248, R9 ;  /* 0x0000000900f87308 */ /* 0x0005e20000000800 */
[C---:B------:R-:W-:Y:S03]  /*8750*/  HMMA.16816.F32 R116, R4.reuse, R28, R116 ;  /* 0x0000001c0474723c */ /* 0x040fe60000001874 */
[----:B------:R4:W-:Y:S05]  /*8760*/  MUFU.EX2 R128, R11 ;  /* 0x0000000b00807308 */ /* 0x0009ea0000000800 */
[----:B------:R-:W-:Y:S01]  /*8770*/  HMMA.16816.F32 R104, R4, R16, R104 ;  /* 0x000000100468723c */ /* 0x000fe20000001868 */
[--C-:B-1----:R-:W-:Y:S01]  /*8780*/  FFMA.FTZ R10, R179, UR4, -R0.reuse ;  /* 0x00000004b30a7c23 */ /* 0x102fe20008010800 */
[----:B------:R-:W-:Y:S01]  /*8790*/  MOV R179, R157 ;  /* 0x0000009d00b37202 */ /* 0x000fe20000000f00 */
[----:B--2---:R-:W-:-:S02]  /*87a0*/  FFMA.FTZ R9, R184, UR4, -R0 ;  /* 0x00000004b8097c23 */ /* 0x004fc40008010800 */
[----:B------:R1:W-:Y:S03]  /*87b0*/  MUFU.EX2 R246, R10 ;  /* 0x0000000a00f67308 */ /* 0x0003e60000000800 */
[C---:B------:R-:W-:Y:S01]  /*87c0*/  HMMA.16816.F32 R80, R4.reuse, R12, R56 ;  /* 0x0000000c0450723c */ /* 0x040fe20000001838 */
[----:B----4-:R-:W-:Y:S01]  /*87d0*/  FFMA.FTZ R11, R224, UR4, -R0 ;  /* 0x00000004e00b7c23 */ /* 0x010fe20008010800 */
[----:B------:R2:W4:Y:S06]  /*87e0*/  MUFU.EX2 R247, R9 ;  /* 0x0000000900f77308 */ /* 0x00052c0000000800 */
[----:B------:R-:W-:Y:S01]  /*87f0*/  HMMA.16816.F32 R64, R4, R14, R88 ;  /* 0x0000000e0440723c */ /* 0x000fe20000001858 */
[----:B-1----:R-:W-:Y:S01]  /*8800*/  FFMA.FTZ R10, R185, UR4, -R8 ;  /* 0x00000004b90a7c23 */ /* 0x002fe20008010808 */
[----:B--2---:R-:W-:-:S06]  /*8810*/  FFMA.FTZ R9, R178, UR4, -R0 ;  /* 0x00000004b2097c23 */ /* 0x004fcc0008010800 */
[C---:B------:R-:W-:Y:S01]  /*8820*/  HMMA.16816.F32 R108, R4.reuse, R24, R120 ;  /* 0x00000018046c723c */ /* 0x040fe20000001878 */
[----:B------:R1:W-:Y:S01]  /*8830*/  MUFU.EX2 R239, R10 ;  /* 0x0000000a00ef7308 */ /* 0x0003e20000000800 */
[----:B------:R-:W-:Y:S02]  /*8840*/  MOV R178, R162 ;  /* 0x000000a200b27202 */ /* 0x000fe40000000f00 */
[----:B------:R-:W-:Y:S01]  /*8850*/  MOV R162, R136 ;  /* 0x0000008800a27202 */ /* 0x000fe20000000f00 */
[----:B------:R2:W2:Y:S03]  /*8860*/  MUFU.EX2 R245, R9 ;  /* 0x0000000900f57308 */ /* 0x0004a60000000800 */
[----:B------:R-:W-:Y:S01]  /*8870*/  HMMA.16816.F32 R84, R4, R26, R84 ;  /* 0x0000001a0454723c */ /* 0x000fe20000001854 */
[----:B---3--:R-:W-:Y:S02]  /*8880*/  F2FP.F16.F32.PACK_AB R4, R251, R249 ;  /* 0x000000f9fb04723e */ /* 0x008fe400000000ff */
[----:B----4-:R-:W-:-:S02]  /*8890*/  F2FP.F16.F32.PACK_AB R5, R244, R247 ;  /* 0x000000f7f405723e */ /* 0x010fc400000000ff */
[----:B------:R-:W-:Y:S01]  /*88a0*/  F2FP.F16.F32.PACK_AB R6, R250, R248 ;  /* 0x000000f8fa06723e */ /* 0x000fe200000000ff */
[--C-:B-1----:R-:W-:Y:S01]  /*88b0*/  FFMA.FTZ R10, R186, UR4, -R8.reuse ;  /* 0x00000004ba0a7c23 */ /* 0x102fe20008010808 */
[--C-:B--2---:R-:W-:Y:S01]  /*88c0*/  FFMA.FTZ R9, R189, UR4, -R8.reuse ;  /* 0x00000004bd097c23 */ /* 0x104fe20008010808 */
[----:B------:R-:W-:Y:S02]  /*88d0*/  F2FP.F16.F32.PACK_AB R7, R245, R246 ;  /* 0x000000f6f507723e */ /* 0x000fe400000000ff */
[----:B------:R1:W-:Y:S01]  /*88e0*/  MUFU.EX2 R241, R10 ;  /* 0x0000000a00f17308 */ /* 0x0003e20000000800 */
[----:B------:R-:W-:Y:S01]  /*88f0*/  MOV R189, R164 ;  /* 0x000000a400bd7202 */ /* 0x000fe20000000f00 */
[----:B------:R-:W-:Y:S02]  /*8900*/  IMAD.MOV.U32 R164, RZ, RZ, R147 ;  /* 0x000000ffffa47224 */ /* 0x000fe400078e0093 */
[----:B------:R2:W3:Y:S01]  /*8910*/  MUFU.EX2 R242, R9 ;  /* 0x0000000900f27308 */ /* 0x0004e20000000800 */
[----:B------:R-:W-:Y:S01]  /*8920*/  IMAD.MOV.U32 R147, RZ, RZ, R139 ;  /* 0x000000ffff937224 */ /* 0x000fe200078e008b */
[C---:B------:R-:W-:Y:S08]  /*8930*/  HMMA.16816.F32 R56, R4.reuse, R18, R44 ;  /* 0x000000120438723c */ /* 0x040ff0000000182c */
[----:B------:R-:W-:Y:S01]  /*8940*/  HMMA.16816.F32 R96, R4, R28, R96 ;  /* 0x0000001c0460723c */ /* 0x000fe20000001860 */
[----:B-1----:R-:W-:Y:S01]  /*8950*/  FFMA.FTZ R10, R190, UR4, -R3 ;  /* 0x00000004be0a7c23 */ /* 0x002fe20008010803 */
[----:B--2---:R-:W-:-:S03]  /*8960*/  FFMA.FTZ R9, R187, UR4, -R8 ;  /* 0x00000004bb097c23 */ /* 0x004fc60008010808 */
[----:B------:R1:W-:Y:S03]  /*8970*/  MUFU.EX2 R237, R10 ;  /* 0x0000000a00ed7308 */ /* 0x0003e60000000800 */
[C---:B------:R-:W-:Y:S01]  /*8980*/  HMMA.16816.F32 R88, R4.reuse, R30, R92 ;  /* 0x0000001e0458723c */ /* 0x040fe2000000185c */
[----:B------:R2:W-:Y:S01]  /*8990*/  MUFU.EX2 R240, R9 ;  /* 0x0000000900f07308 */ /* 0x0005e20000000800 */
[----:B------:R-:W4:Y:S06]  /*89a0*/  LDSM.16.MT88.4 R28, [R148+0xa800] ;  /* 0x00a80000941c783b */ /* 0x000f2c0000004200 */
[----:B------:R-:W-:Y:S01]  /*89b0*/  HMMA.16816.F32 R60, R4, R16, R60 ;  /* 0x00000010043c723c */ /* 0x000fe2000000183c */
[----:B------:R-:W4:Y:S01]  /*89c0*/  LDSM.16.MT88.4 R16, [R180+0xa800] ;  /* 0x00a80000b410783b */ /* 0x000f220000004200 */
[----:B-1----:R-:W-:Y:S01]  /*89d0*/  FFMA.FTZ R10, R195, UR4, -R2 ;  /* 0x00000004c30a7c23 */ /* 0x002fe20008010802 */
[----:B--2---:R-:W-:-:S05]  /*89e0*/  FFMA.FTZ R9, R192, UR4, -R3 ;  /* 0x00000004c0097c23 */ /* 0x004fca0008010803 */
[C---:B------:R-:W-:Y:S01]  /*89f0*/  HMMA.16816.F32 R44, R4.reuse, R12, R32 ;  /* 0x0000000c042c723c */ /* 0x040fe20000001820 */
[----:B------:R1:W-:Y:S01]  /*8a00*/  MUFU.EX2 R135, R10 ;  /* 0x0000000a00877308 */ /* 0x0003e20000000800 */
[----:B------:R-:W-:Y:S01]  /*8a10*/  IMAD.MOV.U32 R192, RZ, RZ, R165 ;  /* 0x000000ffffc07224 */ /* 0x000fe200078e00a5 */
[----:B------:R-:W-:Y:S02]  /*8a20*/  MOV R165, R144 ;  /* 0x0000009000a57202 */ /* 0x000fe40000000f00 */
[----:B------:R2:W3:Y:S01]  /*8a30*/  MUFU.EX2 R231, R9 ;  /* 0x0000000900e77308 */ /* 0x0004e20000000800 */
[----:B------:R-:W-:Y:S02]  /*8a40*/  MOV R144, R137 ;  /* 0x0000008900907202 */ /* 0x000fe40000000f00 */
[----:B------:R-:W-:Y:S01]  /*8a50*/  HMMA.16816.F32 R36, R4, R14, R48 ;  /* 0x0000000e0424723c */ /* 0x000fe20000001830 */
[----:B------:R-:W4:Y:S01]  /*8a60*/  LDSM.16.MT88.4 R12, [R68+0xa800] ;  /* 0x00a80000440c783b */ /* 0x000f220000004200 */
[----:B-1----:R-:W-:-:S06]  /*8a70*/  FFMA.FTZ R10, R194, UR4, -R2 ;  /* 0x00000004c20a7c23 */ /* 0x002fcc0008010802 */
[C---:B------:R-:W-:Y:S01]  /*8a80*/  HMMA.16816.F32 R32, R4.reuse, R24, R52 ;  /* 0x000000180420723c */ /* 0x040fe20000001834 */
[----:B--2---:R-:W-:Y:S01]  /*8a90*/  FFMA.FTZ R9, R188, UR4, -R3 ;  /* 0x00000004bc097c23 */ /* 0x004fe20008010803 */
[----:B------:R1:W-:Y:S04]  /*8aa0*/  MUFU.EX2 R134, R10 ;  /* 0x0000000a00867308 */ /* 0x0003e80000000800 */
[----:B------:R2:W2:Y:S02]  /*8ab0*/  MUFU.EX2 R235, R9 ;  /* 0x0000000900eb7308 */ /* 0x0004a40000000800 */
[----:B------:R-:W-:Y:S01]  /*8ac0*/  HMMA.16816.F32 R24, R4, R26, R40 ;  /* 0x0000001a0418723c */ /* 0x000fe20000001828 */
[----:B---3--:R-:W-:Y:S02]  /*8ad0*/  F2FP.F16.F32.PACK_AB R4, R239, R242 ;  /* 0x000000f2ef04723e */ /* 0x008fe400000000ff */
[----:B------:R-:W-:-:S02]  /*8ae0*/  F2FP.F16.F32.PACK_AB R5, R236, R231 ;  /* 0x000000e7ec05723e */ /* 0x000fc400000000ff */
[----:B------:R-:W-:Y:S01]  /*8af0*/  F2FP.F16.F32.PACK_AB R6, R241, R240 ;  /* 0x000000f0f106723e */ /* 0x000fe200000000ff */
[----:B-1----:R-:W-:Y:S01]  /*8b00*/  FFMA.FTZ R10, R198, UR4, -R0 ;  /* 0x00000004c60a7c23 */ /* 0x002fe20008010800 */
[----:B--2---:R-:W-:-:S03]  /*8b10*/  FFMA.FTZ R9, R199, UR4, -R2 ;  /* 0x00000004c7097c23 */ /* 0x004fc60008010802 */
[----:B------:R1:W-:Y:S01]  /*8b20*/  MUFU.EX2 R130, R10 ;  /* 0x0000000a00827308 */ /* 0x0003e20000000800 */
[----:B------:R-:W-:-:S03]  /*8b30*/  F2FP.F16.F32.PACK_AB R7, R235, R237 ;  /* 0x000000edeb07723e */ /* 0x000fc600000000ff */
[----:B------:R2:W3:Y:S04]  /*8b40*/  MUFU.EX2 R133, R9 ;  /* 0x0000000900857308 */ /* 0x0004e80000000800 */
[----:B----4-:R-:W-:Y:S01]  /*8b50*/  HMMA.16816.F32 R116, R4, R28, R116 ;  /* 0x0000001c0474723c */ /* 0x010fe20000001874 */
[----:B-1----:R-:W-:-:S07]  /*8b60*/  FFMA.FTZ R10, R208, UR4, -R8 ;  /* 0x00000004d00a7c23 */ /* 0x002fce0008010808 */
[C---:B------:R-:W-:Y:S01]  /*8b70*/  HMMA.16816.F32 R112, R4.reuse, R30, R112 ;  /* 0x0000001e0470723c */ /* 0x040fe20000001870 */
[----:B--2---:R-:W-:Y:S01]  /*8b80*/  FFMA.FTZ R9, R193, UR4, -R2 ;  /* 0x00000004c1097c23 */ /* 0x004fe20008010802 */
[----:B------:R1:W-:Y:S04]  /*8b90*/  MUFU.EX2 R126, R10 ;  /* 0x0000000a007e7308 */ /* 0x0003e80000000800 */
[----:B------:R2:W-:Y:S02]  /*8ba0*/  MUFU.EX2 R132, R9 ;  /* 0x0000000900847308 */ /* 0x0005e40000000800 */
[C---:B------:R-:W-:Y:S08]  /*8bb0*/  HMMA.16816.F32 R104, R4.reuse, R20, R104 ;  /* 0x000000140468723c */ /* 0x040ff00000001868 */
[----:B------:R-:W-:Y:S01]  /*8bc0*/  HMMA.16816.F32 R92, R4, R22, R100 ;  /* 0x00000016045c723c */ /* 0x000fe20000001864 */
[--C-:B-1----:R-:W-:Y:S01]  /*8bd0*/  FFMA.FTZ R10, R220, UR4, -R0.reuse ;  /* 0x00000004dc0a7c23 */ /* 0x102fe20008010800 */
[----:B--2---:R-:W-:Y:S01]  /*8be0*/  FFMA.FTZ R9, R200, UR4, -R0 ;  /* 0x00000004c8097c23 */ /* 0x004fe20008010800 */
[----:B------:R-:W-:-:S05]  /*8bf0*/  FFMA.FTZ R101, R73, UR4, -R2 ;  /* 0x0000000449657c23 */ /* 0x000fca0008010802 */
[----:B------:R-:W-:Y:S01]  /*8c00*/  HMMA.16816.F32 R80, R4, R16, R80 ;  /* 0x000000100450723c */ /* 0x000fe20000001850 */
[----:B------:R1:W2:Y:S01]  /*8c10*/  MUFU.EX2 R131, R9 ;  /* 0x0000000900837308 */ /* 0x0002a20000000800 */
[----:B------:R-:W-:-:S06]  /*8c20*/  FFMA.FTZ R100, R72, UR4, -R2 ;  /* 0x0000000448647c23 */ /* 0x000fcc0008010802 */
[C---:B------:R-:W-:Y:S08]  /*8c30*/  HMMA.16816.F32 R40, R4.reuse, R18, R64 ;  /* 0x000000120428723c */ /* 0x040ff00000001840 */
[----:B------:R-:W-:Y:S01]  /*8c40*/  HMMA.16816.F32 R48, R4, R12, R108 ;  /* 0x0000000c0430723c */ /* 0x000fe2000000186c */
[----:B-1----:R-:W-:-:S07]  /*8c50*/  FFMA.FTZ R9, R196, UR4, -R0 ;  /* 0x00000004c4097c23 */ /* 0x002fce0008010800 */
[----:B------:R-:W-:Y:S01]  /*8c60*/  HMMA.16816.F32 R52, R4, R14, R84 ;  /* 0x0000000e0434723c */ /* 0x000fe20000001854 */
[----:B------:R-:W1:Y:S01]  /*8c70*/  MUFU.EX2 R129, R9 ;  /* 0x0000000900817308 */ /* 0x000e620000000800 */
[----:B---3--:R-:W-:Y:S01]  /*8c80*/  F2FP.F16.F32.PACK_AB R4, R135, R133 ;  /* 0x000000858704723e */ /* 0x008fe200000000ff */
[----:B------:R-:W-:Y:S01]  /*8c90*/  IMAD.MOV.U32 R194, RZ, RZ, R163 ;  /* 0x000000ffffc27224 */ /* 0x000fe200078e00a3 */
[----:B--2---:R-:W-:Y:S01]  /*8ca0*/  F2FP.F16.F32.PACK_AB R5, R128, R131 ;  /* 0x000000838005723e */ /* 0x004fe200000000ff */
[----:B------:R-:W-:Y:S01]  /*8cb0*/  MUFU.EX2 R102, R11 ;  /* 0x0000000b00667308 */ /* 0x000fe20000000800 */
[----:B------:R-:W-:Y:S01]  /*8cc0*/  F2FP.F16.F32.PACK_AB R6, R134, R132 ;  /* 0x000000848606723e */ /* 0x000fe200000000ff */
[--C-:B------:R-:W-:Y:S01]  /*8cd0*/  FFMA.FTZ R73, R211, UR4, -R0.reuse ;  /* 0x00000004d3497c23 */ /* 0x100fe20008010800 */
[----:B------:R-:W-:Y:S01]  /*8ce0*/  MOV R193, R152 ;  /* 0x0000009800c17202 */ /* 0x000fe20000000f00 */
[----:B------:R-:W-:Y:S01]  /*8cf0*/  MUFU.EX2 R103, R10 ;  /* 0x0000000a00677308 */ /* 0x000fe20000000800 */
[----:B------:R-:W-:Y:S01]  /*8d00*/  MOV R195, R162 ;  /* 0x000000a200c37202 */ /* 0x000fe20000000f00 */
[----:B------:R-:W-:Y:S01]  /*8d10*/  FFMA.FTZ R72, R209, UR4, -R0 ;  /* 0x00000004d1487c23 */ /* 0x000fe20008010800 */
[----:B-1----:R-:W-:Y:S01]  /*8d20*/  F2FP.F16.F32.PACK_AB R7, R129, R130 ;  /* 0x000000828107723e */ /* 0x002fe200000000ff */
[----:B------:R-:W-:-:S04]  /*8d30*/  FFMA.FTZ R9, R210, UR4, -R8 ;  /* 0x00000004d2097c23 */ /* 0x000fc80008010808 */
[----:B------:R1:W-:Y:S02]  /*8d40*/  MUFU.EX2 R127, R9 ;  /* 0x00000009007f7308 */ /* 0x0003e40000000800 */
[C---:B------:R-:W-:Y:S01]  /*8d50*/  HMMA.16816.F32 R184, R4.reuse, R12, R32 ;  /* 0x0000000c04b8723c */ /* 0x040fe20000001820 */
[----:B------:R-:W-:Y:S01]  /*8d60*/  FFMA.FTZ R35, R204, UR4, -R2 ;  /* 0x00000004cc237c23 */ /* 0x000fe20008010802 */
[----:B------:R-:W-:Y:S01]  /*8d70*/  FFMA.FTZ R32, R229, UR4, -R0 ;  /* 0x00000004e5207c23 */ /* 0x000fe20008010800 */
[--C-:B------:R-:W-:Y:S01]  /*8d80*/  FFMA.FTZ R34, R203, UR4, -R2.reuse ;  /* 0x00000004cb227c23 */ /* 0x100fe20008010802 */
[----:B------:R-:W-:Y:S01]  /*8d90*/  FFMA.FTZ R33, R202, UR4, -R2 ;  /* 0x00000004ca217c23 */ /* 0x000fe20008010802 */
[----:B------:R-:W-:Y:S03]  /*8da0*/  MUFU.EX2 R108, R35 ;  /* 0x00000023006c7308 */ /* 0x000fe60000000800 */
[----:B------:R-:W-:Y:S01]  /*8db0*/  HMMA.16816.F32 R64, R4, R30, R88 ;  /* 0x0000001e0440723c */ /* 0x000fe20000001858 */
[----:B------:R2:W-:Y:S01]  /*8dc0*/  MUFU.EX2 R35, R32 ;  /* 0x0000002000237308 */ /* 0x0005e20000000800 */
[----:B------:R-:W-:Y:S01]  /*8dd0*/  FFMA.FTZ R31, R227, UR4, -R0 ;  /* 0x00000004e31f7c23 */ /* 0x000fe20008010800 */
[--C-:B------:R-:W-:Y:S01]  /*8de0*/  FFMA.FTZ R30, R219, UR4, -R8.reuse ;  /* 0x00000004db1e7c23 */ /* 0x100fe20008010808 */
[----:B-1----:R-:W-:Y:S01]  /*8df0*/  FFMA.FTZ R9, R206, UR4, -R8 ;  /* 0x00000004ce097c23 */ /* 0x002fe20008010808 */
[----:B------:R-:W-:Y:S01]  /*8e00*/  MUFU.EX2 R110, R34 ;  /* 0x00000022006e7308 */ /* 0x000fe20000000800 */
[----:B------:R-:W-:-:S02]  /*8e10*/  FFMA.FTZ R0, R218, UR4, -R3 ;  /* 0x00000004da007c23 */ /* 0x000fc40008010803 */
[C---:B------:R-:W-:Y:S01]  /*8e20*/  HMMA.16816.F32 R88, R4.reuse, R18, R36 ;  /* 0x000000120458723c */ /* 0x040fe20000001824 */
[----:B------:R-:W-:Y:S01]  /*8e30*/  FADD.FTZ R37, R177, R182 ;  /* 0x000000b6b1257221 */ /* 0x000fe20000010000 */
[----:B------:R-:W-:Y:S01]  /*8e40*/  MOV R182, R171 ;  /* 0x000000ab00b67202 */ /* 0x000fe20000000f00 */
[----:B--2---:R-:W-:Y:S01]  /*8e50*/  FADD.FTZ R32, R189, R192 ;  /* 0x000000c0bd207221 */ /* 0x004fe20000010000 */
[----:B------:R-:W-:Y:S01]  /*8e60*/  MOV R189, R178 ;  /* 0x000000b200bd7202 */ /* 0x000fe20000000f00 */
[----:B------:R1:W-:Y:S01]  /*8e70*/  MUFU.EX2 R34, R31 ;  /* 0x0000001f00227308 */ /* 0x0003e20000000800 */
[----:B------:R-:W-:Y:S02]  /*8e80*/  MOV R192, R179 ;  /* 0x000000b300c07202 */ /* 0x000fe40000000f00 */
[C---:B------:R-:W-:Y:S01]  /*8e90*/  HMMA.16816.F32 R84, R4.reuse, R28, R96 ;  /* 0x0000001c0454723c */ /* 0x040fe20000001860 */
[----:B------:R-:W-:Y:S01]  /*8ea0*/  MOV R171, R145 ;  /* 0x0000009100ab7202 */ /* 0x000fe20000000f00 */
[----:B------:R-:W-:Y:S01]  /*8eb0*/  FFMA.FTZ R36, R207, UR4, -R2 ;  /* 0x00000004cf247c23 */ /* 0x000fe20008010802 */
[----:B------:R-:W2:Y:S01]  /*8ec0*/  LDL.LU R145, [R1+0x84] ;  /* 0x0000840001917983 */ /* 0x000ea20000300800 */
[----:B------:R-:W-:Y:S01]  /*8ed0*/  MOV R178, R182 ;  /* 0x000000b600b27202 */ /* 0x000fe20000000f00 */
[----:B------:R-:W-:Y:S01]  /*8ee0*/  FFMA.FTZ R2, R205, UR4, -R8 ;  /* 0x00000004cd027c23 */ /* 0x000fe20008010808 */
[----:B------:R-:W-:Y:S01]  /*8ef0*/  MOV R179, R181 ;  /* 0x000000b500b37202 */ /* 0x000fe20000000f00 */
[----:B------:R-:W3:Y:S01]  /*8f00*/  LDL.LU R157, [R1+0x54] ;  /* 0x00005400019d7983 */ /* 0x000ee20000300800 */
[----:B------:R-:W-:Y:S01]  /*8f10*/  IMAD.MOV.U32 R181, RZ, RZ, R232 ;  /* 0x000000ffffb57224 */ /* 0x000fe200078e00e8 */
[C---:B------:R-:W-:Y:S01]  /*8f20*/  HMMA.16816.F32 R60, R4.reuse, R20, R60 ;  /* 0x00000014043c723c */ /* 0x040fe2000000183c */
[----:B------:R4:W-:Y:S01]  /*8f30*/  MUFU.EX2 R125, R2 ;  /* 0x00000002007d7308 */ /* 0x0009e20000000800 */
[----:B------:R-:W2:Y:S01]  /*8f40*/  LDL.LU R182, [R1+0x64] ;  /* 0x0000640001b67983 */ /* 0x000ea20000300800 */
[----:B-1----:R-:W-:Y:S01]  /*8f50*/  FADD.FTZ R31, R189, R192 ;  /* 0x000000c0bd1f7221 */ /* 0x002fe20000010000 */
[----:B------:R-:W-:Y:S01]  /*8f60*/  MOV R177, R176 ;  /* 0x000000b000b17202 */ /* 0x000fe20000000f00 */
[----:B------:R1:W-:Y:S01]  /*8f70*/  MUFU.EX2 R124, R9 ;  /* 0x00000009007c7308 */ /* 0x0003e20000000800 */
[----:B------:R-:W3:Y:S01]  /*8f80*/  LDL.LU R232, [R1+0xe4] ;  /* 0x0000e40001e87983 */ /* 0x000ee20000300800 */
[----:B------:R-:W-:Y:S01]  /*8f90*/  MOV R176, R183 ;  /* 0x000000b700b07202 */ /* 0x000fe20000000f00 */
[C---:B------:R-:W-:Y:S08]  /*8fa0*/  HMMA.16816.F32 R56, R4.reuse, R22, R56 ;  /* 0x000000160438723c */ /* 0x040ff00000001838 */
[C---:B------:R-:W-:Y:S01]  /*8fb0*/  HMMA.16816.F32 R44, R4.reuse, R16, R44 ;  /* 0x00000010042c723c */ /* 0x040fe2000000182c */
[----:B------:R-:W2:Y:S01]  /*8fc0*/  LDL.LU R192, [R1+0x44] ;  /* 0x0000440001c07983 */ /* 0x000ea20000300800 */
[--C-:B----4-:R-:W-:Y:S01]  /*8fd0*/  FFMA.FTZ R2, R228, UR4, -R3.reuse ;  /* 0x00000004e4027c23 */ /* 0x110fe20008010803 */
[----:B------:R-:W-:Y:S01]  /*8fe0*/  MUFU.EX2 R111, R33 ;  /* 0x00000021006f7308 */ /* 0x000fe20000000800 */
[----:B------:R-:W-:Y:S01]  /*8ff0*/  MOV R183, R169 ;  /* 0x000000a900b77202 */ /* 0x000fe20000000f00 */
[----:B------:R-:W2:Y:S01]  /*9000*/  LDL.LU R189, [R1+0x4c] ;  /* 0x00004c0001bd7983 */ /* 0x000ea20000300800 */
[----:B------:R-:W-:Y:S01]  /*9010*/  MOV R169, R138 ;  /* 0x0000008a00a97202 */ /* 0x000fe20000000f00 */
[----:B------:R4:W-:Y:S01]  /*9020*/  MUFU.EX2 R122, R2 ;  /* 0x00000002007a7308 */ /* 0x0009e20000000800 */
[----:B------:R-:W-:Y:S01]  /*9030*/  HMMA.16816.F32 R96, R4, R14, R24 ;  /* 0x0000000e0460723c */ /* 0x000fe20000001818 */
[----:B------:R-:W3:Y:S01]  /*9040*/  LDSM.16.MT88.4 R20, [R148+0xb000] ;  /* 0x00b000009414783b */ /* 0x000ee20000004200 */
[--C-:B------:R-:W-:Y:S01]  /*9050*/  FFMA.FTZ R4, R226, UR4, -R3.reuse ;  /* 0x00000004e2047c23 */ /* 0x100fe20008010803 */
[----:B------:R-:W-:Y:S01]  /*9060*/  MUFU.EX2 R109, R36 ;  /* 0x00000024006d7308 */ /* 0x000fe20000000800 */
[--C-:B------:R-:W-:Y:S01]  /*9070*/  FFMA.FTZ R29, R217, UR4, -R8.reuse ;  /* 0x00000004d91d7c23 */ /* 0x100fe20008010808 */
[----:B------:R-:W3:Y:S01]  /*9080*/  LDSM.16.MT88.4 R16, [R70+0xb000] ;  /* 0x00b000004610783b */ /* 0x000ee20000004200 */
[--C-:B------:R-:W-:Y:S01]  /*9090*/  FFMA.FTZ R28, R214, UR4, -R8.reuse ;  /* 0x00000004d61c7c23 */ /* 0x100fe20008010808 */
[----:B------:R2:W2:Y:S01]  /*90a0*/  MUFU.EX2 R123, R4 ;  /* 0x00000004007b7308 */ /* 0x0004a20000000800 */
[----:B-1----:R-:W-:Y:S01]  /*90b0*/  FFMA.FTZ R9, R212, UR4, -R8 ;  /* 0x00000004d4097c23 */ /* 0x002fe20008010808 */
[----:B------:R-:W1:Y:S01]  /*90c0*/  LDSM.16.MT88.4 R12, [R180+0xb000] ;  /* 0x00b00000b40c783b */ /* 0x000e620000004200 */
[----:B----4-:R-:W-:-:S03]  /*90d0*/  FFMA.FTZ R2, R222, UR4, -R3 ;  /* 0x00000004de027c23 */ /* 0x010fc60008010803 */
[----:B------:R-:W4:Y:S01]  /*90e0*/  LDSM.16.MT88.4 R24, [R68+0xb000] ;  /* 0x00b000004418783b */ /* 0x000f220000004200 */
[----:B--2---:R-:W-:Y:S01]  /*90f0*/  FADD.FTZ R11, R189, R192 ;  /* 0x000000c0bd0b7221 */ /* 0x004fe20000010000 */
[--C-:B------:R-:W-:Y:S02]  /*9100*/  FFMA.FTZ R4, R225, UR4, -R3.reuse ;  /* 0x00000004e1047c23 */ /* 0x100fe40008010803 */
[----:B------:R-:W2:Y:S01]  /*9110*/  LDL.LU R189, [R1+0x28] ;  /* 0x0000280001bd7983 */ /* 0x000ea20000300800 */
[----:B------:R1:W-:Y:S01]  /*9120*/  MUFU.EX2 R120, R2 ;  /* 0x0000000200787308 */ /* 0x0003e20000000800 */
[----:B------:R-:W-:Y:S01]  /*9130*/  F2FP.F16.F32.PACK_AB R5, R122, R123 ;  /* 0x0000007b7a05723e */ /* 0x000fe200000000ff */
[----:B------:R-:W-:Y:S02]  /*9140*/  FFMA.FTZ R8, R223, UR4, -R3 ;  /* 0x00000004df087c23 */ /* 0x000fe40008010803 */
[----:B------:R4:W3:Y:S01]  /*9150*/  MUFU.EX2 R121, R4 ;  /* 0x0000000400797308 */ /* 0x0008e20000000800 */
[----:B------:R-:W-:-:S02]  /*9160*/  F2FP.F16.F32.PACK_AB R6, R125, R124 ;  /* 0x0000007c7d06723e */ /* 0x000fc400000000ff */
[----:B------:R-:W-:Y:S01]  /*9170*/  MOV R192, R181 ;  /* 0x000000b500c07202 */ /* 0x000fe20000000f00 */
[--C-:B-1----:R-:W-:Y:S01]  /*9180*/  FFMA.FTZ R2, R221, UR4, -R3.reuse ;  /* 0x00000004dd027c23 */ /* 0x102fe20008010803 */
[----:B------:R-:W-:Y:S01]  /*9190*/  FFMA.FTZ R3, R216, UR4, -R3 ;  /* 0x00000004d8037c23 */ /* 0x000fe20008010803 */
[----:B--2---:R-:W-:Y:S02]  /*91a0*/  FADD.FTZ R10, R189, R37 ;  /* 0x00000025bd0a7221 */ /* 0x004fe40000010000 */
[----:B------:R-:W2:Y:S01]  /*91b0*/  LDL.LU R189, [R1+0x24] ;  /* 0x0000240001bd7983 */ /* 0x000ea20000300800 */
[----:B----4-:R-:W-:Y:S02]  /*91c0*/  F2FP.F16.F32.PACK_AB R4, R126, R127 ;  /* 0x0000007f7e04723e */ /* 0x010fe400000000ff */
[----:B---3--:R-:W-:-:S07]  /*91d0*/  F2FP.F16.F32.PACK_AB R7, R120, R121 ;  /* 0x000000797807723e */ /* 0x008fce00000000ff */
[C---:B------:R-:W-:Y:S08]  /*91e0*/  HMMA.16816.F32 R136, R4.reuse, R20, R116 ;  /* 0x000000140488723c */ /* 0x040ff00000001874 */
[C---:B------:R-:W-:Y:S01]  /*91f0*/  HMMA.16816.F32 R112, R4.reuse, R22, R112 ;  /* 0x000000160470723c */ /* 0x040fe20000001870 */
[----:B--2---:R-:W-:Y:S02]  /*9200*/  FADD.FTZ R32, R189, R32 ;  /* 0x00000020bd207221 */ /* 0x004fe40000010000 */
[----:B------:R-:W2:Y:S05]  /*9210*/  LDL.LU R189, [R1+0x5c] ;  /* 0x00005c0001bd7983 */ /* 0x000eaa0000300800 */
        /* <DEDUP_REMOVED lines=13> */
[----:B------:R1:W-:Y:S02]  /*92f0*/  MUFU.EX2 R22, R8 ;  /* 0x0000000800167308 */ /* 0x0003e40000000800 */
[----:B-1----:R-:W-:Y:S01]  /*9300*/  FADD.FTZ R8, R194, R32 ;  /* 0x00000020c2087221 */ /* 0x002fe20000010000 */
        /* <DEDUP_REMOVED lines=8> */
[----:B------:R-:W-:Y:S02]  /*9390*/  MOV R172, R174 ;  /* 0x000000ae00ac7202 */ /* 0x000fe40000000f00 */
[----:B------:R-:W-:Y:S02]  /*93a0*/  MOV R174, R175 ;  /* 0x000000af00ae7202 */ /* 0x000fe40000000f00 */
[----:B------:R-:W-:Y:S01]  /*93b0*/  MOV R175, R173 ;  /* 0x000000ad00af7202 */ /* 0x000fe20000000f00 */
[----:B------:R1:W-:Y:S01]  /*93c0*/  MUFU.EX2 R23, R3 ;  /* 0x0000000300177308 */ /* 0x0003e20000000800 */
[----:B------:R-:W-:Y:S01]  /*93d0*/  MOV R173, R161 ;  /* 0x000000a100ad7202 */ /* 0x000fe20000000f00 */
[----:B------:R-:W-:-:S02]  /*93e0*/  IMAD.MOV.U32 R161, RZ, RZ, R75 ;  /* 0x000000ffffa17224 */ /* 0x000fc400078e004b */
[----:B--2---:R-:W-:Y:S02]  /*93f0*/  FADD.FTZ R31, R189, R31 ;  /* 0x0000001fbd1f7221 */ /* 0x004fe40000010000 */
[----:B------:R-:W2:Y:S02]  /*9400*/  LDL.LU R189, [R1+0x48] ;  /* 0x0000480001bd7983 */ /* 0x000ea40000300800 */
[----:B-1----:R-:W-:Y:S02]  /*9410*/  FADD.FTZ R3, R194, R31 ;  /* 0x0000001fc2037221 */ /* 0x002fe40000010000 */
[----:B------:R-:W3:Y:S04]  /*9420*/  LDL.LU R75, [R1+0xe0] ;  /* 0x0000e000014b7983 */ /* 0x000ee80000300800 */
[----:B------:R-:W4:Y:S01]  /*9430*/  LDL.LU R194, [R1+0x70] ;  /* 0x0000700001c27983 */ /* 0x000f220000300800 */
[----:B------:R-:W-:Y:S01]  /*9440*/  HMMA.16816.F32 R84, R4, R20, R84 ;  /* 0x000000140454723c */ /* 0x000fe20000001854 */
[----:B------:R4:W-:Y:S01]  /*9450*/  MUFU.EX2 R20, R2 ;  /* 0x0000000200147308 */ /* 0x0009e20000000800 */
[----:B--2---:R-:W-:-:S04]  /*9460*/  FADD.FTZ R11, R189, R11 ;  /* 0x0000000bbd0b7221 */ /* 0x004fc80000010000 */
[----:B----4-:R-:W-:Y:S02]  /*9470*/  FADD.FTZ R2, R194, R11 ;  /* 0x0000000bc2027221 */ /* 0x010fe40000010000 */
[----:B------:R-:W2:Y:S01]  /*9480*/  LDL.LU R194, [R1+0x38] ;  /* 0x0000380001c27983 */ /* 0x000ea20000300800 */
[----:B------:R2:W-:Y:S01]  /*9490*/  MUFU.EX2 R21, R0 ;  /* 0x0000000000157308 */ /* 0x0005e20000000800 */
[----:B---3--:R-:W-:Y:S02]  /*94a0*/  FADD.FTZ R8, R75, R8 ;  /* 0x000000084b087221 */ /* 0x008fe40000010000 */
[----:B------:R1:W5:Y:S01]  /*94b0*/  LDL.LU R75, [R1+0xdc] ;  /* 0x0000dc00014b7983 */ /* 0x0003620000300800 */
[----:B------:R-:W-:Y:S02]  /*94c0*/  MOV R163, R158 ;  /* 0x0000009e00a37202 */ /* 0x000fe40000000f00 */
[----:B------:R-:W-:Y:S01]  /*94d0*/  MOV R158, R151 ;  /* 0x00000097009e7202 */ /* 0x000fe20000000f00 */
[----:B--2---:R-:W-:-:S02]  /*94e0*/  FADD.FTZ R0, R194, R10 ;  /* 0x0000000ac2007221 */ /* 0x004fc40000010000 */
[----:B------:R-:W2:Y:S01]  /*94f0*/  LDL.LU R194, [R1+0x6c] ;  /* 0x00006c0001c27983 */ /* 0x000ea20000300800 */
[----:B------:R-:W-:Y:S01]  /*9500*/  MOV R162, R156 ;  /* 0x0000009c00a27202 */ /* 0x000fe20000000f00 */
[----:B------:R-:W-:Y:S01]  /*9510*/  IMAD.MOV.U32 R201, RZ, RZ, R173 ;  /* 0x000000ffffc97224 */ /* 0x000fe200078e00ad */
[----:B------:R-:W-:Y:S02]  /*9520*/  MOV R220, R158 ;  /* 0x0000009e00dc7202 */ /* 0x000fe40000000f00 */
[----:B------:R-:W-:Y:S01]  /*9530*/  MOV R229, R147 ;  /* 0x0000009300e57202 */ /* 0x000fe20000000f00 */
[----:B------:R-:W-:Y:S01]  /*9540*/  IMAD.MOV.U32 R225, RZ, RZ, R157 ;  /* 0x000000ffffe17224 */ /* 0x000fe200078e009d */
[----:B------:R-:W-:Y:S02]  /*9550*/  MOV R215, R162 ;  /* 0x000000a200d77202 */ /* 0x000fe40000000f00 */
[----:B------:R-:W-:Y:S02]  /*9560*/  MOV R204, R176 ;  /* 0x000000b000cc7202 */ /* 0x000fe40000000f00 */
[----:B------:R-:W-:-:S02]  /*9570*/  MOV R197, R192 ;  /* 0x000000c000c57202 */ /* 0x000fc40000000f00 */
[----:B------:R-:W-:Y:S01]  /*9580*/  MOV R211, R220 ;  /* 0x000000dc00d37202 */ /* 0x000fe20000000f00 */
[----:B------:R-:W-:Y:S01]  /*9590*/  IMAD.MOV.U32 R220, RZ, RZ, R229 ;  /* 0x000000ffffdc7224 */ /* 0x000fe200078e00e5 */
[----:B------:R-:W-:Y:S02]  /*95a0*/  MOV R229, R201 ;  /* 0x000000c900e57202 */ /* 0x000fe40000000f00 */
[----:B------:R-:W-:Y:S02]  /*95b0*/  MOV R201, R204 ;  /* 0x000000cc00c97202 */ /* 0x000fe40000000f00 */
[----:B------:R-:W-:-:S04]  /*95c0*/  MOV R204, R197 ;  /* 0x000000c500cc7202 */ /* 0x000fc80000000f00 */
[----:B------:R-:W-:Y:S01]  /*95d0*/  MOV R119, R204 ;  /* 0x000000cc00777202 */ /* 0x000fe20000000f00 */
[----:B--2---:R-:W-:Y:S01]  /*95e0*/  FADD.FTZ R11, R194, R3 ;  /* 0x00000003c20b7221 */ /* 0x004fe20000010000 */
[----:B------:R-:W-:Y:S01]  /*95f0*/  FADD.FTZ R3, R215, R8 ;  /* 0x00000008d7037221 */ /* 0x000fe20000010000 */
[----:B------:R-:W-:Y:S01]  /*9600*/  MOV R215, R225 ;  /* 0x000000e100d77202 */ /* 0x000fe20000000f00 */
[----:B------:R-:W2:Y:S04]  /*9610*/  LDL.LU R194, [R1+0x68] ;  /* 0x0000680001c27983 */ /* 0x000ea80000300800 */
[----:B------:R-:W-:-:S04]  /*9620*/  FADD.FTZ R3, R215, R3 ;  /* 0x00000003d7037221 */ /* 0x000fc80000010000 */
[----:B------:R-:W-:Y:S02]  /*9630*/  FADD.FTZ R3, R119, R3 ;  /* 0x0000000377037221 */ /* 0x000fe40000010000 */
[----:B------:R-:W3:Y:S01]  /*9640*/  LDL.LU R119, [R1+0x8c] ;  /* 0x00008c0001777983 */ /* 0x000ee20000300800 */
[----:B------:R-:W-:Y:S01]  /*9650*/  IMAD.MOV.U32 R222, RZ, RZ, R163 ;  /* 0x000000ffffde7224 */ /* 0x000fe200078e00a3 */
[----:B------:R-:W-:-:S03]  /*9660*/  MOV R227, R145 ;  /* 0x0000009100e37202 */ /* 0x000fc60000000f00 */
[----:B------:R-:W-:Y:S01]  /*9670*/  IMAD.MOV.U32 R209, RZ, RZ, R222 ;  /* 0x000000ffffd17224 */ /* 0x000fe200078e00de */
[----:B------:R-:W-:Y:S01]  /*9680*/  MOV R222, R227 ;  /* 0x000000e300de7202 */ /* 0x000fe20000000f00 */
[----:B--2---:R-:W-:Y:S02]  /*9690*/  FADD.FTZ R10, R194, R2 ;  /* 0x00000002c20a7221 */ /* 0x004fe40000010000 */
[----:B------:R-:W-:-:S04]  /*96a0*/  FADD.FTZ R2, R209, R11 ;  /* 0x0000000bd1027221 */ /* 0x000fc80000010000 */
[----:B------:R-:W-:-:S04]  /*96b0*/  FADD.FTZ R2, R222, R2 ;  /* 0x00000002de027221 */ /* 0x000fc80000010000 */
[----:B---3--:R-:W-:Y:S02]  /*96c0*/  FADD.FTZ R2, R119, R2 ;  /* 0x0000000277027221 */ /* 0x008fe40000010000 */
[----:B------:R-:W2:Y:S01]  /*96d0*/  LDL.LU R119, [R1+0x88] ;  /* 0x0000880001777983 */ /* 0x000ea20000300800 */
[----:B------:R-:W-:Y:S02]  /*96e0*/  MOV R210, R174 ;  /* 0x000000ae00d27202 */ /* 0x000fe40000000f00 */
[----:B------:R-:W-:Y:S02]  /*96f0*/  MOV R224, R159 ;  /* 0x0000009f00e07202 */ /* 0x000fe40000000f00 */
[----:B------:R-:W-:Y:S02]  /*9700*/  MOV R196, R179 ;  /* 0x000000b300c47202 */ /* 0x000fe40000000f00 */
[----:B------:R-:W-:Y:S01]  /*9710*/  MOV R199, R183 ;  /* 0x000000b700c77202 */ /* 0x000fe20000000f00 */
[----:B------:R3:W-:Y:S01]  /*9720*/  MUFU.EX2 R33, R9 ;  /* 0x0000000900217308 */ /* 0x0007e20000000800 */
[----:B------:R-:W-:Y:S01]  /*9730*/  MOV R228, R144 ;  /* 0x0000009000e47202 */ /* 0x000fe20000000f00 */
[----:B------:R-:W-:Y:S01]  /*9740*/  IMAD.MOV.U32 R225, RZ, RZ, R210 ;  /* 0x000000ffffe17224 */ /* 0x000fe200078e00d2 */
[----:B------:R-:W-:Y:S01]  /*9750*/  MOV R213, R224 ;  /* 0x000000e000d57202 */ /* 0x000fe20000000f00 */
[----:B------:R-:W-:Y:S01]  /*9760*/  HMMA.16816.F32 R60, R4, R16, R60 ;  /* 0x00000010043c723c */ /* 0x000fe2000000183c */
[----:B------:R-:W-:Y:S01]  /*9770*/  MOV R210, R196 ;  /* 0x000000c400d27202 */ /* 0x000fe20000000f00 */
[----:B------:R-:W-:Y:S01]  /*9780*/  IMAD.MOV.U32 R207, RZ, RZ, R177 ;  /* 0x000000ffffcf7224 */ /* 0x000fe200078e00b1 */
[----:B------:R-:W-:-:S02]  /*9790*/  MOV R208, R161 ;  /* 0x000000a100d07202 */ /* 0x000fc40000000f00 */
[----:B------:R-:W-:Y:S01]  /*97a0*/  MOV R188, R171 ;  /* 0x000000ab00bc7202 */ /* 0x000fe20000000f00 */
[----:B------:R-:W-:Y:S01]  /*97b0*/  IMAD.MOV.U32 R152, RZ, RZ, R149 ;  /* 0x000000ffff987224 */ /* 0x000fe200078e0095 */
[----:B------:R-:W-:Y:S01]  /*97c0*/  MOV R196, R199 ;  /* 0x000000c700c47202 */ /* 0x000fe20000000f00 */
[C---:B------:R-:W-:Y:S01]  /*97d0*/  HMMA.16816.F32 R56, R4.reuse, R18, R56 ;  /* 0x000000120438723c */ /* 0x040fe20000001838 */
[----:B------:R-:W-:Y:S01]  /*97e0*/  MOV R198, R178 ;  /* 0x000000b200c67202 */ /* 0x000fe20000000f00 */
[----:B---3--:R-:W-:Y:S01]  /*97f0*/  FADD.FTZ R9, R193, R0 ;  /* 0x00000000c1097221 */ /* 0x008fe20000010000 */
[----:B------:R-:W-:Y:S01]  /*9800*/  MOV R203, R172 ;  /* 0x000000ac00cb7202 */ /* 0x000fe20000000f00 */
[----:B------:R-:W-:Y:S01]  /*9810*/  FADD.FTZ R0, R211, R10 ;  /* 0x0000000ad3007221 */ /* 0x000fe20000010000 */
[----:B------:R-:W-:Y:S02]  /*9820*/  MOV R202, R175 ;  /* 0x000000af00ca7202 */ /* 0x000fe40000000f00 */
[----:B------:R-:W-:Y:S01]  /*9830*/  MOV R191, R164 ;  /* 0x000000a400bf7202 */ /* 0x000fe20000000f00 */
[----:B------:R-:W-:Y:S01]  /*9840*/  HMMA.16816.F32 R184, R4, R24, R184 ;  /* 0x0000001804b8723c */ /* 0x000fe200000018b8 */
[----:B------:R-:W-:-:S02]  /*9850*/  MOV R224, R228 ;  /* 0x000000e400e07202 */ /* 0x000fc40000000f00 */
[----:B------:R-:W-:Y:S01]  /*9860*/  MOV R200, R195 ;  /* 0x000000c300c87202 */ /* 0x000fe20000000f00 */
[----:B------:R-:W-:Y:S01]  /*9870*/  FADD.FTZ R0, R220, R0 ;  /* 0x00000000dc007221 */ /* 0x000fe20000010000 */
[----:B------:R-:W-:Y:S02]  /*9880*/  MOV R171, R169 ;  /* 0x000000a900ab7202 */ /* 0x000fe40000000f00 */
[----:B------:R-:W-:Y:S01]  /*9890*/  MOV R219, R153 ;  /* 0x0000009900db7202 */ /* 0x000fe20000000f00 */
[C---:B------:R-:W-:Y:S01]  /*98a0*/  HMMA.16816.F32 R44, R4.reuse, R12, R44 ;  /* 0x0000000c042c723c */ /* 0x040fe2000000182c */
[----:B------:R-:W-:Y:S01]  /*98b0*/  MOV R228, R208 ;  /* 0x000000d000e47202 */ /* 0x000fe20000000f00 */
[----:B------:R-:W-:Y:S01]  /*98c0*/  IMAD.MOV.U32 R216, RZ, RZ, R196 ;  /* 0x000000ffffd87224 */ /* 0x000fe200078e00c4 */
[----:B------:R-:W-:Y:S02]  /*98d0*/  MOV R189, R165 ;  /* 0x000000a500bd7202 */ /* 0x000fe40000000f00 */
[----:B------:R-:W-:Y:S01]  /*98e0*/  MOV R205, R160 ;  /* 0x000000a000cd7202 */ /* 0x000fe20000000f00 */
[----:B------:R-:W-:Y:S01]  /*98f0*/  IMAD.MOV.U32 R190, RZ, RZ, R167 ;  /* 0x000000ffffbe7224 */ /* 0x000fe200078e00a7 */
[----:B------:R-:W-:Y:S01]  /*9900*/  MOV R156, R150 ;  /* 0x00000096009c7202 */ /* 0x000fe20000000f00 */
[----:B------:R-:W-:Y:S01]  /*9910*/  HMMA.16816.F32 R16, R4, R14, R88 ;  /* 0x0000000e0410723c */ /* 0x000fe20000001858 */
[----:B------:R-:W-:-:S02]  /*9920*/  MOV R169, R166 ;  /* 0x000000a600a97202 */ /* 0x000fc40000000f00 */
[----:B------:R-:W-:Y:S01]  /*9930*/  MOV R206, R146 ;  /* 0x0000009200ce7202 */ /* 0x000fe20000000f00 */
[----:B------:R-:W-:Y:S01]  /*9940*/  MUFU.EX2 R78, R78 ;  /* 0x0000004e004e7308 */ /* 0x000fe20000000800 */
[----:B------:R-:W-:Y:S01]  /*9950*/  MOV R227, R202 ;  /* 0x000000ca00e37202 */ /* 0x000fe20000000f00 */
[----:B------:R-:W-:Y:S02]  /*9960*/  LDSM.16.MT88.4 R180, [R180+0xb800] ;  /* 0x00b80000b4b4783b */ /* 0x000fe40000004200 */
[----:B------:R-:W-:Y:S01]  /*9970*/  HMMA.16816.F32 R24, R4, R26, R96 ;  /* 0x0000001a0418723c */ /* 0x000fe20000001860 */
[----:B------:R-:W-:Y:S01]  /*9980*/  FADD.FTZ R4, R213, R9 ;  /* 0x00000009d5047221 */ /* 0x000fe20000010000 */
[----:B------:R-:W-:Y:S01]  /*9990*/  MOV R208, R203 ;  /* 0x000000cb00d07202 */ /* 0x000fe20000000f00 */
[----:B------:R-:W-:Y:S01]  /*99a0*/  IMAD.MOV.U32 R203, RZ, RZ, R198 ;  /* 0x000000ffffcb7224 */ /* 0x000fe200078e00c6 */
[----:B------:R-:W-:Y:S01]  /*99b0*/  MOV R202, R207 ;  /* 0x000000cf00ca7202 */ /* 0x000fe20000000f00 */
[----:B------:R-:W-:Y:S01]  /*99c0*/  FADD.FTZ R4, R224, R4 ;  /* 0x00000004e0047221 */ /* 0x000fe20000010000 */
[----:B------:R-:W-:-:S02]  /*99d0*/  MOV R207, R200 ;  /* 0x000000c800cf7202 */ /* 0x000fc40000000f00 */
[----:B------:R-:W-:Y:S01]  /*99e0*/  MOV R199, R189 ;  /* 0x000000bd00c77202 */ /* 0x000fe20000000f00 */
[----:B------:R-:W-:Y:S01]  /*99f0*/  IMAD.MOV.U32 R212, RZ, RZ, R171 ;  /* 0x000000ffffd47224 */ /* 0x000fe200078e00ab */
[----:B------:R-:W-:Y:S01]  /*9a00*/  MOV R198, R188 ;  /* 0x000000bc00c67202 */ /* 0x000fe20000000f00 */
[----:B------:R-:W-:Y:S01]  /*9a10*/  IMAD.MOV.U32 R211, RZ, RZ, R142 ;  /* 0x000000ffffd37224 */ /* 0x000fe200078e008e */
[----:B------:R-:W-:Y:S02]  /*9a20*/  MOV R200, R191 ;  /* 0x000000bf00c87202 */ /* 0x000fe40000000f00 */
[----:B------:R-:W-:Y:S02]  /*9a30*/  MOV R209, R143 ;  /* 0x0000008f00d17202 */ /* 0x000fe40000000f00 */
[----:B------:R-:W-:Y:S02]  /*9a40*/  MOV R215, R210 ;  /* 0x000000d200d77202 */ /* 0x000fe40000000f00 */
        /* <DEDUP_REMOVED lines=11> */
[----:B------:R-:W-:Y:S01]  /*9b00*/  MUFU.EX2 R71, R71 ;  /* 0x0000004700477308 */ /* 0x000fe20000000800 */
[----:B------:R-:W-:Y:S01]  /*9b10*/  MOV R223, R199 ;  /* 0x000000c700df7202 */ /* 0x000fe20000000f00 */
[----:B------:R-:W3:Y:S01]  /*9b20*/  LDSM.16.MT88.4 R148, [R148+0xb800] ;  /* 0x00b800009494783b */ /* 0x000ee20000004200 */
[----:B------:R-:W-:Y:S01]  /*9b30*/  MOV R214, R169 ;  /* 0x000000a900d67202 */ /* 0x000fe20000000f00 */
[----:B------:R-:W-:Y:S01]  /*9b40*/  FADD.FTZ R2, R233, R6 ;  /* 0x00000006e9027221 */ /* 0x000fe20000010000 */
[----:B------:R-:W-:Y:S01]  /*9b50*/  MOV R217, R152 ;  /* 0x0000009800d97202 */ /* 0x000fe20000000f00 */
[----:B------:R-:W-:Y:S01]  /*9b60*/  MUFU.EX2 R30, R30 ;  /* 0x0000001e001e7308 */ /* 0x000fe20000000800 */
[----:B------:R-:W-:Y:S01]  /*9b70*/  MOV R213, R203 ;  /* 0x000000cb00d57202 */ /* 0x000fe20000000f00 */
[----:B------:R-:W4:Y:S01]  /*9b80*/  LDSM.16.MT88.4 R164, [R70+0xb800] ;  /* 0x00b8000046a4783b */ /* 0x000f220000004200 */
[----:B------:R-:W-:-:S02]  /*9b90*/  MOV R224, R208 ;  /* 0x000000d000e07202 */ /* 0x000fc40000000f00 */
[----:B------:R-:W-:Y:S01]  /*9ba0*/  MOV R208, R207 ;  /* 0x000000cf00d07202 */ /* 0x000fe20000000f00 */
[----:B------:R-:W-:Y:S01]  /*9bb0*/  MUFU.EX2 R101, R101 ;  /* 0x0000006500657308 */ /* 0x000fe20000000800 */
[----:B------:R-:W-:Y:S01]  /*9bc0*/  MOV R201, R197 ;  /* 0x000000c500c97202 */ /* 0x000fe20000000f00 */
[----:B------:R-:W1:Y:S01]  /*9bd0*/  LDSM.16.MT88.4 R12, [R68+0xb800] ;  /* 0x00b80000440c783b */ /* 0x000e620000004200 */
[----:B------:R-:W-:Y:S02]  /*9be0*/  MOV R210, R170 ;  /* 0x000000aa00d27202 */ /* 0x000fe40000000f00 */
[----:B------:R-:W-:Y:S02]  /*9bf0*/  MOV R202, R168 ;  /* 0x000000a800ca7202 */ /* 0x000fe40000000f00 */
[----:B------:R-:W-:Y:S01]  /*9c00*/  MOV R204, R154 ;  /* 0x0000009a00cc7202 */ /* 0x000fe20000000f00 */
[----:B------:R-:W-:Y:S01]  /*9c10*/  IMAD.MOV.U32 R203, RZ, RZ, R155 ;  /* 0x000000ffffcb7224 */ /* 0x000fe200078e009b */
[----:B------:R-:W-:Y:S01]  /*9c20*/  MOV R200, R141 ;  /* 0x0000008d00c87202 */ /* 0x000fe20000000f00 */
[----:B------:R-:W-:Y:S01]  /*9c30*/  MUFU.EX2 R77, R77 ;  /* 0x0000004d004d7308 */ /* 0x000fe20000000800 */
[----:B------:R-:W-:Y:S01]  /*9c40*/  MOV R207, R140 ;  /* 0x0000008c00cf7202 */ /* 0x000fe20000000f00 */
[----:B------:R1:W5:Y:S02]  /*9c50*/  LDL.LU R76, [R1+0xd8] ;  /* 0x0000d800014c7983 */ /* 0x0003640000300800 */
[----:B------:R-:W3:Y:S02]  /*9c60*/  MUFU.EX2 R29, R29 ;  /* 0x0000001d001d7308 */ /* 0x000ee40000000800 */
[----:B------:R1:W5:Y:S02]  /*9c70*/  LDL.LU R69, [R1+0xd4] ;  /* 0x0000d40001457983 */ /* 0x0003640000300800 */
[----:B------:R-:W-:Y:S02]  /*9c80*/  MUFU.EX2 R100, R100 ;  /* 0x0000006400647308 */ /* 0x000fe40000000800 */
[----:B------:R1:W5:Y:S02]  /*9c90*/  LDL.LU R74, [R1+0xd0] ;  /* 0x0000d000014a7983 */ /* 0x0003640000300800 */
[----:B------:R-:W-:Y:S04]  /*9ca0*/  MUFU.EX2 R73, R73 ;  /* 0x0000004900497308 */ /* 0x000fe80000000800 */
[----:B------:R-:W4:Y:S04]  /*9cb0*/  MUFU.EX2 R28, R28 ;  /* 0x0000001c001c7308 */ /* 0x000f280000000800 */
[----:B------:R-:W1:Y:S04]  /*9cc0*/  MUFU.EX2 R79, R79 ;  /* 0x0000004f004f7308 */ /* 0x000e680000000800 */
[----:B------:R-:W1:Y:S01]  /*9cd0*/  MUFU.EX2 R72, R72 ;  /* 0x0000004800487308 */ /* 0x000e620000000800 */
[----:B---3--:R-:W-:-:S02]  /*9ce0*/  F2FP.F16.F32.PACK_AB R192, R29, R30 ;  /* 0x0000001e1dc0723e */ /* 0x008fc400000000ff */
[----:B------:R-:W-:Y:S02]  /*9cf0*/  F2FP.F16.F32.PACK_AB R193, R20, R22 ;  /* 0x0000001614c1723e */ /* 0x000fe400000000ff */
[----:B------:R-:W-:Y:S02]  /*9d00*/  F2FP.F16.F32.PACK_AB R195, R23, R21 ;  /* 0x0000001517c3723e */ /* 0x000fe400000000ff */
[----:B----4-:R-:W-:Y:S02]  /*9d10*/  F2FP.F16.F32.PACK_AB R194, R33, R28 ;  /* 0x0000001c21c2723e */ /* 0x010fe400000000ff */
[----:B------:R-:W-:Y:S02]  /*9d20*/  F2FP.F16.F32.PACK_AB R196, R101, R78 ;  /* 0x0000004e65c4723e */ /* 0x000fe400000000ff */
[----:B------:R-:W-:Y:S02]  /*9d30*/  F2FP.F16.F32.PACK_AB R197, R77, R71 ;  /* 0x000000474dc5723e */ /* 0x000fe400000000ff */
[----:B-1----:R-:W-:-:S02]  /*9d40*/  F2FP.F16.F32.PACK_AB R198, R79, R100 ;  /* 0x000000644fc6723e */ /* 0x002fc400000000ff */
[----:B------:R-:W-:Y:S01]  /*9d50*/  F2FP.F16.F32.PACK_AB R199, R72, R73 ;  /* 0x0000004948c7723e */ /* 0x000fe200000000ff */
[C---:B------:R-:W-:Y:S08]  /*9d60*/  HMMA.16816.F32 R136, R192.reuse, R148, R136 ;  /* 0x00000094c088723c */ /* 0x040ff00000001888 */
[C---:B------:R-:W-:Y:S08]  /*9d70*/  HMMA.16816.F32 R144, R192.reuse, R150, R112 ;  /* 0x00000096c090723c */ /* 0x040ff00000001870 */
[C---:B------:R-:W-:Y:S08]  /*9d80*/  HMMA.16816.F32 R156, R192.reuse, R164, R104 ;  /* 0x000000a4c09c723c */ /* 0x040ff00000001868 */
[C---:B------:R-:W-:Y:S08]  /*9d90*/  HMMA.16816.F32 R160, R192.reuse, R166, R92 ;  /* 0x000000a6c0a0723c */ /* 0x040ff0000000185c */
[----:B------:R-:W-:Y:S01]  /*9da0*/  HMMA.16816.F32 R172, R192, R180, R80 ;  /* 0x000000b4c0ac723c */ /* 0x000fe20000001850 */
[----:B--2---:R-:W-:Y:S01]  /*9db0*/  FADD.FTZ R0, R119, R0 ;  /* 0x0000000077007221 */ /* 0x004fe20000010000 */
[----:B------:R-:W-:-:S02]  /*9dc0*/  MOV R119, R216 ;  /* 0x000000d800777202 */ /* 0x000fc40000000f00 */
        /* <DEDUP_REMOVED lines=115> */
[----:B------:R-:W-:-:S03]  /*a500*/  FADD.FTZ R2, R33, R2 ;  /* 0x0000000221027221 */ /* 0x000fc60000010000 */
[----:B------:R1:W5:Y:S04]  /*a510*/  LDL.LU R233, [R1+0xc4] ;  /* 0x0000c40001e97983 */ /* 0x0003680000300800 */
[----:B------:R1:W5:Y:S04]  /*a520*/  LDL.LU R232, [R1+0xc0] ;  /* 0x0000c00001e87983 */ /* 0x0003680000300800 */
[----:B------:R1:W5:Y:S04]  /*a530*/  LDL.LU R230, [R1+0xbc] ;  /* 0x0000bc0001e67983 */ /* 0x0003680000300800 */
[----:B------:R1:W-:Y:S04]  /*a540*/  STL [R1+0xa0], R4 ;  /* 0x0000a00401007387 */ /* 0x0003e80000100800 */
[----:B------:R1:W-:Y:S04]  /*a550*/  STL [R1+0xa4], R3 ;  /* 0x0000a40301007387 */ /* 0x0003e80000100800 */
[----:B------:R1:W-:Y:S01]  /*a560*/  STL [R1+0xa8], R0 ;  /* 0x0000a80001007387 */ /* 0x0003e20000100800 */
[----:B------:R-:W2:Y:S03]  /*a570*/  S2R R234, SR_TID.X ;  /* 0x0000000000ea7919 */ /* 0x000ea60000002100 */
[----:B------:R1:W-:Y:S01]  /*a580*/  STL [R1+0xac], R2 ;  /* 0x0000ac0201007387 */ /* 0x0003e20000100800 */
        /* <DEDUP_REMOVED lines=12> */
[----:B-12---:R-:W-:-:S15]  /*a650*/  @!P6 BRA `(.L_x_344) ;  /* 0x0000006c00c0e947 */ /* 0x006fde0003800000 */
[----:B------:R-:W2:Y:S01]  /*a660*/  LDL.LU R207, [R1+0x8] ;  /* 0x0000080001cf7983 */ /* 0x000ea20000300800 */
[----:B------:R-:W-:Y:S01]  /*a670*/  SHF.R.U32.HI R228, RZ, 0x1, R234 ;  /* 0x00000001ffe47819 */ /* 0x000fe200000116ea */
[C---:B------:R-:W-:Y:S01]  /*a680*/  IMAD.SHL.U32 R200, R234.reuse, 0x40, RZ ;  /* 0x00000040eac87824 */ /* 0x040fe200078e00ff */
[----:B------:R-:W1:Y:S01]  /*a690*/  S2UR UR6, SR_CgaCtaId ;  /* 0x00000000000679c3 */ /* 0x000e620000008800 */
[----:B------:R-:W3:Y:S01]  /*a6a0*/  LDCU UR10, c[0x0][0x440] ;  /* 0x00008800ff0a77ac */ /* 0x000ee20008000800 */
[----:B------:R-:W-:Y:S01]  /*a6b0*/  IMAD.MOV.U32 R229, RZ, RZ, 0x20 ;  /* 0x00000020ffe57424 */ /* 0x000fe200078e00ff */
[C---:B------:R-:W-:Y:S01]  /*a6c0*/  LOP3.LUT P0, RZ, R234.reuse, 0x2, RZ, 0xc0, !PT ;  /* 0x00000002eaff7812 */ /* 0x040fe2000780c0ff */
[----:B------:R-:W-:Y:S01]  /*a6d0*/  IMAD.SHL.U32 R235, R234, 0x40, RZ ;  /* 0x00000040eaeb7824 */ /* 0x000fe200078e00ff */
[----:B------:R-:W-:Y:S01]  /*a6e0*/  MOV R231, 0x20 ;  /* 0x0000002000e77802 */ /* 0x000fe20000000f00 */
[----:B-----5:R-:W-:Y:S01]  /*a6f0*/  VIADD R239, R243, 0xfffffffe ;  /* 0xfffffffef3ef7836 */ /* 0x020fe20000000000 */
[----:B------:R-:W-:Y:S01]  /*a700*/  SEL R229, R229, 0xffffffe0, !P1 ;  /* 0xffffffe0e5e57807 */ /* 0x000fe20004800000 */
[----:B------:R-:W4:Y:S01]  /*a710*/  LDC.64 R240, c[0x0][0x3c0] ;  /* 0x0000f000fff07b82 */ /* 0x000f220000000a00 */
[----:B------:R-:W-:Y:S01]  /*a720*/  IMAD.MOV.U32 R134, RZ, RZ, R69 ;  /* 0x000000ffff867224 */ /* 0x000fe200078e0045 */
[----:B------:R-:W-:Y:S01]  /*a730*/  MOV R132, R75 ;  /* 0x0000004b00847202 */ /* 0x000fe20000000f00 */
[----:B------:R-:W-:Y:S01]  /*a740*/  IMAD.MOV.U32 R133, RZ, RZ, R74 ;  /* 0x000000ffff857224 */ /* 0x000fe200078e004a */
[----:B------:R-:W-:Y:S01]  /*a750*/  SEL R231, R231, 0xffffffe0, !P0 ;  /* 0xffffffe0e7e77807 */ /* 0x000fe20004000000 */
[----:B------:R-:W-:Y:S01]  /*a760*/  IMAD.MOV.U32 R3, RZ, RZ, R76 ;  /* 0x000000ffff037224 */ /* 0x000fe200078e004c */
[----:B------:R-:W-:Y:S01]  /*a770*/  LOP3.LUT R236, R235, 0x400, RZ, 0xc0, !PT ;  /* 0x00000400ebec7812 */ /* 0x000fe200078ec0ff */
[----:B------:R-:W-:Y:S01]  /*a780*/  IMAD.MOV.U32 R237, RZ, RZ, 0x40 ;  /* 0x00000040ffed7424 */ /* 0x000fe200078e00ff */
[----:B------:R-:W-:Y:S01]  /*a790*/  UMOV UR7, 0x400 ;  /* 0x0000040000077882 */ /* 0x000fe20000000000 */
[----:B------:R-:W2:Y:S01]  /*a7a0*/  LDCU UR9, c[0x0][0x440] ;  /* 0x00008800ff0977ac */ /* 0x000ea20008000800 */
[----:B---3--:R-:W-:Y:S01]  /*a7b0*/  ISETP.GE.AND P2, PT, R230, UR10, PT ;  /* 0x0000000ae6007c0c */ /* 0x008fe2000bf46270 */
[----:B------:R-:W3:Y:S01]  /*a7c0*/  LDCU UR8, c[0x0][0x50c] ;  /* 0x0000a180ff0877ac */ /* 0x000ee20008000800 */
[----:B------:R-:W2:Y:S01]  /*a7d0*/  LDCU UR4, c[0x0][0x45c] ;  /* 0x00008b80ff0477ac */ /* 0x000ea20008000800 */
[----:B-1----:R-:W-:Y:S01]  /*a7e0*/  ULEA UR6, UR6, UR7, 0x18 ;  /* 0x0000000706067291 */ /* 0x002fe2000f8ec0ff */
[----:B--2---:R-:W-:-:S04]  /*a7f0*/  LOP3.LUT R228, R207, 0x8, R228, 0x78, !PT ;  /* 0x00000008cfe47812 */ /* 0x004fc800078e78e4 */
[----:B------:R-:W-:-:S04]  /*a800*/  LOP3.LUT R228, R228, 0x200, R200, 0xf8, !PT ;  /* 0x00000200e4e47812 */ /* 0x000fc800078ef8c8 */
[----:B------:R-:W-:-:S04]  /*a810*/  LEA R228, R228, UR5, 0x1 ;  /* 0x00000005e4e47c11 */ /* 0x000fc8000f8e08ff */
[----:B------:R-:W-:Y:S01]  /*a820*/  IADD3 R229, PT, PT, R229, R228, RZ ;  /* 0x000000e4e5e57210 */ /* 0x000fe20007ffe0ff */
[----:B------:R-:W-:-:S05]  /*a830*/  VIADD R0, R228, 0x8000 ;  /* 0x00008000e4007836 */ /* 0x000fca0000000000 */
[----:B------:R1:W-:Y:S01]  /*a840*/  STL [R1+0xb0], R0 ;  /* 0x0000b00001007387 */ /* 0x0003e20000100800 */
[----:B---34-:R-:W-:Y:S05]  /*a850*/  BRA `(.L_x_345) ;  /* 0x0000000800147947 */ /* 0x018fea0003800000 */
.L_x_347:
[C---:B------:R-:W-:Y:S01]  /*a860*/  @!P1 VIADD R2, R239.reuse, 0xffffffff ;  /* 0xffffffffef029836 */ /* 0x040fe20000000000 */
[----:B------:R-:W2:Y:S01]  /*a870*/  LDL R37, [R1+0x78] ;  /* 0x0000780001257983 */ /* 0x000ea20000100800 */
[----:B------:R-:W-:Y:S01]  /*a880*/  @!P1 VIADD R14, R239, 0xffffffff ;  /* 0xffffffffef0e9836 */ /* 0x000fe20000000000 */
[----:B------:R-:W1:Y:S01]  /*a890*/  @!P1 LDC.64 R10, c[0x0][0x3b8] ;  /* 0x0000ee00ff0a9b82 */ /* 0x000e620000000a00 */
[----:B------:R-:W-:Y:S02]  /*a8a0*/  UMOV UR5, UR6 ;  /* 0x0000000600057c82 */ /* 0x000fe40008000000 */
[----:B------:R-:W3:Y:S01]  /*a8b0*/  LDL R36, [R1+0x74] ;  /* 0x0000740001247983 */ /* 0x000ee20000100800 */
[----:B------:R-:W4:Y:S04]  /*a8c0*/  S2R R234, SR_TID.X ;  /* 0x0000000000ea7919 */ /* 0x000f280000002100 */
[----:B------:R-:W5:Y:S08]  /*a8d0*/  @!P1 LDC.64 R8, c[0x0][0x3b8] ;  /* 0x0000ee00ff089b82 */ /* 0x000f700000000a00 */
[----:B------:R-:W4:Y:S01]  /*a8e0*/  @!P1 LDC.64 R12, c[0x0][0x3b8] ;  /* 0x0000ee00ff0c9b82 */ /* 0x000f220000000a00 */
[C---:B-1----:R-:W-:Y:S07]  /*a8f0*/  @!P1 IMAD.WIDE.U32 R4, R2.reuse, R10, RZ ;  /* 0x0000000a02049225 */ /* 0x042fee00078e00ff */
[----:B------:R-:W1:Y:S01]  /*a900*/  @!P1 LDC.64 R24, c[0x0][0x3b8] ;  /* 0x0000ee00ff189b82 */ /* 0x000e620000000a00 */
[----:B------:R-:W-:Y:S01]  /*a910*/  @!P1 IMAD R5, R2, R11, R5 ;  /* 0x0000000b02059224 */ /* 0x000fe200078e0205 */
[C---:B------:R-:W-:Y:S01]  /*a920*/  @!P1 SHF.L.U32 R6, R4.reuse, 0x7, RZ ;  /* 0x0000000704069819 */ /* 0x040fe200000006ff */
[----:B------:R-:W-:Y:S05]  /*a930*/  @!P1 IMAD R17, R11, 0x30, RZ ;  /* 0x000000300b119824 */ /* 0x000fea00078e02ff */
[----:B------:R-:W1:Y:S01]  /*a940*/  @!P1 LDC.64 R20, c[0x0][0x3b8] ;  /* 0x0000ee00ff149b82 */ /* 0x000e620000000a00 */
[----:B------:R-:W-:Y:S01]  /*a950*/  @!P1 SHF.L.U64.HI R7, R4, 0x7, R5 ;  /* 0x0000000704079819 */ /* 0x000fe20000010205 */
[----:B-----5:R-:W-:Y:S01]  /*a960*/  @!P1 IMAD.WIDE.U32 R4, R14, R8, RZ ;  /* 0x000000080e049225 */ /* 0x020fe200078e00ff */
[C---:B----4-:R-:W-:Y:S03]  /*a970*/  LOP3.LUT R238, R234.reuse, 0x38, RZ, 0xc0, !PT ;  /* 0x00000038eaee7812 */ /* 0x050fe600078ec0ff */
[----:B------:R-:W-:Y:S02]  /*a980*/  IMAD.SHL.U32 R15, R234, 0x8, RZ ;  /* 0x00000008ea0f7824 */ /* 0x000fe400078e00ff */
[----:B------:R-:W-:Y:S02]  /*a990*/  @!P1 IMAD R5, R14, R9, R5 ;  /* 0x000000090e059224 */ /* 0x000fe400078e0205 */
[----:B------:R-:W-:Y:S01]  /*a9a0*/  @!P1 IMAD.WIDE.U32 R6, R10, 0x30, R6 ;  /* 0x000000300a069825 */ /* 0x000fe200078e0006 */
[----:B------:R-:W-:Y:S01]  /*a9b0*/  LOP3.LUT R230, R15, 0x38, RZ, 0xc0, !PT ;  /* 0x000000380fe67812 */ /* 0x000fe200078ec0ff */
[----:B------:R-:W4:Y:S01]  /*a9c0*/  @!P1 LDC.64 R10, c[0x0][0x3b8] ;  /* 0x0000ee00ff0a9b82 */ /* 0x000f220000000a00 */
[----:B------:R-:W-:Y:S01]  /*a9d0*/  @!P1 SHF.L.U64.HI R16, R4, 0x7, R5 ;  /* 0x0000000704109819 */ /* 0x000fe20000010205 */
[----:B------:R-:W-:Y:S01]  /*a9e0*/  @!P1 IMAD.IADD R7, R17, 0x1, R7 ;  /* 0x0000000111079824 */ /* 0x000fe200078e0207 */
[----:B------:R-:W-:Y:S01]  /*a9f0*/  ISETP.GE.AND P2, PT, R230, UR9, PT ;  /* 0x00000009e6007c0c */ /* 0x000fe2000bf46270 */
[----:B------:R-:W-:Y:S01]  /*aa00*/  @!P1 IMAD.SHL.U32 R2, R4, 0x80, RZ ;  /* 0x0000008004029824 */ /* 0x000fe200078e00ff */
[--C-:B------:R-:W-:Y:S04]  /*aa10*/  LOP3.LUT R238, R238, 0x1f8, R15.reuse, 0x78, !PT ;  /* 0x000001f8eeee7812 */ /* 0x100fe800078e780f */
[----:B------:R-:W-:Y:S02]  /*aa20*/  @!P1 LEA R2, P4, R8, R2, 0x4 ;  /* 0x0000000208029211 */ /* 0x000fe400078820ff */
[----:B------:R-:W-:Y:S01]  /*aa30*/  LOP3.LUT R238, R238, 0x1e00, R15, 0xf8, !PT ;  /* 0x00001e00eeee7812 */ /* 0x000fe200078ef80f */
[----:B------:R-:W-:Y:S01]  /*aa40*/  @!P1 VIADD R15, R239, 0xffffffff ;  /* 0xffffffffef0f9836 */ /* 0x000fe20000000000 */
[----:B------:R-:W-:Y:S02]  /*aa50*/  @!P1 LEA.HI.X R8, R8, R16, R9, 0x4, P4 ;  /* 0x0000001008089211 */ /* 0x000fe400020f2409 */
[----:B------:R-:W-:Y:S01]  /*aa60*/  LEA R238, R238, UR5, 0x1 ;  /* 0x00000005eeee7c11 */ /* 0x000fe2000f8e08ff */
[----:B------:R-:W-:Y:S01]  /*aa70*/  @!P1 IMAD.WIDE.U32 R4, R15, R12, RZ ;  /* 0x0000000c0f049225 */ /* 0x000fe200078e00ff */
[----:B------:R-:W5:Y:S02]  /*aa80*/  @!P2 LDC.64 R18, c[0x0][0x3b8] ;  /* 0x0000ee00ff12ab82 */ /* 0x000f640000000a00 */
[----:B------:R-:W-:Y:S01]  /*aa90*/  @!P2 IADD3 R14, PT, PT, R239, -0x1, RZ ;  /* 0xffffffffef0ea810 */ /* 0x000fe20007ffe0ff */
[----:B------:R-:W-:Y:S05]  /*aaa0*/  @!P1 IMAD R5, R15, R13, R5 ;  /* 0x0000000d0f059224 */ /* 0x000fea00078e0205 */
[----:B------:R-:W-:Y:S02]  /*aab0*/  @!P1 SHF.L.U64.HI R5, R4, 0x7, R5 ;  /* 0x0000000704059819 */ /* 0x000fe40000010205 */
[-C--:B--2---:R-:W-:Y:S02]  /*aac0*/  @!P1 LEA R22, P3, R6, R37.reuse, 0x1 ;  /* 0x0000002506169211 */ /* 0x084fe400078608ff */
[----:B------:R-:W-:Y:S02]  /*aad0*/  @!P1 LEA R16, P4, R2, R37, 0x1 ;  /* 0x0000002502109211 */ /* 0x000fe400078808ff */
[----:B---3--:R-:W-:Y:S01]  /*aae0*/  @!P1 LEA.HI.X R23, R6, R36, R7, 0x1, P3 ;  /* 0x0000002406179211 */ /* 0x008fe200018f0c07 */
[----:B-----5:R-:W-:Y:S01]  /*aaf0*/  @!P2 IMAD.WIDE.U32 R6, R14, R18, RZ ;  /* 0x000000120e06a225 */ /* 0x020fe200078e00ff */
[-C--:B------:R-:W-:Y:S02]  /*ab00*/  @!P1 LEA.HI.X R17, R2, R36.reuse, R8, 0x1, P4 ;  /* 0x0000002402119211 */ /* 0x080fe400020f0c08 */
[C---:B------:R-:W-:Y:S01]  /*ab10*/  @!P1 IADD3 R2, PT, PT, R239.reuse, -0x1, RZ ;  /* 0xffffffffef029810 */ /* 0x040fe20007ffe0ff */
[----:B------:R-:W-:Y:S01]  /*ab20*/  @!P2 IMAD R7, R14, R19, R7 ;  /* 0x000000130e07a224 */ /* 0x000fe200078e0207 */
[----:B------:R-:W-:Y:S01]  /*ab30*/  @!P2 LEA R9, P4, R6, R37, 0x8 ;  /* 0x000000250609a211 */ /* 0x000fe200078840ff */
[----:B------:R-:W-:Y:S01]  /*ab40*/  @!P1 IMAD.SHL.U32 R8, R4, 0x80, RZ ;  /* 0x0000008004089824 */ /* 0x000fe200078e00ff */
[----:B------:R-:W2:Y:S01]  /*ab50*/  @!P1 LDC.64 R18, c[0x0][0x3b8] ;  /* 0x0000ee00ff129b82 */ /* 0x000ea20000000a00 */
[C---:B------:R-:W-:Y:S01]  /*ab60*/  @!P1 VIADD R14, R239.reuse, 0xffffffff ;  /* 0xffffffffef0e9836 */ /* 0x040fe20000000000 */
[----:B------:R-:W-:Y:S01]  /*ab70*/  @!P2 LEA.HI.X R7, R6, R36, R7, 0x8, P4 ;  /* 0x000000240607a211 */ /* 0x000fe200020f4407 */
[----:B------:R-:W-:Y:S01]  /*ab80*/  @!P2 IMAD.MOV.U32 R6, RZ, RZ, R9 ;  /* 0x000000ffff06a224 */ /* 0x000fe200078e0009 */
[C---:B------:R-:W-:Y:S04]  /*ab90*/  @!P1 LEA R8, P3, R12.reuse, R8, 0x5 ;  /* 0x000000080c089211 */ /* 0x040fe800078628ff */
[----:B------:R-:W-:Y:S01]  /*aba0*/  @!PT LDS RZ, [RZ] ;  /* 0x00000000fffff984 */ /* 0x000fe20000000800 */
[----:B------:R-:W-:Y:S01]  /*abb0*/  @!PT LDS RZ, [RZ] ;  /* 0x00000000fffff984 */ /* 0x000fe20000000800 */
[----:B------:R-:W-:Y:S01]  /*abc0*/  @!PT LDS RZ, [RZ] ;  /* 0x00000000fffff984 */ /* 0x000fe20000000800 */
[----:B------:R3:W-:Y:S01]  /*abd0*/  @!P2 LDGSTS.E.BYPASS.LTC128B.128 [R238+0x4000], desc[UR16][R6.64] ;  /* 0x0400000006eeafae */ /* 0x0007e2000b981a10 */
[----:B------:R-:W-:Y:S01]  /*abe0*/  @!P1 LEA.HI.X R13, R12, R5, R13, 0x5, P3 ;  /* 0x000000050c0d9211 */ /* 0x000fe200018f2c0d */
[----:B----4-:R-:W-:Y:S01]  /*abf0*/  @!P1 IMAD.WIDE.U32 R4, R2, R10, RZ ;  /* 0x0000000a02049225 */ /* 0x010fe200078e00ff */
[----:B------:R-:W-:Y:S02]  /*ac00*/  @!P1 LEA R12, P3, R8, R37, 0x1 ;  /* 0x00000025080c9211 */ /* 0x000fe400078608ff */
[----:B------:R4:W-:Y:S01]  /*ac10*/  @P2 STS.128 [R238+0x4000], RZ ;  /* 0x004000ffee002388 */ /* 0x0009e20000000c00 */
[----:B------:R-:W-:Y:S01]  /*ac20*/  @!P1 IMAD R5, R2, R11, R5 ;  /* 0x0000000b02059224 */ /* 0x000fe200078e0205 */
[----:B------:R-:W-:Y:S03]  /*ac30*/  @!P1 LEA.HI.X R13, R8, R36, R13, 0x1, P3 ;  /* 0x00000024080d9211 */ /* 0x000fe600018f0c0d */
[----:B------:R4:W-:Y:S05]  /*ac40*/  @P1 STS.128 [R238+0x4800], RZ ;  /* 0x004800ffee001388 */ /* 0x0009ea0000000c00 */
        /* <DEDUP_REMOVED lines=9> */
[----:B------:R4:W-:Y:S01]  /*ace0*/  @P1 STS.128 [R238+0x5800], RZ ;  /* 0x005800ffee001388 */ /* 0x0009e20000000c00 */
[C---:B---3--:R-:W-:Y:S01]  /*acf0*/  @!P1 IMAD.SHL.U32 R7, R4.reuse, 0x80, RZ ;  /* 0x0000008004079824 */ /* 0x048fe200078e00ff */
[----:B------:R-:W-:Y:S03]  /*ad00*/  @!P1 SHF.L.U64.HI R6, R4, 0x7, R5 ;  /* 0x0000000704069819 */ /* 0x000fe60000010205 */
[----:B------:R-:W-:Y:S01]  /*ad10*/  @!PT LDS RZ, [RZ] ;  /* 0x00000000fffff984 */ /* 0x000fe20000000800 */
[----:B------:R-:W-:Y:S01]  /*ad20*/  @!PT LDS RZ, [RZ] ;  /* 0x00000000fffff984 */ /* 0x000fe20000000800 */
[----:B------:R-:W-:Y:S01]  /*ad30*/  @!PT LDS RZ, [RZ] ;  /* 0x00000000fffff984 */ /* 0x000fe20000000800 */
[----:B------:R3:W-:Y:S01]  /*ad40*/  @!P1 LDGSTS.E.BYPASS.LTC128B.128 [R238+0x5800], desc[UR16][R22.64] ;  /* 0x0580000016ee9fae */ /* 0x0007e2000b981a10 */
[----:B------:R-:W-:Y:S02]  /*ad50*/  @!P1 IADD3 R4, PT, PT, R239, -0x1, RZ ;  /* 0xffffffffef049810 */ /* 0x000fe40007ffe0ff */
[----:B------:R-:W-:Y:S02]  /*ad60*/  @!P1 LEA R5, P3, R10, R7, 0x6 ;  /* 0x000000070a059211 */ /* 0x000fe400078630ff */
[----:B------:R3:W-:Y:S01]  /*ad70*/  @P1 STS.128 [R238+0x6000], RZ ;  /* 0x006000ffee001388 */ /* 0x0007e20000000c00 */
[----:B--2---:R-:W-:Y:S01]  /*ad80*/  @!P1 IMAD.WIDE.U32 R8, R4, R18, RZ ;  /* 0x0000001204089225 */ /* 0x004fe200078e00ff */
[----:B------:R-:W-:Y:S03]  /*ad90*/  @!P1 LEA.HI.X R10, R10, R6, R11, 0x6, P3 ;  /* 0x000000060a0a9211 */ /* 0x000fe600018f340b */
[----:B------:R-:W-:Y:S01]  /*ada0*/  @!P1 IMAD R9, R4, R19, R9 ;  /* 0x0000001304099224 */ /* 0x000fe200078e0209 */
[C---:B-----5:R-:W-:Y:S01]  /*adb0*/  @!P1 LEA R16, P3, R5.reuse, R37, 0x1 ;  /* 0x0000002505109211 */ /* 0x060fe200078608ff */
[----:B-1----:R-:W-:Y:S03]  /*adc0*/  @!P1 IMAD.WIDE.U32 R6, R2, R24, RZ ;  /* 0x0000001802069225 */ /* 0x002fe600078e00ff */
[----:B------:R-:W-:Y:S01]  /*add0*/  @!P1 LEA.HI.X R17, R5, R36, R10, 0x1, P3 ;  /* 0x0000002405119211 */ /* 0x000fe200018f0c0a */
[C---:B------:R-:W-:Y:S01]  /*ade0*/  @!P1 IMAD.SHL.U32 R10, R8.reuse, 0x80, RZ ;  /* 0x00000080080a9824 */ /* 0x040fe200078e00ff */
[----:B------:R-:W-:Y:S01]  /*adf0*/  @!P1 SHF.L.U64.HI R11, R8, 0x7, R9 ;  /* 0x00000007080b9819 */ /* 0x000fe20000010209 */
[----:B------:R-:W-:Y:S01]  /*ae00*/  @!P1 IMAD R7, R2, R25, R7 ;  /* 0x0000001902079224 */ /* 0x000fe200078e0207 */
[----:B----4-:R-:W-:Y:S01]  /*ae10*/  @!P1 SHF.L.U32 R12, R6, 0x7, RZ ;  /* 0x00000007060c9819 */ /* 0x010fe200000006ff */
[----:B------:R-:W-:Y:S01]  /*ae20*/  @!PT LDS RZ, [RZ] ;  /* 0x00000000fffff984 */ /* 0x000fe20000000800 */
[----:B------:R-:W-:Y:S01]  /*ae30*/  @!PT LDS RZ, [RZ] ;  /* 0x00000000fffff984 */ /* 0x000fe20000000800 */
[----:B------:R-:W-:Y:S01]  /*ae40*/  @!PT LDS RZ, [RZ] ;  /* 0x00000000fffff984 */ /* 0x000fe20000000800 */
[----:B------:R3:W-:Y:S01]  /*ae50*/  @!P1 LDGSTS.E.BYPASS.LTC128B.128 [R238+0x6000], desc[UR16][R16.64] ;  /* 0x0600000010ee9fae */ /* 0x0007e2000b981a10 */
[----:B------:R-:W-:Y:S04]  /*ae60*/  @!P1 IMAD.WIDE.U32 R4, R14, R20, RZ ;  /* 0x000000140e049225 */ /* 0x000fe800078e00ff */
[----:B------:R3:W-:Y:S01]  /*ae70*/  @P1 STS.128 [R238+0x6800], RZ ;  /* 0x006800ffee001388 */ /* 0x0007e20000000c00 */
[----:B------:R-:W-:Y:S01]  /*ae80*/  @!P1 IMAD R19, R19, 0x50, RZ ;  /* 0x0000005013139824 */ /* 0x000fe200078e02ff */
[----:B------:R-:W-:Y:S01]  /*ae90*/  @!P1 SHF.L.U64.HI R13, R6, 0x7, R7 ;  /* 0x00000007060d9819 */ /* 0x000fe20000010207 */
[----:B------:R-:W-:Y:S04]  /*aea0*/  @!P1 IMAD.WIDE.U32 R8, R18, 0x50, R10 ;  /* 0x0000005012089825 */ /* 0x000fe800078e000a */
[----:B------:R-:W-:Y:S01]  /*aeb0*/  @!P1 IMAD R5, R14, R21, R5 ;  /* 0x000000150e059224 */ /* 0x000fe200078e0205 */
[-C--:B------:R-:W-:Y:S01]  /*aec0*/  @!P1 LEA R14, P5, R8, R37.reuse, 0x1 ;  /* 0x00000025080e9211 */ /* 0x080fe200078a08ff */
[----:B------:R-:W-:Y:S02]  /*aed0*/  @!P1 IMAD.IADD R9, R19, 0x1, R9 ;  /* 0x0000000113099824 */ /* 0x000fe400078e0209 */
[----:B------:R-:W-:Y:S01]  /*aee0*/  @!P1 IMAD.WIDE.U32 R6, R24, 0x60, R12 ;  /* 0x0000006018069825 */ /* 0x000fe200078e000c */
[----:B------:R-:W-:Y:S02]  /*aef0*/  @!P1 SHF.L.U64.HI R11, R4, 0x7, R5 ;  /* 0x00000007040b9819 */ /* 0x000fe40000010205 */
[-C--:B------:R-:W-:Y:S01]  /*af00*/  @!P1 LEA.HI.X R15, R8, R36.reuse, R9, 0x1, P5 ;  /* 0x00000024080f9211 */ /* 0x080fe200028f0c09 */
[----:B------:R-:W-:Y:S01]  /*af10*/  @!P1 IMAD R25, R25, 0x60, RZ ;  /* 0x0000006019199824 */ /* 0x000fe200078e02ff */
[----:B------:R-:W-:Y:S01]  /*af20*/  @!P1 LEA R12, P4, R6, R37, 0x1 ;  /* 0x00000025060c9211 */ /* 0x000fe200078808ff */
[----:B------:R-:W-:Y:S02]  /*af30*/  @!P1 IMAD.SHL.U32 R10, R4, 0x80, RZ ;  /* 0x00000080040a9824 */ /* 0x000fe400078e00ff */
[----:B------:R-:W-:Y:S01]  /*af40*/  @!PT LDS RZ, [RZ] ;  /* 0x00000000fffff984 */ /* 0x000fe20000000800 */
[----:B------:R-:W-:Y:S01]  /*af50*/  @!PT LDS RZ, [RZ] ;  /* 0x00000000fffff984 */ /* 0x000fe20000000800 */
[----:B------:R-:W-:Y:S01]  /*af60*/  @!PT LDS RZ, [RZ] ;  /* 0x00000000fffff984 */ /* 0x000fe20000000800 */
[----:B------:R3:W-:Y:S01]  /*af70*/  @!P1 LDGSTS.E.BYPASS.LTC128B.128 [R238+0x6800], desc[UR16][R14.64] ;  /* 0x068000000eee9fae */ /* 0x0007e2000b981a10 */
[----:B------:R-:W-:Y:S01]  /*af80*/  @!P1 IADD3 R7, PT, PT, R25, R7, RZ ;  /* 0x0000000719079210 */ /* 0x000fe20007ffe0ff */
[----:B------:R-:W-:Y:S03]  /*af90*/  @!P1 IMAD.WIDE.U32 R4, R20, 0x70, R10 ;  /* 0x0000007014049825 */ /* 0x000fe600078e000a */
[----:B------:R3:W-:Y:S01]  /*afa0*/  @P1 STS.128 [R238+0x7000], RZ ;  /* 0x007000ffee001388 */ /* 0x0007e20000000c00 */
[-C--:B------:R-:W-:Y:S01]  /*afb0*/  @!P1 LEA.HI.X R13, R6, R36.reuse, R7, 0x1, P4 ;  /* 0x00000024060d9211 */ /* 0x080fe200020f0c07 */
[----:B------:R-:W-:Y:S01]  /*afc0*/  @!P1 IMAD R2, R21, 0x70, RZ ;  /* 0x0000007015029824 */ /* 0x000fe200078e02ff */
[----:B------:R-:W-:Y:S03]  /*afd0*/  @!P1 LEA R10, P3, R4, R37, 0x1 ;  /* 0x00000025040a9211 */ /* 0x000fe600078608ff */
[----:B------:R-:W-:Y:S01]  /*afe0*/  @!PT LDS RZ, [RZ] ;  /* 0x00000000fffff984 */ /* 0x000fe20000000800 */
[----:B------:R-:W-:Y:S01]  /*aff0*/  @!PT LDS RZ, [RZ] ;  /* 0x00000000fffff984 */ /* 0x000fe20000000800 */
[----:B------:R-:W-:Y:S01]  /*b000*/  @!PT LDS RZ, [RZ] ;  /* 0x00000000fffff984 */ /* 0x000fe20000000800 */
[----:B------:R3:W-:Y:S01]  /*b010*/  @!P1 LDGSTS.E.BYPASS.LTC128B.128 [R238+0x7000], desc[UR16][R12.64] ;  /* 0x070000000cee9fae */ /* 0x0007e2000b981a10 */
[----:B------:R-:W-:Y:S04]  /*b020*/  @!P1 IMAD.IADD R2, R2, 0x1, R5 ;  /* 0x0000000102029824 */ /* 0x000fe800078e0205 */
[----:B------:R3:W-:Y:S01]  /*b030*/  @P1 STS.128 [R238+0x7800], RZ ;  /* 0x007800ffee001388 */ /* 0x0007e20000000c00 */
[----:B------:R-:W-:Y:S05]  /*b040*/  @!P1 LEA.HI.X R11, R4, R36, R2, 0x1, P3 ;  /* 0x00000024040b9211 */ /* 0x000fea00018f0c02 */
[----:B------:R-:W-:Y:S01]  /*b050*/  @!PT LDS RZ, [RZ] ;  /* 0x00000000fffff984 */ /* 0x000fe20000000800 */
[----:B------:R-:W-:Y:S01]  /*b060*/  @!PT LDS RZ, [RZ] ;  /* 0x00000000fffff984 */ /* 0x000fe20000000800 */
[----:B------:R-:W-:Y:S01]  /*b070*/  @!PT LDS RZ, [RZ] ;  /* 0x00000000fffff984 */ /* 0x000fe20000000800 */
[----:B------:R3:W-:Y:S05]  /*b080*/  @!P1 LDGSTS.E.BYPASS.LTC128B.128 [R238+0x7800], desc[UR16][R10.64] ;  /* 0x078000000aee9fae */ /* 0x0007ea000b981a10 */
[----:B------:R-:W0:Y:S01]  /*b090*/  LDGDEPBAR ;  /* 0x00000000000079af */ /* 0x000e220000000000 */
[----:B------:R-:W-:Y:S05]  /*b0a0*/  BRA `(.L_x_346) ;  /* 0x0000002800a07947 */ /* 0x000fea0003800000 */
.L_x_345:
[----:B--2---:R-:W2:Y:S01]  /*b0b0*/  LDL R18, [R1+0x98] ;  /* 0x0000980001127983 */ /* 0x004ea20000100800 */
[----:B------:R-:W-:Y:S01]  /*b0c0*/  ISETP.GE.AND P1, PT, R230, UR9, PT ;  /* 0x00000009e6007c0c */ /* 0x000fe2000bf26270 */
[C---:B------:R-:W-:Y:S01]  /*b0d0*/  IMAD.WIDE.U32 R4, R239.reuse, R240, RZ ;  /* 0x000000f0ef047225 */ /* 0x040fe200078e00ff */
[----:B------:R-:W-:Y:S04]  /*b0e0*/  DEPBAR.LE SB0, 0x0 ;  /* 0x000080000000791a */ /* 0x000fe80000000000 */
[----:B------:R-:W3:Y:S01]  /*b0f0*/  LDL R26, [R1+0x94] ;  /* 0x00009400011a7983 */ /* 0x000ee20000100800 */
[----:B------:R-:W-:Y:S01]  /*b100*/  IMAD R5, R239, R241, R5 ;  /* 0x000000f1ef057224 */ /* 0x000fe200078e0205 */
[----:B------:R-:W-:Y:S01]  /*b110*/  SHF.L.U32 R6, R4, 0x7, RZ ;  /* 0x0000000704067819 */ /* 0x000fe200000006ff */
[----:B------:R-:W-:Y:S01]  /*b120*/  BAR.SYNC.DEFER_BLOCKING 0x0 ;  /* 0x0000000000007b1d */ /* 0x000fe20000010000 */
[----:B-1----:R-:W-:Y:S02]  /*b130*/  SHF.L.U32 R0, R234, 0x5, RZ ;  /* 0x00000005ea007819 */ /* 0x002fe400000006ff */
[----:B------:R-:W-:Y:S01]  /*b140*/  SHF.L.U64.HI R7, R4, 0x7, R5 ;  /* 0x0000000704077819 */ /* 0x000fe20000010205 */
[C---:B------:R-:W-:Y:S01]  /*b150*/  @!P1 IMAD R14, R241.reuse, 0x30, RZ ;  /* 0x00000030f10e9824 */ /* 0x040fe200078e02ff */
[CC--:B------:R-:W-:Y:S01]  /*b160*/  @!P1 LEA R9, P0, R240.reuse, R6.reuse, 0x6 ;  /* 0x00000006f0099211 */ /* 0x0c0fe200078030ff */
[C---:B------:R-:W-:Y:S01]  /*b170*/  @!P1 IMAD R15, R241.reuse, 0x50, RZ ;  /* 0x00000050f10f9824 */ /* 0x040fe200078e02ff */
[CC--:B------:R-:W-:Y:S01]  /*b180*/  @!P1 LEA R5, P4, R240.reuse, R6.reuse, 0x4 ;  /* 0x00000006f0059211 */ /* 0x0c0fe200078820ff */
[C---:B------:R-:W-:Y:S01]  /*b190*/  @!P1 IMAD R16, R241.reuse, 0x60, RZ ;  /* 0x00000060f1109824 */ /* 0x040fe200078e02ff */
[CCC-:B------:R-:W-:Y:S01]  /*b1a0*/  @!P1 LEA.HI.X R12, R240.reuse, R7.reuse, R241.reuse, 0x6, P0 ;  /* 0x00000007f00c9211 */ /* 0x1c0fe200000f34f1 */
[----:B------:R-:W-:Y:S01]  /*b1b0*/  @!P1 IMAD R17, R241, 0x70, RZ ;  /* 0x00000070f1119824 */ /* 0x000fe200078e02ff */
[CCC-:B------:R-:W-:Y:S02]  /*b1c0*/  @!P1 LEA.HI.X R10, R240.reuse, R7.reuse, R241.reuse, 0x4, P4 ;  /* 0x00000007f00a9211 */ /* 0x1c0fe400020f24f1 */
[----:B------:R-:W-:Y:S02]  /*b1d0*/  @!P1 LEA R8, P3, R240, R6, 0x5 ;  /* 0x00000006f0089211 */ /* 0x000fe400078628ff */
[----:B------:R-:W-:Y:S02]  /*b1e0*/  LOP3.LUT R233, R0, 0x7c00, RZ, 0xc0, !PT ;  /* 0x00007c0000e97812 */ /* 0x000fe400078ec0ff */
[----:B------:R-:W-:Y:S02]  /*b1f0*/  @!P1 LEA.HI.X R11, R240, R7, R241, 0x5, P3 ;  /* 0x00000007f00b9211 */ /* 0x000fe400018f2cf1 */
[--C-:B------:R-:W-:Y:S02]  /*b200*/  SHF.R.U32.HI R232, RZ, 0x1, R234.reuse ;  /* 0x00000001ffe87819 */ /* 0x100fe400000116ea */
[--C-:B------:R-:W-:Y:S02]  /*b210*/  LOP3.LUT R4, R233, 0x200, R235.reuse, 0xf8, !PT ;  /* 0x00000200e9047812 */ /* 0x100fe400078ef8eb */
[----:B------:R-:W-:Y:S02]  /*b220*/  LOP3.LUT R0, R230, 0x1c0, R235, 0xf8, !PT ;  /* 0x000001c0e6007812 */ /* 0x000fe400078ef8eb */
[----:B------:R-:W-:Y:S02]  /*b230*/  LOP3.LUT R2, R232, 0x8, RZ, 0xc0, !PT ;  /* 0x00000008e8027812 */ /* 0x000fe400078ec0ff */
[----:B------:R-:W-:Y:S02]  /*b240*/  LOP3.LUT R200, R0, 0x8, R234, 0x78, !PT ;  /* 0x0000000800c87812 */ /* 0x000fe400078e78ea */
[----:B------:R-:W-:Y:S02]  /*b250*/  LOP3.LUT R2, R4, R0, R2, 0xf6, !PT ;  /* 0x0000000004027212 */ /* 0x000fe400078ef602 */
[----:B------:R-:W-:Y:S02]  /*b260*/  LEA R200, R200, R236, 0x1 ;  /* 0x000000ecc8c87211 */ /* 0x000fe400078e08ff */
[----:B------:R-:W-:Y:S03]  /*b270*/  LEA R2, R2, UR5, 0x1 ;  /* 0x0000000502027c11 */ /* 0x000fe6000f8e08ff */
[----:B------:R-:W-:Y:S01]  /*b280*/  VIADD R135, R200, UR5 ;  /* 0x00000005c8877c36 */ /* 0x000fe20008000000 */
[-C--:B------:R-:W-:Y:S04]  /*b290*/  IADD3 R212, PT, PT, R2, R231.reuse, RZ ;  /* 0x000000e702d47210 */ /* 0x080fe80007ffe0ff */
[----:B------:R-:W-:Y:S02]  /*b2a0*/  IADD3 R0, PT, PT, R135, R231, RZ ;  /* 0x000000e787007210 */ /* 0x000fe40007ffe0ff */
[-C--:B--2---:R-:W-:Y:S02]  /*b2b0*/  @!P1 LEA R20, P0, R9, R18.reuse, 0x1 ;  /* 0x0000001209149211 */ /* 0x084fe400078008ff */
[-C--:B------:R-:W-:Y:S02]  /*b2c0*/  @!P1 LEA R24, P4, R5, R18.reuse, 0x1 ;  /* 0x0000001205189211 */ /* 0x080fe400078808ff */
[----:B------:R-:W-:Y:S02]  /*b2d0*/  @!P1 LEA R22, P3, R8, R18, 0x1 ;  /* 0x0000001208169211 */ /* 0x000fe400078608ff */
[----:B---3--:R-:W-:Y:S02]  /*b2e0*/  @!P1 LEA.HI.X R21, R9, R26, R12, 0x1, P0 ;  /* 0x0000001a09159211 */ /* 0x008fe400000f0c0c */
[----:B------:R-:W-:Y:S02]  /*b2f0*/  @!P2 LEA R12, P0, R6, R18, 0x1 ;  /* 0x00000012060ca211 */ /* 0x000fe400078008ff */
[-C--:B------:R-:W-:Y:S01]  /*b300*/  @!P1 LEA.HI.X R25, R5, R26.reuse, R10, 0x1, P4 ;  /* 0x0000001a05199211 */ /* 0x080fe200020f0c0a */
[--C-:B------:R-:W-:Y:S01]  /*b310*/  @!P1 IMAD.WIDE.U32 R4, R240, 0x30, R6.reuse ;  /* 0x00000030f0049825 */ /* 0x100fe200078e0006 */
[-C--:B------:R-:W-:Y:S02]  /*b320*/  @!P2 LEA.HI.X R13, R6, R26.reuse, R7, 0x1, P0 ;  /* 0x0000001a060da211 */ /* 0x080fe400000f0c07 */
[----:B------:R-:W-:Y:S01]  /*b330*/  @!P1 LEA.HI.X R23, R8, R26, R11, 0x1, P3 ;  /* 0x0000001a08179211 */ /* 0x000fe200018f0c0b */
[--C-:B------:R-:W-:Y:S01]  /*b340*/  @!P1 IMAD.MOV.U32 R11, RZ, RZ, R7.reuse ;  /* 0x000000ffff0b9224 */ /* 0x100fe200078e0007 */
[-C--:B------:R-:W-:Y:S01]  /*b350*/  @!P1 MOV R10, R6.reuse ;  /* 0x00000006000a9202 */ /* 0x080fe20000000f00 */
[----:B------:R-:W-:Y:S01]  /*b360*/  @!PT LDS RZ, [RZ] ;  /* 0x00000000fffff984 */ /* 0x000fe20000000800 */
[----:B------:R-:W-:Y:S01]  /*b370*/  @!PT LDS RZ, [RZ] ;  /* 0x00000000fffff984 */ /* 0x000fe20000000800 */
[----:B------:R-:W-:Y:S01]  /*b380*/  @!PT LDS RZ, [RZ] ;  /* 0x00000000fffff984 */ /* 0x000fe20000000800 */
[----:B------:R1:W-:Y:S01]  /*b390*/  @!P2 LDGSTS.E.BYPASS.LTC128B.128 [R238+0x8000], desc[UR16][R12.64] ;  /* 0x080000000ceeafae */ /* 0x0003e2000b981a10 */
[----:B------:R-:W-:Y:S02]  /*b3a0*/  @!P1 MOV R8, R6 ;  /* 0x0000000600089202 */ /* 0x000fe40000000f00 */
[----:B------:R-:W-:Y:S01]  /*b3b0*/  @!P1 MOV R9, R7 ;  /* 0x0000000700099202 */ /* 0x000fe20000000f00 */
[----:B------:R-:W-:Y:S01]  /*b3c0*/  @!P1 IMAD.WIDE.U32 R6, R240, 0x50, R6 ;  /* 0x00000050f0069825 */ /* 0x000fe200078e0006 */
[----:B------:R-:W-:Y:S02]  /*b3d0*/  @!P1 IADD3 R5, PT, PT, R14, R5, RZ ;  /* 0x000000050e059210 */ /* 0x000fe40007ffe0ff */
[C---:B------:R-:W-:Y:S01]  /*b3e0*/  @!P1 LEA R14, P5, R4.reuse, R18, 0x1 ;  /* 0x00000012040e9211 */ /* 0x040fe200078a08ff */
[----:B------:R-:W-:Y:S01]  /*b3f0*/  @P2 STS.128 [R238+0x8000], RZ ;  /* 0x008000ffee002388 */ /* 0x000fe20000000c00 */
[----:B------:R-:W-:Y:S02]  /*b400*/  @!P1 IMAD.IADD R7, R15, 0x1, R7 ;  /* 0x000000010f079824 */ /* 0x000fe400078e0207 */
[----:B------:R-:W-:Y:S01]  /*b410*/  @!P1 LEA.HI.X R15, R4, R26, R5, 0x1, P5 ;  /* 0x0000001a040f9211 */ /* 0x000fe200028f0c05 */
[C---:B------:R-:W-:Y:S04]  /*b420*/  @!P1 IMAD.WIDE.U32 R10, R240.reuse, 0x60, R10 ;  /* 0x00000060f00a9825 */ /* 0x040fe800078e000a */
[----:B------:R-:W-:Y:S01]  /*b430*/  @P1 STS.128 [R238+0x8800], RZ ;  /* 0x008800ffee001388 */ /* 0x000fe20000000c00 */
[----:B------:R-:W-:Y:S01]  /*b440*/  @!P1 IMAD.WIDE.U32 R8, R240, 0x70, R8 ;  /* 0x00000070f0089825 */ /* 0x000fe200078e0008 */
[----:B------:R-:W-:Y:S02]  /*b450*/  @!P1 IADD3 R11, PT, PT, R16, R11, RZ ;  /* 0x0000000b100b9210 */ /* 0x000fe40007ffe0ff */
[C---:B------:R-:W-:Y:S02]  /*b460*/  @!P1 LEA R16, P3, R10.reuse, R18, 0x1 ;  /* 0x000000120a109211 */ /* 0x040fe400078608ff */
[----:B------:R-:W-:Y:S02]  /*b470*/  @!P1 IADD3 R9, PT, PT, R17, R9, RZ ;  /* 0x0000000911099210 */ /* 0x000fe40007ffe0ff */
[----:B------:R-:W-:Y:S01]  /*b480*/  @!PT LDS RZ, [RZ] ;  /* 0x00000000fffff984 */ /* 0x000fe20000000800 */
[----:B------:R-:W-:Y:S01]  /*b490*/  @!PT LDS RZ, [RZ] ;  /* 0x00000000fffff984 */ /* 0x000fe20000000800 */
[----:B------:R-:W-:Y:S01]  /*b4a0*/  @!PT LDS RZ, [RZ] ;  /* 0x00000000fffff984 */ /* 0x000fe20000000800 */
[----:B------:R-:W-:Y:S01]  /*b4b0*/  @!P1 LDGSTS.E.BYPASS.LTC128B.128 [R238+0x8800], desc[UR16][R24.64] ;  /* 0x0880000018ee9fae */ /* 0x000fe2000b981a10 */
[----:B------:R-:W-:Y:S02]  /*b4c0*/  @!P1 LEA.HI.X R17, R10, R26, R11, 0x1, P3 ;  /* 0x0000001a0a119211 */ /* 0x000fe400018f0c0b */
[-C--:B-1----:R-:W-:Y:S02]  /*b4d0*/  @!P1 LEA R12, P4, R6, R18.reuse, 0x1 ;  /* 0x00000012060c9211 */ /* 0x082fe400078808ff */
[----:B------:R-:W-:Y:S02]  /*b4e0*/  @!P1 LEA R18, P0, R8, R18, 0x1 ;  /* 0x0000001208129211 */ /* 0x000fe400078008ff */
[-C--:B------:R-:W-:Y:S01]  /*b4f0*/  @!P1 LEA.HI.X R13, R6, R26.reuse, R7, 0x1, P4 ;  /* 0x0000001a060d9211 */ /* 0x080fe200020f0c07 */
[----:B------:R-:W-:Y:S01]  /*b500*/  @P1 STS.128 [R238+0x9000], RZ ;  /* 0x009000ffee001388 */ /* 0x000fe20000000c00 */
[----:B------:R-:W-:Y:S02]  /*b510*/  @!P1 LEA.HI.X R19, R8, R26, R9, 0x1, P0 ;  /* 0x0000001a08139211 */ /* 0x000fe400000f0c09 */
[----:B------:R-:W-:Y:S02]  /*b520*/  LOP3.LUT P0, RZ, R234, 0x4, RZ, 0xc0, !PT ;  /* 0x00000004eaff7812 */ /* 0x000fe4000780c0ff */
[----:B------:R-:W-:Y:S03]  /*b530*/  ISETP.NE.AND P3, PT, R239, RZ, PT ;  /* 0x000000ffef00720c */ /* 0x000fe60003f65270 */
        /* <DEDUP_REMOVED lines=33> */
[----:B------:R-:W2:Y:S08]  /*b750*/  LDSM.16.M88.4 R48, [R200+UR5+0x5000] ;  /* 0x00500005c830783b */ /* 0x000eb00008000200 */
[----:B------:R-:W3:Y:S08]  /*b760*/  LDSM.16.M88.4 R64, [R200+UR5+0x5800] ;  /* 0x00580005c840783b */ /* 0x000ef00008000200 */
[----:B------:R-:W4:Y:S08]  /*b770*/  LDSM.16.M88.4 R80, [R200+UR5+0x6000] ;  /* 0x00600005c850783b */ /* 0x000f300008000200 */
[----:B------:R-:W5:Y:S01]  /*b780*/  LDSM.16.M88.4 R96, [R200+UR5+0x6800] ;  /* 0x00680005c860783b */ /* 0x000f620008000200 */
[-C--:B-1----:R-:W-:Y:S07]  /*b790*/  HMMA.16816.F32 R4, R128, R16.reuse, RZ ;  /* 0x000000108004723c */ /* 0x082fee00000018ff */
[----:B------:R-:W1:Y:S01]  /*b7a0*/  LDSM.16.M88.4 R112, [R200+UR5+0x7000] ;  /* 0x00700005c870783b */ /* 0x000e620008000200 */
[C---:B------:R-:W-:Y:S07]  /*b7b0*/  HMMA.16816.F32 R8, R124.reuse, R16, RZ ;  /* 0x000000107c08723c */ /* 0x040fee00000018ff */
[----:B------:R-:W1:Y:S01]  /*b7c0*/  LDSM.16.M88.4 R200, [R200+UR5+0x7800] ;  /* 0x00780005c8c8783b */ /* 0x000e620008000200 */
[-C--:B------:R-:W-:Y:S07]  /*b7d0*/  HMMA.16816.F32 R12, R124, R18.reuse, RZ ;  /* 0x000000127c0c723c */ /* 0x080fee00000018ff */
[----:B------:R-:W-:Y:S01]  /*b7e0*/  LDSM.16.M88.4 R204, [R212] ;  /* 0x00000000d4cc783b */ /* 0x000fe20000000200 */
[C---:B------:R-:W-:Y:S07]  /*b7f0*/  HMMA.16816.F32 R16, R128.reuse, R18, RZ ;  /* 0x000000128010723c */ /* 0x040fee00000018ff */
[----:B------:R-:W1:Y:S01]  /*b800*/  LDSM.16.M88.4 R208, [R0+0x4000] ;  /* 0x0040000000d0783b */ /* 0x000e620000000200 */
[-C--:B------:R-:W-:Y:S07]  /*b810*/  HMMA.16816.F32 R20, R128, R32.reuse, RZ ;  /* 0x000000208014723c */ /* 0x080fee00000018ff */
[----:B------:R-:W1:Y:S01]  /*b820*/  LDSM.16.M88.4 R212, [R212+0x2000] ;  /* 0x00200000d4d4783b */ /* 0x000e620000000200 */
[C---:B------:R-:W-:Y:S07]  /*b830*/  HMMA.16816.F32 R24, R124.reuse, R32, RZ ;  /* 0x000000207c18723c */ /* 0x040fee00000018ff */
[----:B------:R-:W1:Y:S01]  /*b840*/  LDSM.16.M88.4 R216, [R0+0x4800] ;  /* 0x0048000000d8783b */ /* 0x000e620000000200 */
[-C--:B------:R-:W-:Y:S07]  /*b850*/  HMMA.16816.F32 R28, R124, R34.reuse, RZ ;  /* 0x000000227c1c723c */ /* 0x080fee00000018ff */
[----:B------:R-:W1:Y:S01]  /*b860*/  LDSM.16.M88.4 R220, [R0+0x5000] ;  /* 0x0050000000dc783b */ /* 0x000e620000000200 */
[C---:B------:R-:W-:Y:S07]  /*b870*/  HMMA.16816.F32 R32, R128.reuse, R34, RZ ;  /* 0x000000228020723c */ /* 0x040fee00000018ff */
[----:B------:R-:W0:Y:S01]  /*b880*/  LDGDEPBAR ;  /* 0x00000000000079af */ /* 0x000e220000000000 */
[-C--:B--2---:R-:W-:Y:S08]  /*b890*/  HMMA.16816.F32 R36, R128, R48.reuse, RZ ;  /* 0x000000308024723c */ /* 0x084ff000000018ff */
        /* <DEDUP_REMOVED lines=47> */
[----:B-1----:R-:W-:Y:S04]  /*bb90*/  SEL R0, R237, 0xffffffc0, !P0 ;  /* 0xffffffc0ed007807 */ /* 0x002fe80004000000 */
[----:B------:R-:W-:Y:S01]  /*bba0*/  IADD3 R2, PT, PT, R2, R0, RZ ;  /* 0x0000000002027210 */ /* 0x000fe20007ffe0ff */
[C---:B------:R-:W-:Y:S04]  /*bbb0*/  HMMA.16816.F32 R80, R204.reuse, R210, R80 ;  /* 0x000000d2cc50723c */ /* 0x040fe80000001850 */
[----:B------:R-:W-:Y:S01]  /*bbc0*/  IMAD.IADD R0, R135, 0x1, R0 ;  /* 0x0000000187007824 */ /* 0x000fe200078e0200 */
[----:B------:R-:W-:Y:S01]  /*bbd0*/  LDSM.16.M88.4 R208, [R2] ;  /* 0x0000000002d0783b */ /* 0x000fe20000000200 */
[C---:B------:R-:W-:Y:S02]  /*bbe0*/  IADD3 R224, PT, PT, R231.reuse, R2, RZ ;  /* 0x00000002e7e07210 */ /* 0x040fe40007ffe0ff */
[-C--:B---3--:R-:W-:Y:S08]  /*bbf0*/  HMMA.16816.F32 R84, R204, R216.reuse, R84 ;  /* 0x000000d8cc54723c */ /* 0x088ff00000001854 */
[C---:B------:R-:W-:Y:S08]  /*bc00*/  HMMA.16816.F32 R88, R212.reuse, R216, R88 ;  /* 0x000000d8d458723c */ /* 0x040ff00000001858 */
[-C--:B------:R-:W-:Y:S08]  /*bc10*/  HMMA.16816.F32 R92, R212, R218.reuse, R92 ;  /* 0x000000dad45c723c */ /* 0x080ff0000000185c */
[C---:B------:R-:W-:Y:S01]  /*bc20*/  HMMA.16816.F32 R96, R204.reuse, R218, R96 ;  /* 0x000000dacc60723c */ /* 0x040fe20000001860 */
[----:B------:R-:W1:Y:S07]  /*bc30*/  LDSM.16.M88.4 R216, [R0+0x4000] ;  /* 0x0040000000d8783b */ /* 0x000e6e0000000200 */
[-C--:B----4-:R-:W-:Y:S08]  /*bc40*/  HMMA.16816.F32 R100, R204, R220.reuse, R100 ;  /* 0x000000dccc64723c */ /* 0x090ff00000001864 */
[C---:B------:R-:W-:Y:S08]  /*bc50*/  HMMA.16816.F32 R104, R212.reuse, R220, R104 ;  /* 0x000000dcd468723c */ /* 0x040ff00000001868 */
[-C--:B------:R-:W-:Y:S08]  /*bc60*/  HMMA.16816.F32 R108, R212, R222.reuse, R108 ;  /* 0x000000ded46c723c */ /* 0x080ff0000000186c */
[C---:B------:R-:W-:Y:S01]  /*bc70*/  HMMA.16816.F32 R112, R204.reuse, R222, R112 ;  /* 0x000000decc70723c */ /* 0x040fe20000001870 */
[----:B------:R2:W3:Y:S07]  /*bc80*/  LDSM.16.M88.4 R220, [R2+0x2000] ;  /* 0x0020000002dc783b */ /* 0x0004ee0000000200 */
[-C--:B-----5:R-:W-:Y:S08]  /*bc90*/  HMMA.16816.F32 R116, R204, R200.reuse, R116 ;  /* 0x000000c8cc74723c */ /* 0x0a0ff00000001874 */
[C---:B------:R-:W-:Y:S08]  /*bca0*/  HMMA.16816.F32 R120, R212.reuse, R200, R120 ;  /* 0x000000c8d478723c */ /* 0x040ff00000001878 */
[-C--:B------:R-:W-:Y:S01]  /*bcb0*/  HMMA.16816.F32 R124, R212, R202.reuse, R124 ;  /* 0x000000cad47c723c */ /* 0x080fe2000000187c */
[----:B------:R-:W4:Y:S02]  /*bcc0*/  LDSM.16.M88.4 R212, [R0+0x4800] ;  /* 0x0048000000d4783b */ /* 0x000f240000000200 */
[----:B--2---:R-:W-:Y:S05]  /*bcd0*/  IADD3 R2, PT, PT, R231, R0, RZ ;  /* 0x00000000e7027210 */ /* 0x004fea0007ffe0ff */
        /* <DEDUP_REMOVED lines=12> */
[----:B------:R-:W4:Y:S07]  /*bda0*/  LDSM.16.M88.4 R212, [R0+0x6800] ;  /* 0x0068000000d4783b */ /* 0x000f2e0000000200 */
[-C--:B--2---:R-:W-:Y:S08]  /*bdb0*/  HMMA.16816.F32 R36, R208, R200.reuse, R36 ;  /* 0x000000c8d024723c */ /* 0x084ff00000001824 */
[C---:B------:R-:W-:Y:S08]  /*bdc0*/  HMMA.16816.F32 R40, R220.reuse, R200, R40 ;  /* 0x000000c8dc28723c */ /* 0x040ff00000001828 */
[-C--:B------:R-:W-:Y:S08]  /*bdd0*/  HMMA.16816.F32 R44, R220, R202.reuse, R44 ;  /* 0x000000cadc2c723c */ /* 0x080ff0000000182c */
[C---:B------:R-:W-:Y:S01]  /*bde0*/  HMMA.16816.F32 R48, R208.reuse, R202, R48 ;  /* 0x000000cad030723c */ /* 0x040fe20000001830 */
[----:B------:R-:W2:Y:S07]  /*bdf0*/  LDSM.16.M88.4 R200, [R0+0x7000] ;  /* 0x0070000000c8783b */ /* 0x000eae0000000200 */
[-C--:B-1----:R-:W-:Y:S08]  /*be00*/  HMMA.16816.F32 R52, R208, R204.reuse, R52 ;  /* 0x000000ccd034723c */ /* 0x082ff00000001834 */
        /* <DEDUP_REMOVED lines=13> */
[----:B------:R-:W3:Y:S07]  /*bee0*/  LDSM.16.M88.4 R212, [R224] ;  /* 0x00000000e0d4783b */ /* 0x000eee0000000200 */
[-C--:B--2---:R-:W-:Y:S01]  /*bef0*/  HMMA.16816.F32 R100, R208, R200.reuse, R100 ;  /* 0x000000c8d064723c */ /* 0x084fe20000001864 */
[----:B------:R-:W2:Y:S07]  /*bf00*/  LDSM.16.M88.4 R224, [R224+0x2000] ;  /* 0x00200000e0e0783b */ /* 0x000eae0000000200 */
[C---:B------:R-:W-:Y:S08]  /*bf10*/  HMMA.16816.F32 R104, R220.reuse, R200, R104 ;  /* 0x000000c8dc68723c */ /* 0x040ff00000001868 */
[-C--:B------:R-:W-:Y:S08]  /*bf20*/  HMMA.16816.F32 R108, R220, R202.reuse, R108 ;  /* 0x000000cadc6c723c */ /* 0x080ff0000000186c */
[C---:B------:R-:W-:Y:S08]  /*bf30*/  HMMA.16816.F32 R112, R208.reuse, R202, R112 ;  /* 0x000000cad070723c */ /* 0x040ff00000001870 */
[-C--:B-1----:R-:W-:Y:S08]  /*bf40*/  HMMA.16816.F32 R116, R208, R204.reuse, R116 ;  /* 0x000000ccd074723c */ /* 0x082ff00000001874 */
[C---:B------:R-:W-:Y:S08]  /*bf50*/  HMMA.16816.F32 R120, R220.reuse, R204, R120 ;  /* 0x000000ccdc78723c */ /* 0x040ff00000001878 */
[-C--:B------:R-:W-:Y:S08]  /*bf60*/  HMMA.16816.F32 R124, R220, R206.reuse, R124 ;  /* 0x000000cedc7c723c */ /* 0x080ff0000000187c */
[----:B------:R-:W-:Y:S08]  /*bf70*/  HMMA.16816.F32 R128, R208, R206, R128 ;  /* 0x000000ced080723c */ /* 0x000ff00000001880 */
[-C--:B---3--:R-:W-:Y:S08]  /*bf80*/  HMMA.16816.F32 R4, R212, R216.reuse, R4 ;  /* 0x000000d8d404723c */ /* 0x088ff00000001804 */
        /* <DEDUP_REMOVED lines=23> */
[----:B------:R-:W-:Y:S10]  /*c100*/  MUFU.TANH R202, R17 ;  /* 0x0000001100ca7308 */ /* 0x000ff40000002400 */
[----:B------:R1:W-:Y:S10]  /*c110*/  MUFU.TANH R207, R7 ;  /* 0x0000000700cf7308 */ /* 0x0003f40000002400 */
[----:B------:R-:W-:Y:S10]  /*c120*/  MUFU.TANH R203, R16 ;  /* 0x0000001000cb7308 */ /* 0x000ff40000002400 */
[----:B------:R-:W-:Y:S01]  /*c130*/  MUFU.TANH R221, R8 ;  /* 0x0000000800dd7308 */ /* 0x000fe20000002400 */
[----:B-1----:R-:W1:Y:S09]  /*c140*/  LDSM.16.M88.4 R4, [R2+0x4800] ;  /* 0x004800000204783b */ /* 0x002e720000000200 */
[----:B------:R-:W-:Y:S10]  /*c150*/  MUFU.TANH R244, R12 ;  /* 0x0000000c00f47308 */ /* 0x000ff40000002400 */
[----:B------:R-:W-:Y:S10]  /*c160*/  MUFU.TANH R220, R9 ;  /* 0x0000000900dc7308 */ /* 0x000ff40000002400 */
[----:B------:R-:W-:Y:S10]  /*c170*/  MUFU.TANH R205, R19 ;  /* 0x0000001300cd7308 */ /* 0x000ff40000002400 */
[----:B------:R-:W-:Y:S10]  /*c180*/  MUFU.TANH R217, R10 ;  /* 0x0000000a00d97308 */ /* 0x000ff40000002400 */
[----:B------:R-:W-:Y:S01]  /*c190*/  MUFU.TANH R201, R18 ;  /* 0x0000001200c97308 */ /* 0x000fe20000002400 */
[-C--:B-1----:R-:W-:Y:S09]  /*c1a0*/  HMMA.16816.F32 R20, R212, R4.reuse, R20 ;  /* 0x00000004d414723c */ /* 0x082ff20000001814 */
[----:B------:R1:W-:Y:S01]  /*c1b0*/  MUFU.TANH R211, R11 ;  /* 0x0000000b00d37308 */ /* 0x0003e20000002400 */
        /* <DEDUP_REMOVED lines=8> */
[----:B-1----:R-:W1:Y:S01]  /*c240*/  LDSM.16.M88.4 R8, [R2+0x5000] ;  /* 0x005000000208783b */ /* 0x002e620000000200 */
[C---:B------:R-:W-:Y:S04]  /*c250*/  HMMA.16816.F32 R32, R212.reuse, R6, R32 ;  /* 0x00000006d420723c */ /* 0x040fe80000001820 */
[----:B------:R-:W-:Y:S03]  /*c260*/  FMUL.FTZ R25, R25, UR8 ;  /* 0x0000000819197c20 */ /* 0x000fe60008410000 */
[----:B------:R-:W2:Y:S01]  /*c270*/  MUFU.TANH R0, R20 ;  /* 0x0000001400007308 */ /* 0x000ea20000002400 */
[----:B------:R-:W-:Y:S01]  /*c280*/  FMUL.FTZ R27, R27, UR8 ;  /* 0x000000081b1b7c20 */ /* 0x000fe20008410000 */
[----:B------:R-:W-:Y:S01]  /*c290*/  FMUL.FTZ R24, R24, UR8 ;  /* 0x0000000818187c20 */ /* 0x000fe20008410000 */
[----:B------:R-:W-:Y:S01]  /*c2a0*/  FMUL.FTZ R26, R26, UR8 ;  /* 0x000000081a1a7c20 */ /* 0x000fe20008410000 */
[----:B------:R-:W-:Y:S01]  /*c2b0*/  FMUL.FTZ R30, R30, UR8 ;  /* 0x000000081e1e7c20 */ /* 0x000fe20008410000 */
[----:B------:R-:W-:Y:S01]  /*c2c0*/  FMUL.FTZ R28, R28, UR8 ;  /* 0x000000081c1c7c20 */ /* 0x000fe20008410000 */
[----:B------:R-:W-:Y:S04]  /*c2d0*/  FMUL.FTZ R31, R31, UR8 ;  /* 0x000000081f1f7c20 */ /* 0x000fe80008410000 */
[----:B------:R-:W-:Y:S01]  /*c2e0*/  MUFU.TANH R17, R25 ;  /* 0x0000001900117308 */ /* 0x000fe20000002400 */
[----:B------:R-:W-:Y:S01]  /*c2f0*/  FMUL.FTZ R29, R29, UR8 ;  /* 0x000000081d1d7c20 */ /* 0x000fe20008410000 */
[----:B------:R-:W-:Y:S01]  /*c300*/  FMUL.FTZ R33, R33, UR8 ;  /* 0x0000000821217c20 */ /* 0x000fe20008410000 */
[----:B------:R-:W-:Y:S07]  /*c310*/  FMUL.FTZ R35, R35, UR8 ;  /* 0x0000000823237c20 */ /* 0x000fee0008410000 */
[----:B------:R-:W-:Y:S01]  /*c320*/  MUFU.TANH R4, R22 ;  /* 0x0000001600047308 */ /* 0x000fe20000002400 */
[----:B------:R-:W-:Y:S01]  /*c330*/  FMUL.FTZ R34, R34, UR8 ;  /* 0x0000000822227c20 */ /* 0x000fe20008410000 */
[----:B--2---:R2:W-:Y:S01]  /*c340*/  STL [R1+0x1c], R0 ;  /* 0x00001c0001007387 */ /* 0x0045e20000100800 */
[----:B------:R-:W-:Y:S07]  /*c350*/  FMUL.FTZ R32, R32, UR8 ;  /* 0x0000000820207c20 */ /* 0x000fee0008410000 */
[----:B------:R-:W-:Y:S10]  /*c360*/  MUFU.TANH R235, R30 ;  /* 0x0000001e00eb7308 */ /* 0x000ff40000002400 */
[----:B------:R-:W-:Y:S01]  /*c370*/  MUFU.TANH R200, R28 ;  /* 0x0000001c00c87308 */ /* 0x000fe20000002400 */
[-C--:B-1----:R-:W-:Y:S09]  /*c380*/  HMMA.16816.F32 R36, R212, R8.reuse, R36 ;  /* 0x00000008d424723c */ /* 0x082ff20000001824 */
[----:B------:R-:W-:Y:S01]  /*c390*/  MUFU.TANH R15, R27 ;  /* 0x0000001b000f7308 */ /* 0x000fe20000002400 */
[C---:B------:R-:W-:Y:S09]  /*c3a0*/  HMMA.16816.F32 R40, R224.reuse, R8, R40 ;  /* 0x00000008e028723c */ /* 0x040ff20000001828 */
[----:B--2---:R-:W1:Y:S01]  /*c3b0*/  MUFU.TANH R0, R21 ;  /* 0x0000001500007308 */ /* 0x004e620000002400 */
[-C--:B------:R-:W-:Y:S03]  /*c3c0*/  HMMA.16816.F32 R44, R224, R10.reuse, R44 ;  /* 0x0000000ae02c723c */ /* 0x080fe6000000182c */
[----:B------:R-:W-:Y:S01]  /*c3d0*/  FMUL.FTZ R37, R37, UR8 ;  /* 0x0000000825257c20 */ /* 0x000fe20008410000 */
[----:B------:R-:W-:Y:S01]  /*c3e0*/  FMUL.FTZ R36, R36, UR8 ;  /* 0x0000000824247c20 */ /* 0x000fe20008410000 */
[----:B------:R-:W-:Y:S04]  /*c3f0*/  FMUL.FTZ R39, R39, UR8 ;  /* 0x0000000827277c20 */ /* 0x000fe80008410000 */
[----:B------:R-:W-:Y:S01]  /*c400*/  MUFU.TANH R16, R24 ;  /* 0x0000001800107308 */ /* 0x000fe20000002400 */
[----:B------:R-:W-:Y:S01]  /*c410*/  FMUL.FTZ R38, R38, UR8 ;  /* 0x0000000826267c20 */ /* 0x000fe20008410000 */
[C---:B------:R-:W-:Y:S01]  /*c420*/  HMMA.16816.F32 R48, R212.reuse, R10, R48 ;  /* 0x0000000ad430723c */ /* 0x040fe20000001830 */
[----:B------:R-:W-:Y:S03]  /*c430*/  LDSM.16.M88.4 R8, [R2+0x6000] ;  /* 0x006000000208783b */ /* 0x000fe60000000200 */
[----:B------:R-:W-:Y:S01]  /*c440*/  FMUL.FTZ R42, R42, UR8 ;  /* 0x000000082a2a7c20 */ /* 0x000fe20008410000 */
[----:B------:R-:W-:Y:S03]  /*c450*/  FMUL.FTZ R43, R43, UR8 ;  /* 0x000000082b2b7c20 */ /* 0x000fe60008410000 */
[----:B------:R-:W-:Y:S01]  /*c460*/  MUFU.TANH R28, R37 ;  /* 0x00000025001c7308 */ /* 0x000fe20000002400 */
[----:B------:R-:W-:Y:S01]  /*c470*/  FMUL.FTZ R41, R41, UR8 ;  /* 0x0000000829297c20 */ /* 0x000fe20008410000 */
[----:B------:R-:W-:Y:S01]  /*c480*/  FMUL.FTZ R40, R40, UR8 ;  /* 0x0000000828287c20 */ /* 0x000fe20008410000 */
[----:B-1----:R1:W-:Y:S01]  /*c490*/  STL [R1+0x14], R0 ;  /* 0x0000140001007387 */ /* 0x0023e20000100800 */
[----:B------:R-:W-:Y:S01]  /*c4a0*/  FMUL.FTZ R45, R45, UR8 ;  /* 0x000000082d2d7c20 */ /* 0x000fe20008410000 */
[----:B------:R-:W-:Y:S02]  /*c4b0*/  FMUL.FTZ R47, R47, UR8 ;  /* 0x000000082f2f7c20 */ /* 0x000fe40008410000 */
[----:B------:R-:W-:Y:S03]  /*c4c0*/  STL [R1+0x10], R4 ;  /* 0x0000100401007387 */ /* 0x000fe60000100800 */
[----:B------:R-:W-:Y:S01]  /*c4d0*/  MUFU.TANH R135, R36 ;  /* 0x0000002400877308 */ /* 0x000fe20000002400 */
[----:B------:R-:W-:Y:S01]  /*c4e0*/  FMUL.FTZ R44, R44, UR8 ;  /* 0x000000082c2c7c20 */ /* 0x000fe20008410000 */
[----:B------:R-:W-:Y:S01]  /*c4f0*/  FMUL.FTZ R46, R46, UR8 ;  /* 0x000000082e2e7c20 */ /* 0x000fe20008410000 */
[----:B------:R-:W2:Y:S01]  /*c500*/  LDSM.16.M88.4 R4, [R2+0x5800] ;  /* 0x005800000204783b */ /* 0x000ea20000000200 */
[----:B------:R-:W-:Y:S01]  /*c510*/  FMUL.FTZ R49, R49, UR8 ;  /* 0x0000000831317c20 */ /* 0x000fe20008410000 */
[----:B------:R-:W-:Y:S01]  /*c520*/  FMUL.FTZ R51, R51, UR8 ;  /* 0x0000000833337c20 */ /* 0x000fe20008410000 */
[----:B------:R-:W-:Y:S04]  /*c530*/  FMUL.FTZ R50, R50, UR8 ;  /* 0x0000000832327c20 */ /* 0x000fe80008410000 */
[----:B------:R-:W3:Y:S01]  /*c540*/  MUFU.TANH R20, R38 ;  /* 0x0000002600147308 */ /* 0x000ee20000002400 */
[----:B------:R-:W-:Y:S09]  /*c550*/  FMUL.FTZ R48, R48, UR8 ;  /* 0x0000000830307c20 */ /* 0x000ff20008410000 */
[----:B------:R3:W-:Y:S10]  /*c560*/  MUFU.TANH R22, R48 ;  /* 0x0000003000167308 */ /* 0x0007f40000002400 */
[----:B-1----:R-:W1:Y:S10]  /*c570*/  MUFU.TANH R0, R23 ;  /* 0x0000001700007308 */ /* 0x002e740000002400 */
[----:B------:R-:W-:Y:S01]  /*c580*/  MUFU.TANH R27, R39 ;  /* 0x00000027001b7308 */ /* 0x000fe20000002400 */
[----:B---3--:R-:W-:Y:S09]  /*c590*/  MOV R48, R20 ;  /* 0x0000001400307202 */ /* 0x008ff20000000f00 */
[----:B------:R3:W-:Y:S01]  /*c5a0*/  MUFU.TANH R36, R42 ;  /* 0x0000002a00247308 */ /* 0x0007e20000002400 */
[----:B-1----:R1:W-:Y:S01]  /*c5b0*/  STL [R1+0x18], R0 ;  /* 0x0000180001007387 */ /* 0x0023e20000100800 */
[-C--:B--2---:R-:W-:Y:S03]  /*c5c0*/  HMMA.16816.F32 R52, R212, R4.reuse, R52 ;  /* 0x00000004d434723c */ /* 0x084fe60000001834 */
[----:B------:R-:W-:Y:S05]  /*c5d0*/  STL [R1+0x28], R235 ;  /* 0x000028eb01007387 */ /* 0x000fea0000100800 */
[----:B------:R-:W-:Y:S01]  /*c5e0*/  MUFU.TANH R30, R31 ;  /* 0x0000001f001e7308 */ /* 0x000fe20000002400 */
[C---:B------:R-:W-:Y:S09]  /*c5f0*/  HMMA.16816.F32 R56, R224.reuse, R4, R56 ;  /* 0x00000004e038723c */ /* 0x040ff20000001838 */
[----:B------:R-:W-:Y:S01]  /*c600*/  MUFU.TANH R37, R43 ;  /* 0x0000002b00257308 */ /* 0x000fe20000002400 */
[----:B---3--:R-:W-:Y:S01]  /*c610*/  IMAD.MOV.U32 R42, RZ, RZ, R16 ;  /* 0x000000ffff2a7224 */ /* 0x008fe200078e0010 */
[-C--:B------:R-:W-:Y:S03]  /*c620*/  HMMA.16816.F32 R60, R224, R6.reuse, R60 ;  /* 0x00000006e03c723c */ /* 0x080fe6000000183c */
[----:B------:R-:W-:Y:S01]  /*c630*/  FMUL.FTZ R52, R52, UR8 ;  /* 0x0000000834347c20 */ /* 0x000fe20008410000 */
[----:B------:R-:W-:Y:S04]  /*c640*/  FMUL.FTZ R53, R53, UR8 ;  /* 0x0000000835357c20 */ /* 0x000fe80008410000 */
[----:B------:R2:W-:Y:S01]  /*c650*/  MUFU.TANH R25, R49 ;  /* 0x0000003100197308 */ /* 0x0005e20000002400 */
[----:B------:R-:W-:Y:S01]  /*c660*/  FMUL.FTZ R54, R54, UR8 ;  /* 0x0000000836367c20 */ /* 0x000fe20008410000 */
[----:B------:R-:W-:Y:S01]  /*c670*/  FMUL.FTZ R55, R55, UR8 ;  /* 0x0000000837377c20 */ /* 0x000fe20008410000 */
[C---:B------:R-:W-:Y:S01]  /*c680*/  HMMA.16816.F32 R64, R212.reuse, R6, R64 ;  /* 0x00000006d440723c */ /* 0x040fe20000001840 */
[----:B------:R-:W3:Y:S03]  /*c690*/  LDSM.16.M88.4 R4, [R2+0x6800] ;  /* 0x006800000204783b */ /* 0x000ee60000000200 */
[----:B------:R-:W-:Y:S03]  /*c6a0*/  FMUL.FTZ R56, R56, UR8 ;  /* 0x0000000838387c20 */ /* 0x000fe60008410000 */
[----:B-1----:R-:W1:Y:S01]  /*c6b0*/  MUFU.TANH R0, R33 ;  /* 0x0000002100007308 */ /* 0x002e620000002400 */
[----:B------:R-:W-:Y:S01]  /*c6c0*/  FMUL.FTZ R58, R58, UR8 ;  /* 0x000000083a3a7c20 */ /* 0x000fe20008410000 */
[----:B------:R-:W-:Y:S01]  /*c6d0*/  FMUL.FTZ R59, R59, UR8 ;  /* 0x000000083b3b7c20 */ /* 0x000fe20008410000 */
[-C--:B------:R-:W-:Y:S03]  /*c6e0*/  HMMA.16816.F32 R68, R212, R8.reuse, R68 ;  /* 0x00000008d444723c */ /* 0x080fe60000001844 */
[----:B------:R-:W-:Y:S01]  /*c6f0*/  FMUL.FTZ R61, R61, UR8 ;  /* 0x000000083d3d7c20 */ /* 0x000fe20008410000 */
[----:B------:R-:W-:Y:S03]  /*c700*/  FMUL.FTZ R60, R60, UR8 ;  /* 0x000000083c3c7c20 */ /* 0x000fe60008410000 */
[----:B------:R-:W-:Y:S01]  /*c710*/  MUFU.TANH R31, R56 ;  /* 0x00000038001f7308 */ /* 0x000fe20000002400 */
[----:B------:R-:W-:Y:S01]  /*c720*/  FMUL.FTZ R62, R62, UR8 ;  /* 0x000000083e3e7c20 */ /* 0x000fe20008410000 */
[----:B--2---:R-:W-:Y:S01]  /*c730*/  MOV R49, R15 ;  /* 0x0000000f00317202 */ /* 0x004fe20000000f00 */
[C---:B------:R-:W-:Y:S04]  /*c740*/  HMMA.16816.F32 R72, R224.reuse, R8, R72 ;  /* 0x00000008e048723c */ /* 0x040fe80000001848 */
[----:B------:R-:W-:Y:S03]  /*c750*/  FMUL.FTZ R66, R66, UR8 ;  /* 0x0000000842427c20 */ /* 0x000fe60008410000 */
[----:B------:R-:W-:Y:S01]  /*c760*/  MUFU.TANH R12, R26 ;  /* 0x0000001a000c7308 */ /* 0x000fe20000002400 */
[----:B------:R-:W-:Y:S01]  /*c770*/  FMUL.FTZ R67, R67, UR8 ;  /* 0x0000000843437c20 */ /* 0x000fe20008410000 */
[----:B-1----:R1:W-:Y:S01]  /*c780*/  STL [R1+0xc], R0 ;  /* 0x00000c0001007387 */ /* 0x0023e20000100800 */
[-C--:B------:R-:W-:Y:S03]  /*c790*/  HMMA.16816.F32 R76, R224, R10.reuse, R76 ;  /* 0x0000000ae04c723c */ /* 0x080fe6000000184c */
[----:B------:R-:W-:Y:S01]  /*c7a0*/  STL [R1+0x58], R28 ;  /* 0x0000581c01007387 */ /* 0x000fe20000100800 */
[----:B------:R-:W-:Y:S03]  /*c7b0*/  FMUL.FTZ R70, R70, UR8 ;  /* 0x0000000846467c20 */ /* 0x000fe60008410000 */
[----:B------:R-:W-:Y:S01]  /*c7c0*/  MUFU.TANH R56, R66 ;  /* 0x0000004200387308 */ /* 0x000fe20000002400 */
[----:B------:R-:W-:Y:S01]  /*c7d0*/  FMUL.FTZ R68, R68, UR8 ;  /* 0x0000000844447c20 */ /* 0x000fe20008410000 */
[----:B------:R-:W-:Y:S01]  /*c7e0*/  STL [R1+0x60], R27 ;  /* 0x0000601b01007387 */ /* 0x000fe20000100800 */
[C---:B------:R-:W-:Y:S03]  /*c7f0*/  HMMA.16816.F32 R80, R212.reuse, R10, R80 ;  /* 0x0000000ad450723c */ /* 0x040fe60000001850 */
[----:B------:R-:W2:Y:S01]  /*c800*/  LDSM.16.M88.4 R8, [R2+0x7000] ;  /* 0x007000000208783b */ /* 0x000ea20000000200 */
[----:B------:R-:W-:Y:S03]  /*c810*/  FMUL.FTZ R72, R72, UR8 ;  /* 0x0000000848487c20 */ /* 0x000fe60008410000 */
[----:B------:R-:W-:Y:S01]  /*c820*/  MUFU.TANH R66, R68 ;  /* 0x0000004400427308 */ /* 0x000fe20000002400 */
[----:B------:R-:W-:Y:S01]  /*c830*/  FMUL.FTZ R73, R73, UR8 ;  /* 0x0000000849497c20 */ /* 0x000fe20008410000 */
[----:B------:R-:W-:Y:S01]  /*c840*/  FMUL.FTZ R74, R74, UR8 ;  /* 0x000000084a4a7c20 */ /* 0x000fe20008410000 */
[----:B------:R-:W-:Y:S01]  /*c850*/  FMUL.FTZ R69, R69, UR8 ;  /* 0x0000000845457c20 */ /* 0x000fe20008410000 */
[-C--:B---3--:R-:W-:Y:S01]  /*c860*/  HMMA.16816.F32 R84, R212, R4.reuse, R84 ;  /* 0x00000004d454723c */ /* 0x088fe20000001854 */
[----:B------:R-:W-:Y:S02]  /*c870*/  STL [R1+0x80], R36 ;  /* 0x0000802401007387 */ /* 0x000fe40000100800 */
[----:B------:R-:W-:Y:S03]  /*c880*/  FMUL.FTZ R71, R71, UR8 ;  /* 0x0000000847477c20 */ /* 0x000fe60008410000 */
[----:B------:R-:W-:Y:S01]  /*c890*/  MUFU.TANH R19, R44 ;  /* 0x0000002c00137308 */ /* 0x000fe20000002400 */
[----:B------:R-:W-:Y:S01]  /*c8a0*/  FMUL.FTZ R65, R65, UR8 ;  /* 0x0000000841417c20 */ /* 0x000fe20008410000 */
[----:B------:R-:W-:Y:S01]  /*c8b0*/  STL [R1+0x7c], R37 ;  /* 0x00007c2501007387 */ /* 0x000fe20000100800 */
[----:B------:R-:W-:Y:S01]  /*c8c0*/  FMUL.FTZ R64, R64, UR8 ;  /* 0x0000000840407c20 */ /* 0x000fe20008410000 */
[C---:B------:R-:W-:Y:S06]  /*c8d0*/  HMMA.16816.F32 R88, R224.reuse, R4, R88 ;  /* 0x00000004e058723c */ /* 0x040fec0000001858 */
[----:B-1----:R1:W-:Y:S01]  /*c8e0*/  MUFU.TANH R0, R47 ;  /* 0x0000002f00007308 */ /* 0x0023e20000002400 */
[----:B------:R-:W-:Y:S01]  /*c8f0*/  FMUL.FTZ R76, R76, UR8 ;  /* 0x000000084c4c7c20 */ /* 0x000fe20008410000 */
[----:B------:R-:W-:Y:S01]  /*c900*/  FMUL.FTZ R77, R77, UR8 ;  /* 0x000000084d4d7c20 */ /* 0x000fe20008410000 */
[----:B------:R-:W-:Y:S01]  /*c910*/  FMUL.FTZ R63, R63, UR8 ;  /* 0x000000083f3f7c20 */ /* 0x000fe20008410000 */
[-C--:B------:R-:W-:Y:S03]  /*c920*/  HMMA.16816.F32 R92, R224, R6.reuse, R92 ;  /* 0x00000006e05c723c */ /* 0x080fe6000000185c */
[----:B------:R-:W-:Y:S03]  /*c930*/  FMUL.FTZ R87, R87, UR8 ;  /* 0x0000000857577c20 */ /* 0x000fe60008410000 */
[----:B------:R-:W3:Y:S01]  /*c940*/  MUFU.TANH R26, R45 ;  /* 0x0000002d001a7308 */ /* 0x000ee20000002400 */
[----:B------:R-:W-:Y:S01]  /*c950*/  FMUL.FTZ R57, R57, UR8 ;  /* 0x0000000839397c20 */ /* 0x000fe20008410000 */
[----:B------:R-:W-:Y:S01]  /*c960*/  FMUL.FTZ R75, R75, UR8 ;  /* 0x000000084b4b7c20 */ /* 0x000fe20008410000 */
[----:B------:R-:W-:Y:S01]  /*c970*/  FMUL.FTZ R82, R82, UR8 ;  /* 0x0000000852527c20 */ /* 0x000fe20008410000 */
[C---:B------:R-:W-:Y:S01]  /*c980*/  HMMA.16816.F32 R96, R212.reuse, R6, R96 ;  /* 0x00000006d460723c */ /* 0x040fe20000001860 */
[----:B------:R-:W4:Y:S01]  /*c990*/  LDSM.16.M88.4 R4, [R2+0x7800] ;  /* 0x007800000204783b */ /* 0x000f220000000200 */
[----:B------:R-:W-:Y:S04]  /*c9a0*/  DEPBAR.LE SB0, 0x0 ;  /* 0x000080000000791a */ /* 0x000fe80000000000 */
[----:B------:R5:W-:Y:S01]  /*c9b0*/  MUFU.TANH R44, R62 ;  /* 0x0000003e002c7308 */ /* 0x000be20000002400 */
[----:B-1----:R-:W-:Y:S01]  /*c9c0*/  MOV R47, R17 ;  /* 0x00000011002f7202 */ /* 0x002fe20000000f00 */
[----:B------:R-:W-:Y:S01]  /*c9d0*/  FMUL.FTZ R89, R89, UR8 ;  /* 0x0000000859597c20 */ /* 0x000fe20008410000 */
[----:B------:R-:W-:Y:S01]  /*c9e0*/  FMUL.FTZ R90, R90, UR8 ;  /* 0x000000085a5a7c20 */ /* 0x000fe20008410000 */
[-C--:B--2---:R-:W-:Y:S06]  /*c9f0*/  HMMA.16816.F32 R100, R212, R8.reuse, R100 ;  /* 0x00000008d464723c */ /* 0x084fec0000001864 */
[----:B------:R-:W1:Y:S01]  /*ca00*/  MUFU.TANH R17, R52 ;  /* 0x0000003400117308 */ /* 0x000e620000002400 */
[----:B---3--:R2:W-:Y:S01]  /*ca10*/  STL [R1+0x70], R26 ;  /* 0x0000701a01007387 */ /* 0x0085e20000100800 */
[----:B------:R-:W-:Y:S01]  /*ca20*/  FMUL.FTZ R92, R92, UR8 ;  /* 0x000000085c5c7c20 */ /* 0x000fe20008410000 */
[----:B------:R-:W-:Y:S01]  /*ca30*/  FMUL.FTZ R93, R93, UR8 ;  /* 0x000000085d5d7c20 */ /* 0x000fe20008410000 */
[C---:B------:R-:W-:Y:S01]  /*ca40*/  HMMA.16816.F32 R104, R224.reuse, R8, R104 ;  /* 0x00000008e068723c */ /* 0x040fe20000001868 */
[----:B------:R3:W-:Y:S05]  /*ca50*/  STL [R1+0x40], R25 ;  /* 0x0000401901007387 */ /* 0x0007ea0000100800 */
[----:B------:R-:W-:Y:S01]  /*ca60*/  MUFU.TANH R45, R58 ;  /* 0x0000003a002d7308 */ /* 0x000fe20000002400 */
[----:B------:R-:W-:Y:S01]  /*ca70*/  BAR.SYNC.DEFER_BLOCKING 0x0 ;  /* 0x0000000000007b1d */ /* 0x000fe20000010000 */
[----:B-----5:R-:W-:Y:S01]  /*ca80*/  MOV R62, R135 ;  /* 0x00000087003e7202 */ /* 0x020fe20000000f00 */
[----:B------:R-:W-:Y:S01]  /*ca90*/  FMUL.FTZ R98, R98, UR8 ;  /* 0x0000000862627c20 */ /* 0x000fe20008410000 */
[-C--:B------:R-:W-:Y:S03]  /*caa0*/  HMMA.16816.F32 R108, R224, R10.reuse, R108 ;  /* 0x0000000ae06c723c */ /* 0x080fe6000000186c */
[----:B------:R-:W-:Y:S03]  /*cab0*/  FMUL.FTZ R95, R95, UR8 ;  /* 0x000000085f5f7c20 */ /* 0x000fe60008410000 */
[----:B------:R-:W-:Y:S01]  /*cac0*/  MUFU.TANH R20, R67 ;  /* 0x0000004300147308 */ /* 0x000fe20000002400 */
[----:B------:R-:W-:Y:S01]  /*cad0*/  FMUL.FTZ R91, R91, UR8 ;  /* 0x000000085b5b7c20 */ /* 0x000fe20008410000 */
[----:B-1----:R-:W-:Y:S01]  /*cae0*/  IMAD.MOV.U32 R68, RZ, RZ, R17 ;  /* 0x000000ffff447224 */ /* 0x002fe200078e0011 */
[----:B------:R-:W-:Y:S01]  /*caf0*/  MOV R52, R200 ;  /* 0x000000c800347202 */ /* 0x000fe20000000f00 */
[C---:B------:R-:W-:Y:S06]  /*cb00*/  HMMA.16816.F32 R112, R212.reuse, R10, R112 ;  /* 0x0000000ad470723c */ /* 0x040fec0000001870 */
[----:B------:R-:W-:Y:S01]  /*cb10*/  MUFU.TANH R58, R70 ;  /* 0x00000046003a7308 */ /* 0x000fe20000002400 */
[----:B------:R-:W-:Y:S01]  /*cb20*/  FMUL.FTZ R106, R106, UR8 ;  /* 0x000000086a6a7c20 */ /* 0x000fe20008410000 */
[----:B------:R-:W-:Y:S01]  /*cb30*/  FMUL.FTZ R107, R107, UR8 ;  /* 0x000000086b6b7c20 */ /* 0x000fe20008410000 */
[----:B------:R-:W-:Y:S01]  /*cb40*/  FMUL.FTZ R105, R105, UR8 ;  /* 0x0000000869697c20 */ /* 0x000fe20008410000 */
[-C--:B----4-:R-:W-:Y:S03]  /*cb50*/  HMMA.16816.F32 R116, R212, R4.reuse, R116 ;  /* 0x00000004d474723c */ /* 0x090fe60000001874 */
[----:B------:R-:W-:Y:S03]  /*cb60*/  FMUL.FTZ R110, R110, UR8 ;  /* 0x000000086e6e7c20 */ /* 0x000fe60008410000 */
[----:B------:R-:W1:Y:S01]  /*cb70*/  MUFU.TANH R18, R53 ;  /* 0x0000003500127308 */ /* 0x000e620000002400 */
[----:B------:R-:W-:Y:S01]  /*cb80*/  FMUL.FTZ R111, R111, UR8 ;  /* 0x000000086f6f7c20 */ /* 0x000fe20008410000 */
[----:B------:R-:W-:Y:S01]  /*cb90*/  FMUL.FTZ R109, R109, UR8 ;  /* 0x000000086d6d7c20 */ /* 0x000fe20008410000 */
[----:B------:R-:W-:Y:S01]  /*cba0*/  FMUL.FTZ R108, R108, UR8 ;  /* 0x000000086c6c7c20 */ /* 0x000fe20008410000 */
[C---:B------:R-:W-:Y:S06]  /*cbb0*/  HMMA.16816.F32 R120, R224.reuse, R4, R120 ;  /* 0x00000004e078723c */ /* 0x040fec0000001878 */
[----:B------:R-:W4:Y:S01]  /*cbc0*/  MUFU.TANH R16, R54 ;  /* 0x0000003600107308 */ /* 0x000f220000002400 */
[----:B------:R-:W-:Y:S01]  /*cbd0*/  FMUL.FTZ R114, R114, UR8 ;  /* 0x0000000872727c20 */ /* 0x000fe20008410000 */
[----:B------:R-:W-:Y:S01]  /*cbe0*/  FMNMX3.FTZ R5, R3, R222, R209, !PT ;  /* 0x000000de03057276 */ /* 0x000fe200078100d1 */
[----:B------:R-:W-:Y:S01]  /*cbf0*/  FMUL.FTZ R113, R113, UR8 ;  /* 0x0000000871717c20 */ /* 0x000fe20008410000 */
[-C--:B------:R-:W-:Y:S03]  /*cc00*/  HMMA.16816.F32 R124, R224, R6.reuse, R124 ;  /* 0x00000006e07c723c */ /* 0x080fe6000000187c */
[----:B------:R-:W-:Y:S03]  /*cc10*/  FMNMX3.FTZ R4, R133, R221, R220, !PT ;  /* 0x000000dd85047276 */ /* 0x000fe600078100dc */
[----:B------:R1:W5:Y:S01]  /*cc20*/  MUFU.TANH R67, R69 ;  /* 0x0000004500437308 */ /* 0x0003620000002400 */
[----:B------:R-:W-:Y:S01]  /*cc30*/  FMUL.FTZ R116, R116, UR8 ;  /* 0x0000000874747c20 */ /* 0x000fe20008410000 */
[----:B------:R-:W-:Y:S01]  /*cc40*/  FMNMX3.FTZ R8, R5, R203, R202, !PT ;  /* 0x000000cb05087276 */ /* 0x000fe200078100ca */
[----:B------:R-:W-:Y:S01]  /*cc50*/  FMUL.FTZ R94, R94, UR8 ;  /* 0x000000085e5e7c20 */ /* 0x000fe20008410000 */
[----:B------:R-:W-:Y:S06]  /*cc60*/  HMMA.16816.F32 R128, R212, R6, R128 ;  /* 0x00000006d480723c */ /* 0x000fec0000001880 */
[----:B------:R4:W-:Y:S01]  /*cc70*/  MUFU.TANH R70, R71 ;  /* 0x0000004700467308 */ /* 0x0009e20000002400 */
[----:B------:R-:W-:Y:S01]  /*cc80*/  FMUL.FTZ R121, R121, UR8 ;  /* 0x0000000879797c20 */ /* 0x000fe20008410000 */
[----:B------:R-:W-:Y:S01]  /*cc90*/  FMUL.FTZ R120, R120, UR8 ;  /* 0x0000000878787c20 */ /* 0x000fe20008410000 */
[----:B------:R-:W-:Y:S01]  /*cca0*/  FMNMX3.FTZ R6, R134, R217, R211, !PT ;  /* 0x000000d986067276 */ /* 0x000fe200078100d3 */
[----:B------:R-:W-:Y:S01]  /*ccb0*/  FMUL.FTZ R115, R115, UR8 ;  /* 0x0000000873737c20 */ /* 0x000fe20008410000 */
[----:B------:R-:W-:Y:S01]  /*ccc0*/  FMNMX3.FTZ R7, R132, R208, R207, !PT ;  /* 0x000000d084077276 */ /* 0x000fe200078100cf */
[----:B------:R-:W-:Y:S01]  /*ccd0*/  FMUL.FTZ R103, R103, UR8 ;  /* 0x0000000867677c20 */ /* 0x000fe20008410000 */
[----:B------:R-:W-:Y:S03]  /*cce0*/  FMUL.FTZ R2, R126, UR8 ;  /* 0x000000087e027c20 */ /* 0x000fe60008410000 */
[----:B------:R-:W-:Y:S01]  /*ccf0*/  MUFU.TANH R24, R51 ;  /* 0x0000003300187308 */ /* 0x000fe20000002400 */
[----:B------:R-:W-:Y:S01]  /*cd00*/  FMNMX3.FTZ R5, R4, R244, R243, !PT ;  /* 0x000000f404057276 */ /* 0x000fe200078100f3 */
[----:B------:R-:W-:Y:S01]  /*cd10*/  FMUL.FTZ R99, R99, UR8 ;  /* 0x0000000863637c20 */ /* 0x000fe20008410000 */
[----:B-1----:R-:W-:Y:S01]  /*cd20*/  MOV R69, R18 ;  /* 0x0000001200457202 */ /* 0x002fe20000000f00 */
[----:B------:R-:W-:Y:S01]  /*cd30*/  FMUL.FTZ R100, R100, UR8 ;  /* 0x0000000864647c20 */ /* 0x000fe20008410000 */
[----:B------:R-:W-:Y:S01]  /*cd40*/  FMNMX3.FTZ R4, R6, R223, R246, !PT ;  /* 0x000000df06047276 */ /* 0x000fe200078100f6 */
[----:B------:R-:W-:Y:S01]  /*cd50*/  FMUL.FTZ R102, R102, UR8 ;  /* 0x0000000866667c20 */ /* 0x000fe20008410000 */
[----:B------:R-:W-:Y:S03]  /*cd60*/  FMNMX3.FTZ R6, R7, R201, R205, !PT ;  /* 0x000000c907067276 */ /* 0x000fe600078100cd */
[----:B------:R-:W1:Y:S01]  /*cd70*/  MUFU.TANH R15, R55 ;  /* 0x00000037000f7308 */ /* 0x000e620000002400 */
[----:B------:R-:W-:Y:S01]  /*cd80*/  FMNMX3.FTZ R5, R5, R42, R47, !PT ;  /* 0x0000002a05057276 */ /* 0x000fe2000781002f */
[----:B------:R-:W-:Y:S01]  /*cd90*/  FMUL.FTZ R125, R125, UR8 ;  /* 0x000000087d7d7c20 */ /* 0x000fe20008410000 */
[----:B----4-:R-:W-:Y:S01]  /*cda0*/  MOV R71, R16 ;  /* 0x0000001000477202 */ /* 0x010fe20000000f00 */
[----:B------:R-:W-:Y:S01]  /*cdb0*/  FMUL.FTZ R78, R78, UR8 ;  /* 0x000000084e4e7c20 */ /* 0x000fe20008410000 */
[----:B------:R-:W-:Y:S01]  /*cdc0*/  FMUL.FTZ R80, R80, UR8 ;  /* 0x0000000850507c20 */ /* 0x000fe20008410000 */
[----:B------:R-:W-:Y:S01]  /*cdd0*/  FMUL.FTZ R81, R81, UR8 ;  /* 0x0000000851517c20 */ /* 0x000fe20008410000 */
[----:B------:R-:W-:Y:S03]  /*cde0*/  FMUL.FTZ R83, R83, UR8 ;  /* 0x0000000853537c20 */ /* 0x000fe60008410000 */
[----:B------:R1:W-:Y:S01]  /*cdf0*/  MUFU.TANH R17, R72 ;  /* 0x0000004800117308 */ /* 0x0003e20000002400 */
[----:B------:R-:W-:Y:S01]  /*ce00*/  FMUL.FTZ R124, R124, UR8 ;  /* 0x000000087c7c7c20 */ /* 0x000fe20008410000 */
[----:B------:R-:W-:Y:S01]  /*ce10*/  FMUL.FTZ R128, R128, UR8 ;  /* 0x0000000880807c20 */ /* 0x000fe20008410000 */
[----:B------:R-:W-:Y:S01]  /*ce20*/  FMUL.FTZ R129, R129, UR8 ;  /* 0x0000000881817c20 */ /* 0x000fe20008410000 */
[----:B------:R-:W-:Y:S01]  /*ce30*/  MOV R53, R19 ;  /* 0x0000001300357202 */ /* 0x000fe20000000f00 */
[----:B------:R-:W-:Y:S01]  /*ce40*/  FMUL.FTZ R79, R79, UR8 ;  /* 0x000000084f4f7c20 */ /* 0x000fe20008410000 */
[----:B------:R-:W-:Y:S01]  /*ce50*/  FMUL.FTZ R84, R84, UR8 ;  /* 0x0000000854547c20 */ /* 0x000fe20008410000 */
[----:B------:R-:W-:Y:S03]  /*ce60*/  FMUL.FTZ R85, R85, UR8 ;  /* 0x0000000855557c20 */ /* 0x000fe60008410000 */
[----:B------:R-:W4:Y:S01]  /*ce70*/  MUFU.TANH R14, R29 ;  /* 0x0000001d000e7308 */ /* 0x000f220000002400 */
[----:B------:R-:W-:Y:S01]  /*ce80*/  FMUL.FTZ R86, R86, UR8 ;  /* 0x0000000856567c20 */ /* 0x000fe20008410000 */
[----:B------:R-:W-:Y:S01]  /*ce90*/  FMUL.FTZ R88, R88, UR8 ;  /* 0x0000000858587c20 */ /* 0x000fe20008410000 */
[----:B------:R-:W-:Y:S01]  /*cea0*/  FMUL.FTZ R96, R96, UR8 ;  /* 0x0000000860607c20 */ /* 0x000fe20008410000 */
[----:B------:R-:W-:Y:S01]  /*ceb0*/  FMUL.FTZ R97, R97, UR8 ;  /* 0x0000000861617c20 */ /* 0x000fe20008410000 */
[----:B------:R-:W-:Y:S01]  /*cec0*/  FMUL.FTZ R101, R101, UR8 ;  /* 0x0000000865657c20 */ /* 0x000fe20008410000 */
[----:B------:R-:W-:Y:S01]  /*ced0*/  FMUL.FTZ R104, R104, UR8 ;  /* 0x0000000868687c20 */ /* 0x000fe20008410000 */
[----:B------:R-:W-:Y:S03]  /*cee0*/  FMUL.FTZ R112, R112, UR8 ;  /* 0x0000000870707c20 */ /* 0x000fe60008410000 */
[----:B------:R-:W2:Y:S01]  /*cef0*/  MUFU.TANH R135, R63 ;  /* 0x0000003f00877308 */ /* 0x000ea20000002400 */
[----:B-----5:R-:W-:Y:S01]  /*cf00*/  MOV R126, R67 ;  /* 0x00000043007e7202 */ /* 0x020fe20000000f00 */
[----:B------:R-:W-:Y:S01]  /*cf10*/  FMUL.FTZ R118, R118, UR8 ;  /* 0x0000000876767c20 */ /* 0x000fe20008410000 */
[----:B-1----:R-:W-:Y:S01]  /*cf20*/  MOV R72, R15 ;  /* 0x0000000f00487202 */ /* 0x002fe20000000f00 */
[----:B------:R-:W-:Y:S01]  /*cf30*/  FMUL.FTZ R119, R119, UR8 ;  /* 0x0000000877777c20 */ /* 0x000fe20008410000 */
[----:B------:R-:W-:Y:S01]  /*cf40*/  FMUL.FTZ R117, R117, UR8 ;  /* 0x0000000875757c20 */ /* 0x000fe20008410000 */
[----:B------:R-:W-:Y:S01]  /*cf50*/  FMUL.FTZ R130, R130, UR8 ;  /* 0x0000000882827c20 */ /* 0x000fe20008410000 */
[----:B------:R-:W-:Y:S03]  /*cf60*/  FMUL.FTZ R131, R131, UR8 ;  /* 0x0000000883837c20 */ /* 0x000fe60008410000 */
[----:B------:R-:W-:Y:S01]  /*cf70*/  MUFU.TANH R13, R41 ;  /* 0x00000029000d7308 */ /* 0x000fe20000002400 */
[----:B----4-:R-:W-:Y:S04]  /*cf80*/  MOV R54, R14 ;  /* 0x0000000e00367202 */ /* 0x010fe80000000f00 */
[----:B------:R-:W-:Y:S05]  /*cf90*/  FMNMX3.FTZ R5, R5, R52, R54, !PT ;  /* 0x0000003405057276 */ /* 0x000fea0007810036 */
[----:B------:R-:W1:Y:S01]  /*cfa0*/  MUFU.TANH R29, R35 ;  /* 0x00000023001d7308 */ /* 0x000e620000002400 */
[----:B--2---:R-:W-:Y:S09]  /*cfb0*/  MOV R214, R135 ;  /* 0x0000008700d67202 */ /* 0x004ff20000000f00 */
[----:B------:R-:W-:Y:S10]  /*cfc0*/  MUFU.TANH R18, R73 ;  /* 0x0000004900127308 */ /* 0x000ff40000002400 */
[----:B------:R2:W-:Y:S01]  /*cfd0*/  MUFU.TANH R16, R74 ;  /* 0x0000004a00107308 */ /* 0x0005e20000002400 */
[----:B-1----:R-:W-:Y:S09]  /*cfe0*/  MOV R41, R29 ;  /* 0x0000001d00297202 */ /* 0x002ff20000000f00 */
[----:B------:R-:W-:Y:S10]  /*cff0*/  MUFU.TANH R39, R64 ;  /* 0x0000004000277308 */ /* 0x000ff40000002400 */
[----:B------:R-:W1:Y:S01]  /*d000*/  MUFU.TANH R206, R46 ;  /* 0x0000002e00ce7308 */ /* 0x000e620000002400 */
[----:B--2---:R-:W-:Y:S04]  /*d010*/  MOV R74, R12 ;  /* 0x0000000c004a7202 */ /* 0x004fe80000000f00 */
[----:B------:R-:W-:Y:S05]  /*d020*/  MOV R225, R74 ;  /* 0x0000004a00e17202 */ /* 0x000fea0000000f00 */
[----:B------:R1:W-:Y:S01]  /*d030*/  MUFU.TANH R64, R65 ;  /* 0x0000004100407308 */ /* 0x0003e20000002400 */
[----:B------:R-:W-:Y:S01]  /*d040*/  MOV R74, R72 ;  /* 0x00000048004a7202 */ /* 0x000fe20000000f00 */
[----:B------:R-:W-:Y:S01]  /*d050*/  FMUL.FTZ R72, R123, UR8 ;  /* 0x000000087b487c20 */ /* 0x000fe20008410000 */
[----:B------:R-:W-:Y:S07]  /*d060*/  FMNMX3.FTZ R4, R4, R225, R49, !PT ;  /* 0x000000e104047276 */ /* 0x000fee0007810031 */
[----:B------:R-:W2:Y:S10]  /*d070*/  MUFU.TANH R73, R77 ;  /* 0x0000004d00497308 */ /* 0x000eb40000002400 */
[----:B------:R2:W-:Y:S01]  /*d080*/  MUFU.TANH R135, R121 ;  /* 0x0000007900877308 */ /* 0x0005e20000002400 */
[----:B-1----:R-:W-:Y:S09]  /*d090*/  IMAD.MOV.U32 R65, RZ, RZ, R206 ;  /* 0x000000ffff417224 */ /* 0x002ff200078e00ce */
[----:B------:R-:W1:Y:S10]  /*d0a0*/  MUFU.TANH R76, R76 ;  /* 0x0000004c004c7308 */ /* 0x000e740000002400 */
[----:B------:R-:W4:Y:S01]  /*d0b0*/  MUFU.TANH R210, R40 ;  /* 0x0000002800d27308 */ /* 0x000f220000002400 */
[----:B--2---:R-:W-:Y:S01]  /*d0c0*/  MOV R121, R73 ;  /* 0x0000004900797202 */ /* 0x004fe20000000f00 */
[----:B------:R-:W-:Y:S08]  /*d0d0*/  FMUL.FTZ R73, R122, UR8 ;  /* 0x000000087a497c20 */ /* 0x000ff00008410000 */
[----:B------:R4:W-:Y:S01]  /*d0e0*/  MUFU.TANH R51, R61 ;  /* 0x0000003d00337308 */ /* 0x0009e20000002400 */
[----:B-1----:R-:W-:Y:S01]  /*d0f0*/  IMAD.MOV.U32 R122, RZ, RZ, R76 ;  /* 0x000000ffff7a7224 */ /* 0x002fe200078e004c */
[----:B------:R-:W-:Y:S01]  /*d100*/  MOV R76, R65 ;  /* 0x00000041004c7202 */ /* 0x000fe20000000f00 */
[----:B------:R-:W-:Y:S01]  /*d110*/  IMAD.MOV.U32 R65, RZ, RZ, R62 ;  /* 0x000000ffff417224 */ /* 0x000fe200078e003e */
[----:B------:R-:W-:Y:S01]  /*d120*/  MOV R62, R0 ;  /* 0x00000000003e7202 */ /* 0x000fe20000000f00 */
[----:B------:R-:W-:Y:S01]  /*d130*/  FMUL.FTZ R0, R127, UR8 ;  /* 0x000000087f007c20 */ /* 0x000fe20008410000 */
[----:B------:R-:W-:Y:S04]  /*d140*/  MOV R127, R66 ;  /* 0x00000042007f7202 */ /* 0x000fe80000000f00 */
[----:B------:R-:W-:Y:S01]  /*d150*/  MUFU.TANH R29, R95 ;  /* 0x0000005f001d7308 */ /* 0x000fe20000002400 */
[----:B------:R-:W-:Y:S09]  /*d160*/  MOV R226, R62 ;  /* 0x0000003e00e27202 */ /* 0x000ff20000000f00 */
[----:B------:R1:W-:Y:S01]  /*d170*/  MUFU.TANH R12, R110 ;  /* 0x0000006e000c7308 */ /* 0x0003e20000002400 */
[----:B----4-:R-:W-:Y:S09]  /*d180*/  MOV R61, R210 ;  /* 0x000000d2003d7202 */ /* 0x010ff20000000f00 */
[----:B------:R2:W-:Y:S10]  /*d190*/  MUFU.TANH R248, R98 ;  /* 0x0000006200f87308 */ /* 0x0005f40000002400 */
[----:B------:R4:W-:Y:S01]  /*d1a0*/  MUFU.TANH R95, R111 ;  /* 0x0000006f005f7308 */ /* 0x0009e20000002400 */
[----:B-1----:R-:W-:Y:S02]  /*d1b0*/  MOV R110, R74 ;  /* 0x0000004a006e7202 */ /* 0x002fe40000000f00 */
[----:B------:R-:W-:Y:S02]  /*d1c0*/  MOV R74, R70 ;  /* 0x00000046004a7202 */ /* 0x000fe40000000f00 */
[----:B------:R-:W-:Y:S05]  /*d1d0*/  MOV R70, R56 ;  /* 0x0000003800467202 */ /* 0x000fea0000000f00 */
[----:B------:R-:W1:Y:S01]  /*d1e0*/  MUFU.TANH R60, R60 ;  /* 0x0000003c003c7308 */ /* 0x000e620000002400 */
[----:B------:R-:W-:Y:S01]  /*d1f0*/  MOV R123, R74 ;  /* 0x0000004a007b7202 */ /* 0x000fe20000000f00 */
[----:B--2---:R-:W-:Y:S08]  /*d200*/  IMAD.MOV.U32 R98, RZ, RZ, R65 ;  /* 0x000000ffff627224 */ /* 0x004ff000078e0041 */
[----:B------:R2:W-:Y:S01]  /*d210*/  MUFU.TANH R43, R92 ;  /* 0x0000005c002b7308 */ /* 0x0005e20000002400 */
[----:B----4-:R-:W-:Y:S01]  /*d220*/  IMAD.MOV.U32 R111, RZ, RZ, R71 ;  /* 0x000000ffff6f7224 */ /* 0x010fe200078e0047 */
[----:B------:R-:W-:Y:S08]  /*d230*/  MOV R71, R58 ;  /* 0x0000003a00477202 */ /* 0x000ff00000000f00 */
[----:B------:R-:W4:Y:S01]  /*d240*/  MUFU.TANH R23, R50 ;  /* 0x0000003200177308 */ /* 0x000f220000002400 */
[----:B-1----:R-:W-:Y:S09]  /*d250*/  MOV R65, R60 ;  /* 0x0000003c00417202 */ /* 0x002ff20000000f00 */
[----:B------:R-:W1:Y:S01]  /*d260*/  MUFU.TANH R21, R59 ;  /* 0x0000003b00157308 */ /* 0x000e620000002400 */
[----:B--2---:R-:W-:Y:S09]  /*d270*/  MOV R92, R61 ;  /* 0x0000003d005c7202 */ /* 0x004ff20000000f00 */
[----:B------:R-:W2:Y:S01]  /*d280*/  MUFU.TANH R15, R87 ;  /* 0x00000057000f7308 */ /* 0x000ea20000002400 */
[----:B----4-:R3:W-:Y:S01]  /*d290*/  STL [R1+0x50], R23 ;  /* 0x0000501701007387 */ /* 0x0107e20000100800 */
[----:B------:R-:W-:Y:S03]  /*d2a0*/  IMAD.MOV.U32 R50, RZ, RZ, R13 ;  /* 0x000000ffff327224 */ /* 0x000fe600078e000d */
[----:B------:R3:W-:Y:S05]  /*d2b0*/  STL [R1+0x4c], R24 ;  /* 0x00004c1801007387 */ /* 0x0007ea0000100800 */
[----:B------:R4:W5:Y:S01]  /*d2c0*/  MUFU.TANH R14, R93 ;  /* 0x0000005d000e7308 */ /* 0x0009620000002400 */
[----:B-1----:R3:W-:Y:S04]  /*d2d0*/  STL [R1+0x9c], R21 ;  /* 0x00009c1501007387 */ /* 0x0027e80000100800 */
[----:B------:R3:W-:Y:S05]  /*d2e0*/  STL [R1+0x20], R20 ;  /* 0x0000201401007387 */ /* 0x0007ea0000100800 */
[----:B------:R-:W1:Y:S01]  /*d2f0*/  MUFU.TANH R13, R106 ;  /* 0x0000006a000d7308 */ /* 0x000e620000002400 */
[----:B------:R3:W-:Y:S04]  /*d300*/  STL [R1+0x34], R17 ;  /* 0x0000341101007387 */ /* 0x0007e80000100800 */
[----:B------:R3:W-:Y:S05]  /*d310*/  STL [R1+0x30], R18 ;  /* 0x0000301201007387 */ /* 0x0007ea0000100800 */
[----:B------:R3:W-:Y:S01]  /*d320*/  MUFU.TANH R200, R120 ;  /* 0x0000007800c87308 */ /* 0x0007e20000002400 */
[----:B------:R3:W-:Y:S01]  /*d330*/  STL [R1+0x90], R16 ;  /* 0x0000901001007387 */ /* 0x0007e20000100800 */
[----:B----4-:R-:W-:Y:S03]  /*d340*/  MOV R93, R76 ;  /* 0x0000004c005d7202 */ /* 0x010fe60000000f00 */
[----:B--2---:R2:W-:Y:S05]  /*d350*/  STL [R1], R15 ;  /* 0x0000000f01007387 */ /* 0x0045ea0000100800 */
[----:B------:R-:W4:Y:S01]  /*d360*/  MUFU.TANH R204, R34 ;  /* 0x0000002200cc7308 */ /* 0x000f220000002400 */
[----:B-----5:R2:W-:Y:S04]  /*d370*/  STL [R1+0x4], R14 ;  /* 0x0000040e01007387 */ /* 0x0205e80000100800 */
[----:B-1----:R2:W-:Y:S05]  /*d380*/  STL [R1+0x3c], R13 ;  /* 0x00003c0d01007387 */ /* 0x0025ea0000100800 */
[----:B------:R1:W-:Y:S01]  /*d390*/  MUFU.TANH R34, R107 ;  /* 0x0000006b00227308 */ /* 0x0003e20000002400 */
[----:B------:R2:W-:Y:S01]  /*d3a0*/  STL [R1+0x2c], R12 ;  /* 0x00002c0c01007387 */ /* 0x0005e20000100800 */
[----:B---3--:R-:W-:Y:S03]  /*d3b0*/  MOV R120, R71 ;  /* 0x0000004700787202 */ /* 0x008fe60000000f00 */
[----:B------:R-:W3:Y:S05]  /*d3c0*/  LDL R56, [R1+0x1c] ;  /* 0x00001c0001387983 */ /* 0x000eea0000100800 */
[----:B------:R-:W-:Y:S01]  /*d3d0*/  MUFU.TANH R32, R32 ;  /* 0x0000002000207308 */ /* 0x000fe20000002400 */
[----:B------:R-:W3:Y:S01]  /*d3e0*/  LDL R58, [R1+0x14] ;  /* 0x00001400013a7983 */ /* 0x000ee20000100800 */
[----:B----4-:R-:W-:Y:S03]  /*d3f0*/  MOV R40, R204 ;  /* 0x000000cc00287202 */ /* 0x010fe60000000f00 */
[----:B------:R-:W4:Y:S05]  /*d400*/  LDL R60, [R1+0x10] ;  /* 0x00001000013c7983 */ /* 0x000f2a0000100800 */
[----:B------:R5:W2:Y:S01]  /*d410*/  MUFU.TANH R33, R57 ;  /* 0x0000003900217308 */ /* 0x000aa20000002400 */
[----:B------:R-:W4:Y:S01]  /*d420*/  LDL R61, [R1+0x18] ;  /* 0x00001800013d7983 */ /* 0x000f220000100800 */
[----:B-1----:R-:W-:Y:S03]  /*d430*/  MOV R107, R70 ;  /* 0x00000046006b7202 */ /* 0x002fe60000000f00 */
[----:B------:R-:W4:Y:S05]  /*d440*/  LDL R62, [R1+0xc] ;  /* 0x00000c00013e7983 */ /* 0x000f2a0000100800 */
[----:B------:R1:W-:Y:S10]  /*d450*/  MUFU.TANH R71, R2 ;  /* 0x0000000200477308 */ /* 0x0003f40000002400 */
[----:B------:R-:W-:Y:S01]  /*d460*/  MUFU.TANH R242, R109 ;  /* 0x0000006d00f27308 */ /* 0x000fe20000002400 */
[----:B-----5:R-:W-:Y:S09]  /*d470*/  IMAD.MOV.U32 R57, RZ, RZ, R22 ;  /* 0x000000ffff397224 */ /* 0x020ff200078e0016 */
[----:B------:R5:W-:Y:S01]  /*d480*/  MUFU.TANH R109, R114 ;  /* 0x00000072006d7308 */ /* 0x000be20000002400 */
[----:B-1----:R-:W-:Y:S02]  /*d490*/  FMNMX3.FTZ R2, R4, R235, R30, !PT ;  /* 0x000000eb04027276 */ /* 0x002fe4000781001e */
[----:B------:R-:W-:Y:S02]  /*d4a0*/  FMNMX3.FTZ R4, R5, R92, R50, !PT ;  /* 0x0000005c05047276 */ /* 0x000fe40007810032 */
[----:B------:R-:W-:Y:S05]  /*d4b0*/  FMNMX3.FTZ R2, R2, R36, R37, !PT ;  /* 0x0000002402027276 */ /* 0x000fea0007810025 */
[----:B------:R1:W-:Y:S01]  /*d4c0*/  MUFU.TANH R106, R113 ;  /* 0x00000071006a7308 */ /* 0x0003e20000002400 */
[----:B------:R-:W-:Y:S02]  /*d4d0*/  FMNMX3.FTZ R4, R4, R53, R26, !PT ;  /* 0x0000003504047276 */ /* 0x000fe4000781001a */
[----:B------:R-:W-:Y:S07]  /*d4e0*/  SHF.L.U32 R235, R234, 0x6, RZ ;  /* 0x00000006eaeb7819 */ /* 0x000fee00000006ff */
[----:B------:R2:W-:Y:S01]  /*d4f0*/  MUFU.TANH R70, R0 ;  /* 0x0000000000467308 */ /* 0x0005e20000002400 */
[----:B-----5:R-:W-:Y:S09]  /*d500*/  IMAD.MOV.U32 R114, RZ, RZ, R68 ;  /* 0x000000ffff727224 */ /* 0x020ff200078e0044 */
[----:B------:R-:W-:Y:S01]  /*d510*/  MUFU.TANH R59, R89 ;  /* 0x00000059003b7308 */ /* 0x000fe20000002400 */
[----:B-1----:R-:W-:Y:S09]  /*d520*/  MOV R113, R69 ;  /* 0x0000004500717202 */ /* 0x002ff20000000f00 */
[----:B------:R-:W-:Y:S01]  /*d530*/  MUFU.TANH R89, R90 ;  /* 0x0000005a00597308 */ /* 0x000fe20000002400 */
[----:B--2---:R-:W-:Y:S02]  /*d540*/  FMNMX3.FTZ R0, R2, R93, R226, !PT ;  /* 0x0000005d02007276 */ /* 0x004fe400078100e2 */
[----:B------:R-:W-:Y:S02]  /*d550*/  FMNMX3.FTZ R2, R4, R31, R33, !PT ;  /* 0x0000001f04027276 */ /* 0x000fe40007810021 */
[----:B------:R-:W-:Y:S05]  /*d560*/  FMNMX3.FTZ R0, R0, R45, R21, !PT ;  /* 0x0000002d00007276 */ /* 0x000fea0007810015 */
[----:B------:R-:W-:Y:S01]  /*d570*/  MUFU.TANH R249, R105 ;  /* 0x0000006900f97308 */ /* 0x000fe20000002400 */
[----:B------:R-:W-:Y:S09]  /*d580*/  FMNMX3.FTZ R0, R0, R44, R214, !PT ;  /* 0x0000002c00007276 */ /* 0x000ff200078100d6 */
[----:B------:R-:W-:Y:S10]  /*d590*/  MUFU.TANH R90, R91 ;  /* 0x0000005b005a7308 */ /* 0x000ff40000002400 */
[----:B------:R-:W-:Y:S10]  /*d5a0*/  MUFU.TANH R245, R108 ;  /* 0x0000006c00f57308 */ /* 0x000ff40000002400 */
[----:B------:R1:W-:Y:S10]  /*d5b0*/  MUFU.TANH R105, R116 ;  /* 0x0000007400697308 */ /* 0x0003f40000002400 */
[----:B------:R2:W-:Y:S10]  /*d5c0*/  MUFU.TANH R91, R94 ;  /* 0x0000005e005b7308 */ /* 0x0005f40000002400 */
[----:B------:R5:W-:Y:S01]  /*d5d0*/  MUFU.TANH R108, R115 ;  /* 0x00000073006c7308 */ /* 0x000be20000002400 */
[----:B-1----:R-:W-:Y:S09]  /*d5e0*/  IMAD.MOV.U32 R116, RZ, RZ, R39 ;  /* 0x000000ffff747224 */ /* 0x002ff200078e0027 */
[----:B------:R-:W1:Y:S01]  /*d5f0*/  MUFU.TANH R63, R75 ;  /* 0x0000004b003f7308 */ /* 0x000e620000002400 */
[----:B--2---:R-:W-:Y:S04]  /*d600*/  MOV R94, R65 ;  /* 0x00000041005e7202 */ /* 0x004fe80000000f00 */
[----:B------:R-:W-:Y:S05]  /*d610*/  FMNMX3.FTZ R2, R2, R94, R51, !PT ;  /* 0x0000005e02027276 */ /* 0x000fea0007810033 */
[----:B------:R-:W-:Y:S01]  /*d620*/  MUFU.TANH R218, R103 ;  /* 0x0000006700da7308 */ /* 0x000fe20000002400 */
[----:B-----5:R-:W-:Y:S02]  /*d630*/  MOV R115, R64 ;  /* 0x0000004000737202 */ /* 0x020fe40000000f00 */
[----:B------:R-:W-:Y:S07]  /*d640*/  FMNMX3.FTZ R2, R2, R17, R18, !PT ;  /* 0x0000001102027276 */ /* 0x000fee0007810012 */
[----:B------:R-:W2:Y:S01]  /*d650*/  MUFU.TANH R75, R82 ;  /* 0x00000052004b7308 */ /* 0x000ea20000002400 */
[----:B------:R-:W-:Y:S02]  /*d660*/  FMNMX3.FTZ R2, R2, R122, R121, !PT ;  /* 0x0000007a02027276 */ /* 0x000fe40007810079 */
[----:B-1----:R-:W-:Y:S07]  /*d670*/  FMNMX3.FTZ R0, R0, R16, R63, !PT ;  /* 0x0000001000007276 */ /* 0x002fee000781003f */
[----:B------:R-:W-:Y:S10]  /*d680*/  MUFU.TANH R247, R99 ;  /* 0x0000006300f77308 */ /* 0x000ff40000002400 */
[----:B------:R-:W-:Y:S10]  /*d690*/  MUFU.TANH R206, R100 ;  /* 0x0000006400ce7308 */ /* 0x000ff40000002400 */
[----:B------:R-:W-:Y:S10]  /*d6a0*/  MUFU.TANH R219, R102 ;  /* 0x0000006600db7308 */ /* 0x000ff40000002400 */
[----:B------:R2:W-:Y:S10]  /*d6b0*/  MUFU.TANH R103, R125 ;  /* 0x0000007d00677308 */ /* 0x0005f40000002400 */
[----:B------:R-:W1:Y:S10]  /*d6c0*/  MUFU.TANH R38, R78 ;  /* 0x0000004e00267308 */ /* 0x000e740000002400 */
[----:B------:R-:W-:Y:S01]  /*d6d0*/  MUFU.TANH R19, R80 ;  /* 0x0000005000137308 */ /* 0x000fe20000002400 */
[----:B--2---:R-:W-:Y:S09]  /*d6e0*/  IMAD.MOV.U32 R125, RZ, RZ, R75 ;  /* 0x000000ffff7d7224 */ /* 0x004ff200078e004b */
[----:B------:R-:W-:Y:S01]  /*d6f0*/  MUFU.TANH R22, R81 ;  /* 0x0000005100167308 */ /* 0x000fe20000002400 */
[----:B-1----:R-:W-:Y:S09]  /*d700*/  MOV R227, R38 ;  /* 0x0000002600e37202 */ /* 0x002ff20000000f00 */
[----:B------:R-:W1:Y:S10]  /*d710*/  MUFU.TANH R77, R83 ;  /* 0x00000053004d7308 */ /* 0x000e740000002400 */
[----:B------:R1:W-:Y:S10]  /*d720*/  MUFU.TANH R102, R124 ;  /* 0x0000007c00667308 */ /* 0x0003f40000002400 */
[----:B------:R2:W-:Y:S10]  /*d730*/  MUFU.TANH R100, R128 ;  /* 0x0000008000647308 */ /* 0x0005f40000002400 */
[----:B------:R5:W-:Y:S01]  /*d740*/  MUFU.TANH R99, R129 ;  /* 0x0000008100637308 */ /* 0x000be20000002400 */
[----:B-1----:R-:W-:Y:S09]  /*d750*/  MOV R124, R77 ;  /* 0x0000004d007c7202 */ /* 0x002ff20000000f00 */
[----:B------:R-:W1:Y:S01]  /*d760*/  MUFU.TANH R35, R79 ;  /* 0x0000004f00237308 */ /* 0x000e620000002400 */
[----:B--2---:R-:W-:Y:S09]  /*d770*/  MOV R128, R22 ;  /* 0x0000001600807202 */ /* 0x004ff20000000f00 */
[----:B------:R-:W-:Y:S01]  /*d780*/  MUFU.TANH R252, R84 ;  /* 0x0000005400fc7308 */ /* 0x000fe20000002400 */
[----:B-----5:R-:W-:Y:S09]  /*d790*/  MOV R129, R19 ;  /* 0x0000001300817202 */ /* 0x020ff20000000f00 */
[----:B------:R-:W-:Y:S01]  /*d7a0*/  MUFU.TANH R251, R85 ;  /* 0x0000005500fb7308 */ /* 0x000fe20000002400 */
[----:B-1----:R-:W-:Y:S04]  /*d7b0*/  FMNMX3.FTZ R0, R0, R227, R35, !PT ;  /* 0x000000e300007276 */ /* 0x002fe80007810023 */
[----:B------:R-:W-:Y:S05]  /*d7c0*/  FMNMX3.FTZ R0, R0, R89, R90, !PT ;  /* 0x0000005900007276 */ /* 0x000fea000781005a */
[----:B------:R-:W-:Y:S01]  /*d7d0*/  MUFU.TANH R46, R86 ;  /* 0x00000056002e7308 */ /* 0x000fe20000002400 */
[----:B------:R-:W-:Y:S04]  /*d7e0*/  FMNMX3.FTZ R0, R0, R91, R29, !PT ;  /* 0x0000005b00007276 */ /* 0x000fe8000781001d */
[----:B------:R-:W-:Y:S05]  /*d7f0*/  FMNMX3.FTZ R0, R0, R13, R34, !PT ;  /* 0x0000000d00007276 */ /* 0x000fea0007810022 */
[----:B------:R-:W1:Y:S01]  /*d800*/  MUFU.TANH R55, R88 ;  /* 0x0000005800377308 */ /* 0x000e620000002400 */
[----:B------:R-:W-:Y:S09]  /*d810*/  FMNMX3.FTZ R0, R0, R12, R95, !PT ;  /* 0x0000000c00007276 */ /* 0x000ff2000781005f */
[----:B------:R-:W-:Y:S10]  /*d820*/  MUFU.TANH R216, R96 ;  /* 0x0000006000d87308 */ /* 0x000ff40000002400 */
[----:B------:R-:W2:Y:S01]  /*d830*/  MUFU.TANH R210, R97 ;  /* 0x0000006100d27308 */ /* 0x000ea20000002400 */
[----:B-1----:R-:W-:Y:S04]  /*d840*/  FMNMX3.FTZ R2, R2, R55, R59, !PT ;  /* 0x0000003702027276 */ /* 0x002fe8000781003b */
[----:B------:R-:W-:Y:S05]  /*d850*/  FMNMX3.FTZ R2, R2, R43, R14, !PT ;  /* 0x0000002b02027276 */ /* 0x000fea000781000e */
[----:B------:R-:W-:Y:S10]  /*d860*/  MUFU.TANH R204, R101 ;  /* 0x0000006500cc7308 */ /* 0x000ff40000002400 */
[----:B------:R-:W1:Y:S01]  /*d870*/  MUFU.TANH R250, R104 ;  /* 0x0000006800fa7308 */ /* 0x000e620000002400 */
[----:B---3--:R-:W-:Y:S09]  /*d880*/  FMNMX3.FTZ R7, R8, R56, R58, !PT ;  /* 0x0000003808077276 */ /* 0x008ff2000781003a */
[----:B------:R-:W3:Y:S01]  /*d890*/  MUFU.TANH R112, R112 ;  /* 0x0000007000707308 */ /* 0x000ee20000002400 */
[----:B----4-:R-:W-:Y:S09]  /*d8a0*/  FMNMX3.FTZ R6, R6, R60, R61, !PT ;  /* 0x0000003c06067276 */ /* 0x010ff2000781003d */
[----:B------:R-:W-:Y:S01]  /*d8b0*/  MUFU.TANH R101, R117 ;  /* 0x0000007500657308 */ /* 0x000fe20000002400 */
[----:B------:R-:W-:Y:S02]  /*d8c0*/  FMNMX3.FTZ R7, R7, R32, R62, !PT ;  /* 0x0000002007077276 */ /* 0x000fe4000781003e */
[----:B------:R-:W-:Y:S02]  /*d8d0*/  FMNMX3.FTZ R6, R6, R40, R41, !PT ;  /* 0x0000002806067276 */ /* 0x000fe40007810029 */
[----:B------:R-:W-:Y:S02]  /*d8e0*/  FMNMX3.FTZ R7, R7, R98, R28, !PT ;  /* 0x0000006207077276 */ /* 0x000fe4000781001c */
[----:B------:R-:W-:Y:S03]  /*d8f0*/  FMNMX3.FTZ R5, R6, R48, R27, !PT ;  /* 0x0000003006057276 */ /* 0x000fe6000781001b */
        /* <DEDUP_REMOVED lines=15> */
[----:B------:R-:W4:Y:S01]  /*d9f0*/  MUFU.TANH R72, R72 ;  /* 0x0000004800487308 */ /* 0x000f220000002400 */
[----:B--2---:R-:W-:Y:S02]  /*da00*/  FMNMX3.FTZ R5, R5, R216, R210, !PT ;  /* 0x000000d805057276 */ /* 0x004fe400078100d2 */
[----:B------:R-:W-:Y:S02]  /*da10*/  FMNMX3.FTZ R4, R4, R248, R247, !PT ;  /* 0x000000f804047276 */ /* 0x000fe400078100f7 */
[----:B-1----:R-:W-:Y:S02]  /*da20*/  FMNMX3.FTZ R2, R2, R250, R249, !PT ;  /* 0x000000fa02027276 */ /* 0x002fe400078100f9 */
[----:B------:R-:W-:Y:S03]  /*da30*/  FMNMX3.FTZ R5, R5, R206, R204, !PT ;  /* 0x000000ce05057276 */ /* 0x000fe600078100cc */
[----:B------:R-:W-:Y:S01]  /*da40*/  MUFU.TANH R130, R130 ;  /* 0x0000008200827308 */ /* 0x000fe20000002400 */
[----:B------:R-:W-:Y:S02]  /*da50*/  FMNMX3.FTZ R4, R4, R219, R218, !PT ;  /* 0x000000db04047276 */ /* 0x000fe400078100da */
[----:B------:R-:W-:Y:S02]  /*da60*/  FMNMX3.FTZ R2, R2, R245, R242, !PT ;  /* 0x000000f502027276 */ /* 0x000fe400078100f2 */
[----:B---3--:R-:W-:Y:S02]  /*da70*/  FMNMX3.FTZ R5, R5, R112, R106, !PT ;  /* 0x0000007005057276 */ /* 0x008fe4000781006a */
[----:B------:R-:W-:Y:S03]  /*da80*/  FMNMX3.FTZ R4, R4, R109, R108, !PT ;  /* 0x0000006d04047276 */ /* 0x000fe6000781006c */
[----:B------:R-:W1:Y:S01]  /*da90*/  MUFU.TANH R131, R131 ;  /* 0x0000008300837308 */ /* 0x000e620000002400 */
[----:B------:R-:W-:Y:S02]  /*daa0*/  FMNMX3.FTZ R2, R2, R200, R135, !PT ;  /* 0x000000c802027276 */ /* 0x000fe40007810087 */
[----:B----4-:R-:W-:Y:S02]  /*dab0*/  FMNMX3.FTZ R0, R0, R73, R72, !PT ;  /* 0x0000004900007276 */ /* 0x010fe40007810048 */
[----:B------:R-:W-:Y:S02]  /*dac0*/  FMNMX3.FTZ R5, R5, R105, R101, !PT ;  /* 0x0000006905057276 */ /* 0x000fe40007810065 */
[----:B------:R-:W-:Y:S02]  /*dad0*/  FMNMX3.FTZ R4, R4, R118, R119, !PT ;  /* 0x0000007604047276 */ /* 0x000fe40007810077 */
[----:B------:R-:W-:Y:S02]  /*dae0*/  FMNMX3.FTZ R28, R2, R102, R103, !PT ;  /* 0x00000066021c7276 */ /* 0x000fe40007810067 */
[----:B------:R-:W-:Y:S02]  /*daf0*/  FMNMX3.FTZ R0, R0, R71, R70, !PT ;  /* 0x0000004700007276 */ /* 0x000fe40007810046 */
[----:B------:R-:W-:Y:S02]  /*db00*/  FMNMX3.FTZ R27, R5, R100, R99, !PT ;  /* 0x00000064051b7276 */ /* 0x000fe40007810063 */
[----:B-1----:R-:W-:Y:S01]  /*db10*/  FMNMX3.FTZ R26, R4, R130, R131, !PT ;  /* 0x00000082041a7276 */ /* 0x002fe20007810083 */
[----:B------:R-:W-:Y:S06]  /*db20*/  @P3 BRA `(.L_x_347) ;  /* 0xffffffcc004c3947 */ /* 0x000fec000383ffff */
.L_x_346:
[----:B------:R-:W2:Y:S01]  /*db30*/  LDL R78, [R1+0xb0] ;  /* 0x0000b000014e7983 */ /* 0x000ea20000100800 */
[----:B------:R-:W-:Y:S03]  /*db40*/  IADD3 R77, PT, PT, R228, 0x8040, RZ ;  /* 0x00008040e44d7810 */ /* 0x000fe60007ffe0ff */
[----:B------:R-:W1:Y:S08]  /*db50*/  SHFL.BFLY PT, R76, R27, 0x2, 0x1f ;  /* 0x0c401f001b4c7f89 */ /* 0x000e7000000e0000 */
[----:B------:R-:W4:Y:S08]  /*db60*/  SHFL.BFLY PT, R2, R0, 0x2, 0x1f ;  /* 0x0c401f0000027f89 */ /* 0x000f3000000e0000 */
[----:B------:R-:W5:Y:S08]  /*db70*/  SHFL.BFLY PT, R75, R26, 0x2, 0x1f ;  /* 0x0c401f001a4b7f89 */ /* 0x000f7000000e0000 */
[----:B------:R-:W5:Y:S08]  /*db80*/  SHFL.BFLY PT, R74, R28, 0x2, 0x1f ;  /* 0x0c401f001c4a7f89 */ /* 0x000f7000000e0000 */
[----:B---3--:R-:W-:Y:S08]  /*db90*/  LDSM.16.MT88.4 R20, [R228+0x8000] ;  /* 0x00800000e414783b */ /* 0x008ff00000004200 */
[----:B------:R-:W-:Y:S01]  /*dba0*/  LDSM.16.MT88.4 R36, [R229+0x8000] ;  /* 0x00800000e524783b */ /* 0x000fe20000004200 */
[----:B--2---:R-:W-:Y:S02]  /*dbb0*/  @P0 IADD3 R77, PT, PT, R78, -0x40, RZ ;  /* 0xffffffc04e4d0810 */ /* 0x004fe40007ffe0ff */
[----:B-1----:R-:W-:Y:S02]  /*dbc0*/  FMNMX.FTZ R76, R27, R76, !PT ;  /* 0x0000004c1b4c7209 */ /* 0x002fe40007810000 */
[----:B----4-:R-:W-:Y:S02]  /*dbd0*/  FMNMX.FTZ R0, R0, R2, !PT ;  /* 0x0000000200007209 */ /* 0x010fe40007810000 */
[----:B-----5:R-:W-:Y:S01]  /*dbe0*/  FMNMX.FTZ R75, R26, R75, !PT ;  /* 0x0000004b1a4b7209 */ /* 0x020fe20007810000 */
[----:B------:R-:W1:Y:S01]  /*dbf0*/  SHFL.BFLY PT, R4, R76, 0x1, 0x1f ;  /* 0x0c201f004c047f89 */ /* 0x000e6200000e0000 */
[----:B------:R-:W-:Y:S02]  /*dc00*/  FMNMX.FTZ R74, R28, R74, !PT ;  /* 0x0000004a1c4a7209 */ /* 0x000fe40007810000 */
[----:B------:R-:W-:Y:S05]  /*dc10*/  IADD3 R78, PT, PT, R231, R77, RZ ;  /* 0x0000004de74e7210 */ /* 0x000fea0007ffe0ff */
[----:B------:R-:W2:Y:S08]  /*dc20*/  SHFL.BFLY PT, R2, R0, 0x1, 0x1f ;  /* 0x0c201f0000027f89 */ /* 0x000eb000000e0000 */
[----:B------:R-:W3:Y:S08]  /*dc30*/  SHFL.BFLY PT, R5, R75, 0x1, 0x1f ;  /* 0x0c201f004b057f89 */ /* 0x000ef000000e0000 */
[----:B------:R-:W4:Y:S08]  /*dc40*/  SHFL.BFLY PT, R6, R74, 0x1, 0x1f ;  /* 0x0c201f004a067f89 */ /* 0x000f3000000e0000 */
[----:B------:R-:W-:Y:S01]  /*dc50*/  LDSM.16.MT88.4 R84, [R78] ;  /* 0x000000004e54783b */ /* 0x000fe20000004200 */
[----:B-1----:R-:W-:Y:S04]  /*dc60*/  FMNMX.FTZ R76, R76, R4, !PT ;  /* 0x000000044c4c7209 */ /* 0x002fe80007810000 */
[C---:B------:R-:W-:Y:S01]  /*dc70*/  FSETP.NEU.FTZ.AND P3, PT, R76.reuse, -INF , PT ;  /* 0xff8000004c00780b */ /* 0x040fe20003f7d000 */
[----:B------:R-:W-:Y:S01]  /*dc80*/  FMUL.FTZ R79, R76, UR4 ;  /* 0x000000044c4f7c20 */ /* 0x000fe20008410000 */
[----:B--2---:R-:W-:Y:S01]  /*dc90*/  FMNMX.FTZ R69, R0, R2, !PT ;  /* 0x0000000200457209 */ /* 0x004fe20007810000 */
[----:B------:R-:W-:Y:S01]  /*dca0*/  FADD.FTZ R0, -R76, R3 ;  /* 0x000000034c007221 */ /* 0x000fe20000010100 */
[----:B---3--:R-:W-:Y:S02]  /*dcb0*/  FMNMX.FTZ R75, R75, R5, !PT ;  /* 0x000000054b4b7209 */ /* 0x008fe40007810000 */
[----:B------:R-:W-:Y:S01]  /*dcc0*/  FSEL R79, R79, RZ, P3 ;  /* 0x000000ff4f4f7208 */ /* 0x000fe20001800000 */
[----:B------:R-:W-:Y:S01]  /*dcd0*/  FMUL.FTZ R4, R0, UR4 ;  /* 0x0000000400047c20 */ /* 0x000fe20008410000 */
[C---:B------:R-:W-:Y:S01]  /*dce0*/  FSETP.NEU.FTZ.AND P1, PT, R75.reuse, -INF , PT ;  /* 0xff8000004b00780b */ /* 0x040fe20003f3d000 */
[----:B------:R-:W-:Y:S01]  /*dcf0*/  FMUL.FTZ R96, R75, UR4 ;  /* 0x000000044b607c20 */ /* 0x000fe20008410000 */
[----:B----4-:R-:W-:Y:S01]  /*dd00*/  FMNMX.FTZ R74, R74, R6, !PT ;  /* 0x000000064a4a7209 */ /* 0x010fe20007810000 */
[----:B------:R-:W-:Y:S01]  /*dd10*/  FFMA.FTZ R5, R222, UR4, -R79 ;  /* 0x00000004de057c23 */ /* 0x000fe2000801084f */
[----:B------:R1:W2:Y:S01]  /*dd20*/  MUFU.EX2 R68, R4 ;  /* 0x0000000400447308 */ /* 0x0002a20000000800 */
[----:B------:R-:W-:Y:S01]  /*dd30*/  FMUL.FTZ R104, R69, UR4 ;  /* 0x0000000445687c20 */ /* 0x000fe20008410000 */
[----:B------:R-:W-:Y:S01]  /*dd40*/  FSEL R96, R96, RZ, P1 ;  /* 0x000000ff60607208 */ /* 0x000fe20000800000 */
[C---:B------:R-:W-:Y:S07]  /*dd50*/  FMUL.FTZ R97, R74.reuse, UR4 ;  /* 0x000000044a617c20 */ /* 0x040fee0008410000 */
[----:B------:R3:W-:Y:S01]  /*dd60*/  MUFU.EX2 R117, R5 ;  /* 0x0000000500757308 */ /* 0x0007e20000000800 */
[----:B------:R-:W-:Y:S01]  /*dd70*/  FSETP.NEU.FTZ.AND P3, PT, R74, -INF , PT ;  /* 0xff8000004a00780b */ /* 0x000fe20003f7d000 */
[----:B------:R-:W-:Y:S01]  /*dd80*/  FADD.FTZ R3, -R75, R132 ;  /* 0x000000844b037221 */ /* 0x000fe20000010100 */
[----:B------:R-:W-:Y:S01]  /*dd90*/  FSETP.NEU.FTZ.AND P1, PT, R69, -INF , PT ;  /* 0xff8000004500780b */ /* 0x000fe20003f3d000 */
[----:B------:R-:W-:Y:S01]  /*dda0*/  FFMA.FTZ R6, R201, UR4, -R96 ;  /* 0x00000004c9067c23 */ /* 0x000fe20008010860 */
[----:B------:R-:W-:Y:S01]  /*ddb0*/  FSEL R97, R97, RZ, P3 ;  /* 0x000000ff61617208 */ /* 0x000fe20001800000 */
[----:B------:R-:W-:Y:S01]  /*ddc0*/  FMUL.FTZ R3, R3, UR4 ;  /* 0x0000000403037c20 */ /* 0x000fe20008410000 */
[----:B------:R-:W-:Y:S03]  /*ddd0*/  FSEL R104, R104, RZ, P1 ;  /* 0x000000ff68687208 */ /* 0x000fe60000800000 */
[----:B------:R4:W-:Y:S01]  /*dde0*/  MUFU.EX2 R212, R6 ;  /* 0x0000000600d47308 */ /* 0x0009e20000000800 */
[----:B------:R-:W-:Y:S01]  /*ddf0*/  FADD.FTZ R2, -R74, R133 ;  /* 0x000000854a027221 */ /* 0x000fe20000010100 */
[----:B-1----:R-:W-:Y:S01]  /*de00*/  FFMA.FTZ R4, R209, UR4, -R79 ;  /* 0x00000004d1047c23 */ /* 0x002fe2000801084f */
[----:B------:R-:W-:Y:S01]  /*de10*/  FADD.FTZ R0, -R69, R134 ;  /* 0x0000008645007221 */ /* 0x000fe20000010100 */
[----:B------:R-:W-:Y:S06]  /*de20*/  FFMA.FTZ R7, R246, UR4, -R104 ;  /* 0x00000004f6077c23 */ /* 0x000fec0008010868 */
[----:B------:R-:W1:Y:S01]  /*de30*/  MUFU.EX2 R3, R3 ;  /* 0x0000000300037308 */ /* 0x000e620000000800 */
[--C-:B---3--:R-:W-:Y:S01]  /*de40*/  FFMA.FTZ R5, R208, UR4, -R96.reuse ;  /* 0x00000004d0057c23 */ /* 0x108fe20008010860 */
[----:B------:R-:W-:Y:S01]  /*de50*/  FMUL.FTZ R2, R2, UR4 ;  /* 0x0000000402027c20 */ /* 0x000fe20008410000 */
[----:B------:R-:W-:Y:S07]  /*de60*/  FMUL.FTZ R0, R0, UR4 ;  /* 0x0000000400007c20 */ /* 0x000fee0008410000 */
[----:B------:R3:W5:Y:S01]  /*de70*/  MUFU.EX2 R208, R4 ;  /* 0x0000000400d07308 */ /* 0x0007620000000800 */
[C---:B--2---:R-:W-:Y:S01]  /*de80*/  FMUL.FTZ R16, R68.reuse, R148 ;  /* 0x0000009444107220 */ /* 0x044fe20000410000 */
[----:B------:R-:W-:Y:S01]  /*de90*/  FMUL.FTZ R17, R68, R149 ;  /* 0x0000009544117220 */ /* 0x000fe20000410000 */
[----:B------:R-:W-:Y:S07]  /*dea0*/  MOV R209, R55 ;  /* 0x0000003700d17202 */ /* 0x000fee0000000f00 */
[----:B------:R2:W2:Y:S01]  /*deb0*/  MUFU.EX2 R24, R7 ;  /* 0x0000000700187308 */ /* 0x0004a20000000800 */
[----:B----4-:R-:W-:Y:S01]  /*dec0*/  FFMA.FTZ R6, R220, UR4, -R97 ;  /* 0x00000004dc067c23 */ /* 0x010fe20008010861 */
[----:B------:R-:W-:Y:S01]  /*ded0*/  MOV R220, R35 ;  /* 0x0000002300dc7202 */ /* 0x000fe20000000f00 */
[--C-:B------:R-:W-:Y:S07]  /*dee0*/  FFMA.FTZ R60, R60, UR4, -R96.reuse ;  /* 0x000000043c3c7c23 */ /* 0x100fee0008010860 */
[----:B------:R-:W4:Y:S01]  /*def0*/  MUFU.EX2 R2, R2 ;  /* 0x0000000200027308 */ /* 0x000f220000000800 */
[----:B------:R-:W-:Y:S01]  /*df00*/  MOV R134, R43 ;  /* 0x0000002b00867202 */ /* 0x000fe20000000f00 */
[C---:B-1----:R-:W-:Y:S01]  /*df10*/  FMUL.FTZ R18, R3.reuse, R150 ;  /* 0x0000009603127220 */ /* 0x042fe20000410000 */
[C---:B------:R-:W-:Y:S07]  /*df20*/  FMUL.FTZ R19, R3.reuse, R151 ;  /* 0x0000009703137220 */ /* 0x040fee0000410000 */
[----:B------:R-:W1:Y:S01]  /*df30*/  MUFU.EX2 R0, R0 ;  /* 0x0000000000007308 */ /* 0x000e620000000800 */
[----:B------:R-:W-:Y:S01]  /*df40*/  FMUL.FTZ R35, R3, R167 ;  /* 0x000000a703237220 */ /* 0x000fe20000410000 */
[--C-:B---3--:R-:W-:Y:S01]  /*df50*/  FFMA.FTZ R4, R207, UR4, -R96.reuse ;  /* 0x00000004cf047c23 */ /* 0x108fe20008010860 */
[----:B-----5:R-:W-:Y:S07]  /*df60*/  F2FP.F16.F32.PACK_AB R80, R208, R117 ;  /* 0x00000075d050723e */ /* 0x020fee00000000ff */
[----:B------:R3:W-:Y:S01]  /*df70*/  MUFU.EX2 R207, R5 ;  /* 0x0000000500cf7308 */ /* 0x0007e20000000800 */
[----:B------:R-:W-:Y:S01]  /*df80*/  MOV R246, R40 ;  /* 0x0000002800f67202 */ /* 0x000fe20000000f00 */
[----:B--2---:R-:W-:Y:S01]  /*df90*/  FMUL.FTZ R7, R3, R143 ;  /* 0x0000008f03077220 */ /* 0x004fe20000410000 */
[----:B------:R-:W-:Y:S07]  /*dfa0*/  MOV R148, R24 ;  /* 0x0000001800947202 */ /* 0x000fee0000000f00 */
[----:B------:R2:W5:Y:S01]  /*dfb0*/  MUFU.EX2 R215, R4 ;  /* 0x0000000400d77308 */ /* 0x0005620000000800 */
[----:B------:R-:W-:Y:S01]  /*dfc0*/  MOV R132, R44 ;  /* 0x0000002c00847202 */ /* 0x000fe20000000f00 */
[C---:B----4-:R-:W-:Y:S01]  /*dfd0*/  FMUL.FTZ R8, R2.reuse, R136 ;  /* 0x0000008802087220 */ /* 0x050fe20000410000 */
[C---:B------:R-:W-:Y:S01]  /*dfe0*/  FMUL.FTZ R9, R2.reuse, R137 ;  /* 0x0000008902097220 */ /* 0x040fe20000410000 */
[C---:B------:R-:W-:Y:S01]  /*dff0*/  FMUL.FTZ R12, R2.reuse, R144 ;  /* 0x00000090020c7220 */ /* 0x040fe20000410000 */
[----:B------:R-:W-:Y:S01]  /*e000*/  FMUL.FTZ R13, R2, R145 ;  /* 0x00000091020d7220 */ /* 0x000fe20000410000 */
[C---:B-1----:R-:W-:Y:S01]  /*e010*/  FMUL.FTZ R10, R0.reuse, R138 ;  /* 0x0000008a000a7220 */ /* 0x042fe20000410000 */
[C---:B------:R-:W-:Y:S01]  /*e020*/  FMUL.FTZ R11, R0.reuse, R139 ;  /* 0x0000008b000b7220 */ /* 0x040fe20000410000 */
[C---:B------:R-:W-:Y:S01]  /*e030*/  FMUL.FTZ R14, R0.reuse, R146 ;  /* 0x00000092000e7220 */ /* 0x040fe20000410000 */
[C---:B------:R-:W-:Y:S01]  /*e040*/  FMUL.FTZ R15, R0.reuse, R147 ;  /* 0x00000093000f7220 */ /* 0x040fe20000410000 */
[--C-:B---3--:R-:W-:Y:S01]  /*e050*/  FFMA.FTZ R5, R203, UR4, -R79.reuse ;  /* 0x00000004cb057c23 */ /* 0x108fe2000801084f */
[----:B------:R-:W-:Y:S01]  /*e060*/  MOV R136, R53 ;  /* 0x0000003500887202 */ /* 0x000fe20000000f00 */
[----:B------:R-:W-:Y:S01]  /*e070*/  FMUL.FTZ R26, R0, R158 ;  /* 0x0000009e001a7220 */ /* 0x000fe20000410000 */
[----:B------:R-:W-:Y:S01]  /*e080*/  MOV R138, R52 ;  /* 0x00000034008a7202 */ /* 0x000fe20000000f00 */
[----:B------:R1:W-:Y:S01]  /*e090*/  MUFU.EX2 R222, R5 ;  /* 0x0000000500de7308 */ /* 0x0003e20000000800 */
[----:B--2---:R-:W-:Y:S01]  /*e0a0*/  FFMA.FTZ R4, R202, UR4, -R79 ;  /* 0x00000004ca047c23 */ /* 0x004fe2000801084f */
[----:B-----5:R-:W-:Y:S01]  /*e0b0*/  F2FP.F16.F32.PACK_AB R81, R215, R207 ;  /* 0x000000cfd751723e */ /* 0x020fe200000000ff */
[----:B------:R-:W-:Y:S01]  /*e0c0*/  FMUL.FTZ R27, R0, R159 ;  /* 0x0000009f001b7220 */ /* 0x000fe20000410000 */
[----:B------:R-:W-:Y:S06]  /*e0d0*/  FMUL.FTZ R28, R2, R160 ;  /* 0x000000a0021c7220 */ /* 0x000fec0000410000 */
[----:B------:R2:W3:Y:S01]  /*e0e0*/  MUFU.EX2 R224, R4 ;  /* 0x0000000400e07308 */ /* 0x0004e20000000800 */
[----:B------:R-:W-:Y:S01]  /*e0f0*/  MOV R137, R33 ;  /* 0x0000002100897202 */ /* 0x000fe20000000f00 */
[----:B------:R-:W-:Y:S01]  /*e100*/  FMUL.FTZ R33, R68, R165 ;  /* 0x000000a544217220 */ /* 0x000fe20000410000 */
[----:B------:R-:W-:Y:S01]  /*e110*/  MOV R146, R42 ;  /* 0x0000002a00927202 */ /* 0x000fe20000000f00 */
[----:B------:R-:W-:Y:S01]  /*e120*/  FMUL.FTZ R43, R0, R175 ;  /* 0x000000af002b7220 */ /* 0x000fe20000410000 */
[----:B------:R-:W-:Y:S01]  /*e130*/  MOV R147, R41 ;  /* 0x0000002900937202 */ /* 0x000fe20000000f00 */
[C---:B------:R-:W-:Y:S01]  /*e140*/  FMUL.FTZ R40, R2.reuse, R172 ;  /* 0x000000ac02287220 */ /* 0x040fe20000410000 */
[----:B------:R-:W-:Y:S01]  /*e150*/  FMUL.FTZ R41, R2, R173 ;  /* 0x000000ad02297220 */ /* 0x000fe20000410000 */
[----:B------:R-:W-:Y:S01]  /*e160*/  FMUL.FTZ R42, R0, R174 ;  /* 0x000000ae002a7220 */ /* 0x000fe20000410000 */
[----:B-1----:R-:W-:Y:S01]  /*e170*/  FFMA.FTZ R5, R205, UR4, -R96 ;  /* 0x00000004cd057c23 */ /* 0x002fe20008010860 */
[----:B------:R-:W-:Y:S01]  /*e180*/  MOV R145, R47 ;  /* 0x0000002f00917202 */ /* 0x000fe20000000f00 */
[----:B------:R1:W-:Y:S01]  /*e190*/  MUFU.EX2 R205, R6 ;  /* 0x0000000600cd7308 */ /* 0x0003e20000000800 */
[----:B------:R-:W-:Y:S01]  /*e1a0*/  MOV R133, R46 ;  /* 0x0000002e00857202 */ /* 0x000fe20000000f00 */
[----:B------:R-:W-:Y:S01]  /*e1b0*/  FMUL.FTZ R44, R2, R176 ;  /* 0x000000b0022c7220 */ /* 0x000fe20000410000 */
[----:B--2---:R-:W-:Y:S07]  /*e1c0*/  FFMA.FTZ R4, R221, UR4, -R97 ;  /* 0x00000004dd047c23 */ /* 0x004fee0008010861 */
[----:B------:R2:W4:Y:S01]  /*e1d0*/  MUFU.EX2 R88, R5 ;  /* 0x0000000500587308 */ /* 0x0005220000000800 */
[----:B---3--:R-:W-:Y:S01]  /*e1e0*/  F2FP.F16.F32.PACK_AB R82, R224, R222 ;  /* 0x000000dee052723e */ /* 0x008fe200000000ff */
[C---:B------:R-:W-:Y:S01]  /*e1f0*/  FMUL.FTZ R46, R0.reuse, R178 ;  /* 0x000000b2002e7220 */ /* 0x040fe20000410000 */
[----:B------:R-:W-:Y:S07]  /*e200*/  FMUL.FTZ R47, R0, R179 ;  /* 0x000000b3002f7220 */ /* 0x000fee0000410000 */
[----:B------:R3:W5:Y:S01]  /*e210*/  MUFU.EX2 R202, R4 ;  /* 0x0000000400ca7308 */ /* 0x0007620000000800 */
[----:B------:R-:W-:Y:S01]  /*e220*/  MOV R144, R49 ;  /* 0x0000003100907202 */ /* 0x000fe20000000f00 */
[--C-:B------:R-:W-:Y:S01]  /*e230*/  FFMA.FTZ R56, R56, UR4, -R79.reuse ;  /* 0x0000000438387c23 */ /* 0x100fe2000801084f */
[--C-:B------:R-:W-:Y:S01]  /*e240*/  FFMA.FTZ R58, R58, UR4, -R79.reuse ;  /* 0x000000043a3a7c23 */ /* 0x100fe2000801084f */
[----:B------:R-:W-:Y:S01]  /*e250*/  MOV R139, R51 ;  /* 0x00000033008b7202 */ /* 0x000fe20000000f00 */
[----:B------:R-:W-:Y:S01]  /*e260*/  FMUL.FTZ R49, R68, R181 ;  /* 0x000000b544317220 */ /* 0x000fe20000410000 */
[----:B-1----:R-:W-:Y:S01]  /*e270*/  FMUL.FTZ R6, R3, R142 ;  /* 0x0000008e03067220 */ /* 0x002fe20000410000 */
[----:B------:R-:W-:Y:S01]  /*e280*/  MOV R142, R31 ;  /* 0x0000001f008e7202 */ /* 0x000fe20000000f00 */
[----:B------:R-:W-:Y:S01]  /*e290*/  FMUL.FTZ R31, R0, R163 ;  /* 0x000000a3001f7220 */ /* 0x000fe20000410000 */
[----:B------:R-:W-:Y:S01]  /*e2a0*/  MOV R143, R48 ;  /* 0x00000030008f7202 */ /* 0x000fe20000000f00 */
[--C-:B--2---:R-:W-:Y:S01]  /*e2b0*/  FFMA.FTZ R5, R217, UR4, -R104.reuse ;  /* 0x00000004d9057c23 */ /* 0x104fe20008010868 */
[----:B----4-:R-:W-:Y:S01]  /*e2c0*/  F2FP.F16.F32.PACK_AB R83, R88, R212 ;  /* 0x000000d45853723e */ /* 0x010fe200000000ff */
[----:B------:R-:W-:Y:S01]  /*e2d0*/  FMUL.FTZ R51, R3, R183 ;  /* 0x000000b703337220 */ /* 0x000fe20000410000 */
[----:B------:R-:W-:Y:S01]  /*e2e0*/  MOV R217, R45 ;  /* 0x0000002d00d97202 */ /* 0x000fe20000000f00 */
[----:B------:R1:W-:Y:S01]  /*e2f0*/  MUFU.EX2 R201, R5 ;  /* 0x0000000500c97308 */ /* 0x0003e20000000800 */
[----:B---3--:R-:W-:Y:S01]  /*e300*/  FFMA.FTZ R4, R211, UR4, -R104 ;  /* 0x00000004d3047c23 */ /* 0x008fe20008010868 */
[----:B-----5:R-:W-:Y:S01]  /*e310*/  F2FP.F16.F32.PACK_AB R64, R205, R202 ;  /* 0x000000cacd40723e */ /* 0x020fe200000000ff */
[----:B------:R-:W-:Y:S01]  /*e320*/  FMUL.FTZ R45, R2, R177 ;  /* 0x000000b1022d7220 */ /* 0x000fe20000410000 */
[----:B------:R-:W-:Y:S06]  /*e330*/  MOV R221, R50 ;  /* 0x0000003200dd7202 */ /* 0x000fec0000000f00 */
[----:B------:R2:W3:Y:S01]  /*e340*/  MUFU.EX2 R203, R4 ;  /* 0x0000000400cb7308 */ /* 0x0004e20000000800 */
[----:B------:R-:W-:Y:S01]  /*e350*/  FMUL.FTZ R50, R3, R182 ;  /* 0x000000b603327220 */ /* 0x000fe20000410000 */
[----:B------:R-:W-:Y:S01]  /*e360*/  FMUL.FTZ R48, R68, R180 ;  /* 0x000000b444307220 */ /* 0x000fe20000410000 */
[----:B------:R-:W-:Y:S07]  /*e370*/  FFMA.FTZ R61, R61, UR4, -R96 ;  /* 0x000000043d3d7c23 */ /* 0x000fee0008010860 */
[----:B------:R4:W-:Y:S01]  /*e380*/  MUFU.EX2 R167, R56 ;  /* 0x0000003800a77308 */ /* 0x0009e20000000800 */
[----:B------:R-:W-:Y:S01]  /*e390*/  MOV R150, R145 ;  /* 0x0000009100967202 */ /* 0x000fe20000000f00 */
[--C-:B------:R-:W-:Y:S01]  /*e3a0*/  FFMA.FTZ R62, R62, UR4, -R79.reuse ;  /* 0x000000043e3e7c23 */ /* 0x100fe2000801084f */
[----:B------:R-:W-:Y:S01]  /*e3b0*/  MOV R145, R139 ;  /* 0x0000008b00917202 */ /* 0x000fe20000000f00 */
[----:B------:R-:W-:Y:S01]  /*e3c0*/  FFMA.FTZ R98, R98, UR4, -R79 ;  /* 0x0000000462627c23 */ /* 0x000fe2000801084f */
[--C-:B-1----:R-:W-:Y:S01]  /*e3d0*/  FFMA.FTZ R5, R244, UR4, -R97.reuse ;  /* 0x00000004f4057c23 */ /* 0x102fe20008010861 */
[----:B------:R-:W-:Y:S01]  /*e3e0*/  MOV R244, R29 ;  /* 0x0000001d00f47202 */ /* 0x000fe20000000f00 */
[----:B------:R-:W-:Y:S01]  /*e3f0*/  FMUL.FTZ R29, R2, R161 ;  /* 0x000000a1021d7220 */ /* 0x000fe20000410000 */
[----:B------:R-:W-:Y:S02]  /*e400*/  MOV R151, R146 ;  /* 0x0000009200977202 */ /* 0x000fe40000000f00 */
[----:B------:R1:W-:Y:S01]  /*e410*/  MUFU.EX2 R213, R5 ;  /* 0x0000000500d57308 */ /* 0x0003e20000000800 */
[----:B--2---:R-:W-:Y:S01]  /*e420*/  FFMA.FTZ R4, R243, UR4, -R97 ;  /* 0x00000004f3047c23 */ /* 0x004fe20008010861 */
[----:B---3--:R-:W-:Y:S01]  /*e430*/  F2FP.F16.F32.PACK_AB R65, R203, R201 ;  /* 0x000000c9cb41723e */ /* 0x008fe200000000ff */
[--C-:B------:R-:W-:Y:S01]  /*e440*/  FFMA.FTZ R114, R114, UR4, -R79.reuse ;  /* 0x0000000472727c23 */ /* 0x100fe2000801084f */
[----:B------:R-:W-:Y:S06]  /*e450*/  MOV R243, R32 ;  /* 0x0000002000f37202 */ /* 0x000fec0000000f00 */
[----:B------:R2:W3:Y:S01]  /*e460*/  MUFU.EX2 R25, R4 ;  /* 0x0000000400197308 */ /* 0x0004e20000000800 */
[----:B------:R-:W-:Y:S01]  /*e470*/  FMUL.FTZ R32, R68, R164 ;  /* 0x000000a444207220 */ /* 0x000fe20000410000 */
[----:B------:R-:W-:Y:S01]  /*e480*/  MOV R146, R138 ;  /* 0x0000008a00927202 */ /* 0x000fe20000000f00 */
[C---:B----4-:R-:W-:Y:S01]  /*e490*/  FMUL.FTZ R56, R2.reuse, R188 ;  /* 0x000000bc02387220 */ /* 0x050fe20000410000 */
[----:B------:R-:W-:Y:S01]  /*e4a0*/  MOV R138, R57 ;  /* 0x00000039008a7202 */ /* 0x000fe20000000f00 */
[----:B------:R-:W-:Y:S01]  /*e4b0*/  FMUL.FTZ R57, R2, R189 ;  /* 0x000000bd02397220 */ /* 0x000fe20000410000 */
[--C-:B------:R-:W-:Y:S01]  /*e4c0*/  FFMA.FTZ R113, R113, UR4, -R79.reuse ;  /* 0x0000000471717c23 */ /* 0x100fe2000801084f */
[--C-:B------:R-:W-:Y:S01]  /*e4d0*/  FFMA.FTZ R116, R116, UR4, -R79.reuse ;  /* 0x0000000474747c23 */ /* 0x100fe2000801084f */
[--C-:B------:R-:W-:Y:S01]  /*e4e0*/  FFMA.FTZ R115, R115, UR4, -R79.reuse ;  /* 0x0000000473737c23 */ /* 0x100fe2000801084f */
[----:B-1----:R-:W-:Y:S01]  /*e4f0*/  FFMA.FTZ R5, R223, UR4, -R104 ;  /* 0x00000004df057c23 */ /* 0x002fe20008010868 */
[----:B------:R-:W-:Y:S01]  /*e500*/  MOV R223, R54 ;  /* 0x0000003600df7202 */ /* 0x000fe20000000f00 */
[--C-:B------:R-:W-:Y:S01]  /*e510*/  FFMA.FTZ R127, R127, UR4, -R79.reuse ;  /* 0x000000047f7f7c23 */ /* 0x100fe2000801084f */
[----:B------:R-:W1:Y:S01]  /*e520*/  LDSM.16.MT88.4 R52, [R77] ;  /* 0x000000004d34783b */ /* 0x000e620000004200 */
[----:B------:R4:W5:Y:S01]  /*e530*/  MUFU.EX2 R211, R5 ;  /* 0x0000000500d37308 */ /* 0x0009620000000800 */
[----:B--2---:R-:W-:Y:S01]  /*e540*/  FMUL.FTZ R4, R68, R140 ;  /* 0x0000008c44047220 */ /* 0x004fe20000410000 */
[----:B---3--:R-:W-:Y:S01]  /*e550*/  F2FP.F16.F32.PACK_AB R66, R25, R213 ;  /* 0x000000d51942723e */ /* 0x008fe200000000ff */
[--C-:B------:R-:W-:Y:S01]  /*e560*/  FFMA.FTZ R126, R126, UR4, -R79.reuse ;  /* 0x000000047e7e7c23 */ /* 0x100fe2000801084f */
[----:B------:R-:W-:Y:S01]  /*e570*/  MOV R149, R25 ;  /* 0x0000001900957202 */ /* 0x000fe20000000f00 */
[----:B------:R-:W-:Y:S01]  /*e580*/  FMUL.FTZ R25, R2, R157 ;  /* 0x0000009d02197220 */ /* 0x000fe20000410000 */
[----:B------:R-:W-:Y:S01]  /*e590*/  MOV R140, R34 ;  /* 0x00000022008c7202 */ /* 0x000fe20000000f00 */
[----:B------:R-:W-:Y:S01]  /*e5a0*/  FMUL.FTZ R34, R3, R166 ;  /* 0x000000a603227220 */ /* 0x000fe20000410000 */
[----:B------:R-:W-:Y:S02]  /*e5b0*/  MOV R139, R223 ;  /* 0x000000df008b7202 */ /* 0x000fe40000000f00 */
[----:B------:R2:W-:Y:S01]  /*e5c0*/  MUFU.EX2 R166, R60 ;  /* 0x0000003c00a67308 */ /* 0x0005e20000000800 */
[----:B------:R-:W-:Y:S01]  /*e5d0*/  MOV R223, R59 ;  /* 0x0000003b00df7202 */ /* 0x000fe20000000f00 */
[----:B------:R-:W-:Y:S01]  /*e5e0*/  FMUL.FTZ R59, R0, R191 ;  /* 0x000000bf003b7220 */ /* 0x000fe20000410000 */
[----:B------:R-:W-:Y:S01]  /*e5f0*/  MOV R173, R140 ;  /* 0x0000008c00ad7202 */ /* 0x000fe20000000f00 */
[----:B------:R-:W-:Y:S01]  /*e600*/  FFMA.FTZ R129, R129, UR4, -R79 ;  /* 0x0000000481817c23 */ /* 0x000fe2000801084f */
[----:B----4-:R-:W-:Y:S01]  /*e610*/  FMUL.FTZ R5, R68, R141 ;  /* 0x0000008d44057220 */ /* 0x010fe20000410000 */
[--C-:B------:R-:W-:Y:S01]  /*e620*/  FFMA.FTZ R111, R111, UR4, -R96.reuse ;  /* 0x000000046f6f7c23 */ /* 0x100fe20008010860 */
[--C-:B------:R-:W-:Y:S01]  /*e630*/  FFMA.FTZ R110, R110, UR4, -R96.reuse ;  /* 0x000000046e6e7c23 */ /* 0x100fe20008010860 */
[--C-:B------:R-:W-:Y:S01]  /*e640*/  FFMA.FTZ R107, R107, UR4, -R96.reuse ;  /* 0x000000046b6b7c23 */ /* 0x100fe20008010860 */
[--C-:B------:R-:W-:Y:S01]  /*e650*/  FFMA.FTZ R120, R120, UR4, -R96.reuse ;  /* 0x0000000478787c23 */ /* 0x100fe20008010860 */
[--C-:B------:R-:W-:Y:S01]  /*e660*/  FFMA.FTZ R123, R123, UR4, -R96.reuse ;  /* 0x000000047b7b7c23 */ /* 0x100fe20008010860 */
[--C-:B------:R-:W-:Y:S01]  /*e670*/  FFMA.FTZ R125, R125, UR4, -R96.reuse ;  /* 0x000000047d7d7c23 */ /* 0x100fe20008010860 */
[-C--:B------:R-:W-:Y:S01]  /*e680*/  HMMA.16816.F32 R4, R80, R20.reuse, R4 ;  /* 0x000000145004723c */ /* 0x080fe20000001804 */
[----:B------:R-:W-:Y:S04]  /*e690*/  MUFU.EX2 R191, R115 ;  /* 0x0000007300bf7308 */ /* 0x000fe80000000800 */
[----:B-----5:R-:W-:Y:S01]  /*e6a0*/  F2FP.F16.F32.PACK_AB R67, R24, R211 ;  /* 0x000000d31843723e */ /* 0x020fe200000000ff */
[--C-:B------:R-:W-:Y:S01]  /*e6b0*/  FFMA.FTZ R124, R124, UR4, -R96.reuse ;  /* 0x000000047c7c7c23 */ /* 0x100fe20008010860 */
[--C-:B------:R-:W-:Y:S01]  /*e6c0*/  FFMA.FTZ R133, R133, UR4, -R96.reuse ;  /* 0x0000000485857c23 */ /* 0x100fe20008010860 */
[--C-:B------:R-:W-:Y:S01]  /*e6d0*/  FFMA.FTZ R219, R219, UR4, -R96.reuse ;  /* 0x00000004dbdb7c23 */ /* 0x100fe20008010860 */
[--C-:B------:R-:W-:Y:S01]  /*e6e0*/  FFMA.FTZ R218, R218, UR4, -R96.reuse ;  /* 0x00000004dada7c23 */ /* 0x100fe20008010860 */
[--C-:B------:R-:W-:Y:S01]  /*e6f0*/  FFMA.FTZ R122, R122, UR4, -R97.reuse ;  /* 0x000000047a7a7c23 */ /* 0x100fe20008010861 */
[--C-:B------:R-:W-:Y:S01]  /*e700*/  FFMA.FTZ R121, R121, UR4, -R97.reuse ;  /* 0x0000000479797c23 */ /* 0x100fe20008010861 */
[C---:B------:R-:W-:Y:S01]  /*e710*/  HMMA.16816.F32 R8, R64.reuse, R20, R8 ;  /* 0x000000144008723c */ /* 0x040fe20000001808 */
[----:B------:R-:W-:Y:S03]  /*e720*/  MUFU.EX2 R133, R133 ;  /* 0x0000008500857308 */ /* 0x000fe60000000800 */
[--C-:B------:R-:W-:Y:S01]  /*e730*/  FFMA.FTZ R134, R134, UR4, -R97.reuse ;  /* 0x0000000486867c23 */ /* 0x100fe20008010861 */
[--C-:B------:R-:W-:Y:S01]  /*e740*/  FFMA.FTZ R250, R250, UR4, -R97.reuse ;  /* 0x00000004fafa7c23 */ /* 0x100fe20008010861 */
[--C-:B------:R-:W-:Y:S01]  /*e750*/  FFMA.FTZ R249, R249, UR4, -R97.reuse ;  /* 0x00000004f9f97c23 */ /* 0x100fe20008010861 */
[--C-:B------:R-:W-:Y:S01]  /*e760*/  FFMA.FTZ R245, R245, UR4, -R97.reuse ;  /* 0x00000004f5f57c23 */ /* 0x100fe20008010861 */
[-C--:B------:R-:W-:Y:S03]  /*e770*/  HMMA.16816.F32 R12, R64, R22.reuse, R12 ;  /* 0x00000016400c723c */ /* 0x080fe6000000180c */
[----:B------:R-:W-:Y:S01]  /*e780*/  MUFU.EX2 R219, R219 ;  /* 0x000000db00db7308 */ /* 0x000fe20000000800 */
[--C-:B------:R-:W-:Y:S01]  /*e790*/  FFMA.FTZ R242, R242, UR4, -R97.reuse ;  /* 0x00000004f2f27c23 */ /* 0x100fe20008010861 */
[----:B------:R-:W-:Y:S01]  /*e7a0*/  FFMA.FTZ R200, R200, UR4, -R97 ;  /* 0x00000004c8c87c23 */ /* 0x000fe20008010861 */
[----:B------:R-:W-:Y:S01]  /*e7b0*/  MOV R141, R30 ;  /* 0x0000001e008d7202 */ /* 0x000fe20000000f00 */
[--C-:B--2---:R-:W-:Y:S01]  /*e7c0*/  FFMA.FTZ R60, R243, UR4, -R79.reuse ;  /* 0x00000004f33c7c23 */ /* 0x104fe2000801084f */
[--C-:B------:R-:W-:Y:S01]  /*e7d0*/  FFMA.FTZ R128, R128, UR4, -R79.reuse ;  /* 0x0000000480807c23 */ /* 0x100fe2000801084f */
[C---:B------:R-:W-:Y:S04]  /*e7e0*/  HMMA.16816.F32 R16, R80.reuse, R22, R16 ;  /* 0x000000165010723c */ /* 0x040fe80000001810 */
[----:B------:R2:W-:Y:S01]  /*e7f0*/  MUFU.EX2 R243, R61 ;  /* 0x0000003d00f37308 */ /* 0x0005e20000000800 */
[C---:B------:R-:W-:Y:S01]  /*e800*/  FMUL.FTZ R22, R3.reuse, R154 ;  /* 0x0000009a03167220 */ /* 0x040fe20000410000 */
[----:B------:R-:W-:Y:S01]  /*e810*/  FMUL.FTZ R23, R3, R155 ;  /* 0x0000009b03177220 */ /* 0x000fe20000410000 */
[C---:B------:R-:W-:Y:S01]  /*e820*/  FMUL.FTZ R20, R68.reuse, R152 ;  /* 0x0000009844147220 */ /* 0x040fe20000410000 */
[----:B------:R-:W-:Y:S01]  /*e830*/  FMUL.FTZ R21, R68, R153 ;  /* 0x0000009944157220 */ /* 0x000fe20000410000 */
[----:B------:R-:W-:Y:S01]  /*e840*/  MOV R153, R146 ;  /* 0x0000009200997202 */ /* 0x000fe20000000f00 */
[--C-:B------:R-:W-:Y:S01]  /*e850*/  FFMA.FTZ R140, R252, UR4, -R79.reuse ;  /* 0x00000004fc8c7c23 */ /* 0x100fe2000801084f */
[----:B------:R-:W-:Y:S01]  /*e860*/  MOV R146, R89 ;  /* 0x0000005900927202 */ /* 0x000fe20000000f00 */
[--C-:B------:R-:W-:Y:S01]  /*e870*/  FFMA.FTZ R206, R206, UR4, -R79.reuse ;  /* 0x00000004cece7c23 */ /* 0x100fe2000801084f */
[----:B------:R-:W-:Y:S01]  /*e880*/  FFMA.FTZ R204, R204, UR4, -R79 ;  /* 0x00000004cccc7c23 */ /* 0x000fe2000801084f */
[----:B------:R-:W-:Y:S01]  /*e890*/  FMUL.FTZ R24, R2, R156 ;  /* 0x0000009c02187220 */ /* 0x000fe20000410000 */
[-C--:B------:R-:W-:Y:S01]  /*e8a0*/  HMMA.16816.F32 R20, R80, R36.reuse, R20 ;  /* 0x000000245014723c */ /* 0x080fe20000001814 */
[----:B------:R-:W-:Y:S02]  /*e8b0*/  MUFU.EX2 R134, R134 ;  /* 0x0000008600867308 */ /* 0x000fe40000000800 */
[----:B--2---:R-:W-:Y:S01]  /*e8c0*/  FFMA.FTZ R61, R246, UR4, -R96 ;  /* 0x00000004f63d7c23 */ /* 0x004fe20008010860 */
[----:B------:R-:W-:Y:S01]  /*e8d0*/  MOV R156, R151 ;  /* 0x00000097009c7202 */ /* 0x000fe20000000f00 */
[----:B------:R-:W-:Y:S01]  /*e8e0*/  FMUL.FTZ R30, R0, R162 ;  /* 0x000000a2001e7220 */ /* 0x000fe20000410000 */
[----:B------:R-:W-:Y:S05]  /*e8f0*/  MOV R152, R147 ;  /* 0x0000009300987202 */ /* 0x000fea0000000f00 */
[----:B------:R2:W-:Y:S01]  /*e900*/  MUFU.EX2 R246, R62 ;  /* 0x0000003e00f67308 */ /* 0x0005e20000000800 */
[C---:B------:R-:W-:Y:S09]  /*e910*/  HMMA.16816.F32 R24, R64.reuse, R36, R24 ;  /* 0x000000244018723c */ /* 0x040ff20000001818 */
[----:B------:R-:W-:Y:S01]  /*e920*/  MUFU.EX2 R206, R206 ;  /* 0x000000ce00ce7308 */ /* 0x000fe20000000800 */
[----:B------:R-:W-:Y:S01]  /*e930*/  MOV R147, R144 ;  /* 0x0000009000937202 */ /* 0x000fe20000000f00 */
[C---:B------:R-:W-:Y:S01]  /*e940*/  FMUL.FTZ R36, R68.reuse, R168 ;  /* 0x000000a844247220 */ /* 0x040fe20000410000 */
[----:B------:R-:W-:Y:S01]  /*e950*/  MOV R157, R152 ;  /* 0x00000098009d7202 */ /* 0x000fe20000000f00 */
[----:B------:R-:W-:Y:S01]  /*e960*/  FMUL.FTZ R37, R68, R169 ;  /* 0x000000a944257220 */ /* 0x000fe20000410000 */
[-C--:B------:R-:W-:Y:S05]  /*e970*/  HMMA.16816.F32 R28, R64, R38.reuse, R28 ;  /* 0x00000026401c723c */ /* 0x080fea000000181c */
[----:B------:R-:W-:Y:S01]  /*e980*/  MUFU.EX2 R204, R204 ;  /* 0x000000cc00cc7308 */ /* 0x000fe20000000800 */
[----:B------:R-:W-:Y:S01]  /*e990*/  MOV R154, R147 ;  /* 0x00000093009a7202 */ /* 0x000fe20000000f00 */
[--C-:B------:R-:W-:Y:S01]  /*e9a0*/  FFMA.FTZ R115, R173, UR4, -R104.reuse ;  /* 0x00000004ad737c23 */ /* 0x100fe20008010868 */
[----:B------:R-:W-:Y:S01]  /*e9b0*/  MOV R147, R88 ;  /* 0x0000005800937202 */ /* 0x000fe20000000f00 */
[----:B--2---:R-:W-:Y:S01]  /*e9c0*/  FMUL.FTZ R62, R0, R194 ;  /* 0x000000c2003e7220 */ /* 0x004fe20000410000 */
[----:B------:R-:W-:Y:S01]  /*e9d0*/  MOV R152, R139 ;  /* 0x0000008b00987202 */ /* 0x000fe20000000f00 */
[C---:B------:R-:W-:Y:S04]  /*e9e0*/  HMMA.16816.F32 R32, R80.reuse, R38, R32 ;  /* 0x000000265020723c */ /* 0x040fe80000001820 */
[----:B------:R-:W-:Y:S01]  /*e9f0*/  MUFU.EX2 R194, R98 ;  /* 0x0000006200c27308 */ /* 0x000fe20000000800 */
[C---:B------:R-:W-:Y:S01]  /*ea00*/  FMUL.FTZ R38, R3.reuse, R170 ;  /* 0x000000aa03267220 */ /* 0x040fe20000410000 */
[----:B------:R-:W-:Y:S01]  /*ea10*/  FMUL.FTZ R39, R3, R171 ;  /* 0x000000ab03277220 */ /* 0x000fe20000410000 */
[----:B------:R-:W-:Y:S07]  /*ea20*/  MOV R139, R90 ;  /* 0x0000005a008b7202 */ /* 0x000fee0000000f00 */
[----:B------:R-:W-:Y:S01]  /*ea30*/  MUFU.EX2 R173, R125 ;  /* 0x0000007d00ad7308 */ /* 0x000fe20000000800 */
[----:B------:R-:W-:Y:S01]  /*ea40*/  MOV R144, R136 ;  /* 0x0000008800907202 */ /* 0x000fe20000000f00 */
[----:B------:R-:W-:Y:S01]  /*ea50*/  FFMA.FTZ R73, R73, UR4, -R104 ;  /* 0x0000000449497c23 */ /* 0x000fe20008010868 */
[----:B------:R-:W-:Y:S07]  /*ea60*/  MOV R136, R209 ;  /* 0x000000d100887202 */ /* 0x000fee0000000f00 */
[----:B------:R-:W-:Y:S01]  /*ea70*/  MUFU.EX2 R218, R218 ;  /* 0x000000da00da7308 */ /* 0x000fe20000000800 */
[-C--:B-1----:R-:W-:Y:S09]  /*ea80*/  HMMA.16816.F32 R36, R80, R52.reuse, R36 ;  /* 0x000000345024723c */ /* 0x082ff20000001824 */
[----:B------:R1:W-:Y:S01]  /*ea90*/  MUFU.EX2 R209, R58 ;  /* 0x0000003a00d17308 */ /* 0x0003e20000000800 */
[----:B------:R-:W-:Y:S02]  /*eaa0*/  MOV R155, R150 ;  /* 0x00000096009b7202 */ /* 0x000fe40000000f00 */
[----:B------:R-:W-:Y:S07]  /*eab0*/  MOV R150, R141 ;  /* 0x0000008d00967202 */ /* 0x000fee0000000f00 */
[----:B------:R-:W-:Y:S01]  /*eac0*/  MUFU.EX2 R250, R250 ;  /* 0x000000fa00fa7308 */ /* 0x000fe20000000800 */
[C---:B------:R-:W-:Y:S09]  /*ead0*/  HMMA.16816.F32 R40, R64.reuse, R52, R40 ;  /* 0x000000344028723c */ /* 0x040ff20000001828 */
[----:B------:R-:W-:Y:S01]  /*eae0*/  MUFU.EX2 R249, R249 ;  /* 0x000000f900f97308 */ /* 0x000fe20000000800 */
[----:B------:R-:W-:Y:S01]  /*eaf0*/  MOV R141, R244 ;  /* 0x000000f4008d7202 */ /* 0x000fe20000000f00 */
[C---:B------:R-:W-:Y:S01]  /*eb00*/  FMUL.FTZ R52, R68.reuse, R184 ;  /* 0x000000b844347220 */ /* 0x040fe20000410000 */
[----:B------:R-:W-:Y:S01]  /*eb10*/  FMUL.FTZ R53, R68, R185 ;  /* 0x000000b944357220 */ /* 0x000fe20000410000 */
[----:B------:R-:W-:Y:S01]  /*eb20*/  MOV R151, R138 ;  /* 0x0000008a00977202 */ /* 0x000fe20000000f00 */
[-C--:B------:R-:W-:Y:S05]  /*eb30*/  HMMA.16816.F32 R44, R64, R54.reuse, R44 ;  /* 0x00000036402c723c */ /* 0x080fea000000182c */
[----:B------:R2:W-:Y:S01]  /*eb40*/  MUFU.EX2 R244, R60 ;  /* 0x0000003c00f47308 */ /* 0x0005e20000000800 */
[----:B------:R-:W-:Y:S01]  /*eb50*/  MOV R138, R142 ;  /* 0x0000008e008a7202 */ /* 0x000fe20000000f00 */
[----:B-1----:R-:W-:Y:S01]  /*eb60*/  FMUL.FTZ R58, R0, R190 ;  /* 0x000000be003a7220 */ /* 0x002fe20000410000 */
[----:B------:R-:W-:Y:S07]  /*eb70*/  MOV R142, R91 ;  /* 0x0000005b008e7202 */ /* 0x000fee0000000f00 */
[----:B------:R-:W-:Y:S01]  /*eb80*/  MUFU.EX2 R190, R113 ;  /* 0x0000007100be7308 */ /* 0x000fe20000000800 */
[----:B------:R-:W1:Y:S01]  /*eb90*/  LDSM.16.MT88.4 R88, [R228+0x8800] ;  /* 0x00880000e458783b */ /* 0x000e620000004200 */
[C---:B------:R-:W-:Y:S08]  /*eba0*/  HMMA.16816.F32 R48, R80.reuse, R54, R48 ;  /* 0x000000365030723c */ /* 0x040ff00000001830 */
[----:B------:R-:W-:Y:S01]  /*ebb0*/  MUFU.EX2 R115, R115 ;  /* 0x0000007300737308 */ /* 0x000fe20000000800 */
[C---:B------:R-:W-:Y:S01]  /*ebc0*/  FMUL.FTZ R54, R3.reuse, R186 ;  /* 0x000000ba03367220 */ /* 0x040fe20000410000 */
[----:B------:R-:W-:Y:S08]  /*ebd0*/  FMUL.FTZ R55, R3, R187 ;  /* 0x000000bb03377220 */ /* 0x000ff00000410000 */
[----:B------:R-:W-:Y:S01]  /*ebe0*/  MUFU.EX2 R245, R245 ;  /* 0x000000f500f57308 */ /* 0x000fe20000000800 */
[----:B--2---:R-:W-:Y:S01]  /*ebf0*/  FMUL.FTZ R60, R2, R192 ;  /* 0x000000c0023c7220 */ /* 0x004fe20000410000 */
[----:B------:R-:W-:Y:S08]  /*ec00*/  ISETP.GT.AND P1, PT, R239, RZ, PT ;  /* 0x000000ffef00720c */ /* 0x000ff00003f24270 */
[----:B------:R-:W-:Y:S01]  /*ec10*/  MUFU.EX2 R242, R242 ;  /* 0x000000f200f27308 */ /* 0x000fe20000000800 */
[-C--:B------:R-:W-:Y:S08]  /*ec20*/  HMMA.16816.F32 R52, R80, R84.reuse, R52 ;  /* 0x000000545034723c */ /* 0x080ff00000001834 */
[C---:B------:R-:W-:Y:S04]  /*ec30*/  HMMA.16816.F32 R56, R64.reuse, R84, R56 ;  /* 0x000000544038723c */ /* 0x040fe80000001838 */
[----:B------:R-:W-:Y:S01]  /*ec40*/  FFMA.FTZ R84, R157, UR4, -R96 ;  /* 0x000000049d547c23 */ /* 0x000fe20008010860 */
[----:B------:R-:W-:Y:S01]  /*ec50*/  MOV R157, R155 ;  /* 0x0000009b009d7202 */ /* 0x000fe20000000f00 */
[--C-:B------:R-:W-:Y:S01]  /*ec60*/  FFMA.FTZ R85, R156, UR4, -R97.reuse ;  /* 0x000000049c557c23 */ /* 0x100fe20008010861 */
[----:B------:R-:W-:Y:S01]  /*ec70*/  MOV R155, R153 ;  /* 0x00000099009b7202 */ /* 0x000fe20000000f00 */
        /* <DEDUP_REMOVED lines=8> */
[----:B------:R-:W-:Y:S02]  /*ed00*/  MOV R152, R150 ;  /* 0x0000009600987202 */ /* 0x000fe40000000f00 */
[----:B------:R-:W-:Y:S01]  /*ed10*/  MOV R150, R149 ;  /* 0x0000009500967202 */ /* 0x000fe20000000f00 */
[--C-:B--2---:R-:W-:Y:S01]  /*ed20*/  FFMA.FTZ R84, R157, UR4, -R97.reuse ;  /* 0x000000049d547c23 */ /* 0x104fe20008010861 */
[----:B------:R-:W-:Y:S02]  /*ed30*/  MOV R149, R220 ;  /* 0x000000dc00957202 */ /* 0x000fe40000000f00 */
[----:B------:R-:W-:Y:S01]  /*ed40*/  MOV R220, R63 ;  /* 0x0000003f00dc7202 */ /* 0x000fe20000000f00 */
[----:B------:R-:W-:Y:S01]  /*ed50*/  FMUL.FTZ R63, R0, R195 ;  /* 0x000000c3003f7220 */ /* 0x000fe20000410000 */
[--C-:B---3--:R-:W-:Y:S01]  /*ed60*/  FFMA.FTZ R85, R225, UR4, -R104.reuse ;  /* 0x00000004e1557c23 */ /* 0x108fe20008010868 */
[----:B------:R-:W-:Y:S01]  /*ed70*/  MOV R158, R154 ;  /* 0x0000009a009e7202 */ /* 0x000fe20000000f00 */
[----:B------:R2:W-:Y:S01]  /*ed80*/  MUFU.EX2 R225, R84 ;  /* 0x0000005400e17308 */ /* 0x0005e20000000800 */
[----:B----4-:R-:W-:Y:S01]  /*ed90*/  FMUL.FTZ R61, R2, R193 ;  /* 0x000000c1023d7220 */ /* 0x010fe20000410000 */
[----:B------:R-:W-:Y:S02]  /*eda0*/  MOV R159, R155 ;  /* 0x0000009b009f7202 */ /* 0x000fe40000000f00 */
[----:B------:R-:W-:Y:S06]  /*edb0*/  MOV R160, R158 ;  /* 0x0000009e00a07202 */ /* 0x000fec0000000f00 */
[----:B------:R-:W-:Y:S01]  /*edc0*/  MUFU.EX2 R164, R85 ;  /* 0x0000005500a47308 */ /* 0x000fe20000000800 */
[----:B------:R-:W-:Y:S01]  /*edd0*/  MOV R155, R94 ;  /* 0x0000005e009b7202 */ /* 0x000fe20000000f00 */
[-C--:B------:R-:W-:Y:S03]  /*ede0*/  HMMA.16816.F32 R60, R64, R86.reuse, R60 ;  /* 0x00000056403c723c */ /* 0x080fe6000000183c */
[--C-:B------:R-:W-:Y:S01]  /*edf0*/  FFMA.FTZ R64, R156, UR4, -R104.reuse ;  /* 0x000000049c407c23 */ /* 0x100fe20008010868 */
[----:B------:R-:W-:Y:S01]  /*ee00*/  MOV R157, R153 ;  /* 0x00000099009d7202 */ /* 0x000fe20000000f00 */
[----:B------:R-:W-:Y:S01]  /*ee10*/  FMUL.FTZ R67, R3, R199 ;  /* 0x000000c703437220 */ /* 0x000fe20000410000 */
[----:B------:R-:W-:Y:S01]  /*ee20*/  MOV R156, R152 ;  /* 0x00000098009c7202 */ /* 0x000fe20000000f00 */
[--C-:B--2---:R-:W-:Y:S01]  /*ee30*/  FFMA.FTZ R84, R160, UR4, -R97.reuse ;  /* 0x00000004a0547c23 */ /* 0x104fe20008010861 */
[----:B------:R-:W-:Y:S01]  /*ee40*/  MOV R153, R149 ;  /* 0x0000009500997202 */ /* 0x000fe20000000f00 */
[----:B------:R-:W-:Y:S01]  /*ee50*/  FFMA.FTZ R65, R159, UR4, -R97 ;  /* 0x000000049f417c23 */ /* 0x000fe20008010861 */
[----:B------:R-:W-:Y:S01]  /*ee60*/  MOV R149, R93 ;  /* 0x0000005d00957202 */ /* 0x000fe20000000f00 */
[----:B------:R-:W-:Y:S01]  /*ee70*/  MUFU.EX2 R199, R84 ;  /* 0x0000005400c77308 */ /* 0x000fe20000000800 */
[----:B------:R-:W-:Y:S01]  /*ee80*/  MOV R158, R156 ;  /* 0x0000009c009e7202 */ /* 0x000fe20000000f00 */
[----:B------:R-:W-:Y:S01]  /*ee90*/  FMUL.FTZ R66, R3, R198 ;  /* 0x000000c603427220 */ /* 0x000fe20000410000 */
[----:B------:R-:W-:Y:S02]  /*eea0*/  MOV R156, R149 ;  /* 0x00000095009c7202 */ /* 0x000fe40000000f00 */
[----:B------:R-:W-:Y:S02]  /*eeb0*/  MOV R149, R145 ;  /* 0x0000009100957202 */ /* 0x000fe40000000f00 */
[----:B------:R-:W2:Y:S01]  /*eec0*/  LDL.LU R145, [R1+0x30] ;  /* 0x0000300001917983 */ /* 0x000ea20000300800 */
[----:B------:R-:W-:Y:S02]  /*eed0*/  MOV R152, R148 ;  /* 0x0000009400987202 */ /* 0x000fe40000000f00 */
[----:B------:R-:W-:Y:S01]  /*eee0*/  MOV R148, R92 ;  /* 0x0000005c00947202 */ /* 0x000fe20000000f00 */
[----:B------:R-:W3:Y:S01]  /*eef0*/  LDL.LU R160, [R1+0x28] ;  /* 0x0000280001a07983 */ /* 0x000ee20000300800 */
[----:B------:R-:W-:Y:S02]  /*ef00*/  MOV R159, R157 ;  /* 0x0000009d009f7202 */ /* 0x000fe40000000f00 */
[----:B------:R-:W-:Y:S02]  /*ef10*/  MOV R157, R155 ;  /* 0x0000009b009d7202 */ /* 0x000fe40000000f00 */
[----:B------:R-:W-:Y:S02]  /*ef20*/  MOV R155, R148 ;  /* 0x00000094009b7202 */ /* 0x000fe40000000f00 */
[----:B------:R-:W-:Y:S02]  /*ef30*/  MOV R148, R221 ;  /* 0x000000dd00947202 */ /* 0x000fe40000000f00 */
[----:B------:R4:W5:Y:S01]  /*ef40*/  MUFU.EX2 R221, R64 ;  /* 0x0000004000dd7308 */ /* 0x0009620000000800 */
[----:B------:R-:W-:Y:S02]  /*ef50*/  MOV R154, R143 ;  /* 0x0000008f009a7202 */ /* 0x000fe40000000f00 */
[----:B------:R-:W-:Y:S02]  /*ef60*/  MOV R143, R95 ;  /* 0x0000005f008f7202 */ /* 0x000fe40000000f00 */
[----:B------:R-:W1:Y:S01]  /*ef70*/  LDSM.16.MT88.4 R92, [R229+0x8800] ;  /* 0x00880000e55c783b */ /* 0x000e620000004200 */
[----:B----4-:R-:W-:Y:S01]  /*ef80*/  FMUL.FTZ R64, R68, R196 ;  /* 0x000000c444407220 */ /* 0x010fe20000410000 */
[--C-:B---3--:R-:W-:Y:S01]  /*ef90*/  FFMA.FTZ R85, R160, UR4, -R104.reuse ;  /* 0x00000004a0557c23 */ /* 0x108fe20008010868 */
[----:B------:R-:W-:Y:S02]  /*efa0*/  MOV R160, R158 ;  /* 0x0000009e00a07202 */ /* 0x000fe40000000f00 */
[----:B------:R-:W-:Y:S01]  /*efb0*/  MOV R158, R156 ;  /* 0x0000009c009e7202 */ /* 0x000fe20000000f00 */
[----:B------:R5:W-:Y:S01]  /*efc0*/  MUFU.EX2 R198, R85 ;  /* 0x0000005500c67308 */ /* 0x000be20000000800 */
[----:B------:R-:W-:Y:S01]  /*efd0*/  MOV R156, R155 ;  /* 0x0000009b009c7202 */ /* 0x000fe20000000f00 */
[----:B------:R-:W-:Y:S01]  /*efe0*/  FFMA.FTZ R84, R160, UR4, -R104 ;  /* 0x00000004a0547c23 */ /* 0x000fe20008010868 */
[----:B------:R-:W-:Y:S01]  /*eff0*/  MOV R155, R149 ;  /* 0x00000095009b7202 */ /* 0x000fe20000000f00 */
[----:B------:R-:W3:Y:S01]  /*f000*/  LDL.LU R160, [R1+0x58] ;  /* 0x0000580001a07983 */ /* 0x000ee20000300800 */
[----:B------:R-:W-:Y:S05]  /*f010*/  MOV R149, R148 ;  /* 0x0000009400957202 */ /* 0x000fea0000000f00 */
[----:B------:R4:W1:Y:S01]  /*f020*/  MUFU.EX2 R171, R84 ;  /* 0x0000005400ab7308 */ /* 0x0008620000000800 */
[----:B--2---:R-:W-:Y:S02]  /*f030*/  MOV R148, R145 ;  /* 0x0000009100947202 */ /* 0x004fe40000000f00 */
[----:B------:R-:W-:Y:S02]  /*f040*/  MOV R145, R144 ;  /* 0x0000009000917202 */ /* 0x000fe40000000f00 */
[----:B------:R-:W-:Y:S05]  /*f050*/  MOV R144, R226 ;  /* 0x000000e200907202 */ /* 0x000fea0000000f00 */
[----:B------:R2:W1:Y:S01]  /*f060*/  MUFU.EX2 R226, R65 ;  /* 0x0000004100e27308 */ /* 0x0004620000000800 */
[----:B-----5:R-:W-:Y:S02]  /*f070*/  F2FP.F16.F32.PACK_AB R85, R221, R164 ;  /* 0x000000a4dd55723e */ /* 0x020fe400000000ff */
[----:B----4-:R-:W-:Y:S01]  /*f080*/  F2FP.F16.F32.PACK_AB R84, R225, R165 ;  /* 0x000000a5e154723e */ /* 0x010fe200000000ff */
[----:B--2---:R-:W-:Y:S07]  /*f090*/  FMUL.FTZ R65, R68, R197 ;  /* 0x000000c544417220 */ /* 0x004fee0000410000 */
[----:B------:R-:W-:Y:S04]  /*f0a0*/  HMMA.16816.F32 R64, R80, R86, R64 ;  /* 0x000000565040723c */ /* 0x000fe80000001840 */
[----:B------:R-:W-:Y:S02]  /*f0b0*/  F2FP.F16.F32.PACK_AB R80, R209, R167 ;  /* 0x000000a7d150723e */ /* 0x000fe400000000ff */
[----:B------:R-:W-:Y:S02]  /*f0c0*/  F2FP.F16.F32.PACK_AB R81, R243, R166 ;  /* 0x000000a6f351723e */ /* 0x000fe400000000ff */
[----:B------:R-:W-:Y:S02]  /*f0d0*/  F2FP.F16.F32.PACK_AB R82, R246, R244 ;  /* 0x000000f4f652723e */ /* 0x000fe400000000ff */
[----:B------:R-:W-:Y:S02]  /*f0e0*/  F2FP.F16.F32.PACK_AB R83, R172, R227 ;  /* 0x000000e3ac53723e */ /* 0x000fe400000000ff */
[----:B-1----:R-:W-:Y:S02]  /*f0f0*/  F2FP.F16.F32.PACK_AB R87, R171, R198 ;  /* 0x000000c6ab57723e */ /* 0x002fe400000000ff */
[----:B------:R-:W-:Y:S03]  /*f100*/  F2FP.F16.F32.PACK_AB R86, R199, R226 ;  /* 0x000000e2c756723e */ /* 0x000fe600000000ff */
[-C--:B------:R-:W-:Y:S08]  /*f110*/  HMMA.16816.F32 R4, R80, R88.reuse, R4 ;  /* 0x000000585004723c */ /* 0x080ff00000001804 */
[C---:B------:R-:W-:Y:S08]  /*f120*/  HMMA.16816.F32 R8, R84.reuse, R88, R8 ;  /* 0x000000585408723c */ /* 0x040ff00000001808 */
[-C--:B------:R-:W-:Y:S08]  /*f130*/  HMMA.16816.F32 R12, R84, R90.reuse, R12 ;  /* 0x0000005a540c723c */ /* 0x080ff0000000180c */
[C---:B------:R-:W-:Y:S01]  /*f140*/  HMMA.16816.F32 R16, R80.reuse, R90, R16 ;  /* 0x0000005a5010723c */ /* 0x040fe20000001810 */
[----:B------:R-:W1:Y:S07]  /*f150*/  LDSM.16.MT88.4 R88, [R77+0x800] ;  /* 0x000800004d58783b */ /* 0x000e6e0000004200 */
[-C--:B------:R-:W-:Y:S08]  /*f160*/  HMMA.16816.F32 R20, R80, R92.reuse, R20 ;  /* 0x0000005c5014723c */ /* 0x080ff00000001814 */
[C---:B------:R-:W-:Y:S08]  /*f170*/  HMMA.16816.F32 R24, R84.reuse, R92, R24 ;  /* 0x0000005c5418723c */ /* 0x040ff00000001818 */
[-C--:B------:R-:W-:Y:S08]  /*f180*/  HMMA.16816.F32 R28, R84, R94.reuse, R28 ;  /* 0x0000005e541c723c */ /* 0x080ff0000000181c */
[C---:B------:R-:W-:Y:S01]  /*f190*/  HMMA.16816.F32 R32, R80.reuse, R94, R32 ;  /* 0x0000005e5020723c */ /* 0x040fe20000001820 */
[----:B------:R-:W2:Y:S07]  /*f1a0*/  LDSM.16.MT88.4 R92, [R78+0x800] ;  /* 0x000800004e5c783b */ /* 0x000eae0000004200 */
[-C--:B-1----:R-:W-:Y:S08]  /*f1b0*/  HMMA.16816.F32 R36, R80, R88.reuse, R36 ;  /* 0x000000585024723c */ /* 0x082ff00000001824 */
[C---:B------:R-:W-:Y:S08]  /*f1c0*/  HMMA.16816.F32 R40, R84.reuse, R88, R40 ;  /* 0x000000585428723c */ /* 0x040ff00000001828 */
[-C--:B------:R-:W-:Y:S08]  /*f1d0*/  HMMA.16816.F32 R44, R84, R90.reuse, R44 ;  /* 0x0000005a542c723c */ /* 0x080ff0000000182c */
        /* <DEDUP_REMOVED lines=11> */
[--C-:B------:R-:W-:Y:S01]  /*f290*/  FFMA.FTZ R90, R160, UR4, -R79.reuse ;  /* 0x00000004a05a7c23 */ /* 0x100fe2000801084f */
        /* <DEDUP_REMOVED lines=8> */
[----:B------:R-:W2:Y:S01]  /*f320*/  LDL.LU R141, [R1+0x3c] ;  /* 0x00003c00018d7983 */ /* 0x000ea20000300800 */
[----:B------:R-:W-:Y:S01]  /*f330*/  MOV R175, R157 ;  /* 0x0000009d00af7202 */ /* 0x000fe20000000f00 */
[--C-:B------:R-:W-:Y:S01]  /*f340*/  FFMA.FTZ R157, R100, UR4, -R79.reuse ;  /* 0x00000004649d7c23 */ /* 0x100fe2000801084f */
[----:B------:R-:W-:Y:S01]  /*f350*/  MOV R163, R158 ;  /* 0x0000009e00a37202 */ /* 0x000fe20000000f00 */
[----:B------:R-:W3:Y:S01]  /*f360*/  LDL.LU R160, [R1+0x40] ;  /* 0x0000400001a07983 */ /* 0x000ee20000300800 */
[----:B------:R-:W-:Y:S01]  /*f370*/  MOV R162, R147 ;  /* 0x0000009300a27202 */ /* 0x000fe20000000f00 */
[--C-:B------:R-:W-:Y:S01]  /*f380*/  FFMA.FTZ R86, R175, UR4, -R96.reuse ;  /* 0x00000004af567c23 */ /* 0x100fe20008010860 */
[--C-:B------:R-:W-:Y:S01]  /*f390*/  FFMA.FTZ R147, R112, UR4, -R79.reuse ;  /* 0x0000000470937c23 */ /* 0x100fe2000801084f */
[----:B------:R-:W-:Y:S01]  /*f3a0*/  MOV R169, R146 ;  /* 0x0000009200a97202 */ /* 0x000fe20000000f00 */
[--C-:B------:R-:W-:Y:S01]  /*f3b0*/  FFMA.FTZ R146, R106, UR4, -R79.reuse ;  /* 0x000000046a927c23 */ /* 0x100fe2000801084f */
[----:B------:R-:W-:Y:S01]  /*f3c0*/  MOV R158, R151 ;  /* 0x00000097009e7202 */ /* 0x000fe20000000f00 */
[----:B------:R-:W-:Y:S01]  /*f3d0*/  MUFU.EX2 R193, R86 ;  /* 0x0000005600c17308 */ /* 0x000fe20000000800 */
[----:B------:R-:W-:Y:S01]  /*f3e0*/  MOV R170, R139 ;  /* 0x0000008b00aa7202 */ /* 0x000fe20000000f00 */
[--C-:B------:R-:W-:Y:S01]  /*f3f0*/  FFMA.FTZ R151, R105, UR4, -R79.reuse ;  /* 0x0000000469977c23 */ /* 0x100fe2000801084f */
[----:B------:R-:W-:Y:S01]  /*f400*/  MOV R161, R142 ;  /* 0x0000008e00a17202 */ /* 0x000fe20000000f00 */
[--C-:B------:R-:W-:Y:S01]  /*f410*/  FFMA.FTZ R142, R216, UR4, -R79.reuse ;  /* 0x00000004d88e7c23 */ /* 0x100fe2000801084f */
[----:B------:R-:W-:Y:S01]  /*f420*/  MOV R168, R150 ;  /* 0x0000009600a87202 */ /* 0x000fe20000000f00 */
[--C-:B------:R-:W-:Y:S01]  /*f430*/  FFMA.FTZ R150, R101, UR4, -R79.reuse ;  /* 0x0000000465967c23 */ /* 0x100fe2000801084f */
[--C-:B------:R-:W-:Y:S01]  /*f440*/  FFMA.FTZ R139, R251, UR4, -R79.reuse ;  /* 0x00000004fb8b7c23 */ /* 0x100fe2000801084f */
[----:B--2---:R-:W-:Y:S01]  /*f450*/  MOV R174, R141 ;  /* 0x0000008d00ae7202 */ /* 0x004fe20000000f00 */
[--C-:B------:R-:W-:Y:S01]  /*f460*/  FFMA.FTZ R141, R210, UR4, -R79.reuse ;  /* 0x00000004d28d7c23 */ /* 0x100fe2000801084f */
[--C-:B---3--:R-:W-:Y:S01]  /*f470*/  FFMA.FTZ R89, R160, UR4, -R79.reuse ;  /* 0x00000004a0597c23 */ /* 0x108fe2000801084f */
[----:B------:R-:W-:Y:S01]  /*f480*/  FFMA.FTZ R79, R99, UR4, -R79 ;  /* 0x00000004634f7c23 */ /* 0x000fe2000801084f */
[----:B------:R-:W2:Y:S04]  /*f490*/  LDL.LU R160, [R1+0x2c] ;  /* 0x00002c0001a07983 */ /* 0x000ea80000300800 */
[----:B------:R-:W3:Y:S02]  /*f4a0*/  LDL.LU R175, [R1+0x60] ;  /* 0x0000600001af7983 */ /* 0x000ee40000300800 */
[--C-:B---3--:R-:W-:Y:S02]  /*f4b0*/  FFMA.FTZ R85, R175, UR4, -R96.reuse ;  /* 0x00000004af557c23 */ /* 0x108fe40008010860 */
[----:B------:R-:W3:Y:S02]  /*f4c0*/  LDL.LU R175, [R1+0x50] ;  /* 0x0000500001af7983 */ /* 0x000ee40000300800 */
[----:B------:R-:W-:Y:S01]  /*f4d0*/  MUFU.EX2 R196, R85 ;  /* 0x0000005500c47308 */ /* 0x000fe20000000800 */
[--C-:B---3--:R-:W-:Y:S02]  /*f4e0*/  FFMA.FTZ R84, R175, UR4, -R96.reuse ;  /* 0x00000004af547c23 */ /* 0x108fe40008010860 */
[----:B------:R-:W3:Y:S07]  /*f4f0*/  LDL.LU R175, [R1+0x4c] ;  /* 0x00004c0001af7983 */ /* 0x000eee0000300800 */
[----:B------:R1:W-:Y:S02]  /*f500*/  MUFU.EX2 R195, R84 ;  /* 0x0000005400c37308 */ /* 0x0003e40000000800 */
[----:B-1----:R-:W1:Y:S01]  /*f510*/  LDSM.16.MT88.4 R84, [R228+0x9000] ;  /* 0x00900000e454783b */ /* 0x002e620000004200 */
[--C-:B---3--:R-:W-:Y:S07]  /*f520*/  FFMA.FTZ R88, R175, UR4, -R96.reuse ;  /* 0x00000004af587c23 */ /* 0x108fee0008010860 */
[----:B------:R-:W3:Y:S02]  /*f530*/  LDL.LU R175, [R1+0x20] ;  /* 0x0000200001af7983 */ /* 0x000ee40000300800 */
[--C-:B---3--:R-:W-:Y:S01]  /*f540*/  FFMA.FTZ R112, R175, UR4, -R96.reuse ;  /* 0x00000004af707c23 */ /* 0x108fe20008010860 */
        /* <DEDUP_REMOVED lines=33> */
[----:B------:R-:W-:Y:S01]  /*f760*/  MOV R187, R163 ;  /* 0x000000a300bb7202 */ /* 0x000fe20000000f00 */
[----:B------:R4:W5:Y:S01]  /*f770*/  MUFU.EX2 R220, R88 ;  /* 0x0000005800dc7308 */ /* 0x0009620000000800 */
[----:B------:R-:W-:Y:S02]  /*f780*/  MOV R144, R138 ;  /* 0x0000008a00907202 */ /* 0x000fe40000000f00 */
[----:B------:R-:W-:Y:S01]  /*f790*/  MOV R138, R137 ;  /* 0x00000089008a7202 */ /* 0x000fe20000000f00 */
[--C-:B------:R-:W-:Y:S01]  /*f7a0*/  FFMA.FTZ R80, R187, UR4, -R97.reuse ;  /* 0x00000004bb507c23 */ /* 0x100fe20008010861 */
[----:B------:R-:W-:Y:S01]  /*f7b0*/  MOV R185, R149 ;  /* 0x0000009500b97202 */ /* 0x000fe20000000f00 */
[--C-:B------:R-:W-:Y:S01]  /*f7c0*/  FFMA.FTZ R149, R118, UR4, -R96.reuse ;  /* 0x0000000476957c23 */ /* 0x100fe20008010860 */
[----:B------:R-:W-:Y:S02]  /*f7d0*/  MOV R137, R136 ;  /* 0x0000008800897202 */ /* 0x000fe40000000f00 */
[----:B------:R-:W-:Y:S01]  /*f7e0*/  MOV R182, R145 ;  /* 0x0000009100b67202 */ /* 0x000fe20000000f00 */
[----:B------:R-:W2:Y:S01]  /*f7f0*/  LDL.LU R136, [R1] ;  /* 0x0000000001887983 */ /* 0x000ea20000300800 */
[----:B------:R-:W-:Y:S01]  /*f800*/  MOV R187, R185 ;  /* 0x000000b900bb7202 */ /* 0x000fe20000000f00 */
[----:B------:R-:W-:Y:S01]  /*f810*/  FFMA.FTZ R145, R109, UR4, -R96 ;  /* 0x000000046d917c23 */ /* 0x000fe20008010860 */
[----:B------:R-:W-:Y:S01]  /*f820*/  MOV R185, R182 ;  /* 0x000000b600b97202 */ /* 0x000fe20000000f00 */
[----:B------:R-:W2:Y:S01]  /*f830*/  LDL.LU R177, [R1+0x9c] ;  /* 0x00009c0001b17983 */ /* 0x000ea20000300800 */
[----:B------:R-:W-:Y:S01]  /*f840*/  MOV R182, R175 ;  /* 0x000000af00b67202 */ /* 0x000fe20000000f00 */
[--C-:B----4-:R-:W-:Y:S01]  /*f850*/  FFMA.FTZ R88, R188, UR4, -R97.reuse ;  /* 0x00000004bc587c23 */ /* 0x110fe20008010861 */
[----:B------:R-:W-:Y:S02]  /*f860*/  MOV R175, R170 ;  /* 0x000000aa00af7202 */ /* 0x000fe40000000f00 */
[----:B------:R-:W-:Y:S02]  /*f870*/  MOV R170, R154 ;  /* 0x0000009a00aa7202 */ /* 0x000fe40000000f00 */
[----:B------:R-:W-:Y:S01]  /*f880*/  MOV R154, R152 ;  /* 0x00000098009a7202 */ /* 0x000fe20000000f00 */
[----:B------:R-:W-:Y:S01]  /*f890*/  FFMA.FTZ R113, R175, UR4, -R104 ;  /* 0x00000004af717c23 */ /* 0x000fe20008010868 */
[----:B------:R-:W4:Y:S01]  /*f8a0*/  LDL.LU R152, [R1+0x90] ;  /* 0x0000900001987983 */ /* 0x000f220000300800 */
[----:B------:R-:W-:Y:S01]  /*f8b0*/  MOV R181, R159 ;  /* 0x0000009f00b57202 */ /* 0x000fe20000000f00 */
[----:B------:R-:W-:Y:S01]  /*f8c0*/  MUFU.EX2 R175, R126 ;  /* 0x0000007e00af7308 */ /* 0x000fe20000000800 */
[----:B------:R-:W-:Y:S01]  /*f8d0*/  MOV R159, R217 ;  /* 0x000000d9009f7202 */ /* 0x000fe20000000f00 */
[----:B------:R-:W4:Y:S01]  /*f8e0*/  LDL.LU R188, [R1+0x80] ;  /* 0x0000800001bc7983 */ /* 0x000f220000300800 */
[----:B------:R-:W-:Y:S07]  /*f8f0*/  MOV R163, R223 ;  /* 0x000000df00a37202 */ /* 0x000fee0000000f00 */
[----:B------:R-:W-:Y:S01]  /*f900*/  MUFU.EX2 R217, R90 ;  /* 0x0000005a00d97308 */ /* 0x000fe20000000800 */
[----:B------:R-:W-:Y:S02]  /*f910*/  MOV R189, R187 ;  /* 0x000000bb00bd7202 */ /* 0x000fe40000000f00 */
[----:B------:R-:W-:Y:S07]  /*f920*/  MOV R187, R185 ;  /* 0x000000b900bb7202 */ /* 0x000fee0000000f00 */
[----:B------:R-:W-:Y:S01]  /*f930*/  MUFU.EX2 R223, R89 ;  /* 0x0000005900df7308 */ /* 0x000fe20000000800 */
[----:B------:R-:W-:Y:S01]  /*f940*/  MOV R185, R182 ;  /* 0x000000b600b97202 */ /* 0x000fe20000000f00 */
[--C-:B------:R-:W-:Y:S01]  /*f950*/  FFMA.FTZ R83, R189, UR4, -R97.reuse ;  /* 0x00000004bd537c23 */ /* 0x100fe20008010861 */
[----:B------:R-:W-:Y:S07]  /*f960*/  MOV R183, R155 ;  /* 0x0000009b00b77202 */ /* 0x000fee0000000f00 */
[----:B------:R-:W-:Y:S01]  /*f970*/  MUFU.EX2 R182, R80 ;  /* 0x0000005000b67308 */ /* 0x000fe20000000800 */
[----:B------:R-:W-:Y:S01]  /*f980*/  MOV R180, R144 ;  /* 0x0000009000b47202 */ /* 0x000fe20000000f00 */
[--C-:B------:R-:W-:Y:S01]  /*f990*/  FFMA.FTZ R144, R108, UR4, -R96.reuse ;  /* 0x000000046c907c23 */ /* 0x100fe20008010860 */
[----:B------:R-:W-:Y:S07]  /*f9a0*/  MOV R179, R138 ;  /* 0x0000008a00b37202 */ /* 0x000fee0000000f00 */
[----:B------:R5:W-:Y:S01]  /*f9b0*/  MUFU.EX2 R192, R83 ;  /* 0x0000005300c07308 */ /* 0x000be20000000800 */
[----:B------:R-:W-:Y:S01]  /*f9c0*/  MOV R178, R137 ;  /* 0x0000008900b27202 */ /* 0x000fe20000000f00 */
[--C-:B------:R-:W-:Y:S01]  /*f9d0*/  FFMA.FTZ R106, R180, UR4, -R97.reuse ;  /* 0x00000004b46a7c23 */ /* 0x100fe20008010861 */
[--C-:B------:R-:W-:Y:S01]  /*f9e0*/  FFMA.FTZ R155, R131, UR4, -R96.reuse ;  /* 0x00000004839b7c23 */ /* 0x100fe20008010860 */
[--C-:B------:R-:W-:Y:S01]  /*f9f0*/  FFMA.FTZ R130, R179, UR4, -R97.reuse ;  /* 0x00000004b3827c23 */ /* 0x100fe20008010861 */
[--C-:B------:R-:W-:Y:S01]  /*fa00*/  FFMA.FTZ R138, R248, UR4, -R96.reuse ;  /* 0x00000004f88a7c23 */ /* 0x100fe20008010860 */
[--C-:B------:R-:W-:Y:S01]  /*fa10*/  FFMA.FTZ R131, R178, UR4, -R97.reuse ;  /* 0x00000004b2837c23 */ /* 0x100fe20008010861 */
[----:B------:R-:W-:Y:S01]  /*fa20*/  MOV R178, R154 ;  /* 0x0000009a00b27202 */ /* 0x000fe20000000f00 */
[----:B------:R-:W-:Y:S01]  /*fa30*/  FFMA.FTZ R137, R247, UR4, -R96 ;  /* 0x00000004f7897c23 */ /* 0x000fe20008010860 */
[--C-:B------:R-:W-:Y:S01]  /*fa40*/  FFMA.FTZ R105, R187, UR4, -R97.reuse ;  /* 0x00000004bb697c23 */ /* 0x100fe20008010861 */
[--C-:B------:R-:W-:Y:S01]  /*fa50*/  FFMA.FTZ R154, R103, UR4, -R97.reuse ;  /* 0x00000004679a7c23 */ /* 0x100fe20008010861 */
[----:B------:R-:W-:Y:S01]  /*fa60*/  MOV R248, R159 ;  /* 0x0000009f00f87202 */ /* 0x000fe20000000f00 */
[----:B------:R1:W-:Y:S01]  /*fa70*/  MUFU.EX2 R187, R114 ;  /* 0x0000007200bb7308 */ /* 0x0003e20000000800 */
[----:B------:R-:W-:Y:S02]  /*fa80*/  MOV R247, R169 ;  /* 0x000000a900f77202 */ /* 0x000fe40000000f00 */
[----:B-----5:R-:W-:Y:S07]  /*fa90*/  F2FP.F16.F32.PACK_AB R83, R220, R195 ;  /* 0x000000c3dc53723e */ /* 0x020fee00000000ff */
[----:B------:R5:W-:Y:S10]  /*faa0*/  MUFU.EX2 R159, R105 ;  /* 0x00000069009f7308 */ /* 0x000bf40000000800 */
[----:B------:R-:W-:Y:S10]  /*fab0*/  MUFU.EX2 R169, R120 ;  /* 0x0000007800a97308 */ /* 0x000ff40000000800 */
[----:B------:R-:W-:Y:S01]  /*fac0*/  MUFU.EX2 R120, R142 ;  /* 0x0000008e00787308 */ /* 0x000fe20000000800 */
[----:B-1----:R-:W-:Y:S09]  /*fad0*/  FFMA.FTZ R114, R161, UR4, -R104 ;  /* 0x00000004a1727c23 */ /* 0x002ff20008010868 */
[----:B------:R-:W-:Y:S10]  /*fae0*/  MUFU.EX2 R130, R130 ;  /* 0x0000008200827308 */ /* 0x000ff40000000800 */
[----:B------:R-:W-:Y:S10]  /*faf0*/  MUFU.EX2 R131, R131 ;  /* 0x0000008300837308 */ /* 0x000ff40000000800 */
[----:B------:R-:W-:Y:S10]  /*fb00*/  MUFU.EX2 R113, R113 ;  /* 0x0000007100717308 */ /* 0x000ff40000000800 */
[----:B------:R-:W-:Y:S01]  /*fb10*/  MUFU.EX2 R114, R114 ;  /* 0x0000007200727308 */ /* 0x000fe20000000800 */
[--C-:B---3--:R-:W-:Y:S09]  /*fb20*/  FFMA.FTZ R132, R132, UR4, -R97.reuse ;  /* 0x0000000484847c23 */ /* 0x108ff20008010861 */
[----:B------:R-:W-:Y:S01]  /*fb30*/  MUFU.EX2 R132, R132 ;  /* 0x0000008400847308 */ /* 0x000fe20000000800 */
[----:B--2---:R-:W-:Y:S01]  /*fb40*/  FFMA.FTZ R136, R136, UR4, -R96 ;  /* 0x0000000488887c23 */ /* 0x004fe20008010860 */
[----:B----4-:R-:W-:Y:S01]  /*fb50*/  MOV R179, R152 ;  /* 0x0000009800b37202 */ /* 0x010fe20000000f00 */
[--C-:B------:R-:W-:Y:S01]  /*fb60*/  FFMA.FTZ R152, R135, UR4, -R97.reuse ;  /* 0x0000000487987c23 */ /* 0x100fe20008010861 */
[--C-:B------:R-:W-:Y:S01]  /*fb70*/  FFMA.FTZ R135, R72, UR4, -R104.reuse ;  /* 0x0000000448877c23 */ /* 0x100fe20008010868 */
[----:B------:R-:W-:Y:S01]  /*fb80*/  MOV R72, R168 ;  /* 0x000000a800487202 */ /* 0x000fe20000000f00 */
[--C-:B------:R-:W-:Y:S01]  /*fb90*/  FFMA.FTZ R90, R188, UR4, -R104.reuse ;  /* 0x00000004bc5a7c23 */ /* 0x100fe20008010868 */
[--C-:B-----5:R-:W-:Y:S01]  /*fba0*/  FFMA.FTZ R105, R179, UR4, -R104.reuse ;  /* 0x00000004b3697c23 */ /* 0x120fe20008010868 */
[----:B------:R-:W2:Y:S02]  /*fbb0*/  LDL.LU R188, [R1+0x7c] ;  /* 0x00007c0001bc7983 */ /* 0x000ea40000300800 */
[----:B------:R-:W-:Y:S01]  /*fbc0*/  MUFU.EX2 R180, R90 ;  /* 0x0000005a00b47308 */ /* 0x000fe20000000800 */
[--C-:B--2---:R-:W-:Y:S01]  /*fbd0*/  FFMA.FTZ R89, R188, UR4, -R104.reuse ;  /* 0x00000004bc597c23 */ /* 0x104fe20008010868 */
[----:B------:R-:W-:Y:S02]  /*fbe0*/  MOV R188, R186 ;  /* 0x000000ba00bc7202 */ /* 0x000fe40000000f00 */
[----:B------:R-:W-:Y:S02]  /*fbf0*/  MOV R186, R184 ;  /* 0x000000b800ba7202 */ /* 0x000fe40000000f00 */
[----:B------:R-:W-:Y:S01]  /*fc00*/  MOV R184, R181 ;  /* 0x000000b500b87202 */ /* 0x000fe20000000f00 */
[--C-:B------:R-:W-:Y:S01]  /*fc10*/  FFMA.FTZ R80, R188, UR4, -R104.reuse ;  /* 0x00000004bc507c23 */ /* 0x100fe20008010868 */
[----:B------:R-:W2:Y:S01]  /*fc20*/  LDL.LU R181, [R1+0x34] ;  /* 0x0000340001b57983 */ /* 0x000ea20000300800 */
[--C-:B------:R-:W-:Y:S01]  /*fc30*/  FFMA.FTZ R81, R186, UR4, -R104.reuse ;  /* 0x00000004ba517c23 */ /* 0x100fe20008010868 */
[----:B------:R-:W-:Y:S01]  /*fc40*/  MOV R186, R185 ;  /* 0x000000b900ba7202 */ /* 0x000fe20000000f00 */
[----:B------:R1:W-:Y:S01]  /*fc50*/  MUFU.EX2 R188, R107 ;  /* 0x0000006b00bc7308 */ /* 0x0003e20000000800 */
[----:B------:R-:W3:Y:S01]  /*fc60*/  LDL.LU R189, [R1+0x70] ;  /* 0x0000700001bd7983 */ /* 0x000ee20000300800 */
[----:B------:R-:W-:Y:S02]  /*fc70*/  MOV R185, R184 ;  /* 0x000000b800b97202 */ /* 0x000fe40000000f00 */
[----:B------:R-:W-:Y:S06]  /*fc80*/  MOV R184, R183 ;  /* 0x000000b700b87202 */ /* 0x000fec0000000f00 */
[----:B------:R4:W-:Y:S01]  /*fc90*/  MUFU.EX2 R210, R81 ;  /* 0x0000005100d27308 */ /* 0x0009e20000000800 */
[--C-:B------:R-:W-:Y:S01]  /*fca0*/  FFMA.FTZ R109, R186, UR4, -R97.reuse ;  /* 0x00000004ba6d7c23 */ /* 0x100fe20008010861 */
[--C-:B------:R-:W-:Y:S01]  /*fcb0*/  FFMA.FTZ R108, R185, UR4, -R97.reuse ;  /* 0x00000004b96c7c23 */ /* 0x100fe20008010861 */
[----:B------:R-:W-:Y:S07]  /*fcc0*/  MOV R185, R214 ;  /* 0x000000d600b97202 */ /* 0x000fee0000000f00 */
[----:B------:R-:W-:Y:S01]  /*fcd0*/  MUFU.EX2 R183, R88 ;  /* 0x0000005800b77308 */ /* 0x000fe20000000800 */
[--C-:B------:R-:W-:Y:S01]  /*fce0*/  FFMA.FTZ R119, R184, UR4, -R97.reuse ;  /* 0x00000004b8777c23 */ /* 0x100fe20008010861 */
[----:B------:R-:W-:Y:S08]  /*fcf0*/  MOV R184, R177 ;  /* 0x000000b100b87202 */ /* 0x000ff00000000f00 */
[----:B------:R5:W5:Y:S01]  /*fd00*/  MUFU.EX2 R214, R80 ;  /* 0x0000005000d67308 */ /* 0x000b620000000800 */
[----:B------:R-:W-:Y:S01]  /*fd10*/  MOV R177, R158 ;  /* 0x0000009e00b17202 */ /* 0x000fe20000000f00 */
[--C-:B-1----:R-:W-:Y:S01]  /*fd20*/  FFMA.FTZ R107, R178, UR4, -R104.reuse ;  /* 0x00000004b26b7c23 */ /* 0x102fe20008010868 */
[----:B------:R-:W-:Y:S01]  /*fd30*/  MOV R158, R153 ;  /* 0x00000099009e7202 */ /* 0x000fe20000000f00 */
[--C-:B------:R-:W-:Y:S06]  /*fd40*/  FFMA.FTZ R153, R102, UR4, -R97.reuse ;  /* 0x0000000466997c23 */ /* 0x100fec0008010861 */
[----:B------:R1:W-:Y:S01]  /*fd50*/  MUFU.EX2 R161, R109 ;  /* 0x0000006d00a17308 */ /* 0x0003e20000000800 */
[----:B----4-:R-:W-:Y:S01]  /*fd60*/  F2FP.F16.F32.PACK_AB R81, R196, R193 ;  /* 0x000000c1c451723e */ /* 0x010fe200000000ff */
[----:B------:R-:W-:Y:S01]  /*fd70*/  LDSM.16.MT88.4 R100, [R78+0x1000] ;  /* 0x001000004e64783b */ /* 0x000fe20000004200 */
[----:B------:R-:W-:Y:S07]  /*fd80*/  MOV R252, R185 ;  /* 0x000000b900fc7202 */ /* 0x000fee0000000f00 */
[----:B------:R4:W-:Y:S01]  /*fd90*/  MUFU.EX2 R179, R108 ;  /* 0x0000006c00b37308 */ /* 0x0009e20000000800 */
[----:B------:R-:W-:Y:S09]  /*fda0*/  MOV R251, R184 ;  /* 0x000000b800fb7202 */ /* 0x000ff20000000f00 */
[----:B------:R4:W-:Y:S01]  /*fdb0*/  MUFU.EX2 R185, R112 ;  /* 0x0000007000b97308 */ /* 0x0009e20000000800 */
[----:B-----5:R-:W-:Y:S01]  /*fdc0*/  F2FP.F16.F32.PACK_AB R80, R197, R194 ;  /* 0x000000c2c550723e */ /* 0x020fe200000000ff */
[----:B------:R-:W5:Y:S01]  /*fdd0*/  LDL.LU R88, [R1+0xa0] ;  /* 0x0000a00001587983 */ /* 0x000f620000300800 */
[----:B------:R-:W-:Y:S07]  /*fde0*/  F2FP.F16.F32.PACK_AB R91, R214, R210 ;  /* 0x000000d2d65b723e */ /* 0x000fee00000000ff */
[----:B------:R4:W-:Y:S01]  /*fdf0*/  MUFU.EX2 R184, R111 ;  /* 0x0000006f00b87308 */ /* 0x0009e20000000800 */
[--C-:B-1----:R-:W-:Y:S09]  /*fe00*/  FFMA.FTZ R109, R174, UR4, -R104.reuse ;  /* 0x00000004ae6d7c23 */ /* 0x102ff20008010868 */
[----:B------:R1:W-:Y:S01]  /*fe10*/  MUFU.EX2 R186, R110 ;  /* 0x0000006e00ba7308 */ /* 0x0003e20000000800 */
[--C-:B----4-:R-:W-:Y:S01]  /*fe20*/  FFMA.FTZ R108, R143, UR4, -R104.reuse ;  /* 0x000000048f6c7c23 */ /* 0x110fe20008010868 */
[--C-:B------:R-:W-:Y:S08]  /*fe30*/  FFMA.FTZ R143, R71, UR4, -R104.reuse ;  /* 0x00000004478f7c23 */ /* 0x100ff00008010868 */
[----:B------:R-:W-:Y:S01]  /*fe40*/  MUFU.EX2 R174, R129 ;  /* 0x0000008100ae7308 */ /* 0x000fe20000000800 */
[--C-:B------:R-:W-:Y:S09]  /*fe50*/  FFMA.FTZ R112, R176, UR4, -R104.reuse ;  /* 0x00000004b0707c23 */ /* 0x100ff20008010868 */
[----:B------:R-:W-:Y:S01]  /*fe60*/  MUFU.EX2 R176, R124 ;  /* 0x0000007c00b07308 */ /* 0x000fe20000000800 */
[--C-:B------:R-:W-:Y:S09]  /*fe70*/  FFMA.FTZ R111, R162, UR4, -R104.reuse ;  /* 0x00000004a26f7c23 */ /* 0x100ff20008010868 */
[----:B------:R-:W-:Y:S01]  /*fe80*/  MUFU.EX2 R168, R119 ;  /* 0x0000007700a87308 */ /* 0x000fe20000000800 */
[--C-:B-1----:R-:W-:Y:S09]  /*fe90*/  FFMA.FTZ R110, R177, UR4, -R104.reuse ;  /* 0x00000004b16e7c23 */ /* 0x102ff20008010868 */
        /* <DEDUP_REMOVED lines=14> */
[--C-:B--2---:R-:W-:Y:S09]  /*ff80*/  FFMA.FTZ R118, R181, UR4, -R97.reuse ;  /* 0x00000004b5767c23 */ /* 0x104ff20008010861 */
[----:B------:R-:W1:Y:S01]  /*ff90*/  MUFU.EX2 R181, R89 ;  /* 0x0000005900b57308 */ /* 0x000e620000000800 */
[----:B---3--:R-:W-:Y:S02]  /*ffa0*/  FFMA.FTZ R82, R189, UR4, -R97 ;  /* 0x00000004bd527c23 */ /* 0x008fe40008010861 */
[----:B------:R-:W2:Y:S07]  /*ffb0*/  LDSM.16.MT88.4 R96, [R77+0x1000] ;  /* 0x001000004d60783b */ /* 0x000eae0000004200 */
[----:B------:R3:W-:Y:S10]  /*ffc0*/  MUFU.EX2 R189, R116 ;  /* 0x0000007400bd7308 */ /* 0x0007f40000000800 */
[----:B------:R4:W4:Y:S01]  /*ffd0*/  MUFU.EX2 R216, R82 ;  /* 0x0000005200d87308 */ /* 0x0009220000000800 */
[----:B-1----:R-:W-:Y:S01]  /*ffe0*/  F2FP.F16.F32.PACK_AB R89, R181, R180 ;  /* 0x000000b4b559723e */ /* 0x002fe200000000ff */
[--C-:B---3--:R-:W-:Y:S01]  /*fff0*/  FFMA.FTZ R116, R160, UR4, -R104.reuse ;  /* 0x00000004a0747c23 */ /* 0x108fe20008010868 */
[----:B----4-:R-:W-:Y:S02]  /*10000*/  F2FP.F16.F32.PACK_AB R82, R223, R217 ;  /* 0x000000d9df52723e */ /* 0x010fe400000000ff */
[----:B------:R-:W-:Y:S05]  /*10010*/  F2FP.F16.F32.PACK_AB R90, R216, R192 ;  /* 0x000000c0d85a723e */ /* 0x000fea00000000ff */
[----:B------:R-:W-:Y:S01]  /*10020*/  MUFU.EX2 R116, R116 ;  /* 0x0000007400747308 */ /* 0x000fe20000000800 */
[----:B-----5:R-:W-:Y:S01]  /*10030*/  FFMA.FTZ R117, R68, R88, R117 ;  /* 0x0000005844757223 */ /* 0x020fe20000010075 */
[-C--:B------:R-:W-:Y:S03]  /*10040*/  HMMA.16816.F32 R4, R80, R84.reuse, R4 ;  /* 0x000000545004723c */ /* 0x080fe60000001804 */
[----:B------:R-:W-:Y:S01]  /*10050*/  F2FP.F16.F32.PACK_AB R88, R183, R182 ;  /* 0x000000b6b758723e */ /* 0x000fe200000000ff */
[--C-:B------:R-:W-:Y:S01]  /*10060*/  FFMA.FTZ R68, R252, UR4, -R104.reuse ;  /* 0x00000004fc447c23 */ /* 0x100fe20008010868 */
[----:B------:R-:W-:Y:S03]  /*10070*/  MOV R252, R171 ;  /* 0x000000ab00fc7202 */ /* 0x000fe60000000f00 */
[----:B------:R-:W-:Y:S02]  /*10080*/  MUFU.EX2 R171, R123 ;  /* 0x0000007b00ab7308 */ /* 0x000fe40000000800 */
[C---:B------:R-:W-:Y:S08]  /*10090*/  HMMA.16816.F32 R8, R88.reuse, R84, R8 ;  /* 0x000000545808723c */ /* 0x040ff00000001808 */
[----:B------:R-:W-:Y:S10]  /*100a0*/  MUFU.EX2 R178, R68 ;  /* 0x0000004400b27308 */ /* 0x000ff40000000800 */
[----:B------:R-:W-:Y:S01]  /*100b0*/  MUFU.EX2 R123, R141 ;  /* 0x0000008d007b7308 */ /* 0x000fe20000000800 */
        /* <DEDUP_REMOVED lines=8> */
[-C--:B--2---:R-:W-:Y:S08]  /*10140*/  HMMA.16816.F32 R36, R80, R96.reuse, R36 ;  /* 0x000000605024723c */ /* 0x084ff00000001824 */
[C---:B------:R-:W-:Y:S08]  /*10150*/  HMMA.16816.F32 R40, R88.reuse, R96, R40 ;  /* 0x000000605828723c */ /* 0x040ff00000001828 */
[-C--:B------:R-:W-:Y:S08]  /*10160*/  HMMA.16816.F32 R44, R88, R98.reuse, R44 ;  /* 0x00000062582c723c */ /* 0x080ff0000000182c */
[C---:B------:R-:W-:Y:S01]  /*10170*/  HMMA.16816.F32 R48, R80.reuse, R98, R48 ;  /* 0x000000625030723c */ /* 0x040fe20000001830 */
[----:B------:R-:W2:Y:S07]  /*10180*/  LDSM.16.MT88.4 R96, [R77+0x1800] ;  /* 0x001800004d60783b */ /* 0x000eae0000004200 */
[-C--:B------:R-:W-:Y:S08]  /*10190*/  HMMA.16816.F32 R52, R80, R100.reuse, R52 ;  /* 0x000000645034723c */ /* 0x080ff00000001834 */
[C---:B------:R-:W-:Y:S01]  /*101a0*/  HMMA.16816.F32 R56, R88.reuse, R100, R56 ;  /* 0x000000645838723c */ /* 0x040fe20000001838 */
[----:B------:R-:W4:Y:S07]  /*101b0*/  LDL.LU R100, [R1+0xa4] ;  /* 0x0000a40001647983 */ /* 0x000f2e0000300800 */
[-C--:B------:R-:W-:Y:S01]  /*101c0*/  HMMA.16816.F32 R60, R88, R102.reuse, R60 ;  /* 0x00000066583c723c */ /* 0x080fe2000000183c */
[----:B------:R-:W5:Y:S02]  /*101d0*/  LDL.LU R91, [R1+0xac] ;  /* 0x0000ac00015b7983 */ /* 0x000f640000300800 */
[--C-:B------:R-:W-:Y:S01]  /*101e0*/  FFMA.FTZ R88, R163, UR4, -R104.reuse ;  /* 0x00000004a3587c23 */ /* 0x100fe20008010868 */
[--C-:B------:R-:W-:Y:S01]  /*101f0*/  FFMA.FTZ R90, R248, UR4, -R104.reuse ;  /* 0x00000004f85a7c23 */ /* 0x100fe20008010868 */
[----:B------:R1:W3:Y:S01]  /*10200*/  MUFU.EX2 R163, R106 ;  /* 0x0000006a00a37308 */ /* 0x0002e20000000800 */
[--C-:B------:R-:W-:Y:S01]  /*10210*/  FFMA.FTZ R89, R251, UR4, -R104.reuse ;  /* 0x00000004fb597c23 */ /* 0x100fe20008010868 */
[----:B------:R-:W-:Y:S01]  /*10220*/  MOV R248, R170 ;  /* 0x000000aa00f87202 */ /* 0x000fe20000000f00 */
[----:B------:R-:W-:Y:S07]  /*10230*/  HMMA.16816.F32 R64, R80, R102, R64 ;  /* 0x000000665040723c */ /* 0x000fee0000001840 */
[----:B------:R3:W-:Y:S01]  /*10240*/  MUFU.EX2 R160, R88 ;  /* 0x0000005800a07308 */ /* 0x0007e20000000800 */
[----:B------:R-:W-:Y:S09]  /*10250*/  F2FP.F16.F32.PACK_AB R80, R190, R187 ;  /* 0x000000bbbe50723e */ /* 0x000ff200000000ff */
[----:B------:R-:W-:Y:S01]  /*10260*/  MUFU.EX2 R162, R89 ;  /* 0x0000005900a27308 */ /* 0x000fe20000000800 */
[----:B------:R-:W-:Y:S02]  /*10270*/  F2FP.F16.F32.PACK_AB R81, R186, R184 ;  /* 0x000000b8ba51723e */ /* 0x000fe400000000ff */
[----:B------:R-:W-:Y:S07]  /*10280*/  F2FP.F16.F32.PACK_AB R82, R191, R189 ;  /* 0x000000bdbf52723e */ /* 0x000fee00000000ff */
[----:B------:R-:W-:Y:S01]  /*10290*/  MUFU.EX2 R170, R127 ;  /* 0x0000007f00aa7308 */ /* 0x000fe20000000800 */
[----:B------:R-:W-:Y:S01]  /*102a0*/  F2FP.F16.F32.PACK_AB R83, R185, R188 ;  /* 0x000000bcb953723e */ /* 0x000fe200000000ff */
[--C-:B-1----:R-:W-:Y:S01]  /*102b0*/  FFMA.FTZ R106, R158, UR4, -R104.reuse ;  /* 0x000000049e6a7c23 */ /* 0x102fe20008010868 */
[----:B------:R-:W-:Y:S07]  /*102c0*/  MOV R251, R172 ;  /* 0x000000ac00fb7202 */ /* 0x000fee0000000f00 */
[----:B------:R1:W2:Y:S01]  /*102d0*/  MUFU.EX2 R158, R90 ;  /* 0x0000005a009e7308 */ /* 0x0002a20000000800 */
[----:B------:R-:W-:Y:S01]  /*102e0*/  FFMA.FTZ R104, R70, UR4, -R104 ;  /* 0x0000000446687c23 */ /* 0x000fe20008010868 */
[----:B---3--:R-:W-:Y:S01]  /*102f0*/  F2FP.F16.F32.PACK_AB R88, R163, R159 ;  /* 0x0000009fa358723e */ /* 0x008fe200000000ff */
[-C--:B------:R-:W-:Y:S07]  /*10300*/  HMMA.16816.F32 R4, R80, R84.reuse, R4 ;  /* 0x000000545004723c */ /* 0x080fee0000001804 */
[----:B------:R-:W-:Y:S10]  /*10310*/  MUFU.EX2 R127, R118 ;  /* 0x00000076007f7308 */ /* 0x000ff40000000800 */
[----:B------:R-:W-:Y:S10]  /*10320*/  MUFU.EX2 R104, R104 ;  /* 0x0000006800687308 */ /* 0x000ff40000000800 */
[----:B------:R-:W-:Y:S01]  /*10330*/  MUFU.EX2 R126, R106 ;  /* 0x0000006a007e7308 */ /* 0x000fe20000000800 */
[----:B-1----:R-:W3:Y:S01]  /*10340*/  LDL.LU R90, [R1+0xa8] ;  /* 0x0000a800015a7983 */ /* 0x002ee20000300800 */
[----:B--2---:R-:W-:Y:S08]  /*10350*/  F2FP.F16.F32.PACK_AB R89, R162, R158 ;  /* 0x0000009ea259723e */ /* 0x004ff000000000ff */
[----:B------:R-:W-:Y:S10]  /*10360*/  MUFU.EX2 R172, R121 ;  /* 0x0000007900ac7308 */ /* 0x000ff40000000800 */
[----:B------:R-:W-:Y:S10]  /*10370*/  MUFU.EX2 R118, R140 ;  /* 0x0000008c00767308 */ /* 0x000ff40000000800 */
[----:B------:R-:W-:Y:S10]  /*10380*/  MUFU.EX2 R121, R139 ;  /* 0x0000008b00797308 */ /* 0x000ff40000000800 */
[----:B------:R-:W-:Y:S01]  /*10390*/  MUFU.EX2 R106, R147 ;  /* 0x00000093006a7308 */ /* 0x000fe20000000800 */
[----:B----4-:R-:W-:Y:S02]  /*103a0*/  FFMA.FTZ R3, R3, R100, R207 ;  /* 0x0000006403037223 */ /* 0x010fe400000100cf */
[----:B------:R-:W1:Y:S02]  /*103b0*/  LDSM.16.MT88.4 R100, [R78+0x1800] ;  /* 0x001800004e64783b */ /* 0x000e640000004200 */
[----:B------:R-:W-:Y:S01]  /*103c0*/  FADD.FTZ R3, R215, R3 ;  /* 0x00000003d7037221 */ /* 0x000fe20000010000 */
[----:B-----5:R-:W-:Y:S01]  /*103d0*/  FFMA.FTZ R68, R2, R91, R202 ;  /* 0x0000005b02447223 */ /* 0x020fe200000100ca */
[----:B------:R-:W-:Y:S02]  /*103e0*/  F2FP.F16.F32.PACK_AB R91, R178, R160 ;  /* 0x000000a0b25b723e */ /* 0x000fe400000000ff */
[----:B------:R-:W-:Y:S01]  /*103f0*/  FADD.FTZ R71, R212, R3 ;  /* 0x00000003d4477221 */ /* 0x000fe20000010000 */
[----:B------:R-:W-:Y:S01]  /*10400*/  FADD.FTZ R2, R208, R117 ;  /* 0x00000075d0027221 */ /* 0x000fe20000010000 */
[----:B------:R-:W-:Y:S01]  /*10410*/  FADD.FTZ R68, R205, R68 ;  /* 0x00000044cd447221 */ /* 0x000fe20000010000 */
[----:B------:R-:W-:Y:S02]  /*10420*/  MUFU.EX2 R117, R136 ;  /* 0x0000008800757308 */ /* 0x000fe40000000800 */
[----:B------:R-:W-:Y:S01]  /*10430*/  FADD.FTZ R2, R222, R2 ;  /* 0x00000002de027221 */ /* 0x000fe20000010000 */
[----:B------:R-:W-:Y:S03]  /*10440*/  FADD.FTZ R68, R213, R68 ;  /* 0x00000044d5447221 */ /* 0x000fe60000010000 */
[----:B------:R-:W-:Y:S01]  /*10450*/  FADD.FTZ R70, R224, R2 ;  /* 0x00000002e0467221 */ /* 0x000fe20000010000 */
[----:B------:R-:W-:Y:S04]  /*10460*/  FADD.FTZ R68, R247, R68 ;  /* 0x00000044f7447221 */ /* 0x000fe80000010000 */
[----:B------:R-:W-:Y:S01]  /*10470*/  FADD.FTZ R68, R165, R68 ;  /* 0x00000044a5447221 */ /* 0x000fe20000010000 */
[----:B---3--:R-:W-:Y:S01]  /*10480*/  FFMA.FTZ R0, R0, R90, R201 ;  /* 0x0000005a00007223 */ /* 0x008fe200000100c9 */
[----:B------:R-:W-:Y:S03]  /*10490*/  F2FP.F16.F32.PACK_AB R90, R179, R161 ;  /* 0x000000a1b35a723e */ /* 0x000fe600000000ff */
[----:B------:R-:W-:Y:S04]  /*104a0*/  FADD.FTZ R0, R203, R0 ;  /* 0x00000000cb007221 */ /* 0x000fe80000010000 */
[C---:B------:R-:W-:Y:S04]  /*104b0*/  HMMA.16816.F32 R8, R88.reuse, R84, R8 ;  /* 0x000000545808723c */ /* 0x040fe80000001808 */
[----:B------:R-:W-:Y:S01]  /*104c0*/  FADD.FTZ R3, R211, R0 ;  /* 0x00000000d3037221 */ /* 0x000fe20000010000 */
[----:B------:R-:W-:Y:S02]  /*104d0*/  FADD.FTZ R0, R72, R71 ;  /* 0x0000004748007221 */ /* 0x000fe40000010000 */
[----:B------:R-:W2:Y:S01]  /*104e0*/  MUFU.EX2 R71, R143 ;  /* 0x0000008f00477308 */ /* 0x000ea20000000800 */
[-C--:B------:R-:W-:Y:S03]  /*104f0*/  HMMA.16816.F32 R12, R88, R86.reuse, R12 ;  /* 0x00000056580c723c */ /* 0x080fe6000000180c */
[----:B------:R-:W-:Y:S01]  /*10500*/  FADD.FTZ R0, R166, R0 ;  /* 0x00000000a6007221 */ /* 0x000fe20000010000 */
[----:B------:R-:W-:Y:S01]  /*10510*/  FADD.FTZ R2, R248, R3 ;  /* 0x00000003f8027221 */ /* 0x000fe20000010000 */
[----:B------:R-:W-:Y:S04]  /*10520*/  FADD.FTZ R3, R167, R70 ;  /* 0x00000046a7037221 */ /* 0x000fe80000010000 */
[----:B------:R-:W-:Y:S01]  /*10530*/  MUFU.EX2 R72, R73 ;  /* 0x0000004900487308 */ /* 0x000fe20000000800 */
[----:B------:R-:W-:Y:S01]  /*10540*/  FADD.FTZ R0, R243, R0 ;  /* 0x00000000f3007221 */ /* 0x000fe20000010000 */
[C---:B------:R-:W-:Y:S01]  /*10550*/  HMMA.16816.F32 R16, R80.reuse, R86, R16 ;  /* 0x000000565010723c */ /* 0x040fe20000001810 */
[----:B------:R-:W3:Y:S07]  /*10560*/  LDSM.16.MT88.4 R84, [R228+0xa000] ;  /* 0x00a00000e454783b */ /* 0x000eee0000004200 */
[----:B------:R-:W-:Y:S01]  /*10570*/  MUFU.EX2 R73, R153 ;  /* 0x0000009900497308 */ /* 0x000fe20000000800 */
[----:B------:R-:W-:Y:S01]  /*10580*/  FADD.FTZ R2, R164, R2 ;  /* 0x00000002a4027221 */ /* 0x000fe20000010000 */
[----:B------:R-:W-:Y:S01]  /*10590*/  FADD.FTZ R0, R227, R0 ;  /* 0x00000000e3007221 */ /* 0x000fe20000010000 */
[----:B------:R-:W-:Y:S01]  /*105a0*/  FADD.FTZ R70, R209, R3 ;  /* 0x00000003d1467221 */ /* 0x000fe20000010000 */
[----:B------:R-:W-:Y:S01]  /*105b0*/  FADD.FTZ R3, R225, R68 ;  /* 0x00000044e1037221 */ /* 0x000fe20000010000 */
[-C--:B------:R-:W-:Y:S01]  /*105c0*/  HMMA.16816.F32 R20, R80, R92.reuse, R20 ;  /* 0x0000005c5014723c */ /* 0x080fe20000001814 */
[----:B------:R-:W-:Y:S02]  /*105d0*/  LDSM.16.MT88.4 R164, [R229+0xb800] ;  /* 0x00b80000e5a4783b */ /* 0x000fe40000004200 */
[----:B------:R-:W-:Y:S01]  /*105e0*/  FADD.FTZ R0, R251, R0 ;  /* 0x00000000fb007221 */ /* 0x000fe20000010000 */
[----:B------:R-:W-:Y:S01]  /*105f0*/  FADD.FTZ R68, R244, R70 ;  /* 0x00000046f4447221 */ /* 0x000fe20000010000 */
[----:B------:R-:W-:Y:S01]  /*10600*/  FADD.FTZ R3, R226, R3 ;  /* 0x00000003e2037221 */ /* 0x000fe20000010000 */
[----:B------:R-:W-:Y:S02]  /*10610*/  FADD.FTZ R2, R221, R2 ;  /* 0x00000002dd027221 */ /* 0x000fe40000010000 */
        /* <DEDUP_REMOVED lines=9> */
[----:B------:R-:W-:Y:S02]  /*106b0*/  FADD.FTZ R3, R196, R3 ;  /* 0x00000003c4037221 */ /* 0x000fe40000010000 */
[C---:B------:R-:W-:Y:S01]  /*106c0*/  HMMA.16816.F32 R32, R80.reuse, R94, R32 ;  /* 0x0000005e5020723c */ /* 0x040fe20000001820 */
[----:B------:R-:W4:Y:S03]  /*106d0*/  LDSM.16.MT88.4 R92, [R229+0xa000] ;  /* 0x00a00000e55c783b */ /* 0x000f260000004200 */
[----:B------:R-:W-:Y:S01]  /*106e0*/  FADD.FTZ R0, R180, R2 ;  /* 0x00000002b4007221 */ /* 0x000fe20000010000 */
[----:B------:R-:W-:Y:S01]  /*106f0*/  FADD.FTZ R2, R183, R68 ;  /* 0x00000044b7027221 */ /* 0x000fe20000010000 */
[----:B------:R-:W-:Y:S01]  /*10700*/  FADD.FTZ R70, R197, R70 ;  /* 0x00000046c5467221 */ /* 0x000fe20000010000 */
[----:B------:R-:W-:Y:S01]  /*10710*/  FADD.FTZ R68, R195, R3 ;  /* 0x00000003c3447221 */ /* 0x000fe20000010000 */
[-C--:B------:R-:W-:Y:S03]  /*10720*/  HMMA.16816.F32 R36, R80, R96.reuse, R36 ;  /* 0x000000605024723c */ /* 0x080fe60000001824 */
[----:B------:R-:W-:Y:S01]  /*10730*/  FADD.FTZ R0, R181, R0 ;  /* 0x00000000b5007221 */ /* 0x000fe20000010000 */
[----:B--2---:R-:W-:Y:S01]  /*10740*/  F2FP.F16.F32.PACK_AB R195, R104, R71 ;  /* 0x0000004768c3723e */ /* 0x004fe200000000ff */
[----:B------:R-:W-:Y:S01]  /*10750*/  LDSM.16.MT88.4 R180, [R77+0x3800] ;  /* 0x003800004db4783b */ /* 0x000fe20000004200 */
        /* <DEDUP_REMOVED lines=9> */
[----:B------:R-:W-:Y:S03]  /*107f0*/  FADD.FTZ R0, R214, R0 ;  /* 0x00000000d6007221 */ /* 0x000fe60000010000 */
[C---:B------:R-:W-:Y:S01]  /*10800*/  HMMA.16816.F32 R48, R80.reuse, R98, R48 ;  /* 0x000000625030723c */ /* 0x040fe20000001830 */
[----:B------:R-:W2:Y:S03]  /*10810*/  LDSM.16.MT88.4 R96, [R77+0x2000] ;  /* 0x002000004d60783b */ /* 0x000ea60000004200 */
[----:B------:R-:W-:Y:S01]  /*10820*/  FADD.FTZ R2, R163, R2 ;  /* 0x00000002a3027221 */ /* 0x000fe20000010000 */
[----:B------:R-:W-:Y:S03]  /*10830*/  FADD.FTZ R0, R158, R0 ;  /* 0x000000009e007221 */ /* 0x000fe60000010000 */
[-C--:B-1----:R-:W-:Y:S03]  /*10840*/  HMMA.16816.F32 R52, R80, R100.reuse, R52 ;  /* 0x000000645034723c */ /* 0x082fe60000001834 */
[----:B------:R-:W-:Y:S05]  /*10850*/  FADD.FTZ R0, R162, R0 ;  /* 0x00000000a2007221 */ /* 0x000fea0000010000 */
        /* <DEDUP_REMOVED lines=22> */
[-C--:B--2---:R-:W-:Y:S08]  /*109c0*/  HMMA.16816.F32 R36, R80, R96.reuse, R36 ;  /* 0x000000605024723c */ /* 0x084ff00000001824 */
        /* <DEDUP_REMOVED lines=46> */
[C---:B------:R-:W-:Y:S01]  /*10cb0*/  HMMA.16816.F32 R8, R88.reuse, R84, R8 ;  /* 0x000000545808723c */ /* 0x040fe20000001808 */
[----:B------:R-:W3:Y:S10]  /*10cc0*/  MUFU.EX2 R85, R154 ;  /* 0x0000009a00557308 */ /* 0x000ef40000000800 */
[----:B------:R-:W5:Y:S01]  /*10cd0*/  MUFU.EX2 R84, R135 ;  /* 0x0000008700547308 */ /* 0x000f620000000800 */
[-C--:B------:R-:W-:Y:S03]  /*10ce0*/  HMMA.16816.F32 R12, R88, R86.reuse, R12 ;  /* 0x00000056580c723c */ /* 0x080fe6000000180c */
[----:B---3--:R-:W-:Y:S05]  /*10cf0*/  F2FP.F16.F32.PACK_AB R194, R85, R73 ;  /* 0x0000004955c2723e */ /* 0x008fea00000000ff */
[C---:B------:R-:W-:Y:S01]  /*10d00*/  HMMA.16816.F32 R16, R80.reuse, R86, R16 ;  /* 0x000000565010723c */ /* 0x040fe20000001810 */
[----:B------:R-:W-:Y:S03]  /*10d10*/  MUFU.EX2 R86, R151 ;  /* 0x0000009700567308 */ /* 0x000fe60000000800 */
[----:B-----5:R-:W-:Y:S07]  /*10d20*/  F2FP.F16.F32.PACK_AB R193, R84, R72 ;  /* 0x0000004854c1723e */ /* 0x020fee00000000ff */
[----:B------:R-:W-:Y:S01]  /*10d30*/  MUFU.EX2 R87, R149 ;  /* 0x0000009500577308 */ /* 0x000fe20000000800 */
[-C--:B----4-:R-:W-:Y:S08]  /*10d40*/  HMMA.16816.F32 R20, R80, R92.reuse, R20 ;  /* 0x0000005c5014723c */ /* 0x090ff00000001814 */
[C---:B------:R-:W-:Y:S01]  /*10d50*/  HMMA.16816.F32 R24, R88.reuse, R92, R24 ;  /* 0x0000005c5818723c */ /* 0x040fe20000001818 */
[----:B------:R-:W-:Y:S10]  /*10d60*/  MUFU.EX2 R93, R157 ;  /* 0x0000009d005d7308 */ /* 0x000ff40000000800 */
[----:B------:R-:W-:Y:S01]  /*10d70*/  MUFU.EX2 R92, R152 ;  /* 0x00000098005c7308 */ /* 0x000fe20000000800 */
[-C--:B------:R-:W-:Y:S08]  /*10d80*/  HMMA.16816.F32 R28, R88, R94.reuse, R28 ;  /* 0x0000005e581c723c */ /* 0x080ff0000000181c */
[C---:B------:R-:W-:Y:S01]  /*10d90*/  HMMA.16816.F32 R32, R80.reuse, R94, R32 ;  /* 0x0000005e5020723c */ /* 0x040fe20000001820 */
[----:B------:R-:W3:Y:S10]  /*10da0*/  MUFU.EX2 R95, R150 ;  /* 0x00000096005f7308 */ /* 0x000ef40000000800 */
[----:B------:R-:W-:Y:S01]  /*10db0*/  MUFU.EX2 R94, R156 ;  /* 0x0000009c005e7308 */ /* 0x000fe20000000800 */
[-C--:B--2---:R-:W-:Y:S03]  /*10dc0*/  HMMA.16816.F32 R36, R80, R96.reuse, R36 ;  /* 0x000000605024723c */ /* 0x084fe60000001824 */
[----:B---3--:R-:W-:Y:S05]  /*10dd0*/  F2FP.F16.F32.PACK_AB R196, R95, R86 ;  /* 0x000000565fc4723e */ /* 0x008fea00000000ff */
[C---:B------:R-:W-:Y:S01]  /*10de0*/  HMMA.16816.F32 R40, R88.reuse, R96, R40 ;  /* 0x000000605828723c */ /* 0x040fe20000001828 */
[----:B------:R2:W3:Y:S10]  /*10df0*/  MUFU.EX2 R96, R148 ;  /* 0x0000009400607308 */ /* 0x0004f40000000800 */
[----:B------:R-:W4:Y:S01]  /*10e00*/  MUFU.EX2 R97, R79 ;  /* 0x0000004f00617308 */ /* 0x000f220000000800 */
[-C--:B------:R-:W-:Y:S09]  /*10e10*/  HMMA.16816.F32 R44, R88, R98.reuse, R44 ;  /* 0x00000062582c723c */ /* 0x080ff2000000182c */
[----:B------:R-:W5:Y:S01]  /*10e20*/  MUFU.EX2 R79, R200 ;  /* 0x000000c8004f7308 */ /* 0x000f620000000800 */
[----:B--2---:R-:W2:Y:S01]  /*10e30*/  LDSM.16.MT88.4 R148, [R228+0xb800] ;  /* 0x00b80000e494783b */ /* 0x004ea20000004200 */
[C---:B------:R-:W-:Y:S08]  /*10e40*/  HMMA.16816.F32 R48, R80.reuse, R98, R48 ;  /* 0x000000625030723c */ /* 0x040ff00000001830 */
[----:B------:R-:W5:Y:S01]  /*10e50*/  MUFU.EX2 R98, R155 ;  /* 0x0000009b00627308 */ /* 0x000f620000000800 */
[----:B---3--:R-:W-:Y:S02]  /*10e60*/  F2FP.F16.F32.PACK_AB R197, R96, R87 ;  /* 0x0000005760c5723e */ /* 0x008fe400000000ff */
[----:B----4-:R-:W-:Y:S01]  /*10e70*/  F2FP.F16.F32.PACK_AB R198, R97, R93 ;  /* 0x0000005d61c6723e */ /* 0x010fe200000000ff */
[-C--:B-1----:R-:W-:Y:S03]  /*10e80*/  HMMA.16816.F32 R52, R80, R100.reuse, R52 ;  /* 0x000000645034723c */ /* 0x082fe60000001834 */
[----:B-----5:R-:W-:Y:S02]  /*10e90*/  F2FP.F16.F32.PACK_AB R192, R92, R79 ;  /* 0x0000004f5cc0723e */ /* 0x020fe400000000ff */
[----:B------:R-:W-:Y:S03]  /*10ea0*/  F2FP.F16.F32.PACK_AB R199, R98, R94 ;  /* 0x0000005e62c7723e */ /* 0x000fe600000000ff */
[C---:B------:R-:W-:Y:S08]  /*10eb0*/  HMMA.16816.F32 R56, R88.reuse, R100, R56 ;  /* 0x000000645838723c */ /* 0x040ff00000001838 */
[-C--:B------:R-:W-:Y:S08]  /*10ec0*/  HMMA.16816.F32 R60, R88, R102.reuse, R60 ;  /* 0x00000066583c723c */ /* 0x080ff0000000183c */
[----:B------:R-:W-:Y:S08]  /*10ed0*/  HMMA.16816.F32 R64, R80, R102, R64 ;  /* 0x000000665040723c */ /* 0x000ff00000001840 */
[-C--:B--2---:R-:W-:Y:S05]  /*10ee0*/  HMMA.16816.F32 R140, R196, R148.reuse, R4 ;  /* 0x00000094c48c723c */ /* 0x084fea0000001804 */
[----:B------:R-:W-:Y:S01]  /*10ef0*/  FADD.FTZ R5, R161, R2 ;  /* 0x00000002a1057221 */ /* 0x000fe20000010000 */
[----:B------:R-:W-:Y:S01]  /*10f00*/  FADD.FTZ R7, R190, R3 ;  /* 0x00000003be077221 */ /* 0x000fe20000010000 */
[----:B------:R-:W-:Y:S01]  /*10f10*/  FADD.FTZ R4, R220, R68 ;  /* 0x00000044dc047221 */ /* 0x000fe20000010000 */
[C---:B------:R-:W-:Y:S04]  /*10f20*/  HMMA.16816.F32 R136, R192.reuse, R148, R8 ;  /* 0x00000094c088723c */ /* 0x040fe80000001808 */
[----:B------:R-:W-:Y:S01]  /*10f30*/  FADD.FTZ R7, R189, R7 ;  /* 0x00000007bd077221 */ /* 0x000fe20000010000 */
[----:B------:R-:W-:Y:S03]  /*10f40*/  FADD.FTZ R4, R184, R4 ;  /* 0x00000004b8047221 */ /* 0x000fe60000010000 */
        /* <DEDUP_REMOVED lines=10> */
[-C--:B------:R-:W-:Y:S01]  /*10ff0*/  HMMA.16816.F32 R152, R196, R164.reuse, R20 ;  /* 0x000000a4c498723c */ /* 0x080fe20000001814 */
[----:B------:R-:W1:Y:S02]  /*11000*/  LDSM.16.MT88.4 R4, [R78+0x3800] ;  /* 0x003800004e04783b */ /* 0x000e640000004200 */
        /* <DEDUP_REMOVED lines=71> */
[----:B------:R-:W-:Y:S03]  /*11480*/  HMMA.16816.F32 R196, R196, R6, R64 ;  /* 0x00000006c4c4723c */ /* 0x000fe60000001840 */
[----:B------:R1:W-:Y:S01]  /*11490*/  STL [R1+0xa0], R4 ;  /* 0x0000a00401007387 */ /* 0x0003e20000100800 */
[----:B------:R-:W-:Y:S01]  /*114a0*/  FADD.FTZ R3, R85, R3 ;  /* 0x0000000355037221 */ /* 0x000fe20000010000 */
[----:B------:R-:W-:Y:S01]  /*114b0*/  FADD.FTZ R2, R104, R2 ;  /* 0x0000000268027221 */ /* 0x000fe20000010000 */
[----:B------:R-:W-:Y:S02]  /*114c0*/  IADD3 R0, PT, PT, R239, -0x1, RZ ;  /* 0xffffffffef007810 */ /* 0x000fe40007ffe0ff */
[----:B------:R-:W-:Y:S02]  /*114d0*/  MOV R133, R74 ;  /* 0x0000004a00857202 */ /* 0x000fe40000000f00 */
[----:B------:R-:W-:Y:S02]  /*114e0*/  MOV R239, R0 ;  /* 0x0000000000ef7202 */ /* 0x000fe40000000f00 */
[----:B------:R-:W-:Y:S01]  /*114f0*/  MOV R132, R75 ;  /* 0x0000004b00847202 */ /* 0x000fe20000000f00 */
[----:B-1----:R-:W-:Y:S05]  /*11500*/  FADD.FTZ R4, R98, R5 ;  /* 0x0000000562047221 */ /* 0x002fea0000010000 */
[----:B------:R-:W-:Y:S04]  /*11510*/  STL [R1+0xa4], R4 ;  /* 0x0000a40401007387 */ /* 0x000fe80000100800 */
[----:B------:R1:W-:Y:S04]  /*11520*/  STL [R1+0xac], R3 ;  /* 0x0000ac0301007387 */ /* 0x0003e80000100800 */
[----:B------:R2:W-:Y:S01]  /*11530*/  STL [R1+0xa8], R2 ;  /* 0x0000a80201007387 */ /* 0x0005e20000100800 */
[----:B-1----:R-:W-:Y:S01]  /*11540*/  MOV R3, R76 ;  /* 0x0000004c00037202 */ /* 0x002fe20000000f00 */
[----:B------:R-:W-:Y:S06]  /*11550*/  @P1 BRA `(.L_x_345) ;  /* 0xffffff9800d41947 */ /* 0x000fec000383ffff */
.L_x_344:
[----:B------:R-:W3:Y:S04]  /*11560*/  LDL.LU R4, [R1+0xa0] ;  /* 0x0000a00001047983 */ /* 0x000ee80000300800 */
[----:B------:R-:W2:Y:S04]  /*11570*/  LDL.LU R5, [R1+0xa4] ;  /* 0x0000a40001057983 */ /* 0x000ea80000300800 */
[----:B------:R-:W4:Y:S04]  /*11580*/  LDL.LU R6, [R1+0xac] ;  /* 0x0000ac0001067983 */ /* 0x000f280000300800 */
[----:B------:R-:W4:Y:S04]  /*11590*/  LDL.LU R7, [R1+0xa8] ;  /* 0x0000a80001077983 */ /* 0x000f280000300800 */
[----:B------:R-:W4:Y:S01]  /*115a0*/  LDL R42, [R1+0xb8] ;  /* 0x0000b800012a7983 */ /* 0x000f220000100800 */
[----:B------:R-:W1:Y:S01]  /*115b0*/  S2R R41, SR_TID.X ;  /* 0x0000000000297919 */ /* 0x000e620000002100 */
[----:B------:R-:W1:Y:S01]  /*115c0*/  S2UR UR4, SR_CgaCtaId ;  /* 0x00000000000479c3 */ /* 0x000e620000008800 */
[----:B------:R-:W-:Y:S01]  /*115d0*/  UMOV UR5, 0x400 ;  /* 0x0000040000057882 */ /* 0x000fe20000000000 */
[----:B------:R-:W-:-:S04]  /*115e0*/  MOV R32, 0x10 ;  /* 0x0000001000207802 */ /* 0x000fc80000000f00 */
[----:B------:R-:W-:Y:S01]  /*115f0*/  SEL R32, R32, 0xfffffff0, !P0 ;  /* 0xfffffff020207807 */ /* 0x000fe20004000000 */
[----:B-1----:R-:W-:Y:S01]  /*11600*/  ULEA UR4, UR4, UR5, 0x18 ;  /* 0x0000000504047291 */ /* 0x002fe2000f8ec0ff */
[C---:B------:R-:W-:Y:S02]  /*11610*/  LOP3.LUT P4, RZ, R41.reuse, 0x8, RZ, 0xc0, !PT ;  /* 0x0000000829ff7812 */ /* 0x040fe4000788c0ff */
[----:B------:R-:W-:Y:S01]  /*11620*/  LOP3.LUT P0, RZ, R41, 0x10, RZ, 0xc0, !PT ;  /* 0x0000001029ff7812 */ /* 0x000fe2000780c0ff */
[----:B---3--:R-:W1:Y:S04]  /*11630*/  SHFL.BFLY PT, R3, R4, 0x2, 0x1f ;  /* 0x0c401f0004037f89 */ /* 0x008e6800000e0000 */
[----:B--2---:R-:W2:Y:S04]  /*11640*/  SHFL.BFLY PT, R2, R5, 0x2, 0x1f ;  /* 0x0c401f0005027f89 */ /* 0x004ea800000e0000 */
[----:B----4-:R-:W3:Y:S01]  /*11650*/  SHFL.BFLY PT, R0, R6, 0x2, 0x1f ;  /* 0x0c401f0006007f89 */ /* 0x010ee200000e0000 */
[----:B-1----:R-:W-:-:S03]  /*11660*/  FADD.FTZ R3, R3, R4 ;  /* 0x0000000403037221 */ /* 0x002fc60000010000 */
[----:B------:R-:W1:Y:S01]  /*11670*/  SHFL.BFLY PT, R4, R7, 0x2, 0x1f ;  /* 0x0c401f0007047f89 */ /* 0x000e6200000e0000 */
[----:B--2---:R-:W-:-:S03]  /*11680*/  FADD.FTZ R2, R2, R5 ;  /* 0x0000000502027221 */ /* 0x004fc60000010000 */
[----:B------:R-:W2:Y:S01]  /*11690*/  SHFL.BFLY PT, R37, R3, 0x1, 0x1f ;  /* 0x0c201f0003257f89 */ /* 0x000ea200000e0000 */
[----:B---3--:R-:W-:-:S03]  /*116a0*/  FADD.FTZ R0, R0, R6 ;  /* 0x0000000600007221 */ /* 0x008fc60000010000 */
[----:B------:R-:W3:Y:S04]  /*116b0*/  SHFL.BFLY PT, R5, R2, 0x1, 0x1f ;  /* 0x0c201f0002057f89 */ /* 0x000ee800000e0000 */
[----:B------:R-:W4:Y:S01]  /*116c0*/  SHFL.BFLY PT, R6, R0, 0x1, 0x1f ;  /* 0x0c201f0000067f89 */ /* 0x000f2200000e0000 */
[----:B-1----:R-:W-:Y:S01]  /*116d0*/  FADD.FTZ R4, R4, R7 ;  /* 0x0000000704047221 */ /* 0x002fe20000010000 */
[----:B------:R-:W-:Y:S01]  /*116e0*/  SHF.L.U32 R7, R41, 0x4, RZ ;  /* 0x0000000429077819 */ /* 0x000fe200000006ff */
[----:B--2---:R-:W-:-:S03]  /*116f0*/  FADD.FTZ R37, R3, R37 ;  /* 0x0000002503257221 */ /* 0x004fc60000010000 */
[----:B------:R-:W1:Y:S01]  /*11700*/  SHFL.BFLY PT, R40, R4, 0x1, 0x1f ;  /* 0x0c201f0004287f89 */ /* 0x000e6200000e0000 */
[----:B------:R-:W-:Y:S01]  /*11710*/  LOP3.LUT R7, R7, 0x1c0, RZ, 0xc0, !PT ;  /* 0x000001c007077812 */ /* 0x000fe200078ec0ff */
[----:B---3--:R-:W-:Y:S01]  /*11720*/  FADD.FTZ R38, R2, R5 ;  /* 0x0000000502267221 */ /* 0x008fe20000010000 */
[----:B------:R-:W-:Y:S01]  /*11730*/  SHF.L.U32 R2, R41, 0x1, RZ ;  /* 0x0000000129027819 */ /* 0x000fe200000006ff */
[----:B------:R-:W2:Y:S03]  /*11740*/  MUFU.RCP R3, R37 ;  /* 0x0000002500037308 */ /* 0x000ea60000001000 */
[--C-:B-----5:R-:W-:Y:S02]  /*11750*/  LOP3.LUT R233, R233, 0x6, R2.reuse, 0xf8, !PT ;  /* 0x00000006e9e97812 */ /* 0x120fe400078ef802 */
[----:B------:R-:W-:Y:S01]  /*11760*/  LOP3.LUT R2, R7, 0x38, R2, 0xf8, !PT ;  /* 0x0000003807027812 */ /* 0x000fe200078ef802 */
[----:B----4-:R-:W-:-:S02]  /*11770*/  FADD.FTZ R39, R0, R6 ;  /* 0x0000000600277221 */ /* 0x010fc40000010000 */
[----:B------:R-:W3:Y:S01]  /*11780*/  MUFU.RCP R5, R38 ;  /* 0x0000002600057308 */ /* 0x000ee20000001000 */
[----:B------:R-:W-:-:S07]  /*11790*/  LOP3.LUT R233, R233, R2, RZ, 0xfc, !PT ;  /* 0x00000002e9e97212 */ /* 0x000fce00078efcff */
[----:B------:R-:W4:Y:S01]  /*117a0*/  MUFU.RCP R2, R39 ;  /* 0x0000002700027308 */ /* 0x000f220000001000 */
[----:B------:R-:W-:Y:S01]  /*117b0*/  FSETP.NE.FTZ.AND P5, PT, R37, RZ, PT ;  /* 0x000000ff2500720b */ /* 0x000fe20003fb5000 */
[----:B-1----:R-:W-:-:S03]  /*117c0*/  FADD.FTZ R40, R4, R40 ;  /* 0x0000002804287221 */ /* 0x002fc60000010000 */
[----:B--2---:R-:W-:Y:S02]  /*117d0*/  FSEL R0, R3, 1, P5 ;  /* 0x3f80000003007808 */ /* 0x004fe40002800000 */
        /* <DEDUP_REMOVED lines=18> */
[----:B---3--:R-:W-:Y:S01]  /*11900*/  FSEL R3, R5, 1, P3 ;  /* 0x3f80000005037808 */ /* 0x008fe20001800000 */
[----:B------:R-:W1:Y:S01]  /*11910*/  MUFU.RCP R0, R40 ;  /* 0x0000002800007308 */ /* 0x000e620000001000 */
[----:B----4-:R-:W-:-:S03]  /*11920*/  FSEL R2, R2, 1, P2 ;  /* 0x3f80000002027808 */ /* 0x010fc60001000000 */
[C---:B------:R-:W-:Y:S01]  /*11930*/  FMUL.FTZ R142, R3.reuse, R142 ;  /* 0x0000008e038e7220 */ /* 0x040fe20000410000 */
[C---:B------:R-:W-:Y:S01]  /*11940*/  FMUL.FTZ R143, R3.reuse, R143 ;  /* 0x0000008f038f7220 */ /* 0x040fe20000410000 */
        /* <DEDUP_REMOVED lines=166> */
.L_x_348:
        /* <DEDUP_REMOVED lines=68> */
.L_x_350:
[----:B------:R-:W-:Y:S05]  /*127f0*/  BSYNC.RECONVERGENT B0 ;  /* 0x0000000000007941 */ /* 0x000fea0003800200 */
.L_x_349:
        /* <DEDUP_REMOVED lines=40> */
.L_x_352:
[----:B------:R-:W-:Y:S05]  /*12a80*/  BSYNC.RECONVERGENT B0 ;  /* 0x0000000000007941 */ /* 0x000fea0003800200 */
.L_x_351:
        /* <DEDUP_REMOVED lines=18> */
.L_x_354:
[----:B------:R-:W-:Y:S05]  /*12bb0*/  BSYNC.RECONVERGENT B0 ;  /* 0x0000000000007941 */ /* 0x000fea0003800200 */
.L_x_353:
        /* <DEDUP_REMOVED lines=16> */
.L_x_356:
[----:B------:R-:W-:Y:S05]  /*12cc0*/  BSYNC.RECONVERGENT B0 ;  /* 0x0000000000007941 */ /* 0x000fea0003800200 */
.L_x_355:
        /* <DEDUP_REMOVED lines=16> */
.L_x_358:
[----:B------:R-:W-:Y:S05]  /*12dd0*/  BSYNC.RECONVERGENT B0 ;  /* 0x0000000000007941 */ /* 0x000fea0003800200 */
.L_x_357:
        /* <DEDUP_REMOVED lines=16> */
.L_x_360:
[----:B------:R-:W-:Y:S05]  /*12ee0*/  BSYNC.RECONVERGENT B0 ;  /* 0x0000000000007941 */ /* 0x000fea0003800200 */
.L_x_359:
        /* <DEDUP_REMOVED lines=16> */
.L_x_362:
[----:B------:R-:W-:Y:S05]  /*12ff0*/  BSYNC.RECONVERGENT B0 ;  /* 0x0000000000007941 */ /* 0x000fea0003800200 */
.L_x_361:
        /* <DEDUP_REMOVED lines=16> */
.L_x_364:
[----:B------:R-:W-:Y:S05]  /*13100*/  BSYNC.RECONVERGENT B0 ;  /* 0x0000000000007941 */ /* 0x000fea0003800200 */
.L_x_363:
        /* <DEDUP_REMOVED lines=15> */
.L_x_365:
        /* <DEDUP_REMOVED lines=16> */
.L_x_2691:


//--------------------- .text._ZN5flash16flash_fwd_kernelI23Flash_fwd_kernel_traitsILi64ELi128ELi128ELi4ELb0ELb0EN7cutlass6half_tE19Flash_kernel_traitsILi64ELi128ELi128ELi4ES3_EELb0ELb0ELb0ELb1ELb0ELb0ELb0ELb0EEEvNS_16Flash_fwd_paramsE --------------------------
	.section	.text._ZN5flash16flash_fwd_kernelI23Flash_fwd_kernel_traitsILi64ELi128ELi128ELi4ELb0ELb0EN7cutlass6half_tE19Flash_kernel_traitsILi64ELi128ELi128ELi4ES3_EELb0ELb0ELb0ELb1ELb0ELb0ELb0ELb0EEEvNS_16Flash_fwd_paramsE,"ax",@progbits
	.align	128
        .global         _ZN5flash16flash_fwd_kernelI23Flash_fwd_kernel_traitsILi64ELi128ELi128ELi4ELb0ELb0EN7cutlass6half_tE19Flash_kernel_traitsILi64ELi128ELi128ELi4ES3_EELb0ELb0ELb0ELb1ELb0ELb0ELb0ELb0EEEvNS_16Flash_fwd_paramsE
        .type           _ZN5flash16flash_fwd_kernelI23Flash_fwd_kernel_traitsILi64ELi128ELi128ELi4ELb0ELb0EN7cutlass6half_tE19Flash_kernel_traitsILi64ELi128ELi128ELi4ES3_EELb0ELb0ELb0ELb1ELb0ELb0ELb0ELb0EEEvNS_16Flash_fwd_paramsE,@function
        .size           _ZN5flash16flash_fwd_kernelI23Flash_fwd_kernel_traitsILi64ELi128ELi128ELi4ELb0ELb0EN7cutlass6half_tE19Flash_kernel_traitsILi64ELi128ELi128ELi4ES3_EELb0ELb0ELb0ELb1ELb0ELb0ELb0ELb0EEEvNS_16Flash_fwd_paramsE,(.L_x_2692 - _ZN5flash16flash_fwd_kernelI23Flash_fwd_kernel_traitsILi64ELi128ELi128ELi4ELb0ELb0EN7cutlass6half_tE19Flash_kernel_traitsILi64ELi128ELi128ELi4ES3_EELb0ELb0ELb0ELb1ELb0ELb0ELb0ELb0EEEvNS_16Flash_fwd_paramsE)
        .other          _ZN5flash16flash_fwd_kernelI23Flash_fwd_kernel_traitsILi64ELi128ELi128ELi4ELb0ELb0EN7cutlass6half_tE19Flash_kernel_traitsILi64ELi128ELi128ELi4ES3_EELb0ELb0ELb0ELb1ELb0ELb0ELb0ELb0EEEvNS_16Flash_fwd_paramsE,@"STO_CUDA_ENTRY STV_DEFAULT"
_ZN5flash16flash_fwd_kernelI23Flash_fwd_kernel_traitsILi64ELi128ELi128ELi4ELb0ELb0EN7cutlass6half_tE19Flash_kernel_traitsILi64ELi128ELi128ELi4ES3_EELb0ELb0ELb0ELb1ELb0ELb0ELb0ELb0EEEvNS_16Flash_fwd_paramsE:
.text._ZN5flash16flash_fwd_kernelI23Flash_fwd_kernel_traitsILi64ELi128ELi128ELi4ELb0ELb0EN7cutlass6half_tE19Flash_kernel_traitsILi64ELi128ELi128ELi4ES3_EELb0ELb0ELb0ELb1ELb0ELb0ELb0ELb0EEEvNS_16Flash_fwd_paramsE:
        /* <DEDUP_REMOVED lines=15> */
[C---:B--2---:R-:W-:Y:S01]  /*00f0*/  IMAD.WIDE.U32 R2, R24.reuse, 0x4, R2 ;  /* 0x0000000418027825 */ /* 0x044fe200078e0002 */
[----:B------:R-:W-:Y:S02]  /*0100*/  SHF.R.U32.HI R7, RZ, 0x1e, R24 ;  /* 0x0000001eff077819 */ /* 0x000fe40000011618 */
[----:B----4-:R-:W-:Y:S02]  /*0110*/  ISETP.NE.U32.AND P2, PT, RZ, UR4, PT ;  /* 0x00000004ff007c0c */ /* 0x010fe4000bf45070 */
[----:B------:R-:W2:Y:S01]  /*0120*/  @P0 LDG.E R28, desc[UR14][R2.64] ;  /* 0x0000000e021c0981 */ /* 0x000ea2000c1e1900 */
[----:B------:R-:W-:Y:S01]  /*0130*/  IMAD.SHL.U32 R6, R24, 0x4, RZ ;  /* 0x0000000418067824 */ /* 0x000fe200078e00ff */
[----:B------:R-:W-:Y:S02]  /*0140*/  ISETP.NE.AND.EX P2, PT, RZ, UR5, PT, P2 ;  /* 0x00000005ff007c0c */ /* 0x000fe4000bf45320 */
[----:B------:R-:W3:Y:S03]  /*0150*/  @P4 LDG.E R0, desc[UR14][R2.64+0x4] ;  /* 0x0000040e02004981 */ /* 0x000ee6000c1e1900 */
[----:B------:R-:W-:Y:S01]  /*0160*/  @P3 IADD3 R4, P1, PT, R6, UR6, RZ ;  /* 0x0000000606043c10 */ /* 0x000fe2000ff3e0ff */
[----:B------:R-:W-:-:S03]  /*0170*/  IMAD.MOV.U32 R10, RZ, RZ, RZ ;  /* 0x000000ffff0a7224 */ /* 0x000fc600078e00ff */
[----:B------:R-:W-:Y:S01]  /*0180*/  @P3 IADD3.X R5, PT, PT, R7, UR7, RZ, P1, !PT ;  /* 0x0000000707053c10 */ /* 0x000fe20008ffe4ff */
[----:B------:R-:W1:Y:S01]  /*0190*/  S2R R170, SR_CTAID.X ;  /* 0x0000000000aa7919 */ /* 0x000e620000002500 */
[----:B------:R-:W4:Y:S03]  /*01a0*/  @!P4 LDC R237, c[0x0][0x434] ;  /* 0x00010d00ffedcb82 */ /* 0x000f260000000800 */
[----:B------:R1:W5:Y:S05]  /*01b0*/  @P3 LDG.E R10, desc[UR14][R4.64] ;  /* 0x0000000e040a3981 */ /* 0x00036a000c1e1900 */
[----:B------:R-:W2:Y:S08]  /*01c0*/  @!P2 LDC R9, c[0x0][0x43c] ;  /* 0x00010f00ff09ab82 */ /* 0x000eb00000000800 */
[----:B-1----:R-:W1:Y:S01]  /*01d0*/  LDC.64 R4, c[0x0][0x468] ;  /* 0x00011a00ff047b82 */ /* 0x002e620000000a00 */
[----:B------:R-:W-:-:S04]  /*01e0*/  @P2 IADD3 R2, P0, PT, R6, UR4, RZ ;  /* 0x0000000406022c10 */ /* 0x000fc8000ff1e0ff */
[----:B------:R-:W-:-:S05]  /*01f0*/  @P2 IADD3.X R3, PT, PT, R7, UR5, RZ, P0, !PT ;  /* 0x0000000507032c10 */ /* 0x000fca00087fe4ff */
[----:B------:R1:W5:Y:S01]  /*0200*/  @P2 LDG.E R8, desc[UR14][R2.64] ;  /* 0x0000000e02082981 */ /* 0x000362000c1e1900 */
[----:B------:R-:W4:Y:S01]  /*0210*/  LDCU.U8 UR4, c[0x0][0x532] ;  /* 0x0000a640ff0477ac */ /* 0x000f220008000000 */
[----:B-1----:R-:W-:-:S05]  /*0220*/  IADD3 R2, P0, PT, R6, R4, RZ ;  /* 0x0000000406027210 */ /* 0x002fca0007f1e0ff */
[----:B------:R-:W-:Y:S01]  /*0230*/  IMAD.X R3, R7, 0x1, R5, P0 ;  /* 0x0000000107037824 */ /* 0x000fe200000e0605 */
[C---:B------:R-:W-:Y:S01]  /*0240*/  ISETP.NE.U32.AND P0, PT, R4.reuse, RZ, PT ;  /* 0x000000ff0400720c */ /* 0x040fe20003f05070 */
[----:B------:R-:W1:Y:S03]  /*0250*/  @!P2 LDC.64 R6, c[0x0][0x488] ;  /* 0x00012200ff06ab82 */ /* 0x000e660000000a00 */
[----:B------:R-:W-:Y:S02]  /*0260*/  ISETP.NE.AND.EX P0, PT, R5, RZ, PT, P0 ;  /* 0x000000ff0500720c */ /* 0x000fe40003f05300 */
[----:B------:R-:W-:Y:S02]  /*0270*/  ISETP.EQ.U32.AND P3, PT, R4, RZ, PT ;  /* 0x000000ff0400720c */ /* 0x000fe40003f62070 */
[----:B----4-:R-:W-:-:S09]  /*0280*/  ISETP.NE.AND P1, PT, RZ, UR4, PT ;  /* 0x00000004ff007c0c */ /* 0x010fd2000bf25270 */
[----:B------:R-:W4:Y:S01]  /*0290*/  @!P0 LDC R4, c[0x0][0x438] ;  /* 0x00010e00ff048b82 */ /* 0x000f220000000800 */
[----:B------:R-:W-:Y:S01]  /*02a0*/  ISETP.EQ.OR.EX P3, PT, R5, RZ, !P1, P3 ;  /* 0x000000ff0500720c */ /* 0x000fe20004f62730 */
[----:B------:R-:W-:Y:S02]  /*02b0*/  IMAD.MOV.U32 R11, RZ, RZ, -0x1 ;  /* 0xffffffffff0b7424 */ /* 0x000fe400078e00ff */
[----:B------:R-:W-:-:S10]  /*02c0*/  IMAD.SHL.U32 R27, R170, 0x80, RZ ;  /* 0x00000080aa1b7824 */ /* 0x000fd400078e00ff */
[----:B------:R1:W5:Y:S04]  /*02d0*/  @!P3 LDG.E R11, desc[UR14][R2.64] ;  /* 0x0000000e020bb981 */ /* 0x000368000c1e1900 */
[----:B--2---:R2:W-:Y:S01]  /*02e0*/  STL [R1+0x20], R28 ;  /* 0x0000201c01007387 */ /* 0x0045e20000100800 */
[----:B---3--:R-:W-:-:S05]  /*02f0*/  @P4 IMAD.IADD R237, R0, 0x1, -R28 ;  /* 0x0000000100ed4824 */ /* 0x008fca00078e0a1c */
[----:B------:R-:W-:Y:S01]  /*0300*/  ISETP.GT.AND P3, PT, R237, R27, PT ;  /* 0x0000001bed00720c */ /* 0x000fe20003f64270 */
[----:B-1--4-:R-:W-:-:S12]  /*0310*/  @!P0 BRA `(.L_x_366) ;  /* 0x00000000000c8947 */ /* 0x012fd80003800000 */
[----:B------:R-:W3:Y:S02]  /*0320*/  @P1 LDG.E R4, desc[UR14][R2.64+0x4] ;  /* 0x0000040e02041981 */ /* 0x000ee4000c1e1900 */
[----:B---3-5:R-:W-:-:S06]  /*0330*/  @P1 IADD3 R4, PT, PT, R4, -R11, RZ ;  /* 0x8000000b04041210 */ /* 0x028fcc0007ffe0ff */
[----:B------:R1:W5:Y:S02]  /*0340*/  @!P1 LDG.E R4, desc[UR14][R2.64] ;  /* 0x0000000e02049981 */ /* 0x000364000c1e1900 */
.L_x_366:
[----:B------:R-:W3:Y:S01]  /*0350*/  S2R R18, SR_CTAID.Z ;  /* 0x0000000000127919 */ /* 0x000ee20000002700 */
[----:B------:R-:W-:Y:S05]  /*0360*/  @!P3 EXIT ;  /* 0x000000000000b94d */ /* 0x000fea0003800000 */
[----:B------:R-:W-:Y:S01]  /*0370*/  @!P2 ISETP.NE.U32.AND P0, PT, R6, RZ, PT ;  /* 0x000000ff0600a20c */ /* 0x000fe20003f05070 */
[----:B------:R-:W4:Y:S01]  /*0380*/  S2R R72, SR_TID.X ;  /* 0x0000000000487919 */ /* 0x000f220000002100 */
[----:B-----5:R-:W-:Y:S02]  /*0390*/  @P2 IMAD.IADD R80, R8, 0x1, -R10 ;  /* 0x0000000108502824 */ /* 0x020fe400078e0a0a */
[----:B------:R-:W-:-:S04]  /*03a0*/  @!P2 ISETP.NE.AND.EX P0, PT, R7, RZ, PT, P0 ;  /* 0x000000ff0700a20c */ /* 0x000fc80003f05300 */
[----:B------:R-:W-:-:S04]  /*03b0*/  @!P2 SEL R0, R9, RZ, P0 ;  /* 0x000000ff0900a207 */ /* 0x000fc80000000000 */
[----:B------:R-:W-:-:S04]  /*03c0*/  @!P2 IADD3 R80, PT, PT, R0, R4, -R10 ;  /* 0x000000040050a210 */ /* 0x000fc80007ffe80a */
[----:B------:R-:W-:-:S13]  /*03d0*/  ISETP.GT.AND P0, PT, R80, RZ, PT ;  /* 0x000000ff5000720c */ /* 0x000fda0003f04270 */
[----:B------:R-:W-:Y:S05]  /*03e0*/  @P0 BRA `(.L_x_367) ;  /* 0x0000001000880947 */ /* 0x000fea0003800000 */
[----:B------:R-:W5:Y:S01]  /*03f0*/  LDC.U8 R0, c[0x0][0x549] ;  /* 0x00015240ff007b82 */ /* 0x000f620000000000 */
[----:B------:R-:W-:-:S07]  /*0400*/  ISETP.NE.AND P1, PT, R28, -0x1, PT ;  /* 0xffffffff1c00780c */ /* 0x000fce0003f25270 */
[----:B------:R-:W1:Y:S08]  /*0410*/  LDC.U8 R4, c[0x0][0x548] ;  /* 0x00015200ff047b82 */ /* 0x000e700000000000 */
[----:B------:R-:W2:Y:S01]  /*0420*/  LDC R7, c[0x0][0x434] ;  /* 0x00010d00ff077b82 */ /* 0x000ea20000000800 */
[----:B-----5:R-:W-:-:S07]  /*0430*/  ISETP.NE.AND P0, PT, R0, RZ, PT ;  /* 0x000000ff0000720c */ /* 0x020fce0003f05270 */
[----:B------:R-:W2:Y:S01]  /*0440*/  @!P1 LDC.64 R8, c[0x0][0x400] ;  /* 0x00010000ff089b82 */ /* 0x000ea20000000a00 */
[----:B-1----:R-:W-:-:S07]  /*0450*/  ISETP.NE.AND P4, PT, R4, RZ, !P0 ;  /* 0x000000ff0400720c */ /* 0x002fce0004785270 */
[----:B------:R-:W1:Y:S01]  /*0460*/  @P1 LDC.64 R10, c[0x0][0x408] ;  /* 0x00010200ff0a1b82 */ /* 0x000e620000000a00 */
[----:B------:R-:W-:-:S07]  /*0470*/  @P0 IMAD.MOV.U32 R0, RZ, RZ, 0x1 ;  /* 0x00000001ff000424 */ /* 0x000fce00078e00ff */
[----:B------:R-:W5:Y:S08]  /*0480*/  @P0 LDC.64 R2, c[0x0][0x430] ;  /* 0x00010c00ff020b82 */ /* 0x000f700000000a00 */
[----:B------:R-:W1:Y:S01]  /*0490*/  @P0 LDC R13, c[0x0][0x430] ;  /* 0x00010c00ff0d0b82 */ /* 0x000e620000000800 */
[----:B-----5:R-:W-:Y:S01]  /*04a0*/  @P0 IMAD R6, R2, R3, RZ ;  /* 0x0000000302060224 */ /* 0x020fe200078e02ff */
[----:B--2---:R-:W-:Y:S06]  /*04b0*/  @P0 BRA `(.L_x_368) ;  /* 0x0000000000280947 */ /* 0x004fec0003800000 */
[----:B------:R-:W-:Y:S01]  /*04c0*/  ISETP.NE.AND P0, PT, R4, RZ, PT ;  /* 0x000000ff0400720c */ /* 0x000fe20003f05270 */
[----:B------:R-:W2:-:S12]  /*04d0*/  LDC R3, c[0x0][0x3e0] ;  /* 0x0000f800ff037b82 */ /* 0x000e980000000800 */
[----:B------:R-:W2:Y:S01]  /*04e0*/  @P0 LDC R6, c[0x0][0x454] ;  /* 0x00011500ff060b82 */ /* 0x000ea20000000800 */
[----:B-1----:R-:W-:Y:S02]  /*04f0*/  @P0 MOV R13, 0x1 ;  /* 0x00000001000d0802 */ /* 0x002fe40000000f00 */
[----:B------:R-:W-:-:S05]  /*0500*/  @!P0 MOV R13, 0x1 ;  /* 0x00000001000d8802 */ /* 0x000fca0000000f00 */
[----:B------:R-:W2:Y:S08]  /*0510*/  @P0 LDC R0, c[0x0][0x454] ;  /* 0x00011500ff000b82 */ /* 0x000eb00000000800 */
[----:B------:R-:W1:Y:S08]  /*0520*/  @!P0 LDC R2, c[0x0][0x434] ;  /* 0x00010d00ff028b82 */ /* 0x000e700000000800 */
[----:B------:R-:W3:Y:S01]  /*0530*/  @!P0 LDC R6, c[0x0][0x434] ;  /* 0x00010d00ff068b82 */ /* 0x000ee20000000800 */
[----:B--2---:R-:W-:-:S02]  /*0540*/  @P0 IMAD R0, R0, R3, RZ ;  /* 0x0000000300000224 */ /* 0x004fc400078e02ff */
[----:B-1----:R-:W-:-:S07]  /*0550*/  @!P0 IMAD R0, R2, R3, RZ ;  /* 0x0000000302008224 */ /* 0x002fce00078e02ff */
.L_x_368:
[----:B------:R-:W2:Y:S01]  /*0560*/  LDCU UR6, c[0x0][0x440] ;  /* 0x00008800ff0677ac */ /* 0x000ea20008000800 */
[----:B------:R-:W-:Y:S01]  /*0570*/  @!P1 IMAD.WIDE.U32 R4, R24, R8, RZ ;  /* 0x0000000818049225 */ /* 0x000fe200078e00ff */
[----:B------:R-:W-:Y:S01]  /*0580*/  ISETP.NE.AND P0, PT, R28, -0x1, PT ;  /* 0xffffffff1c00780c */ /* 0x000fe20003f05270 */
[----:B------:R-:W-:Y:S01]  /*0590*/  BSSY.RECONVERGENT B0, `(.L_x_369) ;  /* 0x000002b000007945 */ /* 0x000fe20003800200 */
[----:B------:R-:W5:Y:S01]  /*05a0*/  LDCU.64 UR4, c[0x0][0x410] ;  /* 0x00008200ff0477ac */ /* 0x000f620008000a00 */
[----:B---3--:R-:W-:Y:S01]  /*05b0*/  IMAD R12, R18, R6, RZ ;  /* 0x00000006120c7224 */ /* 0x008fe200078e02ff */
[----:B----4-:R-:W-:Y:S01]  /*05c0*/  SHF.R.U32.HI R17, RZ, 0x3, R72 ;  /* 0x00000003ff117819 */ /* 0x010fe20000011648 */
[----:B------:R-:W-:Y:S02]  /*05d0*/  @!P1 IMAD R9, R24, R9, R5 ;  /* 0x0000000918099224 */ /* 0x000fe400078e0205 */
[----:B-1----:R-:W-:-:S04]  /*05e0*/  @P1 IMAD.WIDE.U32 R2, R28, R10, RZ ;  /* 0x0000000a1c021225 */ /* 0x002fc800078e00ff */
[----:B------:R-:W-:Y:S02]  /*05f0*/  IMAD.SHL.U32 R5, R72, 0x8, RZ ;  /* 0x0000000848057824 */ /* 0x000fe400078e00ff */
[C---:B------:R-:W-:Y:S02]  /*0600*/  @!P4 IMAD R12, R24.reuse, R0, R12 ;  /* 0x00000000180cc224 */ /* 0x040fe400078e020c */
[----:B------:R-:W-:Y:S02]  /*0610*/  IMAD R0, R24, R7, RZ ;  /* 0x0000000718007224 */ /* 0x000fe400078e02ff */
[----:B------:R-:W-:Y:S01]  /*0620*/  @P1 IMAD R9, R28, R11, R3 ;  /* 0x0000000b1c091224 */ /* 0x000fe200078e0203 */
[----:B------:R-:W-:Y:S01]  /*0630*/  LOP3.LUT R3, R5, 0x38, RZ, 0xc0, !PT ;  /* 0x0000003805037812 */ /* 0x000fe200078ec0ff */
[----:B------:R-:W-:Y:S01]  /*0640*/  @P1 IMAD.MOV.U32 R4, RZ, RZ, R2 ;  /* 0x000000ffff041224 */ /* 0x000fe200078e0002 */
[----:B------:R-:W-:Y:S01]  /*0650*/  SEL R0, R0, R28, !P0 ;  /* 0x0000001c00007207 */ /* 0x000fe20004000000 */
[----:B------:R-:W-:Y:S01]  /*0660*/  IMAD.IADD R10, R237, 0x1, -R27 ;  /* 0x00000001ed0a7824 */ /* 0x000fe200078e0a1b */
[----:B--2---:R-:W-:Y:S01]  /*0670*/  ISETP.GE.AND P2, PT, R3, UR6, PT ;  /* 0x0000000603007c0c */ /* 0x004fe2000bf46270 */
[----:B------:R-:W-:Y:S01]  /*0680*/  VIADD R25, R17, 0x10 ;  /* 0x0000001011197836 */ /* 0x000fe20000000000 */
[----:B------:R-:W-:Y:S01]  /*0690*/  IADD3 R2, P3, PT, R3, R4, RZ ;  /* 0x0000000403027210 */ /* 0x000fe20007f7e0ff */
[----:B------:R-:W-:Y:S01]  /*06a0*/  IMAD.WIDE.U32 R14, R170, 0x80, RZ ;  /* 0x00000080aa0e7825 */ /* 0x000fe200078e00ff */
[----:B------:R-:W-:-:S02]  /*06b0*/  SHF.R.S32.HI R4, RZ, 0x1f, R0 ;  /* 0x0000001fff047819 */ /* 0x000fc40000011400 */
[----:B------:R-:W-:Y:S01]  /*06c0*/  SEL R16, R0, RZ, P4 ;  /* 0x000000ff00107207 */ /* 0x000fe20002000000 */
[C---:B------:R-:W-:Y:S01]  /*06d0*/  VIADD R26, R17.reuse, 0x20 ;  /* 0x00000020111a7836 */ /* 0x040fe20000000000 */
[----:B------:R-:W-:Y:S02]  /*06e0*/  SEL R19, R4, RZ, P4 ;  /* 0x000000ff04137207 */ /* 0x000fe40002000000 */
[-C--:B------:R-:W-:Y:S02]  /*06f0*/  ISETP.GE.OR P4, PT, R17, R10.reuse, P2 ;  /* 0x0000000a1100720c */ /* 0x080fe40001786670 */
[----:B------:R-:W-:Y:S01]  /*0700*/  ISETP.NE.AND P1, PT, R3, RZ, PT ;  /* 0x000000ff0300720c */ /* 0x000fe20003f25270 */
[----:B------:R-:W-:Y:S01]  /*0710*/  IMAD.X R3, RZ, RZ, R9, P3 ;  /* 0x000000ffff037224 */ /* 0x000fe200018e0609 */
[-C--:B------:R-:W-:Y:S02]  /*0720*/  ISETP.GE.OR P3, PT, R25, R10.reuse, P2 ;  /* 0x0000000a1900720c */ /* 0x080fe40001766670 */
[-C--:B------:R-:W-:Y:S01]  /*0730*/  ISETP.GE.OR P5, PT, R17, R10.reuse, P1 ;  /* 0x0000000a1100720c */ /* 0x080fe20000fa6670 */
[----:B-----5:R-:W-:Y:S01]  /*0740*/  IMAD.WIDE.U32 R8, R18, UR4, R2 ;  /* 0x0000000412087c25 */ /* 0x020fe2000f8e0002 */
[----:B------:R-:W-:-:S02]  /*0750*/  ISETP.GE.OR P0, PT, R25, R10, P1 ;  /* 0x0000000a1900720c */ /* 0x000fc40000f06670 */
[----:B------:R-:W-:Y:S01]  /*0760*/  ISETP.GE.OR P6, PT, R26, R10, P1 ;  /* 0x0000000a1a00720c */ /* 0x000fe20000fc6670 */
[----:B------:R-:W-:Y:S01]  /*0770*/  IMAD R7, R18, UR5, R9 ;  /* 0x0000000512077c24 */ /* 0x000fe2000f8e0209 */
[----:B------:R-:W-:Y:S01]  /*0780*/  LOP3.LUT R18, R14, R17, RZ, 0xfc, !PT ;  /* 0x000000110e127212 */ /* 0x000fe200078efcff */
[----:B------:R-:W-:Y:S10]  /*0790*/  @P4 BRA `(.L_x_370) ;  /* 0x0000000000284947 */ /* 0x000ff40003800000 */
[----:B------:R-:W1:Y:S01]  /*07a0*/  LDCU.64 UR4, c[0x0][0x408] ;  /* 0x00008100ff0477ac */ /* 0x000e620008000a00 */
[----:B------:R-:W-:Y:S01]  /*07b0*/  MOV R6, R8 ;  /* 0x0000000800067202 */ /* 0x000fe20000000f00 */
[----:B------:R-:W2:Y:S01]  /*07c0*/  LDCU.64 UR6, c[0x0][0x3f0] ;  /* 0x00007e00ff0677ac */ /* 0x000ea20008000a00 */
[----:B-1----:R-:W-:-:S03]  /*07d0*/  IMAD R0, R15, UR4, RZ ;  /* 0x000000040f007c24 */ /* 0x002fc6000f8e02ff */
[----:B------:R-:W-:-:S04]  /*07e0*/  IMAD.WIDE.U32 R2, R18, UR4, R6 ;  /* 0x0000000412027c25 */ /* 0x000fc8000f8e0006 */
[----:B------:R-:W-:Y:S01]  /*07f0*/  IMAD R0, R18, UR5, R0 ;  /* 0x0000000512007c24 */ /* 0x000fe2000f8e0200 */
[----:B--2---:R-:W-:-:S04]  /*0800*/  LEA R4, P4, R2, UR6, 0x1 ;  /* 0x0000000602047c11 */ /* 0x004fc8000f8808ff */
[----:B------:R-:W-:-:S04]  /*0810*/  IADD3 R0, PT, PT, R3, R0, RZ ;  /* 0x0000000003007210 */ /* 0x000fc80007ffe0ff */
[----:B------:R-:W-:-:S05]  /*0820*/  LEA.HI.X R5, R2, UR7, R0, 0x1, P4 ;  /* 0x0000000702057c11 */ /* 0x000fca000a0f0c00 */
[----:B------:R1:W-:Y:S02]  /*0830*/  STG.E.128 desc[UR14][R4.64], RZ ;  /* 0x000000ff04007986 */ /* 0x0003e4000c101d0e */
.L_x_370:
[----:B------:R-:W-:Y:S05]  /*0840*/  BSYNC.RECONVERGENT B0 ;  /* 0x0000000000007941 */ /* 0x000fea0003800200 */
.L_x_369:
        /* <DEDUP_REMOVED lines=9> */
[----:B------:R-:W-:-:S04]  /*08e0*/  IMAD.X R0, RZ, RZ, R15, P3 ;  /* 0x000000ffff007224 */ /* 0x000fc800018e060f */
[----:B--2---:R-:W-:Y:S02]  /*08f0*/  IMAD R0, R0, UR6, RZ ;  /* 0x0000000600007c24 */ /* 0x004fe4000f8e02ff */
[----:B------:R-:W-:-:S04]  /*0900*/  IMAD.WIDE.U32 R2, R4, UR6, R2 ;  /* 0x0000000604027c25 */ /* 0x000fc8000f8e0002 */
[----:B------:R-:W-:Y:S01]  /*0910*/  IMAD R0, R4, UR7, R0 ;  /* 0x0000000704007c24 */ /* 0x000fe2000f8e0200 */
[----:B-1----:R-:W-:-:S04]  /*0920*/  LEA R4, P3, R2, UR4, 0x1 ;  /* 0x0000000402047c11 */ /* 0x002fc8000f8608ff */
[----:B------:R-:W-:-:S04]  /*0930*/  IADD3 R0, PT, PT, R3, R0, RZ ;  /* 0x0000000003007210 */ /* 0x000fc80007ffe0ff */
[----:B------:R-:W-:-:S05]  /*0940*/  LEA.HI.X R5, R2, UR5, R0, 0x1, P3 ;  /* 0x0000000502057c11 */ /* 0x000fca00098f0c00 */
[----:B------:R2:W-:Y:S02]  /*0950*/  STG.E.128 desc[UR14][R4.64], RZ ;  /* 0x000000ff04007986 */ /* 0x0005e4000c101d0e */
.L_x_372:
[----:B------:R-:W-:Y:S05]  /*0960*/  BSYNC.RECONVERGENT B0 ;  /* 0x0000000000007941 */ /* 0x000fea0003800200 */
.L_x_371:
        /* <DEDUP_REMOVED lines=9> */
[----:B------:R-:W-:-:S04]  /*0a00*/  IMAD.X R0, RZ, RZ, R15, P4 ;  /* 0x000000ffff007224 */ /* 0x000fc800020e060f */
[----:B---3--:R-:W-:Y:S02]  /*0a10*/  IMAD R0, R0, UR6, RZ ;  /* 0x0000000600007c24 */ /* 0x008fe4000f8e02ff */
[----:B------:R-:W-:-:S04]  /*0a20*/  IMAD.WIDE.U32 R2, R4, UR6, R2 ;  /* 0x0000000604027c25 */ /* 0x000fc8000f8e0002 */
[----:B------:R-:W-:Y:S01]  /*0a30*/  IMAD R0, R4, UR7, R0 ;  /* 0x0000000704007c24 */ /* 0x000fe2000f8e0200 */
[----:B-1----:R-:W-:-:S04]  /*0a40*/  LEA R4, P4, R2, UR4, 0x1 ;  /* 0x0000000402047c11 */ /* 0x002fc8000f8808ff */
[----:B------:R-:W-:-:S04]  /*0a50*/  IADD3 R0, PT, PT, R3, R0, RZ ;  /* 0x0000000003007210 */ /* 0x000fc80007ffe0ff */
[----:B------:R-:W-:-:S05]  /*0a60*/  LEA.HI.X R5, R2, UR5, R0, 0x1, P4 ;  /* 0x0000000502057c11 */ /* 0x000fca000a0f0c00 */
[----:B------:R3:W-:Y:S02]  /*0a70*/  STG.E.128 desc[UR14][R4.64], RZ ;  /* 0x000000ff04007986 */ /* 0x0007e4000c101d0e */
.L_x_374:
[----:B------:R-:W-:Y:S05]  /*0a80*/  BSYNC.RECONVERGENT B0 ;  /* 0x0000000000007941 */ /* 0x000fea0003800200 */
.L_x_373:
        /* <DEDUP_REMOVED lines=9> */
[----:B------:R-:W-:-:S04]  /*0b20*/  IMAD.X R0, RZ, RZ, R15, P3 ;  /* 0x000000ffff007224 */ /* 0x000fc800018e060f */
[----:B----4-:R-:W-:Y:S02]  /*0b30*/  IMAD R0, R0, UR6, RZ ;  /* 0x0000000600007c24 */ /* 0x010fe4000f8e02ff */
[----:B------:R-:W-:-:S04]  /*0b40*/  IMAD.WIDE.U32 R2, R4, UR6, R2 ;  /* 0x0000000604027c25 */ /* 0x000fc8000f8e0002 */
[----:B------:R-:W-:Y:S01]  /*0b50*/  IMAD R0, R4, UR7, R0 ;  /* 0x0000000704007c24 */ /* 0x000fe2000f8e0200 */
[----:B-1----:R-:W-:-:S04]  /*0b60*/  LEA R4, P3, R2, UR4, 0x1 ;  /* 0x0000000402047c11 */ /* 0x002fc8000f8608ff */
[----:B------:R-:W-:-:S04]  /*0b70*/  IADD3 R0, PT, PT, R3, R0, RZ ;  /* 0x0000000003007210 */ /* 0x000fc80007ffe0ff */
[----:B------:R-:W-:-:S05]  /*0b80*/  LEA.HI.X R5, R2, UR5, R0, 0x1, P3 ;  /* 0x0000000502057c11 */ /* 0x000fca00098f0c00 */
[----:B------:R4:W-:Y:S02]  /*0b90*/  STG.E.128 desc[UR14][R4.64], RZ ;  /* 0x000000ff04007986 */ /* 0x0009e4000c101d0e */
.L_x_376:
[----:B------:R-:W-:Y:S05]  /*0ba0*/  BSYNC.RECONVERGENT B0 ;  /* 0x0000000000007941 */ /* 0x000fea0003800200 */
.L_x_375:
        /* <DEDUP_REMOVED lines=10> */
[----:B------:R-:W-:-:S04]  /*0c50*/  IMAD.X R0, RZ, RZ, R15, P4 ;  /* 0x000000ffff007224 */ /* 0x000fc800020e060f */
[----:B-----5:R-:W-:Y:S02]  /*0c60*/  IMAD R0, R0, UR6, RZ ;  /* 0x0000000600007c24 */ /* 0x020fe4000f8e02ff */
[----:B------:R-:W-:-:S04]  /*0c70*/  IMAD.WIDE.U32 R2, R4, UR6, R2 ;  /* 0x0000000604027c25 */ /* 0x000fc8000f8e0002 */
[----:B------:R-:W-:Y:S01]  /*0c80*/  IMAD R0, R4, UR7, R0 ;  /* 0x0000000704007c24 */ /* 0x000fe2000f8e0200 */
[----:B-1----:R-:W-:-:S04]  /*0c90*/  LEA R4, P4, R2, UR4, 0x1 ;  /* 0x0000000402047c11 */ /* 0x002fc8000f8808ff */
[----:B------:R-:W-:-:S04]  /*0ca0*/  IADD3 R0, PT, PT, R3, R0, RZ ;  /* 0x0000000003007210 */ /* 0x000fc80007ffe0ff */
[----:B------:R-:W-:-:S05]  /*0cb0*/  LEA.HI.X R5, R2, UR5, R0, 0x1, P4 ;  /* 0x0000000502057c11 */ /* 0x000fca000a0f0c00 */
[----:B------:R1:W-:Y:S02]  /*0cc0*/  STG.E.128 desc[UR14][R4.64], RZ ;  /* 0x000000ff04007986 */ /* 0x0003e4000c101d0e */
.L_x_378:
[----:B------:R-:W-:Y:S05]  /*0cd0*/  BSYNC.RECONVERGENT B0 ;  /* 0x0000000000007941 */ /* 0x000fea0003800200 */
.L_x_377:
[----:B------:R-:W-:Y:S01]  /*0ce0*/  BSSY.RECONVERGENT B0, `(.L_x_379) ;  /* 0x0000012000007945 */ /* 0x000fe20003800200 */
[-C--:B------:R-:W-:Y:S01]  /*0cf0*/  ISETP.GE.OR P4, PT, R20, R10.reuse, P2 ;  /* 0x0000000a1400720c */ /* 0x080fe20001786670 */
[----:B------:R-:W-:Y:S01]  /*0d00*/  IMAD R11, R27, R13, RZ ;  /* 0x0000000d1b0b7224 */ /* 0x000fe200078e02ff */
[----:B------:R-:W-:Y:S01]  /*0d10*/  ISETP.GE.OR P2, PT, R22, R10, P2 ;  /* 0x0000000a1600720c */ /* 0x000fe20001746670 */
[----:B------:R-:W-:-:S12]  /*0d20*/  @P3 BRA `(.L_x_380) ;  /* 0x0000000000343947 */ /* 0x000fd80003800000 */
        /* <DEDUP_REMOVED lines=13> */
.L_x_380:
[----:B------:R-:W-:Y:S05]  /*0e00*/  BSYNC.RECONVERGENT B0 ;  /* 0x0000000000007941 */ /* 0x000fea0003800200 */
.L_x_379:
[----:B------:R-:W-:Y:S04]  /*0e10*/  BSSY.RECONVERGENT B0, `(.L_x_381) ;  /* 0x000000f000007945 */ /* 0x000fe80003800200 */
        /* <DEDUP_REMOVED lines=14> */
.L_x_382:
[----:B------:R-:W-:Y:S05]  /*0f00*/  BSYNC.RECONVERGENT B0 ;  /* 0x0000000000007941 */ /* 0x000fea0003800200 */
.L_x_381:
        /* <DEDUP_REMOVED lines=10> */
[----:B------:R-:W-:-:S04]  /*0fb0*/  IMAD.X R0, RZ, RZ, R15, P2 ;  /* 0x000000ffff007224 */ /* 0x000fc800010e060f */
[----:B-1----:R-:W-:Y:S02]  /*0fc0*/  IMAD R0, R0, UR6, RZ ;  /* 0x0000000600007c24 */ /* 0x002fe4000f8e02ff */
[----:B------:R-:W-:-:S04]  /*0fd0*/  IMAD.WIDE.U32 R6, R4, UR6, R2 ;  /* 0x0000000604067c25 */ /* 0x000fc8000f8e0002 */
[----:B------:R-:W-:Y:S01]  /*0fe0*/  IMAD R4, R4, UR7, R0 ;  /* 0x0000000704047c24 */ /* 0x000fe2000f8e0200 */
[----:B--2---:R-:W-:-:S04]  /*0ff0*/  LEA R2, P2, R6, UR4, 0x1 ;  /* 0x0000000406027c11 */ /* 0x004fc8000f8408ff */
[----:B------:R-:W-:-:S04]  /*1000*/  IADD3 R4, PT, PT, R7, R4, RZ ;  /* 0x0000000407047210 */ /* 0x000fc80007ffe0ff */
[----:B------:R-:W-:-:S05]  /*1010*/  LEA.HI.X R3, R6, UR5, R4, 0x1, P2 ;  /* 0x0000000506037c11 */ /* 0x000fca00090f0c04 */
[----:B------:R1:W-:Y:S02]  /*1020*/  STG.E.128 desc[UR14][R2.64], RZ ;  /* 0x000000ff02007986 */ /* 0x0003e4000c101d0e */
.L_x_384:
[----:B------:R-:W-:Y:S05]  /*1030*/  BSYNC.RECONVERGENT B0 ;  /* 0x0000000000007941 */ /* 0x000fea0003800200 */
.L_x_383:
        /* <DEDUP_REMOVED lines=11> */
.L_x_386:
[----:B------:R-:W-:Y:S05]  /*10f0*/  BSYNC.RECONVERGENT B0 ;  /* 0x0000000000007941 */ /* 0x000fea0003800200 */
.L_x_385:
        /* <DEDUP_REMOVED lines=15> */
.L_x_388:
[----:B------:R-:W-:Y:S05]  /*11f0*/  BSYNC.RECONVERGENT B0 ;  /* 0x0000000000007941 */ /* 0x000fea0003800200 */
.L_x_387:
        /* <DEDUP_REMOVED lines=10> */
.L_x_390:
[----:B------:R-:W-:Y:S05]  /*12a0*/  BSYNC.RECONVERGENT B0 ;  /* 0x0000000000007941 */ /* 0x000fea0003800200 */
.L_x_389:
        /* <DEDUP_REMOVED lines=10> */
.L_x_392:
[----:B------:R-:W-:Y:S05]  /*1350*/  BSYNC.RECONVERGENT B0 ;  /* 0x0000000000007941 */ /* 0x000fea0003800200 */
.L_x_391:
        /* <DEDUP_REMOVED lines=10> */
.L_x_394:
[----:B------:R-:W-:Y:S05]  /*1400*/  BSYNC.RECONVERGENT B0 ;  /* 0x0000000000007941 */ /* 0x000fea0003800200 */
.L_x_393:
        /* <DEDUP_REMOVED lines=10> */
.L_x_396:
[----:B------:R-:W-:Y:S05]  /*14b0*/  BSYNC.RECONVERGENT B0 ;  /* 0x0000000000007941 */ /* 0x000fea0003800200 */
.L_x_395:
        /* <DEDUP_REMOVED lines=10> */
.L_x_398:
[----:B------:R-:W-:Y:S05]  /*1560*/  BSYNC.RECONVERGENT B0 ;  /* 0x0000000000007941 */ /* 0x000fea0003800200 */
.L_x_397:
        /* <DEDUP_REMOVED lines=10> */
.L_x_367:
[----:B------:R-:W-:Y:S02]  /*1610*/  ISETP.NE.AND P0, PT, R28, -0x1, PT ;  /* 0xffffffff1c00780c */ /* 0x000fe40003f05270 */
[----:B------:R-:W-:-:S11]  /*1620*/  ISETP.NE.AND P2, PT, R11, -0x1, PT ;  /* 0xffffffff0b00780c */ /* 0x000fd60003f45270 */
[----:B------:R-:W5:Y:S08]  /*1630*/  @!P0 LDC.64 R6, c[0x0][0x398] ;  /* 0x0000e600ff068b82 */ /* 0x000f700000000a00 */
[----:B------:R-:W1:Y:S01]  /*1640*/  @P0 LDC.64 R8, c[0x0][0x3b0] ;  /* 0x0000ec00ff080b82 */ /* 0x000e620000000a00 */
[----:B-----5:R-:W-:-:S04]  /*1650*/  @!P0 IMAD.WIDE.U32 R4, R24, R6, RZ ;  /* 0x0000000618048225 */ /* 0x020fc800078e00ff */
[----:B------:R-:W-:Y:S01]  /*1660*/  @!P0 IMAD R13, R24, R7, R5 ;  /* 0x00000007180d8224 */ /* 0x000fe200078e0205 */
[----:B------:R-:W-:Y:S01]  /*1670*/  @!P0 MOV R12, R4 ;  /* 0x00000004000c8202 */ /* 0x000fe20000000f00 */
[----:B-1----:R-:W-:-:S04]  /*1680*/  @P0 IMAD.WIDE.U32 R2, R28, R8, RZ ;  /* 0x000000081c020225 */ /* 0x002fc800078e00ff */
[----:B------:R-:W-:Y:S01]  /*1690*/  @P0 IMAD R13, R28, R9, R3 ;  /* 0x000000091c0d0224 */ /* 0x000fe200078e0203 */
[----:B------:R-:W-:Y:S01]  /*16a0*/  @P0 MOV R12, R2 ;  /* 0x00000002000c0202 */ /* 0x000fe20000000f00 */
[----:B------:R-:W-:Y:S06]  /*16b0*/  @P2 BRA `(.L_x_399) ;  /* 0x0000000000342947 */ /* 0x000fec0003800000 */
[----:B------:R-:W1:Y:S01]  /*16c0*/  LDCU.64 UR4, c[0x0][0x3b8] ;  /* 0x00007700ff0477ac */ /* 0x000e620008000a00 */
[----:B------:R-:W-:Y:S01]  /*16d0*/  SHF.R.S32.HI R0, RZ, 0x1f, R10 ;  /* 0x0000001fff007819 */ /* 0x000fe2000001140a */
[----:B------:R-:W5:Y:S01]  /*16e0*/  LDCU.64 UR6, c[0x0][0x3a0] ;  /* 0x00007400ff0677ac */ /* 0x000f620008000a00 */
[----:B-1----:R-:W-:Y:S02]  /*16f0*/  MOV R82, UR4 ;  /* 0x0000000400527c02 */ /* 0x002fe40008000f00 */
        /* <DEDUP_REMOVED lines=9> */
.L_x_399:
[----:B------:R-:W1:Y:S01]  /*1790*/  LDC.64 R82, c[0x0][0x3b8] ;  /* 0x0000ee00ff527b82 */ /* 0x000e620000000a00 */
[----:B------:R-:W-:-:S05]  /*17a0*/  IADD3 R2, PT, PT, R10, R11, RZ ;  /* 0x0000000b0a027210 */ /* 0x000fca0007ffe0ff */
[C---:B-1----:R-:W-:Y:S02]  /*17b0*/  IMAD R0, R2.reuse, R83, RZ ;  /* 0x0000005302007224 */ /* 0x042fe400078e02ff */
[----:B------:R-:W-:-:S05]  /*17c0*/  IMAD.WIDE.U32 R2, R2, R82, RZ ;  /* 0x0000005202027225 */ /* 0x000fca00078e00ff */
[----:B------:R-:W-:Y:S02]  /*17d0*/  IADD3 R6, PT, PT, R3, R0, RZ ;  /* 0x0000000003067210 */ /* 0x000fe40007ffe0ff */
[----:B------:R-:W-:-:S07]  /*17e0*/  MOV R5, R2 ;  /* 0x0000000200057202 */ /* 0x000fce0000000f00 */
.L_x_400:
[----:B------:R-:W1:Y:S01]  /*17f0*/  LDC R9, c[0x0][0x3e8] ;  /* 0x0000fa00ff097b82 */ /* 0x000e620000000800 */
[----:B---3--:R-:W-:Y:S02]  /*1800*/  IABS R4, R18 ;  /* 0x0000001200047213 */ /* 0x008fe40000000000 */
[----:B-1----:R-:W-:-:S04]  /*1810*/  IABS R7, R9 ;  /* 0x0000000900077213 */ /* 0x002fc80000000000 */
[----:B------:R-:W1:Y:S08]  /*1820*/  I2F.RP R2, R7 ;  /* 0x0000000700027306 */ /* 0x000e700000209400 */
[----:B-1----:R-:W1:Y:S02]  /*1830*/  MUFU.RCP R2, R2 ;  /* 0x0000000200027308 */ /* 0x002e640000001000 */
[----:B-1----:R-:W-:-:S06]  /*1840*/  VIADD R2, R2, 0xffffffe ;  /* 0x0ffffffe02027836 */ /* 0x002fcc0000000000 */
[----:B------:R-:W1:Y:S02]  /*1850*/  F2I.FTZ.U32.TRUNC.NTZ R3, R2 ;  /* 0x0000000200037305 */ /* 0x000e64000021f000 */
[----:B-1----:R-:W-:Y:S01]  /*1860*/  IMAD.MOV R0, RZ, RZ, -R3 ;  /* 0x000000ffff007224 */ /* 0x002fe200078e0a03 */
        /* <DEDUP_REMOVED lines=19> */
[----:B------:R-:W1:Y:S01]  /*19a0*/  LDCU.64 UR4, c[0x0][0x3c0] ;  /* 0x00007800ff0477ac */ /* 0x000e620008000a00 */
[----:B------:R-:W-:Y:S01]  /*19b0*/  SHF.R.S32.HI R0, RZ, 0x1f, R10 ;  /* 0x0000001fff007819 */ /* 0x000fe2000001140a */
[----:B------:R-:W3:Y:S01]  /*19c0*/  LDCU.64 UR6, c[0x0][0x3a8] ;  /* 0x00007500ff0677ac */ /* 0x000ee20008000a00 */
[----:B-1----:R-:W-:Y:S02]  /*19d0*/  MOV R16, UR4 ;  /* 0x0000000400107c02 */ /* 0x002fe40008000f00 */
[----:B------:R-:W-:-:S03]  /*19e0*/  MOV R17, UR5 ;  /* 0x0000000500117c02 */ /* 0x000fc60008000f00 */
[-C--:B------:R-:W-:Y:S02]  /*19f0*/  IMAD R0, R0, R16.reuse, RZ ;  /* 0x0000001000007224 */ /* 0x080fe400078e02ff */
[----:B------:R-:W-:-:S04]  /*1a00*/  IMAD.WIDE.U32 R2, R10, R16, RZ ;  /* 0x000000100a027225 */ /* 0x000fc800078e00ff */
[----:B------:R-:W-:-:S05]  /*1a10*/  IMAD R0, R10, R17, R0 ;  /* 0x000000110a007224 */ /* 0x000fca00078e0200 */
[----:B------:R-:W-:-:S03]  /*1a20*/  IADD3 R3, PT, PT, R3, R0, RZ ;  /* 0x0000000003037210 */ /* 0x000fc60007ffe0ff */
[----:B---3--:R-:W-:-:S04]  /*1a30*/  IMAD.WIDE.U32 R2, R24, UR6, R2 ;  /* 0x0000000618027c25 */ /* 0x008fc8000f8e0002 */
[----:B------:R-:W-:Y:S01]  /*1a40*/  IMAD R0, R24, UR7, R3 ;  /* 0x0000000718007c24 */ /* 0x000fe2000f8e0203 */
[----:B------:R-:W-:Y:S06]  /*1a50*/  BRA `(.L_x_402) ;  /* 0x0000000000147947 */ /* 0x000fec0003800000 */
.L_x_401:
[----:B------:R-:W1:Y:S01]  /*1a60*/  LDC.64 R16, c[0x0][0x3c0] ;  /* 0x0000f000ff107b82 */ /* 0x000e620000000a00 */
[----:B------:R-:W-:-:S05]  /*1a70*/  IADD3 R0, PT, PT, R10, R11, RZ ;  /* 0x0000000b0a007210 */ /* 0x000fca0007ffe0ff */
[C---:B-1----:R-:W-:Y:S02]  /*1a80*/  IMAD R4, R0.reuse, R17, RZ ;  /* 0x0000001100047224 */ /* 0x042fe400078e02ff */
[----:B------:R-:W-:-:S05]  /*1a90*/  IMAD.WIDE.U32 R2, R0, R16, RZ ;  /* 0x0000001000027225 */ /* 0x000fca00078e00ff */
[----:B------:R-:W-:-:S07]  /*1aa0*/  IADD3 R0, PT, PT, R3, R4, RZ ;  /* 0x0000000403007210 */ /* 0x000fce0007ffe0ff */
.L_x_402:
[----:B----4-:R-:W-:Y:S01]  /*1ab0*/  IMAD.SHL.U32 R32, R72, 0x8, RZ ;  /* 0x0000000848207824 */ /* 0x010fe200078e00ff */
[----:B------:R-:W1:Y:S01]  /*1ac0*/  LDCU.128 UR8, c[0x0][0x3d0] ;  /* 0x00007a00ff0877ac */ /* 0x000e620008000c00 */
[----:B------:R-:W-:Y:S01]  /*1ad0*/  SHF.R.U32.HI R21, RZ, 0x3, R72 ;  /* 0x00000003ff157819 */ /* 0x000fe20000011648 */
[----:B------:R-:W3:Y:S01]  /*1ae0*/  S2UR UR5, SR_CgaCtaId ;  /* 0x00000000000579c3 */ /* 0x000ee20000008800 */
[----:B------:R-:W-:Y:S01]  /*1af0*/  IMAD.IADD R22, R237, 0x1, -R27 ;  /* 0x00000001ed167824 */ /* 0x000fe200078e0a1b */
[----:B------:R-:W-:Y:S01]  /*1b00*/  LOP3.LUT R168, R32, 0x38, RZ, 0xc0, !PT ;  /* 0x0000003820a87812 */ /* 0x000fe200078ec0ff */
[----:B------:R-:W4:Y:S01]  /*1b10*/  LDCU.64 UR12, c[0x0][0x388] ;  /* 0x00007100ff0c77ac */ /* 0x000f220008000a00 */
[----:B------:R-:W-:Y:S01]  /*1b20*/  SHF.L.U32 R15, R170, 0x7, RZ ;  /* 0x00000007aa0f7819 */ /* 0x000fe200000006ff */
[----:B------:R-:W-:Y:S01]  /*1b30*/  BSSY.RECONVERGENT B0, `(.L_x_403) ;  /* 0x0000039000007945 */ /* 0x000fe20003800200 */
[C---:B------:R-:W-:Y:S01]  /*1b40*/  IADD3 R4, P1, PT, R168.reuse, R5, RZ ;  /* 0x00000005a8047210 */ /* 0x040fe20007f3e0ff */
[----:B------:R-:W5:Y:S01]  /*1b50*/  LDCU.64 UR6, c[0x0][0x390] ;  /* 0x00007200ff0677ac */ /* 0x000f620008000a00 */
[----:B------:R-:W-:Y:S01]  /*1b60*/  IADD3 R2, P0, PT, R168, R2, RZ ;  /* 0x00000002a8027210 */ /* 0x000fe20007f1e0ff */
[----:B------:R2:W-:Y:S01]  /*1b70*/  STL [R1+0x1c], R22 ;  /* 0x00001c1601007387 */ /* 0x0005e20000100800 */
[----:B------:R-:W-:Y:S01]  /*1b80*/  SHF.R.U32.HI R23, RZ, 0x19, R170 ;  /* 0x00000019ff177819 */ /* 0x000fe200000116aa */
[----:B------:R-:W-:Y:S01]  /*1b90*/  IMAD.X R5, RZ, RZ, R6, P1 ;  /* 0x000000ffff057224 */ /* 0x000fe200008e0606 */
[----:B------:R-:W-:Y:S01]  /*1ba0*/  IADD3.X R3, PT, PT, RZ, R0, RZ, P0, !PT ;  /* 0x00000000ff037210 */ /* 0x000fe200007fe4ff */
[----:B------:R-:W-:Y:S01]  /*1bb0*/  UMOV UR4, 0x400 ;  /* 0x0000040000047882 */ /* 0x000fe20000000000 */
[----:B------:R-:W-:Y:S01]  /*1bc0*/  SHF.R.S32.HI R0, RZ, 0x1f, R8 ;  /* 0x0000001fff007819 */ /* 0x000fe20000011408 */
[----:B------:R-:W-:Y:S01]  /*1bd0*/  IMAD.WIDE.U32 R4, R21, R82, R4 ;  /* 0x0000005215047225 */ /* 0x000fe200078e0004 */
[----:B------:R-:W-:-:S03]  /*1be0*/  LOP3.LUT R15, R15, R21, RZ, 0xfc, !PT ;  /* 0x000000150f0f7212 */ /* 0x000fc600078efcff */
[C---:B------:R-:W-:Y:S02]  /*1bf0*/  IMAD R5, R21.reuse, R83, R5 ;  /* 0x0000005315057224 */ /* 0x040fe400078e0205 */
[----:B-1----:R-:W-:Y:S02]  /*1c00*/  IMAD R10, R0, UR8, RZ ;  /* 0x00000008000a7c24 */ /* 0x002fe4000f8e02ff */
[----:B------:R-:W-:Y:S01]  /*1c10*/  IMAD.WIDE.U32 R6, R8, UR8, R4 ;  /* 0x0000000808067c25 */ /* 0x000fe2000f8e0004 */
[----:B------:R-:W-:Y:S01]  /*1c20*/  IADD3 R4, P0, PT, R168, R12, RZ ;  /* 0x0000000ca8047210 */ /* 0x000fe20007f1e0ff */
[----:B---3--:R-:W-:Y:S02]  /*1c30*/  ULEA UR5, UR5, UR4, 0x18 ;  /* 0x0000000405057291 */ /* 0x008fe4000f8ec0ff */
[----:B------:R-:W-:Y:S01]  /*1c40*/  IMAD R10, R8, UR9, R10 ;  /* 0x00000009080a7c24 */ /* 0x000fe2000f8e020a */
[----:B------:R-:W1:Y:S01]  /*1c50*/  LDCU.64 UR8, c[0x0][0x3c8] ;  /* 0x00007900ff0877ac */ /* 0x000e620008000a00 */
[----:B------:R-:W-:Y:S01]  /*1c60*/  IMAD R0, R0, UR10, RZ ;  /* 0x0000000a00007c24 */ /* 0x000fe2000f8e02ff */
[----:B----4-:R-:W-:Y:S01]  /*1c70*/  LEA R242, P2, R6, UR12, 0x1 ;  /* 0x0000000c06f27c11 */ /* 0x010fe2000f8408ff */
[----:B------:R-:W-:Y:S01]  /*1c80*/  IMAD.WIDE.U32 R2, R21, R16, R2 ;  /* 0x0000001015027225 */ /* 0x000fe200078e0002 */
[----:B------:R-:W-:-:S02]  /*1c90*/  IADD3.X R5, PT, PT, RZ, R13, RZ, P0, !PT ;  /* 0x0000000dff057210 */ /* 0x000fc400007fe4ff */
[----:B------:R-:W-:Y:S01]  /*1ca0*/  ISETP.GE.AND P0, PT, R21, R22, PT ;  /* 0x000000161500720c */ /* 0x000fe20003f06270 */
[----:B------:R-:W-:Y:S02]  /*1cb0*/  IMAD R9, R8, UR11, R0 ;  /* 0x0000000b08097c24 */ /* 0x000fe4000f8e0200 */
[----:B------:R-:W-:Y:S02]  /*1cc0*/  IMAD.IADD R0, R7, 0x1, R10 ;  /* 0x0000000107007824 */ /* 0x000fe400078e020a */
[----:B------:R-:W-:-:S03]  /*1cd0*/  IMAD R3, R21, R17, R3 ;  /* 0x0000001115037224 */ /* 0x000fc600078e0203 */
[----:B------:R-:W-:Y:S01]  /*1ce0*/  LEA.HI.X R239, R6, UR13, R0, 0x1, P2 ;  /* 0x0000000d06ef7c11 */ /* 0x000fe200090f0c00 */
[----:B------:R-:W-:Y:S01]  /*1cf0*/  IMAD.WIDE.U32 R2, R8, UR10, R2 ;  /* 0x0000000a08027c25 */ /* 0x000fe2000f8e0002 */
[----:B------:R-:W-:-:S03]  /*1d00*/  LOP3.LUT R0, R32, 0x1f8, RZ, 0xc0, !PT ;  /* 0x000001f820007812 */ /* 0x000fc600078ec0ff */
[----:B------:R-:W-:Y:S01]  /*1d10*/  IMAD.IADD R3, R3, 0x1, R9 ;  /* 0x0000000103037824 */ /* 0x000fe200078e0209 */
[----:B------:R-:W-:Y:S01]  /*1d20*/  LOP3.LUT R0, R0, 0x38, R72, 0x78, !PT ;  /* 0x0000003800007812 */ /* 0x000fe200078e7848 */
[----:B-1----:R-:W-:Y:S01]  /*1d30*/  IMAD.WIDE.U32 R10, R18, UR8, R4 ;  /* 0x00000008120a7c25 */ /* 0x002fe2000f8e0004 */
[----:B-----5:R-:W-:Y:S02]  /*1d40*/  LEA R244, P1, R2, UR6, 0x1 ;  /* 0x0000000602f47c11 */ /* 0x020fe4000f8208ff */
[----:B------:R-:W-:Y:S01]  /*1d50*/  LOP3.LUT R0, R0, 0x1e00, R32, 0xf8, !PT ;  /* 0x00001e0000007812 */ /* 0x000fe200078ef820 */
[----:B------:R-:W-:Y:S01]  /*1d60*/  IMAD R9, R18, UR9, R11 ;  /* 0x0000000912097c24 */ /* 0x000fe2000f8e020b */
[----:B------:R-:W-:Y:S02]  /*1d70*/  LEA.HI.X R243, R2, UR7, R3, 0x1, P1 ;  /* 0x0000000702f37c11 */ /* 0x000fe400088f0c03 */
[----:B------:R-:W-:Y:S01]  /*1d80*/  LEA R236, R0, UR5, 0x1 ;  /* 0x0000000500ec7c11 */ /* 0x000fe2000f8e08ff */
[----:B--2---:R-:W-:Y:S06]  /*1d90*/  @P0 BRA `(.L_x_404) ;  /* 0x0000000000480947 */ /* 0x004fec0003800000 */
[----:B------:R-:W1:Y:S02]  /*1da0*/  LDCU UR4, c[0x0][0x440] ;  /* 0x00008800ff0477ac */ /* 0x000e640008000800 */
[----:B-1----:R-:W-:-:S13]  /*1db0*/  ISETP.GE.AND P0, PT, R168, UR4, PT ;  /* 0x00000004a8007c0c */ /* 0x002fda000bf06270 */
[----:B------:R-:W-:Y:S05]  /*1dc0*/  @P0 BRA `(.L_x_405) ;  /* 0x0000000000380947 */ /* 0x000fea0003800000 */
        /* <DEDUP_REMOVED lines=14> */
.L_x_405:
[----:B------:R1:W-:Y:S02]  /*1eb0*/  STS.128 [R236], RZ ;  /* 0x000000ffec007388 */ /* 0x0003e40000000c00 */
.L_x_404:
[----:B------:R-:W-:Y:S05]  /*1ec0*/  BSYNC.RECONVERGENT B0 ;  /* 0x0000000000007941 */ /* 0x000fea0003800200 */
.L_x_403:
[----:B------:R-:W-:Y:S01]  /*1ed0*/  VIADD R0, R80, 0x7f ;  /* 0x0000007f50007836 */ /* 0x000fe20000000000 */
[----:B------:R-:W-:Y:S01]  /*1ee0*/  BSSY.RECONVERGENT B0, `(.L_x_406) ;  /* 0x000002b000007945 */ /* 0x000fe20003800200 */
[C---:B------:R-:W-:Y:S01]  /*1ef0*/  VIADD R31, R21.reuse, 0x10 ;  /* 0x00000010151f7836 */ /* 0x040fe20000000000 */
[----:B------:R-:W-:Y:S01]  /*1f00*/  SHF.L.U64.HI R7, R82, 0x7, R83 ;  /* 0x0000000752077819 */ /* 0x000fe20000010253 */
[C---:B------:R-:W-:Y:S01]  /*1f10*/  VIADD R30, R21.reuse, 0x20 ;  /* 0x00000020151e7836 */ /* 0x040fe20000000000 */
[----:B------:R-:W-:Y:S01]  /*1f20*/  SHF.R.S32.HI R2, RZ, 0x1f, R0 ;  /* 0x0000001fff027819 */ /* 0x000fe20000011400 */
[----:B------:R-:W-:Y:S01]  /*1f30*/  VIADD R29, R21, 0x30 ;  /* 0x00000030151d7836 */ /* 0x000fe20000000000 */
[----:B------:R-:W-:Y:S01]  /*1f40*/  ISETP.GE.AND P1, PT, R31, R22, PT ;  /* 0x000000161f00720c */ /* 0x000fe20003f26270 */
[C---:B------:R-:W-:Y:S01]  /*1f50*/  VIADD R28, R21.reuse, 0x40 ;  /* 0x00000040151c7836 */ /* 0x040fe20000000000 */
[----:B------:R-:W-:Y:S01]  /*1f60*/  LEA.HI R0, R2, R0, RZ, 0x7 ;  /* 0x0000000002007211 */ /* 0x000fe200078f38ff */
[C---:B------:R-:W-:Y:S01]  /*1f70*/  VIADD R27, R21.reuse, 0x50 ;  /* 0x00000050151b7836 */ /* 0x040fe20000000000 */
[-C--:B------:R-:W-:Y:S01]  /*1f80*/  ISETP.GE.AND P0, PT, R30, R22.reuse, PT ;  /* 0x000000161e00720c */ /* 0x080fe20003f06270 */
[C---:B------:R-:W-:Y:S01]  /*1f90*/  VIADD R26, R21.reuse, 0x60 ;  /* 0x00000060151a7836 */ /* 0x040fe20000000000 */
[----:B------:R-:W-:Y:S01]  /*1fa0*/  SHF.R.S32.HI R240, RZ, 0x7, R0 ;  /* 0x00000007fff07819 */ /* 0x000fe20000011400 */
[----:B------:R-:W-:Y:S01]  /*1fb0*/  VIADD R25, R21, 0x70 ;  /* 0x0000007015197836 */ /* 0x000fe20000000000 */
[-C--:B------:R-:W-:Y:S01]  /*1fc0*/  ISETP.GE.AND P5, PT, R29, R22.reuse, PT ;  /* 0x000000161d00720c */ /* 0x080fe20003fa6270 */
[----:B------:R-:W-:Y:S01]  /*1fd0*/  IMAD.SHL.U32 R6, R82, 0x80, RZ ;  /* 0x0000008052067824 */ /* 0x000fe200078e00ff */
[-C--:B------:R-:W-:Y:S01]  /*1fe0*/  ISETP.GE.AND P4, PT, R28, R22.reuse, PT ;  /* 0x000000161c00720c */ /* 0x080fe20003f86270 */
[----:B------:R-:W-:Y:S01]  /*1ff0*/  VIADD R20, R240, 0xffffffff ;  /* 0xfffffffff0147836 */ /* 0x000fe20000000000 */
[----:B------:R-:W-:-:S02]  /*2000*/  ISETP.GE.AND P3, PT, R27, R22, PT ;  /* 0x000000161b00720c */ /* 0x000fc40003f66270 */
[----:B------:R-:W-:Y:S01]  /*2010*/  ISETP.GE.AND P2, PT, R26, R22, PT ;  /* 0x000000161a00720c */ /* 0x000fe20003f46270 */
[----:B------:R-:W-:-:S05]  /*2020*/  IMAD R14, R20, -0x80, R80 ;  /* 0xffffff80140e7824 */ /* 0x000fca00078e0250 */
[----:B------:R-:W-:Y:S01]  /*2030*/  ISETP.GE.AND P6, PT, R21, R14, PT ;  /* 0x0000000e1500720c */ /* 0x000fe20003fc6270 */
[----:B------:R-:W-:-:S12]  /*2040*/  @P1 BRA `(.L_x_407) ;  /* 0x0000000000501947 */ /* 0x000fd80003800000 */
[----:B------:R-:W3:Y:S02]  /*2050*/  LDCU UR4, c[0x0][0x440] ;  /* 0x00008800ff0477ac */ /* 0x000ee40008000800 */
[----:B---3--:R-:W-:-:S13]  /*2060*/  ISETP.GE.AND P1, PT, R168, UR4, PT ;  /* 0x00000004a8007c0c */ /* 0x008fda000bf26270 */
[----:B------:R3:W-:Y:S01]  /*2070*/  @P1 STS.128 [R236+0x800], RZ ;  /* 0x000800ffec001388 */ /* 0x0007e20000000c00 */
[----:B------:R-:W-:Y:S05]  /*2080*/  @P1 BRA `(.L_x_407) ;  /* 0x0000000000401947 */ /* 0x000fea0003800000 */
[----:B------:R-:W4:Y:S01]  /*2090*/  LDCU.64 UR8, c[0x0][0x3b0] ;  /* 0x00007600ff0877ac */ /* 0x000f220008000a00 */
[----:B--2---:R-:W-:Y:S01]  /*20a0*/  IADD3 R4, P1, PT, R15, 0x10, RZ ;  /* 0x000000100f047810 */ /* 0x004fe20007f3e0ff */
[----:B------:R-:W-:Y:S01]  /*20b0*/  IMAD.MOV.U32 R2, RZ, RZ, R10 ;  /* 0x000000ffff027224 */ /* 0x000fe200078e000a */
[----:B------:R-:W-:Y:S01]  /*20c0*/  MOV R3, R9 ;  /* 0x0000000900037202 */ /* 0x000fe20000000f00 */
[----:B------:R-:W2:Y:S02]  /*20d0*/  LDCU.64 UR6, c[0x0][0x380] ;  /* 0x00007000ff0677ac */ /* 0x000ea40008000a00 */
[----:B------:R-:W-:-:S04]  /*20e0*/  IMAD.X R0, RZ, RZ, R23, P1 ;  /* 0x000000ffff007224 */ /* 0x000fc800008e0617 */
[----:B----4-:R-:W-:Y:S02]  /*20f0*/  IMAD R0, R0, UR8, RZ ;  /* 0x0000000800007c24 */ /* 0x010fe4000f8e02ff */
        /* <DEDUP_REMOVED lines=9> */
.L_x_407:
[----:B------:R-:W-:Y:S05]  /*2190*/  BSYNC.RECONVERGENT B0 ;  /* 0x0000000000007941 */ /* 0x000fea0003800200 */
.L_x_406:
[----:B------:R-:W-:Y:S01]  /*21a0*/  ISETP.GE.AND P1, PT, R25, R22, PT ;  /* 0x000000161900720c */ /* 0x000fe20003f26270 */
[-C--:B------:R-:W-:Y:S01]  /*21b0*/  IMAD R0, R7, R20.reuse, RZ ;  /* 0x0000001407007224 */ /* 0x080fe200078e02ff */
[----:B------:R-:W-:Y:S01]  /*21c0*/  SHF.R.S32.HI R22, RZ, 0x1f, R20 ;  /* 0x0000001fff167819 */ /* 0x000fe20000011414 */
[----:B------:R-:W-:Y:S01]  /*21d0*/  BSSY.RECONVERGENT B0, `(.L_x_408) ;  /* 0x0000018000007945 */ /* 0x000fe20003800200 */
[----:B------:R-:W-:-:S04]  /*21e0*/  IMAD.WIDE.U32 R12, R6, R20, RZ ;  /* 0x00000014060c7225 */ /* 0x000fc800078e00ff */
[----:B------:R-:W-:Y:S01]  /*21f0*/  IMAD R21, R22, R6, R0 ;  /* 0x0000000616157224 */ /* 0x000fe200078e0200 */
[----:B------:R-:W-:Y:S05]  /*2200*/  @P0 BRA `(.L_x_409) ;  /* 0x0000000000500947 */ /* 0x000fea0003800000 */
[----:B------:R-:W5:Y:S02]  /*2210*/  LDCU UR4, c[0x0][0x440] ;  /* 0x00008800ff0477ac */ /* 0x000f640008000800 */
[----:B-----5:R-:W-:-:S13]  /*2220*/  ISETP.GE.AND P0, PT, R168, UR4, PT ;  /* 0x00000004a8007c0c */ /* 0x020fda000bf06270 */
[----:B------:R1:W-:Y:S01]  /*2230*/  @P0 STS.128 [R236+0x1000], RZ ;  /* 0x001000ffec000388 */ /* 0x0003e20000000c00 */
[----:B------:R-:W-:Y:S05]  /*2240*/  @P0 BRA `(.L_x_409) ;  /* 0x0000000000400947 */ /* 0x000fea0003800000 */
[----:B------:R-:W5:Y:S01]  /*2250*/  LDCU.64 UR8, c[0x0][0x3b0] ;  /* 0x00007600ff0877ac */ /* 0x000f620008000a00 */
[----:B--2-4-:R-:W-:Y:S01]  /*2260*/  IADD3 R4, P0, PT, R15, 0x20, RZ ;  /* 0x000000200f047810 */ /* 0x014fe20007f1e0ff */
[----:B------:R-:W-:Y:S01]  /*2270*/  IMAD.MOV.U32 R2, RZ, RZ, R10 ;  /* 0x000000ffff027224 */ /* 0x000fe200078e000a */
[----:B------:R-:W-:Y:S01]  /*2280*/  MOV R3, R9 ;  /* 0x0000000900037202 */ /* 0x000fe20000000f00 */
[----:B------:R-:W2:Y:S02]  /*2290*/  LDCU.64 UR6, c[0x0][0x380] ;  /* 0x00007000ff0677ac */ /* 0x000ea40008000a00 */
[----:B------:R-:W-:-:S04]  /*22a0*/  IMAD.X R0, RZ, RZ, R23, P0 ;  /* 0x000000ffff007224 */ /* 0x000fc800000e0617 */
[----:B-----5:R-:W-:Y:S02]  /*22b0*/  IMAD R0, R0, UR8, RZ ;  /* 0x0000000800007c24 */ /* 0x020fe4000f8e02ff */
        /* <DEDUP_REMOVED lines=9> */
.L_x_409:
[----:B------:R-:W-:Y:S05]  /*2350*/  BSYNC.RECONVERGENT B0 ;  /* 0x0000000000007941 */ /* 0x000fea0003800200 */
.L_x_408:
[----:B------:R-:W-:Y:S04]  /*2360*/  BSSY.RECONVERGENT B0, `(.L_x_410) ;  /* 0x0000016000007945 */ /* 0x000fe80003800200 */
        /* <DEDUP_REMOVED lines=21> */
.L_x_411:
[----:B------:R-:W-:Y:S05]  /*24c0*/  BSYNC.RECONVERGENT B0 ;  /* 0x0000000000007941 */ /* 0x000fea0003800200 */
.L_x_410:
        /* <DEDUP_REMOVED lines=22> */
.L_x_413:
[----:B------:R-:W-:Y:S05]  /*2630*/  BSYNC.RECONVERGENT B0 ;  /* 0x0000000000007941 */ /* 0x000fea0003800200 */
.L_x_412:
        /* <DEDUP_REMOVED lines=22> */
.L_x_415:
[----:B------:R-:W-:Y:S05]  /*27a0*/  BSYNC.RECONVERGENT B0 ;  /* 0x0000000000007941 */ /* 0x000fea0003800200 */
.L_x_414:
        /* <DEDUP_REMOVED lines=22> */
.L_x_417:
[----:B------:R-:W-:Y:S05]  /*2910*/  BSYNC.RECONVERGENT B0 ;  /* 0x0000000000007941 */ /* 0x000fea0003800200 */
.L_x_416:
        /* <DEDUP_REMOVED lines=22> */
.L_x_419:
[----:B------:R-:W-:Y:S05]  /*2a80*/  BSYNC.RECONVERGENT B0 ;  /* 0x0000000000007941 */ /* 0x000fea0003800200 */
.L_x_418:
[----:B------:R-:W-:Y:S01]  /*2a90*/  BSSY.RECONVERGENT B0, `(.L_x_420) ;  /* 0x000000e000007945 */ /* 0x000fe20003800200 */
[----:B------:R-:W-:-:S03]  /*2aa0*/  IADD3 R7, PT, PT, R13, R21, RZ ;  /* 0x000000150d077210 */ /* 0x000fc60007ffe0ff */
[----:B------:R-:W-:Y:S05]  /*2ab0*/  @P6 BRA `(.L_x_421) ;  /* 0x00000000002c6947 */ /* 0x000fea0003800000 */
[----:B------:R-:W5:Y:S02]  /*2ac0*/  LDCU UR4, c[0x0][0x440] ;  /* 0x00008800ff0477ac */ /* 0x000f640008000800 */
[----:B-----5:R-:W-:-:S13]  /*2ad0*/  ISETP.GE.AND P0, PT, R168, UR4, PT ;  /* 0x00000004a8007c0c */ /* 0x020fda000bf06270 */
[----:B------:R-:W-:Y:S05]  /*2ae0*/  @P0 BRA `(.L_x_422) ;  /* 0x00000000001c0947 */ /* 0x000fea0003800000 */
[----:B--2---:R-:W-:-:S04]  /*2af0*/  LEA R2, P0, R12, R242, 0x1 ;  /* 0x000000f20c027211 */ /* 0x004fc800078008ff */
[----:B------:R-:W-:-:S05]  /*2b00*/  LEA.HI.X R3, R12, R239, R7, 0x1, P0 ;  /* 0x000000ef0c037211 */ /* 0x000fca00000f0c07 */
[----:B------:R-:W-:Y:S01]  /*2b10*/  @!PT LDS RZ, [RZ] ;  /* 0x00000000fffff984 */ /* 0x000fe20000000800 */
[----:B------:R-:W-:Y:S01]  /*2b20*/  @!PT LDS RZ, [RZ] ;  /* 0x00000000fffff984 */ /* 0x000fe20000000800 */
[----:B------:R-:W-:Y:S01]  /*2b30*/  @!PT LDS RZ, [RZ] ;  /* 0x00000000fffff984 */ /* 0x000fe20000000800 */
[----:B------:R2:W-:Y:S01]  /*2b40*/  LDGSTS.E.BYPASS.LTC128B.128 [R236+0x4000], desc[UR14][R2.64] ;  /* 0x0400000002ec7fae */ /* 0x0005e2000b981a0e */
[----:B------:R-:W-:Y:S05]  /*2b50*/  BRA `(.L_x_421) ;  /* 0x0000000000047947 */ /* 0x000fea0003800000 */
.L_x_422:
[----:B------:R1:W-:Y:S02]  /*2b60*/  STS.128 [R236+0x4000], RZ ;  /* 0x004000ffec007388 */ /* 0x0003e40000000c00 */
.L_x_421:
[----:B------:R-:W-:Y:S05]  /*2b70*/  BSYNC.RECONVERGENT B0 ;  /* 0x0000000000007941 */ /* 0x000fea0003800200 */
.L_x_420:
        /* <DEDUP_REMOVED lines=12> */
[----:B--2---:R-:W-:-:S04]  /*2c40*/  IMAD.WIDE.U32 R2, R82, 0x10, RZ ;  /* 0x0000001052027825 */ /* 0x004fc800078e00ff */
[----:B------:R-:W-:Y:S01]  /*2c50*/  IMAD.SHL.U32 R0, R83, 0x10, RZ ;  /* 0x0000001053007824 */ /* 0x000fe200078e00ff */
[----:B----4-:R-:W-:-:S04]  /*2c60*/  IADD3 R4, P1, PT, R12, R2, RZ ;  /* 0x000000020c047210 */ /* 0x010fc80007f3e0ff */
[----:B------:R-:W-:Y:S02]  /*2c70*/  IADD3.X R0, PT, PT, R7, R3, R0, P1, !PT ;  /* 0x0000000307007210 */ /* 0x000fe40000ffe400 */
[----:B------:R-:W-:-:S04]  /*2c80*/  LEA R2, P1, R4, R242, 0x1 ;  /* 0x000000f204027211 */ /* 0x000fc800078208ff */
[----:B------:R-:W-:-:S05]  /*2c90*/  LEA.HI.X R3, R4, R239, R0, 0x1, P1 ;  /* 0x000000ef04037211 */ /* 0x000fca00008f0c00 */
[----:B------:R-:W-:Y:S01]  /*2ca0*/  @!PT LDS RZ, [RZ] ;  /* 0x00000000fffff984 */ /* 0x000fe20000000800 */
[----:B------:R-:W-:Y:S01]  /*2cb0*/  @!PT LDS RZ, [RZ] ;  /* 0x00000000fffff984 */ /* 0x000fe20000000800 */
[----:B------:R-:W-:Y:S01]  /*2cc0*/  @!PT LDS RZ, [RZ] ;  /* 0x00000000fffff984 */ /* 0x000fe20000000800 */
[----:B------:R2:W-:Y:S04]  /*2cd0*/  LDGSTS.E.BYPASS.LTC128B.128 [R236+0x4800], desc[UR14][R2.64] ;  /* 0x0480000002ec7fae */ /* 0x0005e8000b981a0e */
.L_x_424:
[----:B------:R-:W-:Y:S05]  /*2ce0*/  BSYNC.RECONVERGENT B0 ;  /* 0x0000000000007941 */ /* 0x000fea0003800200 */
.L_x_423:
        /* <DEDUP_REMOVED lines=8> */
[----:B--2---:R-:W-:Y:S02]  /*2d70*/  LEA.HI.X R3, R82, R7, R83, 0x5, P0 ;  /* 0x0000000752037211 */ /* 0x004fe400000f2c53 */
[----:B------:R-:W-:-:S04]  /*2d80*/  LEA R2, P0, R0, R242, 0x1 ;  /* 0x000000f200027211 */ /* 0x000fc800078008ff */
[----:B------:R-:W-:-:S05]  /*2d90*/  LEA.HI.X R3, R0, R239, R3, 0x1, P0 ;  /* 0x000000ef00037211 */ /* 0x000fca00000f0c03 */
[----:B------:R-:W-:Y:S01]  /*2da0*/  @!PT LDS RZ, [RZ] ;  /* 0x00000000fffff984 */ /* 0x000fe20000000800 */
[----:B------:R-:W-:Y:S01]  /*2db0*/  @!PT LDS RZ, [RZ] ;  /* 0x00000000fffff984 */ /* 0x000fe20000000800 */
[----:B------:R-:W-:Y:S01]  /*2dc0*/  @!PT LDS RZ, [RZ] ;  /* 0x00000000fffff984 */ /* 0x000fe20000000800 */
[----:B------:R2:W-:Y:S04]  /*2dd0*/  LDGSTS.E.BYPASS.LTC128B.128 [R236+0x5000], desc[UR14][R2.64] ;  /* 0x0500000002ec7fae */ /* 0x0005e8000b981a0e */
.L_x_426:
[----:B------:R-:W-:Y:S05]  /*2de0*/  BSYNC.RECONVERGENT B0 ;  /* 0x0000000000007941 */ /* 0x000fea0003800200 */
.L_x_425:
        /* <DEDUP_REMOVED lines=8> */
[----:B--2---:R-:W-:-:S05]  /*2e70*/  IMAD.WIDE.U32 R2, R82, 0x30, R6 ;  /* 0x0000003052027825 */ /* 0x004fca00078e0006 */
[----:B------:R-:W-:Y:S02]  /*2e80*/  IADD3 R0, PT, PT, R3, R0, RZ ;  /* 0x0000000003007210 */ /* 0x000fe40007ffe0ff */
[----:B----4-:R-:W-:-:S04]  /*2e90*/  LEA R4, P0, R2, R242, 0x1 ;  /* 0x000000f202047211 */ /* 0x010fc800078008ff */
[----:B------:R-:W-:-:S05]  /*2ea0*/  LEA.HI.X R5, R2, R239, R0, 0x1, P0 ;  /* 0x000000ef02057211 */ /* 0x000fca00000f0c00 */
[----:B------:R-:W-:Y:S01]  /*2eb0*/  @!PT LDS RZ, [RZ] ;  /* 0x00000000fffff984 */ /* 0x000fe20000000800 */
[----:B------:R-:W-:Y:S01]  /*2ec0*/  @!PT LDS RZ, [RZ] ;  /* 0x00000000fffff984 */ /* 0x000fe20000000800 */
[----:B------:R-:W-:Y:S01]  /*2ed0*/  @!PT LDS RZ, [RZ] ;  /* 0x00000000fffff984 */ /* 0x000fe20000000800 */
[----:B------:R2:W-:Y:S04]  /*2ee0*/  LDGSTS.E.BYPASS.LTC128B.128 [R236+0x5800], desc[UR14][R4.64] ;  /* 0x0580000004ec7fae */ /* 0x0005e8000b981a0e */
.L_x_428:
[----:B------:R-:W-:Y:S05]  /*2ef0*/  BSYNC.RECONVERGENT B0 ;  /* 0x0000000000007941 */ /* 0x000fea0003800200 */
.L_x_427:
[----:B------:R-:W-:Y:S04]  /*2f00*/  BSSY.RECONVERGENT B0, `(.L_x_429) ;  /* 0x000000e000007945 */ /* 0x000fe80003800200 */
[----:B------:R-:W-:Y:S05]  /*2f10*/  @P4 BRA `(.L_x_430) ;  /* 0x0000000000304947 */ /* 0x000fea0003800000 */
        /* <DEDUP_REMOVED lines=12> */
.L_x_430:
[----:B------:R-:W-:Y:S05]  /*2fe0*/  BSYNC.RECONVERGENT B0 ;  /* 0x0000000000007941 */ /* 0x000fea0003800200 */
.L_x_429:
[----:B------:R-:W-:Y:S04]  /*2ff0*/  BSSY.RECONVERGENT B0, `(.L_x_431) ;  /* 0x0000011000007945 */ /* 0x000fe80003800200 */
[----:B------:R-:W-:Y:S05]  /*3000*/  @P3 BRA `(.L_x_432) ;  /* 0x00000000003c3947 */ /* 0x000fea0003800000 */
[----:B------:R-:W5:Y:S02]  /*3010*/  LDCU UR4, c[0x0][0x440] ;  /* 0x00008800ff0477ac */ /* 0x000f640008000800 */
[----:B-----5:R-:W-:-:S13]  /*3020*/  ISETP.GE.AND P0, PT, R168, UR4, PT ;  /* 0x00000004a8007c0c */ /* 0x020fda000bf06270 */
[----:B------:R1:W-:Y:S01]  /*3030*/  @P0 STS.128 [R236+0x6800], RZ ;  /* 0x006800ffec000388 */ /* 0x0003e20000000c00 */
[----:B------:R-:W-:Y:S05]  /*3040*/  @P0 BRA `(.L_x_432) ;  /* 0x00000000002c0947 */ /* 0x000fea0003800000 */
[----:B--2---:R-:W-:Y:S01]  /*3050*/  MOV R2, R12 ;  /* 0x0000000c00027202 */ /* 0x004fe20000000f00 */
[----:B------:R-:W-:Y:S01]  /*3060*/  IMAD R0, R83, 0x50, RZ ;  /* 0x0000005053007824 */ /* 0x000fe200078e02ff */
[----:B------:R-:W-:-:S03]  /*3070*/  MOV R3, R7 ;  /* 0x0000000700037202 */ /* 0x000fc60000000f00 */
[----:B------:R-:W-:-:S05]  /*3080*/  IMAD.WIDE.U32 R2, R82, 0x50, R2 ;  /* 0x0000005052027825 */ /* 0x000fca00078e0002 */
[----:B------:R-:W-:Y:S02]  /*3090*/  IADD3 R0, PT, PT, R3, R0, RZ ;  /* 0x0000000003007210 */ /* 0x000fe40007ffe0ff */
[----:B----4-:R-:W-:-:S04]  /*30a0*/  LEA R4, P0, R2, R242, 0x1 ;  /* 0x000000f202047211 */ /* 0x010fc800078008ff */
[----:B------:R-:W-:-:S05]  /*30b0*/  LEA.HI.X R5, R2, R239, R0, 0x1, P0 ;  /* 0x000000ef02057211 */ /* 0x000fca00000f0c00 */
[----:B------:R-:W-:Y:S01]  /*30c0*/  @!PT LDS RZ, [RZ] ;  /* 0x00000000fffff984 */ /* 0x000fe20000000800 */
[----:B------:R-:W-:Y:S01]  /*30d0*/  @!PT LDS RZ, [RZ] ;  /* 0x00000000fffff984 */ /* 0x000fe20000000800 */
[----:B------:R-:W-:Y:S01]  /*30e0*/  @!PT LDS RZ, [RZ] ;  /* 0x00000000fffff984 */ /* 0x000fe20000000800 */
[----:B------:R2:W-:Y:S04]  /*30f0*/  LDGSTS.E.BYPASS.LTC128B.128 [R236+0x6800], desc[UR14][R4.64] ;  /* 0x0680000004ec7fae */ /* 0x0005e8000b981a0e */
.L_x_432:
[----:B------:R-:W-:Y:S05]  /*3100*/  BSYNC.RECONVERGENT B0 ;  /* 0x0000000000007941 */ /* 0x000fea0003800200 */
.L_x_431:
        /* <DEDUP_REMOVED lines=17> */
.L_x_434:
[----:B------:R-:W-:Y:S05]  /*3220*/  BSYNC.RECONVERGENT B0 ;  /* 0x0000000000007941 */ /* 0x000fea0003800200 */
.L_x_433:
        /* <DEDUP_REMOVED lines=9> */
[----:B----4-:R-:W-:-:S05]  /*32c0*/  IMAD.WIDE.U32 R4, R82, 0x70, R2 ;  /* 0x0000007052047825 */ /* 0x010fca00078e0002 */
[----:B------:R-:W-:Y:S02]  /*32d0*/  IADD3 R0, PT, PT, R5, R0, RZ ;  /* 0x0000000005007210 */ /* 0x000fe40007ffe0ff */
[----:B------:R-:W-:-:S04]  /*32e0*/  LEA R2, P0, R4, R242, 0x1 ;  /* 0x000000f204027211 */ /* 0x000fc800078008ff */
[----:B------:R-:W-:-:S05]  /*32f0*/  LEA.HI.X R3, R4, R239, R0, 0x1, P0 ;  /* 0x000000ef04037211 */ /* 0x000fca00000f0c00 */
[----:B------:R-:W-:Y:S01]  /*3300*/  @!PT LDS RZ, [RZ] ;  /* 0x00000000fffff984 */ /* 0x000fe20000000800 */
[----:B------:R-:W-:Y:S01]  /*3310*/  @!PT LDS RZ, [RZ] ;  /* 0x00000000fffff984 */ /* 0x000fe20000000800 */
[----:B------:R-:W-:Y:S01]  /*3320*/  @!PT LDS RZ, [RZ] ;  /* 0x00000000fffff984 */ /* 0x000fe20000000800 */
[----:B------:R2:W-:Y:S04]  /*3330*/  LDGSTS.E.BYPASS.LTC128B.128 [R236+0x7800], desc[UR14][R2.64] ;  /* 0x0780000002ec7fae */ /* 0x0005e8000b981a0e */
.L_x_436:
[----:B------:R-:W-:Y:S05]  /*3340*/  BSYNC.RECONVERGENT B0 ;  /* 0x0000000000007941 */ /* 0x000fea0003800200 */
.L_x_435:
[----:B------:R-:W5:Y:S01]  /*3350*/  LDCU.64 UR6, c[0x0][0x538] ;  /* 0x0000a700ff0677ac */ /* 0x000f620008000a00 */
[----:B------:R-:W0:Y:S01]  /*3360*/  LDGDEPBAR ;  /* 0x00000000000079af */ /* 0x000e220000000000 */
[----:B-----5:R-:W-:-:S04]  /*3370*/  ISETP.NE.U32.AND P1, PT, RZ, UR6, PT ;  /* 0x00000006ff007c0c */ /* 0x020fc8000bf25070 */
[----:B------:R-:W-:Y:S01]  /*3380*/  ISETP.NE.AND.EX P1, PT, RZ, UR7, PT, P1 ;  /* 0x00000007ff007c0c */ /* 0x000fe2000bf25310 */
[----:B------:R-:W-:Y:S01]  /*3390*/  BSSY.RECONVERGENT B0, `(.L_x_437) ;  /* 0x0000022000007945 */ /* 0x000fe20003800200 */
[----:B------:R-:W-:-:S11]  /*33a0*/  DEPBAR.LE SB0, 0x0 ;  /* 0x000080000000791a */ /* 0x000fd60000000000 */
[----:B--2-4-:R-:W2:Y:S01]  /*33b0*/  @P1 LDC.64 R4, c[0x0][0x540] ;  /* 0x00015000ff041b82 */ /* 0x014ea20000000a00 */
[----:B------:R-:W-:-:S07]  /*33c0*/  @P1 MOV R19, RZ ;  /* 0x000000ff00131202 */ /* 0x000fce0000000f00 */
[----:B------:R-:W4:Y:S01]  /*33d0*/  @P1 LDC R0, c[0x0][0x458] ;  /* 0x00011600ff001b82 */ /* 0x000f220000000800 */
[----:B--2---:R-:W-:-:S04]  /*33e0*/  @P1 IMAD.WIDE.U32 R2, R24, R4, R18 ;  /* 0x0000000418021225 */ /* 0x004fc800078e0012 */
[----:B------:R-:W-:Y:S01]  /*33f0*/  @P1 IMAD R5, R24, R5, R3 ;  /* 0x0000000518051224 */ /* 0x000fe200078e0203 */
[----:B------:R-:W-:-:S04]  /*3400*/  @P1 LEA R4, P0, R2, UR6, 0x2 ;  /* 0x0000000602041c11 */ /* 0x000fc8000f8010ff */
[----:B------:R-:W-:-:S05]  /*3410*/  @P1 LEA.HI.X R5, R2, UR7, R5, 0x2, P0 ;  /* 0x0000000702051c11 */ /* 0x000fca00080f1405 */
[----:B------:R2:W5:Y:S01]  /*3420*/  @P1 LDG.E R6, desc[UR14][R4.64] ;  /* 0x0000000e04061981 */ /* 0x000562000c1e1900 */
[----:B----4-:R4:W5:Y:S01]  /*3430*/  @P1 MUFU.RCP R2, R0 ;  /* 0x0000000000021308 */ /* 0x0109620000001000 */
[----:B------:R-:W-:Y:S02]  /*3440*/  MOV R169, RZ ;  /* 0x000000ff00a97202 */ /* 0x000fe40000000f00 */
[----:B----4-:R-:W-:-:S05]  /*3450*/  SHF.L.U64.HI R0, R16, 0x7, R17 ;  /* 0x0000000710007819 */ /* 0x010fca0000010211 */
[----:B------:R-:W-:Y:S01]  /*3460*/  IMAD R0, R0, R20, RZ ;  /* 0x0000001400007224 */ /* 0x000fe200078e02ff */
[----:B--2---:R-:W-:-:S05]  /*3470*/  SHF.L.U32 R4, R16, 0x7, RZ ;  /* 0x0000000710047819 */ /* 0x004fca00000006ff */
[----:B------:R-:W-:Y:S02]  /*3480*/  IMAD R0, R22, R4, R0 ;  /* 0x0000000416007224 */ /* 0x000fe400078e0200 */
[----:B------:R-:W-:-:S05]  /*3490*/  IMAD.WIDE.U32 R4, R4, R20, RZ ;  /* 0x0000001404047225 */ /* 0x000fca00078e00ff */
[----:B------:R-:W-:Y:S01]  /*34a0*/  IADD3 R3, PT, PT, R5, R0, RZ ;  /* 0x0000000005037210 */ /* 0x000fe20007ffe0ff */
[----:B------:R-:W-:Y:S01]  /*34b0*/  BAR.SYNC.DEFER_BLOCKING 0x0 ;  /* 0x0000000000007b1d */ /* 0x000fe20000010000 */
[----:B-----5:R-:W-:-:S05]  /*34c0*/  @P1 FMUL.FTZ R169, R6, R2 ;  /* 0x0000000206a91220 */ /* 0x020fca0000410000 */
        /* <DEDUP_REMOVED lines=11> */
.L_x_439:
[----:B------:R4:W-:Y:S01]  /*3580*/  STS.128 [R236+0x8000], RZ ;  /* 0x008000ffec007388 */ /* 0x0009e20000000c00 */
[----:B------:R-:W-:Y:S05]  /*3590*/  BRA `(.L_x_440) ;  /* 0x0000000000047947 */ /* 0x000fea0003800000 */
.L_x_438:
[----:B------:R2:W-:Y:S02]  /*35a0*/  STS.128 [R236+0x8000], RZ ;  /* 0x008000ffec007388 */ /* 0x0005e40000000c00 */
.L_x_440:
[----:B------:R-:W-:Y:S05]  /*35b0*/  BSYNC.RECONVERGENT B0 ;  /* 0x0000000000007941 */ /* 0x000fea0003800200 */
.L_x_437:
[-C--:B------:R-:W-:Y:S01]  /*35c0*/  ISETP.GE.AND P0, PT, R31, R14.reuse, PT ;  /* 0x0000000e1f00720c */ /* 0x080fe20003f06270 */
[C---:B--2---:R-:W-:Y:S01]  /*35d0*/  IMAD.SHL.U32 R6, R72.reuse, 0x40, RZ ;  /* 0x0000004048067824 */ /* 0x044fe200078e00ff */
[----:B------:R-:W-:Y:S01]  /*35e0*/  SHF.R.U32.HI R81, RZ, 0x1, R72 ;  /* 0x00000001ff517819 */ /* 0x000fe20000011648 */
[----:B------:R-:W-:Y:S01]  /*35f0*/  IMAD.SHL.U32 R7, R72, 0x20, RZ ;  /* 0x0000002048077824 */ /* 0x000fe200078e00ff */
[----:B------:R-:W-:Y:S01]  /*3600*/  BSSY.RECONVERGENT B0, `(.L_x_441) ;  /* 0x0000020000007945 */ /* 0x000fe20003800200 */
[----:B------:R-:W-:Y:S02]  /*3610*/  ISETP.GE.AND P6, PT, R30, R14, PT ;  /* 0x0000000e1e00720c */ /* 0x000fe40003fc6270 */
[C---:B------:R-:W-:Y:S02]  /*3620*/  LOP3.LUT R0, R6.reuse, 0x1c0, RZ, 0xc0, !PT ;  /* 0x000001c006007812 */ /* 0x040fe400078ec0ff */
[----:B------:R-:W-:Y:S02]  /*3630*/  LOP3.LUT R245, R6, 0x200, RZ, 0xc0, !PT ;  /* 0x0000020006f57812 */ /* 0x000fe400078ec0ff */
[----:B------:R-:W-:-:S02]  /*3640*/  LOP3.LUT R0, R0, 0x38, R32, 0xf8, !PT ;  /* 0x0000003800007812 */ /* 0x000fc400078ef820 */
[----:B------:R2:W-:Y:S01]  /*3650*/  @P0 STS.128 [R236+0x8800], RZ ;  /* 0x008800ffec000388 */ /* 0x0005e20000000c00 */
[----:B------:R-:W-:Y:S02]  /*3660*/  LOP3.LUT R20, R6, 0x400, RZ, 0xc0, !PT ;  /* 0x0000040006147812 */ /* 0x000fe400078ec0ff */
[C---:B------:R-:W-:Y:S02]  /*3670*/  LOP3.LUT R6, R0.reuse, 0x8, R72, 0x78, !PT ;  /* 0x0000000800067812 */ /* 0x040fe400078e7848 */
[----:B------:R-:W-:Y:S02]  /*3680*/  LOP3.LUT R7, R245, 0x7c00, R7, 0xf8, !PT ;  /* 0x00007c00f5077812 */ /* 0x000fe400078ef807 */
[----:B------:R-:W-:Y:S01]  /*3690*/  LOP3.LUT R241, R0, 0x8, R81, 0x78, !PT ;  /* 0x0000000800f17812 */ /* 0x000fe200078e7851 */
[----:B------:R-:W-:Y:S01]  /*36a0*/  IMAD R20, R6, 0x2, R20 ;  /* 0x0000000206147824 */ /* 0x000fe200078e0214 */
[-C--:B------:R-:W-:Y:S02]  /*36b0*/  ISETP.GE.AND P5, PT, R29, R14.reuse, PT ;  /* 0x0000000e1d00720c */ /* 0x080fe40003fa6270 */
[----:B------:R-:W-:-:S02]  /*36c0*/  ISETP.GE.AND P4, PT, R28, R14, PT ;  /* 0x0000000e1c00720c */ /* 0x000fc40003f86270 */
[-C--:B------:R-:W-:Y:S02]  /*36d0*/  ISETP.GE.AND P3, PT, R27, R14.reuse, PT ;  /* 0x0000000e1b00720c */ /* 0x080fe40003f66270 */
[-C--:B------:R-:W-:Y:S02]  /*36e0*/  ISETP.GE.AND P2, PT, R26, R14.reuse, PT ;  /* 0x0000000e1a00720c */ /* 0x080fe40003f46270 */
[----:B------:R-:W-:Y:S02]  /*36f0*/  ISETP.GE.AND P1, PT, R25, R14, PT ;  /* 0x0000000e1900720c */ /* 0x000fe40003f26270 */
[----:B------:R-:W-:Y:S01]  /*3700*/  LOP3.LUT R0, R7, R241, RZ, 0xfc, !PT ;  /* 0x000000f107007212 */ /* 0x000fe200078efcff */
[----:B------:R-:W-:Y:S10]  /*3710*/  @P0 BRA `(.L_x_442) ;  /* 0x0000000000380947 */ /* 0x000ff40003800000 */
[----:B------:R-:W5:Y:S02]  /*3720*/  LDCU UR4, c[0x0][0x440] ;  /* 0x00008800ff0477ac */ /* 0x000f640008000800 */
[----:B-----5:R-:W-:-:S13]  /*3730*/  ISETP.GE.AND P0, PT, R168, UR4, PT ;  /* 0x00000004a8007c0c */ /* 0x020fda000bf06270 */
        /* <DEDUP_REMOVED lines=12> */
.L_x_442:
[----:B------:R-:W-:Y:S05]  /*3800*/  BSYNC.RECONVERGENT B0 ;  /* 0x0000000000007941 */ /* 0x000fea0003800200 */
.L_x_441:
        /* <DEDUP_REMOVED lines=16> */
.L_x_444:
[----:B------:R-:W-:Y:S05]  /*3910*/  BSYNC.RECONVERGENT B0 ;  /* 0x0000000000007941 */ /* 0x000fea0003800200 */
.L_x_443:
        /* <DEDUP_REMOVED lines=17> */
.L_x_446:
[----:B------:R-:W-:Y:S05]  /*3a30*/  BSYNC.RECONVERGENT B0 ;  /* 0x0000000000007941 */ /* 0x000fea0003800200 */
.L_x_445:
        /* <DEDUP_REMOVED lines=15> */
.L_x_448:
[----:B------:R-:W-:Y:S05]  /*3b30*/  BSYNC.RECONVERGENT B0 ;  /* 0x0000000000007941 */ /* 0x000fea0003800200 */
.L_x_447:
        /* <DEDUP_REMOVED lines=18> */
.L_x_450:
[----:B------:R-:W-:Y:S05]  /*3c60*/  BSYNC.RECONVERGENT B0 ;  /* 0x0000000000007941 */ /* 0x000fea0003800200 */
.L_x_449:
        /* <DEDUP_REMOVED lines=18> */
.L_x_452:
[----:B------:R-:W-:Y:S05]  /*3d90*/  BSYNC.RECONVERGENT B0 ;  /* 0x0000000000007941 */ /* 0x000fea0003800200 */
.L_x_451:
        /* <DEDUP_REMOVED lines=17> */
.L_x_454:
[----:B------:R-:W-:Y:S05]  /*3eb0*/  BSYNC.RECONVERGENT B0 ;  /* 0x0000000000007941 */ /* 0x000fea0003800200 */
.L_x_453:
[----:B-1----:R-:W-:Y:S01]  /*3ec0*/  LDSM.16.M88.4 R8, [R231] ;  /* 0x00000000e708783b */ /* 0x002fe20000000200 */
[----:B------:R-:W-:Y:S01]  /*3ed0*/  IMAD.MOV.U32 R228, RZ, RZ, 0x20 ;  /* 0x00000020ffe47424 */ /* 0x000fe200078e00ff */
[----:B------:R-:W-:Y:S01]  /*3ee0*/  LOP3.LUT P2, RZ, R72, 0x2, RZ, 0xc0, !PT ;  /* 0x0000000248ff7812 */ /* 0x000fe2000784c0ff */
[----:B------:R-:W-:Y:S01]  /*3ef0*/  VIADD R3, R20, UR5 ;  /* 0x0000000514037c36 */ /* 0x000fe20008000000 */
[----:B------:R-:W1:Y:S01]  /*3f00*/  LDSM.16.M88.4 R32, [R20+UR5+0x4000] ;  /* 0x004000051420783b */ /* 0x000e620008000200 */
[----:B------:R-:W-:Y:S01]  /*3f10*/  IMAD.MOV.U32 R238, RZ, RZ, 0x40 ;  /* 0x00000040ffee7424 */ /* 0x000fe200078e00ff */
[----:B------:R-:W-:Y:S02]  /*3f20*/  SEL R228, R228, 0xffffffe0, !P2 ;  /* 0xffffffe0e4e47807 */ /* 0x000fe40005000000 */
[----:B------:R-:W5:Y:S01]  /*3f30*/  LDSM.16.M88.4 R28, [R20+UR5+0x4800] ;  /* 0x00480005141c783b */ /* 0x000f620008000200 */
[----:B------:R-:W-:Y:S02]  /*3f40*/  LOP3.LUT P0, RZ, R72, 0x4, RZ, 0xc0, !PT ;  /* 0x0000000448ff7812 */ /* 0x000fe4000780c0ff */
[--C-:B------:R-:W-:Y:S01]  /*3f50*/  IMAD.IADD R0, R3, 0x1, R228.reuse ;  /* 0x0000000103007824 */ /* 0x100fe200078e02e4 */
[----:B------:R-:W2:Y:S01]  /*3f60*/  LDSM.16.M88.4 R24, [R20+UR5+0x5000] ;  /* 0x005000051418783b */ /* 0x000ea20008000200 */
[----:B------:R-:W-:Y:S01]  /*3f70*/  IMAD.IADD R2, R231, 0x1, R228 ;  /* 0x00000001e7027824 */ /* 0x000fe200078e02e4 */
[----:B------:R-:W-:-:S02]  /*3f80*/  SEL R238, R238, 0xffffffc0, !P0 ;  /* 0xffffffc0eeee7807 */ /* 0x000fc40004000000 */
[----:B------:R-:W3:Y:S04]  /*3f90*/  LDSM.16.M88.4 R16, [R20+UR5+0x5800] ;  /* 0x005800051410783b */ /* 0x000ee80008000200 */
[----:B------:R-:W4:Y:S04]  /*3fa0*/  LDSM.16.M88.4 R12, [R20+UR5+0x6000] ;  /* 0x00600005140c783b */ /* 0x000f280008000200 */
[----:B------:R-:W4:Y:S04]  /*3fb0*/  LDSM.16.M88.4 R36, [R20+UR5+0x6800] ;  /* 0x006800051424783b */ /* 0x000f280008000200 */
[----:B------:R-:W4:Y:S04]  /*3fc0*/  LDSM.16.M88.4 R40, [R20+UR5+0x7000] ;  /* 0x007000051428783b */ /* 0x000f280008000200 */
[----:B------:R-:W4:Y:S04]  /*3fd0*/  LDSM.16.M88.4 R52, [R20+UR5+0x7800] ;  /* 0x007800051434783b */ /* 0x000f280008000200 */
[----:B------:R-:W4:Y:S04]  /*3fe0*/  LDSM.16.M88.4 R4, [R231+0x2000] ;  /* 0x00200000e704783b */ /* 0x000f280000000200 */
[----:B------:R-:W-:Y:S01]  /*3ff0*/  LDSM.16.M88.4 R20, [R0+0x7000] ;  /* 0x007000000014783b */ /* 0x000fe20000000200 */
[C---:B-1----:R-:W-:Y:S03]  /*4000*/  HMMA.16816.F32 R224, R8.reuse, R32, RZ ;  /* 0x0000002008e0723c */ /* 0x042fe600000018ff */
[----:B------:R-:W-:Y:S04]  /*4010*/  LDSM.16.M88.4 R44, [R0+0x4800] ;  /* 0x00480000002c783b */ /* 0x000fe80000000200 */
[----:B------:R-:W-:Y:S01]  /*4020*/  LDSM.16.M88.4 R48, [R0+0x4000] ;  /* 0x004000000030783b */ /* 0x000fe20000000200 */
[C---:B------:R-:W-:Y:S03]  /*4030*/  HMMA.16816.F32 R220, R8.reuse, R34, RZ ;  /* 0x0000002208dc723c */ /* 0x040fe600000018ff */
[----:B------:R-:W0:Y:S05]  /*4040*/  LDGDEPBAR ;  /* 0x00000000000079af */ /* 0x000e2a0000000000 */
[C---:B-----5:R-:W-:Y:S08]  /*4050*/  HMMA.16816.F32 R192, R8.reuse, R28, RZ ;  /* 0x0000001c08c0723c */ /* 0x060ff000000018ff */
[C---:B------:R-:W-:Y:S08]  /*4060*/  HMMA.16816.F32 R212, R8.reuse, R30, RZ ;  /* 0x0000001e08d4723c */ /* 0x040ff000000018ff */
[C---:B--2---:R-:W-:Y:S08]  /*4070*/  HMMA.16816.F32 R184, R8.reuse, R24, RZ ;  /* 0x0000001808b8723c */ /* 0x044ff000000018ff */
[C---:B------:R-:W-:Y:S08]  /*4080*/  HMMA.16816.F32 R208, R8.reuse, R26, RZ ;  /* 0x0000001a08d0723c */ /* 0x040ff000000018ff */
[C---:B---3--:R-:W-:Y:S08]  /*4090*/  HMMA.16816.F32 R172, R8.reuse, R16, RZ ;  /* 0x0000001008ac723c */ /* 0x048ff000000018ff */
[C---:B------:R-:W-:Y:S08]  /*40a0*/  HMMA.16816.F32 R204, R8.reuse, R18, RZ ;  /* 0x0000001208cc723c */ /* 0x040ff000000018ff */
[C---:B----4-:R-:W-:Y:S08]  /*40b0*/  HMMA.16816.F32 R164, R8.reuse, R12, RZ ;  /* 0x0000000c08a4723c */ /* 0x050ff000000018ff */
[C---:B------:R-:W-:Y:S08]  /*40c0*/  HMMA.16816.F32 R176, R8.reuse, R14, RZ ;  /* 0x0000000e08b0723c */ /* 0x040ff000000018ff */
[C---:B------:R-:W-:Y:S08]  /*40d0*/  HMMA.16816.F32 R160, R8.reuse, R36, RZ ;  /* 0x0000002408a0723c */ /* 0x040ff000000018ff */
[C---:B------:R-:W-:Y:S08]  /*40e0*/  HMMA.16816.F32 R156, R8.reuse, R38, RZ ;  /* 0x00000026089c723c */ /* 0x040ff000000018ff */
[C---:B------:R-:W-:Y:S08]  /*40f0*/  HMMA.16816.F32 R152, R8.reuse, R40, RZ ;  /* 0x000000280898723c */ /* 0x040ff000000018ff */
[C---:B------:R-:W-:Y:S08]  /*4100*/  HMMA.16816.F32 R148, R8.reuse, R42, RZ ;  /* 0x0000002a0894723c */ /* 0x040ff000000018ff */
[C---:B------:R-:W-:Y:S08]  /*4110*/  HMMA.16816.F32 R140, R8.reuse, R52, RZ ;  /* 0x00000034088c723c */ /* 0x040ff000000018ff */
[----:B------:R-:W-:Y:S01]  /*4120*/  HMMA.16816.F32 R132, R8, R54, RZ ;  /* 0x000000360884723c */ /* 0x000fe200000018ff */
[----:B------:R-:W1:Y:S07]  /*4130*/  LDSM.16.M88.4 R8, [R2] ;  /* 0x000000000208783b */ /* 0x000e6e0000000200 */
[C---:B------:R-:W-:Y:S08]  /*4140*/  HMMA.16816.F32 R56, R4.reuse, R32, RZ ;  /* 0x000000200438723c */ /* 0x040ff000000018ff */
[C---:B------:R-:W-:Y:S01]  /*4150*/  HMMA.16816.F32 R96, R4.reuse, R34, RZ ;  /* 0x000000220460723c */ /* 0x040fe200000018ff */
[----:B------:R-:W-:Y:S07]  /*4160*/  LDSM.16.M88.4 R32, [R0+0x5800] ;  /* 0x005800000020783b */ /* 0x000fee0000000200 */
[C---:B------:R-:W-:Y:S08]  /*4170*/  HMMA.16816.F32 R64, R4.reuse, R28, RZ ;  /* 0x0000001c0440723c */ /* 0x040ff000000018ff */
[C---:B------:R-:W-:Y:S08]  /*4180*/  HMMA.16816.F32 R60, R4.reuse, R24, RZ ;  /* 0x00000018043c723c */ /* 0x040ff000000018ff */
[C---:B------:R-:W-:Y:S08]  /*4190*/  HMMA.16816.F32 R92, R4.reuse, R16, RZ ;  /* 0x00000010045c723c */ /* 0x040ff000000018ff */
[C---:B------:R-:W-:Y:S08]  /*41a0*/  HMMA.16816.F32 R68, R4.reuse, R12, RZ ;  /* 0x0000000c0444723c */ /* 0x040ff000000018ff */
[C---:B------:R-:W-:Y:S08]  /*41b0*/  HMMA.16816.F32 R76, R4.reuse, R36, RZ ;  /* 0x00000024044c723c */ /* 0x040ff000000018ff */
[C---:B------:R-:W-:Y:S08]  /*41c0*/  HMMA.16816.F32 R84, R4.reuse, R40, RZ ;  /* 0x000000280454723c */ /* 0x040ff000000018ff */
[C---:B------:R-:W-:Y:S08]  /*41d0*/  HMMA.16816.F32 R88, R4.reuse, R52, RZ ;  /* 0x000000340458723c */ /* 0x040ff000000018ff */
[C---:B------:R-:W-:Y:S01]  /*41e0*/  HMMA.16816.F32 R104, R4.reuse, R30, RZ ;  /* 0x0000001e0468723c */ /* 0x040fe200000018ff */
[----:B------:R-:W-:Y:S07]  /*41f0*/  LDSM.16.M88.4 R28, [R0+0x6000] ;  /* 0x00600000001c783b */ /* 0x000fee0000000200 */
[C---:B------:R-:W-:Y:S01]  /*4200*/  HMMA.16816.F32 R108, R4.reuse, R26, RZ ;  /* 0x0000001a046c723c */ /* 0x040fe200000018ff */
[----:B------:R-:W2:Y:S07]  /*4210*/  LDSM.16.M88.4 R24, [R0+0x6800] ;  /* 0x006800000018783b */ /* 0x000eae0000000200 */
[C---:B------:R-:W-:Y:S01]  /*4220*/  HMMA.16816.F32 R180, R4.reuse, R18, RZ ;  /* 0x0000001204b4723c */ /* 0x040fe200000018ff */
[----:B------:R-:W-:Y:S07]  /*4230*/  LDSM.16.M88.4 R16, [R0+0x7800] ;  /* 0x007800000010783b */ /* 0x000fee0000000200 */
[C---:B------:R-:W-:Y:S08]  /*4240*/  HMMA.16816.F32 R188, R4.reuse, R14, RZ ;  /* 0x0000000e04bc723c */ /* 0x040ff000000018ff */
[C---:B------:R-:W-:Y:S01]  /*4250*/  HMMA.16816.F32 R200, R4.reuse, R38, RZ ;  /* 0x0000002604c8723c */ /* 0x040fe200000018ff */
[----:B------:R3:W-:Y:S07]  /*4260*/  LDSM.16.M88.4 R36, [R0+0x5000] ;  /* 0x005000000024783b */ /* 0x0007ee0000000200 */
[C---:B------:R-:W-:Y:S08]  /*4270*/  HMMA.16816.F32 R216, R4.reuse, R42, RZ ;  /* 0x0000002a04d8723c */ /* 0x040ff000000018ff */
[----:B------:R-:W-:Y:S01]  /*4280*/  HMMA.16816.F32 R196, R4, R54, RZ ;  /* 0x0000003604c4723c */ /* 0x000fe200000018ff */
[----:B------:R4:W5:Y:S07]  /*4290*/  LDSM.16.M88.4 R4, [R2+0x2000] ;  /* 0x002000000204783b */ /* 0x00096e0000000200 */
[----:B-1----:R-:W-:Y:S01]  /*42a0*/  HMMA.16816.F32 R152, R8, R20, R152 ;  /* 0x000000140898723c */ /* 0x002fe20000001898 */
[----:B---3--:R-:W-:-:S05]  /*42b0*/  IMAD.IADD R0, R3, 0x1, R238 ;  /* 0x0000000103007824 */ /* 0x008fca00078e02ee */
[----:B------:R-:W-:Y:S02]  /*42c0*/  LDSM.16.M88.4 R72, [R0+0x4000] ;  /* 0x004000000048783b */ /* 0x000fe40000000200 */
[C---:B------:R-:W-:Y:S02]  /*42d0*/  HMMA.16816.F32 R192, R8.reuse, R44, R192 ;  /* 0x0000002c08c0723c */ /* 0x040fe400000018c0 */
[----:B------:R-:W-:Y:S04]  /*42e0*/  LDSM.16.M88.4 R100, [R0+0x5800] ;  /* 0x005800000064783b */ /* 0x000fe80000000200 */
[----:B------:R-:W-:Y:S02]  /*42f0*/  LDSM.16.M88.4 R144, [R0+0x7800] ;  /* 0x007800000090783b */ /* 0x000fe40000000200 */
[C---:B--2---:R-:W-:Y:S01]  /*4300*/  HMMA.16816.F32 R160, R8.reuse, R24, R160 ;  /* 0x0000001808a0723c */ /* 0x044fe200000018a0 */
[----:B----4-:R-:W-:Y:S01]  /*4310*/  IMAD.IADD R2, R231, 0x1, R238 ;  /* 0x00000001e7027824 */ /* 0x010fe200078e02ee */
[----:B------:R-:W-:Y:S04]  /*4320*/  LDSM.16.M88.4 R128, [R0+0x6800] ;  /* 0x006800000080783b */ /* 0x000fe80000000200 */
[----:B------:R-:W1:Y:S02]  /*4330*/  LDSM.16.M88.4 R12, [R2+0x2000] ;  /* 0x00200000020c783b */ /* 0x000e640000000200 */
[----:B------:R-:W-:Y:S02]  /*4340*/  HMMA.16816.F32 R224, R8, R48, R224 ;  /* 0x0000003008e0723c */ /* 0x000fe400000018e0 */
[----:B------:R-:W-:Y:S01]  /*4350*/  LDSM.16.M88.4 R116, [R0+0x6000] ;  /* 0x006000000074783b */ /* 0x000fe20000000200 */
[----:B------:R-:W-:Y:S01]  /*4360*/  MOV R246, R195 ;  /* 0x000000c300f67202 */ /* 0x000fe20000000f00 */
[----:B------:R-:W-:-:S02]  /*4370*/  IMAD.MOV.U32 R252, RZ, RZ, R193 ;  /* 0x000000fffffc7224 */ /* 0x000fc400078e00c1 */
[----:B------:R-:W-:Y:S01]  /*4380*/  LDSM.16.M88.4 R136, [R0+0x7000] ;  /* 0x007000000088783b */ /* 0x000fe20000000200 */
[----:B------:R-:W-:Y:S01]  /*4390*/  IMAD.MOV.U32 R247, RZ, RZ, R194 ;  /* 0x000000fffff77224 */ /* 0x000fe200078e00c2 */
[----:B------:R-:W-:Y:S08]  /*43a0*/  HMMA.16816.F32 R172, R8, R32, R172 ;  /* 0x0000002008ac723c */ /* 0x000ff000000018ac */
[----:B-----5:R-:W-:Y:S01]  /*43b0*/  HMMA.16816.F32 R124, R4, R48, R56 ;  /* 0x00000030047c723c */ /* 0x020fe20000001838 */
[----:B------:R-:W-:-:S02]  /*43c0*/  IMAD.MOV.U32 R49, RZ, RZ, R160 ;  /* 0x000000ffff317224 */ /* 0x000fc400078e00a0 */
[----:B------:R-:W-:-:S05]  /*43d0*/  IMAD.MOV.U32 R48, RZ, RZ, R161 ;  /* 0x000000ffff307224 */ /* 0x000fca00078e00a1 */
[C---:B------:R-:W-:Y:S01]  /*43e0*/  HMMA.16816.F32 R56, R4.reuse, R24, R76 ;  /* 0x000000180438723c */ /* 0x040fe2000000184c */
[----:B------:R-:W-:Y:S02]  /*43f0*/  IMAD.MOV.U32 R25, RZ, RZ, R152 ;  /* 0x000000ffff197224 */ /* 0x000fe400078e0098 */
[----:B------:R-:W-:Y:S02]  /*4400*/  IMAD.MOV.U32 R24, RZ, RZ, R153 ;  /* 0x000000ffff187224 */ /* 0x000fe400078e0099 */
[----:B------:R-:W-:Y:S02]  /*4410*/  IMAD.MOV.U32 R230, RZ, RZ, R172 ;  /* 0x000000ffffe67224 */ /* 0x000fe400078e00ac */
[----:B------:R-:W-:Y:S01]  /*4420*/  IMAD.MOV.U32 R229, RZ, RZ, R173 ;  /* 0x000000ffffe57224 */ /* 0x000fe200078e00ad */
[----:B------:R-:W-:Y:S01]  /*4430*/  HMMA.16816.F32 R52, R4, R20, R84 ;  /* 0x000000140434723c */ /* 0x000fe20000001854 */
[----:B------:R-:W-:Y:S01]  /*4440*/  IMAD.MOV.U32 R21, RZ, RZ, R154 ;  /* 0x000000ffff157224 */ /* 0x000fe200078e009a */
[----:B------:R-:W-:Y:S01]  /*4450*/  MOV R20, R155 ;  /* 0x0000009b00147202 */ /* 0x000fe20000000f00 */
[----:B------:R-:W-:-:S02]  /*4460*/  IMAD.MOV.U32 R171, RZ, RZ, R174 ;  /* 0x000000ffffab7224 */ /* 0x000fc400078e00ae */
[----:B------:R-:W-:-:S03]  /*4470*/  IMAD.MOV.U32 R3, RZ, RZ, R175 ;  /* 0x000000ffff037224 */ /* 0x000fc600078e00af */
[----:B------:R-:W-:Y:S01]  /*4480*/  HMMA.16816.F32 R152, R8, R16, R140 ;  /* 0x000000100898723c */ /* 0x000fe2000000188c */
[----:B------:R-:W-:Y:S02]  /*4490*/  IMAD.MOV.U32 R141, RZ, RZ, R49 ;  /* 0x000000ffff8d7224 */ /* 0x000fe400078e0031 */
[----:B------:R-:W-:-:S05]  /*44a0*/  IMAD.MOV.U32 R142, RZ, RZ, R48 ;  /* 0x000000ffff8e7224 */ /* 0x000fca00078e0030 */
[C---:B------:R-:W-:Y:S08]  /*44b0*/  HMMA.16816.F32 R112, R4.reuse, R36, R60 ;  /* 0x000000240470723c */ /* 0x040ff0000000183c */
[----:B------:R-:W-:Y:S01]  /*44c0*/  HMMA.16816.F32 R60, R4, R28, R68 ;  /* 0x0000001c043c723c */ /* 0x000fe20000001844 */
[----:B------:R-:W2:Y:S02]  /*44d0*/  LDSM.16.M88.4 R68, [R0+0x4800] ;  /* 0x004800000044783b */ /* 0x000ea40000000200 */
[----:B------:R-:W-:-:S05]  /*44e0*/  IMAD.MOV.U32 R140, RZ, RZ, R153 ;  /* 0x000000ffff8c7224 */ /* 0x000fca00078e0099 */
[----:B------:R-:W-:Y:S01]  /*44f0*/  HMMA.16816.F32 R120, R4, R44, R64 ;  /* 0x0000002c0478723c */ /* 0x000fe20000001840 */
[----:B------:R-:W-:Y:S01]  /*4500*/  IMAD.MOV.U32 R44, RZ, RZ, R192 ;  /* 0x000000ffff2c7224 */ /* 0x000fe200078e00c0 */
[----:B------:R3:W4:Y:S01]  /*4510*/  LDSM.16.M88.4 R64, [R0+0x5000] ;  /* 0x005000000040783b */ /* 0x0007220000000200 */
[----:B------:R-:W-:-:S04]  /*4520*/  IMAD.MOV.U32 R45, RZ, RZ, R162 ;  /* 0x000000ffff2d7224 */ /* 0x000fc800078e00a2 */
[----:B------:R-:W-:Y:S01]  /*4530*/  IMAD.MOV.U32 R143, RZ, RZ, R45 ;  /* 0x000000ffff8f7224 */ /* 0x000fe200078e002d */
[C---:B------:R-:W-:Y:S08]  /*4540*/  HMMA.16816.F32 R84, R4.reuse, R46, R104 ;  /* 0x0000002e0454723c */ /* 0x040ff00000001868 */
[----:B------:R-:W-:Y:S08]  /*4550*/  HMMA.16816.F32 R104, R4, R34, R180 ;  /* 0x000000220468723c */ /* 0x000ff000000018b4 */
[----:B------:R-:W-:Y:S01]  /*4560*/  HMMA.16816.F32 R180, R8, R36, R184 ;  /* 0x0000002408b4723c */ /* 0x000fe200000018b8 */
[----:B------:R-:W-:-:S02]  /*4570*/  IMAD.MOV.U32 R37, RZ, RZ, R44 ;  /* 0x000000ffff257224 */ /* 0x000fc400078e002c */
[----:B------:R-:W-:Y:S02]  /*4580*/  IMAD.MOV.U32 R44, RZ, RZ, R152 ;  /* 0x000000ffff2c7224 */ /* 0x000fe400078e0098 */
[----:B---3--:R-:W-:Y:S02]  /*4590*/  IMAD.IADD R0, R228, 0x1, R0 ;  /* 0x00000001e4007824 */ /* 0x008fe400078e0200 */
[----:B------:R-:W-:Y:S01]  /*45a0*/  IMAD.MOV.U32 R36, RZ, RZ, R163 ;  /* 0x000000ffff247224 */ /* 0x000fe200078e00a3 */
[----:B------:R-:W-:Y:S01]  /*45b0*/  HMMA.16816.F32 R40, R4, R16, R88 ;  /* 0x000000100428723c */ /* 0x000fe20000001858 */
[----:B------:R-:W-:Y:S02]  /*45c0*/  IMAD.MOV.U32 R17, RZ, RZ, R154 ;  /* 0x000000ffff117224 */ /* 0x000fe400078e009a */
[----:B------:R-:W-:-:S05]  /*45d0*/  IMAD.MOV.U32 R16, RZ, RZ, R155 ;  /* 0x000000ffff107224 */ /* 0x000fca00078e009b */
[C---:B------:R-:W-:Y:S08]  /*45e0*/  HMMA.16816.F32 R88, R4.reuse, R50, R96 ;  /* 0x000000320458723c */ /* 0x040ff00000001860 */
[----:B------:R-:W-:Y:S08]  /*45f0*/  HMMA.16816.F32 R76, R4, R38, R108 ;  /* 0x00000026044c723c */ /* 0x000ff0000000186c */
[----:B------:R-:W-:Y:S01]  /*4600*/  HMMA.16816.F32 R48, R8, R50, R220 ;  /* 0x000000320830723c */ /* 0x000fe200000018dc */
[----:B------:R-:W-:-:S07]  /*4610*/  IMAD.MOV.U32 R223, RZ, RZ, R44 ;  /* 0x000000ffffdf7224 */ /* 0x000fce00078e002c */
[C---:B------:R-:W-:Y:S08]  /*4620*/  HMMA.16816.F32 R96, R4.reuse, R30, R188 ;  /* 0x0000001e0460723c */ /* 0x040ff000000018bc */
[C---:B------:R-:W-:Y:S08]  /*4630*/  HMMA.16816.F32 R108, R4.reuse, R26, R200 ;  /* 0x0000001a046c723c */ /* 0x040ff000000018c8 */
[----:B------:R-:W-:Y:S08]  /*4640*/  HMMA.16816.F32 R232, R4, R22, R216 ;  /* 0x0000001604e8723c */ /* 0x000ff000000018d8 */
[C---:B------:R-:W-:Y:S08]  /*4650*/  HMMA.16816.F32 R44, R8.reuse, R46, R212 ;  /* 0x0000002e082c723c */ /* 0x040ff000000018d4 */
[C---:B------:R-:W-:Y:S08]  /*4660*/  HMMA.16816.F32 R188, R8.reuse, R38, R208 ;  /* 0x0000002608bc723c */ /* 0x040ff000000018d0 */
[C---:B------:R-:W-:Y:S08]  /*4670*/  HMMA.16816.F32 R200, R8.reuse, R34, R204 ;  /* 0x0000002208c8723c */ /* 0x040ff000000018cc */
[C---:B------:R-:W-:Y:S08]  /*4680*/  HMMA.16816.F32 R164, R8.reuse, R28, R164 ;  /* 0x0000001c08a4723c */ /* 0x040ff000000018a4 */
[C---:B------:R-:W-:Y:S08]  /*4690*/  HMMA.16816.F32 R204, R8.reuse, R30, R176 ;  /* 0x0000001e08cc723c */ /* 0x040ff000000018b0 */
[----:B------:R-:W-:Y:S03]  /*46a0*/  HMMA.16816.F32 R212, R8, R26, R156 ;  /* 0x0000001a08d4723c */ /* 0x000fe6000000189c */
[----:B------:R-:W-:-:S02]  /*46b0*/  IMAD.MOV.U32 R29, RZ, RZ, R166 ;  /* 0x000000ffff1d7224 */ /* 0x000fc400078e00a6 */
[----:B------:R-:W-:-:S03]  /*46c0*/  IMAD.MOV.U32 R28, RZ, RZ, R167 ;  /* 0x000000ffff1c7224 */ /* 0x000fc600078e00a7 */
[C---:B------:R-:W-:Y:S08]  /*46d0*/  HMMA.16816.F32 R216, R8.reuse, R22, R148 ;  /* 0x0000001608d8723c */ /* 0x040ff00000001894 */
[----:B------:R-:W-:Y:S01]  /*46e0*/  HMMA.16816.F32 R208, R8, R18, R132 ;  /* 0x0000001208d0723c */ /* 0x000fe20000001884 */
[----:B------:R3:W5:Y:S07]  /*46f0*/  LDSM.16.M88.4 R8, [R2] ;  /* 0x000000000208783b */ /* 0x00076e0000000200 */
[----:B------:R-:W-:Y:S01]  /*4700*/  HMMA.16816.F32 R92, R4, R32, R92 ;  /* 0x00000020045c723c */ /* 0x000fe2000000185c */
[----:B------:R-:W-:Y:S01]  /*4710*/  IMAD.MOV.U32 R33, RZ, RZ, R164 ;  /* 0x000000ffff217224 */ /* 0x000fe200078e00a4 */
[----:B------:R-:W-:-:S06]  /*4720*/  MOV R32, R165 ;  /* 0x000000a500207202 */ /* 0x000fcc0000000f00 */
[----:B------:R-:W-:Y:S01]  /*4730*/  HMMA.16816.F32 R248, R4, R18, R196 ;  /* 0x0000001204f8723c */ /* 0x000fe200000018c4 */
[----:B------:R-:W-:Y:S02]  /*4740*/  IMAD.MOV.U32 R7, RZ, RZ, R180 ;  /* 0x000000ffff077224 */ /* 0x000fe400078e00b4 */
[----:B------:R-:W-:Y:S02]  /*4750*/  IMAD.MOV.U32 R6, RZ, RZ, R181 ;  /* 0x000000ffff067224 */ /* 0x000fe400078e00b5 */
[----:B------:R-:W-:Y:S02]  /*4760*/  IMAD.MOV.U32 R5, RZ, RZ, R182 ;  /* 0x000000ffff057224 */ /* 0x000fe400078e00b6 */
[----:B------:R-:W-:Y:S01]  /*4770*/  IMAD.MOV.U32 R4, RZ, RZ, R183 ;  /* 0x000000ffff047224 */ /* 0x000fe200078e00b7 */
[----:B---3--:R-:W-:Y:S01]  /*4780*/  IADD3 R2, PT, PT, R228, R2, RZ ;  /* 0x00000002e4027210 */ /* 0x008fe20007ffe0ff */
[----:B-1----:R-:W-:Y:S01]  /*4790*/  HMMA.16816.F32 R156, R12, R74, R88 ;  /* 0x0000004a0c9c723c */ /* 0x002fe20000001858 */
[----:B------:R-:W-:-:S02]  /*47a0*/  IMAD.MOV.U32 R88, RZ, RZ, R7 ;  /* 0x000000ffff587224 */ /* 0x000fc400078e0007 */
[----:B------:R-:W-:Y:S02]  /*47b0*/  IMAD.MOV.U32 R89, RZ, RZ, R6 ;  /* 0x000000ffff597224 */ /* 0x000fe400078e0006 */
[----:B------:R-:W-:Y:S02]  /*47c0*/  IMAD.MOV.U32 R90, RZ, RZ, R5 ;  /* 0x000000ffff5a7224 */ /* 0x000fe400078e0005 */
[----:B------:R-:W-:Y:S01]  /*47d0*/  IMAD.MOV.U32 R91, RZ, RZ, R4 ;  /* 0x000000ffff5b7224 */ /* 0x000fe200078e0004 */
[C---:B--2---:R-:W-:Y:S01]  /*47e0*/  HMMA.16816.F32 R152, R12.reuse, R70, R84 ;  /* 0x000000460c98723c */ /* 0x044fe20000001854 */
[----:B------:R-:W-:Y:S01]  /*47f0*/  IMAD.MOV.U32 R86, RZ, RZ, R17 ;  /* 0x000000ffff567224 */ /* 0x000fe200078e0011 */
[----:B------:R-:W-:Y:S01]  /*4800*/  LDSM.16.M88.4 R4, [R2+0x2000] ;  /* 0x002000000204783b */ /* 0x000fe20000000200 */
[----:B------:R-:W-:Y:S01]  /*4810*/  IMAD.MOV.U32 R87, RZ, RZ, R16 ;  /* 0x000000ffff577224 */ /* 0x000fe200078e0010 */
[----:B------:R-:W-:Y:S01]  /*4820*/  MOV R84, R223 ;  /* 0x000000df00547202 */ /* 0x000fe20000000f00 */
[----:B------:R-:W-:Y:S01]  /*4830*/  IMAD.MOV.U32 R85, RZ, RZ, R140 ;  /* 0x000000ffff557224 */ /* 0x000fe200078e008c */
[----:B------:R-:W1:Y:S02]  /*4840*/  LDSM.16.M88.4 R16, [R0+0x7000] ;  /* 0x007000000010783b */ /* 0x000e640000000200 */
[----:B------:R-:W-:Y:S01]  /*4850*/  HMMA.16816.F32 R180, R12, R100, R92 ;  /* 0x000000640cb4723c */ /* 0x000fe2000000185c */
[----:B------:R-:W-:Y:S01]  /*4860*/  IMAD.MOV.U32 R92, RZ, RZ, R37 ;  /* 0x000000ffff5c7224 */ /* 0x000fe200078e0025 */
[----:B------:R-:W-:Y:S01]  /*4870*/  LDSM.16.M88.4 R220, [R0+0x7800] ;  /* 0x0078000000dc783b */ /* 0x000fe20000000200 */
[----:B------:R-:W-:-:S02]  /*4880*/  IMAD.MOV.U32 R93, RZ, RZ, R252 ;  /* 0x000000ffff5d7224 */ /* 0x000fc400078e00fc */
[----:B------:R-:W-:Y:S02]  /*4890*/  IMAD.MOV.U32 R94, RZ, RZ, R247 ;  /* 0x000000ffff5e7224 */ /* 0x000fe400078e00f7 */
[----:B------:R-:W-:Y:S01]  /*48a0*/  IMAD.MOV.U32 R95, RZ, RZ, R246 ;  /* 0x000000ffff5f7224 */ /* 0x000fe200078e00f6 */
[C---:B----4-:R-:W-:Y:S08]  /*48b0*/  HMMA.16816.F32 R184, R12.reuse, R64, R112 ;  /* 0x000000400cb8723c */ /* 0x050ff00000001870 */
[----:B------:R-:W-:Y:S01]  /*48c0*/  HMMA.16816.F32 R112, R12, R146, R248 ;  /* 0x000000920c70723c */ /* 0x000fe200000018f8 */
[----:B------:R-:W-:-:S02]  /*48d0*/  IMAD.MOV.U32 R248, RZ, RZ, R230 ;  /* 0x000000fffff87224 */ /* 0x000fc400078e00e6 */
[----:B------:R-:W-:Y:S02]  /*48e0*/  IMAD.MOV.U32 R249, RZ, RZ, R229 ;  /* 0x000000fffff97224 */ /* 0x000fe400078e00e5 */
[----:B------:R-:W-:Y:S02]  /*48f0*/  IMAD.MOV.U32 R250, RZ, RZ, R171 ;  /* 0x000000fffffa7224 */ /* 0x000fe400078e00ab */
[----:B------:R-:W-:Y:S01]  /*4900*/  IMAD.MOV.U32 R251, RZ, RZ, R3 ;  /* 0x000000fffffb7224 */ /* 0x000fe200078e0003 */
[----:B------:R-:W-:Y:S01]  /*4910*/  HMMA.16816.F32 R172, R12, R128, R56 ;  /* 0x000000800cac723c */ /* 0x000fe20000001838 */
[----:B------:R-:W-:Y:S01]  /*4920*/  IMAD.MOV.U32 R56, RZ, RZ, R141 ;  /* 0x000000ffff387224 */ /* 0x000fe200078e008d */
[----:B------:R-:W2:Y:S01]  /*4930*/  S2R R3, SR_TID.X ;  /* 0x0000000000037919 */ /* 0x000ea20000002100 */
[----:B------:R-:W-:Y:S02]  /*4940*/  IMAD.MOV.U32 R57, RZ, RZ, R142 ;  /* 0x000000ffff397224 */ /* 0x000fe400078e008e */
[----:B------:R-:W-:-:S02]  /*4950*/  IMAD.MOV.U32 R58, RZ, RZ, R143 ;  /* 0x000000ffff3a7224 */ /* 0x000fc400078e008f */
[----:B------:R-:W-:Y:S01]  /*4960*/  IMAD.MOV.U32 R59, RZ, RZ, R36 ;  /* 0x000000ffff3b7224 */ /* 0x000fe200078e0024 */
[C---:B------:R-:W-:Y:S01]  /*4970*/  HMMA.16816.F32 R196, R12.reuse, R72, R124 ;  /* 0x000000480cc4723c */ /* 0x040fe2000000187c */
[----:B------:R-:W-:Y:S07]  /*4980*/  LDSM.16.M88.4 R36, [R0+0x4800] ;  /* 0x004800000024783b */ /* 0x000fee0000000200 */
[C---:B------:R-:W-:Y:S08]  /*4990*/  HMMA.16816.F32 R132, R12.reuse, R118, R96 ;  /* 0x000000760c84723c */ /* 0x040ff00000001860 */
[C---:B------:R-:W-:Y:S08]  /*49a0*/  HMMA.16816.F32 R192, R12.reuse, R68, R120 ;  /* 0x000000440cc0723c */ /* 0x040ff00000001878 */
[----:B------:R-:W-:Y:S01]  /*49b0*/  HMMA.16816.F32 R176, R12, R116, R60 ;  /* 0x000000740cb0723c */ /* 0x000fe2000000183c */
[----:B------:R-:W-:Y:S01]  /*49c0*/  MOV R62, R29 ;  /* 0x0000001d003e7202 */ /* 0x000fe20000000f00 */
[----:B------:R-:W-:-:S02]  /*49d0*/  IMAD.MOV.U32 R63, RZ, RZ, R28 ;  /* 0x000000ffff3f7224 */ /* 0x000fc400078e001c */
[----:B------:R-:W-:Y:S01]  /*49e0*/  IMAD.MOV.U32 R60, RZ, RZ, R33 ;  /* 0x000000ffff3c7224 */ /* 0x000fe200078e0021 */
[----:B------:R-:W3:Y:S01]  /*49f0*/  LDSM.16.M88.4 R28, [R0+0x5800] ;  /* 0x00580000001c783b */ /* 0x000ee20000000200 */
[----:B------:R-:W-:Y:S02]  /*4a00*/  IMAD.MOV.U32 R61, RZ, RZ, R32 ;  /* 0x000000ffff3d7224 */ /* 0x000fe400078e0020 */
[C---:B------:R-:W-:Y:S01]  /*4a10*/  HMMA.16816.F32 R140, R12.reuse, R102, R104 ;  /* 0x000000660c8c723c */ /* 0x040fe20000001868 */
[----:B------:R-:W-:Y:S07]  /*4a20*/  LDSM.16.M88.4 R32, [R0+0x5000] ;  /* 0x005000000020783b */ /* 0x000fee0000000200 */
[----:B------:R-:W-:Y:S08]  /*4a30*/  HMMA.16816.F32 R124, R12, R130, R108 ;  /* 0x000000820c7c723c */ /* 0x000ff0000000186c */
[----:B-----5:R-:W-:Y:S08]  /*4a40*/  HMMA.16816.F32 R96, R8, R68, R92 ;  /* 0x000000440860723c */ /* 0x020ff0000000185c */
[----:B------:R-:W-:Y:S01]  /*4a50*/  HMMA.16816.F32 R120, R12, R138, R232 ;  /* 0x0000008a0c78723c */ /* 0x000fe200000018e8 */
[----:B------:R-:W-:-:S02]  /*4a60*/  IMAD.MOV.U32 R232, RZ, RZ, R25 ;  /* 0x000000ffffe87224 */ /* 0x000fc400078e0019 */
[----:B------:R-:W-:Y:S02]  /*4a70*/  IMAD.MOV.U32 R233, RZ, RZ, R24 ;  /* 0x000000ffffe97224 */ /* 0x000fe400078e0018 */
[----:B------:R-:W-:Y:S01]  /*4a80*/  IMAD.MOV.U32 R234, RZ, RZ, R21 ;  /* 0x000000ffffea7224 */ /* 0x000fe200078e0015 */
[----:B------:R-:W-:Y:S01]  /*4a90*/  LDSM.16.M88.4 R24, [R0+0x6000] ;  /* 0x006000000018783b */ /* 0x000fe20000000200 */
[----:B------:R-:W-:Y:S01]  /*4aa0*/  IMAD.MOV.U32 R235, RZ, RZ, R20 ;  /* 0x000000ffffeb7224 */ /* 0x000fe200078e0014 */
[C---:B------:R-:W-:Y:S02]  /*4ab0*/  HMMA.16816.F32 R108, R8.reuse, R72, R224 ;  /* 0x00000048086c723c */ /* 0x040fe400000018e0 */
[----:B------:R-:W-:Y:S06]  /*4ac0*/  LDSM.16.M88.4 R20, [R0+0x6800] ;  /* 0x006800000014783b */ /* 0x000fec0000000200 */
[C---:B------:R-:W-:Y:S08]  /*4ad0*/  HMMA.16816.F32 R104, R8.reuse, R74, R48 ;  /* 0x0000004a0868723c */ /* 0x040ff00000001830 */
[----:B------:R-:W-:Y:S08]  /*4ae0*/  HMMA.16816.F32 R92, R8, R70, R44 ;  /* 0x00000046085c723c */ /* 0x000ff0000000182c */
[----:B------:R-:W-:Y:S01]  /*4af0*/  HMMA.16816.F32 R160, R12, R144, R40 ;  /* 0x000000900ca0723c */ /* 0x000fe20000001828 */
[----:B------:R4:W5:Y:S07]  /*4b00*/  LDSM.16.M88.4 R40, [R0+0x4000] ;  /* 0x004000000028783b */ /* 0x00096e0000000200 */
[C---:B------:R-:W-:Y:S08]  /*4b10*/  HMMA.16816.F32 R72, R8.reuse, R100, R248 ;  /* 0x000000640848723c */ /* 0x040ff000000018f8 */
[C---:B------:R-:W-:Y:S08]  /*4b20*/  HMMA.16816.F32 R68, R8.reuse, R102, R200 ;  /* 0x000000660844723c */ /* 0x040ff000000018c8 */
[----:B------:R-:W-:Y:S01]  /*4b30*/  HMMA.16816.F32 R100, R8, R146, R208 ;  /* 0x000000920864723c */ /* 0x000fe200000018d0 */
[----:B----4-:R-:W-:-:S05]  /*4b40*/  LOP3.LUT R0, R81, 0x1f0, RZ, 0xc0, !PT ;  /* 0x000001f051007812 */ /* 0x010fca00078ec0ff */
[----:B------:R-:W-:Y:S02]  /*4b50*/  IMAD R0, R170, 0x80, R0 ;  /* 0x00000080aa007824 */ /* 0x000fe400078e0200 */
[----:B------:R-:W-:Y:S01]  /*4b60*/  HMMA.16816.F32 R164, R12, R136, R52 ;  /* 0x000000880ca4723c */ /* 0x000fe20000001834 */
[----:B------:R2:W4:Y:S01]  /*4b70*/  LDSM.16.M88.4 R52, [R2] ;  /* 0x000000000234783b */ /* 0x0005220000000200 */
[----:B------:R-:W-:-:S06]  /*4b80*/  DEPBAR.LE SB0, 0x0 ;  /* 0x000080000000791a */ /* 0x000fcc0000000000 */
[----:B------:R-:W-:Y:S03]  /*4b90*/  HMMA.16816.F32 R148, R12, R66, R76 ;  /* 0x000000420c94723c */ /* 0x000fe6000000184c */
[----:B------:R-:W-:Y:S01]  /*4ba0*/  MOV R229, R100 ;  /* 0x0000006400e57202 */ /* 0x000fe20000000f00 */
[----:B------:R-:W-:-:S04]  /*4bb0*/  IMAD.MOV.U32 R211, RZ, RZ, R103 ;  /* 0x000000ffffd37224 */ /* 0x000fc800078e0067 */
[----:B------:R-:W-:Y:S01]  /*4bc0*/  HMMA.16816.F32 R12, R8, R138, R216 ;  /* 0x0000008a080c723c */ /* 0x000fe200000018d8 */
[----:B------:R-:W-:Y:S02]  /*4bd0*/  IMAD.MOV.U32 R217, RZ, RZ, R101 ;  /* 0x000000ffffd97224 */ /* 0x000fe400078e0065 */
[----:B------:R-:W-:-:S05]  /*4be0*/  IMAD.MOV.U32 R216, RZ, RZ, R102 ;  /* 0x000000ffffd87224 */ /* 0x000fca00078e0066 */
[----:B-1----:R-:W-:Y:S01]  /*4bf0*/  HMMA.16816.F32 R100, R4, R18, R120 ;  /* 0x000000120464723c */ /* 0x002fe20000001878 */
[----:B--2---:R-:W-:Y:S01]  /*4c00*/  IMAD.SHL.U32 R2, R3, 0x2, RZ ;  /* 0x0000000203027824 */ /* 0x004fe200078e00ff */
[----:B------:R-:W-:-:S06]  /*4c10*/  SHF.R.U32.HI R3, RZ, 0x2, R3 ;  /* 0x00000002ff037819 */ /* 0x000fcc0000011603 */
[C---:B------:R-:W-:Y:S08]  /*4c20*/  HMMA.16816.F32 R88, R8.reuse, R64, R88 ;  /* 0x000000400858723c */ /* 0x040ff00000001858 */
[C---:B------:R-:W-:Y:S08]  /*4c30*/  HMMA.16816.F32 R76, R8.reuse, R66, R188 ;  /* 0x00000042084c723c */ /* 0x040ff000000018bc */
[C---:B------:R-:W-:Y:S08]  /*4c40*/  HMMA.16816.F32 R64, R8.reuse, R116, R60 ;  /* 0x000000740840723c */ /* 0x040ff0000000183c */
[C---:B------:R-:W-:Y:S08]  /*4c50*/  HMMA.16816.F32 R60, R8.reuse, R118, R204 ;  /* 0x00000076083c723c */ /* 0x040ff000000018cc */
[C---:B------:R-:W-:Y:S08]  /*4c60*/  HMMA.16816.F32 R56, R8.reuse, R128, R56 ;  /* 0x000000800838723c */ /* 0x040ff00000001838 */
[C---:B------:R-:W-:Y:S08]  /*4c70*/  HMMA.16816.F32 R48, R8.reuse, R130, R212 ;  /* 0x000000820830723c */ /* 0x040ff000000018d4 */
[----:B------:R-:W-:Y:S01]  /*4c80*/  HMMA.16816.F32 R44, R8, R136, R232 ;  /* 0x00000088082c723c */ /* 0x000fe200000018e8 */
[----:B------:R-:W-:-:S02]  /*4c90*/  IMAD.MOV.U32 R234, RZ, RZ, R100 ;  /* 0x000000ffffea7224 */ /* 0x000fc400078e0064 */
[----:B------:R-:W-:Y:S02]  /*4ca0*/  IMAD.MOV.U32 R233, RZ, RZ, R102 ;  /* 0x000000ffffe97224 */ /* 0x000fe400078e0066 */
[----:B------:R-:W-:-:S03]  /*4cb0*/  IMAD.MOV.U32 R232, RZ, RZ, R103 ;  /* 0x000000ffffe87224 */ /* 0x000fc600078e0067 */
[----:B------:R-:W-:Y:S01]  /*4cc0*/  HMMA.16816.F32 R84, R8, R144, R84 ;  /* 0x000000900854723c */ /* 0x000fe20000001854 */
[----:B------:R-:W-:-:S07]  /*4cd0*/  IMAD.MOV.U32 R10, RZ, RZ, R101 ;  /* 0x000000ffff0a7224 */ /* 0x000fce00078e0065 */
[C---:B---3--:R-:W-:Y:S08]  /*4ce0*/  HMMA.16816.F32 R144, R4.reuse, R28, R180 ;  /* 0x0000001c0490723c */ /* 0x048ff000000018b4 */
        /* <DEDUP_REMOVED lines=14> */
[----:B----4-:R-:W-:Y:S03]  /*4dd0*/  HMMA.16816.F32 R72, R52, R28, R72 ;  /* 0x0000001c3448723c */ /* 0x010fe60000001848 */
[----:B------:R-:W-:Y:S01]  /*4de0*/  IMAD.MOV.U32 R230, RZ, RZ, R100 ;  /* 0x000000ffffe67224 */ /* 0x000fe200078e0064 */
[----:B------:R-:W-:Y:S01]  /*4df0*/  MOV R247, R101 ;  /* 0x0000006500f77202 */ /* 0x000fe20000000f00 */
[----:B------:R-:W-:-:S02]  /*4e00*/  IMAD.MOV.U32 R252, RZ, RZ, R102 ;  /* 0x000000fffffc7224 */ /* 0x000fc400078e0066 */
[----:B------:R-:W-:Y:S01]  /*4e10*/  IMAD.MOV.U32 R246, RZ, RZ, R103 ;  /* 0x000000fffff67224 */ /* 0x000fe200078e0067 */
[C---:B------:R-:W-:Y:S01]  /*4e20*/  HMMA.16816.F32 R200, R52.reuse, R18, R12 ;  /* 0x0000001234c8723c */ /* 0x040fe2000000180c */
[----:B------:R-:W-:Y:S02]  /*4e30*/  IMAD.MOV.U32 R170, RZ, RZ, R230 ;  /* 0x000000ffffaa7224 */ /* 0x000fe400078e00e6 */
[----:B------:R-:W-:Y:S01]  /*4e40*/  IMAD.MOV.U32 R235, RZ, RZ, R4 ;  /* 0x000000ffffeb7224 */ /* 0x000fe200078e0004 */
[----:B------:R-:W-:Y:S01]  /*4e50*/  LOP3.LUT R4, R2, 0x6, RZ, 0xc0, !PT ;  /* 0x0000000602047812 */ /* 0x000fe200078ec0ff */
[----:B------:R-:W-:Y:S01]  /*4e60*/  IMAD.MOV.U32 R173, RZ, RZ, R5 ;  /* 0x000000ffffad7224 */ /* 0x000fe200078e0005 */
[----:B------:R-:W-:Y:S01]  /*4e70*/  LOP3.LUT R2, R3, 0x7, RZ, 0xc0, !PT ;  /* 0x0000000703027812 */ /* 0x000fe200078ec0ff */
[----:B------:R-:W-:Y:S01]  /*4e80*/  IMAD.MOV.U32 R171, RZ, RZ, R7 ;  /* 0x000000ffffab7224 */ /* 0x000fe200078e0007 */
[----:B------:R-:W-:Y:S01]  /*4e90*/  HMMA.16816.F32 R120, R52, R16, R44 ;  /* 0x000000103478723c */ /* 0x000fe2000000182c */
[----:B------:R-:W-:-:S02]  /*4ea0*/  IMAD R28, R240, 0x80, R4 ;  /* 0x00000080f01c7824 */ /* 0x000fc400078e0204 */
[----:B------:R-:W-:Y:S02]  /*4eb0*/  IMAD.IADD R0, R2, 0x1, R0 ;  /* 0x0000000102007824 */ /* 0x000fe400078e0200 */
[C---:B------:R-:W-:Y:S01]  /*4ec0*/  VIADD R9, R28.reuse, 0xffffff81 ;  /* 0xffffff811c097836 */ /* 0x040fe20000000000 */
[C---:B------:R-:W-:Y:S01]  /*4ed0*/  IADD3 R8, PT, PT, R28.reuse, -0x80, RZ ;  /* 0xffffff801c087810 */ /* 0x040fe20007ffe0ff */
[----:B------:R-:W-:Y:S01]  /*4ee0*/  VIADD R16, R28, 0xffffff88 ;  /* 0xffffff881c107836 */ /* 0x000fe20000000000 */
[----:B------:R-:W-:Y:S01]  /*4ef0*/  IADD3 R14, PT, PT, R80, R0, -R237 ;  /* 0x00000000500e7210 */ /* 0x000fe20007ffe8ed */
[C---:B------:R-:W-:Y:S01]  /*4f00*/  HMMA.16816.F32 R112, R52.reuse, R20, R56 ;  /* 0x000000143470723c */ /* 0x040fe20000001838 */
[C---:B------:R-:W-:Y:S01]  /*4f10*/  VIADD R19, R28.reuse, 0xffffff89 ;  /* 0xffffff891c137836 */ /* 0x040fe20000000000 */
[----:B------:R1:W-:Y:S01]  /*4f20*/  STL [R1+0x24], R0 ;  /* 0x0000240001007387 */ /* 0x0003e20000100800 */
[C---:B------:R-:W-:Y:S01]  /*4f30*/  VIADD R21, R28.reuse, 0xffffff90 ;  /* 0xffffff901c157836 */ /* 0x040fe20000000000 */
[----:B------:R-:W-:Y:S01]  /*4f40*/  IADD3 R56, PT, PT, R28, -0x20, RZ ;  /* 0xffffffe01c387810 */ /* 0x000fe20007ffe0ff */
[----:B------:R-:W-:Y:S01]  /*4f50*/  IMAD.IADD R3, R14, 0x1, -R8 ;  /* 0x000000010e037824 */ /* 0x000fe200078e0a08 */
[----:B------:R-:W-:Y:S01]  /*4f60*/  IADD3 R57, PT, PT, R28, -0x1f, RZ ;  /* 0xffffffe11c397810 */ /* 0x000fe20007ffe0ff */
[C---:B------:R-:W-:Y:S01]  /*4f70*/  IMAD.IADD R2, R14.reuse, 0x1, -R9 ;  /* 0x000000010e027824 */ /* 0x040fe200078e0a09 */
[C---:B------:R-:W-:Y:S01]  /*4f80*/  HMMA.16816.F32 R96, R52.reuse, R36, R96 ;  /* 0x000000243460723c */ /* 0x040fe20000001860 */
[----:B------:R-:W-:Y:S01]  /*4f90*/  IMAD.IADD R5, R14, 0x1, -R19 ;  /* 0x000000010e057824 */ /* 0x000fe200078e0a13 */
[----:B------:R-:W-:Y:S01]  /*4fa0*/  ISETP.GE.AND P3, PT, R8, R80, PT ;  /* 0x000000500800720c */ /* 0x000fe20003f66270 */
[----:B------:R-:W-:Y:S01]  /*4fb0*/  IMAD.IADD R7, R14, 0x1, -R21 ;  /* 0x000000010e077824 */ /* 0x000fe200078e0a15 */
[----:B------:R-:W-:Y:S01]  /*4fc0*/  IABS R4, R2 ;  /* 0x0000000200047213 */ /* 0x000fe20000000000 */
[----:B------:R-:W-:Y:S01]  /*4fd0*/  IMAD.MOV.U32 R172, RZ, RZ, R6 ;  /* 0x000000ffffac7224 */ /* 0x000fe200078e0006 */
[----:B------:R-:W-:Y:S01]  /*4fe0*/  IABS R6, R3 ;  /* 0x0000000300067213 */ /* 0x000fe20000000000 */
[C---:B------:R-:W-:Y:S01]  /*4ff0*/  VIADD R20, R28.reuse, 0xffffff91 ;  /* 0xffffff911c147836 */ /* 0x040fe20000000000 */
[C---:B------:R-:W-:Y:S01]  /*5000*/  HMMA.16816.F32 R108, R52.reuse, R40, R108 ;  /* 0x00000028346c723c */ /* 0x040fe2000000186c */
[----:B------:R-:W-:Y:S01]  /*5010*/  IABS R2, R5 ;  /* 0x0000000500027213 */ /* 0x000fe20000000000 */
[C---:B------:R-:W-:Y:S01]  /*5020*/  VIADD R36, R28.reuse, 0xffffffb1 ;  /* 0xffffffb11c247836 */ /* 0x040fe20000000000 */
[----:B------:R-:W-:Y:S01]  /*5030*/  MOV R5, R4 ;  /* 0x0000000400057202 */ /* 0x000fe20000000f00 */
[C---:B------:R-:W-:Y:S01]  /*5040*/  VIADD R37, R28.reuse, 0xffffffb9 ;  /* 0xffffffb91c257836 */ /* 0x040fe20000000000 */
[-C--:B------:R-:W-:Y:S01]  /*5050*/  ISETP.GE.AND P1, PT, R9, R80.reuse, PT ;  /* 0x000000500900720c */ /* 0x080fe20003f26270 */
[C---:B------:R-:W-:Y:S01]  /*5060*/  VIADD R46, R28.reuse, 0xffffffc0 ;  /* 0xffffffc01c2e7836 */ /* 0x040fe20000000000 */
[----:B------:R-:W-:Y:S01]  /*5070*/  I2FP.F32.S32 R5, R5 ;  /* 0x0000000500057245 */ /* 0x000fe20000201400 */
[C---:B------:R-:W-:Y:S01]  /*5080*/  HMMA.16816.F32 R104, R52.reuse, R42, R104 ;  /* 0x0000002a3468723c */ /* 0x040fe20000001868 */
[----:B------:R-:W-:Y:S01]  /*5090*/  VIADD R43, R28, 0xffffffc9 ;  /* 0xffffffc91c2b7836 */ /* 0x000fe20000000000 */
[-C--:B------:R-:W-:Y:S01]  /*50a0*/  ISETP.GE.AND P6, PT, R16, R80.reuse, PT ;  /* 0x000000501000720c */ /* 0x080fe20003fc6270 */
[----:B-1----:R-:W-:Y:S01]  /*50b0*/  IMAD.IADD R0, R14, 0x1, -R16 ;  /* 0x000000010e007824 */ /* 0x002fe200078e0a10 */
[-C--:B------:R-:W-:Y:S01]  /*50c0*/  ISETP.GE.AND P5, PT, R19, R80.reuse, PT ;  /* 0x000000501300720c */ /* 0x080fe20003fa6270 */
[C---:B------:R-:W-:Y:S01]  /*50d0*/  VIADD R44, R28.reuse, 0xffffffd0 ;  /* 0xffffffd01c2c7836 */ /* 0x040fe20000000000 */
[----:B------:R-:W-:Y:S01]  /*50e0*/  ISETP.GE.AND P4, PT, R21, R80, PT ;  /* 0x000000501500720c */ /* 0x000fe20003f86270 */
[C---:B------:R-:W-:Y:S01]  /*50f0*/  VIADD R45, R28.reuse, 0xffffffd1 ;  /* 0xffffffd11c2d7836 */ /* 0x040fe20000000000 */
[----:B------:R-:W-:Y:S01]  /*5100*/  IABS R3, R0 ;  /* 0x0000000000037213 */ /* 0x000fe20000000000 */
[----:B------:R-:W-:Y:S01]  /*5110*/  HMMA.16816.F32 R64, R52, R24, R64 ;  /* 0x000000183440723c */ /* 0x000fe20000001840 */
[----:B------:R-:W-:Y:S01]  /*5120*/  IABS R0, R7 ;  /* 0x0000000700007213 */ /* 0x000fe20000000000 */
[----:B------:R-:W-:-:S02]  /*5130*/  VIADD R25, R28, 0xffffff98 ;  /* 0xffffff981c197836 */ /* 0x000fc40000000000 */
[----:B------:R-:W-:Y:S01]  /*5140*/  FFMA.FTZ R41, R5, -R169, R109 ;  /* 0x800000a905297223 */ /* 0x000fe2000001006d */
[----:B------:R-:W-:Y:S02]  /*5150*/  IMAD.MOV.U32 R4, RZ, RZ, R3 ;  /* 0x000000ffff047224 */ /* 0x000fe400078e0003 */
[----:B------:R-:W-:Y:S02]  /*5160*/  IMAD.MOV.U32 R3, RZ, RZ, R2 ;  /* 0x000000ffff037224 */ /* 0x000fe400078e0002 */
[----:B------:R-:W-:Y:S01]  /*5170*/  IMAD.MOV.U32 R2, RZ, RZ, R0 ;  /* 0x000000ffff027224 */ /* 0x000fe200078e0000 */
[----:B------:R-:W-:Y:S01]  /*5180*/  I2FP.F32.S32 R0, R6 ;  /* 0x0000000600007245 */ /* 0x000fe20000201400 */
[C---:B------:R-:W-:Y:S01]  /*5190*/  HMMA.16816.F32 R68, R52.reuse, R30, R68 ;  /* 0x0000001e3444723c */ /* 0x040fe20000001844 */
[----:B------:R-:W-:Y:S01]  /*51a0*/  I2FP.F32.S32 R4, R4 ;  /* 0x0000000400047245 */ /* 0x000fe20000201400 */
[C---:B------:R-:W-:Y:S01]  /*51b0*/  VIADD R30, R28.reuse, 0xffffff99 ;  /* 0xffffff991c1e7836 */ /* 0x040fe20000000000 */
[----:B------:R-:W-:Y:S01]  /*51c0*/  I2FP.F32.S32 R2, R2 ;  /* 0x0000000200027245 */ /* 0x000fe20000201400 */
[----:B------:R-:W-:Y:S01]  /*51d0*/  VIADD R31, R28, 0xffffffa0 ;  /* 0xffffffa01c1f7836 */ /* 0x000fe20000000000 */
[----:B------:R-:W-:Y:S01]  /*51e0*/  I2FP.F32.S32 R3, R3 ;  /* 0x0000000300037245 */ /* 0x000fe20000201400 */
[CC--:B------:R-:W-:Y:S01]  /*51f0*/  FFMA.FTZ R42, R0.reuse, -R169.reuse, R106 ;  /* 0x800000a9002a7223 */ /* 0x0c0fe2000001006a */
[-C--:B------:R-:W-:Y:S01]  /*5200*/  FFMA.FTZ R149, R0, -R169.reuse, R176 ;  /* 0x800000a900957223 */ /* 0x080fe200000100b0 */
[----:B------:R-:W-:Y:S01]  /*5210*/  HMMA.16816.F32 R88, R52, R32, R88 ;  /* 0x000000203458723c */ /* 0x000fe20000001858 */
[----:B------:R-:W-:Y:S01]  /*5220*/  FFMA.FTZ R59, R2, -R169, R96 ;  /* 0x800000a9023b7223 */ /* 0x000fe20000010060 */
[----:B------:R-:W-:-:S02]  /*5230*/  VIADD R33, R28, 0xffffffa1 ;  /* 0xffffffa11c217836 */ /* 0x000fc40000000000 */
[-C--:B------:R-:W-:Y:S01]  /*5240*/  FFMA.FTZ R161, R0, -R169.reuse, R182 ;  /* 0x800000a900a17223 */ /* 0x080fe200000100b6 */
[-C--:B------:R-:W-:Y:S01]  /*5250*/  FFMA.FTZ R40, R4, -R169.reuse, R104 ;  /* 0x800000a904287223 */ /* 0x080fe20000010068 */
[C---:B------:R-:W-:Y:S02]  /*5260*/  IMAD.IADD R2, R14.reuse, 0x1, -R20 ;  /* 0x000000010e027824 */ /* 0x040fe400078e0a14 */
[-C--:B------:R-:W-:Y:S01]  /*5270*/  FFMA.FTZ R47, R3, -R169.reuse, R105 ;  /* 0x800000a9032f7223 */ /* 0x080fe20000010069 */
[----:B------:R-:W-:Y:S01]  /*5280*/  IMAD.IADD R4, R14, 0x1, -R30 ;  /* 0x000000010e047824 */ /* 0x000fe200078e0a1e */
[C---:B------:R-:W-:Y:S01]  /*5290*/  HMMA.16816.F32 R100, R52.reuse, R26, R60 ;  /* 0x0000001a3464723c */ /* 0x040fe2000000183c */
[----:B------:R-:W-:Y:S01]  /*52a0*/  FFMA.FTZ R27, R0, -R169, R108 ;  /* 0x800000a9001b7223 */ /* 0x000fe2000001006c */
[C---:B------:R-:W-:Y:S01]  /*52b0*/  IADD3 R0, PT, PT, R14.reuse, -R25, RZ ;  /* 0x800000190e007210 */ /* 0x040fe20007ffe0ff */
[C---:B------:R-:W-:Y:S01]  /*52c0*/  IMAD.IADD R5, R14.reuse, 0x1, -R31 ;  /* 0x000000010e057824 */ /* 0x040fe200078e0a1f */
[----:B------:R-:W-:Y:S01]  /*52d0*/  IABS R6, R2 ;  /* 0x0000000200067213 */ /* 0x000fe20000000000 */
[----:B------:R-:W-:Y:S01]  /*52e0*/  IMAD.IADD R7, R14, 0x1, -R33 ;  /* 0x000000010e077824 */ /* 0x000fe200078e0a21 */
[----:B------:R-:W-:Y:S01]  /*52f0*/  IABS R3, R0 ;  /* 0x0000000000037213 */ /* 0x000fe20000000000 */
[C---:B------:R-:W-:Y:S01]  /*5300*/  VIADD R32, R28.reuse, 0xffffffa8 ;  /* 0xffffffa81c207836 */ /* 0x040fe20000000000 */
[----:B------:R-:W-:Y:S01]  /*5310*/  IABS R2, R4 ;  /* 0x0000000400027213 */ /* 0x000fe20000000000 */
[C---:B------:R-:W-:Y:S01]  /*5320*/  HMMA.16816.F32 R92, R52.reuse, R38, R92 ;  /* 0x00000026345c723c */ /* 0x040fe2000000185c */
[----:B------:R-:W-:Y:S01]  /*5330*/  IABS R0, R5 ;  /* 0x0000000500007213 */ /* 0x000fe20000000000 */
[----:B------:R-:W-:Y:S01]  /*5340*/  IMAD.MOV.U32 R5, RZ, RZ, R3 ;  /* 0x000000ffff057224 */ /* 0x000fe200078e0003 */
[----:B------:R-:W-:Y:S01]  /*5350*/  IABS R4, R7 ;  /* 0x0000000700047213 */ /* 0x000fe20000000000 */
[----:B------:R-:W-:Y:S01]  /*5360*/  IMAD.MOV.U32 R3, RZ, RZ, R2 ;  /* 0x000000ffff037224 */ /* 0x000fe200078e0002 */
[----:B------:R-:W-:Y:S01]  /*5370*/  I2FP.F32.S32 R6, R6 ;  /* 0x0000000600067245 */ /* 0x000fe20000201400 */
[----:B------:R-:W-:Y:S01]  /*5380*/  IMAD.MOV.U32 R2, RZ, RZ, R0 ;  /* 0x000000ffff027224 */ /* 0x000fe200078e0000 */
[----:B------:R-:W-:Y:S01]  /*5390*/  I2FP.F32.S32 R5, R5 ;  /* 0x0000000500057245 */ /* 0x000fe20000201400 */
[----:B------:R-:W-:Y:S01]  /*53a0*/  IMAD.MOV.U32 R0, RZ, RZ, R4 ;  /* 0x000000ffff007224 */ /* 0x000fe200078e0004 */
[----:B------:R-:W-:Y:S01]  /*53b0*/  HMMA.16816.F32 R76, R52, R34, R76 ;  /* 0x00000022344c723c */ /* 0x000fe2000000184c */
[C---:B------:R-:W-:Y:S01]  /*53c0*/  VIADD R34, R28.reuse, 0xffffffa9 ;  /* 0xffffffa91c227836 */ /* 0x040fe20000000000 */
[----:B------:R-:W-:Y:S01]  /*53d0*/  I2FP.F32.S32 R2, R2 ;  /* 0x0000000200027245 */ /* 0x000fe20000201400 */
[C---:B------:R-:W-:Y:S01]  /*53e0*/  VIADD R38, R28.reuse, 0xffffffb8 ;  /* 0xffffffb81c267836 */ /* 0x040fe20000000000 */
[----:B------:R-:W-:Y:S01]  /*53f0*/  I2FP.F32.S32 R0, R0 ;  /* 0x0000000000007245 */ /* 0x000fe20000201400 */
[C---:B------:R-:W-:Y:S01]  /*5400*/  VIADD R39, R28.reuse, 0xffffffc1 ;  /* 0xffffffc11c277836 */ /* 0x040fe20000000000 */
[----:B------:R-:W-:Y:S01]  /*5410*/  IADD3 R35, PT, PT, R28, -0x50, RZ ;  /* 0xffffffb01c237810 */ /* 0x000fe20007ffe0ff */
[----:B------:R-:W-:Y:S01]  /*5420*/  FFMA.FTZ R62, R2, -R169, R88 ;  /* 0x800000a9023e7223 */ /* 0x000fe20000010058 */
[----:B------:R-:W-:Y:S01]  /*5430*/  I2FP.F32.S32 R3, R3 ;  /* 0x0000000300037245 */ /* 0x000fe20000201400 */
[----:B------:R-:W-:Y:S01]  /*5440*/  FFMA.FTZ R81, R0, -R169, R89 ;  /* 0x800000a900517223 */ /* 0x000fe20000010059 */
[----:B------:R-:W-:-:S02]  /*5450*/  IMAD.IADD R2, R14, 0x1, -R32 ;  /* 0x000000010e027824 */ /* 0x000fc400078e0a20 */
[-C--:B------:R-:W-:Y:S01]  /*5460*/  FFMA.FTZ R61, R5, -R169.reuse, R92 ;  /* 0x800000a9053d7223 */ /* 0x080fe2000001005c */
[C---:B------:R-:W-:Y:S01]  /*5470*/  IMAD.IADD R0, R14.reuse, 0x1, -R34 ;  /* 0x000000010e007824 */ /* 0x040fe200078e0a22 */
[C---:B------:R-:W-:Y:S01]  /*5480*/  HMMA.16816.F32 R116, R52.reuse, R22, R48 ;  /* 0x000000163474723c */ /* 0x040fe20000001830 */
[----:B------:R-:W-:Y:S02]  /*5490*/  IMAD.IADD R4, R14, 0x1, -R35 ;  /* 0x000000010e047824 */ /* 0x000fe400078e0a23 */
[-C--:B------:R-:W-:Y:S01]  /*54a0*/  FFMA.FTZ R49, R6, -R169.reuse, R97 ;  /* 0x800000a906317223 */ /* 0x080fe20000010061 */
[C---:B------:R-:W-:Y:S02]  /*54b0*/  IMAD.IADD R5, R14.reuse, 0x1, -R36 ;  /* 0x000000010e057824 */ /* 0x040fe400078e0a24 */
[----:B------:R-:W-:Y:S01]  /*54c0*/  FFMA.FTZ R60, R3, -R169, R93 ;  /* 0x800000a9033c7223 */ /* 0x000fe2000001005d */
[----:B------:R-:W-:Y:S01]  /*54d0*/  IMAD.IADD R7, R14, 0x1, -R38 ;  /* 0x000000010e077824 */ /* 0x000fe200078e0a26 */
[----:B------:R-:W-:Y:S01]  /*54e0*/  IABS R6, R2 ;  /* 0x0000000200067213 */ /* 0x000fe20000000000 */
[C---:B------:R-:W-:Y:S01]  /*54f0*/  VIADD R51, R28.reuse, 0xffffffc8 ;  /* 0xffffffc81c337836 */ /* 0x040fe20000000000 */
[----:B------:R-:W-:Y:S01]  /*5500*/  IABS R3, R0 ;  /* 0x0000000000037213 */ /* 0x000fe20000000000 */
[----:B------:R-:W-:Y:S01]  /*5510*/  HMMA.16816.F32 R248, R52, R220, R84 ;  /* 0x000000dc34f8723c */ /* 0x000fe20000001854 */
[----:B------:R-:W-:Y:S01]  /*5520*/  IABS R2, R4 ;  /* 0x0000000400027213 */ /* 0x000fe20000000000 */
[----:B------:R-:W-:Y:S01]  /*5530*/  VIADD R48, R28, 0xffffffd8 ;  /* 0xffffffd81c307836 */ /* 0x000fe20000000000 */
[----:B------:R-:W-:Y:S01]  /*5540*/  IABS R0, R5 ;  /* 0x0000000500007213 */ /* 0x000fe20000000000 */
[----:B------:R-:W-:Y:S01]  /*5550*/  IMAD.MOV.U32 R5, RZ, RZ, R3 ;  /* 0x000000ffff057224 */ /* 0x000fe200078e0003 */
[----:B------:R-:W-:Y:S01]  /*5560*/  IABS R4, R7 ;  /* 0x0000000700047213 */ /* 0x000fe20000000000 */
[----:B------:R-:W-:Y:S01]  /*5570*/  IMAD.MOV.U32 R3, RZ, RZ, R2 ;  /* 0x000000ffff037224 */ /* 0x000fe200078e0002 */
[----:B------:R-:W-:Y:S01]  /*5580*/  MOV R2, R0 ;  /* 0x0000000000027202 */ /* 0x000fe20000000f00 */
[C---:B------:R-:W-:Y:S01]  /*5590*/  IMAD.IADD R7, R14.reuse, 0x1, -R43 ;  /* 0x000000010e077824 */ /* 0x040fe200078e0a2b */
[----:B------:R-:W-:Y:S01]  /*55a0*/  I2FP.F32.S32 R6, R6 ;  /* 0x0000000600067245 */ /* 0x000fe20000201400 */
[----:B------:R-:W-:Y:S01]  /*55b0*/  IMAD.MOV.U32 R0, RZ, RZ, R4 ;  /* 0x000000ffff007224 */ /* 0x000fe200078e0004 */
[----:B------:R-:W-:Y:S01]  /*55c0*/  I2FP.F32.S32 R2, R2 ;  /* 0x0000000200027245 */ /* 0x000fe20000201400 */
[----:B------:R-:W-:Y:S01]  /*55d0*/  IMAD.IADD R4, R14, 0x1, -R39 ;  /* 0x000000010e047824 */ /* 0x000fe200078e0a27 */
[----:B------:R-:W-:Y:S01]  /*55e0*/  I2FP.F32.S32 R5, R5 ;  /* 0x0000000500057245 */ /* 0x000fe20000201400 */
[-C--:B------:R-:W-:Y:S01]  /*55f0*/  FFMA.FTZ R63, R6, -R169.reuse, R76 ;  /* 0x800000a9063f7223 */ /* 0x080fe2000001004c */
[----:B------:R-:W-:Y:S01]  /*5600*/  I2FP.F32.S32 R0, R0 ;  /* 0x0000000000007245 */ /* 0x000fe20000201400 */
[----:B------:R-:W-:Y:S01]  /*5610*/  FFMA.FTZ R84, R2, -R169, R73 ;  /* 0x800000a902547223 */ /* 0x000fe20000010049 */
[----:B------:R-:W-:Y:S01]  /*5620*/  I2FP.F32.S32 R3, R3 ;  /* 0x0000000300037245 */ /* 0x000fe20000201400 */
[----:B------:R-:W-:-:S02]  /*5630*/  IMAD.IADD R2, R14, 0x1, -R37 ;  /* 0x000000010e027824 */ /* 0x000fc400078e0a25 */
[-C--:B------:R-:W-:Y:S01]  /*5640*/  FFMA.FTZ R77, R5, -R169.reuse, R77 ;  /* 0x800000a9054d7223 */ /* 0x080fe2000001004d */
[----:B------:R-:W-:Y:S01]  /*5650*/  FFMA.FTZ R76, R0, -R169, R68 ;  /* 0x800000a9004c7223 */ /* 0x000fe20000010044 */
[C---:B------:R-:W-:Y:S01]  /*5660*/  IMAD.IADD R0, R14.reuse, 0x1, -R46 ;  /* 0x000000010e007824 */ /* 0x040fe200078e0a2e */
[----:B------:R-:W-:Y:S01]  /*5670*/  IADD3 R5, PT, PT, R14, -R51, RZ ;  /* 0x800000330e057210 */ /* 0x000fe20007ffe0ff */
[----:B------:R-:W-:Y:S01]  /*5680*/  FFMA.FTZ R72, R3, -R169, R72 ;  /* 0x800000a903487223 */ /* 0x000fe20000010048 */
[----:B------:R-:W-:Y:S01]  /*5690*/  IABS R6, R2 ;  /* 0x0000000200067213 */ /* 0x000fe20000000000 */
[C---:B------:R-:W-:Y:S01]  /*56a0*/  VIADD R50, R28.reuse, 0xffffffd9 ;  /* 0xffffffd91c327836 */ /* 0x040fe20000000000 */
[----:B------:R-:W-:Y:S01]  /*56b0*/  IABS R3, R0 ;  /* 0x0000000000037213 */ /* 0x000fe20000000000 */
[----:B------:R-:W-:Y:S01]  /*56c0*/  VIADD R58, R28, 0xffffffe8 ;  /* 0xffffffe81c3a7836 */ /* 0x000fe20000000000 */
[----:B------:R-:W-:Y:S01]  /*56d0*/  IABS R2, R4 ;  /* 0x0000000400027213 */ /* 0x000fe20000000000 */
[----:B------:R-:W-:Y:S01]  /*56e0*/  VIADD R13, R14, 0x8 ;  /* 0x000000080e0d7836 */ /* 0x000fe20000000000 */
        /* <DEDUP_REMOVED lines=8> */
[----:B------:R-:W-:Y:S01]  /*5770*/  I2FP.F32.S32 R3, R3 ;  /* 0x0000000300037245 */ /* 0x000fe20000201400 */
[----:B------:R-:W-:Y:S01]  /*5780*/  FFMA.FTZ R86, R6, -R169, R69 ;  /* 0x800000a906567223 */ /* 0x000fe20000010045 */
[----:B------:R-:W-:Y:S01]  /*5790*/  I2FP.F32.S32 R2, R2 ;  /* 0x0000000200027245 */ /* 0x000fe20000201400 */
[C---:B------:R-:W-:Y:S01]  /*57a0*/  IMAD.IADD R4, R14.reuse, 0x1, -R48 ;  /* 0x000000010e047824 */ /* 0x040fe200078e0a30 */
[----:B------:R-:W-:Y:S01]  /*57b0*/  I2FP.F32.S32 R0, R0 ;  /* 0x0000000000007245 */ /* 0x000fe20000201400 */
[----:B------:R-:W-:-:S02]  /*57c0*/  IMAD.IADD R6, R14, 0x1, -R50 ;  /* 0x000000010e067824 */ /* 0x000fc400078e0a32 */
[-C--:B------:R-:W-:Y:S01]  /*57d0*/  FFMA.FTZ R85, R5, -R169.reuse, R64 ;  /* 0x800000a905557223 */ /* 0x080fe20000010040 */
[-C--:B------:R-:W-:Y:S01]  /*57e0*/  FFMA.FTZ R108, R2, -R169.reuse, R100 ;  /* 0x800000a9026c7223 */ /* 0x080fe20000010064 */
[----:B------:R-:W-:Y:S02]  /*57f0*/  IMAD.IADD R2, R14, 0x1, -R44 ;  /* 0x000000010e027824 */ /* 0x000fe400078e0a2c */
[-C--:B------:R-:W-:Y:S01]  /*5800*/  FFMA.FTZ R106, R0, -R169.reuse, R101 ;  /* 0x800000a9006a7223 */ /* 0x080fe20000010065 */
[C---:B------:R-:W-:Y:S02]  /*5810*/  IMAD.IADD R0, R14.reuse, 0x1, -R45 ;  /* 0x000000010e007824 */ /* 0x040fe400078e0a2d */
[----:B------:R-:W-:Y:S01]  /*5820*/  FFMA.FTZ R87, R3, -R169, R65 ;  /* 0x800000a903577223 */ /* 0x000fe20000010041 */
[C---:B------:R-:W-:Y:S01]  /*5830*/  IMAD.IADD R7, R14.reuse, 0x1, -R56 ;  /* 0x000000010e077824 */ /* 0x040fe200078e0a38 */
[----:B------:R-:W-:Y:S01]  /*5840*/  IABS R5, R2 ;  /* 0x0000000200057213 */ /* 0x000fe20000000000 */
[C---:B------:R-:W-:Y:S01]  /*5850*/  VIADD R12, R14.reuse, 0x40 ;  /* 0x000000400e0c7836 */ /* 0x040fe20000000000 */
[----:B------:R-:W-:Y:S01]  /*5860*/  IABS R3, R0 ;  /* 0x0000000000037213 */ /* 0x000fe20000000000 */
[----:B------:R-:W-:Y:S01]  /*5870*/  VIADD R11, R14, 0x48 ;  /* 0x000000480e0b7836 */ /* 0x000fe20000000000 */
[----:B------:R-:W-:Y:S01]  /*5880*/  IABS R2, R4 ;  /* 0x0000000400027213 */ /* 0x000fe20000000000 */
[----:B------:R-:W-:Y:S01]  /*5890*/  IMAD.MOV.U32 R182, RZ, RZ, R232 ;  /* 0x000000ffffb67224 */ /* 0x000fe200078e00e8 */
        /* <DEDUP_REMOVED lines=9> */
[-C--:B------:R-:W-:Y:S01]  /*5930*/  FFMA.FTZ R112, R5, -R169.reuse, R112 ;  /* 0x800000a905707223 */ /* 0x080fe20000010070 */
[----:B------:R-:W-:Y:S01]  /*5940*/  I2FP.F32.S32 R2, R2 ;  /* 0x0000000200027245 */ /* 0x000fe20000201400 */
[-C--:B------:R-:W-:Y:S01]  /*5950*/  FFMA.FTZ R109, R4, -R169.reuse, R113 ;  /* 0x800000a9046d7223 */ /* 0x080fe20000010071 */
[----:B------:R-:W-:Y:S01]  /*5960*/  I2FP.F32.S32 R0, R0 ;  /* 0x0000000000007245 */ /* 0x000fe20000201400 */
[----:B------:R-:W-:Y:S01]  /*5970*/  FFMA.FTZ R160, R3, -R169, R116 ;  /* 0x800000a903a07223 */ /* 0x000fe20000010074 */
[----:B------:R-:W-:-:S02]  /*5980*/  IMAD.IADD R4, R12, 0x1, -R8 ;  /* 0x000000010c047824 */ /* 0x000fc400078e0a08 */
[-C--:B------:R-:W-:Y:S01]  /*5990*/  FFMA.FTZ R151, R2, -R169.reuse, R117 ;  /* 0x800000a902977223 */ /* 0x080fe20000010075 */
[----:B------:R-:W-:Y:S02]  /*59a0*/  IMAD.IADD R2, R14, 0x1, -R57 ;  /* 0x000000010e027824 */ /* 0x000fe400078e0a39 */
[----:B------:R-:W-:Y:S01]  /*59b0*/  FFMA.FTZ R117, R0, -R169, R120 ;  /* 0x800000a900757223 */ /* 0x000fe20000010078 */
[----:B------:R-:W-:Y:S01]  /*59c0*/  IMAD.IADD R0, R14, 0x1, -R58 ;  /* 0x000000010e007824 */ /* 0x000fe200078e0a3a */
[----:B------:R-:W-:Y:S01]  /*59d0*/  IADD3 R6, PT, PT, -R8, R11, RZ ;  /* 0x0000000b08067210 */ /* 0x000fe20007ffe1ff */
[----:B------:R-:W-:Y:S01]  /*59e0*/  IMAD.MOV.U32 R120, RZ, RZ, R10 ;  /* 0x000000ffff787224 */ /* 0x000fe200078e000a */
[----:B------:R-:W-:Y:S01]  /*59f0*/  IABS R3, R2 ;  /* 0x0000000200037213 */ /* 0x000fe20000000000 */
[----:B------:R-:W-:Y:S01]  /*5a00*/  IMAD.IADD R2, R13, 0x1, -R8 ;  /* 0x000000010d027824 */ /* 0x000fe200078e0a08 */
[----:B------:R-:W-:Y:S02]  /*5a10*/  IABS R0, R0 ;  /* 0x0000000000007213 */ /* 0x000fe40000000000 */
[----:B------:R-:W-:Y:S01]  /*5a20*/  FSEL R105, R27, -INF , !P3 ;  /* 0xff8000001b697808 */ /* 0x000fe20005800000 */
[----:B------:R-:W-:Y:S01]  /*5a30*/  IMAD.MOV.U32 R5, RZ, RZ, R3 ;  /* 0x000000ffff057224 */ /* 0x000fe200078e0003 */
[----:B------:R-:W-:Y:S01]  /*5a40*/  IABS R2, R2 ;  /* 0x0000000200027213 */ /* 0x000fe20000000000 */
[----:B------:R-:W-:Y:S01]  /*5a50*/  IMAD.MOV.U32 R7, RZ, RZ, R0 ;  /* 0x000000ffff077224 */ /* 0x000fe200078e0000 */
[----:B------:R-:W-:-:S02]  /*5a60*/  IABS R0, R4 ;  /* 0x0000000400007213 */ /* 0x000fc40000000000 */
[----:B------:R-:W-:Y:S01]  /*5a70*/  IABS R3, R6 ;  /* 0x0000000600037213 */ /* 0x000fe20000000000 */
[----:B------:R-:W-:Y:S01]  /*5a80*/  IMAD.MOV.U32 R4, RZ, RZ, R2 ;  /* 0x000000ffff047224 */ /* 0x000fe200078e0002 */
[----:B------:R-:W-:Y:S01]  /*5a90*/  I2FP.F32.S32 R6, R5 ;  /* 0x0000000500067245 */ /* 0x000fe20000201400 */
[----:B------:R-:W-:Y:S01]  /*5aa0*/  IMAD.MOV.U32 R2, RZ, RZ, R0 ;  /* 0x000000ffff027224 */ /* 0x000fe200078e0000 */
[----:B------:R-:W-:Y:S01]  /*5ab0*/  I2FP.F32.S32 R5, R7 ;  /* 0x0000000700057245 */ /* 0x000fe20000201400 */
[----:B------:R-:W-:Y:S01]  /*5ac0*/  IMAD.MOV.U32 R0, RZ, RZ, R3 ;  /* 0x000000ffff007224 */ /* 0x000fe200078e0003 */
[----:B------:R-:W-:Y:S01]  /*5ad0*/  I2FP.F32.S32 R3, R4 ;  /* 0x0000000400037245 */ /* 0x000fe20000201400 */
[--C-:B------:R-:W-:Y:S01]  /*5ae0*/  IMAD.IADD R4, R11, 0x1, -R9.reuse ;  /* 0x000000010b047824 */ /* 0x100fe200078e0a09 */
[----:B------:R-:W-:Y:S01]  /*5af0*/  I2FP.F32.S32 R2, R2 ;  /* 0x0000000200027245 */ /* 0x000fe20000201400 */
[-C--:B------:R-:W-:Y:S01]  /*5b00*/  FFMA.FTZ R113, R5, -R169.reuse, R200 ;  /* 0x800000a905717223 */ /* 0x080fe200000100c8 */
[----:B------:R-:W-:Y:S01]  /*5b10*/  I2FP.F32.S32 R0, R0 ;  /* 0x0000000000007245 */ /* 0x000fe20000201400 */
[----:B------:R-:W-:Y:S01]  /*5b20*/  FFMA.FTZ R15, R3, -R169, R110 ;  /* 0x800000a9030f7223 */ /* 0x000fe2000001006e */
[----:B------:R-:W-:Y:S01]  /*5b30*/  IADD3 R7, PT, PT, -R16, R11, RZ ;  /* 0x0000000b10077210 */ /* 0x000fe20007ffe1ff */
[----:B------:R-:W-:Y:S01]  /*5b40*/  FFMA.FTZ R10, R2, -R169, R196 ;  /* 0x800000a9020a7223 */ /* 0x000fe200000100c4 */
[----:B------:R-:W-:-:S02]  /*5b50*/  IMAD.IADD R2, R13, 0x1, -R9 ;  /* 0x000000010d027824 */ /* 0x000fc400078e0a09 */
[-C--:B------:R-:W-:Y:S01]  /*5b60*/  FFMA.FTZ R8, R0, -R169.reuse, R198 ;  /* 0x800000a900087223 */ /* 0x080fe200000100c6 */
[----:B------:R-:W-:Y:S02]  /*5b70*/  IMAD.IADD R0, R12, 0x1, -R9 ;  /* 0x000000010c007824 */ /* 0x000fe400078e0a09 */
[----:B------:R-:W-:Y:S01]  /*5b80*/  FFMA.FTZ R116, R6, -R169, R121 ;  /* 0x800000a906747223 */ /* 0x000fe20000010079 */
[----:B------:R-:W-:Y:S01]  /*5b90*/  IMAD.IADD R5, R12, 0x1, -R16 ;  /* 0x000000010c057824 */ /* 0x000fe200078e0a10 */
[----:B------:R-:W-:Y:S01]  /*5ba0*/  IABS R6, R2 ;  /* 0x0000000200067213 */ /* 0x000fe20000000000 */
[----:B------:R-:W-:Y:S01]  /*5bb0*/  IMAD.MOV.U32 R196, RZ, RZ, R229 ;  /* 0x000000ffffc47224 */ /* 0x000fe200078e00e5 */
[----:B------:R-:W-:Y:S01]  /*5bc0*/  IABS R3, R0 ;  /* 0x0000000000037213 */ /* 0x000fe20000000000 */
[----:B------:R-:W-:Y:S01]  /*5bd0*/  IMAD.MOV.U32 R198, RZ, RZ, R216 ;  /* 0x000000ffffc67224 */ /* 0x000fe200078e00d8 */
[----:B------:R-:W-:Y:S02]  /*5be0*/  IABS R0, R4 ;  /* 0x0000000400007213 */ /* 0x000fe40000000000 */
        /* <DEDUP_REMOVED lines=10> */
[----:B------:R-:W-:Y:S01]  /*5c90*/  FFMA.FTZ R9, R2, -R169, R156 ;  /* 0x800000a902097223 */ /* 0x000fe2000001009c */
[----:B------:R-:W-:Y:S01]  /*5ca0*/  I2FP.F32.S32 R0, R0 ;  /* 0x0000000000007245 */ /* 0x000fe20000201400 */
[----:B------:R-:W-:-:S02]  /*5cb0*/  IMAD.IADD R2, R13, 0x1, -R19 ;  /* 0x000000010d027824 */ /* 0x000fc400078e0a13 */
[-C--:B------:R-:W-:Y:S01]  /*5cc0*/  FFMA.FTZ R17, R5, -R169.reuse, R197 ;  /* 0x800000a905117223 */ /* 0x080fe200000100c5 */
[-C--:B------:R-:W-:Y:S01]  /*5cd0*/  FFMA.FTZ R16, R3, -R169.reuse, R199 ;  /* 0x800000a903107223 */ /* 0x080fe200000100c7 */
[--C-:B------:R-:W-:Y:S02]  /*5ce0*/  IMAD.IADD R3, R11, 0x1, -R19.reuse ;  /* 0x000000010b037824 */ /* 0x100fe400078e0a13 */
[----:B------:R-:W-:Y:S01]  /*5cf0*/  FFMA.FTZ R7, R0, -R169, R158 ;  /* 0x800000a900077223 */ /* 0x000fe2000001009e */
[----:B------:R-:W-:Y:S01]  /*5d00*/  IMAD.IADD R0, R12, 0x1, -R19 ;  /* 0x000000010c007824 */ /* 0x000fe200078e0a13 */
[----:B------:R-:W-:Y:S01]  /*5d10*/  IABS R5, R2 ;  /* 0x0000000200057213 */ /* 0x000fe20000000000 */
[--C-:B------:R-:W-:Y:S01]  /*5d20*/  IMAD.IADD R4, R13, 0x1, -R21.reuse ;  /* 0x000000010d047824 */ /* 0x100fe200078e0a15 */
[----:B------:R-:W-:Y:S01]  /*5d30*/  FSEL R93, R10, -INF , !P3 ;  /* 0xff8000000a5d7808 */ /* 0x000fe20005800000 */
[----:B------:R-:W-:Y:S01]  /*5d40*/  IMAD.IADD R6, R12, 0x1, -R21 ;  /* 0x000000010c067824 */ /* 0x000fe200078e0a15 */
[----:B------:R-:W-:Y:S01]  /*5d50*/  IABS R2, R0 ;  /* 0x0000000000027213 */ /* 0x000fe20000000000 */
[----:B------:R-:W-:Y:S01]  /*5d60*/  IMAD.MOV.U32 R197, RZ, RZ, R217 ;  /* 0x000000ffffc57224 */ /* 0x000fe200078e00d9 */
[----:B------:R-:W-:-:S02]  /*5d70*/  IABS R0, R3 ;  /* 0x0000000300007213 */ /* 0x000fc40000000000 */
[----:B------:R-:W-:Y:S02]  /*5d80*/  IABS R3, R4 ;  /* 0x0000000400037213 */ /* 0x000fe40000000000 */
[----:B------:R-:W-:Y:S01]  /*5d90*/  IABS R4, R6 ;  /* 0x0000000600047213 */ /* 0x000fe20000000000 */
[----:B------:R-:W-:Y:S01]  /*5da0*/  IMAD.MOV.U32 R6, RZ, RZ, R5 ;  /* 0x000000ffff067224 */ /* 0x000fe200078e0005 */
[----:B------:R-:W-:Y:S01]  /*5db0*/  MOV R5, R2 ;  /* 0x0000000200057202 */ /* 0x000fe20000000f00 */
[----:B------:R-:W-:Y:S01]  /*5dc0*/  IMAD.MOV.U32 R2, RZ, RZ, R3 ;  /* 0x000000ffff027224 */ /* 0x000fe200078e0003 */
[----:B------:R-:W-:Y:S01]  /*5dd0*/  FSEL R96, R8, -INF , !P3 ;  /* 0xff80000008607808 */ /* 0x000fe20005800000 */
[----:B------:R-:W-:Y:S01]  /*5de0*/  IMAD.MOV.U32 R3, RZ, RZ, R4 ;  /* 0x000000ffff037224 */ /* 0x000fe200078e0004 */
[----:B------:R-:W-:Y:S02]  /*5df0*/  I2FP.F32.S32 R4, R0 ;  /* 0x0000000000047245 */ /* 0x000fe40000201400 */
[----:B------:R-:W-:-:S02]  /*5e00*/  I2FP.F32.S32 R2, R2 ;  /* 0x0000000200027245 */ /* 0x000fc40000201400 */
[----:B------:R-:W-:Y:S01]  /*5e10*/  I2FP.F32.S32 R0, R3 ;  /* 0x0000000300007245 */ /* 0x000fe20000201400 */
[----:B------:R-:W-:Y:S01]  /*5e20*/  IMAD.IADD R3, R12, 0x1, -R20 ;  /* 0x000000010c037824 */ /* 0x000fe200078e0a14 */
[----:B------:R-:W-:Y:S01]  /*5e30*/  I2FP.F32.S32 R5, R5 ;  /* 0x0000000500057245 */ /* 0x000fe20000201400 */
[-C--:B------:R-:W-:Y:S01]  /*5e40*/  FFMA.FTZ R29, R2, -R169.reuse, R98 ;  /* 0x800000a9021d7223 */ /* 0x080fe20000010062 */
[----:B------:R-:W-:Y:S01]  /*5e50*/  I2FP.F32.S32 R6, R6 ;  /* 0x0000000600067245 */ /* 0x000fe20000201400 */
[-C--:B------:R-:W-:Y:S01]  /*5e60*/  FFMA.FTZ R26, R0, -R169.reuse, R192 ;  /* 0x800000a9001a7223 */ /* 0x080fe200000100c0 */
[----:B------:R-:W-:Y:S02]  /*5e70*/  IMAD.IADD R0, R11, 0x1, -R21 ;  /* 0x000000010b007824 */ /* 0x000fe400078e0a15 */
[-C--:B------:R-:W-:Y:S01]  /*5e80*/  FFMA.FTZ R23, R5, -R169.reuse, R157 ;  /* 0x800000a905177223 */ /* 0x080fe2000001009d */
[--C-:B------:R-:W-:Y:S02]  /*5e90*/  IMAD.IADD R2, R13, 0x1, -R20.reuse ;  /* 0x000000010d027824 */ /* 0x100fe400078e0a14 */
[----:B------:R-:W-:Y:S01]  /*5ea0*/  FFMA.FTZ R24, R6, -R169, R107 ;  /* 0x800000a906187223 */ /* 0x000fe2000001006b */
[----:B------:R-:W-:-:S02]  /*5eb0*/  IMAD.IADD R5, R11, 0x1, -R20 ;  /* 0x000000010b057824 */ /* 0x000fc400078e0a14 */
[----:B------:R-:W-:Y:S01]  /*5ec0*/  FFMA.FTZ R22, R4, -R169, R159 ;  /* 0x800000a904167223 */ /* 0x000fe2000001009f */
[----:B------:R-:W-:Y:S01]  /*5ed0*/  IMAD.IADD R6, R13, 0x1, -R25 ;  /* 0x000000010d067824 */ /* 0x000fe200078e0a19 */
[----:B------:R-:W-:Y:S02]  /*5ee0*/  IABS R4, R0 ;  /* 0x0000000000047213 */ /* 0x000fe40000000000 */
[----:B------:R-:W-:Y:S02]  /*5ef0*/  IABS R2, R2 ;  /* 0x0000000200027213 */ /* 0x000fe40000000000 */
[----:B------:R-:W-:Y:S02]  /*5f00*/  IABS R0, R3 ;  /* 0x0000000300007213 */ /* 0x000fe40000000000 */
[----:B------:R-:W-:Y:S02]  /*5f10*/  IABS R3, R5 ;  /* 0x0000000500037213 */ /* 0x000fe40000000000 */
[----:B------:R-:W-:Y:S01]  /*5f20*/  IABS R5, R6 ;  /* 0x0000000600057213 */ /* 0x000fe20000000000 */
[----:B------:R-:W-:Y:S01]  /*5f30*/  IMAD.MOV.U32 R6, RZ, RZ, R4 ;  /* 0x000000ffff067224 */ /* 0x000fe200078e0004 */
[----:B------:R-:W-:Y:S01]  /*5f40*/  FSEL R107, R15, -INF , !P3 ;  /* 0xff8000000f6b7808 */ /* 0x000fe20005800000 */
[----:B------:R-:W-:Y:S01]  /*5f50*/  IMAD.MOV.U32 R4, RZ, RZ, R2 ;  /* 0x000000ffff047224 */ /* 0x000fe200078e0002 */
[----:B------:R-:W-:Y:S01]  /*5f60*/  MOV R2, R0 ;  /* 0x0000000000027202 */ /* 0x000fe20000000f00 */
[----:B------:R-:W-:Y:S01]  /*5f70*/  IMAD.MOV.U32 R0, RZ, RZ, R3 ;  /* 0x000000ffff007224 */ /* 0x000fe200078e0003 */
[----:B------:R-:W-:Y:S01]  /*5f80*/  I2FP.F32.S32 R6, R6 ;  /* 0x0000000600067245 */ /* 0x000fe20000201400 */
[----:B------:R-:W-:Y:S01]  /*5f90*/  IMAD.MOV.U32 R3, RZ, RZ, R5 ;  /* 0x000000ffff037224 */ /* 0x000fe200078e0005 */
[----:B------:R-:W-:-:S02]  /*5fa0*/  I2FP.F32.S32 R5, R4 ;  /* 0x0000000400057245 */ /* 0x000fc40000201400 */
[----:B------:R-:W-:Y:S01]  /*5fb0*/  I2FP.F32.S32 R4, R2 ;  /* 0x0000000200047245 */ /* 0x000fe20000201400 */
[----:B------:R-:W-:Y:S01]  /*5fc0*/  FFMA.FTZ R21, R6, -R169, R194 ;  /* 0x800000a906157223 */ /* 0x000fe200000100c2 */
[----:B------:R-:W-:Y:S01]  /*5fd0*/  I2FP.F32.S32 R2, R3 ;  /* 0x0000000300027245 */ /* 0x000fe20000201400 */
[C-C-:B------:R-:W-:Y:S01]  /*5fe0*/  IMAD.IADD R6, R11.reuse, 0x1, -R30.reuse ;  /* 0x000000010b067824 */ /* 0x140fe200078e0a1e */
[----:B------:R-:W-:Y:S01]  /*5ff0*/  I2FP.F32.S32 R0, R0 ;  /* 0x0000000000007245 */ /* 0x000fe20000201400 */
[-C--:B------:R-:W-:Y:S01]  /*6000*/  FFMA.FTZ R19, R4, -R169.reuse, R193 ;  /* 0x800000a904137223 */ /* 0x080fe200000100c1 */
[----:B------:R-:W-:Y:S02]  /*6010*/  IMAD.IADD R4, R12, 0x1, -R30 ;  /* 0x000000010c047824 */ /* 0x000fe400078e0a1e */
[-C--:B------:R-:W-:Y:S01]  /*6020*/  FFMA.FTZ R27, R2, -R169.reuse, R94 ;  /* 0x800000a9021b7223 */ /* 0x080fe2000001005e */
[----:B------:R-:W-:Y:S02]  /*6030*/  IMAD.IADD R2, R12, 0x1, -R25 ;  /* 0x000000010c027824 */ /* 0x000fe400078e0a19 */
[-C--:B------:R-:W-:Y:S01]  /*6040*/  FFMA.FTZ R15, R0, -R169.reuse, R195 ;  /* 0x800000a9000f7223 */ /* 0x080fe200000100c3 */
[----:B------:R-:W-:Y:S01]  /*6050*/  IMAD.IADD R0, R11, 0x1, -R25 ;  /* 0x000000010b007824 */ /* 0x000fe200078e0a19 */
[----:B------:R-:W-:Y:S01]  /*6060*/  ISETP.GE.AND P3, PT, R20, R80, PT ;  /* 0x000000501400720c */ /* 0x000fe20003f66270 */
[----:B------:R-:W-:Y:S01]  /*6070*/  FFMA.FTZ R20, R5, -R169, R99 ;  /* 0x800000a905147223 */ /* 0x000fe20000010063 */
[----:B------:R-:W-:Y:S01]  /*6080*/  IABS R5, R2 ;  /* 0x0000000200057213 */ /* 0x000fe20000000000 */
[----:B------:R-:W-:Y:S01]  /*6090*/  IMAD.IADD R3, R13, 0x1, -R30 ;  /* 0x000000010d037824 */ /* 0x000fe200078e0a1e */
[----:B------:R-:W-:-:S02]  /*60a0*/  IABS R0, R0 ;  /* 0x0000000000007213 */ /* 0x000fc40000000000 */
[----:B------:R-:W-:Y:S02]  /*60b0*/  IABS R2, R4 ;  /* 0x0000000400027213 */ /* 0x000fe40000000000 */
[----:B------:R-:W-:Y:S01]  /*60c0*/  IABS R4, R6 ;  /* 0x0000000600047213 */ /* 0x000fe20000000000 */
[----:B------:R-:W-:Y:S01]  /*60d0*/  IMAD.MOV.U32 R6, RZ, RZ, R5 ;  /* 0x000000ffff067224 */ /* 0x000fe200078e0005 */
[----:B------:R-:W-:Y:S01]  /*60e0*/  IABS R3, R3 ;  /* 0x0000000300037213 */ /* 0x000fe20000000000 */
[----:B------:R-:W-:Y:S01]  /*60f0*/  IMAD.MOV.U32 R5, RZ, RZ, R0 ;  /* 0x000000ffff057224 */ /* 0x000fe200078e0000 */
[----:B------:R-:W-:Y:S01]  /*6100*/  MOV R0, R4 ;  /* 0x0000000400007202 */ /* 0x000fe20000000f00 */
[----:B------:R-:W-:Y:S01]  /*6110*/  IMAD.IADD R4, R13, 0x1, -R33 ;  /* 0x000000010d047824 */ /* 0x000fe200078e0a21 */
[----:B------:R-:W-:Y:S02]  /*6120*/  I2FP.F32.S32 R2, R2 ;  /* 0x0000000200027245 */ /* 0x000fe40000201400 */
[----:B------:R-:W-:-:S02]  /*6130*/  I2FP.F32.S32 R0, R0 ;  /* 0x0000000000007245 */ /* 0x000fc40000201400 */
[----:B------:R-:W-:Y:S01]  /*6140*/  I2FP.F32.S32 R3, R3 ;  /* 0x0000000300037245 */ /* 0x000fe20000201400 */
[-C--:B------:R-:W-:Y:S01]  /*6150*/  FFMA.FTZ R8, R2, -R169.reuse, R153 ;  /* 0x800000a902087223 */ /* 0x080fe20000010099 */
[----:B------:R-:W-:Y:S01]  /*6160*/  I2FP.F32.S32 R6, R6 ;  /* 0x0000000600067245 */ /* 0x000fe20000201400 */
[----:B------:R-:W-:Y:S01]  /*6170*/  IMAD.IADD R2, R13, 0x1, -R31 ;  /* 0x000000010d027824 */ /* 0x000fe200078e0a1f */
[----:B------:R-:W-:Y:S01]  /*6180*/  FSEL R69, R7, -INF , !P6 ;  /* 0xff80000007457808 */ /* 0x000fe20007000000 */
[----:B------:R-:W-:Y:S01]  /*6190*/  FFMA.FTZ R7, R0, -R169, R155 ;  /* 0x800000a900077223 */ /* 0x000fe2000001009b */
[----:B------:R-:W-:Y:S01]  /*61a0*/  I2FP.F32.S32 R5, R5 ;  /* 0x0000000500057245 */ /* 0x000fe20000201400 */
[----:B------:R-:W-:Y:S01]  /*61b0*/  IMAD.IADD R0, R12, 0x1, -R31 ;  /* 0x000000010c007824 */ /* 0x000fe200078e0a1f */
[----:B------:R-:W-:Y:S01]  /*61c0*/  FSEL R65, R9, -INF , !P6 ;  /* 0xff80000009417808 */ /* 0x000fe20007000000 */
[----:B------:R-:W-:Y:S01]  /*61d0*/  FFMA.FTZ R9, R3, -R169, R95 ;  /* 0x800000a903097223 */ /* 0x000fe2000001005f */
[----:B------:R-:W-:Y:S01]  /*61e0*/  FSEL R92, R16, -INF , !P1 ;  /* 0xff800000105c7808 */ /* 0x000fe20004800000 */
[----:B------:R-:W-:-:S02]  /*61f0*/  IMAD.IADD R3, R11, 0x1, -R31 ;  /* 0x000000010b037824 */ /* 0x000fc400078e0a1f */
[-C--:B------:R-:W-:Y:S01]  /*6200*/  FFMA.FTZ R16, R6, -R169.reuse, R152 ;  /* 0x800000a906107223 */ /* 0x080fe20000010098 */
        /* <DEDUP_REMOVED lines=10> */
[----:B------:R-:W-:Y:S01]  /*62b0*/  FSEL R98, R40, -INF , !P6 ;  /* 0xff80000028627808 */ /* 0x000fe20007000000 */
[----:B------:R-:W-:Y:S01]  /*62c0*/  IMAD.MOV.U32 R2, RZ, RZ, R3 ;  /* 0x000000ffff027224 */ /* 0x000fe200078e0003 */
[----:B------:R-:W-:Y:S01]  /*62d0*/  FSEL R97, R47, -INF , !P5 ;  /* 0xff8000002f617808 */ /* 0x000fe20006800000 */
[----:B------:R-:W-:Y:S01]  /*62e0*/  IMAD.MOV.U32 R3, RZ, RZ, R4 ;  /* 0x000000ffff037224 */ /* 0x000fe200078e0004 */
[----:B------:R-:W-:-:S02]  /*62f0*/  I2FP.F32.S32 R4, R0 ;  /* 0x0000000000047245 */ /* 0x000fc40000201400 */
[----:B------:R-:W-:Y:S02]  /*6300*/  I2FP.F32.S32 R2, R2 ;  /* 0x0000000200027245 */ /* 0x000fe40000201400 */
[----:B------:R-:W-:Y:S01]  /*6310*/  I2FP.F32.S32 R0, R3 ;  /* 0x0000000300007245 */ /* 0x000fe20000201400 */
[----:B------:R-:W-:Y:S01]  /*6320*/  IMAD.IADD R3, R12, 0x1, -R32 ;  /* 0x000000010c037824 */ /* 0x000fe200078e0a20 */
[----:B------:R-:W-:Y:S02]  /*6330*/  I2FP.F32.S32 R5, R5 ;  /* 0x0000000500057245 */ /* 0x000fe40000201400 */
[----:B------:R-:W-:Y:S02]  /*6340*/  FSEL R100, R24, -INF , !P5 ;  /* 0xff80000018647808 */ /* 0x000fe40006800000 */
[----:B------:R-:W-:Y:S02]  /*6350*/  FSEL R42, R23, -INF , !P5 ;  /* 0xff800000172a7808 */ /* 0x000fe40006800000 */
[----:B------:R-:W-:-:S02]  /*6360*/  FSEL R64, R22, -INF , !P5 ;  /* 0xff80000016407808 */ /* 0x000fc40006800000 */
[----:B------:R-:W-:Y:S02]  /*6370*/  I2FP.F32.S32 R6, R6 ;  /* 0x0000000600067245 */ /* 0x000fe40000201400 */
[-C--:B------:R-:W-:Y:S01]  /*6380*/  ISETP.GE.AND P6, PT, R30, R80.reuse, PT ;  /* 0x000000501e00720c */ /* 0x080fe20003fc6270 */
[-C--:B------:R-:W-:Y:S01]  /*6390*/  FFMA.FTZ R30, R0, -R169.reuse, R185 ;  /* 0x800000a9001e7223 */ /* 0x080fe200000100b9 */
[-C--:B------:R-:W-:Y:S01]  /*63a0*/  ISETP.GE.AND P5, PT, R31, R80.reuse, PT ;  /* 0x000000501f00720c */ /* 0x080fe20003fa6270 */
[-C--:B------:R-:W-:Y:S01]  /*63b0*/  FFMA.FTZ R31, R2, -R169.reuse, R91 ;  /* 0x800000a9021f7223 */ /* 0x080fe2000001005b */
[----:B------:R-:W-:Y:S01]  /*63c0*/  FSEL R99, R41, -INF , !P1 ;  /* 0xff80000029637808 */ /* 0x000fe20004800000 */
[----:B------:R-:W-:Y:S01]  /*63d0*/  IMAD.IADD R2, R13, 0x1, -R32 ;  /* 0x000000010d027824 */ /* 0x000fe200078e0a20 */
[----:B------:R-:W-:Y:S01]  /*63e0*/  FSEL R101, R18, -INF , !P1 ;  /* 0xff80000012657808 */ /* 0x000fe20004800000 */
[----:B------:R-:W-:Y:S01]  /*63f0*/  FFMA.FTZ R18, R5, -R169, R184 ;  /* 0x800000a905127223 */ /* 0x000fe200000100b8 */
[----:B------:R-:W-:Y:S01]  /*6400*/  FSEL R68, R17, -INF , !P1 ;  /* 0xff80000011447808 */ /* 0x000fe20004800000 */
[----:B------:R-:W-:Y:S01]  /*6410*/  IMAD.IADD R5, R11, 0x1, -R32 ;  /* 0x000000010b057824 */ /* 0x000fe200078e0a20 */
[----:B------:R-:W-:Y:S01]  /*6420*/  IADD3 R0, PT, PT, -R33, R11, RZ ;  /* 0x0000000b21007210 */ /* 0x000fe20007ffe1ff */
[-C--:B------:R-:W-:Y:S01]  /*6430*/  FFMA.FTZ R17, R4, -R169.reuse, R186 ;  /* 0x800000a904117223 */ /* 0x080fe200000100ba */
[----:B------:R-:W-:Y:S01]  /*6440*/  ISETP.GE.AND P1, PT, R25, R80, PT ;  /* 0x000000501900720c */ /* 0x000fe20003f26270 */
[----:B------:R-:W-:Y:S01]  /*6450*/  FFMA.FTZ R25, R6, -R169, R90 ;  /* 0x800000a906197223 */ /* 0x000fe2000001005a */
[----:B------:R-:W-:Y:S01]  /*6460*/  IMAD.IADD R6, R13, 0x1, -R34 ;  /* 0x000000010d067824 */ /* 0x000fe200078e0a22 */
[----:B------:R-:W-:-:S02]  /*6470*/  IABS R4, R0 ;  /* 0x0000000000047213 */ /* 0x000fc40000000000 */
        /* <DEDUP_REMOVED lines=9> */
[----:B------:R-:W-:Y:S01]  /*6510*/  I2FP.F32.S32 R6, R6 ;  /* 0x0000000600067245 */ /* 0x000fe20000201400 */
[----:B------:R-:W-:Y:S01]  /*6520*/  IMAD.MOV.U32 R0, RZ, RZ, R3 ;  /* 0x000000ffff007224 */ /* 0x000fe200078e0003 */
[----:B------:R-:W-:Y:S01]  /*6530*/  FSEL R88, R10, -INF , !P1 ;  /* 0xff8000000a587808 */ /* 0x000fe20004800000 */
[----:B------:R-:W-:Y:S01]  /*6540*/  IMAD.MOV.U32 R3, RZ, RZ, R5 ;  /* 0x000000ffff037224 */ /* 0x000fe200078e0005 */
[----:B------:R-:W-:Y:S01]  /*6550*/  I2FP.F32.S32 R5, R4 ;  /* 0x0000000400057245 */ /* 0x000fe20000201400 */
[-C--:B------:R-:W-:Y:S01]  /*6560*/  FFMA.FTZ R24, R6, -R169.reuse, R187 ;  /* 0x800000a906187223 */ /* 0x080fe200000100bb */
[----:B------:R-:W-:Y:S01]  /*6570*/  I2FP.F32.S32 R4, R2 ;  /* 0x0000000200047245 */ /* 0x000fe20000201400 */
[--C-:B------:R-:W-:Y:S01]  /*6580*/  IMAD.IADD R6, R11, 0x1, -R35.reuse ;  /* 0x000000010b067824 */ /* 0x100fe200078e0a23 */
[----:B------:R-:W-:Y:S01]  /*6590*/  I2FP.F32.S32 R0, R0 ;  /* 0x0000000000007245 */ /* 0x000fe20000201400 */
[----:B------:R-:W-:Y:S01]  /*65a0*/  FFMA.FTZ R23, R5, -R169, R78 ;  /* 0x800000a905177223 */ /* 0x000fe2000001004e */
[----:B------:R-:W-:Y:S01]  /*65b0*/  I2FP.F32.S32 R2, R3 ;  /* 0x0000000300027245 */ /* 0x000fe20000201400 */
[----:B------:R-:W-:Y:S01]  /*65c0*/  FFMA.FTZ R22, R4, -R169, R128 ;  /* 0x800000a904167223 */ /* 0x000fe20000010080 */
[----:B------:R-:W-:-:S02]  /*65d0*/  IMAD.IADD R4, R12, 0x1, -R35 ;  /* 0x000000010c047824 */ /* 0x000fc400078e0a23 */
[-C--:B------:R-:W-:Y:S01]  /*65e0*/  FFMA.FTZ R21, R0, -R169.reuse, R130 ;  /* 0x800000a900157223 */ /* 0x080fe20000010082 */
[----:B------:R-:W-:Y:S02]  /*65f0*/  IMAD.IADD R0, R11, 0x1, -R34 ;  /* 0x000000010b007824 */ /* 0x000fe400078e0a22 */
[----:B------:R-:W-:Y:S01]  /*6600*/  FFMA.FTZ R29, R2, -R169, R79 ;  /* 0x800000a9021d7223 */ /* 0x000fe2000001004f */
[----:B------:R-:W-:Y:S01]  /*6610*/  IADD3 R2, PT, PT, -R34, R12, RZ ;  /* 0x0000000c22027210 */ /* 0x000fe20007ffe1ff */
[----:B------:R-:W-:Y:S01]  /*6620*/  IMAD.IADD R3, R13, 0x1, -R35 ;  /* 0x000000010d037824 */ /* 0x000fe200078e0a23 */
[----:B------:R-:W-:Y:S02]  /*6630*/  FSEL R73, R7, -INF , !P6 ;  /* 0xff80000007497808 */ /* 0x000fe40007000000 */
[----:B------:R-:W-:Y:S02]  /*6640*/  IABS R5, R2 ;  /* 0x0000000200057213 */ /* 0x000fe40000000000 */
[----:B------:R-:W-:-:S02]  /*6650*/  IABS R0, R0 ;  /* 0x0000000000007213 */ /* 0x000fc40000000000 */
[----:B------:R-:W-:Y:S02]  /*6660*/  IABS R2, R4 ;  /* 0x0000000400027213 */ /* 0x000fe40000000000 */
[----:B------:R-:W-:Y:S01]  /*6670*/  IABS R4, R6 ;  /* 0x0000000600047213 */ /* 0x000fe20000000000 */
[----:B------:R-:W-:Y:S01]  /*6680*/  IMAD.MOV.U32 R6, RZ, RZ, R5 ;  /* 0x000000ffff067224 */ /* 0x000fe200078e0005 */
[----:B------:R-:W-:Y:S01]  /*6690*/  IABS R3, R3 ;  /* 0x0000000300037213 */ /* 0x000fe20000000000 */
[----:B------:R-:W-:Y:S01]  /*66a0*/  IMAD.MOV.U32 R5, RZ, RZ, R0 ;  /* 0x000000ffff057224 */ /* 0x000fe200078e0000 */
[----:B------:R-:W-:Y:S01]  /*66b0*/  I2FP.F32.S32 R2, R2 ;  /* 0x0000000200027245 */ /* 0x000fe20000201400 */
[----:B------:R-:W-:Y:S01]  /*66c0*/  IMAD.MOV.U32 R0, RZ, RZ, R4 ;  /* 0x000000ffff007224 */ /* 0x000fe200078e0004 */
[----:B------:R-:W-:Y:S01]  /*66d0*/  I2FP.F32.S32 R3, R3 ;  /* 0x0000000300037245 */ /* 0x000fe20000201400 */
[C---:B------:R-:W-:Y:S01]  /*66e0*/  IMAD.IADD R4, R13.reuse, 0x1, -R38 ;  /* 0x000000010d047824 */ /* 0x040fe200078e0a26 */
[----:B------:R-:W-:Y:S01]  /*66f0*/  I2FP.F32.S32 R6, R6 ;  /* 0x0000000600067245 */ /* 0x000fe20000201400 */
[----:B------:R-:W-:Y:S01]  /*6700*/  FFMA.FTZ R10, R2, -R169, R144 ;  /* 0x800000a9020a7223 */ /* 0x000fe20000010090 */
[----:B------:R-:W-:Y:S01]  /*6710*/  I2FP.F32.S32 R0, R0 ;  /* 0x0000000000007245 */ /* 0x000fe20000201400 */
[----:B------:R-:W-:Y:S01]  /*6720*/  IMAD.IADD R2, R13, 0x1, -R36 ;  /* 0x000000010d027824 */ /* 0x000fe200078e0a24 */
[----:B------:R-:W-:-:S02]  /*6730*/  I2FP.F32.S32 R5, R5 ;  /* 0x0000000500057245 */ /* 0x000fc40000201400 */
[----:B------:R-:W-:Y:S01]  /*6740*/  FSEL R90, R15, -INF , !P3 ;  /* 0xff8000000f5a7808 */ /* 0x000fe20005800000 */
[-C--:B------:R-:W-:Y:S01]  /*6750*/  FFMA.FTZ R7, R0, -R169.reuse, R146 ;  /* 0x800000a900077223 */ /* 0x080fe20000010092 */
[----:B------:R-:W-:Y:S01]  /*6760*/  IMAD.IADD R0, R12, 0x1, -R36 ;  /* 0x000000010c007824 */ /* 0x000fe200078e0a24 */
[----:B------:R-:W-:Y:S01]  /*6770*/  FSEL R136, R59, -INF , !P4 ;  /* 0xff8000003b887808 */ /* 0x000fe20006000000 */
[-C--:B------:R-:W-:Y:S01]  /*6780*/  FFMA.FTZ R15, R3, -R169.reuse, R74 ;  /* 0x800000a9030f7223 */ /* 0x080fe2000001004a */
[----:B------:R-:W-:Y:S01]  /*6790*/  FSEL R141, R20, -INF , !P3 ;  /* 0xff800000148d7808 */ /* 0x000fe20005800000 */
[-C--:B------:R-:W-:Y:S01]  /*67a0*/  FFMA.FTZ R20, R6, -R169.reuse, R129 ;  /* 0x800000a906147223 */ /* 0x080fe20000010081 */
[----:B------:R-:W-:Y:S01]  /*67b0*/  FSEL R59, R16, -INF , !P1 ;  /* 0xff800000103b7808 */ /* 0x000fe20004800000 */
[----:B------:R-:W-:Y:S01]  /*67c0*/  FFMA.FTZ R16, R5, -R169, R131 ;  /* 0x800000a905107223 */ /* 0x000fe20000010083 */
[----:B------:R-:W-:Y:S01]  /*67d0*/  IADD3 R3, PT, PT, -R36, R11, RZ ;  /* 0x0000000b24037210 */ /* 0x000fe20007ffe1ff */
        /* <DEDUP_REMOVED lines=13> */
[----:B------:R-:W-:-:S02]  /*68b0*/  I2FP.F32.S32 R4, R0 ;  /* 0x0000000000047245 */ /* 0x000fc40000201400 */
[----:B------:R-:W-:Y:S02]  /*68c0*/  I2FP.F32.S32 R2, R2 ;  /* 0x0000000200027245 */ /* 0x000fe40000201400 */
[----:B------:R-:W-:Y:S01]  /*68d0*/  I2FP.F32.S32 R0, R3 ;  /* 0x0000000300007245 */ /* 0x000fe20000201400 */
[--C-:B------:R-:W-:Y:S01]  /*68e0*/  IMAD.IADD R3, R12, 0x1, -R37.reuse ;  /* 0x000000010c037824 */ /* 0x100fe200078e0a25 */
[----:B------:R-:W-:Y:S01]  /*68f0*/  I2FP.F32.S32 R5, R5 ;  /* 0x0000000500057245 */ /* 0x000fe20000201400 */
[-C--:B------:R-:W-:Y:S01]  /*6900*/  FFMA.FTZ R17, R2, -R169.reuse, R70 ;  /* 0x800000a902117223 */ /* 0x080fe20000010046 */
[----:B------:R-:W-:Y:S02]  /*6910*/  IMAD.IADD R2, R13, 0x1, -R37 ;  /* 0x000000010d027824 */ /* 0x000fe400078e0a25 */
        /* <DEDUP_REMOVED lines=18> */
[----:B------:R-:W-:Y:S01]  /*6a40*/  ISETP.GE.AND P3, PT, R32, R80, PT ;  /* 0x000000502000720c */ /* 0x000fe20003f66270 */
[----:B------:R-:W-:Y:S01]  /*6a50*/  IMAD.MOV.U32 R2, RZ, RZ, R0 ;  /* 0x000000ffff027224 */ /* 0x000fe200078e0000 */
[----:B------:R-:W-:Y:S01]  /*6a60*/  I2FP.F32.S32 R6, R6 ;  /* 0x0000000600067245 */ /* 0x000fe20000201400 */
[----:B------:R-:W-:Y:S01]  /*6a70*/  IMAD.MOV.U32 R0, RZ, RZ, R3 ;  /* 0x000000ffff007224 */ /* 0x000fe200078e0003 */
[----:B------:R-:W-:Y:S01]  /*6a80*/  FSEL R126, R22, -INF , !P3 ;  /* 0xff800000167e7808 */ /* 0x000fe20005800000 */
[----:B------:R-:W-:Y:S01]  /*6a90*/  IMAD.MOV.U32 R3, RZ, RZ, R5 ;  /* 0x000000ffff037224 */ /* 0x000fe200078e0005 */
[----:B------:R-:W-:-:S02]  /*6aa0*/  I2FP.F32.S32 R5, R4 ;  /* 0x0000000400057245 */ /* 0x000fc40000201400 */
[----:B------:R-:W-:Y:S02]  /*6ab0*/  I2FP.F32.S32 R4, R2 ;  /* 0x0000000200047245 */ /* 0x000fe40000201400 */
[----:B------:R-:W-:Y:S02]  /*6ac0*/  I2FP.F32.S32 R0, R0 ;  /* 0x0000000000007245 */ /* 0x000fe40000201400 */
[----:B------:R-:W-:Y:S01]  /*6ad0*/  I2FP.F32.S32 R2, R3 ;  /* 0x0000000300027245 */ /* 0x000fe20000201400 */
[----:B------:R-:W-:Y:S01]  /*6ae0*/  IMAD.IADD R3, R12, 0x1, -R39 ;  /* 0x000000010c037824 */ /* 0x000fe200078e0a27 */
[----:B------:R-:W-:Y:S01]  /*6af0*/  FSEL R130, R21, -INF , !P3 ;  /* 0xff80000015827808 */ /* 0x000fe20005800000 */
[-C--:B------:R-:W-:Y:S01]  /*6b00*/  FFMA.FTZ R22, R0, -R169.reuse, R191 ;  /* 0x800000a900167223 */ /* 0x080fe200000100bf */
[----:B------:R-:W-:Y:S02]  /*6b10*/  IMAD.IADD R0, R11, 0x1, -R46 ;  /* 0x000000010b007824 */ /* 0x000fe400078e0a2e */
[-C--:B------:R-:W-:Y:S01]  /*6b20*/  FFMA.FTZ R21, R2, -R169.reuse, R66 ;  /* 0x800000a902157223 */ /* 0x080fe20000010042 */
[----:B------:R-:W-:Y:S01]  /*6b30*/  FSEL R94, R60, -INF , !P6 ;  /* 0xff8000003c5e7808 */ /* 0x000fe20007000000 */
        /* <DEDUP_REMOVED lines=15> */
[-C--:B------:R-:W-:Y:S01]  /*6c30*/  ISETP.GE.AND P6, PT, R35, R80.reuse, PT ;  /* 0x000000502300720c */ /* 0x080fe20003fc6270 */
[----:B------:R-:W-:Y:S01]  /*6c40*/  IMAD.MOV.U32 R4, RZ, RZ, R2 ;  /* 0x000000ffff047224 */ /* 0x000fe200078e0002 */
[----:B------:R-:W-:Y:S01]  /*6c50*/  ISETP.GE.AND P4, PT, R33, R80, PT ;  /* 0x000000502100720c */ /* 0x000fe20003f86270 */
[----:B------:R-:W-:Y:S01]  /*6c60*/  IMAD.MOV.U32 R2, RZ, RZ, R0 ;  /* 0x000000ffff027224 */ /* 0x000fe200078e0000 */
[----:B------:R-:W-:Y:S01]  /*6c70*/  FSEL R156, R10, -INF , !P6 ;  /* 0xff8000000a9c7808 */ /* 0x000fe20007000000 */
[----:B------:R-:W-:Y:S01]  /*6c80*/  IMAD.MOV.U32 R0, RZ, RZ, R3 ;  /* 0x000000ffff007224 */ /* 0x000fe200078e0003 */
[----:B------:R-:W-:Y:S01]  /*6c90*/  I2FP.F32.S32 R6, R6 ;  /* 0x0000000600067245 */ /* 0x000fe20000201400 */
        /* <DEDUP_REMOVED lines=31> */
[----:B------:R-:W-:Y:S01]  /*6e90*/  ISETP.GE.AND P4, PT, R38, R80, PT ;  /* 0x000000502600720c */ /* 0x000fe20003f86270 */
[----:B------:R-:W-:Y:S01]  /*6ea0*/  IMAD.MOV.U32 R3, RZ, RZ, R5 ;  /* 0x000000ffff037224 */ /* 0x000fe200078e0005 */
[----:B------:R-:W-:-:S02]  /*6eb0*/  I2FP.F32.S32 R5, R4 ;  /* 0x0000000400057245 */ /* 0x000fc40000201400 */
[----:B------:R-:W-:Y:S02]  /*6ec0*/  I2FP.F32.S32 R4, R2 ;  /* 0x0000000200047245 */ /* 0x000fe40000201400 */
[----:B------:R-:W-:Y:S01]  /*6ed0*/  I2FP.F32.S32 R2, R3 ;  /* 0x0000000300027245 */ /* 0x000fe20000201400 */
[----:B------:R-:W-:Y:S01]  /*6ee0*/  IMAD.IADD R3, R13, 0x1, -R45 ;  /* 0x000000010d037824 */ /* 0x000fe200078e0a2d */
[----:B------:R-:W-:Y:S02]  /*6ef0*/  I2FP.F32.S32 R0, R0 ;  /* 0x0000000000007245 */ /* 0x000fe40000201400 */
[----:B------:R-:W-:Y:S01]  /*6f00*/  ISETP.GE.AND P1, PT, R34, R80, PT ;  /* 0x000000502200720c */ /* 0x000fe20003f26270 */
[-C--:B------:R-:W-:Y:S01]  /*6f10*/  FFMA.FTZ R30, R2, -R169.reuse, R114 ;  /* 0x800000a9021e7223 */ /* 0x080fe20000010072 */
[----:B------:R-:W-:Y:S01]  /*6f20*/  I2FP.F32.S32 R6, R6 ;  /* 0x0000000600067245 */ /* 0x000fe20000201400 */
[----:B------:R-:W-:Y:S01]  /*6f30*/  IMAD.IADD R2, R12, 0x1, -R44 ;  /* 0x000000010c027824 */ /* 0x000fe200078e0a2c */
[----:B------:R-:W-:Y:S01]  /*6f40*/  FSEL R145, R8, -INF , !P4 ;  /* 0xff80000008917808 */ /* 0x000fe20006000000 */
[-C--:B------:R-:W-:Y:S01]  /*6f50*/  FFMA.FTZ R8, R0, -R169.reuse, R183 ;  /* 0x800000a900087223 */ /* 0x080fe200000100b7 */
[----:B------:R-:W-:Y:S01]  /*6f60*/  FSEL R124, R16, -INF , !P1 ;  /* 0xff800000107c7808 */ /* 0x000fe20004800000 */
[-C--:B------:R-:W-:Y:S01]  /*6f70*/  FFMA.FTZ R16, R6, -R169.reuse, R180 ;  /* 0x800000a906107223 */ /* 0x080fe200000100b4 */
[----:B------:R-:W-:Y:S01]  /*6f80*/  FSEL R140, R9, -INF , !P4 ;  /* 0xff800000098c7808 */ /* 0x000fe20006000000 */
[-C--:B------:R-:W-:Y:S01]  /*6f90*/  FFMA.FTZ R9, R4, -R169.reuse, R181 ;  /* 0x800000a904097223 */ /* 0x080fe200000100b5 */
[----:B------:R-:W-:Y:S01]  /*6fa0*/  IMAD.IADD R0, R11, 0x1, -R44 ;  /* 0x000000010b007824 */ /* 0x000fe200078e0a2c */
[----:B------:R-:W-:Y:S01]  /*6fb0*/  IADD3 R4, PT, PT, -R45, R12, RZ ;  /* 0x0000000c2d047210 */ /* 0x000fe20007ffe1ff */
[----:B------:R-:W-:Y:S01]  /*6fc0*/  IMAD.IADD R6, R11, 0x1, -R45 ;  /* 0x000000010b067824 */ /* 0x000fe200078e0a2d */
[----:B------:R-:W-:Y:S01]  /*6fd0*/  FSEL R193, R15, -INF , !P6 ;  /* 0xff8000000fc17808 */ /* 0x000fe20007000000 */
[----:B------:R-:W-:Y:S01]  /*6fe0*/  FFMA.FTZ R15, R5, -R169, R103 ;  /* 0x800000a9050f7223 */ /* 0x000fe20000010067 */
[----:B------:R-:W-:-:S02]  /*6ff0*/  IABS R5, R2 ;  /* 0x0000000200057213 */ /* 0x000fc40000000000 */
[----:B------:R-:W-:Y:S02]  /*7000*/  IABS R0, R0 ;  /* 0x0000000000007213 */ /* 0x000fe40000000000 */
[----:B------:R-:W-:Y:S02]  /*7010*/  IABS R2, R4 ;  /* 0x0000000400027213 */ /* 0x000fe40000000000 */
[----:B------:R-:W-:Y:S01]  /*7020*/  IABS R4, R6 ;  /* 0x0000000600047213 */ /* 0x000fe20000000000 */
[----:B------:R-:W-:Y:S01]  /*7030*/  IMAD.MOV.U32 R6, RZ, RZ, R5 ;  /* 0x000000ffff067224 */ /* 0x000fe200078e0005 */
[----:B------:R-:W-:Y:S01]  /*7040*/  IABS R3, R3 ;  /* 0x0000000300037213 */ /* 0x000fe20000000000 */
[----:B------:R-:W-:Y:S01]  /*7050*/  IMAD.MOV.U32 R5, RZ, RZ, R0 ;  /* 0x000000ffff057224 */ /* 0x000fe200078e0000 */
[----:B------:R-:W-:Y:S01]  /*7060*/  FSEL R131, R77, -INF , !P1 ;  /* 0xff8000004d837808 */ /* 0x000fe20004800000 */
[----:B------:R-:W-:Y:S01]  /*7070*/  IMAD.MOV.U32 R0, RZ, RZ, R4 ;  /* 0x000000ffff007224 */ /* 0x000fe200078e0004 */
[----:B------:R-:W-:Y:S01]  /*7080*/  FSEL R134, R29, -INF , !P1 ;  /* 0xff8000001d867808 */ /* 0x000fe20004800000 */
[----:B------:R-:W-:Y:S01]  /*7090*/  IMAD.IADD R4, R13, 0x1, -R50 ;  /* 0x000000010d047824 */ /* 0x000fe200078e0a32 */
[----:B------:R-:W-:-:S02]  /*70a0*/  FSEL R81, R20, -INF , !P1 ;  /* 0xff80000014517808 */ /* 0x000fc40004800000 */
[----:B------:R-:W-:Y:S02]  /*70b0*/  I2FP.F32.S32 R2, R2 ;  /* 0x0000000200027245 */ /* 0x000fe40000201400 */
[----:B------:R-:W-:Y:S02]  /*70c0*/  ISETP.GE.AND P1, PT, R46, R80, PT ;  /* 0x000000502e00720c */ /* 0x000fe40003f26270 */
[----:B------:R-:W-:Y:S01]  /*70d0*/  I2FP.F32.S32 R0, R0 ;  /* 0x0000000000007245 */ /* 0x000fe20000201400 */
[----:B------:R-:W-:Y:S01]  /*70e0*/  FFMA.FTZ R20, R2, -R169, R205 ;  /* 0x800000a902147223 */ /* 0x000fe200000100cd */
[----:B------:R-:W-:Y:S01]  /*70f0*/  I2FP.F32.S32 R3, R3 ;  /* 0x0000000300037245 */ /* 0x000fe20000201400 */
[----:B------:R-:W-:Y:S01]  /*7100*/  IMAD.IADD R2, R13, 0x1, -R48 ;  /* 0x000000010d027824 */ /* 0x000fe200078e0a30 */
[----:B------:R-:W-:Y:S02]  /*7110*/  FSEL R142, R63, -INF , !P3 ;  /* 0xff8000003f8e7808 */ /* 0x000fe40005800000 */
[----:B------:R-:W-:-:S02]  /*7120*/  ISETP.GE.AND P3, PT, R37, R80, PT ;  /* 0x000000502500720c */ /* 0x000fc40003f66270 */
[----:B------:R-:W-:Y:S02]  /*7130*/  I2FP.F32.S32 R6, R6 ;  /* 0x0000000600067245 */ /* 0x000fe40000201400 */
[----:B------:R-:W-:Y:S01]  /*7140*/  FSEL R189, R7, -INF , !P1 ;  /* 0xff80000007bd7808 */ /* 0x000fe20004800000 */
[----:B------:R-:W-:Y:S01]  /*7150*/  FFMA.FTZ R7, R0, -R169, R207 ;  /* 0x800000a900077223 */ /* 0x000fe200000100cf */
[----:B------:R-:W-:Y:S01]  /*7160*/  I2FP.F32.S32 R5, R5 ;  /* 0x0000000500057245 */ /* 0x000fe20000201400 */
[--C-:B------:R-:W-:Y:S01]  /*7170*/  IMAD.IADD R0, R12, 0x1, -R48.reuse ;  /* 0x000000010c007824 */ /* 0x100fe200078e0a30 */
[----:B------:R-:W-:Y:S01]  /*7180*/  FSEL R210, R21, -INF , !P1 ;  /* 0xff80000015d27808 */ /* 0x000fe20004800000 */
[-C--:B------:R-:W-:Y:S01]  /*7190*/  FFMA.FTZ R21, R3, -R169.reuse, R115 ;  /* 0x800000a903157223 */ /* 0x080fe20000010073 */
[----:B------:R-:W-:Y:S01]  /*71a0*/  FSEL R129, R23, -INF , !P3 ;  /* 0xff80000017817808 */ /* 0x000fe20005800000 */
[----:B------:R-:W-:Y:S01]  /*71b0*/  IMAD.IADD R3, R11, 0x1, -R48 ;  /* 0x000000010b037824 */ /* 0x000fe200078e0a30 */
[----:B------:R-:W-:Y:S01]  /*71c0*/  FSEL R132, R22, -INF , !P3 ;  /* 0xff80000016847808 */ /* 0x000fe20005800000 */
[-C--:B------:R-:W-:Y:S01]  /*71d0*/  FFMA.FTZ R23, R6, -R169.reuse, R204 ;  /* 0x800000a906177223 */ /* 0x080fe200000100cc */
[----:B------:R-:W-:Y:S01]  /*71e0*/  FFMA.FTZ R22, R5, -R169, R206 ;  /* 0x800000a905167223 */ /* 0x000fe200000100ce */
[----:B------:R-:W-:Y:S01]  /*71f0*/  IMAD.IADD R6, R12, 0x1, -R50 ;  /* 0x000000010c067824 */ /* 0x000fe200078e0a32 */
[----:B------:R-:W-:-:S02]  /*7200*/  IABS R5, R2 ;  /* 0x0000000200057213 */ /* 0x000fc40000000000 */
[----:B------:R-:W-:Y:S02]  /*7210*/  IABS R2, R0 ;  /* 0x0000000000027213 */ /* 0x000fe40000000000 */
[----:B------:R-:W-:Y:S02]  /*7220*/  IABS R0, R3 ;  /* 0x0000000300007213 */ /* 0x000fe40000000000 */
[----:B------:R-:W-:Y:S02]  /*7230*/  IABS R3, R4 ;  /* 0x0000000400037213 */ /* 0x000fe40000000000 */
[----:B------:R-:W-:Y:S02]  /*7240*/  IABS R4, R6 ;  /* 0x0000000600047213 */ /* 0x000fe40000000000 */
[----:B------:R-:W-:Y:S01]  /*7250*/  MOV R6, R5 ;  /* 0x0000000500067202 */ /* 0x000fe20000000f00 */
        /* <DEDUP_REMOVED lines=9> */
[----:B------:R-:W-:Y:S02]  /*72f0*/  FSEL R159, R62, -INF , !P5 ;  /* 0xff8000003e9f7808 */ /* 0x000fe40006800000 */
[----:B------:R-:W-:Y:S02]  /*7300*/  ISETP.GE.AND P5, PT, R36, R80, PT ;  /* 0x000000502400720c */ /* 0x000fe40003fa6270 */
[----:B------:R-:W-:Y:S02]  /*7310*/  I2FP.F32.S32 R5, R5 ;  /* 0x0000000500057245 */ /* 0x000fe40000201400 */
[----:B------:R-:W-:-:S02]  /*7320*/  I2FP.F32.S32 R6, R6 ;  /* 0x0000000600067245 */ /* 0x000fc40000201400 */
[----:B------:R-:W-:Y:S01]  /*7330*/  FSEL R206, R25, -INF , !P6 ;  /* 0xff80000019ce7808 */ /* 0x000fe20007000000 */
[-C--:B------:R-:W-:Y:S01]  /*7340*/  FFMA.FTZ R25, R2, -R169.reuse, R119 ;  /* 0x800000a902197223 */ /* 0x080fe20000010077 */
[----:B------:R-:W-:Y:S01]  /*7350*/  FSEL R164, R24, -INF , !P6 ;  /* 0xff80000018a47808 */ /* 0x000fe20007000000 */
[-C--:B------:R-:W-:Y:S01]  /*7360*/  FFMA.FTZ R24, R0, -R169.reuse, R213 ;  /* 0x800000a900187223 */ /* 0x080fe200000100d5 */
[----:B------:R-:W-:Y:S01]  /*7370*/  FSEL R174, R27, -INF , !P5 ;  /* 0xff8000001bae7808 */ /* 0x000fe20006800000 */
[----:B------:R-:W-:Y:S02]  /*7380*/  IMAD.IADD R0, R11, 0x1, -R50 ;  /* 0x000000010b007824 */ /* 0x000fe400078e0a32 */
[-C--:B------:R-:W-:Y:S01]  /*7390*/  FFMA.FTZ R27, R5, -R169.reuse, R212 ;  /* 0x800000a9051b7223 */ /* 0x080fe200000100d4 */
[----:B------:R-:W-:Y:S02]  /*73a0*/  IMAD.IADD R2, R13, 0x1, -R56 ;  /* 0x000000010d027824 */ /* 0x000fe400078e0a38 */
[----:B------:R-:W-:Y:S01]  /*73b0*/  FFMA.FTZ R29, R6, -R169, R118 ;  /* 0x800000a9061d7223 */ /* 0x000fe20000010076 */
[----:B------:R-:W-:Y:S01]  /*73c0*/  IMAD.IADD R5, R11, 0x1, -R56 ;  /* 0x000000010b057824 */ /* 0x000fe200078e0a38 */
[----:B------:R-:W-:Y:S01]  /*73d0*/  FSEL R157, R26, -INF , !P3 ;  /* 0xff8000001a9d7808 */ /* 0x000fe20005800000 */
[----:B------:R-:W-:-:S02]  /*73e0*/  IMAD.IADD R6, R13, 0x1, -R57 ;  /* 0x000000010d067824 */ /* 0x000fc400078e0a39 */
[----:B------:R-:W-:Y:S01]  /*73f0*/  FFMA.FTZ R26, R4, -R169, R214 ;  /* 0x800000a9041a7223 */ /* 0x000fe200000100d6 */
[----:B------:R-:W-:Y:S02]  /*7400*/  IABS R4, R0 ;  /* 0x0000000000047213 */ /* 0x000fe40000000000 */
        /* <DEDUP_REMOVED lines=14> */
[----:B------:R-:W-:Y:S02]  /*74f0*/  FSEL R138, R19, -INF , !P5 ;  /* 0xff800000138a7808 */ /* 0x000fe40006800000 */
[----:B------:R-:W-:Y:S01]  /*7500*/  FSEL R146, R18, -INF , !P5 ;  /* 0xff80000012927808 */ /* 0x000fe20006800000 */
[----:B------:R-:W-:Y:S01]  /*7510*/  FFMA.FTZ R17, R4, -R169, R224 ;  /* 0x800000a904117223 */ /* 0x000fe200000100e0 */
[-C--:B------:R-:W-:Y:S01]  /*7520*/  ISETP.GE.AND P4, PT, R43, R80.reuse, PT ;  /* 0x000000502b00720c */ /* 0x080fe20003f86270 */
[----:B------:R-:W-:Y:S01]  /*7530*/  IMAD.IADD R4, R12, 0x1, -R58 ;  /* 0x000000010c047824 */ /* 0x000fe200078e0a3a */
[----:B------:R-:W-:Y:S01]  /*7540*/  I2FP.F32.S32 R2, R3 ;  /* 0x0000000300027245 */ /* 0x000fe20000201400 */
[----:B------:R-:W-:Y:S01]  /*7550*/  FFMA.FTZ R18, R5, -R169, R122 ;  /* 0x800000a905127223 */ /* 0x000fe2000001007a */
[----:B------:R-:W-:Y:S01]  /*7560*/  ISETP.GE.AND P5, PT, R51, R80, PT ;  /* 0x000000503300720c */ /* 0x000fe20003fa6270 */
[----:B------:R-:W-:Y:S01]  /*7570*/  IMAD.IADD R3, R13, 0x1, -R58 ;  /* 0x000000010d037824 */ /* 0x000fe200078e0a3a */
[----:B------:R-:W-:-:S02]  /*7580*/  I2FP.F32.S32 R0, R0 ;  /* 0x0000000000007245 */ /* 0x000fc40000201400 */
[----:B------:R-:W-:Y:S02]  /*7590*/  I2FP.F32.S32 R6, R6 ;  /* 0x0000000600067245 */ /* 0x000fe40000201400 */
[----:B------:R-:W-:Y:S01]  /*75a0*/  FSEL R183, R15, -INF , !P4 ;  /* 0xff8000000fb77808 */ /* 0x000fe20006000000 */
[-C--:B------:R-:W-:Y:S01]  /*75b0*/  FFMA.FTZ R15, R2, -R169.reuse, R123 ;  /* 0x800000a9020f7223 */ /* 0x080fe2000001007b */
[----:B------:R-:W-:Y:S01]  /*75c0*/  FSEL R150, R16, -INF , !P5 ;  /* 0xff80000010967808 */ /* 0x000fe20006800000 */
[-C--:B------:R-:W-:Y:S01]  /*75d0*/  FFMA.FTZ R16, R0, -R169.reuse, R226 ;  /* 0x800000a900107223 */ /* 0x080fe200000100e2 */
[----:B------:R-:W-:Y:S02]  /*75e0*/  IMAD.IADD R2, R12, 0x1, -R57 ;  /* 0x000000010c027824 */ /* 0x000fe400078e0a39 */
[----:B------:R-:W-:Y:S01]  /*75f0*/  FFMA.FTZ R19, R6, -R169, R215 ;  /* 0x800000a906137223 */ /* 0x000fe200000100d7 */
[----:B------:R-:W-:Y:S01]  /*7600*/  IMAD.IADD R0, R11, 0x1, -R57 ;  /* 0x000000010b007824 */ /* 0x000fe200078e0a39 */
[----:B------:R-:W-:-:S02]  /*7610*/  IADD3 R6, PT, PT, -R58, R11, RZ ;  /* 0x0000000b3a067210 */ /* 0x000fc40007ffe1ff */
[----:B------:R-:W-:Y:S02]  /*7620*/  IABS R5, R2 ;  /* 0x0000000200057213 */ /* 0x000fe40000000000 */
        /* <DEDUP_REMOVED lines=9> */
[----:B------:R-:W-:Y:S01]  /*76c0*/  VIADD R4, R28, 0xfffffff0 ;  /* 0xfffffff01c047836 */ /* 0x000fe20000000000 */
[----:B------:R-:W-:-:S02]  /*76d0*/  ISETP.GE.AND P1, PT, R45, R80, PT ;  /* 0x000000502d00720c */ /* 0x000fc40003f26270 */
[----:B------:R-:W-:Y:S02]  /*76e0*/  I2FP.F32.S32 R3, R3 ;  /* 0x0000000300037245 */ /* 0x000fe40000201400 */
[----:B------:R-:W-:Y:S02]  /*76f0*/  I2FP.F32.S32 R2, R2 ;  /* 0x0000000200027245 */ /* 0x000fe40000201400 */
[----:B------:R-:W-:Y:S02]  /*7700*/  I2FP.F32.S32 R6, R6 ;  /* 0x0000000600067245 */ /* 0x000fe40000201400 */
[----:B------:R-:W-:Y:S02]  /*7710*/  FSEL R152, R86, -INF , !P3 ;  /* 0xff80000056987808 */ /* 0x000fe40005800000 */
[----:B------:R-:W-:Y:S02]  /*7720*/  I2FP.F32.S32 R5, R5 ;  /* 0x0000000500057245 */ /* 0x000fe40000201400 */
[----:B------:R-:W-:-:S02]  /*7730*/  I2FP.F32.S32 R0, R0 ;  /* 0x0000000000007245 */ /* 0x000fc40000201400 */
[-C--:B------:R-:W-:Y:S02]  /*7740*/  ISETP.GE.AND P3, PT, R44, R80.reuse, PT ;  /* 0x000000502c00720c */ /* 0x080fe40003f66270 */
[----:B------:R-:W-:Y:S01]  /*7750*/  FSEL R155, R8, -INF , !P4 ;  /* 0xff800000089b7808 */ /* 0x000fe20006000000 */
[-C--:B------:R-:W-:Y:S01]  /*7760*/  FFMA.FTZ R8, R3, -R169.reuse, R202 ;  /* 0x800000a903087223 */ /* 0x080fe200000100ca */
[----:B------:R-:W-:Y:S01]  /*7770*/  FSEL R207, R7, -INF , !P1 ;  /* 0xff80000007cf7808 */ /* 0x000fe20004800000 */
[-C--:B------:R-:W-:Y:S01]  /*7780*/  FFMA.FTZ R7, R2, -R169.reuse, R234 ;  /* 0x800000a902077223 */ /* 0x080fe200000100ea */
[----:B------:R-:W-:Y:S01]  /*7790*/  FSEL R167, R10, -INF , !P6 ;  /* 0xff8000000aa77808 */ /* 0x000fe20007000000 */
[-C--:B------:R-:W-:Y:S01]  /*77a0*/  FFMA.FTZ R10, R6, -R169.reuse, R225 ;  /* 0x800000a9060a7223 */ /* 0x080fe200000100e1 */
[----:B------:R-:W-:Y:S01]  /*77b0*/  FSEL R218, R109, -INF , !P1 ;  /* 0xff8000006dda7808 */ /* 0x000fe20004800000 */
[-C--:B------:R-:W-:Y:S01]  /*77c0*/  FFMA.FTZ R6, R0, -R169.reuse, R233 ;  /* 0x800000a900067223 */ /* 0x080fe200000100e9 */
[----:B------:R-:W-:Y:S01]  /*77d0*/  FSEL R219, R21, -INF , !P1 ;  /* 0xff80000015db7808 */ /* 0x000fe20004800000 */
[----:B------:R-:W-:Y:S01]  /*77e0*/  VIADD R3, R28, 0xfffffff1 ;  /* 0xfffffff11c037836 */ /* 0x000fe20000000000 */
[----:B------:R-:W-:Y:S01]  /*77f0*/  FSEL R204, R20, -INF , !P1 ;  /* 0xff80000014cc7808 */ /* 0x000fe20004800000 */
[----:B------:R-:W-:Y:S01]  /*7800*/  VIADD R2, R28, 0xfffffff8 ;  /* 0xfffffff81c027836 */ /* 0x000fe20000000000 */
[----:B------:R-:W-:Y:S01]  /*7810*/  FSEL R153, R9, -INF , !P4 ;  /* 0xff80000009997808 */ /* 0x000fe20006000000 */
[----:B------:R-:W-:Y:S01]  /*7820*/  FFMA.FTZ R9, R5, -R169, R227 ;  /* 0x800000a905097223 */ /* 0x000fe200000100e3 */
[-C--:B------:R-:W-:Y:S01]  /*7830*/  ISETP.GE.AND P1, PT, R58, R80.reuse, PT ;  /* 0x000000503a00720c */ /* 0x080fe20003f26270 */
[C---:B------:R-:W-:Y:S01]  /*7840*/  VIADD R5, R28.reuse, 0xffffffe9 ;  /* 0xffffffe91c057836 */ /* 0x040fe20000000000 */
[----:B------:R-:W-:Y:S01]  /*7850*/  MOV R199, R211 ;  /* 0x000000d300c77202 */ /* 0x000fe20000000f00 */
[----:B------:R-:W-:Y:S01]  /*7860*/  VIADD R0, R28, 0xfffffff9 ;  /* 0xfffffff91c007836 */ /* 0x000fe20000000000 */
[----:B------:R-:W-:Y:S01]  /*7870*/  FSEL R220, R112, -INF , !P3 ;  /* 0xff80000070dc7808 */ /* 0x000fe20005800000 */
[----:B------:R-:W-:Y:S01]  /*7880*/  IMAD.IADD R35, R12, 0x1, -R2 ;  /* 0x000000010c237824 */ /* 0x000fe200078e0a02 */
[----:B------:R-:W-:Y:S01]  /*7890*/  FSEL R221, R30, -INF , !P3 ;  /* 0xff8000001edd7808 */ /* 0x000fe20005800000 */
[--C-:B------:R-:W-:Y:S01]  /*78a0*/  IMAD.IADD R32, R13, 0x1, -R0.reuse ;  /* 0x000000010d207824 */ /* 0x100fe200078e0a00 */
[----:B------:R-:W-:Y:S01]  /*78b0*/  FSEL R205, R23, -INF , !P3 ;  /* 0xff80000017cd7808 */ /* 0x000fe20005800000 */
[----:B------:R-:W-:Y:S01]  /*78c0*/  IMAD.IADD R34, R12, 0x1, -R0 ;  /* 0x000000010c227824 */ /* 0x000fe200078e0a00 */
[----:B------:R-:W-:Y:S01]  /*78d0*/  FSEL R208, R22, -INF , !P3 ;  /* 0xff80000016d07808 */ /* 0x000fe20005800000 */
[----:B------:R-:W-:Y:S01]  /*78e0*/  IMAD.IADD R33, R11, 0x1, -R2 ;  /* 0x000000010b217824 */ /* 0x000fe200078e0a02 */
[----:B------:R-:W-:Y:S01]  /*78f0*/  ISETP.GE.AND P3, PT, R57, R80, PT ;  /* 0x000000503900720c */ /* 0x000fe20003f66270 */
[----:B------:R-:W-:Y:S01]  /*7900*/  HMMA.16816.F32 R20, R52, R222, R196 ;  /* 0x000000de3414723c */ /* 0x000fe200000018c4 */
[----:B------:R-:W-:-:S02]  /*7910*/  FSEL R195, R87, -INF , !P6 ;  /* 0xff80000057c37808 */ /* 0x000fc40007000000 */
[-C--:B------:R-:W-:Y:S02]  /*7920*/  ISETP.GE.AND P6, PT, R48, R80.reuse, PT ;  /* 0x000000503000720c */ /* 0x080fe40003fc6270 */
[----:B------:R-:W-:Y:S02]  /*7930*/  FSEL R176, R108, -INF , !P5 ;  /* 0xff8000006cb07808 */ /* 0x000fe40006800000 */
[----:B------:R-:W-:Y:S01]  /*7940*/  FSEL R184, R31, -INF , !P5 ;  /* 0xff8000001fb87808 */ /* 0x000fe20006800000 */
[----:B------:R-:W-:Y:S01]  /*7950*/  IMAD.IADD R31, R11, 0x1, -R0 ;  /* 0x000000010b1f7824 */ /* 0x000fe200078e0a00 */
[----:B------:R-:W-:Y:S02]  /*7960*/  FSEL R158, R161, -INF , !P5 ;  /* 0xff800000a19e7808 */ /* 0x000fe40006800000 */
[----:B------:R-:W-:Y:S02]  /*7970*/  FSEL R177, R106, -INF , !P4 ;  /* 0xff8000006ab17808 */ /* 0x000fe40006000000 */
[----:B------:R-:W-:Y:S01]  /*7980*/  FSEL R227, R8, -INF , !P1 ;  /* 0xff80000008e37808 */ /* 0x000fe20004800000 */
[C---:B------:R-:W-:Y:S01]  /*7990*/  IMAD.IADD R8, R14.reuse, 0x1, -R3 ;  /* 0x000000010e087824 */ /* 0x040fe200078e0a03 */
[----:B------:R-:W-:Y:S01]  /*79a0*/  FSEL R225, R7, -INF , !P1 ;  /* 0xff80000007e17808 */ /* 0x000fe20004800000 */
[----:B------:R-:W-:Y:S01]  /*79b0*/  IMAD.IADD R7, R14, 0x1, -R4 ;  /* 0x000000010e077824 */ /* 0x000fe200078e0a04 */
[----:B------:R-:W-:-:S02]  /*79c0*/  ISETP.GE.AND P5, PT, R50, R80, PT ;  /* 0x000000503200720c */ /* 0x000fc40003fa6270 */
[----:B------:R-:W-:Y:S02]  /*79d0*/  ISETP.GE.AND P4, PT, R56, R80, PT ;  /* 0x000000503800720c */ /* 0x000fe40003f86270 */
[----:B------:R-:W-:Y:S02]  /*79e0*/  FSEL R234, R9, -INF , !P3 ;  /* 0xff80000009ea7808 */ /* 0x000fe40005800000 */
[----:B------:R-:W-:Y:S01]  /*79f0*/  FSEL R233, R6, -INF , !P1 ;  /* 0xff80000006e97808 */ /* 0x000fe20004800000 */
[--C-:B------:R-:W-:Y:S01]  /*7a00*/  IMAD.IADD R6, R14, 0x1, -R5.reuse ;  /* 0x000000010e067824 */ /* 0x100fe200078e0a05 */
[----:B------:R-:W-:Y:S01]  /*7a10*/  FSEL R226, R10, -INF , !P3 ;  /* 0xff8000000ae27808 */ /* 0x000fe20005800000 */
[C---:B------:R-:W-:Y:S01]  /*7a20*/  IMAD.IADD R10, R14.reuse, 0x1, -R0 ;  /* 0x000000010e0a7824 */ /* 0x040fe200078e0a00 */
[----:B------:R-:W-:Y:S01]  /*7a30*/  IADD3 R9, PT, PT, R14, -R2, RZ ;  /* 0x800000020e097210 */ /* 0x000fe20007ffe0ff */
[----:B------:R-:W-:Y:S01]  /*7a40*/  IMAD.IADD R14, R13, 0x1, -R5 ;  /* 0x000000010d0e7824 */ /* 0x000fe200078e0a05 */
[----:B------:R-:W-:Y:S01]  /*7a50*/  FSEL R178, R27, -INF , !P6 ;  /* 0xff8000001bb27808 */ /* 0x000fe20007000000 */
[----:B------:R-:W-:Y:S01]  /*7a60*/  IMAD.IADD R27, R13, 0x1, -R2 ;  /* 0x000000010d1b7824 */ /* 0x000fe200078e0a02 */
[----:B------:R-:W-:-:S02]  /*7a70*/  FSEL R212, R116, -INF , !P3 ;  /* 0xff80000074d47808 */ /* 0x000fc40005800000 */
[----:B------:R-:W-:Y:S01]  /*7a80*/  FSEL R229, R15, -INF , !P3 ;  /* 0xff8000000fe57808 */ /* 0x000fe20005800000 */
[----:B------:R-:W-:Y:S01]  /*7a90*/  IMAD.IADD R15, R11, 0x1, -R5 ;  /* 0x000000010b0f7824 */ /* 0x000fe200078e0a05 */
[----:B------:R-:W-:Y:S02]  /*7aa0*/  FSEL R211, R113, -INF , !P1 ;  /* 0xff80000071d37808 */ /* 0x000fe40004800000 */
[----:B------:R-:W-:Y:S02]  /*7ab0*/  FSEL R213, R151, -INF , !P5 ;  /* 0xff80000097d57808 */ /* 0x000fe40006800000 */
[----:B------:R-:W-:Y:S01]  /*7ac0*/  FSEL R215, R25, -INF , !P5 ;  /* 0xff80000019d77808 */ /* 0x000fe20006800000 */
[--C-:B------:R-:W-:Y:S01]  /*7ad0*/  IMAD.IADD R25, R11, 0x1, -R3.reuse ;  /* 0x000000010b197824 */ /* 0x100fe200078e0a03 */
[----:B------:R-:W-:Y:S01]  /*7ae0*/  FSEL R180, R24, -INF , !P5 ;  /* 0xff80000018b47808 */ /* 0x000fe20006800000 */
[----:B------:R-:W-:Y:S01]  /*7af0*/  IMAD.IADD R24, R13, 0x1, -R3 ;  /* 0x000000010d187824 */ /* 0x000fe200078e0a03 */
[----:B------:R-:W-:Y:S01]  /*7b00*/  FSEL R194, R19, -INF , !P5 ;  /* 0xff80000013c27808 */ /* 0x000fe20006800000 */
[--C-:B------:R-:W-:Y:S01]  /*7b10*/  IMAD.IADD R19, R11, 0x1, -R4.reuse ;  /* 0x000000010b137824 */ /* 0x100fe200078e0a04 */
[----:B------:R-:W-:Y:S01]  /*7b20*/  FSEL R230, R18, -INF , !P4 ;  /* 0xff80000012e67808 */ /* 0x000fe20006000000 */
[--C-:B------:R-:W-:Y:S01]  /*7b30*/  IMAD.IADD R18, R12, 0x1, -R4.reuse ;  /* 0x000000010c127824 */ /* 0x100fe200078e0a04 */
[----:B------:R-:W-:Y:S01]  /*7b40*/  FSEL R224, R17, -INF , !P4 ;  /* 0xff80000011e07808 */ /* 0x000fe20006000000 */
[----:B------:R-:W-:Y:S01]  /*7b50*/  IMAD.IADD R17, R13, 0x1, -R4 ;  /* 0x000000010d117824 */ /* 0x000fe200078e0a04 */
[----:B------:R-:W-:-:S02]  /*7b60*/  ISETP.GE.AND P3, PT, R2, R80, PT ;  /* 0x000000500200720c */ /* 0x000fc40003f66270 */
[-C--:B------:R-:W-:Y:S02]  /*7b70*/  ISETP.GE.AND P1, PT, R0, R80.reuse, PT ;  /* 0x000000500000720c */ /* 0x080fe40003f26270 */
[----:B------:R-:W-:Y:S02]  /*7b80*/  FSEL R192, R26, -INF , !P6 ;  /* 0xff8000001ac07808 */ /* 0x000fe40007000000 */
[----:B------:R-:W-:Y:S02]  /*7b90*/  ISETP.GE.AND P5, PT, R4, R80, PT ;  /* 0x000000500400720c */ /* 0x000fe40003fa6270 */
[----:B------:R-:W-:Y:S02]  /*7ba0*/  FSEL R214, R117, -INF , !P4 ;  /* 0xff80000075d67808 */ /* 0x000fe40006000000 */
[----:B------:R-:W-:Y:S01]  /*7bb0*/  FSEL R232, R16, -INF , !P4 ;  /* 0xff80000010e87808 */ /* 0x000fe20006000000 */
[----:B------:R-:W-:Y:S01]  /*7bc0*/  IMAD.IADD R16, R12, 0x1, -R5 ;  /* 0x000000010c107824 */ /* 0x000fe200078e0a05 */
[----:B------:R-:W-:-:S02]  /*7bd0*/  IABS R2, R7 ;  /* 0x0000000700027213 */ /* 0x000fc40000000000 */
[----:B------:R-:W-:Y:S01]  /*7be0*/  IABS R0, R8 ;  /* 0x0000000800007213 */ /* 0x000fe20000000000 */
[----:B------:R-:W-:Y:S01]  /*7bf0*/  BAR.SYNC.DEFER_BLOCKING 0x0 ;  /* 0x0000000000007b1d */ /* 0x000fe20000010000 */
[C---:B------:R-:W-:Y:S02]  /*7c00*/  ISETP.GE.AND P4, PT, R3.reuse, R80, PT ;  /* 0x000000500300720c */ /* 0x040fe40003f86270 */
[----:B------:R-:W-:Y:S02]  /*7c10*/  IADD3 R26, PT, PT, -R3, R12, RZ ;  /* 0x0000000c031a7210 */ /* 0x000fe40007ffe1ff */
[----:B------:R-:W-:Y:S02]  /*7c20*/  IABS R4, R9 ;  /* 0x0000000900047213 */ /* 0x000fe40000000000 */
[----:B------:R-:W-:Y:S02]  /*7c30*/  FSEL R216, R160, -INF , !P6 ;  /* 0xff800000a0d87808 */ /* 0x000fe40007000000 */
[----:B------:R-:W-:-:S02]  /*7c40*/  FSEL R217, R29, -INF , !P6 ;  /* 0xff8000001dd97808 */ /* 0x000fc40007000000 */
[----:B------:R-:W-:Y:S02]  /*7c50*/  IABS R3, R6 ;  /* 0x0000000600037213 */ /* 0x000fe40000000000 */
[----:B------:R-:W-:Y:S02]  /*7c60*/  ISETP.GE.AND P6, PT, R5, R80, PT ;  /* 0x000000500500720c */ /* 0x000fe40003fc6270 */
[----:B------:R-:W-:Y:S01]  /*7c70*/  IABS R6, R10 ;  /* 0x0000000a00067213 */ /* 0x000fe20000000000 */
[----:B------:R-:W-:Y:S01]  /*7c80*/  IMAD.MOV.U32 R7, RZ, RZ, R3 ;  /* 0x000000ffff077224 */ /* 0x000fe200078e0003 */
[----:B------:R-:W-:Y:S01]  /*7c90*/  MOV R5, R2 ;  /* 0x0000000200057202 */ /* 0x000fe20000000f00 */
[----:B------:R-:W-:Y:S02]  /*7ca0*/  IMAD.MOV.U32 R2, RZ, RZ, R0 ;  /* 0x000000ffff027224 */ /* 0x000fe400078e0000 */
[----:B------:R-:W-:Y:S01]  /*7cb0*/  IMAD.MOV.U32 R0, RZ, RZ, R4 ;  /* 0x000000ffff007224 */ /* 0x000fe200078e0004 */
[----:B------:R-:W-:Y:S01]  /*7cc0*/  I2FP.F32.S32 R7, R7 ;  /* 0x0000000700077245 */ /* 0x000fe20000201400 */
[----:B------:R-:W-:Y:S01]  /*7cd0*/  IMAD.MOV.U32 R3, RZ, RZ, R6 ;  /* 0x000000ffff037224 */ /* 0x000fe200078e0006 */
[----:B------:R-:W-:-:S02]  /*7ce0*/  I2FP.F32.S32 R4, R2 ;  /* 0x0000000200047245 */ /* 0x000fc40000201400 */
[----:B------:R-:W-:Y:S01]  /*7cf0*/  I2FP.F32.S32 R2, R0 ;  /* 0x0000000000027245 */ /* 0x000fe20000201400 */
[----:B------:R-:W-:Y:S01]  /*7d00*/  FFMA.FTZ R30, R7, -R169, R201 ;  /* 0x800000a9071e7223 */ /* 0x000fe200000100c9 */
[----:B------:R-:W-:Y:S01]  /*7d10*/  I2FP.F32.S32 R0, R3 ;  /* 0x0000000300007245 */ /* 0x000fe20000201400 */
[-C--:B------:R-:W-:Y:S01]  /*7d20*/  FFMA.FTZ R28, R4, -R169.reuse, R249 ;  /* 0x800000a9041c7223 */ /* 0x080fe200000100f9 */
[----:B------:R-:W-:Y:S01]  /*7d30*/  IABS R3, R14 ;  /* 0x0000000e00037213 */ /* 0x000fe20000000000 */
[-C--:B------:R-:W-:Y:S01]  /*7d40*/  FFMA.FTZ R20, R2, -R169.reuse, R20 ;  /* 0x800000a902147223 */ /* 0x080fe20000010014 */
[----:B------:R-:W-:Y:S01]  /*7d50*/  IABS R6, R18 ;  /* 0x0000001200067213 */ /* 0x000fe20000000000 */
[----:B------:R-:W-:Y:S01]  /*7d60*/  FFMA.FTZ R21, R0, -R169, R21 ;  /* 0x800000a900157223 */ /* 0x000fe20000010015 */
[----:B------:R-:W-:Y:S01]  /*7d70*/  I2FP.F32.S32 R5, R5 ;  /* 0x0000000500057245 */ /* 0x000fe20000201400 */
[----:B------:R-:W-:Y:S01]  /*7d80*/  IMAD.MOV.U32 R7, RZ, RZ, R3 ;  /* 0x000000ffff077224 */ /* 0x000fe200078e0003 */
[----:B------:R-:W-:Y:S01]  /*7d90*/  IABS R2, R16 ;  /* 0x0000001000027213 */ /* 0x000fe20000000000 */
[----:B------:R-:W-:Y:S01]  /*7da0*/  IMAD.MOV.U32 R3, RZ, RZ, R6 ;  /* 0x000000ffff037224 */ /* 0x000fe200078e0006 */
[----:B------:R-:W-:Y:S01]  /*7db0*/  IABS R4, R17 ;  /* 0x0000001100047213 */ /* 0x000fe20000000000 */
[----:B------:R-:W-:Y:S01]  /*7dc0*/  FFMA.FTZ R29, R5, -R169, R248 ;  /* 0x800000a9051d7223 */ /* 0x000fe200000100f8 */
[----:B------:R-:W-:Y:S01]  /*7dd0*/  IABS R0, R15 ;  /* 0x0000000f00007213 */ /* 0x000fe20000000000 */
        /* <DEDUP_REMOVED lines=8> */
[----:B------:R-:W-:Y:S01]  /*7e60*/  I2FP.F32.S32 R2, R2 ;  /* 0x0000000200027245 */ /* 0x000fe20000201400 */
[----:B------:R-:W-:Y:S01]  /*7e70*/  FFMA.FTZ R13, R0, -R169, R170 ;  /* 0x800000a9000d7223 */ /* 0x000fe200000100aa */
[----:B------:R-:W-:Y:S01]  /*7e80*/  IABS R0, R19 ;  /* 0x0000001300007213 */ /* 0x000fe20000000000 */
[-C--:B------:R-:W-:Y:S01]  /*7e90*/  FFMA.FTZ R16, R5, -R169.reuse, R120 ;  /* 0x800000a905107223 */ /* 0x080fe20000010078 */
[----:B------:R-:W-:Y:S01]  /*7ea0*/  IABS R3, R24 ;  /* 0x0000001800037213 */ /* 0x000fe20000000000 */
[----:B------:R-:W-:Y:S01]  /*7eb0*/  FFMA.FTZ R14, R2, -R169, R250 ;  /* 0x800000a9020e7223 */ /* 0x000fe200000100fa */
[----:B------:R-:W-:Y:S01]  /*7ec0*/  IABS R6, R27 ;  /* 0x0000001b00067213 */ /* 0x000fe20000000000 */
[----:B------:R-:W-:Y:S01]  /*7ed0*/  IMAD.MOV.U32 R7, RZ, RZ, R0 ;  /* 0x000000ffff077224 */ /* 0x000fe200078e0000 */
[----:B------:R-:W-:-:S02]  /*7ee0*/  IABS R4, R25 ;  /* 0x0000001900047213 */ /* 0x000fc40000000000 */
[----:B------:R-:W-:Y:S01]  /*7ef0*/  MOV R5, R3 ;  /* 0x0000000300057202 */ /* 0x000fe20000000f00 */
[----:B------:R-:W-:Y:S01]  /*7f00*/  IMAD.MOV.U32 R3, RZ, RZ, R6 ;  /* 0x000000ffff037224 */ /* 0x000fe200078e0006 */
[----:B------:R-:W-:Y:S01]  /*7f10*/  IABS R2, R26 ;  /* 0x0000001a00027213 */ /* 0x000fe20000000000 */
[----:B------:R-:W-:Y:S01]  /*7f20*/  IMAD.MOV.U32 R0, RZ, RZ, R4 ;  /* 0x000000ffff007224 */ /* 0x000fe200078e0004 */
[----:B------:R-:W-:Y:S02]  /*7f30*/  I2FP.F32.S32 R5, R5 ;  /* 0x0000000500057245 */ /* 0x000fe40000201400 */
[----:B------:R-:W-:Y:S02]  /*7f40*/  I2FP.F32.S32 R4, R2 ;  /* 0x0000000200047245 */ /* 0x000fe40000201400 */
[----:B------:R-:W-:Y:S01]  /*7f50*/  I2FP.F32.S32 R2, R3 ;  /* 0x0000000300027245 */ /* 0x000fe20000201400 */
[-C--:B------:R-:W-:Y:S01]  /*7f60*/  FFMA.FTZ R11, R5, -R169.reuse, R251 ;  /* 0x800000a9050b7223 */ /* 0x080fe200000100fb */
[----:B------:R-:W-:Y:S01]  /*7f70*/  I2FP.F32.S32 R0, R0 ;  /* 0x0000000000007245 */ /* 0x000fe20000201400 */
[----:B------:R-:W-:Y:S01]  /*7f80*/  FFMA.FTZ R10, R4, -R169, R247 ;  /* 0x800000a9040a7223 */ /* 0x000fe200000100f7 */
        /* <DEDUP_REMOVED lines=8> */
[----:B------:R-:W-:Y:S01]  /*8010*/  IABS R4, R33 ;  /* 0x0000002100047213 */ /* 0x000fe20000000000 */
[----:B------:R-:W-:Y:S01]  /*8020*/  IMAD.MOV.U32 R2, RZ, RZ, R0 ;  /* 0x000000ffff027224 */ /* 0x000fe200078e0000 */
[----:B------:R-:W-:Y:S01]  /*8030*/  IABS R6, R31 ;  /* 0x0000001f00067213 */ /* 0x000fe20000000000 */
[----:B------:R-:W-:Y:S01]  /*8040*/  IMAD.MOV.U32 R7, RZ, RZ, R3 ;  /* 0x000000ffff077224 */ /* 0x000fe200078e0003 */
[----:B------:R-:W-:Y:S01]  /*8050*/  FSEL R161, R30, -INF , !P6 ;  /* 0xff8000001ea17808 */ /* 0x000fe20007000000 */
[----:B------:R-:W-:Y:S01]  /*8060*/  IMAD.MOV.U32 R0, RZ, RZ, R4 ;  /* 0x000000ffff007224 */ /* 0x000fe200078e0004 */
[----:B------:R-:W-:Y:S01]  /*8070*/  FSEL R191, R17, -INF , !P6 ;  /* 0xff80000011bf7808 */ /* 0x000fe20007000000 */
[----:B------:R-:W-:Y:S01]  /*8080*/  IMAD.MOV.U32 R3, RZ, RZ, R6 ;  /* 0x000000ffff037224 */ /* 0x000fe200078e0006 */
[----:B------:R-:W-:-:S02]  /*8090*/  FSEL R196, R16, -INF , !P6 ;  /* 0xff80000010c47808 */ /* 0x000fc40007000000 */
[----:B------:R-:W-:Y:S02]  /*80a0*/  FSEL R202, R15, -INF , !P6 ;  /* 0xff8000000fca7808 */ /* 0x000fe40007000000 */
[----:B------:R-:W-:Y:S02]  /*80b0*/  ISETP.GE.U32.AND P6, PT, R80, 0x81, PT ;  /* 0x000000815000780c */ /* 0x000fe40003fc6070 */
[----:B------:R-:W-:Y:S02]  /*80c0*/  I2FP.F32.S32 R4, R2 ;  /* 0x0000000200047245 */ /* 0x000fe40000201400 */
[----:B------:R-:W-:Y:S02]  /*80d0*/  I2FP.F32.S32 R2, R0 ;  /* 0x0000000000027245 */ /* 0x000fe40000201400 */
[----:B------:R-:W-:Y:S02]  /*80e0*/  I2FP.F32.S32 R6, R7 ;  /* 0x0000000700067245 */ /* 0x000fe40000201400 */
[----:B------:R-:W-:Y:S01]  /*80f0*/  I2FP.F32.S32 R5, R5 ;  /* 0x0000000500057245 */ /* 0x000fe20000201400 */
[----:B------:R-:W-:Y:S01]  /*8100*/  FFMA.FTZ R2, R2, -R169, R172 ;  /* 0x800000a902027223 */ /* 0x000fe200000100ac */
[----:B------:R-:W-:Y:S01]  /*8110*/  I2FP.F32.S32 R0, R3 ;  /* 0x0000000300007245 */ /* 0x000fe20000201400 */
[-C--:B------:R-:W-:Y:S01]  /*8120*/  FFMA.FTZ R6, R6, -R169.reuse, R23 ;  /* 0x800000a906067223 */ /* 0x080fe20000010017 */
[-C--:B------:R-:W-:Y:S01]  /*8130*/  FFMA.FTZ R3, R4, -R169.reuse, R173 ;  /* 0x800000a904037223 */ /* 0x080fe200000100ad */
[-C--:B------:R-:W-:Y:S01]  /*8140*/  FFMA.FTZ R5, R5, -R169.reuse, R235 ;  /* 0x800000a905057223 */ /* 0x080fe200000100eb */
[----:B------:R-:W-:Y:S01]  /*8150*/  FSEL R160, R29, -INF , !P5 ;  /* 0xff8000001da07808 */ /* 0x000fe20006800000 */
[----:B------:R-:W-:Y:S01]  /*8160*/  FFMA.FTZ R0, R0, -R169, R171 ;  /* 0x800000a900007223 */ /* 0x000fe200000100ab */
        /* <DEDUP_REMOVED lines=14> */
[----:B------:R-:W-:Y:S01]  /*8250*/  FSEL R198, R0, -INF , !P1 ;  /* 0xff80000000c67808 */ /* 0x000fe20004800000 */
[----:B------:R-:W-:Y:S06]  /*8260*/  @!P6 BRA `(.L_x_455) ;  /* 0x000000040070e947 */ /* 0x000fec0003800000 */
        /* <DEDUP_REMOVED lines=90> */
.L_x_457:
[----:B------:R-:W-:Y:S05]  /*8810*/  BSYNC.RECONVERGENT B0 ;  /* 0x0000000000007941 */ /* 0x000fea0003800200 */
.L_x_456:
[----:B------:R-:W0:Y:S02]  /*8820*/  LDGDEPBAR ;  /* 0x00000000000079af */ /* 0x000e240000000000 */
.L_x_455:
        /* <DEDUP_REMOVED lines=42> */
[----:B------:R-:W-:Y:S02]  /*8ad0*/  FMNMX.FTZ R0, R198, R0, !PT ;  /* 0x00000000c6007209 */ /* 0x000fe40007810000 */
[----:B------:R-:W-:Y:S01]  /*8ae0*/  IADD3 R5, PT, PT, R245, R241, RZ ;  /* 0x000000f1f5057210 */ /* 0x000fe20007ffe0ff */
[----:B------:R-:W3:Y:S03]  /*8af0*/  SHFL.BFLY PT, R4, R2, 0x2, 0x1f ;  /* 0x0c401f0002047f89 */ /* 0x000ee600000e0000 */
[----:B------:R-:W-:Y:S01]  /*8b00*/  LEA R44, R5, UR5, 0x1 ;  /* 0x00000005052c7c11 */ /* 0x000fe2000f8e08ff */
[----:B------:R-:W4:Y:S03]  /*8b10*/  SHFL.BFLY PT, R3, R0, 0x2, 0x1f ;  /* 0x0c401f0000037f89 */ /* 0x000f2600000e0000 */
[-C--:B------:R-:W-:Y:S01]  /*8b20*/  IADD3 R45, PT, PT, R238, R44.reuse, RZ ;  /* 0x0000002cee2d7210 */ /* 0x080fe20007ffe0ff */
[----:B------:R-:W-:Y:S01]  /*8b30*/  LDSM.16.MT88.4 R48, [R44+0x8000] ;  /* 0x008000002c30783b */ /* 0x000fe20000004200 */
[----:B------:R-:W-:-:S02]  /*8b40*/  IADD3 R46, PT, PT, R228, R44, RZ ;  /* 0x0000002ce42e7210 */ /* 0x000fc40007ffe0ff */
[----:B------:R-:W-:Y:S01]  /*8b50*/  IADD3 R47, PT, PT, R228, R45, RZ ;  /* 0x0000002de42f7210 */ /* 0x000fe20007ffe0ff */
[----:B------:R-:W-:Y:S04]  /*8b60*/  LDSM.16.MT88.4 R76, [R45+0x8000] ;  /* 0x008000002d4c783b */ /* 0x000fe80000004200 */
[----:B------:R-:W-:Y:S04]  /*8b70*/  LDSM.16.MT88.4 R52, [R46+0x8000] ;  /* 0x008000002e34783b */ /* 0x000fe80000004200 */
[----:B------:R-:W-:Y:S01]  /*8b80*/  LDSM.16.MT88.4 R84, [R47+0x8000] ;  /* 0x008000002f54783b */ /* 0x000fe20000004200 */
[----:B---3--:R-:W-:-:S02]  /*8b90*/  FMNMX.FTZ R4, R2, R4, !PT ;  /* 0x0000000402047209 */ /* 0x008fc40007810000 */
[----:B------:R-:W-:Y:S02]  /*8ba0*/  FMNMX3.FTZ R2, R105, R99, R98, !PT ;  /* 0x0000006369027276 */ /* 0x000fe40007810062 */
[----:B----4-:R-:W-:Y:S01]  /*8bb0*/  FMNMX.FTZ R3, R0, R3, !PT ;  /* 0x0000000300037209 */ /* 0x010fe20007810000 */
[----:B------:R-:W3:Y:S01]  /*8bc0*/  SHFL.BFLY PT, R171, R4, 0x1, 0x1f ;  /* 0x0c201f0004ab7f89 */ /* 0x000ee200000e0000 */
[----:B------:R-:W-:Y:S02]  /*8bd0*/  FMNMX3.FTZ R0, R107, R101, R104, !PT ;  /* 0x000000656b007276 */ /* 0x000fe40007810068 */
[----:B------:R-:W-:Y:S01]  /*8be0*/  FMNMX3.FTZ R2, R2, R97, R136, !PT ;  /* 0x0000006102027276 */ /* 0x000fe20007810088 */
[----:B------:R-:W4:Y:S01]  /*8bf0*/  SHFL.BFLY PT, R170, R3, 0x1, 0x1f ;  /* 0x0c201f0003aa7f89 */ /* 0x000f2200000e0000 */
        /* <DEDUP_REMOVED lines=12> */
[----:B---3--:R-:W-:Y:S02]  /*8cc0*/  FMNMX.FTZ R171, R4, R171, !PT ;  /* 0x000000ab04ab7209 */ /* 0x008fe40007810000 */
[----:B------:R-:W-:-:S02]  /*8cd0*/  FMNMX3.FTZ R0, R0, R157, R210, !PT ;  /* 0x0000009d00007276 */ /* 0x000fc400078100d2 */
[----:B----4-:R-:W-:Y:S01]  /*8ce0*/  FMNMX.FTZ R170, R3, R170, !PT ;  /* 0x000000aa03aa7209 */ /* 0x010fe20007810000 */
[----:B------:R-:W-:Y:S01]  /*8cf0*/  STL [R1+0x58], R171 ;  /* 0x000058ab01007387 */ /* 0x000fe20000100800 */
[----:B------:R-:W-:Y:S02]  /*8d00*/  FMNMX3.FTZ R3, R2, R195, R176, !PT ;  /* 0x000000c302037276 */ /* 0x000fe400078100b0 */
[----:B------:R-:W-:Y:S01]  /*8d10*/  FMNMX3.FTZ R2, R0, R206, R184, !PT ;  /* 0x000000ce00027276 */ /* 0x000fe200078100b8 */
[C---:B--2---:R-:W-:Y:S01]  /*8d20*/  FMUL.FTZ R0, R171.reuse, UR4 ;  /* 0x00000004ab007c20 */ /* 0x044fe20008410000 */
[----:B------:R-:W-:Y:S01]  /*8d30*/  FSETP.NEU.FTZ.AND P1, PT, R171, -INF , PT ;  /* 0xff800000ab00780b */ /* 0x000fe20003f3d000 */
[----:B------:R2:W-:Y:S01]  /*8d40*/  STL [R1+0x5c], R170 ;  /* 0x00005caa01007387 */ /* 0x0005e20000100800 */
[----:B------:R-:W-:Y:S02]  /*8d50*/  FMNMX3.FTZ R3, R3, R177, R220, !PT ;  /* 0x000000b103037276 */ /* 0x000fe400078100dc */
[----:B------:R-:W-:-:S02]  /*8d60*/  FMNMX3.FTZ R2, R2, R183, R221, !PT ;  /* 0x000000b702027276 */ /* 0x000fc400078100dd */
[----:B-1----:R-:W-:Y:S02]  /*8d70*/  FSEL R12, R0, RZ, P1 ;  /* 0x000000ff000c7208 */ /* 0x002fe40000800000 */
        /* <DEDUP_REMOVED lines=12> */
[----:B------:R-:W-:-:S05]  /*8e40*/  FSEL R3, R3, RZ, P1 ;  /* 0x000000ff03037208 */ /* 0x000fca0000800000 */
[----:B------:R-:W-:Y:S01]  /*8e50*/  FFMA.FTZ R6, R92, UR4, -R3 ;  /* 0x000000045c067c23 */ /* 0x000fe20008010803 */
[--C-:B-1----:R-:W-:Y:S01]  /*8e60*/  FFMA.FTZ R2, R65, UR4, -R12.reuse ;  /* 0x0000000441027c23 */ /* 0x102fe2000801080c */
[----:B---3--:R1:W-:Y:S02]  /*8e70*/  STL [R1+0x2c], R8 ;  /* 0x00002c0801007387 */ /* 0x0083e40000100800 */
[----:B------:R-:W3:Y:S01]  /*8e80*/  MUFU.EX2 R7, R6 ;  /* 0x0000000600077308 */ /* 0x000ee20000000800 */
[----:B----4-:R-:W-:Y:S01]  /*8e90*/  FFMA.FTZ R0, R42, UR4, -R12 ;  /* 0x000000042a007c23 */ /* 0x010fe2000801080c */
[----:B--2---:R2:W-:Y:S02]  /*8ea0*/  STL [R1+0x28], R9 ;  /* 0x0000280901007387 */ /* 0x0045e40000100800 */
[----:B------:R4:W-:Y:S04]  /*8eb0*/  MUFU.EX2 R238, R2 ;  /* 0x0000000200ee7308 */ /* 0x0009e80000000800 */
[----:B------:R1:W1:Y:S01]  /*8ec0*/  MUFU.EX2 R237, R0 ;  /* 0x0000000000ed7308 */ /* 0x0002620000000800 */
[----:B---3--:R3:W-:Y:S01]  /*8ed0*/  STL [R1+0x18], R7 ;  /* 0x0000180701007387 */ /* 0x0087e20000100800 */
[----:B----4-:R-:W-:Y:S01]  /*8ee0*/  FMNMX3.FTZ R2, R5, R229, R227, !PT ;  /* 0x000000e505027276 */ /* 0x010fe200078100e3 */
[----:B------:R-:W-:-:S03]  /*8ef0*/  FFMA.FTZ R5, R96, UR4, -R3 ;  /* 0x0000000460057c23 */ /* 0x000fc60008010803 */
[----:B-1----:R-:W-:Y:S01]  /*8f00*/  FMNMX3.FTZ R0, R2, R191, R186, !PT ;  /* 0x000000bf02007276 */ /* 0x002fe200078100ba */
[----:B------:R1:W2:Y:S01]  /*8f10*/  MUFU.EX2 R170, R5 ;  /* 0x0000000500aa7308 */ /* 0x0002a20000000800 */
[----:B------:R-:W-:Y:S01]  /*8f20*/  FMNMX3.FTZ R2, R4, R154, R151, !PT ;  /* 0x0000009a04027276 */ /* 0x000fe20007810097 */
[----:B------:R-:W-:Y:S01]  /*8f30*/  STL [R1+0x60], R237 ;  /* 0x000060ed01007387 */ /* 0x000fe20000100800 */
[----:B------:R-:W-:Y:S02]  /*8f40*/  FMNMX3.FTZ R0, R0, R185, R182, !PT ;  /* 0x000000b900007276 */ /* 0x000fe400078100b6 */
[----:B------:R-:W-:Y:S02]  /*8f50*/  FMNMX.FTZ R4, R149, R2, !PT ;  /* 0x0000000295047209 */ /* 0x000fe40007810000 */
[----:B------:R-:W-:Y:S01]  /*8f60*/  FMNMX.FTZ R2, R181, R0, !PT ;  /* 0x00000000b5027209 */ /* 0x000fe20007810000 */
[--C-:B------:R-:W-:Y:S01]  /*8f70*/  FFMA.FTZ R0, R64, UR4, -R3.reuse ;  /* 0x0000000440007c23 */ /* 0x100fe20008010803 */
[----:B------:R-:W-:Y:S01]  /*8f80*/  F2FP.F16.F32.PACK_AB R8, R9, R8 ;  /* 0x000000080908723e */ /* 0x000fe200000000ff */
[----:B------:R-:W4:Y:S01]  /*8f90*/  SHFL.BFLY PT, R6, R4, 0x2, 0x1f ;  /* 0x0c401f0004067f89 */ /* 0x000f2200000e0000 */
[----:B------:R-:W-:Y:S01]  /*8fa0*/  F2FP.F16.F32.PACK_AB R10, R237, R238 ;  /* 0x000000eeed0a723e */ /* 0x000fe200000000ff */
[----:B------:R-:W-:Y:S01]  /*8fb0*/  MUFU.EX2 R15, R0 ;  /* 0x00000000000f7308 */ /* 0x000fe20000000800 */
[----:B-1----:R-:W-:Y:S01]  /*8fc0*/  FFMA.FTZ R5, R69, UR4, -R3 ;  /* 0x0000000445057c23 */ /* 0x002fe20008010803 */
[----:B--2---:R-:W-:Y:S01]  /*8fd0*/  F2FP.F16.F32.PACK_AB R9, R7, R170 ;  /* 0x000000aa0709723e */ /* 0x004fe200000000ff */
[----:B---3--:R-:W-:Y:S01]  /*8fe0*/  FFMA.FTZ R7, R41, UR4, -R12 ;  /* 0x0000000429077c23 */ /* 0x008fe2000801080c */
[----:B------:R-:W-:Y:S01]  /*8ff0*/  LDSM.16.MT88.4 R64, [R44+0x8800] ;  /* 0x008800002c40783b */ /* 0x000fe20000004200 */
[----:B------:R1:W2:Y:S03]  /*9000*/  MUFU.EX2 R242, R5 ;  /* 0x0000000500f27308 */ /* 0x0002a60000000800 */
[----:B------:R-:W-:Y:S01]  /*9010*/  STL [R1+0x64], R170 ;  /* 0x000064aa01007387 */ /* 0x000fe20000100800 */
[----:B------:R3:W-:Y:S03]  /*9020*/  MUFU.EX2 R251, R7 ;  /* 0x0000000700fb7308 */ /* 0x0007e60000000800 */
[----:B-1----:R-:W1:Y:S01]  /*9030*/  SHFL.BFLY PT, R5, R2, 0x2, 0x1f ;  /* 0x0c401f0002057f89 */ /* 0x002e6200000e0000 */
[----:B--2---:R-:W-:-:S02]  /*9040*/  F2FP.F16.F32.PACK_AB R11, R15, R242 ;  /* 0x000000f20f0b723e */ /* 0x004fc400000000ff */
[----:B----4-:R-:W-:Y:S01]  /*9050*/  FMNMX.FTZ R0, R4, R6, !PT ;  /* 0x0000000604007209 */ /* 0x010fe20007810000 */
[----:B------:R-:W-:-:S04]  /*9060*/  FFMA.FTZ R4, R40, UR4, -R12 ;  /* 0x0000000428047c23 */ /* 0x000fc8000801080c */
[----:B---3--:R-:W2:Y:S01]  /*9070*/  SHFL.BFLY PT, R7, R0, 0x1, 0x1f ;  /* 0x0c201f0000077f89 */ /* 0x008ea200000e0000 */
[----:B------:R3:W-:Y:S01]  /*9080*/  MUFU.EX2 R250, R4 ;  /* 0x0000000400fa7308 */ /* 0x0007e20000000800 */
[C---:B------:R-:W-:Y:S08]  /*9090*/  HMMA.16816.F32 R32, R8.reuse, R48, RZ ;  /* 0x000000300820723c */ /* 0x040ff000000018ff */
[C---:B------:R-:W-:Y:S01]  /*90a0*/  HMMA.16816.F32 R68, R8.reuse, R52, RZ ;  /* 0x000000340844723c */ /* 0x040fe200000018ff */
[--C-:B---3--:R-:W-:Y:S01]  /*90b0*/  FFMA.FTZ R4, R60, UR4, -R12.reuse ;  /* 0x000000043c047c23 */ /* 0x108fe2000801080c */
[----:B-1----:R-:W-:Y:S01]  /*90c0*/  FMNMX.FTZ R2, R2, R5, !PT ;  /* 0x0000000502027209 */ /* 0x002fe20007810000 */
[----:B------:R-:W-:Y:S01]  /*90d0*/  FFMA.FTZ R5, R59, UR4, -R12 ;  /* 0x000000043b057c23 */ /* 0x000fe2000801080c */
[----:B------:R-:W-:Y:S01]  /*90e0*/  LDSM.16.MT88.4 R60, [R46+0x8800] ;  /* 0x008800002e3c783b */ /* 0x000fe20000004200 */
[----:B------:R1:W-:Y:S03]  /*90f0*/  MUFU.EX2 R244, R4 ;  /* 0x0000000400f47308 */ /* 0x0003e60000000800 */
[----:B------:R-:W-:Y:S01]  /*9100*/  HMMA.16816.F32 R40, R8, R76, RZ ;  /* 0x0000004c0828723c */ /* 0x000fe200000018ff */
[----:B------:R-:W3:Y:S01]  /*9110*/  SHFL.BFLY PT, R6, R2, 0x1, 0x1f ;  /* 0x0c201f0002067f89 */ /* 0x000ee200000e0000 */
[----:B------:R4:W3:Y:S01]  /*9120*/  MUFU.EX2 R228, R5 ;  /* 0x0000000500e47308 */ /* 0x0008e20000000800 */
[----:B--2---:R-:W-:-:S02]  /*9130*/  FMNMX.FTZ R173, R0, R7, !PT ;  /* 0x0000000700ad7209 */ /* 0x004fc40007810000 */
[----:B------:R-:W2:Y:S02]  /*9140*/  LDSM.16.MT88.4 R56, [R45+0x8800] ;  /* 0x008800002d38783b */ /* 0x000ea40000004200 */
[C---:B------:R-:W-:Y:S01]  /*9150*/  FSETP.NEU.FTZ.AND P1, PT, R173.reuse, -INF , PT ;  /* 0xff800000ad00780b */ /* 0x040fe20003f3d000 */
[----:B------:R-:W-:Y:S01]  /*9160*/  FMUL.FTZ R0, R173, UR4 ;  /* 0x00000004ad007c20 */ /* 0x000fe20008410000 */
[----:B------:R-:W-:Y:S01]  /*9170*/  HMMA.16816.F32 R36, R8, R84, RZ ;  /* 0x000000540824723c */ /* 0x000fe200000018ff */
[----:B-1----:R-:W-:-:S03]  /*9180*/  FFMA.FTZ R4, R90, UR4, -R3 ;  /* 0x000000045a047c23 */ /* 0x002fc60008010803 */
[----:B------:R-:W-:Y:S01]  /*9190*/  FSEL R0, R0, RZ, P1 ;  /* 0x000000ff00007208 */ /* 0x000fe20000800000 */
[----:B------:R1:W-:Y:S03]  /*91a0*/  MUFU.EX2 R249, R4 ;  /* 0x0000000400f97308 */ /* 0x0003e60000000800 */
[----:B------:R-:W-:Y:S01]  /*91b0*/  HMMA.16816.F32 R28, R8, R50, RZ ;  /* 0x00000032081c723c */ /* 0x000fe200000018ff */
[----:B----4-:R-:W-:Y:S01]  /*91c0*/  FFMA.FTZ R5, R89, UR4, -R3 ;  /* 0x0000000459057c23 */ /* 0x010fe20008010803 */
[----:B------:R-:W-:-:S03]  /*91d0*/  FFMA.FTZ R14, R166, UR4, -R0 ;  /* 0x00000004a60e7c23 */ /* 0x000fc60008010800 */
[----:B------:R4:W2:Y:S01]  /*91e0*/  MUFU.EX2 R248, R5 ;  /* 0x0000000500f87308 */ /* 0x0008a20000000800 */
[----:B---3--:R-:W-:Y:S02]  /*91f0*/  FMNMX.FTZ R172, R2, R6, !PT ;  /* 0x0000000602ac7209 */ /* 0x008fe40007810000 */
[C---:B------:R-:W-:Y:S01]  /*9200*/  HMMA.16816.F32 R24, R8.reuse, R54, RZ ;  /* 0x000000360818723c */ /* 0x040fe200000018ff */
[----:B------:R-:W-:Y:S02]  /*9210*/  F2FP.F16.F32.PACK_AB R6, R244, R228 ;  /* 0x000000e4f406723e */ /* 0x000fe400000000ff */
[C---:B------:R-:W-:Y:S01]  /*9220*/  FSETP.NEU.FTZ.AND P1, PT, R172.reuse, -INF , PT ;  /* 0xff800000ac00780b */ /* 0x040fe20003f3d000 */
[--C-:B-1----:R-:W-:Y:S01]  /*9230*/  FFMA.FTZ R4, R73, UR4, -R3.reuse ;  /* 0x0000000449047c23 */ /* 0x102fe20008010803 */
[----:B------:R-:W-:Y:S01]  /*9240*/  FMUL.FTZ R2, R172, UR4 ;  /* 0x00000004ac027c20 */ /* 0x000fe20008410000 */
[----:B------:R-:W1:Y:S02]  /*9250*/  LDSM.16.MT88.4 R72, [R47+0x8800] ;  /* 0x008800002f48783b */ /* 0x000e640000004200 */
[----:B------:R-:W-:Y:S01]  /*9260*/  HMMA.16816.F32 R20, R8, R78, RZ ;  /* 0x0000004e0814723c */ /* 0x000fe200000018ff */
[----:B------:R3:W-:Y:S01]  /*9270*/  MUFU.EX2 R223, R4 ;  /* 0x0000000400df7308 */ /* 0x0007e20000000800 */
[----:B------:R-:W-:Y:S01]  /*9280*/  FSEL R2, R2, RZ, P1 ;  /* 0x000000ff02027208 */ /* 0x000fe20000800000 */
[----:B----4-:R-:W-:-:S04]  /*9290*/  FFMA.FTZ R5, R88, UR4, -R3 ;  /* 0x0000000458057c23 */ /* 0x010fc80008010803 */
[----:B------:R2:W4:Y:S01]  /*92a0*/  MUFU.EX2 R169, R5 ;  /* 0x0000000500a97308 */ /* 0x0005220000000800 */
[----:B------:R-:W-:Y:S01]  /*92b0*/  HMMA.16816.F32 R16, R8, R86, RZ ;  /* 0x000000560810723c */ /* 0x000fe200000018ff */
[--C-:B------:R-:W-:Y:S01]  /*92c0*/  FFMA.FTZ R8, R105, UR4, -R0.reuse ;  /* 0x0000000469087c23 */ /* 0x100fe20008010800 */
[----:B------:R-:W-:Y:S01]  /*92d0*/  FFMA.FTZ R9, R99, UR4, -R0 ;  /* 0x0000000463097c23 */ /* 0x000fe20008010800 */
[----:B------:R-:W-:Y:S02]  /*92e0*/  FFMA.FTZ R10, R101, UR4, -R2 ;  /* 0x00000004650a7c23 */ /* 0x000fe40008010802 */
[----:B------:R4:W-:Y:S01]  /*92f0*/  MUFU.EX2 R83, R8 ;  /* 0x0000000800537308 */ /* 0x0009e20000000800 */
[----:B---3--:R-:W-:-:S03]  /*9300*/  F2FP.F16.F32.PACK_AB R4, R250, R251 ;  /* 0x000000fbfa04723e */ /* 0x008fc600000000ff */
[----:B------:R3:W1:Y:S04]  /*9310*/  MUFU.EX2 R82, R9 ;  /* 0x0000000900527308 */ /* 0x0006680000000800 */
[----:B------:R1:W-:Y:S01]  /*9320*/  MUFU.EX2 R170, R10 ;  /* 0x0000000a00aa7308 */ /* 0x0003e20000000800 */
[----:B--2---:R-:W-:Y:S02]  /*9330*/  F2FP.F16.F32.PACK_AB R5, R249, R248 ;  /* 0x000000f8f905723e */ /* 0x004fe400000000ff */
[----:B----4-:R-:W-:Y:S01]  /*9340*/  F2FP.F16.F32.PACK_AB R7, R223, R169 ;  /* 0x000000a9df07723e */ /* 0x010fe200000000ff */
[----:B------:R-:W-:-:S04]  /*9350*/  FFMA.FTZ R8, R98, UR4, -R0 ;  /* 0x0000000462087c23 */ /* 0x000fc80008010800 */
[----:B------:R2:W-:Y:S01]  /*9360*/  MUFU.EX2 R171, R8 ;  /* 0x0000000800ab7308 */ /* 0x0005e20000000800 */
[----:B---3--:R-:W-:Y:S01]  /*9370*/  FFMA.FTZ R9, R97, UR4, -R0 ;  /* 0x0000000461097c23 */ /* 0x008fe20008010800 */
[C---:B------:R-:W-:Y:S01]  /*9380*/  HMMA.16816.F32 R120, R4.reuse, R64, R32 ;  /* 0x000000400478723c */ /* 0x040fe20000001820 */
[--C-:B-1----:R-:W-:Y:S02]  /*9390*/  FFMA.FTZ R10, R141, UR4, -R2.reuse ;  /* 0x000000048d0a7c23 */ /* 0x102fe40008010802 */
[----:B------:R1:W3:Y:S04]  /*93a0*/  MUFU.EX2 R240, R9 ;  /* 0x0000000900f07308 */ /* 0x0002e80000000800 */
[----:B------:R-:W-:Y:S01]  /*93b0*/  MUFU.EX2 R141, R10 ;  /* 0x0000000a008d7308 */ /* 0x000fe20000000800 */
[----:B------:R-:W-:Y:S01]  /*93c0*/  HMMA.16816.F32 R112, R4, R60, R68 ;  /* 0x0000003c0470723c */ /* 0x000fe20000001844 */
[----:B--2---:R-:W-:-:S04]  /*93d0*/  FFMA.FTZ R8, R107, UR4, -R2 ;  /* 0x000000046b087c23 */ /* 0x004fc80008010802 */
[----:B------:R2:W4:Y:S01]  /*93e0*/  MUFU.EX2 R237, R8 ;  /* 0x0000000800ed7308 */ /* 0x0005220000000800 */
[--C-:B-1----:R-:W-:Y:S02]  /*93f0*/  FFMA.FTZ R9, R104, UR4, -R2.reuse ;  /* 0x0000000468097c23 */ /* 0x102fe40008010802 */
[C---:B------:R-:W-:Y:S02]  /*9400*/  HMMA.16816.F32 R96, R4.reuse, R56, R40 ;  /* 0x000000380460723c */ /* 0x040fe40000001828 */
[----:B------:R1:W-:Y:S06]  /*9410*/  MUFU.EX2 R241, R9 ;  /* 0x0000000900f17308 */ /* 0x0003ec0000000800 */
        /* <DEDUP_REMOVED lines=9> */
[----:B-1----:R-:W-:Y:S02]  /*94b0*/  FFMA.FTZ R9, R94, UR4, -R0 ;  /* 0x000000045e097c23 */ /* 0x002fe40008010800 */
[C---:B------:R-:W-:Y:S02]  /*94c0*/  HMMA.16816.F32 R104, R4.reuse, R58, R20 ;  /* 0x0000003a0468723c */ /* 0x040fe40000001814 */
[----:B------:R1:W-:Y:S06]  /*94d0*/  MUFU.EX2 R80, R9 ;  /* 0x0000000900507308 */ /* 0x0003ec0000000800 */
[----:B------:R-:W-:Y:S01]  /*94e0*/  HMMA.16816.F32 R100, R4, R74, R16 ;  /* 0x0000004a0464723c */ /* 0x000fe20000001810 */
[----:B------:R-:W-:-:S02]  /*94f0*/  F2FP.F16.F32.PACK_AB R4, R82, R83 ;  /* 0x000000535204723e */ /* 0x000fc400000000ff */
[----:B---3--:R-:W-:Y:S01]  /*9500*/  F2FP.F16.F32.PACK_AB R6, R240, R171 ;  /* 0x000000abf006723e */ /* 0x008fe200000000ff */
[----:B--2---:R-:W-:Y:S01]  /*9510*/  FFMA.FTZ R8, R95, UR4, -R0 ;  /* 0x000000045f087c23 */ /* 0x004fe20008010800 */
[----:B----4-:R-:W-:Y:S02]  /*9520*/  F2FP.F16.F32.PACK_AB R5, R170, R237 ;  /* 0x000000edaa05723e */ /* 0x010fe400000000ff */
[----:B------:R-:W-:Y:S01]  /*9530*/  F2FP.F16.F32.PACK_AB R7, R239, R241 ;  /* 0x000000f1ef07723e */ /* 0x000fe200000000ff */
[----:B------:R2:W-:Y:S01]  /*9540*/  MUFU.EX2 R243, R8 ;  /* 0x0000000800f37308 */ /* 0x0005e20000000800 */
[----:B-1----:R-:W-:-:S04]  /*9550*/  FFMA.FTZ R9, R127, UR4, -R2 ;  /* 0x000000047f097c23 */ /* 0x002fc80008010802 */
[----:B------:R-:W-:Y:S01]  /*9560*/  MUFU.EX2 R222, R9 ;  /* 0x0000000900de7308 */ /* 0x000fe20000000800 */
[----:B------:R-:W-:Y:S01]  /*9570*/  HMMA.16816.F32 R40, R4, R48, RZ ;  /* 0x000000300428723c */ /* 0x000fe200000018ff */
[----:B--2---:R-:W-:-:S07]  /*9580*/  FFMA.FTZ R8, R143, UR4, -R2 ;  /* 0x000000048f087c23 */ /* 0x004fce0008010802 */
[C---:B------:R-:W-:Y:S01]  /*9590*/  HMMA.16816.F32 R36, R4.reuse, R50, RZ ;  /* 0x000000320424723c */ /* 0x040fe200000018ff */
[----:B------:R1:W2:Y:S07]  /*95a0*/  MUFU.EX2 R137, R8 ;  /* 0x0000000800897308 */ /* 0x0002ae0000000800 */
[C---:B------:R-:W-:Y:S08]  /*95b0*/  HMMA.16816.F32 R24, R4.reuse, R54, RZ ;  /* 0x000000360418723c */ /* 0x040ff000000018ff */
[----:B------:R-:W-:Y:S01]  /*95c0*/  HMMA.16816.F32 R32, R4, R52, RZ ;  /* 0x000000340420723c */ /* 0x000fe200000018ff */
[----:B-1----:R-:W-:-:S04]  /*95d0*/  FFMA.FTZ R8, R128, UR4, -R2 ;  /* 0x0000000480087c23 */ /* 0x002fc80008010802 */
[----:B------:R1:W3:Y:S03]  /*95e0*/  MUFU.EX2 R168, R8 ;  /* 0x0000000800a87308 */ /* 0x0002e60000000800 */
[C---:B------:R-:W-:Y:S08]  /*95f0*/  HMMA.16816.F32 R16, R4.reuse, R76, RZ ;  /* 0x0000004c0410723c */ /* 0x040ff000000018ff */
[C---:B------:R-:W-:Y:S08]  /*9600*/  HMMA.16816.F32 R20, R4.reuse, R78, RZ ;  /* 0x0000004e0414723c */ /* 0x040ff000000018ff */
[C---:B-1----:R-:W-:Y:S08]  /*9610*/  HMMA.16816.F32 R8, R4.reuse, R84, RZ ;  /* 0x000000540408723c */ /* 0x042ff000000018ff */
[----:B------:R-:W-:Y:S01]  /*9620*/  HMMA.16816.F32 R28, R4, R86, RZ ;  /* 0x00000056041c723c */ /* 0x000fe200000018ff */
[----:B------:R-:W-:-:S02]  /*9630*/  F2FP.F16.F32.PACK_AB R4, R246, R136 ;  /* 0x00000088f604723e */ /* 0x000fc400000000ff */
[----:B--2---:R-:W-:Y:S02]  /*9640*/  F2FP.F16.F32.PACK_AB R5, R141, R137 ;  /* 0x000000898d05723e */ /* 0x004fe400000000ff */
[----:B------:R-:W-:Y:S02]  /*9650*/  F2FP.F16.F32.PACK_AB R6, R80, R243 ;  /* 0x000000f35006723e */ /* 0x000fe400000000ff */
[----:B---3--:R-:W-:-:S07]  /*9660*/  F2FP.F16.F32.PACK_AB R7, R168, R222 ;  /* 0x000000dea807723e */ /* 0x008fce00000000ff */
[C---:B------:R-:W-:Y:S08]  /*9670*/  HMMA.16816.F32 R76, R4.reuse, R64, R40 ;  /* 0x00000040044c723c */ /* 0x040ff00000001828 */
[C---:B------:R-:W-:Y:S08]  /*9680*/  HMMA.16816.F32 R40, R4.reuse, R66, R36 ;  /* 0x000000420428723c */ /* 0x040ff00000001824 */
[C---:B------:R-:W-:Y:S01]  /*9690*/  HMMA.16816.F32 R36, R4.reuse, R62, R24 ;  /* 0x0000003e0424723c */ /* 0x040fe20000001818 */
[----:B------:R-:W1:Y:S07]  /*96a0*/  LDSM.16.MT88.4 R24, [R44+0x9000] ;  /* 0x009000002c18783b */ /* 0x000e6e0000004200 */
[----:B------:R-:W-:Y:S01]  /*96b0*/  HMMA.16816.F32 R92, R4, R72, R8 ;  /* 0x00000048045c723c */ /* 0x000fe20000001808 */
[--C-:B------:R-:W-:Y:S01]  /*96c0*/  FFMA.FTZ R8, R135, UR4, -R12.reuse ;  /* 0x0000000487087c23 */ /* 0x100fe2000801080c */
[----:B------:R-:W-:Y:S01]  /*96d0*/  FFMA.FTZ R9, R125, UR4, -R12 ;  /* 0x000000047d097c23 */ /* 0x000fe2000801080c */
[----:B------:R-:W-:-:S02]  /*96e0*/  FFMA.FTZ R10, R147, UR4, -R2 ;  /* 0x00000004930a7c23 */ /* 0x000fc40008010802 */
[----:B------:R2:W3:Y:S03]  /*96f0*/  MUFU.EX2 R247, R8 ;  /* 0x0000000800f77308 */ /* 0x0004e60000000800 */
[C---:B------:R-:W-:Y:S01]  /*9700*/  HMMA.16816.F32 R48, R4.reuse, R60, R32 ;  /* 0x0000003c0430723c */ /* 0x040fe20000001820 */
[----:B------:R4:W-:Y:S04]  /*9710*/  MUFU.EX2 R235, R9 ;  /* 0x0000000900eb7308 */ /* 0x0009e80000000800 */
[----:B------:R3:W-:Y:S03]  /*9720*/  MUFU.EX2 R13, R10 ;  /* 0x0000000a000d7308 */ /* 0x0007e60000000800 */
[----:B------:R-:W-:Y:S01]  /*9730*/  HMMA.16816.F32 R68, R4, R56, R16 ;  /* 0x000000380444723c */ /* 0x000fe20000001810 */
[----:B------:R-:W-:Y:S01]  /*9740*/  LDSM.16.MT88.4 R16, [R45+0x9000] ;  /* 0x009000002d10783b */ /* 0x000fe20000004200 */
[----:B--2---:R-:W-:-:S04]  /*9750*/  FFMA.FTZ R8, R126, UR4, -R12 ;  /* 0x000000047e087c23 */ /* 0x004fc8000801080c */
[----:B------:R2:W-:Y:S02]  /*9760*/  MUFU.EX2 R126, R8 ;  /* 0x00000008007e7308 */ /* 0x0005e40000000800 */
[----:B------:R-:W-:Y:S01]  /*9770*/  HMMA.16816.F32 R32, R4, R58, R20 ;  /* 0x0000003a0420723c */ /* 0x000fe20000001814 */
[----:B------:R-:W1:Y:S01]  /*9780*/  LDSM.16.MT88.4 R20, [R46+0x9000] ;  /* 0x009000002e14783b */ /* 0x000e620000004200 */
[----:B----4-:R-:W-:Y:S01]  /*9790*/  FFMA.FTZ R9, R81, UR4, -R12 ;  /* 0x0000000451097c23 */ /* 0x010fe2000801080c */
[----:B---3--:R-:W-:Y:S01]  /*97a0*/  FFMA.FTZ R10, R146, UR4, -R3 ;  /* 0x00000004920a7c23 */ /* 0x008fe20008010803 */
[----:B------:R3:W4:Y:S01]  /*97b0*/  MUFU.EX2 R81, R14 ;  /* 0x0000000e00517308 */ /* 0x0007220000000800 */
[----:B------:R-:W-:-:S03]  /*97c0*/  IMAD.MOV.U32 R146, RZ, RZ, R247 ;  /* 0x000000ffff927224 */ /* 0x000fc600078e00f7 */
[----:B------:R-:W-:Y:S01]  /*97d0*/  HMMA.16816.F32 R52, R4, R74, R28 ;  /* 0x0000004a0434723c */ /* 0x000fe2000000181c */
[--C-:B------:R-:W-:Y:S01]  /*97e0*/  FFMA.FTZ R4, R133, UR4, -R3.reuse ;  /* 0x0000000485047c23 */ /* 0x100fe20008010803 */
[----:B------:R-:W1:Y:S01]  /*97f0*/  LDSM.16.MT88.4 R28, [R47+0x9000] ;  /* 0x009000002f1c783b */ /* 0x000e620000004200 */
[--C-:B------:R-:W-:Y:S01]  /*9800*/  FFMA.FTZ R5, R130, UR4, -R3.reuse ;  /* 0x0000000482057c23 */ /* 0x100fe20008010803 */
[----:B------:R4:W4:Y:S01]  /*9810*/  MUFU.EX2 R127, R9 ;  /* 0x00000009007f7308 */ /* 0x0009220000000800 */
[----:B--2---:R-:W-:-:S03]  /*9820*/  FFMA.FTZ R8, R139, UR4, -R3 ;  /* 0x000000048b087c23 */ /* 0x004fc60008010803 */
[----:B------:R2:W-:Y:S01]  /*9830*/  MUFU.EX2 R135, R4 ;  /* 0x0000000400877308 */ /* 0x0005e20000000800 */
[----:B---3--:R-:W-:Y:S01]  /*9840*/  FFMA.FTZ R14, R152, UR4, -R0 ;  /* 0x00000004980e7c23 */ /* 0x008fe20008010800 */
[----:B----4-:R-:W-:Y:S02]  /*9850*/  MOV R152, R81 ;  /* 0x0000005100987202 */ /* 0x010fe40000000f00 */
[----:B------:R3:W4:Y:S01]  /*9860*/  MUFU.EX2 R236, R8 ;  /* 0x0000000800ec7308 */ /* 0x0007220000000800 */
[----:B------:R-:W-:-:S03]  /*9870*/  MOV R81, R241 ;  /* 0x000000f100517202 */ /* 0x000fc60000000f00 */
[----:B------:R4:W-:Y:S01]  /*9880*/  MUFU.EX2 R125, R5 ;  /* 0x00000005007d7308 */ /* 0x0009e20000000800 */
[--C-:B------:R-:W-:Y:S01]  /*9890*/  FFMA.FTZ R9, R144, UR4, -R0.reuse ;  /* 0x0000000490097c23 */ /* 0x100fe20008010800 */
[----:B------:R-:W-:Y:S02]  /*98a0*/  F2FP.F16.F32.PACK_AB R6, R127, R126 ;  /* 0x0000007e7f06723e */ /* 0x000fe400000000ff */
[----:B------:R-:W-:Y:S01]  /*98b0*/  MOV R144, R243 ;  /* 0x000000f300907202 */ /* 0x000fe20000000f00 */
[----:B--2---:R-:W-:Y:S01]  /*98c0*/  FFMA.FTZ R4, R124, UR4, -R3 ;  /* 0x000000047c047c23 */ /* 0x004fe20008010803 */
[----:B------:R2:W-:Y:S01]  /*98d0*/  MUFU.EX2 R245, R9 ;  /* 0x0000000900f57308 */ /* 0x0005e20000000800 */
[----:B---3--:R-:W-:-:S03]  /*98e0*/  FFMA.FTZ R8, R159, UR4, -R0 ;  /* 0x000000049f087c23 */ /* 0x008fc60008010800 */
[----:B------:R3:W1:Y:S01]  /*98f0*/  MUFU.EX2 R143, R4 ;  /* 0x00000004008f7308 */ /* 0x0006620000000800 */
[----:B----4-:R-:W-:-:S03]  /*9900*/  F2FP.F16.F32.PACK_AB R5, R135, R236 ;  /* 0x000000ec8705723e */ /* 0x010fc600000000ff */
[----:B------:R4:W4:Y:S01]  /*9910*/  MUFU.EX2 R133, R8 ;  /* 0x0000000800857308 */ /* 0x0009220000000800 */
[----:B--2---:R-:W-:-:S03]  /*9920*/  FFMA.FTZ R9, R131, UR4, -R0 ;  /* 0x0000000483097c23 */ /* 0x004fc60008010800 */
[----:B------:R-:W-:Y:S01]  /*9930*/  MUFU.EX2 R131, R10 ;  /* 0x0000000a00837308 */ /* 0x000fe20000000800 */
[----:B---3--:R-:W-:Y:S02]  /*9940*/  F2FP.F16.F32.PACK_AB R4, R235, R247 ;  /* 0x000000f7eb04723e */ /* 0x008fe400000000ff */
[----:B-1----:R-:W-:Y:S01]  /*9950*/  F2FP.F16.F32.PACK_AB R7, R143, R125 ;  /* 0x0000007d8f07723e */ /* 0x002fe200000000ff */
[----:B------:R1:W-:Y:S01]  /*9960*/  MUFU.EX2 R128, R9 ;  /* 0x0000000900807308 */ /* 0x0003e20000000800 */
[----:B----4-:R-:W-:-:S04]  /*9970*/  FFMA.FTZ R8, R142, UR4, -R0 ;  /* 0x000000048e087c23 */ /* 0x010fc80008010800 */
[----:B------:R2:W-:Y:S01]  /*9980*/  MUFU.EX2 R231, R8 ;  /* 0x0000000800e77308 */ /* 0x0005e20000000800 */
[----:B------:R-:W-:Y:S03]  /*9990*/  HMMA.16816.F32 R60, R4, R24, R120 ;  /* 0x00000018043c723c */ /* 0x000fe60000001878 */
[----:B------:R3:W-:Y:S01]  /*99a0*/  MUFU.EX2 R122, R14 ;  /* 0x0000000e007a7308 */ /* 0x0007e20000000800 */
[----:B-1----:R-:W-:-:S04]  /*99b0*/  FFMA.FTZ R9, R148, UR4, -R2 ;  /* 0x0000000494097c23 */ /* 0x002fc80008010802 */
[C---:B------:R-:W-:Y:S01]  /*99c0*/  HMMA.16816.F32 R84, R4.reuse, R20, R112 ;  /* 0x000000140454723c */ /* 0x040fe20000001870 */
[----:B------:R-:W-:Y:S01]  /*99d0*/  MOV R112, R15 ;  /* 0x0000000f00707202 */ /* 0x000fe20000000f00 */
[--C-:B------:R-:W-:Y:S01]  /*99e0*/  FFMA.FTZ R15, R174, UR4, -R2.reuse ;  /* 0x00000004ae0f7c23 */ /* 0x100fe20008010802 */
[----:B------:R1:W-:Y:S01]  /*99f0*/  MUFU.EX2 R121, R9 ;  /* 0x0000000900797308 */ /* 0x0003e20000000800 */
[--C-:B--2---:R-:W-:Y:S01]  /*9a00*/  FFMA.FTZ R8, R163, UR4, -R2.reuse ;  /* 0x00000004a3087c23 */ /* 0x104fe20008010802 */
[----:B------:R-:W-:Y:S01]  /*9a10*/  IMAD.MOV.U32 R115, RZ, RZ, R251 ;  /* 0x000000ffff737224 */ /* 0x000fe200078e00fb */
[----:B------:R-:W-:Y:S01]  /*9a20*/  MOV R113, R249 ;  /* 0x000000f900717202 */ /* 0x000fe20000000f00 */
[----:B------:R2:W-:Y:S01]  /*9a30*/  MUFU.EX2 R252, R15 ;  /* 0x0000000f00fc7308 */ /* 0x0005e20000000800 */
[----:B------:R-:W-:Y:S01]  /*9a40*/  HMMA.16816.F32 R96, R4, R16, R96 ;  /* 0x000000100460723c */ /* 0x000fe20000001860 */
[----:B---3--:R-:W-:Y:S01]  /*9a50*/  FFMA.FTZ R14, R175, UR4, -R2 ;  /* 0x00000004af0e7c23 */ /* 0x008fe20008010802 */
[----:B------:R-:W-:Y:S01]  /*9a60*/  MOV R114, R250 ;  /* 0x000000fa00727202 */ /* 0x000fe20000000f00 */
[----:B------:R3:W4:Y:S01]  /*9a70*/  MUFU.EX2 R130, R8 ;  /* 0x0000000800827308 */ /* 0x0007220000000800 */
[----:B------:R-:W-:-:S02]  /*9a80*/  MOV R163, R113 ;  /* 0x0000007100a37202 */ /* 0x000fc40000000f00 */
[----:B------:R-:W-:Y:S02]  /*9a90*/  MOV R147, R114 ;  /* 0x0000007200937202 */ /* 0x000fe40000000f00 */
[----:B------:R-:W-:Y:S01]  /*9aa0*/  HMMA.16816.F32 R116, R4, R28, R116 ;  /* 0x0000001c0474723c */ /* 0x000fe20000001874 */
[----:B-1----:R-:W-:-:S04]  /*9ab0*/  FFMA.FTZ R9, R138, UR4, -R12 ;  /* 0x000000048a097c23 */ /* 0x002fc8000801080c */
[----:B------:R1:W-:Y:S01]  /*9ac0*/  MUFU.EX2 R124, R9 ;  /* 0x00000009007c7308 */ /* 0x0003e20000000800 */
[--C-:B--2---:R-:W-:Y:S02]  /*9ad0*/  FFMA.FTZ R15, R206, UR4, -R2.reuse ;  /* 0x00000004ce0f7c23 */ /* 0x104fe40008010802 */
[C---:B------:R-:W-:Y:S01]  /*9ae0*/  HMMA.16816.F32 R56, R4.reuse, R26, R108 ;  /* 0x0000001a0438723c */ /* 0x040fe2000000186c */
[----:B---3--:R-:W-:Y:S01]  /*9af0*/  FFMA.FTZ R8, R134, UR4, -R2 ;  /* 0x0000000486087c23 */ /* 0x008fe20008010802 */
[----:B------:R-:W-:Y:S01]  /*9b00*/  MOV R134, R13 ;  /* 0x0000000d00867202 */ /* 0x000fe20000000f00 */
[----:B------:R-:W-:Y:S01]  /*9b10*/  FFMA.FTZ R13, R187, UR4, -R0 ;  /* 0x00000004bb0d7c23 */ /* 0x000fe20008010800 */
[----:B------:R-:W-:Y:S01]  /*9b20*/  MOV R187, R228 ;  /* 0x000000e400bb7202 */ /* 0x000fe20000000f00 */
[----:B------:R2:W3:Y:S03]  /*9b30*/  MUFU.EX2 R120, R8 ;  /* 0x0000000800787308 */ /* 0x0004e60000000800 */
[----:B------:R-:W-:Y:S01]  /*9b40*/  HMMA.16816.F32 R64, R4, R22, R88 ;  /* 0x000000160440723c */ /* 0x000fe20000001858 */
[----:B------:R4:W-:Y:S01]  /*9b50*/  MUFU.EX2 R139, R13 ;  /* 0x0000000d008b7308 */ /* 0x0009e20000000800 */
[----:B-1----:R-:W-:-:S03]  /*9b60*/  FFMA.FTZ R9, R129, UR4, -R12 ;  /* 0x0000000481097c23 */ /* 0x002fc6000801080c */
[----:B------:R-:W-:Y:S03]  /*9b70*/  MUFU.EX2 R206, R15 ;  /* 0x0000000f00ce7308 */ /* 0x000fe60000000800 */
[----:B------:R-:W-:Y:S01]  /*9b80*/  HMMA.16816.F32 R104, R4, R18, R104 ;  /* 0x000000120468723c */ /* 0x000fe20000001868 */
[----:B------:R1:W-:Y:S01]  /*9b90*/  MUFU.EX2 R148, R9 ;  /* 0x0000000900947308 */ /* 0x0003e20000000800 */
[----:B--2---:R-:W-:Y:S01]  /*9ba0*/  FFMA.FTZ R8, R156, UR4, -R12 ;  /* 0x000000049c087c23 */ /* 0x004fe2000801080c */
[----:B------:R-:W-:-:S03]  /*9bb0*/  MOV R156, R222 ;  /* 0x000000de009c7202 */ /* 0x000fc60000000f00 */
[----:B------:R2:W2:Y:S02]  /*9bc0*/  MUFU.EX2 R138, R8 ;  /* 0x00000008008a7308 */ /* 0x0004a40000000800 */
[----:B------:R-:W-:Y:S01]  /*9bd0*/  HMMA.16816.F32 R100, R4, R30, R100 ;  /* 0x0000001e0464723c */ /* 0x000fe20000001864 */
[----:B------:R-:W-:Y:S01]  /*9be0*/  F2FP.F16.F32.PACK_AB R4, R245, R133 ;  /* 0x00000085f504723e */ /* 0x000fe200000000ff */
[----:B----4-:R-:W-:Y:S01]  /*9bf0*/  FFMA.FTZ R13, R165, UR4, -R0 ;  /* 0x00000004a50d7c23 */ /* 0x010fe20008010800 */
[----:B------:R-:W-:Y:S02]  /*9c00*/  F2FP.F16.F32.PACK_AB R5, R134, R130 ;  /* 0x000000828605723e */ /* 0x000fe400000000ff */
[----:B------:R-:W-:Y:S01]  /*9c10*/  F2FP.F16.F32.PACK_AB R6, R128, R231 ;  /* 0x000000e78006723e */ /* 0x000fe200000000ff */
[----:B------:R4:W-:Y:S01]  /*9c20*/  MUFU.EX2 R129, R13 ;  /* 0x0000000d00817308 */ /* 0x0009e20000000800 */
[----:B---3--:R-:W-:Y:S01]  /*9c30*/  F2FP.F16.F32.PACK_AB R7, R120, R121 ;  /* 0x000000797807723e */ /* 0x008fe200000000ff */
[----:B-1----:R-:W-:Y:S01]  /*9c40*/  FFMA.FTZ R9, R145, UR4, -R3 ;  /* 0x0000000491097c23 */ /* 0x002fe20008010803 */
[----:B------:R-:W-:-:S03]  /*9c50*/  MOV R15, R124 ;  /* 0x0000007c000f7202 */ /* 0x000fc60000000f00 */
[----:B------:R-:W-:Y:S01]  /*9c60*/  MUFU.EX2 R123, R9 ;  /* 0x00000009007b7308 */ /* 0x000fe20000000800 */
[----:B--2---:R-:W-:Y:S01]  /*9c70*/  FFMA.FTZ R8, R140, UR4, -R12 ;  /* 0x000000048c087c23 */ /* 0x004fe2000801080c */
[----:B------:R-:W-:Y:S03]  /*9c80*/  HMMA.16816.F32 R72, R4, R20, R48 ;  /* 0x000000140448723c */ /* 0x000fe60000001830 */
[----:B------:R1:W-:Y:S01]  /*9c90*/  MUFU.EX2 R159, R8 ;  /* 0x00000008009f7308 */ /* 0x0003e20000000800 */
[----:B----4-:R-:W-:-:S04]  /*9ca0*/  FFMA.FTZ R13, R193, UR4, -R2 ;  /* 0x00000004c10d7c23 */ /* 0x010fc80008010802 */
[C---:B------:R-:W-:Y:S01]  /*9cb0*/  HMMA.16816.F32 R48, R4.reuse, R22, R36 ;  /* 0x000000160430723c */ /* 0x040fe20000001824 */
[----:B------:R-:W2:Y:S01]  /*9cc0*/  LDSM.16.MT88.4 R20, [R44+0x9800] ;  /* 0x009800002c14783b */ /* 0x000ea20000004200 */
[----:B------:R3:W-:Y:S04]  /*9cd0*/  MUFU.EX2 R142, R13 ;  /* 0x0000000d008e7308 */ /* 0x0007e80000000800 */
[----:B------:R4:W-:Y:S02]  /*9ce0*/  MUFU.EX2 R193, R14 ;  /* 0x0000000e00c17308 */ /* 0x0009e40000000800 */
[----:B------:R-:W-:Y:S01]  /*9cf0*/  HMMA.16816.F32 R108, R4, R24, R76 ;  /* 0x00000018046c723c */ /* 0x000fe2000000184c */
[----:B-1----:R-:W-:Y:S01]  /*9d00*/  FFMA.FTZ R8, R162, UR4, -R3 ;  /* 0x00000004a2087c23 */ /* 0x002fe20008010803 */
[----:B------:R-:W-:-:S03]  /*9d10*/  MOV R162, R115 ;  /* 0x0000007300a27202 */ /* 0x000fc60000000f00 */
[----:B------:R1:W2:Y:S03]  /*9d20*/  MUFU.EX2 R140, R8 ;  /* 0x00000008008c7308 */ /* 0x0002a60000000800 */
[----:B------:R-:W-:Y:S01]  /*9d30*/  HMMA.16816.F32 R88, R4, R26, R40 ;  /* 0x0000001a0458723c */ /* 0x000fe20000001828 */
[----:B---3--:R-:W-:Y:S01]  /*9d40*/  FFMA.FTZ R13, R157, UR4, -R2 ;  /* 0x000000049d0d7c23 */ /* 0x008fe20008010802 */
[----:B----4-:R-:W-:-:S03]  /*9d50*/  FFMA.FTZ R14, R195, UR4, -R0 ;  /* 0x00000004c30e7c23 */ /* 0x010fc60008010800 */
[----:B------:R3:W-:Y:S01]  /*9d60*/  MUFU.EX2 R243, R13 ;  /* 0x0000000d00f37308 */ /* 0x0007e20000000800 */
[----:B------:R-:W-:Y:S02]  /*9d70*/  MOV R195, R131 ;  /* 0x0000008300c37202 */ /* 0x000fe40000000f00 */
[----:B------:R-:W-:Y:S01]  /*9d80*/  HMMA.16816.F32 R40, R4, R16, R68 ;  /* 0x000000100428723c */ /* 0x000fe20000001844 */
[----:B-1----:R-:W-:Y:S01]  /*9d90*/  FFMA.FTZ R8, R132, UR4, -R3 ;  /* 0x0000000484087c23 */ /* 0x002fe20008010803 */
[----:B------:R-:W-:-:S03]  /*9da0*/  MOV R132, R245 ;  /* 0x000000f500847202 */ /* 0x000fc60000000f00 */
[----:B------:R1:W4:Y:S03]  /*9db0*/  MUFU.EX2 R145, R8 ;  /* 0x0000000800917308 */ /* 0x0003260000000800 */
[----:B------:R-:W-:Y:S01]  /*9dc0*/  HMMA.16816.F32 R24, R4, R18, R32 ;  /* 0x000000120418723c */ /* 0x000fe20000001820 */
[----:B------:R-:W4:Y:S01]  /*9dd0*/  LDSM.16.MT88.4 R16, [R46+0x9800] ;  /* 0x009800002e10783b */ /* 0x000f220000004200 */
[----:B---3--:R-:W-:-:S04]  /*9de0*/  FFMA.FTZ R13, R209, UR4, -R0 ;  /* 0x00000004d10d7c23 */ /* 0x008fc80008010800 */
[----:B------:R3:W-:Y:S02]  /*9df0*/  MUFU.EX2 R228, R13 ;  /* 0x0000000d00e47308 */ /* 0x0007e40000000800 */
[C---:B------:R-:W-:Y:S01]  /*9e00*/  HMMA.16816.F32 R32, R4.reuse, R28, R92 ;  /* 0x0000001c0420723c */ /* 0x040fe2000000185c */
[----:B-1----:R-:W1:Y:S07]  /*9e10*/  LDSM.16.MT88.4 R8, [R45+0x9800] ;  /* 0x009800002d08783b */ /* 0x002e6e0000004200 */
[----:B------:R-:W-:Y:S01]  /*9e20*/  HMMA.16816.F32 R36, R4, R30, R52 ;  /* 0x0000001e0424723c */ /* 0x000fe20000001834 */
[----:B------:R-:W1:Y:S01]  /*9e30*/  LDSM.16.MT88.4 R28, [R47+0x9800] ;  /* 0x009800002f1c783b */ /* 0x000e620000004200 */
[----:B------:R-:W-:-:S02]  /*9e40*/  F2FP.F16.F32.PACK_AB R4, R124, R138 ;  /* 0x0000008a7c04723e */ /* 0x000fc400000000ff */
[----:B--2---:R-:W-:Y:S01]  /*9e50*/  F2FP.F16.F32.PACK_AB R5, R131, R140 ;  /* 0x0000008c8305723e */ /* 0x004fe200000000ff */
[--C-:B---3--:R-:W-:Y:S01]  /*9e60*/  FFMA.FTZ R13, R176, UR4, -R0.reuse ;  /* 0x00000004b00d7c23 */ /* 0x108fe20008010800 */
[----:B------:R-:W-:Y:S02]  /*9e70*/  F2FP.F16.F32.PACK_AB R6, R148, R159 ;  /* 0x0000009f9406723e */ /* 0x000fe400000000ff */
[----:B----4-:R-:W-:Y:S02]  /*9e80*/  F2FP.F16.F32.PACK_AB R7, R145, R123 ;  /* 0x0000007b9107723e */ /* 0x010fe400000000ff */
[----:B------:R-:W-:Y:S02]  /*9e90*/  MOV R176, R238 ;  /* 0x000000ee00b07202 */ /* 0x000fe40000000f00 */
[----:B------:R2:W-:Y:S03]  /*9ea0*/  MUFU.EX2 R238, R14 ;  /* 0x0000000e00ee7308 */ /* 0x0005e60000000800 */
[C---:B------:R-:W-:Y:S08]  /*9eb0*/  HMMA.16816.F32 R92, R4.reuse, R20, R60 ;  /* 0x00000014045c723c */ /* 0x040ff0000000183c */
[----:B------:R-:W-:Y:S01]  /*9ec0*/  HMMA.16816.F32 R60, R4, R22, R56 ;  /* 0x00000016043c723c */ /* 0x000fe20000001838 */
[----:B--2---:R-:W-:Y:S01]  /*9ed0*/  FFMA.FTZ R14, R177, UR4, -R0 ;  /* 0x00000004b10e7c23 */ /* 0x004fe20008010800 */
[----:B------:R-:W-:-:S02]  /*9ee0*/  MOV R177, R81 ;  /* 0x0000005100b17202 */ /* 0x000fc40000000f00 */
[----:B------:R-:W-:-:S04]  /*9ef0*/  MOV R81, R223 ;  /* 0x000000df00517202 */ /* 0x000fc80000000f00 */
[C---:B------:R-:W-:Y:S01]  /*9f00*/  HMMA.16816.F32 R56, R4.reuse, R18, R64 ;  /* 0x000000120438723c */ /* 0x040fe20000001840 */
[----:B------:R2:W-:Y:S07]  /*9f10*/  MUFU.EX2 R223, R13 ;  /* 0x0000000d00df7308 */ /* 0x0005ee0000000800 */
[----:B------:R-:W-:Y:S01]  /*9f20*/  HMMA.16816.F32 R52, R4, R16, R84 ;  /* 0x000000100434723c */ /* 0x000fe20000001854 */
[----:B--2---:R-:W-:-:S07]  /*9f30*/  FFMA.FTZ R13, R210, UR4, -R2 ;  /* 0x00000004d20d7c23 */ /* 0x004fce0008010802 */
[C---:B-1----:R-:W-:Y:S01]  /*9f40*/  HMMA.16816.F32 R64, R4.reuse, R8, R96 ;  /* 0x000000080440723c */ /* 0x042fe20000001860 */
[----:B------:R1:W-:Y:S07]  /*9f50*/  MUFU.EX2 R222, R13 ;  /* 0x0000000d00de7308 */ /* 0x0003ee0000000800 */
[C---:B------:R-:W-:Y:S08]  /*9f60*/  HMMA.16816.F32 R68, R4.reuse, R10, R104 ;  /* 0x0000000a0444723c */ /* 0x040ff00000001868 */
[----:B------:R-:W-:Y:S01]  /*9f70*/  HMMA.16816.F32 R116, R4, R28, R116 ;  /* 0x0000001c0474723c */ /* 0x000fe20000001874 */
[----:B-1----:R-:W-:Y:S01]  /*9f80*/  FFMA.FTZ R13, R183, UR4, -R2 ;  /* 0x00000004b70d7c23 */ /* 0x002fe20008010802 */
[----:B------:R-:W-:-:S03]  /*9f90*/  MOV R183, R130 ;  /* 0x0000008200b77202 */ /* 0x000fc60000000f00 */
[----:B------:R1:W-:Y:S03]  /*9fa0*/  MUFU.EX2 R209, R13 ;  /* 0x0000000d00d17308 */ /* 0x0003e60000000800 */
[----:B------:R-:W-:Y:S01]  /*9fb0*/  HMMA.16816.F32 R76, R4, R30, R100 ;  /* 0x0000001e044c723c */ /* 0x000fe20000001864 */
[----:B------:R-:W-:Y:S02]  /*9fc0*/  F2FP.F16.F32.PACK_AB R4, R152, R139 ;  /* 0x0000008b9804723e */ /* 0x000fe400000000ff */
[----:B------:R-:W-:Y:S02]  /*9fd0*/  F2FP.F16.F32.PACK_AB R5, R252, R142 ;  /* 0x0000008efc05723e */ /* 0x000fe400000000ff */
[----:B------:R-:W-:Y:S02]  /*9fe0*/  F2FP.F16.F32.PACK_AB R6, R122, R129 ;  /* 0x000000817a06723e */ /* 0x000fe400000000ff */
[----:B------:R-:W-:-:S02]  /*9ff0*/  F2FP.F16.F32.PACK_AB R7, R243, R193 ;  /* 0x000000c1f307723e */ /* 0x000fc400000000ff */
[----:B-1----:R-:W-:-:S05]  /*a000*/  MOV R13, R126 ;  /* 0x0000007e000d7202 */ /* 0x002fca0000000f00 */
[C---:B------:R-:W-:Y:S08]  /*a010*/  HMMA.16816.F32 R100, R4.reuse, R22, R88 ;  /* 0x000000160464723c */ /* 0x040ff00000001858 */
[----:B------:R-:W-:Y:S01]  /*a020*/  HMMA.16816.F32 R88, R4, R8, R40 ;  /* 0x000000080458723c */ /* 0x000fe20000001828 */
[--C-:B------:R-:W-:Y:S01]  /*a030*/  FFMA.FTZ R8, R179, UR4, -R12.reuse ;  /* 0x00000004b3087c23 */ /* 0x100fe2000801080c */
[----:B------:R-:W-:Y:S01]  /*a040*/  FFMA.FTZ R9, R164, UR4, -R12 ;  /* 0x00000004a4097c23 */ /* 0x000fe2000801080c */
[----:B------:R-:W-:-:S02]  /*a050*/  MOV R179, R248 ;  /* 0x000000f800b37202 */ /* 0x000fc40000000f00 */
[----:B------:R1:W-:Y:S03]  /*a060*/  MUFU.EX2 R251, R8 ;  /* 0x0000000800fb7308 */ /* 0x0003e60000000800 */
[C---:B------:R-:W-:Y:S01]  /*a070*/  HMMA.16816.F32 R96, R4.reuse, R16, R72 ;  /* 0x000000100460723c */ /* 0x040fe20000001848 */
[----:B------:R2:W3:Y:S07]  /*a080*/  MUFU.EX2 R248, R9 ;  /* 0x0000000900f87308 */ /* 0x0004ee0000000800 */
[----:B------:R-:W-:Y:S01]  /*a090*/  HMMA.16816.F32 R72, R4, R10, R24 ;  /* 0x0000000a0448723c */ /* 0x000fe20000001818 */
[----:B------:R-:W-:Y:S01]  /*a0a0*/  FFMA.FTZ R10, R167, UR4, -R3 ;  /* 0x00000004a70a7c23 */ /* 0x000fe20008010803 */
[----:B------:R-:W4:Y:S01]  /*a0b0*/  LDSM.16.MT88.4 R24, [R44+0xa000] ;  /* 0x00a000002c18783b */ /* 0x000f220000004200 */
[----:B-1----:R-:W-:Y:S01]  /*a0c0*/  FFMA.FTZ R8, R150, UR4, -R12 ;  /* 0x0000000496087c23 */ /* 0x002fe2000801080c */
[----:B------:R-:W-:Y:S01]  /*a0d0*/  MOV R150, R148 ;  /* 0x0000009400967202 */ /* 0x000fe20000000f00 */
[----:B------:R-:W-:-:S02]  /*a0e0*/  IMAD.MOV.U32 R148, RZ, RZ, R235 ;  /* 0x000000ffff947224 */ /* 0x000fc400078e00eb */
[----:B------:R1:W-:Y:S01]  /*a0f0*/  MUFU.EX2 R249, R8 ;  /* 0x0000000800f97308 */ /* 0x0003e20000000800 */
[----:B--2---:R-:W-:Y:S01]  /*a100*/  FFMA.FTZ R9, R153, UR4, -R12 ;  /* 0x0000000499097c23 */ /* 0x004fe2000801080c */
[C---:B------:R-:W-:Y:S01]  /*a110*/  HMMA.16816.F32 R108, R4.reuse, R20, R108 ;  /* 0x00000014046c723c */ /* 0x040fe2000000186c */
[----:B------:R-:W-:Y:S01]  /*a120*/  IMAD.MOV.U32 R153, RZ, RZ, R246 ;  /* 0x000000ffff997224 */ /* 0x000fe200078e00f6 */
[----:B------:R-:W2:Y:S01]  /*a130*/  LDSM.16.MT88.4 R20, [R46+0xa000] ;  /* 0x00a000002e14783b */ /* 0x000ea20000004200 */
[----:B------:R3:W-:Y:S04]  /*a140*/  MUFU.EX2 R250, R9 ;  /* 0x0000000900fa7308 */ /* 0x0007e80000000800 */
[----:B------:R-:W-:Y:S01]  /*a150*/  MUFU.EX2 R246, R10 ;  /* 0x0000000a00f67308 */ /* 0x000fe20000000800 */
[----:B------:R-:W-:Y:S01]  /*a160*/  HMMA.16816.F32 R84, R4, R18, R48 ;  /* 0x000000120454723c */ /* 0x000fe20000001830 */
[----:B------:R-:W-:Y:S02]  /*a170*/  LDSM.16.MT88.4 R16, [R47+0xa000] ;  /* 0x00a000002f10783b */ /* 0x000fe40000004200 */
[----:B------:R3:W-:Y:S01]  /*a180*/  MUFU.EX2 R235, R14 ;  /* 0x0000000e00eb7308 */ /* 0x0007e20000000800 */
[----:B-1----:R-:W-:Y:S01]  /*a190*/  FFMA.FTZ R8, R189, UR4, -R3 ;  /* 0x00000004bd087c23 */ /* 0x002fe20008010803 */
[----:B------:R-:W-:-:S03]  /*a1a0*/  IMAD.MOV.U32 R189, RZ, RZ, R129 ;  /* 0x000000ffffbd7224 */ /* 0x000fc600078e0081 */
[----:B------:R1:W1:Y:S01]  /*a1b0*/  MUFU.EX2 R241, R8 ;  /* 0x0000000800f17308 */ /* 0x0002620000000800 */
[----:B---3--:R-:W-:Y:S01]  /*a1c0*/  FFMA.FTZ R9, R158, UR4, -R3 ;  /* 0x000000049e097c23 */ /* 0x008fe20008010803 */
[----:B------:R-:W-:Y:S03]  /*a1d0*/  HMMA.16816.F32 R32, R4, R28, R32 ;  /* 0x0000001c0420723c */ /* 0x000fe60000001820 */
[----:B------:R-:W-:Y:S01]  /*a1e0*/  MUFU.EX2 R247, R9 ;  /* 0x0000000900f77308 */ /* 0x000fe20000000800 */
[----:B------:R-:W-:-:S04]  /*a1f0*/  FFMA.FTZ R14, R184, UR4, -R2 ;  /* 0x00000004b80e7c23 */ /* 0x000fc80008010802 */
[----:B------:R-:W-:Y:S01]  /*a200*/  HMMA.16816.F32 R28, R4, R30, R36 ;  /* 0x0000001e041c723c */ /* 0x000fe20000001824 */
[----:B------:R-:W-:Y:S01]  /*a210*/  F2FP.F16.F32.PACK_AB R4, R248, R251 ;  /* 0x000000fbf804723e */ /* 0x000fe200000000ff */
[----:B------:R3:W-:Y:S01]  /*a220*/  MUFU.EX2 R210, R14 ;  /* 0x0000000e00d27308 */ /* 0x0007e20000000800 */
[----:B-1----:R-:W-:Y:S01]  /*a230*/  FFMA.FTZ R8, R155, UR4, -R3 ;  /* 0x000000049b087c23 */ /* 0x002fe20008010803 */
[----:B------:R-:W-:Y:S02]  /*a240*/  F2FP.F16.F32.PACK_AB R5, R246, R241 ;  /* 0x000000f1f605723e */ /* 0x000fe400000000ff */
[----:B------:R-:W-:Y:S01]  /*a250*/  F2FP.F16.F32.PACK_AB R6, R250, R249 ;  /* 0x000000f9fa06723e */ /* 0x000fe200000000ff */
[----:B------:R1:W4:Y:S01]  /*a260*/  MUFU.EX2 R245, R8 ;  /* 0x0000000800f57308 */ /* 0x0003220000000800 */
[----:B------:R-:W-:Y:S02]  /*a270*/  MOV R155, R112 ;  /* 0x00000070009b7202 */ /* 0x000fe40000000f00 */
[----:B------:R-:W-:-:S02]  /*a280*/  MOV R184, R187 ;  /* 0x000000bb00b87202 */ /* 0x000fc40000000f00 */
[----:B------:R-:W-:Y:S02]  /*a290*/  MOV R187, R159 ;  /* 0x0000009f00bb7202 */ /* 0x000fe40000000f00 */
[----:B---3--:R-:W-:Y:S01]  /*a2a0*/  MOV R14, R121 ;  /* 0x00000079000e7202 */ /* 0x008fe20000000f00 */
[----:B-1----:R-:W1:Y:S01]  /*a2b0*/  LDSM.16.MT88.4 R8, [R45+0xa000] ;  /* 0x00a000002d08783b */ /* 0x002e620000004200 */
[----:B----4-:R-:W-:-:S07]  /*a2c0*/  F2FP.F16.F32.PACK_AB R7, R245, R247 ;  /* 0x000000f7f507723e */ /* 0x010fce00000000ff */
[C---:B------:R-:W-:Y:S08]  /*a2d0*/  HMMA.16816.F32 R112, R4.reuse, R24, R92 ;  /* 0x000000180470723c */ /* 0x040ff0000000185c */
[C---:B--2---:R-:W-:Y:S08]  /*a2e0*/  HMMA.16816.F32 R92, R4.reuse, R20, R52 ;  /* 0x00000014045c723c */ /* 0x044ff00000001834 */
[C---:B------:R-:W-:Y:S08]  /*a2f0*/  HMMA.16816.F32 R104, R4.reuse, R26, R60 ;  /* 0x0000001a0468723c */ /* 0x040ff0000000183c */
[C---:B------:R-:W-:Y:S08]  /*a300*/  HMMA.16816.F32 R56, R4.reuse, R22, R56 ;  /* 0x000000160438723c */ /* 0x040ff00000001838 */
[C---:B-1----:R-:W-:Y:S08]  /*a310*/  HMMA.16816.F32 R52, R4.reuse, R8, R64 ;  /* 0x000000080434723c */ /* 0x042ff00000001840 */
[C---:B------:R-:W-:Y:S08]  /*a320*/  HMMA.16816.F32 R48, R4.reuse, R10, R68 ;  /* 0x0000000a0430723c */ /* 0x040ff00000001844 */
[----:B------:R-:W-:Y:S01]  /*a330*/  HMMA.16816.F32 R40, R4, R16, R116 ;  /* 0x000000100428723c */ /* 0x000fe20000001874 */
[----:B------:R-:W-:Y:S01]  /*a340*/  MOV R118, R128 ;  /* 0x0000008000767202 */ /* 0x000fe20000000f00 */
[----:B------:R-:W-:Y:S01]  /*a350*/  IMAD.MOV.U32 R119, RZ, RZ, R125 ;  /* 0x000000ffff777224 */ /* 0x000fe200078e007d */
[----:B------:R-:W-:Y:S01]  /*a360*/  MOV R117, R120 ;  /* 0x0000007800757202 */ /* 0x000fe20000000f00 */
[----:B------:R-:W-:-:S04]  /*a370*/  FFMA.FTZ R116, R149, UR4, -R0 ;  /* 0x0000000495747c23 */ /* 0x000fc80008010800 */
[----:B------:R-:W-:Y:S01]  /*a380*/  HMMA.16816.F32 R36, R4, R18, R76 ;  /* 0x000000120424723c */ /* 0x000fe2000000184c */
[----:B------:R-:W-:Y:S02]  /*a390*/  F2FP.F16.F32.PACK_AB R4, R238, R228 ;  /* 0x000000e4ee04723e */ /* 0x000fe400000000ff */
[----:B------:R-:W-:Y:S02]  /*a3a0*/  F2FP.F16.F32.PACK_AB R5, R206, R222 ;  /* 0x000000dece05723e */ /* 0x000fe400000000ff */
[----:B------:R-:W-:Y:S02]  /*a3b0*/  F2FP.F16.F32.PACK_AB R6, R235, R223 ;  /* 0x000000dfeb06723e */ /* 0x000fe400000000ff */
[----:B------:R-:W-:-:S07]  /*a3c0*/  F2FP.F16.F32.PACK_AB R7, R209, R210 ;  /* 0x000000d2d107723e */ /* 0x000fce00000000ff */
[----:B------:R-:W-:Y:S01]  /*a3d0*/  HMMA.16816.F32 R88, R4, R8, R88 ;  /* 0x000000080458723c */ /* 0x000fe20000001858 */
[--C-:B------:R-:W-:Y:S01]  /*a3e0*/  FFMA.FTZ R8, R205, UR4, -R12.reuse ;  /* 0x00000004cd087c23 */ /* 0x100fe2000801080c */
[----:B------:R-:W-:-:S03]  /*a3f0*/  FFMA.FTZ R9, R204, UR4, -R12 ;  /* 0x00000004cc097c23 */ /* 0x000fc6000801080c */
[----:B------:R1:W-:Y:S03]  /*a400*/  MUFU.EX2 R204, R8 ;  /* 0x0000000800cc7308 */ /* 0x0003e60000000800 */
[C---:B------:R-:W-:Y:S01]  /*a410*/  HMMA.16816.F32 R60, R4.reuse, R20, R96 ;  /* 0x00000014043c723c */ /* 0x040fe20000001860 */
[----:B------:R-:W-:Y:S07]  /*a420*/  MUFU.EX2 R205, R9 ;  /* 0x0000000900cd7308 */ /* 0x000fee0000000800 */
[----:B------:R-:W-:Y:S01]  /*a430*/  HMMA.16816.F32 R84, R4, R22, R84 ;  /* 0x000000160454723c */ /* 0x000fe20000001854 */
[----:B------:R-:W2:Y:S01]  /*a440*/  LDSM.16.MT88.4 R20, [R46+0xa800] ;  /* 0x00a800002e14783b */ /* 0x000ea20000004200 */
[----:B-1----:R-:W-:Y:S01]  /*a450*/  FFMA.FTZ R8, R178, UR4, -R12 ;  /* 0x00000004b2087c23 */ /* 0x002fe2000801080c */
[----:B------:R-:W-:-:S03]  /*a460*/  MOV R178, R156 ;  /* 0x0000009c00b27202 */ /* 0x000fc60000000f00 */
[----:B------:R1:W-:Y:S02]  /*a470*/  MUFU.EX2 R174, R8 ;  /* 0x0000000800ae7308 */ /* 0x0003e40000000800 */
[C---:B------:R-:W-:Y:S08]  /*a480*/  HMMA.16816.F32 R68, R4.reuse, R24, R108 ;  /* 0x000000180444723c */ /* 0x040ff0000000186c */
[C---:B------:R-:W-:Y:S01]  /*a490*/  HMMA.16816.F32 R64, R4.reuse, R26, R100 ;  /* 0x0000001a0440723c */ /* 0x040fe20000001864 */
[----:B------:R-:W3:Y:S07]  /*a4a0*/  LDSM.16.MT88.4 R24, [R44+0xa800] ;  /* 0x00a800002c18783b */ /* 0x000eee0000004200 */
[C---:B------:R-:W-:Y:S01]  /*a4b0*/  HMMA.16816.F32 R76, R4.reuse, R10, R72 ;  /* 0x0000000a044c723c */ /* 0x040fe20000001848 */
[----:B-1----:R-:W-:Y:S01]  /*a4c0*/  LDSM.16.MT88.4 R8, [R47+0xa800] ;  /* 0x00a800002f08783b */ /* 0x002fe20000004200 */
[--C-:B------:R-:W-:Y:S01]  /*a4d0*/  FFMA.FTZ R73, R214, UR4, -R0.reuse ;  /* 0x00000004d6497c23 */ /* 0x100fe20008010800 */
[----:B------:R-:W-:Y:S01]  /*a4e0*/  MOV R214, R83 ;  /* 0x0000005300d67202 */ /* 0x000fe20000000f00 */
[--C-:B------:R-:W-:Y:S01]  /*a4f0*/  FFMA.FTZ R72, R212, UR4, -R0.reuse ;  /* 0x00000004d4487c23 */ /* 0x100fe20008010800 */
[----:B------:R-:W-:Y:S01]  /*a500*/  FFMA.FTZ R83, R160, UR4, -R0 ;  /* 0x00000004a0537c23 */ /* 0x000fe20008010800 */
[----:B------:R-:W-:Y:S01]  /*a510*/  MOV R212, R82 ;  /* 0x0000005200d47202 */ /* 0x000fe20000000f00 */
[--C-:B------:R-:W-:Y:S01]  /*a520*/  FFMA.FTZ R74, R186, UR4, -R2.reuse ;  /* 0x00000004ba4a7c23 */ /* 0x100fe20008010802 */
[----:B------:R-:W-:Y:S01]  /*a530*/  HMMA.16816.F32 R32, R4, R16, R32 ;  /* 0x000000100420723c */ /* 0x000fe20000001820 */
[--C-:B------:R-:W-:Y:S01]  /*a540*/  FFMA.FTZ R82, R185, UR4, -R2.reuse ;  /* 0x00000004b9527c23 */ /* 0x100fe20008010802 */
[----:B------:R-:W-:-:S06]  /*a550*/  FFMA.FTZ R75, R181, UR4, -R2 ;  /* 0x00000004b54b7c23 */ /* 0x000fcc0008010802 */
[----:B------:R-:W-:Y:S01]  /*a560*/  HMMA.16816.F32 R28, R4, R18, R28 ;  /* 0x00000012041c723c */ /* 0x000fe2000000181c */
[----:B------:R-:W1:Y:S01]  /*a570*/  LDSM.16.MT88.4 R16, [R45+0xa800] ;  /* 0x00a800002d10783b */ /* 0x000e620000004200 */
[----:B------:R-:W-:Y:S01]  /*a580*/  FFMA.FTZ R4, R180, UR4, -R12 ;  /* 0x00000004b4047c23 */ /* 0x000fe2000801080c */
[--C-:B------:R-:W-:Y:S01]  /*a590*/  FFMA.FTZ R6, R208, UR4, -R3.reuse ;  /* 0x00000004d0067c23 */ /* 0x100fe20008010803 */
[----:B------:R-:W-:Y:S01]  /*a5a0*/  FFMA.FTZ R5, R192, UR4, -R3 ;  /* 0x00000004c0057c23 */ /* 0x000fe20008010803 */
[----:B------:R-:W-:Y:S01]  /*a5b0*/  MOV R180, R187 ;  /* 0x000000bb00b47202 */ /* 0x000fe20000000f00 */
[----:B------:R4:W2:Y:S01]  /*a5c0*/  MUFU.EX2 R175, R4 ;  /* 0x0000000400af7308 */ /* 0x0008a20000000800 */
[----:B------:R-:W-:Y:S01]  /*a5d0*/  MOV R187, R81 ;  /* 0x0000005100bb7202 */ /* 0x000fe20000000f00 */
[----:B------:R-:W-:Y:S01]  /*a5e0*/  FFMA.FTZ R81, R182, UR4, -R2 ;  /* 0x00000004b6517c23 */ /* 0x000fe20008010802 */
[----:B------:R-:W-:Y:S01]  /*a5f0*/  IMAD.MOV.U32 R208, RZ, RZ, R193 ;  /* 0x000000ffffd07224 */ /* 0x000fe200078e00c1 */
[----:B------:R2:W-:Y:S04]  /*a600*/  MUFU.EX2 R128, R6 ;  /* 0x0000000600807308 */ /* 0x0005e80000000800 */
[----:B------:R-:W-:Y:S01]  /*a610*/  MUFU.EX2 R130, R5 ;  /* 0x0000000500827308 */ /* 0x000fe20000000800 */
[----:B----4-:R-:W-:Y:S01]  /*a620*/  FFMA.FTZ R4, R207, UR4, -R3 ;  /* 0x00000004cf047c23 */ /* 0x010fe20008010803 */
[----:B------:R-:W-:-:S02]  /*a630*/  MOV R207, R189 ;  /* 0x000000bd00cf7202 */ /* 0x000fc40000000f00 */
[----:B------:R-:W-:Y:S01]  /*a640*/  MOV R189, R122 ;  /* 0x0000007a00bd7202 */ /* 0x000fe20000000f00 */
[----:B------:R4:W3:Y:S01]  /*a650*/  MUFU.EX2 R129, R4 ;  /* 0x0000000400817308 */ /* 0x0008e20000000800 */
[----:B--2---:R-:W-:Y:S01]  /*a660*/  F2FP.F16.F32.PACK_AB R6, R175, R174 ;  /* 0x000000aeaf06723e */ /* 0x004fe200000000ff */
[----:B----4-:R-:W-:Y:S01]  /*a670*/  FFMA.FTZ R4, R194, UR4, -R3 ;  /* 0x00000004c2047c23 */ /* 0x010fe20008010803 */
[----:B---3--:R-:W-:-:S03]  /*a680*/  F2FP.F16.F32.PACK_AB R5, R129, R128 ;  /* 0x000000808105723e */ /* 0x008fc600000000ff */
[----:B------:R2:W3:Y:S02]  /*a690*/  MUFU.EX2 R131, R4 ;  /* 0x0000000400837308 */ /* 0x0004e40000000800 */
[----:B--2---:R-:W-:Y:S02]  /*a6a0*/  F2FP.F16.F32.PACK_AB R4, R205, R204 ;  /* 0x000000cccd04723e */ /* 0x004fe400000000ff */
[----:B---3--:R-:W-:-:S07]  /*a6b0*/  F2FP.F16.F32.PACK_AB R7, R131, R130 ;  /* 0x000000828307723e */ /* 0x008fce00000000ff */
[C---:B------:R-:W-:Y:S08]  /*a6c0*/  HMMA.16816.F32 R100, R4.reuse, R20, R92 ;  /* 0x000000140464723c */ /* 0x040ff0000000185c */
[C---:B------:R-:W-:Y:S08]  /*a6d0*/  HMMA.16816.F32 R112, R4.reuse, R24, R112 ;  /* 0x000000180470723c */ /* 0x040ff00000001870 */
[C---:B------:R-:W-:Y:S08]  /*a6e0*/  HMMA.16816.F32 R104, R4.reuse, R26, R104 ;  /* 0x0000001a0468723c */ /* 0x040ff00000001868 */
[C---:B------:R-:W-:Y:S08]  /*a6f0*/  HMMA.16816.F32 R96, R4.reuse, R22, R56 ;  /* 0x000000160460723c */ /* 0x040ff00000001838 */
[C---:B-1----:R-:W-:Y:S08]  /*a700*/  HMMA.16816.F32 R92, R4.reuse, R16, R52 ;  /* 0x00000010045c723c */ /* 0x042ff00000001834 */
[C---:B------:R-:W-:Y:S08]  /*a710*/  HMMA.16816.F32 R156, R4.reuse, R18, R48 ;  /* 0x00000012049c723c */ /* 0x040ff00000001830 */
[C---:B------:R-:W-:Y:S08]  /*a720*/  HMMA.16816.F32 R164, R4.reuse, R8, R40 ;  /* 0x0000000804a4723c */ /* 0x040ff00000001828 */
[----:B------:R-:W-:Y:S01]  /*a730*/  HMMA.16816.F32 R108, R4, R10, R36 ;  /* 0x0000000a046c723c */ /* 0x000fe20000001824 */
[--C-:B------:R-:W-:Y:S01]  /*a740*/  FFMA.FTZ R4, R220, UR4, -R0.reuse ;  /* 0x00000004dc047c23 */ /* 0x100fe20008010800 */
[----:B------:R-:W-:Y:S01]  /*a750*/  FFMA.FTZ R5, R218, UR4, -R0 ;  /* 0x00000004da057c23 */ /* 0x000fe20008010800 */
[----:B------:R-:W-:Y:S01]  /*a760*/  MOV R37, R127 ;  /* 0x0000007f00257202 */ /* 0x000fe20000000f00 */
[----:B------:R-:W-:Y:S01]  /*a770*/  FFMA.FTZ R6, R219, UR4, -R2 ;  /* 0x00000004db067c23 */ /* 0x000fe20008010802 */
[----:B------:R1:W-:Y:S01]  /*a780*/  MUFU.EX2 R124, R4 ;  /* 0x00000004007c7308 */ /* 0x0003e20000000800 */
[--C-:B------:R-:W-:Y:S01]  /*a790*/  FFMA.FTZ R39, R211, UR4, -R0.reuse ;  /* 0x00000004d3277c23 */ /* 0x100fe20008010800 */
[----:B------:R-:W-:Y:S01]  /*a7a0*/  FFMA.FTZ R38, R161, UR4, -R0 ;  /* 0x00000004a1267c23 */ /* 0x000fe20008010800 */
[----:B------:R-:W-:Y:S01]  /*a7b0*/  MOV R218, R15 ;  /* 0x0000000f00da7202 */ /* 0x000fe20000000f00 */
[----:B------:R2:W-:Y:S01]  /*a7c0*/  MUFU.EX2 R125, R5 ;  /* 0x00000005007d7308 */ /* 0x0005e20000000800 */
[----:B------:R-:W-:Y:S01]  /*a7d0*/  FFMA.FTZ R15, R229, UR4, -R2 ;  /* 0x00000004e50f7c23 */ /* 0x000fe20008010802 */
[----:B------:R-:W-:Y:S01]  /*a7e0*/  MOV R220, R195 ;  /* 0x000000c300dc7202 */ /* 0x000fe20000000f00 */
[----:B------:R-:W-:Y:S01]  /*a7f0*/  IMAD.MOV.U32 R219, RZ, RZ, R119 ;  /* 0x000000ffffdb7224 */ /* 0x000fe200078e0077 */
[----:B------:R-:W-:Y:S01]  /*a800*/  MUFU.EX2 R121, R6 ;  /* 0x0000000600797308 */ /* 0x000fe20000000800 */
[----:B------:R-:W-:Y:S01]  /*a810*/  MOV R149, R177 ;  /* 0x000000b100957202 */ /* 0x000fe20000000f00 */
[----:B------:R-:W-:Y:S01]  /*a820*/  FFMA.FTZ R36, R199, UR4, -R12 ;  /* 0x00000004c7247c23 */ /* 0x000fe2000801080c */
[----:B-1----:R-:W-:Y:S01]  /*a830*/  FFMA.FTZ R4, R216, UR4, -R0 ;  /* 0x00000004d8047c23 */ /* 0x002fe20008010800 */
[----:B------:R-:W-:-:S02]  /*a840*/  MOV R216, R183 ;  /* 0x000000b700d87202 */ /* 0x000fc40000000f00 */
[----:B------:R-:W-:Y:S01]  /*a850*/  MOV R183, R123 ;  /* 0x0000007b00b77202 */ /* 0x000fe20000000f00 */
[----:B------:R1:W-:Y:S01]  /*a860*/  MUFU.EX2 R126, R4 ;  /* 0x00000004007e7308 */ /* 0x0003e20000000800 */
[----:B--2---:R-:W-:Y:S01]  /*a870*/  FFMA.FTZ R5, R213, UR4, -R0 ;  /* 0x00000004d5057c23 */ /* 0x004fe20008010800 */
[----:B------:R-:W-:Y:S01]  /*a880*/  MOV R213, R14 ;  /* 0x0000000e00d57202 */ /* 0x000fe20000000f00 */
[--C-:B------:R-:W-:Y:S02]  /*a890*/  FFMA.FTZ R14, R227, UR4, -R2.reuse ;  /* 0x00000004e30e7c23 */ /* 0x100fe40008010802 */
[----:B------:R2:W3:Y:S01]  /*a8a0*/  MUFU.EX2 R127, R5 ;  /* 0x00000005007f7308 */ /* 0x0004e20000000800 */
[--C-:B-1----:R-:W-:Y:S01]  /*a8b0*/  FFMA.FTZ R4, R221, UR4, -R2.reuse ;  /* 0x00000004dd047c23 */ /* 0x102fe20008010802 */
[----:B------:R-:W-:Y:S01]  /*a8c0*/  MOV R221, R13 ;  /* 0x0000000d00dd7202 */ /* 0x000fe20000000f00 */
[--C-:B------:R-:W-:Y:S02]  /*a8d0*/  FFMA.FTZ R13, R191, UR4, -R2.reuse ;  /* 0x00000004bf0d7c23 */ /* 0x100fe40008010802 */
[----:B------:R1:W4:Y:S01]  /*a8e0*/  MUFU.EX2 R120, R4 ;  /* 0x0000000400787308 */ /* 0x0003220000000800 */
[----:B--2---:R-:W-:Y:S01]  /*a8f0*/  FFMA.FTZ R5, R217, UR4, -R2 ;  /* 0x00000004d9057c23 */ /* 0x004fe20008010802 */
[----:B---3--:R-:W-:-:S02]  /*a900*/  F2FP.F16.F32.PACK_AB R6, R127, R126 ;  /* 0x0000007e7f06723e */ /* 0x008fc400000000ff */
[----:B------:R-:W-:Y:S01]  /*a910*/  MOV R217, R118 ;  /* 0x0000007600d97202 */ /* 0x000fe20000000f00 */
[----:B------:R4:W-:Y:S01]  /*a920*/  MUFU.EX2 R122, R5 ;  /* 0x00000005007a7308 */ /* 0x0009e20000000800 */
[----:B------:R-:W-:Y:S01]  /*a930*/  FFMA.FTZ R118, R154, UR4, -R0 ;  /* 0x000000049a767c23 */ /* 0x000fe20008010800 */
[----:B-1----:R-:W-:Y:S01]  /*a940*/  FFMA.FTZ R4, R215, UR4, -R2 ;  /* 0x00000004d7047c23 */ /* 0x002fe20008010802 */
[----:B------:R-:W-:Y:S01]  /*a950*/  MOV R215, R117 ;  /* 0x0000007500d77202 */ /* 0x000fe20000000f00 */
[----:B------:R-:W-:Y:S01]  /*a960*/  FFMA.FTZ R117, R151, UR4, -R0 ;  /* 0x0000000497757c23 */ /* 0x000fe20008010800 */
[----:B------:R-:W-:Y:S01]  /*a970*/  FFMA.FTZ R0, R224, UR4, -R12 ;  /* 0x00000004e0007c23 */ /* 0x000fe2000801080c */
[----:B------:R1:W2:Y:S01]  /*a980*/  MUFU.EX2 R123, R4 ;  /* 0x00000004007b7308 */ /* 0x0002a20000000800 */
[----:B----4-:R-:W-:Y:S02]  /*a990*/  F2FP.F16.F32.PACK_AB R5, R121, R120 ;  /* 0x000000787905723e */ /* 0x010fe400000000ff */
[----:B-1----:R-:W-:-:S02]  /*a9a0*/  F2FP.F16.F32.PACK_AB R4, R125, R124 ;  /* 0x0000007c7d04723e */ /* 0x002fc400000000ff */
[----:B--2---:R-:W-:-:S07]  /*a9b0*/  F2FP.F16.F32.PACK_AB R7, R123, R122 ;  /* 0x0000007a7b07723e */ /* 0x004fce00000000ff */
[C---:B------:R-:W-:Y:S01]  /*a9c0*/  HMMA.16816.F32 R52, R4.reuse, R16, R88 ;  /* 0x000000100434723c */ /* 0x040fe20000001858 */
[----:B------:R1:W-:Y:S07]  /*a9d0*/  MUFU.EX2 R89, R0 ;  /* 0x0000000000597308 */ /* 0x0003ee0000000800 */
[----:B------:R-:W-:Y:S01]  /*a9e0*/  HMMA.16816.F32 R56, R4, R18, R76 ;  /* 0x000000120438723c */ /* 0x000fe2000000184c */
[----:B------:R-:W-:Y:S01]  /*a9f0*/  LDSM.16.MT88.4 R16, [R45+0xb000] ;  /* 0x00b000002d10783b */ /* 0x000fe20000004200 */
[----:B-1----:R-:W-:-:S06]  /*aa00*/  FFMA.FTZ R0, R225, UR4, -R12 ;  /* 0x00000004e1007c23 */ /* 0x002fcc000801080c */
[C---:B------:R-:W-:Y:S01]  /*aa10*/  HMMA.16816.F32 R76, R4.reuse, R10, R28 ;  /* 0x0000000a044c723c */ /* 0x040fe2000000181c */
[----:B------:R-:W-:Y:S01]  /*aa20*/  FFMA.FTZ R28, R230, UR4, -R2 ;  /* 0x00000004e61c7c23 */ /* 0x000fe20008010802 */
[--C-:B------:R-:W-:Y:S01]  /*aa30*/  FFMA.FTZ R2, R233, UR4, -R3.reuse ;  /* 0x00000004e9027c23 */ /* 0x100fe20008010803 */
[----:B------:R1:W-:Y:S01]  /*aa40*/  MUFU.EX2 R90, R0 ;  /* 0x00000000005a7308 */ /* 0x0003e20000000800 */
[--C-:B------:R-:W-:Y:S01]  /*aa50*/  FFMA.FTZ R31, R201, UR4, -R3.reuse ;  /* 0x00000004c91f7c23 */ /* 0x100fe20008010803 */
[--C-:B------:R-:W-:Y:S01]  /*aa60*/  FFMA.FTZ R30, R200, UR4, -R3.reuse ;  /* 0x00000004c81e7c23 */ /* 0x100fe20008010803 */
[--C-:B------:R-:W-:Y:S02]  /*aa70*/  FFMA.FTZ R29, R198, UR4, -R3.reuse ;  /* 0x00000004c61d7c23 */ /* 0x100fe40008010803 */
[C---:B------:R-:W-:Y:S01]  /*aa80*/  HMMA.16816.F32 R40, R4.reuse, R22, R84 ;  /* 0x000000160428723c */ /* 0x040fe20000001854 */
[----:B------:R2:W-:Y:S07]  /*aa90*/  MUFU.EX2 R85, R2 ;  /* 0x0000000200557308 */ /* 0x0005ee0000000800 */
[----:B------:R-:W-:Y:S01]  /*aaa0*/  HMMA.16816.F32 R68, R4, R24, R68 ;  /* 0x000000180444723c */ /* 0x000fe20000001844 */
[----:B-1----:R-:W-:-:S04]  /*aab0*/  FFMA.FTZ R0, R234, UR4, -R3 ;  /* 0x00000004ea007c23 */ /* 0x002fc80008010803 */
[----:B------:R1:W-:Y:S01]  /*aac0*/  MUFU.EX2 R87, R0 ;  /* 0x0000000000577308 */ /* 0x0003e20000000800 */
[----:B--2---:R-:W-:Y:S02]  /*aad0*/  FADD.FTZ R2, R237, R170 ;  /* 0x000000aaed027221 */ /* 0x004fe40000010000 */
[C---:B------:R-:W-:Y:S01]  /*aae0*/  HMMA.16816.F32 R64, R4.reuse, R26, R64 ;  /* 0x0000001a0440723c */ /* 0x040fe20000001840 */
[----:B------:R-:W2:Y:S04]  /*aaf0*/  LDL.LU R170, [R1+0x64] ;  /* 0x0000640001aa7983 */ /* 0x000ea80000300800 */
[----:B------:R-:W3:Y:S03]  /*ab00*/  LDL.LU R237, [R1+0x60] ;  /* 0x0000600001ed7983 */ /* 0x000ee60000300800 */
[----:B------:R-:W-:Y:S01]  /*ab10*/  HMMA.16816.F32 R48, R4, R20, R60 ;  /* 0x000000140430723c */ /* 0x000fe2000000183c */
[----:B------:R-:W-:Y:S01]  /*ab20*/  LDSM.16.MT88.4 R24, [R44+0xb000] ;  /* 0x00b000002c18783b */ /* 0x000fe20000004200 */
[----:B-1----:R-:W-:-:S03]  /*ab30*/  FFMA.FTZ R0, R202, UR4, -R3 ;  /* 0x00000004ca007c23 */ /* 0x002fc60008010803 */
[----:B------:R-:W1:Y:S01]  /*ab40*/  LDSM.16.MT88.4 R20, [R46+0xb000] ;  /* 0x00b000002e14783b */ /* 0x000e620000004200 */
[----:B------:R4:W-:Y:S02]  /*ab50*/  MUFU.EX2 R88, R0 ;  /* 0x0000000000587308 */ /* 0x0009e40000000800 */
[----:B------:R-:W-:Y:S01]  /*ab60*/  HMMA.16816.F32 R192, R4, R8, R32 ;  /* 0x0000000804c0723c */ /* 0x000fe20000001820 */
[--C-:B------:R-:W-:Y:S01]  /*ab70*/  FFMA.FTZ R4, R226, UR4, -R12.reuse ;  /* 0x00000004e2047c23 */ /* 0x100fe2000801080c */
[----:B------:R-:W-:Y:S01]  /*ab80*/  FFMA.FTZ R32, R203, UR4, -R3 ;  /* 0x00000004cb207c23 */ /* 0x000fe20008010803 */
[----:B------:R-:W3:Y:S01]  /*ab90*/  LDSM.16.MT88.4 R8, [R47+0xb000] ;  /* 0x00b000002f08783b */ /* 0x000ee20000004200 */
[----:B------:R-:W-:Y:S01]  /*aba0*/  FFMA.FTZ R5, R196, UR4, -R12 ;  /* 0x00000004c4057c23 */ /* 0x000fe2000801080c */
[----:B------:R4:W1:Y:S04]  /*abb0*/  MUFU.EX2 R91, R4 ;  /* 0x00000004005b7308 */ /* 0x0008680000000800 */
[----:B------:R-:W-:Y:S04]  /*abc0*/  MUFU.EX2 R73, R73 ;  /* 0x0000004900497308 */ /* 0x000fe80000000800 */
[----:B------:R-:W-:Y:S01]  /*abd0*/  MUFU.EX2 R72, R72 ;  /* 0x0000004800487308 */ /* 0x000fe20000000800 */
[----:B----4-:R-:W-:-:S03]  /*abe0*/  FADD.FTZ R0, R214, R212 ;  /* 0x000000d4d6007221 */ /* 0x010fc60000010000 */
[----:B------:R-:W-:Y:S01]  /*abf0*/  MUFU.EX2 R39, R39 ;  /* 0x0000002700277308 */ /* 0x000fe20000000800 */
[----:B------:R-:W4:Y:S01]  /*ac00*/  LDL.LU R212, [R1+0x28] ;  /* 0x0000280001d47983 */ /* 0x000f220000300800 */
[----:B------:R-:W-:Y:S02]  /*ac10*/  FFMA.FTZ R4, R232, UR4, -R3 ;  /* 0x00000004e8047c23 */ /* 0x000fe40008010803 */
[----:B------:R-:W-:Y:S01]  /*ac20*/  MUFU.EX2 R15, R15 ;  /* 0x0000000f000f7308 */ /* 0x000fe20000000800 */
[----:B------:R-:W4:Y:S03]  /*ac30*/  LDL.LU R214, [R1+0x2c] ;  /* 0x00002c0001d67983 */ /* 0x000f260000300800 */
[----:B------:R-:W-:Y:S01]  /*ac40*/  MUFU.EX2 R14, R14 ;  /* 0x0000000e000e7308 */ /* 0x000fe20000000800 */
[----:B------:R-:W-:Y:S01]  /*ac50*/  MOV R151, R176 ;  /* 0x000000b000977202 */ /* 0x000fe20000000f00 */
[--C-:B------:R-:W-:Y:S01]  /*ac60*/  FFMA.FTZ R35, R197, UR4, -R12.reuse ;  /* 0x00000004c5237c23 */ /* 0x100fe2000801080c */
[--C-:B------:R-:W-:Y:S01]  /*ac70*/  FFMA.FTZ R34, R190, UR4, -R12.reuse ;  /* 0x00000004be227c23 */ /* 0x100fe2000801080c */
[----:B------:R-:W-:Y:S01]  /*ac80*/  MUFU.EX2 R119, R5 ;  /* 0x0000000500777308 */ /* 0x000fe20000000800 */
[----:B------:R-:W-:-:S03]  /*ac90*/  FFMA.FTZ R33, R188, UR4, -R12 ;  /* 0x00000004bc217c23 */ /* 0x000fc6000801080c */
[----:B------:R1:W1:Y:S04]  /*aca0*/  MUFU.EX2 R86, R4 ;  /* 0x0000000400567308 */ /* 0x0002680000000800 */
[----:B------:R-:W-:Y:S01]  /*acb0*/  MUFU.EX2 R84, R38 ;  /* 0x0000002600547308 */ /* 0x000fe20000000800 */
[----:B----4-:R-:W-:Y:S01]  /*acc0*/  FADD.FTZ R3, R214, R212 ;  /* 0x000000d4d6037221 */ /* 0x010fe20000010000 */
[----:B------:R-:W-:Y:S02]  /*acd0*/  IMAD.MOV.U32 R214, RZ, RZ, R37 ;  /* 0x000000ffffd67224 */ /* 0x000fe400078e0025 */
[----:B------:R-:W2:Y:S01]  /*ace0*/  LDL.LU R37, [R1+0x18] ;  /* 0x0000180001257983 */ /* 0x000ea20000300800 */
[----:B------:R-:W4:Y:S04]  /*acf0*/  MUFU.EX2 R28, R28 ;  /* 0x0000001c001c7308 */ /* 0x000f280000000800 */
[----:B------:R-:W4:Y:S01]  /*ad00*/  MUFU.EX2 R38, R13 ;  /* 0x0000000d00267308 */ /* 0x000f220000000800 */
[----:B-1----:R-:W-:Y:S01]  /*ad10*/  F2FP.F16.F32.PACK_AB R4, R91, R89 ;  /* 0x000000595b04723e */ /* 0x002fe200000000ff */
[----:B------:R-:W-:Y:S01]  /*ad20*/  FADD.FTZ R12, R149, R2 ;  /* 0x00000002950c7221 */ /* 0x000fe20000010000 */
[----:B------:R-:W-:-:S02]  /*ad30*/  F2FP.F16.F32.PACK_AB R5, R87, R86 ;  /* 0x000000565705723e */ /* 0x000fc400000000ff */
[----:B------:R-:W-:Y:S02]  /*ad40*/  F2FP.F16.F32.PACK_AB R6, R119, R90 ;  /* 0x0000005a7706723e */ /* 0x000fe400000000ff */
[----:B------:R-:W-:Y:S01]  /*ad50*/  F2FP.F16.F32.PACK_AB R7, R88, R85 ;  /* 0x000000555807723e */ /* 0x000fe200000000ff */
[----:B------:R-:W-:Y:S01]  /*ad60*/  IMAD.MOV.U32 R160, RZ, RZ, R153 ;  /* 0x000000ffffa07224 */ /* 0x000fe200078e0099 */
[----:B------:R-:W-:Y:S02]  /*ad70*/  MOV R154, R155 ;  /* 0x0000009b009a7202 */ /* 0x000fe40000000f00 */
[----:B------:R-:W-:Y:S02]  /*ad80*/  MOV R149, R151 ;  /* 0x0000009700957202 */ /* 0x000fe40000000f00 */
[----:B------:R-:W-:Y:S02]  /*ad90*/  MOV R161, R179 ;  /* 0x000000b300a17202 */ /* 0x000fe40000000f00 */
[----:B------:R-:W-:Y:S01]  /*ada0*/  MOV R211, R214 ;  /* 0x000000d600d37202 */ /* 0x000fe20000000f00 */
[----:B------:R-:W-:Y:S01]  /*adb0*/  HMMA.16816.F32 R100, R4, R20, R100 ;  /* 0x000000140464723c */ /* 0x000fe20000001864 */
[----:B------:R-:W-:Y:S01]  /*adc0*/  MOV R212, R178 ;  /* 0x000000b200d47202 */ /* 0x000fe20000000f00 */
[----:B------:R-:W-:Y:S01]  /*add0*/  FADD.FTZ R3, R149, R3 ;  /* 0x0000000395037221 */ /* 0x000fe20000010000 */
[----:B------:R-:W-:-:S02]  /*ade0*/  MOV R214, R184 ;  /* 0x000000b800d67202 */ /* 0x000fc40000000f00 */
[----:B------:R-:W-:Y:S02]  /*adf0*/  MOV R153, R187 ;  /* 0x000000bb00997202 */ /* 0x000fe40000000f00 */
[----:B------:R-:W-:Y:S01]  /*ae00*/  MOV R151, R154 ;  /* 0x0000009a00977202 */ /* 0x000fe20000000f00 */
[----:B------:R-:W-:Y:S01]  /*ae10*/  HMMA.16816.F32 R176, R4, R24, R112 ;  /* 0x0000001804b0723c */ /* 0x000fe20000001870 */
[----:B------:R-:W-:Y:S01]  /*ae20*/  MOV R154, R160 ;  /* 0x000000a0009a7202 */ /* 0x000fe20000000f00 */
[----:B------:R-:W-:Y:S02]  /*ae30*/  IMAD.MOV.U32 R160, RZ, RZ, R161 ;  /* 0x000000ffffa07224 */ /* 0x000fe400078e00a1 */
[----:B------:R-:W-:Y:S01]  /*ae40*/  FADD.FTZ R12, R239, R12 ;  /* 0x0000000cef0c7221 */ /* 0x000fe20000010000 */
[----:B------:R-:W-:-:S03]  /*ae50*/  MOV R161, R215 ;  /* 0x000000d700a17202 */ /* 0x000fc60000000f00 */
[----:B------:R-:W-:Y:S01]  /*ae60*/  HMMA.16816.F32 R184, R4, R26, R104 ;  /* 0x0000001a04b8723c */ /* 0x000fe20000001868 */
[----:B------:R-:W-:Y:S01]  /*ae70*/  MOV R215, R217 ;  /* 0x000000d900d77202 */ /* 0x000fe20000000f00 */
[----:B---3--:R-:W-:Y:S01]  /*ae80*/  FADD.FTZ R3, R237, R3 ;  /* 0x00000003ed037221 */ /* 0x008fe20000010000 */
[----:B------:R-:W-:-:S05]  /*ae90*/  MOV R182, R162 ;  /* 0x000000a200b67202 */ /* 0x000fca0000000f00 */
[----:B------:R-:W-:Y:S01]  /*aea0*/  HMMA.16816.F32 R96, R4, R22, R96 ;  /* 0x000000160460723c */ /* 0x000fe20000001860 */
[----:B------:R-:W-:Y:S01]  /*aeb0*/  MOV R217, R219 ;  /* 0x000000db00d97202 */ /* 0x000fe20000000f00 */
[----:B------:R-:W-:-:S06]  /*aec0*/  FADD.FTZ R12, R137, R12 ;  /* 0x0000000c890c7221 */ /* 0x000fcc0000010000 */
[----:B------:R-:W-:Y:S01]  /*aed0*/  HMMA.16816.F32 R92, R4, R16, R92 ;  /* 0x00000010045c723c */ /* 0x000fe2000000185c */
[----:B------:R-:W-:-:S07]  /*aee0*/  MOV R155, R244 ;  /* 0x000000f4009b7202 */ /* 0x000fce0000000f00 */
[C---:B------:R-:W-:Y:S08]  /*aef0*/  HMMA.16816.F32 R156, R4.reuse, R18, R156 ;  /* 0x00000012049c723c */ /* 0x040ff0000000189c */
[C---:B------:R-:W-:Y:S08]  /*af00*/  HMMA.16816.F32 R164, R4.reuse, R8, R164 ;  /* 0x0000000804a4723c */ /* 0x040ff000000018a4 */
[----:B------:R-:W-:Y:S01]  /*af10*/  HMMA.16816.F32 R60, R4, R10, R108 ;  /* 0x0000000a043c723c */ /* 0x000fe2000000186c */
[----:B------:R-:W-:-:S02]  /*af20*/  F2FP.F16.F32.PACK_AB R4, R72, R73 ;  /* 0x000000494804723e */ /* 0x000fc400000000ff */
[----:B----4-:R-:W-:Y:S02]  /*af30*/  F2FP.F16.F32.PACK_AB R5, R15, R28 ;  /* 0x0000001c0f05723e */ /* 0x010fe400000000ff */
[----:B------:R-:W-:Y:S02]  /*af40*/  F2FP.F16.F32.PACK_AB R6, R84, R39 ;  /* 0x000000275406723e */ /* 0x000fe400000000ff */
[----:B------:R-:W-:Y:S01]  /*af50*/  F2FP.F16.F32.PACK_AB R7, R38, R14 ;  /* 0x0000000e2607723e */ /* 0x000fe200000000ff */
[----:B------:R-:W-:Y:S01]  /*af60*/  IMAD.MOV.U32 R227, RZ, RZ, R147 ;  /* 0x000000ffffe37224 */ /* 0x000fe200078e0093 */
[----:B------:R-:W-:Y:S01]  /*af70*/  MOV R219, R221 ;  /* 0x000000dd00db7202 */ /* 0x000fe20000000f00 */
[----:B------:R-:W-:Y:S01]  /*af80*/  FADD.FTZ R3, R182, R3 ;  /* 0x00000003b6037221 */ /* 0x000fe20000010000 */
[----:B------:R-:W-:Y:S02]  /*af90*/  MOV R230, R217 ;  /* 0x000000d900e67202 */ /* 0x000fe40000000f00 */
[----:B------:R-:W-:Y:S01]  /*afa0*/  MOV R233, R212 ;  /* 0x000000d400e97202 */ /* 0x000fe20000000f00 */
[----:B------:R-:W-:Y:S01]  /*afb0*/  HMMA.16816.F32 R192, R4, R8, R192 ;  /* 0x0000000804c0723c */ /* 0x000fe200000018c0 */
        /* <DEDUP_REMOVED lines=8> */
[----:B------:R-:W-:-:S02]  /*b040*/  MOV R218, R220 ;  /* 0x000000dc00da7202 */ /* 0x000fc40000000f00 */
[----:B------:R-:W-:Y:S02]  /*b050*/  MOV R182, R230 ;  /* 0x000000e600b67202 */ /* 0x000fe40000000f00 */
[----:B------:R-:W-:Y:S01]  /*b060*/  MOV R232, R153 ;  /* 0x0000009900e87202 */ /* 0x000fe20000000f00 */
[----:B------:R-:W-:Y:S01]  /*b070*/  FADD.FTZ R0, R171, R0 ;  /* 0x00000000ab007221 */ /* 0x000fe20000010000 */
[----:B------:R-:W-:Y:S02]  /*b080*/  MOV R220, R207 ;  /* 0x000000cf00dc7202 */ /* 0x000fe40000000f00 */
        /* <DEDUP_REMOVED lines=16> */
[----:B------:R-:W-:Y:S01]  /*b190*/  MOV R213, R207 ;  /* 0x000000cf00d57202 */ /* 0x000fe20000000f00 */
[----:B------:R-:W-:Y:S01]  /*b1a0*/  IMAD.MOV.U32 R218, RZ, RZ, R180 ;  /* 0x000000ffffda7224 */ /* 0x000fe200078e00b4 */
[----:B------:R-:W-:Y:S01]  /*b1b0*/  MOV R196, R160 ;  /* 0x000000a000c47202 */ /* 0x000fe20000000f00 */
[----:B------:R-:W-:Y:S01]  /*b1c0*/  FADD.FTZ R0, R136, R0 ;  /* 0x0000000088007221 */ /* 0x000fe20000010000 */
[----:B------:R-:W-:Y:S02]  /*b1d0*/  MOV R225, R154 ;  /* 0x0000009a00e17202 */ /* 0x000fe40000000f00 */
[----:B------:R-:W-:Y:S02]  /*b1e0*/  MOV R216, R208 ;  /* 0x000000d000d87202 */ /* 0x000fe40000000f00 */
[----:B------:R-:W-:-:S02]  /*b1f0*/  MOV R207, R189 ;  /* 0x000000bd00cf7202 */ /* 0x000fc40000000f00 */
[----:B------:R-:W-:Y:S01]  /*b200*/  MOV R229, R163 ;  /* 0x000000a300e57202 */ /* 0x000fe20000000f00 */
[----:B------:R-:W-:Y:S01]  /*b210*/  FADD.FTZ R0, R225, R0 ;  /* 0x00000000e1007221 */ /* 0x000fe20000010000 */
[----:B------:R-:W-:Y:S02]  /*b220*/  MOV R208, R150 ;  /* 0x0000009600d07202 */ /* 0x000fe40000000f00 */
[----:B------:R-:W-:Y:S01]  /*b230*/  MOV R226, R144 ;  /* 0x0000009000e27202 */ /* 0x000fe20000000f00 */
[----:B------:R-:W-:Y:S01]  /*b240*/  HMMA.16816.F32 R48, R4, R20, R48 ;  /* 0x000000140430723c */ /* 0x000fe20000001830 */
[----:B------:R-:W-:Y:S01]  /*b250*/  MOV R180, R145 ;  /* 0x0000009100b47202 */ /* 0x000fe20000000f00 */
[----:B------:R-:W1:Y:S01]  /*b260*/  MUFU.EX2 R83, R83 ;  /* 0x0000005300537308 */ /* 0x000e620000000800 */
[----:B------:R-:W-:Y:S01]  /*b270*/  MOV R150, R236 ;  /* 0x000000ec00967202 */ /* 0x000fe20000000f00 */
[----:B------:R-:W-:-:S04]  /*b280*/  FADD.FTZ R13, R226, R0 ;  /* 0x00000000e20d7221 */ /* 0x000fc80000010000 */
[C---:B------:R-:W-:Y:S01]  /*b290*/  HMMA.16816.F32 R40, R4.reuse, R22, R40 ;  /* 0x000000160428723c */ /* 0x040fe20000001828 */
[----:B------:R-:W-:Y:S01]  /*b2a0*/  MOV R107, R132 ;  /* 0x00000084006b7202 */ /* 0x000fe20000000f00 */
[----:B------:R-:W3:Y:S01]  /*b2b0*/  MUFU.EX2 R74, R74 ;  /* 0x0000004a004a7308 */ /* 0x000ee20000000800 */
[----:B------:R-:W-:Y:S01]  /*b2c0*/  MOV R112, R134 ;  /* 0x0000008600707202 */ /* 0x000fe20000000f00 */
[----:B------:R-:W4:Y:S04]  /*b2d0*/  LDSM.16.MT88.4 R188, [R44+0xb800] ;  /* 0x00b800002cbc783b */ /* 0x000f280000004200 */
[----:B------:R-:W-:Y:S01]  /*b2e0*/  HMMA.16816.F32 R68, R4, R24, R68 ;  /* 0x000000180444723c */ /* 0x000fe20000001844 */
[----:B------:R-:W-:-:S07]  /*b2f0*/  MOV R113, R148 ;  /* 0x0000009400717202 */ /* 0x000fce0000000f00 */
[----:B------:R-:W-:Y:S01]  /*b300*/  HMMA.16816.F32 R64, R4, R26, R64 ;  /* 0x0000001a0440723c */ /* 0x000fe20000001840 */
[----:B------:R-:W-:-:S07]  /*b310*/  MOV R114, R135 ;  /* 0x0000008700727202 */ /* 0x000fce0000000f00 */
[C---:B------:R-:W-:Y:S08]  /*b320*/  HMMA.16816.F32 R52, R4.reuse, R16, R52 ;  /* 0x000000100434723c */ /* 0x040ff00000001834 */
[C---:B------:R-:W-:Y:S01]  /*b330*/  HMMA.16816.F32 R56, R4.reuse, R18, R56 ;  /* 0x000000120438723c */ /* 0x040fe20000001838 */
[----:B------:R-:W-:Y:S01]  /*b340*/  MOV R154, R161 ;  /* 0x000000a1009a7202 */ /* 0x000fe20000000f00 */
[----:B------:R-:W4:Y:S01]  /*b350*/  MUFU.EX2 R32, R32 ;  /* 0x0000002000207308 */ /* 0x000f220000000800 */
[----:B------:R-:W-:Y:S01]  /*b360*/  MOV R225, R224 ;  /* 0x000000e000e17202 */ /* 0x000fe20000000f00 */
[----:B------:R-:W-:Y:S04]  /*b370*/  LDSM.16.MT88.4 R160, [R45+0xb800] ;  /* 0x00b800002da0783b */ /* 0x000fe80000004200 */
[----:B------:R-:W-:Y:S01]  /*b380*/  HMMA.16816.F32 R20, R4, R10, R76 ;  /* 0x0000000a0414723c */ /* 0x000fe2000000184c */
[----:B------:R-:W-:Y:S01]  /*b390*/  FADD.FTZ R4, R80, R13 ;  /* 0x0000000d50047221 */ /* 0x000fe20000010000 */
[----:B------:R-:W-:Y:S01]  /*b3a0*/  FADD.FTZ R6, R168, R3 ;  /* 0x00000003a8067221 */ /* 0x000fe20000010000 */
[----:B------:R-:W-:Y:S01]  /*b3b0*/  MOV R226, R143 ;  /* 0x0000008f00e27202 */ /* 0x000fe20000000f00 */
[----:B------:R-:W4:Y:S01]  /*b3c0*/  MUFU.EX2 R36, R36 ;  /* 0x0000002400247308 */ /* 0x000f220000000800 */
[----:B------:R-:W-:Y:S01]  /*b3d0*/  FADD.FTZ R7, R133, R4 ;  /* 0x0000000485077221 */ /* 0x000fe20000010000 */
[----:B------:R-:W-:Y:S01]  /*b3e0*/  MOV R227, R154 ;  /* 0x0000009a00e37202 */ /* 0x000fe20000000f00 */
[----:B------:R-:W-:Y:S01]  /*b3f0*/  LDSM.16.MT88.4 R16, [R47+0xb800] ;  /* 0x00b800002f10783b */ /* 0x000fe20000004200 */
[----:B------:R-:W-:-:S02]  /*b400*/  MOV R230, R139 ;  /* 0x0000008b00e67202 */ /* 0x000fc40000000f00 */
[----:B------:R-:W-:Y:S02]  /*b410*/  MOV R224, R142 ;  /* 0x0000008e00e07202 */ /* 0x000fe40000000f00 */
[----:B------:R-:W-:Y:S02]  /*b420*/  MOV R212, R140 ;  /* 0x0000008c00d47202 */ /* 0x000fe40000000f00 */
[----:B------:R-:W-:Y:S01]  /*b430*/  MOV R214, R152 ;  /* 0x0000009800d67202 */ /* 0x000fe20000000f00 */
[----:B--2---:R-:W-:Y:S01]  /*b440*/  FADD.FTZ R37, R170, R37 ;  /* 0x00000025aa257221 */ /* 0x004fe20000010000 */
[----:B------:R-:W2:Y:S04]  /*b450*/  MUFU.EX2 R118, R118 ;  /* 0x0000007600767308 */ /* 0x000ea80000000800 */
[----:B------:R-:W2:Y:S01]  /*b460*/  MUFU.EX2 R82, R82 ;  /* 0x0000005200527308 */ /* 0x000ea20000000800 */
[----:B------:R-:W-:-:S03]  /*b470*/  FADD.FTZ R2, R242, R37 ;  /* 0x00000025f2027221 */ /* 0x000fc60000010000 */
[----:B------:R-:W2:Y:S01]  /*b480*/  MUFU.EX2 R31, R31 ;  /* 0x0000001f001f7308 */ /* 0x000ea20000000800 */
[----:B------:R-:W-:Y:S01]  /*b490*/  FADD.FTZ R2, R151, R2 ;  /* 0x0000000297027221 */ /* 0x000fe20000010000 */
[----:B------:R-:W-:Y:S01]  /*b4a0*/  IMAD.MOV.U32 R151, RZ, RZ, R221 ;  /* 0x000000ffff977224 */ /* 0x000fe200078e00dd */
[----:B------:R-:W-:Y:S01]  /*b4b0*/  MOV R221, R220 ;  /* 0x000000dc00dd7202 */ /* 0x000fe20000000f00 */
[----:B------:R-:W2:Y:S04]  /*b4c0*/  MUFU.EX2 R35, R35 ;  /* 0x0000002300237308 */ /* 0x000ea80000000800 */
[----:B------:R-:W2:Y:S01]  /*b4d0*/  MUFU.EX2 R117, R117 ;  /* 0x0000007500757308 */ /* 0x000ea20000000800 */
[----:B------:R-:W-:-:S03]  /*b4e0*/  MOV R149, R151 ;  /* 0x0000009700957202 */ /* 0x000fc60000000f00 */
        /* <DEDUP_REMOVED lines=9> */
[----:B------:R-:W-:Y:S01]  /*b580*/  MOV R219, R221 ;  /* 0x000000dd00db7202 */ /* 0x000fe20000000f00 */
[----:B------:R-:W-:Y:S02]  /*b590*/  IMAD.MOV.U32 R221, RZ, RZ, R213 ;  /* 0x000000ffffdd7224 */ /* 0x000fe400078e00d5 */
[----:B------:R-:W-:Y:S01]  /*b5a0*/  FADD.FTZ R2, R196, R2 ;  /* 0x00000002c4027221 */ /* 0x000fe20000010000 */
[----:B------:R-:W-:Y:S01]  /*b5b0*/  MOV R213, R216 ;  /* 0x000000d800d57202 */ /* 0x000fe20000000f00 */
[----:B------:R-:W2:Y:S01]  /*b5c0*/  MUFU.EX2 R29, R29 ;  /* 0x0000001d001d7308 */ /* 0x000ea20000000800 */
[----:B------:R-:W-:-:S03]  /*b5d0*/  MOV R183, R146 ;  /* 0x0000009200b77202 */ /* 0x000fc60000000f00 */
[----:B------:R-:W2:Y:S01]  /*b5e0*/  MUFU.EX2 R33, R33 ;  /* 0x0000002100217308 */ /* 0x000ea20000000800 */
[----:B------:R-:W-:Y:S01]  /*b5f0*/  MOV R216, R218 ;  /* 0x000000da00d87202 */ /* 0x000fe20000000f00 */
[----:B------:R-:W-:Y:S01]  /*b600*/  FADD.FTZ R9, R229, R2 ;  /* 0x00000002e5097221 */ /* 0x000fe20000010000 */
[----:B------:R-:W-:Y:S01]  /*b610*/  MOV R218, R220 ;  /* 0x000000dc00da7202 */ /* 0x000fe20000000f00 */
[----:B------:R-:W2:Y:S01]  /*b620*/  LDSM.16.MT88.4 R144, [R46+0xb800] ;  /* 0x00b800002e90783b */ /* 0x000ea20000004200 */
[----:B------:R-:W-:Y:S02]  /*b630*/  MOV R220, R207 ;  /* 0x000000cf00dc7202 */ /* 0x000fe40000000f00 */
[----:B------:R-:W-:Y:S01]  /*b640*/  MOV R207, R208 ;  /* 0x000000d000cf7202 */ /* 0x000fe20000000f00 */
[----:B------:R-:W2:Y:S01]  /*b650*/  S2R R168, SR_TID.X ;  /* 0x0000000000a87919 */ /* 0x000ea20000002100 */
[----:B------:R-:W-:Y:S01]  /*b660*/  MOV R208, R180 ;  /* 0x000000b400d07202 */ /* 0x000fe20000000f00 */
[----:B------:R-:W-:Y:S01]  /*b670*/  IMAD.MOV.U32 R180, RZ, RZ, R183 ;  /* 0x000000ffffb47224 */ /* 0x000fe200078e00b7 */
[----:B------:R-:W-:Y:S01]  /*b680*/  MOV R183, R150 ;  /* 0x0000009600b77202 */ /* 0x000fe20000000f00 */
[----:B------:R-:W-:Y:S01]  /*b690*/  FADD.FTZ R2, R233, R12 ;  /* 0x0000000ce9027221 */ /* 0x000fe20000010000 */
        /* <DEDUP_REMOVED lines=91> */
[----:B-1----:R-:W-:Y:S01]  /*bc50*/  FADD.FTZ R4, R83, R4 ;  /* 0x0000000453047221 */ /* 0x002fe20000010000 */
[----:B---3--:R-:W-:Y:S01]  /*bc60*/  FADD.FTZ R3, R74, R3 ;  /* 0x000000034a037221 */ /* 0x008fe20000010000 */
[----:B----4-:R-:W-:Y:S01]  /*bc70*/  FADD.FTZ R0, R32, R0 ;  /* 0x0000000020007221 */ /* 0x010fe20000010000 */
[----:B------:R-:W-:Y:S01]  /*bc80*/  FADD.FTZ R2, R36, R2 ;  /* 0x0000000224027221 */ /* 0x000fe20000010000 */
[----:B--2---:R-:W-:Y:S01]  /*bc90*/  FADD.FTZ R4, R118, R4 ;  /* 0x0000000476047221 */ /* 0x004fe20000010000 */
        /* <DEDUP_REMOVED lines=23> */
[----:B------:R1:W-:Y:S04]  /*be10*/  STL [R1], R4 ;  /* 0x0000000401007387 */ /* 0x0003e80000100800 */
        /* <DEDUP_REMOVED lines=12> */
[----:B------:R-:W-:-:S07]  /*bee0*/  SHF.L.U32 R168, R168, 0x3, RZ ;  /* 0x00000003a8a87819 */ /* 0x000fce00000006ff */
[----:B------:R-:W-:Y:S01]  /*bef0*/  HMMA.16816.F32 R184, R196, R190, R184 ;  /* 0x000000bec4b8723c */ /* 0x000fe200000018b8 */
[----:B------:R-:W-:-:S07]  /*bf00*/  LOP3.LUT R168, R168, 0x38, RZ, 0xc0, !PT ;  /* 0x00000038a8a87812 */ /* 0x000fce00078ec0ff */
        /* <DEDUP_REMOVED lines=17> */
[----:B-----5:R-:W-:Y:S01]  /*c020*/  VIADD R238, R240, 0xfffffffe ;  /* 0xfffffffef0ee7836 */ /* 0x020fe20000000000 */
[----:B------:R-:W1:Y:S01]  /*c030*/  LDCU UR4, c[0x0][0x440] ;  /* 0x00008800ff0477ac */ /* 0x000e620008000800 */
[----:B------:R-:W3:Y:S01]  /*c040*/  LDC.64 R240, c[0x0][0x3c0] ;  /* 0x0000f000fff07b82 */ /* 0x000ee20000000a00 */
[----:B------:R-:W4:Y:S01]  /*c050*/  S2R R218, SR_TID.X ;  /* 0x0000000000da7919 */ /* 0x000f220000002100 */
[----:B------:R-:W-:Y:S01]  /*c060*/  IMAD.MOV.U32 R230, RZ, RZ, 0x20 ;  /* 0x00000020ffe67424 */ /* 0x000fe200078e00ff */
[----:B------:R-:W-:Y:S01]  /*c070*/  MOV R235, 0x40 ;  /* 0x0000004000eb7802 */ /* 0x000fe20000000f00 */
[----:B------:R-:W-:Y:S01]  /*c080*/  IMAD.MOV.U32 R232, RZ, RZ, 0x20 ;  /* 0x00000020ffe87424 */ /* 0x000fe200078e00ff */
[----:B------:R-:W2:Y:S01]  /*c090*/  LDCU UR6, c[0x0][0x440] ;  /* 0x00008800ff0677ac */ /* 0x000ea20008000800 */
[----:B------:R-:W-:Y:S01]  /*c0a0*/  IMAD.MOV.U32 R234, RZ, RZ, 0x20 ;  /* 0x00000020ffea7424 */ /* 0x000fe200078e00ff */
[----:B------:R-:W-:Y:S01]  /*c0b0*/  SEL R230, R230, 0xffffffe0, !P2 ;  /* 0xffffffe0e6e67807 */ /* 0x000fe20005000000 */
[----:B------:R-:W-:-:S02]  /*c0c0*/  IMAD.MOV.U32 R175, RZ, RZ, R170 ;  /* 0x000000ffffaf7224 */ /* 0x000fc400078e00aa */
[----:B------:R-:W-:Y:S01]  /*c0d0*/  IMAD.MOV.U32 R174, RZ, RZ, R171 ;  /* 0x000000ffffae7224 */ /* 0x000fe200078e00ab */
[----:B-1----:R-:W-:Y:S01]  /*c0e0*/  ISETP.GE.AND P3, PT, R168, UR4, PT ;  /* 0x00000004a8007c0c */ /* 0x002fe2000bf66270 */
[----:B------:R-:W1:Y:S01]  /*c0f0*/  LDCU UR4, c[0x0][0x45c] ;  /* 0x00008b80ff0477ac */ /* 0x000e620008000800 */
[----:B------:R-:W-:Y:S01]  /*c100*/  MOV R168, R172 ;  /* 0x000000ac00a87202 */ /* 0x000fe20000000f00 */
[C---:B----4-:R-:W-:Y:S02]  /*c110*/  IMAD.SHL.U32 R207, R218.reuse, 0x40, RZ ;  /* 0x00000040dacf7824 */ /* 0x050fe400078e00ff */
[C---:B------:R-:W-:Y:S02]  /*c120*/  IMAD.SHL.U32 R216, R218.reuse, 0x8, RZ ;  /* 0x00000008dad87824 */ /* 0x040fe400078e00ff */
[----:B------:R-:W-:Y:S01]  /*c130*/  IMAD.SHL.U32 R218, R218, 0x2, RZ ;  /* 0x00000002dada7824 */ /* 0x000fe200078e00ff */
[----:B------:R-:W-:-:S04]  /*c140*/  LOP3.LUT R0, R207, 0x1c0, RZ, 0xc0, !PT ;  /* 0x000001c0cf007812 */ /* 0x000fc800078ec0ff */
[----:B------:R-:W-:Y:S02]  /*c150*/  LOP3.LUT R218, R218, 0x6, RZ, 0xc0, !PT ;  /* 0x00000006dada7812 */ /* 0x000fe400078ec0ff */
[----:B------:R-:W-:-:S03]  /*c160*/  LOP3.LUT R0, R0, 0x38, R216, 0xf8, !PT ;  /* 0x0000003800007812 */ /* 0x000fc600078ef8d8 */
[----:B------:R-:W-:-:S05]  /*c170*/  IMAD.IADD R3, R218, 0x1, R237 ;  /* 0x00000001da037824 */ /* 0x000fca00078e02ed */
[----:B------:R4:W-:Y:S02]  /*c180*/  STL [R1+0x14], R3 ;  /* 0x0000140301007387 */ /* 0x0009e40000100800 */
[----:B----4-:R-:W-:Y:S02]  /*c190*/  IMAD.MOV.U32 R3, RZ, RZ, R173 ;  /* 0x000000ffff037224 */ /* 0x010fe400078e00ad */
[----:B--2---:R-:W-:Y:S02]  /*c1a0*/  IMAD.MOV.U32 R220, RZ, RZ, R208 ;  /* 0x000000ffffdc7224 */ /* 0x004fe400078e00d0 */
[----:B------:R-:W2:Y:S02]  /*c1b0*/  S2R R208, SR_TID.X ;  /* 0x0000000000d07919 */ /* 0x000ea40000002100 */
[C---:B--2---:R-:W-:Y:S01]  /*c1c0*/  IMAD.SHL.U32 R2, R208.reuse, 0x40, RZ ;  /* 0x00000040d0027824 */ /* 0x044fe200078e00ff */
[----:B------:R-:W-:Y:S01]  /*c1d0*/  SHF.R.U32.HI R228, RZ, 0x1, R208 ;  /* 0x00000001ffe47819 */ /* 0x000fe200000116d0 */
[C---:B------:R-:W-:Y:S01]  /*c1e0*/  IMAD.SHL.U32 R4, R208.reuse, 0x8, RZ ;  /* 0x00000008d0047824 */ /* 0x040fe200078e00ff */
[----:B------:R-:W-:-:S02]  /*c1f0*/  LOP3.LUT P1, RZ, R208, 0x2, RZ, 0xc0, !PT ;  /* 0x00000002d0ff7812 */ /* 0x000fc4000782c0ff */
[----:B------:R-:W-:Y:S02]  /*c200*/  LOP3.LUT R228, R0, 0x8, R228, 0x78, !PT ;  /* 0x0000000800e47812 */ /* 0x000fe400078e78e4 */
[C---:B------:R-:W-:Y:S02]  /*c210*/  LOP3.LUT R229, R2.reuse, 0x1c0, RZ, 0xc0, !PT ;  /* 0x000001c002e57812 */ /* 0x040fe400078ec0ff */
[----:B------:R-:W-:Y:S02]  /*c220*/  LOP3.LUT R0, R2, 0x400, RZ, 0xc0, !PT ;  /* 0x0000040002007812 */ /* 0x000fe400078ec0ff */
[----:B------:R-:W-:Y:S02]  /*c230*/  IADD3 R2, PT, PT, R220, R80, RZ ;  /* 0x00000050dc027210 */ /* 0x000fe40007ffe0ff */
[----:B------:R-:W-:Y:S02]  /*c240*/  LOP3.LUT R229, R229, 0x38, R4, 0xf8, !PT ;  /* 0x00000038e5e57812 */ /* 0x000fe400078ef804 */
[----:B------:R-:W-:Y:S01]  /*c250*/  LOP3.LUT R228, R228, 0x200, R207, 0xf8, !PT ;  /* 0x00000200e4e47812 */ /* 0x000fe200078ef8cf */
[----:B------:R2:W-:Y:S01]  /*c260*/  STL [R1+0x10], R2 ;  /* 0x0000100201007387 */ /* 0x0005e20000100800 */
[----:B------:R-:W-:-:S02]  /*c270*/  LOP3.LUT R229, R229, 0x8, R208, 0x78, !PT ;  /* 0x00000008e5e57812 */ /* 0x000fc400078e78d0 */
[----:B------:R-:W-:Y:S02]  /*c280*/  SEL R232, R232, 0xffffffe0, !P1 ;  /* 0xffffffe0e8e87807 */ /* 0x000fe40004800000 */
[----:B------:R-:W-:Y:S01]  /*c290*/  LEA R228, R228, UR5, 0x1 ;  /* 0x00000005e4e47c11 */ /* 0x000fe2000f8e08ff */
[----:B------:R-:W-:Y:S01]  /*c2a0*/  IMAD R229, R229, 0x2, R0 ;  /* 0x00000002e5e57824 */ /* 0x000fe200078e0200 */
[----:B------:R-:W-:Y:S01]  /*c2b0*/  LOP3.LUT P0, RZ, R208, 0x2, RZ, 0xc0, !PT ;  /* 0x00000002d0ff7812 */ /* 0x000fe2000780c0ff */
[----:B------:R-:W-:Y:S01]  /*c2c0*/  IMAD.IADD R233, R231, 0x1, R232 ;  /* 0x00000001e7e97824 */ /* 0x000fe200078e02e8 */
[----:B------:R-:W-:Y:S01]  /*c2d0*/  LOP3.LUT R237, R4, 0x38, RZ, 0xc0, !PT ;  /* 0x0000003804ed7812 */ /* 0x000fe200078ec0ff */
[----:B------:R-:W-:Y:S01]  /*c2e0*/  IMAD.IADD R230, R230, 0x1, R228 ;  /* 0x00000001e6e67824 */ /* 0x000fe200078e02e4 */
[----:B------:R-:W-:Y:S01]  /*c2f0*/  SEL R234, R234, 0xffffffe0, !P0 ;  /* 0xffffffe0eaea7807 */ /* 0x000fe20004000000 */
[----:B------:R-:W-:Y:S01]  /*c300*/  VIADD R0, R228, 0x8000 ;  /* 0x00008000e4007836 */ /* 0x000fe20000000000 */
[----:B-1-3--:R-:W-:Y:S07]  /*c310*/  BRA `(.L_x_459) ;  /* 0x0000000400f87947 */ /* 0x00afee0003800000 */
.L_x_461:
[----:B------:R-:W-:Y:S01]  /*c320*/  IMAD.SHL.U32 R2, R245, 0x8, RZ ;  /* 0x00000008f5027824 */ /* 0x000fe200078e00ff */
[----:B------:R-:W1:Y:S01]  /*c330*/  @!P1 LDC.64 R204, c[0x0][0x3b8] ;  /* 0x0000ee00ffcc9b82 */ /* 0x000e620000000a00 */
[----:B------:R-:W-:Y:S03]  /*c340*/  @!P1 VIADD R209, R238, 0xffffffff ;  /* 0xffffffffeed19836 */ /* 0x000fe60000000000 */
[----:B------:R-:W-:Y:S04]  /*c350*/  LOP3.LUT R2, R2, 0x38, RZ, 0xc0, !PT ;  /* 0x0000003802027812 */ /* 0x000fe800078ec0ff */
[----:B------:R-:W-:Y:S01]  /*c360*/  ISETP.GE.AND P3, PT, R2, UR6, PT ;  /* 0x0000000602007c0c */ /* 0x000fe2000bf66270 */
[----:B------:R-:W-:Y:S01]  /*c370*/  @!P1 VIADD R2, R238, 0xffffffff ;  /* 0xffffffffee029836 */ /* 0x000fe20000000000 */
[----:B------:R-:W2:Y:S08]  /*c380*/  @!P1 LDC.64 R206, c[0x0][0x3b8] ;  /* 0x0000ee00ffce9b82 */ /* 0x000eb00000000a00 */
[----:B------:R-:W3:Y:S01]  /*c390*/  @!P1 LDC.64 R212, c[0x0][0x3b8] ;  /* 0x0000ee00ffd49b82 */ /* 0x000ee20000000a00 */
[C---:B-1----:R-:W-:Y:S07]  /*c3a0*/  @!P1 IMAD.WIDE.U32 R170, R2.reuse, R204, RZ ;  /* 0x000000cc02aa9225 */ /* 0x042fee00078e00ff */
[----:B------:R-:W1:Y:S01]  /*c3b0*/  @!P3 LDC.64 R214, c[0x0][0x3b8] ;  /* 0x0000ee00ffd6bb82 */ /* 0x000e620000000a00 */
[----:B------:R-:W-:Y:S01]  /*c3c0*/  @!P1 IMAD R171, R2, R205, R171 ;  /* 0x000000cd02ab9224 */ /* 0x000fe200078e02ab */
[----:B------:R-:W-:Y:S01]  /*c3d0*/  @!P1 SHF.L.U32 R210, R170, 0x7, RZ ;  /* 0x00000007aad29819 */ /* 0x000fe200000006ff */
[----:B------:R-:W-:Y:S03]  /*c3e0*/  @!P3 VIADD R2, R238, 0xffffffff ;  /* 0xffffffffee02b836 */ /* 0x000fe60000000000 */
[----:B------:R-:W-:Y:S02]  /*c3f0*/  @!P1 LEA R210, P2, R204, R210, 0x4 ;  /* 0x000000d2ccd29211 */ /* 0x000fe400078420ff */
[----:B------:R-:W4:Y:S01]  /*c400*/  @!P1 LDC.64 R218, c[0x0][0x3b8] ;  /* 0x0000ee00ffda9b82 */ /* 0x000f220000000a00 */
[----:B------:R-:W-:Y:S04]  /*c410*/  @!P1 SHF.L.U64.HI R171, R170, 0x7, R171 ;  /* 0x00000007aaab9819 */ /* 0x000fe800000102ab */
[----:B------:R-:W-:Y:S01]  /*c420*/  @!P1 LEA.HI.X R211, R204, R171, R205, 0x4, P2 ;  /* 0x000000abccd39211 */ /* 0x000fe200010f24cd */
[C---:B--2---:R-:W-:Y:S01]  /*c430*/  @!P1 IMAD.WIDE.U32 R170, R209.reuse, R206, RZ ;  /* 0x000000ced1aa9225 */ /* 0x044fe200078e00ff */
[C---:B------:R-:W-:Y:S01]  /*c440*/  @!P1 LEA R208, P2, R210.reuse, R242, 0x1 ;  /* 0x000000f2d2d09211 */ /* 0x040fe200078408ff */
[----:B------:R-:W2:Y:S02]  /*c450*/  @!P1 LDC.64 R204, c[0x0][0x3b8] ;  /* 0x0000ee00ffcc9b82 */ /* 0x000ea40000000a00 */
[----:B------:R-:W-:Y:S01]  /*c460*/  @!P1 IMAD R171, R209, R207, R171 ;  /* 0x000000cfd1ab9224 */ /* 0x000fe200078e02ab */
[----:B------:R-:W-:Y:S02]  /*c470*/  @!P1 LEA.HI.X R209, R210, R239, R211, 0x1, P2 ;  /* 0x000000efd2d19211 */ /* 0x000fe400010f0cd3 */
[----:B------:R-:W-:Y:S01]  /*c480*/  @!P1 SHF.L.U32 R210, R170, 0x7, RZ ;  /* 0x00000007aad29819 */ /* 0x000fe200000006ff */
[C---:B-1----:R-:W-:Y:S02]  /*c490*/  @!P3 IMAD.WIDE.U32 R172, R2.reuse, R214, RZ ;  /* 0x000000d602acb225 */ /* 0x042fe400078e00ff */
[----:B------:R-:W1:Y:S02]  /*c4a0*/  @!P1 LDC.64 R216, c[0x0][0x3b8] ;  /* 0x0000ee00ffd89b82 */ /* 0x000e640000000a00 */
[----:B------:R-:W-:Y:S01]  /*c4b0*/  @!P3 IMAD R173, R2, R215, R173 ;  /* 0x000000d702adb224 */ /* 0x000fe200078e02ad */
[C---:B------:R-:W-:Y:S04]  /*c4c0*/  @!P3 LEA R2, P4, R172.reuse, R242, 0x8 ;  /* 0x000000f2ac02b211 */ /* 0x040fe800078840ff */
[----:B------:R-:W-:Y:S01]  /*c4d0*/  @!P3 LEA.HI.X R173, R172, R239, R173, 0x8, P4 ;  /* 0x000000efacadb211 */ /* 0x000fe200020f44ad */
[----:B------:R-:W-:Y:S01]  /*c4e0*/  @!P3 IMAD.MOV.U32 R172, RZ, RZ, R2 ;  /* 0x000000ffffacb224 */ /* 0x000fe200078e0002 */
[----:B------:R-:W-:Y:S01]  /*c4f0*/  @!P1 SHF.L.U64.HI R2, R170, 0x7, R171 ;  /* 0x00000007aa029819 */ /* 0x000fe200000102ab */
[----:B------:R-:W-:Y:S01]  /*c500*/  @!P1 VIADD R170, R238, 0xffffffff ;  /* 0xffffffffeeaa9836 */ /* 0x000fe20000000000 */
[C---:B------:R-:W-:Y:S02]  /*c510*/  @!P1 LEA R171, P2, R206.reuse, R210, 0x5 ;  /* 0x000000d2ceab9211 */ /* 0x040fe400078428ff */
[----:B------:R-:W-:Y:S01]  /*c520*/  @!PT LDS RZ, [RZ] ;  /* 0x00000000fffff984 */ /* 0x000fe20000000800 */
[----:B------:R-:W-:Y:S01]  /*c530*/  @!PT LDS RZ, [RZ] ;  /* 0x00000000fffff984 */ /* 0x000fe20000000800 */
[----:B------:R-:W-:Y:S01]  /*c540*/  @!PT LDS RZ, [RZ] ;  /* 0x00000000fffff984 */ /* 0x000fe20000000800 */
[----:B------:R3:W-:Y:S01]  /*c550*/  @!P3 LDGSTS.E.BYPASS.LTC128B.128 [R236+0x4000], desc[UR14][R172.64] ;  /* 0x04000000acecbfae */ /* 0x0007e2000b981a0e */
[----:B------:R-:W5:Y:S01]  /*c560*/  @!P1 LDC.64 R210, c[0x0][0x3b8] ;  /* 0x0000ee00ffd29b82 */ /* 0x000f620000000a00 */
[----:B------:R-:W-:Y:S03]  /*c570*/  @!P1 LEA.HI.X R206, R206, R2, R207, 0x5, P2 ;  /* 0x00000002cece9211 */ /* 0x000fe600010f2ccf */
[----:B------:R1:W-:Y:S01]  /*c580*/  @P3 STS.128 [R236+0x4000], RZ ;  /* 0x004000ffec003388 */ /* 0x0003e20000000c00 */
[----:B------:R-:W-:Y:S04]  /*c590*/  @!P1 IADD3 R2, PT, PT, R238, -0x1, RZ ;  /* 0xffffffffee029810 */ /* 0x000fe80007ffe0ff */
[----:B------:R1:W-:Y:S05]  /*c5a0*/  @P1 STS.128 [R236+0x4800], RZ ;  /* 0x004800ffec001388 */ /* 0x0003ea0000000c00 */
[----:B------:R-:W-:Y:S01]  /*c5b0*/  @!PT LDS RZ, [RZ] ;  /* 0x00000000fffff984 */ /* 0x000fe20000000800 */
[----:B------:R-:W-:Y:S01]  /*c5c0*/  @!PT LDS RZ, [RZ] ;  /* 0x00000000fffff984 */ /* 0x000fe20000000800 */
[----:B------:R-:W-:Y:S01]  /*c5d0*/  @!PT LDS RZ, [RZ] ;  /* 0x00000000fffff984 */ /* 0x000fe20000000800 */
[----:B------:R4:W-:Y:S05]  /*c5e0*/  @!P1 LDGSTS.E.BYPASS.LTC128B.128 [R236+0x4800], desc[UR14][R208.64] ;  /* 0x04800000d0ec9fae */ /* 0x0009ea000b981a0e */
[----:B------:R1:W-:Y:S01]  /*c5f0*/  @P1 STS.128 [R236+0x5000], RZ ;  /* 0x005000ffec001388 */ /* 0x0003e20000000c00 */
[C---:B---3--:R-:W-:Y:S04]  /*c600*/  @!P1 IMAD.WIDE.U32 R172, R170.reuse, R212, RZ ;  /* 0x000000d4aaac9225 */ /* 0x048fe800078e00ff */
[----:B------:R-:W-:Y:S02]  /*c610*/  @!P1 IMAD R173, R170, R213, R173 ;  /* 0x000000d5aaad9224 */ /* 0x000fe400078e02ad */
[----:B------:R-:W-:Y:S03]  /*c620*/  @!P1 IMAD R213, R213, 0x30, RZ ;  /* 0x00000030d5d59824 */ /* 0x000fe600078e02ff */
[----:B------:R-:W-:Y:S02]  /*c630*/  @!P1 SHF.L.U64.HI R207, R172, 0x7, R173 ;  /* 0x00000007accf9819 */ /* 0x000fe400000102ad */
[C---:B----4-:R-:W-:Y:S04]  /*c640*/  @!P1 LEA R208, P2, R171.reuse, R242, 0x1 ;  /* 0x000000f2abd09211 */ /* 0x050fe800078408ff */
[----:B------:R-:W-:Y:S01]  /*c650*/  @!P1 LEA.HI.X R209, R171, R239, R206, 0x1, P2 ;  /* 0x000000efabd19211 */ /* 0x000fe200010f0cce */
[C---:B--2---:R-:W-:Y:S04]  /*c660*/  @!P1 IMAD.WIDE.U32 R170, R2.reuse, R204, RZ ;  /* 0x000000cc02aa9225 */ /* 0x044fe800078e00ff */
[----:B------:R-:W-:Y:S01]  /*c670*/  @!P1 IMAD R171, R2, R205, R171 ;  /* 0x000000cd02ab9224 */ /* 0x000fe200078e02ab */
[----:B------:R-:W-:Y:S01]  /*c680*/  @!PT LDS RZ, [RZ] ;  /* 0x00000000fffff984 */ /* 0x000fe20000000800 */
[----:B------:R-:W-:Y:S01]  /*c690*/  @!PT LDS RZ, [RZ] ;  /* 0x00000000fffff984 */ /* 0x000fe20000000800 */
[----:B------:R-:W-:Y:S01]  /*c6a0*/  @!PT LDS RZ, [RZ] ;  /* 0x00000000fffff984 */ /* 0x000fe20000000800 */
[----:B------:R2:W-:Y:S01]  /*c6b0*/  @!P1 LDGSTS.E.BYPASS.LTC128B.128 [R236+0x5000], desc[UR14][R208.64] ;  /* 0x05000000d0ec9fae */ /* 0x0005e2000b981a0e */
[----:B------:R-:W-:Y:S02]  /*c6c0*/  @!P1 IMAD.SHL.U32 R206, R172, 0x80, RZ ;  /* 0x00000080acce9824 */ /* 0x000fe400078e00ff */
[C---:B------:R-:W-:Y:S01]  /*c6d0*/  @!P1 IMAD.SHL.U32 R172, R170.reuse, 0x80, RZ ;  /* 0x00000080aaac9824 */ /* 0x040fe200078e00ff */
[----:B------:R-:W-:Y:S01]  /*c6e0*/  @!P1 SHF.L.U64.HI R2, R170, 0x7, R171 ;  /* 0x00000007aa029819 */ /* 0x000fe200000102ab */
[----:B------:R-:W-:Y:S01]  /*c6f0*/  @!P1 IMAD.WIDE.U32 R170, R212, 0x30, R206 ;  /* 0x00000030d4aa9825 */ /* 0x000fe200078e00ce */
[----:B------:R-:W-:Y:S01]  /*c700*/  @!P1 IADD3 R206, PT, PT, R238, -0x1, RZ ;  /* 0xffffffffeece9810 */ /* 0x000fe20007ffe0ff */
[----:B------:R3:W-:Y:S01]  /*c710*/  @P1 STS.128 [R236+0x5800], RZ ;  /* 0x005800ffec001388 */ /* 0x0007e20000000c00 */
[C---:B------:R-:W-:Y:S02]  /*c720*/  @!P1 LEA R214, P4, R170.reuse, R242, 0x1 ;  /* 0x000000f2aad69211 */ /* 0x040fe400078808ff */
[----:B------:R-:W-:Y:S04]  /*c730*/  @!P1 IADD3 R213, PT, PT, R213, R171, RZ ;  /* 0x000000abd5d59210 */ /* 0x000fe80007ffe0ff */
[----:B------:R-:W-:Y:S05]  /*c740*/  @!P1 LEA.HI.X R215, R170, R239, R213, 0x1, P4 ;  /* 0x000000efaad79211 */ /* 0x000fea00020f0cd5 */
[----:B------:R-:W-:Y:S01]  /*c750*/  @!PT LDS RZ, [RZ] ;  /* 0x00000000fffff984 */ /* 0x000fe20000000800 */
[----:B------:R-:W-:Y:S01]  /*c760*/  @!PT LDS RZ, [RZ] ;  /* 0x00000000fffff984 */ /* 0x000fe20000000800 */
[----:B------:R-:W-:Y:S01]  /*c770*/  @!PT LDS RZ, [RZ] ;  /* 0x00000000fffff984 */ /* 0x000fe20000000800 */
[----:B------:R3:W-:Y:S05]  /*c780*/  @!P1 LDGSTS.E.BYPASS.LTC128B.128 [R236+0x5800], desc[UR14][R214.64] ;  /* 0x05800000d6ec9fae */ /* 0x0007ea000b981a0e */
[----:B------:R3:W-:Y:S01]  /*c790*/  @P1 STS.128 [R236+0x6000], RZ ;  /* 0x006000ffec001388 */ /* 0x0007e20000000c00 */
[----:B--2---:R-:W-:Y:S01]  /*c7a0*/  @!P1 VIADD R209, R238, 0xffffffff ;  /* 0xffffffffeed19836 */ /* 0x004fe20000000000 */
[----:B------:R-:W-:Y:S01]  /*c7b0*/  @!P1 LEA R208, P2, R204, R172, 0x6 ;  /* 0x000000acccd09211 */ /* 0x000fe200078430ff */
[----:B-----5:R-:W-:Y:S03]  /*c7c0*/  @!P1 IMAD.WIDE.U32 R172, R206, R210, RZ ;  /* 0x000000d2ceac9225 */ /* 0x020fe600078e00ff */
[----:B------:R-:W-:Y:S01]  /*c7d0*/  @!P1 LEA.HI.X R207, R204, R2, R205, 0x6, P2 ;  /* 0x00000002cccf9211 */ /* 0x000fe200010f34cd */
[----:B------:R-:W-:Y:S01]  /*c7e0*/  @!P1 VIADD R2, R238, 0xffffffff ;  /* 0xffffffffee029836 */ /* 0x000fe20000000000 */
[----:B------:R-:W-:Y:S01]  /*c7f0*/  @!P1 LEA R212, P2, R208, R242, 0x1 ;  /* 0x000000f2d0d49211 */ /* 0x000fe200078408ff */
[----:B------:R-:W-:Y:S02]  /*c800*/  @!P1 IMAD R173, R206, R211, R173 ;  /* 0x000000d3cead9224 */ /* 0x000fe400078e02ad */
[----:B------:R-:W-:Y:S01]  /*c810*/  @!P1 IMAD.WIDE.U32 R204, R2, R218, RZ ;  /* 0x000000da02cc9225 */ /* 0x000fe200078e00ff */
[----:B------:R-:W-:Y:S02]  /*c820*/  @!P1 LEA.HI.X R213, R208, R239, R207, 0x1, P2 ;  /* 0x000000efd0d59211 */ /* 0x000fe400010f0ccf */
[----:B------:R-:W-:Y:S01]  /*c830*/  @!P1 SHF.L.U64.HI R207, R172, 0x7, R173 ;  /* 0x00000007accf9819 */ /* 0x000fe200000102ad */
[----:B------:R-:W-:Y:S02]  /*c840*/  @!P1 IMAD R205, R2, R219, R205 ;  /* 0x000000db02cd9224 */ /* 0x000fe400078e02cd */
[----:B------:R-:W-:Y:S01]  /*c850*/  @!PT LDS RZ, [RZ] ;  /* 0x00000000fffff984 */ /* 0x000fe20000000800 */
[----:B------:R-:W-:Y:S01]  /*c860*/  @!PT LDS RZ, [RZ] ;  /* 0x00000000fffff984 */ /* 0x000fe20000000800 */
[----:B------:R-:W-:Y:S01]  /*c870*/  @!PT LDS RZ, [RZ] ;  /* 0x00000000fffff984 */ /* 0x000fe20000000800 */
[----:B------:R3:W-:Y:S01]  /*c880*/  @!P1 LDGSTS.E.BYPASS.LTC128B.128 [R236+0x6000], desc[UR14][R212.64] ;  /* 0x06000000d4ec9fae */ /* 0x0007e2000b981a0e */
[----:B------:R-:W-:Y:S01]  /*c890*/  @!P1 IMAD.SHL.U32 R206, R172, 0x80, RZ ;  /* 0x00000080acce9824 */ /* 0x000fe200078e00ff */
[C---:B------:R-:W-:Y:S01]  /*c8a0*/  @!P1 SHF.L.U32 R172, R204.reuse, 0x7, RZ ;  /* 0x00000007ccac9819 */ /* 0x040fe200000006ff */
[----:B------:R-:W-:Y:S02]  /*c8b0*/  @!P1 IMAD R211, R211, 0x50, RZ ;  /* 0x00000050d3d39824 */ /* 0x000fe400078e02ff */
[----:B------:R3:W-:Y:S01]  /*c8c0*/  @P1 STS.128 [R236+0x6800], RZ ;  /* 0x006800ffec001388 */ /* 0x0007e20000000c00 */
[C---:B-1----:R-:W-:Y:S01]  /*c8d0*/  @!P1 IMAD.WIDE.U32 R170, R209.reuse, R216, RZ ;  /* 0x000000d8d1aa9225 */ /* 0x042fe200078e00ff */
[----:B------:R-:W-:Y:S03]  /*c8e0*/  @!P1 SHF.L.U64.HI R173, R204, 0x7, R205 ;  /* 0x00000007ccad9819 */ /* 0x000fe600000102cd */
[----:B------:R-:W-:Y:S04]  /*c8f0*/  @!P1 IMAD.WIDE.U32 R204, R210, 0x50, R206 ;  /* 0x00000050d2cc9825 */ /* 0x000fe800078e00ce */
[----:B------:R-:W-:Y:S01]  /*c900*/  @!P1 IMAD R171, R209, R217, R171 ;  /* 0x000000d9d1ab9224 */ /* 0x000fe200078e02ab */
[-C--:B------:R-:W-:Y:S01]  /*c910*/  @!P1 LEA R210, P5, R204, R242.reuse, 0x1 ;  /* 0x000000f2ccd29211 */ /* 0x080fe200078a08ff */
[----:B------:R-:W-:Y:S01]  /*c920*/  @!P1 IMAD.WIDE.U32 R172, R218, 0x60, R172 ;  /* 0x00000060daac9825 */ /* 0x000fe200078e00ac */
[----:B------:R-:W-:Y:S02]  /*c930*/  @!P1 IADD3 R205, PT, PT, R211, R205, RZ ;  /* 0x000000cdd3cd9210 */ /* 0x000fe40007ffe0ff */
[----:B------:R-:W-:Y:S01]  /*c940*/  @!P1 SHF.L.U64.HI R207, R170, 0x7, R171 ;  /* 0x00000007aacf9819 */ /* 0x000fe200000102ab */
[----:B------:R-:W-:Y:S01]  /*c950*/  @!P1 IMAD R219, R219, 0x60, RZ ;  /* 0x00000060dbdb9824 */ /* 0x000fe200078e02ff */
[-C--:B------:R-:W-:Y:S01]  /*c960*/  @!P1 LEA.HI.X R211, R204, R239.reuse, R205, 0x1, P5 ;  /* 0x000000efccd39211 */ /* 0x080fe200028f0ccd */
[----:B------:R-:W-:Y:S01]  /*c970*/  @!P1 IMAD.SHL.U32 R206, R170, 0x80, RZ ;  /* 0x00000080aace9824 */ /* 0x000fe200078e00ff */
[-C--:B------:R-:W-:Y:S01]  /*c980*/  @!P1 LEA R208, P4, R172, R242.reuse, 0x1 ;  /* 0x000000f2acd09211 */ /* 0x080fe200078808ff */
[----:B------:R-:W-:Y:S02]  /*c990*/  @!P1 IMAD.IADD R173, R219, 0x1, R173 ;  /* 0x00000001dbad9824 */ /* 0x000fe400078e02ad */
[----:B------:R-:W-:Y:S01]  /*c9a0*/  @!PT LDS RZ, [RZ] ;  /* 0x00000000fffff984 */ /* 0x000fe20000000800 */
[----:B------:R-:W-:Y:S01]  /*c9b0*/  @!PT LDS RZ, [RZ] ;  /* 0x00000000fffff984 */ /* 0x000fe20000000800 */
[----:B------:R-:W-:Y:S01]  /*c9c0*/  @!PT LDS RZ, [RZ] ;  /* 0x00000000fffff984 */ /* 0x000fe20000000800 */
[----:B------:R3:W-:Y:S01]  /*c9d0*/  @!P1 LDGSTS.E.BYPASS.LTC128B.128 [R236+0x6800], desc[UR14][R210.64] ;  /* 0x06800000d2ec9fae */ /* 0x0007e2000b981a0e */
[----:B------:R-:W-:Y:S04]  /*c9e0*/  @!P1 IMAD.WIDE.U32 R170, R216, 0x70, R206 ;  /* 0x00000070d8aa9825 */ /* 0x000fe800078e00ce */
[----:B------:R3:W-:Y:S01]  /*c9f0*/  @P1 STS.128 [R236+0x7000], RZ ;  /* 0x007000ffec001388 */ /* 0x0007e20000000c00 */
[----:B------:R-:W-:Y:S01]  /*ca00*/  @!P1 IMAD R2, R217, 0x70, RZ ;  /* 0x00000070d9029824 */ /* 0x000fe200078e02ff */
[----:B------:R-:W-:Y:S02]  /*ca10*/  @!P1 LEA.HI.X R209, R172, R239, R173, 0x1, P4 ;  /* 0x000000efacd19211 */ /* 0x000fe400020f0cad */
[----:B------:R-:W-:Y:S02]  /*ca20*/  @!P1 LEA R206, P2, R170, R242, 0x1 ;  /* 0x000000f2aace9211 */ /* 0x000fe400078408ff */
[----:B------:R-:W-:Y:S01]  /*ca30*/  @!P1 IADD3 R2, PT, PT, R2, R171, RZ ;  /* 0x000000ab02029210 */ /* 0x000fe20007ffe0ff */
[----:B------:R-:W-:Y:S01]  /*ca40*/  @!PT LDS RZ, [RZ] ;  /* 0x00000000fffff984 */ /* 0x000fe20000000800 */
[----:B------:R-:W-:Y:S01]  /*ca50*/  @!PT LDS RZ, [RZ] ;  /* 0x00000000fffff984 */ /* 0x000fe20000000800 */
[----:B------:R-:W-:Y:S01]  /*ca60*/  @!PT LDS RZ, [RZ] ;  /* 0x00000000fffff984 */ /* 0x000fe20000000800 */
[----:B------:R3:W-:Y:S03]  /*ca70*/  @!P1 LDGSTS.E.BYPASS.LTC128B.128 [R236+0x7000], desc[UR14][R208.64] ;  /* 0x07000000d0ec9fae */ /* 0x0007e6000b981a0e */
[----:B------:R-:W-:Y:S02]  /*ca80*/  @!P1 LEA.HI.X R207, R170, R239, R2, 0x1, P2 ;  /* 0x000000efaacf9211 */ /* 0x000fe400010f0c02 */
[----:B------:R3:W-:Y:S05]  /*ca90*/  @P1 STS.128 [R236+0x7800], RZ ;  /* 0x007800ffec001388 */ /* 0x0007ea0000000c00 */
[----:B------:R-:W-:Y:S01]  /*caa0*/  @!PT LDS RZ, [RZ] ;  /* 0x00000000fffff984 */ /* 0x000fe20000000800 */
[----:B------:R-:W-:Y:S01]  /*cab0*/  @!PT LDS RZ, [RZ] ;  /* 0x00000000fffff984 */ /* 0x000fe20000000800 */
[----:B------:R-:W-:Y:S01]  /*cac0*/  @!PT LDS RZ, [RZ] ;  /* 0x00000000fffff984 */ /* 0x000fe20000000800 */
[----:B------:R3:W-:Y:S05]  /*cad0*/  @!P1 LDGSTS.E.BYPASS.LTC128B.128 [R236+0x7800], desc[UR14][R206.64] ;  /* 0x07800000ceec9fae */ /* 0x0007ea000b981a0e */
[----:B------:R-:W0:Y:S01]  /*cae0*/  LDGDEPBAR ;  /* 0x00000000000079af */ /* 0x000e220000000000 */
[----:B------:R-:W-:Y:S05]  /*caf0*/  BRA `(.L_x_460) ;  /* 0x0000002400987947 */ /* 0x000fea0003800000 */
.L_x_459:
[----:B------:R-:W-:Y:S01]  /*cb00*/  ISETP.GE.AND P1, PT, R237, UR6, PT ;  /* 0x00000006ed007c0c */ /* 0x000fe2000bf26270 */
[C---:B------:R-:W-:Y:S01]  /*cb10*/  IMAD.WIDE.U32 R6, R238.reuse, R240, RZ ;  /* 0x000000f0ee067225 */ /* 0x040fe200078e00ff */
[----:B------:R-:W-:Y:S04]  /*cb20*/  DEPBAR.LE SB0, 0x0 ;  /* 0x000080000000791a */ /* 0x000fe80000000000 */
[----:B------:R-:W-:Y:S01]  /*cb30*/  IMAD R7, R238, R241, R7 ;  /* 0x000000f1ee077224 */ /* 0x000fe200078e0207 */
[----:B------:R-:W-:Y:S01]  /*cb40*/  BAR.SYNC.DEFER_BLOCKING 0x0 ;  /* 0x0000000000007b1d */ /* 0x000fe20000010000 */
[C---:B------:R-:W-:Y:S02]  /*cb50*/  IMAD.SHL.U32 R4, R6.reuse, 0x80, RZ ;  /* 0x0000008006047824 */ /* 0x040fe400078e00ff */
[----:B------:R-:W-:Y:S01]  /*cb60*/  VIADD R170, R229, UR5 ;  /* 0x00000005e5aa7c36 */ /* 0x000fe20008000000 */
[----:B------:R-:W-:Y:S02]  /*cb70*/  SHF.L.U64.HI R5, R6, 0x7, R7 ;  /* 0x0000000706057819 */ /* 0x000fe40000010207 */
[CC--:B--23--:R-:W-:Y:S01]  /*cb80*/  @!P1 LEA R2, P2, R240.reuse, R4.reuse, 0x5 ;  /* 0x00000004f0029211 */ /* 0x0ccfe200078428ff */
[--C-:B------:R-:W-:Y:S01]  /*cb90*/  @!P1 IMAD.MOV.U32 R24, RZ, RZ, R4.reuse ;  /* 0x000000ffff189224 */ /* 0x100fe200078e0004 */
[C---:B------:R-:W-:Y:S01]  /*cba0*/  @!P1 LEA R6, P0, R240.reuse, R4, 0x6 ;  /* 0x00000004f0069211 */ /* 0x040fe200078030ff */
[----:B------:R-:W-:Y:S01]  /*cbb0*/  @!P1 IMAD.MOV.U32 R25, RZ, RZ, R5 ;  /* 0x000000ffff199224 */ /* 0x000fe200078e0005 */
[CCC-:B------:R-:W-:Y:S01]  /*cbc0*/  @!P1 LEA.HI.X R8, R240.reuse, R5.reuse, R241.reuse, 0x5, P2 ;  /* 0x00000005f0089211 */ /* 0x1c0fe200010f2cf1 */
[----:B------:R-:W-:Y:S01]  /*cbd0*/  @!P1 IMAD.MOV.U32 R22, RZ, RZ, R4 ;  /* 0x000000ffff169224 */ /* 0x000fe200078e0004 */
[----:B------:R-:W-:Y:S01]  /*cbe0*/  @!P1 LEA.HI.X R9, R240, R5, R241, 0x6, P0 ;  /* 0x00000005f0099211 */ /* 0x000fe200000f34f1 */
[----:B------:R-:W-:Y:S01]  /*cbf0*/  @!P1 IMAD.MOV.U32 R23, RZ, RZ, R5 ;  /* 0x000000ffff179224 */ /* 0x000fe200078e0005 */
[-C--:B------:R-:W-:Y:S01]  /*cc00*/  @!P1 LEA R18, P2, R2, R244.reuse, 0x1 ;  /* 0x000000f402129211 */ /* 0x080fe200078408ff */
[C---:B------:R-:W-:Y:S01]  /*cc10*/  @!P1 IMAD R10, R241.reuse, 0x60, RZ ;  /* 0x00000060f10a9824 */ /* 0x040fe200078e02ff */
[-C--:B------:R-:W-:Y:S01]  /*cc20*/  @!P1 LEA R16, P0, R6, R244.reuse, 0x1 ;  /* 0x000000f406109211 */ /* 0x080fe200078008ff */
[----:B------:R-:W-:Y:S01]  /*cc30*/  @!P1 IMAD.WIDE.U32 R24, R240, 0x60, R24 ;  /* 0x00000060f0189825 */ /* 0x000fe200078e0018 */
[-C--:B------:R-:W-:Y:S02]  /*cc40*/  @!P1 LEA.HI.X R19, R2, R243.reuse, R8, 0x1, P2 ;  /* 0x000000f302139211 */ /* 0x080fe400010f0c08 */
[-C--:B------:R-:W-:Y:S01]  /*cc50*/  @!P1 LEA.HI.X R17, R6, R243.reuse, R9, 0x1, P0 ;  /* 0x000000f306119211 */ /* 0x080fe200000f0c09 */
[C---:B------:R-:W-:Y:S01]  /*cc60*/  @!P1 IMAD R2, R241.reuse, 0x50, RZ ;  /* 0x00000050f1029824 */ /* 0x040fe200078e02ff */
[----:B------:R-:W-:Y:S01]  /*cc70*/  @!P3 LEA R8, P0, R4, R244, 0x1 ;  /* 0x000000f40408b211 */ /* 0x000fe200078008ff */
[C---:B------:R-:W-:Y:S01]  /*cc80*/  @!P1 IMAD R11, R241.reuse, 0x70, RZ ;  /* 0x00000070f10b9824 */ /* 0x040fe200078e02ff */
[C---:B------:R-:W-:Y:S01]  /*cc90*/  @!P1 LEA R0, P4, R240.reuse, R4, 0x4 ;  /* 0x00000004f0009211 */ /* 0x040fe200078820ff */
[----:B------:R-:W-:Y:S01]  /*cca0*/  @!P1 IMAD.WIDE.U32 R22, R240, 0x70, R22 ;  /* 0x00000070f0169825 */ /* 0x000fe200078e0016 */
[----:B------:R-:W-:Y:S01]  /*ccb0*/  @!P3 LEA.HI.X R9, R4, R243, R5, 0x1, P0 ;  /* 0x000000f30409b211 */ /* 0x000fe200000f0c05 */
[----:B------:R-:W2:Y:S01]  /*ccc0*/  LDL R172, [R1+0x14] ;  /* 0x0000140001ac7983 */ /* 0x000ea20000100800 */
[----:B------:R-:W-:Y:S02]  /*ccd0*/  @!P1 LEA.HI.X R7, R240, R5, R241, 0x4, P4 ;  /* 0x00000005f0079211 */ /* 0x000fe400020f24f1 */
[CC--:B------:R-:W-:Y:S01]  /*cce0*/  @!P1 LEA R20, P4, R0.reuse, R244.reuse, 0x1 ;  /* 0x000000f400149211 */ /* 0x0c0fe200078808ff */
[----:B------:R-:W-:Y:S01]  /*ccf0*/  @!PT LDS RZ, [RZ] ;  /* 0x00000000fffff984 */ /* 0x000fe20000000800 */
[----:B------:R-:W-:Y:S01]  /*cd00*/  @!PT LDS RZ, [RZ] ;  /* 0x00000000fffff984 */ /* 0x000fe20000000800 */
[----:B------:R-:W-:Y:S01]  /*cd10*/  @!PT LDS RZ, [RZ] ;  /* 0x00000000fffff984 */ /* 0x000fe20000000800 */
[----:B------:R1:W-:Y:S03]  /*cd20*/  @!P3 LDGSTS.E.BYPASS.LTC128B.128 [R236+0x8000], desc[UR14][R8.64] ;  /* 0x0800000008ecbfae */ /* 0x0003e6000b981a0e */
[-C--:B------:R-:W-:Y:S01]  /*cd30*/  @!P1 LEA.HI.X R21, R0, R243.reuse, R7, 0x1, P4 ;  /* 0x000000f300159211 */ /* 0x080fe200020f0c07 */
[--C-:B------:R-:W-:Y:S04]  /*cd40*/  @!P1 IMAD.WIDE.U32 R6, R240, 0x30, R4.reuse ;  /* 0x00000030f0069825 */ /* 0x100fe800078e0004 */
[----:B------:R-:W-:Y:S01]  /*cd50*/  @P3 STS.128 [R236+0x8000], RZ ;  /* 0x008000ffec003388 */ /* 0x000fe20000000c00 */
[----:B------:R-:W-:Y:S01]  /*cd60*/  @!P1 IMAD R0, R241, 0x30, RZ ;  /* 0x00000030f1009824 */ /* 0x000fe200078e02ff */
[-C--:B------:R-:W-:Y:S01]  /*cd70*/  @!P1 LEA R14, P5, R6, R244.reuse, 0x1 ;  /* 0x000000f4060e9211 */ /* 0x080fe200078a08ff */
[----:B------:R-:W-:Y:S04]  /*cd80*/  @!P1 IMAD.WIDE.U32 R4, R240, 0x50, R4 ;  /* 0x00000050f0049825 */ /* 0x000fe800078e0004 */
[----:B------:R-:W-:Y:S01]  /*cd90*/  @!P1 IMAD.IADD R0, R0, 0x1, R7 ;  /* 0x0000000100009824 */ /* 0x000fe200078e0207 */
[----:B------:R-:W-:Y:S01]  /*cda0*/  @P1 STS.128 [R236+0x8800], RZ ;  /* 0x008800ffec001388 */ /* 0x000fe20000000c00 */
[----:B------:R-:W-:Y:S01]  /*cdb0*/  @!P1 IMAD.IADD R2, R2, 0x1, R5 ;  /* 0x0000000102029824 */ /* 0x000fe200078e0205 */
[-C--:B------:R-:W-:Y:S01]  /*cdc0*/  @!P1 LEA R12, P4, R4, R244.reuse, 0x1 ;  /* 0x000000f4040c9211 */ /* 0x080fe200078808ff */
[----:B------:R-:W-:Y:S01]  /*cdd0*/  @!P1 IMAD.IADD R7, R11, 0x1, R23 ;  /* 0x000000010b079824 */ /* 0x000fe200078e0217 */
[-C--:B------:R-:W-:Y:S01]  /*cde0*/  @!P1 LEA.HI.X R15, R6, R243.reuse, R0, 0x1, P5 ;  /* 0x000000f3060f9211 */ /* 0x080fe200028f0c00 */
[----:B------:R-:W-:Y:S01]  /*cdf0*/  IMAD.IADD R0, R170, 0x1, R232 ;  /* 0x00000001aa007824 */ /* 0x000fe200078e02e8 */
[----:B------:R-:W-:Y:S02]  /*ce00*/  @!P1 LEA.HI.X R13, R4, R243, R2, 0x1, P4 ;  /* 0x000000f3040d9211 */ /* 0x000fe400020f0c02 */
[----:B------:R-:W-:Y:S01]  /*ce10*/  @!PT LDS RZ, [RZ] ;  /* 0x00000000fffff984 */ /* 0x000fe20000000800 */
[----:B------:R-:W-:Y:S01]  /*ce20*/  @!PT LDS RZ, [RZ] ;  /* 0x00000000fffff984 */ /* 0x000fe20000000800 */
[----:B------:R-:W-:Y:S01]  /*ce30*/  @!PT LDS RZ, [RZ] ;  /* 0x00000000fffff984 */ /* 0x000fe20000000800 */
[----:B------:R-:W-:Y:S01]  /*ce40*/  @!P1 LDGSTS.E.BYPASS.LTC128B.128 [R236+0x8800], desc[UR14][R20.64] ;  /* 0x0880000014ec9fae */ /* 0x000fe2000b981a0e */
[----:B------:R-:W-:Y:S02]  /*ce50*/  @!P1 IADD3 R5, PT, PT, R10, R25, RZ ;  /* 0x000000190a059210 */ /* 0x000fe40007ffe0ff */
[-C--:B------:R-:W-:Y:S02]  /*ce60*/  @!P1 LEA R10, P2, R24, R244.reuse, 0x1 ;  /* 0x000000f4180a9211 */ /* 0x080fe400078408ff */
[----:B-1----:R-:W-:Y:S02]  /*ce70*/  @!P1 LEA R8, P0, R22, R244, 0x1 ;  /* 0x000000f416089211 */ /* 0x002fe400078008ff */
[-C--:B------:R-:W-:Y:S01]  /*ce80*/  @!P1 LEA.HI.X R11, R24, R243.reuse, R5, 0x1, P2 ;  /* 0x000000f3180b9211 */ /* 0x080fe200010f0c05 */
[----:B------:R-:W-:Y:S01]  /*ce90*/  @P1 STS.128 [R236+0x9000], RZ ;  /* 0x009000ffec001388 */ /* 0x000fe20000000c00 */
[----:B------:R-:W-:Y:S02]  /*cea0*/  @!P1 LEA.HI.X R9, R22, R243, R7, 0x1, P0 ;  /* 0x000000f316099211 */ /* 0x000fe400000f0c07 */
[----:B------:R-:W-:Y:S05]  /*ceb0*/  ISETP.NE.AND P2, PT, R238, RZ, PT ;  /* 0x000000ffee00720c */ /* 0x000fea0003f45270 */
        /* <DEDUP_REMOVED lines=30> */
[----:B-1----:R-:W1:Y:S08]  /*d0a0*/  LDSM.16.M88.4 R16, [R229+UR5+0x4000] ;  /* 0x00400005e510783b */ /* 0x002e700008000200 */
        /* <DEDUP_REMOVED lines=9> */
[-C--:B------:R-:W-:Y:S07]  /*d140*/  HMMA.16816.F32 R12, R124, R18.reuse, RZ ;  /* 0x000000127c0c723c */ /* 0x080fee00000018ff */
[----:B------:R-:W3:Y:S01]  /*d150*/  LDSM.16.M88.4 R112, [R229+UR5+0x7000] ;  /* 0x00700005e570783b */ /* 0x000ee20008000200 */
        /* <DEDUP_REMOVED lines=9> */
[----:B------:R-:W-:Y:S01]  /*d1f0*/  LDSM.16.M88.4 R220, [R0+0x5000] ;  /* 0x0050000000dc783b */ /* 0x000fe20000000200 */
[-C--:B-----5:R-:W-:Y:S07]  /*d200*/  HMMA.16816.F32 R36, R128, R48.reuse, RZ ;  /* 0x000000308024723c */ /* 0x0a0fee00000018ff */
[----:B------:R-:W-:Y:S01]  /*d210*/  LDSM.16.M88.4 R224, [R0+0x5800] ;  /* 0x0058000000e0783b */ /* 0x000fe20000000200 */
[C---:B------:R-:W-:Y:S07]  /*d220*/  HMMA.16816.F32 R40, R124.reuse, R48, RZ ;  /* 0x000000307c28723c */ /* 0x040fee00000018ff */
[----:B------:R-:W5:Y:S01]  /*d230*/  LDL R171, [R1+0x10] ;  /* 0x0000100001ab7983 */ /* 0x000f620000100800 */
[-C--:B------:R-:W-:Y:S01]  /*d240*/  HMMA.16816.F32 R44, R124, R50.reuse, RZ ;  /* 0x000000327c2c723c */ /* 0x080fe200000018ff */
[----:B------:R-:W1:Y:S07]  /*d250*/  S2R R245, SR_TID.X ;  /* 0x0000000000f57919 */ /* 0x000e6e0000002100 */
[C---:B------:R-:W-:Y:S08]  /*d260*/  HMMA.16816.F32 R48, R128.reuse, R50, RZ ;  /* 0x000000328030723c */ /* 0x040ff000000018ff */
[-C--:B------:R-:W-:Y:S08]  /*d270*/  HMMA.16816.F32 R52, R128, R64.reuse, RZ ;  /* 0x000000408034723c */ /* 0x080ff000000018ff */
[C---:B------:R-:W-:Y:S08]  /*d280*/  HMMA.16816.F32 R56, R124.reuse, R64, RZ ;  /* 0x000000407c38723c */ /* 0x040ff000000018ff */
[-C--:B------:R-:W-:Y:S01]  /*d290*/  HMMA.16816.F32 R60, R124, R66.reuse, RZ ;  /* 0x000000427c3c723c */ /* 0x080fe200000018ff */
[----:B-1----:R-:W-:Y:S07]  /*d2a0*/  LOP3.LUT P0, RZ, R245, 0x4, RZ, 0xc0, !PT ;  /* 0x00000004f5ff7812 */ /* 0x002fee000780c0ff */
[C---:B------:R-:W-:Y:S08]  /*d2b0*/  HMMA.16816.F32 R64, R128.reuse, R66, RZ ;  /* 0x000000428040723c */ /* 0x040ff000000018ff */
        /* <DEDUP_REMOVED lines=8> */
[-C--:B------:R-:W-:Y:S08]  /*d340*/  HMMA.16816.F32 R100, R128, R112.reuse, RZ ;  /* 0x000000708064723c */ /* 0x080ff000000018ff */
[C---:B------:R-:W-:Y:S08]  /*d350*/  HMMA.16816.F32 R104, R124.reuse, R112, RZ ;  /* 0x000000707c68723c */ /* 0x040ff000000018ff */
[-C--:B------:R-:W-:Y:S08]  /*d360*/  HMMA.16816.F32 R108, R124, R114.reuse, RZ ;  /* 0x000000727c6c723c */ /* 0x080ff000000018ff */
[C---:B------:R-:W-:Y:S08]  /*d370*/  HMMA.16816.F32 R112, R128.reuse, R114, RZ ;  /* 0x000000728070723c */ /* 0x040ff000000018ff */
[-C--:B--2---:R-:W-:Y:S08]  /*d380*/  HMMA.16816.F32 R116, R128, R204.reuse, RZ ;  /* 0x000000cc8074723c */ /* 0x084ff000000018ff */
        /* <DEDUP_REMOVED lines=23> */
[----:B------:R3:W4:Y:S07]  /*d500*/  LDSM.16.M88.4 R224, [R0+0x7800] ;  /* 0x0078000000e0783b */ /* 0x00072e0000000200 */
[-C--:B-1----:R-:W-:Y:S08]  /*d510*/  HMMA.16816.F32 R68, R208, R204.reuse, R68 ;  /* 0x000000ccd044723c */ /* 0x082ff00000001844 */
[C---:B------:R-:W-:Y:S08]  /*d520*/  HMMA.16816.F32 R72, R216.reuse, R204, R72 ;  /* 0x000000ccd848723c */ /* 0x040ff00000001848 */
[-C--:B------:R-:W-:Y:S03]  /*d530*/  HMMA.16816.F32 R76, R216, R206.reuse, R76 ;  /* 0x000000ced84c723c */ /* 0x080fe6000000184c */
[----:B---3--:R-:W-:Y:S05]  /*d540*/  SEL R0, R235, 0xffffffc0, !P0 ;  /* 0xffffffc0eb007807 */ /* 0x008fea0004000000 */
[C---:B------:R-:W-:Y:S04]  /*d550*/  HMMA.16816.F32 R80, R208.reuse, R206, R80 ;  /* 0x000000ced050723c */ /* 0x040fe80000001850 */
[--C-:B------:R-:W-:Y:S02]  /*d560*/  IMAD.IADD R2, R231, 0x1, R0.reuse ;  /* 0x00000001e7027824 */ /* 0x100fe400078e0200 */
[----:B------:R-:W-:Y:S02]  /*d570*/  IMAD.IADD R0, R170, 0x1, R0 ;  /* 0x00000001aa007824 */ /* 0x000fe400078e0200 */
[-C--:B------:R-:W-:Y:S01]  /*d580*/  HMMA.16816.F32 R84, R208, R212.reuse, R84 ;  /* 0x000000d4d054723c */ /* 0x080fe20000001854 */
[----:B------:R-:W-:Y:S02]  /*d590*/  LDSM.16.M88.4 R204, [R2] ;  /* 0x0000000002cc783b */ /* 0x000fe40000000200 */
[----:B------:R-:W-:Y:S04]  /*d5a0*/  IMAD R170, R238, 0x80, R172 ;  /* 0x00000080eeaa7824 */ /* 0x000fe800078e02ac */
[----:B-----5:R-:W-:Y:S01]  /*d5b0*/  IMAD.IADD R170, R171, 0x1, -R170 ;  /* 0x00000001abaa7824 */ /* 0x020fe200078e0aaa */
[C---:B------:R-:W-:Y:S04]  /*d5c0*/  HMMA.16816.F32 R88, R216.reuse, R212, R88 ;  /* 0x000000d4d858723c */ /* 0x040fe80000001858 */
[C---:B------:R-:W-:Y:S02]  /*d5d0*/  VIADD R172, R170.reuse, 0xffffffff ;  /* 0xffffffffaaac7836 */ /* 0x040fe40000000000 */
[C---:B------:R-:W-:Y:S02]  /*d5e0*/  VIADD R171, R170.reuse, 0x38 ;  /* 0x00000038aaab7836 */ /* 0x040fe40000000000 */
[-C--:B------:R-:W-:Y:S03]  /*d5f0*/  HMMA.16816.F32 R92, R216, R214.reuse, R92 ;  /* 0x000000d6d85c723c */ /* 0x080fe6000000185c */
[----:B------:R-:W-:Y:S01]  /*d600*/  IABS R172, R172 ;  /* 0x000000ac00ac7213 */ /* 0x000fe20000000000 */
[----:B------:R-:W-:Y:S01]  /*d610*/  VIADD R173, R170, 0x3f ;  /* 0x0000003faaad7836 */ /* 0x000fe20000000000 */
[----:B------:R-:W-:Y:S02]  /*d620*/  IABS R171, R171 ;  /* 0x000000ab00ab7213 */ /* 0x000fe40000000000 */
[----:B------:R-:W-:Y:S01]  /*d630*/  I2FP.F32.S32 R172, R172 ;  /* 0x000000ac00ac7245 */ /* 0x000fe20000201400 */
[C---:B------:R-:W-:Y:S01]  /*d640*/  HMMA.16816.F32 R96, R208.reuse, R214, R96 ;  /* 0x000000d6d060723c */ /* 0x040fe20000001860 */
[----:B------:R-:W1:Y:S03]  /*d650*/  LDSM.16.M88.4 R212, [R0+0x4000] ;  /* 0x0040000000d4783b */ /* 0x000e660000000200 */
[----:B------:R-:W-:Y:S02]  /*d660*/  I2FP.F32.S32 R171, R171 ;  /* 0x000000ab00ab7245 */ /* 0x000fe40000201400 */
[----:B------:R-:W-:Y:S02]  /*d670*/  IABS R173, R173 ;  /* 0x000000ad00ad7213 */ /* 0x000fe40000000000 */
[-C--:B--2---:R-:W-:Y:S03]  /*d680*/  HMMA.16816.F32 R100, R208, R220.reuse, R100 ;  /* 0x000000dcd064723c */ /* 0x084fe60000001864 */
[----:B------:R-:W-:Y:S05]  /*d690*/  I2FP.F32.S32 R173, R173 ;  /* 0x000000ad00ad7245 */ /* 0x000fea0000201400 */
[C---:B------:R-:W-:Y:S08]  /*d6a0*/  HMMA.16816.F32 R104, R216.reuse, R220, R104 ;  /* 0x000000dcd868723c */ /* 0x040ff00000001868 */
[-C--:B------:R-:W-:Y:S08]  /*d6b0*/  HMMA.16816.F32 R108, R216, R222.reuse, R108 ;  /* 0x000000ded86c723c */ /* 0x080ff0000000186c */
[C---:B------:R-:W-:Y:S01]  /*d6c0*/  HMMA.16816.F32 R112, R208.reuse, R222, R112 ;  /* 0x000000ded070723c */ /* 0x040fe20000001870 */
[----:B------:R-:W2:Y:S07]  /*d6d0*/  LDSM.16.M88.4 R220, [R2+0x2000] ;  /* 0x0020000002dc783b */ /* 0x000eae0000000200 */
[-C--:B----4-:R-:W-:Y:S08]  /*d6e0*/  HMMA.16816.F32 R116, R208, R224.reuse, R116 ;  /* 0x000000e0d074723c */ /* 0x090ff00000001874 */
[C---:B------:R-:W-:Y:S08]  /*d6f0*/  HMMA.16816.F32 R120, R216.reuse, R224, R120 ;  /* 0x000000e0d878723c */ /* 0x040ff00000001878 */
[-C--:B------:R-:W-:Y:S01]  /*d700*/  HMMA.16816.F32 R124, R216, R226.reuse, R124 ;  /* 0x000000e2d87c723c */ /* 0x080fe2000000187c */
[----:B------:R-:W3:Y:S07]  /*d710*/  LDSM.16.M88.4 R216, [R0+0x4800] ;  /* 0x0048000000d8783b */ /* 0x000eee0000000200 */
        /* <DEDUP_REMOVED lines=22> */
[----:B------:R1:W3:Y:S07]  /*d880*/  LDSM.16.M88.4 R212, [R0+0x7000] ;  /* 0x0070000000d4783b */ /* 0x0002ee0000000200 */
[-C--:B------:R-:W-:Y:S08]  /*d890*/  HMMA.16816.F32 R68, R204, R224.reuse, R68 ;  /* 0x000000e0cc44723c */ /* 0x080ff00000001844 */
[C---:B------:R-:W-:Y:S04]  /*d8a0*/  HMMA.16816.F32 R72, R220.reuse, R224, R72 ;  /* 0x000000e0dc48723c */ /* 0x040fe80000001848 */
[----:B------:R-:W-:Y:S02]  /*d8b0*/  IMAD.IADD R224, R232, 0x1, R2 ;  /* 0x00000001e8e07824 */ /* 0x000fe400078e0202 */
[----:B------:R-:W-:Y:S02]  /*d8c0*/  VIADD R2, R170, 0x48 ;  /* 0x00000048aa027836 */ /* 0x000fe40000000000 */
[-C--:B------:R-:W-:Y:S03]  /*d8d0*/  HMMA.16816.F32 R76, R220, R226.reuse, R76 ;  /* 0x000000e2dc4c723c */ /* 0x080fe6000000184c */
[----:B-1----:R-:W-:Y:S02]  /*d8e0*/  IADD3 R0, PT, PT, R232, R0, RZ ;  /* 0x00000000e8007210 */ /* 0x002fe40007ffe0ff */
[----:B------:R-:W-:Y:S03]  /*d8f0*/  IABS R2, R2 ;  /* 0x0000000200027213 */ /* 0x000fe60000000000 */
[C---:B------:R-:W-:Y:S04]  /*d900*/  HMMA.16816.F32 R80, R204.reuse, R226, R80 ;  /* 0x000000e2cc50723c */ /* 0x040fe80000001850 */
[----:B------:R-:W-:Y:S04]  /*d910*/  I2FP.F32.S32 R2, R2 ;  /* 0x0000000200027245 */ /* 0x000fe80000201400 */
[-C--:B--2---:R-:W-:Y:S08]  /*d920*/  HMMA.16816.F32 R84, R204, R208.reuse, R84 ;  /* 0x000000d0cc54723c */ /* 0x084ff00000001854 */
[C---:B------:R-:W-:Y:S08]  /*d930*/  HMMA.16816.F32 R88, R220.reuse, R208, R88 ;  /* 0x000000d0dc58723c */ /* 0x040ff00000001858 */
[-C--:B------:R-:W-:Y:S08]  /*d940*/  HMMA.16816.F32 R92, R220, R210.reuse, R92 ;  /* 0x000000d2dc5c723c */ /* 0x080ff0000000185c */
[C---:B------:R-:W-:Y:S01]  /*d950*/  HMMA.16816.F32 R96, R204.reuse, R210, R96 ;  /* 0x000000d2cc60723c */ /* 0x040fe20000001860 */
[----:B------:R-:W-:Y:S07]  /*d960*/  LDSM.16.M88.4 R208, [R224] ;  /* 0x00000000e0d0783b */ /* 0x000fee0000000200 */
[-C--:B---3--:R-:W-:Y:S01]  /*d970*/  HMMA.16816.F32 R100, R204, R212.reuse, R100 ;  /* 0x000000d4cc64723c */ /* 0x088fe20000001864 */
[----:B------:R-:W-:Y:S07]  /*d980*/  LDSM.16.M88.4 R224, [R224+0x2000] ;  /* 0x00200000e0e0783b */ /* 0x000fee0000000200 */
[C---:B------:R-:W-:Y:S08]  /*d990*/  HMMA.16816.F32 R104, R220.reuse, R212, R104 ;  /* 0x000000d4dc68723c */ /* 0x040ff00000001868 */
[-C--:B------:R-:W-:Y:S08]  /*d9a0*/  HMMA.16816.F32 R108, R220, R214.reuse, R108 ;  /* 0x000000d6dc6c723c */ /* 0x080ff0000000186c */
[C---:B------:R-:W-:Y:S01]  /*d9b0*/  HMMA.16816.F32 R112, R204.reuse, R214, R112 ;  /* 0x000000d6cc70723c */ /* 0x040fe20000001870 */
[----:B------:R-:W1:Y:S07]  /*d9c0*/  LDSM.16.M88.4 R212, [R0+0x4000] ;  /* 0x0040000000d4783b */ /* 0x000e6e0000000200 */
[-C--:B------:R-:W-:Y:S08]  /*d9d0*/  HMMA.16816.F32 R116, R204, R216.reuse, R116 ;  /* 0x000000d8cc74723c */ /* 0x080ff00000001874 */
[C---:B------:R-:W-:Y:S04]  /*d9e0*/  HMMA.16816.F32 R120, R220.reuse, R216, R120 ;  /* 0x000000d8dc78723c */ /* 0x040fe80000001878 */
[----:B------:R-:W-:Y:S01]  /*d9f0*/  IABS R216, R170 ;  /* 0x000000aa00d87213 */ /* 0x000fe20000000000 */
[C---:B------:R-:W-:Y:S03]  /*da00*/  VIADD R217, R170.reuse, 0x7 ;  /* 0x00000007aad97836 */ /* 0x040fe60000000000 */
[----:B------:R-:W-:Y:S01]  /*da10*/  I2FP.F32.S32 R216, R216 ;  /* 0x000000d800d87245 */ /* 0x000fe20000201400 */
[-C--:B------:R-:W-:Y:S01]  /*da20*/  HMMA.16816.F32 R124, R220, R218.reuse, R124 ;  /* 0x000000dadc7c723c */ /* 0x080fe2000000187c */
[----:B------:R-:W2:Y:S02]  /*da30*/  LDSM.16.M88.4 R220, [R0+0x4800] ;  /* 0x0048000000dc783b */ /* 0x000ea40000000200 */
[----:B------:R-:W-:Y:S04]  /*da40*/  IABS R217, R217 ;  /* 0x000000d900d97213 */ /* 0x000fe80000000000 */
[----:B------:R-:W-:Y:S01]  /*da50*/  I2FP.F32.S32 R217, R217 ;  /* 0x000000d900d97245 */ /* 0x000fe20000201400 */
[----:B------:R-:W-:Y:S01]  /*da60*/  HMMA.16816.F32 R128, R204, R218, R128 ;  /* 0x000000dacc80723c */ /* 0x000fe20000001880 */
[----:B------:R-:W3:Y:S03]  /*da70*/  LDSM.16.M88.4 R204, [R0+0x5000] ;  /* 0x0050000000cc783b */ /* 0x000ee60000000200 */
[C---:B------:R-:W-:Y:S01]  /*da80*/  IADD3 R218, PT, PT, R170.reuse, -0x9, RZ ;  /* 0xfffffff7aada7810 */ /* 0x040fe20007ffe0ff */
[----:B------:R-:W-:Y:S03]  /*da90*/  VIADD R219, R170, 0x8 ;  /* 0x00000008aadb7836 */ /* 0x000fe60000000000 */
[----:B------:R-:W-:Y:S01]  /*daa0*/  IABS R218, R218 ;  /* 0x000000da00da7213 */ /* 0x000fe20000000000 */
[-C--:B-1----:R-:W-:Y:S05]  /*dab0*/  HMMA.16816.F32 R4, R208, R212.reuse, R4 ;  /* 0x000000d4d004723c */ /* 0x082fea0000001804 */
[----:B------:R-:W-:Y:S02]  /*dac0*/  I2FP.F32.S32 R218, R218 ;  /* 0x000000da00da7245 */ /* 0x000fe40000201400 */
[----:B------:R-:W-:Y:S01]  /*dad0*/  IABS R219, R219 ;  /* 0x000000db00db7213 */ /* 0x000fe20000000000 */
[C---:B------:R-:W-:Y:S04]  /*dae0*/  HMMA.16816.F32 R8, R224.reuse, R212, R8 ;  /* 0x000000d4e008723c */ /* 0x040fe80000001808 */
[----:B------:R-:W-:Y:S04]  /*daf0*/  I2FP.F32.S32 R219, R219 ;  /* 0x000000db00db7245 */ /* 0x000fe80000201400 */
[-C--:B------:R-:W-:Y:S03]  /*db00*/  HMMA.16816.F32 R12, R224, R214.reuse, R12 ;  /* 0x000000d6e00c723c */ /* 0x080fe6000000180c */
[-C--:B------:R-:W-:Y:S01]  /*db10*/  FFMA.FTZ R5, R172, -R169.reuse, R5 ;  /* 0x800000a9ac057223 */ /* 0x080fe20000010005 */
[-C--:B------:R-:W-:Y:S01]  /*db20*/  FFMA.FTZ R4, R216, -R169.reuse, R4 ;  /* 0x800000a9d8047223 */ /* 0x080fe20000010004 */
[-C--:B------:R-:W-:Y:S01]  /*db30*/  FFMA.FTZ R7, R217, -R169.reuse, R7 ;  /* 0x800000a9d9077223 */ /* 0x080fe20000010007 */
[-C--:B------:R-:W-:Y:S02]  /*db40*/  FFMA.FTZ R6, R219, -R169.reuse, R6 ;  /* 0x800000a9db067223 */ /* 0x080fe40000010006 */
[C---:B------:R-:W-:Y:S01]  /*db50*/  HMMA.16816.F32 R16, R208.reuse, R214, R16 ;  /* 0x000000d6d010723c */ /* 0x040fe20000001810 */
[----:B------:R-:W1:Y:S03]  /*db60*/  LDSM.16.M88.4 R212, [R0+0x5800] ;  /* 0x0058000000d4783b */ /* 0x000e660000000200 */
[-C--:B------:R-:W-:Y:S01]  /*db70*/  FFMA.FTZ R10, R2, -R169.reuse, R10 ;  /* 0x800000a9020a7223 */ /* 0x080fe2000001000a */
[-C--:B------:R-:W-:Y:S03]  /*db80*/  FFMA.FTZ R9, R173, -R169.reuse, R9 ;  /* 0x800000a9ad097223 */ /* 0x080fe60000010009 */
[-C--:B--2---:R-:W-:Y:S03]  /*db90*/  HMMA.16816.F32 R20, R208, R220.reuse, R20 ;  /* 0x000000dcd014723c */ /* 0x084fe60000001814 */
[-C--:B------:R-:W-:Y:S01]  /*dba0*/  FFMA.FTZ R12, R171, -R169.reuse, R12 ;  /* 0x800000a9ab0c7223 */ /* 0x080fe2000001000c */
[----:B------:R-:W-:Y:S01]  /*dbb0*/  FFMA.FTZ R15, R173, -R169, R15 ;  /* 0x800000a9ad0f7223 */ /* 0x000fe2000001000f */
[----:B------:R-:W-:Y:S03]  /*dbc0*/  VIADD R173, R170, 0x30 ;  /* 0x00000030aaad7836 */ /* 0x000fe60000000000 */
[C---:B------:R-:W-:Y:S04]  /*dbd0*/  HMMA.16816.F32 R24, R224.reuse, R220, R24 ;  /* 0x000000dce018723c */ /* 0x040fe80000001818 */
[----:B------:R-:W-:Y:S01]  /*dbe0*/  IABS R173, R173 ;  /* 0x000000ad00ad7213 */ /* 0x000fe20000000000 */
[-C--:B------:R-:W-:Y:S01]  /*dbf0*/  FFMA.FTZ R19, R172, -R169.reuse, R19 ;  /* 0x800000a9ac137223 */ /* 0x080fe20000010013 */
[-C--:B------:R-:W-:Y:S01]  /*dc00*/  FFMA.FTZ R18, R216, -R169.reuse, R18 ;  /* 0x800000a9d8127223 */ /* 0x080fe20000010012 */
[C---:B------:R-:W-:Y:S01]  /*dc10*/  FFMA.FTZ R17, R218.reuse, -R169, R17 ;  /* 0x800000a9da117223 */ /* 0x040fe20000010011 */
[----:B------:R-:W-:Y:S01]  /*dc20*/  I2FP.F32.S32 R173, R173 ;  /* 0x000000ad00ad7245 */ /* 0x000fe20000201400 */
[-C--:B------:R-:W-:Y:S03]  /*dc30*/  HMMA.16816.F32 R28, R224, R222.reuse, R28 ;  /* 0x000000dee01c723c */ /* 0x080fe6000000181c */
[-C--:B------:R-:W-:Y:S05]  /*dc40*/  FFMA.FTZ R23, R218, -R169.reuse, R23 ;  /* 0x800000a9da177223 */ /* 0x080fea0000010017 */
[C---:B------:R-:W-:Y:S04]  /*dc50*/  HMMA.16816.F32 R32, R208.reuse, R222, R32 ;  /* 0x000000ded020723c */ /* 0x040fe80000001820 */
[-C--:B------:R-:W-:Y:S01]  /*dc60*/  FFMA.FTZ R26, R171, -R169.reuse, R26 ;  /* 0x800000a9ab1a7223 */ /* 0x080fe2000001001a */
[C---:B------:R-:W-:Y:S02]  /*dc70*/  VIADD R171, R170.reuse, 0x2f ;  /* 0x0000002faaab7836 */ /* 0x040fe40000000000 */
[C---:B------:R-:W-:Y:S01]  /*dc80*/  FFMA.FTZ R24, R173.reuse, -R169, R24 ;  /* 0x800000a9ad187223 */ /* 0x040fe20000010018 */
[-C--:B---3--:R-:W-:Y:S03]  /*dc90*/  HMMA.16816.F32 R36, R208, R204.reuse, R36 ;  /* 0x000000ccd024723c */ /* 0x088fe60000001824 */
[----:B------:R-:W-:Y:S01]  /*dca0*/  IABS R171, R171 ;  /* 0x000000ab00ab7213 */ /* 0x000fe20000000000 */
[----:B------:R-:W-:Y:S01]  /*dcb0*/  FFMA.FTZ R30, R173, -R169, R30 ;  /* 0x800000a9ad1e7223 */ /* 0x000fe2000001001e */
[C---:B------:R-:W-:Y:S02]  /*dcc0*/  VIADD R173, R170.reuse, 0x1f ;  /* 0x0000001faaad7836 */ /* 0x040fe40000000000 */
[----:B------:R-:W-:Y:S01]  /*dcd0*/  I2FP.F32.S32 R171, R171 ;  /* 0x000000ab00ab7245 */ /* 0x000fe20000201400 */
[C---:B------:R-:W-:Y:S04]  /*dce0*/  HMMA.16816.F32 R40, R224.reuse, R204, R40 ;  /* 0x000000cce028723c */ /* 0x040fe80000001828 */
[C---:B------:R-:W-:Y:S01]  /*dcf0*/  IADD3 R204, PT, PT, R170.reuse, 0x40, RZ ;  /* 0x00000040aacc7810 */ /* 0x040fe20007ffe0ff */
[C---:B------:R-:W-:Y:S01]  /*dd00*/  VIADD R205, R170.reuse, 0x37 ;  /* 0x00000037aacd7836 */ /* 0x040fe20000000000 */
[----:B------:R-:W-:Y:S01]  /*dd10*/  IABS R173, R173 ;  /* 0x000000ad00ad7213 */ /* 0x000fe20000000000 */
[CC--:B------:R-:W-:Y:S01]  /*dd20*/  FFMA.FTZ R25, R171.reuse, -R169.reuse, R25 ;  /* 0x800000a9ab197223 */ /* 0x0c0fe20000010019 */
[----:B------:R-:W-:Y:S01]  /*dd30*/  IABS R204, R204 ;  /* 0x000000cc00cc7213 */ /* 0x000fe20000000000 */
[-C--:B------:R-:W-:Y:S03]  /*dd40*/  HMMA.16816.F32 R44, R224, R206.reuse, R44 ;  /* 0x000000cee02c723c */ /* 0x080fe6000000182c */
[----:B------:R-:W-:Y:S01]  /*dd50*/  I2FP.F32.S32 R204, R204 ;  /* 0x000000cc00cc7245 */ /* 0x000fe20000201400 */
[----:B------:R-:W-:Y:S01]  /*dd60*/  FFMA.FTZ R31, R171, -R169, R31 ;  /* 0x800000a9ab1f7223 */ /* 0x000fe2000001001f */
[----:B------:R-:W-:Y:S01]  /*dd70*/  IABS R205, R205 ;  /* 0x000000cd00cd7213 */ /* 0x000fe20000000000 */
[----:B------:R-:W-:Y:S01]  /*dd80*/  VIADD R171, R170, 0x18 ;  /* 0x00000018aaab7836 */ /* 0x000fe20000000000 */
[----:B------:R-:W-:Y:S01]  /*dd90*/  I2FP.F32.S32 R173, R173 ;  /* 0x000000ad00ad7245 */ /* 0x000fe20000201400 */
[C---:B------:R-:W-:Y:S01]  /*dda0*/  FFMA.FTZ R8, R204.reuse, -R169, R8 ;  /* 0x800000a9cc087223 */ /* 0x040fe20000010008 */
[----:B------:R-:W-:Y:S01]  /*ddb0*/  I2FP.F32.S32 R2, R205 ;  /* 0x000000cd00027245 */ /* 0x000fe20000201400 */
[----:B------:R-:W-:Y:S01]  /*ddc0*/  FFMA.FTZ R14, R204, -R169, R14 ;  /* 0x800000a9cc0e7223 */ /* 0x000fe2000001000e */
[----:B------:R-:W-:Y:S01]  /*ddd0*/  IABS R171, R171 ;  /* 0x000000ab00ab7213 */ /* 0x000fe20000000000 */
[C---:B------:R-:W-:Y:S01]  /*dde0*/  HMMA.16816.F32 R48, R208.reuse, R206, R48 ;  /* 0x000000ced030723c */ /* 0x040fe20000001830 */
[----:B------:R-:W2:Y:S03]  /*ddf0*/  LDSM.16.M88.4 R204, [R0+0x6000] ;  /* 0x0060000000cc783b */ /* 0x000ea60000000200 */
[----:B------:R-:W-:Y:S01]  /*de00*/  I2FP.F32.S32 R171, R171 ;  /* 0x000000ab00ab7245 */ /* 0x000fe20000201400 */
[CC--:B------:R-:W-:Y:S01]  /*de10*/  FFMA.FTZ R13, R2.reuse, -R169.reuse, R13 ;  /* 0x800000a9020d7223 */ /* 0x0c0fe2000001000d */
[-C--:B------:R-:W-:Y:S01]  /*de20*/  FFMA.FTZ R27, R2, -R169.reuse, R27 ;  /* 0x800000a9021b7223 */ /* 0x080fe2000001001b */
[C---:B------:R-:W-:Y:S01]  /*de30*/  VIADD R2, R170.reuse, 0x28 ;  /* 0x00000028aa027836 */ /* 0x040fe20000000000 */
[-C--:B-1----:R-:W-:Y:S03]  /*de40*/  HMMA.16816.F32 R52, R208, R212.reuse, R52 ;  /* 0x000000d4d034723c */ /* 0x082fe60000001834 */
[-C--:B------:R-:W-:Y:S01]  /*de50*/  FFMA.FTZ R44, R171, -R169.reuse, R44 ;  /* 0x800000a9ab2c7223 */ /* 0x080fe2000001002c */
[----:B------:R-:W-:Y:S01]  /*de60*/  IABS R2, R2 ;  /* 0x0000000200027213 */ /* 0x000fe20000000000 */
[CC--:B------:R-:W-:Y:S01]  /*de70*/  FFMA.FTZ R41, R173.reuse, -R169.reuse, R41 ;  /* 0x800000a9ad297223 */ /* 0x0c0fe20000010029 */
[----:B------:R-:W-:Y:S01]  /*de80*/  FFMA.FTZ R47, R173, -R169, R47 ;  /* 0x800000a9ad2f7223 */ /* 0x000fe2000001002f */
[C---:B------:R-:W-:Y:S01]  /*de90*/  VIADD R173, R170.reuse, 0xfffffff8 ;  /* 0xfffffff8aaad7836 */ /* 0x040fe20000000000 */
[----:B------:R-:W-:Y:S01]  /*dea0*/  I2FP.F32.S32 R2, R2 ;  /* 0x0000000200027245 */ /* 0x000fe20000201400 */
[C---:B------:R-:W-:Y:S04]  /*deb0*/  HMMA.16816.F32 R56, R224.reuse, R212, R56 ;  /* 0x000000d4e038723c */ /* 0x040fe80000001838 */
[C---:B------:R-:W-:Y:S01]  /*dec0*/  IADD3 R213, PT, PT, R170.reuse, 0x27, RZ ;  /* 0x00000027aad57810 */ /* 0x040fe20007ffe0ff */
[----:B------:R-:W-:Y:S01]  /*ded0*/  VIADD R212, R170, 0x20 ;  /* 0x00000020aad47836 */ /* 0x000fe20000000000 */
[----:B------:R-:W-:Y:S01]  /*dee0*/  IABS R173, R173 ;  /* 0x000000ad00ad7213 */ /* 0x000fe20000000000 */
[C---:B------:R-:W-:Y:S01]  /*def0*/  FFMA.FTZ R28, R2.reuse, -R169, R28 ;  /* 0x800000a9021c7223 */ /* 0x040fe2000001001c */
[----:B------:R-:W-:Y:S01]  /*df00*/  IABS R213, R213 ;  /* 0x000000d500d57213 */ /* 0x000fe20000000000 */
[-C--:B------:R-:W-:Y:S03]  /*df10*/  HMMA.16816.F32 R60, R224, R214.reuse, R60 ;  /* 0x000000d6e03c723c */ /* 0x080fe6000000183c */
[----:B------:R-:W-:Y:S01]  /*df20*/  IABS R212, R212 ;  /* 0x000000d400d47213 */ /* 0x000fe20000000000 */
[----:B------:R-:W-:Y:S01]  /*df30*/  FFMA.FTZ R42, R2, -R169, R42 ;  /* 0x800000a9022a7223 */ /* 0x000fe2000001002a */
[----:B------:R-:W-:Y:S01]  /*df40*/  I2FP.F32.S32 R213, R213 ;  /* 0x000000d500d57245 */ /* 0x000fe20000201400 */
[----:B------:R-:W-:Y:S01]  /*df50*/  VIADD R2, R170, 0x17 ;  /* 0x00000017aa027836 */ /* 0x000fe20000000000 */
[----:B------:R-:W-:Y:S01]  /*df60*/  I2FP.F32.S32 R212, R212 ;  /* 0x000000d400d47245 */ /* 0x000fe20000201400 */
[C---:B------:R-:W-:Y:S04]  /*df70*/  HMMA.16816.F32 R64, R208.reuse, R214, R64 ;  /* 0x000000d6d040723c */ /* 0x040fe80000001840 */
[----:B------:R-:W-:Y:S01]  /*df80*/  IABS R2, R2 ;  /* 0x0000000200027213 */ /* 0x000fe20000000000 */
[C---:B------:R-:W-:Y:S01]  /*df90*/  FFMA.FTZ R29, R213.reuse, -R169, R29 ;  /* 0x800000a9d51d7223 */ /* 0x040fe2000001001d */
[----:B------:R-:W-:Y:S01]  /*dfa0*/  I2FP.F32.S32 R173, R173 ;  /* 0x000000ad00ad7245 */ /* 0x000fe20000201400 */
[-C--:B------:R-:W-:Y:S01]  /*dfb0*/  FFMA.FTZ R43, R213, -R169.reuse, R43 ;  /* 0x800000a9d52b7223 */ /* 0x080fe2000001002b */
[----:B------:R-:W-:Y:S01]  /*dfc0*/  I2FP.F32.S32 R2, R2 ;  /* 0x0000000200027245 */ /* 0x000fe20000201400 */
[CC--:B------:R-:W-:Y:S01]  /*dfd0*/  FFMA.FTZ R40, R212.reuse, -R169.reuse, R40 ;  /* 0x800000a9d4287223 */ /* 0x0c0fe20000010028 */
[-C--:B------:R-:W-:Y:S01]  /*dfe0*/  FFMA.FTZ R46, R212, -R169.reuse, R46 ;  /* 0x800000a9d42e7223 */ /* 0x080fe2000001002e */
[-C--:B--2---:R-:W-:Y:S01]  /*dff0*/  HMMA.16816.F32 R68, R208, R204.reuse, R68 ;  /* 0x000000ccd044723c */ /* 0x084fe20000001844 */
[----:B------:R-:W1:Y:S02]  /*e000*/  LDSM.16.M88.4 R212, [R0+0x6800] ;  /* 0x0068000000d4783b */ /* 0x000e640000000200 */
[CC--:B------:R-:W-:Y:S01]  /*e010*/  FFMA.FTZ R45, R2.reuse, -R169.reuse, R45 ;  /* 0x800000a9022d7223 */ /* 0x0c0fe2000001002d */
[-C--:B------:R-:W-:Y:S01]  /*e020*/  FFMA.FTZ R59, R2, -R169.reuse, R59 ;  /* 0x800000a9023b7223 */ /* 0x080fe2000001003b */
[C---:B------:R-:W-:Y:S02]  /*e030*/  VIADD R2, R170.reuse, 0x47 ;  /* 0x00000047aa027836 */ /* 0x040fe40000000000 */
[----:B------:R-:W-:Y:S01]  /*e040*/  FFMA.FTZ R58, R171, -R169, R58 ;  /* 0x800000a9ab3a7223 */ /* 0x000fe2000001003a */
[C---:B------:R-:W-:Y:S01]  /*e050*/  VIADD R171, R170.reuse, 0x10 ;  /* 0x00000010aaab7836 */ /* 0x040fe20000000000 */
[C---:B------:R-:W-:Y:S04]  /*e060*/  HMMA.16816.F32 R72, R224.reuse, R204, R72 ;  /* 0x000000cce048723c */ /* 0x040fe80000001848 */
[----:B------:R-:W-:Y:S01]  /*e070*/  IABS R2, R2 ;  /* 0x0000000200027213 */ /* 0x000fe20000000000 */
[C---:B------:R-:W-:Y:S01]  /*e080*/  VIADD R205, R170.reuse, 0xffffffb7 ;  /* 0xffffffb7aacd7836 */ /* 0x040fe20000000000 */
[----:B------:R-:W-:Y:S01]  /*e090*/  IABS R171, R171 ;  /* 0x000000ab00ab7213 */ /* 0x000fe20000000000 */
[----:B------:R-:W-:Y:S01]  /*e0a0*/  VIADD R204, R170, 0xf ;  /* 0x0000000faacc7836 */ /* 0x000fe20000000000 */
[----:B------:R-:W-:Y:S01]  /*e0b0*/  I2FP.F32.S32 R2, R2 ;  /* 0x0000000200027245 */ /* 0x000fe20000201400 */
[-C--:B------:R-:W-:Y:S03]  /*e0c0*/  HMMA.16816.F32 R76, R224, R206.reuse, R76 ;  /* 0x000000cee04c723c */ /* 0x080fe6000000184c */
[----:B------:R-:W-:Y:S01]  /*e0d0*/  IABS R204, R204 ;  /* 0x000000cc00cc7213 */ /* 0x000fe20000000000 */
[----:B------:R-:W-:Y:S01]  /*e0e0*/  FFMA.FTZ R11, R2, -R169, R11 ;  /* 0x800000a9020b7223 */ /* 0x000fe2000001000b */
[----:B------:R-:W-:Y:S01]  /*e0f0*/  IABS R205, R205 ;  /* 0x000000cd00cd7213 */ /* 0x000fe20000000000 */
[----:B------:R-:W-:Y:S01]  /*e100*/  FFMA.FTZ R16, R173, -R169, R16 ;  /* 0x800000a9ad107223 */ /* 0x000fe20000010010 */
[----:B------:R-:W-:Y:S01]  /*e110*/  I2FP.F32.S32 R2, R204 ;  /* 0x000000cc00027245 */ /* 0x000fe20000201400 */
[C---:B------:R-:W-:Y:S04]  /*e120*/  HMMA.16816.F32 R80, R208.reuse, R206, R80 ;  /* 0x000000ced050723c */ /* 0x040fe80000001850 */
[----:B------:R-:W-:Y:S01]  /*e130*/  I2FP.F32.S32 R171, R171 ;  /* 0x000000ab00ab7245 */ /* 0x000fe20000201400 */
[-C--:B------:R-:W-:Y:S01]  /*e140*/  FFMA.FTZ R73, R172, -R169.reuse, R73 ;  /* 0x800000a9ac497223 */ /* 0x080fe20000010049 */
[----:B------:R-:W-:Y:S02]  /*e150*/  VIADD R204, R170, 0xffffffb8 ;  /* 0xffffffb8aacc7836 */ /* 0x000fe40000000000 */
[CC--:B------:R-:W-:Y:S01]  /*e160*/  FFMA.FTZ R57, R2.reuse, -R169.reuse, R57 ;  /* 0x800000a902397223 */ /* 0x0c0fe20000010039 */
[-C--:B------:R-:W-:Y:S01]  /*e170*/  FFMA.FTZ R63, R2, -R169.reuse, R63 ;  /* 0x800000a9023f7223 */ /* 0x080fe2000001003f */
[----:B------:R-:W-:Y:S02]  /*e180*/  VIADD R2, R170, 0xffffffbf ;  /* 0xffffffbfaa027836 */ /* 0x000fe40000000000 */
[CC--:B------:R-:W-:Y:S01]  /*e190*/  FFMA.FTZ R56, R171.reuse, -R169.reuse, R56 ;  /* 0x800000a9ab387223 */ /* 0x0c0fe20000010038 */
[----:B------:R-:W-:Y:S01]  /*e1a0*/  IABS R204, R204 ;  /* 0x000000cc00cc7213 */ /* 0x000fe20000000000 */
[----:B------:R-:W-:Y:S01]  /*e1b0*/  FFMA.FTZ R79, R172, -R169, R79 ;  /* 0x800000a9ac4f7223 */ /* 0x000fe2000001004f */
[----:B------:R-:W-:Y:S01]  /*e1c0*/  I2FP.F32.S32 R172, R205 ;  /* 0x000000cd00ac7245 */ /* 0x000fe20000201400 */
[-C--:B------:R-:W-:Y:S01]  /*e1d0*/  FFMA.FTZ R62, R171, -R169.reuse, R62 ;  /* 0x800000a9ab3e7223 */ /* 0x080fe2000001003e */
[----:B------:R-:W-:Y:S01]  /*e1e0*/  I2FP.F32.S32 R204, R204 ;  /* 0x000000cc00cc7245 */ /* 0x000fe20000201400 */
[-C--:B-1----:R-:W-:Y:S03]  /*e1f0*/  HMMA.16816.F32 R84, R208, R212.reuse, R84 ;  /* 0x000000d4d054723c */ /* 0x082fe60000001854 */
[----:B------:R-:W-:Y:S01]  /*e200*/  IABS R2, R2 ;  /* 0x0000000200027213 */ /* 0x000fe20000000000 */
[-C--:B------:R-:W-:Y:S01]  /*e210*/  FFMA.FTZ R80, R204, -R169.reuse, R80 ;  /* 0x800000a9cc507223 */ /* 0x080fe20000010050 */
[----:B------:R-:W-:Y:S02]  /*e220*/  VIADD R171, R170, 0xffffffc0 ;  /* 0xffffffc0aaab7836 */ /* 0x000fe40000000000 */
[----:B------:R-:W-:Y:S01]  /*e230*/  FFMA.FTZ R81, R172, -R169, R81 ;  /* 0x800000a9ac517223 */ /* 0x000fe20000010051 */
[----:B------:R-:W-:Y:S01]  /*e240*/  I2FP.F32.S32 R2, R2 ;  /* 0x0000000200027245 */ /* 0x000fe20000201400 */
[C---:B------:R-:W-:Y:S04]  /*e250*/  HMMA.16816.F32 R88, R224.reuse, R212, R88 ;  /* 0x000000d4e058723c */ /* 0x040fe80000001858 */
[----:B------:R-:W-:Y:S01]  /*e260*/  IABS R171, R171 ;  /* 0x000000ab00ab7213 */ /* 0x000fe20000000000 */
[-C--:B------:R-:W-:Y:S01]  /*e270*/  FFMA.FTZ R69, R2, -R169.reuse, R69 ;  /* 0x800000a902457223 */ /* 0x080fe20000010045 */
[----:B------:R-:W-:Y:S01]  /*e280*/  IADD3 R213, PT, PT, R170, -0x29, RZ ;  /* 0xffffffd7aad57810 */ /* 0x000fe20007ffe0ff */
[----:B------:R-:W-:Y:S01]  /*e290*/  FFMA.FTZ R83, R2, -R169, R83 ;  /* 0x800000a902537223 */ /* 0x000fe20000010053 */
[----:B------:R-:W-:Y:S01]  /*e2a0*/  I2FP.F32.S32 R171, R171 ;  /* 0x000000ab00ab7245 */ /* 0x000fe20000201400 */
[-C--:B------:R-:W-:Y:S03]  /*e2b0*/  HMMA.16816.F32 R92, R224, R214.reuse, R92 ;  /* 0x000000d6e05c723c */ /* 0x080fe6000000185c */
[-C--:B------:R-:W-:Y:S01]  /*e2c0*/  FFMA.FTZ R86, R204, -R169.reuse, R86 ;  /* 0x800000a9cc567223 */ /* 0x080fe20000010056 */
[C---:B------:R-:W-:Y:S01]  /*e2d0*/  VIADD R2, R170.reuse, 0xffffffef ;  /* 0xffffffefaa027836 */ /* 0x040fe20000000000 */
[----:B------:R-:W1:Y:S01]  /*e2e0*/  LDSM.16.M88.4 R204, [R0+0x7000] ;  /* 0x0070000000cc783b */ /* 0x000e620000000200 */
[CC--:B------:R-:W-:Y:S01]  /*e2f0*/  FFMA.FTZ R68, R171.reuse, -R169.reuse, R68 ;  /* 0x800000a9ab447223 */ /* 0x0c0fe20000010044 */
[----:B------:R-:W-:Y:S01]  /*e300*/  FFMA.FTZ R82, R171, -R169, R82 ;  /* 0x800000a9ab527223 */ /* 0x000fe20000010052 */
[----:B------:R-:W-:Y:S01]  /*e310*/  IADD3 R171, PT, PT, R170, -0x10, RZ ;  /* 0xfffffff0aaab7810 */ /* 0x000fe20007ffe0ff */
[C---:B------:R-:W-:Y:S04]  /*e320*/  HMMA.16816.F32 R96, R208.reuse, R214, R96 ;  /* 0x000000d6d060723c */ /* 0x040fe80000001860 */
[----:B------:R-:W-:Y:S01]  /*e330*/  IABS R171, R171 ;  /* 0x000000ab00ab7213 */ /* 0x000fe20000000000 */
[----:B------:R-:W-:Y:S01]  /*e340*/  FFMA.FTZ R87, R172, -R169, R87 ;  /* 0x800000a9ac577223 */ /* 0x000fe20000010057 */
[----:B------:R-:W-:Y:S01]  /*e350*/  IABS R2, R2 ;  /* 0x0000000200027213 */ /* 0x000fe20000000000 */
[C---:B------:R-:W-:Y:S01]  /*e360*/  VIADD R172, R170.reuse, 0xffffffe8 ;  /* 0xffffffe8aaac7836 */ /* 0x040fe20000000000 */
[----:B------:R-:W-:Y:S01]  /*e370*/  I2FP.F32.S32 R171, R171 ;  /* 0x000000ab00ab7245 */ /* 0x000fe20000201400 */
[----:B------:R-:W-:Y:S01]  /*e380*/  VIADD R212, R170, 0xffffffdf ;  /* 0xffffffdfaad47836 */ /* 0x000fe20000000000 */
[----:B------:R-:W-:Y:S01]  /*e390*/  I2FP.F32.S32 R2, R2 ;  /* 0x0000000200027245 */ /* 0x000fe20000201400 */
[-C--:B------:R-:W-:Y:S01]  /*e3a0*/  FFMA.FTZ R72, R216, -R169.reuse, R72 ;  /* 0x800000a9d8487223 */ /* 0x080fe20000010048 */
[----:B------:R-:W-:Y:S01]  /*e3b0*/  IABS R172, R172 ;  /* 0x000000ac00ac7213 */ /* 0x000fe20000000000 */
[CC--:B------:R-:W-:Y:S01]  /*e3c0*/  FFMA.FTZ R20, R171.reuse, -R169.reuse, R20 ;  /* 0x800000a9ab147223 */ /* 0x0c0fe20000010014 */
[----:B------:R-:W-:Y:S01]  /*e3d0*/  IABS R212, R212 ;  /* 0x000000d400d47213 */ /* 0x000fe20000000000 */
[CC--:B------:R-:W-:Y:S01]  /*e3e0*/  FFMA.FTZ R21, R2.reuse, -R169.reuse, R21 ;  /* 0x800000a902157223 */ /* 0x0c0fe20000010015 */
[----:B------:R-:W-:Y:S01]  /*e3f0*/  I2FP.F32.S32 R172, R172 ;  /* 0x000000ac00ac7245 */ /* 0x000fe20000201400 */
[C---:B------:R-:W-:Y:S01]  /*e400*/  FFMA.FTZ R34, R171.reuse, -R169, R34 ;  /* 0x800000a9ab227223 */ /* 0x040fe20000010022 */
[----:B------:R-:W-:Y:S01]  /*e410*/  IABS R215, R213 ;  /* 0x000000d500d77213 */ /* 0x000fe20000000000 */
[CC--:B------:R-:W-:Y:S01]  /*e420*/  FFMA.FTZ R35, R2.reuse, -R169.reuse, R35 ;  /* 0x800000a902237223 */ /* 0x0c0fe20000010023 */
[CC--:B------:R-:W-:Y:S01]  /*e430*/  FFMA.FTZ R88, R171.reuse, -R169.reuse, R88 ;  /* 0x800000a9ab587223 */ /* 0x0c0fe20000010058 */
[C---:B------:R-:W-:Y:S01]  /*e440*/  FFMA.FTZ R89, R2.reuse, -R169, R89 ;  /* 0x800000a902597223 */ /* 0x040fe20000010059 */
[----:B------:R-:W-:Y:S01]  /*e450*/  I2FP.F32.S32 R215, R215 ;  /* 0x000000d700d77245 */ /* 0x000fe20000201400 */
[-C--:B------:R-:W-:Y:S01]  /*e460*/  FFMA.FTZ R94, R171, -R169.reuse, R94 ;  /* 0x800000a9ab5e7223 */ /* 0x080fe2000001005e */
[-C--:B------:R-:W-:Y:S01]  /*e470*/  FFMA.FTZ R95, R2, -R169.reuse, R95 ;  /* 0x800000a9025f7223 */ /* 0x080fe2000001005f */
[-C--:B------:R-:W-:Y:S01]  /*e480*/  FFMA.FTZ R78, R216, -R169.reuse, R78 ;  /* 0x800000a9d84e7223 */ /* 0x080fe2000001004e */
[----:B------:R-:W-:Y:S02]  /*e490*/  VIADD R216, R170, 0xffffffe0 ;  /* 0xffffffe0aad87836 */ /* 0x000fe40000000000 */
[CC--:B------:R-:W-:Y:S01]  /*e4a0*/  FFMA.FTZ R22, R173.reuse, -R169.reuse, R22 ;  /* 0x800000a9ad167223 */ /* 0x0c0fe20000010016 */
[CC--:B------:R-:W-:Y:S01]  /*e4b0*/  FFMA.FTZ R32, R172.reuse, -R169.reuse, R32 ;  /* 0x800000a9ac207223 */ /* 0x0c0fe20000010020 */
[CC--:B------:R-:W-:Y:S01]  /*e4c0*/  FFMA.FTZ R76, R173.reuse, -R169.reuse, R76 ;  /* 0x800000a9ad4c7223 */ /* 0x0c0fe2000001004c */
[-C--:B------:R-:W-:Y:S01]  /*e4d0*/  FFMA.FTZ R90, R173, -R169.reuse, R90 ;  /* 0x800000a9ad5a7223 */ /* 0x080fe2000001005a */
[----:B------:R-:W-:Y:S01]  /*e4e0*/  I2FP.F32.S32 R173, R212 ;  /* 0x000000d400ad7245 */ /* 0x000fe20000201400 */
[CC--:B------:R-:W-:Y:S01]  /*e4f0*/  FFMA.FTZ R38, R172.reuse, -R169.reuse, R38 ;  /* 0x800000a9ac267223 */ /* 0x0c0fe20000010026 */
[----:B------:R-:W-:Y:S01]  /*e500*/  IABS R216, R216 ;  /* 0x000000d800d87213 */ /* 0x000fe20000000000 */
[-C--:B------:R-:W-:Y:S01]  /*e510*/  FFMA.FTZ R92, R172, -R169.reuse, R92 ;  /* 0x800000a9ac5c7223 */ /* 0x080fe2000001005c */
[CC--:B------:R-:W-:Y:S01]  /*e520*/  FFMA.FTZ R77, R218.reuse, -R169.reuse, R77 ;  /* 0x800000a9da4d7223 */ /* 0x0c0fe2000001004d */
[-C--:B-1----:R-:W-:Y:S03]  /*e530*/  HMMA.16816.F32 R100, R208, R204.reuse, R100 ;  /* 0x000000ccd064723c */ /* 0x082fe60000001864 */
[----:B------:R-:W-:Y:S01]  /*e540*/  I2FP.F32.S32 R216, R216 ;  /* 0x000000d800d87245 */ /* 0x000fe20000201400 */
[-C--:B------:R-:W-:Y:S01]  /*e550*/  FFMA.FTZ R91, R218, -R169.reuse, R91 ;  /* 0x800000a9da5b7223 */ /* 0x080fe2000001005b */
[C---:B------:R-:W-:Y:S02]  /*e560*/  VIADD R218, R170.reuse, 0xffffff9f ;  /* 0xffffff9faada7836 */ /* 0x040fe40000000000 */
[CC--:B------:R-:W-:Y:S01]  /*e570*/  FFMA.FTZ R37, R173.reuse, -R169.reuse, R37 ;  /* 0x800000a9ad257223 */ /* 0x0c0fe20000010025 */
[-C--:B------:R-:W-:Y:S01]  /*e580*/  FFMA.FTZ R51, R173, -R169.reuse, R51 ;  /* 0x800000a9ad337223 */ /* 0x080fe20000010033 */
[C---:B------:R-:W-:Y:S04]  /*e590*/  HMMA.16816.F32 R104, R224.reuse, R204, R104 ;  /* 0x000000cce068723c */ /* 0x040fe80000001868 */
[----:B------:R-:W-:Y:S02]  /*e5a0*/  VIADD R204, R170, 0xffffffa8 ;  /* 0xffffffa8aacc7836 */ /* 0x000fe40000000000 */
[-C--:B------:R-:W-:Y:S01]  /*e5b0*/  FFMA.FTZ R36, R216, -R169.reuse, R36 ;  /* 0x800000a9d8247223 */ /* 0x080fe20000010024 */
[----:B------:R-:W-:Y:S02]  /*e5c0*/  VIADD R205, R170, 0xffffffa7 ;  /* 0xffffffa7aacd7836 */ /* 0x000fe40000000000 */
[----:B------:R-:W-:Y:S01]  /*e5d0*/  FFMA.FTZ R50, R216, -R169, R50 ;  /* 0x800000a9d8327223 */ /* 0x000fe20000010032 */
[-C--:B------:R-:W-:Y:S03]  /*e5e0*/  HMMA.16816.F32 R108, R224, R206.reuse, R108 ;  /* 0x000000cee06c723c */ /* 0x080fe6000000186c */
[----:B------:R-:W-:Y:S01]  /*e5f0*/  IABS R204, R204 ;  /* 0x000000cc00cc7213 */ /* 0x000fe20000000000 */
[C---:B------:R-:W-:Y:S01]  /*e600*/  VIADD R212, R170.reuse, 0xffffffd8 ;  /* 0xffffffd8aad47836 */ /* 0x040fe20000000000 */
[----:B------:R-:W-:Y:S01]  /*e610*/  IABS R205, R205 ;  /* 0x000000cd00cd7213 */ /* 0x000fe20000000000 */
[----:B------:R-:W-:Y:S01]  /*e620*/  VIADD R213, R170, 0xffffffaf ;  /* 0xffffffafaad57836 */ /* 0x000fe20000000000 */
[----:B------:R-:W-:Y:S01]  /*e630*/  I2FP.F32.S32 R171, R204 ;  /* 0x000000cc00ab7245 */ /* 0x000fe20000201400 */
[C---:B------:R-:W-:Y:S04]  /*e640*/  HMMA.16816.F32 R112, R208.reuse, R206, R112 ;  /* 0x000000ced070723c */ /* 0x040fe80000001870 */
[----:B------:R-:W-:Y:S01]  /*e650*/  I2FP.F32.S32 R2, R205 ;  /* 0x000000cd00027245 */ /* 0x000fe20000201400 */
[C---:B------:R-:W-:Y:S01]  /*e660*/  FFMA.FTZ R96, R171.reuse, -R169, R96 ;  /* 0x800000a9ab607223 */ /* 0x040fe20000010060 */
[----:B------:R-:W-:Y:S01]  /*e670*/  IABS R214, R212 ;  /* 0x000000d400d67213 */ /* 0x000fe20000000000 */
[----:B------:R1:W2:Y:S01]  /*e680*/  LDSM.16.M88.4 R204, [R0+0x7800] ;  /* 0x0078000000cc783b */ /* 0x0002a20000000200 */
[----:B------:R-:W-:Y:S01]  /*e690*/  IABS R213, R213 ;  /* 0x000000d500d57213 */ /* 0x000fe20000000000 */
[----:B------:R-:W-:Y:S04]  /*e6a0*/  DEPBAR.LE SB0, 0x0 ;  /* 0x000080000000791a */ /* 0x000fe80000000000 */
[----:B------:R-:W-:Y:S01]  /*e6b0*/  I2FP.F32.S32 R213, R213 ;  /* 0x000000d500d57245 */ /* 0x000fe20000201400 */
[-C--:B------:R-:W-:Y:S01]  /*e6c0*/  FFMA.FTZ R102, R171, -R169.reuse, R102 ;  /* 0x800000a9ab667223 */ /* 0x080fe20000010066 */
[----:B------:R-:W-:Y:S01]  /*e6d0*/  I2FP.F32.S32 R214, R214 ;  /* 0x000000d600d67245 */ /* 0x000fe20000201400 */
[----:B------:R-:W-:Y:S01]  /*e6e0*/  BAR.SYNC.DEFER_BLOCKING 0x0 ;  /* 0x0000000000007b1d */ /* 0x000fe20000010000 */
[-C--:B------:R-:W-:Y:S01]  /*e6f0*/  FFMA.FTZ R106, R172, -R169.reuse, R106 ;  /* 0x800000a9ac6a7223 */ /* 0x080fe2000001006a */
[C---:B------:R-:W-:Y:S02]  /*e700*/  VIADD R171, R170.reuse, 0xffffffcf ;  /* 0xffffffcfaaab7836 */ /* 0x040fe40000000000 */
[CC--:B------:R-:W-:Y:S01]  /*e710*/  FFMA.FTZ R105, R173.reuse, -R169.reuse, R105 ;  /* 0x800000a9ad697223 */ /* 0x0c0fe20000010069 */
[C---:B------:R-:W-:Y:S02]  /*e720*/  VIADD R172, R170.reuse, 0xffffffa0 ;  /* 0xffffffa0aaac7836 */ /* 0x040fe40000000000 */
[-C--:B------:R-:W-:Y:S01]  /*e730*/  FFMA.FTZ R111, R173, -R169.reuse, R111 ;  /* 0x800000a9ad6f7223 */ /* 0x080fe2000001006f */
[----:B------:R-:W-:Y:S02]  /*e740*/  VIADD R173, R170, 0xffffff98 ;  /* 0xffffff98aaad7836 */ /* 0x000fe40000000000 */
[CC--:B------:R-:W-:Y:S01]  /*e750*/  FFMA.FTZ R104, R216.reuse, -R169.reuse, R104 ;  /* 0x800000a9d8687223 */ /* 0x0c0fe20000010068 */
[-C--:B------:R-:W-:Y:S01]  /*e760*/  FFMA.FTZ R110, R216, -R169.reuse, R110 ;  /* 0x800000a9d86e7223 */ /* 0x080fe2000001006e */
[C---:B------:R-:W-:Y:S02]  /*e770*/  VIADD R216, R170.reuse, 0xffffff97 ;  /* 0xffffff97aad87836 */ /* 0x040fe40000000000 */
[C---:B------:R-:W-:Y:S01]  /*e780*/  FFMA.FTZ R61, R217.reuse, -R169, R61 ;  /* 0x800000a9d93d7223 */ /* 0x040fe2000001003d */
[----:B------:R-:W-:Y:S01]  /*e790*/  IABS R173, R173 ;  /* 0x000000ad00ad7213 */ /* 0x000fe20000000000 */
[----:B------:R-:W-:Y:S02]  /*e7a0*/  VIADD R212, R170, 0xffffffb0 ;  /* 0xffffffb0aad47836 */ /* 0x000fe40000000000 */
[----:B------:R-:W-:Y:S01]  /*e7b0*/  FFMA.FTZ R75, R217, -R169, R75 ;  /* 0x800000a9d94b7223 */ /* 0x000fe2000001004b */
[----:B-1----:R-:W-:Y:S01]  /*e7c0*/  IABS R0, R171 ;  /* 0x000000ab00007213 */ /* 0x002fe20000000000 */
[CC--:B------:R-:W-:Y:S01]  /*e7d0*/  FFMA.FTZ R85, R213.reuse, -R169.reuse, R85 ;  /* 0x800000a9d5557223 */ /* 0x0c0fe20000010055 */
[----:B------:R-:W-:Y:S01]  /*e7e0*/  IABS R171, R172 ;  /* 0x000000ac00ab7213 */ /* 0x000fe20000000000 */
[-C--:B------:R-:W-:Y:S01]  /*e7f0*/  FFMA.FTZ R99, R213, -R169.reuse, R99 ;  /* 0x800000a9d5637223 */ /* 0x080fe20000010063 */
[----:B------:R-:W-:Y:S01]  /*e800*/  IABS R172, R218 ;  /* 0x000000da00ac7213 */ /* 0x000fe20000000000 */
[C---:B------:R-:W-:Y:S01]  /*e810*/  FFMA.FTZ R97, R2.reuse, -R169, R97 ;  /* 0x800000a902617223 */ /* 0x040fe20000010061 */
[----:B------:R-:W-:Y:S01]  /*e820*/  I2FP.F32.S32 R171, R171 ;  /* 0x000000ab00ab7245 */ /* 0x000fe20000201400 */
[-C--:B------:R-:W-:Y:S01]  /*e830*/  FFMA.FTZ R103, R2, -R169.reuse, R103 ;  /* 0x800000a902677223 */ /* 0x080fe20000010067 */
[----:B------:R-:W-:Y:S01]  /*e840*/  I2FP.F32.S32 R172, R172 ;  /* 0x000000ac00ac7245 */ /* 0x000fe20000201400 */
[----:B------:R-:W-:Y:S01]  /*e850*/  VIADD R217, R170, 0xffffffe7 ;  /* 0xffffffe7aad97836 */ /* 0x000fe20000000000 */
[----:B------:R-:W-:Y:S01]  /*e860*/  IABS R212, R212 ;  /* 0x000000d400d47213 */ /* 0x000fe20000000000 */
[CC--:B------:R-:W-:Y:S01]  /*e870*/  FFMA.FTZ R100, R171.reuse, -R169.reuse, R100 ;  /* 0x800000a9ab647223 */ /* 0x0c0fe20000010064 */
[----:B------:R-:W-:Y:S01]  /*e880*/  I2FP.F32.S32 R0, R0 ;  /* 0x0000000000007245 */ /* 0x000fe20000201400 */
[CC--:B------:R-:W-:Y:S01]  /*e890*/  FFMA.FTZ R101, R172.reuse, -R169.reuse, R101 ;  /* 0x800000a9ac657223 */ /* 0x0c0fe20000010065 */
[----:B------:R-:W-:Y:S01]  /*e8a0*/  I2FP.F32.S32 R212, R212 ;  /* 0x000000d400d47245 */ /* 0x000fe20000201400 */
[----:B------:R-:W-:Y:S01]  /*e8b0*/  FFMA.FTZ R114, R171, -R169, R114 ;  /* 0x800000a9ab727223 */ /* 0x000fe20000010072 */
[----:B------:R-:W-:Y:S01]  /*e8c0*/  IABS R171, R216 ;  /* 0x000000d800ab7213 */ /* 0x000fe20000000000 */
[-C--:B--2---:R-:W-:Y:S05]  /*e8d0*/  HMMA.16816.F32 R116, R208, R204.reuse, R116 ;  /* 0x000000ccd074723c */ /* 0x084fea0000001874 */
[----:B------:R-:W-:Y:S01]  /*e8e0*/  I2FP.F32.S32 R171, R171 ;  /* 0x000000ab00ab7245 */ /* 0x000fe20000201400 */
[----:B------:R-:W-:Y:S01]  /*e8f0*/  FFMA.FTZ R115, R172, -R169, R115 ;  /* 0x800000a9ac737223 */ /* 0x000fe20000010073 */
[----:B------:R-:W-:Y:S01]  /*e900*/  IABS R217, R217 ;  /* 0x000000d900d97213 */ /* 0x000fe20000000000 */
[C---:B------:R-:W-:Y:S04]  /*e910*/  HMMA.16816.F32 R120, R224.reuse, R204, R120 ;  /* 0x000000cce078723c */ /* 0x040fe80000001878 */
[C---:B------:R-:W-:Y:S01]  /*e920*/  IADD3 R204, PT, PT, R170.reuse, -0x70, RZ ;  /* 0xffffff90aacc7810 */ /* 0x040fe20007ffe0ff */
[----:B------:R-:W-:Y:S01]  /*e930*/  IMAD.MOV.U32 R172, RZ, RZ, R173 ;  /* 0x000000ffffac7224 */ /* 0x000fe200078e00ad */
[----:B------:R-:W-:Y:S01]  /*e940*/  I2FP.F32.S32 R217, R217 ;  /* 0x000000d900d97245 */ /* 0x000fe20000201400 */
[----:B------:R-:W-:Y:S01]  /*e950*/  VIADD R173, R170, 0xffffff8f ;  /* 0xffffff8faaad7836 */ /* 0x000fe20000000000 */
[----:B------:R-:W-:Y:S01]  /*e960*/  IABS R204, R204 ;  /* 0x000000cc00cc7213 */ /* 0x000fe20000000000 */
[-C--:B------:R-:W-:Y:S03]  /*e970*/  HMMA.16816.F32 R124, R224, R206.reuse, R124 ;  /* 0x000000cee07c723c */ /* 0x080fe6000000187c */
[----:B------:R-:W-:Y:S01]  /*e980*/  IABS R173, R173 ;  /* 0x000000ad00ad7213 */ /* 0x000fe20000000000 */
[CC--:B------:R-:W-:Y:S01]  /*e990*/  FFMA.FTZ R113, R171.reuse, -R169.reuse, R113 ;  /* 0x800000a9ab717223 */ /* 0x0c0fe20000010071 */
[----:B------:R-:W-:Y:S01]  /*e9a0*/  I2FP.F32.S32 R172, R172 ;  /* 0x000000ac00ac7245 */ /* 0x000fe20000201400 */
[----:B------:R-:W-:Y:S01]  /*e9b0*/  FFMA.FTZ R119, R171, -R169, R119 ;  /* 0x800000a9ab777223 */ /* 0x000fe20000010077 */
[----:B------:R-:W-:Y:S01]  /*e9c0*/  I2FP.F32.S32 R171, R173 ;  /* 0x000000ad00ab7245 */ /* 0x000fe20000201400 */
[----:B------:R-:W-:Y:S04]  /*e9d0*/  HMMA.16816.F32 R128, R208, R206, R128 ;  /* 0x000000ced080723c */ /* 0x000fe80000001880 */
[CC--:B------:R-:W-:Y:S01]  /*e9e0*/  FFMA.FTZ R84, R212.reuse, -R169.reuse, R84 ;  /* 0x800000a9d4547223 */ /* 0x0c0fe20000010054 */
[-C--:B------:R-:W-:Y:S01]  /*e9f0*/  FFMA.FTZ R98, R212, -R169.reuse, R98 ;  /* 0x800000a9d4627223 */ /* 0x080fe20000010062 */
[C---:B------:R-:W-:Y:S01]  /*ea00*/  IADD3 R212, PT, PT, R170.reuse, -0x38, RZ ;  /* 0xffffffc8aad47810 */ /* 0x040fe20007ffe0ff */
[----:B------:R-:W-:Y:S02]  /*ea10*/  VIADD R2, R170, 0xffffffd0 ;  /* 0xffffffd0aa027836 */ /* 0x000fe40000000000 */
[----:B------:R-:W-:Y:S01]  /*ea20*/  FFMA.FTZ R53, R0, -R169, R53 ;  /* 0x800000a900357223 */ /* 0x000fe20000010035 */
[C---:B------:R-:W-:Y:S01]  /*ea30*/  VIADD R213, R170.reuse, 0xffffffc7 ;  /* 0xffffffc7aad57836 */ /* 0x040fe20000000000 */
[----:B------:R-:W-:Y:S01]  /*ea40*/  IABS R212, R212 ;  /* 0x000000d400d47213 */ /* 0x000fe20000000000 */
[C---:B------:R-:W-:Y:S01]  /*ea50*/  VIADD R173, R170.reuse, 0xffffff88 ;  /* 0xffffff88aaad7836 */ /* 0x040fe20000000000 */
[----:B------:R-:W-:Y:S01]  /*ea60*/  IABS R2, R2 ;  /* 0x0000000200027213 */ /* 0x000fe20000000000 */
[----:B------:R-:W-:Y:S01]  /*ea70*/  VIADD R170, R170, 0xffffff87 ;  /* 0xffffff87aaaa7836 */ /* 0x000fe20000000000 */
[----:B------:R-:W-:Y:S01]  /*ea80*/  IABS R213, R213 ;  /* 0x000000d500d57213 */ /* 0x000fe20000000000 */
[CC--:B------:R-:W-:Y:S01]  /*ea90*/  FFMA.FTZ R67, R0.reuse, -R169.reuse, R67 ;  /* 0x800000a900437223 */ /* 0x0c0fe20000010043 */
[----:B------:R-:W-:Y:S01]  /*eaa0*/  I2FP.F32.S32 R2, R2 ;  /* 0x0000000200027245 */ /* 0x000fe20000201400 */
[-C--:B------:R-:W-:Y:S01]  /*eab0*/  FFMA.FTZ R117, R171, -R169.reuse, R117 ;  /* 0x800000a9ab757223 */ /* 0x080fe20000010075 */
[----:B------:R-:W-:Y:S01]  /*eac0*/  IABS R170, R170 ;  /* 0x000000aa00aa7213 */ /* 0x000fe20000000000 */
[-C--:B------:R-:W-:Y:S01]  /*ead0*/  FFMA.FTZ R121, R0, -R169.reuse, R121 ;  /* 0x800000a900797223 */ /* 0x080fe20000010079 */
[----:B------:R-:W-:Y:S01]  /*eae0*/  I2FP.F32.S32 R212, R212 ;  /* 0x000000d400d47245 */ /* 0x000fe20000201400 */
[CC--:B------:R-:W-:Y:S01]  /*eaf0*/  FFMA.FTZ R52, R2.reuse, -R169.reuse, R52 ;  /* 0x800000a902347223 */ /* 0x0c0fe20000010034 */
[----:B------:R-:W-:Y:S01]  /*eb00*/  I2FP.F32.S32 R170, R170 ;  /* 0x000000aa00aa7245 */ /* 0x000fe20000201400 */
[C---:B------:R-:W-:Y:S01]  /*eb10*/  FFMA.FTZ R66, R2.reuse, -R169, R66 ;  /* 0x800000a902427223 */ /* 0x040fe20000010042 */
[----:B------:R-:W-:Y:S01]  /*eb20*/  I2FP.F32.S32 R213, R213 ;  /* 0x000000d500d57245 */ /* 0x000fe20000201400 */
[C---:B------:R-:W-:Y:S01]  /*eb30*/  FFMA.FTZ R120, R2.reuse, -R169, R120 ;  /* 0x800000a902787223 */ /* 0x040fe20000010078 */
[----:B------:R-:W-:Y:S01]  /*eb40*/  IABS R173, R173 ;  /* 0x000000ad00ad7213 */ /* 0x000fe20000000000 */
[-C--:B------:R-:W-:Y:S01]  /*eb50*/  FFMA.FTZ R126, R2, -R169.reuse, R126 ;  /* 0x800000a9027e7223 */ /* 0x080fe2000001007e */
[----:B------:R-:W-:Y:S01]  /*eb60*/  FMNMX3.FTZ R2, R174, R8, R9, !PT ;  /* 0x00000008ae027276 */ /* 0x000fe20007810009 */
[-C--:B------:R-:W-:Y:S01]  /*eb70*/  FFMA.FTZ R127, R0, -R169.reuse, R127 ;  /* 0x800000a9007f7223 */ /* 0x080fe2000001007f */
[----:B------:R-:W-:Y:S01]  /*eb80*/  FMNMX3.FTZ R0, R175, R10, R11, !PT ;  /* 0x0000000aaf007276 */ /* 0x000fe2000781000b */
[-C--:B------:R-:W-:Y:S01]  /*eb90*/  FFMA.FTZ R129, R170, -R169.reuse, R129 ;  /* 0x800000a9aa817223 */ /* 0x080fe20000010081 */
[----:B------:R-:W-:Y:S01]  /*eba0*/  FMNMX3.FTZ R170, R168, R6, R7, !PT ;  /* 0x00000006a8aa7276 */ /* 0x000fe20007810007 */
[-C--:B------:R-:W-:Y:S01]  /*ebb0*/  FFMA.FTZ R131, R171, -R169.reuse, R131 ;  /* 0x800000a9ab837223 */ /* 0x080fe20000010083 */
[----:B------:R-:W-:Y:S01]  /*ebc0*/  FMNMX3.FTZ R171, R3, R4, R5, !PT ;  /* 0x0000000403ab7276 */ /* 0x000fe20007810005 */
[CC--:B------:R-:W-:Y:S01]  /*ebd0*/  FFMA.FTZ R33, R217.reuse, -R169.reuse, R33 ;  /* 0x800000a9d9217223 */ /* 0x0c0fe20000010021 */
        /* <DEDUP_REMOVED lines=29> */
[----:B------:R-:W-:Y:S01]  /*edb0*/  IMAD.MOV.U32 R172, RZ, RZ, R204 ;  /* 0x000000ffffac7224 */ /* 0x000fe200078e00cc */
        /* <DEDUP_REMOVED lines=36> */
[----:B------:R-:W-:Y:S02]  /*f000*/  I2FP.F32.S32 R172, R172 ;  /* 0x000000ac00ac7245 */ /* 0x000fe40000201400 */
[----:B------:R-:W-:Y:S02]  /*f010*/  FMNMX3.FTZ R2, R2, R104, R105, !PT ;  /* 0x0000006802027276 */ /* 0x000fe40007810069 */
[----:B------:R-:W-:Y:S01]  /*f020*/  FMNMX3.FTZ R0, R0, R106, R107, !PT ;  /* 0x0000006a00007276 */ /* 0x000fe2000781006b */
[CC--:B------:R-:W-:Y:S01]  /*f030*/  FFMA.FTZ R116, R172.reuse, -R169.reuse, R116 ;  /* 0x800000a9ac747223 */ /* 0x0c0fe20000010074 */
[----:B------:R-:W-:Y:S01]  /*f040*/  FMNMX3.FTZ R171, R171, R100, R101, !PT ;  /* 0x00000064abab7276 */ /* 0x000fe20007810065 */
[----:B------:R-:W-:Y:S01]  /*f050*/  FFMA.FTZ R130, R172, -R169, R130 ;  /* 0x800000a9ac827223 */ /* 0x000fe20000010082 */
[----:B------:R-:W-:Y:S02]  /*f060*/  FMNMX3.FTZ R170, R170, R102, R103, !PT ;  /* 0x00000066aaaa7276 */ /* 0x000fe40007810067 */
[----:B------:R-:W-:Y:S02]  /*f070*/  I2FP.F32.S32 R173, R173 ;  /* 0x000000ad00ad7245 */ /* 0x000fe40000201400 */
[----:B------:R-:W-:Y:S02]  /*f080*/  FMNMX3.FTZ R2, R2, R108, R109, !PT ;  /* 0x0000006c02027276 */ /* 0x000fe4000781006d */
[----:B------:R-:W-:Y:S01]  /*f090*/  FMNMX3.FTZ R0, R0, R110, R111, !PT ;  /* 0x0000006e00007276 */ /* 0x000fe2000781006f */
[----:B------:R-:W-:Y:S01]  /*f0a0*/  FFMA.FTZ R128, R173, -R169, R128 ;  /* 0x800000a9ad807223 */ /* 0x000fe20000010080 */
        /* <DEDUP_REMOVED lines=11> */
.L_x_460:
[----:B------:R-:W1:Y:S01]  /*f160*/  SHFL.BFLY PT, R172, R220, 0x2, 0x1f ;  /* 0x0c401f00dcac7f89 */ /* 0x000e6200000e0000 */
[----:B------:R-:W-:Y:S07]  /*f170*/  IADD3 R223, PT, PT, R228, 0x8000, RZ ;  /* 0x00008000e4df7810 */ /* 0x000fee0007ffe0ff */
[----:B------:R-:W2:Y:S08]  /*f180*/  SHFL.BFLY PT, R171, R222, 0x2, 0x1f ;  /* 0x0c401f00deab7f89 */ /* 0x000eb000000e0000 */
[----:B------:R-:W4:Y:S08]  /*f190*/  SHFL.BFLY PT, R173, R221, 0x2, 0x1f ;  /* 0x0c401f00ddad7f89 */ /* 0x000f3000000e0000 */
[----:B------:R-:W5:Y:S08]  /*f1a0*/  SHFL.BFLY PT, R2, R0, 0x2, 0x1f ;  /* 0x0c401f0000027f89 */ /* 0x000f7000000e0000 */
[----:B---3--:R-:W-:Y:S01]  /*f1b0*/  LDSM.16.MT88.4 R208, [R230+0x8000] ;  /* 0x00800000e6d0783b */ /* 0x008fe20000004200 */
[----:B-1----:R-:W-:Y:S02]  /*f1c0*/  FMNMX.FTZ R172, R220, R172, !PT ;  /* 0x000000acdcac7209 */ /* 0x002fe40007810000 */
[----:B--2---:R-:W-:Y:S05]  /*f1d0*/  FMNMX.FTZ R171, R222, R171, !PT ;  /* 0x000000abdeab7209 */ /* 0x004fea0007810000 */
[----:B------:R-:W1:Y:S01]  /*f1e0*/  SHFL.BFLY PT, R204, R172, 0x1, 0x1f ;  /* 0x0c201f00accc7f89 */ /* 0x000e6200000e0000 */
[----:B----4-:R-:W-:Y:S07]  /*f1f0*/  FMNMX.FTZ R173, R221, R173, !PT ;  /* 0x000000adddad7209 */ /* 0x010fee0007810000 */
[----:B------:R-:W2:Y:S01]  /*f200*/  SHFL.BFLY PT, R205, R171, 0x1, 0x1f ;  /* 0x0c201f00abcd7f89 */ /* 0x000ea200000e0000 */
[----:B-----5:R-:W-:Y:S07]  /*f210*/  FMNMX.FTZ R0, R0, R2, !PT ;  /* 0x0000000200007209 */ /* 0x020fee0007810000 */
[----:B------:R-:W3:Y:S08]  /*f220*/  SHFL.BFLY PT, R170, R173, 0x1, 0x1f ;  /* 0x0c201f00adaa7f89 */ /* 0x000ef000000e0000 */
[----:B------:R-:W4:Y:S01]  /*f230*/  SHFL.BFLY PT, R2, R0, 0x1, 0x1f ;  /* 0x0c201f0000027f89 */ /* 0x000f2200000e0000 */
[----:B-1----:R-:W-:Y:S02]  /*f240*/  FMNMX.FTZ R172, R172, R204, !PT ;  /* 0x000000ccacac7209 */ /* 0x002fe40007810000 */
[----:B--2---:R-:W-:Y:S03]  /*f250*/  FMNMX.FTZ R171, R171, R205, !PT ;  /* 0x000000cdabab7209 */ /* 0x004fe60007810000 */
[C---:B------:R-:W-:Y:S02]  /*f260*/  FMUL.FTZ R213, R172.reuse, UR4 ;  /* 0x00000004acd57c20 */ /* 0x040fe40008410000 */
[----:B------:R-:W1:Y:S01]  /*f270*/  LDSM.16.MT88.4 R204, [R228+0x8000] ;  /* 0x00800000e4cc783b */ /* 0x000e620000004200 */
[----:B------:R-:W-:Y:S02]  /*f280*/  FSETP.NEU.FTZ.AND P1, PT, R172, -INF , PT ;  /* 0xff800000ac00780b */ /* 0x000fe40003f3d000 */
[----:B---3--:R-:W-:Y:S01]  /*f290*/  FMNMX.FTZ R173, R173, R170, !PT ;  /* 0x000000aaadad7209 */ /* 0x008fe20007810000 */
[----:B------:R-:W-:Y:S01]  /*f2a0*/  FMUL.FTZ R214, R171, UR4 ;  /* 0x00000004abd67c20 */ /* 0x000fe20008410000 */
[----:B------:R-:W-:Y:S02]  /*f2b0*/  FSEL R213, R213, RZ, P1 ;  /* 0x000000ffd5d57208 */ /* 0x000fe40000800000 */
[C---:B------:R-:W-:Y:S01]  /*f2c0*/  FSETP.NEU.FTZ.AND P2, PT, R173.reuse, -INF , PT ;  /* 0xff800000ad00780b */ /* 0x040fe20003f5d000 */
[C---:B------:R-:W-:Y:S01]  /*f2d0*/  FMUL.FTZ R212, R173.reuse, UR4 ;  /* 0x00000004add47c20 */ /* 0x040fe20008410000 */
[----:B----4-:R-:W-:Y:S01]  /*f2e0*/  FMNMX.FTZ R170, R0, R2, !PT ;  /* 0x0000000200aa7209 */ /* 0x010fe20007810000 */
[----:B------:R-:W-:Y:S01]  /*f2f0*/  FADD.FTZ R0, -R173, R3 ;  /* 0x00000003ad007221 */ /* 0x000fe20000010100 */
[----:B------:R-:W-:Y:S01]  /*f300*/  FSETP.NEU.FTZ.AND P1, PT, R171, -INF , PT ;  /* 0xff800000ab00780b */ /* 0x000fe20003f3d000 */
[----:B------:R-:W-:Y:S01]  /*f310*/  FADD.FTZ R3, -R172, R168 ;  /* 0x000000a8ac037221 */ /* 0x000fe20000010100 */
[----:B------:R-:W-:Y:S01]  /*f320*/  FSEL R212, R212, RZ, P2 ;  /* 0x000000ffd4d47208 */ /* 0x000fe20001000000 */
[----:B------:R-:W-:Y:S01]  /*f330*/  FMUL.FTZ R168, R0, UR4 ;  /* 0x0000000400a87c20 */ /* 0x000fe20008410000 */
[----:B------:R-:W-:Y:S01]  /*f340*/  FSEL R214, R214, RZ, P1 ;  /* 0x000000ffd6d67208 */ /* 0x000fe20000800000 */
[----:B------:R-:W-:Y:S01]  /*f350*/  FMUL.FTZ R3, R3, UR4 ;  /* 0x0000000403037c20 */ /* 0x000fe20008410000 */
[C---:B------:R-:W-:Y:S01]  /*f360*/  FMUL.FTZ R215, R170.reuse, UR4 ;  /* 0x00000004aad77c20 */ /* 0x040fe20008410000 */
[----:B------:R-:W-:Y:S01]  /*f370*/  FSETP.NEU.FTZ.AND P1, PT, R170, -INF , PT ;  /* 0xff800000aa00780b */ /* 0x000fe20003f3d000 */
[--C-:B------:R-:W-:Y:S01]  /*f380*/  FFMA.FTZ R4, R4, UR4, -R212.reuse ;  /* 0x0000000404047c23 */ /* 0x100fe200080108d4 */
[--C-:B------:R-:W-:Y:S01]  /*f390*/  FFMA.FTZ R5, R5, UR4, -R212.reuse ;  /* 0x0000000405057c23 */ /* 0x100fe200080108d4 */
        /* <DEDUP_REMOVED lines=9> */
[----:B------:R-:W2:Y:S01]  /*f430*/  MUFU.EX2 R168, R168 ;  /* 0x000000a800a87308 */ /* 0x000ea20000000800 */
[----:B------:R-:W-:Y:S01]  /*f440*/  FMUL.FTZ R0, R0, UR4 ;  /* 0x0000000400007c20 */ /* 0x000fe20008410000 */
[----:B------:R-:W-:Y:S01]  /*f450*/  FMUL.FTZ R2, R2, UR4 ;  /* 0x0000000402027c20 */ /* 0x000fe20008410000 */
[--C-:B------:R-:W-:Y:S07]  /*f460*/  FFMA.FTZ R8, R8, UR4, -R214.reuse ;  /* 0x0000000408087c23 */ /* 0x100fee00080108d6 */
[----:B------:R-:W3:Y:S01]  /*f470*/  MUFU.EX2 R3, R3 ;  /* 0x0000000300037308 */ /* 0x000ee20000000800 */
[--C-:B------:R-:W-:Y:S01]  /*f480*/  FFMA.FTZ R9, R9, UR4, -R214.reuse ;  /* 0x0000000409097c23 */ /* 0x100fe200080108d6 */
[--C-:B------:R-:W-:Y:S01]  /*f490*/  FFMA.FTZ R10, R10, UR4, -R215.reuse ;  /* 0x000000040a0a7c23 */ /* 0x100fe200080108d7 */
[--C-:B------:R-:W-:Y:S07]  /*f4a0*/  FFMA.FTZ R11, R11, UR4, -R215.reuse ;  /* 0x000000040b0b7c23 */ /* 0x100fee00080108d7 */
[----:B------:R4:W-:Y:S01]  /*f4b0*/  MUFU.EX2 R216, R4 ;  /* 0x0000000400d87308 */ /* 0x0009e20000000800 */
[--C-:B------:R-:W-:Y:S01]  /*f4c0*/  FFMA.FTZ R12, R12, UR4, -R214.reuse ;  /* 0x000000040c0c7c23 */ /* 0x100fe200080108d6 */
[----:B------:R-:W-:Y:S01]  /*f4d0*/  FFMA.FTZ R13, R13, UR4, -R214 ;  /* 0x000000040d0d7c23 */ /* 0x000fe200080108d6 */
[--C-:B------:R-:W-:Y:S07]  /*f4e0*/  FFMA.FTZ R14, R14, UR4, -R215.reuse ;  /* 0x000000040e0e7c23 */ /* 0x100fee00080108d7 */
[----:B------:R5:W1:Y:S01]  /*f4f0*/  MUFU.EX2 R220, R5 ;  /* 0x0000000500dc7308 */ /* 0x000a620000000800 */
[----:B------:R-:W-:Y:S01]  /*f500*/  FFMA.FTZ R15, R15, UR4, -R215 ;  /* 0x000000040f0f7c23 */ /* 0x000fe200080108d7 */
[----:B------:R-:W-:Y:S01]  /*f510*/  IADD3 R174, PT, PT, R228, 0x8040, RZ ;  /* 0x00008040e4ae7810 */ /* 0x000fe20007ffe0ff */
[C---:B--2---:R-:W-:Y:S07]  /*f520*/  FMUL.FTZ R132, R168.reuse, R132 ;  /* 0x00000084a8847220 */ /* 0x044fee0000410000 */
[----:B------:R2:W-:Y:S01]  /*f530*/  MUFU.EX2 R217, R6 ;  /* 0x0000000600d97308 */ /* 0x0005e20000000800 */
[----:B------:R-:W-:Y:S01]  /*f540*/  @P0 IADD3 R174, PT, PT, R223, -0x40, RZ ;  /* 0xffffffc0dfae0810 */ /* 0x000fe20007ffe0ff */
[C---:B------:R-:W-:Y:S01]  /*f550*/  FMUL.FTZ R133, R168.reuse, R133 ;  /* 0x00000085a8857220 */ /* 0x040fe20000410000 */
[C---:B---3--:R-:W-:Y:S07]  /*f560*/  FMUL.FTZ R134, R3.reuse, R134 ;  /* 0x0000008603867220 */ /* 0x048fee0000410000 */
[----:B------:R3:W3:Y:S01]  /*f570*/  MUFU.EX2 R219, R7 ;  /* 0x0000000700db7308 */ /* 0x0006e20000000800 */
[C---:B------:R-:W-:Y:S01]  /*f580*/  FMUL.FTZ R135, R3.reuse, R135 ;  /* 0x0000008703877220 */ /* 0x040fe20000410000 */
[C---:B----4-:R-:W-:Y:S01]  /*f590*/  FMUL.FTZ R4, R168.reuse, R180 ;  /* 0x000000b4a8047220 */ /* 0x050fe20000410000 */
[C---:B------:R-:W-:Y:S07]  /*f5a0*/  FMUL.FTZ R144, R168.reuse, R144 ;  /* 0x00000090a8907220 */ /* 0x040fee0000410000 */
[----:B------:R4:W-:Y:S01]  /*f5b0*/  MUFU.EX2 R251, R16 ;  /* 0x0000001000fb7308 */ /* 0x0009e20000000800 */
[C---:B------:R-:W-:Y:S01]  /*f5c0*/  FMUL.FTZ R145, R168.reuse, R145 ;  /* 0x00000091a8917220 */ /* 0x040fe20000410000 */
[----:B-----5:R-:W-:Y:S01]  /*f5d0*/  FMUL.FTZ R5, R168, R181 ;  /* 0x000000b5a8057220 */ /* 0x020fe20000410000 */
[----:B-1----:R-:W-:Y:S07]  /*f5e0*/  F2FP.F16.F32.PACK_AB R180, R220, R216 ;  /* 0x000000d8dcb4723e */ /* 0x002fee00000000ff */
[----:B------:R-:W1:Y:S01]  /*f5f0*/  MUFU.EX2 R221, R17 ;  /* 0x0000001100dd7308 */ /* 0x000e620000000800 */
[C---:B------:R-:W-:Y:S01]  /*f600*/  FMUL.FTZ R146, R3.reuse, R146 ;  /* 0x0000009203927220 */ /* 0x040fe20000410000 */
[C---:B--2---:R-:W-:Y:S01]  /*f610*/  FMUL.FTZ R6, R3.reuse, R182 ;  /* 0x000000b603067220 */ /* 0x044fe20000410000 */
[C---:B------:R-:W-:Y:S07]  /*f620*/  FMUL.FTZ R147, R3.reuse, R147 ;  /* 0x0000009303937220 */ /* 0x040fee0000410000 */
[----:B------:R2:W-:Y:S01]  /*f630*/  MUFU.EX2 R250, R18 ;  /* 0x0000001200fa7308 */ /* 0x0005e20000000800 */
[C---:B------:R-:W-:Y:S01]  /*f640*/  FMUL.FTZ R148, R168.reuse, R148 ;  /* 0x00000094a8947220 */ /* 0x040fe20000410000 */
[----:B---3--:R-:W-:Y:S01]  /*f650*/  FMUL.FTZ R7, R3, R183 ;  /* 0x000000b703077220 */ /* 0x008fe20000410000 */
[----:B------:R-:W-:Y:S07]  /*f660*/  F2FP.F16.F32.PACK_AB R181, R219, R217 ;  /* 0x000000d9dbb5723e */ /* 0x000fee00000000ff */
[----:B------:R-:W3:Y:S01]  /*f670*/  MUFU.EX2 R252, R19 ;  /* 0x0000001300fc7308 */ /* 0x000ee20000000800 */
[C---:B------:R-:W-:Y:S01]  /*f680*/  FMUL.FTZ R149, R168.reuse, R149 ;  /* 0x00000095a8957220 */ /* 0x040fe20000410000 */
[C---:B----4-:R-:W-:Y:S01]  /*f690*/  FMUL.FTZ R16, R168.reuse, R188 ;  /* 0x000000bca8107220 */ /* 0x050fe20000410000 */
[C---:B------:R-:W-:Y:S07]  /*f6a0*/  FMUL.FTZ R150, R3.reuse, R150 ;  /* 0x0000009603967220 */ /* 0x040fee0000410000 */
[----:B------:R-:W4:Y:S01]  /*f6b0*/  MUFU.EX2 R2, R2 ;  /* 0x0000000200027308 */ /* 0x000f220000000800 */
[----:B------:R-:W-:Y:S01]  /*f6c0*/  FMUL.FTZ R151, R3, R151 ;  /* 0x0000009703977220 */ /* 0x000fe20000410000 */
[----:B-1----:R-:W-:Y:S01]  /*f6d0*/  F2FP.F16.F32.PACK_AB R182, R221, R251 ;  /* 0x000000fbddb6723e */ /* 0x002fe200000000ff */
[----:B------:R-:W-:Y:S07]  /*f6e0*/  FMUL.FTZ R17, R168, R189 ;  /* 0x000000bda8117220 */ /* 0x000fee0000410000 */
[----:B------:R-:W-:Y:S01]  /*f6f0*/  MUFU.EX2 R0, R0 ;  /* 0x0000000000007308 */ /* 0x000fe20000000800 */
[----:B------:R-:W-:Y:S01]  /*f700*/  IADD3 R175, PT, PT, R234, R174, RZ ;  /* 0x000000aeeaaf7210 */ /* 0x000fe20007ffe0ff */
[C---:B--2---:R-:W-:Y:S01]  /*f710*/  FMUL.FTZ R18, R3.reuse, R190 ;  /* 0x000000be03127220 */ /* 0x044fe20000410000 */
[C---:B------:R-:W-:Y:S07]  /*f720*/  FMUL.FTZ R160, R168.reuse, R160 ;  /* 0x000000a0a8a07220 */ /* 0x040fee0000410000 */
[----:B------:R4:W-:Y:S01]  /*f730*/  MUFU.EX2 R218, R8 ;  /* 0x0000000800da7308 */ /* 0x0009e20000000800 */
[----:B------:R-:W-:Y:S01]  /*f740*/  FMUL.FTZ R161, R168, R161 ;  /* 0x000000a1a8a17220 */ /* 0x000fe20000410000 */
[----:B---3--:R-:W-:Y:S01]  /*f750*/  F2FP.F16.F32.PACK_AB R183, R252, R250 ;  /* 0x000000fafcb7723e */ /* 0x008fe200000000ff */
[----:B------:R-:W-:Y:S07]  /*f760*/  FMUL.FTZ R19, R3, R191 ;  /* 0x000000bf03137220 */ /* 0x000fee0000410000 */
[----:B------:R1:W2:Y:S01]  /*f770*/  MUFU.EX2 R227, R9 ;  /* 0x0000000900e37308 */ /* 0x0002a20000000800 */
[----:B------:R-:W-:Y:S01]  /*f780*/  LDSM.16.MT88.4 R188, [R175] ;  /* 0x00000000afbc783b */ /* 0x000fe20000004200 */
[--C-:B------:R-:W-:Y:S01]  /*f790*/  FFMA.FTZ R36, R36, UR4, -R212.reuse ;  /* 0x0000000424247c23 */ /* 0x100fe200080108d4 */
[----:B------:R-:W-:Y:S07]  /*f7a0*/  FFMA.FTZ R37, R37, UR4, -R212 ;  /* 0x0000000425257c23 */ /* 0x000fee00080108d4 */
        /* <DEDUP_REMOVED lines=8> */
[----:B--2---:R-:W-:Y:S07]  /*f830*/  F2FP.F16.F32.PACK_AB R176, R227, R218 ;  /* 0x000000dae3b0723e */ /* 0x004fee00000000ff */
[----:B------:R-:W1:Y:S01]  /*f840*/  MUFU.EX2 R246, R13 ;  /* 0x0000000d00f67308 */ /* 0x000e620000000800 */
[C---:B------:R-:W-:Y:S01]  /*f850*/  FMUL.FTZ R138, R0.reuse, R138 ;  /* 0x0000008a008a7220 */ /* 0x040fe20000410000 */
[C---:B---3--:R-:W-:Y:S01]  /*f860*/  FMUL.FTZ R10, R0.reuse, R178 ;  /* 0x000000b2000a7220 */ /* 0x048fe20000410000 */
[----:B------:R-:W-:Y:S07]  /*f870*/  FMUL.FTZ R139, R0, R139 ;  /* 0x0000008b008b7220 */ /* 0x000fee0000410000 */
[----:B------:R2:W-:Y:S01]  /*f880*/  MUFU.EX2 R245, R14 ;  /* 0x0000000e00f57308 */ /* 0x0005e20000000800 */
[----:B------:R-:W-:Y:S01]  /*f890*/  FMUL.FTZ R140, R2, R140 ;  /* 0x0000008c028c7220 */ /* 0x000fe20000410000 */
[----:B-----5:R-:W-:Y:S01]  /*f8a0*/  FMUL.FTZ R11, R0, R179 ;  /* 0x000000b3000b7220 */ /* 0x020fe20000410000 */
[----:B------:R-:W-:Y:S07]  /*f8b0*/  F2FP.F16.F32.PACK_AB R177, R224, R222 ;  /* 0x000000dee0b1723e */ /* 0x000fee00000000ff */
[----:B------:R-:W3:Y:S01]  /*f8c0*/  MUFU.EX2 R248, R15 ;  /* 0x0000000f00f87308 */ /* 0x000ee20000000800 */
[C---:B------:R-:W-:Y:S01]  /*f8d0*/  FMUL.FTZ R141, R2.reuse, R141 ;  /* 0x0000008d028d7220 */ /* 0x040fe20000410000 */
[----:B----4-:R-:W-:Y:S01]  /*f8e0*/  FMUL.FTZ R12, R2, R184 ;  /* 0x000000b8020c7220 */ /* 0x010fe20000410000 */
[C---:B------:R-:W-:Y:S01]  /*f8f0*/  FMUL.FTZ R142, R0.reuse, R142 ;  /* 0x0000008e008e7220 */ /* 0x040fe20000410000 */
[----:B------:R-:W-:Y:S01]  /*f900*/  FMUL.FTZ R143, R0, R143 ;  /* 0x0000008f008f7220 */ /* 0x000fe20000410000 */
[----:B------:R-:W-:Y:S01]  /*f910*/  FMUL.FTZ R152, R2, R152 ;  /* 0x0000009802987220 */ /* 0x000fe20000410000 */
[----:B-1----:R-:W-:Y:S01]  /*f920*/  F2FP.F16.F32.PACK_AB R178, R246, R247 ;  /* 0x000000f7f6b2723e */ /* 0x002fe200000000ff */
        /* <DEDUP_REMOVED lines=9> */
[--C-:B------:R-:W-:Y:S01]  /*f9c0*/  FFMA.FTZ R38, R38, UR4, -R213.reuse ;  /* 0x0000000426267c23 */ /* 0x100fe200080108d5 */
[----:B------:R-:W1:Y:S01]  /*f9d0*/  LDSM.16.MT88.4 R184, [R174] ;  /* 0x00000000aeb8783b */ /* 0x000e620000004200 */
[----:B------:R-:W-:Y:S01]  /*f9e0*/  FFMA.FTZ R39, R39, UR4, -R213 ;  /* 0x0000000427277c23 */ /* 0x000fe200080108d5 */
[--C-:B------:R-:W-:Y:S01]  /*f9f0*/  FFMA.FTZ R44, R44, UR4, -R214.reuse ;  /* 0x000000042c2c7c23 */ /* 0x100fe200080108d6 */
[----:B------:R-:W-:Y:S01]  /*fa00*/  FFMA.FTZ R45, R45, UR4, -R214 ;  /* 0x000000042d2d7c23 */ /* 0x000fe200080108d6 */
[C---:B------:R-:W-:Y:S04]  /*fa10*/  HMMA.16816.F32 R8, R176.reuse, R204, R8 ;  /* 0x000000ccb008723c */ /* 0x040fe80000001808 */
[--C-:B------:R-:W-:Y:S01]  /*fa20*/  FFMA.FTZ R46, R46, UR4, -R215.reuse ;  /* 0x000000042e2e7c23 */ /* 0x100fe200080108d7 */
[----:B------:R-:W-:Y:S01]  /*fa30*/  FFMA.FTZ R47, R47, UR4, -R215 ;  /* 0x000000042f2f7c23 */ /* 0x000fe200080108d7 */
[--C-:B------:R-:W-:Y:S01]  /*fa40*/  FFMA.FTZ R51, R51, UR4, -R213.reuse ;  /* 0x0000000433337c23 */ /* 0x100fe200080108d5 */
[--C-:B------:R-:W-:Y:S01]  /*fa50*/  FFMA.FTZ R52, R52, UR4, -R212.reuse ;  /* 0x0000000434347c23 */ /* 0x100fe200080108d4 */
[-C--:B------:R-:W-:Y:S03]  /*fa60*/  HMMA.16816.F32 R12, R176, R206.reuse, R12 ;  /* 0x000000ceb00c723c */ /* 0x080fe6000000180c */
[----:B------:R-:W-:Y:S01]  /*fa70*/  FFMA.FTZ R53, R53, UR4, -R212 ;  /* 0x0000000435357c23 */ /* 0x000fe200080108d4 */
[--C-:B------:R-:W-:Y:S01]  /*fa80*/  FFMA.FTZ R54, R54, UR4, -R213.reuse ;  /* 0x0000000436367c23 */ /* 0x100fe200080108d5 */
[----:B------:R-:W-:Y:S01]  /*fa90*/  FFMA.FTZ R55, R55, UR4, -R213 ;  /* 0x0000000437377c23 */ /* 0x000fe200080108d5 */
[----:B------:R-:W-:Y:S01]  /*faa0*/  FFMA.FTZ R57, R57, UR4, -R214 ;  /* 0x0000000439397c23 */ /* 0x000fe200080108d6 */
[C---:B------:R-:W-:Y:S01]  /*fab0*/  FMUL.FTZ R158, R0.reuse, R158 ;  /* 0x0000009e009e7220 */ /* 0x040fe20000410000 */
[C---:B------:R-:W-:Y:S04]  /*fac0*/  HMMA.16816.F32 R16, R180.reuse, R206, R16 ;  /* 0x000000ceb410723c */ /* 0x040fe80000001810 */
[----:B------:R-:W-:Y:S01]  /*fad0*/  FMUL.FTZ R159, R0, R159 ;  /* 0x0000009f009f7220 */ /* 0x000fe20000410000 */
[C---:B------:R-:W-:Y:S01]  /*fae0*/  FMUL.FTZ R162, R3.reuse, R162 ;  /* 0x000000a203a27220 */ /* 0x040fe20000410000 */
[----:B------:R-:W-:Y:S01]  /*faf0*/  FMUL.FTZ R163, R3, R163 ;  /* 0x000000a303a37220 */ /* 0x000fe20000410000 */
[C---:B------:R-:W-:Y:S01]  /*fb00*/  FMUL.FTZ R164, R2.reuse, R164 ;  /* 0x000000a402a47220 */ /* 0x040fe20000410000 */
[-C--:B------:R-:W-:Y:S03]  /*fb10*/  HMMA.16816.F32 R132, R180, R208.reuse, R132 ;  /* 0x000000d0b484723c */ /* 0x080fe60000001884 */
[----:B------:R-:W-:Y:S01]  /*fb20*/  FMUL.FTZ R165, R2, R165 ;  /* 0x000000a502a57220 */ /* 0x000fe20000410000 */
[--C-:B------:R-:W-:Y:S01]  /*fb30*/  FFMA.FTZ R26, R26, UR4, -R215.reuse ;  /* 0x000000041a1a7c23 */ /* 0x100fe200080108d7 */
[----:B------:R-:W-:Y:S01]  /*fb40*/  FFMA.FTZ R31, R31, UR4, -R215 ;  /* 0x000000041f1f7c23 */ /* 0x000fe200080108d7 */
[--C-:B------:R-:W-:Y:S01]  /*fb50*/  FFMA.FTZ R48, R48, UR4, -R212.reuse ;  /* 0x0000000430307c23 */ /* 0x100fe200080108d4 */
        /* <DEDUP_REMOVED lines=8> */
[--C-:B------:R-:W-:Y:S01]  /*fbe0*/  FFMA.FTZ R204, R20, UR4, -R212.reuse ;  /* 0x0000000414cc7c23 */ /* 0x100fe200080108d4 */
[----:B------:R-:W-:Y:S01]  /*fbf0*/  FMUL.FTZ R20, R168, R192 ;  /* 0x000000c0a8147220 */ /* 0x000fe20000410000 */
[----:B------:R2:W-:Y:S01]  /*fc00*/  MUFU.EX2 R225, R32 ;  /* 0x0000002000e17308 */ /* 0x0005e20000000800 */
[----:B------:R-:W-:Y:S01]  /*fc10*/  FFMA.FTZ R33, R33, UR4, -R212 ;  /* 0x0000000421217c23 */ /* 0x000fe200080108d4 */
[C---:B------:R-:W-:Y:S08]  /*fc20*/  HMMA.16816.F32 R144, R180.reuse, R210, R144 ;  /* 0x000000d2b490723c */ /* 0x040ff00000001890 */
[----:B------:R-:W-:Y:S01]  /*fc30*/  MUFU.EX2 R208, R34 ;  /* 0x0000002200d07308 */ /* 0x000fe20000000800 */
[--C-:B------:R-:W-:Y:S01]  /*fc40*/  FFMA.FTZ R35, R35, UR4, -R213.reuse ;  /* 0x0000000423237c23 */ /* 0x100fe200080108d5 */
[--C-:B------:R-:W-:Y:S08]  /*fc50*/  FFMA.FTZ R28, R28, UR4, -R214.reuse ;  /* 0x000000041c1c7c23 */ /* 0x100ff000080108d6 */
[----:B------:R3:W-:Y:S01]  /*fc60*/  MUFU.EX2 R211, R49 ;  /* 0x0000003100d37308 */ /* 0x0007e20000000800 */
[C---:B------:R-:W-:Y:S01]  /*fc70*/  FMUL.FTZ R166, R0.reuse, R166 ;  /* 0x000000a600a67220 */ /* 0x040fe20000410000 */
[-C--:B-1----:R-:W-:Y:S08]  /*fc80*/  HMMA.16816.F32 R148, R180, R184.reuse, R148 ;  /* 0x000000b8b494723c */ /* 0x082ff00000001894 */
[----:B------:R1:W-:Y:S01]  /*fc90*/  MUFU.EX2 R205, R35 ;  /* 0x0000002300cd7308 */ /* 0x0003e20000000800 */
[----:B------:R-:W-:Y:S01]  /*fca0*/  FMUL.FTZ R167, R0, R167 ;  /* 0x000000a700a77220 */ /* 0x000fe20000410000 */
[----:B--2---:R-:W-:Y:S01]  /*fcb0*/  FMUL.FTZ R32, R2, R196 ;  /* 0x000000c402207220 */ /* 0x004fe20000410000 */
[--C-:B------:R-:W-:Y:S07]  /*fcc0*/  FFMA.FTZ R24, R24, UR4, -R214.reuse ;  /* 0x0000000418187c23 */ /* 0x100fee00080108d6 */
[----:B------:R2:W-:Y:S01]  /*fcd0*/  MUFU.EX2 R210, R28 ;  /* 0x0000001c00d27308 */ /* 0x0005e20000000800 */
[----:B------:R-:W-:Y:S01]  /*fce0*/  FFMA.FTZ R25, R25, UR4, -R214 ;  /* 0x0000000419197c23 */ /* 0x000fe200080108d6 */
[C---:B------:R-:W-:Y:S08]  /*fcf0*/  HMMA.16816.F32 R152, R176.reuse, R184, R152 ;  /* 0x000000b8b098723c */ /* 0x040ff00000001898 */
[----:B------:R4:W-:Y:S01]  /*fd00*/  MUFU.EX2 R196, R24 ;  /* 0x0000001800c47308 */ /* 0x0009e20000000800 */
[----:B------:R-:W-:Y:S01]  /*fd10*/  FFMA.FTZ R184, R21, UR4, -R212 ;  /* 0x0000000415b87c23 */ /* 0x000fe200080108d4 */
[----:B------:R-:W-:Y:S01]  /*fd20*/  FFMA.FTZ R185, R22, UR4, -R213 ;  /* 0x0000000416b97c23 */ /* 0x000fe200080108d5 */
[----:B---3--:R-:W-:Y:S01]  /*fd30*/  MOV R49, R248 ;  /* 0x000000f800317202 */ /* 0x008fe20000000f00 */
[----:B------:R-:W-:Y:S01]  /*fd40*/  FMUL.FTZ R21, R168, R193 ;  /* 0x000000c1a8157220 */ /* 0x000fe20000410000 */
[-C--:B------:R-:W-:Y:S05]  /*fd50*/  HMMA.16816.F32 R156, R176, R186.reuse, R156 ;  /* 0x000000bab09c723c */ /* 0x080fea000000189c */
[----:B------:R-:W-:Y:S01]  /*fd60*/  MUFU.EX2 R226, R184 ;  /* 0x000000b800e27308 */ /* 0x000fe20000000800 */
[----:B------:R-:W-:Y:S01]  /*fd70*/  FMUL.FTZ R22, R3, R194 ;  /* 0x000000c203167220 */ /* 0x000fe20000410000 */
[----:B-1----:R-:W-:Y:S08]  /*fd80*/  FMUL.FTZ R35, R0, R199 ;  /* 0x000000c700237220 */ /* 0x002ff00000410000 */
[----:B------:R-:W-:Y:S01]  /*fd90*/  MUFU.EX2 R209, R185 ;  /* 0x000000b900d17308 */ /* 0x000fe20000000800 */
[----:B--2---:R-:W-:Y:S01]  /*fda0*/  FFMA.FTZ R28, R27, UR4, -R215 ;  /* 0x000000041b1c7c23 */ /* 0x004fe200080108d7 */
[----:B------:R-:W-:Y:S01]  /*fdb0*/  FMUL.FTZ R27, R3, R203 ;  /* 0x000000cb031b7220 */ /* 0x000fe20000410000 */
[C---:B------:R-:W-:Y:S07]  /*fdc0*/  HMMA.16816.F32 R160, R180.reuse, R186, R160 ;  /* 0x000000bab4a0723c */ /* 0x040fee00000018a0 */
[----:B------:R1:W-:Y:S01]  /*fdd0*/  MUFU.EX2 R249, R33 ;  /* 0x0000002100f97308 */ /* 0x0003e20000000800 */
[----:B------:R-:W-:Y:S01]  /*fde0*/  FFMA.FTZ R186, R23, UR4, -R213 ;  /* 0x0000000417ba7c23 */ /* 0x000fe200080108d5 */
[----:B------:R-:W-:Y:S08]  /*fdf0*/  FMUL.FTZ R23, R3, R195 ;  /* 0x000000c303177220 */ /* 0x000ff00000410000 */
[----:B------:R-:W-:Y:S01]  /*fe00*/  MUFU.EX2 R199, R44 ;  /* 0x0000002c00c77308 */ /* 0x000fe20000000800 */
[----:B----4-:R-:W-:Y:S01]  /*fe10*/  FMUL.FTZ R24, R168, R200 ;  /* 0x000000c8a8187220 */ /* 0x010fe20000410000 */
[----:B------:R-:W-:Y:S01]  /*fe20*/  FMUL.FTZ R34, R0, R198 ;  /* 0x000000c600227220 */ /* 0x000fe20000410000 */
[--C-:B------:R-:W-:Y:S07]  /*fe30*/  FFMA.FTZ R29, R29, UR4, -R214.reuse ;  /* 0x000000041d1d7c23 */ /* 0x100fee00080108d6 */
[----:B------:R2:W-:Y:S01]  /*fe40*/  MUFU.EX2 R223, R186 ;  /* 0x000000ba00df7308 */ /* 0x0005e20000000800 */
[--C-:B------:R-:W-:Y:S01]  /*fe50*/  FFMA.FTZ R30, R30, UR4, -R215.reuse ;  /* 0x000000041e1e7c23 */ /* 0x100fe200080108d7 */
[-C--:B------:R-:W-:Y:S08]  /*fe60*/  HMMA.16816.F32 R20, R180, R188.reuse, R20 ;  /* 0x000000bcb414723c */ /* 0x080ff00000001814 */
[----:B------:R3:W-:Y:S01]  /*fe70*/  MUFU.EX2 R248, R51 ;  /* 0x0000003300f87308 */ /* 0x0007e20000000800 */
[----:B-1----:R-:W-:Y:S01]  /*fe80*/  FMUL.FTZ R33, R2, R197 ;  /* 0x000000c502217220 */ /* 0x002fe20000410000 */
[----:B------:R-:W-:Y:S01]  /*fe90*/  FFMA.FTZ R41, R41, UR4, -R214 ;  /* 0x0000000429297c23 */ /* 0x000fe200080108d6 */
[--C-:B------:R-:W-:Y:S07]  /*fea0*/  FFMA.FTZ R42, R42, UR4, -R215.reuse ;  /* 0x000000042a2a7c23 */ /* 0x100fee00080108d7 */
[----:B------:R-:W-:Y:S01]  /*feb0*/  MUFU.EX2 R193, R54 ;  /* 0x0000003600c17308 */ /* 0x000fe20000000800 */
[----:B------:R-:W-:Y:S01]  /*fec0*/  FFMA.FTZ R43, R43, UR4, -R215 ;  /* 0x000000042b2b7c23 */ /* 0x000fe200080108d7 */
[C---:B------:R-:W-:Y:S08]  /*fed0*/  HMMA.16816.F32 R164, R176.reuse, R188, R164 ;  /* 0x000000bcb0a4723c */ /* 0x040ff000000018a4 */
[----:B------:R1:W-:Y:S01]  /*fee0*/  MUFU.EX2 R188, R26 ;  /* 0x0000001a00bc7308 */ /* 0x0003e20000000800 */
[----:B--2---:R-:W2:Y:S01]  /*fef0*/  LDSM.16.MT88.4 R184, [R228+0x8800] ;  /* 0x00880000e4b8783b */ /* 0x004ea20000004200 */
[----:B------:R-:W-:Y:S08]  /*ff00*/  FFMA.FTZ R67, R67, UR4, -R213 ;  /* 0x0000000443437c23 */ /* 0x000ff000080108d5 */
[----:B------:R4:W5:Y:S01]  /*ff10*/  MUFU.EX2 R198, R25 ;  /* 0x0000001900c67308 */ /* 0x0009620000000800 */
[--C-:B------:R-:W-:Y:S01]  /*ff20*/  FFMA.FTZ R64, R64, UR4, -R212.reuse ;  /* 0x0000000440407c23 */ /* 0x100fe200080108d4 */
[-C--:B------:R-:W-:Y:S08]  /*ff30*/  HMMA.16816.F32 R32, R176, R190.reuse, R32 ;  /* 0x000000beb020723c */ /* 0x080ff00000001820 */
[----:B------:R-:W2:Y:S01]  /*ff40*/  MUFU.EX2 R189, R28 ;  /* 0x0000001c00bd7308 */ /* 0x000ea20000000800 */
[----:B------:R-:W-:Y:S01]  /*ff50*/  FFMA.FTZ R65, R65, UR4, -R212 ;  /* 0x0000000441417c23 */ /* 0x000fe200080108d4 */
[----:B---3--:R-:W3:Y:S01]  /*ff60*/  LDL.LU R51, [R1] ;  /* 0x0000000001337983 */ /* 0x008ee20000300800 */
[--C-:B------:R-:W-:Y:S07]  /*ff70*/  FFMA.FTZ R60, R60, UR4, -R214.reuse ;  /* 0x000000043c3c7c23 */ /* 0x100fee00080108d6 */
[----:B------:R2:W-:Y:S01]  /*ff80*/  MUFU.EX2 R206, R29 ;  /* 0x0000001d00ce7308 */ /* 0x0005e20000000800 */
[--C-:B------:R-:W-:Y:S01]  /*ff90*/  FFMA.FTZ R61, R61, UR4, -R214.reuse ;  /* 0x000000043d3d7c23 */ /* 0x100fe200080108d6 */
[----:B-1----:R-:W-:Y:S01]  /*ffa0*/  FMUL.FTZ R26, R3, R202 ;  /* 0x000000ca031a7220 */ /* 0x002fe20000410000 */
[--C-:B------:R-:W-:Y:S07]  /*ffb0*/  FFMA.FTZ R59, R59, UR4, -R215.reuse ;  /* 0x000000043b3b7c23 */ /* 0x100fee00080108d7 */
[----:B------:R1:W-:Y:S01]  /*ffc0*/  MUFU.EX2 R203, R31 ;  /* 0x0000001f00cb7308 */ /* 0x0003e20000000800 */
[--C-:B------:R-:W-:Y:S01]  /*ffd0*/  FFMA.FTZ R62, R62, UR4, -R215.reuse ;  /* 0x000000043e3e7c23 */ /* 0x100fe200080108d7 */
[----:B----4-:R-:W-:Y:S01]  /*ffe0*/  FMUL.FTZ R25, R168, R201 ;  /* 0x000000c9a8197220 */ /* 0x010fe20000410000 */
[----:B-----5:R-:W-:Y:S07]  /*fff0*/  F2FP.F16.F32.PACK_AB R176, R198, R196 ;  /* 0x000000c4c6b0723e */ /* 0x020fee00000000ff */
[----:B------:R-:W4:Y:S01]  /*10000*/  MUFU.EX2 R207, R204 ;  /* 0x000000cc00cf7308 */ /* 0x000f220000000800 */
[--C-:B------:R-:W-:Y:S01]  /*10010*/  FFMA.FTZ R63, R63, UR4, -R215.reuse ;  /* 0x000000043f3f7c23 */ /* 0x100fe200080108d7 */
[----:B--2---:R-:W-:Y:S01]  /*10020*/  F2FP.F16.F32.PACK_AB R177, R189, R188 ;  /* 0x000000bcbdb1723e */ /* 0x004fe200000000ff */
[----:B------:R-:W-:Y:S07]  /*10030*/  FFMA.FTZ R56, R56, UR4, -R214 ;  /* 0x0000000438387c23 */ /* 0x000fee00080108d6 */
[----:B------:R2:W5:Y:S01]  /*10040*/  MUFU.EX2 R197, R30 ;  /* 0x0000001e00c57308 */ /* 0x0005620000000800 */
[----:B------:R-:W-:Y:S01]  /*10050*/  HMMA.16816.F32 R24, R180, R190, R24 ;  /* 0x000000beb418723c */ /* 0x000fe20000001818 */
[----:B------:R-:W5:Y:S08]  /*10060*/  LDSM.16.MT88.4 R180, [R230+0x8800] ;  /* 0x00880000e6b4783b */ /* 0x000f700000004200 */
[----:B------:R-:W-:Y:S01]  /*10070*/  MUFU.EX2 R201, R37 ;  /* 0x0000002500c97308 */ /* 0x000fe20000000800 */
[----:B------:R-:W-:Y:S01]  /*10080*/  MOV R191, R205 ;  /* 0x000000cd00bf7202 */ /* 0x000fe20000000f00 */
[----:B------:R-:W-:Y:S01]  /*10090*/  FFMA.FTZ R58, R58, UR4, -R215 ;  /* 0x000000043a3a7c23 */ /* 0x000fe200080108d7 */
[----:B------:R-:W-:Y:S07]  /*100a0*/  F2FP.F16.F32.PACK_AB R29, R223, R209 ;  /* 0x000000d1df1d723e */ /* 0x000fee00000000ff */
[----:B------:R-:W-:Y:S01]  /*100b0*/  MUFU.EX2 R202, R39 ;  /* 0x0000002700ca7308 */ /* 0x000fe20000000800 */
[----:B-1----:R-:W-:Y:S01]  /*100c0*/  F2FP.F16.F32.PACK_AB R31, R191, R208 ;  /* 0x000000d0bf1f723e */ /* 0x002fe200000000ff */
[--C-:B------:R-:W-:Y:S01]  /*100d0*/  FFMA.FTZ R68, R68, UR4, -R212.reuse ;  /* 0x0000000444447c23 */ /* 0x100fe200080108d4 */
[----:B----4-:R-:W-:Y:S07]  /*100e0*/  F2FP.F16.F32.PACK_AB R28, R226, R207 ;  /* 0x000000cfe21c723e */ /* 0x010fee00000000ff */
[----:B------:R1:W-:Y:S01]  /*100f0*/  MUFU.EX2 R200, R48 ;  /* 0x0000003000c87308 */ /* 0x0003e20000000800 */
[----:B------:R-:W-:Y:S01]  /*10100*/  MOV R190, R206 ;  /* 0x000000ce00be7202 */ /* 0x000fe20000000f00 */
[--C-:B------:R-:W-:Y:S01]  /*10110*/  FFMA.FTZ R69, R69, UR4, -R212.reuse ;  /* 0x0000000445457c23 */ /* 0x100fe200080108d4 */
[----:B--2---:R-:W-:Y:S07]  /*10120*/  F2FP.F16.F32.PACK_AB R30, R249, R225 ;  /* 0x000000e1f91e723e */ /* 0x004fee00000000ff */
[----:B------:R-:W-:Y:S01]  /*10130*/  MUFU.EX2 R205, R52 ;  /* 0x0000003400cd7308 */ /* 0x000fe20000000800 */
[----:B------:R-:W-:Y:S01]  /*10140*/  F2FP.F16.F32.PACK_AB R178, R190, R210 ;  /* 0x000000d2beb2723e */ /* 0x000fe200000000ff */
[--C-:B------:R-:W-:Y:S01]  /*10150*/  FFMA.FTZ R80, R80, UR4, -R212.reuse ;  /* 0x0000000450507c23 */ /* 0x100fe200080108d4 */
[----:B-----5:R-:W-:Y:S07]  /*10160*/  F2FP.F16.F32.PACK_AB R179, R203, R197 ;  /* 0x000000c5cbb3723e */ /* 0x020fee00000000ff */
[----:B------:R-:W-:Y:S01]  /*10170*/  MUFU.EX2 R206, R53 ;  /* 0x0000003500ce7308 */ /* 0x000fe20000000800 */
[----:B------:R-:W-:Y:S01]  /*10180*/  FFMA.FTZ R81, R81, UR4, -R212 ;  /* 0x0000000451517c23 */ /* 0x000fe200080108d4 */
[-C--:B------:R-:W-:Y:S08]  /*10190*/  HMMA.16816.F32 R4, R28, R184.reuse, R4 ;  /* 0x000000b81c04723c */ /* 0x080ff00000001804 */
[----:B------:R-:W-:Y:S01]  /*101a0*/  MUFU.EX2 R194, R55 ;  /* 0x0000003700c27308 */ /* 0x000fe20000000800 */
[----:B-1----:R-:W-:Y:S09]  /*101b0*/  MOV R48, R246 ;  /* 0x000000f600307202 */ /* 0x002ff20000000f00 */
[----:B------:R-:W-:Y:S01]  /*101c0*/  MUFU.EX2 R204, R64 ;  /* 0x0000004000cc7308 */ /* 0x000fe20000000800 */
[--C-:B------:R-:W-:Y:S01]  /*101d0*/  FFMA.FTZ R70, R70, UR4, -R213.reuse ;  /* 0x0000000446467c23 */ /* 0x100fe200080108d5 */
[C---:B------:R-:W-:Y:S08]  /*101e0*/  HMMA.16816.F32 R8, R176.reuse, R184, R8 ;  /* 0x000000b8b008723c */ /* 0x040ff00000001808 */
[----:B------:R-:W-:Y:S01]  /*101f0*/  MUFU.EX2 R246, R45 ;  /* 0x0000002d00f67308 */ /* 0x000fe20000000800 */
        /* <DEDUP_REMOVED lines=12> */
[----:B------:R-:W1:Y:S07]  /*102c0*/  LDSM.16.MT88.4 R184, [R174+0x800] ;  /* 0x00080000aeb8783b */ /* 0x000e6e0000004200 */
[----:B------:R-:W-:Y:S01]  /*102d0*/  MUFU.EX2 R67, R67 ;  /* 0x0000004300437308 */ /* 0x000fe20000000800 */
[--C-:B------:R-:W-:Y:S01]  /*102e0*/  FFMA.FTZ R74, R74, UR4, -R215.reuse ;  /* 0x000000044a4a7c23 */ /* 0x100fe200080108d7 */
[--C-:B------:R-:W-:Y:S08]  /*102f0*/  FFMA.FTZ R75, R75, UR4, -R215.reuse ;  /* 0x000000044b4b7c23 */ /* 0x100ff000080108d7 */
[----:B------:R-:W-:Y:S01]  /*10300*/  MUFU.EX2 R64, R60 ;  /* 0x0000003c00407308 */ /* 0x000fe20000000800 */
[--C-:B------:R-:W-:Y:S01]  /*10310*/  FFMA.FTZ R78, R78, UR4, -R215.reuse ;  /* 0x000000044e4e7c23 */ /* 0x100fe200080108d7 */
[-C--:B------:R-:W-:Y:S08]  /*10320*/  HMMA.16816.F32 R132, R28, R180.reuse, R132 ;  /* 0x000000b41c84723c */ /* 0x080ff00000001884 */
[----:B------:R-:W-:Y:S01]  /*10330*/  MUFU.EX2 R65, R56 ;  /* 0x0000003800417308 */ /* 0x000fe20000000800 */
[----:B------:R-:W-:Y:S01]  /*10340*/  FFMA.FTZ R79, R79, UR4, -R215 ;  /* 0x000000044f4f7c23 */ /* 0x000fe200080108d7 */
[--C-:B------:R-:W-:Y:S01]  /*10350*/  FFMA.FTZ R84, R84, UR4, -R212.reuse ;  /* 0x0000000454547c23 */ /* 0x100fe200080108d4 */
[--C-:B------:R-:W-:Y:S07]  /*10360*/  FFMA.FTZ R85, R85, UR4, -R212.reuse ;  /* 0x0000000455557c23 */ /* 0x100fee00080108d4 */
[----:B------:R-:W-:Y:S01]  /*10370*/  MUFU.EX2 R61, R61 ;  /* 0x0000003d003d7308 */ /* 0x000fe20000000800 */
[--C-:B------:R-:W-:Y:S01]  /*10380*/  FFMA.FTZ R96, R96, UR4, -R212.reuse ;  /* 0x0000000460607c23 */ /* 0x100fe200080108d4 */
[C---:B------:R-:W-:Y:S08]  /*10390*/  HMMA.16816.F32 R136, R176.reuse, R180, R136 ;  /* 0x000000b4b088723c */ /* 0x040ff00000001888 */
[----:B------:R-:W-:Y:S01]  /*103a0*/  MUFU.EX2 R60, R58 ;  /* 0x0000003a003c7308 */ /* 0x000fe20000000800 */
[----:B------:R-:W-:Y:S01]  /*103b0*/  FFMA.FTZ R97, R97, UR4, -R212 ;  /* 0x0000000461617c23 */ /* 0x000fe200080108d4 */
[--C-:B------:R-:W-:Y:S08]  /*103c0*/  FFMA.FTZ R86, R86, UR4, -R213.reuse ;  /* 0x0000000456567c23 */ /* 0x100ff000080108d5 */
[----:B------:R-:W-:Y:S01]  /*103d0*/  MUFU.EX2 R59, R59 ;  /* 0x0000003b003b7308 */ /* 0x000fe20000000800 */
[--C-:B------:R-:W-:Y:S01]  /*103e0*/  FFMA.FTZ R87, R87, UR4, -R213.reuse ;  /* 0x0000000457577c23 */ /* 0x100fe200080108d5 */
[-C--:B------:R-:W-:Y:S08]  /*103f0*/  HMMA.16816.F32 R140, R176, R182.reuse, R140 ;  /* 0x000000b6b08c723c */ /* 0x080ff0000000188c */
[----:B------:R-:W-:Y:S01]  /*10400*/  MUFU.EX2 R62, R62 ;  /* 0x0000003e003e7308 */ /* 0x000fe20000000800 */
[--C-:B------:R-:W-:Y:S01]  /*10410*/  FFMA.FTZ R98, R98, UR4, -R213.reuse ;  /* 0x0000000462627c23 */ /* 0x100fe200080108d5 */
[----:B------:R-:W-:Y:S01]  /*10420*/  FFMA.FTZ R99, R99, UR4, -R213 ;  /* 0x0000000463637c23 */ /* 0x000fe200080108d5 */
[--C-:B------:R-:W-:Y:S07]  /*10430*/  FFMA.FTZ R88, R88, UR4, -R214.reuse ;  /* 0x0000000458587c23 */ /* 0x100fee00080108d6 */
[----:B------:R-:W-:Y:S01]  /*10440*/  MUFU.EX2 R63, R63 ;  /* 0x0000003f003f7308 */ /* 0x000fe20000000800 */
[--C-:B------:R-:W-:Y:S01]  /*10450*/  FFMA.FTZ R89, R89, UR4, -R214.reuse ;  /* 0x0000000459597c23 */ /* 0x100fe200080108d6 */
[C---:B------:R-:W-:Y:S01]  /*10460*/  HMMA.16816.F32 R144, R28.reuse, R182, R144 ;  /* 0x000000b61c90723c */ /* 0x040fe20000001890 */
[----:B------:R-:W2:Y:S07]  /*10470*/  LDSM.16.MT88.4 R180, [R175+0x800] ;  /* 0x00080000afb4783b */ /* 0x000eae0000004200 */
[----:B------:R-:W-:Y:S01]  /*10480*/  MUFU.EX2 R68, R68 ;  /* 0x0000004400447308 */ /* 0x000fe20000000800 */
[--C-:B------:R-:W-:Y:S01]  /*10490*/  FFMA.FTZ R92, R92, UR4, -R214.reuse ;  /* 0x000000045c5c7c23 */ /* 0x100fe200080108d6 */
[----:B------:R-:W-:Y:S08]  /*104a0*/  FFMA.FTZ R93, R93, UR4, -R214 ;  /* 0x000000045d5d7c23 */ /* 0x000ff000080108d6 */
[----:B------:R-:W-:Y:S01]  /*104b0*/  MUFU.EX2 R69, R69 ;  /* 0x0000004500457308 */ /* 0x000fe20000000800 */
[--C-:B------:R-:W-:Y:S01]  /*104c0*/  FFMA.FTZ R90, R90, UR4, -R215.reuse ;  /* 0x000000045a5a7c23 */ /* 0x100fe200080108d7 */
[--C-:B------:R-:W-:Y:S01]  /*104d0*/  FFMA.FTZ R91, R91, UR4, -R215.reuse ;  /* 0x000000045b5b7c23 */ /* 0x100fe200080108d7 */
[-C--:B-1----:R-:W-:Y:S07]  /*104e0*/  HMMA.16816.F32 R148, R28, R184.reuse, R148 ;  /* 0x000000b81c94723c */ /* 0x082fee0000001894 */
[----:B------:R-:W-:Y:S01]  /*104f0*/  MUFU.EX2 R70, R70 ;  /* 0x0000004600467308 */ /* 0x000fe20000000800 */
[--C-:B------:R-:W-:Y:S01]  /*10500*/  FFMA.FTZ R94, R94, UR4, -R215.reuse ;  /* 0x000000045e5e7c23 */ /* 0x100fe200080108d7 */
[----:B------:R-:W-:Y:S08]  /*10510*/  FFMA.FTZ R95, R95, UR4, -R215 ;  /* 0x000000045f5f7c23 */ /* 0x000ff000080108d7 */
[----:B------:R-:W-:Y:S01]  /*10520*/  MUFU.EX2 R71, R71 ;  /* 0x0000004700477308 */ /* 0x000fe20000000800 */
[--C-:B------:R-:W-:Y:S01]  /*10530*/  FFMA.FTZ R100, R100, UR4, -R212.reuse ;  /* 0x0000000464647c23 */ /* 0x100fe200080108d4 */
[--C-:B------:R-:W-:Y:S01]  /*10540*/  FFMA.FTZ R101, R101, UR4, -R212.reuse ;  /* 0x0000000465657c23 */ /* 0x100fe200080108d4 */
[C---:B------:R-:W-:Y:S07]  /*10550*/  HMMA.16816.F32 R152, R176.reuse, R184, R152 ;  /* 0x000000b8b098723c */ /* 0x040fee0000001898 */
[----:B------:R-:W-:Y:S01]  /*10560*/  MUFU.EX2 R185, R38 ;  /* 0x0000002600b97308 */ /* 0x000fe20000000800 */
[--C-:B------:R-:W-:Y:S09]  /*10570*/  FFMA.FTZ R112, R112, UR4, -R212.reuse ;  /* 0x0000000470707c23 */ /* 0x100ff200080108d4 */
[----:B------:R-:W-:Y:S01]  /*10580*/  MUFU.EX2 R184, R41 ;  /* 0x0000002900b87308 */ /* 0x000fe20000000800 */
[----:B------:R-:W-:Y:S01]  /*10590*/  FFMA.FTZ R113, R113, UR4, -R212 ;  /* 0x0000000471717c23 */ /* 0x000fe200080108d4 */
[--C-:B------:R-:W-:Y:S01]  /*105a0*/  FFMA.FTZ R102, R102, UR4, -R213.reuse ;  /* 0x0000000466667c23 */ /* 0x100fe200080108d5 */
[-C--:B------:R-:W-:Y:S07]  /*105b0*/  HMMA.16816.F32 R156, R176, R186.reuse, R156 ;  /* 0x000000bab09c723c */ /* 0x080fee000000189c */
[----:B------:R-:W-:Y:S01]  /*105c0*/  MUFU.EX2 R80, R80 ;  /* 0x0000005000507308 */ /* 0x000fe20000000800 */
[--C-:B------:R-:W-:Y:S01]  /*105d0*/  FFMA.FTZ R103, R103, UR4, -R213.reuse ;  /* 0x0000000467677c23 */ /* 0x100fe200080108d5 */
[--C-:B------:R-:W-:Y:S08]  /*105e0*/  FFMA.FTZ R114, R114, UR4, -R213.reuse ;  /* 0x0000000472727c23 */ /* 0x100ff000080108d5 */
[----:B------:R-:W-:Y:S01]  /*105f0*/  MUFU.EX2 R81, R81 ;  /* 0x0000005100517308 */ /* 0x000fe20000000800 */
[----:B------:R-:W-:Y:S01]  /*10600*/  FFMA.FTZ R115, R115, UR4, -R213 ;  /* 0x0000000473737c23 */ /* 0x000fe200080108d5 */
[--C-:B------:R-:W-:Y:S01]  /*10610*/  FFMA.FTZ R104, R104, UR4, -R214.reuse ;  /* 0x0000000468687c23 */ /* 0x100fe200080108d6 */
[C---:B------:R-:W-:Y:S07]  /*10620*/  HMMA.16816.F32 R160, R28.reuse, R186, R160 ;  /* 0x000000ba1ca0723c */ /* 0x040fee00000018a0 */
[----:B------:R1:W4:Y:S01]  /*10630*/  MUFU.EX2 R186, R36 ;  /* 0x0000002400ba7308 */ /* 0x0003220000000800 */
[--C-:B------:R-:W-:Y:S09]  /*10640*/  FFMA.FTZ R105, R105, UR4, -R214.reuse ;  /* 0x0000000469697c23 */ /* 0x100ff200080108d6 */
[----:B------:R5:W3:Y:S01]  /*10650*/  MUFU.EX2 R187, R50 ;  /* 0x0000003200bb7308 */ /* 0x000ae20000000800 */
[--C-:B------:R-:W-:Y:S01]  /*10660*/  FFMA.FTZ R108, R108, UR4, -R214.reuse ;  /* 0x000000046c6c7c23 */ /* 0x100fe200080108d6 */
[----:B------:R-:W-:Y:S01]  /*10670*/  FFMA.FTZ R109, R109, UR4, -R214 ;  /* 0x000000046d6d7c23 */ /* 0x000fe200080108d6 */
[-C--:B--2---:R-:W-:Y:S07]  /*10680*/  HMMA.16816.F32 R20, R28, R180.reuse, R20 ;  /* 0x000000b41c14723c */ /* 0x084fee0000001814 */
[----:B------:R-:W-:Y:S01]  /*10690*/  MUFU.EX2 R82, R82 ;  /* 0x0000005200527308 */ /* 0x000fe20000000800 */
[--C-:B------:R-:W-:Y:S01]  /*106a0*/  FFMA.FTZ R106, R106, UR4, -R215.reuse ;  /* 0x000000046a6a7c23 */ /* 0x100fe200080108d7 */
[--C-:B------:R-:W-:Y:S08]  /*106b0*/  FFMA.FTZ R107, R107, UR4, -R215.reuse ;  /* 0x000000046b6b7c23 */ /* 0x100ff000080108d7 */
[----:B------:R-:W-:Y:S01]  /*106c0*/  MUFU.EX2 R83, R83 ;  /* 0x0000005300537308 */ /* 0x000fe20000000800 */
[--C-:B------:R-:W-:Y:S01]  /*106d0*/  FFMA.FTZ R110, R110, UR4, -R215.reuse ;  /* 0x000000046e6e7c23 */ /* 0x100fe200080108d7 */
[----:B-1----:R-:W1:Y:S01]  /*106e0*/  LDSM.16.MT88.4 R36, [R228+0x9000] ;  /* 0x00900000e424783b */ /* 0x002e620000004200 */
[C---:B------:R-:W-:Y:S07]  /*106f0*/  HMMA.16816.F32 R164, R176.reuse, R180, R164 ;  /* 0x000000b4b0a4723c */ /* 0x040fee00000018a4 */
[----:B------:R-:W2:Y:S01]  /*10700*/  MUFU.EX2 R181, R40 ;  /* 0x0000002800b57308 */ /* 0x000ea20000000800 */
[----:B-----5:R-:W-:Y:S09]  /*10710*/  MOV R50, R221 ;  /* 0x000000dd00327202 */ /* 0x020ff20000000f00 */
[----:B------:R-:W-:Y:S01]  /*10720*/  MUFU.EX2 R180, R42 ;  /* 0x0000002a00b47308 */ /* 0x000fe20000000800 */
[----:B------:R-:W-:Y:S01]  /*10730*/  FFMA.FTZ R111, R111, UR4, -R215 ;  /* 0x000000046f6f7c23 */ /* 0x000fe200080108d7 */
[--C-:B------:R-:W-:Y:S01]  /*10740*/  FFMA.FTZ R116, R116, UR4, -R212.reuse ;  /* 0x0000000474747c23 */ /* 0x100fe200080108d4 */
[-C--:B------:R-:W-:Y:S07]  /*10750*/  HMMA.16816.F32 R32, R176, R182.reuse, R32 ;  /* 0x000000b6b020723c */ /* 0x080fee0000001820 */
[----:B------:R-:W-:Y:S01]  /*10760*/  MUFU.EX2 R177, R46 ;  /* 0x0000002e00b17308 */ /* 0x000fe20000000800 */
[----:B------:R-:W-:Y:S01]  /*10770*/  MOV R179, R49 ;  /* 0x0000003100b37202 */ /* 0x000fe20000000f00 */
[--C-:B------:R-:W-:Y:S08]  /*10780*/  FFMA.FTZ R117, R117, UR4, -R212.reuse ;  /* 0x0000000475757c23 */ /* 0x100ff000080108d4 */
[----:B------:R5:W-:Y:S01]  /*10790*/  MUFU.EX2 R221, R47 ;  /* 0x0000002f00dd7308 */ /* 0x000be20000000800 */
[----:B------:R-:W-:Y:S01]  /*107a0*/  MOV R178, R48 ;  /* 0x0000003000b27202 */ /* 0x000fe20000000f00 */
[--C-:B------:R-:W-:Y:S01]  /*107b0*/  FFMA.FTZ R128, R128, UR4, -R212.reuse ;  /* 0x0000000480807c23 */ /* 0x100fe200080108d4 */
[----:B------:R-:W-:Y:S07]  /*107c0*/  HMMA.16816.F32 R24, R28, R182, R24 ;  /* 0x000000b61c18723c */ /* 0x000fee0000001818 */
[----:B------:R-:W1:Y:S01]  /*107d0*/  MUFU.EX2 R176, R43 ;  /* 0x0000002b00b07308 */ /* 0x000e620000000800 */
[----:B----4-:R-:W-:Y:S09]  /*107e0*/  F2FP.F16.F32.PACK_AB R28, R201, R186 ;  /* 0x000000bac91c723e */ /* 0x010ff200000000ff */
[----:B------:R-:W-:Y:S01]  /*107f0*/  MUFU.EX2 R72, R72 ;  /* 0x0000004800487308 */ /* 0x000fe20000000800 */
[----:B------:R-:W-:Y:S01]  /*10800*/  F2FP.F16.F32.PACK_AB R29, R202, R185 ;  /* 0x000000b9ca1d723e */ /* 0x000fe200000000ff */
[----:B------:R-:W-:Y:S01]  /*10810*/  FFMA.FTZ R212, R129, UR4, -R212 ;  /* 0x0000000481d47c23 */ /* 0x000fe200080108d4 */
[----:B------:R-:W-:Y:S07]  /*10820*/  F2FP.F16.F32.PACK_AB R30, R211, R200 ;  /* 0x000000c8d31e723e */ /* 0x000fee00000000ff */
[----:B------:R-:W4:Y:S01]  /*10830*/  MUFU.EX2 R73, R73 ;  /* 0x0000004900497308 */ /* 0x000f220000000800 */
[----:B---3--:R-:W-:Y:S01]  /*10840*/  F2FP.F16.F32.PACK_AB R31, R248, R187 ;  /* 0x000000bbf81f723e */ /* 0x008fe200000000ff */
[----:B-----5:R-:W3:Y:S01]  /*10850*/  LDSM.16.MT88.4 R44, [R230+0x9000] ;  /* 0x00900000e62c783b */ /* 0x020ee20000004200 */
[----:B--2---:R-:W-:Y:S07]  /*10860*/  F2FP.F16.F32.PACK_AB R40, R184, R181 ;  /* 0x000000b5b828723e */ /* 0x004fee00000000ff */
[----:B------:R-:W-:Y:S01]  /*10870*/  MUFU.EX2 R212, R212 ;  /* 0x000000d400d47308 */ /* 0x000fe20000000800 */
[----:B------:R-:W-:Y:S01]  /*10880*/  MOV R183, R50 ;  /* 0x0000003200b77202 */ /* 0x000fe20000000f00 */
[--C-:B------:R-:W-:Y:S01]  /*10890*/  FFMA.FTZ R118, R118, UR4, -R213.reuse ;  /* 0x0000000476767c23 */ /* 0x100fe200080108d5 */
[----:B------:R-:W-:Y:S07]  /*108a0*/  F2FP.F16.F32.PACK_AB R42, R246, R199 ;  /* 0x000000c7f62a723e */ /* 0x000fee00000000ff */
[----:B------:R-:W-:Y:S01]  /*108b0*/  MUFU.EX2 R76, R76 ;  /* 0x0000004c004c7308 */ /* 0x000fe20000000800 */
[----:B-1----:R-:W-:Y:S01]  /*108c0*/  F2FP.F16.F32.PACK_AB R41, R176, R180 ;  /* 0x000000b4b029723e */ /* 0x002fe200000000ff */
[--C-:B------:R-:W-:Y:S01]  /*108d0*/  FFMA.FTZ R119, R119, UR4, -R213.reuse ;  /* 0x0000000477777c23 */ /* 0x100fe200080108d5 */
[----:B------:R-:W-:Y:S07]  /*108e0*/  F2FP.F16.F32.PACK_AB R43, R221, R177 ;  /* 0x000000b1dd2b723e */ /* 0x000fee00000000ff */
[----:B------:R-:W-:Y:S01]  /*108f0*/  MUFU.EX2 R77, R77 ;  /* 0x0000004d004d7308 */ /* 0x000fe20000000800 */
[--C-:B------:R-:W-:Y:S01]  /*10900*/  FFMA.FTZ R130, R130, UR4, -R213.reuse ;  /* 0x0000000482827c23 */ /* 0x100fe200080108d5 */
[-C--:B------:R-:W-:Y:S08]  /*10910*/  HMMA.16816.F32 R4, R28, R36.reuse, R4 ;  /* 0x000000241c04723c */ /* 0x080ff00000001804 */
[----:B------:R-:W-:Y:S01]  /*10920*/  MUFU.EX2 R74, R74 ;  /* 0x0000004a004a7308 */ /* 0x000fe20000000800 */
[----:B------:R-:W-:Y:S01]  /*10930*/  FFMA.FTZ R213, R131, UR4, -R213 ;  /* 0x0000000483d57c23 */ /* 0x000fe200080108d5 */
[--C-:B------:R-:W-:Y:S01]  /*10940*/  FFMA.FTZ R120, R120, UR4, -R214.reuse ;  /* 0x0000000478787c23 */ /* 0x100fe200080108d6 */
[--C-:B------:R-:W-:Y:S07]  /*10950*/  FFMA.FTZ R121, R121, UR4, -R214.reuse ;  /* 0x0000000479797c23 */ /* 0x100fee00080108d6 */
[----:B------:R-:W1:Y:S01]  /*10960*/  MUFU.EX2 R75, R75 ;  /* 0x0000004b004b7308 */ /* 0x000e620000000800 */
        /* <DEDUP_REMOVED lines=11> */
[----:B------:R-:W-:Y:S07]  /*10a20*/  ISETP.GT.AND P1, PT, R238, RZ, PT ;  /* 0x000000ffee00720c */ /* 0x000fee0003f24270 */
[----:B------:R-:W2:Y:S01]  /*10a30*/  MUFU.EX2 R79, R79 ;  /* 0x0000004f004f7308 */ /* 0x000ea20000000800 */
[C---:B------:R-:W-:Y:S01]  /*10a40*/  HMMA.16816.F32 R16, R28.reuse, R38, R16 ;  /* 0x000000261c10723c */ /* 0x040fe20000001810 */
[----:B------:R-:W5:Y:S08]  /*10a50*/  LDSM.16.MT88.4 R36, [R174+0x1000] ;  /* 0x00100000ae24783b */ /* 0x000f700000004200 */
        /* <DEDUP_REMOVED lines=15> */
[-C--:B-----5:R-:W-:Y:S09]  /*10b50*/  HMMA.16816.F32 R148, R28, R36.reuse, R148 ;  /* 0x000000241c94723c */ /* 0x0a0ff20000001894 */
[----:B------:R-:W5:Y:S10]  /*10b60*/  MUFU.EX2 R89, R89 ;  /* 0x0000005900597308 */ /* 0x000f740000000800 */
[----:B------:R-:W-:Y:S01]  /*10b70*/  MUFU.EX2 R92, R92 ;  /* 0x0000005c005c7308 */ /* 0x000fe20000000800 */
[C---:B------:R-:W-:Y:S09]  /*10b80*/  HMMA.16816.F32 R152, R40.reuse, R36, R152 ;  /* 0x000000242898723c */ /* 0x040ff20000001898 */
[----:B------:R-:W5:Y:S10]  /*10b90*/  MUFU.EX2 R93, R93 ;  /* 0x0000005d005d7308 */ /* 0x000f740000000800 */
[----:B------:R-:W-:Y:S01]  /*10ba0*/  MUFU.EX2 R90, R90 ;  /* 0x0000005a005a7308 */ /* 0x000fe20000000800 */
[-C--:B------:R-:W-:Y:S09]  /*10bb0*/  HMMA.16816.F32 R156, R40, R38.reuse, R156 ;  /* 0x00000026289c723c */ /* 0x080ff2000000189c */
[----:B------:R-:W5:Y:S10]  /*10bc0*/  MUFU.EX2 R91, R91 ;  /* 0x0000005b005b7308 */ /* 0x000f740000000800 */
[----:B------:R-:W-:Y:S01]  /*10bd0*/  MUFU.EX2 R94, R94 ;  /* 0x0000005e005e7308 */ /* 0x000fe20000000800 */
[C---:B------:R-:W-:Y:S01]  /*10be0*/  HMMA.16816.F32 R160, R28.reuse, R38, R160 ;  /* 0x000000261ca0723c */ /* 0x040fe200000018a0 */
[----:B------:R-:W4:Y:S08]  /*10bf0*/  LDSM.16.MT88.4 R36, [R228+0x9800] ;  /* 0x00980000e424783b */ /* 0x000f300000004200 */
[----:B------:R-:W5:Y:S10]  /*10c00*/  MUFU.EX2 R95, R95 ;  /* 0x0000005f005f7308 */ /* 0x000f740000000800 */
[----:B------:R-:W-:Y:S01]  /*10c10*/  MUFU.EX2 R100, R100 ;  /* 0x0000006400647308 */ /* 0x000fe20000000800 */
[-C--:B---3--:R-:W-:Y:S09]  /*10c20*/  HMMA.16816.F32 R20, R28, R44.reuse, R20 ;  /* 0x0000002c1c14723c */ /* 0x088ff20000001814 */
[----:B------:R-:W-:Y:S10]  /*10c30*/  MUFU.EX2 R101, R101 ;  /* 0x0000006500657308 */ /* 0x000ff40000000800 */
[----:B------:R-:W-:Y:S01]  /*10c40*/  MUFU.EX2 R102, R102 ;  /* 0x0000006600667308 */ /* 0x000fe20000000800 */
[C---:B------:R-:W-:Y:S09]  /*10c50*/  HMMA.16816.F32 R164, R40.reuse, R44, R164 ;  /* 0x0000002c28a4723c */ /* 0x040ff200000018a4 */
[----:B------:R-:W-:Y:S10]  /*10c60*/  MUFU.EX2 R103, R103 ;  /* 0x0000006700677308 */ /* 0x000ff40000000800 */
[----:B------:R-:W-:Y:S01]  /*10c70*/  MUFU.EX2 R112, R112 ;  /* 0x0000007000707308 */ /* 0x000fe20000000800 */
[-C--:B------:R-:W-:Y:S01]  /*10c80*/  HMMA.16816.F32 R32, R40, R46.reuse, R32 ;  /* 0x0000002e2820723c */ /* 0x080fe20000001820 */
[----:B------:R-:W3:Y:S08]  /*10c90*/  LDL.LU R40, [R1+0x4] ;  /* 0x0000040001287983 */ /* 0x000ef00000300800 */
[----:B------:R-:W-:Y:S01]  /*10ca0*/  MUFU.EX2 R113, R113 ;  /* 0x0000007100717308 */ /* 0x000fe20000000800 */
[----:B------:R-:W-:Y:S01]  /*10cb0*/  F2FP.F16.F32.PACK_AB R42, R61, R64 ;  /* 0x000000403d2a723e */ /* 0x000fe200000000ff */
[----:B------:R-:W2:Y:S01]  /*10cc0*/  LDL.LU R52, [R1+0x8] ;  /* 0x0000080001347983 */ /* 0x000ea20000300800 */
[----:B------:R-:W-:Y:S01]  /*10cd0*/  F2FP.F16.F32.PACK_AB R41, R59, R60 ;  /* 0x0000003c3b29723e */ /* 0x000fe200000000ff */
[----:B------:R-:W-:Y:S01]  /*10ce0*/  FFMA.FTZ R168, R168, R51, R216 ;  /* 0x00000033a8a87223 */ /* 0x000fe200000100d8 */
[----:B------:R-:W-:Y:S01]  /*10cf0*/  HMMA.16816.F32 R24, R28, R46, R24 ;  /* 0x0000002e1c18723c */ /* 0x000fe20000001818 */
[----:B------:R-:W1:Y:S04]  /*10d00*/  LDSM.16.MT88.4 R44, [R230+0x9800] ;  /* 0x00980000e62c783b */ /* 0x000e680000004200 */
[----:B------:R-:W-:Y:S01]  /*10d10*/  MUFU.EX2 R114, R114 ;  /* 0x0000007200727308 */ /* 0x000fe20000000800 */
[----:B------:R-:W-:Y:S01]  /*10d20*/  F2FP.F16.F32.PACK_AB R28, R206, R205 ;  /* 0x000000cdce1c723e */ /* 0x000fe200000000ff */
[----:B------:R-:W-:Y:S01]  /*10d30*/  FADD.FTZ R168, R220, R168 ;  /* 0x000000a8dca87221 */ /* 0x000fe20000010000 */
[----:B------:R-:W-:Y:S07]  /*10d40*/  F2FP.F16.F32.PACK_AB R29, R194, R193 ;  /* 0x000000c1c21d723e */ /* 0x000fee00000000ff */
[----:B------:R-:W-:Y:S01]  /*10d50*/  MUFU.EX2 R115, R115 ;  /* 0x0000007300737308 */ /* 0x000fe20000000800 */
[----:B------:R-:W-:Y:S01]  /*10d60*/  F2FP.F16.F32.PACK_AB R30, R195, R204 ;  /* 0x000000ccc31e723e */ /* 0x000fe200000000ff */
[----:B------:R-:W5:Y:S01]  /*10d70*/  LDSM.16.MT88.4 R48, [R174+0x1800] ;  /* 0x00180000ae30783b */ /* 0x000f620000004200 */
[----:B------:R-:W-:Y:S07]  /*10d80*/  F2FP.F16.F32.PACK_AB R31, R67, R192 ;  /* 0x000000c0431f723e */ /* 0x000fee00000000ff */
[----:B------:R-:W-:Y:S01]  /*10d90*/  MUFU.EX2 R104, R104 ;  /* 0x0000006800687308 */ /* 0x000fe20000000800 */
[----:B------:R-:W-:Y:S09]  /*10da0*/  F2FP.F16.F32.PACK_AB R43, R63, R62 ;  /* 0x0000003e3f2b723e */ /* 0x000ff200000000ff */
[----:B------:R-:W-:Y:S01]  /*10db0*/  MUFU.EX2 R105, R105 ;  /* 0x0000006900697308 */ /* 0x000fe20000000800 */
[-C--:B----4-:R-:W-:Y:S01]  /*10dc0*/  HMMA.16816.F32 R4, R28, R36.reuse, R4 ;  /* 0x000000241c04723c */ /* 0x090fe20000001804 */
[----:B------:R-:W4:Y:S08]  /*10dd0*/  LDL.LU R57, [R1+0xc] ;  /* 0x00000c0001397983 */ /* 0x000f300000300800 */
        /* <DEDUP_REMOVED lines=14> */
[----:B------:R-:W5:Y:S01]  /*10ec0*/  MUFU.EX2 R122, R122 ;  /* 0x0000007a007a7308 */ /* 0x000f620000000800 */
[----:B---3--:R-:W-:Y:S01]  /*10ed0*/  FFMA.FTZ R3, R3, R40, R217 ;  /* 0x0000002803037223 */ /* 0x008fe200000100d9 */
[----:B------:R-:W-:Y:S01]  /*10ee0*/  F2FP.F16.F32.PACK_AB R40, R66, R65 ;  /* 0x000000414228723e */ /* 0x000fe200000000ff */
[----:B--2---:R-:W-:Y:S02]  /*10ef0*/  FFMA.FTZ R2, R2, R52, R218 ;  /* 0x0000003402027223 */ /* 0x004fe400000100da */
[----:B------:R-:W-:Y:S01]  /*10f00*/  FADD.FTZ R56, R219, R3 ;  /* 0x00000003db387221 */ /* 0x000fe20000010000 */
[----:B------:R-:W-:Y:S01]  /*10f10*/  LDSM.16.MT88.4 R52, [R175+0x2000] ;  /* 0x00200000af34783b */ /* 0x000fe20000004200 */
[----:B------:R-:W-:Y:S02]  /*10f20*/  FADD.FTZ R3, R251, R168 ;  /* 0x000000a8fb037221 */ /* 0x000fe40000010000 */
[C---:B------:R-:W-:Y:S04]  /*10f30*/  HMMA.16816.F32 R8, R40.reuse, R36, R8 ;  /* 0x000000242808723c */ /* 0x040fe80000001808 */
[----:B------:R-:W-:Y:S01]  /*10f40*/  FADD.FTZ R3, R183, R3 ;  /* 0x00000003b7037221 */ /* 0x000fe20000010000 */
[----:B------:R-:W-:Y:S03]  /*10f50*/  MOV R168, R172 ;  /* 0x000000ac00a87202 */ /* 0x000fe60000000f00 */
[-C--:B------:R-:W-:Y:S03]  /*10f60*/  HMMA.16816.F32 R12, R40, R38.reuse, R12 ;  /* 0x00000026280c723c */ /* 0x080fe6000000180c */
[----:B------:R-:W-:Y:S04]  /*10f70*/  FADD.FTZ R3, R207, R3 ;  /* 0x00000003cf037221 */ /* 0x000fe80000010000 */
[----:B------:R-:W-:Y:S01]  /*10f80*/  FADD.FTZ R3, R226, R3 ;  /* 0x00000003e2037221 */ /* 0x000fe20000010000 */
[C---:B------:R-:W-:Y:S01]  /*10f90*/  HMMA.16816.F32 R16, R28.reuse, R38, R16 ;  /* 0x000000261c10723c */ /* 0x040fe20000001810 */
[----:B------:R-:W2:Y:S03]  /*10fa0*/  LDSM.16.MT88.4 R36, [R175+0x1800] ;  /* 0x00180000af24783b */ /* 0x000ea60000004200 */
[----:B----4-:R-:W-:Y:S01]  /*10fb0*/  FFMA.FTZ R0, R0, R57, R222 ;  /* 0x0000003900007223 */ /* 0x010fe200000100de */
[----:B------:R-:W-:Y:S03]  /*10fc0*/  FADD.FTZ R3, R225, R3 ;  /* 0x00000003e1037221 */ /* 0x000fe60000010000 */
[-C--:B-1----:R-:W-:Y:S03]  /*10fd0*/  HMMA.16816.F32 R132, R28, R44.reuse, R132 ;  /* 0x0000002c1c84723c */ /* 0x082fe60000001884 */
[----:B------:R-:W-:Y:S04]  /*10fe0*/  FADD.FTZ R0, R224, R0 ;  /* 0x00000000e0007221 */ /* 0x000fe80000010000 */
[----:B------:R-:W-:Y:S01]  /*10ff0*/  FADD.FTZ R0, R245, R0 ;  /* 0x00000000f5007221 */ /* 0x000fe20000010000 */
[C---:B------:R-:W-:Y:S08]  /*11000*/  HMMA.16816.F32 R136, R40.reuse, R44, R136 ;  /* 0x0000002c2888723c */ /* 0x040ff00000001888 */
[-C--:B------:R-:W-:Y:S08]  /*11010*/  HMMA.16816.F32 R140, R40, R46.reuse, R140 ;  /* 0x0000002e288c723c */ /* 0x080ff0000000188c */
[C---:B------:R-:W-:Y:S01]  /*11020*/  HMMA.16816.F32 R144, R28.reuse, R46, R144 ;  /* 0x0000002e1c90723c */ /* 0x040fe20000001890 */
[----:B------:R-:W-:Y:S07]  /*11030*/  LDSM.16.MT88.4 R44, [R230+0xa000] ;  /* 0x00a00000e62c783b */ /* 0x000fee0000004200 */
[-C--:B-----5:R-:W-:Y:S08]  /*11040*/  HMMA.16816.F32 R148, R28, R48.reuse, R148 ;  /* 0x000000301c94723c */ /* 0x0a0ff00000001894 */
[C---:B------:R-:W-:Y:S08]  /*11050*/  HMMA.16816.F32 R152, R40.reuse, R48, R152 ;  /* 0x000000302898723c */ /* 0x040ff00000001898 */
[-C--:B------:R-:W-:Y:S08]  /*11060*/  HMMA.16816.F32 R156, R40, R50.reuse, R156 ;  /* 0x00000032289c723c */ /* 0x080ff0000000189c */
[C---:B------:R-:W-:Y:S01]  /*11070*/  HMMA.16816.F32 R160, R28.reuse, R50, R160 ;  /* 0x000000321ca0723c */ /* 0x040fe200000018a0 */
[----:B------:R-:W-:Y:S07]  /*11080*/  LDSM.16.MT88.4 R48, [R174+0x2000] ;  /* 0x00200000ae30783b */ /* 0x000fee0000004200 */
[-C--:B--2---:R-:W-:Y:S08]  /*11090*/  HMMA.16816.F32 R20, R28, R36.reuse, R20 ;  /* 0x000000241c14723c */ /* 0x084ff00000001814 */
[C---:B------:R-:W-:Y:S04]  /*110a0*/  HMMA.16816.F32 R164, R40.reuse, R36, R164 ;  /* 0x0000002428a4723c */ /* 0x040fe800000018a4 */
[----:B------:R-:W-:Y:S02]  /*110b0*/  F2FP.F16.F32.PACK_AB R36, R73, R72 ;  /* 0x000000484924723e */ /* 0x000fe400000000ff */
[----:B------:R-:W-:Y:S02]  /*110c0*/  F2FP.F16.F32.PACK_AB R37, R75, R74 ;  /* 0x0000004a4b25723e */ /* 0x000fe400000000ff */
[-C--:B------:R-:W-:Y:S01]  /*110d0*/  HMMA.16816.F32 R32, R40, R38.reuse, R32 ;  /* 0x000000262820723c */ /* 0x080fe20000001820 */
[----:B------:R-:W1:Y:S07]  /*110e0*/  LDSM.16.MT88.4 R40, [R228+0xa000] ;  /* 0x00a00000e428783b */ /* 0x000e6e0000004200 */
[----:B------:R-:W-:Y:S04]  /*110f0*/  HMMA.16816.F32 R24, R28, R38, R24 ;  /* 0x000000261c18723c */ /* 0x000fe80000001818 */
[----:B------:R-:W-:Y:S02]  /*11100*/  F2FP.F16.F32.PACK_AB R28, R69, R68 ;  /* 0x00000044451c723e */ /* 0x000fe400000000ff */
[----:B------:R-:W-:Y:S02]  /*11110*/  F2FP.F16.F32.PACK_AB R29, R71, R70 ;  /* 0x00000046471d723e */ /* 0x000fe400000000ff */
[----:B------:R-:W-:Y:S02]  /*11120*/  F2FP.F16.F32.PACK_AB R30, R81, R80 ;  /* 0x00000050511e723e */ /* 0x000fe400000000ff */
[----:B------:R-:W-:Y:S02]  /*11130*/  F2FP.F16.F32.PACK_AB R31, R83, R82 ;  /* 0x00000052531f723e */ /* 0x000fe400000000ff */
[----:B------:R-:W-:Y:S02]  /*11140*/  F2FP.F16.F32.PACK_AB R38, R77, R76 ;  /* 0x0000004c4d26723e */ /* 0x000fe400000000ff */
[----:B------:R-:W-:Y:S03]  /*11150*/  F2FP.F16.F32.PACK_AB R39, R79, R78 ;  /* 0x0000004e4f27723e */ /* 0x000fe600000000ff */
[-C--:B-1----:R-:W-:Y:S08]  /*11160*/  HMMA.16816.F32 R4, R28, R40.reuse, R4 ;  /* 0x000000281c04723c */ /* 0x082ff00000001804 */
        /* <DEDUP_REMOVED lines=13> */
[----:B------:R-:W3:Y:S07]  /*11240*/  LDSM.16.MT88.4 R48, [R174+0x2800] ;  /* 0x00280000ae30783b */ /* 0x000eee0000004200 */
[-C--:B------:R-:W-:Y:S08]  /*11250*/  HMMA.16816.F32 R20, R28, R52.reuse, R20 ;  /* 0x000000341c14723c */ /* 0x080ff00000001814 */
[C---:B------:R-:W-:Y:S04]  /*11260*/  HMMA.16816.F32 R164, R36.reuse, R52, R164 ;  /* 0x0000003424a4723c */ /* 0x040fe800000018a4 */
[----:B------:R-:W-:Y:S01]  /*11270*/  FADD.FTZ R52, R227, R2 ;  /* 0x00000002e3347221 */ /* 0x000fe20000010000 */
[----:B------:R-:W-:Y:S03]  /*11280*/  FADD.FTZ R2, R250, R56 ;  /* 0x00000038fa027221 */ /* 0x000fe60000010000 */
[-C--:B------:R-:W-:Y:S03]  /*11290*/  HMMA.16816.F32 R32, R36, R54.reuse, R32 ;  /* 0x000000362420723c */ /* 0x080fe60000001820 */
[----:B------:R-:W-:Y:S01]  /*112a0*/  FADD.FTZ R56, R247, R52 ;  /* 0x00000034f7387221 */ /* 0x000fe20000010000 */
[----:B------:R-:W-:Y:S01]  /*112b0*/  F2FP.F16.F32.PACK_AB R36, R89, R88 ;  /* 0x000000585924723e */ /* 0x000fe200000000ff */
[----:B------:R-:W-:Y:S01]  /*112c0*/  FADD.FTZ R57, R252, R2 ;  /* 0x00000002fc397221 */ /* 0x000fe20000010000 */
[----:B------:R-:W-:Y:S01]  /*112d0*/  F2FP.F16.F32.PACK_AB R38, R93, R92 ;  /* 0x0000005c5d26723e */ /* 0x000fe200000000ff */
[----:B------:R-:W-:Y:S01]  /*112e0*/  FADD.FTZ R56, R178, R56 ;  /* 0x00000038b2387221 */ /* 0x000fe20000010000 */
[----:B------:R-:W-:Y:S01]  /*112f0*/  HMMA.16816.F32 R24, R28, R54, R24 ;  /* 0x000000361c18723c */ /* 0x000fe20000001818 */
[----:B------:R-:W4:Y:S03]  /*11300*/  LDSM.16.MT88.4 R52, [R175+0x2800] ;  /* 0x00280000af34783b */ /* 0x000f260000004200 */
        /* <DEDUP_REMOVED lines=9> */
[----:B------:R-:W-:Y:S01]  /*113a0*/  FADD.FTZ R2, R189, R2 ;  /* 0x00000002bd027221 */ /* 0x000fe20000010000 */
[----:B------:R-:W-:Y:S01]  /*113b0*/  MOV R178, R191 ;  /* 0x000000bf00b27202 */ /* 0x000fe20000000f00 */
[----:B------:R-:W-:Y:S01]  /*113c0*/  FADD.FTZ R0, R223, R0 ;  /* 0x00000000df007221 */ /* 0x000fe20000010000 */
[----:B------:R-:W-:Y:S01]  /*113d0*/  LDSM.16.MT88.4 R188, [R228+0xb800] ;  /* 0x00b80000e4bc783b */ /* 0x000fe20000004200 */
[-C--:B-1----:R-:W-:Y:S03]  /*113e0*/  HMMA.16816.F32 R4, R28, R40.reuse, R4 ;  /* 0x000000281c04723c */ /* 0x082fe60000001804 */
[----:B------:R-:W-:Y:S01]  /*113f0*/  F2FP.F16.F32.PACK_AB R37, R91, R90 ;  /* 0x0000005a5b25723e */ /* 0x000fe200000000ff */
[----:B------:R-:W-:Y:S01]  /*11400*/  FADD.FTZ R58, R208, R0 ;  /* 0x00000000d03a7221 */ /* 0x000fe20000010000 */
[----:B------:R-:W-:Y:S01]  /*11410*/  F2FP.F16.F32.PACK_AB R39, R95, R94 ;  /* 0x0000005e5f27723e */ /* 0x000fe200000000ff */
[----:B------:R-:W-:Y:S01]  /*11420*/  FADD.FTZ R0, R197, R2 ;  /* 0x00000002c5007221 */ /* 0x000fe20000010000 */
[----:B------:R-:W-:Y:S01]  /*11430*/  F2FP.F16.F32.PACK_AB R197, R123, R122 ;  /* 0x0000007a7bc5723e */ /* 0x000fe200000000ff */
[----:B------:R-:W-:Y:S02]  /*11440*/  FADD.FTZ R3, R178, R58 ;  /* 0x0000003ab2037221 */ /* 0x000fe40000010000 */
[----:B------:R-:W-:Y:S01]  /*11450*/  FADD.FTZ R0, R203, R0 ;  /* 0x00000000cb007221 */ /* 0x000fe20000010000 */
[----:B------:R-:W-:Y:S01]  /*11460*/  F2FP.F16.F32.PACK_AB R203, R213, R130 ;  /* 0x00000082d5cb723e */ /* 0x000fe200000000ff */
        /* <DEDUP_REMOVED lines=15> */
[C---:B------:R-:W-:Y:S04]  /*11560*/  HMMA.16816.F32 R164, R36.reuse, R52, R164 ;  /* 0x0000003424a4723c */ /* 0x040fe800000018a4 */
[----:B------:R-:W-:Y:S01]  /*11570*/  FADD.FTZ R52, R196, R56 ;  /* 0x00000038c4347221 */ /* 0x000fe20000010000 */
[----:B------:R-:W-:Y:S03]  /*11580*/  F2FP.F16.F32.PACK_AB R196, R121, R120 ;  /* 0x0000007879c4723e */ /* 0x000fe600000000ff */
[-C--:B------:R-:W-:Y:S03]  /*11590*/  HMMA.16816.F32 R32, R36, R54.reuse, R32 ;  /* 0x000000362420723c */ /* 0x080fe60000001820 */
[----:B------:R-:W-:Y:S01]  /*115a0*/  FADD.FTZ R36, R198, R52 ;  /* 0x00000034c6247221 */ /* 0x000fe20000010000 */
[----:B------:R-:W-:Y:S02]  /*115b0*/  F2FP.F16.F32.PACK_AB R38, R109, R108 ;  /* 0x0000006c6d26723e */ /* 0x000fe400000000ff */
[----:B------:R-:W-:Y:S01]  /*115c0*/  F2FP.F16.F32.PACK_AB R37, R107, R106 ;  /* 0x0000006a6b25723e */ /* 0x000fe200000000ff */
[----:B------:R-:W-:Y:S01]  /*115d0*/  FADD.FTZ R56, R210, R36 ;  /* 0x00000024d2387221 */ /* 0x000fe20000010000 */
[----:B------:R-:W-:Y:S01]  /*115e0*/  HMMA.16816.F32 R24, R28, R54, R24 ;  /* 0x000000361c18723c */ /* 0x000fe20000001818 */
[----:B------:R-:W4:Y:S03]  /*115f0*/  LDSM.16.MT88.4 R52, [R175+0x3000] ;  /* 0x00300000af34783b */ /* 0x000f260000004200 */
[----:B------:R-:W-:Y:S01]  /*11600*/  F2FP.F16.F32.PACK_AB R28, R101, R100 ;  /* 0x00000064651c723e */ /* 0x000fe200000000ff */
[----:B------:R-:W-:Y:S01]  /*11610*/  FADD.FTZ R2, R179, R56 ;  /* 0x00000038b3027221 */ /* 0x000fe20000010000 */
[----:B------:R-:W-:Y:S02]  /*11620*/  F2FP.F16.F32.PACK_AB R29, R103, R102 ;  /* 0x00000066671d723e */ /* 0x000fe400000000ff */
[----:B------:R-:W-:Y:S02]  /*11630*/  F2FP.F16.F32.PACK_AB R30, R113, R112 ;  /* 0x00000070711e723e */ /* 0x000fe400000000ff */
[----:B------:R-:W-:Y:S02]  /*11640*/  F2FP.F16.F32.PACK_AB R31, R115, R114 ;  /* 0x00000072731f723e */ /* 0x000fe400000000ff */
[----:B------:R-:W-:Y:S02]  /*11650*/  F2FP.F16.F32.PACK_AB R36, R105, R104 ;  /* 0x000000686924723e */ /* 0x000fe400000000ff */
[----:B------:R-:W-:Y:S02]  /*11660*/  F2FP.F16.F32.PACK_AB R39, R111, R110 ;  /* 0x0000006e6f27723e */ /* 0x000fe400000000ff */
[----:B------:R-:W-:Y:S01]  /*11670*/  F2FP.F16.F32.PACK_AB R198, R214, R124 ;  /* 0x0000007cd6c6723e */ /* 0x000fe200000000ff */
[-C--:B-1----:R-:W-:Y:S08]  /*11680*/  HMMA.16816.F32 R4, R28, R40.reuse, R4 ;  /* 0x000000281c04723c */ /* 0x082ff00000001804 */
[C---:B------:R-:W-:Y:S08]  /*11690*/  HMMA.16816.F32 R8, R36.reuse, R40, R8 ;  /* 0x000000282408723c */ /* 0x040ff00000001808 */
[-C--:B------:R-:W-:Y:S08]  /*116a0*/  HMMA.16816.F32 R12, R36, R42.reuse, R12 ;  /* 0x0000002a240c723c */ /* 0x080ff0000000180c */
[C---:B------:R-:W-:Y:S01]  /*116b0*/  HMMA.16816.F32 R16, R28.reuse, R42, R16 ;  /* 0x0000002a1c10723c */ /* 0x040fe20000001810 */
[----:B------:R-:W1:Y:S07]  /*116c0*/  LDSM.16.MT88.4 R40, [R230+0xb800] ;  /* 0x00b80000e628783b */ /* 0x000e6e0000004200 */
[-C--:B--2---:R-:W-:Y:S08]  /*116d0*/  HMMA.16816.F32 R132, R28, R44.reuse, R132 ;  /* 0x0000002c1c84723c */ /* 0x084ff00000001884 */
[C---:B------:R-:W-:Y:S04]  /*116e0*/  HMMA.16816.F32 R136, R36.reuse, R44, R136 ;  /* 0x0000002c2488723c */ /* 0x040fe80000001888 */
[----:B------:R-:W-:Y:S01]  /*116f0*/  FADD.FTZ R45, R186, R57 ;  /* 0x00000039ba2d7221 */ /* 0x000fe20000010000 */
[----:B------:R-:W-:Y:S01]  /*11700*/  FADD.FTZ R44, R185, R3 ;  /* 0x00000003b92c7221 */ /* 0x000fe20000010000 */
[----:B------:R-:W-:Y:S01]  /*11710*/  FADD.FTZ R3, R181, R2 ;  /* 0x00000002b5037221 */ /* 0x000fe20000010000 */
[----:B------:R-:W-:Y:S01]  /*11720*/  FADD.FTZ R2, R180, R0 ;  /* 0x00000000b4027221 */ /* 0x000fe20000010000 */
[-C--:B------:R-:W-:Y:S03]  /*11730*/  HMMA.16816.F32 R140, R36, R46.reuse, R140 ;  /* 0x0000002e248c723c */ /* 0x080fe6000000188c */
[----:B------:R-:W-:Y:S01]  /*11740*/  FADD.FTZ R45, R201, R45 ;  /* 0x0000002dc92d7221 */ /* 0x000fe20000010000 */
[----:B------:R-:W-:Y:S01]  /*11750*/  F2FP.F16.F32.PACK_AB R201, R119, R118 ;  /* 0x0000007677c9723e */ /* 0x000fe200000000ff */
[----:B------:R-:W-:Y:S01]  /*11760*/  FADD.FTZ R0, R202, R44 ;  /* 0x0000002cca007221 */ /* 0x000fe20000010000 */
[----:B------:R-:W-:Y:S02]  /*11770*/  FADD.FTZ R2, R176, R2 ;  /* 0x00000002b0027221 */ /* 0x000fe40000010000 */
[C---:B------:R-:W-:Y:S01]  /*11780*/  HMMA.16816.F32 R144, R28.reuse, R46, R144 ;  /* 0x0000002e1c90723c */ /* 0x040fe20000001890 */
[----:B------:R-:W-:Y:S10]  /*11790*/  MUFU.EX2 R46, R116 ;  /* 0x00000074002e7308 */ /* 0x000ff40000000800 */
[----:B------:R-:W2:Y:S01]  /*117a0*/  MUFU.EX2 R47, R128 ;  /* 0x00000080002f7308 */ /* 0x000ea20000000800 */
[-C--:B---3--:R-:W-:Y:S08]  /*117b0*/  HMMA.16816.F32 R148, R28, R48.reuse, R148 ;  /* 0x000000301c94723c */ /* 0x088ff00000001894 */
[C---:B------:R-:W-:Y:S01]  /*117c0*/  HMMA.16816.F32 R152, R36.reuse, R48, R152 ;  /* 0x000000302498723c */ /* 0x040fe20000001898 */
[----:B------:R-:W3:Y:S03]  /*117d0*/  MUFU.EX2 R48, R117 ;  /* 0x0000007500307308 */ /* 0x000ee60000000800 */
[----:B--2---:R-:W-:Y:S04]  /*117e0*/  F2FP.F16.F32.PACK_AB R202, R212, R47 ;  /* 0x0000002fd4ca723e */ /* 0x004fe800000000ff */
[-C--:B------:R-:W-:Y:S08]  /*117f0*/  HMMA.16816.F32 R156, R36, R50.reuse, R156 ;  /* 0x00000032249c723c */ /* 0x080ff0000000189c */
[C---:B------:R-:W-:Y:S08]  /*11800*/  HMMA.16816.F32 R160, R28.reuse, R50, R160 ;  /* 0x000000321ca0723c */ /* 0x040ff000000018a0 */
[-C--:B----4-:R-:W-:Y:S08]  /*11810*/  HMMA.16816.F32 R20, R28, R52.reuse, R20 ;  /* 0x000000341c14723c */ /* 0x090ff00000001814 */
[C---:B------:R-:W-:Y:S08]  /*11820*/  HMMA.16816.F32 R164, R36.reuse, R52, R164 ;  /* 0x0000003424a4723c */ /* 0x040ff000000018a4 */
[-C--:B------:R-:W-:Y:S03]  /*11830*/  HMMA.16816.F32 R32, R36, R54.reuse, R32 ;  /* 0x000000362420723c */ /* 0x080fe60000001820 */
[----:B------:R-:W-:Y:S01]  /*11840*/  FADD.FTZ R36, R184, R3 ;  /* 0x00000003b8247221 */ /* 0x000fe20000010000 */
[----:B------:R-:W-:Y:S01]  /*11850*/  FADD.FTZ R3, R200, R45 ;  /* 0x0000002dc8037221 */ /* 0x000fe20000010000 */
[----:B---3--:R-:W-:Y:S01]  /*11860*/  F2FP.F16.F32.PACK_AB R200, R48, R46 ;  /* 0x0000002e30c8723e */ /* 0x008fe200000000ff */
[----:B------:R-:W-:Y:S01]  /*11870*/  FADD.FTZ R37, R187, R0 ;  /* 0x00000000bb257221 */ /* 0x000fe20000010000 */
[----:B------:R-:W-:Y:S01]  /*11880*/  FADD.FTZ R0, R177, R2 ;  /* 0x00000002b1007221 */ /* 0x000fe20000010000 */
[----:B------:R-:W-:Y:S04]  /*11890*/  HMMA.16816.F32 R24, R28, R54, R24 ;  /* 0x000000361c18723c */ /* 0x000fe80000001818 */
[----:B------:R-:W-:Y:S01]  /*118a0*/  FADD.FTZ R36, R199, R36 ;  /* 0x00000024c7247221 */ /* 0x000fe20000010000 */
[----:B------:R-:W-:Y:S01]  /*118b0*/  F2FP.F16.F32.PACK_AB R199, R215, R126 ;  /* 0x0000007ed7c7723e */ /* 0x000fe200000000ff */
[----:B------:R-:W-:Y:S01]  /*118c0*/  FADD.FTZ R3, R211, R3 ;  /* 0x00000003d3037221 */ /* 0x000fe20000010000 */
[----:B------:R-:W-:Y:S01]  /*118d0*/  FADD.FTZ R0, R221, R0 ;  /* 0x00000000dd007221 */ /* 0x000fe20000010000 */
        /* <DEDUP_REMOVED lines=13> */
[----:B------:R-:W-:Y:S03]  /*119b0*/  FADD.FTZ R2, R66, R2 ;  /* 0x0000000242027221 */ /* 0x000fe60000010000 */
[C---:B------:R-:W-:Y:S04]  /*119c0*/  HMMA.16816.F32 R188, R200.reuse, R190, R16 ;  /* 0x000000bec8bc723c */ /* 0x040fe80000001810 */
[----:B------:R-:W-:Y:S01]  /*119d0*/  FADD.FTZ R9, R64, R2 ;  /* 0x0000000240097221 */ /* 0x000fe20000010000 */
[----:B------:R-:W-:Y:S01]  /*119e0*/  FADD.FTZ R3, R194, R8 ;  /* 0x00000008c2037221 */ /* 0x000fe20000010000 */
[----:B------:R-:W-:Y:S01]  /*119f0*/  FADD.FTZ R8, R62, R0 ;  /* 0x000000003e087221 */ /* 0x000fe20000010000 */
[----:B--2---:R-:W-:Y:S01]  /*11a00*/  MOV R174, R171 ;  /* 0x000000ab00ae7202 */ /* 0x004fe20000000f00 */
[-C--:B-1----:R-:W-:Y:S03]  /*11a10*/  HMMA.16816.F32 R132, R200, R40.reuse, R132 ;  /* 0x00000028c884723c */ /* 0x082fe60000001884 */
        /* <DEDUP_REMOVED lines=50> */
[----:B------:R-:W-:Y:S01]  /*11d40*/  MOV R175, R170 ;  /* 0x000000aa00af7202 */ /* 0x000fe20000000f00 */
        /* <DEDUP_REMOVED lines=28> */
[----:B------:R-:W-:Y:S01]  /*11f10*/  IADD3 R0, PT, PT, R238, -0x1, RZ ;  /* 0xffffffffee007810 */ /* 0x000fe20007ffe0ff */
[----:B------:R-:W-:Y:S02]  /*11f20*/  FADD.FTZ R2, R215, R2 ;  /* 0x00000002d7027221 */ /* 0x000fe40000010000 */
[----:B------:R1:W-:Y:S01]  /*11f30*/  STL [R1], R4 ;  /* 0x0000000401007387 */ /* 0x0003e20000100800 */
[----:B------:R-:W-:Y:S01]  /*11f40*/  FADD.FTZ R3, R214, R3 ;  /* 0x00000003d6037221 */ /* 0x000fe20000010000 */
[----:B------:R-:W-:Y:S01]  /*11f50*/  MOV R238, R0 ;  /* 0x0000000000ee7202 */ /* 0x000fe20000000f00 */
[----:B-1----:R-:W-:Y:S05]  /*11f60*/  FADD.FTZ R4, R213, R5 ;  /* 0x00000005d5047221 */ /* 0x002fea0000010000 */
[----:B------:R-:W-:Y:S04]  /*11f70*/  STL [R1+0x4], R4 ;  /* 0x0000040401007387 */ /* 0x000fe80000100800 */
[----:B------:R1:W-:Y:S04]  /*11f80*/  STL [R1+0x8], R3 ;  /* 0x0000080301007387 */ /* 0x0003e80000100800 */
[----:B------:R3:W-:Y:S01]  /*11f90*/  STL [R1+0xc], R2 ;  /* 0x00000c0201007387 */ /* 0x0007e20000100800 */
[----:B-1----:R-:W-:Y:S01]  /*11fa0*/  MOV R3, R173 ;  /* 0x000000ad00037202 */ /* 0x002fe20000000f00 */
[----:B------:R-:W-:Y:S06]  /*11fb0*/  @P1 BRA `(.L_x_459) ;  /* 0xffffffa800d01947 */ /* 0x000fec000383ffff */
.L_x_458:
[----:B------:R-:W2:Y:S04]  /*11fc0*/  LDL.LU R4, [R1] ;  /* 0x0000000001047983 */ /* 0x000ea80000300800 */
[----:B------:R-:W3:Y:S04]  /*11fd0*/  LDL.LU R6, [R1+0x4] ;  /* 0x0000040001067983 */ /* 0x000ee80000300800 */
[----:B------:R-:W4:Y:S04]  /*11fe0*/  LDL.LU R7, [R1+0x8] ;  /* 0x0000080001077983 */ /* 0x000f280000300800 */
[----:B------:R-:W4:Y:S04]  /*11ff0*/  LDL.LU R5, [R1+0xc] ;  /* 0x00000c0001057983 */ /* 0x000f280000300800 */
[----:B------:R-:W4:Y:S01]  /*12000*/  LDL R42, [R1+0x20] ;  /* 0x00002000012a7983 */ /* 0x000f220000100800 */
[----:B------:R-:W1:Y:S01]  /*12010*/  S2R R41, SR_TID.X ;  /* 0x0000000000297919 */ /* 0x000e620000002100 */
[----:B------:R-:W1:Y:S01]  /*12020*/  S2UR UR4, SR_CgaCtaId ;  /* 0x00000000000479c3 */ /* 0x000e620000008800 */
[----:B------:R-:W-:Y:S01]  /*12030*/  UMOV UR5, 0x400 ;  /* 0x0000040000057882 */ /* 0x000fe20000000000 */
[----:B------:R-:W-:-:S04]  /*12040*/  MOV R32, 0x10 ;  /* 0x0000001000207802 */ /* 0x000fc80000000f00 */
[----:B------:R-:W-:Y:S02]  /*12050*/  SEL R32, R32, 0xfffffff0, !P0 ;  /* 0xfffffff020207807 */ /* 0x000fe40004000000 */
[C---:B-1----:R-:W-:Y:S02]  /*12060*/  SHF.L.U32 R9, R41.reuse, 0x4, RZ ;  /* 0x0000000429097819 */ /* 0x042fe400000006ff */
[----:B------:R-:W-:Y:S02]  /*12070*/  SHF.L.U32 R10, R41, 0x5, RZ ;  /* 0x00000005290a7819 */ /* 0x000fe400000006ff */
[----:B------:R-:W-:Y:S01]  /*12080*/  LOP3.LUT R9, R9, 0x1c0, RZ, 0xc0, !PT ;  /* 0x000001c009097812 */ /* 0x000fe200078ec0ff */
[----:B------:R-:W-:Y:S01]  /*12090*/  ULEA UR4, UR4, UR5, 0x18 ;  /* 0x0000000504047291 */ /* 0x000fe2000f8ec0ff */
[C---:B------:R-:W-:Y:S02]  /*120a0*/  LOP3.LUT P0, RZ, R41.reuse, 0x10, RZ, 0xc0, !PT ;  /* 0x0000001029ff7812 */ /* 0x040fe4000780c0ff */
[----:B------:R-:W-:Y:S01]  /*120b0*/  LOP3.LUT P4, RZ, R41, 0x8, RZ, 0xc0, !PT ;  /* 0x0000000829ff7812 */ /* 0x000fe2000788c0ff */
[----:B--2---:R-:W1:Y:S04]  /*120c0*/  SHFL.BFLY PT, R3, R4, 0x2, 0x1f ;  /* 0x0c401f0004037f89 */ /* 0x004e6800000e0000 */
[----:B---3--:R-:W2:Y:S04]  /*120d0*/  SHFL.BFLY PT, R2, R6, 0x2, 0x1f ;  /* 0x0c401f0006027f89 */ /* 0x008ea800000e0000 */
        /* <DEDUP_REMOVED lines=11> */
[----:B------:R-:W2:Y:S01]  /*12190*/  MUFU.RCP R5, R37 ;  /* 0x0000002500057308 */ /* 0x000ea20000001000 */
[----:B------:R-:W-:Y:S01]  /*121a0*/  FSETP.NE.FTZ.AND P5, PT, R37, RZ, PT ;  /* 0x000000ff2500720b */ /* 0x000fe20003fb5000 */
[----:B---3--:R-:W-:Y:S01]  /*121b0*/  FADD.FTZ R38, R2, R6 ;  /* 0x0000000602267221 */ /* 0x008fe20000010000 */
[----:B----4-:R-:W-:Y:S01]  /*121c0*/  FADD.FTZ R39, R0, R8 ;  /* 0x0000000800277221 */ /* 0x010fe20000010000 */
[----:B------:R-:W-:-:S04]  /*121d0*/  SHF.L.U32 R2, R41, 0x1, RZ ;  /* 0x0000000129027819 */ /* 0x000fc800000006ff */
[----:B------:R-:W3:Y:S01]  /*121e0*/  MUFU.RCP R6, R38 ;  /* 0x0000002600067308 */ /* 0x000ee20000001000 */
[----:B--2---:R-:W-:Y:S01]  /*121f0*/  FSEL R0, R5, 1, P5 ;  /* 0x3f80000005007808 */ /* 0x004fe20002800000 */
[----:B-1----:R-:W-:-:S04]  /*12200*/  FADD.FTZ R40, R4, R7 ;  /* 0x0000000704287221 */ /* 0x002fc80000010000 */
        /* <DEDUP_REMOVED lines=15> */
[----:B------:R-:W-:-:S02]  /*12300*/  FMUL.FTZ R29, R0, R201 ;  /* 0x000000c9001d7220 */ /* 0x000fc40000410000 */
[----:B------:R-:W1:Y:S01]  /*12310*/  MUFU.RCP R0, R40 ;  /* 0x0000002800007308 */ /* 0x000e620000001000 */
[----:B------:R-:W-:Y:S02]  /*12320*/  LOP3.LUT R3, R2, 0x6, RZ, 0xc0, !PT ;  /* 0x0000000602037812 */ /* 0x000fe400078ec0ff */
[----:B------:R-:W-:Y:S02]  /*12330*/  LOP3.LUT R2, R9, 0x38, R2, 0xf8, !PT ;  /* 0x0000003809027812 */ /* 0x000fe400078ef802 */
[----:B------:R-:W-:Y:S02]  /*12340*/  LOP3.LUT R3, R3, 0x7c00, R10, 0xf8, !PT ;  /* 0x00007c0003037812 */ /* 0x000fe400078ef80a */
[----:B------:R-:W-:Y:S02]  /*12350*/  FSETP.NE.FTZ.AND P3, PT, R38, RZ, PT ;  /* 0x000000ff2600720b */ /* 0x000fe40003f75000 */
[----:B------:R-:W-:Y:S02]  /*12360*/  LOP3.LUT R5, R3, R2, RZ, 0xfc, !PT ;  /* 0x0000000203057212 */ /* 0x000fe400078efcff */
[----:B------:R-:W2:Y:S01]  /*12370*/  MUFU.RCP R2, R39 ;  /* 0x0000002700027308 */ /* 0x000ea20000001000 */
[----:B------:R-:W-:-:S02]  /*12380*/  FSETP.NE.FTZ.AND P1, PT, R40, RZ, PT ;  /* 0x000000ff2800720b */ /* 0x000fc40003f35000 */
[----:B---3--:R-:W-:Y:S02]  /*12390*/  FSEL R3, R6, 1, P3 ;  /* 0x3f80000006037808 */ /* 0x008fe40001800000 */
[----:B-1----:R-:W-:-:S03]  /*123a0*/  FSEL R0, R0, 1, P1 ;  /* 0x3f80000000007808 */ /* 0x002fc60000800000 */
        /* <DEDUP_REMOVED lines=35> */
[----:B------:R-:W-:Y:S02]  /*125e0*/  FSETP.NE.FTZ.AND P2, PT, R39, RZ, PT ;  /* 0x000000ff2700720b */ /* 0x000fe40003f55000 */
[----:B------:R-:W-:Y:S02]  /*125f0*/  F2FP.F16.F32.PACK_AB R7, R7, R190 ;  /* 0x000000be0707723e */ /* 0x000fe400000000ff */
[----:B------:R-:W-:Y:S01]  /*12600*/  IADD3 R5, PT, PT, R32, R0, RZ ;  /* 0x0000000020057210 */ /* 0x000fe20007ffe0ff */
[----:B------:R-:W-:Y:S01]  /*12610*/  STS [R0], R4 ;  /* 0x0000000400007388 */ /* 0x000fe20000000800 */
[----:B--2---:R-:W-:Y:S02]  /*12620*/  FSEL R2, R2, 1, P2 ;  /* 0x3f80000002027808 */ /* 0x004fe40001000000 */
[----:B------:R-:W-:Y:S01]  /*12630*/  MOV R6, 0x20 ;  /* 0x0000002000067802 */ /* 0x000fe20000000f00 */
[----:B------:R-:W-:Y:S04]  /*12640*/  STS [R0+0x400], R3 ;  /* 0x0004000300007388 */ /* 0x000fe80000000800 */
[----:B------:R1:W-:Y:S01]  /*12650*/  STS [R5+0x400], R7 ;  /* 0x0004000705007388 */ /* 0x0003e20000000800 */
        /* <DEDUP_REMOVED lines=16> */
[----:B------:R-:W-:-:S02]  /*12760*/  SEL R6, R6, 0xffffffe0, !P4 ;  /* 0xffffffe006067807 */ /* 0x000fc40006000000 */
[----:B------:R-:W-:Y:S01]  /*12770*/  F2FP.F16.F32.PACK_AB R2, R189, R188 ;  /* 0x000000bcbd02723e */ /* 0x000fe200000000ff */
[----:B-1----:R-:W1:Y:S01]  /*12780*/  LDC.U8 R7, c[0x0][0x549] ;  /* 0x00015240ff077b82 */ /* 0x002e620000000000 */
[----:B------:R-:W-:-:S03]  /*12790*/  IADD3 R3, PT, PT, R6, R0, RZ ;  /* 0x0000000006037210 */ /* 0x000fc60007ffe0ff */
[----:B------:R2:W-:Y:S01]  /*127a0*/  STS [R5], R2 ;  /* 0x0000000205007388 */ /* 0x0005e20000000800 */
[----:B------:R-:W-:Y:S02]  /*127b0*/  F2FP.F16.F32.PACK_AB R8, R8, R176 ;  /* 0x000000b00808723e */ /* 0x000fe400000000ff */
[----:B------:R-:W-:Y:S02]  /*127c0*/  F2FP.F16.F32.PACK_AB R9, R9, R178 ;  /* 0x000000b20909723e */ /* 0x000fe400000000ff */
[----:B------:R-:W-:Y:S02]  /*127d0*/  F2FP.F16.F32.PACK_AB R17, R17, R184 ;  /* 0x000000b81111723e */ /* 0x000fe400000000ff */
[----:B------:R-:W-:Y:S02]  /*127e0*/  F2FP.F16.F32.PACK_AB R16, R16, R186 ;  /* 0x000000ba1010723e */ /* 0x000fe400000000ff */
[----:B------:R-:W-:Y:S02]  /*127f0*/  F2FP.F16.F32.PACK_AB R15, R15, R132 ;  /* 0x000000840f0f723e */ /* 0x000fe400000000ff */
[----:B------:R-:W-:-:S02]  /*12800*/  F2FP.F16.F32.PACK_AB R14, R14, R134 ;  /* 0x000000860e0e723e */ /* 0x000fc400000000ff */
[----:B------:R-:W-:Y:S02]  /*12810*/  F2FP.F16.F32.PACK_AB R11, R11, R144 ;  /* 0x000000900b0b723e */ /* 0x000fe400000000ff */
[----:B------:R-:W-:Y:S02]  /*12820*/  F2FP.F16.F32.PACK_AB R10, R10, R146 ;  /* 0x000000920a0a723e */ /* 0x000fe400000000ff */
[----:B------:R-:W-:Y:S01]  /*12830*/  IADD3 R4, PT, PT, R32, R3, RZ ;  /* 0x0000000320047210 */ /* 0x000fe20007ffe0ff */
[----:B------:R-:W-:Y:S01]  /*12840*/  STS [R0+0x2000], R8 ;  /* 0x0020000800007388 */ /* 0x000fe20000000800 */
[----:B------:R-:W-:Y:S02]  /*12850*/  F2FP.F16.F32.PACK_AB R13, R13, R136 ;  /* 0x000000880d0d723e */ /* 0x000fe400000000ff */
[----:B------:R-:W-:Y:S01]  /*12860*/  F2FP.F16.F32.PACK_AB R12, R12, R138 ;  /* 0x0000008a0c0c723e */ /* 0x000fe200000000ff */
[----:B------:R3:W-:Y:S01]  /*12870*/  STS [R0+0x2400], R9 ;  /* 0x0024000900007388 */ /* 0x0007e20000000800 */
[----:B--2---:R-:W-:-:S02]  /*12880*/  IADD3 R2, PT, PT, R0, 0x40, RZ ;  /* 0x0000004000027810 */ /* 0x004fc40007ffe0ff */
[----:B------:R-:W-:Y:S01]  /*12890*/  @P0 IADD3 R2, PT, PT, R0, -0x40, RZ ;  /* 0xffffffc000020810 */ /* 0x000fe20007ffe0ff */
[----:B------:R-:W-:Y:S01]  /*128a0*/  STS [R5+0x2000], R17 ;  /* 0x0020001105007388 */ /* 0x000fe20000000800 */
[----:B------:R-:W-:Y:S02]  /*128b0*/  F2FP.F16.F32.PACK_AB R24, R24, R140 ;  /* 0x0000008c1818723e */ /* 0x000fe400000000ff */
[----:B------:R-:W-:Y:S01]  /*128c0*/  F2FP.F16.F32.PACK_AB R23, R23, R142 ;  /* 0x0000008e1717723e */ /* 0x000fe200000000ff */
[----:B------:R2:W-:Y:S01]  /*128d0*/  STS [R5+0x2400], R16 ;  /* 0x0024001005007388 */ /* 0x0005e20000000800 */
        /* <DEDUP_REMOVED lines=8> */
[----:B------:R-:W-:Y:S01]  /*12960*/  STS [R4], R11 ;  /* 0x0000000b04007388 */ /* 0x000fe20000000800 */
[----:B---3--:R-:W-:-:S03]  /*12970*/  IADD3 R0, PT, PT, R32, R2, RZ ;  /* 0x0000000220007210 */ /* 0x008fc60007ffe0ff */
[----:B------:R-:W-:Y:S01]  /*12980*/  STS [R4+0x400], R10 ;  /* 0x0004000a04007388 */ /* 0x000fe20000000800 */
[----:B------:R-:W-:-:S03]  /*12990*/  ISETP.NE.AND P6, PT, R42, -0x1, PT ;  /* 0xffffffff2a00780c */ /* 0x000fc60003fc5270 */
[----:B------:R-:W-:Y:S04]  /*129a0*/  STS [R3+0x2000], R13 ;  /* 0x0020000d03007388 */ /* 0x000fe80000000800 */
[----:B------:R3:W-:Y:S01]  /*129b0*/  STS [R3+0x2400], R12 ;  /* 0x0024000c03007388 */ /* 0x0007e20000000800 */
[----:B-1----:R-:W-:Y:S01]  /*129c0*/  ISETP.NE.AND P4, PT, R7, RZ, PT ;  /* 0x000000ff0700720c */ /* 0x002fe20003f85270 */
[----:B--2---:R-:W1:Y:S02]  /*129d0*/  @P5 LDC R5, c[0x0][0x458] ;  /* 0x00011600ff055b82 */ /* 0x004e640000000800 */
[----:B------:R-:W-:Y:S04]  /*129e0*/  STS [R4+0x2000], R24 ;  /* 0x0020001804007388 */ /* 0x000fe80000000800 */
[----:B------:R-:W-:Y:S01]  /*129f0*/  STS [R4+0x2400], R23 ;  /* 0x0024001704007388 */ /* 0x000fe20000000800 */
[----:B------:R-:W-:Y:S01]  /*12a00*/  F2FP.F16.F32.PACK_AB R26, R26, R156 ;  /* 0x0000009c1a1a723e */ /* 0x000fe200000000ff */
[----:B------:R-:W2:Y:S02]  /*12a10*/  @!P6 LDC.64 R8, c[0x0][0x400] ;  /* 0x00010000ff08eb82 */ /* 0x000ea40000000a00 */
[----:B------:R-:W-:Y:S04]  /*12a20*/  STS [R2], R22 ;  /* 0x0000001602007388 */ /* 0x000fe80000000800 */
[----:B------:R-:W-:Y:S01]  /*12a30*/  STS [R2+0x400], R21 ;  /* 0x0004001502007388 */ /* 0x000fe20000000800 */
[----:B------:R-:W-:Y:S01]  /*12a40*/  F2FP.F16.F32.PACK_AB R25, R25, R158 ;  /* 0x0000009e1919723e */ /* 0x000fe200000000ff */
[----:B------:R-:W4:Y:S02]  /*12a50*/  @P4 LDC R16, c[0x0][0x430] ;  /* 0x00010c00ff104b82 */ /* 0x000f240000000800 */
[----:B------:R-:W-:Y:S04]  /*12a60*/  STS [R0], R19 ;  /* 0x0000001300007388 */ /* 0x000fe80000000800 */
[----:B------:R1:W-:Y:S01]  /*12a70*/  STS [R0+0x400], R18 ;  /* 0x0004001200007388 */ /* 0x0003e20000000800 */
[----:B---3--:R-:W-:Y:S01]  /*12a80*/  IADD3 R3, PT, PT, R6, R2, RZ ;  /* 0x0000000206037210 */ /* 0x008fe20007ffe0ff */
[----:B------:R-:W3:Y:S02]  /*12a90*/  @P3 LDC R7, c[0x0][0x458] ;  /* 0x00011600ff073b82 */ /* 0x000ee40000000800 */
[----:B------:R-:W-:Y:S04]  /*12aa0*/  STS [R2+0x2000], R20 ;  /* 0x0020001402007388 */ /* 0x000fe80000000800 */
[----:B------:R2:W-:Y:S01]  /*12ab0*/  STS [R2+0x2400], R27 ;  /* 0x0024001b02007388 */ /* 0x0005e20000000800 */
[----:B------:R-:W-:Y:S01]  /*12ac0*/  F2FP.F16.F32.PACK_AB R31, R31, R192 ;  /* 0x000000c01f1f723e */ /* 0x000fe200000000ff */
[----:B------:R-:W4:Y:S01]  /*12ad0*/  @P6 LDC.64 R10, c[0x0][0x408] ;  /* 0x00010200ff0a6b82 */ /* 0x000f220000000a00 */
[----:B------:R-:W3:Y:S01]  /*12ae0*/  S2R R17, SR_CTAID.Y ;  /* 0x0000000000117919 */ /* 0x000ee20000002600 */
[----:B------:R-:W-:-:S02]  /*12af0*/  F2FP.F16.F32.PACK_AB R30, R30, R194 ;  /* 0x000000c21e1e723e */ /* 0x000fc400000000ff */
[----:B------:R-:W-:Y:S01]  /*12b00*/  F2FP.F16.F32.PACK_AB R29, R29, R200 ;  /* 0x000000c81d1d723e */ /* 0x000fe200000000ff */
[----:B------:R-:W-:Y:S01]  /*12b10*/  STS [R0+0x2000], R26 ;  /* 0x0020001a00007388 */ /* 0x000fe20000000800 */
[----:B------:R-:W-:Y:S02]  /*12b20*/  F2FP.F16.F32.PACK_AB R28, R28, R202 ;  /* 0x000000ca1c1c723e */ /* 0x000fe400000000ff */
[----:B------:R-:W3:Y:S01]  /*12b30*/  @P2 LDC R15, c[0x0][0x458] ;  /* 0x00011600ff0f2b82 */ /* 0x000ee20000000800 */
[----:B------:R4:W-:Y:S01]  /*12b40*/  STS [R0+0x2400], R25 ;  /* 0x0024001900007388 */ /* 0x0009e20000000800 */
[----:B------:R-:W-:Y:S02]  /*12b50*/  F2FP.F16.F32.PACK_AB R33, R33, R164 ;  /* 0x000000a42121723e */ /* 0x000fe400000000ff */
[----:B------:R-:W-:Y:S02]  /*12b60*/  F2FP.F16.F32.PACK_AB R36, R36, R166 ;  /* 0x000000a62424723e */ /* 0x000fe400000000ff */
[----:B------:R-:W-:-:S02]  /*12b70*/  F2FP.F16.F32.PACK_AB R35, R35, R196 ;  /* 0x000000c42323723e */ /* 0x000fc400000000ff */
[----:B-1----:R-:W1:Y:S01]  /*12b80*/  LDC R18, c[0x0][0x434] ;  /* 0x00010d00ff127b82 */ /* 0x002e620000000800 */
[----:B--2---:R2:W3:Y:S01]  /*12b90*/  @P5 MUFU.LG2 R2, R37 ;  /* 0x0000002500025308 */ /* 0x0044e20000000c00 */
[----:B------:R-:W-:Y:S01]  /*12ba0*/  F2FP.F16.F32.PACK_AB R34, R34, R198 ;  /* 0x000000c62222723e */ /* 0x000fe200000000ff */
[----:B------:R-:W-:Y:S05]  /*12bb0*/  STS [R3], R31 ;  /* 0x0000001f03007388 */ /* 0x000fea0000000800 */
[----:B------:R-:W1:Y:S01]  /*12bc0*/  LDC R4, c[0x0][0x434] ;  /* 0x00010d00ff047b82 */ /* 0x000e620000000800 */
[----:B------:R-:W-:Y:S07]  /*12bd0*/  STS [R3+0x400], R30 ;  /* 0x0004001e03007388 */ /* 0x000fee0000000800 */
[----:B------:R-:W1:Y:S01]  /*12be0*/  LDC.U8 R19, c[0x0][0x548] ;  /* 0x00015200ff137b82 */ /* 0x000e620000000000 */
[----:B----4-:R-:W-:Y:S01]  /*12bf0*/  IADD3 R0, PT, PT, R32, R3, RZ ;  /* 0x0000000320007210 */ /* 0x010fe20007ffe0ff */
[----:B------:R-:W4:Y:S04]  /*12c00*/  @P3 MUFU.LG2 R6, R38 ;  /* 0x0000002600063308 */ /* 0x000f280000000c00 */
[----:B------:R-:W-:Y:S02]  /*12c10*/  STS [R0], R29 ;  /* 0x0000001d00007388 */ /* 0x000fe40000000800 */
[----:B------:R-:W1:Y:S02]  /*12c20*/  @P1 LDC R14, c[0x0][0x458] ;  /* 0x00011600ff0e1b82 */ /* 0x000e640000000800 */
[----:B------:R-:W-:Y:S04]  /*12c30*/  STS [R0+0x400], R28 ;  /* 0x0004001c00007388 */ /* 0x000fe80000000800 */
[----:B------:R3:W-:Y:S04]  /*12c40*/  STS [R3+0x2000], R33 ;  /* 0x0020002103007388 */ /* 0x0007e80000000800 */
[----:B------:R-:W-:Y:S04]  /*12c50*/  STS [R3+0x2400], R36 ;  /* 0x0024002403007388 */ /* 0x000fe80000000800 */
[----:B------:R-:W-:Y:S04]  /*12c60*/  STS [R0+0x2000], R35 ;  /* 0x0020002300007388 */ /* 0x000fe80000000800 */
[----:B------:R4:W-:Y:S01]  /*12c70*/  STS [R0+0x2400], R34 ;  /* 0x0024002200007388 */ /* 0x0009e20000000800 */
[----:B--2---:R-:W2:Y:S01]  /*12c80*/  S2R R37, SR_CTAID.X ;  /* 0x0000000000257919 */ /* 0x004ea20000002500 */
[----:B------:R1:W1:Y:S01]  /*12c90*/  @P2 MUFU.LG2 R13, R39 ;  /* 0x00000027000d2308 */ /* 0x0002620000000c00 */
[----:B---3--:R-:W3:Y:S07]  /*12ca0*/  S2R R33, SR_CTAID.Z ;  /* 0x0000000000217919 */ /* 0x008eee0000002700 */
[----:B------:R2:W2:Y:S01]  /*12cb0*/  @P1 MUFU.LG2 R12, R40 ;  /* 0x00000028000c1308 */ /* 0x0004a20000000c00 */
[----:B----4-:R-:W-:-:S02]  /*12cc0*/  @P5 FMUL.FTZ R0, R2, 0.69314718246459960938 ;  /* 0x3f31721802005820 */ /* 0x010fc40000410000 */
[----:B------:R-:W4:Y:S01]  /*12cd0*/  @P4 LDC R2, c[0x0][0x430] ;  /* 0x00010c00ff024b82 */ /* 0x000f220000000800 */
[----:B------:R-:W-:Y:S01]  /*12ce0*/  MOV R27, 0x7f800000 ;  /* 0x7f800000001b7802 */ /* 0x000fe20000000f00 */
[----:B------:R-:W-:Y:S01]  /*12cf0*/  @P5 FFMA.FTZ R27, R173, R5, R0 ;  /* 0x00000005ad1b5223 */ /* 0x000fe20000010000 */
[----:B------:R-:W-:Y:S01]  /*12d00*/  @P3 FMUL.FTZ R0, R6, 0.69314718246459960938 ;  /* 0x3f31721806003820 */ /* 0x000fe20000410000 */
[----:B------:R-:W-:Y:S01]  /*12d10*/  @!P6 IMAD.WIDE.U32 R24, R17, R8, RZ ;  /* 0x000000081118e225 */ /* 0x000fe200078e00ff */
[----:B------:R-:W-:Y:S02]  /*12d20*/  MOV R21, 0x7f800000 ;  /* 0x7f80000000157802 */ /* 0x000fe40000000f00 */
[----:B------:R-:W-:Y:S01]  /*12d30*/  ISETP.NE.AND P5, PT, R42, -0x1, PT ;  /* 0xffffffff2a00780c */ /* 0x000fe20003fa5270 */
[----:B------:R-:W-:Y:S01]  /*12d40*/  @P3 FFMA.FTZ R21, R172, R7, R0 ;  /* 0x00000007ac153223 */ /* 0x000fe20000010000 */
[----:B-1----:R-:W-:Y:S01]  /*12d50*/  ISETP.NE.AND P0, PT, R19, RZ, !P4 ;  /* 0x000000ff1300720c */ /* 0x002fe20006705270 */
[----:B------:R-:W-:Y:S01]  /*12d60*/  @P4 IMAD R4, R16, R18, RZ ;  /* 0x0000001210044224 */ /* 0x000fe200078e02ff */
[----:B------:R-:W-:Y:S01]  /*12d70*/  @P4 MOV R3, 0x1 ;  /* 0x0000000100034802 */ /* 0x000fe20000000f00 */
[----:B------:R-:W-:-:S02]  /*12d80*/  @!P6 IMAD R26, R17, R9, R25 ;  /* 0x00000009111ae224 */ /* 0x000fc400078e0219 */
[----:B------:R-:W-:Y:S01]  /*12d90*/  @P6 IMAD.WIDE.U32 R22, R42, R10, RZ ;  /* 0x0000000a2a166225 */ /* 0x000fe200078e00ff */
[----:B--2---:R-:W-:Y:S07]  /*12da0*/  @P4 BRA `(.L_x_462) ;  /* 0x0000000000204947 */ /* 0x004fee0003800000 */
[----:B------:R-:W-:Y:S01]  /*12db0*/  ISETP.NE.AND P3, PT, R19, RZ, PT ;  /* 0x000000ff1300720c */ /* 0x000fe20003f65270 */
[----:B------:R-:W1:-:S12]  /*12dc0*/  LDC R0, c[0x0][0x3e0] ;  /* 0x0000f800ff007b82 */ /* 0x000e580000000800 */
[----:B------:R-:W1:Y:S01]  /*12dd0*/  @P3 LDC R3, c[0x0][0x454] ;  /* 0x00011500ff033b82 */ /* 0x000e620000000800 */
[----:B----4-:R-:W-:Y:S02]  /*12de0*/  @P3 MOV R2, 0x1 ;  /* 0x0000000100023802 */ /* 0x010fe40000000f00 */
[----:B------:R-:W-:-:S05]  /*12df0*/  @!P3 MOV R2, 0x1 ;  /* 0x000000010002b802 */ /* 0x000fca0000000f00 */
[----:B------:R-:W2:Y:S01]  /*12e00*/  @P3 LDC R4, c[0x0][0x454] ;  /* 0x00011500ff043b82 */ /* 0x000ea20000000800 */
[-C--:B-1----:R-:W-:Y:S02]  /*12e10*/  @P3 IMAD R3, R3, R0.reuse, RZ ;  /* 0x0000000003033224 */ /* 0x082fe400078e02ff */
[----:B------:R-:W-:-:S07]  /*12e20*/  @!P3 IMAD R3, R18, R0, RZ ;  /* 0x000000001203b224 */ /* 0x000fce00078e02ff */
.L_x_462:
[----:B------:R-:W-:Y:S01]  /*12e30*/  @P6 IMAD R26, R42, R11, R23 ;  /* 0x0000000b2a1a6224 */ /* 0x000fe200078e0217 */
[----:B------:R1:W5:Y:S01]  /*12e40*/  LDL R34, [R1+0x1c] ;  /* 0x00001c0001227983 */ /* 0x0003620000100800 */
[----:B------:R-:W-:Y:S01]  /*12e50*/  @!P5 IMAD R42, R17, R18, RZ ;  /* 0x00000012112ad224 */ /* 0x000fe200078e02ff */
[----:B------:R-:W-:Y:S01]  /*12e60*/  LOP3.LUT P3, RZ, R41, 0x3, RZ, 0xc0, !PT ;  /* 0x0000000329ff7812 */ /* 0x000fe2000786c0ff */
[----:B--23--:R-:W-:Y:S02]  /*12e70*/  IMAD R0, R33, R4, RZ ;  /* 0x0000000421007224 */ /* 0x00cfe400078e02ff */
[----:B------:R-:W-:Y:S01]  /*12e80*/  @P2 FMUL.FTZ R8, R13, 0.69314718246459960938 ;  /* 0x3f3172180d082820 */ /* 0x000fe20000410000 */
[----:B------:R-:W-:Y:S01]  /*12e90*/  IMAD.SHL.U32 R32, R41, 0x8, RZ ;  /* 0x0000000829207824 */ /* 0x000fe200078e00ff */
[----:B------:R1:W-:Y:S01]  /*12ea0*/  @!P5 STL [R1+0x20], R42 ;  /* 0x0000202a0100d387 */ /* 0x0003e20000100800 */
[----:B------:R-:W-:Y:S01]  /*12eb0*/  @!P0 IMAD R0, R17, R3, R0 ;  /* 0x0000000311008224 */ /* 0x000fe200078e0200 */
[----:B------:R-:W-:Y:S01]  /*12ec0*/  SHF.R.S32.HI R4, RZ, 0x1f, R42 ;  /* 0x0000001fff047819 */ /* 0x000fe2000001142a */
[----:B----4-:R-:W-:Y:S01]  /*12ed0*/  IMAD R3, R37, R2, RZ ;  /* 0x0000000225037224 */ /* 0x010fe200078e02ff */
        /* <DEDUP_REMOVED lines=10> */
[----:B-----5:R-:W-:Y:S01]  /*12f80*/  @P2 FFMA.FTZ R20, R171, R15, R8 ;  /* 0x0000000fab142223 */ /* 0x020fe20000010008 */
        /* <DEDUP_REMOVED lines=8> */
[--C-:B------:R-:W-:Y:S02]  /*13010*/  SHF.R.U32.HI R0, RZ, 0x1, R41.reuse ;  /* 0x00000001ff007819 */ /* 0x100fe40000011629 */
[----:B------:R-:W-:Y:S02]  /*13020*/  SHF.R.U32.HI R3, RZ, 0x2, R41 ;  /* 0x00000002ff037819 */ /* 0x000fe40000011629 */
[----:B------:R-:W-:-:S04]  /*13030*/  LOP3.LUT R0, R0, 0x30, RZ, 0xc0, !PT ;  /* 0x0000003000007812 */ /* 0x000fc800078ec0ff */
[----:B------:R-:W-:-:S04]  /*13040*/  LOP3.LUT R0, R0, 0x7, R3, 0xf8, !PT ;  /* 0x0000000700007812 */ /* 0x000fc800078ef803 */
[C---:B------:R-:W-:Y:S01]  /*13050*/  ISETP.GE.AND P5, PT, R0.reuse, R34, PT ;  /* 0x000000220000720c */ /* 0x040fe20003fa6270 */
        /* <DEDUP_REMOVED lines=8> */
[-C--:B------:R-:W-:Y:S01]  /*130e0*/  @!P5 IADD3 R0, P0, PT, R4, R9.reuse, RZ ;  /* 0x000000090400d210 */ /* 0x080fe20007f1e0ff */
[-C--:B------:R-:W-:Y:S01]  /*130f0*/  @!P4 IMAD R3, R3, R2.reuse, RZ ;  /* 0x000000020303c224 */ /* 0x080fe200078e02ff */
[----:B------:R-:W2:Y:S01]  /*13100*/  @!P4 LDC.64 R6, c[0x0][0x420] ;  /* 0x00010800ff06cb82 */ /* 0x000ea20000000a00 */
[----:B------:R-:W-:Y:S01]  /*13110*/  @!P3 IMAD R10, R10, R2, RZ ;  /* 0x000000020a0ab224 */ /* 0x000fe200078e02ff */
        /* <DEDUP_REMOVED lines=22> */
.L_x_464:
[----:B------:R-:W-:Y:S05]  /*13280*/  BSYNC.RECONVERGENT B0 ;  /* 0x0000000000007941 */ /* 0x000fea0003800200 */
.L_x_463:
[----:B------:R-:W2:Y:S01]  /*13290*/  LDCU UR6, c[0x0][0x440] ;  /* 0x00008800ff0677ac */ /* 0x000ea20008000800 */
[----:B------:R3:W4:Y:S01]  /*132a0*/  LDS.128 R28, [R18+0x3800] ;  /* 0x00380000121c7984 */ /* 0x0007220000000c00 */
[----:B------:R-:W-:Y:S01]  /*132b0*/  @!P6 IMAD.MOV.U32 R0, RZ, RZ, R24 ;  /* 0x000000ffff00e224 */ /* 0x000fe200078e0018 */
[----:B-1----:R-:W-:Y:S01]  /*132c0*/  LOP3.LUT R4, R32, 0x38, RZ, 0xc0, !PT ;  /* 0x0000003820047812 */ /* 0x002fe200078ec0ff */
[----:B------:R-:W-:Y:S01]  /*132d0*/  @P6 IMAD.MOV.U32 R0, RZ, RZ, R22 ;  /* 0x000000ffff006224 */ /* 0x000fe200078e0016 */
[----:B------:R3:W1:Y:S01]  /*132e0*/  LDS.128 R12, [R18] ;  /* 0x00000000120c7984 */ /* 0x0006620000000c00 */
[----:B------:R-:W5:Y:S01]  /*132f0*/  LDCU.64 UR4, c[0x0][0x410] ;  /* 0x00008200ff0477ac */ /* 0x000f620008000a00 */
        /* <DEDUP_REMOVED lines=9> */
[-C--:B------:R-:W-:Y:S01]  /*13390*/  ISETP.GE.OR P6, PT, R3, R34.reuse, P0 ;  /* 0x000000220300720c */ /* 0x080fe200007c6670 */
[C---:B------:R-:W-:Y:S01]  /*133a0*/  VIADD R3, R2.reuse, 0x40 ;  /* 0x0000004002037836 */ /* 0x040fe20000000000 */
[C---:B------:R-:W-:Y:S01]  /*133b0*/  IADD3 R0, PT, PT, R2.reuse, 0x50, RZ ;  /* 0x0000005002007810 */ /* 0x040fe20007ffe0ff */
[----:B------:R-:W-:Y:S01]  /*133c0*/  IMAD.X R5, RZ, RZ, R26, P1 ;  /* 0x000000ffff057224 */ /* 0x000fe200008e061a */
[-C--:B------:R-:W-:Y:S02]  /*133d0*/  ISETP.GE.OR P1, PT, R2, R34.reuse, P0 ;  /* 0x000000220200720c */ /* 0x080fe40000726670 */
[-C--:B------:R-:W-:Y:S01]  /*133e0*/  ISETP.GE.OR P3, PT, R3, R34.reuse, P0 ;  /* 0x000000220300720c */ /* 0x080fe20000766670 */
[----:B-----5:R-:W-:Y:S01]  /*133f0*/  IMAD.WIDE.U32 R10, R33, UR4, R4 ;  /* 0x00000004210a7c25 */ /* 0x020fe2000f8e0004 */
[----:B------:R-:W-:-:S02]  /*13400*/  ISETP.GE.OR P5, PT, R7, R34, P0 ;  /* 0x000000220700720c */ /* 0x000fc400007a6670 */
[-C--:B------:R-:W-:Y:S01]  /*13410*/  ISETP.GE.OR P4, PT, R6, R34.reuse, P0 ;  /* 0x000000220600720c */ /* 0x080fe20000786670 */
[----:B------:R-:W-:Y:S01]  /*13420*/  IMAD.MOV.U32 R3, RZ, RZ, RZ ;  /* 0x000000ffff037224 */ /* 0x000fe200078e00ff */
[----:B------:R-:W-:Y:S01]  /*13430*/  ISETP.GE.OR P2, PT, R0, R34, P0 ;  /* 0x000000220000720c */ /* 0x000fe20000746670 */
[----:B------:R-:W-:Y:S02]  /*13440*/  IMAD R9, R33, UR5, R11 ;  /* 0x0000000521097c24 */ /* 0x000fe4000f8e020b */
[----:B------:R-:W-:Y:S02]  /*13450*/  IMAD.WIDE.U32 R6, R37, 0x80, R2 ;  /* 0x0000008025067825 */ /* 0x000fe400078e0002 */
[----:B---3--:R-:W-:Y:S08]  /*13460*/  @P1 BRA `(.L_x_466) ;  /* 0x0000000000281947 */ /* 0x008ff00003800000 */
        /* <DEDUP_REMOVED lines=10> */
.L_x_466:
[----:B------:R-:W-:Y:S05]  /*13510*/  BSYNC.RECONVERGENT B0 ;  /* 0x0000000000007941 */ /* 0x000fea0003800200 */
.L_x_465:
        /* <DEDUP_REMOVED lines=18> */
.L_x_468:
[----:B------:R-:W-:Y:S05]  /*13640*/  BSYNC.RECONVERGENT B0 ;  /* 0x0000000000007941 */ /* 0x000fea0003800200 */
.L_x_467:
        /* <DEDUP_REMOVED lines=16> */
.L_x_470:
[----:B------:R-:W-:Y:S05]  /*13750*/  BSYNC.RECONVERGENT B0 ;  /* 0x0000000000007941 */ /* 0x000fea0003800200 */
.L_x_469:
        /* <DEDUP_REMOVED lines=16> */
.L_x_472:
[----:B------:R-:W-:Y:S05]  /*13860*/  BSYNC.RECONVERGENT B0 ;  /* 0x0000000000007941 */ /* 0x000fea0003800200 */
.L_x_471:
        /* <DEDUP_REMOVED lines=16> */
.L_x_474:
[----:B------:R-:W-:Y:S05]  /*13970*/  BSYNC.RECONVERGENT B0 ;  /* 0x0000000000007941 */ /* 0x000fea0003800200 */
.L_x_473:
        /* <DEDUP_REMOVED lines=16> */
.L_x_476:
[----:B------:R-:W-:Y:S05]  /*13a80*/  BSYNC.RECONVERGENT B0 ;  /* 0x0000000000007941 */ /* 0x000fea0003800200 */
.L_x_475:
        /* <DEDUP_REMOVED lines=16> */
.L_x_478:
[----:B------:R-:W-:Y:S05]  /*13b90*/  BSYNC.RECONVERGENT B0 ;  /* 0x0000000000007941 */ /* 0x000fea0003800200 */
.L_x_477:
        /* <DEDUP_REMOVED lines=15> */
.L_x_479:
        /* <DEDUP_REMOVED lines=15> */
.L_x_2692:


//--------------------- .text._ZN5flash16flash_fwd_kernelI23Flash_fwd_kernel_traitsILi64ELi128ELi128ELi4ELb0ELb0EN7cutlass6half_tE19Flash_kernel_traitsILi64ELi128ELi128ELi4ES3_EELb0ELb0ELb0ELb1ELb0ELb0ELb1ELb0EEEvNS_16Flash_fwd_paramsE --------------------------
	.section	.text._ZN5flash16flash_fwd_kernelI23Flash_fwd_kernel_traitsILi64ELi128ELi128ELi4ELb0ELb0EN7cutlass6half_tE19Flash_kernel_traitsILi64ELi128ELi128ELi4ES3_EELb0ELb0ELb0ELb1ELb0ELb0ELb1ELb0EEEvNS_16Flash_fwd_paramsE,"ax",@progbits
	.align	128
        .global         _ZN5flash16flash_fwd_kernelI23Flash_fwd_kernel_traitsILi64ELi128ELi128ELi4ELb0ELb0EN7cutlass6half_tE19Flash_kernel_traitsILi64ELi128ELi128ELi4ES3_EELb0ELb0ELb0ELb1ELb0ELb0ELb1ELb0EEEvNS_16Flash_fwd_paramsE
        .type           _ZN5flash16flash_fwd_kernelI23Flash_fwd_kernel_traitsILi64ELi128ELi128ELi4ELb0ELb0EN7cutlass6half_tE19Flash_kernel_traitsILi64ELi128ELi128ELi4ES3_EELb0ELb0ELb0ELb1ELb0ELb0ELb1ELb0EEEvNS_16Flash_fwd_paramsE,@function
        .size           _ZN5flash16flash_fwd_kernelI23Flash_fwd_kernel_traitsILi64ELi128ELi128ELi4ELb0ELb0EN7cutlass6half_tE19Flash_kernel_traitsILi64ELi128ELi128ELi4ES3_EELb0ELb0ELb0ELb1ELb0ELb0ELb1ELb0EEEvNS_16Flash_fwd_paramsE,(.L_x_2693 - _ZN5flash16flash_fwd_kernelI23Flash_fwd_kernel_traitsILi64ELi128ELi128ELi4ELb0ELb0EN7cutlass6half_tE19Flash_kernel_traitsILi64ELi128ELi128ELi4ES3_EELb0ELb0ELb0ELb1ELb0ELb0ELb1ELb0EEEvNS_16Flash_fwd_paramsE)
        .other          _ZN5flash16flash_fwd_kernelI23Flash_fwd_kernel_traitsILi64ELi128ELi128ELi4ELb0ELb0EN7cutlass6half_tE19Flash_kernel_traitsILi64ELi128ELi128ELi4ES3_EELb0ELb0ELb0ELb1ELb0ELb0ELb1ELb0EEEvNS_16Flash_fwd_paramsE,@"STO_CUDA_ENTRY STV_DEFAULT"
_ZN5flash16flash_fwd_kernelI23Flash_fwd_kernel_traitsILi64ELi128ELi128ELi4ELb0ELb0EN7cutlass6half_tE19Flash_kernel_traitsILi64ELi128ELi128ELi4ES3_EELb0ELb0ELb0ELb1ELb0ELb0ELb1ELb0EEEvNS_16Flash_fwd_paramsE:
.text._ZN5flash16flash_fwd_kernelI23Flash_fwd_kernel_traitsILi64ELi128ELi128ELi4ELb0ELb0EN7cutlass6half_tE19Flash_kernel_traitsILi64ELi128ELi128ELi4ES3_EELb0ELb0ELb0ELb1ELb0ELb0ELb1ELb0EEEvNS_16Flash_fwd_paramsE:
        /* <DEDUP_REMOVED lines=53> */
.L_x_480:
        /* <DEDUP_REMOVED lines=33> */
.L_x_482:
        /* <DEDUP_REMOVED lines=46> */
.L_x_484:
[----:B------:R-:W-:Y:S05]  /*0840*/  BSYNC.RECONVERGENT B0 ;  /* 0x0000000000007941 */ /* 0x000fea0003800200 */
.L_x_483:
        /* <DEDUP_REMOVED lines=17> */
.L_x_486:
[----:B------:R-:W-:Y:S05]  /*0960*/  BSYNC.RECONVERGENT B0 ;  /* 0x0000000000007941 */ /* 0x000fea0003800200 */
.L_x_485:
        /* <DEDUP_REMOVED lines=17> */
.L_x_488:
[----:B------:R-:W-:Y:S05]  /*0a80*/  BSYNC.RECONVERGENT B0 ;  /* 0x0000000000007941 */ /* 0x000fea0003800200 */
.L_x_487:
        /* <DEDUP_REMOVED lines=17> */
.L_x_490:
[----:B------:R-:W-:Y:S05]  /*0ba0*/  BSYNC.RECONVERGENT B0 ;  /* 0x0000000000007941 */ /* 0x000fea0003800200 */
.L_x_489:
        /* <DEDUP_REMOVED lines=18> */
.L_x_492:
[----:B------:R-:W-:Y:S05]  /*0cd0*/  BSYNC.RECONVERGENT B0 ;  /* 0x0000000000007941 */ /* 0x000fea0003800200 */
.L_x_491:
        /* <DEDUP_REMOVED lines=18> */
.L_x_494:
[----:B------:R-:W-:Y:S05]  /*0e00*/  BSYNC.RECONVERGENT B0 ;  /* 0x0000000000007941 */ /* 0x000fea0003800200 */
.L_x_493:
        /* <DEDUP_REMOVED lines=15> */
.L_x_496:
[----:B------:R-:W-:Y:S05]  /*0f00*/  BSYNC.RECONVERGENT B0 ;  /* 0x0000000000007941 */ /* 0x000fea0003800200 */
.L_x_495:
        /* <DEDUP_REMOVED lines=18> */
.L_x_498:
[----:B------:R-:W-:Y:S05]  /*1030*/  BSYNC.RECONVERGENT B0 ;  /* 0x0000000000007941 */ /* 0x000fea0003800200 */
.L_x_497:
        /* <DEDUP_REMOVED lines=11> */
.L_x_500:
[----:B------:R-:W-:Y:S05]  /*10f0*/  BSYNC.RECONVERGENT B0 ;  /* 0x0000000000007941 */ /* 0x000fea0003800200 */
.L_x_499:
        /* <DEDUP_REMOVED lines=15> */
.L_x_502:
[----:B------:R-:W-:Y:S05]  /*11f0*/  BSYNC.RECONVERGENT B0 ;  /* 0x0000000000007941 */ /* 0x000fea0003800200 */
.L_x_501:
        /* <DEDUP_REMOVED lines=10> */
.L_x_504:
[----:B------:R-:W-:Y:S05]  /*12a0*/  BSYNC.RECONVERGENT B0 ;  /* 0x0000000000007941 */ /* 0x000fea0003800200 */
.L_x_503:
        /* <DEDUP_REMOVED lines=10> */
.L_x_506:
[----:B------:R-:W-:Y:S05]  /*1350*/  BSYNC.RECONVERGENT B0 ;  /* 0x0000000000007941 */ /* 0x000fea0003800200 */
.L_x_505:
        /* <DEDUP_REMOVED lines=10> */
.L_x_508:
[----:B------:R-:W-:Y:S05]  /*1400*/  BSYNC.RECONVERGENT B0 ;  /* 0x0000000000007941 */ /* 0x000fea0003800200 */
.L_x_507:
        /* <DEDUP_REMOVED lines=10> */
.L_x_510:
[----:B------:R-:W-:Y:S05]  /*14b0*/  BSYNC.RECONVERGENT B0 ;  /* 0x0000000000007941 */ /* 0x000fea0003800200 */
.L_x_509:
        /* <DEDUP_REMOVED lines=10> */
.L_x_512:
[----:B------:R-:W-:Y:S05]  /*1560*/  BSYNC.RECONVERGENT B0 ;  /* 0x0000000000007941 */ /* 0x000fea0003800200 */
.L_x_511:
        /* <DEDUP_REMOVED lines=10> */
.L_x_481:
        /* <DEDUP_REMOVED lines=24> */
.L_x_513:
[----:B------:R-:W1:Y:S01]  /*1790*/  LDC.64 R86, c[0x0][0x3b8] ;  /* 0x0000ee00ff567b82 */ /* 0x000e620000000a00 */
[----:B------:R-:W-:-:S05]  /*17a0*/  IADD3 R2, PT, PT, R10, R11, RZ ;  /* 0x0000000b0a027210 */ /* 0x000fca0007ffe0ff */
[C---:B-1----:R-:W-:Y:S02]  /*17b0*/  IMAD R0, R2.reuse, R87, RZ ;  /* 0x0000005702007224 */ /* 0x042fe400078e02ff */
[----:B------:R-:W-:-:S05]  /*17c0*/  IMAD.WIDE.U32 R2, R2, R86, RZ ;  /* 0x0000005602027225 */ /* 0x000fca00078e00ff */
[----:B------:R-:W-:Y:S02]  /*17d0*/  IADD3 R6, PT, PT, R3, R0, RZ ;  /* 0x0000000003067210 */ /* 0x000fe40007ffe0ff */
[----:B------:R-:W-:-:S07]  /*17e0*/  MOV R5, R2 ;  /* 0x0000000200057202 */ /* 0x000fce0000000f00 */
.L_x_514:
        /* <DEDUP_REMOVED lines=39> */
.L_x_515:
[----:B------:R-:W1:Y:S01]  /*1a60*/  LDC.64 R16, c[0x0][0x3c0] ;  /* 0x0000f000ff107b82 */ /* 0x000e620000000a00 */
[----:B------:R-:W-:-:S05]  /*1a70*/  IADD3 R0, PT, PT, R10, R11, RZ ;  /* 0x0000000b0a007210 */ /* 0x000fca0007ffe0ff */
[C---:B-1----:R-:W-:Y:S02]  /*1a80*/  IMAD R4, R0.reuse, R17, RZ ;  /* 0x0000001100047224 */ /* 0x042fe400078e02ff */
[----:B------:R-:W-:-:S05]  /*1a90*/  IMAD.WIDE.U32 R2, R0, R16, RZ ;  /* 0x0000001000027225 */ /* 0x000fca00078e00ff */
[----:B------:R-:W-:-:S07]  /*1aa0*/  IADD3 R0, PT, PT, R3, R4, RZ ;  /* 0x0000000403007210 */ /* 0x000fce0007ffe0ff */
.L_x_516:
        /* <DEDUP_REMOVED lines=11> */
[----:B------:R-:W-:-:S02]  /*1b60*/  IADD3 R2, P0, PT, R133, R2, RZ ;  /* 0x0000000285027210 */ /* 0x000fc40007f1e0ff */
[----:B------:R-:W-:Y:S01]  /*1b70*/  SHF.R.U32.HI R23, RZ, 0x19, R134 ;  /* 0x00000019ff177819 */ /* 0x000fe20000011686 */
[----:B------:R-:W-:Y:S01]  /*1b80*/  IMAD.X R5, RZ, RZ, R6, P1 ;  /* 0x000000ffff057224 */ /* 0x000fe200008e0606 */
[----:B------:R-:W-:Y:S01]  /*1b90*/  IADD3.X R3, PT, PT, RZ, R0, RZ, P0, !PT ;  /* 0x00000000ff037210 */ /* 0x000fe200007fe4ff */
[----:B------:R-:W-:Y:S01]  /*1ba0*/  UMOV UR4, 0x400 ;  /* 0x0000040000047882 */ /* 0x000fe20000000000 */
[----:B------:R-:W-:Y:S01]  /*1bb0*/  SHF.R.S32.HI R0, RZ, 0x1f, R8 ;  /* 0x0000001fff007819 */ /* 0x000fe20000011408 */
[----:B------:R-:W-:Y:S01]  /*1bc0*/  IMAD.WIDE.U32 R4, R21, R86, R4 ;  /* 0x0000005615047225 */ /* 0x000fe200078e0004 */
[----:B------:R-:W-:-:S03]  /*1bd0*/  LOP3.LUT R15, R15, R21, RZ, 0xfc, !PT ;  /* 0x000000150f0f7212 */ /* 0x000fc600078efcff */
[----:B------:R-:W-:-:S04]  /*1be0*/  IMAD.WIDE.U32 R2, R21, R16, R2 ;  /* 0x0000001015027225 */ /* 0x000fc800078e0002 */
[C---:B------:R-:W-:Y:S01]  /*1bf0*/  IMAD R5, R21.reuse, R87, R5 ;  /* 0x0000005715057224 */ /* 0x040fe200078e0205 */
[----:B---3--:R-:W-:Y:S01]  /*1c00*/  ULEA UR5, UR5, UR4, 0x18 ;  /* 0x0000000405057291 */ /* 0x008fe2000f8ec0ff */
[C---:B-1----:R-:W-:Y:S02]  /*1c10*/  IMAD R10, R0.reuse, UR8, RZ ;  /* 0x00000008000a7c24 */ /* 0x042fe4000f8e02ff */
[----:B------:R-:W-:Y:S02]  /*1c20*/  IMAD R3, R21, R17, R3 ;  /* 0x0000001115037224 */ /* 0x000fe400078e0203 */
[----:B------:R-:W-:Y:S02]  /*1c30*/  IMAD R0, R0, UR10, RZ ;  /* 0x0000000a00007c24 */ /* 0x000fe4000f8e02ff */
[C---:B------:R-:W-:Y:S02]  /*1c40*/  IMAD R10, R8.reuse, UR9, R10 ;  /* 0x00000009080a7c24 */ /* 0x040fe4000f8e020a */
[----:B------:R-:W-:Y:S01]  /*1c50*/  IMAD.WIDE.U32 R6, R8, UR8, R4 ;  /* 0x0000000808067c25 */ /* 0x000fe2000f8e0004 */
[----:B------:R-:W1:Y:S01]  /*1c60*/  LDCU.64 UR8, c[0x0][0x3c8] ;  /* 0x00007900ff0877ac */ /* 0x000e620008000a00 */
[----:B------:R-:W-:-:S02]  /*1c70*/  IADD3 R4, P0, PT, R133, R12, RZ ;  /* 0x0000000c85047210 */ /* 0x000fc40007f1e0ff */
[----:B------:R-:W-:Y:S01]  /*1c80*/  IMAD R9, R8, UR11, R0 ;  /* 0x0000000b08097c24 */ /* 0x000fe2000f8e0200 */
[----:B----4-:R-:W-:Y:S01]  /*1c90*/  LEA R36, P2, R6, UR12, 0x1 ;  /* 0x0000000c06247c11 */ /* 0x010fe2000f8408ff */
[----:B------:R-:W-:Y:S01]  /*1ca0*/  IMAD.WIDE.U32 R2, R8, UR10, R2 ;  /* 0x0000000a08027c25 */ /* 0x000fe2000f8e0002 */
[----:B------:R-:W-:Y:S02]  /*1cb0*/  IADD3.X R5, PT, PT, RZ, R13, RZ, P0, !PT ;  /* 0x0000000dff057210 */ /* 0x000fe400007fe4ff */
[----:B------:R-:W-:Y:S01]  /*1cc0*/  ISETP.GE.AND P0, PT, R21, R22, PT ;  /* 0x000000161500720c */ /* 0x000fe20003f06270 */
[----:B------:R-:W-:Y:S01]  /*1cd0*/  IMAD.IADD R0, R7, 0x1, R10 ;  /* 0x0000000107007824 */ /* 0x000fe200078e020a */
[----:B-----5:R-:W-:Y:S01]  /*1ce0*/  LEA R33, P1, R2, UR6, 0x1 ;  /* 0x0000000602217c11 */ /* 0x020fe2000f8208ff */
[----:B------:R-:W-:Y:S01]  /*1cf0*/  IMAD.IADD R3, R3, 0x1, R9 ;  /* 0x0000000103037824 */ /* 0x000fe200078e0209 */
[----:B------:R3:W-:Y:S02]  /*1d00*/  STL [R1+0x2c], R36 ;  /* 0x00002c2401007387 */ /* 0x0007e40000100800 */
[----:B------:R-:W-:-:S02]  /*1d10*/  LEA.HI.X R35, R6, UR13, R0, 0x1, P2 ;  /* 0x0000000d06237c11 */ /* 0x000fc400090f0c00 */
[----:B------:R-:W-:Y:S01]  /*1d20*/  LEA.HI.X R32, R2, UR7, R3, 0x1, P1 ;  /* 0x0000000702207c11 */ /* 0x000fe200088f0c03 */
[----:B------:R3:W-:Y:S01]  /*1d30*/  STL [R1+0x34], R33 ;  /* 0x0000342101007387 */ /* 0x0007e20000100800 */
[----:B------:R-:W-:Y:S01]  /*1d40*/  LOP3.LUT R0, R34, 0x1f8, RZ, 0xc0, !PT ;  /* 0x000001f822007812 */ /* 0x000fe200078ec0ff */
[----:B-1----:R-:W-:Y:S02]  /*1d50*/  IMAD.WIDE.U32 R10, R18, UR8, R4 ;  /* 0x00000008120a7c25 */ /* 0x002fe4000f8e0004 */
[----:B------:R3:W-:Y:S01]  /*1d60*/  STL [R1+0x28], R35 ;  /* 0x0000282301007387 */ /* 0x0007e20000100800 */
[----:B------:R-:W-:Y:S01]  /*1d70*/  LOP3.LUT R0, R0, 0x38, R96, 0x78, !PT ;  /* 0x0000003800007812 */ /* 0x000fe200078e7860 */
[----:B------:R-:W-:Y:S02]  /*1d80*/  IMAD R9, R18, UR9, R11 ;  /* 0x0000000912097c24 */ /* 0x000fe4000f8e020b */
[----:B------:R3:W-:Y:S01]  /*1d90*/  STL [R1+0x30], R32 ;  /* 0x0000302001007387 */ /* 0x0007e20000100800 */
[----:B------:R-:W-:-:S03]  /*1da0*/  LOP3.LUT R0, R0, 0x1e00, R34, 0xf8, !PT ;  /* 0x00001e0000007812 */ /* 0x000fc600078ef822 */
[----:B------:R3:W-:Y:S01]  /*1db0*/  STL [R1+0x58], R22 ;  /* 0x0000581601007387 */ /* 0x0007e20000100800 */
[----:B------:R-:W-:Y:S01]  /*1dc0*/  LEA R233, R0, UR5, 0x1 ;  /* 0x0000000500e97c11 */ /* 0x000fe2000f8e08ff */
[----:B------:R-:W-:Y:S06]  /*1dd0*/  @P0 BRA `(.L_x_518) ;  /* 0x0000000000480947 */ /* 0x000fec0003800000 */
[----:B------:R-:W1:Y:S02]  /*1de0*/  LDCU UR4, c[0x0][0x440] ;  /* 0x00008800ff0477ac */ /* 0x000e640008000800 */
[----:B-1----:R-:W-:-:S13]  /*1df0*/  ISETP.GE.AND P0, PT, R133, UR4, PT ;  /* 0x0000000485007c0c */ /* 0x002fda000bf06270 */
[----:B------:R-:W-:Y:S05]  /*1e00*/  @P0 BRA `(.L_x_519) ;  /* 0x0000000000380947 */ /* 0x000fea0003800000 */
[----:B------:R-:W1:Y:S01]  /*1e10*/  LDCU.64 UR6, c[0x0][0x3b0] ;  /* 0x00007600ff0677ac */ /* 0x000e620008000a00 */
[----:B------:R-:W-:Y:S01]  /*1e20*/  MOV R8, R10 ;  /* 0x0000000a00087202 */ /* 0x000fe20000000f00 */
[----:B------:R-:W4:Y:S01]  /*1e30*/  LDCU.64 UR8, c[0x0][0x380] ;  /* 0x00007000ff0877ac */ /* 0x000f220008000a00 */
[----:B-1----:R-:W-:-:S03]  /*1e40*/  IMAD R0, R23, UR6, RZ ;  /* 0x0000000617007c24 */ /* 0x002fc6000f8e02ff */
        /* <DEDUP_REMOVED lines=8> */
[----:B------:R4:W-:Y:S01]  /*1ed0*/  LDGSTS.E.BYPASS.LTC128B.128 [R233], desc[UR14][R4.64] ;  /* 0x0000000004e97fae */ /* 0x0009e2000b981a0e */
[----:B------:R-:W-:Y:S05]  /*1ee0*/  BRA `(.L_x_518) ;  /* 0x0000000000047947 */ /* 0x000fea0003800000 */
.L_x_519:
[----:B------:R1:W-:Y:S02]  /*1ef0*/  STS.128 [R233], RZ ;  /* 0x000000ffe9007388 */ /* 0x0003e40000000c00 */
.L_x_518:
[----:B------:R-:W-:Y:S05]  /*1f00*/  BSYNC.RECONVERGENT B0 ;  /* 0x0000000000007941 */ /* 0x000fea0003800200 */
.L_x_517:
        /* <DEDUP_REMOVED lines=8> */
[C---:B--2---:R-:W-:Y:S01]  /*1f90*/  VIADD R28, R21.reuse, 0x40 ;  /* 0x00000040151c7836 */ /* 0x044fe20000000000 */
        /* <DEDUP_REMOVED lines=9> */
[----:B------:R2:W-:Y:S01]  /*2030*/  STL [R1+0x18], R135 ;  /* 0x0000188701007387 */ /* 0x0005e20000100800 */
[----:B------:R-:W-:Y:S01]  /*2040*/  VIADD R20, R135, 0xffffffff ;  /* 0xffffffff87147836 */ /* 0x000fe20000000000 */
[----:B------:R-:W-:-:S02]  /*2050*/  ISETP.GE.AND P3, PT, R27, R22, PT ;  /* 0x000000161b00720c */ /* 0x000fc40003f66270 */
[----:B------:R-:W-:Y:S01]  /*2060*/  ISETP.GE.AND P2, PT, R26, R22, PT ;  /* 0x000000161a00720c */ /* 0x000fe20003f46270 */
[----:B------:R-:W-:-:S05]  /*2070*/  IMAD R14, R20, -0x80, R84 ;  /* 0xffffff80140e7824 */ /* 0x000fca00078e0254 */
[----:B------:R-:W-:Y:S01]  /*2080*/  ISETP.GE.AND P6, PT, R21, R14, PT ;  /* 0x0000000e1500720c */ /* 0x000fe20003fc6270 */
[----:B------:R-:W-:-:S12]  /*2090*/  @P1 BRA `(.L_x_521) ;  /* 0x0000000000501947 */ /* 0x000fd80003800000 */
[----:B------:R-:W5:Y:S02]  /*20a0*/  LDCU UR4, c[0x0][0x440] ;  /* 0x00008800ff0477ac */ /* 0x000f640008000800 */
[----:B-----5:R-:W-:-:S13]  /*20b0*/  ISETP.GE.AND P1, PT, R133, UR4, PT ;  /* 0x0000000485007c0c */ /* 0x020fda000bf26270 */
[----:B------:R1:W-:Y:S01]  /*20c0*/  @P1 STS.128 [R233+0x800], RZ ;  /* 0x000800ffe9001388 */ /* 0x0003e20000000c00 */
[----:B------:R-:W-:Y:S05]  /*20d0*/  @P1 BRA `(.L_x_521) ;  /* 0x0000000000401947 */ /* 0x000fea0003800000 */
[----:B------:R-:W5:Y:S01]  /*20e0*/  LDCU.64 UR8, c[0x0][0x3b0] ;  /* 0x00007600ff0877ac */ /* 0x000f620008000a00 */
[----:B----4-:R-:W-:Y:S01]  /*20f0*/  IADD3 R4, P1, PT, R15, 0x10, RZ ;  /* 0x000000100f047810 */ /* 0x010fe20007f3e0ff */
[----:B------:R-:W-:Y:S01]  /*2100*/  IMAD.MOV.U32 R2, RZ, RZ, R10 ;  /* 0x000000ffff027224 */ /* 0x000fe200078e000a */
[----:B------:R-:W-:Y:S01]  /*2110*/  MOV R3, R9 ;  /* 0x0000000900037202 */ /* 0x000fe20000000f00 */
[----:B------:R-:W4:Y:S02]  /*2120*/  LDCU.64 UR6, c[0x0][0x380] ;  /* 0x00007000ff0677ac */ /* 0x000f240008000a00 */
[----:B------:R-:W-:-:S04]  /*2130*/  IMAD.X R0, RZ, RZ, R23, P1 ;  /* 0x000000ffff007224 */ /* 0x000fc800008e0617 */
[----:B-----5:R-:W-:Y:S02]  /*2140*/  IMAD R0, R0, UR8, RZ ;  /* 0x0000000800007c24 */ /* 0x020fe4000f8e02ff */
        /* <DEDUP_REMOVED lines=9> */
.L_x_521:
[----:B------:R-:W-:Y:S05]  /*21e0*/  BSYNC.RECONVERGENT B0 ;  /* 0x0000000000007941 */ /* 0x000fea0003800200 */
.L_x_520:
[----:B------:R-:W-:Y:S01]  /*21f0*/  ISETP.GE.AND P1, PT, R25, R22, PT ;  /* 0x000000161900720c */ /* 0x000fe20003f26270 */
[-C--:B------:R-:W-:Y:S01]  /*2200*/  IMAD R0, R7, R20.reuse, RZ ;  /* 0x0000001407007224 */ /* 0x080fe200078e02ff */
[----:B---3--:R-:W-:Y:S01]  /*2210*/  SHF.R.S32.HI R22, RZ, 0x1f, R20 ;  /* 0x0000001fff167819 */ /* 0x008fe20000011414 */
[----:B------:R-:W-:Y:S01]  /*2220*/  BSSY.RECONVERGENT B0, `(.L_x_522) ;  /* 0x0000018000007945 */ /* 0x000fe20003800200 */
[----:B------:R-:W-:-:S04]  /*2230*/  IMAD.WIDE.U32 R12, R6, R20, RZ ;  /* 0x00000014060c7225 */ /* 0x000fc800078e00ff */
[----:B------:R-:W-:Y:S01]  /*2240*/  IMAD R21, R22, R6, R0 ;  /* 0x0000000616157224 */ /* 0x000fe200078e0200 */
[----:B------:R-:W-:Y:S05]  /*2250*/  @P0 BRA `(.L_x_523) ;  /* 0x0000000000500947 */ /* 0x000fea0003800000 */
[----:B------:R-:W3:Y:S02]  /*2260*/  LDCU UR4, c[0x0][0x440] ;  /* 0x00008800ff0477ac */ /* 0x000ee40008000800 */
[----:B---3--:R-:W-:-:S13]  /*2270*/  ISETP.GE.AND P0, PT, R133, UR4, PT ;  /* 0x0000000485007c0c */ /* 0x008fda000bf06270 */
        /* <DEDUP_REMOVED lines=18> */
.L_x_523:
[----:B------:R-:W-:Y:S05]  /*23a0*/  BSYNC.RECONVERGENT B0 ;  /* 0x0000000000007941 */ /* 0x000fea0003800200 */
.L_x_522:
[----:B------:R-:W-:Y:S04]  /*23b0*/  BSSY.RECONVERGENT B0, `(.L_x_524) ;  /* 0x0000016000007945 */ /* 0x000fe80003800200 */
[----:B------:R-:W-:Y:S05]  /*23c0*/  @P5 BRA `(.L_x_525) ;  /* 0x0000000000505947 */ /* 0x000fea0003800000 */
        /* <DEDUP_REMOVED lines=20> */
.L_x_525:
[----:B------:R-:W-:Y:S05]  /*2510*/  BSYNC.RECONVERGENT B0 ;  /* 0x0000000000007941 */ /* 0x000fea0003800200 */
.L_x_524:
        /* <DEDUP_REMOVED lines=22> */
.L_x_527:
[----:B------:R-:W-:Y:S05]  /*2680*/  BSYNC.RECONVERGENT B0 ;  /* 0x0000000000007941 */ /* 0x000fea0003800200 */
.L_x_526:
        /* <DEDUP_REMOVED lines=22> */
.L_x_529:
[----:B------:R-:W-:Y:S05]  /*27f0*/  BSYNC.RECONVERGENT B0 ;  /* 0x0000000000007941 */ /* 0x000fea0003800200 */
.L_x_528:
        /* <DEDUP_REMOVED lines=22> */
.L_x_531:
[----:B------:R-:W-:Y:S05]  /*2960*/  BSYNC.RECONVERGENT B0 ;  /* 0x0000000000007941 */ /* 0x000fea0003800200 */
.L_x_530:
        /* <DEDUP_REMOVED lines=22> */
.L_x_533:
[----:B------:R-:W-:Y:S05]  /*2ad0*/  BSYNC.RECONVERGENT B0 ;  /* 0x0000000000007941 */ /* 0x000fea0003800200 */
.L_x_532:
[----:B------:R-:W-:Y:S01]  /*2ae0*/  BSSY.RECONVERGENT B0, `(.L_x_534) ;  /* 0x000000e000007945 */ /* 0x000fe20003800200 */
[----:B------:R-:W-:-:S03]  /*2af0*/  IADD3 R7, PT, PT, R13, R21, RZ ;  /* 0x000000150d077210 */ /* 0x000fc60007ffe0ff */
[----:B------:R-:W-:Y:S05]  /*2b00*/  @P6 BRA `(.L_x_535) ;  /* 0x00000000002c6947 */ /* 0x000fea0003800000 */
[----:B------:R-:W5:Y:S02]  /*2b10*/  LDCU UR4, c[0x0][0x440] ;  /* 0x00008800ff0477ac */ /* 0x000f640008000800 */
[----:B-----5:R-:W-:-:S13]  /*2b20*/  ISETP.GE.AND P0, PT, R133, UR4, PT ;  /* 0x0000000485007c0c */ /* 0x020fda000bf06270 */
        /* <DEDUP_REMOVED lines=8> */
.L_x_536:
[----:B------:R1:W-:Y:S02]  /*2bb0*/  STS.128 [R233+0x4000], RZ ;  /* 0x004000ffe9007388 */ /* 0x0003e40000000c00 */
.L_x_535:
[----:B------:R-:W-:Y:S05]  /*2bc0*/  BSYNC.RECONVERGENT B0 ;  /* 0x0000000000007941 */ /* 0x000fea0003800200 */
.L_x_534:
        /* <DEDUP_REMOVED lines=12> */
[----:B----4-:R-:W-:-:S04]  /*2c90*/  IMAD.WIDE.U32 R2, R86, 0x10, RZ ;  /* 0x0000001056027825 */ /* 0x010fc800078e00ff */
        /* <DEDUP_REMOVED lines=9> */
.L_x_538:
[----:B------:R-:W-:Y:S05]  /*2d30*/  BSYNC.RECONVERGENT B0 ;  /* 0x0000000000007941 */ /* 0x000fea0003800200 */
.L_x_537:
        /* <DEDUP_REMOVED lines=8> */
[----:B----4-:R-:W-:Y:S02]  /*2dc0*/  LEA.HI.X R3, R86, R7, R87, 0x5, P0 ;  /* 0x0000000756037211 */ /* 0x010fe400000f2c57 */
[----:B------:R-:W-:-:S04]  /*2dd0*/  LEA R2, P0, R0, R36, 0x1 ;  /* 0x0000002400027211 */ /* 0x000fc800078008ff */
[----:B------:R-:W-:-:S05]  /*2de0*/  LEA.HI.X R3, R0, R35, R3, 0x1, P0 ;  /* 0x0000002300037211 */ /* 0x000fca00000f0c03 */
[----:B------:R-:W-:Y:S01]  /*2df0*/  @!PT LDS RZ, [RZ] ;  /* 0x00000000fffff984 */ /* 0x000fe20000000800 */
[----:B------:R-:W-:Y:S01]  /*2e00*/  @!PT LDS RZ, [RZ] ;  /* 0x00000000fffff984 */ /* 0x000fe20000000800 */
[----:B------:R-:W-:Y:S01]  /*2e10*/  @!PT LDS RZ, [RZ] ;  /* 0x00000000fffff984 */ /* 0x000fe20000000800 */
[----:B------:R4:W-:Y:S04]  /*2e20*/  LDGSTS.E.BYPASS.LTC128B.128 [R233+0x5000], desc[UR14][R2.64] ;  /* 0x0500000002e97fae */ /* 0x0009e8000b981a0e */
.L_x_540:
[----:B------:R-:W-:Y:S05]  /*2e30*/  BSYNC.RECONVERGENT B0 ;  /* 0x0000000000007941 */ /* 0x000fea0003800200 */
.L_x_539:
        /* <DEDUP_REMOVED lines=16> */
.L_x_542:
[----:B------:R-:W-:Y:S05]  /*2f40*/  BSYNC.RECONVERGENT B0 ;  /* 0x0000000000007941 */ /* 0x000fea0003800200 */
.L_x_541:
[----:B------:R-:W-:Y:S04]  /*2f50*/  BSSY.RECONVERGENT B0, `(.L_x_543) ;  /* 0x000000e000007945 */ /* 0x000fe80003800200 */
[----:B------:R-:W-:Y:S05]  /*2f60*/  @P4 BRA `(.L_x_544) ;  /* 0x0000000000304947 */ /* 0x000fea0003800000 */
        /* <DEDUP_REMOVED lines=12> */
.L_x_544:
[----:B------:R-:W-:Y:S05]  /*3030*/  BSYNC.RECONVERGENT B0 ;  /* 0x0000000000007941 */ /* 0x000fea0003800200 */
.L_x_543:
[----:B------:R-:W-:Y:S04]  /*3040*/  BSSY.RECONVERGENT B0, `(.L_x_545) ;  /* 0x0000011000007945 */ /* 0x000fe80003800200 */
[----:B------:R-:W-:Y:S05]  /*3050*/  @P3 BRA `(.L_x_546) ;  /* 0x00000000003c3947 */ /* 0x000fea0003800000 */
[----:B------:R-:W5:Y:S02]  /*3060*/  LDCU UR4, c[0x0][0x440] ;  /* 0x00008800ff0477ac */ /* 0x000f640008000800 */
[----:B-----5:R-:W-:-:S13]  /*3070*/  ISETP.GE.AND P0, PT, R133, UR4, PT ;  /* 0x0000000485007c0c */ /* 0x020fda000bf06270 */
[----:B------:R1:W-:Y:S01]  /*3080*/  @P0 STS.128 [R233+0x6800], RZ ;  /* 0x006800ffe9000388 */ /* 0x0003e20000000c00 */
[----:B------:R-:W-:Y:S05]  /*3090*/  @P0 BRA `(.L_x_546) ;  /* 0x00000000002c0947 */ /* 0x000fea0003800000 */
[----:B----4-:R-:W-:Y:S01]  /*30a0*/  MOV R2, R12 ;  /* 0x0000000c00027202 */ /* 0x010fe20000000f00 */
        /* <DEDUP_REMOVED lines=10> */
.L_x_546:
[----:B------:R-:W-:Y:S05]  /*3150*/  BSYNC.RECONVERGENT B0 ;  /* 0x0000000000007941 */ /* 0x000fea0003800200 */
.L_x_545:
        /* <DEDUP_REMOVED lines=17> */
.L_x_548:
[----:B------:R-:W-:Y:S05]  /*3270*/  BSYNC.RECONVERGENT B0 ;  /* 0x0000000000007941 */ /* 0x000fea0003800200 */
.L_x_547:
        /* <DEDUP_REMOVED lines=17> */
.L_x_550:
[----:B------:R-:W-:Y:S05]  /*3390*/  BSYNC.RECONVERGENT B0 ;  /* 0x0000000000007941 */ /* 0x000fea0003800200 */
.L_x_549:
[----:B------:R-:W5:Y:S01]  /*33a0*/  LDCU.64 UR6, c[0x0][0x538] ;  /* 0x0000a700ff0677ac */ /* 0x000f620008000a00 */
[----:B------:R-:W0:Y:S01]  /*33b0*/  LDGDEPBAR ;  /* 0x00000000000079af */ /* 0x000e220000000000 */
[----:B-----5:R-:W-:-:S04]  /*33c0*/  ISETP.NE.U32.AND P1, PT, RZ, UR6, PT ;  /* 0x00000006ff007c0c */ /* 0x020fc8000bf25070 */
[----:B------:R-:W-:Y:S01]  /*33d0*/  ISETP.NE.AND.EX P1, PT, RZ, UR7, PT, P1 ;  /* 0x00000007ff007c0c */ /* 0x000fe2000bf25310 */
[----:B------:R-:W-:Y:S01]  /*33e0*/  BSSY.RECONVERGENT B0, `(.L_x_551) ;  /* 0x0000022000007945 */ /* 0x000fe20003800200 */
[----:B------:R-:W-:-:S11]  /*33f0*/  DEPBAR.LE SB0, 0x0 ;  /* 0x000080000000791a */ /* 0x000fd60000000000 */
[----:B----4-:R-:W4:Y:S01]  /*3400*/  @P1 LDC.64 R4, c[0x0][0x540] ;  /* 0x00015000ff041b82 */ /* 0x010f220000000a00 */
[----:B------:R-:W-:-:S07]  /*3410*/  @P1 MOV R19, RZ ;  /* 0x000000ff00131202 */ /* 0x000fce0000000f00 */
[----:B------:R-:W5:Y:S01]  /*3420*/  @P1 LDC R0, c[0x0][0x458] ;  /* 0x00011600ff001b82 */ /* 0x000f620000000800 */
[----:B----4-:R-:W-:-:S04]  /*3430*/  @P1 IMAD.WIDE.U32 R2, R24, R4, R18 ;  /* 0x0000000418021225 */ /* 0x010fc800078e0012 */
[----:B------:R-:W-:Y:S01]  /*3440*/  @P1 IMAD R5, R24, R5, R3 ;  /* 0x0000000518051224 */ /* 0x000fe200078e0203 */
[----:B------:R-:W-:-:S04]  /*3450*/  @P1 LEA R4, P0, R2, UR6, 0x2 ;  /* 0x0000000602041c11 */ /* 0x000fc8000f8010ff */
[----:B------:R-:W-:-:S05]  /*3460*/  @P1 LEA.HI.X R5, R2, UR7, R5, 0x2, P0 ;  /* 0x0000000702051c11 */ /* 0x000fca00080f1405 */
[----:B------:R4:W2:Y:S01]  /*3470*/  @P1 LDG.E R6, desc[UR14][R4.64] ;  /* 0x0000000e04061981 */ /* 0x0008a2000c1e1900 */
[----:B-----5:R5:W2:Y:S01]  /*3480*/  @P1 MUFU.RCP R2, R0 ;  /* 0x0000000000021308 */ /* 0x020aa20000001000 */
[----:B------:R-:W-:Y:S02]  /*3490*/  MOV R132, RZ ;  /* 0x000000ff00847202 */ /* 0x000fe40000000f00 */
[----:B-----5:R-:W-:-:S05]  /*34a0*/  SHF.L.U64.HI R0, R16, 0x7, R17 ;  /* 0x0000000710007819 */ /* 0x020fca0000010211 */
[----:B------:R-:W-:Y:S01]  /*34b0*/  IMAD R0, R0, R20, RZ ;  /* 0x0000001400007224 */ /* 0x000fe200078e02ff */
[----:B----4-:R-:W-:-:S05]  /*34c0*/  SHF.L.U32 R4, R16, 0x7, RZ ;  /* 0x0000000710047819 */ /* 0x010fca00000006ff */
[----:B------:R-:W-:Y:S02]  /*34d0*/  IMAD R0, R22, R4, R0 ;  /* 0x0000000416007224 */ /* 0x000fe400078e0200 */
[----:B------:R-:W-:-:S05]  /*34e0*/  IMAD.WIDE.U32 R4, R4, R20, RZ ;  /* 0x0000001404047225 */ /* 0x000fca00078e00ff */
[----:B------:R-:W-:Y:S01]  /*34f0*/  IADD3 R3, PT, PT, R5, R0, RZ ;  /* 0x0000000005037210 */ /* 0x000fe20007ffe0ff */
[----:B------:R-:W-:Y:S01]  /*3500*/  BAR.SYNC.DEFER_BLOCKING 0x0 ;  /* 0x0000000000007b1d */ /* 0x000fe20000010000 */
[----:B--2---:R-:W-:-:S05]  /*3510*/  @P1 FMUL.FTZ R132, R6, R2 ;  /* 0x0000000206841220 */ /* 0x004fca0000410000 */
        /* <DEDUP_REMOVED lines=11> */
.L_x_553:
[----:B------:R4:W-:Y:S01]  /*35d0*/  STS.128 [R233+0x8000], RZ ;  /* 0x008000ffe9007388 */ /* 0x0009e20000000c00 */
[----:B------:R-:W-:Y:S05]  /*35e0*/  BRA `(.L_x_554) ;  /* 0x0000000000047947 */ /* 0x000fea0003800000 */
.L_x_552:
[----:B------:R2:W-:Y:S02]  /*35f0*/  STS.128 [R233+0x8000], RZ ;  /* 0x008000ffe9007388 */ /* 0x0005e40000000c00 */
.L_x_554:
[----:B------:R-:W-:Y:S05]  /*3600*/  BSYNC.RECONVERGENT B0 ;  /* 0x0000000000007941 */ /* 0x000fea0003800200 */
.L_x_551:
[-C--:B------:R-:W-:Y:S01]  /*3610*/  ISETP.GE.AND P0, PT, R31, R14.reuse, PT ;  /* 0x0000000e1f00720c */ /* 0x080fe20003f06270 */
[C---:B------:R-:W-:Y:S01]  /*3620*/  IMAD.SHL.U32 R8, R96.reuse, 0x40, RZ ;  /* 0x0000004060087824 */ /* 0x040fe200078e00ff */
[----:B------:R-:W-:Y:S01]  /*3630*/  SHF.R.U32.HI R85, RZ, 0x1, R96 ;  /* 0x00000001ff557819 */ /* 0x000fe20000011660 */
[----:B--2---:R-:W-:Y:S01]  /*3640*/  IMAD.SHL.U32 R7, R96, 0x20, RZ ;  /* 0x0000002060077824 */ /* 0x004fe200078e00ff */
[----:B------:R-:W-:Y:S01]  /*3650*/  BSSY.RECONVERGENT B0, `(.L_x_555) ;  /* 0x0000020000007945 */ /* 0x000fe20003800200 */
[----:B------:R-:W-:Y:S02]  /*3660*/  ISETP.GE.AND P6, PT, R30, R14, PT ;  /* 0x0000000e1e00720c */ /* 0x000fe40003fc6270 */
[C---:B------:R-:W-:Y:S02]  /*3670*/  LOP3.LUT R0, R8.reuse, 0x1c0, RZ, 0xc0, !PT ;  /* 0x000001c008007812 */ /* 0x040fe400078ec0ff */
[----:B------:R-:W-:Y:S02]  /*3680*/  LOP3.LUT R6, R8, 0x200, RZ, 0xc0, !PT ;  /* 0x0000020008067812 */ /* 0x000fe400078ec0ff */
[----:B------:R-:W-:-:S02]  /*3690*/  LOP3.LUT R0, R0, 0x38, R34, 0xf8, !PT ;  /* 0x0000003800007812 */ /* 0x000fc400078ef822 */
[----:B------:R2:W-:Y:S01]  /*36a0*/  @P0 STS.128 [R233+0x8800], RZ ;  /* 0x008800ffe9000388 */ /* 0x0005e20000000c00 */
[----:B------:R-:W-:Y:S02]  /*36b0*/  LOP3.LUT R7, R6, 0x7c00, R7, 0xf8, !PT ;  /* 0x00007c0006077812 */ /* 0x000fe400078ef807 */
[----:B------:R-:W-:Y:S02]  /*36c0*/  LOP3.LUT R20, R8, 0x400, RZ, 0xc0, !PT ;  /* 0x0000040008147812 */ /* 0x000fe400078ec0ff */
[C---:B------:R-:W-:Y:S02]  /*36d0*/  LOP3.LUT R6, R0.reuse, 0x8, R96, 0x78, !PT ;  /* 0x0000000800067812 */ /* 0x040fe400078e7860 */
[----:B------:R-:W-:Y:S02]  /*36e0*/  LOP3.LUT R8, R0, 0x8, R85, 0x78, !PT ;  /* 0x0000000800087812 */ /* 0x000fe400078e7855 */
[-C--:B------:R-:W-:Y:S01]  /*36f0*/  ISETP.GE.AND P5, PT, R29, R14.reuse, PT ;  /* 0x0000000e1d00720c */ /* 0x080fe20003fa6270 */
[----:B------:R-:W-:Y:S01]  /*3700*/  IMAD R20, R6, 0x2, R20 ;  /* 0x0000000206147824 */ /* 0x000fe200078e0214 */
        /* <DEDUP_REMOVED lines=20> */
.L_x_556:
[----:B------:R-:W-:Y:S05]  /*3850*/  BSYNC.RECONVERGENT B0 ;  /* 0x0000000000007941 */ /* 0x000fea0003800200 */
.L_x_555:
        /* <DEDUP_REMOVED lines=16> */
.L_x_558:
[----:B------:R-:W-:Y:S05]  /*3960*/  BSYNC.RECONVERGENT B0 ;  /* 0x0000000000007941 */ /* 0x000fea0003800200 */
.L_x_557:
        /* <DEDUP_REMOVED lines=17> */
.L_x_560:
[----:B------:R-:W-:Y:S05]  /*3a80*/  BSYNC.RECONVERGENT B0 ;  /* 0x0000000000007941 */ /* 0x000fea0003800200 */
.L_x_559:
        /* <DEDUP_REMOVED lines=15> */
.L_x_562:
[----:B------:R-:W-:Y:S05]  /*3b80*/  BSYNC.RECONVERGENT B0 ;  /* 0x0000000000007941 */ /* 0x000fea0003800200 */
.L_x_561:
        /* <DEDUP_REMOVED lines=18> */
.L_x_564:
[----:B------:R-:W-:Y:S05]  /*3cb0*/  BSYNC.RECONVERGENT B0 ;  /* 0x0000000000007941 */ /* 0x000fea0003800200 */
.L_x_563:
        /* <DEDUP_REMOVED lines=18> */
.L_x_566:
[----:B------:R-:W-:Y:S05]  /*3de0*/  BSYNC.RECONVERGENT B0 ;  /* 0x0000000000007941 */ /* 0x000fea0003800200 */
.L_x_565:
        /* <DEDUP_REMOVED lines=17> */
.L_x_568:
[----:B------:R-:W-:Y:S05]  /*3f00*/  BSYNC.RECONVERGENT B0 ;  /* 0x0000000000007941 */ /* 0x000fea0003800200 */
.L_x_567:
[----:B-1----:R-:W-:Y:S01]  /*3f10*/  LDSM.16.M88.4 R8, [R228] ;  /* 0x00000000e408783b */ /* 0x002fe20000000200 */
[----:B------:R-:W-:Y:S01]  /*3f20*/  IMAD.MOV.U32 R229, RZ, RZ, 0x20 ;  /* 0x00000020ffe57424 */ /* 0x000fe200078e00ff */
[----:B------:R-:W-:Y:S01]  /*3f30*/  LOP3.LUT P2, RZ, R96, 0x2, RZ, 0xc0, !PT ;  /* 0x0000000260ff7812 */ /* 0x000fe2000784c0ff */
[----:B------:R-:W-:Y:S01]  /*3f40*/  VIADD R3, R20, UR5 ;  /* 0x0000000514037c36 */ /* 0x000fe20008000000 */
[----:B------:R-:W1:Y:S01]  /*3f50*/  LDSM.16.M88.4 R32, [R20+UR5+0x4000] ;  /* 0x004000051420783b */ /* 0x000e620008000200 */
[----:B------:R-:W-:Y:S01]  /*3f60*/  LOP3.LUT P0, RZ, R96, 0x4, RZ, 0xc0, !PT ;  /* 0x0000000460ff7812 */ /* 0x000fe2000780c0ff */
[----:B------:R-:W5:Y:S01]  /*3f70*/  LDCU UR4, c[0x0][0x50c] ;  /* 0x0000a180ff0477ac */ /* 0x000f620008000800 */
[----:B------:R-:W-:Y:S01]  /*3f80*/  SEL R229, R229, 0xffffffe0, !P2 ;  /* 0xffffffe0e5e57807 */ /* 0x000fe20005000000 */
[----:B------:R-:W-:Y:S01]  /*3f90*/  LDSM.16.M88.4 R4, [R228+0x2000] ;  /* 0x00200000e404783b */ /* 0x000fe20000000200 */
[----:B------:R-:W-:-:S03]  /*3fa0*/  MOV R252, 0x40 ;  /* 0x0000004000fc7802 */ /* 0x000fc60000000f00 */
[----:B------:R-:W2:Y:S01]  /*3fb0*/  LDSM.16.M88.4 R28, [R20+UR5+0x4800] ;  /* 0x00480005141c783b */ /* 0x000ea20008000200 */
[C-C-:B------:R-:W-:Y:S01]  /*3fc0*/  IMAD.IADD R0, R3.reuse, 0x1, R229.reuse ;  /* 0x0000000103007824 */ /* 0x140fe200078e02e5 */
[----:B------:R-:W-:Y:S01]  /*3fd0*/  SEL R252, R252, 0xffffffc0, !P0 ;  /* 0xffffffc0fcfc7807 */ /* 0x000fe20004000000 */
[----:B------:R-:W-:Y:S01]  /*3fe0*/  IMAD.IADD R2, R228, 0x1, R229 ;  /* 0x00000001e4027824 */ /* 0x000fe200078e02e5 */
[----:B------:R-:W-:Y:S04]  /*3ff0*/  LDSM.16.M88.4 R24, [R20+UR5+0x5000] ;  /* 0x005000051418783b */ /* 0x000fe80008000200 */
[----:B------:R-:W-:Y:S04]  /*4000*/  LDSM.16.M88.4 R16, [R20+UR5+0x5800] ;  /* 0x005800051410783b */ /* 0x000fe80008000200 */
[----:B------:R-:W3:Y:S04]  /*4010*/  LDSM.16.M88.4 R12, [R20+UR5+0x6000] ;  /* 0x00600005140c783b */ /* 0x000ee80008000200 */
[----:B------:R-:W4:Y:S04]  /*4020*/  LDSM.16.M88.4 R36, [R20+UR5+0x6800] ;  /* 0x006800051424783b */ /* 0x000f280008000200 */
[----:B------:R-:W5:Y:S04]  /*4030*/  LDSM.16.M88.4 R40, [R20+UR5+0x7000] ;  /* 0x007000051428783b */ /* 0x000f680008000200 */
[----:B------:R-:W5:Y:S04]  /*4040*/  LDSM.16.M88.4 R52, [R20+UR5+0x7800] ;  /* 0x007800051434783b */ /* 0x000f680008000200 */
[----:B------:R-:W-:Y:S01]  /*4050*/  LDSM.16.M88.4 R48, [R0+0x4000] ;  /* 0x004000000030783b */ /* 0x000fe20000000200 */
[C---:B-1----:R-:W-:Y:S03]  /*4060*/  HMMA.16816.F32 R236, R8.reuse, R32, RZ ;  /* 0x0000002008ec723c */ /* 0x042fe600000018ff */
[----:B------:R-:W-:Y:S04]  /*4070*/  LDSM.16.M88.4 R44, [R0+0x4800] ;  /* 0x00480000002c783b */ /* 0x000fe80000000200 */
[----:B------:R-:W-:Y:S01]  /*4080*/  LDSM.16.M88.4 R20, [R0+0x7000] ;  /* 0x007000000014783b */ /* 0x000fe20000000200 */
[C---:B------:R-:W-:Y:S03]  /*4090*/  HMMA.16816.F32 R224, R8.reuse, R34, RZ ;  /* 0x0000002208e0723c */ /* 0x040fe600000018ff */
[----:B------:R-:W0:Y:S05]  /*40a0*/  LDGDEPBAR ;  /* 0x00000000000079af */ /* 0x000e2a0000000000 */
[----:B--2---:R-:W-:Y:S08]  /*40b0*/  HMMA.16816.F32 R188, R8, R28, RZ ;  /* 0x0000001c08bc723c */ /* 0x004ff000000018ff */
[C---:B---3--:R-:W-:Y:S08]  /*40c0*/  HMMA.16816.F32 R64, R4.reuse, R12, RZ ;  /* 0x0000000c0440723c */ /* 0x048ff000000018ff */
[----:B------:R-:W-:Y:S08]  /*40d0*/  HMMA.16816.F32 R184, R4, R14, RZ ;  /* 0x0000000e04b8723c */ /* 0x000ff000000018ff */
        /* <DEDUP_REMOVED lines=8> */
[C---:B----4-:R-:W-:Y:S08]  /*4160*/  HMMA.16816.F32 R160, R8.reuse, R36, RZ ;  /* 0x0000002408a0723c */ /* 0x050ff000000018ff */
[C---:B------:R-:W-:Y:S08]  /*4170*/  HMMA.16816.F32 R192, R8.reuse, R38, RZ ;  /* 0x0000002608c0723c */ /* 0x040ff000000018ff */
[C---:B-----5:R-:W-:Y:S08]  /*4180*/  HMMA.16816.F32 R156, R8.reuse, R40, RZ ;  /* 0x00000028089c723c */ /* 0x060ff000000018ff */
[C---:B------:R-:W-:Y:S08]  /*4190*/  HMMA.16816.F32 R152, R8.reuse, R42, RZ ;  /* 0x0000002a0898723c */ /* 0x040ff000000018ff */
[C---:B------:R-:W-:Y:S08]  /*41a0*/  HMMA.16816.F32 R148, R8.reuse, R52, RZ ;  /* 0x000000340894723c */ /* 0x040ff000000018ff */
[----:B------:R-:W-:Y:S01]  /*41b0*/  HMMA.16816.F32 R128, R8, R54, RZ ;  /* 0x000000360880723c */ /* 0x000fe200000018ff */
[----:B------:R-:W1:Y:S07]  /*41c0*/  LDSM.16.M88.4 R8, [R2] ;  /* 0x000000000208783b */ /* 0x000e6e0000000200 */
[C---:B------:R-:W-:Y:S08]  /*41d0*/  HMMA.16816.F32 R80, R4.reuse, R24, RZ ;  /* 0x000000180450723c */ /* 0x040ff000000018ff */
[C---:B------:R-:W-:Y:S01]  /*41e0*/  HMMA.16816.F32 R168, R4.reuse, R26, RZ ;  /* 0x0000001a04a8723c */ /* 0x040fe200000018ff */
[----:B------:R-:W2:Y:S07]  /*41f0*/  LDSM.16.M88.4 R24, [R0+0x6800] ;  /* 0x006800000018783b */ /* 0x000eae0000000200 */
        /* <DEDUP_REMOVED lines=8> */
[C---:B------:R-:W-:Y:S01]  /*4280*/  HMMA.16816.F32 R112, R4.reuse, R30, RZ ;  /* 0x0000001e0470723c */ /* 0x040fe200000018ff */
[----:B------:R-:W-:Y:S07]  /*4290*/  LDSM.16.M88.4 R28, [R0+0x6000] ;  /* 0x00600000001c783b */ /* 0x000fee0000000200 */
[C---:B------:R-:W-:Y:S08]  /*42a0*/  HMMA.16816.F32 R176, R4.reuse, R18, RZ ;  /* 0x0000001204b0723c */ /* 0x040ff000000018ff */
[C---:B------:R-:W-:Y:S01]  /*42b0*/  HMMA.16816.F32 R204, R4.reuse, R38, RZ ;  /* 0x0000002604cc723c */ /* 0x040fe200000018ff */
[----:B------:R3:W4:Y:S07]  /*42c0*/  LDSM.16.M88.4 R36, [R0+0x5000] ;  /* 0x005000000024783b */ /* 0x00072e0000000200 */
[C---:B------:R-:W-:Y:S08]  /*42d0*/  HMMA.16816.F32 R220, R4.reuse, R42, RZ ;  /* 0x0000002a04dc723c */ /* 0x040ff000000018ff */
[----:B------:R-:W-:Y:S01]  /*42e0*/  HMMA.16816.F32 R200, R4, R54, RZ ;  /* 0x0000003604c8723c */ /* 0x000fe200000018ff */
[----:B------:R5:W4:Y:S07]  /*42f0*/  LDSM.16.M88.4 R4, [R2+0x2000] ;  /* 0x002000000204783b */ /* 0x000b2e0000000200 */
[----:B-1----:R-:W-:Y:S01]  /*4300*/  HMMA.16816.F32 R148, R8, R12, R148 ;  /* 0x0000000c0894723c */ /* 0x002fe20000001894 */
[----:B---3--:R-:W-:-:S05]  /*4310*/  IMAD.IADD R0, R3, 0x1, R252 ;  /* 0x0000000103007824 */ /* 0x008fca00078e02fc */
[----:B------:R-:W-:Y:S02]  /*4320*/  LDSM.16.M88.4 R104, [R0+0x4800] ;  /* 0x004800000068783b */ /* 0x000fe40000000200 */
[C---:B--2---:R-:W-:Y:S02]  /*4330*/  HMMA.16816.F32 R160, R8.reuse, R24, R160 ;  /* 0x0000001808a0723c */ /* 0x044fe400000018a0 */
[----:B------:R-:W-:Y:S04]  /*4340*/  LDSM.16.M88.4 R116, [R0+0x5800] ;  /* 0x005800000074783b */ /* 0x000fe80000000200 */
[----:B------:R-:W-:Y:S01]  /*4350*/  LDSM.16.M88.4 R96, [R0+0x4000] ;  /* 0x004000000060783b */ /* 0x000fe20000000200 */
[----:B-----5:R-:W-:Y:S01]  /*4360*/  IMAD.IADD R2, R228, 0x1, R252 ;  /* 0x00000001e4027824 */ /* 0x020fe200078e02fc */
[C---:B----4-:R-:W-:Y:S02]  /*4370*/  HMMA.16816.F32 R248, R8.reuse, R36, R180 ;  /* 0x0000002408f8723c */ /* 0x050fe400000018b4 */
[----:B------:R-:W-:Y:S04]  /*4380*/  LDSM.16.M88.4 R108, [R0+0x5000] ;  /* 0x00500000006c783b */ /* 0x000fe80000000200 */
[----:B------:R-:W1:Y:S02]  /*4390*/  LDSM.16.M88.4 R16, [R2+0x2000] ;  /* 0x002000000210783b */ /* 0x000e640000000200 */
[----:B------:R-:W-:Y:S02]  /*43a0*/  HMMA.16816.F32 R172, R8, R32, R172 ;  /* 0x0000002008ac723c */ /* 0x000fe400000018ac */
[----:B------:R-:W2:Y:S04]  /*43b0*/  LDSM.16.M88.4 R144, [R0+0x7000] ;  /* 0x007000000090783b */ /* 0x000ea80000000200 */
[----:B------:R-:W-:Y:S02]  /*43c0*/  LDSM.16.M88.4 R140, [R0+0x7800] ;  /* 0x00780000008c783b */ /* 0x000fe40000000200 */
[----:B------:R-:W-:Y:S01]  /*43d0*/  HMMA.16816.F32 R40, R4, R12, R88 ;  /* 0x0000000c0428723c */ /* 0x000fe20000001858 */
[----:B------:R-:W-:Y:S01]  /*43e0*/  IMAD.MOV.U32 R13, RZ, RZ, R150 ;  /* 0x000000ffff0d7224 */ /* 0x000fe200078e0096 */
[----:B------:R-:W-:Y:S01]  /*43f0*/  LDSM.16.M88.4 R124, [R0+0x6000] ;  /* 0x00600000007c783b */ /* 0x000fe20000000200 */
[----:B------:R-:W-:-:S03]  /*4400*/  IMAD.MOV.U32 R12, RZ, RZ, R151 ;  /* 0x000000ffff0c7224 */ /* 0x000fc600078e0097 */
[----:B------:R3:W-:Y:S02]  /*4410*/  LDSM.16.M88.4 R136, [R0+0x6800] ;  /* 0x006800000088783b */ /* 0x0007e40000000200 */
[----:B------:R-:W-:Y:S03]  /*4420*/  HMMA.16816.F32 R120, R4, R48, R56 ;  /* 0x000000300478723c */ /* 0x000fe60000001838 */
[----:B------:R-:W-:-:S05]  /*4430*/  IMAD.MOV.U32 R3, RZ, RZ, R175 ;  /* 0x000000ffff037224 */ /* 0x000fca00078e00af */
[C---:B------:R-:W-:Y:S08]  /*4440*/  HMMA.16816.F32 R100, R4.reuse, R44, R60 ;  /* 0x0000002c0464723c */ /* 0x040ff0000000183c */
[----:B------:R-:W-:Y:S01]  /*4450*/  HMMA.16816.F32 R80, R4, R36, R80 ;  /* 0x000000240450723c */ /* 0x000fe20000001850 */
[----:B------:R-:W-:Y:S02]  /*4460*/  IMAD.MOV.U32 R36, RZ, RZ, R160 ;  /* 0x000000ffff247224 */ /* 0x000fe400078e00a0 */
[----:B---3--:R-:W-:-:S05]  /*4470*/  IMAD.IADD R0, R229, 0x1, R0 ;  /* 0x00000001e5007824 */ /* 0x008fca00078e0200 */
[----:B------:R-:W-:Y:S01]  /*4480*/  HMMA.16816.F32 R76, R4, R32, R76 ;  /* 0x00000020044c723c */ /* 0x000fe2000000184c */
[----:B------:R-:W-:-:S07]  /*4490*/  IMAD.MOV.U32 R33, RZ, RZ, R161 ;  /* 0x000000ffff217224 */ /* 0x000fce00078e00a1 */
[----:B------:R-:W-:Y:S01]  /*44a0*/  HMMA.16816.F32 R56, R4, R24, R68 ;  /* 0x000000180438723c */ /* 0x000fe20000001844 */
[----:B------:R-:W-:Y:S02]  /*44b0*/  IMAD.MOV.U32 R25, RZ, RZ, R162 ;  /* 0x000000ffff197224 */ /* 0x000fe400078e00a2 */
[----:B------:R-:W-:-:S05]  /*44c0*/  IMAD.MOV.U32 R24, RZ, RZ, R163 ;  /* 0x000000ffff187224 */ /* 0x000fca00078e00a3 */
[C---:B------:R-:W-:Y:S08]  /*44d0*/  HMMA.16816.F32 R52, R4.reuse, R20, R72 ;  /* 0x000000140434723c */ /* 0x040ff00000001848 */
[C---:B------:R-:W-:Y:S08]  /*44e0*/  HMMA.16816.F32 R60, R4.reuse, R28, R64 ;  /* 0x0000001c043c723c */ /* 0x040ff00000001840 */
[----:B------:R-:W-:Y:S08]  /*44f0*/  HMMA.16816.F32 R72, R4, R50, R92 ;  /* 0x000000320448723c */ /* 0x000ff0000000185c */
[----:B------:R-:W-:Y:S08]  /*4500*/  HMMA.16816.F32 R236, R8, R48, R236 ;  /* 0x0000003008ec723c */ /* 0x000ff000000018ec */
[----:B------:R-:W-:Y:S08]  /*4510*/  HMMA.16816.F32 R64, R4, R38, R168 ;  /* 0x000000260440723c */ /* 0x000ff000000018a8 */
[C---:B------:R-:W-:Y:S08]  /*4520*/  HMMA.16816.F32 R160, R8.reuse, R20, R156 ;  /* 0x0000001408a0723c */ /* 0x040ff0000000189c */
[----:B------:R-:W-:Y:S01]  /*4530*/  HMMA.16816.F32 R48, R8, R50, R224 ;  /* 0x000000320830723c */ /* 0x000fe200000018e0 */
[----:B------:R-:W-:Y:S01]  /*4540*/  MOV R226, R13 ;  /* 0x0000000d00e27202 */ /* 0x000fe20000000f00 */
[----:B------:R-:W-:-:S06]  /*4550*/  IMAD.MOV.U32 R227, RZ, RZ, R12 ;  /* 0x000000ffffe37224 */ /* 0x000fcc00078e000c */
[-C--:B------:R-:W-:Y:S03]  /*4560*/  HMMA.16816.F32 R240, R4, R14.reuse, R200 ;  /* 0x0000000e04f0723c */ /* 0x080fe600000018c8 */
[----:B------:R-:W-:Y:S01]  /*4570*/  MOV R156, R160 ;  /* 0x000000a0009c7202 */ /* 0x000fe20000000f00 */
[----:B------:R-:W-:Y:S02]  /*4580*/  IMAD.MOV.U32 R37, RZ, RZ, R161 ;  /* 0x000000ffff257224 */ /* 0x000fe400078e00a1 */
[----:B------:R-:W-:Y:S02]  /*4590*/  IMAD.MOV.U32 R21, RZ, RZ, R162 ;  /* 0x000000ffff157224 */ /* 0x000fe400078e00a2 */
[----:B------:R-:W-:Y:S01]  /*45a0*/  HMMA.16816.F32 R168, R8, R14, R128 ;  /* 0x0000000e08a8723c */ /* 0x000fe20000001880 */
[----:B------:R3:W4:Y:S01]  /*45b0*/  LDSM.16.M88.4 R12, [R2] ;  /* 0x00000000020c783b */ /* 0x0007220000000200 */
[----:B------:R-:W-:-:S06]  /*45c0*/  IMAD.MOV.U32 R20, RZ, RZ, R163 ;  /* 0x000000ffff147224 */ /* 0x000fcc00078e00a3 */
[----:B------:R-:W-:Y:S08]  /*45d0*/  HMMA.16816.F32 R164, R8, R28, R164 ;  /* 0x0000001c08a4723c */ /* 0x000ff000000018a4 */
[----:B------:R-:W-:Y:S08]  /*45e0*/  HMMA.16816.F32 R92, R4, R34, R176 ;  /* 0x00000022045c723c */ /* 0x000ff000000018b0 */
[----:B------:R-:W-:Y:S01]  /*45f0*/  HMMA.16816.F32 R244, R8, R44, R188 ;  /* 0x0000002c08f4723c */ /* 0x000fe200000018bc */
[----:B------:R-:W-:Y:S01]  /*4600*/  MOV R44, R149 ;  /* 0x00000095002c7202 */ /* 0x000fe20000000f00 */
[----:B------:R-:W-:-:S02]  /*4610*/  IMAD.MOV.U32 R45, RZ, RZ, R148 ;  /* 0x000000ffff2d7224 */ /* 0x000fc400078e0094 */
[----:B---3--:R-:W-:Y:S02]  /*4620*/  IMAD.IADD R2, R229, 0x1, R2 ;  /* 0x00000001e5027824 */ /* 0x008fe400078e0202 */
[----:B------:R-:W-:Y:S02]  /*4630*/  IMAD.MOV.U32 R224, RZ, RZ, R45 ;  /* 0x000000ffffe07224 */ /* 0x000fe400078e002d */
[C---:B------:R-:W-:Y:S01]  /*4640*/  HMMA.16816.F32 R68, R4.reuse, R46, R112 ;  /* 0x0000002e0444723c */ /* 0x040fe20000001870 */
[----:B------:R-:W-:Y:S02]  /*4650*/  IMAD.MOV.U32 R225, RZ, RZ, R44 ;  /* 0x000000ffffe17224 */ /* 0x000fe400078e002c */
[----:B------:R-:W-:Y:S02]  /*4660*/  IMAD.MOV.U32 R32, RZ, RZ, R164 ;  /* 0x000000ffff207224 */ /* 0x000fe400078e00a4 */
[----:B------:R-:W-:Y:S02]  /*4670*/  IMAD.MOV.U32 R29, RZ, RZ, R165 ;  /* 0x000000ffff1d7224 */ /* 0x000fe400078e00a5 */
[----:B------:R-:W-:Y:S01]  /*4680*/  IMAD.MOV.U32 R28, RZ, RZ, R166 ;  /* 0x000000ffff1c7224 */ /* 0x000fe200078e00a6 */
[C---:B------:R-:W-:Y:S08]  /*4690*/  HMMA.16816.F32 R88, R4.reuse, R30, R184 ;  /* 0x0000001e0458723c */ /* 0x040ff000000018b8 */
[C---:B------:R-:W-:Y:S08]  /*46a0*/  HMMA.16816.F32 R112, R4.reuse, R26, R204 ;  /* 0x0000001a0470723c */ /* 0x040ff000000018cc */
[----:B------:R-:W-:Y:S01]  /*46b0*/  HMMA.16816.F32 R220, R4, R22, R220 ;  /* 0x0000001604dc723c */ /* 0x000fe200000018dc */
[----:B------:R-:W-:Y:S01]  /*46c0*/  IMAD.MOV.U32 R6, RZ, RZ, R172 ;  /* 0x000000ffff067224 */ /* 0x000fe200078e00ac */
[----:B------:R-:W-:Y:S01]  /*46d0*/  MOV R4, R174 ;  /* 0x000000ae00047202 */ /* 0x000fe20000000f00 */
[----:B------:R-:W-:Y:S01]  /*46e0*/  IMAD.MOV.U32 R5, RZ, RZ, R173 ;  /* 0x000000ffff057224 */ /* 0x000fe200078e00ad */
[----:B------:R-:W-:-:S04]  /*46f0*/  MOV R7, R167 ;  /* 0x000000a700077202 */ /* 0x000fc80000000f00 */
[----:B------:R-:W-:Y:S01]  /*4700*/  HMMA.16816.F32 R44, R8, R46, R216 ;  /* 0x0000002e082c723c */ /* 0x000fe200000018d8 */
[----:B------:R-:W-:Y:S01]  /*4710*/  IMAD.MOV.U32 R216, RZ, RZ, R156 ;  /* 0x000000ffffd87224 */ /* 0x000fe200078e009c */
[----:B------:R-:W-:Y:S01]  /*4720*/  MOV R219, R20 ;  /* 0x0000001400db7202 */ /* 0x000fe20000000f00 */
[----:B------:R-:W-:Y:S02]  /*4730*/  IMAD.MOV.U32 R217, RZ, RZ, R37 ;  /* 0x000000ffffd97224 */ /* 0x000fe400078e0025 */
[----:B------:R-:W-:-:S03]  /*4740*/  IMAD.MOV.U32 R218, RZ, RZ, R21 ;  /* 0x000000ffffda7224 */ /* 0x000fc600078e0015 */
[----:B-1----:R-:W-:Y:S08]  /*4750*/  HMMA.16816.F32 R176, R16, R104, R100 ;  /* 0x0000006810b0723c */ /* 0x002ff00000001864 */
[----:B------:R-:W-:Y:S01]  /*4760*/  HMMA.16816.F32 R148, R8, R38, R212 ;  /* 0x000000260894723c */ /* 0x000fe200000018d4 */
[----:B------:R-:W-:Y:S02]  /*4770*/  IMAD.MOV.U32 R212, RZ, RZ, R36 ;  /* 0x000000ffffd47224 */ /* 0x000fe400078e0024 */
[----:B------:R-:W-:Y:S01]  /*4780*/  LDSM.16.M88.4 R36, [R0+0x4000] ;  /* 0x004000000024783b */ /* 0x000fe20000000200 */
[----:B------:R-:W-:-:S02]  /*4790*/  IMAD.MOV.U32 R213, RZ, RZ, R33 ;  /* 0x000000ffffd57224 */ /* 0x000fc400078e0021 */
[----:B------:R-:W-:Y:S02]  /*47a0*/  IMAD.MOV.U32 R214, RZ, RZ, R25 ;  /* 0x000000ffffd67224 */ /* 0x000fe400078e0019 */
[----:B------:R-:W-:Y:S01]  /*47b0*/  HMMA.16816.F32 R156, R8, R34, R208 ;  /* 0x00000022089c723c */ /* 0x000fe200000018d0 */
[----:B------:R-:W-:Y:S01]  /*47c0*/  IMAD.MOV.U32 R211, RZ, RZ, R7 ;  /* 0x000000ffffd37224 */ /* 0x000fe200078e0007 */
[----:B------:R-:W-:Y:S01]  /*47d0*/  MOV R208, R32 ;  /* 0x0000002000d07202 */ /* 0x000fe20000000f00 */
[----:B------:R-:W-:Y:S01]  /*47e0*/  IMAD.MOV.U32 R209, RZ, RZ, R29 ;  /* 0x000000ffffd17224 */ /* 0x000fe200078e001d */
[----:B------:R-:W-:Y:S01]  /*47f0*/  LDSM.16.M88.4 R32, [R0+0x4800] ;  /* 0x004800000020783b */ /* 0x000fe20000000200 */
[----:B------:R-:W-:Y:S02]  /*4800*/  IMAD.MOV.U32 R210, RZ, RZ, R28 ;  /* 0x000000ffffd27224 */ /* 0x000fe400078e001c */
[----:B------:R-:W-:Y:S01]  /*4810*/  IMAD.MOV.U32 R215, RZ, RZ, R24 ;  /* 0x000000ffffd77224 */ /* 0x000fe200078e0018 */
[----:B------:R-:W-:Y:S01]  /*4820*/  HMMA.16816.F32 R100, R16, R118, R92 ;  /* 0x000000761064723c */ /* 0x000fe2000000185c */
[----:B------:R-:W-:Y:S01]  /*4830*/  IMAD.MOV.U32 R92, RZ, RZ, R6 ;  /* 0x000000ffff5c7224 */ /* 0x000fe200078e0006 */
[----:B------:R-:W-:Y:S01]  /*4840*/  MOV R93, R5 ;  /* 0x00000005005d7202 */ /* 0x000fe20000000f00 */
[----:B------:R-:W-:-:S02]  /*4850*/  IMAD.MOV.U32 R94, RZ, RZ, R4 ;  /* 0x000000ffff5e7224 */ /* 0x000fc400078e0004 */
[----:B------:R-:W1:Y:S01]  /*4860*/  LDSM.16.M88.4 R4, [R2+0x2000] ;  /* 0x002000000204783b */ /* 0x000e620000000200 */
[----:B------:R-:W-:Y:S02]  /*4870*/  IMAD.MOV.U32 R95, RZ, RZ, R3 ;  /* 0x000000ffff5f7224 */ /* 0x000fe400078e0003 */
[C---:B------:R-:W-:Y:S08]  /*4880*/  HMMA.16816.F32 R164, R16.reuse, R96, R120 ;  /* 0x0000006010a4723c */ /* 0x040ff00000001878 */
[----:B------:R-:W-:Y:S01]  /*4890*/  HMMA.16816.F32 R120, R16, R110, R64 ;  /* 0x0000006e1078723c */ /* 0x000fe20000001840 */
[----:B------:R-:W3:Y:S07]  /*48a0*/  LDSM.16.M88.4 R64, [R0+0x7000] ;  /* 0x007000000040783b */ /* 0x000eee0000000200 */
[C---:B------:R-:W-:Y:S01]  /*48b0*/  HMMA.16816.F32 R160, R8.reuse, R30, R196 ;  /* 0x0000001e08a0723c */ /* 0x040fe200000018c4 */
[----:B------:R-:W-:Y:S07]  /*48c0*/  LDSM.16.M88.4 R28, [R0+0x5000] ;  /* 0x00500000001c783b */ /* 0x000fee0000000200 */
[C---:B------:R-:W-:Y:S01]  /*48d0*/  HMMA.16816.F32 R192, R8.reuse, R26, R192 ;  /* 0x0000001a08c0723c */ /* 0x040fe200000018c0 */
[----:B------:R-:W-:Y:S07]  /*48e0*/  LDSM.16.M88.4 R24, [R0+0x5800] ;  /* 0x005800000018783b */ /* 0x000fee0000000200 */
[----:B------:R-:W-:Y:S01]  /*48f0*/  HMMA.16816.F32 R172, R8, R22, R152 ;  /* 0x0000001608ac723c */ /* 0x000fe20000001898 */
[----:B------:R-:W-:Y:S04]  /*4900*/  LDSM.16.M88.4 R8, [R2] ;  /* 0x000000000208783b */ /* 0x000fe80000000200 */
[----:B------:R-:W-:Y:S03]  /*4910*/  LDSM.16.M88.4 R20, [R0+0x6000] ;  /* 0x006000000014783b */ /* 0x000fe60000000200 */
[C---:B------:R-:W-:Y:S01]  /*4920*/  HMMA.16816.F32 R184, R16.reuse, R116, R76 ;  /* 0x0000007410b8723c */ /* 0x040fe2000000184c */
[----:B------:R-:W5:Y:S07]  /*4930*/  LDSM.16.M88.4 R76, [R0+0x7800] ;  /* 0x00780000004c783b */ /* 0x000f6e0000000200 */
[----:B--2---:R-:W-:Y:S08]  /*4940*/  HMMA.16816.F32 R200, R16, R144, R52 ;  /* 0x0000009010c8723c */ /* 0x004ff00000001834 */
[C---:B----4-:R-:W-:Y:S08]  /*4950*/  HMMA.16816.F32 R52, R12.reuse, R98, R48 ;  /* 0x000000620c34723c */ /* 0x050ff00000001830 */
[----:B------:R-:W-:Y:S01]  /*4960*/  HMMA.16816.F32 R48, R12, R104, R244 ;  /* 0x000000680c30723c */ /* 0x000fe200000018f4 */
[----:B------:R-:W2:Y:S07]  /*4970*/  S2R R247, SR_TID.X ;  /* 0x0000000000f77919 */ /* 0x000eae0000002100 */
[----:B------:R-:W-:Y:S01]  /*4980*/  HMMA.16816.F32 R204, R16, R140, R40 ;  /* 0x0000008c10cc723c */ /* 0x000fe20000001828 */
[----:B------:R4:W5:Y:S01]  /*4990*/  LDSM.16.M88.4 R40, [R0+0x6800] ;  /* 0x006800000028783b */ /* 0x0009620000000200 */
[----:B------:R-:W-:-:S06]  /*49a0*/  DEPBAR.LE SB0, 0x0 ;  /* 0x000080000000791a */ /* 0x000fcc0000000000 */
[C---:B------:R-:W-:Y:S08]  /*49b0*/  HMMA.16816.F32 R128, R16.reuse, R106, R68 ;  /* 0x0000006a1080723c */ /* 0x040ff00000001844 */
[C---:B------:R-:W-:Y:S08]  /*49c0*/  HMMA.16816.F32 R188, R16.reuse, R124, R60 ;  /* 0x0000007c10bc723c */ /* 0x040ff0000000183c */
[----:B------:R-:W-:Y:S01]  /*49d0*/  HMMA.16816.F32 R68, R16, R146, R220 ;  /* 0x000000921044723c */ /* 0x000fe200000018dc */
[----:B----4-:R-:W-:-:S02]  /*49e0*/  LOP3.LUT R0, R85, 0x1f0, RZ, 0xc0, !PT ;  /* 0x000001f055007812 */ /* 0x010fc400078ec0ff */
[----:B--2---:R-:W-:-:S03]  /*49f0*/  SHF.R.U32.HI R2, RZ, 0x2, R247 ;  /* 0x00000002ff027819 */ /* 0x004fc600000116f7 */
[----:B------:R-:W-:Y:S01]  /*4a00*/  IMAD R0, R134, 0x80, R0 ;  /* 0x0000008086007824 */ /* 0x000fe200078e0200 */
[----:B------:R-:W-:Y:S01]  /*4a10*/  LOP3.LUT R2, R2, 0x7, RZ, 0xc0, !PT ;  /* 0x0000000702027812 */ /* 0x000fe200078ec0ff */
[C---:B------:R-:W-:Y:S08]  /*4a20*/  HMMA.16816.F32 R180, R16.reuse, R108, R80 ;  /* 0x0000006c10b4723c */ /* 0x040ff00000001850 */
[C---:B------:R-:W-:Y:S08]  /*4a30*/  HMMA.16816.F32 R152, R16.reuse, R98, R72 ;  /* 0x000000621098723c */ /* 0x040ff00000001848 */
[C---:B------:R-:W-:Y:S08]  /*4a40*/  HMMA.16816.F32 R60, R16.reuse, R142, R240 ;  /* 0x0000008e103c723c */ /* 0x040ff000000018f0 */
[C---:B------:R-:W-:Y:S08]  /*4a50*/  HMMA.16816.F32 R196, R16.reuse, R136, R56 ;  /* 0x0000008810c4723c */ /* 0x040ff00000001838 */
[C---:B------:R-:W-:Y:S08]  /*4a60*/  HMMA.16816.F32 R80, R16.reuse, R126, R88 ;  /* 0x0000007e1050723c */ /* 0x040ff00000001858 */
[----:B------:R-:W-:Y:S08]  /*4a70*/  HMMA.16816.F32 R72, R16, R138, R112 ;  /* 0x0000008a1048723c */ /* 0x000ff00000001870 */
[C---:B------:R-:W-:Y:S08]  /*4a80*/  HMMA.16816.F32 R44, R12.reuse, R106, R44 ;  /* 0x0000006a0c2c723c */ /* 0x040ff0000000182c */
[C---:B------:R-:W-:Y:S08]  /*4a90*/  HMMA.16816.F32 R56, R12.reuse, R96, R236 ;  /* 0x000000600c38723c */ /* 0x040ff000000018ec */
[----:B------:R-:W-:Y:S01]  /*4aa0*/  HMMA.16816.F32 R16, R12, R108, R248 ;  /* 0x0000006c0c10723c */ /* 0x000fe200000018f8 */
[----:B------:R-:W-:-:S07]  /*4ab0*/  MOV R250, R135 ;  /* 0x0000008700fa7202 */ /* 0x000fce0000000f00 */
[C---:B------:R-:W-:Y:S08]  /*4ac0*/  HMMA.16816.F32 R88, R12.reuse, R110, R148 ;  /* 0x0000006e0c58723c */ /* 0x040ff00000001894 */
[C---:B------:R-:W-:Y:S08]  /*4ad0*/  HMMA.16816.F32 R96, R12.reuse, R118, R156 ;  /* 0x000000760c60723c */ /* 0x040ff0000000189c */
[C---:B------:R-:W-:Y:S08]  /*4ae0*/  HMMA.16816.F32 R92, R12.reuse, R116, R92 ;  /* 0x000000740c5c723c */ /* 0x040ff0000000185c */
[C---:B------:R-:W-:Y:S08]  /*4af0*/  HMMA.16816.F32 R112, R12.reuse, R136, R212 ;  /* 0x000000880c70723c */ /* 0x040ff000000018d4 */
[----:B------:R-:W-:Y:S08]  /*4b00*/  HMMA.16816.F32 R116, R12, R138, R192 ;  /* 0x0000008a0c74723c */ /* 0x000ff000000018c0 */
[----:B-1----:R-:W-:Y:S08]  /*4b10*/  HMMA.16816.F32 R148, R4, R36, R164 ;  /* 0x000000240494723c */ /* 0x002ff000000018a4 */
[----:B------:R-:W-:Y:S01]  /*4b20*/  HMMA.16816.F32 R104, R12, R124, R208 ;  /* 0x0000007c0c68723c */ /* 0x000fe200000018d0 */
[----:B------:R-:W-:-:S05]  /*4b30*/  IMAD.IADD R208, R2, 0x1, R0 ;  /* 0x0000000102d07824 */ /* 0x000fca00078e0200 */
[----:B------:R1:W-:Y:S02]  /*4b40*/  STL [R1+0x3c], R208 ;  /* 0x00003cd001007387 */ /* 0x0003e40000100800 */
[----:B------:R-:W-:Y:S03]  /*4b50*/  HMMA.16816.F32 R108, R12, R126, R160 ;  /* 0x0000007e0c6c723c */ /* 0x000fe600000018a0 */
[----:B------:R-:W-:Y:S01]  /*4b60*/  FMUL.FTZ R2, R150, UR4 ;  /* 0x0000000496027c20 */ /* 0x000fe20008410000 */
[----:B------:R-:W-:Y:S01]  /*4b70*/  FMUL.FTZ R0, R151, UR4 ;  /* 0x0000000497007c20 */ /* 0x000fe20008410000 */
[----:B------:R-:W-:-:S03]  /*4b80*/  FMUL.FTZ R3, R149, UR4 ;  /* 0x0000000495037c20 */ /* 0x000fc60008410000 */
[C---:B------:R-:W-:Y:S08]  /*4b90*/  HMMA.16816.F32 R136, R12.reuse, R140, R224 ;  /* 0x0000008c0c88723c */ /* 0x040ff000000018e0 */
[----:B------:R-:W-:Y:S08]  /*4ba0*/  HMMA.16816.F32 R124, R12, R144, R216 ;  /* 0x000000900c7c723c */ /* 0x000ff000000018d8 */
[C---:B------:R-:W-:Y:S08]  /*4bb0*/  HMMA.16816.F32 R164, R4.reuse, R32, R176 ;  /* 0x0000002004a4723c */ /* 0x040ff000000018b0 */
[C---:B---3--:R-:W-:Y:S08]  /*4bc0*/  HMMA.16816.F32 R176, R4.reuse, R66, R68 ;  /* 0x0000004204b0723c */ /* 0x048ff00000001844 */
[----:B-----5:R-:W-:Y:S08]  /*4bd0*/  HMMA.16816.F32 R240, R4, R78, R60 ;  /* 0x0000004e04f0723c */ /* 0x020ff0000000183c */
[----:B------:R-:W-:Y:S03]  /*4be0*/  HMMA.16816.F32 R68, R8, R38, R52 ;  /* 0x000000260844723c */ /* 0x000fe60000001834 */
[----:B------:R-:W-:Y:S01]  /*4bf0*/  FMUL.FTZ R210, R176, UR4 ;  /* 0x00000004b0d27c20 */ /* 0x000fe20008410000 */
[----:B------:R-:W-:Y:S01]  /*4c00*/  FMUL.FTZ R211, R178, UR4 ;  /* 0x00000004b2d37c20 */ /* 0x000fe20008410000 */
[----:B------:R-:W-:Y:S01]  /*4c10*/  FMUL.FTZ R214, R177, UR4 ;  /* 0x00000004b1d67c20 */ /* 0x000fe20008410000 */
[----:B------:R-:W-:-:S02]  /*4c20*/  FMUL.FTZ R215, R179, UR4 ;  /* 0x00000004b3d77c20 */ /* 0x000fc40008410000 */
[----:B------:R-:W-:Y:S08]  /*4c30*/  HMMA.16816.F32 R144, R12, R146, R172 ;  /* 0x000000920c90723c */ /* 0x000ff000000018ac */
[C---:B------:R-:W-:Y:S08]  /*4c40*/  HMMA.16816.F32 R60, R8.reuse, R32, R48 ;  /* 0x00000020083c723c */ /* 0x040ff00000001830 */
[----:B------:R-:W-:Y:S08]  /*4c50*/  HMMA.16816.F32 R52, R8, R34, R44 ;  /* 0x000000220834723c */ /* 0x000ff0000000182c */
[----:B------:R-:W-:Y:S03]  /*4c60*/  HMMA.16816.F32 R172, R4, R28, R180 ;  /* 0x0000001c04ac723c */ /* 0x000fe600000018b4 */
[----:B------:R-:W-:-:S05]  /*4c70*/  FMUL.FTZ R61, R61, UR4 ;  /* 0x000000043d3d7c20 */ /* 0x000fca0008410000 */
[----:B------:R-:W-:Y:S03]  /*4c80*/  HMMA.16816.F32 R120, R4, R30, R120 ;  /* 0x0000001e0478723c */ /* 0x000fe60000001878 */
[----:B------:R-:W-:-:S05]  /*4c90*/  FMUL.FTZ R52, R52, UR4 ;  /* 0x0000000434347c20 */ /* 0x000fca0008410000 */
[----:B------:R-:W-:Y:S03]  /*4ca0*/  HMMA.16816.F32 R48, R8, R28, R16 ;  /* 0x0000001c0830723c */ /* 0x000fe60000001810 */
[----:B------:R-:W-:Y:S01]  /*4cb0*/  FMUL.FTZ R134, R174, UR4 ;  /* 0x00000004ae867c20 */ /* 0x000fe20008410000 */
[----:B------:R-:W-:-:S04]  /*4cc0*/  FMUL.FTZ R135, R175, UR4 ;  /* 0x00000004af877c20 */ /* 0x000fc80008410000 */
[----:B------:R-:W-:Y:S01]  /*4cd0*/  HMMA.16816.F32 R44, R8, R30, R88 ;  /* 0x0000001e082c723c */ /* 0x000fe20000001858 */
[----:B------:R2:W-:Y:S02]  /*4ce0*/  MUFU.TANH R90, R0 ;  /* 0x00000000005a7308 */ /* 0x0005e40000002400 */
[----:B------:R-:W-:-:S05]  /*4cf0*/  FMUL.FTZ R122, R122, UR4 ;  /* 0x000000047a7a7c20 */ /* 0x000fca0008410000 */
[----:B------:R-:W-:Y:S01]  /*4d00*/  HMMA.16816.F32 R28, R8, R26, R96 ;  /* 0x0000001a081c723c */ /* 0x000fe20000001860 */
[----:B------:R-:W-:Y:S02]  /*4d10*/  FMUL.FTZ R99, R62, UR4 ;  /* 0x000000043e637c20 */ /* 0x000fe40008410000 */
[----:B------:R-:W-:Y:S01]  /*4d20*/  FMUL.FTZ R49, R49, UR4 ;  /* 0x0000000431317c20 */ /* 0x000fe20008410000 */
[----:B------:R-:W-:-:S04]  /*4d30*/  FMUL.FTZ R48, R48, UR4 ;  /* 0x0000000430307c20 */ /* 0x000fc80008410000 */
[----:B------:R-:W-:Y:S03]  /*4d40*/  HMMA.16816.F32 R140, R12, R142, R168 ;  /* 0x0000008e0c8c723c */ /* 0x000fe600000018a8 */
[----:B------:R-:W-:Y:S01]  /*4d50*/  FMUL.FTZ R44, R44, UR4 ;  /* 0x000000042c2c7c20 */ /* 0x000fe20008410000 */
[----:B------:R-:W-:-:S04]  /*4d60*/  FMUL.FTZ R45, R45, UR4 ;  /* 0x000000042d2d7c20 */ /* 0x000fc80008410000 */
[----:B------:R-:W-:Y:S03]  /*4d70*/  HMMA.16816.F32 R168, R4, R24, R184 ;  /* 0x0000001804a8723c */ /* 0x000fe600000018b8 */
[----:B------:R-:W-:Y:S01]  /*4d80*/  FMUL.FTZ R28, R28, UR4 ;  /* 0x000000041c1c7c20 */ /* 0x000fe20008410000 */
[----:B------:R-:W-:-:S04]  /*4d90*/  FMUL.FTZ R29, R29, UR4 ;  /* 0x000000041d1d7c20 */ /* 0x000fc80008410000 */
[----:B------:R-:W-:Y:S08]  /*4da0*/  HMMA.16816.F32 R56, R8, R36, R56 ;  /* 0x000000240838723c */ /* 0x000ff00000001838 */
[----:B------:R-:W-:Y:S08]  /*4db0*/  HMMA.16816.F32 R152, R4, R38, R152 ;  /* 0x000000260498723c */ /* 0x000ff00000001898 */
[----:B------:R-:W-:Y:S01]  /*4dc0*/  HMMA.16816.F32 R16, R8, R40, R112 ;  /* 0x000000280810723c */ /* 0x000fe20000001870 */
[----:B------:R-:W-:-:S02]  /*4dd0*/  FMUL.FTZ R112, R167, UR4 ;  /* 0x00000004a7707c20 */ /* 0x000fc40008410000 */
[----:B------:R-:W-:-:S05]  /*4de0*/  FMUL.FTZ R56, R56, UR4 ;  /* 0x0000000438387c20 */ /* 0x000fca0008410000 */
[----:B------:R-:W-:Y:S01]  /*4df0*/  HMMA.16816.F32 R12, R8, R42, R116 ;  /* 0x0000002a080c723c */ /* 0x000fe20000001874 */
[----:B------:R-:W-:Y:S02]  /*4e00*/  FMUL.FTZ R118, R55, UR4 ;  /* 0x0000000437767c20 */ /* 0x000fe40008410000 */
[----:B------:R-:W-:Y:S01]  /*4e10*/  FMUL.FTZ R96, R153, UR4 ;  /* 0x0000000499607c20 */ /* 0x000fe20008410000 */
[----:B------:R-:W-:-:S04]  /*4e20*/  FMUL.FTZ R98, R154, UR4 ;  /* 0x000000049a627c20 */ /* 0x000fc80008410000 */
[C---:B------:R-:W-:Y:S08]  /*4e30*/  HMMA.16816.F32 R100, R4.reuse, R26, R100 ;  /* 0x0000001a0464723c */ /* 0x040ff00000001864 */
[----:B------:R-:W-:Y:S03]  /*4e40*/  HMMA.16816.F32 R160, R4, R20, R188 ;  /* 0x0000001404a0723c */ /* 0x000fe600000018bc */
[----:B------:R-:W-:Y:S01]  /*4e50*/  FMUL.FTZ R189, R14, UR4 ;  /* 0x000000040ebd7c20 */ /* 0x000fe20008410000 */
[----:B------:R-:W-:-:S04]  /*4e60*/  IADD3 R14, PT, PT, R84, R208, -R235 ;  /* 0x000000d0540e7210 */ /* 0x000fc80007ffe8eb */
[----:B------:R-:W-:Y:S01]  /*4e70*/  HMMA.16816.F32 R36, R8, R24, R92 ;  /* 0x000000180824723c */ /* 0x000fe2000000185c */
[----:B------:R-:W-:Y:S01]  /*4e80*/  MUFU.TANH R92, R3 ;  /* 0x00000003005c7308 */ /* 0x000fe20000002400 */
[----:B------:R-:W-:Y:S01]  /*4e90*/  FMUL.FTZ R93, R152, UR4 ;  /* 0x00000004985d7c20 */ /* 0x000fe20008410000 */
[----:B------:R-:W-:Y:S01]  /*4ea0*/  FMUL.FTZ R151, R103, UR4 ;  /* 0x0000000467977c20 */ /* 0x000fe20008410000 */
[----:B------:R-:W-:-:S04]  /*4eb0*/  FMUL.FTZ R149, R102, UR4 ;  /* 0x0000000466957c20 */ /* 0x000fc80008410000 */
[----:B------:R-:W-:Y:S03]  /*4ec0*/  HMMA.16816.F32 R80, R4, R22, R80 ;  /* 0x000000160450723c */ /* 0x000fe60000001850 */
[----:B--2---:R-:W-:Y:S01]  /*4ed0*/  FMUL.FTZ R0, R160, UR4 ;  /* 0x00000004a0007c20 */ /* 0x004fe20008410000 */
[----:B------:R-:W-:Y:S01]  /*4ee0*/  FMUL.FTZ R154, R161, UR4 ;  /* 0x00000004a19a7c20 */ /* 0x000fe20008410000 */
[----:B------:R-:W-:-:S03]  /*4ef0*/  FMUL.FTZ R160, R162, UR4 ;  /* 0x00000004a2a07c20 */ /* 0x000fc60008410000 */
[----:B------:R-:W-:Y:S03]  /*4f00*/  HMMA.16816.F32 R156, R4, R40, R196 ;  /* 0x00000028049c723c */ /* 0x000fe600000018c4 */
[----:B------:R-:W-:-:S05]  /*4f10*/  FMUL.FTZ R36, R36, UR4 ;  /* 0x0000000424247c20 */ /* 0x000fca0008410000 */
[----:B------:R-:W-:Y:S08]  /*4f20*/  HMMA.16816.F32 R72, R4, R42, R72 ;  /* 0x0000002a0448723c */ /* 0x000ff00000001848 */
[----:B------:R-:W-:Y:S01]  /*4f30*/  HMMA.16816.F32 R24, R8, R20, R104 ;  /* 0x000000140818723c */ /* 0x000fe20000001868 */
[----:B------:R-:W-:Y:S01]  /*4f40*/  FMUL.FTZ R105, R63, UR4 ;  /* 0x000000043f697c20 */ /* 0x000fe20008410000 */
[----:B------:R-:W-:Y:S01]  /*4f50*/  FMUL.FTZ R106, R164, UR4 ;  /* 0x00000004a46a7c20 */ /* 0x000fe20008410000 */
[----:B------:R-:W-:Y:S01]  /*4f60*/  FMUL.FTZ R104, R155, UR4 ;  /* 0x000000049b687c20 */ /* 0x000fe20008410000 */
[----:B------:R-:W-:Y:S01]  /*4f70*/  FMUL.FTZ R107, R165, UR4 ;  /* 0x00000004a56b7c20 */ /* 0x000fe20008410000 */
[----:B------:R-:W-:Y:S01]  /*4f80*/  FMUL.FTZ R188, R157, UR4 ;  /* 0x000000049dbc7c20 */ /* 0x000fe20008410000 */
[----:B------:R-:W-:Y:S01]  /*4f90*/  FMUL.FTZ R175, R156, UR4 ;  /* 0x000000049caf7c20 */ /* 0x000fe20008410000 */
[----:B------:R-:W-:Y:S01]  /*4fa0*/  FMUL.FTZ R159, R159, UR4 ;  /* 0x000000049f9f7c20 */ /* 0x000fe20008410000 */
[----:B------:R-:W-:Y:S01]  /*4fb0*/  HMMA.16816.F32 R128, R4, R34, R128 ;  /* 0x000000220480723c */ /* 0x000fe20000001880 */
[----:B------:R-:W-:-:S02]  /*4fc0*/  FMUL.FTZ R158, R158, UR4 ;  /* 0x000000049e9e7c20 */ /* 0x000fc40008410000 */
[----:B------:R-:W-:Y:S01]  /*4fd0*/  FMUL.FTZ R194, R73, UR4 ;  /* 0x0000000449c27c20 */ /* 0x000fe20008410000 */
[----:B------:R-:W-:Y:S01]  /*4fe0*/  FMUL.FTZ R193, R72, UR4 ;  /* 0x0000000448c17c20 */ /* 0x000fe20008410000 */
[----:B------:R-:W-:Y:S01]  /*4ff0*/  FMUL.FTZ R197, R75, UR4 ;  /* 0x000000044bc57c20 */ /* 0x000fe20008410000 */
[----:B------:R-:W-:Y:S02]  /*5000*/  FMUL.FTZ R195, R74, UR4 ;  /* 0x000000044ac37c20 */ /* 0x000fe40008410000 */
[----:B------:R-:W-:Y:S03]  /*5010*/  HMMA.16816.F32 R180, R4, R64, R200 ;  /* 0x0000004004b4723c */ /* 0x000fe600000018c8 */
[----:B------:R-:W-:Y:S01]  /*5020*/  FMUL.FTZ R153, R27, UR4 ;  /* 0x000000041b997c20 */ /* 0x000fe20008410000 */
[----:B------:R-:W-:-:S04]  /*5030*/  FMUL.FTZ R150, R26, UR4 ;  /* 0x000000041a967c20 */ /* 0x000fc80008410000 */
[----:B------:R-:W-:Y:S03]  /*5040*/  HMMA.16816.F32 R236, R4, R76, R204 ;  /* 0x0000004c04ec723c */ /* 0x000fe600000018cc */
[----:B------:R-:W-:-:S05]  /*5050*/  FMUL.FTZ R131, R131, UR4 ;  /* 0x0000000483837c20 */ /* 0x000fca0008410000 */
[C---:B------:R-:W-:Y:S01]  /*5060*/  HMMA.16816.F32 R20, R8.reuse, R22, R108 ;  /* 0x000000160814723c */ /* 0x040fe2000000186c */
[----:B------:R-:W-:Y:S01]  /*5070*/  FMUL.FTZ R109, R54, UR4 ;  /* 0x00000004366d7c20 */ /* 0x000fe20008410000 */
[----:B------:R-:W-:Y:S01]  /*5080*/  FMUL.FTZ R108, R166, UR4 ;  /* 0x00000004a66c7c20 */ /* 0x000fe20008410000 */
[----:B------:R-:W-:Y:S01]  /*5090*/  FMUL.FTZ R166, R163, UR4 ;  /* 0x00000004a3a67c20 */ /* 0x000fe20008410000 */
[----:B------:R-:W-:Y:S01]  /*50a0*/  FMUL.FTZ R203, R182, UR4 ;  /* 0x00000004b6cb7c20 */ /* 0x000fe20008410000 */
[----:B------:R-:W-:Y:S01]  /*50b0*/  FMUL.FTZ R200, R180, UR4 ;  /* 0x00000004b4c87c20 */ /* 0x000fe20008410000 */
[----:B------:R-:W-:Y:S01]  /*50c0*/  FMUL.FTZ R205, R181, UR4 ;  /* 0x00000004b5cd7c20 */ /* 0x000fe20008410000 */
[----:B------:R-:W-:Y:S01]  /*50d0*/  FMUL.FTZ R183, R183, UR4 ;  /* 0x00000004b7b77c20 */ /* 0x000fe20008410000 */
[C---:B------:R-:W-:Y:S01]  /*50e0*/  HMMA.16816.F32 R40, R8.reuse, R76, R136 ;  /* 0x0000004c0828723c */ /* 0x040fe20000001888 */
[----:B------:R2:W-:Y:S01]  /*50f0*/  MUFU.TANH R77, R2 ;  /* 0x00000002004d7308 */ /* 0x0005e20000002400 */
[----:B------:R-:W-:Y:S01]  /*5100*/  FMUL.FTZ R139, R39, UR4 ;  /* 0x00000004278b7c20 */ /* 0x000fe20008410000 */
[----:B------:R-:W-:Y:S01]  /*5110*/  FMUL.FTZ R39, R24, UR4 ;  /* 0x0000000418277c20 */ /* 0x000fe20008410000 */
[----:B------:R-:W-:Y:S01]  /*5120*/  FMUL.FTZ R136, R120, UR4 ;  /* 0x0000000478887c20 */ /* 0x000fe20008410000 */
[----:B------:R-:W-:Y:S01]  /*5130*/  FMUL.FTZ R138, R123, UR4 ;  /* 0x000000047b8a7c20 */ /* 0x000fe20008410000 */
[----:B------:R-:W-:Y:S01]  /*5140*/  FMUL.FTZ R120, R46, UR4 ;  /* 0x000000042e787c20 */ /* 0x000fe20008410000 */
[----:B------:R-:W-:Y:S01]  /*5150*/  FMUL.FTZ R123, R38, UR4 ;  /* 0x00000004267b7c20 */ /* 0x000fe20008410000 */
[C---:B------:R-:W-:Y:S01]  /*5160*/  HMMA.16816.F32 R4, R8.reuse, R64, R124 ;  /* 0x000000400804723c */ /* 0x040fe2000000187c */
[----:B------:R3:W4:Y:S01]  /*5170*/  MUFU.TANH R65, R56 ;  /* 0x0000003800417308 */ /* 0x0007220000002400 */
[----:B------:R-:W-:Y:S01]  /*5180*/  FMUL.FTZ R127, R50, UR4 ;  /* 0x00000004327f7c20 */ /* 0x000fe20008410000 */
[----:B------:R-:W-:Y:S01]  /*5190*/  FMUL.FTZ R27, R21, UR4 ;  /* 0x00000004151b7c20 */ /* 0x000fe20008410000 */
[----:B------:R-:W-:Y:S01]  /*51a0*/  FMUL.FTZ R50, R25, UR4 ;  /* 0x0000000419327c20 */ /* 0x000fe20008410000 */
[----:B------:R-:W-:Y:S01]  /*51b0*/  FMUL.FTZ R124, R128, UR4 ;  /* 0x00000004807c7c20 */ /* 0x000fe20008410000 */
[----:B------:R-:W-:Y:S01]  /*51c0*/  FMUL.FTZ R128, R51, UR4 ;  /* 0x0000000433807c20 */ /* 0x000fe20008410000 */
[----:B------:R-:W-:Y:S01]  /*51d0*/  FMUL.FTZ R126, R130, UR4 ;  /* 0x00000004827e7c20 */ /* 0x000fe20008410000 */
[----:B------:R-:W-:Y:S01]  /*51e0*/  HMMA.16816.F32 R32, R8, R66, R144 ;  /* 0x000000420820723c */ /* 0x000fe20000001890 */
[----:B------:R-:W-:Y:S01]  /*51f0*/  FMUL.FTZ R145, R31, UR4 ;  /* 0x000000041f917c20 */ /* 0x000fe20008410000 */
[----:B------:R-:W-:Y:S01]  /*5200*/  FMUL.FTZ R144, R171, UR4 ;  /* 0x00000004ab907c20 */ /* 0x000fe20008410000 */
[----:B--2---:R-:W-:-:S02]  /*5210*/  IMAD.SHL.U32 R2, R247, 0x2, RZ ;  /* 0x00000002f7027824 */ /* 0x004fc400078e00ff */
[----:B------:R-:W-:Y:S01]  /*5220*/  FMUL.FTZ R171, R18, UR4 ;  /* 0x0000000412ab7c20 */ /* 0x000fe20008410000 */
[----:B------:R-:W-:Y:S01]  /*5230*/  FMUL.FTZ R130, R173, UR4 ;  /* 0x00000004ad827c20 */ /* 0x000fe20008410000 */
[----:B------:R-:W-:Y:S01]  /*5240*/  FMUL.FTZ R173, R19, UR4 ;  /* 0x0000000413ad7c20 */ /* 0x000fe20008410000 */
[----:B------:R-:W-:Y:S01]  /*5250*/  FMUL.FTZ R19, R12, UR4 ;  /* 0x000000040c137c20 */ /* 0x000fe20008410000 */
[----:B------:R-:W-:Y:S01]  /*5260*/  LOP3.LUT R192, R2, 0x6, RZ, 0xc0, !PT ;  /* 0x0000000602c07812 */ /* 0x000fe200078ec0ff */
[----:B------:R-:W-:Y:S01]  /*5270*/  HMMA.16816.F32 R184, R8, R78, R140 ;  /* 0x0000004e08b8723c */ /* 0x000fe2000000188c */
[----:B------:R-:W-:Y:S01]  /*5280*/  FMUL.FTZ R9, R59, UR4 ;  /* 0x000000043b097c20 */ /* 0x000fe20008410000 */
[----:B------:R-:W-:Y:S01]  /*5290*/  FMUL.FTZ R8, R148, UR4 ;  /* 0x0000000494087c20 */ /* 0x000fe20008410000 */
[----:B------:R-:W-:Y:S01]  /*52a0*/  FMUL.FTZ R11, R57, UR4 ;  /* 0x00000004390b7c20 */ /* 0x000fe20008410000 */
[----:B------:R-:W-:Y:S01]  /*52b0*/  IMAD R31, R250, 0x80, R192 ;  /* 0x00000080fa1f7824 */ /* 0x000fe200078e02c0 */
[----:B------:R2:W-:Y:S01]  /*52c0*/  MUFU.TANH R97, R9 ;  /* 0x0000000900617308 */ /* 0x0005e20000002400 */
[----:B------:R-:W-:Y:S01]  /*52d0*/  FMUL.FTZ R59, R70, UR4 ;  /* 0x00000004463b7c20 */ /* 0x000fe20008410000 */
[----:B------:R-:W-:Y:S01]  /*52e0*/  FMUL.FTZ R67, R5, UR4 ;  /* 0x0000000405437c20 */ /* 0x000fe20008410000 */
[C---:B------:R-:W-:Y:S01]  /*52f0*/  VIADD R21, R31.reuse, 0xffffff81 ;  /* 0xffffff811f157836 */ /* 0x040fe20000000000 */
[----:B------:R-:W-:Y:S01]  /*5300*/  IADD3 R18, PT, PT, R31, -0x80, RZ ;  /* 0xffffff801f127810 */ /* 0x000fe20007ffe0ff */
[----:B---3--:R-:W-:Y:S01]  /*5310*/  FMUL.FTZ R56, R60, UR4 ;  /* 0x000000043c387c20 */ /* 0x008fe20008410000 */
[----:B------:R-:W-:Y:S01]  /*5320*/  FMUL.FTZ R60, R4, UR4 ;  /* 0x00000004043c7c20 */ /* 0x000fe20008410000 */
[----:B------:R-:W-:Y:S01]  /*5330*/  IMAD.IADD R3, R14, 0x1, -R21 ;  /* 0x000000010e037824 */ /* 0x000fe200078e0a15 */
[----:B------:R3:W5:Y:S01]  /*5340*/  MUFU.TANH R5, R0 ;  /* 0x0000000000057308 */ /* 0x0007620000002400 */
[----:B------:R-:W-:Y:S01]  /*5350*/  FMUL.FTZ R140, R168, UR4 ;  /* 0x00000004a88c7c20 */ /* 0x000fe20008410000 */
[----:B------:R-:W-:Y:S01]  /*5360*/  FMUL.FTZ R168, R23, UR4 ;  /* 0x0000000417a87c20 */ /* 0x000fe20008410000 */
[----:B------:R-:W-:-:S02]  /*5370*/  VIADD R25, R31, 0xffffff88 ;  /* 0xffffff881f197836 */ /* 0x000fc40000000000 */
[----:B------:R-:W-:Y:S01]  /*5380*/  FMUL.FTZ R143, R30, UR4 ;  /* 0x000000041e8f7c20 */ /* 0x000fe20008410000 */
[----:B------:R-:W-:Y:S02]  /*5390*/  VIADD R23, R31, 0xffffff89 ;  /* 0xffffff891f177836 */ /* 0x000fe40000000000 */
[----:B------:R-:W-:Y:S01]  /*53a0*/  FMUL.FTZ R212, R35, UR4 ;  /* 0x0000000423d47c20 */ /* 0x000fe20008410000 */
[----:B------:R-:W-:Y:S01]  /*53b0*/  VIADD R30, R31, 0xffffff90 ;  /* 0xffffff901f1e7836 */ /* 0x000fe20000000000 */
[----:B------:R-:W-:Y:S01]  /*53c0*/  MUFU.TANH R85, R8 ;  /* 0x0000000800557308 */ /* 0x000fe20000002400 */
[----:B------:R-:W-:Y:S01]  /*53d0*/  FMUL.FTZ R176, R33, UR4 ;  /* 0x0000000421b07c20 */ /* 0x000fe20008410000 */
[----:B--2---:R-:W-:Y:S01]  /*53e0*/  FMUL.FTZ R9, R82, UR4 ;  /* 0x0000000452097c20 */ /* 0x004fe20008410000 */
[----:B------:R-:W-:Y:S02]  /*53f0*/  VIADD R35, R31, 0xffffff91 ;  /* 0xffffff911f237836 */ /* 0x000fe40000000000 */
[----:B------:R-:W-:Y:S01]  /*5400*/  FMUL.FTZ R57, R68, UR4 ;  /* 0x0000000444397c20 */ /* 0x000fe20008410000 */
[----:B------:R-:W-:Y:S01]  /*5410*/  FMUL.FTZ R196, R6, UR4 ;  /* 0x0000000406c47c20 */ /* 0x000fe20008410000 */
[----:B------:R-:W-:Y:S01]  /*5420*/  FMUL.FTZ R64, R69, UR4 ;  /* 0x0000000445407c20 */ /* 0x000fe20008410000 */
[----:B------:R-:W-:Y:S01]  /*5430*/  FMUL.FTZ R26, R20, UR4 ;  /* 0x00000004141a7c20 */ /* 0x000fe20008410000 */
[----:B------:R-:W2:Y:S01]  /*5440*/  MUFU.TANH R11, R11 ;  /* 0x0000000b000b7308 */ /* 0x000ea20000002400 */
[----:B------:R-:W-:Y:S01]  /*5450*/  FMUL.FTZ R10, R58, UR4 ;  /* 0x000000043a0a7c20 */ /* 0x000fe20008410000 */
[----:B---3--:R-:W-:-:S02]  /*5460*/  IMAD.IADD R0, R14, 0x1, -R18 ;  /* 0x000000010e007824 */ /* 0x008fc400078e0a12 */
[----:B------:R-:W-:Y:S01]  /*5470*/  FMUL.FTZ R58, R71, UR4 ;  /* 0x00000004473a7c20 */ /* 0x000fe20008410000 */
[----:B------:R-:W-:Y:S01]  /*5480*/  FMUL.FTZ R46, R37, UR4 ;  /* 0x00000004252e7c20 */ /* 0x000fe20008410000 */
[C---:B------:R-:W-:Y:S01]  /*5490*/  IADD3 R38, PT, PT, R31.reuse, -0x67, RZ ;  /* 0xffffff991f267810 */ /* 0x040fe20007ffe0ff */
[----:B------:R-:W-:Y:S01]  /*54a0*/  FMUL.FTZ R223, R40, UR4 ;  /* 0x0000000428df7c20 */ /* 0x000fe20008410000 */
[----:B------:R-:W-:Y:S01]  /*54b0*/  IABS R2, R0 ;  /* 0x0000000000027213 */ /* 0x000fe20000000000 */
[----:B------:R-:W3:Y:S01]  /*54c0*/  MUFU.TANH R8, R59 ;  /* 0x0000003b00087308 */ /* 0x000ee20000002400 */
[----:B------:R-:W-:Y:S01]  /*54d0*/  IABS R0, R3 ;  /* 0x0000000300007213 */ /* 0x000fe20000000000 */
[----:B------:R-:W-:Y:S02]  /*54e0*/  VIADD R37, R31, 0xffffff98 ;  /* 0xffffff981f257836 */ /* 0x000fe40000000000 */
[----:B------:R-:W-:Y:S01]  /*54f0*/  FMUL.FTZ R224, R41, UR4 ;  /* 0x0000000429e07c20 */ /* 0x000fe20008410000 */
[----:B------:R-:W-:Y:S01]  /*5500*/  IMAD.MOV.U32 R3, RZ, RZ, R2 ;  /* 0x000000ffff037224 */ /* 0x000fe200078e0002 */
[----:B------:R-:W-:Y:S01]  /*5510*/  MOV R2, R0 ;  /* 0x0000000000027202 */ /* 0x000fe20000000f00 */
[----:B------:R-:W-:-:S02]  /*5520*/  VIADD R40, R31, 0xffffffa0 ;  /* 0xffffffa01f287836 */ /* 0x000fc40000000000 */
[----:B------:R-:W-:Y:S01]  /*5530*/  FMUL.FTZ R244, R42, UR4 ;  /* 0x000000042af47c20 */ /* 0x000fe20008410000 */
[----:B------:R-:W1:Y:S01]  /*5540*/  MUFU.TANH R4, R9 ;  /* 0x0000000900047308 */ /* 0x000e620000002400 */
[----:B------:R-:W-:Y:S01]  /*5550*/  I2FP.F32.S32 R0, R3 ;  /* 0x0000000300007245 */ /* 0x000fe20000201400 */
[----:B------:R-:W-:Y:S01]  /*5560*/  IMAD.IADD R3, R14, 0x1, -R30 ;  /* 0x000000010e037824 */ /* 0x000fe200078e0a1e */
[----:B------:R-:W-:Y:S01]  /*5570*/  I2FP.F32.S32 R2, R2 ;  /* 0x0000000200027245 */ /* 0x000fe20000201400 */
[----:B------:R-:W-:Y:S02]  /*5580*/  VIADD R41, R31, 0xffffffa1 ;  /* 0xffffffa11f297836 */ /* 0x000fe40000000000 */
[----:B------:R-:W-:Y:S01]  /*5590*/  FMUL.FTZ R198, R7, UR4 ;  /* 0x0000000407c67c20 */ /* 0x000fe20008410000 */
[CC--:B----4-:R-:W-:Y:S01]  /*55a0*/  FFMA.FTZ R33, R0.reuse, -R132.reuse, R65 ;  /* 0x8000008400217223 */ /* 0x0d0fe20000010041 */
[-C--:B-----5:R-:W-:Y:S01]  /*55b0*/  FFMA.FTZ R114, R0, -R132.reuse, R5 ;  /* 0x8000008400727223 */ /* 0x0a0fe20000010005 */
[-C--:B--2---:R-:W-:Y:S01]  /*55c0*/  FFMA.FTZ R51, R2, -R132.reuse, R11 ;  /* 0x8000008402337223 */ /* 0x084fe2000001000b */
[----:B------:R-:W-:Y:S01]  /*55d0*/  IADD3 R2, PT, PT, R14, -R25, RZ ;  /* 0x800000190e027210 */ /* 0x000fe20007ffe0ff */
[----:B---3--:R-:W-:Y:S01]  /*55e0*/  FFMA.FTZ R54, R0, -R132, R8 ;  /* 0x8000008400367223 */ /* 0x008fe20000010008 */
[----:B------:R-:W-:Y:S01]  /*55f0*/  IMAD.IADD R5, R14, 0x1, -R35 ;  /* 0x000000010e057824 */ /* 0x000fe200078e0a23 */
[----:B------:R2:W3:Y:S01]  /*5600*/  MUFU.TANH R6, R61 ;  /* 0x0000003d00067308 */ /* 0x0004e20000002400 */
[----:B------:R-:W-:-:S02]  /*5610*/  VIADD R42, R31, 0xffffffa8 ;  /* 0xffffffa81f2a7836 */ /* 0x000fc40000000000 */
[----:B------:R-:W-:Y:S01]  /*5620*/  FMUL.FTZ R192, R15, UR4 ;  /* 0x000000040fc07c20 */ /* 0x000fe20008410000 */
[----:B------:R-:W-:Y:S01]  /*5630*/  FMUL.FTZ R245, R43, UR4 ;  /* 0x000000042bf57c20 */ /* 0x000fe20008410000 */
[----:B------:R-:W-:Y:S02]  /*5640*/  VIADD R43, R31, 0xffffffa9 ;  /* 0xffffffa91f2b7836 */ /* 0x000fe40000000000 */
[----:B------:R-:W-:Y:S01]  /*5650*/  FMUL.FTZ R137, R121, UR4 ;  /* 0x0000000479897c20 */ /* 0x000fe20008410000 */
[----:B-1----:R-:W-:Y:S01]  /*5660*/  FFMA.FTZ R119, R0, -R132, R4 ;  /* 0x8000008400777223 */ /* 0x002fe20000010004 */
[C---:B------:R-:W-:Y:S01]  /*5670*/  IMAD.IADD R0, R14.reuse, 0x1, -R23 ;  /* 0x000000010e007824 */ /* 0x040fe200078e0a17 */
[----:B------:R-:W-:Y:S01]  /*5680*/  IABS R4, R2 ;  /* 0x0000000200047213 */ /* 0x000fe20000000000 */
[----:B------:R-:W1:Y:S01]  /*5690*/  MUFU.TANH R12, R56 ;  /* 0x00000038000c7308 */ /* 0x000e620000002400 */
[----:B------:R-:W-:Y:S01]  /*56a0*/  IADD3 R7, PT, PT, R14, -R42, RZ ;  /* 0x8000002a0e077210 */ /* 0x000fe20007ffe0ff */
[----:B------:R-:W-:Y:S01]  /*56b0*/  FMUL.FTZ R121, R47, UR4 ;  /* 0x000000042f797c20 */ /* 0x000fe20008410000 */
[----:B------:R-:W-:Y:S01]  /*56c0*/  IABS R2, R0 ;  /* 0x0000000000027213 */ /* 0x000fe20000000000 */
[----:B------:R-:W-:Y:S01]  /*56d0*/  VIADD R47, R31, 0xffffffb9 ;  /* 0xffffffb91f2f7836 */ /* 0x000fe20000000000 */
[----:B------:R-:W-:Y:S01]  /*56e0*/  IABS R0, R3 ;  /* 0x0000000300007213 */ /* 0x000fe20000000000 */
[----:B------:R-:W-:Y:S01]  /*56f0*/  FMUL.FTZ R161, R22, UR4 ;  /* 0x0000000416a17c20 */ /* 0x000fe20008410000 */
[----:B------:R-:W-:Y:S01]  /*5700*/  IABS R3, R5 ;  /* 0x0000000500037213 */ /* 0x000fe20000000000 */
[----:B------:R4:W-:Y:S01]  /*5710*/  MUFU.TANH R24, R57 ;  /* 0x0000003900187308 */ /* 0x0009e20000002400 */
[----:B------:R-:W-:Y:S01]  /*5720*/  IMAD.MOV.U32 R5, RZ, RZ, R4 ;  /* 0x000000ffff057224 */ /* 0x000fe200078e0004 */
[----:B------:R-:W-:Y:S01]  /*5730*/  MOV R4, R2 ;  /* 0x0000000200047202 */ /* 0x000fe20000000f00 */
[----:B------:R-:W-:-:S02]  /*5740*/  IMAD.MOV.U32 R2, RZ, RZ, R0 ;  /* 0x000000ffff027224 */ /* 0x000fc400078e0000 */
[----:B------:R-:W-:Y:S01]  /*5750*/  FMUL.FTZ R22, R16, UR4 ;  /* 0x0000000410167c20 */ /* 0x000fe20008410000 */
[----:B------:R-:W-:Y:S01]  /*5760*/  IMAD.MOV.U32 R0, RZ, RZ, R3 ;  /* 0x000000ffff007224 */ /* 0x000fe200078e0003 */
[----:B------:R-:W-:Y:S01]  /*5770*/  I2FP.F32.S32 R5, R5 ;  /* 0x0000000500057245 */ /* 0x000fe20000201400 */
[C---:B------:R-:W-:Y:S01]  /*5780*/  VIADD R55, R31.reuse, 0xffffffc0 ;  /* 0xffffffc01f377836 */ /* 0x040fe20000000000 */
[----:B------:R1:W5:Y:S01]  /*5790*/  MUFU.TANH R20, R64 ;  /* 0x0000004000147308 */ /* 0x0003620000002400 */
[----:B------:R-:W-:Y:S01]  /*57a0*/  I2FP.F32.S32 R2, R2 ;  /* 0x0000000200027245 */ /* 0x000fe20000201400 */
[C---:B------:R-:W-:Y:S01]  /*57b0*/  VIADD R59, R31.reuse, 0xffffffc8 ;  /* 0xffffffc81f3b7836 */ /* 0x040fe20000000000 */
[----:B------:R-:W-:Y:S01]  /*57c0*/  I2FP.F32.S32 R0, R0 ;  /* 0x0000000000007245 */ /* 0x000fe20000201400 */
[----:B--2---:R-:W-:Y:S01]  /*57d0*/  VIADD R61, R31, 0xffffffe0 ;  /* 0xffffffe01f3d7836 */ /* 0x004fe20000000000 */
[----:B------:R-:W-:Y:S01]  /*57e0*/  I2FP.F32.S32 R3, R4 ;  /* 0x0000000400037245 */ /* 0x000fe20000201400 */
[----:B------:R-:W-:-:S02]  /*57f0*/  IMAD.IADD R4, R14, 0x1, -R40 ;  /* 0x000000010e047824 */ /* 0x000fc400078e0a28 */
[----:B------:R-:W-:Y:S01]  /*5800*/  FMUL.FTZ R32, R32, UR4 ;  /* 0x0000000420207c20 */ /* 0x000fe20008410000 */
[----:B------:R2:W-:Y:S01]  /*5810*/  MUFU.TANH R91, R10 ;  /* 0x0000000a005b7308 */ /* 0x0005e20000002400 */
[----:B---3--:R-:W-:Y:S01]  /*5820*/  FFMA.FTZ R63, R0, -R132, R6 ;  /* 0x80000084003f7223 */ /* 0x008fe20000010006 */
[----:B------:R-:W-:Y:S01]  /*5830*/  IMAD.IADD R0, R14, 0x1, -R38 ;  /* 0x000000010e007824 */ /* 0x000fe200078e0a26 */
[-C--:B------:R-:W-:Y:S01]  /*5840*/  ISETP.GE.AND P3, PT, R18, R84.reuse, PT ;  /* 0x000000541200720c */ /* 0x080fe20003f66270 */
[----:B----4-:R-:W-:Y:S01]  /*5850*/  VIADD R57, R31, 0xffffffd8 ;  /* 0xffffffd81f397836 */ /* 0x010fe20000000000 */
[-C--:B------:R-:W-:Y:S01]  /*5860*/  ISETP.GE.AND P5, PT, R23, R84.reuse, PT ;  /* 0x000000541700720c */ /* 0x080fe20003fa6270 */
[----:B------:R-:W-:Y:S01]  /*5870*/  VIADD R62, R31, 0xffffffe8 ;  /* 0xffffffe81f3e7836 */ /* 0x000fe20000000000 */
[-C--:B------:R-:W-:Y:S01]  /*5880*/  ISETP.GE.AND P1, PT, R21, R84.reuse, PT ;  /* 0x000000541500720c */ /* 0x080fe20003f26270 */
[----:B------:R3:W-:Y:S01]  /*5890*/  MUFU.TANH R78, R58 ;  /* 0x0000003a004e7308 */ /* 0x0007e20000002400 */
[----:B------:R-:W-:Y:S01]  /*58a0*/  ISETP.GE.AND P6, PT, R25, R84, PT ;  /* 0x000000541900720c */ /* 0x000fe20003fc6270 */
[-C--:B-1----:R-:W-:Y:S01]  /*58b0*/  FFMA.FTZ R64, R2, -R132.reuse, R12 ;  /* 0x8000008402407223 */ /* 0x082fe2000001000c */
[C---:B------:R-:W-:Y:S01]  /*58c0*/  IADD3 R2, PT, PT, R14.reuse, -R37, RZ ;  /* 0x800000250e027210 */ /* 0x040fe20007ffe0ff */
[----:B-----5:R-:W-:Y:S01]  /*58d0*/  FFMA.FTZ R56, R3, -R132, R20 ;  /* 0x8000008403387223 */ /* 0x020fe20000010014 */
[----:B------:R-:W-:Y:S01]  /*58e0*/  IABS R3, R0 ;  /* 0x0000000000037213 */ /* 0x000fe20000000000 */
[----:B------:R-:W-:Y:S01]  /*58f0*/  FMUL.FTZ R125, R129, UR4 ;  /* 0x00000004817d7c20 */ /* 0x000fe20008410000 */
[----:B------:R-:W-:Y:S01]  /*5900*/  IABS R6, R2 ;  /* 0x0000000200067213 */ /* 0x000fe20000000000 */
[----:B------:R1:W-:Y:S01]  /*5910*/  MUFU.TANH R8, R44 ;  /* 0x0000002c00087308 */ /* 0x0003e20000002400 */
[----:B------:R-:W-:Y:S01]  /*5920*/  IABS R2, R4 ;  /* 0x0000000400027213 */ /* 0x000fe20000000000 */
[----:B--2---:R-:W-:Y:S01]  /*5930*/  FMUL.FTZ R10, R53, UR4 ;  /* 0x00000004350a7c20 */ /* 0x004fe20008410000 */
[----:B------:R-:W-:Y:S01]  /*5940*/  FMUL.FTZ R53, R17, UR4 ;  /* 0x0000000411357c20 */ /* 0x000fe20008410000 */
[----:B------:R-:W-:Y:S01]  /*5950*/  IABS R4, R7 ;  /* 0x0000000700047213 */ /* 0x000fe20000000000 */
[----:B------:R-:W-:Y:S01]  /*5960*/  IMAD.IADD R7, R14, 0x1, -R47 ;  /* 0x000000010e077824 */ /* 0x000fe200078e0a2f */
[----:B------:R-:W-:Y:S01]  /*5970*/  I2FP.F32.S32 R6, R6 ;  /* 0x0000000600067245 */ /* 0x000fe20000201400 */
[----:B------:R-:W-:Y:S01]  /*5980*/  FMUL.FTZ R178, R34, UR4 ;  /* 0x0000000422b27c20 */ /* 0x000fe20008410000 */
[----:B------:R2:W-:Y:S01]  /*5990*/  MUFU.TANH R11, R48 ;  /* 0x00000030000b7308 */ /* 0x0005e20000002400 */
[----:B------:R-:W-:Y:S01]  /*59a0*/  ISETP.GE.AND P4, PT, R30, R84, PT ;  /* 0x000000541e00720c */ /* 0x000fe20003f86270 */
[----:B---3--:R-:W-:Y:S01]  /*59b0*/  FMUL.FTZ R58, R13, UR4 ;  /* 0x000000040d3a7c20 */ /* 0x008fe20008410000 */
[----:B------:R-:W-:Y:S01]  /*59c0*/  FMUL.FTZ R141, R169, UR4 ;  /* 0x00000004a98d7c20 */ /* 0x000fe20008410000 */
[----:B------:R-:W-:Y:S01]  /*59d0*/  FMUL.FTZ R169, R80, UR4 ;  /* 0x0000000450a97c20 */ /* 0x000fe20008410000 */
[----:B------:R-:W-:Y:S01]  /*59e0*/  FMUL.FTZ R129, R172, UR4 ;  /* 0x00000004ac817c20 */ /* 0x000fe20008410000 */
[----:B------:R-:W-:Y:S01]  /*59f0*/  FMUL.FTZ R142, R170, UR4 ;  /* 0x00000004aa8e7c20 */ /* 0x000fe20008410000 */
[----:B------:R-:W-:Y:S01]  /*5a00*/  FMUL.FTZ R170, R81, UR4 ;  /* 0x0000000451aa7c20 */ /* 0x000fe20008410000 */
[----:B------:R-:W-:Y:S01]  /*5a10*/  MUFU.TANH R13, R10 ;  /* 0x0000000a000d7308 */ /* 0x000fe20000002400 */
[----:B------:R-:W-:Y:S01]  /*5a20*/  FSEL R155, R64, -INF , !P4 ;  /* 0xff800000409b7808 */ /* 0x000fe20006000000 */
[----:B-1----:R-:W-:-:S02]  /*5a30*/  VIADD R44, R31, 0xffffffb0 ;  /* 0xffffffb01f2c7836 */ /* 0x002fc40000000000 */
[----:B------:R-:W-:Y:S01]  /*5a40*/  FMUL.FTZ R172, R83, UR4 ;  /* 0x0000000453ac7c20 */ /* 0x000fe20008410000 */
[----:B------:R-:W-:Y:S01]  /*5a50*/  FMUL.FTZ R146, R100, UR4 ;  /* 0x0000000464927c20 */ /* 0x000fe20008410000 */
[----:B------:R-:W-:Y:S02]  /*5a60*/  FMUL.FTZ R148, R101, UR4 ;  /* 0x0000000465947c20 */ /* 0x000fe40008410000 */
[----:B------:R1:W-:Y:S01]  /*5a70*/  MUFU.TANH R10, R49 ;  /* 0x00000031000a7308 */ /* 0x0003e20000002400 */
[----:B--2---:R-:W-:-:S07]  /*5a80*/  IADD3 R48, PT, PT, R31, -0x3f, RZ ;  /* 0xffffffc11f307810 */ /* 0x004fce0007ffe0ff */
[----:B------:R-:W2:Y:S08]  /*5a90*/  MUFU.TANH R17, R52 ;  /* 0x0000003400117308 */ /* 0x000eb00000002400 */
[----:B------:R3:W4:Y:S01]  /*5aa0*/  MUFU.TANH R12, R46 ;  /* 0x0000002e000c7308 */ /* 0x0007220000002400 */
[----:B-1----:R-:W-:Y:S01]  /*5ab0*/  FFMA.FTZ R49, R5, -R132, R24 ;  /* 0x8000008405317223 */ /* 0x002fe20000010018 */
[----:B------:R-:W-:-:S05]  /*5ac0*/  IMAD.IADD R5, R14, 0x1, -R41 ;  /* 0x000000010e057824 */ /* 0x000fca00078e0a29 */
[----:B------:R-:W-:Y:S01]  /*5ad0*/  IABS R0, R5 ;  /* 0x0000000500007213 */ /* 0x000fe20000000000 */
[----:B------:R-:W-:Y:S01]  /*5ae0*/  IMAD.MOV.U32 R5, RZ, RZ, R3 ;  /* 0x000000ffff057224 */ /* 0x000fe200078e0003 */
[----:B------:R1:W-:Y:S01]  /*5af0*/  MUFU.TANH R15, R45 ;  /* 0x0000002d000f7308 */ /* 0x0003e20000002400 */
[----:B------:R-:W-:Y:S02]  /*5b00*/  IMAD.MOV.U32 R3, RZ, RZ, R2 ;  /* 0x000000ffff037224 */ /* 0x000fe400078e0002 */
[----:B--2---:R-:W-:Y:S01]  /*5b10*/  FFMA.FTZ R66, R6, -R132, R17 ;  /* 0x8000008406427223 */ /* 0x004fe20000010011 */
[----:B------:R-:W-:Y:S01]  /*5b20*/  IMAD.MOV.U32 R2, RZ, RZ, R0 ;  /* 0x000000ffff027224 */ /* 0x000fe200078e0000 */
[----:B------:R-:W-:Y:S01]  /*5b30*/  MOV R0, R4 ;  /* 0x0000000400007202 */ /* 0x000fe20000000f00 */
[----:B------:R-:W-:Y:S01]  /*5b40*/  VIADD R52, R31, 0xffffffd0 ;  /* 0xffffffd01f347836 */ /* 0x000fe20000000000 */
[----:B------:R-:W-:Y:S02]  /*5b50*/  I2FP.F32.S32 R5, R5 ;  /* 0x0000000500057245 */ /* 0x000fe40000201400 */
[----:B------:R-:W-:Y:S01]  /*5b60*/  I2FP.F32.S32 R0, R0 ;  /* 0x0000000000007245 */ /* 0x000fe20000201400 */
[----:B------:R-:W2:Y:S01]  /*5b70*/  MUFU.TANH R9, R28 ;  /* 0x0000001c00097308 */ /* 0x000ea20000002400 */
[----:B------:R-:W-:Y:S01]  /*5b80*/  I2FP.F32.S32 R2, R2 ;  /* 0x0000000200027245 */ /* 0x000fe20000201400 */
[-C--:B------:R-:W-:Y:S01]  /*5b90*/  FFMA.FTZ R65, R5, -R132.reuse, R13 ;  /* 0x8000008405417223 */ /* 0x080fe2000001000d */
[C---:B---3--:R-:W-:Y:S01]  /*5ba0*/  IADD3 R46, PT, PT, R31.reuse, -0x48, RZ ;  /* 0xffffffb81f2e7810 */ /* 0x048fe20007ffe0ff */
[-C--:B------:R-:W-:Y:S01]  /*5bb0*/  FFMA.FTZ R69, R0, -R132.reuse, R8 ;  /* 0x8000008400457223 */ /* 0x080fe20000010008 */
[----:B------:R-:W-:Y:S01]  /*5bc0*/  I2FP.F32.S32 R3, R3 ;  /* 0x0000000300037245 */ /* 0x000fe20000201400 */
[----:B------:R-:W-:Y:S01]  /*5bd0*/  FFMA.FTZ R70, R2, -R132, R10 ;  /* 0x8000008402467223 */ /* 0x000fe2000001000a */
[----:B------:R-:W-:Y:S01]  /*5be0*/  IMAD.IADD R0, R14, 0x1, -R44 ;  /* 0x000000010e007824 */ /* 0x000fe200078e0a2c */
[----:B------:R-:W3:Y:S01]  /*5bf0*/  MUFU.TANH R8, R29 ;  /* 0x0000001d00087308 */ /* 0x000ee20000002400 */
[----:B-1----:R-:W-:-:S02]  /*5c00*/  VIADD R45, R31, 0xffffffb1 ;  /* 0xffffffb11f2d7836 */ /* 0x002fc40000000000 */
[----:B------:R-:W-:Y:S01]  /*5c10*/  FFMA.FTZ R68, R3, -R132, R11 ;  /* 0x8000008403447223 */ /* 0x000fe2000001000b */
[C---:B------:R-:W-:Y:S01]  /*5c20*/  IMAD.IADD R2, R14.reuse, 0x1, -R43 ;  /* 0x000000010e027824 */ /* 0x040fe200078e0a2b */
[----:B------:R-:W-:Y:S01]  /*5c30*/  IABS R3, R0 ;  /* 0x0000000000037213 */ /* 0x000fe20000000000 */
[C---:B------:R-:W-:Y:S01]  /*5c40*/  IMAD.IADD R5, R14.reuse, 0x1, -R46 ;  /* 0x000000010e057824 */ /* 0x040fe200078e0a2e */
[----:B------:R-:W-:Y:S02]  /*5c50*/  IADD3 R4, PT, PT, R14, -R45, RZ ;  /* 0x8000002d0e047210 */ /* 0x000fe40007ffe0ff */
[----:B------:R-:W-:Y:S01]  /*5c60*/  IABS R6, R2 ;  /* 0x0000000200067213 */ /* 0x000fe20000000000 */
[----:B------:R-:W1:Y:S01]  /*5c70*/  MUFU.TANH R16, R36 ;  /* 0x0000002400107308 */ /* 0x000e620000002400 */
[----:B------:R-:W-:Y:S02]  /*5c80*/  IABS R2, R4 ;  /* 0x0000000400027213 */ /* 0x000fe40000000000 */
[----:B------:R-:W-:Y:S01]  /*5c90*/  IABS R0, R5 ;  /* 0x0000000500007213 */ /* 0x000fe20000000000 */
[----:B------:R-:W-:Y:S01]  /*5ca0*/  IMAD.MOV.U32 R5, RZ, RZ, R3 ;  /* 0x000000ffff057224 */ /* 0x000fe200078e0003 */
[----:B------:R-:W-:-:S02]  /*5cb0*/  IABS R4, R7 ;  /* 0x0000000700047213 */ /* 0x000fc40000000000 */
[----:B------:R-:W-:Y:S01]  /*5cc0*/  MOV R3, R2 ;  /* 0x0000000200037202 */ /* 0x000fe20000000f00 */
[----:B------:R-:W-:Y:S01]  /*5cd0*/  IMAD.MOV.U32 R2, RZ, RZ, R0 ;  /* 0x000000ffff027224 */ /* 0x000fe200078e0000 */
[----:B------:R-:W-:Y:S01]  /*5ce0*/  I2FP.F32.S32 R5, R5 ;  /* 0x0000000500057245 */ /* 0x000fe20000201400 */
[----:B------:R-:W-:Y:S01]  /*5cf0*/  IMAD.MOV.U32 R0, RZ, RZ, R4 ;  /* 0x000000ffff007224 */ /* 0x000fe200078e0004 */
[----:B------:R-:W-:Y:S01]  /*5d00*/  I2FP.F32.S32 R3, R3 ;  /* 0x0000000300037245 */ /* 0x000fe20000201400 */
[----:B------:R5:W5:Y:S01]  /*5d10*/  MUFU.TANH R11, R50 ;  /* 0x00000032000b7308 */ /* 0x000b620000002400 */
[----:B------:R-:W-:Y:S02]  /*5d20*/  I2FP.F32.S32 R2, R2 ;  /* 0x0000000200027245 */ /* 0x000fe40000201400 */
[----:B------:R-:W-:Y:S01]  /*5d30*/  I2FP.F32.S32 R0, R0 ;  /* 0x0000000000007245 */ /* 0x000fe20000201400 */
[----:B----4-:R-:W-:Y:S01]  /*5d40*/  FFMA.FTZ R76, R3, -R132, R12 ;  /* 0x80000084034c7223 */ /* 0x010fe2000001000c */
[----:B------:R-:W-:Y:S01]  /*5d50*/  I2FP.F32.S32 R4, R6 ;  /* 0x0000000600047245 */ /* 0x000fe20000201400 */
[----:B--2---:R-:W-:Y:S01]  /*5d60*/  FFMA.FTZ R73, R2, -R132, R9 ;  /* 0x8000008402497223 */ /* 0x004fe20000010009 */
[----:B------:R-:W-:-:S02]  /*5d70*/  IMAD.IADD R2, R14, 0x1, -R55 ;  /* 0x000000010e027824 */ /* 0x000fc400078e0a37 */
[-C--:B---3--:R-:W-:Y:S01]  /*5d80*/  FFMA.FTZ R88, R0, -R132.reuse, R8 ;  /* 0x8000008400587223 */ /* 0x088fe20000010008 */
[----:B-1----:R-:W-:Y:S01]  /*5d90*/  FFMA.FTZ R71, R5, -R132, R16 ;  /* 0x8000008405477223 */ /* 0x002fe20000010010 */
[C---:B------:R-:W-:Y:S01]  /*5da0*/  IADD3 R0, PT, PT, R14.reuse, -R48, RZ ;  /* 0x800000300e007210 */ /* 0x040fe20007ffe0ff */
[----:B------:R-:W-:Y:S02]  /*5db0*/  IMAD.IADD R3, R14, 0x1, -R59 ;  /* 0x000000010e037824 */ /* 0x000fe400078e0a3b */
[----:B------:R-:W-:Y:S01]  /*5dc0*/  FFMA.FTZ R72, R4, -R132, R15 ;  /* 0x8000008404487223 */ /* 0x000fe2000001000f */
[----:B------:R-:W1:Y:S01]  /*5dd0*/  MUFU.TANH R7, R26 ;  /* 0x0000001a00077308 */ /* 0x000e620000002400 */
[----:B------:R-:W-:Y:S02]  /*5de0*/  IABS R4, R2 ;  /* 0x0000000200047213 */ /* 0x000fe40000000000 */
[----:B------:R-:W-:Y:S01]  /*5df0*/  IABS R2, R0 ;  /* 0x0000000000027213 */ /* 0x000fe20000000000 */
[----:B-----5:R-:W-:Y:S01]  /*5e00*/  VIADD R50, R31, 0xffffffc9 ;  /* 0xffffffc91f327836 */ /* 0x020fe20000000000 */
[----:B------:R-:W-:-:S03]  /*5e10*/  IABS R0, R3 ;  /* 0x0000000300007213 */ /* 0x000fc60000000000 */
[----:B------:R-:W2:Y:S01]  /*5e20*/  MUFU.TANH R6, R27 ;  /* 0x0000001b00067308 */ /* 0x000ea20000002400 */
[----:B------:R-:W-:-:S05]  /*5e30*/  IMAD.IADD R5, R14, 0x1, -R50 ;  /* 0x000000010e057824 */ /* 0x000fca00078e0a32 */
[----:B------:R-:W-:Y:S01]  /*5e40*/  IABS R3, R5 ;  /* 0x0000000500037213 */ /* 0x000fe20000000000 */
[----:B------:R-:W-:Y:S01]  /*5e50*/  IMAD.MOV.U32 R5, RZ, RZ, R4 ;  /* 0x000000ffff057224 */ /* 0x000fe200078e0004 */
[----:B------:R-:W3:Y:S01]  /*5e60*/  MUFU.TANH R13, R39 ;  /* 0x00000027000d7308 */ /* 0x000ee20000002400 */
[----:B------:R-:W-:Y:S01]  /*5e70*/  MOV R4, R2 ;  /* 0x0000000200047202 */ /* 0x000fe20000000f00 */
[----:B------:R-:W-:Y:S02]  /*5e80*/  IMAD.MOV.U32 R2, RZ, RZ, R0 ;  /* 0x000000ffff027224 */ /* 0x000fe400078e0000 */
[----:B------:R-:W-:Y:S01]  /*5e90*/  IMAD.MOV.U32 R0, RZ, RZ, R3 ;  /* 0x000000ffff007224 */ /* 0x000fe200078e0003 */
[----:B------:R-:W-:Y:S02]  /*5ea0*/  I2FP.F32.S32 R3, R4 ;  /* 0x0000000400037245 */ /* 0x000fe40000201400 */
[----:B------:R-:W-:Y:S01]  /*5eb0*/  I2FP.F32.S32 R2, R2 ;  /* 0x0000000200027245 */ /* 0x000fe20000201400 */
[----:B------:R4:W-:Y:S01]  /*5ec0*/  MUFU.TANH R10, R53 ;  /* 0x00000035000a7308 */ /* 0x0009e20000002400 */
[----:B------:R-:W-:Y:S01]  /*5ed0*/  I2FP.F32.S32 R0, R0 ;  /* 0x0000000000007245 */ /* 0x000fe20000201400 */
[-C--:B------:R-:W-:Y:S01]  /*5ee0*/  FFMA.FTZ R89, R3, -R132.reuse, R11 ;  /* 0x8000008403597223 */ /* 0x080fe2000001000b */
[----:B------:R-:W-:Y:S01]  /*5ef0*/  I2FP.F32.S32 R5, R5 ;  /* 0x0000000500057245 */ /* 0x000fe20000201400 */
[----:B-1----:R-:W-:Y:S01]  /*5f00*/  FFMA.FTZ R95, R2, -R132, R7 ;  /* 0x80000084025f7223 */ /* 0x002fe20000010007 */
[----:B------:R-:W-:Y:S01]  /*5f10*/  IADD3 R2, PT, PT, R14, -R52, RZ ;  /* 0x800000340e027210 */ /* 0x000fe20007ffe0ff */
[-C--:B--2---:R-:W-:Y:S01]  /*5f20*/  FFMA.FTZ R94, R0, -R132.reuse, R6 ;  /* 0x80000084005e7223 */ /* 0x084fe20000010006 */
[C---:B------:R-:W-:Y:S01]  /*5f30*/  IMAD.IADD R3, R14.reuse, 0x1, -R57 ;  /* 0x000000010e037824 */ /* 0x040fe200078e0a39 */
[----:B------:R1:W-:Y:S01]  /*5f40*/  MUFU.TANH R8, R58 ;  /* 0x0000003a00087308 */ /* 0x0003e20000002400 */
[C---:B------:R-:W-:Y:S01]  /*5f50*/  IADD3 R6, PT, PT, R14.reuse, -R61, RZ ;  /* 0x8000003d0e067210 */ /* 0x040fe20007ffe0ff */
[----:B---3--:R-:W-:Y:S01]  /*5f60*/  FFMA.FTZ R79, R5, -R132, R13 ;  /* 0x80000084054f7223 */ /* 0x008fe2000001000d */
[----:B------:R-:W-:Y:S01]  /*5f70*/  IABS R5, R2 ;  /* 0x0000000200057213 */ /* 0x000fe20000000000 */
[----:B------:R-:W-:-:S02]  /*5f80*/  VIADD R13, R14, 0x8 ;  /* 0x000000080e0d7836 */ /* 0x000fc40000000000 */
[----:B------:R-:W-:Y:S02]  /*5f90*/  VIADD R11, R14, 0x48 ;  /* 0x000000480e0b7836 */ /* 0x000fe40000000000 */
[----:B------:R2:W-:Y:S01]  /*5fa0*/  MUFU.TANH R7, R60 ;  /* 0x0000003c00077308 */ /* 0x0005e20000002400 */
[----:B----4-:R-:W-:-:S05]  /*5fb0*/  IADD3 R53, PT, PT, R31, -0x2f, RZ ;  /* 0xffffffd11f357810 */ /* 0x010fca0007ffe0ff */
[C---:B------:R-:W-:Y:S02]  /*5fc0*/  IMAD.IADD R0, R14.reuse, 0x1, -R53 ;  /* 0x000000010e007824 */ /* 0x040fe400078e0a35 */
[----:B------:R-:W3:Y:S01]  /*5fd0*/  MUFU.TANH R12, R22 ;  /* 0x00000016000c7308 */ /* 0x000ee20000002400 */
[C---:B-1----:R-:W-:Y:S02]  /*5fe0*/  VIADD R58, R31.reuse, 0xffffffd9 ;  /* 0xffffffd91f3a7836 */ /* 0x042fe40000000000 */
[----:B------:R-:W-:Y:S02]  /*5ff0*/  IABS R2, R0 ;  /* 0x0000000000027213 */ /* 0x000fe40000000000 */
[----:B------:R-:W-:Y:S01]  /*6000*/  IMAD.IADD R4, R14, 0x1, -R58 ;  /* 0x000000010e047824 */ /* 0x000fe200078e0a3a */
[----:B------:R-:W-:Y:S02]  /*6010*/  IABS R0, R3 ;  /* 0x0000000300007213 */ /* 0x000fe40000000000 */
[----:B------:R-:W1:Y:S01]  /*6020*/  MUFU.TANH R9, R19 ;  /* 0x0000001300097308 */ /* 0x000e620000002400 */
[----:B--2---:R-:W-:Y:S01]  /*6030*/  VIADD R60, R31, 0xffffffe1 ;  /* 0xffffffe11f3c7836 */ /* 0x004fe20000000000 */
[----:B------:R-:W-:-:S02]  /*6040*/  IABS R3, R4 ;  /* 0x0000000400037213 */ /* 0x000fc40000000000 */
[----:B------:R-:W-:Y:S01]  /*6050*/  IABS R4, R6 ;  /* 0x0000000600047213 */ /* 0x000fe20000000000 */
[----:B------:R-:W-:Y:S02]  /*6060*/  IMAD.MOV.U32 R6, RZ, RZ, R5 ;  /* 0x000000ffff067224 */ /* 0x000fe400078e0005 */
[----:B------:R-:W-:Y:S01]  /*6070*/  IMAD.MOV.U32 R5, RZ, RZ, R2 ;  /* 0x000000ffff057224 */ /* 0x000fe200078e0002 */
[----:B------:R2:W-:Y:S01]  /*6080*/  MUFU.TANH R26, R93 ;  /* 0x0000005d001a7308 */ /* 0x0005e20000002400 */
[----:B------:R-:W-:Y:S01]  /*6090*/  IMAD.MOV.U32 R2, RZ, RZ, R0 ;  /* 0x000000ffff027224 */ /* 0x000fe200078e0000 */
[----:B------:R-:W-:Y:S02]  /*60a0*/  MOV R0, R3 ;  /* 0x0000000300007202 */ /* 0x000fe40000000f00 */
[----:B------:R-:W-:Y:S02]  /*60b0*/  I2FP.F32.S32 R6, R6 ;  /* 0x0000000600067245 */ /* 0x000fe40000201400 */
[----:B------:R-:W-:-:S02]  /*60c0*/  I2FP.F32.S32 R3, R2 ;  /* 0x0000000200037245 */ /* 0x000fc40000201400 */
[----:B------:R-:W-:Y:S01]  /*60d0*/  I2FP.F32.S32 R2, R0 ;  /* 0x0000000000027245 */ /* 0x000fe20000201400 */
[----:B---3--:R-:W-:Y:S01]  /*60e0*/  FFMA.FTZ R110, R6, -R132, R12 ;  /* 0x80000084066e7223 */ /* 0x008fe2000001000c */
[----:B------:R-:W-:Y:S01]  /*60f0*/  I2FP.F32.S32 R0, R4 ;  /* 0x0000000400007245 */ /* 0x000fe20000201400 */
[----:B-1----:R-:W-:Y:S01]  /*6100*/  FFMA.FTZ R117, R3, -R132, R9 ;  /* 0x8000008403757223 */ /* 0x002fe20000010009 */
[----:B------:R-:W-:Y:S01]  /*6110*/  I2FP.F32.S32 R5, R5 ;  /* 0x0000000500057245 */ /* 0x000fe20000201400 */
[C---:B------:R-:W-:Y:S01]  /*6120*/  VIADD R12, R14.reuse, 0x40 ;  /* 0x000000400e0c7836 */ /* 0x040fe20000000000 */
[----:B------:R-:W-:Y:S01]  /*6130*/  IADD3 R3, PT, PT, R14, -R62, RZ ;  /* 0x8000003e0e037210 */ /* 0x000fe20007ffe0ff */
[-C--:B------:R-:W-:Y:S01]  /*6140*/  FFMA.FTZ R115, R0, -R132.reuse, R7 ;  /* 0x8000008400737223 */ /* 0x080fe20000010007 */
[----:B------:R-:W-:Y:S02]  /*6150*/  IMAD.IADD R0, R14, 0x1, -R60 ;  /* 0x000000010e007824 */ /* 0x000fe400078e0a3c */
[-C--:B------:R-:W-:Y:S01]  /*6160*/  FFMA.FTZ R116, R2, -R132.reuse, R8 ;  /* 0x8000008402747223 */ /* 0x080fe20000010008 */
[----:B--2---:R-:W-:Y:S01]  /*6170*/  FFMA.FTZ R93, R5, -R132, R10 ;  /* 0x80000084055d7223 */ /* 0x004fe2000001000a */
[----:B------:R-:W-:Y:S01]  /*6180*/  IADD3 R4, PT, PT, -R18, R13, RZ ;  /* 0x0000000d12047210 */ /* 0x000fe20007ffe1ff */
[--C-:B------:R-:W-:Y:S01]  /*6190*/  IMAD.IADD R5, R12, 0x1, -R18.reuse ;  /* 0x000000010c057824 */ /* 0x100fe200078e0a12 */
[----:B------:R-:W-:Y:S01]  /*61a0*/  IABS R2, R0 ;  /* 0x0000000000027213 */ /* 0x000fe20000000000 */
[----:B------:R-:W-:Y:S01]  /*61b0*/  IMAD.IADD R7, R11, 0x1, -R18 ;  /* 0x000000010b077824 */ /* 0x000fe200078e0a12 */
[----:B------:R-:W-:Y:S01]  /*61c0*/  IABS R0, R3 ;  /* 0x0000000300007213 */ /* 0x000fe20000000000 */
[----:B------:R-:W1:Y:S02]  /*61d0*/  MUFU.TANH R9, R67 ;  /* 0x0000004300097308 */ /* 0x000e640000002400 */
[----:B------:R-:W-:Y:S01]  /*61e0*/  IMAD.MOV.U32 R6, RZ, RZ, R2 ;  /* 0x000000ffff067224 */ /* 0x000fe200078e0002 */
[----:B------:R-:W-:-:S02]  /*61f0*/  MOV R3, R0 ;  /* 0x0000000000037202 */ /* 0x000fc40000000f00 */
[----:B------:R-:W-:Y:S02]  /*6200*/  IABS R2, R4 ;  /* 0x0000000400027213 */ /* 0x000fe40000000000 */
[----:B------:R-:W-:Y:S01]  /*6210*/  IABS R0, R5 ;  /* 0x0000000500007213 */ /* 0x000fe20000000000 */
[----:B------:R-:W2:Y:S01]  /*6220*/  MUFU.TANH R8, R32 ;  /* 0x0000002000087308 */ /* 0x000ea20000002400 */
[----:B------:R-:W-:Y:S02]  /*6230*/  IABS R4, R7 ;  /* 0x0000000700047213 */ /* 0x000fe40000000000 */
[----:B------:R-:W-:Y:S01]  /*6240*/  I2FP.F32.S32 R5, R3 ;  /* 0x0000000300057245 */ /* 0x000fe20000201400 */
[----:B------:R-:W-:Y:S01]  /*6250*/  IMAD.MOV.U32 R3, RZ, RZ, R2 ;  /* 0x000000ffff037224 */ /* 0x000fe200078e0002 */
[----:B------:R-:W-:Y:S01]  /*6260*/  I2FP.F32.S32 R6, R6 ;  /* 0x0000000600067245 */ /* 0x000fe20000201400 */
[----:B------:R-:W-:Y:S01]  /*6270*/  IMAD.MOV.U32 R2, RZ, RZ, R0 ;  /* 0x000000ffff027224 */ /* 0x000fe200078e0000 */
[----:B------:R-:W-:Y:S01]  /*6280*/  IADD3 R7, PT, PT, -R25, R11, RZ ;  /* 0x0000000b19077210 */ /* 0x000fe20007ffe1ff */
[----:B------:R-:W-:Y:S01]  /*6290*/  IMAD.MOV.U32 R0, RZ, RZ, R4 ;  /* 0x000000ffff007224 */ /* 0x000fe200078e0004 */
[----:B------:R-:W-:Y:S01]  /*62a0*/  I2FP.F32.S32 R3, R3 ;  /* 0x0000000300037245 */ /* 0x000fe20000201400 */
[----:B-1----:R-:W-:Y:S01]  /*62b0*/  FFMA.FTZ R113, R6, -R132, R9 ;  /* 0x8000008406717223 */ /* 0x002fe20000010009 */
[----:B------:R-:W-:Y:S01]  /*62c0*/  I2FP.F32.S32 R2, R2 ;  /* 0x0000000200027245 */ /* 0x000fe20000201400 */
[----:B------:R-:W-:Y:S01]  /*62d0*/  IMAD.IADD R4, R11, 0x1, -R21 ;  /* 0x000000010b047824 */ /* 0x000fe200078e0a15 */
[----:B------:R-:W-:Y:S01]  /*62e0*/  I2FP.F32.S32 R0, R0 ;  /* 0x0000000000007245 */ /* 0x000fe20000201400 */
[----:B------:R-:W1:Y:S01]  /*62f0*/  MUFU.TANH R19, R98 ;  /* 0x0000006200137308 */ /* 0x000e620000002400 */
[-C--:B------:R-:W-:Y:S01]  /*6300*/  FFMA.FTZ R17, R3, -R132.reuse, R91 ;  /* 0x8000008403117223 */ /* 0x080fe2000001005b */
[-C--:B------:R-:W-:Y:S01]  /*6310*/  FFMA.FTZ R15, R2, -R132.reuse, R85 ;  /* 0x80000084020f7223 */ /* 0x080fe20000010055 */
[----:B------:R-:W-:Y:S01]  /*6320*/  IADD3 R2, PT, PT, -R21, R13, RZ ;  /* 0x0000000d15027210 */ /* 0x000fe20007ffe1ff */
[----:B------:R-:W-:Y:S01]  /*6330*/  FFMA.FTZ R9, R0, -R132, R77 ;  /* 0x8000008400097223 */ /* 0x000fe2000001004d */
[----:B------:R-:W-:-:S02]  /*6340*/  IMAD.IADD R0, R12, 0x1, -R21 ;  /* 0x000000010c007824 */ /* 0x000fc400078e0a15 */
[----:B--2---:R-:W-:Y:S01]  /*6350*/  FFMA.FTZ R111, R5, -R132, R8 ;  /* 0x80000084056f7223 */ /* 0x004fe20000010008 */
[----:B------:R-:W-:Y:S01]  /*6360*/  IMAD.IADD R5, R12, 0x1, -R25 ;  /* 0x000000010c057824 */ /* 0x000fe200078e0a19 */
[----:B------:R-:W-:Y:S01]  /*6370*/  IABS R6, R2 ;  /* 0x0000000200067213 */ /* 0x000fe20000000000 */
[----:B------:R-:W2:Y:S01]  /*6380*/  MUFU.TANH R28, R96 ;  /* 0x00000060001c7308 */ /* 0x000ea20000002400 */
[----:B------:R-:W-:Y:S02]  /*6390*/  IABS R3, R0 ;  /* 0x0000000000037213 */ /* 0x000fe40000000000 */
[----:B------:R-:W-:Y:S02]  /*63a0*/  IABS R0, R4 ;  /* 0x0000000400007213 */ /* 0x000fe40000000000 */
[----:B------:R-:W-:Y:S02]  /*63b0*/  IABS R4, R7 ;  /* 0x0000000700047213 */ /* 0x000fe40000000000 */
[----:B------:R-:W-:Y:S01]  /*63c0*/  IABS R2, R5 ;  /* 0x0000000500027213 */ /* 0x000fe20000000000 */
[----:B------:R-:W-:Y:S01]  /*63d0*/  IMAD.MOV.U32 R5, RZ, RZ, R3 ;  /* 0x000000ffff057224 */ /* 0x000fe200078e0003 */
[----:B------:R-:W3:Y:S01]  /*63e0*/  MUFU.TANH R7, R106 ;  /* 0x0000006a00077308 */ /* 0x000ee20000002400 */
        /* <DEDUP_REMOVED lines=9> */
[-C--:B------:R-:W-:Y:S01]  /*6480*/  FFMA.FTZ R16, R3, -R132.reuse, R90 ;  /* 0x8000008403107223 */ /* 0x080fe2000001005a */
[----:B------:R-:W-:Y:S01]  /*6490*/  IADD3 R2, PT, PT, -R23, R13, RZ ;  /* 0x0000000d17027210 */ /* 0x000fe20007ffe1ff */
[-C--:B-1----:R-:W-:Y:S01]  /*64a0*/  FFMA.FTZ R8, R0, -R132.reuse, R19 ;  /* 0x8000008400087223 */ /* 0x082fe20000010013 */
[--C-:B------:R-:W-:Y:S02]  /*64b0*/  IMAD.IADD R0, R12, 0x1, -R23.reuse ;  /* 0x000000010c007824 */ /* 0x100fe400078e0a17 */
[----:B------:R-:W-:Y:S01]  /*64c0*/  FFMA.FTZ R18, R5, -R132, R92 ;  /* 0x8000008405127223 */ /* 0x000fe2000001005c */
[----:B------:R-:W-:Y:S01]  /*64d0*/  IMAD.IADD R3, R11, 0x1, -R23 ;  /* 0x000000010b037824 */ /* 0x000fe200078e0a17 */
[----:B------:R-:W-:Y:S01]  /*64e0*/  IABS R5, R2 ;  /* 0x0000000200057213 */ /* 0x000fe20000000000 */
[----:B------:R-:W-:Y:S01]  /*64f0*/  IMAD.IADD R4, R13, 0x1, -R30 ;  /* 0x000000010d047824 */ /* 0x000fe200078e0a1e */
[----:B------:R-:W-:Y:S01]  /*6500*/  IADD3 R6, PT, PT, -R30, R12, RZ ;  /* 0x0000000c1e067210 */ /* 0x000fe20007ffe1ff */
[----:B------:R-:W1:Y:S01]  /*6510*/  MUFU.TANH R22, R99 ;  /* 0x0000006300167308 */ /* 0x000e620000002400 */
[----:B------:R-:W-:-:S02]  /*6520*/  IABS R2, R0 ;  /* 0x0000000000027213 */ /* 0x000fc40000000000 */
[----:B------:R-:W-:Y:S02]  /*6530*/  IABS R0, R3 ;  /* 0x0000000300007213 */ /* 0x000fe40000000000 */
[----:B------:R-:W-:Y:S02]  /*6540*/  IABS R3, R4 ;  /* 0x0000000400037213 */ /* 0x000fe40000000000 */
[----:B------:R-:W-:Y:S01]  /*6550*/  IABS R4, R6 ;  /* 0x0000000600047213 */ /* 0x000fe20000000000 */
[----:B------:R-:W4:Y:S01]  /*6560*/  MUFU.TANH R24, R104 ;  /* 0x0000006800187308 */ /* 0x000f220000002400 */
[----:B------:R-:W-:Y:S01]  /*6570*/  IMAD.MOV.U32 R6, RZ, RZ, R5 ;  /* 0x000000ffff067224 */ /* 0x000fe200078e0005 */
[----:B------:R-:W-:Y:S01]  /*6580*/  FSEL R98, R9, -INF , !P3 ;  /* 0xff80000009627808 */ /* 0x000fe20005800000 */
[----:B------:R-:W-:Y:S01]  /*6590*/  IMAD.MOV.U32 R5, RZ, RZ, R2 ;  /* 0x000000ffff057224 */ /* 0x000fe200078e0002 */
[----:B------:R-:W-:Y:S01]  /*65a0*/  FSEL R80, R10, -INF , !P6 ;  /* 0xff8000000a507808 */ /* 0x000fe20007000000 */
[----:B------:R-:W-:Y:S01]  /*65b0*/  IMAD.MOV.U32 R2, RZ, RZ, R3 ;  /* 0x000000ffff027224 */ /* 0x000fe200078e0003 */
[----:B------:R-:W-:-:S02]  /*65c0*/  MOV R3, R4 ;  /* 0x0000000400037202 */ /* 0x000fc40000000f00 */
[----:B------:R-:W-:Y:S01]  /*65d0*/  I2FP.F32.S32 R5, R5 ;  /* 0x0000000500057245 */ /* 0x000fe20000201400 */
[----:B------:R-:W5:Y:S01]  /*65e0*/  MUFU.TANH R26, R108 ;  /* 0x0000006c001a7308 */ /* 0x000f620000002400 */
[----:B------:R-:W-:Y:S02]  /*65f0*/  I2FP.F32.S32 R4, R0 ;  /* 0x0000000000047245 */ /* 0x000fe40000201400 */
[----:B------:R-:W-:Y:S01]  /*6600*/  I2FP.F32.S32 R0, R3 ;  /* 0x0000000300007245 */ /* 0x000fe20000201400 */
[----:B--2---:R-:W-:Y:S01]  /*6610*/  FFMA.FTZ R23, R5, -R132, R28 ;  /* 0x8000008405177223 */ /* 0x004fe2000001001c */
[----:B------:R-:W-:Y:S01]  /*6620*/  I2FP.F32.S32 R2, R2 ;  /* 0x0000000200027245 */ /* 0x000fe20000201400 */
[----:B------:R-:W-:Y:S01]  /*6630*/  IMAD.IADD R3, R13, 0x1, -R35 ;  /* 0x000000010d037824 */ /* 0x000fe200078e0a23 */
[----:B------:R-:W-:Y:S01]  /*6640*/  I2FP.F32.S32 R6, R6 ;  /* 0x0000000600067245 */ /* 0x000fe20000201400 */
[----:B---3--:R-:W-:Y:S01]  /*6650*/  FFMA.FTZ R28, R0, -R132, R7 ;  /* 0x80000084001c7223 */ /* 0x008fe20000010007 */
[----:B------:R-:W-:-:S02]  /*6660*/  IMAD.IADD R0, R11, 0x1, -R30 ;  /* 0x000000010b007824 */ /* 0x000fc400078e0a1e */
[-C--:B-1----:R-:W-:Y:S01]  /*6670*/  FFMA.FTZ R29, R2, -R132.reuse, R22 ;  /* 0x80000084021d7223 */ /* 0x082fe20000010016 */
[----:B----4-:R-:W-:Y:S01]  /*6680*/  FFMA.FTZ R21, R4, -R132, R24 ;  /* 0x8000008404157223 */ /* 0x010fe20000010018 */
[----:B------:R-:W-:Y:S01]  /*6690*/  IMAD.IADD R2, R12, 0x1, -R35 ;  /* 0x000000010c027824 */ /* 0x000fe200078e0a23 */
[----:B------:R-:W1:Y:S01]  /*66a0*/  MUFU.TANH R27, R109 ;  /* 0x0000006d001b7308 */ /* 0x000e620000002400 */
[----:B------:R-:W-:Y:S01]  /*66b0*/  IABS R4, R0 ;  /* 0x0000000000047213 */ /* 0x000fe20000000000 */
[----:B------:R-:W-:Y:S01]  /*66c0*/  IMAD.IADD R7, R13, 0x1, -R37 ;  /* 0x000000010d077824 */ /* 0x000fe200078e0a25 */
[----:B------:R-:W-:Y:S01]  /*66d0*/  IABS R5, R3 ;  /* 0x0000000300057213 */ /* 0x000fe20000000000 */
[----:B------:R-:W-:Y:S01]  /*66e0*/  FFMA.FTZ R25, R6, -R132, R78 ;  /* 0x8000008406197223 */ /* 0x000fe2000001004e */
[----:B------:R-:W-:Y:S01]  /*66f0*/  IABS R2, R2 ;  /* 0x0000000200027213 */ /* 0x000fe20000000000 */
[----:B------:R-:W-:Y:S01]  /*6700*/  IMAD.MOV.U32 R3, RZ, RZ, R4 ;  /* 0x000000ffff037224 */ /* 0x000fe200078e0004 */
[----:B------:R-:W-:Y:S01]  /*6710*/  IABS R7, R7 ;  /* 0x0000000700077213 */ /* 0x000fe20000000000 */
[----:B------:R-:W2:Y:S01]  /*6720*/  MUFU.TANH R19, R112 ;  /* 0x0000007000137308 */ /* 0x000ea20000002400 */
[----:B------:R-:W-:Y:S01]  /*6730*/  IADD3 R6, PT, PT, -R35, R11, RZ ;  /* 0x0000000b23067210 */ /* 0x000fe20007ffe1ff */
[----:B------:R-:W-:Y:S01]  /*6740*/  IMAD.MOV.U32 R4, RZ, RZ, R2 ;  /* 0x000000ffff047224 */ /* 0x000fe200078e0002 */
[----:B------:R-:W-:-:S02]  /*6750*/  I2FP.F32.S32 R2, R3 ;  /* 0x0000000300027245 */ /* 0x000fc40000201400 */
[----:B------:R-:W-:Y:S02]  /*6760*/  MOV R3, R7 ;  /* 0x0000000700037202 */ /* 0x000fe40000000f00 */
[----:B------:R-:W-:Y:S01]  /*6770*/  IABS R0, R6 ;  /* 0x0000000600007213 */ /* 0x000fe20000000000 */
[----:B------:R-:W3:Y:S01]  /*6780*/  MUFU.TANH R32, R107 ;  /* 0x0000006b00207308 */ /* 0x000ee20000002400 */
[----:B-----5:R-:W-:Y:S01]  /*6790*/  FFMA.FTZ R26, R2, -R132, R26 ;  /* 0x80000084021a7223 */ /* 0x020fe2000001001a */
[----:B------:R-:W-:Y:S01]  /*67a0*/  I2FP.F32.S32 R2, R3 ;  /* 0x0000000300027245 */ /* 0x000fe20000201400 */
[--C-:B------:R-:W-:Y:S01]  /*67b0*/  IMAD.IADD R6, R11, 0x1, -R38.reuse ;  /* 0x000000010b067824 */ /* 0x100fe200078e0a26 */
[----:B------:R-:W-:Y:S01]  /*67c0*/  I2FP.F32.S32 R0, R0 ;  /* 0x0000000000007245 */ /* 0x000fe20000201400 */
[----:B------:R-:W-:Y:S01]  /*67d0*/  IMAD.IADD R3, R13, 0x1, -R38 ;  /* 0x000000010d037824 */ /* 0x000fe200078e0a26 */
[----:B------:R-:W-:Y:S01]  /*67e0*/  I2FP.F32.S32 R4, R4 ;  /* 0x0000000400047245 */ /* 0x000fe20000201400 */
[-C--:B-1----:R-:W-:Y:S01]  /*67f0*/  FFMA.FTZ R30, R2, -R132.reuse, R27 ;  /* 0x80000084021e7223 */ /* 0x082fe2000001001b */
[----:B------:R-:W1:Y:S01]  /*6800*/  MUFU.TANH R36, R105 ;  /* 0x0000006900247308 */ /* 0x000e620000002400 */
[----:B------:R-:W-:Y:S01]  /*6810*/  I2FP.F32.S32 R5, R5 ;  /* 0x0000000500057245 */ /* 0x000fe20000201400 */
[----:B--2---:R-:W-:Y:S01]  /*6820*/  FFMA.FTZ R19, R0, -R132, R19 ;  /* 0x8000008400137223 */ /* 0x004fe20000010013 */
[--C-:B------:R-:W-:Y:S01]  /*6830*/  IMAD.IADD R2, R12, 0x1, -R37.reuse ;  /* 0x000000010c027824 */ /* 0x100fe200078e0a25 */
[----:B------:R-:W-:Y:S01]  /*6840*/  IABS R3, R3 ;  /* 0x0000000300037213 */ /* 0x000fe20000000000 */
[----:B------:R-:W-:Y:S01]  /*6850*/  IMAD.IADD R0, R11, 0x1, -R37 ;  /* 0x000000010b007824 */ /* 0x000fe200078e0a25 */
[----:B------:R-:W-:-:S02]  /*6860*/  FSEL R96, R16, -INF , !P1 ;  /* 0xff80000010607808 */ /* 0x000fc40004800000 */
[----:B------:R-:W-:Y:S01]  /*6870*/  MUFU.TANH R9, R126 ;  /* 0x0000007e00097308 */ /* 0x000fe20000002400 */
[----:B------:R-:W-:Y:S01]  /*6880*/  I2FP.F32.S32 R3, R3 ;  /* 0x0000000300037245 */ /* 0x000fe20000201400 */
[----:B---3--:R-:W-:Y:S01]  /*6890*/  FFMA.FTZ R22, R4, -R132, R32 ;  /* 0x8000008404167223 */ /* 0x008fe20000010020 */
[----:B------:R-:W-:Y:S02]  /*68a0*/  FSEL R107, R33, -INF , !P3 ;  /* 0xff800000216b7808 */ /* 0x000fe40005800000 */
[----:B------:R-:W-:Y:S02]  /*68b0*/  IADD3 R4, PT, PT, -R38, R12, RZ ;  /* 0x0000000c26047210 */ /* 0x000fe40007ffe1ff */
[----:B------:R-:W-:Y:S01]  /*68c0*/  IABS R0, R0 ;  /* 0x0000000000007213 */ /* 0x000fe20000000000 */
[----:B------:R-:W2:Y:S01]  /*68d0*/  MUFU.TANH R33, R125 ;  /* 0x0000007d00217308 */ /* 0x000ea20000002400 */
[----:B------:R-:W-:Y:S01]  /*68e0*/  FSEL R97, R15, -INF , !P3 ;  /* 0xff8000000f617808 */ /* 0x000fe20005800000 */
[----:B-1----:R-:W-:Y:S01]  /*68f0*/  FFMA.FTZ R24, R5, -R132, R36 ;  /* 0x8000008405187223 */ /* 0x002fe20000010024 */
[----:B------:R-:W-:-:S02]  /*6900*/  IABS R5, R2 ;  /* 0x0000000200057213 */ /* 0x000fc40000000000 */
[----:B------:R-:W-:Y:S02]  /*6910*/  IABS R2, R4 ;  /* 0x0000000400027213 */ /* 0x000fe40000000000 */
[----:B------:R-:W-:Y:S01]  /*6920*/  IABS R4, R6 ;  /* 0x0000000600047213 */ /* 0x000fe20000000000 */
[----:B------:R-:W1:Y:S01]  /*6930*/  MUFU.TANH R7, R131 ;  /* 0x0000008300077308 */ /* 0x000e620000002400 */
[----:B------:R-:W-:Y:S01]  /*6940*/  IMAD.MOV.U32 R6, RZ, RZ, R5 ;  /* 0x000000ffff067224 */ /* 0x000fe200078e0005 */
[----:B------:R-:W-:Y:S01]  /*6950*/  I2FP.F32.S32 R2, R2 ;  /* 0x0000000200027245 */ /* 0x000fe20000201400 */
[----:B------:R-:W-:Y:S01]  /*6960*/  IMAD.MOV.U32 R5, RZ, RZ, R0 ;  /* 0x000000ffff057224 */ /* 0x000fe200078e0000 */
[----:B------:R-:W-:Y:S02]  /*6970*/  MOV R0, R4 ;  /* 0x0000000400007202 */ /* 0x000fe40000000f00 */
[----:B------:R-:W-:Y:S02]  /*6980*/  I2FP.F32.S32 R6, R6 ;  /* 0x0000000600067245 */ /* 0x000fe40000201400 */
[----:B------:R-:W3:Y:S01]  /*6990*/  MUFU.TANH R39, R118 ;  /* 0x0000007600277308 */ /* 0x000ee20000002400 */
[----:B------:R-:W-:Y:S01]  /*69a0*/  I2FP.F32.S32 R5, R5 ;  /* 0x0000000500057245 */ /* 0x000fe20000201400 */
[----:B--2---:R-:W-:Y:S01]  /*69b0*/  FFMA.FTZ R10, R2, -R132, R33 ;  /* 0x80000084020a7223 */ /* 0x004fe20000010021 */
[----:B------:R-:W-:Y:S01]  /*69c0*/  I2FP.F32.S32 R0, R0 ;  /* 0x0000000000007245 */ /* 0x000fe20000201400 */
[--C-:B------:R-:W-:Y:S01]  /*69d0*/  IMAD.IADD R2, R13, 0x1, -R40.reuse ;  /* 0x000000010d027824 */ /* 0x100fe200078e0a28 */
[----:B------:R-:W-:Y:S01]  /*69e0*/  FSEL R112, R17, -INF , !P3 ;  /* 0xff80000011707808 */ /* 0x000fe20005800000 */
[----:B------:R-:W-:Y:S01]  /*69f0*/  FFMA.FTZ R16, R5, -R132, R9 ;  /* 0x8000008405107223 */ /* 0x000fe20000010009 */
[----:B------:R-:W-:Y:S01]  /*6a00*/  IADD3 R5, PT, PT, -R41, R13, RZ ;  /* 0x0000000d29057210 */ /* 0x000fe20007ffe1ff */
[----:B------:R-:W2:Y:S01]  /*6a10*/  MUFU.TANH R34, R124 ;  /* 0x0000007c00227308 */ /* 0x000ea20000002400 */
[----:B------:R-:W-:Y:S01]  /*6a20*/  IABS R4, R2 ;  /* 0x0000000200047213 */ /* 0x000fe20000000000 */
[----:B-1----:R-:W-:Y:S01]  /*6a30*/  FFMA.FTZ R9, R0, -R132, R7 ;  /* 0x8000008400097223 */ /* 0x002fe20000010007 */
[----:B------:R-:W-:Y:S01]  /*6a40*/  IMAD.IADD R0, R12, 0x1, -R40 ;  /* 0x000000010c007824 */ /* 0x000fe200078e0a28 */
[----:B------:R-:W-:-:S02]  /*6a50*/  ISETP.GE.AND P3, PT, R35, R84, PT ;  /* 0x000000542300720c */ /* 0x000fc40003f66270 */
[----:B------:R-:W-:Y:S02]  /*6a60*/  FSEL R81, R18, -INF , !P1 ;  /* 0xff80000012517808 */ /* 0x000fe40004800000 */
[----:B------:R-:W1:Y:S01]  /*6a70*/  MUFU.TANH R36, R127 ;  /* 0x0000007f00247308 */ /* 0x000e620000002400 */
[----:B------:R-:W-:Y:S01]  /*6a80*/  IABS R2, R0 ;  /* 0x0000000000027213 */ /* 0x000fe20000000000 */
[-C--:B---3--:R-:W-:Y:S01]  /*6a90*/  FFMA.FTZ R15, R3, -R132.reuse, R39 ;  /* 0x80000084030f7223 */ /* 0x088fe20000010027 */
[----:B------:R-:W-:Y:S01]  /*6aa0*/  IMAD.IADD R3, R11, 0x1, -R40 ;  /* 0x000000010b037824 */ /* 0x000fe200078e0a28 */
[----:B------:R-:W-:Y:S02]  /*6ab0*/  FSEL R85, R8, -INF , !P6 ;  /* 0xff80000008557808 */ /* 0x000fe40007000000 */
[----:B------:R-:W-:Y:S02]  /*6ac0*/  FSEL R106, R20, -INF , !P1 ;  /* 0xff800000146a7808 */ /* 0x000fe40004800000 */
[----:B------:R-:W-:Y:S01]  /*6ad0*/  IABS R0, R3 ;  /* 0x0000000300007213 */ /* 0x000fe20000000000 */
[----:B------:R-:W3:Y:S01]  /*6ae0*/  MUFU.TANH R32, R130 ;  /* 0x0000008200207308 */ /* 0x000ee20000002400 */
[----:B--2---:R-:W-:Y:S01]  /*6af0*/  FFMA.FTZ R17, R6, -R132, R34 ;  /* 0x8000008406117223 */ /* 0x004fe20000010022 */
[----:B------:R-:W-:Y:S01]  /*6b00*/  IMAD.IADD R6, R12, 0x1, -R41 ;  /* 0x000000010c067824 */ /* 0x000fe200078e0a29 */
[----:B------:R-:W-:Y:S01]  /*6b10*/  IABS R3, R5 ;  /* 0x0000000500037213 */ /* 0x000fe20000000000 */
[----:B------:R-:W-:Y:S01]  /*6b20*/  IMAD.MOV.U32 R5, RZ, RZ, R4 ;  /* 0x000000ffff057224 */ /* 0x000fe200078e0004 */
[----:B------:R-:W-:-:S02]  /*6b30*/  MOV R4, R0 ;  /* 0x0000000000047202 */ /* 0x000fc40000000f00 */
[----:B------:R-:W-:Y:S01]  /*6b40*/  IABS R7, R6 ;  /* 0x0000000600077213 */ /* 0x000fe20000000000 */
[----:B------:R-:W2:Y:S01]  /*6b50*/  MUFU.TANH R35, R128 ;  /* 0x0000008000237308 */ /* 0x000ea20000002400 */
[----:B------:R-:W-:Y:S01]  /*6b60*/  IMAD.MOV.U32 R6, RZ, RZ, R2 ;  /* 0x000000ffff067224 */ /* 0x000fe200078e0002 */
[----:B------:R-:W-:Y:S01]  /*6b70*/  I2FP.F32.S32 R2, R5 ;  /* 0x0000000500027245 */ /* 0x000fe20000201400 */
[----:B------:R-:W-:Y:S01]  /*6b80*/  IMAD.MOV.U32 R0, RZ, RZ, R3 ;  /* 0x000000ffff007224 */ /* 0x000fe200078e0003 */
[----:B------:R-:W-:Y:S01]  /*6b90*/  I2FP.F32.S32 R4, R4 ;  /* 0x0000000400047245 */ /* 0x000fe20000201400 */
[----:B------:R-:W-:Y:S01]  /*6ba0*/  IMAD.MOV.U32 R3, RZ, RZ, R7 ;  /* 0x000000ffff037224 */ /* 0x000fe200078e0007 */
[----:B------:R-:W-:Y:S01]  /*6bb0*/  I2FP.F32.S32 R6, R6 ;  /* 0x0000000600067245 */ /* 0x000fe20000201400 */
[----:B-1----:R-:W-:Y:S01]  /*6bc0*/  FFMA.FTZ R27, R2, -R132, R36 ;  /* 0x80000084021b7223 */ /* 0x002fe20000010024 */
[----:B------:R-:W1:Y:S01]  /*6bd0*/  MUFU.TANH R18, R129 ;  /* 0x0000008100127308 */ /* 0x000e620000002400 */
[----:B------:R-:W-:Y:S01]  /*6be0*/  I2FP.F32.S32 R2, R0 ;  /* 0x0000000000027245 */ /* 0x000fe20000201400 */
[----:B------:R-:W-:Y:S01]  /*6bf0*/  IMAD.IADD R7, R13, 0x1, -R43 ;  /* 0x000000010d077824 */ /* 0x000fe200078e0a2b */
[----:B------:R-:W-:-:S02]  /*6c00*/  I2FP.F32.S32 R0, R3 ;  /* 0x0000000300007245 */ /* 0x000fc40000201400 */
[----:B------:R-:W-:Y:S02]  /*6c10*/  IADD3 R3, PT, PT, -R42, R13, RZ ;  /* 0x0000000d2a037210 */ /* 0x000fe40007ffe1ff */
[----:B------:R-:W-:Y:S01]  /*6c20*/  FSEL R77, R23, -INF , !P5 ;  /* 0xff800000174d7808 */ /* 0x000fe20006800000 */
[----:B------:R-:W4:Y:S01]  /*6c30*/  MUFU.TANH R8, R134 ;  /* 0x0000008600087308 */ /* 0x000f220000002400 */
[-C--:B---3--:R-:W-:Y:S01]  /*6c40*/  FFMA.FTZ R32, R0, -R132.reuse, R32 ;  /* 0x8000008400207223 */ /* 0x088fe20000010020 */
[----:B------:R-:W-:Y:S02]  /*6c50*/  IMAD.IADD R0, R11, 0x1, -R41 ;  /* 0x000000010b007824 */ /* 0x000fe400078e0a29 */
[----:B--2---:R-:W-:Y:S01]  /*6c60*/  FFMA.FTZ R34, R2, -R132, R35 ;  /* 0x8000008402227223 */ /* 0x004fe20000010023 */
[----:B------:R-:W-:Y:S01]  /*6c70*/  IMAD.IADD R2, R12, 0x1, -R42 ;  /* 0x000000010c027824 */ /* 0x000fe200078e0a2a */
[----:B------:R-:W-:Y:S02]  /*6c80*/  FSEL R78, R21, -INF , !P5 ;  /* 0xff800000154e7808 */ /* 0x000fe40006800000 */
[----:B------:R-:W-:Y:S01]  /*6c90*/  IABS R5, R3 ;  /* 0x0000000300057213 */ /* 0x000fe20000000000 */
[----:B------:R-:W2:Y:S01]  /*6ca0*/  MUFU.TANH R33, R135 ;  /* 0x0000008700217308 */ /* 0x000ea20000002400 */
[----:B------:R-:W-:Y:S01]  /*6cb0*/  IABS R2, R2 ;  /* 0x0000000200027213 */ /* 0x000fe20000000000 */
[----:B-1----:R-:W-:Y:S01]  /*6cc0*/  FFMA.FTZ R20, R6, -R132, R18 ;  /* 0x8000008406147223 */ /* 0x002fe20000010012 */
[----:B------:R-:W-:Y:S01]  /*6cd0*/  IABS R7, R7 ;  /* 0x0000000700077213 */ /* 0x000fe20000000000 */
[----:B------:R-:W-:Y:S01]  /*6ce0*/  IMAD.IADD R6, R11, 0x1, -R42 ;  /* 0x000000010b067824 */ /* 0x000fe200078e0a2a */
[----:B------:R-:W-:-:S02]  /*6cf0*/  FSEL R108, R25, -INF , !P5 ;  /* 0xff800000196c7808 */ /* 0x000fc40006800000 */
[----:B------:R-:W-:Y:S01]  /*6d00*/  FSEL R67, R28, -INF , !P4 ;  /* 0xff8000001c437808 */ /* 0x000fe20006000000 */
[----:B------:R-:W1:Y:S01]  /*6d10*/  MUFU.TANH R23, R121 ;  /* 0x0000007900177308 */ /* 0x000e620000002400 */
[----:B------:R-:W-:Y:S01]  /*6d20*/  FSEL R64, R22, -INF , !P3 ;  /* 0xff80000016407808 */ /* 0x000fe20005800000 */
[----:B----4-:R-:W-:Y:S01]  /*6d30*/  FFMA.FTZ R18, R4, -R132, R8 ;  /* 0x8000008404127223 */ /* 0x010fe20000010008 */
[----:B------:R-:W-:Y:S02]  /*6d40*/  IABS R4, R0 ;  /* 0x0000000000047213 */ /* 0x000fe40000000000 */
[----:B------:R-:W-:Y:S01]  /*6d50*/  IABS R0, R6 ;  /* 0x0000000600007213 */ /* 0x000fe20000000000 */
[----:B------:R-:W-:Y:S01]  /*6d60*/  IMAD.IADD R6, R11, 0x1, -R44 ;  /* 0x000000010b067824 */ /* 0x000fe200078e0a2c */
[----:B------:R-:W-:Y:S01]  /*6d70*/  MOV R3, R4 ;  /* 0x0000000400037202 */ /* 0x000fe20000000f00 */
[----:B------:R-:W3:Y:S01]  /*6d80*/  MUFU.TANH R21, R136 ;  /* 0x0000008800157308 */ /* 0x000ee20000002400 */
[----:B------:R-:W-:Y:S01]  /*6d90*/  IMAD.MOV.U32 R4, RZ, RZ, R2 ;  /* 0x000000ffff047224 */ /* 0x000fe200078e0002 */
[----:B------:R-:W-:-:S02]  /*6da0*/  I2FP.F32.S32 R0, R0 ;  /* 0x0000000000007245 */ /* 0x000fc40000201400 */
[----:B------:R-:W-:Y:S01]  /*6db0*/  I2FP.F32.S32 R2, R3 ;  /* 0x0000000300027245 */ /* 0x000fe20000201400 */
[----:B------:R-:W-:Y:S01]  /*6dc0*/  IMAD.MOV.U32 R3, RZ, RZ, R7 ;  /* 0x000000ffff037224 */ /* 0x000fe200078e0007 */
[----:B------:R-:W-:Y:S02]  /*6dd0*/  I2FP.F32.S32 R4, R4 ;  /* 0x0000000400047245 */ /* 0x000fe40000201400 */
[----:B------:R-:W4:Y:S01]  /*6de0*/  MUFU.TANH R8, R122 ;  /* 0x0000007a00087308 */ /* 0x000f220000002400 */
[-C--:B--2---:R-:W-:Y:S01]  /*6df0*/  FFMA.FTZ R28, R2, -R132.reuse, R33 ;  /* 0x80000084021c7223 */ /* 0x084fe20000010021 */
[----:B------:R-:W-:Y:S01]  /*6e00*/  I2FP.F32.S32 R2, R3 ;  /* 0x0000000300027245 */ /* 0x000fe20000201400 */
[----:B------:R-:W-:Y:S01]  /*6e10*/  IMAD.IADD R3, R13, 0x1, -R44 ;  /* 0x000000010d037824 */ /* 0x000fe200078e0a2c */
[----:B------:R-:W-:Y:S02]  /*6e20*/  I2FP.F32.S32 R5, R5 ;  /* 0x0000000500057245 */ /* 0x000fe40000201400 */
[----:B------:R-:W-:Y:S01]  /*6e30*/  FSEL R83, R19, -INF , !P3 ;  /* 0xff80000013537808 */ /* 0x000fe20005800000 */
[----:B-1----:R-:W-:Y:S01]  /*6e40*/  FFMA.FTZ R33, R2, -R132, R23 ;  /* 0x8000008402217223 */ /* 0x002fe20000010017 */
[----:B------:R-:W1:Y:S01]  /*6e50*/  MUFU.TANH R25, R120 ;  /* 0x0000007800197308 */ /* 0x000e620000002400 */
[----:B------:R-:W-:-:S02]  /*6e60*/  IMAD.IADD R2, R12, 0x1, -R43 ;  /* 0x000000010c027824 */ /* 0x000fc400078e0a2b */
[-C--:B---3--:R-:W-:Y:S01]  /*6e70*/  FFMA.FTZ R22, R4, -R132.reuse, R21 ;  /* 0x8000008404167223 */ /* 0x088fe20000010015 */
[----:B------:R-:W-:Y:S01]  /*6e80*/  IMAD.IADD R4, R12, 0x1, -R44 ;  /* 0x000000010c047824 */ /* 0x000fe200078e0a2c */
[----:B------:R-:W-:Y:S02]  /*6e90*/  FSEL R82, R26, -INF , !P4 ;  /* 0xff8000001a527808 */ /* 0x000fe40006000000 */
[----:B------:R-:W-:Y:S01]  /*6ea0*/  FSEL R163, R24, -INF , !P3 ;  /* 0xff80000018a37808 */ /* 0x000fe20005800000 */
[----:B------:R-:W-:Y:S01]  /*6eb0*/  MUFU.TANH R19, R140 ;  /* 0x0000008c00137308 */ /* 0x000fe20000002400 */
[----:B------:R-:W-:Y:S01]  /*6ec0*/  FSEL R165, R29, -INF , !P4 ;  /* 0xff8000001da57808 */ /* 0x000fe20006000000 */
[----:B----4-:R-:W-:Y:S01]  /*6ed0*/  FFMA.FTZ R21, R0, -R132, R8 ;  /* 0x8000008400157223 */ /* 0x010fe20000010008 */
[----:B------:R-:W-:Y:S02]  /*6ee0*/  IADD3 R0, PT, PT, -R43, R11, RZ ;  /* 0x0000000b2b007210 */ /* 0x000fe40007ffe1ff */
[----:B------:R-:W-:-:S02]  /*6ef0*/  IABS R3, R3 ;  /* 0x0000000300037213 */ /* 0x000fc40000000000 */
[----:B------:R-:W-:Y:S01]  /*6f00*/  IABS R0, R0 ;  /* 0x0000000000007213 */ /* 0x000fe20000000000 */
[----:B------:R-:W2:Y:S01]  /*6f10*/  MUFU.TANH R24, R123 ;  /* 0x0000007b00187308 */ /* 0x000ea20000002400 */
[----:B------:R-:W-:Y:S01]  /*6f20*/  FSEL R105, R51, -INF , !P1 ;  /* 0xff80000033697808 */ /* 0x000fe20004800000 */
[----:B-1----:R-:W-:Y:S01]  /*6f30*/  FFMA.FTZ R26, R5, -R132, R25 ;  /* 0x80000084051a7223 */ /* 0x002fe20000010019 */
[----:B------:R-:W-:Y:S02]  /*6f40*/  IABS R5, R2 ;  /* 0x0000000200057213 */ /* 0x000fe40000000000 */
[----:B------:R-:W-:Y:S02]  /*6f50*/  IABS R2, R4 ;  /* 0x0000000400027213 */ /* 0x000fe40000000000 */
[----:B------:R-:W-:Y:S01]  /*6f60*/  IABS R4, R6 ;  /* 0x0000000600047213 */ /* 0x000fe20000000000 */
[----:B------:R-:W1:Y:S01]  /*6f70*/  MUFU.TANH R7, R142 ;  /* 0x0000008e00077308 */ /* 0x000e620000002400 */
[----:B------:R-:W-:Y:S01]  /*6f80*/  MOV R6, R5 ;  /* 0x0000000500067202 */ /* 0x000fe20000000f00 */
[----:B------:R-:W-:Y:S01]  /*6f90*/  IMAD.MOV.U32 R5, RZ, RZ, R0 ;  /* 0x000000ffff057224 */ /* 0x000fe200078e0000 */
[----:B------:R-:W-:Y:S01]  /*6fa0*/  ISETP.GE.AND P1, PT, R37, R84, PT ;  /* 0x000000542500720c */ /* 0x000fe20003f26270 */
[----:B------:R-:W-:Y:S01]  /*6fb0*/  IMAD.MOV.U32 R0, RZ, RZ, R4 ;  /* 0x000000ffff007224 */ /* 0x000fe200078e0004 */
[----:B------:R-:W-:-:S02]  /*6fc0*/  I2FP.F32.S32 R2, R2 ;  /* 0x0000000200027245 */ /* 0x000fc40000201400 */
[----:B------:R-:W-:Y:S01]  /*6fd0*/  FSEL R104, R49, -INF , !P6 ;  /* 0xff80000031687808 */ /* 0x000fe20007000000 */
[----:B------:R-:W3:Y:S01]  /*6fe0*/  MUFU.TANH R29, R138 ;  /* 0x0000008a001d7308 */ /* 0x000ee20000002400 */
[----:B------:R-:W-:Y:S02]  /*6ff0*/  FSEL R109, R54, -INF , !P6 ;  /* 0xff800000366d7808 */ /* 0x000fe40007000000 */
[----:B------:R-:W-:Y:S02]  /*7000*/  ISETP.GE.AND P6, PT, R38, R84, PT ;  /* 0x000000542600720c */ /* 0x000fe40003fc6270 */
[----:B------:R-:W-:Y:S02]  /*7010*/  I2FP.F32.S32 R3, R3 ;  /* 0x0000000300037245 */ /* 0x000fe40000201400 */
[----:B------:R-:W-:Y:S01]  /*7020*/  I2FP.F32.S32 R0, R0 ;  /* 0x0000000000007245 */ /* 0x000fe20000201400 */
[----:B------:R-:W4:Y:S01]  /*7030*/  MUFU.TANH R36, R137 ;  /* 0x0000008900247308 */ /* 0x000f220000002400 */
[----:B------:R-:W-:Y:S01]  /*7040*/  FSEL R99, R56, -INF , !P5 ;  /* 0xff80000038637808 */ /* 0x000fe20006800000 */
[-C--:B--2---:R-:W-:Y:S01]  /*7050*/  FFMA.FTZ R24, R3, -R132.reuse, R24 ;  /* 0x8000008403187223 */ /* 0x084fe20000010018 */
[----:B------:R-:W-:Y:S01]  /*7060*/  I2FP.F32.S32 R5, R5 ;  /* 0x0000000500057245 */ /* 0x000fe20000201400 */
[----:B------:R-:W-:Y:S01]  /*7070*/  IMAD.IADD R3, R11, 0x1, -R45 ;  /* 0x000000010b037824 */ /* 0x000fe200078e0a2d */
[----:B------:R-:W-:Y:S01]  /*7080*/  FSEL R56, R17, -INF , !P1 ;  /* 0xff80000011387808 */ /* 0x000fe20004800000 */
[----:B------:R-:W-:Y:S01]  /*7090*/  FFMA.FTZ R17, R2, -R132, R19 ;  /* 0x8000008402117223 */ /* 0x000fe20000010013 */
[----:B------:R-:W-:Y:S01]  /*70a0*/  FSEL R103, R15, -INF , !P6 ;  /* 0xff8000000f677808 */ /* 0x000fe20007000000 */
[----:B------:R-:W2:Y:S01]  /*70b0*/  MUFU.TANH R37, R139 ;  /* 0x0000008b00257308 */ /* 0x000ea20000002400 */
[----:B------:R-:W-:Y:S01]  /*70c0*/  I2FP.F32.S32 R6, R6 ;  /* 0x0000000600067245 */ /* 0x000fe20000201400 */
[----:B------:R-:W-:-:S02]  /*70d0*/  IMAD.IADD R2, R13, 0x1, -R45 ;  /* 0x000000010d027824 */ /* 0x000fc400078e0a2d */
[-C--:B-1----:R-:W-:Y:S01]  /*70e0*/  FFMA.FTZ R15, R0, -R132.reuse, R7 ;  /* 0x80000084000f7223 */ /* 0x082fe20000010007 */
[----:B---3--:R-:W-:Y:S01]  /*70f0*/  FFMA.FTZ R23, R5, -R132, R29 ;  /* 0x8000008405177223 */ /* 0x008fe2000001001d */
[----:B------:R-:W-:Y:S01]  /*7100*/  IADD3 R0, PT, PT, -R45, R12, RZ ;  /* 0x0000000c2d007210 */ /* 0x000fe20007ffe1ff */
[----:B------:R-:W-:Y:S01]  /*7110*/  IMAD.IADD R5, R13, 0x1, -R46 ;  /* 0x000000010d057824 */ /* 0x000fe200078e0a2e */
[----:B------:R-:W-:Y:S01]  /*7120*/  FSEL R75, R16, -INF , !P1 ;  /* 0xff800000104b7808 */ /* 0x000fe20004800000 */
[----:B------:R-:W-:Y:S01]  /*7130*/  MUFU.TANH R8, R146 ;  /* 0x0000009200087308 */ /* 0x000fe20000002400 */
[----:B------:R-:W-:Y:S01]  /*7140*/  IABS R4, R2 ;  /* 0x0000000200047213 */ /* 0x000fe20000000000 */
[----:B----4-:R-:W-:Y:S01]  /*7150*/  FFMA.FTZ R25, R6, -R132, R36 ;  /* 0x8000008406197223 */ /* 0x010fe20000010024 */
[----:B------:R-:W-:Y:S01]  /*7160*/  IMAD.IADD R6, R12, 0x1, -R46 ;  /* 0x000000010c067824 */ /* 0x000fe200078e0a2e */
[----:B------:R-:W-:Y:S02]  /*7170*/  IABS R2, R0 ;  /* 0x0000000000027213 */ /* 0x000fe40000000000 */
[----:B------:R-:W-:-:S02]  /*7180*/  IABS R0, R3 ;  /* 0x0000000300007213 */ /* 0x000fc40000000000 */
[----:B------:R-:W1:Y:S01]  /*7190*/  MUFU.TANH R16, R143 ;  /* 0x0000008f00107308 */ /* 0x000e620000002400 */
[----:B------:R-:W-:Y:S02]  /*71a0*/  IABS R3, R5 ;  /* 0x0000000500037213 */ /* 0x000fe40000000000 */
[----:B------:R-:W-:Y:S02]  /*71b0*/  FSEL R157, R63, -INF , !P3 ;  /* 0xff8000003f9d7808 */ /* 0x000fe40005800000 */
[----:B------:R-:W-:Y:S01]  /*71c0*/  MOV R5, R4 ;  /* 0x0000000400057202 */ /* 0x000fe20000000f00 */
[----:B------:R-:W-:Y:S01]  /*71d0*/  IMAD.MOV.U32 R4, RZ, RZ, R0 ;  /* 0x000000ffff047224 */ /* 0x000fe200078e0000 */
[----:B------:R-:W-:Y:S01]  /*71e0*/  FSEL R63, R10, -INF , !P6 ;  /* 0xff8000000a3f7808 */ /* 0x000fe20007000000 */
[----:B------:R-:W-:Y:S01]  /*71f0*/  IMAD.MOV.U32 R0, RZ, RZ, R3 ;  /* 0x000000ffff007224 */ /* 0x000fe200078e0003 */
[----:B------:R-:W3:Y:S01]  /*7200*/  MUFU.TANH R10, R144 ;  /* 0x00000090000a7308 */ /* 0x000ee20000002400 */
[----:B------:R-:W-:Y:S01]  /*7210*/  IABS R7, R6 ;  /* 0x0000000600077213 */ /* 0x000fe20000000000 */
[----:B------:R-:W-:Y:S01]  /*7220*/  IMAD.MOV.U32 R6, RZ, RZ, R2 ;  /* 0x000000ffff067224 */ /* 0x000fe200078e0002 */
[----:B------:R-:W-:-:S02]  /*7230*/  I2FP.F32.S32 R2, R5 ;  /* 0x0000000500027245 */ /* 0x000fc40000201400 */
[----:B------:R-:W-:Y:S01]  /*7240*/  MOV R3, R7 ;  /* 0x0000000700037202 */ /* 0x000fe20000000f00 */
[C---:B------:R-:W-:Y:S01]  /*7250*/  IMAD.IADD R7, R13.reuse, 0x1, -R55 ;  /* 0x000000010d077824 */ /* 0x040fe200078e0a37 */
[----:B------:R-:W-:Y:S01]  /*7260*/  ISETP.GE.AND P5, PT, R40, R84, PT ;  /* 0x000000542800720c */ /* 0x000fe20003fa6270 */
[----:B------:R-:W4:Y:S01]  /*7270*/  MUFU.TANH R35, R141 ;  /* 0x0000008d00237308 */ /* 0x000f220000002400 */
[----:B--2---:R-:W-:Y:S01]  /*7280*/  FFMA.FTZ R29, R2, -R132, R37 ;  /* 0x80000084021d7223 */ /* 0x004fe20000010025 */
[----:B------:R-:W-:Y:S01]  /*7290*/  I2FP.F32.S32 R2, R0 ;  /* 0x0000000000027245 */ /* 0x000fe20000201400 */
[----:B------:R-:W-:Y:S01]  /*72a0*/  FMUL.FTZ R37, R240, UR4 ;  /* 0x00000004f0257c20 */ /* 0x000fe20008410000 */
[----:B------:R-:W-:Y:S01]  /*72b0*/  I2FP.F32.S32 R0, R3 ;  /* 0x0000000300007245 */ /* 0x000fe20000201400 */
[--C-:B------:R-:W-:Y:S01]  /*72c0*/  IMAD.IADD R3, R13, 0x1, -R47.reuse ;  /* 0x000000010d037824 */ /* 0x100fe200078e0a2f */
[----:B------:R-:W-:Y:S01]  /*72d0*/  I2FP.F32.S32 R4, R4 ;  /* 0x0000000400047245 */ /* 0x000fe20000201400 */
[-C--:B-1----:R-:W-:Y:S01]  /*72e0*/  FFMA.FTZ R19, R2, -R132.reuse, R16 ;  /* 0x8000008402137223 */ /* 0x082fe20000010010 */
[----:B------:R-:W-:Y:S01]  /*72f0*/  FSEL R74, R9, -INF , !P6 ;  /* 0xff800000094a7808 */ /* 0x000fe20007000000 */
[----:B------:R-:W-:Y:S01]  /*7300*/  FFMA.FTZ R16, R0, -R132, R8 ;  /* 0x8000008400107223 */ /* 0x000fe20000010008 */
[----:B------:R-:W-:Y:S01]  /*7310*/  IMAD.IADD R0, R11, 0x1, -R46 ;  /* 0x000000010b007824 */ /* 0x000fe200078e0a2e */
[----:B------:R-:W-:Y:S01]  /*7320*/  FSEL R152, R18, -INF , !P5 ;  /* 0xff80000012987808 */ /* 0x000fe20006800000 */
[----:B------:R-:W1:Y:S01]  /*7330*/  MUFU.TANH R9, R149 ;  /* 0x0000009500097308 */ /* 0x000e620000002400 */
[----:B------:R-:W-:Y:S01]  /*7340*/  I2FP.F32.S32 R6, R6 ;  /* 0x0000000600067245 */ /* 0x000fe20000201400 */
[----:B---3--:R-:W-:Y:S01]  /*7350*/  FFMA.FTZ R18, R4, -R132, R10 ;  /* 0x8000008404127223 */ /* 0x008fe2000001000a */
[----:B------:R-:W-:Y:S01]  /*7360*/  IMAD.IADD R2, R12, 0x1, -R47 ;  /* 0x000000010c027824 */ /* 0x000fe200078e0a2f */
[----:B------:R-:W-:Y:S01]  /*7370*/  IABS R4, R0 ;  /* 0x0000000000047213 */ /* 0x000fe20000000000 */
[----:B------:R-:W-:Y:S01]  /*7380*/  FMUL.FTZ R40, R241, UR4 ;  /* 0x00000004f1287c20 */ /* 0x000fe20008410000 */
[----:B------:R-:W-:Y:S01]  /*7390*/  FSEL R147, R20, -INF , !P5 ;  /* 0xff80000014937808 */ /* 0x000fe20006800000 */
[----:B----4-:R-:W-:Y:S01]  /*73a0*/  FFMA.FTZ R20, R6, -R132, R35 ;  /* 0x8000008406147223 */ /* 0x010fe20000010023 */
[----:B------:R-:W2:Y:S01]  /*73b0*/  MUFU.TANH R10, R151 ;  /* 0x00000097000a7308 */ /* 0x000ea20000002400 */
[----:B------:R-:W-:-:S02]  /*73c0*/  FSEL R102, R30, -INF , !P1 ;  /* 0xff8000001e667808 */ /* 0x000fc40004800000 */
[----:B------:R-:W-:Y:S02]  /*73d0*/  IADD3 R6, PT, PT, -R47, R11, RZ ;  /* 0x0000000b2f067210 */ /* 0x000fe40007ffe1ff */
[----:B------:R-:W-:Y:S01]  /*73e0*/  IABS R5, R3 ;  /* 0x0000000300057213 */ /* 0x000fe20000000000 */
[----:B------:R-:W-:Y:S01]  /*73f0*/  IMAD.MOV.U32 R3, RZ, RZ, R4 ;  /* 0x000000ffff037224 */ /* 0x000fe200078e0004 */
[----:B------:R-:W-:Y:S01]  /*7400*/  IABS R2, R2 ;  /* 0x0000000200027213 */ /* 0x000fe20000000000 */
[----:B------:R-:W3:Y:S01]  /*7410*/  MUFU.TANH R8, R150 ;  /* 0x0000009600087308 */ /* 0x000ee20000002400 */
[----:B------:R-:W-:Y:S02]  /*7420*/  IABS R0, R6 ;  /* 0x0000000600007213 */ /* 0x000fe40000000000 */
[----:B------:R-:W-:Y:S01]  /*7430*/  IABS R7, R7 ;  /* 0x0000000700077213 */ /* 0x000fe20000000000 */
[----:B------:R-:W-:Y:S01]  /*7440*/  IMAD.MOV.U32 R4, RZ, RZ, R2 ;  /* 0x000000ffff047224 */ /* 0x000fe200078e0002 */
[----:B------:R-:W-:-:S02]  /*7450*/  I2FP.F32.S32 R2, R3 ;  /* 0x0000000300027245 */ /* 0x000fc40000201400 */
[----:B------:R-:W-:Y:S01]  /*7460*/  ISETP.GE.AND P3, PT, R42, R84, PT ;  /* 0x000000542a00720c */ /* 0x000fe20003f66270 */
[----:B------:R-:W4:Y:S01]  /*7470*/  MUFU.TANH R30, R148 ;  /* 0x00000094001e7308 */ /* 0x000f220000002400 */
[----:B------:R-:W-:Y:S01]  /*7480*/  MOV R3, R7 ;  /* 0x0000000700037202 */ /* 0x000fe20000000f00 */
[----:B-1----:R-:W-:Y:S01]  /*7490*/  FFMA.FTZ R9, R2, -R132, R9 ;  /* 0x8000008402097223 */ /* 0x002fe20000010009 */
[----:B------:R-:W-:Y:S01]  /*74a0*/  I2FP.F32.S32 R0, R0 ;  /* 0x0000000000007245 */ /* 0x000fe20000201400 */
[----:B------:R-:W-:Y:S01]  /*74b0*/  IMAD.IADD R7, R13, 0x1, -R59 ;  /* 0x000000010d077824 */ /* 0x000fe200078e0a3b */
[----:B------:R-:W-:Y:S02]  /*74c0*/  FSEL R136, R22, -INF , !P3 ;  /* 0xff80000016887808 */ /* 0x000fe40005800000 */
[----:B------:R-:W-:Y:S01]  /*74d0*/  I2FP.F32.S32 R2, R3 ;  /* 0x0000000300027245 */ /* 0x000fe20000201400 */
[----:B------:R-:W1:Y:S01]  /*74e0*/  MUFU.TANH R36, R145 ;  /* 0x0000009100247308 */ /* 0x000e620000002400 */
[----:B------:R-:W-:Y:S01]  /*74f0*/  I2FP.F32.S32 R4, R4 ;  /* 0x0000000400047245 */ /* 0x000fe20000201400 */
[----:B--2---:R-:W-:Y:S01]  /*7500*/  FFMA.FTZ R22, R0, -R132, R10 ;  /* 0x8000008400167223 */ /* 0x004fe2000001000a */
[----:B------:R-:W-:Y:S01]  /*7510*/  IMAD.IADD R0, R11, 0x1, -R55 ;  /* 0x000000010b007824 */ /* 0x000fe200078e0a37 */
[----:B------:R-:W-:Y:S01]  /*7520*/  FSEL R182, R27, -INF , !P5 ;  /* 0xff8000001bb67808 */ /* 0x000fe20006800000 */
[----:B------:R-:W-:Y:S01]  /*7530*/  IMAD.IADD R3, R13, 0x1, -R48 ;  /* 0x000000010d037824 */ /* 0x000fe200078e0a30 */
[----:B------:R-:W-:-:S02]  /*7540*/  ISETP.GE.AND P4, PT, R41, R84, PT ;  /* 0x000000542900720c */ /* 0x000fc40003f86270 */
[----:B------:R-:W-:Y:S01]  /*7550*/  FSEL R142, R21, -INF , !P3 ;  /* 0xff800000158e7808 */ /* 0x000fe20005800000 */
[----:B------:R-:W2:Y:S01]  /*7560*/  MUFU.TANH R27, R160 ;  /* 0x000000a0001b7308 */ /* 0x000ea20000002400 */
[----:B------:R-:W-:Y:S01]  /*7570*/  FSEL R164, R26, -INF , !P3 ;  /* 0xff8000001aa47808 */ /* 0x000fe20005800000 */
[-C--:B---3--:R-:W-:Y:S01]  /*7580*/  FFMA.FTZ R21, R2, -R132.reuse, R8 ;  /* 0x8000008402157223 */ /* 0x088fe20000010008 */
[----:B------:R-:W-:Y:S01]  /*7590*/  I2FP.F32.S32 R5, R5 ;  /* 0x0000000500057245 */ /* 0x000fe20000201400 */
[----:B----4-:R-:W-:Y:S01]  /*75a0*/  FFMA.FTZ R26, R4, -R132, R30 ;  /* 0x80000084041a7223 */ /* 0x010fe2000001001e */
[----:B------:R-:W-:Y:S01]  /*75b0*/  IMAD.IADD R2, R12, 0x1, -R48 ;  /* 0x000000010c027824 */ /* 0x000fe200078e0a30 */
[----:B------:R-:W-:Y:S02]  /*75c0*/  IABS R4, R0 ;  /* 0x0000000000047213 */ /* 0x000fe40000000000 */
[----:B------:R-:W-:Y:S01]  /*75d0*/  FSEL R134, R32, -INF , !P4 ;  /* 0xff80000020867808 */ /* 0x000fe20006000000 */
[----:B------:R-:W-:Y:S01]  /*75e0*/  MUFU.TANH R10, R161 ;  /* 0x000000a1000a7308 */ /* 0x000fe20000002400 */
[----:B------:R-:W-:Y:S01]  /*75f0*/  FSEL R144, R28, -INF , !P4 ;  /* 0xff8000001c907808 */ /* 0x000fe20006000000 */
[----:B-1----:R-:W-:Y:S01]  /*7600*/  FFMA.FTZ R28, R5, -R132, R36 ;  /* 0x80000084051c7223 */ /* 0x002fe20000010024 */
[----:B------:R-:W-:Y:S01]  /*7610*/  IABS R5, R3 ;  /* 0x0000000300057213 */ /* 0x000fe20000000000 */
[----:B------:R-:W-:Y:S01]  /*7620*/  IMAD.MOV.U32 R3, RZ, RZ, R4 ;  /* 0x000000ffff037224 */ /* 0x000fe200078e0004 */
[----:B------:R-:W-:Y:S01]  /*7630*/  IABS R2, R2 ;  /* 0x0000000200027213 */ /* 0x000fe20000000000 */
[----:B------:R-:W-:Y:S01]  /*7640*/  FMUL.FTZ R36, R187, UR4 ;  /* 0x00000004bb247c20 */ /* 0x000fe20008410000 */
[----:B------:R-:W-:Y:S01]  /*7650*/  IABS R7, R7 ;  /* 0x0000000700077213 */ /* 0x000fe20000000000 */
[----:B------:R-:W1:Y:S01]  /*7660*/  MUFU.TANH R32, R154 ;  /* 0x0000009a00207308 */ /* 0x000e620000002400 */
[----:B------:R-:W-:Y:S01]  /*7670*/  FSEL R162, R34, -INF , !P4 ;  /* 0xff80000022a27808 */ /* 0x000fe20006000000 */
[----:B------:R-:W-:Y:S01]  /*7680*/  IMAD.MOV.U32 R4, RZ, RZ, R2 ;  /* 0x000000ffff047224 */ /* 0x000fe200078e0002 */
[----:B------:R-:W-:-:S02]  /*7690*/  I2FP.F32.S32 R2, R3 ;  /* 0x0000000300027245 */ /* 0x000fc40000201400 */
[----:B------:R-:W-:Y:S02]  /*76a0*/  IADD3 R6, PT, PT, -R48, R11, RZ ;  /* 0x0000000b30067210 */ /* 0x000fe40007ffe1ff */
[----:B------:R-:W-:Y:S01]  /*76b0*/  MOV R3, R7 ;  /* 0x0000000700037202 */ /* 0x000fe20000000f00 */
[----:B------:R-:W3:Y:S01]  /*76c0*/  MUFU.TANH R30, R166 ;  /* 0x000000a6001e7308 */ /* 0x000ee20000002400 */
[----:B------:R-:W-:Y:S01]  /*76d0*/  FSEL R101, R66, -INF , !P1 ;  /* 0xff80000042657808 */ /* 0x000fe20004800000 */
[----:B--2---:R-:W-:Y:S01]  /*76e0*/  FFMA.FTZ R8, R2, -R132, R27 ;  /* 0x8000008402087223 */ /* 0x004fe2000001001b */
[----:B------:R-:W-:Y:S01]  /*76f0*/  ISETP.GE.AND P1, PT, R43, R84, PT ;  /* 0x000000542b00720c */ /* 0x000fe20003f26270 */
[----:B------:R-:W-:Y:S01]  /*7700*/  IMAD.IADD R7, R13, 0x1, -R52 ;  /* 0x000000010d077824 */ /* 0x000fe200078e0a34 */
[----:B------:R-:W-:Y:S01]  /*7710*/  FSEL R100, R65, -INF , !P6 ;  /* 0xff80000041647808 */ /* 0x000fe20007000000 */
[----:B------:R-:W-:Y:S01]  /*7720*/  FMUL.FTZ R43, R242, UR4 ;  /* 0x00000004f22b7c20 */ /* 0x000fe20008410000 */
[----:B------:R-:W-:Y:S01]  /*7730*/  IABS R0, R6 ;  /* 0x0000000600007213 */ /* 0x000fe20000000000 */
[----:B------:R-:W2:Y:S01]  /*7740*/  MUFU.TANH R34, R153 ;  /* 0x0000009900227308 */ /* 0x000ea20000002400 */
[----:B------:R-:W-:-:S02]  /*7750*/  I2FP.F32.S32 R4, R4 ;  /* 0x0000000400047245 */ /* 0x000fc40000201400 */
[----:B------:R-:W-:Y:S02]  /*7760*/  ISETP.GE.AND P6, PT, R44, R84, PT ;  /* 0x000000542c00720c */ /* 0x000fe40003fc6270 */
[----:B------:R-:W-:Y:S02]  /*7770*/  I2FP.F32.S32 R2, R3 ;  /* 0x0000000300027245 */ /* 0x000fe40000201400 */
[----:B------:R-:W-:Y:S01]  /*7780*/  FSEL R177, R68, -INF , !P5 ;  /* 0xff80000044b17808 */ /* 0x000fe20006800000 */
[----:B------:R-:W-:Y:S01]  /*7790*/  MUFU.TANH R35, R205 ;  /* 0x000000cd00237308 */ /* 0x000fe20000002400 */
[----:B------:R-:W-:Y:S01]  /*77a0*/  FSEL R68, R25, -INF , !P1 ;  /* 0xff80000019447808 */ /* 0x000fe20004800000 */
[----:B-1----:R-:W-:Y:S01]  /*77b0*/  FFMA.FTZ R25, R4, -R132, R32 ;  /* 0x8000008404197223 */ /* 0x002fe20000010020 */
[----:B------:R-:W-:Y:S01]  /*77c0*/  I2FP.F32.S32 R0, R0 ;  /* 0x0000000000007245 */ /* 0x000fe20000201400 */
[-C--:B------:R-:W-:Y:S01]  /*77d0*/  FFMA.FTZ R32, R2, -R132.reuse, R10 ;  /* 0x8000008402207223 */ /* 0x080fe2000001000a */
[----:B------:R-:W-:Y:S01]  /*77e0*/  FSEL R167, R17, -INF , !P6 ;  /* 0xff80000011a77808 */ /* 0x000fe20007000000 */
[--C-:B------:R-:W-:Y:S01]  /*77f0*/  IMAD.IADD R2, R13, 0x1, -R50.reuse ;  /* 0x000000010d027824 */ /* 0x100fe200078e0a32 */
[----:B------:R-:W-:Y:S01]  /*7800*/  FSEL R151, R69, -INF , !P3 ;  /* 0xff80000045977808 */ /* 0x000fe20005800000 */
[----:B------:R-:W1:Y:S01]  /*7810*/  MUFU.TANH R17, R169 ;  /* 0x000000a900117308 */ /* 0x000e620000002400 */
[----:B------:R-:W-:Y:S01]  /*7820*/  FSEL R69, R23, -INF , !P1 ;  /* 0xff80000017457808 */ /* 0x000fe20004800000 */
[----:B------:R-:W-:Y:S01]  /*7830*/  IMAD.IADD R4, R12, 0x1, -R50 ;  /* 0x000000010c047824 */ /* 0x000fe200078e0a32 */
[----:B------:R-:W-:Y:S01]  /*7840*/  I2FP.F32.S32 R5, R5 ;  /* 0x0000000500057245 */ /* 0x000fe20000201400 */
[----:B---3--:R-:W-:Y:S01]  /*7850*/  FFMA.FTZ R23, R0, -R132, R30 ;  /* 0x8000008400177223 */ /* 0x008fe2000001001e */
[----:B------:R-:W-:Y:S01]  /*7860*/  IMAD.IADD R0, R12, 0x1, -R59 ;  /* 0x000000010c007824 */ /* 0x000fe200078e0a3b */
[----:B------:R-:W-:-:S02]  /*7870*/  FSEL R174, R15, -INF , !P6 ;  /* 0xff8000000fae7808 */ /* 0x000fc40007000000 */
[----:B------:R-:W3:Y:S01]  /*7880*/  MUFU.TANH R15, R172 ;  /* 0x000000ac000f7308 */ /* 0x000ee20000002400 */
[----:B------:R-:W-:Y:S01]  /*7890*/  IADD3 R6, PT, PT, -R50, R11, RZ ;  /* 0x0000000b32067210 */ /* 0x000fe20007ffe1ff */
[----:B--2---:R-:W-:Y:S01]  /*78a0*/  FFMA.FTZ R27, R5, -R132, R34 ;  /* 0x80000084051b7223 */ /* 0x004fe20000010022 */
[----:B------:R-:W-:Y:S02]  /*78b0*/  IABS R3, R2 ;  /* 0x0000000200037213 */ /* 0x000fe40000000000 */
[----:B------:R-:W-:Y:S02]  /*78c0*/  FSEL R145, R33, -INF , !P1 ;  /* 0xff80000021917808 */ /* 0x000fe40004800000 */
[----:B------:R-:W-:Y:S01]  /*78d0*/  IABS R2, R4 ;  /* 0x0000000400027213 */ /* 0x000fe20000000000 */
[----:B------:R-:W2:Y:S01]  /*78e0*/  MUFU.TANH R10, R171 ;  /* 0x000000ab000a7308 */ /* 0x000ea20000002400 */
[----:B------:R-:W-:Y:S02]  /*78f0*/  IABS R5, R0 ;  /* 0x0000000000057213 */ /* 0x000fe40000000000 */
[----:B------:R-:W-:Y:S01]  /*7900*/  IABS R0, R6 ;  /* 0x0000000600007213 */ /* 0x000fe20000000000 */
[----:B------:R-:W-:Y:S01]  /*7910*/  IMAD.MOV.U32 R6, RZ, RZ, R3 ;  /* 0x000000ffff067224 */ /* 0x000fe200078e0003 */
[----:B------:R-:W-:Y:S01]  /*7920*/  ISETP.GE.AND P5, PT, R45, R84, PT ;  /* 0x000000542d00720c */ /* 0x000fe20003fa6270 */
[----:B------:R-:W-:Y:S01]  /*7930*/  IMAD.MOV.U32 R3, RZ, RZ, R2 ;  /* 0x000000ffff037224 */ /* 0x000fe200078e0002 */
[----:B------:R-:W-:Y:S01]  /*7940*/  FSEL R206, R24, -INF , !P6 ;  /* 0xff80000018ce7808 */ /* 0x000fe20007000000 */
[----:B------:R-:W4:Y:S01]  /*7950*/  MUFU.TANH R33, R168 ;  /* 0x000000a800217308 */ /* 0x000f220000002400 */
[----:B------:R-:W-:-:S02]  /*7960*/  I2FP.F32.S32 R2, R5 ;  /* 0x0000000500027245 */ /* 0x000fc40000201400 */
[----:B------:R-:W-:Y:S02]  /*7970*/  IABS R4, R7 ;  /* 0x0000000700047213 */ /* 0x000fe40000000000 */
[----:B------:R-:W-:Y:S01]  /*7980*/  FSEL R153, R18, -INF , !P5 ;  /* 0xff80000012997808 */ /* 0x000fe20006800000 */
[----:B-1----:R-:W-:Y:S01]  /*7990*/  FFMA.FTZ R18, R2, -R132, R17 ;  /* 0x8000008402127223 */ /* 0x002fe20000010011 */
[----:B------:R-:W-:Y:S01]  /*79a0*/  I2FP.F32.S32 R0, R0 ;  /* 0x0000000000007245 */ /* 0x000fe20000201400 */
[----:B------:R-:W1:Y:S01]  /*79b0*/  MUFU.TANH R24, R170 ;  /* 0x000000aa00187308 */ /* 0x000e620000002400 */
[----:B------:R-:W-:Y:S01]  /*79c0*/  I2FP.F32.S32 R2, R4 ;  /* 0x0000000400027245 */ /* 0x000fe20000201400 */
[----:B------:R-:W-:Y:S01]  /*79d0*/  IMAD.IADD R4, R12, 0x1, -R53 ;  /* 0x000000010c047824 */ /* 0x000fe200078e0a35 */
[----:B------:R-:W-:Y:S01]  /*79e0*/  I2FP.F32.S32 R6, R6 ;  /* 0x0000000600067245 */ /* 0x000fe20000201400 */
[-C--:B---3--:R-:W-:Y:S01]  /*79f0*/  FFMA.FTZ R15, R0, -R132.reuse, R15 ;  /* 0x80000084000f7223 */ /* 0x088fe2000001000f */
[----:B------:R-:W-:Y:S01]  /*7a00*/  FSEL R156, R70, -INF , !P4 ;  /* 0xff800000469c7808 */ /* 0x000fe20006000000 */
[----:B--2---:R-:W-:Y:S01]  /*7a10*/  FFMA.FTZ R34, R2, -R132, R10 ;  /* 0x8000008402227223 */ /* 0x004fe2000001000a */
[----:B------:R-:W-:Y:S01]  /*7a20*/  ISETP.GE.AND P4, PT, R46, R84, PT ;  /* 0x000000542e00720c */ /* 0x000fe20003f86270 */
[----:B------:R-:W-:Y:S01]  /*7a30*/  IMAD.IADD R0, R11, 0x1, -R52 ;  /* 0x000000010b007824 */ /* 0x000fe200078e0a34 */
[----:B------:R-:W-:Y:S01]  /*7a40*/  IADD3 R2, PT, PT, -R52, R12, RZ ;  /* 0x0000000c34027210 */ /* 0x000fe20007ffe1ff */
[----:B----4-:R-:W-:Y:S01]  /*7a50*/  FFMA.FTZ R17, R6, -R132, R33 ;  /* 0x8000008406117223 */ /* 0x010fe20000010021 */
[----:B------:R-:W-:Y:S01]  /*7a60*/  FSEL R148, R20, -INF , !P5 ;  /* 0xff80000014947808 */ /* 0x000fe20006800000 */
[----:B------:R-:W-:Y:S01]  /*7a70*/  MUFU.TANH R7, R159 ;  /* 0x0000009f00077308 */ /* 0x000fe20000002400 */
[----:B------:R-:W-:-:S02]  /*7a80*/  I2FP.F32.S32 R3, R3 ;  /* 0x0000000300037245 */ /* 0x000fc40000201400 */
[----:B------:R-:W-:Y:S02]  /*7a90*/  IADD3 R6, PT, PT, -R53, R11, RZ ;  /* 0x0000000b35067210 */ /* 0x000fe40007ffe1ff */
[----:B------:R-:W-:Y:S02]  /*7aa0*/  FSEL R150, R9, -INF , !P4 ;  /* 0xff80000009967808 */ /* 0x000fe40006000000 */
[----:B------:R-:W-:Y:S01]  /*7ab0*/  IABS R5, R2 ;  /* 0x0000000200057213 */ /* 0x000fe20000000000 */
[----:B------:R-:W2:Y:S01]  /*7ac0*/  MUFU.TANH R20, R188 ;  /* 0x000000bc00147308 */ /* 0x000ea20000002400 */
[----:B------:R-:W-:Y:S02]  /*7ad0*/  IABS R0, R0 ;  /* 0x0000000000007213 */ /* 0x000fe40000000000 */
[----:B------:R-:W-:Y:S02]  /*7ae0*/  IABS R2, R4 ;  /* 0x0000000400027213 */ /* 0x000fe40000000000 */
[----:B------:R-:W-:Y:S01]  /*7af0*/  FSEL R149, R16, -INF , !P4 ;  /* 0xff80000010957808 */ /* 0x000fe20006000000 */
[----:B-1----:R-:W-:Y:S01]  /*7b00*/  FFMA.FTZ R16, R3, -R132, R24 ;  /* 0x8000008403107223 */ /* 0x002fe20000010018 */
[----:B------:R-:W-:Y:S01]  /*7b10*/  IABS R4, R6 ;  /* 0x0000000600047213 */ /* 0x000fe20000000000 */
[----:B------:R-:W1:Y:S01]  /*7b20*/  MUFU.TANH R30, R173 ;  /* 0x000000ad001e7308 */ /* 0x000e620000002400 */
[----:B------:R-:W-:Y:S01]  /*7b30*/  FSEL R190, R29, -INF , !P5 ;  /* 0xff8000001dbe7808 */ /* 0x000fe20006800000 */
[----:B------:R-:W-:Y:S01]  /*7b40*/  IMAD.IADD R3, R13, 0x1, -R53 ;  /* 0x000000010d037824 */ /* 0x000fe200078e0a35 */
[----:B------:R-:W-:Y:S01]  /*7b50*/  I2FP.F32.S32 R2, R2 ;  /* 0x0000000200027245 */ /* 0x000fe20000201400 */
[----:B------:R-:W-:Y:S01]  /*7b60*/  IMAD.MOV.U32 R6, RZ, RZ, R5 ;  /* 0x000000ffff067224 */ /* 0x000fe200078e0005 */
[----:B------:R-:W-:Y:S01]  /*7b70*/  ISETP.GE.AND P3, PT, R47, R84, PT ;  /* 0x000000542f00720c */ /* 0x000fe20003f66270 */
[----:B------:R-:W-:Y:S01]  /*7b80*/  IMAD.MOV.U32 R5, RZ, RZ, R0 ;  /* 0x000000ffff057224 */ /* 0x000fe200078e0000 */
[----:B------:R-:W-:Y:S01]  /*7b90*/  IABS R3, R3 ;  /* 0x0000000300037213 */ /* 0x000fe20000000000 */
[----:B------:R-:W3:Y:S01]  /*7ba0*/  MUFU.TANH R9, R158 ;  /* 0x0000009e00097308 */ /* 0x000ee20000002400 */
[----:B------:R-:W-:Y:S01]  /*7bb0*/  IMAD.MOV.U32 R0, RZ, RZ, R4 ;  /* 0x000000ffff007224 */ /* 0x000fe200078e0004 */
[----:B------:R-:W-:Y:S01]  /*7bc0*/  FSEL R140, R72, -INF , !P1 ;  /* 0xff800000488c7808 */ /* 0x000fe20004800000 */
[----:B--2---:R-:W-:Y:S01]  /*7bd0*/  FFMA.FTZ R20, R2, -R132, R20 ;  /* 0x8000008402147223 */ /* 0x004fe20000010014 */
[----:B------:R-:W-:-:S02]  /*7be0*/  I2FP.F32.S32 R3, R3 ;  /* 0x0000000300037245 */ /* 0x000fc40000201400 */
[----:B------:R-:W-:Y:S02]  /*7bf0*/  I2FP.F32.S32 R0, R0 ;  /* 0x0000000000007245 */ /* 0x000fe40000201400 */
[----:B------:R-:W2:Y:S01]  /*7c00*/  MUFU.TANH R29, R175 ;  /* 0x000000af001d7308 */ /* 0x000ea20000002400 */
[----:B------:R-:W-:Y:S02]  /*7c10*/  ISETP.GE.AND P1, PT, R55, R84, PT ;  /* 0x000000543700720c */ /* 0x000fe40003f26270 */
[----:B------:R-:W-:Y:S01]  /*7c20*/  I2FP.F32.S32 R5, R5 ;  /* 0x0000000500057245 */ /* 0x000fe20000201400 */
[-C--:B------:R-:W-:Y:S01]  /*7c30*/  FFMA.FTZ R10, R0, -R132.reuse, R7 ;  /* 0x80000084000a7223 */ /* 0x080fe20000010007 */
[----:B------:R-:W-:Y:S01]  /*7c40*/  FSEL R166, R28, -INF , !P3 ;  /* 0xff8000001ca67808 */ /* 0x000fe20005800000 */
[----:B------:R-:W-:Y:S01]  /*7c50*/  IMAD.IADD R0, R12, 0x1, -R57 ;  /* 0x000000010c007824 */ /* 0x000fe200078e0a39 */
[----:B------:R-:W-:Y:S01]  /*7c60*/  FSEL R137, R22, -INF , !P3 ;  /* 0xff80000016897808 */ /* 0x000fe20005800000 */
[----:B------:R-:W4:Y:S01]  /*7c70*/  MUFU.TANH R28, R189 ;  /* 0x000000bd001c7308 */ /* 0x000f220000002400 */
[----:B------:R-:W-:Y:S01]  /*7c80*/  IADD3 R2, PT, PT, -R57, R13, RZ ;  /* 0x0000000d39027210 */ /* 0x000fe20007ffe1ff */
[-C--:B-1----:R-:W-:Y:S01]  /*7c90*/  FFMA.FTZ R22, R3, -R132.reuse, R30 ;  /* 0x8000008403167223 */ /* 0x082fe2000001001e */
[----:B------:R-:W-:Y:S01]  /*7ca0*/  FSEL R218, R21, -INF , !P1 ;  /* 0xff80000015da7808 */ /* 0x000fe20004800000 */
[----:B---3--:R-:W-:Y:S01]  /*7cb0*/  FFMA.FTZ R21, R5, -R132, R9 ;  /* 0x8000008405157223 */ /* 0x008fe20000010009 */
[----:B------:R-:W-:Y:S01]  /*7cc0*/  I2FP.F32.S32 R6, R6 ;  /* 0x0000000600067245 */ /* 0x000fe20000201400 */
[----:B------:R-:W-:Y:S01]  /*7cd0*/  IMAD.IADD R3, R11, 0x1, -R57 ;  /* 0x000000010b037824 */ /* 0x000fe200078e0a39 */
[----:B------:R-:W-:Y:S01]  /*7ce0*/  IABS R4, R2 ;  /* 0x0000000200047213 */ /* 0x000fe20000000000 */
[----:B------:R-:W-:Y:S01]  /*7cf0*/  IMAD.IADD R5, R13, 0x1, -R58 ;  /* 0x000000010d057824 */ /* 0x000fe200078e0a3a */
[----:B------:R-:W-:Y:S01]  /*7d00*/  IABS R2, R0 ;  /* 0x0000000000027213 */ /* 0x000fe20000000000 */
[----:B--2---:R-:W-:Y:S01]  /*7d10*/  FFMA.FTZ R24, R6, -R132, R29 ;  /* 0x8000008406187223 */ /* 0x004fe2000001001d */
[----:B------:R-:W-:Y:S01]  /*7d20*/  IADD3 R6, PT, PT, -R58, R12, RZ ;  /* 0x0000000c3a067210 */ /* 0x000fe20007ffe1ff */
[----:B------:R-:W1:Y:S01]  /*7d30*/  MUFU.TANH R9, R194 ;  /* 0x000000c200097308 */ /* 0x000e620000002400 */
[----:B------:R-:W-:-:S02]  /*7d40*/  IABS R0, R3 ;  /* 0x0000000300007213 */ /* 0x000fc40000000000 */
[----:B------:R-:W-:Y:S01]  /*7d50*/  IABS R3, R5 ;  /* 0x0000000500037213 */ /* 0x000fe20000000000 */
[----:B------:R-:W-:Y:S01]  /*7d60*/  IMAD.MOV.U32 R5, RZ, RZ, R4 ;  /* 0x000000ffff057224 */ /* 0x000fe200078e0004 */
[----:B------:R-:W-:Y:S01]  /*7d70*/  IABS R7, R6 ;  /* 0x0000000600077213 */ /* 0x000fe20000000000 */
[----:B------:R-:W-:Y:S01]  /*7d80*/  IMAD.MOV.U32 R6, RZ, RZ, R2 ;  /* 0x000000ffff067224 */ /* 0x000fe200078e0002 */
[----:B------:R-:W-:Y:S01]  /*7d90*/  FSEL R201, R8, -INF , !P1 ;  /* 0xff80000008c97808 */ /* 0x000fe20004800000 */
[----:B------:R-:W-:Y:S01]  /*7da0*/  IMAD.MOV.U32 R4, RZ, RZ, R0 ;  /* 0x000000ffff047224 */ /* 0x000fe200078e0000 */
[----:B------:R-:W-:Y:S01]  /*7db0*/  FSEL R135, R26, -INF , !P3 ;  /* 0xff8000001a877808 */ /* 0x000fe20005800000 */
[----:B------:R-:W2:Y:S01]  /*7dc0*/  MUFU.TANH R8, R195 ;  /* 0x000000c300087308 */ /* 0x000ea20000002400 */
[----:B------:R-:W-:Y:S02]  /*7dd0*/  I2FP.F32.S32 R2, R5 ;  /* 0x0000000500027245 */ /* 0x000fe40000201400 */
[----:B------:R-:W-:Y:S01]  /*7de0*/  MOV R0, R3 ;  /* 0x0000000300007202 */ /* 0x000fe20000000f00 */
[----:B------:R-:W-:Y:S01]  /*7df0*/  IMAD.MOV.U32 R3, RZ, RZ, R7 ;  /* 0x000000ffff037224 */ /* 0x000fe200078e0007 */
[----:B------:R-:W-:Y:S01]  /*7e00*/  FSEL R191, R19, -INF , !P4 ;  /* 0xff80000013bf7808 */ /* 0x000fe20006000000 */
[----:B----4-:R-:W-:Y:S01]  /*7e10*/  FFMA.FTZ R29, R2, -R132, R28 ;  /* 0x80000084021d7223 */ /* 0x010fe2000001001c */
[----:B------:R-:W-:Y:S01]  /*7e20*/  FSEL R202, R71, -INF , !P6 ;  /* 0xff80000047ca7808 */ /* 0x000fe20007000000 */
[----:B------:R-:W3:Y:S01]  /*7e30*/  MUFU.TANH R26, R192 ;  /* 0x000000c0001a7308 */ /* 0x000ee20000002400 */
[----:B------:R-:W-:Y:S01]  /*7e40*/  I2FP.F32.S32 R2, R0 ;  /* 0x0000000000027245 */ /* 0x000fe20000201400 */
[----:B------:R-:W-:Y:S01]  /*7e50*/  IMAD.IADD R7, R13, 0x1, -R60 ;  /* 0x000000010d077824 */ /* 0x000fe200078e0a3c */
[----:B------:R-:W-:Y:S01]  /*7e60*/  ISETP.GE.AND P6, PT, R48, R84, PT ;  /* 0x000000543000720c */ /* 0x000fe20003fc6270 */
[----:B------:R-:W-:Y:S01]  /*7e70*/  FMUL.FTZ R48, R243, UR4 ;  /* 0x00000004f3307c20 */ /* 0x000fe20008410000 */
[----:B------:R-:W-:Y:S01]  /*7e80*/  I2FP.F32.S32 R0, R3 ;  /* 0x0000000300007245 */ /* 0x000fe20000201400 */
[----:B------:R-:W-:Y:S01]  /*7e90*/  IMAD.IADD R3, R13, 0x1, -R61 ;  /* 0x000000010d037824 */ /* 0x000fe200078e0a3d */
[----:B------:R-:W-:Y:S01]  /*7ea0*/  FSEL R168, R25, -INF , !P6 ;  /* 0xff80000019a87808 */ /* 0x000fe20007000000 */
[----:B------:R-:W4:Y:S01]  /*7eb0*/  MUFU.TANH R19, R193 ;  /* 0x000000c100137308 */ /* 0x000f220000002400 */
[----:B------:R-:W-:Y:S01]  /*7ec0*/  I2FP.F32.S32 R4, R4 ;  /* 0x0000000400047245 */ /* 0x000fe20000201400 */
[----:B-1----:R-:W-:Y:S01]  /*7ed0*/  FFMA.FTZ R25, R0, -R132, R9 ;  /* 0x8000008400197223 */ /* 0x002fe20000010009 */
[----:B------:R-:W-:Y:S01]  /*7ee0*/  IMAD.IADD R0, R11, 0x1, -R58 ;  /* 0x000000010b007824 */ /* 0x000fe200078e0a3a */
[----:B------:R-:W-:-:S02]  /*7ef0*/  FSEL R207, R27, -INF , !P6 ;  /* 0xff8000001bcf7808 */ /* 0x000fc40007000000 */
[----:B--2---:R-:W-:Y:S01]  /*7f00*/  FFMA.FTZ R27, R4, -R132, R8 ;  /* 0x80000084041b7223 */ /* 0x004fe20000010008 */
[----:B------:R-:W-:Y:S01]  /*7f10*/  I2FP.F32.S32 R6, R6 ;  /* 0x0000000600067245 */ /* 0x000fe20000201400 */
[----:B------:R-:W1:Y:S01]  /*7f20*/  MUFU.TANH R33, R197 ;  /* 0x000000c500217308 */ /* 0x000e620000002400 */
[----:B------:R-:W-:Y:S01]  /*7f30*/  IABS R4, R0 ;  /* 0x0000000000047213 */ /* 0x000fe20000000000 */
[----:B---3--:R-:W-:Y:S01]  /*7f40*/  FFMA.FTZ R26, R2, -R132, R26 ;  /* 0x80000084021a7223 */ /* 0x008fe2000001001a */
[----:B------:R-:W-:Y:S02]  /*7f50*/  IADD3 R2, PT, PT, -R61, R12, RZ ;  /* 0x0000000c3d027210 */ /* 0x000fe40007ffe1ff */
[----:B------:R-:W-:Y:S02]  /*7f60*/  FSEL R180, R23, -INF , !P6 ;  /* 0xff80000017b47808 */ /* 0x000fe40007000000 */
[----:B------:R-:W-:Y:S01]  /*7f70*/  IABS R5, R3 ;  /* 0x0000000300057213 */ /* 0x000fe20000000000 */
[----:B------:R-:W-:Y:S01]  /*7f80*/  MUFU.TANH R23, R198 ;  /* 0x000000c600177308 */ /* 0x000fe20000002400 */
[----:B------:R-:W-:Y:S01]  /*7f90*/  IABS R2, R2 ;  /* 0x0000000200027213 */ /* 0x000fe20000000000 */
[----:B------:R-:W-:-:S02]  /*7fa0*/  IMAD.MOV.U32 R3, RZ, RZ, R4 ;  /* 0x000000ffff037224 */ /* 0x000fc400078e0004 */
[----:B----4-:R-:W-:Y:S01]  /*7fb0*/  FFMA.FTZ R28, R6, -R132, R19 ;  /* 0x80000084061c7223 */ /* 0x010fe20000010013 */
[----:B------:R-:W-:Y:S01]  /*7fc0*/  IABS R7, R7 ;  /* 0x0000000700077213 */ /* 0x000fe20000000000 */
[C---:B------:R-:W-:Y:S01]  /*7fd0*/  IMAD.IADD R6, R11.reuse, 0x1, -R61 ;  /* 0x000000010b067824 */ /* 0x040fe200078e0a3d */
[----:B------:R-:W-:Y:S01]  /*7fe0*/  MOV R4, R2 ;  /* 0x0000000200047202 */ /* 0x000fe20000000f00 */
[----:B------:R-:W2:Y:S01]  /*7ff0*/  MUFU.TANH R9, R203 ;  /* 0x000000cb00097308 */ /* 0x000ea20000002400 */
[----:B------:R-:W-:Y:S01]  /*8000*/  I2FP.F32.S32 R2, R3 ;  /* 0x0000000300027245 */ /* 0x000fe20000201400 */
[----:B------:R-:W-:Y:S01]  /*8010*/  IMAD.MOV.U32 R3, RZ, RZ, R7 ;  /* 0x000000ffff037224 */ /* 0x000fe200078e0007 */
[----:B------:R-:W-:Y:S01]  /*8020*/  IABS R0, R6 ;  /* 0x0000000600007213 */ /* 0x000fe20000000000 */
[----:B------:R-:W-:Y:S01]  /*8030*/  IMAD.IADD R6, R11, 0x1, -R62 ;  /* 0x000000010b067824 */ /* 0x000fe200078e0a3e */
[----:B------:R-:W-:Y:S01]  /*8040*/  FSEL R179, R73, -INF , !P4 ;  /* 0xff80000049b37808 */ /* 0x000fe20006000000 */
[----:B-1----:R-:W-:Y:S01]  /*8050*/  FFMA.FTZ R19, R2, -R132, R33 ;  /* 0x8000008402137223 */ /* 0x002fe20000010021 */
[----:B------:R-:W-:Y:S01]  /*8060*/  FSEL R181, R76, -INF , !P5 ;  /* 0xff8000004cb57808 */ /* 0x000fe20006800000 */
[----:B------:R-:W1:Y:S01]  /*8070*/  MUFU.TANH R30, R196 ;  /* 0x000000c4001e7308 */ /* 0x000e620000002400 */
[----:B------:R-:W-:-:S02]  /*8080*/  ISETP.GE.AND P4, PT, R50, R84, PT ;  /* 0x000000543200720c */ /* 0x000fc40003f86270 */
[----:B------:R-:W-:Y:S02]  /*8090*/  I2FP.F32.S32 R0, R0 ;  /* 0x0000000000007245 */ /* 0x000fe40000201400 */
[----:B------:R-:W-:Y:S02]  /*80a0*/  I2FP.F32.S32 R2, R3 ;  /* 0x0000000300027245 */ /* 0x000fe40000201400 */
[----:B------:R-:W-:Y:S01]  /*80b0*/  ISETP.GE.AND P5, PT, R59, R84, PT ;  /* 0x000000543b00720c */ /* 0x000fe20003fa6270 */
[----:B------:R-:W3:Y:S01]  /*80c0*/  MUFU.TANH R8, R200 ;  /* 0x000000c800087308 */ /* 0x000ee20000002400 */
[----:B------:R-:W-:Y:S02]  /*80d0*/  I2FP.F32.S32 R5, R5 ;  /* 0x0000000500057245 */ /* 0x000fe40000201400 */
[----:B------:R-:W-:Y:S01]  /*80e0*/  FSEL R158, R16, -INF , !P4 ;  /* 0xff800000109e7808 */ /* 0x000fe20006000000 */
[-C--:B--2---:R-:W-:Y:S01]  /*80f0*/  FFMA.FTZ R16, R0, -R132.reuse, R9 ;  /* 0x8000008400107223 */ /* 0x084fe20000010009 */
[----:B------:R-:W-:Y:S01]  /*8100*/  FSEL R159, R15, -INF , !P4 ;  /* 0xff8000000f9f7808 */ /* 0x000fe20006000000 */
[----:B------:R-:W-:Y:S01]  /*8110*/  FFMA.FTZ R15, R2, -R132, R23 ;  /* 0x80000084020f7223 */ /* 0x000fe20000010017 */
[----:B------:R-:W-:Y:S01]  /*8120*/  FSEL R154, R18, -INF , !P5 ;  /* 0xff800000129a7808 */ /* 0x000fe20006800000 */
[----:B------:R-:W-:Y:S01]  /*8130*/  IMAD.IADD R2, R12, 0x1, -R60 ;  /* 0x000000010c027824 */ /* 0x000fe200078e0a3c */
[----:B------:R-:W-:Y:S01]  /*8140*/  I2FP.F32.S32 R4, R4 ;  /* 0x0000000400047245 */ /* 0x000fe20000201400 */
[----:B-1----:R-:W-:Y:S01]  /*8150*/  FFMA.FTZ R18, R5, -R132, R30 ;  /* 0x8000008405127223 */ /* 0x002fe2000001001e */
[----:B------:R-:W-:Y:S01]  /*8160*/  FSEL R213, R79, -INF , !P1 ;  /* 0xff8000004fd57808 */ /* 0x000fe20004800000 */
[----:B------:R-:W-:Y:S01]  /*8170*/  IMAD.IADD R0, R11, 0x1, -R60 ;  /* 0x000000010b007824 */ /* 0x000fe200078e0a3c */
[----:B------:R-:W-:Y:S01]  /*8180*/  FSEL R199, R114, -INF , !P1 ;  /* 0xff80000072c77808 */ /* 0x000fe20004800000 */
[----:B------:R-:W-:Y:S01]  /*8190*/  IMAD.IADD R5, R12, 0x1, -R62 ;  /* 0x000000010c057824 */ /* 0x000fe200078e0a3e */
[----:B------:R-:W-:Y:S01]  /*81a0*/  ISETP.GE.AND P1, PT, R53, R84, PT ;  /* 0x000000543500720c */ /* 0x000fe20003f26270 */
[----:B------:R-:W-:Y:S01]  /*81b0*/  MUFU.TANH R42, R176 ;  /* 0x000000b0002a7308 */ /* 0x000fe20000002400 */
[----:B------:R-:W-:-:S02]  /*81c0*/  FSEL R160, R88, -INF , !P3 ;  /* 0xff80000058a07808 */ /* 0x000fc40005800000 */
[----:B------:R-:W-:Y:S01]  /*81d0*/  FSEL R193, R17, -INF , !P4 ;  /* 0xff80000011c17808 */ /* 0x000fe20006000000 */
[----:B---3--:R-:W-:Y:S01]  /*81e0*/  FFMA.FTZ R17, R4, -R132, R8 ;  /* 0x8000008404117223 */ /* 0x008fe20000010008 */
[----:B------:R-:W-:Y:S02]  /*81f0*/  ISETP.GE.AND P3, PT, R52, R84, PT ;  /* 0x000000543400720c */ /* 0x000fe40003f66270 */
[----:B------:R-:W-:Y:S01]  /*8200*/  FSEL R194, R32, -INF , !P5 ;  /* 0xff80000020c27808 */ /* 0x000fe20006800000 */
[----:B------:R-:W-:Y:S01]  /*8210*/  MUFU.TANH R8, R178 ;  /* 0x000000b200087308 */ /* 0x000fe20000002400 */
[----:B------:R-:W-:Y:S02]  /*8220*/  FSEL R203, R20, -INF , !P1 ;  /* 0xff80000014cb7808 */ /* 0x000fe40004800000 */
[----:B------:R-:W-:Y:S02]  /*8230*/  IADD3 R3, PT, PT, -R62, R13, RZ ;  /* 0x0000000d3e037210 */ /* 0x000fe40007ffe1ff */
[----:B------:R-:W-:-:S02]  /*8240*/  IABS R4, R2 ;  /* 0x0000000200047213 */ /* 0x000fc40000000000 */
[----:B------:R-:W-:Y:S01]  /*8250*/  IABS R0, R0 ;  /* 0x0000000000007213 */ /* 0x000fe20000000000 */
[----:B------:R-:W1:Y:S01]  /*8260*/  MUFU.TANH R32, R183 ;  /* 0x000000b700207308 */ /* 0x000e620000002400 */
[----:B------:R-:W-:Y:S02]  /*8270*/  IABS R2, R5 ;  /* 0x0000000500027213 */ /* 0x000fe40000000000 */
[----:B------:R-:W-:Y:S02]  /*8280*/  FSEL R209, R21, -INF , !P3 ;  /* 0xff80000015d17808 */ /* 0x000fe40005800000 */
[----:B------:R-:W-:Y:S02]  /*8290*/  IABS R3, R3 ;  /* 0x0000000300037213 */ /* 0x000fe40000000000 */
[----:B------:R-:W-:Y:S01]  /*82a0*/  IABS R7, R6 ;  /* 0x0000000600077213 */ /* 0x000fe20000000000 */
[----:B------:R-:W2:Y:S01]  /*82b0*/  MUFU.TANH R20, R211 ;  /* 0x000000d300147308 */ /* 0x000ea20000002400 */
[----:B------:R-:W-:Y:S01]  /*82c0*/  IMAD.MOV.U32 R6, RZ, RZ, R0 ;  /* 0x000000ffff067224 */ /* 0x000fe200078e0000 */
[----:B------:R-:W-:Y:S01]  /*82d0*/  MOV R5, R3 ;  /* 0x0000000300057202 */ /* 0x000fe20000000f00 */
[----:B------:R-:W-:Y:S01]  /*82e0*/  IMAD.MOV.U32 R0, RZ, RZ, R2 ;  /* 0x000000ffff007224 */ /* 0x000fe200078e0002 */
[----:B------:R-:W-:Y:S01]  /*82f0*/  I2FP.F32.S32 R2, R4 ;  /* 0x0000000400027245 */ /* 0x000fe20000201400 */
[----:B------:R-:W-:Y:S01]  /*8300*/  IMAD.MOV.U32 R3, RZ, RZ, R7 ;  /* 0x000000ffff037224 */ /* 0x000fe200078e0007 */
[----:B------:R-:W-:-:S02]  /*8310*/  FSEL R208, R10, -INF , !P1 ;  /* 0xff8000000ad07808 */ /* 0x000fc40004800000 */
[----:B------:R-:W3:Y:S01]  /*8320*/  MUFU.TANH R21, R210 ;  /* 0x000000d200157308 */ /* 0x000ee20000002400 */
[----:B------:R-:W-:Y:S01]  /*8330*/  FFMA.FTZ R10, R2, -R132, R35 ;  /* 0x80000084020a7223 */ /* 0x000fe20000010023 */
[----:B------:R-:W-:Y:S02]  /*8340*/  I2FP.F32.S32 R6, R6 ;  /* 0x0000000600067245 */ /* 0x000fe40000201400 */
[----:B------:R-:W-:Y:S02]  /*8350*/  I2FP.F32.S32 R2, R0 ;  /* 0x0000000000027245 */ /* 0x000fe40000201400 */
[----:B------:R-:W-:Y:S01]  /*8360*/  I2FP.F32.S32 R5, R5 ;  /* 0x0000000500057245 */ /* 0x000fe20000201400 */
[-C--:B-1----:R-:W-:Y:S01]  /*8370*/  FFMA.FTZ R9, R6, -R132.reuse, R32 ;  /* 0x8000008406097223 */ /* 0x082fe20000010020 */
[----:B------:R-:W-:Y:S01]  /*8380*/  I2FP.F32.S32 R0, R3 ;  /* 0x0000000300007245 */ /* 0x000fe20000201400 */
[----:B------:R-:W-:Y:S01]  /*8390*/  VIADD R3, R31, 0xfffffff1 ;  /* 0xfffffff11f037836 */ /* 0x000fe20000000000 */
[----:B------:R-:W-:Y:S01]  /*83a0*/  FSEL R219, R93, -INF , !P1 ;  /* 0xff8000005ddb7808 */ /* 0x000fe20004800000 */
[-C--:B------:R-:W-:Y:S01]  /*83b0*/  FFMA.FTZ R8, R5, -R132.reuse, R8 ;  /* 0x8000008405087223 */ /* 0x080fe20000010008 */
[----:B------:R-:W-:Y:S01]  /*83c0*/  FSEL R220, R22, -INF , !P1 ;  /* 0xff80000016dc7808 */ /* 0x000fe20004800000 */
[----:B--2---:R-:W-:Y:S01]  /*83d0*/  FFMA.FTZ R6, R0, -R132, R20 ;  /* 0x8000008400067223 */ /* 0x004fe20000010014 */
[----:B------:R-:W-:Y:S01]  /*83e0*/  ISETP.GE.AND P1, PT, R62, R84, PT ;  /* 0x000000543e00720c */ /* 0x000fe20003f26270 */
[C---:B------:R-:W-:Y:S01]  /*83f0*/  VIADD R5, R31.reuse, 0xffffffe9 ;  /* 0xffffffe91f057836 */ /* 0x040fe20000000000 */
[----:B------:R-:W-:Y:S01]  /*8400*/  FSEL R221, R110, -INF , !P3 ;  /* 0xff8000006edd7808 */ /* 0x000fe20005800000 */
[C---:B------:R-:W-:Y:S01]  /*8410*/  VIADD R0, R31.reuse, 0xfffffff9 ;  /* 0xfffffff91f007836 */ /* 0x040fe20000000000 */
[----:B------:R-:W-:Y:S01]  /*8420*/  FSEL R222, R34, -INF , !P3 ;  /* 0xff80000022de7808 */ /* 0x000fe20005800000 */
[----:B---3--:R-:W-:Y:S01]  /*8430*/  FFMA.FTZ R7, R2, -R132, R21 ;  /* 0x8000008402077223 */ /* 0x008fe20000010015 */
[----:B------:R-:W-:Y:S01]  /*8440*/  FSEL R205, R24, -INF , !P3 ;  /* 0xff80000018cd7808 */ /* 0x000fe20005800000 */
[----:B------:R-:W-:Y:S01]  /*8450*/  VIADD R2, R31, 0xfffffff8 ;  /* 0xfffffff81f027836 */ /* 0x000fe20000000000 */
[----:B------:R-:W-:Y:S01]  /*8460*/  FSEL R189, R95, -INF , !P5 ;  /* 0xff8000005fbd7808 */ /* 0x000fe20006800000 */
[----:B------:R1:W-:Y:S01]  /*8470*/  MUFU.TANH R23, R224 ;  /* 0x000000e000177308 */ /* 0x0003e20000002400 */
[----:B------:R-:W-:Y:S01]  /*8480*/  FSEL R161, R119, -INF , !P5 ;  /* 0xff80000077a17808 */ /* 0x000fe20006800000 */
[--C-:B------:R-:W-:Y:S01]  /*8490*/  IMAD.IADD R33, R12, 0x1, -R0.reuse ;  /* 0x000000010c217824 */ /* 0x100fe200078e0a00 */
[-C--:B------:R-:W-:Y:S01]  /*84a0*/  ISETP.GE.AND P3, PT, R60, R84.reuse, PT ;  /* 0x000000543c00720c */ /* 0x080fe20003f66270 */
[----:B------:R-:W-:Y:S01]  /*84b0*/  IMAD.IADD R30, R11, 0x1, -R0 ;  /* 0x000000010b1e7824 */ /* 0x000fe200078e0a00 */
[-C--:B------:R-:W-:Y:S01]  /*84c0*/  ISETP.GE.AND P5, PT, R58, R84.reuse, PT ;  /* 0x000000543a00720c */ /* 0x080fe20003fa6270 */
[--C-:B------:R-:W-:Y:S01]  /*84d0*/  IMAD.IADD R24, R13, 0x1, -R2.reuse ;  /* 0x000000010d187824 */ /* 0x100fe200078e0a02 */
[----:B------:R-:W-:Y:S01]  /*84e0*/  FSEL R232, R6, -INF , !P1 ;  /* 0xff80000006e87808 */ /* 0x000fe20004800000 */
[----:B------:R2:W-:Y:S01]  /*84f0*/  MUFU.TANH R47, R214 ;  /* 0x000000d6002f7308 */ /* 0x0005e20000002400 */
[----:B------:R-:W-:Y:S01]  /*8500*/  FSEL R192, R94, -INF , !P4 ;  /* 0xff8000005ec07808 */ /* 0x000fe20006000000 */
[----:B------:R-:W-:Y:S01]  /*8510*/  IMAD.IADD R32, R11, 0x1, -R2 ;  /* 0x000000010b207824 */ /* 0x000fe200078e0a02 */
[----:B------:R-:W-:Y:S01]  /*8520*/  IADD3 R6, PT, PT, R14, -R5, RZ ;  /* 0x800000050e067210 */ /* 0x000fe20007ffe0ff */
[--C-:B------:R-:W-:Y:S01]  /*8530*/  IMAD.IADD R20, R13, 0x1, -R3.reuse ;  /* 0x000000010d147824 */ /* 0x100fe200078e0a03 */
[----:B------:R-:W-:Y:S01]  /*8540*/  ISETP.GE.AND P4, PT, R61, R84, PT ;  /* 0x000000543d00720c */ /* 0x000fe20003f86270 */
[----:B------:R-:W-:Y:S01]  /*8550*/  IMAD.IADD R21, R11, 0x1, -R3 ;  /* 0x000000010b157824 */ /* 0x000fe200078e0a03 */
[----:B------:R-:W-:Y:S01]  /*8560*/  IADD3 R4, PT, PT, R31, -0x10, RZ ;  /* 0xfffffff01f047810 */ /* 0x000fe20007ffe0ff */
[----:B------:R-:W-:Y:S01]  /*8570*/  IMAD.IADD R31, R13, 0x1, -R0 ;  /* 0x000000010d1f7824 */ /* 0x000fe200078e0a00 */
[----:B------:R-:W-:Y:S01]  /*8580*/  FSEL R225, R10, -INF , !P3 ;  /* 0xff8000000ae17808 */ /* 0x000fe20005800000 */
[----:B------:R3:W-:Y:S01]  /*8590*/  MUFU.TANH R44, R212 ;  /* 0x000000d4002c7308 */ /* 0x0007e20000002400 */
[----:B------:R-:W-:-:S02]  /*85a0*/  FSEL R210, R111, -INF , !P1 ;  /* 0xff8000006fd27808 */ /* 0x000fc40004800000 */
[----:B------:R-:W-:Y:S01]  /*85b0*/  FSEL R226, R8, -INF , !P1 ;  /* 0xff80000008e27808 */ /* 0x000fe20004800000 */
[C---:B------:R-:W-:Y:S01]  /*85c0*/  IMAD.IADD R8, R14.reuse, 0x1, -R3 ;  /* 0x000000010e087824 */ /* 0x040fe200078e0a03 */
[----:B-1----:R-:W-:Y:S01]  /*85d0*/  FSEL R224, R7, -INF , !P1 ;  /* 0xff80000007e07808 */ /* 0x002fe20004800000 */
[C---:B------:R-:W-:Y:S01]  /*85e0*/  IMAD.IADD R7, R14.reuse, 0x1, -R4 ;  /* 0x000000010e077824 */ /* 0x040fe200078e0a04 */
[----:B------:R-:W-:Y:S01]  /*85f0*/  FSEL R188, R25, -INF , !P5 ;  /* 0xff80000019bc7808 */ /* 0x000fe20006800000 */
[----:B------:R-:W-:Y:S01]  /*8600*/  MUFU.TANH R45, R215 ;  /* 0x000000d7002d7308 */ /* 0x000fe20000002400 */
[----:B------:R-:W-:Y:S02]  /*8610*/  FSEL R211, R113, -INF , !P3 ;  /* 0xff80000071d37808 */ /* 0x000fe40005800000 */
[----:B------:R-:W-:Y:S01]  /*8620*/  FSEL R227, R15, -INF , !P3 ;  /* 0xff8000000fe37808 */ /* 0x000fe20005800000 */
[--C-:B------:R-:W-:Y:S01]  /*8630*/  IMAD.IADD R15, R11, 0x1, -R5.reuse ;  /* 0x000000010b0f7824 */ /* 0x100fe200078e0a05 */
[----:B------:R-:W-:Y:S01]  /*8640*/  FSEL R234, R9, -INF , !P3 ;  /* 0xff80000009ea7808 */ /* 0x000fe20005800000 */
[----:B------:R-:W-:Y:S01]  /*8650*/  IMAD.IADD R9, R14, 0x1, -R2 ;  /* 0x000000010e097824 */ /* 0x000fe200078e0a02 */
[----:B------:R-:W-:Y:S01]  /*8660*/  ISETP.GE.AND P1, PT, R0, R84, PT ;  /* 0x000000540000720c */ /* 0x000fe20003f26270 */
[----:B------:R1:W4:Y:S01]  /*8670*/  MUFU.TANH R25, R223 ;  /* 0x000000df00197308 */ /* 0x0003220000002400 */
[----:B------:R-:W-:Y:S01]  /*8680*/  IADD3 R10, PT, PT, R14, -R0, RZ ;  /* 0x800000000e0a7210 */ /* 0x000fe20007ffe0ff */
[----:B------:R-:W-:Y:S01]  /*8690*/  IMAD.IADD R14, R13, 0x1, -R5 ;  /* 0x000000010d0e7824 */ /* 0x000fe200078e0a05 */
[----:B------:R-:W-:-:S02]  /*86a0*/  ISETP.GE.AND P3, PT, R2, R84, PT ;  /* 0x000000540200720c */ /* 0x000fc40003f66270 */
[----:B------:R-:W-:Y:S01]  /*86b0*/  IADD3 R34, PT, PT, -R2, R12, RZ ;  /* 0x0000000c02227210 */ /* 0x000fe20007ffe1ff */
[----:B------:R-:W-:Y:S01]  /*86c0*/  FMUL.FTZ R2, R237, UR4 ;  /* 0x00000004ed027c20 */ /* 0x000fe20008410000 */
[----:B------:R-:W-:Y:S01]  /*86d0*/  IABS R0, R6 ;  /* 0x0000000600007213 */ /* 0x000fe20000000000 */
[----:B------:R-:W-:Y:S01]  /*86e0*/  MUFU.TANH R39, R244 ;  /* 0x000000f400277308 */ /* 0x000fe20000002400 */
[----:B--2---:R-:W-:Y:S02]  /*86f0*/  FSEL R214, R115, -INF , !P4 ;  /* 0xff80000073d67808 */ /* 0x004fe40006000000 */
[----:B------:R-:W-:Y:S01]  /*8700*/  FSEL R230, R18, -INF , !P4 ;  /* 0xff80000012e67808 */ /* 0x000fe20006000000 */
[----:B------:R-:W-:Y:S01]  /*8710*/  IMAD.IADD R18, R11, 0x1, -R4 ;  /* 0x000000010b127824 */ /* 0x000fe200078e0a04 */
[----:B------:R-:W-:Y:S01]  /*8720*/  FSEL R231, R16, -INF , !P4 ;  /* 0xff80000010e77808 */ /* 0x000fe20006000000 */
[----:B------:R-:W-:Y:S01]  /*8730*/  IMAD.IADD R16, R12, 0x1, -R5 ;  /* 0x000000010c107824 */ /* 0x000fe200078e0a05 */
[----:B------:R-:W-:Y:S01]  /*8740*/  IADD3 R22, PT, PT, -R3, R12, RZ ;  /* 0x0000000c03167210 */ /* 0x000fe20007ffe1ff */
[----:B------:R2:W-:Y:S01]  /*8750*/  MUFU.TANH R41, R2 ;  /* 0x0000000200297308 */ /* 0x0005e20000002400 */
[----:B---3--:R-:W-:-:S02]  /*8760*/  FSEL R212, R116, -INF , !P5 ;  /* 0xff80000074d47808 */ /* 0x008fc40006800000 */
[----:B-1----:R-:W-:Y:S02]  /*8770*/  FSEL R223, R17, -INF , !P4 ;  /* 0xff80000011df7808 */ /* 0x002fe40006000000 */
[-C--:B------:R-:W-:Y:S01]  /*8780*/  ISETP.GE.AND P4, PT, R3, R84.reuse, PT ;  /* 0x000000540300720c */ /* 0x080fe20003f86270 */
[----:B------:R-:W-:Y:S01]  /*8790*/  FMUL.FTZ R3, R236, UR4 ;  /* 0x00000004ec037c20 */ /* 0x000fe20008410000 */
[----:B------:R-:W-:Y:S01]  /*87a0*/  FSEL R215, R26, -INF , !P5 ;  /* 0xff8000001ad77808 */ /* 0x000fe20006800000 */
[----:B------:R-:W-:Y:S01]  /*87b0*/  MUFU.TANH R46, R245 ;  /* 0x000000f5002e7308 */ /* 0x000fe20000002400 */
[----:B------:R-:W-:Y:S01]  /*87c0*/  FSEL R200, R19, -INF , !P5 ;  /* 0xff80000013c87808 */ /* 0x000fe20006800000 */
[----:B------:R-:W-:Y:S01]  /*87d0*/  IMAD.IADD R19, R12, 0x1, -R4 ;  /* 0x000000010c137824 */ /* 0x000fe200078e0a04 */
[----:B------:R-:W-:Y:S01]  /*87e0*/  ISETP.GE.AND P5, PT, R4, R84, PT ;  /* 0x000000540400720c */ /* 0x000fe20003fa6270 */
[----:B------:R-:W-:Y:S01]  /*87f0*/  FMUL.FTZ R12, R238, UR4 ;  /* 0x00000004ee0c7c20 */ /* 0x000fe20008410000 */
[----:B------:R-:W-:Y:S01]  /*8800*/  IADD3 R17, PT, PT, -R4, R13, RZ ;  /* 0x0000000d04117210 */ /* 0x000fe20007ffe1ff */
[----:B------:R-:W-:Y:S01]  /*8810*/  FMUL.FTZ R4, R185, UR4 ;  /* 0x00000004b9047c20 */ /* 0x000fe20008410000 */
[----:B------:R-:W-:Y:S01]  /*8820*/  I2FP.F32.S32 R0, R0 ;  /* 0x0000000000007245 */ /* 0x000fe20000201400 */
[----:B------:R1:W-:Y:S01]  /*8830*/  MUFU.TANH R38, R3 ;  /* 0x0000000300267308 */ /* 0x0003e20000002400 */
[----:B------:R-:W-:Y:S01]  /*8840*/  FSEL R204, R89, -INF , !P6 ;  /* 0xff80000059cc7808 */ /* 0x000fe20007000000 */
[----:B--2---:R-:W-:Y:S01]  /*8850*/  FMUL.FTZ R2, R184, UR4 ;  /* 0x00000004b8027c20 */ /* 0x004fe20008410000 */
[----:B------:R-:W-:Y:S01]  /*8860*/  ISETP.GE.AND P6, PT, R57, R84, PT ;  /* 0x000000543900720c */ /* 0x000fe20003fc6270 */
[----:B------:R-:W-:Y:S01]  /*8870*/  FFMA.FTZ R35, R0, -R132, R42 ;  /* 0x8000008400237223 */ /* 0x000fe2000001002a */
[----:B------:R-:W-:Y:S01]  /*8880*/  IABS R0, R9 ;  /* 0x0000000900007213 */ /* 0x000fe20000000000 */
[----:B------:R-:W-:Y:S01]  /*8890*/  FMUL.FTZ R13, R239, UR4 ;  /* 0x00000004ef0d7c20 */ /* 0x000fe20008410000 */
[----:B------:R-:W-:Y:S01]  /*88a0*/  IABS R6, R10 ;  /* 0x0000000a00067213 */ /* 0x000fe20000000000 */
[----:B------:R2:W-:Y:S01]  /*88b0*/  MUFU.TANH R11, R2 ;  /* 0x00000002000b7308 */ /* 0x0005e20000002400 */
[----:B------:R-:W-:-:S02]  /*88c0*/  FSEL R216, R117, -INF , !P6 ;  /* 0xff80000075d87808 */ /* 0x000fc40007000000 */
[----:B------:R-:W-:Y:S02]  /*88d0*/  FSEL R217, R29, -INF , !P6 ;  /* 0xff8000001dd97808 */ /* 0x000fe40007000000 */
[----:B------:R-:W-:Y:S02]  /*88e0*/  FSEL R183, R28, -INF , !P6 ;  /* 0xff8000001cb77808 */ /* 0x000fe40007000000 */
[----:B------:R-:W-:Y:S01]  /*88f0*/  FSEL R195, R27, -INF , !P6 ;  /* 0xff8000001bc37808 */ /* 0x000fe20007000000 */
[----:B------:R-:W-:Y:S01]  /*8900*/  MUFU.TANH R12, R12 ;  /* 0x0000000c000c7308 */ /* 0x000fe20000002400 */
[----:B------:R-:W-:Y:S01]  /*8910*/  BAR.SYNC.DEFER_BLOCKING 0x0 ;  /* 0x0000000000007b1d */ /* 0x000fe20000010000 */
[----:B-1----:R-:W-:Y:S01]  /*8920*/  IABS R3, R7 ;  /* 0x0000000700037213 */ /* 0x002fe20000000000 */
[----:B------:R-:W-:Y:S01]  /*8930*/  FMUL.FTZ R27, R186, UR4 ;  /* 0x00000004ba1b7c20 */ /* 0x000fe20008410000 */
[----:B------:R-:W-:Y:S02]  /*8940*/  ISETP.GE.AND P6, PT, R5, R84, PT ;  /* 0x000000540500720c */ /* 0x000fe40003fc6270 */
[----:B------:R-:W-:-:S02]  /*8950*/  I2FP.F32.S32 R3, R3 ;  /* 0x0000000300037245 */ /* 0x000fc40000201400 */
[----:B------:R1:W3:Y:S01]  /*8960*/  MUFU.TANH R7, R4 ;  /* 0x0000000400077308 */ /* 0x0002e20000002400 */
[----:B------:R-:W-:Y:S02]  /*8970*/  FSEL R146, R35, -INF , !P6 ;  /* 0xff80000023927808 */ /* 0x000fe40007000000 */
[----:B--2---:R-:W-:Y:S01]  /*8980*/  IABS R2, R8 ;  /* 0x0000000800027213 */ /* 0x004fe20000000000 */
[----:B----4-:R-:W-:-:S03]  /*8990*/  FFMA.FTZ R29, R3, -R132, R25 ;  /* 0x80000084031d7223 */ /* 0x010fc60000010019 */
[----:B------:R-:W-:Y:S01]  /*89a0*/  MOV R5, R2 ;  /* 0x0000000200057202 */ /* 0x000fe20000000f00 */
[----:B------:R-:W-:Y:S01]  /*89b0*/  IMAD.MOV.U32 R2, RZ, RZ, R6 ;  /* 0x000000ffff027224 */ /* 0x000fe200078e0006 */
[----:B------:R-:W-:Y:S01]  /*89c0*/  IABS R6, R18 ;  /* 0x0000001200067213 */ /* 0x000fe20000000000 */
[----:B------:R2:W-:Y:S01]  /*89d0*/  MUFU.TANH R9, R13 ;  /* 0x0000000d00097308 */ /* 0x0005e20000002400 */
[----:B------:R-:W-:Y:S02]  /*89e0*/  I2FP.F32.S32 R5, R5 ;  /* 0x0000000500057245 */ /* 0x000fe40000201400 */
[----:B------:R-:W-:Y:S02]  /*89f0*/  I2FP.F32.S32 R2, R2 ;  /* 0x0000000200027245 */ /* 0x000fe40000201400 */
[----:B------:R-:W-:Y:S01]  /*8a00*/  FSEL R143, R29, -INF , !P5 ;  /* 0xff8000001d8f7808 */ /* 0x000fe20006800000 */
[----:B------:R-:W-:Y:S01]  /*8a10*/  FFMA.FTZ R28, R5, -R132, R23 ;  /* 0x80000084051c7223 */ /* 0x000fe20000010017 */
[----:B-1----:R-:W-:Y:S01]  /*8a20*/  IMAD.MOV.U32 R4, RZ, RZ, R0 ;  /* 0x000000ffff047224 */ /* 0x002fe200078e0000 */
[----:B------:R-:W-:Y:S01]  /*8a30*/  IABS R0, R14 ;  /* 0x0000000e00007213 */ /* 0x000fe20000000000 */
[----:B---3--:R-:W-:Y:S01]  /*8a40*/  FFMA.FTZ R25, R2, -R132, R7 ;  /* 0x8000008402197223 */ /* 0x008fe20000010007 */
[----:B------:R-:W-:Y:S01]  /*8a50*/  IABS R2, R19 ;  /* 0x0000001300027213 */ /* 0x000fe20000000000 */
[----:B------:R-:W1:Y:S01]  /*8a60*/  MUFU.TANH R8, R27 ;  /* 0x0000001b00087308 */ /* 0x000e620000002400 */
[----:B------:R-:W-:-:S02]  /*8a70*/  I2FP.F32.S32 R0, R0 ;  /* 0x0000000000007245 */ /* 0x000fc40000201400 */
[----:B------:R-:W-:Y:S02]  /*8a80*/  I2FP.F32.S32 R3, R4 ;  /* 0x0000000400037245 */ /* 0x000fe40000201400 */
[----:B------:R-:W-:Y:S01]  /*8a90*/  IABS R4, R17 ;  /* 0x0000001100047213 */ /* 0x000fe20000000000 */
[-C--:B------:R-:W-:Y:S01]  /*8aa0*/  FFMA.FTZ R23, R0, -R132.reuse, R44 ;  /* 0x8000008400177223 */ /* 0x080fe2000001002c */
[----:B------:R-:W-:Y:S01]  /*8ab0*/  IABS R0, R15 ;  /* 0x0000000f00007213 */ /* 0x000fe20000000000 */
[----:B------:R-:W-:Y:S01]  /*8ac0*/  FFMA.FTZ R26, R3, -R132, R11 ;  /* 0x80000084031a7223 */ /* 0x000fe2000001000b */
[----:B------:R-:W-:Y:S01]  /*8ad0*/  IABS R3, R16 ;  /* 0x0000001000037213 */ /* 0x000fe20000000000 */
[----:B------:R-:W-:Y:S01]  /*8ae0*/  MUFU.TANH R36, R36 ;  /* 0x0000002400247308 */ /* 0x000fe20000002400 */
[----:B------:R-:W-:Y:S01]  /*8af0*/  I2FP.F32.S32 R4, R4 ;  /* 0x0000000400047245 */ /* 0x000fe20000201400 */
[----:B------:R-:W-:Y:S01]  /*8b00*/  IMAD.MOV.U32 R5, RZ, RZ, R0 ;  /* 0x000000ffff057224 */ /* 0x000fe200078e0000 */
[----:B------:R-:W-:-:S02]  /*8b10*/  MOV R0, R2 ;  /* 0x0000000200007202 */ /* 0x000fc40000000f00 */
[----:B------:R-:W-:Y:S01]  /*8b20*/  I2FP.F32.S32 R2, R3 ;  /* 0x0000000300027245 */ /* 0x000fe20000201400 */
[----:B------:R-:W-:Y:S01]  /*8b30*/  IMAD.MOV.U32 R3, RZ, RZ, R6 ;  /* 0x000000ffff037224 */ /* 0x000fe200078e0006 */
[----:B------:R-:W-:Y:S01]  /*8b40*/  I2FP.F32.S32 R5, R5 ;  /* 0x0000000500057245 */ /* 0x000fe20000201400 */
[----:B------:R-:W-:Y:S01]  /*8b50*/  FFMA.FTZ R14, R4, -R132, R39 ;  /* 0x80000084040e7223 */ /* 0x000fe20000010027 */
[----:B------:R-:W-:Y:S01]  /*8b60*/  IABS R4, R24 ;  /* 0x0000001800047213 */ /* 0x000fe20000000000 */
[----:B------:R-:W-:Y:S01]  /*8b70*/  FFMA.FTZ R17, R2, -R132, R47 ;  /* 0x8000008402117223 */ /* 0x000fe2000001002f */
[----:B------:R-:W-:Y:S01]  /*8b80*/  I2FP.F32.S32 R2, R0 ;  /* 0x0000000000027245 */ /* 0x000fe20000201400 */
[-C--:B------:R-:W-:Y:S01]  /*8b90*/  FFMA.FTZ R15, R5, -R132.reuse, R45 ;  /* 0x80000084050f7223 */ /* 0x080fe2000001002d */
[----:B------:R-:W-:Y:S01]  /*8ba0*/  I2FP.F32.S32 R0, R3 ;  /* 0x0000000300007245 */ /* 0x000fe20000201400 */
[----:B------:R-:W-:Y:S01]  /*8bb0*/  MUFU.TANH R27, R37 ;  /* 0x00000025001b7308 */ /* 0x000fe20000002400 */
[----:B------:R-:W-:Y:S01]  /*8bc0*/  IABS R3, R21 ;  /* 0x0000001500037213 */ /* 0x000fe20000000000 */
[----:B--2---:R-:W-:Y:S01]  /*8bd0*/  FFMA.FTZ R13, R2, -R132, R38 ;  /* 0x80000084020d7223 */ /* 0x004fe20000010026 */
[----:B------:R-:W-:Y:S01]  /*8be0*/  IABS R2, R20 ;  /* 0x0000001400027213 */ /* 0x000fe20000000000 */
[----:B------:R-:W-:Y:S01]  /*8bf0*/  FFMA.FTZ R12, R0, -R132, R12 ;  /* 0x80000084000c7223 */ /* 0x000fe2000001000c */
[----:B------:R-:W-:-:S02]  /*8c00*/  IABS R0, R22 ;  /* 0x0000001600007213 */ /* 0x000fc40000000000 */
[----:B------:R-:W-:Y:S01]  /*8c10*/  IABS R6, R30 ;  /* 0x0000001e00067213 */ /* 0x000fe20000000000 */
[----:B------:R-:W-:Y:S01]  /*8c20*/  IMAD.MOV.U32 R5, RZ, RZ, R2 ;  /* 0x000000ffff057224 */ /* 0x000fe200078e0002 */
[----:B------:R-:W-:Y:S01]  /*8c30*/  MUFU.TANH R19, R40 ;  /* 0x0000002800137308 */ /* 0x000fe20000002400 */
[----:B------:R-:W-:Y:S01]  /*8c40*/  IMAD.MOV.U32 R2, RZ, RZ, R0 ;  /* 0x000000ffff027224 */ /* 0x000fe200078e0000 */
[----:B------:R-:W-:Y:S01]  /*8c50*/  MOV R0, R3 ;  /* 0x0000000300007202 */ /* 0x000fe20000000f00 */
[----:B------:R-:W-:Y:S01]  /*8c60*/  IMAD.MOV.U32 R3, RZ, RZ, R4 ;  /* 0x000000ffff037224 */ /* 0x000fe200078e0004 */
[----:B------:R-:W-:Y:S02]  /*8c70*/  I2FP.F32.S32 R5, R5 ;  /* 0x0000000500057245 */ /* 0x000fe40000201400 */
[----:B------:R-:W-:Y:S02]  /*8c80*/  I2FP.F32.S32 R4, R2 ;  /* 0x0000000200047245 */ /* 0x000fe40000201400 */
[----:B------:R-:W-:Y:S01]  /*8c90*/  I2FP.F32.S32 R2, R3 ;  /* 0x0000000300027245 */ /* 0x000fe20000201400 */
[----:B------:R-:W2:Y:S01]  /*8ca0*/  MUFU.TANH R18, R43 ;  /* 0x0000002b00127308 */ /* 0x000ea20000002400 */
[----:B------:R-:W-:Y:S01]  /*8cb0*/  I2FP.F32.S32 R0, R0 ;  /* 0x0000000000007245 */ /* 0x000fe20000201400 */
[-C--:B------:R-:W-:Y:S01]  /*8cc0*/  FFMA.FTZ R10, R4, -R132.reuse, R41 ;  /* 0x80000084040a7223 */ /* 0x080fe20000010029 */
[----:B------:R-:W-:Y:S01]  /*8cd0*/  IABS R3, R31 ;  /* 0x0000001f00037213 */ /* 0x000fe20000000000 */
[----:B-1----:R-:W-:Y:S01]  /*8ce0*/  FFMA.FTZ R8, R2, -R132, R8 ;  /* 0x8000008402087223 */ /* 0x002fe20000010008 */
[----:B------:R-:W-:Y:S01]  /*8cf0*/  IABS R2, R34 ;  /* 0x0000002200027213 */ /* 0x000fe20000000000 */
[----:B------:R-:W-:Y:S01]  /*8d00*/  FFMA.FTZ R9, R0, -R132, R9 ;  /* 0x8000008400097223 */ /* 0x000fe20000010009 */
[----:B------:R-:W-:Y:S01]  /*8d10*/  IABS R0, R33 ;  /* 0x0000002100007213 */ /* 0x000fe20000000000 */
[----:B------:R-:W1:Y:S01]  /*8d20*/  MUFU.TANH R16, R48 ;  /* 0x0000003000107308 */ /* 0x000e620000002400 */
[----:B------:R-:W-:Y:S01]  /*8d30*/  IABS R4, R32 ;  /* 0x0000002000047213 */ /* 0x000fe20000000000 */
[----:B------:R-:W-:Y:S01]  /*8d40*/  FFMA.FTZ R11, R5, -R132, R46 ;  /* 0x80000084050b7223 */ /* 0x000fe2000001002e */
[----:B------:R-:W-:Y:S01]  /*8d50*/  IMAD.MOV.U32 R5, RZ, RZ, R2 ;  /* 0x000000ffff057224 */ /* 0x000fe200078e0002 */
[----:B------:R-:W-:Y:S01]  /*8d60*/  MOV R2, R0 ;  /* 0x0000000000027202 */ /* 0x000fe20000000f00 */
[----:B------:R-:W-:Y:S01]  /*8d70*/  IMAD.MOV.U32 R7, RZ, RZ, R3 ;  /* 0x000000ffff077224 */ /* 0x000fe200078e0003 */
[----:B------:R-:W-:Y:S01]  /*8d80*/  FSEL R176, R23, -INF , !P6 ;  /* 0xff80000017b07808 */ /* 0x000fe20007000000 */
[----:B------:R-:W-:Y:S01]  /*8d90*/  IMAD.MOV.U32 R0, RZ, RZ, R4 ;  /* 0x000000ffff007224 */ /* 0x000fe200078e0004 */
[----:B------:R-:W-:Y:S01]  /*8da0*/  FSEL R178, R17, -INF , !P6 ;  /* 0xff80000011b27808 */ /* 0x000fe20007000000 */
[----:B------:R-:W-:Y:S01]  /*8db0*/  IMAD.MOV.U32 R3, RZ, RZ, R6 ;  /* 0x000000ffff037224 */ /* 0x000fe200078e0006 */
[----:B------:R-:W-:-:S02]  /*8dc0*/  FSEL R197, R15, -INF , !P6 ;  /* 0xff8000000fc57808 */ /* 0x000fc40007000000 */
[----:B------:R-:W-:Y:S02]  /*8dd0*/  ISETP.GE.U32.AND P6, PT, R84, 0x81, PT ;  /* 0x000000815400780c */ /* 0x000fe40003fc6070 */
[----:B------:R-:W-:Y:S02]  /*8de0*/  I2FP.F32.S32 R4, R2 ;  /* 0x0000000200047245 */ /* 0x000fe40000201400 */
[----:B------:R-:W-:Y:S02]  /*8df0*/  I2FP.F32.S32 R2, R0 ;  /* 0x0000000000027245 */ /* 0x000fe40000201400 */
[----:B------:R-:W-:Y:S02]  /*8e00*/  I2FP.F32.S32 R6, R7 ;  /* 0x0000000700067245 */ /* 0x000fe40000201400 */
[----:B------:R-:W-:Y:S01]  /*8e10*/  I2FP.F32.S32 R5, R5 ;  /* 0x0000000500057245 */ /* 0x000fe20000201400 */
[-C--:B--2---:R-:W-:Y:S01]  /*8e20*/  FFMA.FTZ R2, R2, -R132.reuse, R18 ;  /* 0x8000008402027223 */ /* 0x084fe20000010012 */
[----:B------:R-:W-:Y:S01]  /*8e30*/  I2FP.F32.S32 R0, R3 ;  /* 0x0000000300007245 */ /* 0x000fe20000201400 */
[-C--:B------:R-:W-:Y:S01]  /*8e40*/  FFMA.FTZ R6, R6, -R132.reuse, R36 ;  /* 0x8000008406067223 */ /* 0x080fe20000010024 */
[-C--:B------:R-:W-:Y:S01]  /*8e50*/  FFMA.FTZ R3, R4, -R132.reuse, R19 ;  /* 0x8000008404037223 */ /* 0x080fe20000010013 */
[-C--:B------:R-:W-:Y:S01]  /*8e60*/  FFMA.FTZ R5, R5, -R132.reuse, R27 ;  /* 0x8000008405057223 */ /* 0x080fe2000001001b */
[----:B------:R-:W-:Y:S01]  /*8e70*/  FSEL R172, R14, -INF , !P5 ;  /* 0xff8000000eac7808 */ /* 0x000fe20006800000 */
[----:B-1----:R-:W-:Y:S01]  /*8e80*/  FFMA.FTZ R0, R0, -R132, R16 ;  /* 0x8000008400007223 */ /* 0x002fe20000010010 */
        /* <DEDUP_REMOVED lines=13> */
[----:B------:R-:W-:Y:S01]  /*8f60*/  FSEL R185, R0, -INF , !P1 ;  /* 0xff80000000b97808 */ /* 0x000fe20004800000 */
[----:B------:R-:W-:Y:S06]  /*8f70*/  @!P6 BRA `(.L_x_569) ;  /* 0x000000040078e947 */ /* 0x000fec0003800000 */
[----:B------:R-:W2:Y:S01]  /*8f80*/  LDL R251, [R1+0x2c] ;  /* 0x00002c0001fb7983 */ /* 0x000ea20000100800 */
[----:B------:R-:W1:Y:S03]  /*8f90*/  LDCU UR4, c[0x0][0x440] ;  /* 0x00008800ff0477ac */ /* 0x000e660008000800 */
[----:B------:R-:W3:Y:S01]  /*8fa0*/  LDL R246, [R1+0x28] ;  /* 0x0000280001f67983 */ /* 0x000ee20000100800 */
        /* <DEDUP_REMOVED lines=13> */
[----:B------:R-:W-:Y:S02]  /*9080*/  @!P1 IMAD.IADD R8, R8, 0x1, R5 ;  /* 0x0000000108089824 */ /* 0x000fe400078e0205 */
[----:B------:R-:W-:Y:S02]  /*9090*/  @!P1 IMAD.MOV.U32 R5, RZ, RZ, R3 ;  /* 0x000000ffff059224 */ /* 0x000fe400078e0003 */
[----:B------:R-:W-:Y:S01]  /*90a0*/  @!P1 IMAD R10, R87, 0x60, RZ ;  /* 0x00000060570a9824 */ /* 0x000fe200078e02ff */
[----:B--2---:R-:W-:-:S04]  /*90b0*/  @!P1 LEA R20, P5, R0, R251, 0x1 ;  /* 0x000000fb00149211 */ /* 0x004fc800078a08ff */
[-C--:B---3--:R-:W-:Y:S01]  /*90c0*/  @!P1 LEA.HI.X R21, R0, R246.reuse, R7, 0x1, P5 ;  /* 0x000000f600159211 */ /* 0x088fe200028f0c07 */
[----:B------:R-:W-:Y:S01]  /*90d0*/  @!P1 IMAD.MOV.U32 R7, RZ, RZ, R3 ;  /* 0x000000ffff079224 */ /* 0x000fe200078e0003 */
[----:B------:R-:W-:Y:S02]  /*90e0*/  @!P1 LEA.HI.X R0, R86, R3, R87, 0x5, P4 ;  /* 0x0000000356009211 */ /* 0x000fe400020f2c57 */
        /* <DEDUP_REMOVED lines=69> */
.L_x_571:
[----:B------:R-:W-:Y:S05]  /*9540*/  BSYNC.RECONVERGENT B0 ;  /* 0x0000000000007941 */ /* 0x000fea0003800200 */
.L_x_570:
[----:B------:R-:W0:Y:S02]  /*9550*/  LDGDEPBAR ;  /* 0x00000000000079af */ /* 0x000e240000000000 */
.L_x_569:
        /* <DEDUP_REMOVED lines=38> */
[C---:B------:R-:W-:Y:S01]  /*97c0*/  SHF.L.U32 R6, R247.reuse, 0x6, RZ ;  /* 0x00000006f7067819 */ /* 0x040fe200000006ff */
[----:B------:R-:W3:Y:S01]  /*97d0*/  SHFL.BFLY PT, R4, R2, 0x2, 0x1f ;  /* 0x0c401f0002047f89 */ /* 0x000ee200000e0000 */
[----:B-1----:R-:W-:Y:S02]  /*97e0*/  SHF.L.U32 R8, R247, 0x3, RZ ;  /* 0x00000003f7087819 */ /* 0x002fe400000006ff */
[C---:B------:R-:W-:Y:S01]  /*97f0*/  LOP3.LUT R5, R6.reuse, 0x200, RZ, 0xc0, !PT ;  /* 0x0000020006057812 */ /* 0x040fe200078ec0ff */
[----:B------:R-:W1:Y:S01]  /*9800*/  SHFL.BFLY PT, R3, R0, 0x2, 0x1f ;  /* 0x0c401f0000037f89 */ /* 0x000e6200000e0000 */
[----:B------:R-:W-:Y:S02]  /*9810*/  LOP3.LUT R6, R6, 0x1c0, RZ, 0xc0, !PT ;  /* 0x000001c006067812 */ /* 0x000fe400078ec0ff */
[----:B------:R-:W-:-:S02]  /*9820*/  SHF.R.U32.HI R7, RZ, 0x1, R247 ;  /* 0x00000001ff077819 */ /* 0x000fc400000116f7 */
[----:B------:R-:W-:-:S04]  /*9830*/  LOP3.LUT R6, R6, 0x38, R8, 0xf8, !PT ;  /* 0x0000003806067812 */ /* 0x000fc800078ef808 */
[----:B------:R-:W-:-:S04]  /*9840*/  LOP3.LUT R6, R6, 0x8, R7, 0x78, !PT ;  /* 0x0000000806067812 */ /* 0x000fc800078e7807 */
[----:B------:R-:W-:-:S04]  /*9850*/  IADD3 R5, PT, PT, R5, R6, RZ ;  /* 0x0000000605057210 */ /* 0x000fc80007ffe0ff */
[----:B------:R-:W-:Y:S02]  /*9860*/  LEA R44, R5, UR5, 0x1 ;  /* 0x00000005052c7c11 */ /* 0x000fe4000f8e08ff */
[----:B---3--:R-:W-:Y:S02]  /*9870*/  FMNMX.FTZ R4, R2, R4, !PT ;  /* 0x0000000402047209 */ /* 0x008fe40007810000 */
[----:B------:R-:W-:Y:S01]  /*9880*/  FMNMX3.FTZ R2, R107, R105, R104, !PT ;  /* 0x000000696b027276 */ /* 0x000fe20007810068 */
[----:B------:R-:W-:Y:S01]  /*9890*/  IMAD.IADD R45, R252, 0x1, R44 ;  /* 0x00000001fc2d7824 */ /* 0x000fe200078e022c */
[----:B-1----:R-:W-:Y:S01]  /*98a0*/  FMNMX.FTZ R3, R0, R3, !PT ;  /* 0x0000000300037209 */ /* 0x002fe20007810000 */
[----:B------:R-:W1:Y:S01]  /*98b0*/  SHFL.BFLY PT, R73, R4, 0x1, 0x1f ;  /* 0x0c201f0004497f89 */ /* 0x000e6200000e0000 */
[----:B------:R-:W-:Y:S02]  /*98c0*/  FMNMX3.FTZ R0, R112, R106, R109, !PT ;  /* 0x0000006a70007276 */ /* 0x000fe4000781006d */
[----:B------:R-:W-:Y:S01]  /*98d0*/  FMNMX3.FTZ R2, R2, R99, R155, !PT ;  /* 0x0000006302027276 */ /* 0x000fe2000781009b */
[----:B------:R-:W3:Y:S01]  /*98e0*/  SHFL.BFLY PT, R70, R3, 0x1, 0x1f ;  /* 0x0c201f0003467f89 */ /* 0x000ee200000e0000 */
[----:B------:R-:W-:-:S02]  /*98f0*/  FMNMX3.FTZ R0, R0, R108, R165, !PT ;  /* 0x0000006c00007276 */ /* 0x000fc400078100a5 */
[----:B------:R-:W-:Y:S01]  /*9900*/  FMNMX3.FTZ R2, R2, R157, R101, !PT ;  /* 0x0000009d02027276 */ /* 0x000fe20007810065 */
[----:B------:R-:W-:Y:S01]  /*9910*/  LDSM.16.MT88.4 R48, [R44+0x8000] ;  /* 0x008000002c30783b */ /* 0x000fe20000004200 */
[----:B------:R-:W-:Y:S02]  /*9920*/  FMNMX3.FTZ R0, R0, R163, R102, !PT ;  /* 0x000000a300007276 */ /* 0x000fe40007810066 */
[----:B------:R-:W-:Y:S01]  /*9930*/  FMNMX3.FTZ R2, R2, R100, R177, !PT ;  /* 0x0000006402027276 */ /* 0x000fe200078100b1 */
[----:B------:R-:W-:Y:S01]  /*9940*/  LDSM.16.MT88.4 R88, [R45+0x8000] ;  /* 0x008000002d58783b */ /* 0x000fe20000004200 */
        /* <DEDUP_REMOVED lines=8> */
[----:B-1----:R-:W-:-:S02]  /*99d0*/  FMNMX.FTZ R73, R4, R73, !PT ;  /* 0x0000004904497209 */ /* 0x002fc40007810000 */
[----:B------:R-:W-:Y:S02]  /*99e0*/  FMNMX3.FTZ R0, R0, R166, R218, !PT ;  /* 0x000000a600007276 */ /* 0x000fe400078100da */
[----:B---3--:R-:W-:Y:S01]  /*99f0*/  FMNMX.FTZ R70, R3, R70, !PT ;  /* 0x0000004603467209 */ /* 0x008fe20007810000 */
[----:B------:R1:W-:Y:S01]  /*9a00*/  STL [R1+0x74], R73 ;  /* 0x0000744901007387 */ /* 0x0003e20000100800 */
[----:B------:R-:W-:Y:S02]  /*9a10*/  FMNMX3.FTZ R3, R2, R204, R189, !PT ;  /* 0x000000cc02037276 */ /* 0x000fe400078100bd */
[----:B------:R-:W-:Y:S01]  /*9a20*/  FMNMX3.FTZ R2, R0, R207, R194, !PT ;  /* 0x000000cf00027276 */ /* 0x000fe200078100c2 */
[C---:B--2---:R-:W-:Y:S01]  /*9a30*/  FMUL.FTZ R0, R73.reuse, UR4 ;  /* 0x0000000449007c20 */ /* 0x044fe20008410000 */
        /* <DEDUP_REMOVED lines=15> */
[----:B------:R4:W1:Y:S01]  /*9b30*/  MUFU.EX2 R9, R0 ;  /* 0x0000000000097308 */ /* 0x0008620000000800 */
[----:B------:R-:W-:Y:S02]  /*9b40*/  FMNMX3.FTZ R4, R4, R146, R143, !PT ;  /* 0x0000009204047276 */ /* 0x000fe4000781008f */
[----:B------:R-:W-:Y:S02]  /*9b50*/  FSEL R3, R3, RZ, P1 ;  /* 0x000000ff03037208 */ /* 0x000fe40000800000 */
[C---:B------:R-:W-:Y:S02]  /*9b60*/  IADD3 R46, PT, PT, R229.reuse, R44, RZ ;  /* 0x0000002ce52e7210 */ /* 0x040fe40007ffe0ff */
[----:B------:R-:W-:Y:S01]  /*9b70*/  IADD3 R47, PT, PT, R229, R45, RZ ;  /* 0x0000002de52f7210 */ /* 0x000fe20007ffe0ff */
[--C-:B------:R-:W-:Y:S01]  /*9b80*/  FFMA.FTZ R6, R96, UR4, -R3.reuse ;  /* 0x0000000460067c23 */ /* 0x100fe20008010803 */
[--C-:B--2---:R-:W-:Y:S01]  /*9b90*/  FFMA.FTZ R2, R80, UR4, -R12.reuse ;  /* 0x0000000450027c23 */ /* 0x104fe2000801080c */
[----:B---3--:R2:W-:Y:S02]  /*9ba0*/  STL [R1+0x24], R8 ;  /* 0x0000240801007387 */ /* 0x0085e40000100800 */
[----:B------:R-:W-:Y:S01]  /*9bb0*/  MUFU.EX2 R239, R6 ;  /* 0x0000000600ef7308 */ /* 0x000fe20000000800 */
[----:B----4-:R-:W-:Y:S01]  /*9bc0*/  FFMA.FTZ R0, R77, UR4, -R12 ;  /* 0x000000044d007c23 */ /* 0x010fe2000801080c */
[----:B-1----:R1:W-:Y:S02]  /*9bd0*/  STL [R1+0x20], R9 ;  /* 0x0000200901007387 */ /* 0x0023e40000100800 */
[----:B------:R3:W-:Y:S02]  /*9be0*/  MUFU.EX2 R14, R2 ;  /* 0x00000002000e7308 */ /* 0x0007e40000000800 */
[----:B------:R-:W-:Y:S02]  /*9bf0*/  LDSM.16.MT88.4 R52, [R46+0x8000] ;  /* 0x008000002e34783b */ /* 0x000fe40000004200 */
[----:B------:R4:W2:Y:S02]  /*9c00*/  MUFU.EX2 R73, R0 ;  /* 0x0000000000497308 */ /* 0x0008a40000000800 */
[----:B------:R-:W-:Y:S01]  /*9c10*/  LDSM.16.MT88.4 R92, [R47+0x8000] ;  /* 0x008000002f5c783b */ /* 0x000fe20000004200 */
[----:B---3--:R-:W-:Y:S01]  /*9c20*/  FMNMX3.FTZ R2, R5, R227, R226, !PT ;  /* 0x000000e305027276 */ /* 0x008fe200078100e2 */
[----:B------:R-:W-:-:S03]  /*9c30*/  FFMA.FTZ R5, R98, UR4, -R3 ;  /* 0x0000000462057c23 */ /* 0x000fc60008010803 */
[----:B----4-:R-:W-:Y:S01]  /*9c40*/  FMNMX3.FTZ R0, R2, R176, R172, !PT ;  /* 0x000000b002007276 */ /* 0x010fe200078100ac */
[----:B------:R3:W1:Y:S01]  /*9c50*/  MUFU.EX2 R242, R5 ;  /* 0x0000000500f27308 */ /* 0x0006620000000800 */
[----:B------:R-:W-:Y:S02]  /*9c60*/  FMNMX3.FTZ R2, R4, R141, R139, !PT ;  /* 0x0000008d04027276 */ /* 0x000fe4000781008b */
[----:B------:R-:W-:Y:S02]  /*9c70*/  FMNMX3.FTZ R0, R0, R171, R170, !PT ;  /* 0x000000ab00007276 */ /* 0x000fe400078100aa */
[----:B------:R-:W-:Y:S02]  /*9c80*/  FMNMX.FTZ R4, R138, R2, !PT ;  /* 0x000000028a047209 */ /* 0x000fe40007810000 */
[----:B------:R-:W-:Y:S01]  /*9c90*/  FMNMX.FTZ R2, R169, R0, !PT ;  /* 0x00000000a9027209 */ /* 0x000fe20007810000 */
[--C-:B------:R-:W-:Y:S01]  /*9ca0*/  FFMA.FTZ R0, R78, UR4, -R3.reuse ;  /* 0x000000044e007c23 */ /* 0x100fe20008010803 */
[----:B--2---:R-:W-:Y:S01]  /*9cb0*/  F2FP.F16.F32.PACK_AB R8, R9, R8 ;  /* 0x000000080908723e */ /* 0x004fe200000000ff */
[----:B------:R-:W2:Y:S01]  /*9cc0*/  SHFL.BFLY PT, R6, R4, 0x2, 0x1f ;  /* 0x0c401f0004067f89 */ /* 0x000ea200000e0000 */
[----:B------:R-:W-:Y:S01]  /*9cd0*/  F2FP.F16.F32.PACK_AB R10, R73, R14 ;  /* 0x0000000e490a723e */ /* 0x000fe200000000ff */
[----:B------:R-:W-:Y:S01]  /*9ce0*/  MUFU.EX2 R235, R0 ;  /* 0x0000000000eb7308 */ /* 0x000fe20000000800 */
[----:B---3--:R-:W-:Y:S01]  /*9cf0*/  FFMA.FTZ R5, R85, UR4, -R3 ;  /* 0x0000000455057c23 */ /* 0x008fe20008010803 */
[----:B-1----:R-:W-:-:S03]  /*9d00*/  F2FP.F16.F32.PACK_AB R9, R239, R242 ;  /* 0x000000f2ef09723e */ /* 0x002fc600000000ff */
[----:B------:R1:W3:Y:S02]  /*9d10*/  MUFU.EX2 R7, R5 ;  /* 0x0000000500077308 */ /* 0x0002e40000000800 */
[----:B-1----:R-:W1:Y:S01]  /*9d20*/  SHFL.BFLY PT, R5, R2, 0x2, 0x1f ;  /* 0x0c401f0002057f89 */ /* 0x002e6200000e0000 */
[----:B---3--:R-:W-:Y:S02]  /*9d30*/  F2FP.F16.F32.PACK_AB R11, R235, R7 ;  /* 0x00000007eb0b723e */ /* 0x008fe400000000ff */
[----:B--2---:R-:W-:Y:S01]  /*9d40*/  FMNMX.FTZ R0, R4, R6, !PT ;  /* 0x0000000604007209 */ /* 0x004fe20007810000 */
[----:B------:R2:W-:Y:S01]  /*9d50*/  STL [R1+0x38], R7 ;  /* 0x0000380701007387 */ /* 0x0005e20000100800 */
[----:B------:R-:W-:-:S03]  /*9d60*/  FFMA.FTZ R4, R64, UR4, -R12 ;  /* 0x0000000440047c23 */ /* 0x000fc6000801080c */
[----:B------:R-:W-:Y:S01]  /*9d70*/  STL [R1+0x7c], R73 ;  /* 0x00007c4901007387 */ /* 0x000fe20000100800 */
[C---:B------:R-:W-:Y:S03]  /*9d80*/  HMMA.16816.F32 R32, R8.reuse, R48, RZ ;  /* 0x000000300820723c */ /* 0x040fe600000018ff */
[----:B------:R3:W-:Y:S05]  /*9d90*/  STL [R1+0x80], R235 ;  /* 0x000080eb01007387 */ /* 0x0007ea0000100800 */
[----:B------:R-:W-:Y:S01]  /*9da0*/  HMMA.16816.F32 R76, R8, R52, RZ ;  /* 0x00000034084c723c */ /* 0x000fe200000018ff */
[----:B-1----:R-:W-:Y:S01]  /*9db0*/  FMNMX.FTZ R2, R2, R5, !PT ;  /* 0x0000000502027209 */ /* 0x002fe20007810000 */
[----:B------:R-:W-:-:S06]  /*9dc0*/  FFMA.FTZ R5, R56, UR4, -R12 ;  /* 0x0000000438057c23 */ /* 0x000fcc000801080c */
[C---:B------:R-:W-:Y:S01]  /*9dd0*/  HMMA.16816.F32 R40, R8.reuse, R88, RZ ;  /* 0x000000580828723c */ /* 0x040fe200000018ff */
[----:B------:R-:W-:Y:S01]  /*9de0*/  LDSM.16.MT88.4 R56, [R45+0x8800] ;  /* 0x008800002d38783b */ /* 0x000fe20000004200 */
[----:B--2---:R-:W-:Y:S01]  /*9df0*/  FFMA.FTZ R7, R67, UR4, -R12 ;  /* 0x0000000443077c23 */ /* 0x004fe2000801080c */
[----:B------:R1:W-:Y:S02]  /*9e00*/  MUFU.EX2 R246, R5 ;  /* 0x0000000500f67308 */ /* 0x0003e40000000800 */
[----:B------:R-:W2:Y:S02]  /*9e10*/  SHFL.BFLY PT, R6, R2, 0x1, 0x1f ;  /* 0x0c201f0002067f89 */ /* 0x000ea400000e0000 */
[----:B------:R4:W-:Y:S02]  /*9e20*/  MUFU.EX2 R251, R7 ;  /* 0x0000000700fb7308 */ /* 0x0009e40000000800 */
[----:B------:R-:W-:Y:S01]  /*9e30*/  LDSM.16.MT88.4 R64, [R44+0x8800] ;  /* 0x008800002c40783b */ /* 0x000fe20000004200 */
[----:B------:R-:W-:Y:S01]  /*9e40*/  HMMA.16816.F32 R36, R8, R92, RZ ;  /* 0x0000005c0824723c */ /* 0x000fe200000018ff */
[----:B---3--:R3:W-:Y:S01]  /*9e50*/  MUFU.EX2 R235, R4 ;  /* 0x0000000400eb7308 */ /* 0x0087e20000000800 */
[----:B-1----:R-:W-:-:S06]  /*9e60*/  FFMA.FTZ R5, R82, UR4, -R3 ;  /* 0x0000000452057c23 */ /* 0x002fcc0008010803 */
[----:B------:R-:W-:Y:S01]  /*9e70*/  HMMA.16816.F32 R28, R8, R50, RZ ;  /* 0x00000032081c723c */ /* 0x000fe200000018ff */
[----:B----4-:R-:W1:Y:S01]  /*9e80*/  SHFL.BFLY PT, R7, R0, 0x1, 0x1f ;  /* 0x0c201f0000077f89 */ /* 0x010e6200000e0000 */
[----:B------:R4:W-:Y:S01]  /*9e90*/  MUFU.EX2 R228, R5 ;  /* 0x0000000500e47308 */ /* 0x0009e20000000800 */
[----:B---3--:R-:W-:-:S05]  /*9ea0*/  FFMA.FTZ R4, R63, UR4, -R12 ;  /* 0x000000043f047c23 */ /* 0x008fca000801080c */
[C---:B------:R-:W-:Y:S01]  /*9eb0*/  HMMA.16816.F32 R24, R8.reuse, R54, RZ ;  /* 0x000000360818723c */ /* 0x040fe200000018ff */
[----:B------:R-:W3:Y:S01]  /*9ec0*/  LDSM.16.MT88.4 R60, [R46+0x8800] ;  /* 0x008800002e3c783b */ /* 0x000ee20000004200 */
[----:B--2---:R-:W-:Y:S01]  /*9ed0*/  FMNMX.FTZ R71, R2, R6, !PT ;  /* 0x0000000602477209 */ /* 0x004fe20007810000 */
[----:B------:R2:W1:Y:S04]  /*9ee0*/  MUFU.EX2 R84, R4 ;  /* 0x0000000400547308 */ /* 0x0004680000000800 */
[----:B------:R-:W-:Y:S01]  /*9ef0*/  FMUL.FTZ R2, R71, UR4 ;  /* 0x0000000447027c20 */ /* 0x000fe20008410000 */
[----:B------:R-:W-:Y:S01]  /*9f00*/  HMMA.16816.F32 R20, R8, R90, RZ ;  /* 0x0000005a0814723c */ /* 0x000fe200000018ff */
[----:B----4-:R-:W-:-:S04]  /*9f10*/  FFMA.FTZ R5, R75, UR4, -R3 ;  /* 0x000000044b057c23 */ /* 0x010fc80008010803 */
[----:B------:R-:W-:Y:S03]  /*9f20*/  MUFU.EX2 R248, R5 ;  /* 0x0000000500f87308 */ /* 0x000fe60000000800 */
[----:B------:R-:W-:Y:S01]  /*9f30*/  HMMA.16816.F32 R16, R8, R94, RZ ;  /* 0x0000005e0810723c */ /* 0x000fe200000018ff */
[----:B--2---:R-:W-:Y:S01]  /*9f40*/  FFMA.FTZ R4, R83, UR4, -R3 ;  /* 0x0000000453047c23 */ /* 0x004fe20008010803 */
[----:B-1----:R-:W-:Y:S01]  /*9f50*/  F2FP.F16.F32.PACK_AB R6, R84, R246 ;  /* 0x000000f65406723e */ /* 0x002fe200000000ff */
[----:B------:R-:W1:Y:S01]  /*9f60*/  LDSM.16.MT88.4 R80, [R47+0x8800] ;  /* 0x008800002f50783b */ /* 0x000e620000004200 */
[----:B------:R-:W-:Y:S01]  /*9f70*/  FMNMX.FTZ R72, R0, R7, !PT ;  /* 0x0000000700487209 */ /* 0x000fe20007810000 */
[----:B------:R2:W4:Y:S03]  /*9f80*/  MUFU.EX2 R75, R4 ;  /* 0x00000004004b7308 */ /* 0x0005260000000800 */
[C---:B------:R-:W-:Y:S01]  /*9f90*/  FSETP.NEU.FTZ.AND P1, PT, R72.reuse, -INF , PT ;  /* 0xff8000004800780b */ /* 0x040fe20003f3d000 */
[----:B------:R-:W-:Y:S01]  /*9fa0*/  FMUL.FTZ R0, R72, UR4 ;  /* 0x0000000448007c20 */ /* 0x000fe20008410000 */
[----:B------:R1:W-:Y:S04]  /*9fb0*/  STL [R1+0x84], R72 ;  /* 0x0000844801007387 */ /* 0x0003e80000100800 */
[----:B------:R-:W-:-:S02]  /*9fc0*/  FSEL R0, R0, RZ, P1 ;  /* 0x000000ff00007208 */ /* 0x000fc40000800000 */
[----:B------:R-:W-:-:S03]  /*9fd0*/  FSETP.NEU.FTZ.AND P1, PT, R71, -INF , PT ;  /* 0xff8000004700780b */ /* 0x000fc60003f3d000 */
[--C-:B------:R-:W-:Y:S01]  /*9fe0*/  FFMA.FTZ R8, R107, UR4, -R0.reuse ;  /* 0x000000046b087c23 */ /* 0x100fe20008010800 */
[----:B------:R-:W-:Y:S01]  /*9ff0*/  FFMA.FTZ R9, R105, UR4, -R0 ;  /* 0x0000000469097c23 */ /* 0x000fe20008010800 */
[----:B------:R-:W-:Y:S01]  /*a000*/  FSEL R2, R2, RZ, P1 ;  /* 0x000000ff02027208 */ /* 0x000fe20000800000 */
[----:B--2---:R-:W-:Y:S01]  /*a010*/  FFMA.FTZ R4, R74, UR4, -R3 ;  /* 0x000000044a047c23 */ /* 0x004fe20008010803 */
[----:B------:R2:W-:Y:S01]  /*a020*/  MUFU.EX2 R86, R8 ;  /* 0x0000000800567308 */ /* 0x0005e20000000800 */
[----:B----4-:R-:W-:Y:S02]  /*a030*/  F2FP.F16.F32.PACK_AB R5, R75, R228 ;  /* 0x000000e44b05723e */ /* 0x010fe400000000ff */
[----:B------:R-:W-:Y:S01]  /*a040*/  FFMA.FTZ R10, R106, UR4, -R2 ;  /* 0x000000046a0a7c23 */ /* 0x000fe20008010802 */
[----:B------:R4:W-:Y:S01]  /*a050*/  MUFU.EX2 R85, R9 ;  /* 0x0000000900557308 */ /* 0x0009e20000000800 */
[----:B------:R-:W-:Y:S01]  /*a060*/  MOV R74, R14 ;  /* 0x0000000e004a7202 */ /* 0x000fe20000000f00 */
[----:B------:R-:W-:-:S02]  /*a070*/  FFMA.FTZ R14, R181, UR4, -R0 ;  /* 0x00000004b50e7c23 */ /* 0x000fc40008010800 */
[----:B------:R3:W1:Y:S04]  /*a080*/  MUFU.EX2 R250, R4 ;  /* 0x0000000400fa7308 */ /* 0x0006680000000800 */
[----:B------:R1:W-:Y:S01]  /*a090*/  MUFU.EX2 R245, R10 ;  /* 0x0000000a00f57308 */ /* 0x0003e20000000800 */
[----:B--2---:R-:W-:-:S04]  /*a0a0*/  FFMA.FTZ R8, R104, UR4, -R0 ;  /* 0x0000000468087c23 */ /* 0x004fc80008010800 */
[----:B------:R2:W-:Y:S01]  /*a0b0*/  MUFU.EX2 R236, R8 ;  /* 0x0000000800ec7308 */ /* 0x0005e20000000800 */
[----:B----4-:R-:W-:Y:S01]  /*a0c0*/  FFMA.FTZ R9, R99, UR4, -R0 ;  /* 0x0000000463097c23 */ /* 0x010fe20008010800 */
[----:B---3--:R-:W-:-:S03]  /*a0d0*/  F2FP.F16.F32.PACK_AB R4, R235, R251 ;  /* 0x000000fbeb04723e */ /* 0x008fc600000000ff */
[----:B------:R3:W4:Y:S01]  /*a0e0*/  MUFU.EX2 R73, R9 ;  /* 0x0000000900497308 */ /* 0x0007220000000800 */
[----:B-1----:R-:W-:Y:S01]  /*a0f0*/  F2FP.F16.F32.PACK_AB R7, R250, R248 ;  /* 0x000000f8fa07723e */ /* 0x002fe200000000ff */
[----:B------:R-:W-:-:S04]  /*a100*/  FFMA.FTZ R10, R163, UR4, -R2 ;  /* 0x00000004a30a7c23 */ /* 0x000fc80008010802 */
[----:B------:R-:W-:Y:S02]  /*a110*/  MUFU.EX2 R163, R10 ;  /* 0x0000000a00a37308 */ /* 0x000fe40000000800 */
[----:B------:R-:W-:Y:S01]  /*a120*/  HMMA.16816.F32 R128, R4, R64, R32 ;  /* 0x000000400480723c */ /* 0x000fe20000001820 */
[----:B--2---:R-:W-:-:S04]  /*a130*/  FFMA.FTZ R8, R112, UR4, -R2 ;  /* 0x0000000470087c23 */ /* 0x004fc80008010802 */
[----:B------:R1:W2:Y:S01]  /*a140*/  MUFU.EX2 R244, R8 ;  /* 0x0000000800f47308 */ /* 0x0002a20000000800 */
[--C-:B---3--:R-:W-:Y:S02]  /*a150*/  FFMA.FTZ R9, R109, UR4, -R2.reuse ;  /* 0x000000046d097c23 */ /* 0x108fe40008010802 */
[C---:B------:R-:W-:Y:S02]  /*a160*/  HMMA.16816.F32 R120, R4.reuse, R60, R76 ;  /* 0x0000003c0478723c */ /* 0x040fe4000000184c */
[----:B------:R3:W-:Y:S06]  /*a170*/  MUFU.EX2 R87, R9 ;  /* 0x0000000900577308 */ /* 0x0007ec0000000800 */
[----:B------:R-:W-:Y:S01]  /*a180*/  HMMA.16816.F32 R104, R4, R56, R40 ;  /* 0x000000380468723c */ /* 0x000fe20000001828 */
[----:B-1----:R-:W-:-:S04]  /*a190*/  FFMA.FTZ R8, R108, UR4, -R2 ;  /* 0x000000046c087c23 */ /* 0x002fc80008010802 */
        /* <DEDUP_REMOVED lines=12> */
[----:B------:R1:W-:Y:S03]  /*a260*/  MUFU.EX2 R233, R8 ;  /* 0x0000000800e97308 */ /* 0x0003e60000000800 */
[----:B------:R-:W-:Y:S01]  /*a270*/  HMMA.16816.F32 R108, R4, R82, R16 ;  /* 0x00000052046c723c */ /* 0x000fe20000001810 */
[----:B------:R-:W-:Y:S01]  /*a280*/  F2FP.F16.F32.PACK_AB R4, R85, R86 ;  /* 0x000000565504723e */ /* 0x000fe200000000ff */
[--C-:B---3--:R-:W-:Y:S01]  /*a290*/  FFMA.FTZ R9, R102, UR4, -R2.reuse ;  /* 0x0000000466097c23 */ /* 0x108fe20008010802 */
[----:B----4-:R-:W-:Y:S02]  /*a2a0*/  F2FP.F16.F32.PACK_AB R6, R73, R236 ;  /* 0x000000ec4906723e */ /* 0x010fe400000000ff */
[----:B--2---:R-:W-:Y:S01]  /*a2b0*/  F2FP.F16.F32.PACK_AB R5, R245, R244 ;  /* 0x000000f4f505723e */ /* 0x004fe200000000ff */
[----:B------:R-:W-:Y:S01]  /*a2c0*/  MUFU.EX2 R240, R9 ;  /* 0x0000000900f07308 */ /* 0x000fe20000000800 */
[----:B------:R-:W-:Y:S01]  /*a2d0*/  F2FP.F16.F32.PACK_AB R7, R70, R87 ;  /* 0x000000574607723e */ /* 0x000fe200000000ff */
[----:B-1----:R-:W-:-:S06]  /*a2e0*/  FFMA.FTZ R8, R165, UR4, -R2 ;  /* 0x00000004a5087c23 */ /* 0x002fcc0008010802 */
        /* <DEDUP_REMOVED lines=9> */
[C---:B------:R-:W-:Y:S08]  /*a380*/  HMMA.16816.F32 R20, R4.reuse, R90, RZ ;  /* 0x0000005a0414723c */ /* 0x040ff000000018ff */
[----:B------:R-:W-:Y:S01]  /*a390*/  HMMA.16816.F32 R28, R4, R94, RZ ;  /* 0x0000005e041c723c */ /* 0x000fe200000018ff */
[----:B------:R-:W-:-:S02]  /*a3a0*/  F2FP.F16.F32.PACK_AB R4, R132, R155 ;  /* 0x0000009b8404723e */ /* 0x000fc400000000ff */
[----:B--2---:R-:W-:Y:S02]  /*a3b0*/  F2FP.F16.F32.PACK_AB R5, R163, R157 ;  /* 0x0000009da305723e */ /* 0x004fe400000000ff */
[----:B------:R-:W-:Y:S02]  /*a3c0*/  F2FP.F16.F32.PACK_AB R6, R15, R233 ;  /* 0x000000e90f06723e */ /* 0x000fe400000000ff */
[----:B---3--:R-:W-:-:S07]  /*a3d0*/  F2FP.F16.F32.PACK_AB R7, R241, R240 ;  /* 0x000000f0f107723e */ /* 0x008fce00000000ff */
[C---:B------:R-:W-:Y:S01]  /*a3e0*/  HMMA.16816.F32 R100, R4.reuse, R80, R8 ;  /* 0x000000500464723c */ /* 0x040fe20000001808 */
[--C-:B------:R-:W-:Y:S01]  /*a3f0*/  FFMA.FTZ R8, R147, UR4, -R12.reuse ;  /* 0x0000000493087c23 */ /* 0x100fe2000801080c */
[----:B------:R-:W-:Y:S01]  /*a400*/  FFMA.FTZ R9, R134, UR4, -R12 ;  /* 0x0000000486097c23 */ /* 0x000fe2000801080c */
[--C-:B------:R-:W-:Y:S01]  /*a410*/  FFMA.FTZ R10, R162, UR4, -R2.reuse ;  /* 0x00000004a20a7c23 */ /* 0x100fe20008010802 */
[----:B------:R-:W-:Y:S01]  /*a420*/  MOV R134, R15 ;  /* 0x0000000f00867202 */ /* 0x000fe20000000f00 */
[----:B------:R1:W-:Y:S01]  /*a430*/  MUFU.EX2 R243, R8 ;  /* 0x0000000800f37308 */ /* 0x0003e20000000800 */
[----:B------:R-:W-:Y:S02]  /*a440*/  FFMA.FTZ R15, R190, UR4, -R2 ;  /* 0x00000004be0f7c23 */ /* 0x000fe40008010802 */
[C---:B------:R-:W-:Y:S01]  /*a450*/  HMMA.16816.F32 R88, R4.reuse, R64, R40 ;  /* 0x000000400458723c */ /* 0x040fe20000001828 */
[----:B------:R2:W-:Y:S04]  /*a460*/  MUFU.EX2 R13, R9 ;  /* 0x00000009000d7308 */ /* 0x0005e80000000800 */
[----:B------:R3:W-:Y:S03]  /*a470*/  MUFU.EX2 R249, R15 ;  /* 0x0000000f00f97308 */ /* 0x0007e60000000800 */
[----:B------:R-:W-:Y:S01]  /*a480*/  HMMA.16816.F32 R40, R4, R66, R36 ;  /* 0x000000420428723c */ /* 0x000fe20000001824 */
[----:B-1----:R-:W-:-:S04]  /*a490*/  FFMA.FTZ R8, R136, UR4, -R12 ;  /* 0x0000000488087c23 */ /* 0x002fc8000801080c */
[----:B------:R1:W4:Y:S03]  /*a4a0*/  MUFU.EX2 R133, R8 ;  /* 0x0000000800857308 */ /* 0x0003260000000800 */
[----:B------:R-:W-:Y:S01]  /*a4b0*/  HMMA.16816.F32 R36, R4, R62, R24 ;  /* 0x0000003e0424723c */ /* 0x000fe20000001818 */
[----:B------:R-:W4:Y:S01]  /*a4c0*/  LDSM.16.MT88.4 R24, [R44+0x9000] ;  /* 0x009000002c18783b */ /* 0x000f220000004200 */
[----:B--2---:R-:W-:Y:S01]  /*a4d0*/  FFMA.FTZ R9, R68, UR4, -R12 ;  /* 0x0000000444097c23 */ /* 0x004fe2000801080c */
[----:B---3--:R-:W-:-:S03]  /*a4e0*/  FFMA.FTZ R15, R207, UR4, -R2 ;  /* 0x00000004cf0f7c23 */ /* 0x008fc60008010802 */
[----:B------:R2:W3:Y:S02]  /*a4f0*/  MUFU.EX2 R247, R9 ;  /* 0x0000000900f77308 */ /* 0x0004e40000000800 */
[----:B------:R-:W-:Y:S01]  /*a500*/  HMMA.16816.F32 R48, R4, R60, R32 ;  /* 0x0000003c0430723c */ /* 0x000fe20000001820 */
[----:B-1----:R-:W-:Y:S01]  /*a510*/  FFMA.FTZ R8, R152, UR4, -R3 ;  /* 0x0000000498087c23 */ /* 0x002fe20008010803 */
[----:B----4-:R-:W-:-:S06]  /*a520*/  MOV R152, R133 ;  /* 0x0000008500987202 */ /* 0x010fcc0000000f00 */
[----:B------:R-:W-:Y:S01]  /*a530*/  HMMA.16816.F32 R76, R4, R56, R16 ;  /* 0x00000038044c723c */ /* 0x000fe20000001810 */
[----:B------:R1:W-:Y:S01]  /*a540*/  MUFU.EX2 R136, R8 ;  /* 0x0000000800887308 */ /* 0x0003e20000000800 */
[----:B------:R-:W-:Y:S01]  /*a550*/  LDSM.16.MT88.4 R16, [R45+0x9000] ;  /* 0x009000002d10783b */ /* 0x000fe20000004200 */
[----:B--2---:R-:W-:-:S05]  /*a560*/  FFMA.FTZ R9, R156, UR4, -R0 ;  /* 0x000000049c097c23 */ /* 0x004fca0008010800 */
[----:B------:R-:W-:Y:S01]  /*a570*/  HMMA.16816.F32 R32, R4, R58, R20 ;  /* 0x0000003a0420723c */ /* 0x000fe20000001814 */
[----:B------:R-:W2:Y:S01]  /*a580*/  LDSM.16.MT88.4 R20, [R46+0x9000] ;  /* 0x009000002e14783b */ /* 0x000ea20000004200 */
[----:B------:R4:W-:Y:S01]  /*a590*/  MUFU.EX2 R156, R9 ;  /* 0x00000009009c7308 */ /* 0x0009e20000000800 */
[----:B-1----:R-:W-:-:S05]  /*a5a0*/  FFMA.FTZ R8, R177, UR4, -R0 ;  /* 0x00000004b1087c23 */ /* 0x002fca0008010800 */
[----:B------:R-:W-:Y:S01]  /*a5b0*/  HMMA.16816.F32 R52, R4, R82, R28 ;  /* 0x000000520434723c */ /* 0x000fe2000000181c */
[--C-:B------:R-:W-:Y:S01]  /*a5c0*/  FFMA.FTZ R4, R144, UR4, -R3.reuse ;  /* 0x0000000490047c23 */ /* 0x100fe20008010803 */
[----:B------:R-:W-:Y:S01]  /*a5d0*/  FFMA.FTZ R5, R142, UR4, -R3 ;  /* 0x000000048e057c23 */ /* 0x000fe20008010803 */
[----:B------:R-:W1:Y:S01]  /*a5e0*/  LDSM.16.MT88.4 R28, [R47+0x9000] ;  /* 0x009000002f1c783b */ /* 0x000e620000004200 */
[----:B---3--:R-:W-:Y:S01]  /*a5f0*/  F2FP.F16.F32.PACK_AB R6, R247, R152 ;  /* 0x00000098f706723e */ /* 0x008fe200000000ff */
[----:B------:R3:W3:Y:S01]  /*a600*/  MUFU.EX2 R11, R4 ;  /* 0x00000004000b7308 */ /* 0x0006e20000000800 */
[----:B----4-:R-:W-:-:S03]  /*a610*/  FFMA.FTZ R9, R140, UR4, -R0 ;  /* 0x000000048c097c23 */ /* 0x010fc60008010800 */
[----:B------:R4:W-:Y:S04]  /*a620*/  MUFU.EX2 R133, R5 ;  /* 0x0000000500857308 */ /* 0x0009e80000000800 */
[----:B------:R2:W-:Y:S04]  /*a630*/  MUFU.EX2 R144, R8 ;  /* 0x0000000800907308 */ /* 0x0005e80000000800 */
[----:B------:R2:W-:Y:S01]  /*a640*/  MUFU.EX2 R72, R9 ;  /* 0x0000000900487308 */ /* 0x0005e20000000800 */
[----:B---3--:R-:W-:-:S04]  /*a650*/  FFMA.FTZ R4, R69, UR4, -R3 ;  /* 0x0000000445047c23 */ /* 0x008fc80008010803 */
[----:B------:R3:W3:Y:S01]  /*a660*/  MUFU.EX2 R147, R4 ;  /* 0x0000000400937308 */ /* 0x0006e20000000800 */
[----:B----4-:R-:W-:Y:S01]  /*a670*/  F2FP.F16.F32.PACK_AB R5, R11, R136 ;  /* 0x000000880b05723e */ /* 0x010fe200000000ff */
[----:B--2---:R-:W-:Y:S01]  /*a680*/  FFMA.FTZ R8, R151, UR4, -R0 ;  /* 0x0000000497087c23 */ /* 0x004fe20008010800 */
[----:B------:R-:W-:Y:S01]  /*a690*/  FFMA.FTZ R9, R164, UR4, -R2 ;  /* 0x00000004a4097c23 */ /* 0x000fe20008010802 */
[----:B------:R-:W-:-:S03]  /*a6a0*/  MOV R164, R251 ;  /* 0x000000fb00a47202 */ /* 0x000fc60000000f00 */
[----:B------:R2:W4:Y:S01]  /*a6b0*/  MUFU.EX2 R69, R9 ;  /* 0x0000000900457308 */ /* 0x0005220000000800 */
[----:B---3--:R-:W-:Y:S02]  /*a6c0*/  F2FP.F16.F32.PACK_AB R4, R13, R243 ;  /* 0x000000f30d04723e */ /* 0x008fe400000000ff */
[----:B------:R-:W-:-:S07]  /*a6d0*/  F2FP.F16.F32.PACK_AB R7, R147, R133 ;  /* 0x000000859307723e */ /* 0x000fce00000000ff */
[C---:B------:R-:W-:Y:S01]  /*a6e0*/  HMMA.16816.F32 R60, R4.reuse, R24, R128 ;  /* 0x00000018043c723c */ /* 0x040fe20000001880 */
[----:B------:R3:W-:Y:S01]  /*a6f0*/  MUFU.EX2 R131, R8 ;  /* 0x0000000800837308 */ /* 0x0007e20000000800 */
[----:B------:R-:W-:Y:S01]  /*a700*/  MOV R130, R11 ;  /* 0x0000000b00827202 */ /* 0x000fe20000000f00 */
[----:B--2---:R-:W-:Y:S01]  /*a710*/  FFMA.FTZ R9, R148, UR4, -R12 ;  /* 0x0000000494097c23 */ /* 0x004fe2000801080c */
[----:B------:R-:W-:Y:S02]  /*a720*/  IMAD.MOV.U32 R129, RZ, RZ, R13 ;  /* 0x000000ffff817224 */ /* 0x000fe400078e000d */
[----:B------:R-:W-:Y:S01]  /*a730*/  FFMA.FTZ R13, R202, UR4, -R0 ;  /* 0x00000004ca0d7c23 */ /* 0x000fe20008010800 */
[----:B------:R-:W-:Y:S01]  /*a740*/  MOV R148, R130 ;  /* 0x0000008200947202 */ /* 0x000fe20000000f00 */
[----:B------:R2:W-:Y:S01]  /*a750*/  MUFU.EX2 R142, R9 ;  /* 0x00000009008e7308 */ /* 0x0005e20000000800 */
[----:B------:R-:W-:Y:S01]  /*a760*/  HMMA.16816.F32 R92, R4, R20, R120 ;  /* 0x00000014045c723c */ /* 0x000fe20000001878 */
[----:B------:R-:W-:-:S02]  /*a770*/  MOV R130, R136 ;  /* 0x0000008800827202 */ /* 0x000fc40000000f00 */
[----:B------:R1:W-:Y:S01]  /*a780*/  MUFU.EX2 R128, R13 ;  /* 0x0000000d00807308 */ /* 0x0003e20000000800 */
[----:B------:R-:W-:Y:S01]  /*a790*/  MOV R136, R245 ;  /* 0x000000f500887202 */ /* 0x000fe20000000f00 */
[----:B---3--:R-:W-:-:S03]  /*a7a0*/  FFMA.FTZ R8, R182, UR4, -R2 ;  /* 0x00000004b6087c23 */ /* 0x008fc60008010802 */
[C---:B------:R-:W-:Y:S01]  /*a7b0*/  HMMA.16816.F32 R104, R4.reuse, R16, R104 ;  /* 0x000000100468723c */ /* 0x040fe20000001868 */
[----:B------:R3:W-:Y:S04]  /*a7c0*/  MUFU.EX2 R182, R10 ;  /* 0x0000000a00b67308 */ /* 0x0007e80000000800 */
[----:B------:R3:W3:Y:S01]  /*a7d0*/  MUFU.EX2 R229, R8 ;  /* 0x0000000800e57308 */ /* 0x0006e20000000800 */
[----:B--2---:R-:W-:Y:S01]  /*a7e0*/  FFMA.FTZ R9, R135, UR4, -R12 ;  /* 0x0000000487097c23 */ /* 0x004fe2000801080c */
[----:B----4-:R-:W-:Y:S01]  /*a7f0*/  MOV R135, R69 ;  /* 0x0000004500877202 */ /* 0x010fe20000000f00 */
[----:B-1----:R-:W-:Y:S01]  /*a800*/  HMMA.16816.F32 R124, R4, R28, R124 ;  /* 0x0000001c047c723c */ /* 0x002fe2000000187c */
[----:B------:R-:W-:Y:S01]  /*a810*/  FFMA.FTZ R13, R179, UR4, -R0 ;  /* 0x00000004b30d7c23 */ /* 0x000fe20008010800 */
[----:B------:R1:W-:Y:S01]  /*a820*/  MUFU.EX2 R237, R9 ;  /* 0x0000000900ed7308 */ /* 0x0003e20000000800 */
[----:B------:R-:W-:-:S03]  /*a830*/  MOV R202, R135 ;  /* 0x0000008700ca7202 */ /* 0x000fc60000000f00 */
[----:B------:R2:W-:Y:S01]  /*a840*/  MUFU.EX2 R140, R13 ;  /* 0x0000000d008c7308 */ /* 0x0005e20000000800 */
[--C-:B---3--:R-:W-:Y:S01]  /*a850*/  FFMA.FTZ R10, R153, UR4, -R3.reuse ;  /* 0x00000004990a7c23 */ /* 0x108fe20008010803 */
[C---:B------:R-:W-:Y:S01]  /*a860*/  HMMA.16816.F32 R56, R4.reuse, R26, R116 ;  /* 0x0000001a0438723c */ /* 0x040fe20000001874 */
[--C-:B------:R-:W-:Y:S02]  /*a870*/  FFMA.FTZ R8, R145, UR4, -R2.reuse ;  /* 0x0000000491087c23 */ /* 0x100fe40008010802 */
[----:B------:R-:W-:Y:S04]  /*a880*/  MUFU.EX2 R151, R10 ;  /* 0x0000000a00977308 */ /* 0x000fe80000000800 */
[----:B------:R3:W4:Y:S01]  /*a890*/  MUFU.EX2 R145, R8 ;  /* 0x0000000800917308 */ /* 0x0007220000000800 */
[----:B------:R-:W-:Y:S01]  /*a8a0*/  HMMA.16816.F32 R64, R4, R22, R96 ;  /* 0x000000160440723c */ /* 0x000fe20000001860 */
[----:B-1----:R-:W-:Y:S01]  /*a8b0*/  FFMA.FTZ R9, R150, UR4, -R3 ;  /* 0x0000000496097c23 */ /* 0x002fe20008010803 */
[----:B------:R-:W-:Y:S01]  /*a8c0*/  MOV R150, R239 ;  /* 0x000000ef00967202 */ /* 0x000fe20000000f00 */
[----:B--2---:R-:W-:-:S02]  /*a8d0*/  FFMA.FTZ R13, R206, UR4, -R2 ;  /* 0x00000004ce0d7c23 */ /* 0x004fc40008010802 */
[----:B------:R-:W-:Y:S03]  /*a8e0*/  MUFU.EX2 R177, R9 ;  /* 0x0000000900b17308 */ /* 0x000fe60000000800 */
[----:B------:R-:W-:Y:S01]  /*a8f0*/  HMMA.16816.F32 R112, R4, R18, R112 ;  /* 0x000000120470723c */ /* 0x000fe20000001870 */
[----:B------:R1:W-:Y:S01]  /*a900*/  MUFU.EX2 R252, R13 ;  /* 0x0000000d00fc7308 */ /* 0x0003e20000000800 */
[----:B---3--:R-:W-:Y:S01]  /*a910*/  FFMA.FTZ R8, R167, UR4, -R12 ;  /* 0x00000004a7087c23 */ /* 0x008fe2000801080c */
[----:B------:R-:W-:Y:S01]  /*a920*/  MOV R167, R129 ;  /* 0x0000008100a77202 */ /* 0x000fe20000000f00 */
[----:B------:R-:W-:-:S04]  /*a930*/  IMAD.MOV.U32 R129, RZ, RZ, R250 ;  /* 0x000000ffff817224 */ /* 0x000fc800078e00fa */
[----:B------:R-:W-:Y:S01]  /*a940*/  HMMA.16816.F32 R108, R4, R30, R108 ;  /* 0x0000001e046c723c */ /* 0x000fe2000000186c */
[----:B------:R2:W3:Y:S01]  /*a950*/  MUFU.EX2 R68, R8 ;  /* 0x0000000800447308 */ /* 0x0004e20000000800 */
[----:B------:R-:W-:Y:S02]  /*a960*/  F2FP.F16.F32.PACK_AB R4, R156, R144 ;  /* 0x000000909c04723e */ /* 0x000fe400000000ff */
[----:B------:R-:W-:Y:S02]  /*a970*/  F2FP.F16.F32.PACK_AB R5, R182, R229 ;  /* 0x000000e5b605723e */ /* 0x000fe400000000ff */
[----:B------:R-:W-:Y:S01]  /*a980*/  F2FP.F16.F32.PACK_AB R6, R72, R131 ;  /* 0x000000834806723e */ /* 0x000fe200000000ff */
[----:B-1----:R-:W-:Y:S01]  /*a990*/  FFMA.FTZ R13, R166, UR4, -R2 ;  /* 0x00000004a60d7c23 */ /* 0x002fe20008010802 */
[----:B----4-:R-:W-:Y:S01]  /*a9a0*/  F2FP.F16.F32.PACK_AB R7, R145, R69 ;  /* 0x000000459107723e */ /* 0x010fe200000000ff */
[----:B------:R-:W-:Y:S01]  /*a9b0*/  IMAD.MOV.U32 R69, RZ, RZ, R248 ;  /* 0x000000ffff457224 */ /* 0x000fe200078e00f8 */
[----:B------:R-:W-:Y:S01]  /*a9c0*/  MOV R190, R167 ;  /* 0x000000a700be7202 */ /* 0x000fe20000000f00 */
[----:B------:R1:W-:Y:S01]  /*a9d0*/  MUFU.EX2 R250, R13 ;  /* 0x0000000d00fa7308 */ /* 0x0003e20000000800 */
[----:B------:R-:W-:Y:S01]  /*a9e0*/  MOV R167, R136 ;  /* 0x0000008800a77202 */ /* 0x000fe20000000f00 */
[----:B--2---:R-:W-:Y:S01]  /*a9f0*/  FFMA.FTZ R8, R149, UR4, -R12 ;  /* 0x0000000495087c23 */ /* 0x004fe2000801080c */
[----:B---3--:R-:W-:Y:S01]  /*aa00*/  IMAD.MOV.U32 R153, RZ, RZ, R68 ;  /* 0x000000ffff997224 */ /* 0x008fe200078e0044 */
[----:B------:R-:W-:Y:S01]  /*aa10*/  HMMA.16816.F32 R80, R4, R20, R48 ;  /* 0x000000140450723c */ /* 0x000fe20000001830 */
[----:B------:R-:W-:Y:S01]  /*aa20*/  IMAD.MOV.U32 R149, RZ, RZ, R131 ;  /* 0x000000ffff957224 */ /* 0x000fe200078e0083 */
[----:B------:R2:W-:Y:S01]  /*aa30*/  MUFU.EX2 R165, R8 ;  /* 0x0000000800a57308 */ /* 0x0005e20000000800 */
[----:B------:R-:W-:-:S02]  /*aa40*/  MOV R131, R247 ;  /* 0x000000f700837202 */ /* 0x000fc40000000f00 */
[----:B------:R-:W-:Y:S01]  /*aa50*/  IMAD.MOV.U32 R179, RZ, RZ, R149 ;  /* 0x000000ffffb37224 */ /* 0x000fe200078e0095 */
[----:B------:R-:W-:Y:S02]  /*aa60*/  MOV R149, R244 ;  /* 0x000000f400957202 */ /* 0x000fe40000000f00 */
[----:B------:R-:W-:Y:S01]  /*aa70*/  HMMA.16816.F32 R48, R4, R22, R36 ;  /* 0x000000160430723c */ /* 0x000fe20000001824 */
[----:B------:R-:W3:Y:S01]  /*aa80*/  LDSM.16.MT88.4 R20, [R44+0x9800] ;  /* 0x009800002c14783b */ /* 0x000ee20000004200 */
[----:B-1----:R-:W-:Y:S02]  /*aa90*/  FFMA.FTZ R13, R213, UR4, -R0 ;  /* 0x00000004d50d7c23 */ /* 0x002fe40008010800 */
[----:B------:R1:W-:Y:S01]  /*aaa0*/  MUFU.EX2 R213, R15 ;  /* 0x0000000f00d57308 */ /* 0x0003e20000000800 */
[----:B--2---:R-:W-:-:S03]  /*aab0*/  FFMA.FTZ R8, R174, UR4, -R3 ;  /* 0x00000004ae087c23 */ /* 0x004fc60008010803 */
[----:B------:R-:W-:Y:S01]  /*aac0*/  HMMA.16816.F32 R116, R4, R24, R88 ;  /* 0x000000180474723c */ /* 0x000fe20000001858 */
[----:B------:R-:W-:Y:S01]  /*aad0*/  MOV R174, R152 ;  /* 0x0000009800ae7202 */ /* 0x000fe20000000f00 */
[----:B------:R2:W-:Y:S01]  /*aae0*/  MUFU.EX2 R68, R8 ;  /* 0x0000000800447308 */ /* 0x0005e20000000800 */
[----:B------:R-:W-:Y:S01]  /*aaf0*/  MOV R152, R134 ;  /* 0x0000008600987202 */ /* 0x000fe20000000f00 */
[----:B------:R-:W-:-:S04]  /*ab00*/  IMAD.MOV.U32 R134, RZ, RZ, R241 ;  /* 0x000000ffff867224 */ /* 0x000fc800078e00f1 */
[----:B------:R-:W-:Y:S01]  /*ab10*/  HMMA.16816.F32 R96, R4, R26, R40 ;  /* 0x0000001a0460723c */ /* 0x000fe20000001828 */
[----:B-1----:R-:W-:-:S07]  /*ab20*/  FFMA.FTZ R15, R227, UR4, -R2 ;  /* 0x00000004e30f7c23 */ /* 0x002fce0008010802 */
[C---:B------:R-:W-:Y:S01]  /*ab30*/  HMMA.16816.F32 R40, R4.reuse, R16, R76 ;  /* 0x000000100428723c */ /* 0x040fe2000000184c */
[----:B--2---:R-:W-:Y:S01]  /*ab40*/  FFMA.FTZ R8, R137, UR4, -R3 ;  /* 0x0000000489087c23 */ /* 0x004fe20008010803 */
[----:B------:R1:W2:Y:S04]  /*ab50*/  MUFU.EX2 R76, R14 ;  /* 0x0000000e004c7308 */ /* 0x0002a80000000800 */
[----:B------:R4:W3:Y:S02]  /*ab60*/  MUFU.EX2 R238, R8 ;  /* 0x0000000800ee7308 */ /* 0x0008e40000000800 */
[C---:B------:R-:W-:Y:S01]  /*ab70*/  HMMA.16816.F32 R24, R4.reuse, R18, R32 ;  /* 0x000000120418723c */ /* 0x040fe20000001820 */
[----:B------:R-:W3:Y:S07]  /*ab80*/  LDSM.16.MT88.4 R16, [R46+0x9800] ;  /* 0x009800002e10783b */ /* 0x000eee0000004200 */
[----:B------:R-:W-:Y:S01]  /*ab90*/  HMMA.16816.F32 R32, R4, R28, R100 ;  /* 0x0000001c0420723c */ /* 0x000fe20000001864 */
[----:B-1----:R-:W-:Y:S01]  /*aba0*/  FFMA.FTZ R14, R160, UR4, -R0 ;  /* 0x00000004a00e7c23 */ /* 0x002fe20008010800 */
[----:B--2---:R-:W-:Y:S01]  /*abb0*/  MOV R166, R76 ;  /* 0x0000004c00a67202 */ /* 0x004fe20000000f00 */
[----:B----4-:R-:W1:Y:S02]  /*abc0*/  LDSM.16.MT88.4 R8, [R45+0x9800] ;  /* 0x009800002d08783b */ /* 0x010e640000004200 */
[----:B------:R2:W4:Y:S01]  /*abd0*/  MUFU.EX2 R162, R14 ;  /* 0x0000000e00a27308 */ /* 0x0005220000000800 */
[----:B------:R-:W-:-:S02]  /*abe0*/  MOV R160, R148 ;  /* 0x0000009400a07202 */ /* 0x000fc40000000f00 */
[----:B------:R-:W-:Y:S01]  /*abf0*/  HMMA.16816.F32 R36, R4, R30, R52 ;  /* 0x0000001e0424723c */ /* 0x000fe20000001834 */
[----:B------:R-:W4:Y:S01]  /*ac00*/  LDSM.16.MT88.4 R28, [R47+0x9800] ;  /* 0x009800002f1c783b */ /* 0x000f220000004200 */
[----:B------:R-:W-:Y:S02]  /*ac10*/  F2FP.F16.F32.PACK_AB R4, R142, R153 ;  /* 0x000000998e04723e */ /* 0x000fe400000000ff */
[----:B------:R-:W-:Y:S02]  /*ac20*/  F2FP.F16.F32.PACK_AB R5, R151, R68 ;  /* 0x000000449705723e */ /* 0x000fe400000000ff */
[----:B------:R-:W-:Y:S02]  /*ac30*/  F2FP.F16.F32.PACK_AB R6, R237, R165 ;  /* 0x000000a5ed06723e */ /* 0x000fe400000000ff */
[----:B---3--:R-:W-:Y:S02]  /*ac40*/  F2FP.F16.F32.PACK_AB R7, R238, R177 ;  /* 0x000000b1ee07723e */ /* 0x008fe400000000ff */
[----:B------:R-:W-:Y:S01]  /*ac50*/  MOV R148, R240 ;  /* 0x000000f000947202 */ /* 0x000fe20000000f00 */
[----:B--2---:R-:W-:Y:S01]  /*ac60*/  FFMA.FTZ R14, R191, UR4, -R2 ;  /* 0x00000004bf0e7c23 */ /* 0x004fe20008010802 */
[----:B------:R-:W-:-:S03]  /*ac70*/  MOV R191, R182 ;  /* 0x000000b600bf7202 */ /* 0x000fc60000000f00 */
[----:B------:R2:W3:Y:S01]  /*ac80*/  MUFU.EX2 R251, R14 ;  /* 0x0000000e00fb7308 */ /* 0x0004e20000000800 */
[C---:B------:R-:W-:Y:S08]  /*ac90*/  HMMA.16816.F32 R120, R4.reuse, R20, R60 ;  /* 0x000000140478723c */ /* 0x040ff0000000183c */
[----:B------:R-:W-:Y:S01]  /*aca0*/  HMMA.16816.F32 R60, R4, R22, R56 ;  /* 0x00000016043c723c */ /* 0x000fe20000001838 */
[----:B--2---:R-:W-:-:S07]  /*acb0*/  FFMA.FTZ R14, R204, UR4, -R0 ;  /* 0x00000004cc0e7c23 */ /* 0x004fce0008010800 */
[C---:B------:R-:W-:Y:S01]  /*acc0*/  HMMA.16816.F32 R56, R4.reuse, R18, R64 ;  /* 0x000000120438723c */ /* 0x040fe20000001840 */
[----:B------:R2:W-:Y:S07]  /*acd0*/  MUFU.EX2 R240, R14 ;  /* 0x0000000e00f07308 */ /* 0x0005ee0000000800 */
[----:B------:R-:W-:Y:S01]  /*ace0*/  HMMA.16816.F32 R52, R4, R16, R92 ;  /* 0x000000100434723c */ /* 0x000fe2000000185c */
[----:B--2---:R-:W-:-:S07]  /*acf0*/  FFMA.FTZ R14, R192, UR4, -R0 ;  /* 0x00000004c00e7c23 */ /* 0x004fce0008010800 */
[C---:B-1----:R-:W-:Y:S01]  /*ad00*/  HMMA.16816.F32 R64, R4.reuse, R8, R104 ;  /* 0x000000080440723c */ /* 0x042fe20000001868 */
[----:B------:R1:W-:Y:S07]  /*ad10*/  MUFU.EX2 R239, R14 ;  /* 0x0000000e00ef7308 */ /* 0x0003ee0000000800 */
[C---:B------:R-:W-:Y:S08]  /*ad20*/  HMMA.16816.F32 R76, R4.reuse, R10, R112 ;  /* 0x0000000a044c723c */ /* 0x040ff00000001870 */
[----:B----4-:R-:W-:Y:S01]  /*ad30*/  HMMA.16816.F32 R124, R4, R28, R124 ;  /* 0x0000001c047c723c */ /* 0x010fe2000000187c */
[----:B-1----:R-:W-:-:S07]  /*ad40*/  FFMA.FTZ R14, R194, UR4, -R2 ;  /* 0x00000004c20e7c23 */ /* 0x002fce0008010802 */
[----:B------:R-:W-:Y:S01]  /*ad50*/  HMMA.16816.F32 R88, R4, R30, R108 ;  /* 0x0000001e0458723c */ /* 0x000fe2000000186c */
[----:B------:R-:W-:Y:S02]  /*ad60*/  F2FP.F16.F32.PACK_AB R4, R166, R128 ;  /* 0x00000080a604723e */ /* 0x000fe400000000ff */
[----:B------:R-:W-:Y:S02]  /*ad70*/  F2FP.F16.F32.PACK_AB R5, R249, R252 ;  /* 0x000000fcf905723e */ /* 0x000fe400000000ff */
[----:B------:R-:W-:Y:S02]  /*ad80*/  F2FP.F16.F32.PACK_AB R6, R162, R140 ;  /* 0x0000008ca206723e */ /* 0x000fe400000000ff */
[----:B---3--:R-:W-:-:S07]  /*ad90*/  F2FP.F16.F32.PACK_AB R7, R250, R251 ;  /* 0x000000fbfa07723e */ /* 0x008fce00000000ff */
[C---:B------:R-:W-:Y:S01]  /*ada0*/  HMMA.16816.F32 R92, R4.reuse, R8, R40 ;  /* 0x00000008045c723c */ /* 0x040fe20000001828 */
[--C-:B------:R-:W-:Y:S01]  /*adb0*/  FFMA.FTZ R8, R199, UR4, -R12.reuse ;  /* 0x00000004c7087c23 */ /* 0x100fe2000801080c */
[----:B------:R-:W-:Y:S01]  /*adc0*/  FFMA.FTZ R9, R168, UR4, -R12 ;  /* 0x00000004a8097c23 */ /* 0x000fe2000801080c */
[----:B------:R-:W-:Y:S01]  /*add0*/  MOV R199, R68 ;  /* 0x0000004400c77202 */ /* 0x000fe20000000f00 */
[----:B------:R-:W-:Y:S01]  /*ade0*/  IMAD.MOV.U32 R168, RZ, RZ, R156 ;  /* 0x000000ffffa87224 */ /* 0x000fe200078e009c */
[----:B------:R1:W-:Y:S01]  /*adf0*/  MUFU.EX2 R248, R8 ;  /* 0x0000000800f87308 */ /* 0x0003e20000000800 */
[----:B------:R-:W-:Y:S02]  /*ae00*/  MOV R68, R246 ;  /* 0x000000f600447202 */ /* 0x000fe40000000f00 */
[----:B------:R-:W-:Y:S01]  /*ae10*/  HMMA.16816.F32 R104, R4, R16, R80 ;  /* 0x000000100468723c */ /* 0x000fe20000001850 */
[----:B------:R2:W3:Y:S02]  /*ae20*/  MUFU.EX2 R245, R9 ;  /* 0x0000000900f57308 */ /* 0x0004e40000000800 */
[----:B------:R-:W-:Y:S01]  /*ae30*/  IMAD.MOV.U32 R156, RZ, RZ, R68 ;  /* 0x000000ffff9c7224 */ /* 0x000fe200078e0044 */
[----:B------:R-:W-:-:S04]  /*ae40*/  MOV R68, R134 ;  /* 0x0000008600447202 */ /* 0x000fc80000000f00 */
[C---:B------:R-:W-:Y:S01]  /*ae50*/  HMMA.16816.F32 R80, R4.reuse, R10, R24 ;  /* 0x0000000a0450723c */ /* 0x040fe20000001818 */
[----:B------:R-:W-:Y:S01]  /*ae60*/  FFMA.FTZ R10, R180, UR4, -R3 ;  /* 0x00000004b40a7c23 */ /* 0x000fe20008010803 */
[----:B------:R-:W-:Y:S01]  /*ae70*/  LDSM.16.MT88.4 R24, [R44+0xa000] ;  /* 0x00a000002c18783b */ /* 0x000fe20000004200 */
[--C-:B-1----:R-:W-:Y:S01]  /*ae80*/  FFMA.FTZ R8, R154, UR4, -R12.reuse ;  /* 0x000000049a087c23 */ /* 0x102fe2000801080c */
[----:B------:R-:W-:Y:S02]  /*ae90*/  MOV R154, R128 ;  /* 0x00000080009a7202 */ /* 0x000fe40000000f00 */
[----:B------:R-:W-:Y:S01]  /*aea0*/  MOV R128, R131 ;  /* 0x0000008300807202 */ /* 0x000fe20000000f00 */
[----:B------:R1:W-:Y:S01]  /*aeb0*/  MUFU.EX2 R246, R8 ;  /* 0x0000000800f67308 */ /* 0x0003e20000000800 */
[----:B--2---:R-:W-:Y:S01]  /*aec0*/  FFMA.FTZ R9, R158, UR4, -R12 ;  /* 0x000000049e097c23 */ /* 0x004fe2000801080c */
[----:B------:R-:W-:Y:S01]  /*aed0*/  HMMA.16816.F32 R116, R4, R20, R116 ;  /* 0x000000140474723c */ /* 0x000fe20000001874 */
[----:B------:R-:W-:-:S02]  /*aee0*/  MOV R131, R242 ;  /* 0x000000f200837202 */ /* 0x000fc40000000f00 */
[----:B------:R2:W-:Y:S01]  /*aef0*/  MUFU.EX2 R247, R9 ;  /* 0x0000000900f77308 */ /* 0x0005e20000000800 */
[----:B------:R-:W-:Y:S02]  /*af00*/  MOV R158, R130 ;  /* 0x00000082009e7202 */ /* 0x000fe40000000f00 */
[----:B------:R-:W-:Y:S02]  /*af10*/  MOV R130, R236 ;  /* 0x000000ec00827202 */ /* 0x000fe40000000f00 */
[C---:B------:R-:W-:Y:S01]  /*af20*/  HMMA.16816.F32 R108, R4.reuse, R22, R96 ;  /* 0x00000016046c723c */ /* 0x040fe20000001860 */
[----:B------:R-:W4:Y:S01]  /*af30*/  LDSM.16.MT88.4 R20, [R46+0xa000] ;  /* 0x00a000002e14783b */ /* 0x000f220000004200 */
[--C-:B-1----:R-:W-:Y:S01]  /*af40*/  FFMA.FTZ R8, R201, UR4, -R3.reuse ;  /* 0x00000004c9087c23 */ /* 0x102fe20008010803 */
[----:B------:R-:W-:Y:S02]  /*af50*/  IMAD.MOV.U32 R201, RZ, RZ, R238 ;  /* 0x000000ffffc97224 */ /* 0x000fe400078e00ee */
[----:B------:R1:W-:Y:S03]  /*af60*/  MUFU.EX2 R238, R13 ;  /* 0x0000000d00ee7308 */ /* 0x0003e60000000800 */
[C---:B------:R-:W-:Y:S01]  /*af70*/  HMMA.16816.F32 R100, R4.reuse, R18, R48 ;  /* 0x000000120464723c */ /* 0x040fe20000001830 */
[----:B--2---:R-:W-:Y:S01]  /*af80*/  FFMA.FTZ R9, R161, UR4, -R3 ;  /* 0x00000004a1097c23 */ /* 0x004fe20008010803 */
[----:B------:R-:W-:Y:S01]  /*af90*/  MOV R161, R153 ;  /* 0x0000009900a17202 */ /* 0x000fe20000000f00 */
[----:B------:R2:W-:Y:S01]  /*afa0*/  MUFU.EX2 R241, R8 ;  /* 0x0000000800f17308 */ /* 0x0005e20000000800 */
[----:B------:R-:W-:Y:S01]  /*afb0*/  MOV R153, R174 ;  /* 0x000000ae00997202 */ /* 0x000fe20000000f00 */
[----:B------:R-:W-:Y:S01]  /*afc0*/  IMAD.MOV.U32 R174, RZ, RZ, R243 ;  /* 0x000000ffffae7224 */ /* 0x000fe200078e00f3 */
[----:B------:R-:W-:Y:S01]  /*afd0*/  LDSM.16.MT88.4 R16, [R47+0xa000] ;  /* 0x00a000002f10783b */ /* 0x000fe20000004200 */
[----:B------:R-:W3:Y:S01]  /*afe0*/  MUFU.EX2 R243, R10 ;  /* 0x0000000a00f37308 */ /* 0x000ee20000000800 */
[----:B------:R-:W-:Y:S03]  /*aff0*/  HMMA.16816.F32 R32, R4, R28, R32 ;  /* 0x0000001c0420723c */ /* 0x000fe60000001820 */
[----:B------:R-:W-:Y:S01]  /*b000*/  MUFU.EX2 R244, R9 ;  /* 0x0000000900f47308 */ /* 0x000fe20000000800 */
[----:B-1----:R-:W-:Y:S01]  /*b010*/  FFMA.FTZ R13, R189, UR4, -R0 ;  /* 0x00000004bd0d7c23 */ /* 0x002fe20008010800 */
[----:B------:R-:W-:-:S02]  /*b020*/  MOV R189, R229 ;  /* 0x000000e500bd7202 */ /* 0x000fc40000000f00 */
[----:B------:R1:W-:Y:S01]  /*b030*/  MUFU.EX2 R229, R14 ;  /* 0x0000000e00e57308 */ /* 0x0003e20000000800 */
[----:B--2---:R-:W-:Y:S01]  /*b040*/  FFMA.FTZ R8, R159, UR4, -R3 ;  /* 0x000000049f087c23 */ /* 0x004fe20008010803 */
[----:B------:R-:W-:Y:S01]  /*b050*/  MOV R159, R237 ;  /* 0x000000ed009f7202 */ /* 0x000fe20000000f00 */
[----:B------:R-:W-:Y:S01]  /*b060*/  HMMA.16816.F32 R28, R4, R30, R36 ;  /* 0x0000001e041c723c */ /* 0x000fe20000001824 */
[----:B------:R2:W-:Y:S01]  /*b070*/  MUFU.EX2 R237, R13 ;  /* 0x0000000d00ed7308 */ /* 0x0005e20000000800 */
[----:B---3--:R-:W-:Y:S02]  /*b080*/  F2FP.F16.F32.PACK_AB R4, R245, R248 ;  /* 0x000000f8f504723e */ /* 0x008fe400000000ff */
[----:B------:R-:W-:Y:S01]  /*b090*/  F2FP.F16.F32.PACK_AB R5, R243, R241 ;  /* 0x000000f1f305723e */ /* 0x000fe200000000ff */
[----:B------:R3:W4:Y:S01]  /*b0a0*/  MUFU.EX2 R242, R8 ;  /* 0x0000000800f27308 */ /* 0x0007220000000800 */
[----:B------:R-:W-:Y:S01]  /*b0b0*/  F2FP.F16.F32.PACK_AB R6, R247, R246 ;  /* 0x000000f6f706723e */ /* 0x000fe200000000ff */
[--C-:B-1----:R-:W-:Y:S01]  /*b0c0*/  FFMA.FTZ R14, R226, UR4, -R2.reuse ;  /* 0x00000004e20e7c23 */ /* 0x102fe20008010802 */
[----:B--2---:R-:W-:Y:S01]  /*b0d0*/  FFMA.FTZ R13, R218, UR4, -R2 ;  /* 0x00000004da0d7c23 */ /* 0x004fe20008010802 */
[----:B---3--:R-:W1:Y:S03]  /*b0e0*/  LDSM.16.MT88.4 R8, [R45+0xa000] ;  /* 0x00a000002d08783b */ /* 0x008e660000004200 */
[----:B------:R2:W3:Y:S01]  /*b0f0*/  MUFU.EX2 R236, R13 ;  /* 0x0000000d00ec7308 */ /* 0x0004e20000000800 */
[----:B----4-:R-:W-:-:S07]  /*b100*/  F2FP.F16.F32.PACK_AB R7, R242, R244 ;  /* 0x000000f4f207723e */ /* 0x010fce00000000ff */
[----:B------:R-:W-:Y:S01]  /*b110*/  HMMA.16816.F32 R96, R4, R20, R52 ;  /* 0x000000140460723c */ /* 0x000fe20000001834 */
[----:B--2---:R-:W-:-:S07]  /*b120*/  FFMA.FTZ R13, R193, UR4, -R2 ;  /* 0x00000004c10d7c23 */ /* 0x004fce0008010802 */
[C---:B------:R-:W-:Y:S01]  /*b130*/  HMMA.16816.F32 R120, R4.reuse, R24, R120 ;  /* 0x000000180478723c */ /* 0x040fe20000001878 */
[----:B------:R2:W4:Y:S07]  /*b140*/  MUFU.EX2 R218, R13 ;  /* 0x0000000d00da7308 */ /* 0x00052e0000000800 */
[C---:B------:R-:W-:Y:S08]  /*b150*/  HMMA.16816.F32 R112, R4.reuse, R26, R60 ;  /* 0x0000001a0470723c */ /* 0x040ff0000000183c */
[----:B------:R-:W-:Y:S01]  /*b160*/  HMMA.16816.F32 R56, R4, R22, R56 ;  /* 0x000000160438723c */ /* 0x000fe20000001838 */
[----:B--2---:R-:W-:-:S07]  /*b170*/  FFMA.FTZ R13, R176, UR4, -R2 ;  /* 0x00000004b00d7c23 */ /* 0x004fce0008010802 */
[C---:B-1----:R-:W-:Y:S08]  /*b180*/  HMMA.16816.F32 R52, R4.reuse, R8, R64 ;  /* 0x000000080434723c */ /* 0x042ff00000001840 */
[C---:B------:R-:W-:Y:S08]  /*b190*/  HMMA.16816.F32 R48, R4.reuse, R10, R76 ;  /* 0x0000000a0430723c */ /* 0x040ff0000000184c */
[C---:B------:R-:W-:Y:S08]  /*b1a0*/  HMMA.16816.F32 R40, R4.reuse, R16, R124 ;  /* 0x000000100428723c */ /* 0x040ff0000000187c */
[----:B------:R-:W-:Y:S01]  /*b1b0*/  HMMA.16816.F32 R36, R4, R18, R88 ;  /* 0x000000120424723c */ /* 0x000fe20000001858 */
[----:B------:R-:W-:-:S02]  /*b1c0*/  F2FP.F16.F32.PACK_AB R4, R240, R238 ;  /* 0x000000eef004723e */ /* 0x000fc400000000ff */
[----:B---3--:R-:W-:Y:S02]  /*b1d0*/  F2FP.F16.F32.PACK_AB R5, R213, R236 ;  /* 0x000000ecd505723e */ /* 0x008fe400000000ff */
[----:B------:R-:W-:Y:S02]  /*b1e0*/  F2FP.F16.F32.PACK_AB R6, R239, R237 ;  /* 0x000000edef06723e */ /* 0x000fe400000000ff */
[----:B----4-:R-:W-:-:S07]  /*b1f0*/  F2FP.F16.F32.PACK_AB R7, R218, R229 ;  /* 0x000000e5da07723e */ /* 0x010fce00000000ff */
[C---:B------:R-:W-:Y:S01]  /*b200*/  HMMA.16816.F32 R92, R4.reuse, R8, R92 ;  /* 0x00000008045c723c */ /* 0x040fe2000000185c */
[--C-:B------:R-:W-:Y:S01]  /*b210*/  FFMA.FTZ R8, R205, UR4, -R12.reuse ;  /* 0x00000004cd087c23 */ /* 0x100fe2000801080c */
[----:B------:R-:W-:Y:S01]  /*b220*/  FFMA.FTZ R9, R203, UR4, -R12 ;  /* 0x00000004cb097c23 */ /* 0x000fe2000801080c */
[----:B------:R-:W-:Y:S02]  /*b230*/  MOV R203, R168 ;  /* 0x000000a800cb7202 */ /* 0x000fe40000000f00 */
[----:B------:R1:W-:Y:S01]  /*b240*/  MUFU.EX2 R206, R8 ;  /* 0x0000000800ce7308 */ /* 0x0003e20000000800 */
[----:B------:R-:W-:Y:S01]  /*b250*/  MOV R168, R202 ;  /* 0x000000ca00a87202 */ /* 0x000fe20000000f00 */
[----:B------:R-:W-:Y:S01]  /*b260*/  IMAD.MOV.U32 R202, RZ, RZ, R153 ;  /* 0x000000ffffca7224 */ /* 0x000fe200078e0099 */
[----:B------:R-:W-:Y:S01]  /*b270*/  HMMA.16816.F32 R60, R4, R20, R104 ;  /* 0x00000014043c723c */ /* 0x000fe20000001868 */
[----:B------:R-:W-:Y:S01]  /*b280*/  MUFU.EX2 R207, R9 ;  /* 0x0000000900cf7308 */ /* 0x000fe20000000800 */
[----:B------:R-:W-:-:S02]  /*b290*/  MOV R153, R164 ;  /* 0x000000a400997202 */ /* 0x000fc40000000f00 */
[----:B------:R-:W-:-:S04]  /*b2a0*/  MOV R164, R129 ;  /* 0x0000008100a47202 */ /* 0x000fc80000000f00 */
[----:B------:R-:W-:Y:S01]  /*b2b0*/  HMMA.16816.F32 R88, R4, R22, R100 ;  /* 0x000000160458723c */ /* 0x000fe20000001864 */
[----:B------:R-:W2:Y:S01]  /*b2c0*/  LDSM.16.MT88.4 R20, [R46+0xa800] ;  /* 0x00a800002e14783b */ /* 0x000ea20000004200 */
[----:B-1----:R-:W-:-:S04]  /*b2d0*/  FFMA.FTZ R8, R183, UR4, -R12 ;  /* 0x00000004b7087c23 */ /* 0x002fc8000801080c */
[----:B------:R1:W-:Y:S02]  /*b2e0*/  MUFU.EX2 R204, R8 ;  /* 0x0000000800cc7308 */ /* 0x0003e40000000800 */
[----:B------:R-:W-:Y:S01]  /*b2f0*/  HMMA.16816.F32 R76, R4, R24, R116 ;  /* 0x00000018044c723c */ /* 0x000fe20000001874 */
[--C-:B------:R-:W-:Y:S01]  /*b300*/  FFMA.FTZ R118, R141, UR4, -R0.reuse ;  /* 0x000000048d767c23 */ /* 0x100fe20008010800 */
[--C-:B------:R-:W-:Y:S01]  /*b310*/  FFMA.FTZ R117, R139, UR4, -R0.reuse ;  /* 0x000000048b757c23 */ /* 0x100fe20008010800 */
[----:B------:R-:W-:-:S05]  /*b320*/  FFMA.FTZ R116, R138, UR4, -R0 ;  /* 0x000000048a747c23 */ /* 0x000fca0008010800 */
[C---:B------:R-:W-:Y:S01]  /*b330*/  HMMA.16816.F32 R64, R4.reuse, R26, R108 ;  /* 0x0000001a0440723c */ /* 0x040fe2000000186c */
[----:B------:R-:W3:Y:S07]  /*b340*/  LDSM.16.MT88.4 R24, [R44+0xa800] ;  /* 0x00a800002c18783b */ /* 0x000eee0000004200 */
[C---:B------:R-:W-:Y:S01]  /*b350*/  HMMA.16816.F32 R80, R4.reuse, R10, R80 ;  /* 0x0000000a0450723c */ /* 0x040fe20000001850 */
[----:B-1----:R-:W-:Y:S07]  /*b360*/  LDSM.16.MT88.4 R8, [R47+0xa800] ;  /* 0x00a800002f08783b */ /* 0x002fee0000004200 */
[C---:B------:R-:W-:Y:S08]  /*b370*/  HMMA.16816.F32 R32, R4.reuse, R16, R32 ;  /* 0x000000100420723c */ /* 0x040ff00000001820 */
[----:B------:R-:W-:Y:S01]  /*b380*/  HMMA.16816.F32 R28, R4, R18, R28 ;  /* 0x00000012041c723c */ /* 0x000fe2000000181c */
[----:B------:R-:W1:Y:S01]  /*b390*/  LDSM.16.MT88.4 R16, [R45+0xa800] ;  /* 0x00a800002d10783b */ /* 0x000e620000004200 */
[----:B------:R-:W-:Y:S01]  /*b3a0*/  FFMA.FTZ R4, R188, UR4, -R12 ;  /* 0x00000004bc047c23 */ /* 0x000fe2000801080c */
[--C-:B------:R-:W-:Y:S01]  /*b3b0*/  FFMA.FTZ R6, R209, UR4, -R3.reuse ;  /* 0x00000004d1067c23 */ /* 0x100fe20008010803 */
[----:B------:R-:W-:Y:S01]  /*b3c0*/  FFMA.FTZ R5, R195, UR4, -R3 ;  /* 0x00000004c3057c23 */ /* 0x000fe20008010803 */
[----:B------:R-:W-:Y:S01]  /*b3d0*/  MOV R209, R201 ;  /* 0x000000c900d17202 */ /* 0x000fe20000000f00 */
[----:B------:R4:W2:Y:S01]  /*b3e0*/  MUFU.EX2 R205, R4 ;  /* 0x0000000400cd7308 */ /* 0x0008a20000000800 */
[----:B------:R-:W-:-:S03]  /*b3f0*/  IMAD.MOV.U32 R201, RZ, RZ, R190 ;  /* 0x000000ffffc97224 */ /* 0x000fc600078e00be */
[----:B------:R2:W-:Y:S04]  /*b400*/  MUFU.EX2 R134, R6 ;  /* 0x0000000600867308 */ /* 0x0005e80000000800 */
[----:B------:R-:W-:Y:S01]  /*b410*/  MUFU.EX2 R136, R5 ;  /* 0x0000000500887308 */ /* 0x000fe20000000800 */
[--C-:B----4-:R-:W-:Y:S01]  /*b420*/  FFMA.FTZ R4, R208, UR4, -R3.reuse ;  /* 0x00000004d0047c23 */ /* 0x110fe20008010803 */
[----:B------:R-:W-:Y:S02]  /*b430*/  MOV R208, R159 ;  /* 0x0000009f00d07202 */ /* 0x000fe40000000f00 */
[----:B------:R-:W-:Y:S01]  /*b440*/  MOV R159, R191 ;  /* 0x000000bf009f7202 */ /* 0x000fe20000000f00 */
[----:B------:R4:W3:Y:S01]  /*b450*/  MUFU.EX2 R135, R4 ;  /* 0x0000000400877308 */ /* 0x0008e20000000800 */
[----:B--2---:R-:W-:Y:S01]  /*b460*/  F2FP.F16.F32.PACK_AB R6, R205, R204 ;  /* 0x000000cccd06723e */ /* 0x004fe200000000ff */
[----:B----4-:R-:W-:Y:S01]  /*b470*/  FFMA.FTZ R4, R200, UR4, -R3 ;  /* 0x00000004c8047c23 */ /* 0x010fe20008010803 */
[----:B---3--:R-:W-:-:S02]  /*b480*/  F2FP.F16.F32.PACK_AB R5, R135, R134 ;  /* 0x000000868705723e */ /* 0x008fc400000000ff */
[----:B------:R-:W-:Y:S01]  /*b490*/  MOV R200, R154 ;  /* 0x0000009a00c87202 */ /* 0x000fe20000000f00 */
[----:B------:R2:W3:Y:S01]  /*b4a0*/  MUFU.EX2 R137, R4 ;  /* 0x0000000400897308 */ /* 0x0004e20000000800 */
[----:B------:R-:W-:Y:S01]  /*b4b0*/  MOV R154, R179 ;  /* 0x000000b3009a7202 */ /* 0x000fe20000000f00 */
[----:B------:R-:W-:Y:S02]  /*b4c0*/  IMAD.MOV.U32 R179, RZ, RZ, R74 ;  /* 0x000000ffffb37224 */ /* 0x000fe400078e004a */
[----:B------:R-:W-:Y:S01]  /*b4d0*/  FFMA.FTZ R74, R172, UR4, -R2 ;  /* 0x00000004ac4a7c23 */ /* 0x000fe20008010802 */
        /* <DEDUP_REMOVED lines=11> */
[----:B------:R-:W-:Y:S01]  /*b590*/  MOV R219, R174 ;  /* 0x000000ae00db7202 */ /* 0x000fe20000000f00 */
[----:B------:R-:W-:Y:S01]  /*b5a0*/  FFMA.FTZ R4, R221, UR4, -R0 ;  /* 0x00000004dd047c23 */ /* 0x000fe20008010800 */
[----:B------:R-:W-:Y:S01]  /*b5b0*/  IMAD.MOV.U32 R174, RZ, RZ, R149 ;  /* 0x000000ffffae7224 */ /* 0x000fe200078e0095 */
[----:B------:R-:W-:Y:S01]  /*b5c0*/  MOV R149, R167 ;  /* 0x000000a700957202 */ /* 0x000fe20000000f00 */
[----:B------:R1:W-:Y:S01]  /*b5d0*/  MUFU.EX2 R129, R5 ;  /* 0x0000000500817308 */ /* 0x0003e20000000800 */
[----:B------:R-:W-:Y:S01]  /*b5e0*/  MOV R167, R156 ;  /* 0x0000009c00a77202 */ /* 0x000fe20000000f00 */
[----:B------:R-:W-:Y:S01]  /*b5f0*/  FFMA.FTZ R6, R220, UR4, -R2 ;  /* 0x00000004dc067c23 */ /* 0x000fe20008010802 */
[----:B------:R-:W-:Y:S01]  /*b600*/  MOV R156, R128 ;  /* 0x00000080009c7202 */ /* 0x000fe20000000f00 */
[--C-:B------:R-:W-:Y:S01]  /*b610*/  FFMA.FTZ R39, R210, UR4, -R0.reuse ;  /* 0x00000004d2277c23 */ /* 0x100fe20008010800 */
[----:B------:R2:W-:Y:S01]  /*b620*/  MUFU.EX2 R128, R4 ;  /* 0x0000000400807308 */ /* 0x0005e20000000800 */
[----:B------:R-:W-:Y:S01]  /*b630*/  MOV R37, R131 ;  /* 0x0000008300257202 */ /* 0x000fe20000000f00 */
[--C-:B------:R-:W-:Y:S01]  /*b640*/  FFMA.FTZ R38, R146, UR4, -R0.reuse ;  /* 0x0000000492267c23 */ /* 0x100fe20008010800 */
[----:B------:R-:W-:Y:S01]  /*b650*/  MOV R220, R174 ;  /* 0x000000ae00dc7202 */ /* 0x000fe20000000f00 */
[----:B------:R-:W-:Y:S01]  /*b660*/  MUFU.EX2 R125, R6 ;  /* 0x00000006007d7308 */ /* 0x000fe20000000800 */
[----:B------:R-:W-:Y:S01]  /*b670*/  MOV R174, R69 ;  /* 0x0000004500ae7202 */ /* 0x000fe20000000f00 */
[----:B------:R-:W-:Y:S01]  /*b680*/  FFMA.FTZ R69, R214, UR4, -R0 ;  /* 0x00000004d6457c23 */ /* 0x000fe20008010800 */
[----:B------:R-:W-:-:S02]  /*b690*/  IMAD.MOV.U32 R214, RZ, RZ, R85 ;  /* 0x000000ffffd67224 */ /* 0x000fc400078e0055 */
[----:B------:R-:W-:Y:S01]  /*b6a0*/  FFMA.FTZ R85, R170, UR4, -R2 ;  /* 0x00000004aa557c23 */ /* 0x000fe20008010802 */
[----:B-1----:R-:W-:Y:S01]  /*b6b0*/  FFMA.FTZ R5, R212, UR4, -R0 ;  /* 0x00000004d4057c23 */ /* 0x002fe20008010800 */
[----:B------:R-:W-:Y:S01]  /*b6c0*/  MOV R212, R130 ;  /* 0x0000008200d47202 */ /* 0x000fe20000000f00 */
[----:B------:R-:W-:Y:S02]  /*b6d0*/  IMAD.MOV.U32 R221, RZ, RZ, R189 ;  /* 0x000000ffffdd7224 */ /* 0x000fe400078e00bd */
[----:B------:R-:W-:Y:S01]  /*b6e0*/  FFMA.FTZ R36, R186, UR4, -R12 ;  /* 0x00000004ba247c23 */ /* 0x000fe2000801080c */
[----:B------:R1:W-:Y:S01]  /*b6f0*/  MUFU.EX2 R131, R5 ;  /* 0x0000000500837308 */ /* 0x0003e20000000800 */
[----:B--2---:R-:W-:Y:S01]  /*b700*/  FFMA.FTZ R4, R216, UR4, -R0 ;  /* 0x00000004d8047c23 */ /* 0x004fe20008010800 */
[----:B------:R-:W-:Y:S01]  /*b710*/  IMAD.MOV.U32 R216, RZ, RZ, R158 ;  /* 0x000000ffffd87224 */ /* 0x000fe200078e009e */
[----:B------:R-:W-:Y:S02]  /*b720*/  MOV R158, R160 ;  /* 0x000000a0009e7202 */ /* 0x000fe40000000f00 */
[----:B------:R2:W3:Y:S01]  /*b730*/  MUFU.EX2 R130, R4 ;  /* 0x0000000400827308 */ /* 0x0004e20000000800 */
[----:B------:R-:W-:Y:S01]  /*b740*/  MOV R160, R87 ;  /* 0x0000005700a07202 */ /* 0x000fe20000000f00 */
[----:B------:R-:W-:Y:S01]  /*b750*/  FFMA.FTZ R87, R143, UR4, -R0 ;  /* 0x000000048f577c23 */ /* 0x000fe20008010800 */
[--C-:B-1----:R-:W-:Y:S01]  /*b760*/  FFMA.FTZ R5, R217, UR4, -R2.reuse ;  /* 0x00000004d9057c23 */ /* 0x102fe20008010802 */
[----:B------:R-:W-:Y:S01]  /*b770*/  MOV R217, R149 ;  /* 0x0000009500d97202 */ /* 0x000fe20000000f00 */
[----:B------:R-:W-:Y:S01]  /*b780*/  IMAD.MOV.U32 R149, RZ, RZ, R167 ;  /* 0x000000ffff957224 */ /* 0x000fe200078e00a7 */
[----:B------:R-:W-:Y:S01]  /*b790*/  MOV R167, R68 ;  /* 0x0000004400a77202 */ /* 0x000fe20000000f00 */
[----:B------:R-:W-:Y:S01]  /*b7a0*/  MUFU.EX2 R126, R5 ;  /* 0x00000005007e7308 */ /* 0x000fe20000000800 */
[----:B--2---:R-:W-:Y:S01]  /*b7b0*/  FFMA.FTZ R4, R222, UR4, -R2 ;  /* 0x00000004de047c23 */ /* 0x004fe20008010802 */
[----:B---3--:R-:W-:Y:S01]  /*b7c0*/  F2FP.F16.F32.PACK_AB R6, R131, R130 ;  /* 0x000000828306723e */ /* 0x008fe200000000ff */
[----:B------:R-:W-:Y:S01]  /*b7d0*/  IMAD.MOV.U32 R222, RZ, RZ, R150 ;  /* 0x000000ffffde7224 */ /* 0x000fe200078e0096 */
[----:B------:R-:W-:Y:S01]  /*b7e0*/  MOV R150, R152 ;  /* 0x0000009800967202 */ /* 0x000fe20000000f00 */
[----:B------:R1:W2:Y:S01]  /*b7f0*/  MUFU.EX2 R124, R4 ;  /* 0x00000004007c7308 */ /* 0x0002a20000000800 */
[----:B------:R-:W-:Y:S01]  /*b800*/  MOV R152, R75 ;  /* 0x0000004b00987202 */ /* 0x000fe20000000f00 */
[----:B------:R-:W-:Y:S01]  /*b810*/  FFMA.FTZ R68, R211, UR4, -R0 ;  /* 0x00000004d3447c23 */ /* 0x000fe20008010800 */
[----:B------:R-:W-:Y:S01]  /*b820*/  FFMA.FTZ R75, R169, UR4, -R2 ;  /* 0x00000004a94b7c23 */ /* 0x000fe20008010802 */
[----:B------:R-:W-:Y:S01]  /*b830*/  FFMA.FTZ R0, R223, UR4, -R12 ;  /* 0x00000004df007c23 */ /* 0x000fe2000801080c */
[----:B-1----:R-:W-:Y:S01]  /*b840*/  FFMA.FTZ R4, R215, UR4, -R2 ;  /* 0x00000004d7047c23 */ /* 0x002fe20008010802 */
[----:B--2---:R-:W-:-:S02]  /*b850*/  F2FP.F16.F32.PACK_AB R5, R125, R124 ;  /* 0x0000007c7d05723e */ /* 0x004fc400000000ff */
[----:B------:R-:W-:Y:S01]  /*b860*/  MOV R215, R86 ;  /* 0x0000005600d77202 */ /* 0x000fe20000000f00 */
[----:B------:R1:W2:Y:S01]  /*b870*/  MUFU.EX2 R127, R4 ;  /* 0x00000004007f7308 */ /* 0x0002a20000000800 */
[----:B------:R-:W-:Y:S01]  /*b880*/  FFMA.FTZ R86, R171, UR4, -R2 ;  /* 0x00000004ab567c23 */ /* 0x000fe20008010802 */
[----:B-1----:R-:W-:Y:S02]  /*b890*/  F2FP.F16.F32.PACK_AB R4, R129, R128 ;  /* 0x000000808104723e */ /* 0x002fe400000000ff */
[----:B--2---:R-:W-:-:S07]  /*b8a0*/  F2FP.F16.F32.PACK_AB R7, R127, R126 ;  /* 0x0000007e7f07723e */ /* 0x004fce00000000ff */
[C---:B------:R-:W-:Y:S08]  /*b8b0*/  HMMA.16816.F32 R56, R4.reuse, R18, R80 ;  /* 0x000000120438723c */ /* 0x040ff00000001850 */
[----:B------:R-:W-:Y:S01]  /*b8c0*/  HMMA.16816.F32 R80, R4, R10, R28 ;  /* 0x0000000a0450723c */ /* 0x000fe2000000181c */
[----:B------:R-:W-:Y:S01]  /*b8d0*/  FFMA.FTZ R28, R230, UR4, -R2 ;  /* 0x00000004e61c7c23 */ /* 0x000fe20008010802 */
[--C-:B------:R-:W-:Y:S01]  /*b8e0*/  FFMA.FTZ R2, R232, UR4, -R3.reuse ;  /* 0x00000004e8027c23 */ /* 0x100fe20008010803 */
[--C-:B------:R-:W-:Y:S01]  /*b8f0*/  FFMA.FTZ R31, R196, UR4, -R3.reuse ;  /* 0x00000004c41f7c23 */ /* 0x100fe20008010803 */
[--C-:B------:R-:W-:Y:S01]  /*b900*/  FFMA.FTZ R30, R187, UR4, -R3.reuse ;  /* 0x00000004bb1e7c23 */ /* 0x100fe20008010803 */
[----:B------:R-:W-:-:S03]  /*b910*/  FFMA.FTZ R29, R185, UR4, -R3 ;  /* 0x00000004b91d7c23 */ /* 0x000fc60008010803 */
[C---:B------:R-:W-:Y:S01]  /*b920*/  HMMA.16816.F32 R40, R4.reuse, R22, R88 ;  /* 0x000000160428723c */ /* 0x040fe20000001858 */
[----:B------:R1:W-:Y:S07]  /*b930*/  MUFU.EX2 R89, R2 ;  /* 0x0000000200597308 */ /* 0x0003ee0000000800 */
[----:B------:R-:W-:Y:S01]  /*b940*/  HMMA.16816.F32 R52, R4, R16, R92 ;  /* 0x000000100434723c */ /* 0x000fe2000000185c */
[----:B------:R2:W-:Y:S01]  /*b950*/  MUFU.EX2 R93, R0 ;  /* 0x00000000005d7308 */ /* 0x0005e20000000800 */
[----:B------:R-:W-:Y:S01]  /*b960*/  LDSM.16.MT88.4 R16, [R45+0xb000] ;  /* 0x00b000002d10783b */ /* 0x000fe20000004200 */
[----:B-1----:R-:W-:Y:S01]  /*b970*/  FADD.FTZ R2, R220, R217 ;  /* 0x000000d9dc027221 */ /* 0x002fe20000010000 */
[----:B------:R-:W-:-:S04]  /*b980*/  MOV R220, R222 ;  /* 0x000000de00dc7202 */ /* 0x000fc80000000f00 */
[C---:B------:R-:W-:Y:S01]  /*b990*/  HMMA.16816.F32 R76, R4.reuse, R24, R76 ;  /* 0x00000018044c723c */ /* 0x040fe2000000184c */
[----:B------:R-:W-:Y:S02]  /*b9a0*/  MOV R222, R212 ;  /* 0x000000d400de7202 */ /* 0x000fe40000000f00 */
[----:B------:R-:W-:Y:S01]  /*b9b0*/  MOV R212, R216 ;  /* 0x000000d800d47202 */ /* 0x000fe20000000f00 */
[----:B------:R-:W-:Y:S01]  /*b9c0*/  IMAD.MOV.U32 R216, RZ, RZ, R219 ;  /* 0x000000ffffd87224 */ /* 0x000fe200078e00db */
[----:B------:R-:W-:Y:S01]  /*b9d0*/  MOV R219, R221 ;  /* 0x000000dd00db7202 */ /* 0x000fe20000000f00 */
[----:B--2---:R-:W-:Y:S01]  /*b9e0*/  FFMA.FTZ R0, R224, UR4, -R12 ;  /* 0x00000004e0007c23 */ /* 0x004fe2000801080c */
[----:B------:R-:W-:Y:S01]  /*b9f0*/  MOV R221, R161 ;  /* 0x000000a100dd7202 */ /* 0x000fe20000000f00 */
[----:B------:R-:W-:Y:S01]  /*ba00*/  HMMA.16816.F32 R64, R4, R26, R64 ;  /* 0x0000001a0440723c */ /* 0x000fe20000001840 */
[----:B------:R-:W-:Y:S01]  /*ba10*/  MOV R161, R199 ;  /* 0x000000c700a17202 */ /* 0x000fe20000000f00 */
[----:B------:R1:W-:Y:S01]  /*ba20*/  MUFU.EX2 R94, R0 ;  /* 0x00000000005e7308 */ /* 0x0003e20000000800 */
[----:B------:R-:W-:Y:S01]  /*ba30*/  IMAD.MOV.U32 R199, RZ, RZ, R166 ;  /* 0x000000ffffc77224 */ /* 0x000fe200078e00a6 */
[----:B------:R-:W-:Y:S01]  /*ba40*/  MOV R166, R160 ;  /* 0x000000a000a67202 */ /* 0x000fe20000000f00 */
[----:B------:R-:W-:Y:S01]  /*ba50*/  LDSM.16.MT88.4 R24, [R44+0xb000] ;  /* 0x00b000002c18783b */ /* 0x000fe20000004200 */
[----:B------:R-:W-:-:S02]  /*ba60*/  MOV R160, R179 ;  /* 0x000000b300a07202 */ /* 0x000fc40000000f00 */
[----:B------:R-:W-:Y:S01]  /*ba70*/  MOV R179, R150 ;  /* 0x0000009600b37202 */ /* 0x000fe20000000f00 */
[----:B------:R-:W-:Y:S01]  /*ba80*/  IMAD.MOV.U32 R150, RZ, RZ, R174 ;  /* 0x000000ffff967224 */ /* 0x000fe200078e00ae */
[----:B------:R-:W-:Y:S01]  /*ba90*/  MOV R174, R149 ;  /* 0x0000009500ae7202 */ /* 0x000fe20000000f00 */
[----:B------:R-:W-:Y:S01]  /*baa0*/  HMMA.16816.F32 R48, R4, R20, R60 ;  /* 0x000000140430723c */ /* 0x000fe2000000183c */
[----:B------:R-:W-:Y:S01]  /*bab0*/  MOV R149, R72 ;  /* 0x0000004800957202 */ /* 0x000fe20000000f00 */
[----:B------:R-:W2:Y:S01]  /*bac0*/  LDSM.16.MT88.4 R20, [R46+0xb000] ;  /* 0x00b000002e14783b */ /* 0x000ea20000004200 */
[----:B-1----:R-:W-:-:S03]  /*bad0*/  FFMA.FTZ R0, R234, UR4, -R3 ;  /* 0x00000004ea007c23 */ /* 0x002fc60008010803 */
[----:B------:R1:W5:Y:S02]  /*bae0*/  LDL.LU R72, [R1+0x84] ;  /* 0x0000840001487983 */ /* 0x0003640000300800 */
[----:B------:R-:W-:Y:S01]  /*baf0*/  HMMA.16816.F32 R188, R4, R8, R32 ;  /* 0x0000000804bc723c */ /* 0x000fe20000001820 */
[----:B------:R3:W-:Y:S01]  /*bb00*/  MUFU.EX2 R91, R0 ;  /* 0x00000000005b7308 */ /* 0x0007e20000000800 */
[----:B------:R-:W-:Y:S01]  /*bb10*/  MOV R211, R166 ;  /* 0x000000a600d37202 */ /* 0x000fe20000000f00 */
[--C-:B------:R-:W-:Y:S01]  /*bb20*/  FFMA.FTZ R4, R225, UR4, -R12.reuse ;  /* 0x00000004e1047c23 */ /* 0x100fe2000801080c */
[--C-:B------:R-:W-:Y:S01]  /*bb30*/  FFMA.FTZ R5, R178, UR4, -R12.reuse ;  /* 0x00000004b2057c23 */ /* 0x100fe2000801080c */
[--C-:B------:R-:W-:Y:S01]  /*bb40*/  FFMA.FTZ R35, R184, UR4, -R12.reuse ;  /* 0x00000004b8237c23 */ /* 0x100fe2000801080c */
[--C-:B------:R-:W-:Y:S01]  /*bb50*/  FFMA.FTZ R34, R175, UR4, -R12.reuse ;  /* 0x00000004af227c23 */ /* 0x100fe2000801080c */
[----:B------:R-:W-:Y:S01]  /*bb60*/  FFMA.FTZ R33, R173, UR4, -R12 ;  /* 0x00000004ad217c23 */ /* 0x000fe2000801080c */
[--C-:B------:R-:W-:Y:S01]  /*bb70*/  FFMA.FTZ R32, R198, UR4, -R3.reuse ;  /* 0x00000004c6207c23 */ /* 0x100fe20008010803 */
[----:B------:R-:W4:Y:S01]  /*bb80*/  LDSM.16.MT88.4 R8, [R47+0xb000] ;  /* 0x00b000002f08783b */ /* 0x000f220000004200 */
[----:B---3--:R-:W-:Y:S01]  /*bb90*/  FFMA.FTZ R0, R197, UR4, -R3 ;  /* 0x00000004c5007c23 */ /* 0x008fe20008010803 */
[----:B------:R3:W1:Y:S01]  /*bba0*/  MUFU.EX2 R95, R4 ;  /* 0x00000004005f7308 */ /* 0x0006620000000800 */
[----:B------:R-:W-:Y:S01]  /*bbb0*/  FADD.FTZ R37, R37, R220 ;  /* 0x000000dc25257221 */ /* 0x000fe20000010000 */
[----:B------:R-:W-:Y:S01]  /*bbc0*/  IMAD.MOV.U32 R146, RZ, RZ, R152 ;  /* 0x000000ffff927224 */ /* 0x000fe200078e0098 */
[----:B------:R-:W-:Y:S01]  /*bbd0*/  MOV R210, R233 ;  /* 0x000000e900d27202 */ /* 0x000fe20000000f00 */
[----:B------:R1:W-:Y:S01]  /*bbe0*/  MUFU.EX2 R92, R0 ;  /* 0x00000000005c7308 */ /* 0x0003e20000000800 */
[----:B------:R-:W-:-:S03]  /*bbf0*/  FADD.FTZ R12, R211, R2 ;  /* 0x00000002d30c7221 */ /* 0x000fc60000010000 */
[----:B------:R-:W-:Y:S04]  /*bc00*/  MUFU.EX2 R88, R38 ;  /* 0x0000002600587308 */ /* 0x000fe80000000800 */
[----:B------:R-:W-:Y:S04]  /*bc10*/  MUFU.EX2 R69, R69 ;  /* 0x0000004500457308 */ /* 0x000fe80000000800 */
[----:B------:R-:W-:Y:S01]  /*bc20*/  MUFU.EX2 R68, R68 ;  /* 0x0000004400447308 */ /* 0x000fe20000000800 */
[----:B---3--:R-:W-:Y:S01]  /*bc30*/  FFMA.FTZ R4, R231, UR4, -R3 ;  /* 0x00000004e7047c23 */ /* 0x008fe20008010803 */
[----:B-1----:R-:W-:-:S02]  /*bc40*/  FADD.FTZ R0, R215, R214 ;  /* 0x000000d6d7007221 */ /* 0x002fc40000010000 */
[----:B------:R-:W-:Y:S01]  /*bc50*/  MUFU.EX2 R39, R39 ;  /* 0x0000002700277308 */ /* 0x000fe20000000800 */
[----:B------:R-:W3:Y:S03]  /*bc60*/  LDL.LU R215, [R1+0x20] ;  /* 0x0000200001d77983 */ /* 0x000ee60000300800 */
[----:B------:R-:W-:Y:S01]  /*bc70*/  MUFU.EX2 R119, R5 ;  /* 0x0000000500777308 */ /* 0x000fe20000000800 */
[----:B------:R-:W3:Y:S01]  /*bc80*/  LDL.LU R217, [R1+0x24] ;  /* 0x0000240001d97983 */ /* 0x000ee20000300800 */
[----:B------:R-:W-:Y:S02]  /*bc90*/  MOV R214, R160 ;  /* 0x000000a000d67202 */ /* 0x000fe40000000f00 */
[----:B------:R1:W2:Y:S04]  /*bca0*/  MUFU.EX2 R90, R4 ;  /* 0x00000004005a7308 */ /* 0x0002a80000000800 */
[----:B------:R-:W-:Y:S01]  /*bcb0*/  MUFU.EX2 R28, R28 ;  /* 0x0000001c001c7308 */ /* 0x000fe20000000800 */
[----:B------:R-:W-:-:S03]  /*bcc0*/  MOV R211, R214 ;  /* 0x000000d600d37202 */ /* 0x000fc60000000f00 */
[----:B------:R-:W4:Y:S01]  /*bcd0*/  MUFU.EX2 R15, R15 ;  /* 0x0000000f000f7308 */ /* 0x000f220000000800 */
[----:B------:R-:W-:Y:S01]  /*bce0*/  MOV R214, R200 ;  /* 0x000000c800d67202 */ /* 0x000fe20000000f00 */
[----:B------:R-:W-:Y:S01]  /*bcf0*/  IMAD.MOV.U32 R200, RZ, RZ, R203 ;  /* 0x000000ffffc87224 */ /* 0x000fe200078e00cb */
[----:B------:R-:W-:Y:S01]  /*bd00*/  MOV R203, R159 ;  /* 0x0000009f00cb7202 */ /* 0x000fe20000000f00 */
[----:B------:R-:W-:Y:S01]  /*bd10*/  MUFU.EX2 R14, R14 ;  /* 0x0000000e000e7308 */ /* 0x000fe20000000800 */
[----:B------:R-:W-:Y:S01]  /*bd20*/  MOV R159, R201 ;  /* 0x000000c9009f7202 */ /* 0x000fe20000000f00 */
[----:B------:R-:W-:Y:S01]  /*bd30*/  IMAD.MOV.U32 R166, RZ, RZ, R174 ;  /* 0x000000ffffa67224 */ /* 0x000fe200078e00ae */
[----:B------:R-:W-:Y:S01]  /*bd40*/  MOV R201, R158 ;  /* 0x0000009e00c97202 */ /* 0x000fe20000000f00 */
[----:B------:R-:W-:Y:S02]  /*bd50*/  IMAD.MOV.U32 R158, RZ, RZ, R154 ;  /* 0x000000ffff9e7224 */ /* 0x000fe400078e009a */
[----:B------:R-:W-:Y:S01]  /*bd60*/  FADD.FTZ R0, R222, R0 ;  /* 0x00000000de007221 */ /* 0x000fe20000010000 */
[----:B------:R-:W-:-:S02]  /*bd70*/  MOV R154, R168 ;  /* 0x000000a8009a7202 */ /* 0x000fc40000000f00 */
[----:B------:R-:W-:Y:S01]  /*bd80*/  MOV R223, R164 ;  /* 0x000000a400df7202 */ /* 0x000fe20000000f00 */
[----:B------:R-:W-:Y:S01]  /*bd90*/  MUFU.EX2 R87, R87 ;  /* 0x0000005700577308 */ /* 0x000fe20000000800 */
[----:B------:R-:W-:Y:S01]  /*bda0*/  MOV R168, R153 ;  /* 0x0000009900a87202 */ /* 0x000fe20000000f00 */
[----:B------:R-:W-:Y:S01]  /*bdb0*/  LDSM.16.MT88.4 R184, [R45+0xb800] ;  /* 0x00b800002db8783b */ /* 0x000fe20000004200 */
[----:B------:R-:W-:Y:S01]  /*bdc0*/  MOV R153, R235 ;  /* 0x000000eb00997202 */ /* 0x000fe20000000f00 */
[----:B------:R-:W-:Y:S02]  /*bdd0*/  FADD.FTZ R0, R73, R0 ;  /* 0x0000000049007221 */ /* 0x000fe40000010000 */
[----:B------:R-:W4:Y:S01]  /*bde0*/  LDL.LU R235, [R1+0x80] ;  /* 0x0000800001eb7983 */ /* 0x000f220000300800 */
[----:B---3--:R-:W-:-:S04]  /*bdf0*/  FADD.FTZ R3, R217, R215 ;  /* 0x000000d7d9037221 */ /* 0x008fc80000010000 */
[----:B------:R-:W-:Y:S02]  /*be00*/  FADD.FTZ R3, R211, R3 ;  /* 0x00000003d3037221 */ /* 0x000fe40000010000 */
[----:B------:R-:W3:Y:S04]  /*be10*/  LDL.LU R211, [R1+0x38] ;  /* 0x0000380001d37983 */ /* 0x000ee80000300800 */
[----:B------:R-:W3:Y:S01]  /*be20*/  LDL.LU R73, [R1+0x7c] ;  /* 0x00007c0001497983 */ /* 0x000ee20000300800 */
[----:B------:R-:W-:Y:S02]  /*be30*/  MOV R138, R168 ;  /* 0x000000a8008a7202 */ /* 0x000fe40000000f00 */
[----:B------:R-:W-:Y:S01]  /*be40*/  MOV R139, R153 ;  /* 0x00000099008b7202 */ /* 0x000fe20000000f00 */
[----:B------:R-:W4:Y:S01]  /*be50*/  MUFU.EX2 R38, R13 ;  /* 0x0000000d00267308 */ /* 0x000f220000000800 */
[----:B------:R-:W-:Y:S01]  /*be60*/  MOV R215, R212 ;  /* 0x000000d400d77202 */ /* 0x000fe20000000f00 */
[----:B------:R-:W-:Y:S01]  /*be70*/  IMAD.MOV.U32 R217, RZ, RZ, R216 ;  /* 0x000000ffffd97224 */ /* 0x000fe200078e00d8 */
[----:B------:R-:W-:-:S02]  /*be80*/  MOV R220, R219 ;  /* 0x000000db00dc7202 */ /* 0x000fc40000000f00 */
[----:B------:R-:W-:Y:S02]  /*be90*/  MOV R222, R221 ;  /* 0x000000dd00de7202 */ /* 0x000fe40000000f00 */
[----:B-1----:R-:W-:Y:S02]  /*bea0*/  F2FP.F16.F32.PACK_AB R4, R95, R93 ;  /* 0x0000005d5f04723e */ /* 0x002fe400000000ff */
[----:B--2---:R-:W-:Y:S02]  /*beb0*/  F2FP.F16.F32.PACK_AB R5, R91, R90 ;  /* 0x0000005a5b05723e */ /* 0x004fe400000000ff */
[----:B------:R-:W-:Y:S02]  /*bec0*/  F2FP.F16.F32.PACK_AB R6, R119, R94 ;  /* 0x0000005e7706723e */ /* 0x000fe400000000ff */
[----:B------:R-:W-:Y:S01]  /*bed0*/  F2FP.F16.F32.PACK_AB R7, R92, R89 ;  /* 0x000000595c07723e */ /* 0x000fe200000000ff */
[----:B------:R-:W-:Y:S01]  /*bee0*/  IMAD.MOV.U32 R216, RZ, RZ, R199 ;  /* 0x000000ffffd87224 */ /* 0x000fe200078e00c7 */
[----:B------:R-:W-:Y:S01]  /*bef0*/  MOV R212, R161 ;  /* 0x000000a100d47202 */ /* 0x000fe20000000f00 */
[----:B------:R-:W-:Y:S01]  /*bf00*/  IMAD.MOV.U32 R221, RZ, RZ, R151 ;  /* 0x000000ffffdd7224 */ /* 0x000fe200078e0097 */
[----:B------:R-:W-:-:S02]  /*bf10*/  MOV R219, R142 ;  /* 0x0000008e00db7202 */ /* 0x000fc40000000f00 */
[----:B------:R-:W-:Y:S02]  /*bf20*/  MOV R160, R150 ;  /* 0x0000009600a07202 */ /* 0x000fe40000000f00 */
[----:B------:R-:W-:Y:S01]  /*bf30*/  MOV R174, R149 ;  /* 0x0000009500ae7202 */ /* 0x000fe20000000f00 */
[----:B------:R-:W-:Y:S01]  /*bf40*/  FADD.FTZ R12, R70, R12 ;  /* 0x0000000c460c7221 */ /* 0x000fe20000010000 */
[----:B------:R-:W-:Y:S01]  /*bf50*/  MOV R199, R148 ;  /* 0x0000009400c77202 */ /* 0x000fe20000000f00 */
[C---:B------:R-:W-:Y:S01]  /*bf60*/  HMMA.16816.F32 R104, R4.reuse, R20, R104 ;  /* 0x000000140468723c */ /* 0x040fe20000001868 */
[----:B------:R-:W-:Y:S01]  /*bf70*/  MOV R161, R140 ;  /* 0x0000008c00a17202 */ /* 0x000fe20000000f00 */
[----:B------:R-:W-:Y:S01]  /*bf80*/  FADD.FTZ R12, R157, R12 ;  /* 0x0000000c9d0c7221 */ /* 0x000fe20000010000 */
[----:B------:R-:W-:Y:S01]  /*bf90*/  FADD.FTZ R0, R155, R0 ;  /* 0x000000009b007221 */ /* 0x000fe20000010000 */
[----:B------:R-:W1:Y:S01]  /*bfa0*/  MUFU.EX2 R74, R74 ;  /* 0x0000004a004a7308 */ /* 0x000e620000000800 */
[----:B------:R-:W-:Y:S03]  /*bfb0*/  LDSM.16.MT88.4 R168, [R46+0xb800] ;  /* 0x00b800002ea8783b */ /* 0x000fe60000004200 */
[C---:B------:R-:W-:Y:S01]  /*bfc0*/  HMMA.16816.F32 R140, R4.reuse, R24, R120 ;  /* 0x00000018048c723c */ /* 0x040fe20000001878 */
[----:B------:R-:W2:Y:S01]  /*bfd0*/  MUFU.EX2 R32, R32 ;  /* 0x0000002000207308 */ /* 0x000ea20000000800 */
[----:B------:R1:W5:Y:S06]  /*bfe0*/  LDL.LU R70, [R1+0x78] ;  /* 0x0000780001467983 */ /* 0x00036c0000300800 */
[C---:B------:R-:W-:Y:S08]  /*bff0*/  HMMA.16816.F32 R148, R4.reuse, R26, R112 ;  /* 0x0000001a0494723c */ /* 0x040ff00000001870 */
[C---:B------:R-:W-:Y:S08]  /*c000*/  HMMA.16816.F32 R100, R4.reuse, R22, R100 ;  /* 0x000000160464723c */ /* 0x040ff00000001864 */
[C---:B------:R-:W-:Y:S08]  /*c010*/  HMMA.16816.F32 R96, R4.reuse, R16, R96 ;  /* 0x000000100460723c */ /* 0x040ff00000001860 */
[C---:B------:R-:W-:Y:S08]  /*c020*/  HMMA.16816.F32 R180, R4.reuse, R18, R180 ;  /* 0x0000001204b4723c */ /* 0x040ff000000018b4 */
[C---:B----4-:R-:W-:Y:S08]  /*c030*/  HMMA.16816.F32 R192, R4.reuse, R8, R192 ;  /* 0x0000000804c0723c */ /* 0x050ff000000018c0 */
[----:B------:R-:W-:Y:S01]  /*c040*/  HMMA.16816.F32 R60, R4, R10, R108 ;  /* 0x0000000a043c723c */ /* 0x000fe2000000186c */
[----:B------:R-:W-:-:S02]  /*c050*/  F2FP.F16.F32.PACK_AB R4, R68, R69 ;  /* 0x000000454404723e */ /* 0x000fc400000000ff */
[----:B------:R-:W-:Y:S02]  /*c060*/  F2FP.F16.F32.PACK_AB R5, R15, R28 ;  /* 0x0000001c0f05723e */ /* 0x000fe400000000ff */
[----:B------:R-:W-:Y:S02]  /*c070*/  F2FP.F16.F32.PACK_AB R6, R88, R39 ;  /* 0x000000275806723e */ /* 0x000fe400000000ff */
[----:B------:R-:W-:Y:S01]  /*c080*/  F2FP.F16.F32.PACK_AB R7, R38, R14 ;  /* 0x0000000e2607723e */ /* 0x000fe200000000ff */
[----:B------:R-:W-:-:S06]  /*c090*/  FADD.FTZ R0, R132, R0 ;  /* 0x0000000084007221 */ /* 0x000fcc0000010000 */
[----:B------:R-:W-:Y:S01]  /*c0a0*/  HMMA.16816.F32 R188, R4, R8, R188 ;  /* 0x0000000804bc723c */ /* 0x000fe200000018bc */
[----:B------:R-:W-:-:S07]  /*c0b0*/  FADD.FTZ R8, R163, R12 ;  /* 0x0000000ca3087221 */ /* 0x000fce0000010000 */
[C---:B------:R-:W-:Y:S08]  /*c0c0*/  HMMA.16816.F32 R48, R4.reuse, R20, R48 ;  /* 0x000000140430723c */ /* 0x040ff00000001830 */
[C---:B------:R-:W-:Y:S08]  /*c0d0*/  HMMA.16816.F32 R40, R4.reuse, R22, R40 ;  /* 0x000000160428723c */ /* 0x040ff00000001828 */
[C---:B------:R-:W-:Y:S08]  /*c0e0*/  HMMA.16816.F32 R76, R4.reuse, R24, R76 ;  /* 0x00000018044c723c */ /* 0x040ff0000000184c */
[C---:B------:R-:W-:Y:S08]  /*c0f0*/  HMMA.16816.F32 R64, R4.reuse, R26, R64 ;  /* 0x0000001a0440723c */ /* 0x040ff00000001840 */
[C---:B------:R-:W-:Y:S08]  /*c100*/  HMMA.16816.F32 R52, R4.reuse, R16, R52 ;  /* 0x000000100434723c */ /* 0x040ff00000001834 */
[C---:B------:R-:W-:Y:S01]  /*c110*/  HMMA.16816.F32 R56, R4.reuse, R18, R56 ;  /* 0x000000120438723c */ /* 0x040fe20000001838 */
[----:B------:R-:W4:Y:S01]  /*c120*/  MUFU.EX2 R36, R36 ;  /* 0x0000002400247308 */ /* 0x000f220000000800 */
[----:B------:R-:W-:Y:S06]  /*c130*/  LDSM.16.MT88.4 R16, [R47+0xb800] ;  /* 0x00b800002f10783b */ /* 0x000fec0000004200 */
[----:B------:R-:W-:Y:S01]  /*c140*/  HMMA.16816.F32 R20, R4, R10, R80 ;  /* 0x0000000a0414723c */ /* 0x000fe20000001850 */
[----:B------:R-:W4:Y:S04]  /*c150*/  MUFU.EX2 R118, R118 ;  /* 0x0000007600767308 */ /* 0x000f280000000800 */
[----:B------:R-:W4:Y:S04]  /*c160*/  MUFU.EX2 R86, R86 ;  /* 0x0000005600567308 */ /* 0x000f280000000800 */
[----:B------:R-:W4:Y:S04]  /*c170*/  MUFU.EX2 R31, R31 ;  /* 0x0000001f001f7308 */ /* 0x000f280000000800 */
[----:B------:R-:W4:Y:S04]  /*c180*/  MUFU.EX2 R35, R35 ;  /* 0x0000002300237308 */ /* 0x000f280000000800 */
[----:B------:R-:W4:Y:S04]  /*c190*/  MUFU.EX2 R117, R117 ;  /* 0x0000007500757308 */ /* 0x000f280000000800 */
[----:B------:R-:W4:Y:S01]  /*c1a0*/  MUFU.EX2 R85, R85 ;  /* 0x0000005500557308 */ /* 0x000f220000000800 */
[----:B---3--:R-:W-:Y:S01]  /*c1b0*/  FADD.FTZ R2, R211, R37 ;  /* 0x00000025d3027221 */ /* 0x008fe20000010000 */
[----:B------:R-:W-:-:S02]  /*c1c0*/  IMAD.MOV.U32 R211, RZ, RZ, R200 ;  /* 0x000000ffffd37224 */ /* 0x000fc400078e00c8 */
[----:B------:R-:W-:Y:S01]  /*c1d0*/  FADD.FTZ R3, R73, R3 ;  /* 0x0000000349037221 */ /* 0x000fe20000010000 */
[----:B------:R-:W-:Y:S01]  /*c1e0*/  FADD.FTZ R2, R235, R2 ;  /* 0x00000002eb027221 */ /* 0x000fe20000010000 */
[----:B------:R-:W-:Y:S01]  /*c1f0*/  MOV R200, R203 ;  /* 0x000000cb00c87202 */ /* 0x000fe20000000f00 */
[----:B------:R-:W3:Y:S01]  /*c200*/  MUFU.EX2 R30, R30 ;  /* 0x0000001e001e7308 */ /* 0x000ee20000000800 */
        /* <DEDUP_REMOVED lines=10> */
[----:B------:R-:W-:Y:S01]  /*c2b0*/  IMAD.MOV.U32 R215, RZ, RZ, R217 ;  /* 0x000000ffffd77224 */ /* 0x000fe200078e00d9 */
[----:B------:R-:W-:Y:S01]  /*c2c0*/  MOV R217, R220 ;  /* 0x000000dc00d97202 */ /* 0x000fe20000000f00 */
[----:B------:R-:W3:Y:S01]  /*c2d0*/  MUFU.EX2 R34, R34 ;  /* 0x0000002200227308 */ /* 0x000ee20000000800 */
[----:B------:R-:W-:Y:S01]  /*c2e0*/  MOV R220, R222 ;  /* 0x000000de00dc7202 */ /* 0x000fe20000000f00 */
[----:B------:R1:W5:Y:S01]  /*c2f0*/  LDL.LU R235, [R1+0x70] ;  /* 0x0000700001eb7983 */ /* 0x0003620000300800 */
[----:B------:R-:W-:Y:S01]  /*c300*/  MOV R222, R212 ;  /* 0x000000d400de7202 */ /* 0x000fe20000000f00 */
[----:B------:R-:W-:Y:S01]  /*c310*/  IMAD.MOV.U32 R212, RZ, RZ, R216 ;  /* 0x000000ffffd47224 */ /* 0x000fe200078e00d8 */
        /* <DEDUP_REMOVED lines=9> */
[----:B------:R-:W3:Y:S01]  /*c3b0*/  MUFU.EX2 R116, R116 ;  /* 0x0000007400747308 */ /* 0x000ee20000000800 */
[----:B------:R-:W-:Y:S01]  /*c3c0*/  MOV R160, R179 ;  /* 0x000000b300a07202 */ /* 0x000fe20000000f00 */
[----:B------:R-:W-:Y:S01]  /*c3d0*/  IMAD.MOV.U32 R179, RZ, RZ, R167 ;  /* 0x000000ffffb37224 */ /* 0x000fe200078e00a7 */
[----:B------:R-:W-:Y:S01]  /*c3e0*/  MOV R167, R84 ;  /* 0x0000005400a77202 */ /* 0x000fe20000000f00 */
[----:B------:R-:W-:Y:S01]  /*c3f0*/  IMAD.MOV.U32 R224, RZ, RZ, R199 ;  /* 0x000000ffffe07224 */ /* 0x000fe200078e00c7 */
[----:B------:R-:W-:Y:S01]  /*c400*/  MOV R172, R161 ;  /* 0x000000a100ac7202 */ /* 0x000fe20000000f00 */
[----:B------:R-:W3:Y:S01]  /*c410*/  MUFU.EX2 R75, R75 ;  /* 0x0000004b004b7308 */ /* 0x000ee20000000800 */
[----:B------:R-:W-:Y:S01]  /*c420*/  MOV R226, R166 ;  /* 0x000000a600e27202 */ /* 0x000fe20000000f00 */
[----:B------:R-:W-:Y:S01]  /*c430*/  IMAD.MOV.U32 R230, RZ, RZ, R167 ;  /* 0x000000ffffe67224 */ /* 0x000fe200078e00a7 */
[----:B------:R-:W-:Y:S01]  /*c440*/  MOV R227, R160 ;  /* 0x000000a000e37202 */ /* 0x000fe20000000f00 */
[----:B------:R-:W-:Y:S01]  /*c450*/  FADD.FTZ R3, R172, R8 ;  /* 0x00000008ac037221 */ /* 0x000fe20000010000 */
[----:B------:R-:W-:Y:S01]  /*c460*/  MOV R225, R179 ;  /* 0x000000b300e17202 */ /* 0x000fe20000000f00 */
[----:B------:R-:W3:Y:S01]  /*c470*/  MUFU.EX2 R29, R29 ;  /* 0x0000001d001d7308 */ /* 0x000ee20000000800 */
[----:B------:R-:W-:Y:S01]  /*c480*/  MOV R172, R224 ;  /* 0x000000e000ac7202 */ /* 0x000fe20000000f00 */
[----:B------:R1:W5:Y:S01]  /*c490*/  LDL.LU R233, [R1+0x6c] ;  /* 0x00006c0001e97983 */ /* 0x0003620000300800 */
[----:B------:R-:W-:-:S02]  /*c4a0*/  MOV R224, R226 ;  /* 0x000000e200e07202 */ /* 0x000fc40000000f00 */
[----:B------:R-:W-:Y:S02]  /*c4b0*/  MOV R139, R215 ;  /* 0x000000d7008b7202 */ /* 0x000fe40000000f00 */
[----:B------:R-:W-:Y:S02]  /*c4c0*/  MOV R146, R214 ;  /* 0x000000d600927202 */ /* 0x000fe40000000f00 */
        /* <DEDUP_REMOVED lines=126> */
[----:B------:R-:W3:Y:S01]  /*ccb0*/  LDSM.16.MT88.4 R152, [R44+0xb800] ;  /* 0x00b800002c98783b */ /* 0x000ee20000004200 */
[----:B------:R-:W-:Y:S01]  /*ccc0*/  FADD.FTZ R2, R94, R2 ;  /* 0x000000025e027221 */ /* 0x000fe20000010000 */
[----:B------:R-:W-:Y:S01]  /*ccd0*/  FADD.FTZ R4, R88, R4 ;  /* 0x0000000458047221 */ /* 0x000fe20000010000 */
[----:B------:R-:W-:Y:S01]  /*cce0*/  FADD.FTZ R3, R38, R3 ;  /* 0x0000000326037221 */ /* 0x000fe20000010000 */
[----:B------:R-:W-:Y:S01]  /*ccf0*/  FADD.FTZ R0, R92, R0 ;  /* 0x000000005c007221 */ /* 0x000fe20000010000 */
[----:B------:R-:W-:Y:S01]  /*cd00*/  FADD.FTZ R2, R119, R2 ;  /* 0x0000000277027221 */ /* 0x000fe20000010000 */
[----:B------:R-:W-:Y:S01]  /*cd10*/  FADD.FTZ R4, R87, R4 ;  /* 0x0000000457047221 */ /* 0x000fe20000010000 */
[----:B-1----:R-:W-:Y:S01]  /*cd20*/  FADD.FTZ R3, R74, R3 ;  /* 0x000000034a037221 */ /* 0x002fe20000010000 */
[----:B--2---:R-:W-:Y:S01]  /*cd30*/  FADD.FTZ R0, R32, R0 ;  /* 0x0000000020007221 */ /* 0x004fe20000010000 */
[----:B----4-:R-:W-:Y:S01]  /*cd40*/  FADD.FTZ R2, R36, R2 ;  /* 0x0000000224027221 */ /* 0x010fe20000010000 */
[----:B------:R-:W1:Y:S01]  /*cd50*/  S2R R133, SR_TID.X ;  /* 0x0000000000857919 */ /* 0x000e620000002100 */
[----:B------:R-:W-:Y:S01]  /*cd60*/  FADD.FTZ R4, R118, R4 ;  /* 0x0000000476047221 */ /* 0x000fe20000010000 */
[----:B------:R-:W-:Y:S01]  /*cd70*/  FADD.FTZ R3, R86, R3 ;  /* 0x0000000356037221 */ /* 0x000fe20000010000 */
[----:B------:R-:W-:Y:S01]  /*cd80*/  FADD.FTZ R0, R31, R0 ;  /* 0x000000001f007221 */ /* 0x000fe20000010000 */
[----:B------:R-:W-:Y:S01]  /*cd90*/  FADD.FTZ R2, R35, R2 ;  /* 0x0000000223027221 */ /* 0x000fe20000010000 */
[----:B------:R-:W-:Y:S01]  /*cda0*/  FADD.FTZ R4, R117, R4 ;  /* 0x0000000475047221 */ /* 0x000fe20000010000 */
[----:B------:R-:W-:Y:S01]  /*cdb0*/  FADD.FTZ R3, R85, R3 ;  /* 0x0000000355037221 */ /* 0x000fe20000010000 */
[----:B---3--:R-:W-:Y:S01]  /*cdc0*/  FADD.FTZ R0, R30, R0 ;  /* 0x000000001e007221 */ /* 0x008fe20000010000 */
[----:B------:R-:W-:Y:S01]  /*cdd0*/  FADD.FTZ R2, R34, R2 ;  /* 0x0000000222027221 */ /* 0x000fe20000010000 */
[----:B------:R-:W-:Y:S01]  /*cde0*/  FADD.FTZ R4, R116, R4 ;  /* 0x0000000474047221 */ /* 0x000fe20000010000 */
[----:B------:R-:W-:Y:S01]  /*cdf0*/  FADD.FTZ R3, R75, R3 ;  /* 0x000000034b037221 */ /* 0x000fe20000010000 */
[----:B------:R-:W-:Y:S01]  /*ce00*/  FADD.FTZ R0, R29, R0 ;  /* 0x000000001d007221 */ /* 0x000fe20000010000 */
[----:B------:R2:W5:Y:S01]  /*ce10*/  LDL.LU R132, [R1+0x64] ;  /* 0x0000640001847983 */ /* 0x0005620000300800 */
[----:B------:R-:W-:-:S03]  /*ce20*/  FADD.FTZ R2, R33, R2 ;  /* 0x0000000221027221 */ /* 0x000fc60000010000 */
        /* <DEDUP_REMOVED lines=14> */
[----:B-1----:R-:W-:-:S07]  /*cf10*/  SHF.L.U32 R133, R133, 0x3, RZ ;  /* 0x0000000385857819 */ /* 0x002fce00000006ff */
        /* <DEDUP_REMOVED lines=17> */
[----:B--2---:R-:W-:-:S15]  /*d030*/  @!P6 BRA `(.L_x_572) ;  /* 0x0000008000ace947 */ /* 0x004fde0003800000 */
[----:B------:R-:W2:Y:S01]  /*d040*/  LDL.LU R208, [R1+0x3c] ;  /* 0x00003c0001d07983 */ /* 0x000ea20000300800 */
[----:B------:R-:W1:Y:S01]  /*d050*/  LDC.64 R236, c[0x0][0x3c0] ;  /* 0x0000f000ffec7b82 */ /* 0x000e620000000a00 */
[----:B------:R-:W3:Y:S02]  /*d060*/  LDCU UR4, c[0x0][0x440] ;  /* 0x00008800ff0477ac */ /* 0x000ee40008000800 */
[----:B------:R-:W4:Y:S01]  /*d070*/  LDL.LU R209, [R1+0x18] ;  /* 0x0000180001d17983 */ /* 0x000f220000300800 */
[----:B------:R-:W-:Y:S01]  /*d080*/  IMAD.MOV.U32 R139, RZ, RZ, 0x20 ;  /* 0x00000020ff8b7424 */ /* 0x000fe200078e00ff */
[----:B------:R-:W-:Y:S01]  /*d090*/  MOV R136, R71 ;  /* 0x0000004700887202 */ /* 0x000fe20000000f00 */
[----:B------:R-:W-:Y:S01]  /*d0a0*/  IMAD.MOV.U32 R229, RZ, RZ, 0x20 ;  /* 0x00000020ffe57424 */ /* 0x000fe200078e00ff */
[----:B------:R-:W1:Y:S01]  /*d0b0*/  S2R R216, SR_TID.X ;  /* 0x0000000000d87919 */ /* 0x000e620000002100 */
[----:B------:R-:W-:Y:S01]  /*d0c0*/  IMAD.MOV.U32 R231, RZ, RZ, 0x20 ;  /* 0x00000020ffe77424 */ /* 0x000fe200078e00ff */
[----:B------:R-:W-:Y:S01]  /*d0d0*/  SEL R139, R139, 0xffffffe0, !P2 ;  /* 0xffffffe08b8b7807 */ /* 0x000fe20005000000 */
[----:B-----5:R-:W-:Y:S01]  /*d0e0*/  IMAD.MOV.U32 R134, RZ, RZ, R70 ;  /* 0x000000ffff867224 */ /* 0x020fe200078e0046 */
[----:B------:R-:W-:Y:S01]  /*d0f0*/  MOV R232, 0x40 ;  /* 0x0000004000e87802 */ /* 0x000fe20000000f00 */
[----:B------:R-:W-:Y:S01]  /*d100*/  IMAD.MOV.U32 R135, RZ, RZ, R72 ;  /* 0x000000ffff877224 */ /* 0x000fe200078e0048 */
[----:B------:R-:W1:Y:S01]  /*d110*/  LDCU UR7, c[0x0][0x440] ;  /* 0x00008800ff0777ac */ /* 0x000e620008000800 */
[----:B------:R-:W1:Y:S01]  /*d120*/  LDCU UR6, c[0x0][0x50c] ;  /* 0x0000a180ff0677ac */ /* 0x000e620008000800 */
[----:B---3--:R-:W-:Y:S01]  /*d130*/  ISETP.GE.AND P3, PT, R133, UR4, PT ;  /* 0x0000000485007c0c */ /* 0x008fe2000bf66270 */
[----:B------:R-:W-:Y:S01]  /*d140*/  IMAD.MOV.U32 R133, RZ, RZ, R73 ;  /* 0x000000ffff857224 */ /* 0x000fe200078e0049 */
[----:B------:R-:W3:Y:S01]  /*d150*/  LDCU UR4, c[0x0][0x45c] ;  /* 0x00008b80ff0477ac */ /* 0x000ee20008000800 */
[----:B-1----:R-:W-:-:S02]  /*d160*/  IMAD.SHL.U32 R221, R216, 0x40, RZ ;  /* 0x00000040d8dd7824 */ /* 0x002fc400078e00ff */
[C---:B------:R-:W-:Y:S02]  /*d170*/  IMAD.SHL.U32 R212, R216.reuse, 0x8, RZ ;  /* 0x00000008d8d47824 */ /* 0x040fe400078e00ff */
[----:B------:R-:W-:Y:S01]  /*d180*/  IMAD.SHL.U32 R216, R216, 0x2, RZ ;  /* 0x00000002d8d87824 */ /* 0x000fe200078e00ff */
[----:B------:R-:W-:-:S04]  /*d190*/  LOP3.LUT R0, R221, 0x1c0, RZ, 0xc0, !PT ;  /* 0x000001c0dd007812 */ /* 0x000fc800078ec0ff */
[----:B------:R-:W-:Y:S02]  /*d1a0*/  LOP3.LUT R0, R0, 0x38, R212, 0xf8, !PT ;  /* 0x0000003800007812 */ /* 0x000fe400078ef8d4 */
[----:B------:R-:W-:-:S04]  /*d1b0*/  LOP3.LUT R216, R216, 0x6, RZ, 0xc0, !PT ;  /* 0x00000006d8d87812 */ /* 0x000fc800078ec0ff */
[----:B------:R-:W-:-:S05]  /*d1c0*/  IADD3 R3, PT, PT, R216, R235, RZ ;  /* 0x000000ebd8037210 */ /* 0x000fca0007ffe0ff */
[----:B------:R1:W-:Y:S01]  /*d1d0*/  STL [R1+0x54], R3 ;  /* 0x0000540301007387 */ /* 0x0003e20000100800 */
[----:B--2---:R-:W-:Y:S02]  /*d1e0*/  IMAD.MOV.U32 R219, RZ, RZ, R208 ;  /* 0x000000ffffdb7224 */ /* 0x004fe400078e00d0 */
[----:B----4-:R-:W-:Y:S02]  /*d1f0*/  IMAD.MOV.U32 R208, RZ, RZ, R209 ;  /* 0x000000ffffd07224 */ /* 0x010fe400078e00d1 */
[----:B------:R-:W2:Y:S02]  /*d200*/  S2R R209, SR_TID.X ;  /* 0x0000000000d17919 */ /* 0x000ea40000002100 */
[----:B------:R-:W-:Y:S02]  /*d210*/  VIADD R235, R208, 0xfffffffe ;  /* 0xfffffffed0eb7836 */ /* 0x000fe40000000000 */
[C---:B--2---:R-:W-:Y:S01]  /*d220*/  IMAD.SHL.U32 R2, R209.reuse, 0x40, RZ ;  /* 0x00000040d1027824 */ /* 0x044fe200078e00ff */
[----:B------:R-:W-:Y:S01]  /*d230*/  SHF.R.U32.HI R137, RZ, 0x1, R209 ;  /* 0x00000001ff897819 */ /* 0x000fe200000116d1 */
[C---:B------:R-:W-:Y:S01]  /*d240*/  IMAD.SHL.U32 R234, R209.reuse, 0x8, RZ ;  /* 0x00000008d1ea7824 */ /* 0x040fe200078e00ff */
[----:B------:R-:W-:-:S02]  /*d250*/  LOP3.LUT P1, RZ, R209, 0x2, RZ, 0xc0, !PT ;  /* 0x00000002d1ff7812 */ /* 0x000fc4000782c0ff */
[----:B------:R-:W-:Y:S02]  /*d260*/  LOP3.LUT R137, R0, 0x8, R137, 0x78, !PT ;  /* 0x0000000800897812 */ /* 0x000fe400078e7889 */
[C---:B------:R-:W-:Y:S02]  /*d270*/  LOP3.LUT R138, R2.reuse, 0x1c0, RZ, 0xc0, !PT ;  /* 0x000001c0028a7812 */ /* 0x040fe400078ec0ff */
[----:B------:R-:W-:Y:S01]  /*d280*/  LOP3.LUT R0, R2, 0x400, RZ, 0xc0, !PT ;  /* 0x0000040002007812 */ /* 0x000fe200078ec0ff */
[----:B------:R-:W-:Y:S01]  /*d290*/  IMAD.IADD R2, R219, 0x1, R84 ;  /* 0x00000001db027824 */ /* 0x000fe200078e0254 */
[----:B------:R-:W-:Y:S02]  /*d2a0*/  LOP3.LUT R138, R138, 0x38, R234, 0xf8, !PT ;  /* 0x000000388a8a7812 */ /* 0x000fe400078ef8ea */
[----:B------:R-:W-:Y:S02]  /*d2b0*/  LOP3.LUT R137, R137, 0x200, R221, 0xf8, !PT ;  /* 0x0000020089897812 */ /* 0x000fe400078ef8dd */
        /* <DEDUP_REMOVED lines=11> */
[----:B---3--:R-:W-:Y:S07]  /*d370*/  BRA `(.L_x_573) ;  /* 0x0000000800047947 */ /* 0x008fee0003800000 */
.L_x_575:
[C---:B------:R-:W-:Y:S01]  /*d380*/  @!P1 VIADD R4, R235.reuse, 0xffffffff ;  /* 0xffffffffeb049836 */ /* 0x040fe20000000000 */
[----:B------:R-:W2:Y:S01]  /*d390*/  LDL R49, [R1+0x2c] ;  /* 0x00002c0001317983 */ /* 0x000ea20000100800 */
[----:B------:R-:W-:Y:S01]  /*d3a0*/  @!P1 VIADD R11, R235, 0xffffffff ;  /* 0xffffffffeb0b9836 */ /* 0x000fe20000000000 */
[----:B------:R-:W1:Y:S03]  /*d3b0*/  @!P1 LDC.64 R6, c[0x0][0x3b8] ;  /* 0x0000ee00ff069b82 */ /* 0x000e660000000a00 */
[----:B------:R-:W3:Y:S01]  /*d3c0*/  LDL R48, [R1+0x28] ;  /* 0x0000280001307983 */ /* 0x000ee20000100800 */
[----:B------:R-:W4:Y:S04]  /*d3d0*/  S2R R15, SR_TID.X ;  /* 0x00000000000f7919 */ /* 0x000f280000002100 */
[----:B------:R-:W5:Y:S08]  /*d3e0*/  @!P1 LDC.64 R8, c[0x0][0x3b8] ;  /* 0x0000ee00ff089b82 */ /* 0x000f700000000a00 */
[----:B------:R-:W3:Y:S08]  /*d3f0*/  @!P1 LDC.64 R18, c[0x0][0x3b8] ;  /* 0x0000ee00ff129b82 */ /* 0x000ef00000000a00 */
[----:B------:R-:W3:Y:S08]  /*d400*/  @!P1 LDC.64 R22, c[0x0][0x3b8] ;  /* 0x0000ee00ff169b82 */ /* 0x000ef00000000a00 */
[----:B------:R-:W3:Y:S01]  /*d410*/  @!P1 LDC.64 R20, c[0x0][0x3b8] ;  /* 0x0000ee00ff149b82 */ /* 0x000ee20000000a00 */
[----:B----4-:R-:W-:Y:S07]  /*d420*/  IMAD.SHL.U32 R2, R15, 0x8, RZ ;  /* 0x000000080f027824 */ /* 0x010fee00078e00ff */
[----:B------:R-:W4:Y:S01]  /*d430*/  @!P1 LDC.64 R14, c[0x0][0x3b8] ;  /* 0x0000ee00ff0e9b82 */ /* 0x000f220000000a00 */
[----:B------:R-:W-:Y:S04]  /*d440*/  LOP3.LUT R2, R2, 0x38, RZ, 0xc0, !PT ;  /* 0x0000003802027812 */ /* 0x000fe800078ec0ff */
[----:B------:R-:W-:Y:S01]  /*d450*/  ISETP.GE.AND P3, PT, R2, UR7, PT ;  /* 0x0000000702007c0c */ /* 0x000fe2000bf66270 */
[C---:B-1----:R-:W-:Y:S04]  /*d460*/  @!P1 IMAD.WIDE.U32 R2, R4.reuse, R6, RZ ;  /* 0x0000000604029225 */ /* 0x042fe800078e00ff */
[----:B------:R-:W-:Y:S01]  /*d470*/  @!P1 IMAD R3, R4, R7, R3 ;  /* 0x0000000704039224 */ /* 0x000fe200078e0203 */
[----:B------:R-:W-:Y:S04]  /*d480*/  @!P1 SHF.L.U32 R12, R2, 0x7, RZ ;  /* 0x00000007020c9819 */ /* 0x000fe800000006ff */
[----:B------:R-:W-:Y:S02]  /*d490*/  @!P1 LEA R12, P2, R6, R12, 0x4 ;  /* 0x0000000c060c9211 */ /* 0x000fe400078420ff */
[----:B------:R-:W-:Y:S01]  /*d4a0*/  @!P1 SHF.L.U64.HI R3, R2, 0x7, R3 ;  /* 0x0000000702039819 */ /* 0x000fe20000010203 */
[----:B------:R-:W-:Y:S01]  /*d4b0*/  @!P3 VIADD R10, R235, 0xffffffff ;  /* 0xffffffffeb0ab836 */ /* 0x000fe20000000000 */
[----:B------:R-:W1:Y:S03]  /*d4c0*/  @!P3 LDC.64 R16, c[0x0][0x3b8] ;  /* 0x0000ee00ff10bb82 */ /* 0x000e660000000a00 */
[----:B-1----:R-:W-:Y:S01]  /*d4d0*/  @!P3 IMAD.WIDE.U32 R4, R10, R16, RZ ;  /* 0x000000100a04b225 */ /* 0x002fe200078e00ff */
[----:B------:R-:W-:Y:S04]  /*d4e0*/  @!P1 LEA.HI.X R16, R6, R3, R7, 0x4, P2 ;  /* 0x0000000306109211 */ /* 0x000fe800010f2407 */
[----:B------:R-:W1:Y:S01]  /*d4f0*/  @!P1 LDC.64 R6, c[0x0][0x3b8] ;  /* 0x0000ee00ff069b82 */ /* 0x000e620000000a00 */
[----:B------:R-:W-:Y:S02]  /*d500*/  @!P3 IMAD R5, R10, R17, R5 ;  /* 0x000000110a05b224 */ /* 0x000fe400078e0205 */
[C---:B-----5:R-:W-:Y:S04]  /*d510*/  @!P1 IMAD.WIDE.U32 R2, R11.reuse, R8, RZ ;  /* 0x000000080b029225 */ /* 0x060fe800078e00ff */
[----:B------:R-:W-:Y:S01]  /*d520*/  @!P1 IMAD R3, R11, R9, R3 ;  /* 0x000000090b039224 */ /* 0x000fe200078e0203 */
[-C--:B--2---:R-:W-:Y:S02]  /*d530*/  @!P3 LEA R13, P4, R4, R49.reuse, 0x8 ;  /* 0x00000031040db211 */ /* 0x084fe400078840ff */
[----:B------:R-:W-:Y:S02]  /*d540*/  @!P1 LEA R10, P2, R12, R49, 0x1 ;  /* 0x000000310c0a9211 */ /* 0x000fe400078408ff */
[-C--:B---3--:R-:W-:Y:S01]  /*d550*/  @!P3 LEA.HI.X R5, R4, R48.reuse, R5, 0x8, P4 ;  /* 0x000000300405b211 */ /* 0x088fe200020f4405 */
[----:B------:R-:W-:Y:S01]  /*d560*/  @!P3 IMAD.MOV.U32 R4, RZ, RZ, R13 ;  /* 0x000000ffff04b224 */ /* 0x000fe200078e000d */
[----:B------:R-:W-:Y:S02]  /*d570*/  @!P1 LEA.HI.X R11, R12, R48, R16, 0x1, P2 ;  /* 0x000000300c0b9211 */ /* 0x000fe400010f0c10 */
[C---:B------:R-:W-:Y:S02]  /*d580*/  @!P1 SHF.L.U32 R12, R2.reuse, 0x7, RZ ;  /* 0x00000007020c9819 */ /* 0x040fe400000006ff */
[----:B------:R-:W-:Y:S01]  /*d590*/  @!PT LDS RZ, [RZ] ;  /* 0x00000000fffff984 */ /* 0x000fe20000000800 */
[----:B------:R-:W-:Y:S01]  /*d5a0*/  @!PT LDS RZ, [RZ] ;  /* 0x00000000fffff984 */ /* 0x000fe20000000800 */
[----:B------:R-:W-:Y:S01]  /*d5b0*/  @!PT LDS RZ, [RZ] ;  /* 0x00000000fffff984 */ /* 0x000fe20000000800 */
[----:B------:R2:W-:Y:S05]  /*d5c0*/  @!P3 LDGSTS.E.BYPASS.LTC128B.128 [R233+0x4000], desc[UR14][R4.64] ;  /* 0x0400000004e9bfae */ /* 0x0005ea000b981a0e */
[----:B------:R3:W-:Y:S05]  /*d5d0*/  @P3 STS.128 [R233+0x4000], RZ ;  /* 0x004000ffe9003388 */ /* 0x0007ea0000000c00 */
[----:B------:R3:W-:Y:S05]  /*d5e0*/  @P1 STS.128 [R233+0x4800], RZ ;  /* 0x004800ffe9001388 */ /* 0x0007ea0000000c00 */
[----:B------:R-:W-:Y:S01]  /*d5f0*/  @!PT LDS RZ, [RZ] ;  /* 0x00000000fffff984 */ /* 0x000fe20000000800 */
[----:B------:R-:W-:Y:S01]  /*d600*/  @!PT LDS RZ, [RZ] ;  /* 0x00000000fffff984 */ /* 0x000fe20000000800 */
[----:B------:R-:W-:Y:S01]  /*d610*/  @!PT LDS RZ, [RZ] ;  /* 0x00000000fffff984 */ /* 0x000fe20000000800 */
[----:B------:R5:W-:Y:S05]  /*d620*/  @!P1 LDGSTS.E.BYPASS.LTC128B.128 [R233+0x4800], desc[UR14][R10.64] ;  /* 0x048000000ae99fae */ /* 0x000bea000b981a0e */
[----:B------:R3:W-:Y:S01]  /*d630*/  @P1 STS.128 [R233+0x5000], RZ ;  /* 0x005000ffe9001388 */ /* 0x0007e20000000c00 */
[----:B--2---:R-:W-:Y:S01]  /*d640*/  @!P1 SHF.L.U64.HI R4, R2, 0x7, R3 ;  /* 0x0000000702049819 */ /* 0x004fe20000010203 */
[C---:B------:R-:W-:Y:S01]  /*d650*/  @!P1 VIADD R2, R235.reuse, 0xffffffff ;  /* 0xffffffffeb029836 */ /* 0x040fe20000000000 */
[C---:B------:R-:W-:Y:S02]  /*d660*/  @!P1 LEA R3, P2, R8.reuse, R12, 0x5 ;  /* 0x0000000c08039211 */ /* 0x040fe400078428ff */
[----:B------:R-:W-:Y:S02]  /*d670*/  @!P1 IADD3 R12, PT, PT, R235, -0x1, RZ ;  /* 0xffffffffeb0c9810 */ /* 0x000fe40007ffe0ff */
[----:B------:R-:W-:Y:S01]  /*d680*/  @!P1 LEA.HI.X R8, R8, R4, R9, 0x5, P2 ;  /* 0x0000000408089211 */ /* 0x000fe200010f2c09 */
[C---:B----4-:R-:W-:Y:S04]  /*d690*/  @!P1 IMAD.WIDE.U32 R4, R2.reuse, R14, RZ ;  /* 0x0000000e02049225 */ /* 0x050fe800078e00ff */
[----:B------:R-:W-:Y:S01]  /*d6a0*/  @!P1 IMAD R5, R2, R15, R5 ;  /* 0x0000000f02059224 */ /* 0x000fe200078e0205 */
[----:B-----5:R-:W-:Y:S01]  /*d6b0*/  @!P1 LEA R10, P2, R3, R49, 0x1 ;  /* 0x00000031030a9211 */ /* 0x020fe200078408ff */
[----:B------:R-:W-:Y:S03]  /*d6c0*/  @!P1 IMAD R15, R15, 0x30, RZ ;  /* 0x000000300f0f9824 */ /* 0x000fe600078e02ff */
[----:B------:R-:W-:Y:S01]  /*d6d0*/  @!P1 LEA.HI.X R11, R3, R48, R8, 0x1, P2 ;  /* 0x00000030030b9211 */ /* 0x000fe200010f0c08 */
[----:B-1----:R-:W-:Y:S01]  /*d6e0*/  @!P1 IMAD.WIDE.U32 R2, R12, R6, RZ ;  /* 0x000000060c029225 */ /* 0x002fe200078e00ff */
[----:B------:R-:W-:Y:S03]  /*d6f0*/  @!P1 SHF.L.U64.HI R9, R4, 0x7, R5 ;  /* 0x0000000704099819 */ /* 0x000fe60000010205 */
        /* <DEDUP_REMOVED lines=9> */
[C---:B------:R-:W-:Y:S01]  /*d790*/  @!P1 IADD3 R9, PT, PT, R235.reuse, -0x1, RZ ;  /* 0xffffffffeb099810 */ /* 0x040fe20007ffe0ff */
[----:B------:R3:W-:Y:S02]  /*d7a0*/  @P1 STS.128 [R233+0x5800], RZ ;  /* 0x005800ffe9001388 */ /* 0x0007e40000000c00 */
[----:B------:R-:W-:Y:S01]  /*d7b0*/  @!P1 VIADD R8, R235, 0xffffffff ;  /* 0xffffffffeb089836 */ /* 0x000fe20000000000 */
        /* <DEDUP_REMOVED lines=8> */
[----:B-1----:R-:W-:Y:S01]  /*d840*/  @!P1 VIADD R11, R235, 0xffffffff ;  /* 0xffffffffeb0b9836 */ /* 0x002fe20000000000 */
[C---:B------:R-:W-:Y:S03]  /*d850*/  @!P1 LEA R10, P2, R6.reuse, R5, 0x6 ;  /* 0x00000005060a9211 */ /* 0x040fe600078430ff */
[----:B------:R-:W-:Y:S01]  /*d860*/  @!P1 IMAD.WIDE.U32 R2, R11, R20, RZ ;  /* 0x000000140b029225 */ /* 0x000fe200078e00ff */
[----:B------:R-:W-:Y:S02]  /*d870*/  @!P1 LEA.HI.X R12, R6, R4, R7, 0x6, P2 ;  /* 0x00000004060c9211 */ /* 0x000fe400010f3407 */
[C---:B------:R-:W-:Y:S01]  /*d880*/  @!P1 LEA R14, P2, R10.reuse, R49, 0x1 ;  /* 0x000000310a0e9211 */ /* 0x040fe200078408ff */
[C---:B------:R-:W-:Y:S03]  /*d890*/  @!P1 IMAD.WIDE.U32 R4, R9.reuse, R18, RZ ;  /* 0x0000001209049225 */ /* 0x040fe600078e00ff */
[----:B------:R-:W-:Y:S01]  /*d8a0*/  @!P1 LEA.HI.X R15, R10, R48, R12, 0x1, P2 ;  /* 0x000000300a0f9211 */ /* 0x000fe200010f0c0c */
[C---:B------:R-:W-:Y:S04]  /*d8b0*/  @!P1 IMAD.WIDE.U32 R6, R8.reuse, R22, RZ ;  /* 0x0000001608069225 */ /* 0x040fe800078e00ff */
[----:B------:R-:W-:Y:S01]  /*d8c0*/  @!PT LDS RZ, [RZ] ;  /* 0x00000000fffff984 */ /* 0x000fe20000000800 */
[----:B------:R-:W-:Y:S01]  /*d8d0*/  @!PT LDS RZ, [RZ] ;  /* 0x00000000fffff984 */ /* 0x000fe20000000800 */
[----:B------:R-:W-:Y:S01]  /*d8e0*/  @!PT LDS RZ, [RZ] ;  /* 0x00000000fffff984 */ /* 0x000fe20000000800 */
[----:B------:R3:W-:Y:S01]  /*d8f0*/  @!P1 LDGSTS.E.BYPASS.LTC128B.128 [R233+0x6000], desc[UR14][R14.64] ;  /* 0x060000000ee99fae */ /* 0x0007e2000b981a0e */
[----:B------:R-:W-:Y:S02]  /*d900*/  @!P1 IMAD R5, R9, R19, R5 ;  /* 0x0000001309059224 */ /* 0x000fe400078e0205 */
[----:B------:R-:W-:Y:S02]  /*d910*/  @!P1 IMAD R7, R8, R23, R7 ;  /* 0x0000001708079224 */ /* 0x000fe400078e0207 */
[----:B------:R3:W-:Y:S01]  /*d920*/  @P1 STS.128 [R233+0x6800], RZ ;  /* 0x006800ffe9001388 */ /* 0x0007e20000000c00 */
[C---:B------:R-:W-:Y:S01]  /*d930*/  @!P1 IMAD.SHL.U32 R8, R4.reuse, 0x80, RZ ;  /* 0x0000008004089824 */ /* 0x040fe200078e00ff */
[----:B------:R-:W-:Y:S01]  /*d940*/  @!P1 SHF.L.U64.HI R9, R4, 0x7, R5 ;  /* 0x0000000704099819 */ /* 0x000fe20000010205 */
[----:B------:R-:W-:Y:S01]  /*d950*/  @!P1 IMAD R19, R19, 0x50, RZ ;  /* 0x0000005013139824 */ /* 0x000fe200078e02ff */
[C---:B------:R-:W-:Y:S01]  /*d960*/  @!P1 SHF.L.U32 R4, R6.reuse, 0x7, RZ ;  /* 0x0000000706049819 */ /* 0x040fe200000006ff */
[----:B------:R-:W-:Y:S01]  /*d970*/  @!P1 IMAD R3, R11, R21, R3 ;  /* 0x000000150b039224 */ /* 0x000fe200078e0203 */
[----:B------:R-:W-:Y:S01]  /*d980*/  @!P1 SHF.L.U64.HI R5, R6, 0x7, R7 ;  /* 0x0000000706059819 */ /* 0x000fe20000010207 */
[----:B------:R-:W-:Y:S03]  /*d990*/  @!P1 IMAD.WIDE.U32 R6, R18, 0x50, R8 ;  /* 0x0000005012069825 */ /* 0x000fe600078e0008 */
[----:B------:R-:W-:Y:S01]  /*d9a0*/  @!P1 SHF.L.U64.HI R9, R2, 0x7, R3 ;  /* 0x0000000702099819 */ /* 0x000fe20000010203 */
[----:B------:R-:W-:Y:S01]  /*d9b0*/  @!P1 IMAD.WIDE.U32 R4, R22, 0x60, R4 ;  /* 0x0000006016049825 */ /* 0x000fe200078e0004 */
[----:B------:R-:W-:Y:S02]  /*d9c0*/  @!P1 LEA R12, P5, R6, R49, 0x1 ;  /* 0x00000031060c9211 */ /* 0x000fe400078a08ff */
[----:B------:R-:W-:Y:S01]  /*d9d0*/  @!P1 IADD3 R7, PT, PT, R19, R7, RZ ;  /* 0x0000000713079210 */ /* 0x000fe20007ffe0ff */
[----:B------:R-:W-:Y:S01]  /*d9e0*/  @!P1 IMAD R23, R23, 0x60, RZ ;  /* 0x0000006017179824 */ /* 0x000fe200078e02ff */
[-C--:B------:R-:W-:Y:S01]  /*d9f0*/  @!P1 LEA R10, P4, R4, R49.reuse, 0x1 ;  /* 0x00000031040a9211 */ /* 0x080fe200078808ff */
[----:B------:R-:W-:Y:S01]  /*da00*/  @!P1 IMAD.SHL.U32 R8, R2, 0x80, RZ ;  /* 0x0000008002089824 */ /* 0x000fe200078e00ff */
[-C--:B------:R-:W-:Y:S01]  /*da10*/  @!P1 LEA.HI.X R13, R6, R48.reuse, R7, 0x1, P5 ;  /* 0x00000030060d9211 */ /* 0x080fe200028f0c07 */
[----:B------:R-:W-:Y:S02]  /*da20*/  @!P1 IMAD.IADD R5, R23, 0x1, R5 ;  /* 0x0000000117059824 */ /* 0x000fe400078e0205 */
[----:B------:R-:W-:Y:S02]  /*da30*/  @!P1 IMAD.WIDE.U32 R2, R20, 0x70, R8 ;  /* 0x0000007014029825 */ /* 0x000fe400078e0008 */
[----:B------:R-:W-:Y:S01]  /*da40*/  @!PT LDS RZ, [RZ] ;  /* 0x00000000fffff984 */ /* 0x000fe20000000800 */
[----:B------:R-:W-:Y:S01]  /*da50*/  @!PT LDS RZ, [RZ] ;  /* 0x00000000fffff984 */ /* 0x000fe20000000800 */
[----:B------:R-:W-:Y:S01]  /*da60*/  @!PT LDS RZ, [RZ] ;  /* 0x00000000fffff984 */ /* 0x000fe20000000800 */
[----:B------:R3:W-:Y:S01]  /*da70*/  @!P1 LDGSTS.E.BYPASS.LTC128B.128 [R233+0x6800], desc[UR14][R12.64] ;  /* 0x068000000ce99fae */ /* 0x0007e2000b981a0e */
[-C--:B------:R-:W-:Y:S01]  /*da80*/  @!P1 LEA.HI.X R11, R4, R48.reuse, R5, 0x1, P4 ;  /* 0x00000030040b9211 */ /* 0x080fe200020f0c05 */
[----:B------:R-:W-:Y:S01]  /*da90*/  @!P1 IMAD R21, R21, 0x70, RZ ;  /* 0x0000007015159824 */ /* 0x000fe200078e02ff */
[C---:B------:R-:W-:Y:S02]  /*daa0*/  @!P1 LEA R8, P2, R2.reuse, R49, 0x1 ;  /* 0x0000003102089211 */ /* 0x040fe400078408ff */
[----:B------:R3:W-:Y:S02]  /*dab0*/  @P1 STS.128 [R233+0x7000], RZ ;  /* 0x007000ffe9001388 */ /* 0x0007e40000000c00 */
[----:B------:R-:W-:Y:S03]  /*dac0*/  @!P1 IADD3 R3, PT, PT, R21, R3, RZ ;  /* 0x0000000315039210 */ /* 0x000fe60007ffe0ff */
[----:B------:R-:W-:Y:S01]  /*dad0*/  @!PT LDS RZ, [RZ] ;  /* 0x00000000fffff984 */ /* 0x000fe20000000800 */
[----:B------:R-:W-:Y:S01]  /*dae0*/  @!PT LDS RZ, [RZ] ;  /* 0x00000000fffff984 */ /* 0x000fe20000000800 */
[----:B------:R-:W-:Y:S01]  /*daf0*/  @!PT LDS RZ, [RZ] ;  /* 0x00000000fffff984 */ /* 0x000fe20000000800 */
[----:B------:R3:W-:Y:S01]  /*db00*/  @!P1 LDGSTS.E.BYPASS.LTC128B.128 [R233+0x7000], desc[UR14][R10.64] ;  /* 0x070000000ae99fae */ /* 0x0007e2000b981a0e */
[----:B------:R-:W-:Y:S04]  /*db10*/  @!P1 LEA.HI.X R9, R2, R48, R3, 0x1, P2 ;  /* 0x0000003002099211 */ /* 0x000fe800010f0c03 */
[----:B------:R3:W-:Y:S05]  /*db20*/  @P1 STS.128 [R233+0x7800], RZ ;  /* 0x007800ffe9001388 */ /* 0x0007ea0000000c00 */
[----:B------:R-:W-:Y:S01]  /*db30*/  @!PT LDS RZ, [RZ] ;  /* 0x00000000fffff984 */ /* 0x000fe20000000800 */
[----:B------:R-:W-:Y:S01]  /*db40*/  @!PT LDS RZ, [RZ] ;  /* 0x00000000fffff984 */ /* 0x000fe20000000800 */
[----:B------:R-:W-:Y:S01]  /*db50*/  @!PT LDS RZ, [RZ] ;  /* 0x00000000fffff984 */ /* 0x000fe20000000800 */
[----:B------:R3:W-:Y:S05]  /*db60*/  @!P1 LDGSTS.E.BYPASS.LTC128B.128 [R233+0x7800], desc[UR14][R8.64] ;  /* 0x0780000008e99fae */ /* 0x0007ea000b981a0e */
[----:B------:R-:W0:Y:S01]  /*db70*/  LDGDEPBAR ;  /* 0x00000000000079af */ /* 0x000e220000000000 */
[----:B------:R-:W-:Y:S05]  /*db80*/  BRA `(.L_x_574) ;  /* 0x0000003800247947 */ /* 0x000fea0003800000 */
.L_x_573:
[----:B--2---:R-:W2:Y:S01]  /*db90*/  LDL R25, [R1+0x34] ;  /* 0x0000340001197983 */ /* 0x004ea20000100800 */
[----:B------:R-:W-:Y:S01]  /*dba0*/  ISETP.GE.AND P1, PT, R234, UR7, PT ;  /* 0x00000007ea007c0c */ /* 0x000fe2000bf26270 */
[C---:B------:R-:W-:Y:S01]  /*dbb0*/  IMAD.WIDE.U32 R4, R235.reuse, R236, RZ ;  /* 0x000000eceb047225 */ /* 0x040fe200078e00ff */
[----:B------:R-:W-:Y:S04]  /*dbc0*/  DEPBAR.LE SB0, 0x0 ;  /* 0x000080000000791a */ /* 0x000fe80000000000 */
[----:B------:R-:W3:Y:S01]  /*dbd0*/  LDL R24, [R1+0x30] ;  /* 0x0000300001187983 */ /* 0x000ee20000100800 */
[----:B------:R-:W-:Y:S01]  /*dbe0*/  IMAD R5, R235, R237, R5 ;  /* 0x000000edeb057224 */ /* 0x000fe200078e0205 */
[C---:B-1----:R-:W-:Y:S01]  /*dbf0*/  SHF.L.U32 R2, R4.reuse, 0x7, RZ ;  /* 0x0000000704027819 */ /* 0x042fe200000006ff */
[----:B------:R-:W-:Y:S03]  /*dc00*/  BAR.SYNC.DEFER_BLOCKING 0x0 ;  /* 0x0000000000007b1d */ /* 0x000fe60000010000 */
[----:B------:R-:W-:Y:S01]  /*dc10*/  SHF.L.U64.HI R3, R4, 0x7, R5 ;  /* 0x0000000704037819 */ /* 0x000fe20000010205 */
[C---:B------:R-:W-:Y:S01]  /*dc20*/  @!P1 IMAD R10, R237.reuse, 0x70, RZ ;  /* 0x00000070ed0a9824 */ /* 0x040fe200078e02ff */
[CC--:B------:R-:W-:Y:S01]  /*dc30*/  @!P1 LEA R0, P4, R236.reuse, R2.reuse, 0x4 ;  /* 0x00000002ec009211 */ /* 0x0c0fe200078820ff */
[----:B------:R-:W-:Y:S01]  /*dc40*/  @!P1 IMAD R9, R237, 0x60, RZ ;  /* 0x00000060ed099824 */ /* 0x000fe200078e02ff */
[CC--:B------:R-:W-:Y:S02]  /*dc50*/  @!P1 LEA R5, P0, R236.reuse, R2.reuse, 0x6 ;  /* 0x00000002ec059211 */ /* 0x0c0fe400078030ff */
[CC--:B------:R-:W-:Y:S02]  /*dc60*/  @!P1 LEA R4, P2, R236.reuse, R2.reuse, 0x5 ;  /* 0x00000002ec049211 */ /* 0x0c0fe400078428ff */
[CCC-:B------:R-:W-:Y:S02]  /*dc70*/  @!P1 LEA.HI.X R6, R236.reuse, R3.reuse, R237.reuse, 0x4, P4 ;  /* 0x00000003ec069211 */ /* 0x1c0fe400020f24ed */
[CCC-:B------:R-:W-:Y:S02]  /*dc80*/  @!P1 LEA.HI.X R8, R236.reuse, R3.reuse, R237.reuse, 0x6, P0 ;  /* 0x00000003ec089211 */ /* 0x1c0fe400000f34ed */
[CC--:B------:R-:W-:Y:S02]  /*dc90*/  @!P1 LEA.HI.X R7, R236.reuse, R3.reuse, R237, 0x5, P2 ;  /* 0x00000003ec079211 */ /* 0x0c0fe400010f2ced */
[-C--:B------:R-:W-:Y:S02]  /*dca0*/  @!P1 MOV R20, R2.reuse ;  /* 0x0000000200149202 */ /* 0x080fe40000000f00 */
[-C--:B------:R-:W-:Y:S02]  /*dcb0*/  @!P1 MOV R21, R3.reuse ;  /* 0x0000000300159202 */ /* 0x080fe40000000f00 */
[----:B------:R-:W-:Y:S02]  /*dcc0*/  @!P1 MOV R22, R2 ;  /* 0x0000000200169202 */ /* 0x000fe40000000f00 */
[----:B------:R-:W-:Y:S01]  /*dcd0*/  @!P1 MOV R23, R3 ;  /* 0x0000000300179202 */ /* 0x000fe20000000f00 */
[C---:B------:R-:W-:Y:S01]  /*dce0*/  @!P1 IMAD.WIDE.U32 R20, R236.reuse, 0x70, R20 ;  /* 0x00000070ec149825 */ /* 0x040fe200078e0014 */
[----:B------:R-:W4:Y:S03]  /*dcf0*/  LDL R250, [R1+0x54] ;  /* 0x0000540001fa7983 */ /* 0x000f260000100800 */
[----:B------:R-:W-:Y:S01]  /*dd00*/  @!P1 IMAD.WIDE.U32 R22, R236, 0x60, R22 ;  /* 0x00000060ec169825 */ /* 0x000fe200078e0016 */
[----:B------:R-:W5:Y:S02]  /*dd10*/  LDL R249, [R1+0x50] ;  /* 0x0000500001f97983 */ /* 0x000f640000100800 */
[-C--:B--2---:R-:W-:Y:S02]  /*dd20*/  @!P1 LEA R18, P4, R0, R25.reuse, 0x1 ;  /* 0x0000001900129211 */ /* 0x084fe400078808ff */
[-C--:B------:R-:W-:Y:S02]  /*dd30*/  @!P1 LEA R14, P0, R5, R25.reuse, 0x1 ;  /* 0x00000019050e9211 */ /* 0x080fe400078008ff */
[-C--:B------:R-:W-:Y:S02]  /*dd40*/  @!P1 LEA R16, P2, R4, R25.reuse, 0x1 ;  /* 0x0000001904109211 */ /* 0x080fe400078408ff */
[-C--:B---3--:R-:W-:Y:S01]  /*dd50*/  @!P1 LEA.HI.X R19, R0, R24.reuse, R6, 0x1, P4 ;  /* 0x0000001800139211 */ /* 0x088fe200020f0c06 */
[----:B------:R-:W-:Y:S01]  /*dd60*/  @!P1 IMAD R0, R237, 0x30, RZ ;  /* 0x00000030ed009824 */ /* 0x000fe200078e02ff */
[-C--:B------:R-:W-:Y:S01]  /*dd70*/  @!P1 LEA.HI.X R15, R5, R24.reuse, R8, 0x1, P0 ;  /* 0x00000018050f9211 */ /* 0x080fe200000f0c08 */
[----:B------:R-:W-:Y:S01]  /*dd80*/  @!P1 IMAD R8, R237, 0x50, RZ ;  /* 0x00000050ed089824 */ /* 0x000fe200078e02ff */
[-C--:B------:R-:W-:Y:S02]  /*dd90*/  @!P3 LEA R6, P0, R2, R25.reuse, 0x1 ;  /* 0x000000190206b211 */ /* 0x080fe400078008ff */
[-C--:B------:R-:W-:Y:S01]  /*dda0*/  @!P1 LEA.HI.X R17, R4, R24.reuse, R7, 0x1, P2 ;  /* 0x0000001804119211 */ /* 0x080fe200010f0c07 */
[--C-:B------:R-:W-:Y:S01]  /*ddb0*/  @!P1 IMAD.WIDE.U32 R4, R236, 0x30, R2.reuse ;  /* 0x00000030ec049825 */ /* 0x100fe200078e0002 */
[-CC-:B------:R-:W-:Y:S03]  /*ddc0*/  @!P3 LEA.HI.X R7, R2, R24.reuse, R3.reuse, 0x1, P0 ;  /* 0x000000180207b211 */ /* 0x180fe600000f0c03 */
[----:B------:R-:W-:Y:S01]  /*ddd0*/  @!P1 IMAD.WIDE.U32 R2, R236, 0x50, R2 ;  /* 0x00000050ec029825 */ /* 0x000fe200078e0002 */
[----:B------:R-:W-:Y:S01]  /*dde0*/  @!P1 LEA R12, P5, R4, R25, 0x1 ;  /* 0x00000019040c9211 */ /* 0x000fe200078a08ff */
[----:B------:R-:W-:Y:S01]  /*ddf0*/  @!PT LDS RZ, [RZ] ;  /* 0x00000000fffff984 */ /* 0x000fe20000000800 */
[----:B------:R-:W-:Y:S01]  /*de00*/  @!PT LDS RZ, [RZ] ;  /* 0x00000000fffff984 */ /* 0x000fe20000000800 */
[----:B------:R-:W-:Y:S01]  /*de10*/  @!PT LDS RZ, [RZ] ;  /* 0x00000000fffff984 */ /* 0x000fe20000000800 */
[----:B------:R1:W-:Y:S01]  /*de20*/  @!P3 LDGSTS.E.BYPASS.LTC128B.128 [R233+0x8000], desc[UR14][R6.64] ;  /* 0x0800000006e9bfae */ /* 0x0003e2000b981a0e */
[----:B------:R-:W-:Y:S02]  /*de30*/  @!P1 IADD3 R0, PT, PT, R0, R5, RZ ;  /* 0x0000000500009210 */ /* 0x000fe40007ffe0ff */
[----:B------:R-:W-:Y:S02]  /*de40*/  @!P1 IADD3 R3, PT, PT, R8, R3, RZ ;  /* 0x0000000308039210 */ /* 0x000fe40007ffe0ff */
[-C--:B------:R-:W-:Y:S02]  /*de50*/  @!P1 LEA.HI.X R13, R4, R24.reuse, R0, 0x1, P5 ;  /* 0x00000018040d9211 */ /* 0x080fe400028f0c00 */
[C---:B------:R-:W-:Y:S01]  /*de60*/  @!P1 LEA R8, P2, R22.reuse, R25, 0x1 ;  /* 0x0000001916089211 */ /* 0x040fe200078408ff */
[----:B------:R-:W-:Y:S01]  /*de70*/  @P3 STS.128 [R233+0x8000], RZ ;  /* 0x008000ffe9003388 */ /* 0x000fe20000000c00 */
[----:B------:R-:W-:Y:S04]  /*de80*/  @!P1 IADD3 R5, PT, PT, R9, R23, RZ ;  /* 0x0000001709059210 */ /* 0x000fe80007ffe0ff */
[-C--:B------:R-:W-:Y:S02]  /*de90*/  @!P1 LEA.HI.X R9, R22, R24.reuse, R5, 0x1, P2 ;  /* 0x0000001816099211 */ /* 0x080fe400010f0c05 */
[----:B------:R-:W-:Y:S01]  /*dea0*/  ISETP.NE.AND P2, PT, R235, RZ, PT ;  /* 0x000000ffeb00720c */ /* 0x000fe20003f45270 */
[----:B------:R-:W-:Y:S08]  /*deb0*/  @P1 STS.128 [R233+0x8800], RZ ;  /* 0x008800ffe9001388 */ /* 0x000ff00000000c00 */
[----:B------:R-:W-:Y:S01]  /*dec0*/  @!PT LDS RZ, [RZ] ;  /* 0x00000000fffff984 */ /* 0x000fe20000000800 */
[----:B------:R-:W-:Y:S01]  /*ded0*/  @!PT LDS RZ, [RZ] ;  /* 0x00000000fffff984 */ /* 0x000fe20000000800 */
[----:B------:R-:W-:Y:S01]  /*dee0*/  @!PT LDS RZ, [RZ] ;  /* 0x00000000fffff984 */ /* 0x000fe20000000800 */
[----:B------:R-:W-:Y:S01]  /*def0*/  @!P1 LDGSTS.E.BYPASS.LTC128B.128 [R233+0x8800], desc[UR14][R18.64] ;  /* 0x0880000012e99fae */ /* 0x000fe2000b981a0e */
[----:B-1----:R-:W-:Y:S02]  /*df00*/  @!P1 IADD3 R7, PT, PT, R10, R21, RZ ;  /* 0x000000150a079210 */ /* 0x002fe40007ffe0ff */
[-C--:B------:R-:W-:Y:S02]  /*df10*/  @!P1 LEA R10, P4, R2, R25.reuse, 0x1 ;  /* 0x00000019020a9211 */ /* 0x080fe400078808ff */
[----:B------:R-:W-:Y:S03]  /*df20*/  @!P1 LEA R6, P0, R20, R25, 0x1 ;  /* 0x0000001914069211 */ /* 0x000fe600078008ff */
[----:B------:R-:W-:Y:S01]  /*df30*/  @P1 STS.128 [R233+0x9000], RZ ;  /* 0x009000ffe9001388 */ /* 0x000fe20000000c00 */
[-C--:B------:R-:W-:Y:S02]  /*df40*/  @!P1 LEA.HI.X R11, R2, R24.reuse, R3, 0x1, P4 ;  /* 0x00000018020b9211 */ /* 0x080fe400020f0c03 */
[----:B------:R-:W-:Y:S02]  /*df50*/  @!P1 LEA.HI.X R7, R20, R24, R7, 0x1, P0 ;  /* 0x0000001814079211 */ /* 0x000fe400000f0c07 */
[----:B------:R-:W-:Y:S03]  /*df60*/  IADD3 R2, PT, PT, R138, UR5, RZ ;  /* 0x000000058a027c10 */ /* 0x000fe6000fffe0ff */
[----:B------:R-:W-:Y:S01]  /*df70*/  @!PT LDS RZ, [RZ] ;  /* 0x00000000fffff984 */ /* 0x000fe20000000800 */
[----:B------:R-:W-:Y:S01]  /*df80*/  @!PT LDS RZ, [RZ] ;  /* 0x00000000fffff984 */ /* 0x000fe20000000800 */
[----:B------:R-:W-:Y:S01]  /*df90*/  @!PT LDS RZ, [RZ] ;  /* 0x00000000fffff984 */ /* 0x000fe20000000800 */
[----:B------:R1:W-:Y:S02]  /*dfa0*/  @!P1 LDGSTS.E.BYPASS.LTC128B.128 [R233+0x9000], desc[UR14][R16.64] ;  /* 0x0900000010e99fae */ /* 0x0003e4000b981a0e */
[----:B------:R-:W-:Y:S06]  /*dfb0*/  IMAD.IADD R0, R2, 0x1, R229 ;  /* 0x0000000102007824 */ /* 0x000fec00078e02e5 */
        /* <DEDUP_REMOVED lines=26> */
[----:B-1----:R-:W2:Y:S08]  /*e160*/  LDSM.16.M88.4 R16, [R138+UR5+0x4000] ;  /* 0x004000058a10783b */ /* 0x002eb00008000200 */
[----:B------:R-:W1:Y:S08]  /*e170*/  LDSM.16.M88.4 R124, [R228+0x2000] ;  /* 0x00200000e47c783b */ /* 0x000e700000000200 */
[----:B------:R-:W3:Y:S08]  /*e180*/  LDSM.16.M88.4 R32, [R138+UR5+0x4800] ;  /* 0x004800058a20783b */ /* 0x000ef00008000200 */
[----:B------:R-:W4:Y:S08]  /*e190*/  LDSM.16.M88.4 R48, [R138+UR5+0x5000] ;  /* 0x005000058a30783b */ /* 0x000f300008000200 */
[----:B------:R-:W5:Y:S01]  /*e1a0*/  LDSM.16.M88.4 R64, [R138+UR5+0x5800] ;  /* 0x005800058a40783b */ /* 0x000f620008000200 */
[-C--:B--2---:R-:W-:Y:S07]  /*e1b0*/  HMMA.16816.F32 R4, R128, R16.reuse, RZ ;  /* 0x000000108004723c */ /* 0x084fee00000018ff */
[----:B------:R-:W2:Y:S01]  /*e1c0*/  LDSM.16.M88.4 R80, [R138+UR5+0x6000] ;  /* 0x006000058a50783b */ /* 0x000ea20008000200 */
[C---:B-1----:R-:W-:Y:S07]  /*e1d0*/  HMMA.16816.F32 R8, R124.reuse, R16, RZ ;  /* 0x000000107c08723c */ /* 0x042fee00000018ff */
[----:B------:R-:W1:Y:S01]  /*e1e0*/  LDSM.16.M88.4 R96, [R138+UR5+0x6800] ;  /* 0x006800058a60783b */ /* 0x000e620008000200 */
[-C--:B------:R-:W-:Y:S07]  /*e1f0*/  HMMA.16816.F32 R12, R124, R18.reuse, RZ ;  /* 0x000000127c0c723c */ /* 0x080fee00000018ff */
[----:B------:R-:W1:Y:S01]  /*e200*/  LDSM.16.M88.4 R112, [R138+UR5+0x7000] ;  /* 0x007000058a70783b */ /* 0x000e620008000200 */
[C---:B------:R-:W-:Y:S07]  /*e210*/  HMMA.16816.F32 R16, R128.reuse, R18, RZ ;  /* 0x000000128010723c */ /* 0x040fee00000018ff */
[----:B------:R-:W1:Y:S01]  /*e220*/  LDSM.16.M88.4 R204, [R138+UR5+0x7800] ;  /* 0x007800058acc783b */ /* 0x000e620008000200 */
[-C--:B---3--:R-:W-:Y:S07]  /*e230*/  HMMA.16816.F32 R20, R128, R32.reuse, RZ ;  /* 0x000000208014723c */ /* 0x088fee00000018ff */
[----:B------:R-:W-:Y:S01]  /*e240*/  LDSM.16.M88.4 R208, [R230] ;  /* 0x00000000e6d0783b */ /* 0x000fe20000000200 */
[C---:B------:R-:W-:Y:S07]  /*e250*/  HMMA.16816.F32 R24, R124.reuse, R32, RZ ;  /* 0x000000207c18723c */ /* 0x040fee00000018ff */
[----:B------:R-:W3:Y:S01]  /*e260*/  LDSM.16.M88.4 R212, [R0+0x4000] ;  /* 0x0040000000d4783b */ /* 0x000ee20000000200 */
[-C--:B------:R-:W-:Y:S07]  /*e270*/  HMMA.16816.F32 R28, R124, R34.reuse, RZ ;  /* 0x000000227c1c723c */ /* 0x080fee00000018ff */
[----:B------:R-:W3:Y:S01]  /*e280*/  LDSM.16.M88.4 R216, [R230+0x2000] ;  /* 0x00200000e6d8783b */ /* 0x000ee20000000200 */
[C---:B------:R-:W-:Y:S07]  /*e290*/  HMMA.16816.F32 R32, R128.reuse, R34, RZ ;  /* 0x000000228020723c */ /* 0x040fee00000018ff */
[----:B------:R-:W0:Y:S08]  /*e2a0*/  LDGDEPBAR ;  /* 0x00000000000079af */ /* 0x000e300000000000 */
[----:B------:R-:W-:Y:S01]  /*e2b0*/  LDSM.16.M88.4 R220, [R0+0x5000] ;  /* 0x0050000000dc783b */ /* 0x000fe20000000200 */
[-C--:B----4-:R-:W-:Y:S07]  /*e2c0*/  HMMA.16816.F32 R36, R128, R48.reuse, RZ ;  /* 0x000000308024723c */ /* 0x090fee00000018ff */
[----:B------:R-:W-:Y:S01]  /*e2d0*/  LDSM.16.M88.4 R224, [R0+0x5800] ;  /* 0x0058000000e0783b */ /* 0x000fe20000000200 */
[C---:B------:R-:W-:Y:S01]  /*e2e0*/  HMMA.16816.F32 R40, R124.reuse, R48, RZ ;  /* 0x000000307c28723c */ /* 0x040fe200000018ff */
[----:B------:R-:W4:Y:S07]  /*e2f0*/  S2R R3, SR_TID.X ;  /* 0x0000000000037919 */ /* 0x000f2e0000002100 */
[-C--:B------:R-:W-:Y:S08]  /*e300*/  HMMA.16816.F32 R44, R124, R50.reuse, RZ ;  /* 0x000000327c2c723c */ /* 0x080ff000000018ff */
[C---:B------:R-:W-:Y:S08]  /*e310*/  HMMA.16816.F32 R48, R128.reuse, R50, RZ ;  /* 0x000000328030723c */ /* 0x040ff000000018ff */
[-C--:B-----5:R-:W-:Y:S08]  /*e320*/  HMMA.16816.F32 R52, R128, R64.reuse, RZ ;  /* 0x000000408034723c */ /* 0x0a0ff000000018ff */
[C---:B------:R-:W-:Y:S02]  /*e330*/  HMMA.16816.F32 R56, R124.reuse, R64, RZ ;  /* 0x000000407c38723c */ /* 0x040fe400000018ff */
[----:B----4-:R-:W-:Y:S06]  /*e340*/  LOP3.LUT P0, RZ, R3, 0x4, RZ, 0xc0, !PT ;  /* 0x0000000403ff7812 */ /* 0x010fec000780c0ff */
[-C--:B------:R-:W-:Y:S08]  /*e350*/  HMMA.16816.F32 R60, R124, R66.reuse, RZ ;  /* 0x000000427c3c723c */ /* 0x080ff000000018ff */
[C---:B------:R-:W-:Y:S08]  /*e360*/  HMMA.16816.F32 R64, R128.reuse, R66, RZ ;  /* 0x000000428040723c */ /* 0x040ff000000018ff */
[-C--:B--2---:R-:W-:Y:S08]  /*e370*/  HMMA.16816.F32 R68, R128, R80.reuse, RZ ;  /* 0x000000508044723c */ /* 0x084ff000000018ff */
        /* <DEDUP_REMOVED lines=16> */
[-C--:B---3--:R-:W-:Y:S08]  /*e480*/  HMMA.16816.F32 R4, R208, R212.reuse, R4 ;  /* 0x000000d4d004723c */ /* 0x088ff00000001804 */
        /* <DEDUP_REMOVED lines=22> */
[----:B---3--:R-:W-:Y:S04]  /*e5f0*/  SEL R0, R232, 0xffffffc0, !P0 ;  /* 0xffffffc0e8007807 */ /* 0x008fe80004000000 */
[-C--:B------:R-:W-:Y:S01]  /*e600*/  IADD3 R3, PT, PT, R228, R0.reuse, RZ ;  /* 0x00000000e4037210 */ /* 0x080fe20007ffe0ff */
[C---:B------:R-:W-:Y:S04]  /*e610*/  HMMA.16816.F32 R80, R208.reuse, R206, R80 ;  /* 0x000000ced050723c */ /* 0x040fe80000001850 */
[----:B------:R-:W-:Y:S01]  /*e620*/  LDSM.16.M88.4 R204, [R3] ;  /* 0x0000000003cc783b */ /* 0x000fe20000000200 */
[----:B------:R-:W-:Y:S03]  /*e630*/  IADD3 R0, PT, PT, R2, R0, RZ ;  /* 0x0000000002007210 */ /* 0x000fe60007ffe0ff */
[-C--:B------:R-:W-:Y:S03]  /*e640*/  HMMA.16816.F32 R84, R208, R212.reuse, R84 ;  /* 0x000000d4d054723c */ /* 0x080fe60000001854 */
[C---:B------:R-:W-:Y:S05]  /*e650*/  IADD3 R2, PT, PT, R229.reuse, R0, RZ ;  /* 0x00000000e5027210 */ /* 0x040fea0007ffe0ff */
[C---:B------:R-:W-:Y:S08]  /*e660*/  HMMA.16816.F32 R88, R216.reuse, R212, R88 ;  /* 0x000000d4d858723c */ /* 0x040ff00000001858 */
[-C--:B------:R-:W-:Y:S08]  /*e670*/  HMMA.16816.F32 R92, R216, R214.reuse, R92 ;  /* 0x000000d6d85c723c */ /* 0x080ff0000000185c */
[C---:B------:R-:W-:Y:S01]  /*e680*/  HMMA.16816.F32 R96, R208.reuse, R214, R96 ;  /* 0x000000d6d060723c */ /* 0x040fe20000001860 */
[----:B------:R-:W1:Y:S07]  /*e690*/  LDSM.16.M88.4 R212, [R0+0x4000] ;  /* 0x0040000000d4783b */ /* 0x000e6e0000000200 */
[-C--:B--2---:R-:W-:Y:S08]  /*e6a0*/  HMMA.16816.F32 R100, R208, R220.reuse, R100 ;  /* 0x000000dcd064723c */ /* 0x084ff00000001864 */
[C---:B------:R-:W-:Y:S08]  /*e6b0*/  HMMA.16816.F32 R104, R216.reuse, R220, R104 ;  /* 0x000000dcd868723c */ /* 0x040ff00000001868 */
[-C--:B------:R-:W-:Y:S08]  /*e6c0*/  HMMA.16816.F32 R108, R216, R222.reuse, R108 ;  /* 0x000000ded86c723c */ /* 0x080ff0000000186c */
[C---:B------:R-:W-:Y:S01]  /*e6d0*/  HMMA.16816.F32 R112, R208.reuse, R222, R112 ;  /* 0x000000ded070723c */ /* 0x040fe20000001870 */
[----:B------:R2:W3:Y:S07]  /*e6e0*/  LDSM.16.M88.4 R220, [R3+0x2000] ;  /* 0x0020000003dc783b */ /* 0x0004ee0000000200 */
[-C--:B----4-:R-:W-:Y:S08]  /*e6f0*/  HMMA.16816.F32 R116, R208, R224.reuse, R116 ;  /* 0x000000e0d074723c */ /* 0x090ff00000001874 */
[C---:B------:R-:W-:Y:S08]  /*e700*/  HMMA.16816.F32 R120, R216.reuse, R224, R120 ;  /* 0x000000e0d878723c */ /* 0x040ff00000001878 */
[-C--:B------:R-:W-:Y:S01]  /*e710*/  HMMA.16816.F32 R124, R216, R226.reuse, R124 ;  /* 0x000000e2d87c723c */ /* 0x080fe2000000187c */
[----:B------:R-:W-:Y:S02]  /*e720*/  LDSM.16.M88.4 R216, [R0+0x5000] ;  /* 0x0050000000d8783b */ /* 0x000fe40000000200 */
        /* <DEDUP_REMOVED lines=8> */
[----:B------:R-:W-:Y:S07]  /*e7b0*/  LDSM.16.M88.4 R212, [R0+0x6800] ;  /* 0x0068000000d4783b */ /* 0x000fee0000000200 */
        /* <DEDUP_REMOVED lines=24> */
[----:B------:R-:W2:Y:S07]  /*e940*/  LDSM.16.M88.4 R212, [R3] ;  /* 0x0000000003d4783b */ /* 0x000eae0000000200 */
[-C--:B---3--:R-:W-:Y:S08]  /*e950*/  HMMA.16816.F32 R100, R204, R216.reuse, R100 ;  /* 0x000000d8cc64723c */ /* 0x088ff00000001864 */
[C---:B------:R-:W-:Y:S08]  /*e960*/  HMMA.16816.F32 R104, R220.reuse, R216, R104 ;  /* 0x000000d8dc68723c */ /* 0x040ff00000001868 */
[-C--:B------:R-:W-:Y:S08]  /*e970*/  HMMA.16816.F32 R108, R220, R218.reuse, R108 ;  /* 0x000000dadc6c723c */ /* 0x080ff0000000186c */
[C---:B------:R-:W-:Y:S01]  /*e980*/  HMMA.16816.F32 R112, R204.reuse, R218, R112 ;  /* 0x000000dacc70723c */ /* 0x040fe20000001870 */
[----:B------:R-:W3:Y:S07]  /*e990*/  LDSM.16.M88.4 R216, [R3+0x2000] ;  /* 0x0020000003d8783b */ /* 0x000eee0000000200 */
[-C--:B-1----:R-:W-:Y:S08]  /*e9a0*/  HMMA.16816.F32 R116, R204, R208.reuse, R116 ;  /* 0x000000d0cc74723c */ /* 0x082ff00000001874 */
[C---:B------:R-:W-:Y:S08]  /*e9b0*/  HMMA.16816.F32 R120, R220.reuse, R208, R120 ;  /* 0x000000d0dc78723c */ /* 0x040ff00000001878 */
[-C--:B------:R-:W-:Y:S08]  /*e9c0*/  HMMA.16816.F32 R124, R220, R210.reuse, R124 ;  /* 0x000000d2dc7c723c */ /* 0x080ff0000000187c */
[----:B------:R-:W-:Y:S08]  /*e9d0*/  HMMA.16816.F32 R128, R204, R210, R128 ;  /* 0x000000d2cc80723c */ /* 0x000ff00000001880 */
[-C--:B--2---:R-:W-:Y:S08]  /*e9e0*/  HMMA.16816.F32 R4, R212, R224.reuse, R4 ;  /* 0x000000e0d404723c */ /* 0x084ff00000001804 */
        /* <DEDUP_REMOVED lines=22> */
[----:B------:R1:W-:Y:S10]  /*eb50*/  MUFU.TANH R245, R5 ;  /* 0x0000000500f57308 */ /* 0x0003f40000002400 */
[----:B------:R-:W-:Y:S10]  /*eb60*/  MUFU.TANH R223, R10 ;  /* 0x0000000a00df7308 */ /* 0x000ff40000002400 */
[----:B------:R-:W2:Y:S01]  /*eb70*/  MUFU.TANH R222, R11 ;  /* 0x0000000b00de7308 */ /* 0x000ea20000002400 */
[----:B-1----:R-:W1:Y:S09]  /*eb80*/  LDSM.16.M88.4 R4, [R2+0x4800] ;  /* 0x004800000204783b */ /* 0x002e720000000200 */
[----:B------:R-:W3:Y:S10]  /*eb90*/  MUFU.TANH R242, R8 ;  /* 0x0000000800f27308 */ /* 0x000ef40000002400 */
[----:B------:R4:W-:Y:S10]  /*eba0*/  MUFU.TANH R243, R9 ;  /* 0x0000000900f37308 */ /* 0x0009f40000002400 */
[----:B------:R5:W-:Y:S10]  /*ebb0*/  MUFU.TANH R227, R12 ;  /* 0x0000000c00e37308 */ /* 0x000bf40000002400 */
[----:B------:R-:W-:Y:S01]  /*ebc0*/  MUFU.TANH R241, R13 ;  /* 0x0000000d00f17308 */ /* 0x000fe20000002400 */
[----:B----4-:R-:W4:Y:S09]  /*ebd0*/  LDSM.16.M88.4 R8, [R2+0x5000] ;  /* 0x005000000208783b */ /* 0x010f320000000200 */
[----:B------:R-:W3:Y:S01]  /*ebe0*/  MUFU.TANH R224, R14 ;  /* 0x0000000e00e07308 */ /* 0x000ee20000002400 */
[-C--:B-1----:R-:W-:Y:S03]  /*ebf0*/  HMMA.16816.F32 R20, R212, R4.reuse, R20 ;  /* 0x00000004d414723c */ /* 0x082fe60000001814 */
[----:B-----5:R-:W-:Y:S06]  /*ec00*/  LEA R12, R235, R250, 0x7 ;  /* 0x000000faeb0c7211 */ /* 0x020fec00078e38ff */
[----:B------:R-:W1:Y:S01]  /*ec10*/  MUFU.TANH R248, R16 ;  /* 0x0000001000f87308 */ /* 0x000e620000002400 */
[----:B------:R-:W-:Y:S01]  /*ec20*/  IADD3 R12, PT, PT, R249, -R12, RZ ;  /* 0x8000000cf90c7210 */ /* 0x000fe20007ffe0ff */
[C---:B------:R-:W-:Y:S04]  /*ec30*/  HMMA.16816.F32 R24, R216.reuse, R4, R24 ;  /* 0x00000004d818723c */ /* 0x040fe80000001818 */
[C---:B------:R-:W-:Y:S01]  /*ec40*/  VIADD R0, R12.reuse, 0x47 ;  /* 0x000000470c007836 */ /* 0x040fe20000000000 */
[----:B------:R-:W-:Y:S03]  /*ec50*/  IADD3 R3, PT, PT, R12, 0x48, RZ ;  /* 0x000000480c037810 */ /* 0x000fe60007ffe0ff */
[----:B------:R-:W-:Y:S01]  /*ec60*/  MUFU.TANH R240, R15 ;  /* 0x0000000f00f07308 */ /* 0x000fe20000002400 */
[-C--:B------:R-:W-:Y:S03]  /*ec70*/  HMMA.16816.F32 R28, R216, R6.reuse, R28 ;  /* 0x00000006d81c723c */ /* 0x080fe6000000181c */
[----:B------:R-:W-:Y:S01]  /*ec80*/  FMUL.FTZ R23, R23, UR6 ;  /* 0x0000000617177c20 */ /* 0x000fe20008410000 */
[----:B------:R-:W-:Y:S01]  /*ec90*/  IABS R0, R0 ;  /* 0x0000000000007213 */ /* 0x000fe20000000000 */
[----:B------:R-:W-:Y:S04]  /*eca0*/  FMUL.FTZ R22, R22, UR6 ;  /* 0x0000000616167c20 */ /* 0x000fe80008410000 */
[----:B------:R-:W-:Y:S01]  /*ecb0*/  MUFU.TANH R18, R18 ;  /* 0x0000001200127308 */ /* 0x000fe20000002400 */
[----:B------:R-:W-:Y:S01]  /*ecc0*/  IABS R3, R3 ;  /* 0x0000000300037213 */ /* 0x000fe20000000000 */
[C---:B------:R-:W-:Y:S01]  /*ecd0*/  HMMA.16816.F32 R32, R212.reuse, R6, R32 ;  /* 0x00000006d420723c */ /* 0x040fe20000001820 */
[----:B------:R-:W5:Y:S03]  /*ece0*/  LDSM.16.M88.4 R4, [R2+0x5800] ;  /* 0x005800000204783b */ /* 0x000f660000000200 */
[----:B------:R-:W-:Y:S01]  /*ecf0*/  I2FP.F32.S32 R0, R0 ;  /* 0x0000000000007245 */ /* 0x000fe20000201400 */
[----:B------:R-:W-:Y:S03]  /*ed00*/  FMUL.FTZ R26, R26, UR6 ;  /* 0x000000061a1a7c20 */ /* 0x000fe60008410000 */
[----:B------:R-:W-:Y:S01]  /*ed10*/  MUFU.TANH R204, R23 ;  /* 0x0000001700cc7308 */ /* 0x000fe20000002400 */
[----:B------:R-:W-:Y:S01]  /*ed20*/  FMUL.FTZ R27, R27, UR6 ;  /* 0x000000061b1b7c20 */ /* 0x000fe20008410000 */
[-C--:B----4-:R-:W-:Y:S03]  /*ed30*/  HMMA.16816.F32 R36, R212, R8.reuse, R36 ;  /* 0x00000008d424723c */ /* 0x090fe60000001824 */
[----:B------:R-:W-:Y:S01]  /*ed40*/  FMUL.FTZ R29, R29, UR6 ;  /* 0x000000061d1d7c20 */ /* 0x000fe20008410000 */
[----:B------:R-:W-:Y:S01]  /*ed50*/  FMUL.FTZ R31, R31, UR6 ;  /* 0x000000061f1f7c20 */ /* 0x000fe20008410000 */
[----:B------:R-:W-:Y:S03]  /*ed60*/  FMUL.FTZ R24, R24, UR6 ;  /* 0x0000000618187c20 */ /* 0x000fe60008410000 */
[----:B------:R-:W4:Y:S01]  /*ed70*/  MUFU.TANH R225, R27 ;  /* 0x0000001b00e17308 */ /* 0x000f220000002400 */
[----:B------:R-:W-:Y:S01]  /*ed80*/  I2FP.F32.S32 R3, R3 ;  /* 0x0000000300037245 */ /* 0x000fe20000201400 */
        /* <DEDUP_REMOVED lines=11> */
[C---:B------:R-:W-:Y:S01]  /*ee40*/  HMMA.16816.F32 R48, R212.reuse, R10, R48 ;  /* 0x0000000ad430723c */ /* 0x040fe20000001830 */
[----:B------:R-:W3:Y:S03]  /*ee50*/  LDSM.16.M88.4 R8, [R2+0x6000] ;  /* 0x006000000208783b */ /* 0x000ee60000000200 */
[----:B------:R-:W-:Y:S01]  /*ee60*/  FMUL.FTZ R41, R41, UR6 ;  /* 0x0000000629297c20 */ /* 0x000fe20008410000 */
[----:B------:R-:W-:Y:S03]  /*ee70*/  FMUL.FTZ R42, R42, UR6 ;  /* 0x000000062a2a7c20 */ /* 0x000fe60008410000 */
[----:B------:R2:W-:Y:S01]  /*ee80*/  MUFU.TANH R207, R39 ;  /* 0x0000002700cf7308 */ /* 0x0005e20000002400 */
[----:B------:R-:W-:Y:S01]  /*ee90*/  FMUL.FTZ R40, R40, UR6 ;  /* 0x0000000628287c20 */ /* 0x000fe20008410000 */
[----:B------:R-:W-:Y:S01]  /*eea0*/  FMUL.FTZ R21, R21, UR6 ;  /* 0x0000000615157c20 */ /* 0x000fe20008410000 */
[-C--:B-----5:R-:W-:Y:S03]  /*eeb0*/  HMMA.16816.F32 R52, R212, R4.reuse, R52 ;  /* 0x00000004d434723c */ /* 0x0a0fe60000001834 */
[----:B------:R-:W-:Y:S01]  /*eec0*/  FMUL.FTZ R46, R46, UR6 ;  /* 0x000000062e2e7c20 */ /* 0x000fe20008410000 */
[----:B------:R-:W-:Y:S03]  /*eed0*/  FMUL.FTZ R44, R44, UR6 ;  /* 0x000000062c2c7c20 */ /* 0x000fe60008410000 */
[----:B------:R5:W-:Y:S01]  /*eee0*/  MUFU.TANH R23, R36 ;  /* 0x0000002400177308 */ /* 0x000be20000002400 */
[----:B------:R-:W-:Y:S01]  /*eef0*/  FMUL.FTZ R37, R37, UR6 ;  /* 0x0000000625257c20 */ /* 0x000fe20008410000 */
[----:B------:R-:W-:Y:S01]  /*ef00*/  FMUL.FTZ R30, R30, UR6 ;  /* 0x000000061e1e7c20 */ /* 0x000fe20008410000 */
[C---:B------:R-:W-:Y:S04]  /*ef10*/  HMMA.16816.F32 R56, R216.reuse, R4, R56 ;  /* 0x00000004d838723c */ /* 0x040fe80000001838 */
[----:B------:R-:W-:Y:S03]  /*ef20*/  FMUL.FTZ R43, R43, UR6 ;  /* 0x000000062b2b7c20 */ /* 0x000fe60008410000 */
[----:B------:R1:W-:Y:S01]  /*ef30*/  MUFU.TANH R13, R42 ;  /* 0x0000002a000d7308 */ /* 0x0003e20000002400 */
[----:B------:R-:W-:Y:S01]  /*ef40*/  FMUL.FTZ R28, R28, UR6 ;  /* 0x000000061c1c7c20 */ /* 0x000fe20008410000 */
[----:B--2---:R-:W-:Y:S01]  /*ef50*/  FFMA.FTZ R39, R0, -R132, R222 ;  /* 0x8000008400277223 */ /* 0x004fe200000100de */
[-C--:B------:R-:W-:Y:S03]  /*ef60*/  HMMA.16816.F32 R60, R216, R6.reuse, R60 ;  /* 0x00000006d83c723c */ /* 0x080fe6000000183c */
[----:B------:R-:W-:Y:S01]  /*ef70*/  IADD3 R0, PT, PT, R12, 0x40, RZ ;  /* 0x000000400c007810 */ /* 0x000fe20007ffe0ff */
[----:B------:R-:W-:Y:S03]  /*ef80*/  FMUL.FTZ R54, R54, UR6 ;  /* 0x0000000636367c20 */ /* 0x000fe60008410000 */
[----:B------:R2:W-:Y:S01]  /*ef90*/  MUFU.TANH R14, R40 ;  /* 0x00000028000e7308 */ /* 0x0005e20000002400 */
[----:B------:R-:W-:Y:S01]  /*efa0*/  FMUL.FTZ R45, R45, UR6 ;  /* 0x000000062d2d7c20 */ /* 0x000fe20008410000 */
[----:B------:R-:W-:Y:S01]  /*efb0*/  IABS R0, R0 ;  /* 0x0000000000007213 */ /* 0x000fe20000000000 */
[C---:B------:R-:W-:Y:S01]  /*efc0*/  HMMA.16816.F32 R64, R212.reuse, R6, R64 ;  /* 0x00000006d440723c */ /* 0x040fe20000001840 */
[----:B------:R-:W4:Y:S03]  /*efd0*/  LDSM.16.M88.4 R4, [R2+0x6800] ;  /* 0x006800000204783b */ /* 0x000f260000000200 */
[----:B------:R-:W-:Y:S03]  /*efe0*/  I2FP.F32.S32 R0, R0 ;  /* 0x0000000000007245 */ /* 0x000fe60000201400 */
[----:B------:R4:W-:Y:S01]  /*eff0*/  MUFU.TANH R238, R30 ;  /* 0x0000001e00ee7308 */ /* 0x0009e20000002400 */
[----:B------:R-:W-:Y:S01]  /*f000*/  FMUL.FTZ R57, R57, UR6 ;  /* 0x0000000639397c20 */ /* 0x000fe20008410000 */
[----:B------:R-:W-:Y:S01]  /*f010*/  FMUL.FTZ R56, R56, UR6 ;  /* 0x0000000638387c20 */ /* 0x000fe20008410000 */
[-C--:B---3--:R-:W-:Y:S03]  /*f020*/  HMMA.16816.F32 R68, R212, R8.reuse, R68 ;  /* 0x00000008d444723c */ /* 0x088fe60000001844 */
[CC--:B-----5:R-:W-:Y:S01]  /*f030*/  FFMA.FTZ R36, R0.reuse, -R132.reuse, R242 ;  /* 0x8000008400247223 */ /* 0x0e0fe200000100f2 */
[-C--:B-1----:R-:W-:Y:S03]  /*f040*/  FFMA.FTZ R42, R0, -R132.reuse, R224 ;  /* 0x80000084002a7223 */ /* 0x082fe600000100e0 */
[----:B------:R-:W-:Y:S01]  /*f050*/  MUFU.TANH R211, R29 ;  /* 0x0000001d00d37308 */ /* 0x000fe20000002400 */
[----:B------:R-:W-:Y:S01]  /*f060*/  FMUL.FTZ R58, R58, UR6 ;  /* 0x000000063a3a7c20 */ /* 0x000fe20008410000 */
[----:B--2---:R-:W-:Y:S01]  /*f070*/  FFMA.FTZ R40, R3, -R132, R223 ;  /* 0x8000008403287223 */ /* 0x004fe200000100df */
[C---:B------:R-:W-:Y:S04]  /*f080*/  HMMA.16816.F32 R72, R216.reuse, R8, R72 ;  /* 0x00000008d848723c */ /* 0x040fe80000001848 */
[C---:B------:R-:W-:Y:S03]  /*f090*/  IADD3 R9, PT, PT, R12.reuse, 0x37, RZ ;  /* 0x000000370c097810 */ /* 0x040fe60007ffe0ff */
[----:B------:R-:W-:Y:S01]  /*f0a0*/  MUFU.TANH R43, R43 ;  /* 0x0000002b002b7308 */ /* 0x000fe20000002400 */
[----:B------:R-:W-:Y:S01]  /*f0b0*/  IADD3 R8, PT, PT, R12, 0x3f, RZ ;  /* 0x0000003f0c087810 */ /* 0x000fe20007ffe0ff */
[----:B------:R-:W-:Y:S01]  /*f0c0*/  FMUL.FTZ R61, R61, UR6 ;  /* 0x000000063d3d7c20 */ /* 0x000fe20008410000 */
[-C--:B------:R-:W-:Y:S03]  /*f0d0*/  HMMA.16816.F32 R76, R216, R10.reuse, R76 ;  /* 0x0000000ad84c723c */ /* 0x080fe6000000184c */
[----:B------:R-:W-:Y:S01]  /*f0e0*/  IABS R9, R9 ;  /* 0x0000000900097213 */ /* 0x000fe20000000000 */
[----:B------:R-:W-:Y:S03]  /*f0f0*/  FMUL.FTZ R68, R68, UR6 ;  /* 0x0000000644447c20 */ /* 0x000fe60008410000 */
[----:B------:R-:W-:Y:S01]  /*f100*/  MUFU.TANH R220, R28 ;  /* 0x0000001c00dc7308 */ /* 0x000fe20000002400 */
[----:B------:R-:W-:Y:S01]  /*f110*/  IABS R8, R8 ;  /* 0x0000000800087213 */ /* 0x000fe20000000000 */
[----:B------:R-:W-:Y:S01]  /*f120*/  FMUL.FTZ R69, R69, UR6 ;  /* 0x0000000645457c20 */ /* 0x000fe20008410000 */
[C---:B------:R-:W-:Y:S04]  /*f130*/  HMMA.16816.F32 R80, R212.reuse, R10, R80 ;  /* 0x0000000ad450723c */ /* 0x040fe80000001850 */
[----:B------:R-:W-:Y:S03]  /*f140*/  I2FP.F32.S32 R0, R9 ;  /* 0x0000000900007245 */ /* 0x000fe60000201400 */
[----:B------:R-:W1:Y:S01]  /*f150*/  MUFU.TANH R239, R31 ;  /* 0x0000001f00ef7308 */ /* 0x000e620000002400 */
[----:B------:R-:W-:Y:S01]  /*f160*/  I2FP.F32.S32 R8, R8 ;  /* 0x0000000800087245 */ /* 0x000fe20000201400 */
[----:B------:R-:W-:Y:S01]  /*f170*/  FMUL.FTZ R72, R72, UR6 ;  /* 0x0000000648487c20 */ /* 0x000fe20008410000 */
[----:B------:R-:W-:Y:S01]  /*f180*/  FMUL.FTZ R75, R75, UR6 ;  /* 0x000000064b4b7c20 */ /* 0x000fe20008410000 */
[-C--:B----4-:R-:W-:Y:S03]  /*f190*/  HMMA.16816.F32 R84, R212, R4.reuse, R84 ;  /* 0x00000004d454723c */ /* 0x090fe60000001854 */
[----:B------:R-:W-:Y:S03]  /*f1a0*/  FMUL.FTZ R79, R79, UR6 ;  /* 0x000000064f4f7c20 */ /* 0x000fe60008410000 */
[----:B------:R-:W-:Y:S01]  /*f1b0*/  MUFU.TANH R46, R46 ;  /* 0x0000002e002e7308 */ /* 0x000fe20000002400 */
[----:B------:R-:W-:Y:S01]  /*f1c0*/  FMUL.FTZ R77, R77, UR6 ;  /* 0x000000064d4d7c20 */ /* 0x000fe20008410000 */
[----:B------:R-:W-:Y:S01]  /*f1d0*/  FMUL.FTZ R78, R78, UR6 ;  /* 0x000000064e4e7c20 */ /* 0x000fe20008410000 */
[----:B------:R-:W-:Y:S01]  /*f1e0*/  FMUL.FTZ R62, R62, UR6 ;  /* 0x000000063e3e7c20 */ /* 0x000fe20008410000 */
[C---:B------:R-:W-:Y:S06]  /*f1f0*/  HMMA.16816.F32 R88, R216.reuse, R4, R88 ;  /* 0x00000004d858723c */ /* 0x040fec0000001858 */
[----:B------:R-:W-:Y:S01]  /*f200*/  MUFU.TANH R45, R45 ;  /* 0x0000002d002d7308 */ /* 0x000fe20000002400 */
[----:B------:R-:W-:Y:S01]  /*f210*/  FMUL.FTZ R82, R82, UR6 ;  /* 0x0000000652527c20 */ /* 0x000fe20008410000 */
[----:B------:R-:W-:Y:S01]  /*f220*/  FMUL.FTZ R83, R83, UR6 ;  /* 0x0000000653537c20 */ /* 0x000fe20008410000 */
[----:B------:R-:W-:Y:S01]  /*f230*/  FMUL.FTZ R80, R80, UR6 ;  /* 0x0000000650507c20 */ /* 0x000fe20008410000 */
[-C--:B------:R-:W-:Y:S03]  /*f240*/  HMMA.16816.F32 R92, R216, R6.reuse, R92 ;  /* 0x00000006d85c723c */ /* 0x080fe6000000185c */
[----:B------:R-:W-:Y:S03]  /*f250*/  FMUL.FTZ R85, R85, UR6 ;  /* 0x0000000655557c20 */ /* 0x000fe60008410000 */
[----:B------:R2:W-:Y:S01]  /*f260*/  MUFU.TANH R16, R35 ;  /* 0x0000002300107308 */ /* 0x0005e20000002400 */
        /* <DEDUP_REMOVED lines=8> */
[----:B------:R-:W-:Y:S01]  /*f2f0*/  FMUL.FTZ R84, R84, UR6 ;  /* 0x0000000654547c20 */ /* 0x000fe20008410000 */
[----:B------:R-:W-:Y:S01]  /*f300*/  MOV R30, R245 ;  /* 0x000000f5001e7202 */ /* 0x000fe20000000f00 */
[----:B------:R-:W-:Y:S01]  /*f310*/  FMUL.FTZ R89, R89, UR6 ;  /* 0x0000000659597c20 */ /* 0x000fe20008410000 */
[----:B------:R-:W-:Y:S03]  /*f320*/  FMUL.FTZ R95, R95, UR6 ;  /* 0x000000065f5f7c20 */ /* 0x000fe60008410000 */
[----:B------:R-:W-:Y:S01]  /*f330*/  MUFU.TANH R58, R58 ;  /* 0x0000003a003a7308 */ /* 0x000fe20000002400 */
[----:B------:R-:W-:Y:S01]  /*f340*/  FMUL.FTZ R94, R94, UR6 ;  /* 0x000000065e5e7c20 */ /* 0x000fe20008410000 */
[----:B--2---:R-:W-:Y:S01]  /*f350*/  FFMA.FTZ R35, R8, -R132, R243 ;  /* 0x8000008408237223 */ /* 0x004fe200000100f3 */
[----:B------:R-:W-:Y:S01]  /*f360*/  FMUL.FTZ R93, R93, UR6 ;  /* 0x000000065d5d7c20 */ /* 0x000fe20008410000 */
[----:B------:R-:W-:Y:S01]  /*f370*/  MOV R28, R248 ;  /* 0x000000f8001c7202 */ /* 0x000fe20000000f00 */
[----:B------:R-:W-:Y:S01]  /*f380*/  FMUL.FTZ R59, R59, UR6 ;  /* 0x000000063b3b7c20 */ /* 0x000fe20008410000 */
[----:B------:R-:W-:Y:S01]  /*f390*/  IADD3 R5, PT, PT, R12, 0x27, RZ ;  /* 0x000000270c057810 */ /* 0x000fe20007ffe0ff */
[----:B------:R-:W-:Y:S03]  /*f3a0*/  FMUL.FTZ R98, R98, UR6 ;  /* 0x0000000662627c20 */ /* 0x000fe60008410000 */
[----:B------:R2:W-:Y:S01]  /*f3b0*/  MUFU.TANH R15, R41 ;  /* 0x00000029000f7308 */ /* 0x0005e20000002400 */
[----:B------:R-:W-:Y:S01]  /*f3c0*/  FMUL.FTZ R47, R47, UR6 ;  /* 0x000000062f2f7c20 */ /* 0x000fe20008410000 */
[----:B------:R-:W-:Y:S01]  /*f3d0*/  IABS R5, R5 ;  /* 0x0000000500057213 */ /* 0x000fe20000000000 */
[----:B------:R-:W-:Y:S01]  /*f3e0*/  FMUL.FTZ R63, R63, UR6 ;  /* 0x000000063f3f7c20 */ /* 0x000fe20008410000 */
[----:B------:R-:W-:Y:S01]  /*f3f0*/  FMUL.FTZ R60, R60, UR6 ;  /* 0x000000063c3c7c20 */ /* 0x000fe20008410000 */
[----:B------:R-:W-:Y:S01]  /*f400*/  FMUL.FTZ R74, R74, UR6 ;  /* 0x000000064a4a7c20 */ /* 0x000fe20008410000 */
[----:B------:R-:W-:Y:S01]  /*f410*/  FMUL.FTZ R73, R73, UR6 ;  /* 0x0000000649497c20 */ /* 0x000fe20008410000 */
[----:B------:R-:W-:Y:S03]  /*f420*/  FMUL.FTZ R76, R76, UR6 ;  /* 0x000000064c4c7c20 */ /* 0x000fe60008410000 */
[----:B------:R-:W-:Y:S01]  /*f430*/  MUFU.TANH R59, R59 ;  /* 0x0000003b003b7308 */ /* 0x000fe20000002400 */
[----:B------:R-:W-:Y:S01]  /*f440*/  FMUL.FTZ R25, R25, UR6 ;  /* 0x0000000619197c20 */ /* 0x000fe20008410000 */
[----:B------:R-:W-:Y:S01]  /*f450*/  IADD3 R4, PT, PT, R12, 0x2f, RZ ;  /* 0x0000002f0c047810 */ /* 0x000fe20007ffe0ff */
[----:B------:R-:W-:Y:S01]  /*f460*/  FMUL.FTZ R38, R38, UR6 ;  /* 0x0000000626267c20 */ /* 0x000fe20008410000 */
[----:B------:R-:W-:Y:S01]  /*f470*/  FFMA.FTZ R225, R0, -R132, R225 ;  /* 0x8000008400e17223 */ /* 0x000fe200000100e1 */
[----:B------:R-:W-:Y:S01]  /*f480*/  IADD3 R3, PT, PT, R12, 0x38, RZ ;  /* 0x000000380c037810 */ /* 0x000fe20007ffe0ff */
[----:B------:R-:W-:Y:S01]  /*f490*/  FMUL.FTZ R96, R96, UR6 ;  /* 0x0000000660607c20 */ /* 0x000fe20008410000 */
[----:B------:R-:W-:Y:S03]  /*f4a0*/  IABS R4, R4 ;  /* 0x0000000400047213 */ /* 0x000fe60000000000 */
[----:B------:R-:W3:Y:S01]  /*f4b0*/  MUFU.TANH R210, R25 ;  /* 0x0000001900d27308 */ /* 0x000ee20000002400 */
[----:B------:R-:W-:Y:S01]  /*f4c0*/  IABS R3, R3 ;  /* 0x0000000300037213 */ /* 0x000fe20000000000 */
[----:B--2---:R-:W-:Y:S01]  /*f4d0*/  FFMA.FTZ R41, R8, -R132, R240 ;  /* 0x8000008408297223 */ /* 0x004fe200000100f0 */
[----:B------:R-:W-:Y:S01]  /*f4e0*/  I2FP.F32.S32 R4, R4 ;  /* 0x0000000400047245 */ /* 0x000fe20000201400 */
[----:B------:R-:W2:Y:S01]  /*f4f0*/  LDSM.16.M88.4 R8, [R2+0x7000] ;  /* 0x007000000208783b */ /* 0x000ea20000000200 */
[----:B------:R-:W-:Y:S01]  /*f500*/  I2FP.F32.S32 R3, R3 ;  /* 0x0000000300037245 */ /* 0x000fe20000201400 */
[----:B------:R-:W-:Y:S01]  /*f510*/  FMUL.FTZ R97, R97, UR6 ;  /* 0x0000000661617c20 */ /* 0x000fe20008410000 */
[----:B------:R-:W-:Y:S03]  /*f520*/  FMUL.FTZ R99, R99, UR6 ;  /* 0x0000000663637c20 */ /* 0x000fe60008410000 */
[----:B------:R4:W-:Y:S01]  /*f530*/  MUFU.TANH R25, R37 ;  /* 0x0000002500197308 */ /* 0x0009e20000002400 */
[-C--:B-1----:R-:W-:Y:S01]  /*f540*/  FFMA.FTZ R239, R4, -R132.reuse, R239 ;  /* 0x8000008404ef7223 */ /* 0x082fe200000100ef */
[-C--:B------:R-:W-:Y:S01]  /*f550*/  FFMA.FTZ R226, R3, -R132.reuse, R226 ;  /* 0x8000008403e27223 */ /* 0x080fe200000100e2 */
[----:B------:R-:W-:Y:S01]  /*f560*/  FMUL.FTZ R92, R92, UR6 ;  /* 0x000000065c5c7c20 */ /* 0x000fe20008410000 */
[----:B------:R-:W-:Y:S01]  /*f570*/  FMUL.FTZ R50, R50, UR6 ;  /* 0x0000000632327c20 */ /* 0x000fe20008410000 */
[----:B------:R-:W-:Y:S01]  /*f580*/  FMUL.FTZ R51, R51, UR6 ;  /* 0x0000000633337c20 */ /* 0x000fe20008410000 */
[----:B------:R-:W-:Y:S01]  /*f590*/  FMUL.FTZ R48, R48, UR6 ;  /* 0x0000000630307c20 */ /* 0x000fe20008410000 */
[----:B------:R-:W-:Y:S03]  /*f5a0*/  FMUL.FTZ R49, R49, UR6 ;  /* 0x0000000631317c20 */ /* 0x000fe60008410000 */
[----:B------:R1:W-:Y:S01]  /*f5b0*/  MUFU.TANH R208, R38 ;  /* 0x0000002600d07308 */ /* 0x0003e20000002400 */
[----:B------:R-:W-:Y:S01]  /*f5c0*/  FMUL.FTZ R55, R55, UR6 ;  /* 0x0000000637377c20 */ /* 0x000fe20008410000 */
[----:B---3--:R-:W-:Y:S01]  /*f5d0*/  FFMA.FTZ R210, R4, -R132, R210 ;  /* 0x8000008404d27223 */ /* 0x008fe200000100d2 */
[----:B------:R-:W-:Y:S02]  /*f5e0*/  VIADD R4, R12, 0x1f ;  /* 0x0000001f0c047836 */ /* 0x000fe40000000000 */
[----:B------:R-:W-:Y:S01]  /*f5f0*/  FMUL.FTZ R52, R52, UR6 ;  /* 0x0000000634347c20 */ /* 0x000fe20008410000 */
[----:B------:R-:W-:Y:S01]  /*f600*/  FMUL.FTZ R66, R66, UR6 ;  /* 0x0000000642427c20 */ /* 0x000fe20008410000 */
[----:B------:R-:W-:Y:S01]  /*f610*/  FMUL.FTZ R65, R65, UR6 ;  /* 0x0000000641417c20 */ /* 0x000fe20008410000 */
[----:B------:R-:W-:Y:S02]  /*f620*/  FMUL.FTZ R71, R71, UR6 ;  /* 0x0000000647477c20 */ /* 0x000fe40008410000 */
[----:B------:R-:W3:Y:S01]  /*f630*/  MUFU.TANH R47, R47 ;  /* 0x0000002f002f7308 */ /* 0x000ee20000002400 */
[----:B------:R-:W-:Y:S01]  /*f640*/  IABS R4, R4 ;  /* 0x0000000400047213 */ /* 0x000fe20000000000 */
[----:B----4-:R-:W-:Y:S01]  /*f650*/  FFMA.FTZ R37, R0, -R132, R241 ;  /* 0x8000008400257223 */ /* 0x010fe200000100f1 */
[----:B------:R-:W-:Y:S01]  /*f660*/  IADD3 R0, PT, PT, R12, 0x30, RZ ;  /* 0x000000300c007810 */ /* 0x000fe20007ffe0ff */
[----:B------:R-:W-:Y:S01]  /*f670*/  FMUL.FTZ R53, R53, UR6 ;  /* 0x0000000635357c20 */ /* 0x000fe20008410000 */
[----:B------:R-:W-:Y:S01]  /*f680*/  I2FP.F32.S32 R4, R4 ;  /* 0x0000000400047245 */ /* 0x000fe20000201400 */
[----:B------:R-:W-:Y:S01]  /*f690*/  FMUL.FTZ R67, R67, UR6 ;  /* 0x0000000643437c20 */ /* 0x000fe20008410000 */
[----:B------:R-:W-:Y:S03]  /*f6a0*/  IABS R0, R0 ;  /* 0x0000000000007213 */ /* 0x000fe60000000000 */
[----:B------:R-:W4:Y:S01]  /*f6b0*/  MUFU.TANH R56, R56 ;  /* 0x0000003800387308 */ /* 0x000f220000002400 */
[----:B------:R-:W-:Y:S01]  /*f6c0*/  FMUL.FTZ R64, R64, UR6 ;  /* 0x0000000640407c20 */ /* 0x000fe20008410000 */
[----:B------:R-:W-:Y:S01]  /*f6d0*/  FFMA.FTZ R242, R4, -R132, R15 ;  /* 0x8000008404f27223 */ /* 0x000fe2000001000f */
[----:B------:R-:W-:Y:S01]  /*f6e0*/  I2FP.F32.S32 R0, R0 ;  /* 0x0000000000007245 */ /* 0x000fe20000201400 */
[-C--:B-1----:R-:W-:Y:S01]  /*f6f0*/  FFMA.FTZ R38, R3, -R132.reuse, R227 ;  /* 0x8000008403267223 */ /* 0x082fe200000100e3 */
[----:B------:R-:W-:Y:S01]  /*f700*/  IADD3 R3, PT, PT, R12, 0x28, RZ ;  /* 0x000000280c037810 */ /* 0x000fe20007ffe0ff */
[----:B------:R-:W-:Y:S04]  /*f710*/  FMUL.FTZ R70, R70, UR6 ;  /* 0x0000000646467c20 */ /* 0x000fe80008410000 */
[----:B------:R-:W1:Y:S01]  /*f720*/  MUFU.TANH R62, R62 ;  /* 0x0000003e003e7308 */ /* 0x000e620000002400 */
[-C--:B------:R-:W-:Y:S01]  /*f730*/  FFMA.FTZ R221, R0, -R132.reuse, R221 ;  /* 0x8000008400dd7223 */ /* 0x080fe200000100dd */
[----:B---3--:R-:W-:Y:S01]  /*f740*/  FFMA.FTZ R248, R4, -R132, R47 ;  /* 0x8000008404f87223 */ /* 0x008fe2000001002f */
[----:B------:R-:W-:Y:S01]  /*f750*/  IADD3 R4, PT, PT, R12, 0x8, RZ ;  /* 0x000000080c047810 */ /* 0x000fe20007ffe0ff */
[-C--:B--2---:R-:W-:Y:S03]  /*f760*/  HMMA.16816.F32 R100, R212, R8.reuse, R100 ;  /* 0x00000008d464723c */ /* 0x084fe60000001864 */
[----:B------:R-:W-:Y:S03]  /*f770*/  IABS R4, R4 ;  /* 0x0000000400047213 */ /* 0x000fe60000000000 */
[----:B------:R-:W2:Y:S01]  /*f780*/  MUFU.TANH R57, R57 ;  /* 0x0000003900397308 */ /* 0x000ea20000002400 */
[-C--:B------:R-:W-:Y:S01]  /*f790*/  FFMA.FTZ R238, R0, -R132.reuse, R238 ;  /* 0x8000008400ee7223 */ /* 0x080fe200000100ee */
[----:B------:R-:W-:Y:S01]  /*f7a0*/  I2FP.F32.S32 R0, R5 ;  /* 0x0000000500007245 */ /* 0x000fe20000201400 */
[C---:B------:R-:W-:Y:S07]  /*f7b0*/  HMMA.16816.F32 R104, R216.reuse, R8, R104 ;  /* 0x00000008d868723c */ /* 0x040fee0000001868 */
[----:B------:R-:W3:Y:S01]  /*f7c0*/  MUFU.TANH R63, R63 ;  /* 0x0000003f003f7308 */ /* 0x000ee20000002400 */
[----:B------:R-:W-:Y:S01]  /*f7d0*/  IADD3 R8, PT, PT, R12, -0x59, RZ ;  /* 0xffffffa70c087810 */ /* 0x000fe20007ffe0ff */
[-C--:B------:R-:W-:Y:S01]  /*f7e0*/  FFMA.FTZ R211, R0, -R132.reuse, R211 ;  /* 0x8000008400d37223 */ /* 0x080fe200000100d3 */
[----:B------:R-:W-:Y:S01]  /*f7f0*/  IADD3 R5, PT, PT, R12, 0x17, RZ ;  /* 0x000000170c057810 */ /* 0x000fe20007ffe0ff */
[----:B------:R-:W-:Y:S01]  /*f800*/  FFMA.FTZ R251, R0, -R132, R43 ;  /* 0x8000008400fb7223 */ /* 0x000fe2000001002b */
[----:B------:R-:W-:Y:S01]  /*f810*/  IABS R8, R8 ;  /* 0x0000000800087213 */ /* 0x000fe20000000000 */
[-C--:B------:R-:W-:Y:S04]  /*f820*/  HMMA.16816.F32 R108, R216, R10.reuse, R108 ;  /* 0x0000000ad86c723c */ /* 0x080fe8000000186c */
[----:B------:R5:W-:Y:S01]  /*f830*/  MUFU.TANH R205, R34 ;  /* 0x0000002200cd7308 */ /* 0x000be20000002400 */
[----:B------:R-:W-:Y:S01]  /*f840*/  FMUL.FTZ R102, R102, UR6 ;  /* 0x0000000666667c20 */ /* 0x000fe20008410000 */
[----:B------:R-:W-:Y:S01]  /*f850*/  FMUL.FTZ R103, R103, UR6 ;  /* 0x0000000667677c20 */ /* 0x000fe20008410000 */
[----:B------:R-:W-:Y:S01]  /*f860*/  IABS R5, R5 ;  /* 0x0000000500057213 */ /* 0x000fe20000000000 */
[----:B------:R-:W-:Y:S01]  /*f870*/  FMUL.FTZ R100, R100, UR6 ;  /* 0x0000000664647c20 */ /* 0x000fe20008410000 */
[----:B------:R-:W-:Y:S01]  /*f880*/  IADD3 R0, PT, PT, R12, 0x20, RZ ;  /* 0x000000200c007810 */ /* 0x000fe20007ffe0ff */
[C---:B------:R-:W-:Y:S04]  /*f890*/  HMMA.16816.F32 R112, R212.reuse, R10, R112 ;  /* 0x0000000ad470723c */ /* 0x040fe80000001870 */
[----:B------:R-:W-:Y:S01]  /*f8a0*/  MUFU.TANH R209, R54 ;  /* 0x0000003600d17308 */ /* 0x000fe20000002400 */
[----:B------:R-:W-:Y:S01]  /*f8b0*/  IABS R0, R0 ;  /* 0x0000000000007213 */ /* 0x000fe20000000000 */
[----:B------:R-:W-:Y:S01]  /*f8c0*/  FMUL.FTZ R106, R106, UR6 ;  /* 0x000000066a6a7c20 */ /* 0x000fe20008410000 */
[----:B------:R-:W-:Y:S01]  /*f8d0*/  IABS R3, R3 ;  /* 0x0000000300037213 */ /* 0x000fe20000000000 */
[----:B------:R-:W-:Y:S01]  /*f8e0*/  FMUL.FTZ R107, R107, UR6 ;  /* 0x000000066b6b7c20 */ /* 0x000fe20008410000 */
[----:B------:R-:W-:Y:S01]  /*f8f0*/  I2FP.F32.S32 R0, R0 ;  /* 0x0000000000007245 */ /* 0x000fe20000201400 */
[----:B------:R-:W-:Y:S04]  /*f900*/  FMUL.FTZ R104, R104, UR6 ;  /* 0x0000000668687c20 */ /* 0x000fe80008410000 */
[----:B------:R-:W3:Y:S01]  /*f910*/  MUFU.TANH R60, R60 ;  /* 0x0000003c003c7308 */ /* 0x000ee20000002400 */
[----:B------:R-:W-:Y:S01]  /*f920*/  I2FP.F32.S32 R3, R3 ;  /* 0x0000000300037245 */ /* 0x000fe20000201400 */
[----:B------:R-:W-:Y:S01]  /*f930*/  FMUL.FTZ R110, R110, UR6 ;  /* 0x000000066e6e7c20 */ /* 0x000fe20008410000 */
[CC--:B------:R-:W-:Y:S01]  /*f940*/  FFMA.FTZ R249, R0.reuse, -R132.reuse, R46 ;  /* 0x8000008400f97223 */ /* 0x0c0fe2000001002e */
[-C--:B------:R-:W-:Y:S01]  /*f950*/  FFMA.FTZ R245, R0, -R132.reuse, R14 ;  /* 0x8000008400f57223 */ /* 0x080fe2000001000e */
[----:B------:R-:W-:Y:S01]  /*f960*/  I2FP.F32.S32 R0, R5 ;  /* 0x0000000500007245 */ /* 0x000fe20000201400 */
[CC--:B------:R-:W-:Y:S01]  /*f970*/  FFMA.FTZ R220, R3.reuse, -R132.reuse, R220 ;  /* 0x8000008403dc7223 */ /* 0x0c0fe200000100dc */
[C---:B------:R-:W-:Y:S03]  /*f980*/  IADD3 R5, PT, PT, R12.reuse, -0x1, RZ ;  /* 0xffffffff0c057810 */ /* 0x040fe60007ffe0ff */
[----:B------:R-:W3:Y:S01]  /*f990*/  MUFU.TANH R74, R74 ;  /* 0x0000004a004a7308 */ /* 0x000ee20000002400 */
[-C--:B------:R-:W-:Y:S01]  /*f9a0*/  FFMA.FTZ R250, R3, -R132.reuse, R13 ;  /* 0x8000008403fa7223 */ /* 0x080fe2000001000d */
[----:B------:R-:W-:Y:S01]  /*f9b0*/  IADD3 R3, PT, PT, R12, 0x18, RZ ;  /* 0x000000180c037810 */ /* 0x000fe20007ffe0ff */
[CC--:B------:R-:W-:Y:S01]  /*f9c0*/  FFMA.FTZ R241, R0.reuse, -R132.reuse, R45 ;  /* 0x8000008400f17223 */ /* 0x0c0fe2000001002d */
[----:B------:R-:W-:Y:S01]  /*f9d0*/  IABS R5, R5 ;  /* 0x0000000500057213 */ /* 0x000fe20000000000 */
[----:B------:R-:W-:Y:S01]  /*f9e0*/  FFMA.FTZ R59, R0, -R132, R59 ;  /* 0x80000084003b7223 */ /* 0x000fe2000001003b */
[----:B------:R-:W-:Y:S01]  /*f9f0*/  IABS R3, R3 ;  /* 0x0000000300037213 */ /* 0x000fe20000000000 */
[----:B------:R-:W-:Y:S03]  /*fa00*/  FMUL.FTZ R105, R105, UR6 ;  /* 0x0000000669697c20 */ /* 0x000fe60008410000 */
[----:B------:R-:W-:Y:S01]  /*fa10*/  MUFU.TANH R61, R61 ;  /* 0x0000003d003d7308 */ /* 0x000fe20000002400 */
[----:B------:R-:W-:Y:S01]  /*fa20*/  IADD3 R0, PT, PT, R12, 0x10, RZ ;  /* 0x000000100c007810 */ /* 0x000fe20007ffe0ff */
[----:B------:R-:W-:Y:S01]  /*fa30*/  FMUL.FTZ R111, R111, UR6 ;  /* 0x000000066f6f7c20 */ /* 0x000fe20008410000 */
[----:B------:R-:W-:Y:S01]  /*fa40*/  I2FP.F32.S32 R3, R3 ;  /* 0x0000000300037245 */ /* 0x000fe20000201400 */
[----:B------:R-:W-:Y:S01]  /*fa50*/  FMUL.FTZ R114, R114, UR6 ;  /* 0x0000000672727c20 */ /* 0x000fe20008410000 */
[----:B------:R-:W-:Y:S01]  /*fa60*/  IABS R0, R0 ;  /* 0x0000000000007213 */ /* 0x000fe20000000000 */
[----:B------:R-:W-:Y:S01]  /*fa70*/  FMUL.FTZ R101, R101, UR6 ;  /* 0x0000000665657c20 */ /* 0x000fe20008410000 */
[----:B------:R-:W-:Y:S03]  /*fa80*/  FMUL.FTZ R115, R115, UR6 ;  /* 0x0000000673737c20 */ /* 0x000fe60008410000 */
[----:B------:R-:W3:Y:S01]  /*fa90*/  MUFU.TANH R75, R75 ;  /* 0x0000004b004b7308 */ /* 0x000ee20000002400 */
[C---:B------:R-:W-:Y:S01]  /*faa0*/  FFMA.FTZ R243, R3.reuse, -R132, R44 ;  /* 0x8000008403f37223 */ /* 0x040fe2000001002c */
[----:B------:R-:W-:Y:S01]  /*fab0*/  I2FP.F32.S32 R0, R0 ;  /* 0x0000000000007245 */ /* 0x000fe20000201400 */
[-C--:B------:R-:W-:Y:S01]  /*fac0*/  FFMA.FTZ R224, R3, -R132.reuse, R58 ;  /* 0x8000008403e07223 */ /* 0x080fe2000001003a */
[----:B------:R-:W-:Y:S01]  /*fad0*/  IADD3 R3, PT, PT, R12, 0xf, RZ ;  /* 0x0000000f0c037810 */ /* 0x000fe20007ffe0ff */
[----:B------:R-:W-:Y:S01]  /*fae0*/  FMUL.FTZ R112, R112, UR6 ;  /* 0x0000000670707c20 */ /* 0x000fe20008410000 */
[----:B------:R-:W-:Y:S01]  /*faf0*/  FMUL.FTZ R113, R113, UR6 ;  /* 0x0000000671717c20 */ /* 0x000fe20008410000 */
[CC--:B----4-:R-:W-:Y:S03]  /*fb00*/  FFMA.FTZ R26, R0.reuse, -R132.reuse, R56 ;  /* 0x80000084001a7223 */ /* 0x0d0fe60000010038 */
[----:B------:R-:W-:Y:S01]  /*fb10*/  MUFU.TANH R24, R33 ;  /* 0x0000002100187308 */ /* 0x000fe20000002400 */
[----:B------:R-:W-:Y:S01]  /*fb20*/  IABS R3, R3 ;  /* 0x0000000300037213 */ /* 0x000fe20000000000 */
[----:B-1----:R-:W-:Y:S01]  /*fb30*/  FFMA.FTZ R62, R0, -R132, R62 ;  /* 0x80000084003e7223 */ /* 0x002fe2000001003e */
[----:B------:R-:W-:Y:S01]  /*fb40*/  I2FP.F32.S32 R0, R4 ;  /* 0x0000000400007245 */ /* 0x000fe20000201400 */
[----:B------:R-:W-:Y:S01]  /*fb50*/  FMUL.FTZ R108, R108, UR6 ;  /* 0x000000066c6c7c20 */ /* 0x000fe20008410000 */
[----:B------:R-:W-:Y:S01]  /*fb60*/  I2FP.F32.S32 R3, R3 ;  /* 0x0000000300037245 */ /* 0x000fe20000201400 */
[----:B------:R-:W-:Y:S01]  /*fb70*/  FMUL.FTZ R109, R109, UR6 ;  /* 0x000000066d6d7c20 */ /* 0x000fe20008410000 */
[----:B------:R-:W-:Y:S03]  /*fb80*/  IADD3 R4, PT, PT, R12, -0x40, RZ ;  /* 0xffffffc00c047810 */ /* 0x000fe60007ffe0ff */
[----:B------:R-:W1:Y:S01]  /*fb90*/  MUFU.TANH R72, R72 ;  /* 0x0000004800487308 */ /* 0x000e620000002400 */
[-C--:B-----5:R-:W-:Y:S01]  /*fba0*/  FFMA.FTZ R34, R0, -R132.reuse, R244 ;  /* 0x8000008400227223 */ /* 0x0a0fe200000100f4 */
[C---:B--2---:R-:W-:Y:S01]  /*fbb0*/  FFMA.FTZ R222, R3.reuse, -R132, R57 ;  /* 0x8000008403de7223 */ /* 0x044fe20000010039 */
[----:B------:R-:W-:Y:S01]  /*fbc0*/  IABS R4, R4 ;  /* 0x0000000400047213 */ /* 0x000fe20000000000 */
[-C--:B---3--:R-:W-:Y:S01]  /*fbd0*/  FFMA.FTZ R47, R3, -R132.reuse, R63 ;  /* 0x80000084032f7223 */ /* 0x088fe2000001003f */
[----:B------:R-:W-:Y:S01]  /*fbe0*/  IADD3 R3, PT, PT, R12, 0x7, RZ ;  /* 0x000000070c037810 */ /* 0x000fe20007ffe0ff */
[CC--:B------:R-:W-:Y:S01]  /*fbf0*/  FFMA.FTZ R60, R0.reuse, -R132.reuse, R60 ;  /* 0x80000084003c7223 */ /* 0x0c0fe2000001003c */
[----:B------:R-:W-:Y:S03]  /*fc00*/  STL [R1], R222 ;  /* 0x000000de01007387 */ /* 0x000fe60000100800 */
[----:B------:R-:W2:Y:S01]  /*fc10*/  MUFU.TANH R78, R78 ;  /* 0x0000004e004e7308 */ /* 0x000ea20000002400 */
[----:B------:R-:W-:Y:S01]  /*fc20*/  FFMA.FTZ R54, R0, -R132, R74 ;  /* 0x8000008400367223 */ /* 0x000fe2000001004a */
[----:B------:R-:W-:Y:S02]  /*fc30*/  IABS R0, R3 ;  /* 0x0000000300007213 */ /* 0x000fe40000000000 */
[----:B------:R-:W-:Y:S02]  /*fc40*/  IABS R3, R12 ;  /* 0x0000000c00037213 */ /* 0x000fe40000000000 */
[----:B------:R-:W-:Y:S04]  /*fc50*/  I2FP.F32.S32 R0, R0 ;  /* 0x0000000000007245 */ /* 0x000fe80000201400 */
[----:B------:R-:W-:Y:S01]  /*fc60*/  MUFU.TANH R206, R22 ;  /* 0x0000001600ce7308 */ /* 0x000fe20000002400 */
[----:B------:R-:W-:Y:S01]  /*fc70*/  I2FP.F32.S32 R3, R3 ;  /* 0x0000000300037245 */ /* 0x000fe20000201400 */
[CC--:B------:R-:W-:Y:S01]  /*fc80*/  FFMA.FTZ R31, R0.reuse, -R132.reuse, R246 ;  /* 0x80000084001f7223 */ /* 0x0c0fe200000100f6 */
[CC--:B------:R-:W-:Y:S01]  /*fc90*/  FFMA.FTZ R27, R0.reuse, -R132.reuse, R75 ;  /* 0x80000084001b7223 */ /* 0x0c0fe2000001004b */
[-C--:B------:R-:W-:Y:S02]  /*fca0*/  FFMA.FTZ R252, R0, -R132.reuse, R61 ;  /* 0x8000008400fc7223 */ /* 0x080fe4000001003d */
[CC--:B-1----:R-:W-:Y:S01]  /*fcb0*/  FFMA.FTZ R46, R3.reuse, -R132.reuse, R72 ;  /* 0x80000084032e7223 */ /* 0x0c2fe20000010048 */
[----:B------:R-:W-:Y:S03]  /*fcc0*/  I2FP.F32.S32 R0, R5 ;  /* 0x0000000500007245 */ /* 0x000fe60000201400 */
[----:B------:R-:W1:Y:S01]  /*fcd0*/  MUFU.TANH R19, R19 ;  /* 0x0000001300137308 */ /* 0x000e620000002400 */
[----:B------:R-:W-:Y:S01]  /*fce0*/  IADD3 R5, PT, PT, R12, -0x49, RZ ;  /* 0xffffffb70c057810 */ /* 0x000fe20007ffe0ff */
[CC--:B------:R-:W-:Y:S01]  /*fcf0*/  FFMA.FTZ R29, R3.reuse, -R132.reuse, R247 ;  /* 0x80000084031d7223 */ /* 0x0c0fe200000100f7 */
[CC--:B------:R-:W-:Y:S01]  /*fd00*/  FFMA.FTZ R33, R3.reuse, -R132.reuse, R18 ;  /* 0x8000008403217223 */ /* 0x0c0fe20000010012 */
[-C--:B--2---:R-:W-:Y:S01]  /*fd10*/  FFMA.FTZ R223, R3, -R132.reuse, R78 ;  /* 0x8000008403df7223 */ /* 0x084fe2000001004e */
[----:B------:R-:W-:Y:S01]  /*fd20*/  IABS R5, R5 ;  /* 0x0000000500057213 */ /* 0x000fe20000000000 */
[----:B------:R-:W-:Y:S01]  /*fd30*/  FFMA.FTZ R30, R0, -R132, R30 ;  /* 0x80000084001e7223 */ /* 0x000fe2000001001e */
[----:B------:R-:W-:Y:S03]  /*fd40*/  I2FP.F32.S32 R3, R4 ;  /* 0x0000000400037245 */ /* 0x000fe60000201400 */
[----:B------:R1:W-:Y:S01]  /*fd50*/  MUFU.TANH R22, R32 ;  /* 0x0000002000167308 */ /* 0x0003e20000002400 */
[----:B------:R-:W-:Y:S02]  /*fd60*/  IADD3 R4, PT, PT, R12, -0x8, RZ ;  /* 0xfffffff80c047810 */ /* 0x000fe40007ffe0ff */
[----:B------:R-:W-:Y:S02]  /*fd70*/  MOV R74, R224 ;  /* 0x000000e0004a7202 */ /* 0x000fe40000000f00 */
[----:B------:R-:W-:Y:S02]  /*fd80*/  IABS R4, R4 ;  /* 0x0000000400047213 */ /* 0x000fe40000000000 */
[----:B------:R-:W-:Y:S03]  /*fd90*/  MOV R75, R222 ;  /* 0x000000de004b7202 */ /* 0x000fe60000000f00 */
[----:B------:R-:W2:Y:S10]  /*fda0*/  MUFU.TANH R73, R73 ;  /* 0x0000004900497308 */ /* 0x000eb40000002400 */
[----:B------:R-:W3:Y:S01]  /*fdb0*/  MUFU.TANH R79, R79 ;  /* 0x0000004f004f7308 */ /* 0x000ee20000002400 */
[CC--:B-1----:R-:W-:Y:S09]  /*fdc0*/  FFMA.FTZ R32, R0.reuse, -R132.reuse, R19 ;  /* 0x8000008400207223 */ /* 0x0c2ff20000010013 */
[----:B------:R-:W1:Y:S01]  /*fdd0*/  MUFU.TANH R68, R68 ;  /* 0x0000004400447308 */ /* 0x000e620000002400 */
[C---:B--2---:R-:W-:Y:S01]  /*fde0*/  FFMA.FTZ R43, R0.reuse, -R132, R73 ;  /* 0x80000084002b7223 */ /* 0x044fe20000010049 */
[----:B------:R-:W-:Y:S08]  /*fdf0*/  MOV R73, R62 ;  /* 0x0000003e00497202 */ /* 0x000ff00000000f00 */
[----:B------:R-:W2:Y:S01]  /*fe00*/  MUFU.TANH R82, R82 ;  /* 0x0000005200527308 */ /* 0x000ea20000002400 */
[----:B---3--:R-:W-:Y:S01]  /*fe10*/  FFMA.FTZ R15, R0, -R132, R79 ;  /* 0x80000084000f7223 */ /* 0x008fe2000001004f */
[C---:B------:R-:W-:Y:S01]  /*fe20*/  VIADD R0, R12.reuse, 0xffffffb8 ;  /* 0xffffffb80c007836 */ /* 0x040fe20000000000 */
[----:B------:R-:W-:Y:S07]  /*fe30*/  MOV R79, R43 ;  /* 0x0000002b004f7202 */ /* 0x000fee0000000f00 */
[----:B------:R-:W3:Y:S01]  /*fe40*/  MUFU.TANH R80, R80 ;  /* 0x0000005000507308 */ /* 0x000ee20000002400 */
[----:B------:R-:W-:Y:S01]  /*fe50*/  IABS R0, R0 ;  /* 0x0000000000007213 */ /* 0x000fe20000000000 */
[C---:B-1----:R-:W-:Y:S03]  /*fe60*/  FFMA.FTZ R7, R3.reuse, -R132, R68 ;  /* 0x8000008403077223 */ /* 0x042fe60000010044 */
[----:B------:R-:W-:Y:S05]  /*fe70*/  I2FP.F32.S32 R0, R0 ;  /* 0x0000000000007245 */ /* 0x000fea0000201400 */
[----:B------:R-:W1:Y:S01]  /*fe80*/  MUFU.TANH R86, R86 ;  /* 0x0000005600567308 */ /* 0x000e620000002400 */
[-C--:B--2---:R-:W-:Y:S01]  /*fe90*/  FFMA.FTZ R6, R3, -R132.reuse, R82 ;  /* 0x8000008403067223 */ /* 0x084fe20000010052 */
[----:B------:R-:W-:Y:S02]  /*fea0*/  IADD3 R3, PT, PT, R12, -0x41, RZ ;  /* 0xffffffbf0c037810 */ /* 0x000fe40007ffe0ff */
[----:B------:R-:W-:Y:S02]  /*feb0*/  MOV R82, R223 ;  /* 0x000000df00527202 */ /* 0x000fe40000000f00 */
[----:B------:R-:W-:Y:S04]  /*fec0*/  IABS R3, R3 ;  /* 0x0000000300037213 */ /* 0x000fe80000000000 */
[----:B------:R-:W2:Y:S01]  /*fed0*/  MUFU.TANH R69, R69 ;  /* 0x0000004500457308 */ /* 0x000ea20000002400 */
[CC--:B---3--:R-:W-:Y:S01]  /*fee0*/  FFMA.FTZ R58, R0.reuse, -R132.reuse, R80 ;  /* 0x80000084003a7223 */ /* 0x0c8fe20000010050 */
[----:B------:R-:W-:Y:S08]  /*fef0*/  I2FP.F32.S32 R3, R3 ;  /* 0x0000000300037245 */ /* 0x000ff00000201400 */
[----:B------:R-:W3:Y:S01]  /*ff00*/  MUFU.TANH R83, R83 ;  /* 0x0000005300537308 */ /* 0x000ee20000002400 */
[----:B-1----:R-:W-:Y:S01]  /*ff10*/  FFMA.FTZ R78, R0, -R132, R86 ;  /* 0x80000084004e7223 */ /* 0x002fe20000010056 */
[----:B------:R-:W-:Y:S02]  /*ff20*/  I2FP.F32.S32 R0, R4 ;  /* 0x0000000400007245 */ /* 0x000fe40000201400 */
[----:B------:R-:W-:Y:S06]  /*ff30*/  IADD3 R4, PT, PT, R12, -0x11, RZ ;  /* 0xffffffef0c047810 */ /* 0x000fec0007ffe0ff */
[----:B------:R-:W1:Y:S01]  /*ff40*/  MUFU.TANH R76, R76 ;  /* 0x0000004c004c7308 */ /* 0x000e620000002400 */
[----:B------:R-:W-:Y:S01]  /*ff50*/  IABS R4, R4 ;  /* 0x0000000400047213 */ /* 0x000fe20000000000 */
[CC--:B--2---:R-:W-:Y:S01]  /*ff60*/  FFMA.FTZ R69, R3.reuse, -R132.reuse, R69 ;  /* 0x8000008403457223 */ /* 0x0c4fe20000010045 */
[CC--:B------:R-:W-:Y:S01]  /*ff70*/  FFMA.FTZ R28, R0.reuse, -R132.reuse, R28 ;  /* 0x80000084001c7223 */ /* 0x0c0fe2000001001c */
[CC--:B------:R-:W-:Y:S03]  /*ff80*/  FFMA.FTZ R206, R0.reuse, -R132.reuse, R206 ;  /* 0x8000008400ce7223 */ /* 0x0c0fe600000100ce */
[----:B------:R-:W-:Y:S03]  /*ff90*/  STL [R1+0x14], R69 ;  /* 0x0000144501007387 */ /* 0x000fe60000100800 */
[----:B------:R-:W2:Y:S01]  /*ffa0*/  MUFU.TANH R90, R90 ;  /* 0x0000005a005a7308 */ /* 0x000ea20000002400 */
[-C--:B---3--:R-:W-:Y:S01]  /*ffb0*/  FFMA.FTZ R72, R3, -R132.reuse, R83 ;  /* 0x8000008403487223 */ /* 0x088fe20000010053 */
[----:B------:R-:W-:Y:S02]  /*ffc0*/  I2FP.F32.S32 R3, R5 ;  /* 0x0000000500037245 */ /* 0x000fe40000201400 */
[----:B------:R-:W-:Y:S02]  /*ffd0*/  MOV R83, R27 ;  /* 0x0000001b00537202 */ /* 0x000fe40000000f00 */
[----:B------:R-:W-:Y:S04]  /*ffe0*/  STL [R1+0x1c], R72 ;  /* 0x00001c4801007387 */ /* 0x000fe80000100800 */
[----:B------:R-:W3:Y:S01]  /*fff0*/  MUFU.TANH R81, R81 ;  /* 0x0000005100517308 */ /* 0x000ee20000002400 */
[CC--:B-1----:R-:W-:Y:S09]  /*10000*/  FFMA.FTZ R247, R0.reuse, -R132.reuse, R76 ;  /* 0x8000008400f77223 */ /* 0x0c2ff2000001004c */
[----:B------:R-:W1:Y:S01]  /*10010*/  MUFU.TANH R87, R87 ;  /* 0x0000005700577308 */ /* 0x000e620000002400 */
[----:B--2---:R-:W-:Y:S01]  /*10020*/  FFMA.FTZ R68, R0, -R132, R90 ;  /* 0x8000008400447223 */ /* 0x004fe2000001005a */
[----:B------:R-:W-:Y:S01]  /*10030*/  MOV R90, R7 ;  /* 0x00000007005a7202 */ /* 0x000fe20000000f00 */
[C---:B------:R-:W-:Y:S03]  /*10040*/  VIADD R0, R12.reuse, 0xfffffff0 ;  /* 0xfffffff00c007836 */ /* 0x040fe60000000000 */
[----:B------:R-:W-:Y:S04]  /*10050*/  STL [R1+0x20], R68 ;  /* 0x0000204401007387 */ /* 0x000fe80000100800 */
[----:B------:R-:W2:Y:S01]  /*10060*/  MUFU.TANH R17, R17 ;  /* 0x0000001100117308 */ /* 0x000ea20000002400 */
[----:B------:R-:W-:Y:S01]  /*10070*/  IABS R0, R0 ;  /* 0x0000000000007213 */ /* 0x000fe20000000000 */
[C---:B---3--:R-:W-:Y:S03]  /*10080*/  FFMA.FTZ R57, R3.reuse, -R132, R81 ;  /* 0x8000008403397223 */ /* 0x048fe60000010051 */
[----:B------:R-:W-:Y:S05]  /*10090*/  I2FP.F32.S32 R0, R0 ;  /* 0x0000000000007245 */ /* 0x000fea0000201400 */
[----:B------:R-:W3:Y:S01]  /*100a0*/  MUFU.TANH R77, R77 ;  /* 0x0000004d004d7308 */ /* 0x000ee20000002400 */
[-C--:B-1----:R-:W-:Y:S01]  /*100b0*/  FFMA.FTZ R18, R3, -R132.reuse, R87 ;  /* 0x8000008403127223 */ /* 0x082fe20000010057 */
[----:B------:R-:W-:Y:S01]  /*100c0*/  IADD3 R3, PT, PT, R12, -0x9, RZ ;  /* 0xfffffff70c037810 */ /* 0x000fe20007ffe0ff */
[CC--:B------:R-:W-:Y:S03]  /*100d0*/  FFMA.FTZ R205, R0.reuse, -R132.reuse, R205 ;  /* 0x8000008400cd7223 */ /* 0x0c0fe600000100cd */
[----:B------:R-:W-:Y:S04]  /*100e0*/  IABS R3, R3 ;  /* 0x0000000300037213 */ /* 0x000fe80000000000 */
[----:B------:R-:W1:Y:S01]  /*100f0*/  MUFU.TANH R91, R91 ;  /* 0x0000005b005b7308 */ /* 0x000e620000002400 */
[----:B------:R-:W-:Y:S09]  /*10100*/  I2FP.F32.S32 R3, R3 ;  /* 0x0000000300037245 */ /* 0x000ff20000201400 */
[----:B------:R-:W4:Y:S01]  /*10110*/  MUFU.TANH R88, R88 ;  /* 0x0000005800587308 */ /* 0x000f220000002400 */
[CC--:B--2---:R-:W-:Y:S01]  /*10120*/  FFMA.FTZ R27, R3.reuse, -R132.reuse, R17 ;  /* 0x80000084031b7223 */ /* 0x0c4fe20000010011 */
[CC--:B------:R-:W-:Y:S01]  /*10130*/  FFMA.FTZ R204, R3.reuse, -R132.reuse, R204 ;  /* 0x8000008403cc7223 */ /* 0x0c0fe200000100cc */
[C---:B---3--:R-:W-:Y:S01]  /*10140*/  FFMA.FTZ R246, R3.reuse, -R132, R77 ;  /* 0x8000008403f67223 */ /* 0x048fe2000001004d */
[----:B------:R-:W-:Y:S06]  /*10150*/  MOV R17, R18 ;  /* 0x0000001200117202 */ /* 0x000fec0000000f00 */
[----:B------:R-:W2:Y:S01]  /*10160*/  MUFU.TANH R20, R20 ;  /* 0x0000001400147308 */ /* 0x000ea20000002400 */
[----:B-1----:R-:W-:Y:S01]  /*10170*/  FFMA.FTZ R44, R3, -R132, R91 ;  /* 0x80000084032c7223 */ /* 0x002fe2000001005b */
[----:B------:R-:W-:Y:S02]  /*10180*/  I2FP.F32.S32 R3, R4 ;  /* 0x0000000400037245 */ /* 0x000fe40000201400 */
[----:B------:R-:W-:Y:S06]  /*10190*/  MOV R91, R15 ;  /* 0x0000000f005b7202 */ /* 0x000fec0000000f00 */
[----:B------:R-:W1:Y:S01]  /*101a0*/  MUFU.TANH R94, R94 ;  /* 0x0000005e005e7308 */ /* 0x000e620000002400 */
[C---:B----4-:R-:W-:Y:S01]  /*101b0*/  FFMA.FTZ R244, R0.reuse, -R132, R88 ;  /* 0x8000008400f47223 */ /* 0x050fe20000010058 */
[----:B------:R-:W-:Y:S02]  /*101c0*/  MOV R88, R6 ;  /* 0x0000000600587202 */ /* 0x000fe40000000f00 */
[----:B------:R3:W4:Y:S01]  /*101d0*/  LDSM.16.M88.4 R4, [R2+0x7800] ;  /* 0x007800000204783b */ /* 0x0007220000000200 */
[----:B------:R-:W-:Y:S05]  /*101e0*/  DEPBAR.LE SB0, 0x0 ;  /* 0x000080000000791a */ /* 0x000fea0000000000 */
[----:B------:R-:W5:Y:S01]  /*101f0*/  MUFU.TANH R21, R21 ;  /* 0x0000001500157308 */ /* 0x000f620000002400 */
[C---:B--2---:R-:W-:Y:S01]  /*10200*/  FFMA.FTZ R61, R0.reuse, -R132, R20 ;  /* 0x80000084003d7223 */ /* 0x044fe20000010014 */
[----:B------:R-:W-:Y:S08]  /*10210*/  MOV R20, R54 ;  /* 0x0000003600147202 */ /* 0x000ff00000000f00 */
[----:B------:R-:W2:Y:S01]  /*10220*/  MUFU.TANH R89, R89 ;  /* 0x0000005900597308 */ /* 0x000ea20000002400 */
[----:B------:R-:W-:Y:S01]  /*10230*/  BAR.SYNC.DEFER_BLOCKING 0x0 ;  /* 0x0000000000007b1d */ /* 0x000fe20000010000 */
[----:B-1----:R-:W-:Y:S01]  /*10240*/  FFMA.FTZ R0, R0, -R132, R94 ;  /* 0x8000008400007223 */ /* 0x002fe2000001005e */
[----:B------:R-:W-:Y:S07]  /*10250*/  MOV R94, R26 ;  /* 0x0000001a005e7202 */ /* 0x000fee0000000f00 */
[----:B------:R-:W1:Y:S01]  /*10260*/  MUFU.TANH R95, R95 ;  /* 0x0000005f005f7308 */ /* 0x000e620000002400 */
[C---:B---3--:R-:W-:Y:S02]  /*10270*/  VIADD R2, R12.reuse, 0xffffffa8 ;  /* 0xffffffa80c027836 */ /* 0x048fe40000000000 */
[C---:B-----5:R-:W-:Y:S01]  /*10280*/  FFMA.FTZ R62, R3.reuse, -R132, R21 ;  /* 0x80000084033e7223 */ /* 0x060fe20000010015 */
[----:B------:R-:W-:Y:S02]  /*10290*/  MOV R21, R0 ;  /* 0x0000000000157202 */ /* 0x000fe40000000f00 */
[C---:B------:R-:W-:Y:S04]  /*102a0*/  IADD3 R0, PT, PT, R12.reuse, -0x50, RZ ;  /* 0xffffffb00c007810 */ /* 0x040fe80007ffe0ff */
[----:B------:R3:W-:Y:S01]  /*102b0*/  MUFU.TANH R13, R93 ;  /* 0x0000005d000d7308 */ /* 0x0007e20000002400 */
[----:B------:R-:W-:Y:S01]  /*102c0*/  IABS R2, R2 ;  /* 0x0000000200027213 */ /* 0x000fe20000000000 */
[C---:B--2---:R-:W-:Y:S01]  /*102d0*/  FFMA.FTZ R240, R3.reuse, -R132, R89 ;  /* 0x8000008403f07223 */ /* 0x044fe20000010059 */
[----:B------:R-:W-:Y:S02]  /*102e0*/  IABS R0, R0 ;  /* 0x0000000000007213 */ /* 0x000fe40000000000 */
[----:B------:R-:W-:Y:S02]  /*102f0*/  I2FP.F32.S32 R2, R2 ;  /* 0x0000000200027245 */ /* 0x000fe40000201400 */
[----:B------:R-:W-:Y:S03]  /*10300*/  I2FP.F32.S32 R0, R0 ;  /* 0x0000000000007245 */ /* 0x000fe60000201400 */
[----:B------:R-:W2:Y:S01]  /*10310*/  MUFU.TANH R84, R84 ;  /* 0x0000005400547308 */ /* 0x000ea20000002400 */
[----:B------:R-:W-:Y:S01]  /*10320*/  MOV R89, R17 ;  /* 0x0000001100597202 */ /* 0x000fe20000000f00 */
[C---:B-1----:R-:W-:Y:S01]  /*10330*/  FFMA.FTZ R19, R3.reuse, -R132, R95 ;  /* 0x8000008403137223 */ /* 0x042fe2000001005f */
[-C--:B----4-:R-:W-:Y:S04]  /*10340*/  HMMA.16816.F32 R116, R212, R4.reuse, R116 ;  /* 0x00000004d474723c */ /* 0x090fe80000001874 */
[----:B------:R-:W-:Y:S03]  /*10350*/  STL [R1+0x24], R19 ;  /* 0x0000241301007387 */ /* 0x000fe60000100800 */
[----:B------:R-:W1:Y:S01]  /*10360*/  MUFU.TANH R98, R98 ;  /* 0x0000006200627308 */ /* 0x000e620000002400 */
[----:B------:R-:W-:Y:S01]  /*10370*/  MOV R95, R88 ;  /* 0x00000058005f7202 */ /* 0x000fe20000000f00 */
[-C--:B---3--:R-:W-:Y:S01]  /*10380*/  FFMA.FTZ R93, R3, -R132.reuse, R16 ;  /* 0x80000084035d7223 */ /* 0x088fe20000010010 */
[----:B------:R-:W-:Y:S01]  /*10390*/  IADD3 R3, PT, PT, R12, -0x51, RZ ;  /* 0xffffffaf0c037810 */ /* 0x000fe20007ffe0ff */
[C---:B------:R-:W-:Y:S06]  /*103a0*/  HMMA.16816.F32 R120, R216.reuse, R4, R120 ;  /* 0x00000004d878723c */ /* 0x040fec0000001878 */
[----:B------:R-:W3:Y:S01]  /*103b0*/  MUFU.TANH R96, R96 ;  /* 0x0000006000607308 */ /* 0x000ee20000002400 */
[----:B------:R-:W-:Y:S01]  /*103c0*/  IABS R3, R3 ;  /* 0x0000000300037213 */ /* 0x000fe20000000000 */
[-C--:B--2---:R-:W-:Y:S01]  /*103d0*/  FFMA.FTZ R81, R0, -R132.reuse, R84 ;  /* 0x8000008400517223 */ /* 0x084fe20000010054 */
[----:B------:R-:W-:Y:S01]  /*103e0*/  IADD3 R4, PT, PT, R12, -0x68, RZ ;  /* 0xffffff980c047810 */ /* 0x000fe20007ffe0ff */
[-C--:B------:R-:W-:Y:S03]  /*103f0*/  HMMA.16816.F32 R124, R216, R6.reuse, R124 ;  /* 0x00000006d87c723c */ /* 0x080fe6000000187c */
[----:B------:R-:W-:Y:S03]  /*10400*/  I2FP.F32.S32 R3, R3 ;  /* 0x0000000300037245 */ /* 0x000fe60000201400 */
[----:B------:R-:W2:Y:S01]  /*10410*/  MUFU.TANH R102, R102 ;  /* 0x0000006600667308 */ /* 0x000ea20000002400 */
[----:B------:R-:W-:Y:S01]  /*10420*/  FMUL.FTZ R118, R118, UR6 ;  /* 0x0000000676767c20 */ /* 0x000fe20008410000 */
[----:B-1----:R-:W-:Y:S01]  /*10430*/  FFMA.FTZ R18, R0, -R132, R98 ;  /* 0x8000008400127223 */ /* 0x002fe20000010062 */
[----:B------:R-:W-:Y:S01]  /*10440*/  I2FP.F32.S32 R0, R8 ;  /* 0x0000000800007245 */ /* 0x000fe20000201400 */
[----:B------:R-:W-:Y:S01]  /*10450*/  FMUL.FTZ R119, R119, UR6 ;  /* 0x0000000677777c20 */ /* 0x000fe20008410000 */
[----:B------:R-:W-:Y:S01]  /*10460*/  IADD3 R8, PT, PT, R12, -0x21, RZ ;  /* 0xffffffdf0c087810 */ /* 0x000fe20007ffe0ff */
[----:B------:R-:W-:Y:S01]  /*10470*/  HMMA.16816.F32 R128, R212, R6, R128 ;  /* 0x00000006d480723c */ /* 0x000fe20000001880 */
[----:B------:R-:W-:Y:S03]  /*10480*/  STL [R1+0x10], R18 ;  /* 0x0000101201007387 */ /* 0x000fe60000100800 */
[----:B------:R-:W1:Y:S01]  /*10490*/  MUFU.TANH R97, R97 ;  /* 0x0000006100617308 */ /* 0x000e620000002400 */
[----:B---3--:R-:W-:Y:S01]  /*104a0*/  FFMA.FTZ R56, R2, -R132, R96 ;  /* 0x8000008402387223 */ /* 0x008fe20000010060 */
[----:B------:R-:W-:Y:S01]  /*104b0*/  IABS R8, R8 ;  /* 0x0000000800087213 */ /* 0x000fe20000000000 */
[----:B------:R-:W-:Y:S01]  /*104c0*/  FMUL.FTZ R77, R122, UR6 ;  /* 0x000000067a4d7c20 */ /* 0x000fe20008410000 */
[----:B------:R-:W-:Y:S01]  /*104d0*/  IABS R4, R4 ;  /* 0x0000000400047213 */ /* 0x000fe20000000000 */
[----:B------:R-:W-:Y:S01]  /*104e0*/  FMUL.FTZ R76, R123, UR6 ;  /* 0x000000067b4c7c20 */ /* 0x000fe20008410000 */
[----:B------:R-:W-:Y:S04]  /*104f0*/  FMUL.FTZ R120, R120, UR6 ;  /* 0x0000000678787c20 */ /* 0x000fe80008410000 */
[----:B------:R-:W3:Y:S01]  /*10500*/  MUFU.TANH R103, R103 ;  /* 0x0000006700677308 */ /* 0x000ee20000002400 */
[----:B------:R-:W-:Y:S01]  /*10510*/  FMUL.FTZ R126, R126, UR6 ;  /* 0x000000067e7e7c20 */ /* 0x000fe20008410000 */
[----:B--2---:R-:W-:Y:S01]  /*10520*/  FFMA.FTZ R9, R2, -R132, R102 ;  /* 0x8000008402097223 */ /* 0x004fe20000010066 */
[----:B------:R-:W-:Y:S01]  /*10530*/  IADD3 R2, PT, PT, R12, -0x18, RZ ;  /* 0xffffffe80c027810 */ /* 0x000fe20007ffe0ff */
[----:B------:R-:W-:Y:S01]  /*10540*/  FMUL.FTZ R125, R125, UR6 ;  /* 0x000000067d7d7c20 */ /* 0x000fe20008410000 */
[----:B------:R-:W-:Y:S01]  /*10550*/  FMUL.FTZ R127, R127, UR6 ;  /* 0x000000067f7f7c20 */ /* 0x000fe20008410000 */
[----:B------:R-:W-:Y:S01]  /*10560*/  FMUL.FTZ R121, R121, UR6 ;  /* 0x0000000679797c20 */ /* 0x000fe20008410000 */
[----:B------:R-:W-:Y:S03]  /*10570*/  IABS R2, R2 ;  /* 0x0000000200027213 */ /* 0x000fe60000000000 */
[----:B------:R-:W2:Y:S01]  /*10580*/  MUFU.TANH R85, R85 ;  /* 0x0000005500557308 */ /* 0x000ea20000002400 */
[----:B------:R-:W-:Y:S01]  /*10590*/  FMUL.FTZ R116, R116, UR6 ;  /* 0x0000000674747c20 */ /* 0x000fe20008410000 */
[----:B-1----:R-:W-:Y:S01]  /*105a0*/  FFMA.FTZ R80, R0, -R132, R97 ;  /* 0x8000008400507223 */ /* 0x002fe20000010061 */
[----:B------:R-:W-:Y:S01]  /*105b0*/  I2FP.F32.S32 R2, R2 ;  /* 0x0000000200027245 */ /* 0x000fe20000201400 */
[----:B------:R-:W-:Y:S01]  /*105c0*/  FMUL.FTZ R117, R117, UR6 ;  /* 0x0000000675757c20 */ /* 0x000fe20008410000 */
[----:B------:R-:W-:Y:S01]  /*105d0*/  FMUL.FTZ R7, R131, UR6 ;  /* 0x0000000683077c20 */ /* 0x000fe20008410000 */
[----:B------:R-:W-:Y:S01]  /*105e0*/  FMUL.FTZ R129, R129, UR6 ;  /* 0x0000000681817c20 */ /* 0x000fe20008410000 */
[----:B------:R-:W-:Y:S03]  /*105f0*/  IADD3 R6, PT, PT, R12, -0x71, RZ ;  /* 0xffffff8f0c067810 */ /* 0x000fe60007ffe0ff */
[----:B------:R-:W1:Y:S01]  /*10600*/  MUFU.TANH R99, R99 ;  /* 0x0000006300637308 */ /* 0x000e620000002400 */
[-C--:B------:R-:W-:Y:S01]  /*10610*/  FFMA.FTZ R208, R2, -R132.reuse, R208 ;  /* 0x8000008402d07223 */ /* 0x080fe200000100d0 */
[----:B---3--:R-:W-:Y:S01]  /*10620*/  FFMA.FTZ R15, R0, -R132, R103 ;  /* 0x80000084000f7223 */ /* 0x008fe20000010067 */
[----:B------:R-:W-:Y:S01]  /*10630*/  IADD3 R0, PT, PT, R12, -0x19, RZ ;  /* 0xffffffe70c007810 */ /* 0x000fe20007ffe0ff */
[----:B------:R-:W-:Y:S01]  /*10640*/  FMUL.FTZ R124, R124, UR6 ;  /* 0x000000067c7c7c20 */ /* 0x000fe20008410000 */
[----:B------:R-:W-:Y:S01]  /*10650*/  IABS R6, R6 ;  /* 0x0000000600067213 */ /* 0x000fe20000000000 */
[----:B------:R-:W-:Y:S01]  /*10660*/  FMUL.FTZ R128, R128, UR6 ;  /* 0x0000000680807c20 */ /* 0x000fe20008410000 */
[----:B------:R-:W-:Y:S03]  /*10670*/  IABS R0, R0 ;  /* 0x0000000000007213 */ /* 0x000fe60000000000 */
[----:B------:R3:W4:Y:S01]  /*10680*/  MUFU.TANH R14, R92 ;  /* 0x0000005c000e7308 */ /* 0x0007220000002400 */
[----:B------:R-:W-:Y:S01]  /*10690*/  IADD3 R5, PT, PT, R12, -0x38, RZ ;  /* 0xffffffc80c057810 */ /* 0x000fe20007ffe0ff */
[C---:B--2---:R-:W-:Y:S01]  /*106a0*/  FFMA.FTZ R26, R3.reuse, -R132, R85 ;  /* 0x80000084031a7223 */ /* 0x044fe20000010055 */
[----:B------:R-:W-:Y:S01]  /*106b0*/  I2FP.F32.S32 R0, R0 ;  /* 0x0000000000007245 */ /* 0x000fe20000201400 */
[----:B------:R-:W-:Y:S01]  /*106c0*/  IMAD.MOV.U32 R85, RZ, RZ, R82 ;  /* 0x000000ffff557224 */ /* 0x000fe200078e0052 */
[----:B------:R-:W-:Y:S02]  /*106d0*/  IABS R5, R5 ;  /* 0x0000000500057213 */ /* 0x000fe40000000000 */
[----:B------:R2:W-:Y:S03]  /*106e0*/  STL [R1+0x4], R26 ;  /* 0x0000041a01007387 */ /* 0x0005e60000100800 */
[----:B------:R-:W5:Y:S01]  /*106f0*/  MUFU.TANH R106, R106 ;  /* 0x0000006a006a7308 */ /* 0x000f620000002400 */
[-C--:B------:R-:W-:Y:S01]  /*10700*/  FFMA.FTZ R63, R0, -R132.reuse, R24 ;  /* 0x80000084003f7223 */ /* 0x080fe20000010018 */
[-C--:B-1----:R-:W-:Y:S01]  /*10710*/  FFMA.FTZ R54, R3, -R132.reuse, R99 ;  /* 0x8000008403367223 */ /* 0x082fe20000010063 */
[----:B------:R1:W-:Y:S01]  /*10720*/  STL [R1+0xc], R9 ;  /* 0x00000c0901007387 */ /* 0x0003e20000100800 */
[----:B------:R-:W-:Y:S01]  /*10730*/  IADD3 R3, PT, PT, R12, -0x20, RZ ;  /* 0xffffffe00c037810 */ /* 0x000fe20007ffe0ff */
[CC--:B------:R-:W-:Y:S01]  /*10740*/  FFMA.FTZ R207, R0.reuse, -R132.reuse, R207 ;  /* 0x8000008400cf7223 */ /* 0x0c0fe200000100cf */
[-C--:B------:R-:W-:Y:S01]  /*10750*/  FFMA.FTZ R224, R0, -R132.reuse, R13 ;  /* 0x8000008400e07223 */ /* 0x080fe2000001000d */
[----:B------:R1:W-:Y:S03]  /*10760*/  STL [R1+0x8], R15 ;  /* 0x0000080f01007387 */ /* 0x0003e60000100800 */
[----:B------:R-:W2:Y:S01]  /*10770*/  MUFU.TANH R107, R107 ;  /* 0x0000006b006b7308 */ /* 0x000ea20000002400 */
[----:B------:R-:W-:Y:S01]  /*10780*/  IABS R3, R3 ;  /* 0x0000000300037213 */ /* 0x000fe20000000000 */
[CC--:B---3--:R-:W-:Y:S01]  /*10790*/  FFMA.FTZ R92, R2.reuse, -R132.reuse, R22 ;  /* 0x80000084025c7223 */ /* 0x0c8fe20000010016 */
[C---:B----4-:R-:W-:Y:S01]  /*107a0*/  FFMA.FTZ R227, R2.reuse, -R132, R14 ;  /* 0x8000008402e37223 */ /* 0x050fe2000001000e */
[----:B------:R-:W-:Y:S02]  /*107b0*/  I2FP.F32.S32 R5, R5 ;  /* 0x0000000500057245 */ /* 0x000fe40000201400 */
[----:B------:R-:W-:Y:S04]  /*107c0*/  MOV R88, R20 ;  /* 0x0000001400587202 */ /* 0x000fe80000000f00 */
[----:B------:R-:W3:Y:S01]  /*107d0*/  MUFU.TANH R50, R50 ;  /* 0x0000003200327308 */ /* 0x000ee20000002400 */
[----:B------:R-:W-:Y:S01]  /*107e0*/  MOV R84, R83 ;  /* 0x0000005300547202 */ /* 0x000fe20000000f00 */
[-C--:B-----5:R-:W-:Y:S01]  /*107f0*/  FFMA.FTZ R87, R2, -R132.reuse, R106 ;  /* 0x8000008402577223 */ /* 0x0a0fe2000001006a */
[----:B------:R-:W-:Y:S02]  /*10800*/  I2FP.F32.S32 R2, R3 ;  /* 0x0000000300027245 */ /* 0x000fe40000201400 */
[----:B------:R-:W-:Y:S02]  /*10810*/  IADD3 R3, PT, PT, R12, -0x69, RZ ;  /* 0xffffff970c037810 */ /* 0x000fe40007ffe0ff */
[----:B------:R-:W-:Y:S03]  /*10820*/  MOV R131, R21 ;  /* 0x0000001500837202 */ /* 0x000fe60000000f00 */
[----:B------:R-:W4:Y:S01]  /*10830*/  MUFU.TANH R104, R104 ;  /* 0x0000006800687308 */ /* 0x000f220000002400 */
[-C--:B------:R-:W-:Y:S01]  /*10840*/  FFMA.FTZ R102, R2, -R132.reuse, R23 ;  /* 0x8000008402667223 */ /* 0x080fe20000010017 */
[----:B--2---:R-:W-:Y:S01]  /*10850*/  FFMA.FTZ R86, R0, -R132, R107 ;  /* 0x8000008400567223 */ /* 0x004fe2000001006b */
[----:B------:R-:W-:Y:S01]  /*10860*/  I2FP.F32.S32 R0, R8 ;  /* 0x0000000800007245 */ /* 0x000fe20000201400 */
[----:B------:R-:W-:Y:S01]  /*10870*/  FMUL.FTZ R8, R130, UR6 ;  /* 0x0000000682087c20 */ /* 0x000fe20008410000 */
[----:B------:R-:W-:Y:S05]  /*10880*/  IABS R3, R3 ;  /* 0x0000000300037213 */ /* 0x000fea0000000000 */
[----:B------:R-:W2:Y:S01]  /*10890*/  MUFU.TANH R110, R110 ;  /* 0x0000006e006e7308 */ /* 0x000ea20000002400 */
[-C--:B------:R-:W-:Y:S01]  /*108a0*/  FFMA.FTZ R96, R0, -R132.reuse, R25 ;  /* 0x8000008400607223 */ /* 0x080fe20000010019 */
[CC--:B---3--:R-:W-:Y:S08]  /*108b0*/  FFMA.FTZ R107, R2.reuse, -R132.reuse, R50 ;  /* 0x80000084026b7223 */ /* 0x0c8ff00000010032 */
[----:B------:R-:W3:Y:S01]  /*108c0*/  MUFU.TANH R51, R51 ;  /* 0x0000003300337308 */ /* 0x000ee20000002400 */
[CC--:B----4-:R-:W-:Y:S01]  /*108d0*/  FFMA.FTZ R223, R2.reuse, -R132.reuse, R104 ;  /* 0x8000008402df7223 */ /* 0x0d0fe20000010068 */
[----:B------:R-:W-:Y:S08]  /*108e0*/  MOV R104, R79 ;  /* 0x0000004f00687202 */ /* 0x000ff00000000f00 */
[----:B------:R-:W4:Y:S01]  /*108f0*/  MUFU.TANH R105, R105 ;  /* 0x0000006900697308 */ /* 0x000f220000002400 */
[----:B--2---:R-:W-:Y:S01]  /*10900*/  FFMA.FTZ R45, R2, -R132, R110 ;  /* 0x80000084022d7223 */ /* 0x004fe2000001006e */
[----:B------:R-:W-:Y:S04]  /*10910*/  IADD3 R2, PT, PT, R12, -0x60, RZ ;  /* 0xffffffa00c027810 */ /* 0x000fe80007ffe0ff */
[----:B------:R-:W-:Y:S04]  /*10920*/  IABS R2, R2 ;  /* 0x0000000200027213 */ /* 0x000fe80000000000 */
[----:B------:R-:W2:Y:S01]  /*10930*/  MUFU.TANH R111, R111 ;  /* 0x0000006f006f7308 */ /* 0x000ea20000002400 */
[C---:B---3--:R-:W-:Y:S01]  /*10940*/  FFMA.FTZ R103, R0.reuse, -R132, R51 ;  /* 0x8000008400677223 */ /* 0x048fe20000010033 */
[----:B------:R-:W-:Y:S08]  /*10950*/  I2FP.F32.S32 R2, R2 ;  /* 0x0000000200027245 */ /* 0x000ff00000201400 */
[----:B------:R-:W3:Y:S01]  /*10960*/  MUFU.TANH R100, R100 ;  /* 0x0000006400647308 */ /* 0x000ee20000002400 */
[CC--:B----4-:R-:W-:Y:S09]  /*10970*/  FFMA.FTZ R222, R0.reuse, -R132.reuse, R105 ;  /* 0x8000008400de7223 */ /* 0x0d0ff20000010069 */
        /* <DEDUP_REMOVED lines=8> */
[----:B----4-:R-:W-:Y:S01]  /*10a00*/  FFMA.FTZ R219, R2, -R132, R114 ;  /* 0x8000008402db7223 */ /* 0x010fe20000010072 */
[----:B------:R-:W-:Y:S02]  /*10a10*/  MOV R2, R4 ;  /* 0x0000000400027202 */ /* 0x000fe40000000f00 */
[----:B------:R-:W-:Y:S02]  /*10a20*/  IADD3 R4, PT, PT, R12, -0x39, RZ ;  /* 0xffffffc70c047810 */ /* 0x000fe40007ffe0ff */
[----:B------:R-:W-:Y:S04]  /*10a30*/  I2FP.F32.S32 R2, R2 ;  /* 0x0000000200027245 */ /* 0x000fe80000201400 */
[----:B------:R-:W4:Y:S01]  /*10a40*/  MUFU.TANH R112, R112 ;  /* 0x0000007000707308 */ /* 0x000f220000002400 */
[----:B------:R-:W-:Y:S01]  /*10a50*/  IABS R4, R4 ;  /* 0x0000000400047213 */ /* 0x000fe20000000000 */
[C---:B--2---:R-:W-:Y:S03]  /*10a60*/  FFMA.FTZ R217, R0.reuse, -R132, R101 ;  /* 0x8000008400d97223 */ /* 0x044fe60000010065 */
[----:B------:R-:W-:Y:S05]  /*10a70*/  I2FP.F32.S32 R4, R4 ;  /* 0x0000000400047245 */ /* 0x000fea0000201400 */
[----:B------:R-:W2:Y:S01]  /*10a80*/  MUFU.TANH R118, R118 ;  /* 0x0000007600767308 */ /* 0x000ea20000002400 */
[----:B---3--:R-:W-:Y:S01]  /*10a90*/  FFMA.FTZ R115, R0, -R132, R115 ;  /* 0x8000008400737223 */ /* 0x008fe20000010073 */
[----:B------:R-:W-:Y:S01]  /*10aa0*/  IMAD.MOV.U32 R0, RZ, RZ, R3 ;  /* 0x000000ffff007224 */ /* 0x000fe200078e0003 */
[----:B------:R-:W-:Y:S07]  /*10ab0*/  IADD3 R3, PT, PT, R12, -0x29, RZ ;  /* 0xffffffd70c037810 */ /* 0x000fee0007ffe0ff */
[----:B------:R-:W3:Y:S01]  /*10ac0*/  MUFU.TANH R113, R113 ;  /* 0x0000007100717308 */ /* 0x000ee20000002400 */
[----:B------:R-:W-:Y:S01]  /*10ad0*/  I2FP.F32.S32 R0, R0 ;  /* 0x0000000000007245 */ /* 0x000fe20000201400 */
[CC--:B----4-:R-:W-:Y:S01]  /*10ae0*/  FFMA.FTZ R216, R2.reuse, -R132.reuse, R112 ;  /* 0x8000008402d87223 */ /* 0x0d0fe20000010070 */
[----:B------:R-:W-:Y:S04]  /*10af0*/  IABS R3, R3 ;  /* 0x0000000300037213 */ /* 0x000fe80000000000 */
[----:B------:R-:W-:Y:S03]  /*10b00*/  I2FP.F32.S32 R3, R3 ;  /* 0x0000000300037245 */ /* 0x000fe60000201400 */
[----:B------:R-:W4:Y:S01]  /*10b10*/  MUFU.TANH R119, R119 ;  /* 0x0000007700777308 */ /* 0x000f220000002400 */
[-C--:B--2---:R-:W-:Y:S01]  /*10b20*/  FFMA.FTZ R118, R2, -R132.reuse, R118 ;  /* 0x8000008402767223 */ /* 0x084fe20000010076 */
[----:B------:R-:W-:Y:S08]  /*10b30*/  IADD3 R2, PT, PT, R12, -0x28, RZ ;  /* 0xffffffd80c027810 */ /* 0x000ff00007ffe0ff */
[----:B------:R-:W2:Y:S01]  /*10b40*/  MUFU.TANH R48, R48 ;  /* 0x0000003000307308 */ /* 0x000ea20000002400 */
[CC--:B---3--:R-:W-:Y:S09]  /*10b50*/  FFMA.FTZ R215, R0.reuse, -R132.reuse, R113 ;  /* 0x8000008400d77223 */ /* 0x0c8ff20000010071 */
[----:B------:R-:W3:Y:S01]  /*10b60*/  MUFU.TANH R108, R108 ;  /* 0x0000006c006c7308 */ /* 0x000ee20000002400 */
[----:B----4-:R-:W-:Y:S01]  /*10b70*/  FFMA.FTZ R119, R0, -R132, R119 ;  /* 0x8000008400777223 */ /* 0x010fe20000010077 */
[----:B------:R-:W-:Y:S02]  /*10b80*/  IABS R0, R2 ;  /* 0x0000000200007213 */ /* 0x000fe40000000000 */
[----:B------:R-:W-:Y:S02]  /*10b90*/  IADD3 R2, PT, PT, R12, -0x30, RZ ;  /* 0xffffffd00c027810 */ /* 0x000fe40007ffe0ff */
[----:B------:R-:W-:Y:S04]  /*10ba0*/  I2FP.F32.S32 R0, R0 ;  /* 0x0000000000007245 */ /* 0x000fe80000201400 */
[----:B------:R-:W4:Y:S01]  /*10bb0*/  MUFU.TANH R77, R77 ;  /* 0x0000004d004d7308 */ /* 0x000f220000002400 */
[CC--:B--2---:R-:W-:Y:S01]  /*10bc0*/  FFMA.FTZ R98, R0.reuse, -R132.reuse, R48 ;  /* 0x8000008400627223 */ /* 0x0c4fe20000010030 */
[CC--:B------:R-:W-:Y:S08]  /*10bd0*/  FFMA.FTZ R209, R0.reuse, -R132.reuse, R209 ;  /* 0x8000008400d17223 */ /* 0x0c0ff000000100d1 */
[----:B------:R-:W2:Y:S01]  /*10be0*/  MUFU.TANH R49, R49 ;  /* 0x0000003100317308 */ /* 0x000ea20000002400 */
[CC--:B---3--:R-:W-:Y:S09]  /*10bf0*/  FFMA.FTZ R108, R0.reuse, -R132.reuse, R108 ;  /* 0x80000084006c7223 */ /* 0x0c8ff2000001006c */
[----:B------:R-:W3:Y:S01]  /*10c00*/  MUFU.TANH R55, R55 ;  /* 0x0000003700377308 */ /* 0x000ee20000002400 */
[----:B----4-:R-:W-:Y:S01]  /*10c10*/  FFMA.FTZ R77, R0, -R132, R77 ;  /* 0x80000084004d7223 */ /* 0x010fe2000001004d */
[----:B------:R-:W-:Y:S04]  /*10c20*/  IABS R0, R2 ;  /* 0x0000000200007213 */ /* 0x000fe80000000000 */
[----:B------:R-:W-:Y:S04]  /*10c30*/  I2FP.F32.S32 R0, R0 ;  /* 0x0000000000007245 */ /* 0x000fe80000201400 */
[----:B------:R-:W4:Y:S01]  /*10c40*/  MUFU.TANH R109, R109 ;  /* 0x0000006d006d7308 */ /* 0x000f220000002400 */
[CC--:B--2---:R-:W-:Y:S09]  /*10c50*/  FFMA.FTZ R97, R3.reuse, -R132.reuse, R49 ;  /* 0x8000008403617223 */ /* 0x0c4ff20000010031 */
[----:B------:R-:W2:Y:S01]  /*10c60*/  MUFU.TANH R76, R76 ;  /* 0x0000004c004c7308 */ /* 0x000ea20000002400 */
[CC--:B---3--:R-:W-:Y:S01]  /*10c70*/  FFMA.FTZ R123, R3.reuse, -R132.reuse, R55 ;  /* 0x80000084037b7223 */ /* 0x0c8fe20000010037 */
[----:B------:R-:W-:Y:S08]  /*10c80*/  MOV R55, R73 ;  /* 0x0000004900377202 */ /* 0x000ff00000000f00 */
[----:B------:R-:W3:Y:S01]  /*10c90*/  MUFU.TANH R52, R52 ;  /* 0x0000003400347308 */ /* 0x000ee20000002400 */
[CC--:B----4-:R-:W-:Y:S09]  /*10ca0*/  FFMA.FTZ R109, R3.reuse, -R132.reuse, R109 ;  /* 0x80000084036d7223 */ /* 0x0d0ff2000001006d */
[----:B------:R-:W4:Y:S01]  /*10cb0*/  MUFU.TANH R66, R66 ;  /* 0x0000004200427308 */ /* 0x000f220000002400 */
[-C--:B--2---:R-:W-:Y:S09]  /*10cc0*/  FFMA.FTZ R76, R3, -R132.reuse, R76 ;  /* 0x80000084034c7223 */ /* 0x084ff2000001004c */
[----:B------:R-:W2:Y:S01]  /*10cd0*/  MUFU.TANH R120, R120 ;  /* 0x0000007800787308 */ /* 0x000ea20000002400 */
[C---:B---3--:R-:W-:Y:S01]  /*10ce0*/  FFMA.FTZ R100, R0.reuse, -R132, R52 ;  /* 0x8000008400647223 */ /* 0x048fe20000010034 */
[----:B------:R-:W-:Y:S08]  /*10cf0*/  MOV R52, R74 ;  /* 0x0000004a00347202 */ /* 0x000ff00000000f00 */
[----:B------:R-:W3:Y:S01]  /*10d00*/  MUFU.TANH R2, R126 ;  /* 0x0000007e00027308 */ /* 0x000ee20000002400 */
[CC--:B----4-:R-:W-:Y:S09]  /*10d10*/  FFMA.FTZ R122, R0.reuse, -R132.reuse, R66 ;  /* 0x80000084007a7223 */ /* 0x0d0ff20000010042 */
[----:B------:R-:W4:Y:S01]  /*10d20*/  MUFU.TANH R65, R65 ;  /* 0x0000004100417308 */ /* 0x000f220000002400 */
[CC--:B--2---:R-:W-:Y:S09]  /*10d30*/  FFMA.FTZ R120, R0.reuse, -R132.reuse, R120 ;  /* 0x8000008400787223 */ /* 0x0c4ff20000010078 */
[----:B------:R-:W-:Y:S01]  /*10d40*/  MUFU.TANH R71, R71 ;  /* 0x0000004700477308 */ /* 0x000fe20000002400 */
[----:B---3--:R-:W-:Y:S01]  /*10d50*/  FFMA.FTZ R74, R0, -R132, R2 ;  /* 0x80000084004a7223 */ /* 0x008fe20000010002 */
[C---:B------:R-:W-:Y:S02]  /*10d60*/  IADD3 R0, PT, PT, R12.reuse, -0x31, RZ ;  /* 0xffffffcf0c007810 */ /* 0x040fe40007ffe0ff */
[----:B------:R-:W-:Y:S02]  /*10d70*/  IADD3 R2, PT, PT, R12, -0x70, RZ ;  /* 0xffffff900c027810 */ /* 0x000fe40007ffe0ff */
[----:B------:R-:W-:Y:S04]  /*10d80*/  IABS R0, R0 ;  /* 0x0000000000007213 */ /* 0x000fe80000000000 */
[----:B------:R-:W2:Y:S01]  /*10d90*/  MUFU.TANH R125, R125 ;  /* 0x0000007d007d7308 */ /* 0x000ea20000002400 */
[----:B------:R-:W-:Y:S01]  /*10da0*/  IABS R2, R2 ;  /* 0x0000000200027213 */ /* 0x000fe20000000000 */
[C---:B----4-:R-:W-:Y:S01]  /*10db0*/  FFMA.FTZ R112, R4.reuse, -R132, R65 ;  /* 0x8000008404707223 */ /* 0x050fe20000010041 */
[----:B------:R-:W-:Y:S02]  /*10dc0*/  I2FP.F32.S32 R0, R0 ;  /* 0x0000000000007245 */ /* 0x000fe40000201400 */
[----:B------:R-:W-:Y:S05]  /*10dd0*/  I2FP.F32.S32 R2, R2 ;  /* 0x0000000200027245 */ /* 0x000fea0000201400 */
[----:B------:R3:W-:Y:S10]  /*10de0*/  MUFU.TANH R3, R127 ;  /* 0x0000007f00037308 */ /* 0x0007f40000002400 */
[----:B------:R-:W4:Y:S01]  /*10df0*/  MUFU.TANH R53, R53 ;  /* 0x0000003500357308 */ /* 0x000f220000002400 */
[CC--:B--2---:R-:W-:Y:S09]  /*10e00*/  FFMA.FTZ R125, R4.reuse, -R132.reuse, R125 ;  /* 0x80000084047d7223 */ /* 0x0c4ff2000001007d */
[----:B------:R-:W2:Y:S01]  /*10e10*/  MUFU.TANH R67, R67 ;  /* 0x0000004300437308 */ /* 0x000ea20000002400 */
[----:B---3--:R-:W-:Y:S01]  /*10e20*/  FFMA.FTZ R127, R4, -R132, R71 ;  /* 0x80000084047f7223 */ /* 0x008fe20000010047 */
[----:B------:R-:W-:Y:S04]  /*10e30*/  IADD3 R4, PT, PT, R12, -0x79, RZ ;  /* 0xffffff870c047810 */ /* 0x000fe80007ffe0ff */
[----:B------:R-:W-:Y:S04]  /*10e40*/  IABS R4, R4 ;  /* 0x0000000400047213 */ /* 0x000fe80000000000 */
[----:B------:R-:W3:Y:S01]  /*10e50*/  MUFU.TANH R121, R121 ;  /* 0x0000007900797308 */ /* 0x000ee20000002400 */
[C---:B----4-:R-:W-:Y:S01]  /*10e60*/  FFMA.FTZ R99, R0.reuse, -R132, R53 ;  /* 0x8000008400637223 */ /* 0x050fe20000010035 */
[----:B------:R-:W-:Y:S02]  /*10e70*/  MOV R53, R78 ;  /* 0x0000004e00357202 */ /* 0x000fe40000000f00 */
[----:B------:R-:W-:Y:S01]  /*10e80*/  MOV R78, R75 ;  /* 0x0000004b004e7202 */ /* 0x000fe20000000f00 */
[----:B------:R-:W-:Y:S01]  /*10e90*/  FFMA.FTZ R75, R0, -R132, R3 ;  /* 0x80000084004b7223 */ /* 0x000fe20000010003 */
[----:B------:R-:W-:Y:S04]  /*10ea0*/  I2FP.F32.S32 R4, R4 ;  /* 0x0000000400047245 */ /* 0x000fe80000201400 */
[----:B------:R-:W4:Y:S01]  /*10eb0*/  MUFU.TANH R116, R116 ;  /* 0x0000007400747308 */ /* 0x000f220000002400 */
[----:B------:R-:W-:Y:S01]  /*10ec0*/  FMNMX3.FTZ R3, R136, R34, R31, !PT ;  /* 0x0000002288037276 */ /* 0x000fe2000781001f */
[C---:B--2---:R-:W-:Y:S03]  /*10ed0*/  FFMA.FTZ R111, R0.reuse, -R132, R67 ;  /* 0x80000084006f7223 */ /* 0x044fe60000010043 */
[----:B------:R-:W-:Y:S05]  /*10ee0*/  FMNMX3.FTZ R3, R3, R33, R32, !PT ;  /* 0x0000002103037276 */ /* 0x000fea0007810020 */
[----:B------:R-:W2:Y:S01]  /*10ef0*/  MUFU.TANH R117, R117 ;  /* 0x0000007500757308 */ /* 0x000ea20000002400 */
[----:B------:R-:W-:Y:S01]  /*10f00*/  FMNMX3.FTZ R3, R3, R206, R204, !PT ;  /* 0x000000ce03037276 */ /* 0x000fe200078100cc */
[----:B---3--:R-:W-:Y:S01]  /*10f10*/  FFMA.FTZ R121, R0, -R132, R121 ;  /* 0x8000008400797223 */ /* 0x008fe20000010079 */
[----:B------:R-:W-:Y:S02]  /*10f20*/  I2FP.F32.S32 R0, R6 ;  /* 0x0000000600007245 */ /* 0x000fe40000201400 */
[----:B------:R-:W-:Y:S05]  /*10f30*/  FMNMX3.FTZ R3, R3, R205, R93, !PT ;  /* 0x000000cd03037276 */ /* 0x000fea000781005d */
[----:B------:R-:W3:Y:S01]  /*10f40*/  MUFU.TANH R8, R8 ;  /* 0x0000000800087308 */ /* 0x000ee20000002400 */
[----:B------:R-:W-:Y:S01]  /*10f50*/  FMNMX3.FTZ R3, R3, R208, R207, !PT ;  /* 0x000000d003037276 */ /* 0x000fe200078100cf */
[-C--:B----4-:R-:W-:Y:S03]  /*10f60*/  FFMA.FTZ R212, R2, -R132.reuse, R116 ;  /* 0x8000008402d47223 */ /* 0x090fe60000010074 */
[----:B------:R-:W-:Y:S05]  /*10f70*/  FMNMX3.FTZ R3, R3, R107, R103, !PT ;  /* 0x0000006b03037276 */ /* 0x000fea0007810067 */
[----:B------:R-:W4:Y:S01]  /*10f80*/  MUFU.TANH R7, R7 ;  /* 0x0000000700077308 */ /* 0x000f220000002400 */
[----:B------:R-:W-:Y:S01]  /*10f90*/  FMNMX3.FTZ R3, R3, R209, R123, !PT ;  /* 0x000000d103037276 */ /* 0x000fe2000781007b */
[----:B--2---:R-:W-:Y:S03]  /*10fa0*/  FFMA.FTZ R126, R0, -R132, R117 ;  /* 0x80000084007e7223 */ /* 0x004fe60000010075 */
[----:B------:R-:W-:Y:S05]  /*10fb0*/  FMNMX3.FTZ R3, R3, R122, R111, !PT ;  /* 0x0000007a03037276 */ /* 0x000fea000781006f */
[----:B------:R-:W2:Y:S01]  /*10fc0*/  MUFU.TANH R129, R129 ;  /* 0x0000008100817308 */ /* 0x000ea20000002400 */
[----:B---3--:R-:W-:Y:S01]  /*10fd0*/  FFMA.FTZ R213, R2, -R132, R8 ;  /* 0x8000008402d57223 */ /* 0x008fe20000010008 */
[----:B------:R-:W-:Y:S04]  /*10fe0*/  FMNMX3.FTZ R2, R133, R36, R35, !PT ;  /* 0x0000002485027276 */ /* 0x000fe80007810023 */
[----:B------:R-:W-:Y:S04]  /*10ff0*/  FMNMX3.FTZ R2, R2, R38, R37, !PT ;  /* 0x0000002602027276 */ /* 0x000fe80007810025 */
[----:B------:R-:W3:Y:S01]  /*11000*/  MUFU.TANH R64, R64 ;  /* 0x0000004000407308 */ /* 0x000ee20000002400 */
[----:B----4-:R-:W-:Y:S01]  /*11010*/  FFMA.FTZ R214, R0, -R132, R7 ;  /* 0x8000008400d67223 */ /* 0x010fe20000010007 */
[----:B------:R-:W-:Y:S02]  /*11020*/  FMNMX3.FTZ R0, R134, R40, R39, !PT ;  /* 0x0000002886007276 */ /* 0x000fe40007810027 */
[----:B------:R-:W-:Y:S02]  /*11030*/  FMNMX3.FTZ R2, R2, R221, R210, !PT ;  /* 0x000000dd02027276 */ /* 0x000fe400078100d2 */
[----:B------:R-:W-:Y:S04]  /*11040*/  FMNMX3.FTZ R0, R0, R42, R41, !PT ;  /* 0x0000002a00007276 */ /* 0x000fe80007810029 */
[----:B------:R-:W4:Y:S01]  /*11050*/  MUFU.TANH R70, R70 ;  /* 0x0000004600467308 */ /* 0x000f220000002400 */
[----:B------:R-:W-:Y:S01]  /*11060*/  FMNMX3.FTZ R2, R2, R220, R211, !PT ;  /* 0x000000dc02027276 */ /* 0x000fe200078100d3 */
[----:B--2---:R-:W-:Y:S01]  /*11070*/  FFMA.FTZ R129, R4, -R132, R129 ;  /* 0x8000008404817223 */ /* 0x004fe20000010081 */
[----:B------:R-:W-:Y:S02]  /*11080*/  FMNMX3.FTZ R4, R135, R29, R30, !PT ;  /* 0x0000001d87047276 */ /* 0x000fe4000781001e */
[----:B------:R-:W-:Y:S02]  /*11090*/  FMNMX3.FTZ R0, R0, R226, R225, !PT ;  /* 0x000000e200007276 */ /* 0x000fe400078100e1 */
[----:B------:R-:W-:Y:S03]  /*110a0*/  FMNMX3.FTZ R4, R4, R28, R27, !PT ;  /* 0x0000001c04047276 */ /* 0x000fe6000781001b */
[----:B------:R-:W2:Y:S01]  /*110b0*/  MUFU.TANH R124, R124 ;  /* 0x0000007c007c7308 */ /* 0x000ea20000002400 */
[----:B------:R-:W-:Y:S01]  /*110c0*/  FMNMX3.FTZ R0, R0, R238, R239, !PT ;  /* 0x000000ee00007276 */ /* 0x000fe200078100ef */
[C---:B---3--:R-:W-:Y:S01]  /*110d0*/  FFMA.FTZ R101, R5.reuse, -R132, R64 ;  /* 0x8000008405657223 */ /* 0x048fe20000010040 */
[----:B------:R-:W-:Y:S02]  /*110e0*/  FMNMX3.FTZ R4, R4, R61, R62, !PT ;  /* 0x0000003d04047276 */ /* 0x000fe4000781003e */
[----:B------:R-:W-:Y:S02]  /*110f0*/  FMNMX3.FTZ R2, R2, R245, R242, !PT ;  /* 0x000000f502027276 */ /* 0x000fe400078100f2 */
[----:B------:R-:W-:Y:S03]  /*11100*/  FMNMX3.FTZ R4, R4, R92, R63, !PT ;  /* 0x0000005c04047276 */ /* 0x000fe6000781003f */
[----:B------:R-:W3:Y:S01]  /*11110*/  MUFU.TANH R128, R128 ;  /* 0x0000008000807308 */ /* 0x000ee20000002400 */
[----:B------:R-:W-:Y:S01]  /*11120*/  FMNMX3.FTZ R0, R0, R250, R251, !PT ;  /* 0x000000fa00007276 */ /* 0x000fe200078100fb */
[C---:B----4-:R-:W-:Y:S01]  /*11130*/  FFMA.FTZ R130, R5.reuse, -R132, R70 ;  /* 0x8000008405827223 */ /* 0x050fe20000010046 */
[----:B------:R-:W-:Y:S02]  /*11140*/  FMNMX3.FTZ R4, R4, R102, R96, !PT ;  /* 0x0000006604047276 */ /* 0x000fe40007810060 */
[----:B------:R-:W-:Y:S02]  /*11150*/  FMNMX3.FTZ R2, R2, R243, R241, !PT ;  /* 0x000000f302027276 */ /* 0x000fe400078100f1 */
[----:B------:R-:W-:Y:S02]  /*11160*/  FMNMX3.FTZ R0, R0, R249, R248, !PT ;  /* 0x000000f900007276 */ /* 0x000fe400078100f8 */
[----:B------:R-:W-:Y:S01]  /*11170*/  FMNMX3.FTZ R4, R4, R98, R97, !PT ;  /* 0x0000006204047276 */ /* 0x000fe20007810061 */
[----:B--2---:R-:W-:Y:S01]  /*11180*/  FFMA.FTZ R124, R5, -R132, R124 ;  /* 0x80000084057c7223 */ /* 0x004fe2000001007c */
        /* <DEDUP_REMOVED lines=20> */
[----:B------:R-:W-:Y:S02]  /*112d0*/  IADD3 R5, PT, PT, R12, -0x78, RZ ;  /* 0xffffff880c057810 */ /* 0x000fe40007ffe0ff */
[----:B------:R-:W-:Y:S02]  /*112e0*/  FMNMX3.FTZ R4, R4, R56, R80, !PT ;  /* 0x0000003804047276 */ /* 0x000fe40007810050 */
[----:B------:R-:W-:Y:S02]  /*112f0*/  FMNMX3.FTZ R3, R3, R18, R54, !PT ;  /* 0x0000001203037276 */ /* 0x000fe40007810036 */
[----:B------:R-:W-:Y:S02]  /*11300*/  FMNMX3.FTZ R2, R2, R223, R222, !PT ;  /* 0x000000df02027276 */ /* 0x000fe400078100de */
[----:B------:R-:W-:Y:S02]  /*11310*/  FMNMX3.FTZ R0, R0, R87, R86, !PT ;  /* 0x0000005700007276 */ /* 0x000fe40007810056 */
[----:B------:R-:W-:Y:S02]  /*11320*/  IABS R5, R5 ;  /* 0x0000000500057213 */ /* 0x000fe40000000000 */
[----:B------:R-:W-:Y:S02]  /*11330*/  FMNMX3.FTZ R4, R4, R218, R217, !PT ;  /* 0x000000da04047276 */ /* 0x000fe400078100d9 */
[----:B------:R-:W-:Y:S02]  /*11340*/  FMNMX3.FTZ R3, R3, R9, R15, !PT ;  /* 0x0000000903037276 */ /* 0x000fe4000781000f */
[----:B------:R-:W-:Y:S02]  /*11350*/  FMNMX3.FTZ R2, R2, R108, R109, !PT ;  /* 0x0000006c02027276 */ /* 0x000fe4000781006d */
[----:B------:R-:W-:Y:S02]  /*11360*/  FMNMX3.FTZ R0, R0, R45, R43, !PT ;  /* 0x0000002d00007276 */ /* 0x000fe4000781002b */
[----:B------:R-:W-:Y:S02]  /*11370*/  I2FP.F32.S32 R5, R5 ;  /* 0x0000000500057245 */ /* 0x000fe40000201400 */
[----:B------:R-:W-:Y:S02]  /*11380*/  FMNMX3.FTZ R4, R4, R216, R215, !PT ;  /* 0x000000d804047276 */ /* 0x000fe400078100d7 */
[----:B------:R-:W-:Y:S01]  /*11390*/  FMNMX3.FTZ R3, R3, R219, R115, !PT ;  /* 0x000000db03037276 */ /* 0x000fe20007810073 */
[----:B---3--:R-:W-:Y:S01]  /*113a0*/  FFMA.FTZ R128, R5, -R132, R128 ;  /* 0x8000008405807223 */ /* 0x008fe20000010080 */
[----:B------:R-:W-:Y:S02]  /*113b0*/  FMNMX3.FTZ R2, R2, R120, R121, !PT ;  /* 0x0000007802027276 */ /* 0x000fe40007810079 */
[----:B------:R-:W-:Y:S02]  /*113c0*/  FMNMX3.FTZ R0, R0, R77, R76, !PT ;  /* 0x0000004d00007276 */ /* 0x000fe4000781004c */
[----:B------:R-:W-:Y:S02]  /*113d0*/  FMNMX3.FTZ R26, R4, R212, R126, !PT ;  /* 0x000000d4041a7276 */ /* 0x000fe4000781007e */
[----:B------:R-:W-:Y:S02]  /*113e0*/  FMNMX3.FTZ R25, R3, R118, R119, !PT ;  /* 0x0000007603197276 */ /* 0x000fe40007810077 */
[----:B------:R-:W-:Y:S02]  /*113f0*/  FMNMX3.FTZ R24, R2, R124, R125, !PT ;  /* 0x0000007c02187276 */ /* 0x000fe4000781007d */
[----:B------:R-:W-:Y:S01]  /*11400*/  FMNMX3.FTZ R0, R0, R74, R75, !PT ;  /* 0x0000004a00007276 */ /* 0x000fe2000781004b */
[----:B-1----:R-:W-:Y:S06]  /*11410*/  @P2 BRA `(.L_x_575) ;  /* 0xffffffbc00d82947 */ /* 0x002fec000383ffff */
.L_x_574:
[----:B------:R-:W1:Y:S01]  /*11420*/  SHFL.BFLY PT, R73, R24, 0x2, 0x1f ;  /* 0x0c401f0018497f89 */ /* 0x000e6200000e0000 */
[----:B------:R-:W-:Y:S02]  /*11430*/  FMNMX3.FTZ R3, R25, R213, R214, !PT ;  /* 0x000000d519037276 */ /* 0x000fe400078100d6 */
[----:B------:R-:W-:Y:S05]  /*11440*/  FMNMX3.FTZ R4, R26, R128, R129, !PT ;  /* 0x000000801a047276 */ /* 0x000fea0007810081 */
[----:B------:R-:W2:Y:S01]  /*11450*/  SHFL.BFLY PT, R2, R0, 0x2, 0x1f ;  /* 0x0c401f0000027f89 */ /* 0x000ea200000e0000 */
[----:B------:R-:W-:Y:S02]  /*11460*/  MOV R25, R81 ;  /* 0x0000005100197202 */ /* 0x000fe40000000f00 */
[----:B------:R-:W-:Y:S05]  /*11470*/  MOV R26, R80 ;  /* 0x00000050001a7202 */ /* 0x000fea0000000f00 */
[----:B------:R-:W4:Y:S08]  /*11480*/  SHFL.BFLY PT, R6, R3, 0x2, 0x1f ;  /* 0x0c401f0003067f89 */ /* 0x000f3000000e0000 */
[----:B------:R-:W5:Y:S08]  /*11490*/  SHFL.BFLY PT, R7, R4, 0x2, 0x1f ;  /* 0x0c401f0004077f89 */ /* 0x000f7000000e0000 */
[----:B------:R-:W-:Y:S01]  /*114a0*/  LDSM.16.MT88.4 R20, [R137+0x8000] ;  /* 0x008000008914783b */ /* 0x000fe20000004200 */
[----:B-1----:R-:W-:Y:S02]  /*114b0*/  FMNMX.FTZ R73, R24, R73, !PT ;  /* 0x0000004918497209 */ /* 0x002fe40007810000 */
[----:B------:R-:W-:Y:S02]  /*114c0*/  IADD3 R24, PT, PT, R137, 0x8000, RZ ;  /* 0x0000800089187810 */ /* 0x000fe40007ffe0ff */
[----:B--2---:R-:W-:Y:S03]  /*114d0*/  FMNMX.FTZ R0, R0, R2, !PT ;  /* 0x0000000200007209 */ /* 0x004fe60007810000 */
[----:B------:R-:W1:Y:S01]  /*114e0*/  SHFL.BFLY PT, R5, R73, 0x1, 0x1f ;  /* 0x0c201f0049057f89 */ /* 0x000e6200000e0000 */
[----:B----4-:R-:W-:Y:S07]  /*114f0*/  FMNMX.FTZ R6, R3, R6, !PT ;  /* 0x0000000603067209 */ /* 0x010fee0007810000 */
[----:B------:R-:W2:Y:S01]  /*11500*/  SHFL.BFLY PT, R2, R0, 0x1, 0x1f ;  /* 0x0c201f0000027f89 */ /* 0x000ea200000e0000 */
[----:B-----5:R-:W-:Y:S07]  /*11510*/  FMNMX.FTZ R7, R4, R7, !PT ;  /* 0x0000000704077209 */ /* 0x020fee0007810000 */
[----:B------:R-:W4:Y:S08]  /*11520*/  SHFL.BFLY PT, R71, R6, 0x1, 0x1f ;  /* 0x0c201f0006477f89 */ /* 0x000f3000000e0000 */
[----:B------:R-:W5:Y:S01]  /*11530*/  SHFL.BFLY PT, R72, R7, 0x1, 0x1f ;  /* 0x0c201f0007487f89 */ /* 0x000f6200000e0000 */
[----:B-1----:R-:W-:Y:S02]  /*11540*/  FMNMX.FTZ R73, R73, R5, !PT ;  /* 0x0000000549497209 */ /* 0x002fe40007810000 */
[----:B--2---:R-:W-:Y:S03]  /*11550*/  FMNMX.FTZ R70, R0, R2, !PT ;  /* 0x0000000200467209 */ /* 0x004fe60007810000 */
[C---:B------:R-:W-:Y:S01]  /*11560*/  FADD.FTZ R2, -R73.reuse, R133 ;  /* 0x0000008549027221 */ /* 0x040fe20000010100 */
[C---:B------:R-:W-:Y:S01]  /*11570*/  FMUL.FTZ R78, R73.reuse, UR4 ;  /* 0x00000004494e7c20 */ /* 0x040fe20008410000 */
[----:B------:R-:W-:Y:S02]  /*11580*/  FSETP.NEU.FTZ.AND P1, PT, R73, -INF , PT ;  /* 0xff8000004900780b */ /* 0x000fe40003f3d000 */
[----:B------:R-:W-:Y:S01]  /*11590*/  FMUL.FTZ R2, R2, UR4 ;  /* 0x0000000402027c20 */ /* 0x000fe20008410000 */
[----:B------:R-:W-:Y:S01]  /*115a0*/  FADD.FTZ R0, -R70, R134 ;  /* 0x0000008646007221 */ /* 0x000fe20000010100 */
[----:B------:R-:W-:Y:S01]  /*115b0*/  FSEL R78, R78, RZ, P1 ;  /* 0x000000ff4e4e7208 */ /* 0x000fe20000800000 */
[----:B------:R-:W-:Y:S01]  /*115c0*/  FMUL.FTZ R106, R70, UR4 ;  /* 0x00000004466a7c20 */ /* 0x000fe20008410000 */
[----:B------:R1:W2:Y:S01]  /*115d0*/  MUFU.EX2 R69, R2 ;  /* 0x0000000200457308 */ /* 0x0002a20000000800 */
[----:B------:R-:W-:Y:S01]  /*115e0*/  FMUL.FTZ R0, R0, UR4 ;  /* 0x0000000400007c20 */ /* 0x000fe20008410000 */
[----:B----4-:R-:W-:Y:S01]  /*115f0*/  FMNMX.FTZ R71, R6, R71, !PT ;  /* 0x0000004706477209 */ /* 0x010fe20007810000 */
[--C-:B------:R-:W-:Y:S01]  /*11600*/  FFMA.FTZ R4, R38, UR4, -R78.reuse ;  /* 0x0000000426047c23 */ /* 0x100fe2000801084e */
[----:B------:R-:W-:Y:S06]  /*11610*/  FSETP.NEU.FTZ.AND P1, PT, R70, -INF , PT ;  /* 0xff8000004600780b */ /* 0x000fec0003f3d000 */
[----:B------:R4:W2:Y:S01]  /*11620*/  MUFU.EX2 R68, R0 ;  /* 0x0000000000447308 */ /* 0x0008a20000000800 */
[----:B-----5:R-:W-:Y:S01]  /*11630*/  FMNMX.FTZ R72, R7, R72, !PT ;  /* 0x0000004807487209 */ /* 0x020fe20007810000 */
[C---:B------:R-:W-:Y:S01]  /*11640*/  FMUL.FTZ R105, R71.reuse, UR4 ;  /* 0x0000000447697c20 */ /* 0x040fe20008410000 */
[----:B------:R-:W-:Y:S07]  /*11650*/  FSEL R106, R106, RZ, P1 ;  /* 0x000000ff6a6a7208 */ /* 0x000fee0000800000 */
[----:B---3--:R3:W5:Y:S01]  /*11660*/  MUFU.EX2 R12, R4 ;  /* 0x00000004000c7308 */ /* 0x0087620000000800 */
[C---:B------:R-:W-:Y:S01]  /*11670*/  FSETP.NEU.FTZ.AND P2, PT, R72.reuse, -INF , PT ;  /* 0xff8000004800780b */ /* 0x040fe20003f5d000 */
[C---:B------:R-:W-:Y:S01]  /*11680*/  FMUL.FTZ R79, R72.reuse, UR4 ;  /* 0x00000004484f7c20 */ /* 0x040fe20008410000 */
[----:B------:R-:W-:Y:S01]  /*11690*/  FSETP.NEU.FTZ.AND P1, PT, R71, -INF , PT ;  /* 0xff8000004700780b */ /* 0x000fe20003f3d000 */
[----:B------:R-:W-:Y:S01]  /*116a0*/  FFMA.FTZ R5, R35, UR4, -R78 ;  /* 0x0000000423057c23 */ /* 0x000fe2000801084e */
[----:B-1----:R-:W-:Y:S01]  /*116b0*/  FADD.FTZ R2, -R71, R136 ;  /* 0x0000008847027221 */ /* 0x002fe20000010100 */
[----:B------:R-:W-:Y:S01]  /*116c0*/  FADD.FTZ R3, -R72, R135 ;  /* 0x0000008748037221 */ /* 0x000fe20000010100 */
[----:B------:R-:W-:Y:S03]  /*116d0*/  FSEL R79, R79, RZ, P2 ;  /* 0x000000ff4f4f7208 */ /* 0x000fe60001000000 */
[----:B------:R1:W-:Y:S01]  /*116e0*/  MUFU.EX2 R51, R5 ;  /* 0x0000000500337308 */ /* 0x0003e20000000800 */
[----:B------:R-:W-:Y:S01]  /*116f0*/  FSEL R105, R105, RZ, P1 ;  /* 0x000000ff69697208 */ /* 0x000fe20000800000 */
[----:B----4-:R-:W-:Y:S01]  /*11700*/  FMUL.FTZ R0, R2, UR4 ;  /* 0x0000000402007c20 */ /* 0x010fe20008410000 */
[----:B------:R-:W-:Y:S01]  /*11710*/  FFMA.FTZ R2, R36, UR4, -R78 ;  /* 0x0000000424027c23 */ /* 0x000fe2000801084e */
[----:B------:R-:W-:Y:S01]  /*11720*/  FMUL.FTZ R3, R3, UR4 ;  /* 0x0000000403037c20 */ /* 0x000fe20008410000 */
[C---:B--2---:R-:W-:Y:S01]  /*11730*/  FMUL.FTZ R8, R69.reuse, R140 ;  /* 0x0000008c45087220 */ /* 0x044fe20000410000 */
[----:B---3--:R-:W-:Y:S04]  /*11740*/  FFMA.FTZ R4, R40, UR4, -R106 ;  /* 0x0000000428047c23 */ /* 0x008fe8000801086a */
[----:B------:R2:W3:Y:S01]  /*11750*/  MUFU.EX2 R114, R2 ;  /* 0x0000000200727308 */ /* 0x0004e20000000800 */
[C---:B------:R-:W-:Y:S01]  /*11760*/  FMUL.FTZ R11, R68.reuse, R143 ;  /* 0x0000008f440b7220 */ /* 0x040fe20000410000 */
[----:B-----5:R-:W-:Y:S01]  /*11770*/  MOV R143, R12 ;  /* 0x0000000c008f7202 */ /* 0x020fe20000000f00 */
[C---:B------:R-:W-:Y:S07]  /*11780*/  FMUL.FTZ R10, R68.reuse, R142 ;  /* 0x0000008e440a7220 */ /* 0x040fee0000410000 */
[----:B------:R4:W-:Y:S01]  /*11790*/  MUFU.EX2 R136, R4 ;  /* 0x0000000400887308 */ /* 0x0009e20000000800 */
[C---:B------:R-:W-:Y:S01]  /*117a0*/  FMUL.FTZ R12, R69.reuse, R148 ;  /* 0x00000094450c7220 */ /* 0x040fe20000410000 */
[----:B------:R-:W-:Y:S01]  /*117b0*/  FMUL.FTZ R13, R69, R149 ;  /* 0x00000095450d7220 */ /* 0x000fe20000410000 */
[----:B-1----:R-:W-:Y:S07]  /*117c0*/  FFMA.FTZ R5, R33, UR4, -R105 ;  /* 0x0000000421057c23 */ /* 0x002fee0008010869 */
[----:B------:R-:W1:Y:S01]  /*117d0*/  MUFU.EX2 R3, R3 ;  /* 0x0000000300037308 */ /* 0x000e620000000800 */
[C---:B------:R-:W-:Y:S01]  /*117e0*/  FMUL.FTZ R14, R68.reuse, R150 ;  /* 0x00000096440e7220 */ /* 0x040fe20000410000 */
[C---:B------:R-:W-:Y:S01]  /*117f0*/  FMUL.FTZ R15, R68.reuse, R151 ;  /* 0x00000097440f7220 */ /* 0x040fe20000410000 */
[----:B------:R-:W-:Y:S07]  /*11800*/  MOV R148, R53 ;  /* 0x0000003500947202 */ /* 0x000fee0000000f00 */
[----:B------:R5:W-:Y:S01]  /*11810*/  MUFU.EX2 R48, R5 ;  /* 0x0000000500307308 */ /* 0x000be20000000800 */
[----:B------:R-:W-:Y:S01]  /*11820*/  MOV R149, R52 ;  /* 0x0000003400957202 */ /* 0x000fe20000000f00 */
[----:B--2---:R-:W-:Y:S01]  /*11830*/  FFMA.FTZ R2, R37, UR4, -R78 ;  /* 0x0000000425027c23 */ /* 0x004fe2000801084e */
[----:B---3--:R-:W-:Y:S07]  /*11840*/  F2FP.F16.F32.PACK_AB R64, R51, R114 ;  /* 0x000000723340723e */ /* 0x008fee00000000ff */
[----:B------:R-:W2:Y:S01]  /*11850*/  MUFU.EX2 R0, R0 ;  /* 0x0000000000007308 */ /* 0x000ea20000000800 */
[----:B------:R-:W-:Y:S01]  /*11860*/  MOV R150, R55 ;  /* 0x0000003700967202 */ /* 0x000fe20000000f00 */
[----:B----4-:R-:W-:Y:S01]  /*11870*/  FFMA.FTZ R4, R29, UR4, -R79 ;  /* 0x000000041d047c23 */ /* 0x010fe2000801084f */
[C---:B------:R-:W-:Y:S07]  /*11880*/  FMUL.FTZ R29, R69.reuse, R165 ;  /* 0x000000a5451d7220 */ /* 0x040fee0000410000 */
[----:B------:R3:W4:Y:S01]  /*11890*/  MUFU.EX2 R49, R2 ;  /* 0x0000000200317308 */ /* 0x0007220000000800 */
[----:B------:R-:W-:Y:S01]  /*118a0*/  FMUL.FTZ R40, R69, R176 ;  /* 0x000000b045287220 */ /* 0x000fe20000410000 */
[C---:B-1----:R-:W-:Y:S01]  /*118b0*/  FMUL.FTZ R16, R3.reuse, R152 ;  /* 0x0000009803107220 */ /* 0x042fe20000410000 */
[C---:B------:R-:W-:Y:S07]  /*118c0*/  FMUL.FTZ R17, R3.reuse, R153 ;  /* 0x0000009903117220 */ /* 0x040fee0000410000 */
[----:B------:R1:W-:Y:S01]  /*118d0*/  MUFU.EX2 R113, R4 ;  /* 0x0000000400717308 */ /* 0x0003e20000000800 */
[C---:B------:R-:W-:Y:S01]  /*118e0*/  FMUL.FTZ R33, R3.reuse, R169 ;  /* 0x000000a903217220 */ /* 0x040fe20000410000 */
[----:B-----5:R-:W-:Y:S01]  /*118f0*/  FMUL.FTZ R5, R3, R145 ;  /* 0x0000009103057220 */ /* 0x020fe20000410000 */
[----:B------:R-:W-:Y:S01]  /*11900*/  MOV R145, R43 ;  /* 0x0000002b00917202 */ /* 0x000fe20000000f00 */
[----:B------:R-:W-:Y:S01]  /*11910*/  FMUL.FTZ R43, R68, R179 ;  /* 0x000000b3442b7220 */ /* 0x000fe20000410000 */
[----:B------:R-:W-:Y:S01]  /*11920*/  MOV R151, R104 ;  /* 0x0000006800977202 */ /* 0x000fe20000000f00 */
[C---:B--2---:R-:W-:Y:S01]  /*11930*/  FMUL.FTZ R6, R0.reuse, R146 ;  /* 0x0000009200067220 */ /* 0x044fe20000410000 */
[C---:B------:R-:W-:Y:S01]  /*11940*/  FMUL.FTZ R7, R0.reuse, R147 ;  /* 0x0000009300077220 */ /* 0x040fe20000410000 */
[C---:B------:R-:W-:Y:S01]  /*11950*/  FMUL.FTZ R18, R0.reuse, R154 ;  /* 0x0000009a00127220 */ /* 0x040fe20000410000 */
[----:B------:R-:W-:Y:S01]  /*11960*/  FMUL.FTZ R19, R0, R155 ;  /* 0x0000009b00137220 */ /* 0x000fe20000410000 */
[--C-:B---3--:R-:W-:Y:S01]  /*11970*/  FFMA.FTZ R2, R39, UR4, -R106.reuse ;  /* 0x0000000427027c23 */ /* 0x108fe2000801086a */
[----:B----4-:R-:W-:Y:S01]  /*11980*/  F2FP.F16.F32.PACK_AB R66, R49, R143 ;  /* 0x0000008f3142723e */ /* 0x010fe200000000ff */
[----:B------:R-:W2:Y:S01]  /*11990*/  LDSM.16.MT88.4 R36, [R139+0x8000] ;  /* 0x008000008b24783b */ /* 0x000ea20000004200 */
[----:B------:R-:W-:Y:S01]  /*119a0*/  MOV R146, R25 ;  /* 0x0000001900927202 */ /* 0x000fe20000000f00 */
[----:B------:R3:W4:Y:S01]  /*119b0*/  MUFU.EX2 R133, R2 ;  /* 0x0000000200857308 */ /* 0x0007220000000800 */
[----:B-1----:R-:W-:Y:S01]  /*119c0*/  FFMA.FTZ R4, R34, UR4, -R105 ;  /* 0x0000000422047c23 */ /* 0x002fe20008010869 */
[----:B------:R-:W-:Y:S01]  /*119d0*/  MOV R147, R26 ;  /* 0x0000001a00937202 */ /* 0x000fe20000000f00 */
[----:B------:R-:W-:Y:S01]  /*119e0*/  FMUL.FTZ R25, R69, R161 ;  /* 0x000000a145197220 */ /* 0x000fe20000410000 */
[----:B------:R-:W-:Y:S06]  /*119f0*/  FMUL.FTZ R26, R68, R162 ;  /* 0x000000a2441a7220 */ /* 0x000fec0000410000 */
[----:B------:R1:W-:Y:S01]  /*11a00*/  MUFU.EX2 R110, R4 ;  /* 0x00000004006e7308 */ /* 0x0003e20000000800 */
[C---:B------:R-:W-:Y:S01]  /*11a10*/  FMUL.FTZ R34, R0.reuse, R170 ;  /* 0x000000aa00227220 */ /* 0x040fe20000410000 */
[----:B------:R-:W-:Y:S01]  /*11a20*/  FMUL.FTZ R35, R0, R171 ;  /* 0x000000ab00237220 */ /* 0x000fe20000410000 */
[----:B------:R-:W-:Y:S01]  /*11a30*/  MOV R165, R84 ;  /* 0x0000005400a57202 */ /* 0x000fe20000000f00 */
[--C-:B------:R-:W-:Y:S01]  /*11a40*/  FFMA.FTZ R61, R61, UR4, -R79.reuse ;  /* 0x000000043d3d7c23 */ /* 0x100fe2000801084f */
[----:B------:R-:W-:Y:S01]  /*11a50*/  MOV R142, R46 ;  /* 0x0000002e008e7202 */ /* 0x000fe20000000f00 */
[----:B------:R-:W-:Y:S01]  /*11a60*/  FMUL.FTZ R46, R68, R182 ;  /* 0x000000b6442e7220 */ /* 0x000fe20000410000 */
[----:B------:R-:W-:Y:S01]  /*11a70*/  MOV R134, R44 ;  /* 0x0000002c00867202 */ /* 0x000fe20000000f00 */
[----:B------:R-:W-:Y:S01]  /*11a80*/  FMUL.FTZ R44, R69, R180 ;  /* 0x000000b4452c7220 */ /* 0x000fe20000410000 */
[--C-:B---3--:R-:W-:Y:S01]  /*11a90*/  FFMA.FTZ R2, R30, UR4, -R79.reuse ;  /* 0x000000041e027c23 */ /* 0x108fe2000801084f */
[----:B----4-:R-:W-:Y:S01]  /*11aa0*/  F2FP.F16.F32.PACK_AB R65, R133, R136 ;  /* 0x000000888541723e */ /* 0x010fe200000000ff */
[----:B------:R-:W-:Y:S01]  /*11ab0*/  FMUL.FTZ R30, R68, R166 ;  /* 0x000000a6441e7220 */ /* 0x000fe20000410000 */
[----:B------:R-:W-:Y:S01]  /*11ac0*/  MOV R162, R58 ;  /* 0x0000003a00a27202 */ /* 0x000fe20000000f00 */
[----:B------:R3:W4:Y:S01]  /*11ad0*/  MUFU.EX2 R234, R2 ;  /* 0x0000000200ea7308 */ /* 0x0007220000000800 */
[--C-:B-1----:R-:W-:Y:S01]  /*11ae0*/  FFMA.FTZ R4, R28, UR4, -R79.reuse ;  /* 0x000000041c047c23 */ /* 0x102fe2000801084f */
[C---:B------:R-:W-:Y:S01]  /*11af0*/  FMUL.FTZ R28, R69.reuse, R164 ;  /* 0x000000a4451c7220 */ /* 0x040fe20000410000 */
[----:B------:R-:W-:Y:S01]  /*11b00*/  MOV R164, R45 ;  /* 0x0000002d00a47202 */ /* 0x000fe20000000f00 */
[C---:B------:R-:W-:Y:S06]  /*11b10*/  FMUL.FTZ R45, R69.reuse, R181 ;  /* 0x000000b5452d7220 */ /* 0x040fec0000410000 */
[----:B------:R1:W-:Y:S01]  /*11b20*/  MUFU.EX2 R50, R4 ;  /* 0x0000000400327308 */ /* 0x0003e20000000800 */
[----:B------:R-:W-:Y:S01]  /*11b30*/  FFMA.FTZ R58, R226, UR4, -R106 ;  /* 0x00000004e23a7c23 */ /* 0x000fe2000801086a */
[----:B------:R-:W-:Y:S01]  /*11b40*/  MOV R161, R57 ;  /* 0x0000003900a17202 */ /* 0x000fe20000000f00 */
[----:B------:R-:W-:Y:S07]  /*11b50*/  FMUL.FTZ R57, R69, R193 ;  /* 0x000000c145397220 */ /* 0x000fee0000410000 */
[----:B------:R5:W-:Y:S01]  /*11b60*/  MUFU.EX2 R154, R61 ;  /* 0x0000003d009a7308 */ /* 0x000be20000000800 */
[----:B------:R-:W-:Y:S01]  /*11b70*/  MOV R166, R89 ;  /* 0x0000005900a67202 */ /* 0x000fe20000000f00 */
[----:B------:R-:W-:Y:S01]  /*11b80*/  FFMA.FTZ R96, R96, UR4, -R79 ;  /* 0x0000000460607c23 */ /* 0x000fe2000801084f */
[----:B------:R-:W-:Y:S07]  /*11b90*/  MOV R176, R88 ;  /* 0x0000005800b07202 */ /* 0x000fee0000000f00 */
[----:B------:R2:W-:Y:S01]  /*11ba0*/  MUFU.EX2 R155, R58 ;  /* 0x0000003a009b7308 */ /* 0x0005e20000000800 */
[--C-:B---3--:R-:W-:Y:S01]  /*11bb0*/  FFMA.FTZ R2, R31, UR4, -R105.reuse ;  /* 0x000000041f027c23 */ /* 0x108fe20008010869 */
[----:B----4-:R-:W-:Y:S01]  /*11bc0*/  F2FP.F16.F32.PACK_AB R80, R234, R113 ;  /* 0x00000071ea50723e */ /* 0x010fe200000000ff */
[----:B------:R-:W-:Y:S01]  /*11bd0*/  FMUL.FTZ R31, R68, R167 ;  /* 0x000000a7441f7220 */ /* 0x000fe20000410000 */
[----:B------:R-:W-:Y:S06]  /*11be0*/  MOV R167, R59 ;  /* 0x0000003b00a77202 */ /* 0x000fec0000000f00 */
[----:B------:R3:W4:Y:S01]  /*11bf0*/  MUFU.EX2 R116, R2 ;  /* 0x0000000200747308 */ /* 0x0007220000000800 */
[--C-:B-1----:R-:W-:Y:S01]  /*11c00*/  FFMA.FTZ R4, R32, UR4, -R105.reuse ;  /* 0x0000000420047c23 */ /* 0x102fe20008010869 */
[----:B------:R-:W-:Y:S01]  /*11c10*/  FMUL.FTZ R32, R3, R168 ;  /* 0x000000a803207220 */ /* 0x000fe20000410000 */
[----:B------:R-:W-:Y:S01]  /*11c20*/  FMUL.FTZ R59, R68, R195 ;  /* 0x000000c3443b7220 */ /* 0x000fe20000410000 */
[----:B------:R-:W-:Y:S06]  /*11c30*/  MOV R193, R133 ;  /* 0x0000008500c17202 */ /* 0x000fec0000000f00 */
[----:B------:R1:W1:Y:S01]  /*11c40*/  MUFU.EX2 R9, R4 ;  /* 0x0000000400097308 */ /* 0x0002620000000800 */
[----:B-----5:R-:W-:Y:S01]  /*11c50*/  FFMA.FTZ R61, R204, UR4, -R105 ;  /* 0x00000004cc3d7c23 */ /* 0x020fe20008010869 */
[----:B------:R-:W-:Y:S01]  /*11c60*/  FFMA.FTZ R129, R129, UR4, -R79 ;  /* 0x0000000481817c23 */ /* 0x000fe2000801084f */
[--C-:B------:R-:W-:Y:S01]  /*11c70*/  FFMA.FTZ R115, R115, UR4, -R105.reuse ;  /* 0x0000000473737c23 */ /* 0x100fe20008010869 */
[----:B--2---:R-:W-:Y:S06]  /*11c80*/  FMUL.FTZ R58, R68, R194 ;  /* 0x000000c2443a7220 */ /* 0x004fec0000410000 */
[----:B------:R2:W-:Y:S01]  /*11c90*/  MUFU.EX2 R153, R61 ;  /* 0x0000003d00997308 */ /* 0x0005e20000000800 */
[--C-:B------:R-:W-:Y:S01]  /*11ca0*/  FFMA.FTZ R118, R118, UR4, -R105.reuse ;  /* 0x0000000476767c23 */ /* 0x100fe20008010869 */
[----:B------:R-:W-:Y:S01]  /*11cb0*/  FFMA.FTZ R119, R119, UR4, -R105 ;  /* 0x0000000477777c23 */ /* 0x000fe20008010869 */
[----:B------:R-:W-:Y:S01]  /*11cc0*/  FFMA.FTZ R133, R222, UR4, -R78 ;  /* 0x00000004de857c23 */ /* 0x000fe2000801084e */
[--C-:B---3--:R-:W-:Y:S01]  /*11cd0*/  FFMA.FTZ R2, R27, UR4, -R79.reuse ;  /* 0x000000041b027c23 */ /* 0x108fe2000801084f */
[----:B----4-:R-:W-:Y:S01]  /*11ce0*/  F2FP.F16.F32.PACK_AB R81, R116, R110 ;  /* 0x0000006e7451723e */ /* 0x010fe200000000ff */
[----:B------:R-:W-:Y:S01]  /*11cf0*/  FMUL.FTZ R27, R68, R163 ;  /* 0x000000a3441b7220 */ /* 0x000fe20000410000 */
[----:B------:R-:W-:Y:S03]  /*11d00*/  MOV R163, R47 ;  /* 0x0000002f00a37202 */ /* 0x000fe60000000f00 */
[----:B------:R3:W4:Y:S01]  /*11d10*/  MUFU.EX2 R232, R2 ;  /* 0x0000000200e87308 */ /* 0x0007220000000800 */
[----:B-1----:R-:W-:Y:S01]  /*11d20*/  FFMA.FTZ R4, R41, UR4, -R106 ;  /* 0x0000000429047c23 */ /* 0x002fe2000801086a */
[----:B------:R-:W-:Y:S01]  /*11d30*/  MOV R140, R9 ;  /* 0x00000009008c7202 */ /* 0x000fe20000000f00 */
[C---:B------:R-:W-:Y:S01]  /*11d40*/  FMUL.FTZ R9, R69.reuse, R141 ;  /* 0x0000008d45097220 */ /* 0x040fe20000410000 */
[----:B------:R-:W-:Y:S06]  /*11d50*/  FMUL.FTZ R41, R69, R177 ;  /* 0x000000b145297220 */ /* 0x000fec0000410000 */
[----:B------:R1:W5:Y:S01]  /*11d60*/  MUFU.EX2 R117, R4 ;  /* 0x0000000400757308 */ /* 0x0003620000000800 */
[----:B------:R-:W-:Y:S01]  /*11d70*/  F2FP.F16.F32.PACK_AB R83, R140, R48 ;  /* 0x000000308c53723e */ /* 0x000fe200000000ff */
[----:B------:R-:W-:Y:S01]  /*11d80*/  FMUL.FTZ R47, R68, R183 ;  /* 0x000000b7442f7220 */ /* 0x000fe20000410000 */
[----:B------:R-:W-:Y:S02]  /*11d90*/  IMAD.MOV.U32 R141, RZ, RZ, R48 ;  /* 0x000000ffff8d7224 */ /* 0x000fe400078e0030 */
[----:B------:R-:W-:Y:S01]  /*11da0*/  FMUL.FTZ R48, R3, R184 ;  /* 0x000000b803307220 */ /* 0x000fe20000410000 */
[----:B------:R-:W-:Y:S01]  /*11db0*/  MOV R177, R91 ;  /* 0x0000005b00b17202 */ /* 0x000fe20000000f00 */
[----:B--2---:R-:W-:Y:S01]  /*11dc0*/  FMUL.FTZ R61, R69, R197 ;  /* 0x000000c5453d7220 */ /* 0x004fe20000410000 */
[----:B------:R-:W-:Y:S01]  /*11dd0*/  MOV R194, R116 ;  /* 0x0000007400c27202 */ /* 0x000fe20000000f00 */
[----:B------:R-:W-:Y:S01]  /*11de0*/  FFMA.FTZ R116, R227, UR4, -R78 ;  /* 0x00000004e3747c23 */ /* 0x000fe2000801084e */
[--C-:B---3--:R-:W-:Y:S01]  /*11df0*/  FFMA.FTZ R2, R42, UR4, -R106.reuse ;  /* 0x000000042a027c23 */ /* 0x108fe2000801086a */
[----:B----4-:R-:W-:Y:S01]  /*11e00*/  F2FP.F16.F32.PACK_AB R82, R232, R50 ;  /* 0x00000032e852723e */ /* 0x010fe200000000ff */
[----:B------:R-:W-:Y:S01]  /*11e10*/  FMUL.FTZ R42, R68, R178 ;  /* 0x000000b2442a7220 */ /* 0x000fe20000410000 */
[----:B------:R-:W-:Y:S01]  /*11e20*/  MUFU.EX2 R129, R129 ;  /* 0x0000008100817308 */ /* 0x000fe20000000800 */
[----:B------:R-:W-:Y:S01]  /*11e30*/  ISETP.GT.AND P1, PT, R235, RZ, PT ;  /* 0x000000ffeb00720c */ /* 0x000fe20003f24270 */
[----:B-1----:R-:W-:Y:S01]  /*11e40*/  FMUL.FTZ R4, R3, R144 ;  /* 0x0000009003047220 */ /* 0x002fe20000410000 */
[----:B------:R-:W-:Y:S07]  /*11e50*/  MOV R144, R60 ;  /* 0x0000003c00907202 */ /* 0x000fee0000000f00 */
[----:B------:R-:W1:Y:S01]  /*11e60*/  MUFU.EX2 R135, R2 ;  /* 0x0000000200877308 */ /* 0x000e620000000800 */
[----:B------:R-:W-:Y:S01]  /*11e70*/  FFMA.FTZ R60, R225, UR4, -R106 ;  /* 0x00000004e13c7c23 */ /* 0x000fe2000801086a */
[----:B------:R-:W-:Y:S02]  /*11e80*/  MOV R225, R94 ;  /* 0x0000005e00e17202 */ /* 0x000fe40000000f00 */
[----:B------:R-:W-:Y:S01]  /*11e90*/  MOV R226, R144 ;  /* 0x0000009000e27202 */ /* 0x000fe20000000f00 */
[-C--:B------:R-:W-:Y:S05]  /*11ea0*/  HMMA.16816.F32 R4, R80, R20.reuse, R4 ;  /* 0x000000145004723c */ /* 0x080fea0000001804 */
[----:B------:R2:W-:Y:S01]  /*11eb0*/  MUFU.EX2 R171, R60 ;  /* 0x0000003c00ab7308 */ /* 0x0005e20000000800 */
[----:B------:R-:W-:Y:S09]  /*11ec0*/  MOV R144, R95 ;  /* 0x0000005f00907202 */ /* 0x000ff20000000f00 */
[----:B------:R-:W-:Y:S01]  /*11ed0*/  MUFU.EX2 R115, R115 ;  /* 0x0000007300737308 */ /* 0x000fe20000000800 */
[----:B-----5:R-:W-:Y:S02]  /*11ee0*/  MOV R195, R117 ;  /* 0x0000007500c37202 */ /* 0x020fe40000000f00 */
[----:B-1----:R-:W-:Y:S01]  /*11ef0*/  F2FP.F16.F32.PACK_AB R67, R117, R135 ;  /* 0x000000877543723e */ /* 0x002fe200000000ff */
[--C-:B------:R-:W-:Y:S01]  /*11f00*/  FFMA.FTZ R117, R240, UR4, -R78.reuse ;  /* 0x00000004f0757c23 */ /* 0x100fe2000801084e */
[----:B------:R-:W-:Y:S05]  /*11f10*/  IADD3 R2, PT, PT, R137, 0x8040, RZ ;  /* 0x0000804089027810 */ /* 0x000fea0007ffe0ff */
[----:B------:R-:W-:Y:S01]  /*11f20*/  MUFU.EX2 R118, R118 ;  /* 0x0000007600767308 */ /* 0x000fe20000000800 */
[----:B------:R-:W-:Y:S01]  /*11f30*/  @P0 IADD3 R2, PT, PT, R24, -0x40, RZ ;  /* 0xffffffc018020810 */ /* 0x000fe20007ffe0ff */
[----:B------:R-:W-:Y:S01]  /*11f40*/  FMUL.FTZ R24, R69, R160 ;  /* 0x000000a045187220 */ /* 0x000fe20000410000 */
[----:B--2---:R-:W-:Y:S01]  /*11f50*/  FFMA.FTZ R60, R62, UR4, -R79 ;  /* 0x000000043e3c7c23 */ /* 0x004fe2000801084f */
[C---:B------:R-:W-:Y:S06]  /*11f60*/  HMMA.16816.F32 R8, R64.reuse, R20, R8 ;  /* 0x000000144008723c */ /* 0x040fec0000001808 */
[----:B------:R-:W-:Y:S01]  /*11f70*/  MUFU.EX2 R119, R119 ;  /* 0x0000007700777308 */ /* 0x000fe20000000800 */
[----:B------:R-:W-:Y:S09]  /*11f80*/  IADD3 R104, PT, PT, R231, R2, RZ ;  /* 0x00000002e7687210 */ /* 0x000ff20007ffe0ff */
[----:B------:R-:W-:Y:S01]  /*11f90*/  MUFU.EX2 R169, R60 ;  /* 0x0000003c00a97308 */ /* 0x000fe20000000800 */
[----:B------:R-:W-:Y:S01]  /*11fa0*/  FFMA.FTZ R62, R206, UR4, -R105 ;  /* 0x00000004ce3e7c23 */ /* 0x000fe20008010869 */
[C---:B------:R-:W-:Y:S01]  /*11fb0*/  FMUL.FTZ R20, R3.reuse, R156 ;  /* 0x0000009c03147220 */ /* 0x040fe20000410000 */
[-C--:B------:R-:W-:Y:S07]  /*11fc0*/  HMMA.16816.F32 R12, R64, R22.reuse, R12 ;  /* 0x00000016400c723c */ /* 0x080fee000000180c */
[----:B------:R-:W-:Y:S01]  /*11fd0*/  MUFU.EX2 R133, R133 ;  /* 0x0000008500857308 */ /* 0x000fe20000000800 */
[----:B------:R-:W-:Y:S01]  /*11fe0*/  FMUL.FTZ R21, R3, R157 ;  /* 0x0000009d03157220 */ /* 0x000fe20000410000 */
[----:B------:R-:W-:Y:S08]  /*11ff0*/  MOV R156, R51 ;  /* 0x00000033009c7202 */ /* 0x000ff00000000f00 */
[----:B------:R1:W-:Y:S01]  /*12000*/  MUFU.EX2 R152, R62 ;  /* 0x0000003e00987308 */ /* 0x0003e20000000800 */
[C---:B------:R-:W-:Y:S01]  /*12010*/  FMUL.FTZ R51, R0.reuse, R187 ;  /* 0x000000bb00337220 */ /* 0x040fe20000410000 */
[----:B------:R-:W-:Y:S01]  /*12020*/  MOV R157, R50 ;  /* 0x00000032009d7202 */ /* 0x000fe20000000f00 */
[C---:B------:R-:W-:Y:S04]  /*12030*/  HMMA.16816.F32 R16, R80.reuse, R22, R16 ;  /* 0x000000165010723c */ /* 0x040fe80000001810 */
[C---:B------:R-:W-:Y:S01]  /*12040*/  FMUL.FTZ R23, R0.reuse, R159 ;  /* 0x0000009f00177220 */ /* 0x040fe20000410000 */
[----:B------:R-:W-:Y:S01]  /*12050*/  MOV R159, R54 ;  /* 0x00000036009f7202 */ /* 0x000fe20000000f00 */
[C---:B------:R-:W-:Y:S01]  /*12060*/  FMUL.FTZ R22, R0.reuse, R158 ;  /* 0x0000009e00167220 */ /* 0x040fe20000410000 */
[----:B------:R-:W2:Y:S01]  /*12070*/  LDSM.16.MT88.4 R52, [R2] ;  /* 0x000000000234783b */ /* 0x000ea20000004200 */
[----:B------:R-:W-:Y:S01]  /*12080*/  MOV R158, R85 ;  /* 0x00000055009e7202 */ /* 0x000fe20000000f00 */
[----:B------:R-:W-:Y:S01]  /*12090*/  FMUL.FTZ R50, R0, R186 ;  /* 0x000000ba00327220 */ /* 0x000fe20000410000 */
[----:B------:R-:W-:Y:S01]  /*120a0*/  MOV R183, R159 ;  /* 0x0000009f00b77202 */ /* 0x000fe20000000f00 */
[----:B-1----:R-:W-:Y:S01]  /*120b0*/  FMUL.FTZ R62, R68, R198 ;  /* 0x000000c6443e7220 */ /* 0x002fe20000410000 */
[----:B------:R-:W-:Y:S01]  /*120c0*/  MOV R182, R158 ;  /* 0x0000009e00b67202 */ /* 0x000fe20000000f00 */
[-C--:B------:R-:W-:Y:S03]  /*120d0*/  HMMA.16816.F32 R20, R80, R36.reuse, R20 ;  /* 0x000000245014723c */ /* 0x080fe60000001814 */
[----:B------:R-:W-:Y:S01]  /*120e0*/  FMUL.FTZ R60, R69, R196 ;  /* 0x000000c4453c7220 */ /* 0x000fe20000410000 */
[----:B------:R-:W-:Y:S02]  /*120f0*/  MOV R181, R156 ;  /* 0x0000009c00b57202 */ /* 0x000fe40000000f00 */
[----:B------:R-:W-:Y:S01]  /*12100*/  MOV R160, R56 ;  /* 0x0000003800a07202 */ /* 0x000fe20000000f00 */
[--C-:B------:R-:W-:Y:S01]  /*12110*/  FFMA.FTZ R56, R211, UR4, -R78.reuse ;  /* 0x00000004d3387c23 */ /* 0x100fe2000801084e */
[C---:B------:R-:W-:Y:S03]  /*12120*/  HMMA.16816.F32 R24, R64.reuse, R36, R24 ;  /* 0x000000244018723c */ /* 0x040fe60000001818 */
[----:B------:R1:W-:Y:S01]  /*12130*/  MUFU.EX2 R180, R56 ;  /* 0x0000003800b47308 */ /* 0x0003e20000000800 */
[C---:B------:R-:W-:Y:S01]  /*12140*/  FMUL.FTZ R36, R3.reuse, R172 ;  /* 0x000000ac03247220 */ /* 0x040fe20000410000 */
[----:B------:R-:W-:Y:S01]  /*12150*/  MOV R172, R87 ;  /* 0x0000005700ac7202 */ /* 0x000fe20000000f00 */
[----:B------:R-:W-:Y:S01]  /*12160*/  FMUL.FTZ R37, R3, R173 ;  /* 0x000000ad03257220 */ /* 0x000fe20000410000 */
[----:B------:R-:W-:Y:S01]  /*12170*/  MOV R173, R86 ;  /* 0x0000005600ad7202 */ /* 0x000fe20000000f00 */
[-C--:B------:R-:W-:Y:S01]  /*12180*/  HMMA.16816.F32 R28, R64, R38.reuse, R28 ;  /* 0x00000026401c723c */ /* 0x080fe2000000181c */
[----:B------:R-:W3:Y:S02]  /*12190*/  LDSM.16.MT88.4 R84, [R104] ;  /* 0x000000006854783b */ /* 0x000ee40000004200 */
[----:B------:R-:W-:Y:S05]  /*121a0*/  MOV R211, R149 ;  /* 0x0000009500d37202 */ /* 0x000fea0000000f00 */
[C---:B------:R-:W-:Y:S04]  /*121b0*/  HMMA.16816.F32 R32, R80.reuse, R38, R32 ;  /* 0x000000265020723c */ /* 0x040fe80000001820 */
[C---:B------:R-:W-:Y:S01]  /*121c0*/  FMUL.FTZ R39, R0.reuse, R175 ;  /* 0x000000af00277220 */ /* 0x040fe20000410000 */
[----:B------:R-:W-:Y:S01]  /*121d0*/  FMUL.FTZ R38, R0, R174 ;  /* 0x000000ae00267220 */ /* 0x000fe20000410000 */
[----:B------:R-:W-:Y:S01]  /*121e0*/  MOV R175, R90 ;  /* 0x0000005a00af7202 */ /* 0x000fe20000000f00 */
[----:B-1----:R-:W-:Y:S01]  /*121f0*/  FMUL.FTZ R56, R69, R192 ;  /* 0x000000c045387220 */ /* 0x002fe20000410000 */
[----:B------:R-:W1:Y:S01]  /*12200*/  LDSM.16.MT88.4 R88, [R137+0x8800] ;  /* 0x008800008958783b */ /* 0x000e620000004200 */
[----:B------:R-:W-:Y:S01]  /*12210*/  MOV R174, R49 ;  /* 0x0000003100ae7202 */ /* 0x000fe20000000f00 */
[----:B------:R-:W-:Y:S01]  /*12220*/  FMUL.FTZ R49, R3, R185 ;  /* 0x000000b903317220 */ /* 0x000fe20000410000 */
[----:B------:R-:W-:Y:S01]  /*12230*/  MOV R192, R145 ;  /* 0x0000009100c07202 */ /* 0x000fe20000000f00 */
[-C--:B--2---:R-:W-:Y:S03]  /*12240*/  HMMA.16816.F32 R36, R80, R52.reuse, R36 ;  /* 0x000000345024723c */ /* 0x084fe60000001824 */
[--C-:B------:R-:W-:Y:S01]  /*12250*/  FFMA.FTZ R145, R124, UR4, -R78.reuse ;  /* 0x000000047c917c23 */ /* 0x100fe2000801084e */
[--C-:B------:R-:W-:Y:S04]  /*12260*/  FFMA.FTZ R124, R218, UR4, -R79.reuse ;  /* 0x00000004da7c7c23 */ /* 0x100fe8000801084f */
[C---:B------:R-:W-:Y:S02]  /*12270*/  HMMA.16816.F32 R40, R64.reuse, R52, R40 ;  /* 0x000000344028723c */ /* 0x040fe40000001828 */
[----:B------:R-:W-:Y:S02]  /*12280*/  MUFU.EX2 R124, R124 ;  /* 0x0000007c007c7308 */ /* 0x000fe40000000800 */
[--C-:B------:R-:W-:Y:S01]  /*12290*/  FFMA.FTZ R52, R221, UR4, -R78.reuse ;  /* 0x00000004dd347c23 */ /* 0x100fe2000801084e */
[--C-:B------:R-:W-:Y:S01]  /*122a0*/  FFMA.FTZ R53, R210, UR4, -R78.reuse ;  /* 0x00000004d2357c23 */ /* 0x100fe2000801084e */
[----:B------:R-:W-:Y:S02]  /*122b0*/  MOV R221, R165 ;  /* 0x000000a500dd7202 */ /* 0x000fe40000000f00 */
[-C--:B------:R-:W-:Y:S04]  /*122c0*/  HMMA.16816.F32 R44, R64, R54.reuse, R44 ;  /* 0x00000036402c723c */ /* 0x080fe8000000182c */
[----:B------:R2:W-:Y:S01]  /*122d0*/  MUFU.EX2 R187, R52 ;  /* 0x0000003400bb7308 */ /* 0x0005e20000000800 */
[----:B------:R-:W-:Y:S09]  /*122e0*/  MOV R165, R148 ;  /* 0x0000009400a57202 */ /* 0x000ff20000000f00 */
[----:B------:R4:W5:Y:S01]  /*122f0*/  MUFU.EX2 R178, R53 ;  /* 0x0000003500b27308 */ /* 0x0009620000000800 */
[----:B------:R-:W-:Y:S01]  /*12300*/  MOV R210, R151 ;  /* 0x0000009700d27202 */ /* 0x000fe20000000f00 */
[C---:B------:R-:W-:Y:S04]  /*12310*/  HMMA.16816.F32 R48, R80.reuse, R54, R48 ;  /* 0x000000365030723c */ /* 0x040fe80000001830 */
[C---:B------:R-:W-:Y:S01]  /*12320*/  FMUL.FTZ R54, R0.reuse, R190 ;  /* 0x000000be00367220 */ /* 0x040fe20000410000 */
[----:B------:R-:W-:Y:S01]  /*12330*/  FMUL.FTZ R55, R0, R191 ;  /* 0x000000bf00377220 */ /* 0x000fe20000410000 */
[----:B------:R-:W-:Y:S01]  /*12340*/  MOV R191, R134 ;  /* 0x0000008600bf7202 */ /* 0x000fe20000000f00 */
[--C-:B--2---:R-:W-:Y:S01]  /*12350*/  FFMA.FTZ R52, R220, UR4, -R78.reuse ;  /* 0x00000004dc347c23 */ /* 0x104fe2000801084e */
[----:B------:R-:W-:Y:S01]  /*12360*/  MOV R220, R150 ;  /* 0x0000009600dc7202 */ /* 0x000fe20000000f00 */
[----:B------:R-:W-:Y:S02]  /*12370*/  FFMA.FTZ R134, R223, UR4, -R78 ;  /* 0x00000004df867c23 */ /* 0x000fe4000801084e */
[----:B------:R2:W1:Y:S01]  /*12380*/  MUFU.EX2 R179, R52 ;  /* 0x0000003400b37308 */ /* 0x0004620000000800 */
[C---:B----4-:R-:W-:Y:S01]  /*12390*/  FMUL.FTZ R53, R3.reuse, R189 ;  /* 0x000000bd03357220 */ /* 0x050fe20000410000 */
[----:B------:R-:W-:Y:S08]  /*123a0*/  MOV R189, R220 ;  /* 0x000000dc00bd7202 */ /* 0x000ff00000000f00 */
[----:B------:R-:W-:Y:S01]  /*123b0*/  MUFU.EX2 R134, R134 ;  /* 0x0000008600867308 */ /* 0x000fe20000000800 */
[----:B--2---:R-:W-:Y:S01]  /*123c0*/  FMUL.FTZ R52, R3, R188 ;  /* 0x000000bc03347220 */ /* 0x004fe20000410000 */
[----:B------:R-:W-:Y:S02]  /*123d0*/  MOV R188, R226 ;  /* 0x000000e200bc7202 */ /* 0x000fe40000000f00 */
[----:B------:R-:W-:Y:S02]  /*123e0*/  MOV R226, R167 ;  /* 0x000000a700e27202 */ /* 0x000fe40000000f00 */
[----:B------:R-:W-:Y:S02]  /*123f0*/  MOV R167, R163 ;  /* 0x000000a300a77202 */ /* 0x000fe40000000f00 */
[-C--:B---3--:R-:W-:Y:S03]  /*12400*/  HMMA.16816.F32 R52, R80, R84.reuse, R52 ;  /* 0x000000545034723c */ /* 0x088fe60000001834 */
[----:B------:R-:W-:Y:S05]  /*12410*/  MOV R190, R167 ;  /* 0x000000a700be7202 */ /* 0x000fea0000000f00 */
[C---:B------:R-:W-:Y:S04]  /*12420*/  HMMA.16816.F32 R56, R64.reuse, R84, R56 ;  /* 0x000000544038723c */ /* 0x040fe80000001838 */
[--C-:B------:R-:W-:Y:S01]  /*12430*/  FFMA.FTZ R84, R92, UR4, -R79.reuse ;  /* 0x000000045c547c23 */ /* 0x100fe2000801084f */
[----:B------:R-:W-:Y:S01]  /*12440*/  FFMA.FTZ R85, R63, UR4, -R79 ;  /* 0x000000043f557c23 */ /* 0x000fe2000801084f */
[----:B------:R-:W-:Y:S01]  /*12450*/  FMUL.FTZ R63, R68, R199 ;  /* 0x000000c7443f7220 */ /* 0x000fe20000410000 */
[--C-:B------:R-:W-:Y:S01]  /*12460*/  FFMA.FTZ R92, R93, UR4, -R105.reuse ;  /* 0x000000045d5c7c23 */ /* 0x100fe20008010869 */
[----:B------:R2:W-:Y:S10]  /*12470*/  MUFU.EX2 R170, R84 ;  /* 0x0000005400aa7308 */ /* 0x0005f40000000800 */
[----:B------:R-:W3:Y:S01]  /*12480*/  MUFU.EX2 R199, R85 ;  /* 0x0000005500c77308 */ /* 0x000ee20000000800 */
[-C--:B------:R-:W-:Y:S09]  /*12490*/  HMMA.16816.F32 R60, R64, R86.reuse, R60 ;  /* 0x00000056403c723c */ /* 0x080ff2000000183c */
[----:B------:R4:W-:Y:S01]  /*124a0*/  MUFU.EX2 R198, R92 ;  /* 0x0000005c00c67308 */ /* 0x0009e20000000800 */
[C---:B------:R-:W-:Y:S01]  /*124b0*/  FMUL.FTZ R64, R3.reuse, R200 ;  /* 0x000000c803407220 */ /* 0x040fe20000410000 */
[----:B------:R-:W-:Y:S01]  /*124c0*/  FMUL.FTZ R65, R3, R201 ;  /* 0x000000c903417220 */ /* 0x000fe20000410000 */
[C---:B------:R-:W-:Y:S01]  /*124d0*/  FMUL.FTZ R66, R0.reuse, R202 ;  /* 0x000000ca00427220 */ /* 0x040fe20000410000 */
[----:B------:R-:W-:Y:S01]  /*124e0*/  FMUL.FTZ R67, R0, R203 ;  /* 0x000000cb00437220 */ /* 0x000fe20000410000 */
[----:B-----5:R-:W-:Y:S01]  /*124f0*/  MOV R202, R178 ;  /* 0x000000b200ca7202 */ /* 0x020fe20000000f00 */
[----:B--2---:R-:W-:Y:S01]  /*12500*/  FFMA.FTZ R84, R205, UR4, -R105 ;  /* 0x00000004cd547c23 */ /* 0x004fe20008010869 */
[----:B------:R-:W-:Y:S01]  /*12510*/  MOV R200, R180 ;  /* 0x000000b400c87202 */ /* 0x000fe20000000f00 */
[----:B------:R-:W-:Y:S01]  /*12520*/  IMAD.MOV.U32 R180, RZ, RZ, R157 ;  /* 0x000000ffffb47224 */ /* 0x000fe200078e009d */
[----:B-1----:R-:W-:Y:S01]  /*12530*/  MOV R201, R179 ;  /* 0x000000b300c97202 */ /* 0x002fe20000000f00 */
[----:B------:R1:W2:Y:S01]  /*12540*/  MUFU.EX2 R168, R84 ;  /* 0x0000005400a87308 */ /* 0x0002a20000000800 */
[----:B------:R-:W-:Y:S01]  /*12550*/  HMMA.16816.F32 R64, R80, R86, R64 ;  /* 0x000000565040723c */ /* 0x000fe20000001840 */
[----:B----4-:R-:W4:Y:S03]  /*12560*/  LDSM.16.MT88.4 R92, [R139+0x8800] ;  /* 0x008800008b5c783b */ /* 0x010f260000004200 */
[--C-:B------:R-:W-:Y:S01]  /*12570*/  FFMA.FTZ R85, R238, UR4, -R106.reuse ;  /* 0x00000004ee557c23 */ /* 0x100fe2000801086a */
[----:B------:R-:W-:Y:S04]  /*12580*/  F2FP.F16.F32.PACK_AB R80, R169, R154 ;  /* 0x0000009aa950723e */ /* 0x000fe800000000ff */
[----:B------:R-:W-:Y:S01]  /*12590*/  MUFU.EX2 R157, R96 ;  /* 0x00000060009d7308 */ /* 0x000fe20000000800 */
[----:B------:R-:W-:Y:S02]  /*125a0*/  F2FP.F16.F32.PACK_AB R81, R153, R152 ;  /* 0x000000989951723e */ /* 0x000fe400000000ff */
[----:B---3--:R-:W-:Y:S07]  /*125b0*/  F2FP.F16.F32.PACK_AB R82, R199, R170 ;  /* 0x000000aac752723e */ /* 0x008fee00000000ff */
[----:B------:R3:W-:Y:S01]  /*125c0*/  MUFU.EX2 R148, R85 ;  /* 0x0000005500947308 */ /* 0x0007e20000000800 */
[----:B------:R-:W-:Y:S01]  /*125d0*/  F2FP.F16.F32.PACK_AB R86, R200, R201 ;  /* 0x000000c9c856723e */ /* 0x000fe200000000ff */
[----:B-1----:R-:W-:Y:S01]  /*125e0*/  FFMA.FTZ R84, R239, UR4, -R106 ;  /* 0x00000004ef547c23 */ /* 0x002fe2000801086a */
[----:B--2---:R-:W-:Y:S02]  /*125f0*/  F2FP.F16.F32.PACK_AB R83, R198, R168 ;  /* 0x000000a8c653723e */ /* 0x004fe400000000ff */
[----:B------:R-:W-:Y:S05]  /*12600*/  MOV R178, R176 ;  /* 0x000000b000b27202 */ /* 0x000fea0000000f00 */
[----:B------:R1:W2:Y:S01]  /*12610*/  MUFU.EX2 R197, R84 ;  /* 0x0000005400c57308 */ /* 0x0002a20000000800 */
[----:B------:R-:W-:Y:S02]  /*12620*/  MOV R176, R146 ;  /* 0x0000009200b07202 */ /* 0x000fe40000000f00 */
[----:B------:R-:W-:Y:S01]  /*12630*/  MOV R220, R178 ;  /* 0x000000b200dc7202 */ /* 0x000fe20000000f00 */
[-C--:B------:R-:W-:Y:S03]  /*12640*/  HMMA.16816.F32 R4, R80, R88.reuse, R4 ;  /* 0x000000585004723c */ /* 0x080fe60000001804 */
[----:B---3--:R-:W-:Y:S02]  /*12650*/  F2FP.F16.F32.PACK_AB R85, R171, R155 ;  /* 0x0000009bab55723e */ /* 0x008fe400000000ff */
[----:B------:R-:W-:Y:S02]  /*12660*/  MOV R179, R166 ;  /* 0x000000a600b37202 */ /* 0x000fe40000000f00 */
[----:B------:R-:W-:Y:S02]  /*12670*/  MOV R166, R147 ;  /* 0x0000009300a67202 */ /* 0x000fe40000000f00 */
[----:B------:R-:W-:Y:S02]  /*12680*/  MOV R178, R162 ;  /* 0x000000a200b27202 */ /* 0x000fe40000000f00 */
[----:B-1----:R-:W-:Y:S02]  /*12690*/  F2FP.F16.F32.PACK_AB R84, R202, R187 ;  /* 0x000000bbca54723e */ /* 0x002fe400000000ff */
[----:B--2---:R-:W-:Y:S07]  /*126a0*/  F2FP.F16.F32.PACK_AB R87, R197, R148 ;  /* 0x00000094c557723e */ /* 0x004fee00000000ff */
[C---:B------:R-:W-:Y:S08]  /*126b0*/  HMMA.16816.F32 R8, R84.reuse, R88, R8 ;  /* 0x000000585408723c */ /* 0x040ff00000001808 */
[-C--:B------:R-:W-:Y:S08]  /*126c0*/  HMMA.16816.F32 R12, R84, R90.reuse, R12 ;  /* 0x0000005a540c723c */ /* 0x080ff0000000180c */
[C---:B------:R-:W-:Y:S01]  /*126d0*/  HMMA.16816.F32 R16, R80.reuse, R90, R16 ;  /* 0x0000005a5010723c */ /* 0x040fe20000001810 */
[----:B------:R-:W1:Y:S07]  /*126e0*/  LDSM.16.MT88.4 R88, [R2+0x800] ;  /* 0x000800000258783b */ /* 0x000e6e0000004200 */
[-C--:B----4-:R-:W-:Y:S08]  /*126f0*/  HMMA.16816.F32 R20, R80, R92.reuse, R20 ;  /* 0x0000005c5014723c */ /* 0x090ff00000001814 */
[C---:B------:R-:W-:Y:S08]  /*12700*/  HMMA.16816.F32 R24, R84.reuse, R92, R24 ;  /* 0x0000005c5418723c */ /* 0x040ff00000001818 */
[-C--:B------:R-:W-:Y:S08]  /*12710*/  HMMA.16816.F32 R28, R84, R94.reuse, R28 ;  /* 0x0000005e541c723c */ /* 0x080ff0000000181c */
[C---:B------:R-:W-:Y:S01]  /*12720*/  HMMA.16816.F32 R32, R80.reuse, R94, R32 ;  /* 0x0000005e5020723c */ /* 0x040fe20000001820 */
[----:B------:R-:W2:Y:S07]  /*12730*/  LDSM.16.MT88.4 R92, [R104+0x800] ;  /* 0x00080000685c783b */ /* 0x000eae0000004200 */
[-C--:B-1----:R-:W-:Y:S08]  /*12740*/  HMMA.16816.F32 R36, R80, R88.reuse, R36 ;  /* 0x000000585024723c */ /* 0x082ff00000001824 */
[C---:B------:R-:W-:Y:S04]  /*12750*/  HMMA.16816.F32 R40, R84.reuse, R88, R40 ;  /* 0x000000585428723c */ /* 0x040fe80000001828 */
[--C-:B------:R-:W-:Y:S01]  /*12760*/  FFMA.FTZ R88, R245, UR4, -R78.reuse ;  /* 0x00000004f5587c23 */ /* 0x100fe2000801084e */
[--C-:B------:R-:W-:Y:S03]  /*12770*/  FFMA.FTZ R89, R243, UR4, -R78.reuse ;  /* 0x00000004f3597c23 */ /* 0x100fe6000801084e */
[-C--:B------:R-:W-:Y:S01]  /*12780*/  HMMA.16816.F32 R44, R84, R90.reuse, R44 ;  /* 0x0000005a542c723c */ /* 0x080fe2000000182c */
[----:B------:R1:W-:Y:S10]  /*12790*/  MUFU.EX2 R186, R89 ;  /* 0x0000005900ba7308 */ /* 0x0003f40000000800 */
[----:B------:R3:W-:Y:S01]  /*127a0*/  MUFU.EX2 R158, R88 ;  /* 0x00000058009e7308 */ /* 0x0007e20000000800 */
[C---:B------:R-:W-:Y:S04]  /*127b0*/  HMMA.16816.F32 R48, R80.reuse, R90, R48 ;  /* 0x0000005a5030723c */ /* 0x040fe80000001830 */
[----:B------:R-:W-:Y:S01]  /*127c0*/  FFMA.FTZ R90, R242, UR4, -R78 ;  /* 0x00000004f25a7c23 */ /* 0x000fe2000801084e */
[----:B-1----:R-:W-:Y:S03]  /*127d0*/  FFMA.FTZ R89, R250, UR4, -R106 ;  /* 0x00000004fa597c23 */ /* 0x002fe6000801086a */
[-C--:B--2---:R-:W-:Y:S01]  /*127e0*/  HMMA.16816.F32 R52, R80, R92.reuse, R52 ;  /* 0x0000005c5034723c */ /* 0x084fe20000001834 */
[----:B------:R-:W-:Y:S02]  /*127f0*/  MUFU.EX2 R185, R90 ;  /* 0x0000005a00b97308 */ /* 0x000fe40000000800 */
[----:B---3--:R-:W-:Y:S08]  /*12800*/  FFMA.FTZ R88, R241, UR4, -R78 ;  /* 0x00000004f1587c23 */ /* 0x008ff0000801084e */
[----:B------:R-:W-:Y:S01]  /*12810*/  MUFU.EX2 R150, R89 ;  /* 0x0000005900967308 */ /* 0x000fe20000000800 */
[C---:B------:R-:W-:Y:S09]  /*12820*/  HMMA.16816.F32 R56, R84.reuse, R92, R56 ;  /* 0x0000005c5438723c */ /* 0x040ff20000001838 */
[----:B------:R1:W2:Y:S01]  /*12830*/  MUFU.EX2 R196, R88 ;  /* 0x0000005800c47308 */ /* 0x0002a20000000800 */
[----:B------:R-:W-:Y:S01]  /*12840*/  FFMA.FTZ R92, R102, UR4, -R79 ;  /* 0x00000004665c7c23 */ /* 0x000fe2000801084f */
[----:B------:R-:W-:Y:S01]  /*12850*/  FFMA.FTZ R93, R208, UR4, -R105 ;  /* 0x00000004d05d7c23 */ /* 0x000fe20008010869 */
[-C--:B------:R-:W-:Y:S07]  /*12860*/  HMMA.16816.F32 R60, R84, R94.reuse, R60 ;  /* 0x0000005e543c723c */ /* 0x080fee000000183c */
[----:B------:R3:W-:Y:S01]  /*12870*/  MUFU.EX2 R149, R93 ;  /* 0x0000005d00957308 */ /* 0x0007e20000000800 */
[--C-:B------:R-:W-:Y:S01]  /*12880*/  FFMA.FTZ R85, R249, UR4, -R106.reuse ;  /* 0x00000004f9557c23 */ /* 0x100fe2000801086a */
[--C-:B------:R-:W-:Y:S08]  /*12890*/  FFMA.FTZ R84, R248, UR4, -R106.reuse ;  /* 0x00000004f8547c23 */ /* 0x100ff0000801086a */
[----:B------:R4:W5:Y:S01]  /*128a0*/  MUFU.EX2 R151, R92 ;  /* 0x0000005c00977308 */ /* 0x0009620000000800 */
[----:B-1----:R-:W1:Y:S01]  /*128b0*/  LDSM.16.MT88.4 R88, [R137+0x9000] ;  /* 0x009000008958783b */ /* 0x002e620000004200 */
[----:B------:R-:W-:Y:S08]  /*128c0*/  HMMA.16816.F32 R64, R80, R94, R64 ;  /* 0x0000005e5040723c */ /* 0x000ff00000001840 */
[----:B------:R-:W-:Y:S01]  /*128d0*/  MUFU.EX2 R147, R85 ;  /* 0x0000005500937308 */ /* 0x000fe20000000800 */
[----:B--2---:R-:W-:Y:S09]  /*128e0*/  F2FP.F16.F32.PACK_AB R86, R196, R186 ;  /* 0x000000bac456723e */ /* 0x004ff200000000ff */
[----:B------:R2:W2:Y:S01]  /*128f0*/  MUFU.EX2 R243, R84 ;  /* 0x0000005400f37308 */ /* 0x0004a20000000800 */
[----:B---3--:R-:W-:Y:S01]  /*12900*/  FFMA.FTZ R93, R98, UR4, -R79 ;  /* 0x00000004625d7c23 */ /* 0x008fe2000801084f */
[--C-:B----4-:R-:W-:Y:S08]  /*12910*/  FFMA.FTZ R92, R207, UR4, -R105.reuse ;  /* 0x00000004cf5c7c23 */ /* 0x110ff00008010869 */
[----:B------:R3:W-:Y:S01]  /*12920*/  MUFU.EX2 R184, R93 ;  /* 0x0000005d00b87308 */ /* 0x0007e20000000800 */
[----:B-----5:R-:W-:Y:S09]  /*12930*/  F2FP.F16.F32.PACK_AB R80, R157, R151 ;  /* 0x000000979d50723e */ /* 0x020ff200000000ff */
[----:B------:R4:W5:Y:S01]  /*12940*/  MUFU.EX2 R156, R92 ;  /* 0x0000005c009c7308 */ /* 0x0009620000000800 */
[----:B--2---:R-:W-:Y:S02]  /*12950*/  F2FP.F16.F32.PACK_AB R84, R185, R158 ;  /* 0x0000009eb954723e */ /* 0x004fe400000000ff */
[----:B------:R-:W-:Y:S01]  /*12960*/  F2FP.F16.F32.PACK_AB R87, R243, R147 ;  /* 0x00000093f357723e */ /* 0x000fe200000000ff */
[----:B---3--:R-:W-:Y:S01]  /*12970*/  FFMA.FTZ R93, R107, UR4, -R105 ;  /* 0x000000046b5d7c23 */ /* 0x008fe20008010869 */
[----:B----4-:R-:W-:Y:S05]  /*12980*/  FFMA.FTZ R92, R97, UR4, -R79 ;  /* 0x00000004615c7c23 */ /* 0x010fea000801084f */
[----:B------:R2:W-:Y:S01]  /*12990*/  MUFU.EX2 R159, R93 ;  /* 0x0000005d009f7308 */ /* 0x0005e20000000800 */
[----:B-----5:R-:W-:Y:S09]  /*129a0*/  F2FP.F16.F32.PACK_AB R81, R156, R149 ;  /* 0x000000959c51723e */ /* 0x020ff200000000ff */
[----:B------:R3:W4:Y:S01]  /*129b0*/  MUFU.EX2 R250, R92 ;  /* 0x0000005c00fa7308 */ /* 0x0007220000000800 */
[----:B--2---:R-:W-:Y:S01]  /*129c0*/  FFMA.FTZ R93, R251, UR4, -R106 ;  /* 0x00000004fb5d7c23 */ /* 0x004fe2000801086a */
[----:B------:R-:W-:Y:S01]  /*129d0*/  MOV R251, R182 ;  /* 0x000000b600fb7202 */ /* 0x000fe20000000f00 */
[----:B---3--:R-:W-:Y:S07]  /*129e0*/  FFMA.FTZ R92, R103, UR4, -R105 ;  /* 0x00000004675c7c23 */ /* 0x008fee0008010869 */
[----:B------:R-:W2:Y:S01]  /*129f0*/  MUFU.EX2 R146, R93 ;  /* 0x0000005d00927308 */ /* 0x000ea20000000800 */
[----:B----4-:R-:W-:Y:S01]  /*12a00*/  F2FP.F16.F32.PACK_AB R82, R250, R184 ;  /* 0x000000b8fa52723e */ /* 0x010fe200000000ff */
[--C-:B------:R-:W-:Y:S08]  /*12a10*/  FFMA.FTZ R103, R246, UR4, -R78.reuse ;  /* 0x00000004f6677c23 */ /* 0x100ff0000801084e */
[----:B------:R3:W4:Y:S01]  /*12a20*/  MUFU.EX2 R245, R92 ;  /* 0x0000005c00f57308 */ /* 0x0007220000000800 */
[----:B--2---:R-:W-:Y:S01]  /*12a30*/  F2FP.F16.F32.PACK_AB R85, R146, R150 ;  /* 0x000000969255723e */ /* 0x004fe200000000ff */
[----:B---3--:R-:W2:Y:S01]  /*12a40*/  LDSM.16.MT88.4 R92, [R139+0x9000] ;  /* 0x009000008b5c783b */ /* 0x008ea20000004200 */
[----:B----4-:R-:W-:Y:S07]  /*12a50*/  F2FP.F16.F32.PACK_AB R83, R245, R159 ;  /* 0x0000009ff553723e */ /* 0x010fee00000000ff */
        /* <DEDUP_REMOVED lines=10> */
[-C--:B-1----:R-:W-:Y:S08]  /*12b00*/  HMMA.16816.F32 R36, R80, R88.reuse, R36 ;  /* 0x000000585024723c */ /* 0x082ff00000001824 */
[C---:B------:R-:W-:Y:S04]  /*12b10*/  HMMA.16816.F32 R40, R84.reuse, R88, R40 ;  /* 0x000000585428723c */ /* 0x040fe80000001828 */
[--C-:B------:R-:W-:Y:S02]  /*12b20*/  FFMA.FTZ R89, R225, UR4, -R78.reuse ;  /* 0x00000004e1597c23 */ /* 0x100fe4000801084e */
[----:B------:R-:W3:Y:S02]  /*12b30*/  LDL.LU R225, [R1] ;  /* 0x0000000001e17983 */ /* 0x000ee40000300800 */
[-C--:B------:R-:W-:Y:S01]  /*12b40*/  HMMA.16816.F32 R44, R84, R90.reuse, R44 ;  /* 0x0000005a542c723c */ /* 0x080fe2000000182c */
[----:B------:R1:W-:Y:S07]  /*12b50*/  MUFU.EX2 R163, R89 ;  /* 0x0000005900a37308 */ /* 0x0003ee0000000800 */
[C---:B------:R-:W-:Y:S04]  /*12b60*/  HMMA.16816.F32 R48, R80.reuse, R90, R48 ;  /* 0x0000005a5030723c */ /* 0x040fe80000001830 */
[--C-:B------:R-:W-:Y:S01]  /*12b70*/  FFMA.FTZ R90, R188, UR4, -R78.reuse ;  /* 0x00000004bc5a7c23 */ /* 0x100fe2000801084e */
[----:B------:R-:W-:Y:S02]  /*12b80*/  MOV R188, R210 ;  /* 0x000000d200bc7202 */ /* 0x000fe40000000f00 */
[----:B------:R-:W-:Y:S01]  /*12b90*/  MOV R210, R221 ;  /* 0x000000dd00d27202 */ /* 0x000fe20000000f00 */
[-C--:B--2---:R-:W-:Y:S01]  /*12ba0*/  HMMA.16816.F32 R52, R80, R92.reuse, R52 ;  /* 0x0000005c5034723c */ /* 0x084fe20000001834 */
[----:B------:R2:W-:Y:S02]  /*12bb0*/  MUFU.EX2 R241, R90 ;  /* 0x0000005a00f17308 */ /* 0x0005e40000000800 */
[----:B------:R-:W-:Y:S01]  /*12bc0*/  MOV R249, R210 ;  /* 0x000000d200f97202 */ /* 0x000fe20000000f00 */
[----:B------:R-:W-:Y:S02]  /*12bd0*/  IMAD.MOV.U32 R221, RZ, RZ, R177 ;  /* 0x000000ffffdd7224 */ /* 0x000fe400078e00b1 */
[----:B-1----:R-:W-:Y:S01]  /*12be0*/  FFMA.FTZ R89, R252, UR4, -R78 ;  /* 0x00000004fc597c23 */ /* 0x002fe2000801084e */
[----:B------:R-:W-:Y:S01]  /*12bf0*/  MOV R177, R161 ;  /* 0x000000a100b17202 */ /* 0x000fe20000000f00 */
[C---:B------:R-:W-:Y:S03]  /*12c00*/  HMMA.16816.F32 R56, R84.reuse, R92, R56 ;  /* 0x0000005c5438723c */ /* 0x040fe60000001838 */
[----:B------:R1:W4:Y:S01]  /*12c10*/  MUFU.EX2 R242, R89 ;  /* 0x0000005900f27308 */ /* 0x0003220000000800 */
[----:B------:R-:W-:Y:S01]  /*12c20*/  MOV R252, R249 ;  /* 0x000000f900fc7202 */ /* 0x000fe20000000f00 */
[--C-:B--2---:R-:W-:Y:S03]  /*12c30*/  FFMA.FTZ R90, R226, UR4, -R106.reuse ;  /* 0x00000004e25a7c23 */ /* 0x104fe6000801086a */
[-C--:B------:R-:W-:Y:S01]  /*12c40*/  HMMA.16816.F32 R60, R84, R94.reuse, R60 ;  /* 0x0000005e543c723c */ /* 0x080fe2000000183c */
[----:B------:R-:W2:Y:S04]  /*12c50*/  LDSM.16.MT88.4 R84, [R137+0x9800] ;  /* 0x009800008954783b */ /* 0x000ea80000004200 */
[----:B------:R4:W-:Y:S01]  /*12c60*/  MUFU.EX2 R238, R90 ;  /* 0x0000005a00ee7308 */ /* 0x0009e20000000800 */
[----:B-1----:R-:W-:Y:S02]  /*12c70*/  FFMA.FTZ R89, R100, UR4, -R79 ;  /* 0x0000000464597c23 */ /* 0x002fe4000801084f */
[----:B------:R-:W-:Y:S01]  /*12c80*/  HMMA.16816.F32 R64, R80, R94, R64 ;  /* 0x0000005e5040723c */ /* 0x000fe20000001840 */
[----:B------:R-:W1:Y:S06]  /*12c90*/  LDSM.16.MT88.4 R92, [R139+0x9800] ;  /* 0x009800008b5c783b */ /* 0x000e6c0000004200 */
[----:B------:R5:W-:Y:S01]  /*12ca0*/  MUFU.EX2 R161, R89 ;  /* 0x0000005900a17308 */ /* 0x000be20000000800 */
[--C-:B------:R-:W-:Y:S01]  /*12cb0*/  FFMA.FTZ R81, R189, UR4, -R106.reuse ;  /* 0x00000004bd517c23 */ /* 0x100fe2000801086a */
[----:B------:R-:W-:Y:S01]  /*12cc0*/  MOV R189, R188 ;  /* 0x000000bc00bd7202 */ /* 0x000fe20000000f00 */
[----:B------:R-:W-:Y:S01]  /*12cd0*/  FFMA.FTZ R80, R190, UR4, -R106 ;  /* 0x00000004be507c23 */ /* 0x000fe2000801086a */
[----:B------:R-:W-:Y:S01]  /*12ce0*/  MOV R190, R135 ;  /* 0x0000008700be7202 */ /* 0x000fe20000000f00 */
[--C-:B------:R-:W-:Y:S01]  /*12cf0*/  FFMA.FTZ R82, R122, UR4, -R105.reuse ;  /* 0x000000047a527c23 */ /* 0x100fe20008010869 */
[----:B----4-:R-:W-:Y:S01]  /*12d00*/  F2FP.F16.F32.PACK_AB R90, R242, R241 ;  /* 0x000000f1f25a723e */ /* 0x010fe200000000ff */
[--C-:B------:R-:W-:Y:S01]  /*12d10*/  FFMA.FTZ R100, R247, UR4, -R78.reuse ;  /* 0x00000004f7647c23 */ /* 0x100fe2000801084e */
[--C-:B------:R-:W-:Y:S01]  /*12d20*/  FFMA.FTZ R135, R109, UR4, -R78.reuse ;  /* 0x000000046d877c23 */ /* 0x100fe2000801084e */
[--C-:B------:R-:W-:Y:S02]  /*12d30*/  FFMA.FTZ R122, R244, UR4, -R78.reuse ;  /* 0x00000004f47a7c23 */ /* 0x100fe4000801084e */
[----:B------:R-:W-:Y:S01]  /*12d40*/  MUFU.EX2 R210, R100 ;  /* 0x0000006400d27308 */ /* 0x000fe20000000800 */
[----:B-----5:R-:W-:Y:S09]  /*12d50*/  FFMA.FTZ R89, R209, UR4, -R105 ;  /* 0x00000004d1597c23 */ /* 0x020ff20008010869 */
[----:B------:R-:W-:Y:S01]  /*12d60*/  MUFU.EX2 R135, R135 ;  /* 0x0000008700877308 */ /* 0x000fe20000000800 */
[----:B---3--:R-:W-:Y:S01]  /*12d70*/  FFMA.FTZ R88, R225, UR4, -R78 ;  /* 0x00000004e1587c23 */ /* 0x008fe2000801084e */
[----:B------:R-:W-:Y:S02]  /*12d80*/  MOV R225, R211 ;  /* 0x000000d300e17202 */ /* 0x000fe40000000f00 */
[----:B------:R-:W-:Y:S06]  /*12d90*/  MOV R211, R142 ;  /* 0x0000008e00d37202 */ /* 0x000fec0000000f00 */
[----:B------:R3:W-:Y:S01]  /*12da0*/  MUFU.EX2 R239, R88 ;  /* 0x0000005800ef7308 */ /* 0x0007e20000000800 */
[----:B------:R-:W4:Y:S04]  /*12db0*/  LDL.LU R142, [R1+0x24] ;  /* 0x00002400018e7983 */ /* 0x000f280000300800 */
[----:B------:R-:W5:Y:S01]  /*12dc0*/  LDL.LU R91, [R1+0x40] ;  /* 0x00004000015b7983 */ /* 0x000f620000300800 */
[----:B---3--:R-:W-:Y:S01]  /*12dd0*/  FFMA.FTZ R88, R225, UR4, -R106 ;  /* 0x00000004e1587c23 */ /* 0x008fe2000801086a */
[----:B------:R-:W-:Y:S02]  /*12de0*/  MOV R225, R211 ;  /* 0x000000d300e17202 */ /* 0x000fe40000000f00 */
[----:B------:R-:W-:Y:S01]  /*12df0*/  MOV R211, R179 ;  /* 0x000000b300d37202 */ /* 0x000fe20000000f00 */
[----:B------:R3:W-:Y:S01]  /*12e00*/  MUFU.EX2 R162, R88 ;  /* 0x0000005800a27308 */ /* 0x0007e20000000800 */
[----:B------:R-:W-:Y:S01]  /*12e10*/  MOV R179, R175 ;  /* 0x000000af00b37202 */ /* 0x000fe20000000f00 */
[----:B------:R-:W-:Y:S01]  /*12e20*/  FFMA.FTZ R102, R225, UR4, -R78 ;  /* 0x00000004e1667c23 */ /* 0x000fe2000801084e */
[----:B------:R-:W-:Y:S02]  /*12e30*/  MOV R188, R211 ;  /* 0x000000d300bc7202 */ /* 0x000fe40000000f00 */
[----:B------:R-:W-:Y:S02]  /*12e40*/  MOV R211, R220 ;  /* 0x000000dc00d37202 */ /* 0x000fe40000000f00 */
[----:B------:R-:W-:Y:S02]  /*12e50*/  MOV R220, R221 ;  /* 0x000000dd00dc7202 */ /* 0x000fe40000000f00 */
[----:B------:R-:W-:Y:S02]  /*12e60*/  MOV R221, R179 ;  /* 0x000000b300dd7202 */ /* 0x000fe40000000f00 */
[----:B------:R-:W-:Y:S02]  /*12e70*/  MOV R206, R211 ;  /* 0x000000d300ce7202 */ /* 0x000fe40000000f00 */
[----:B------:R-:W-:Y:S01]  /*12e80*/  MOV R207, R221 ;  /* 0x000000dd00cf7202 */ /* 0x000fe20000000f00 */
[----:B---3--:R-:W-:Y:S01]  /*12e90*/  FFMA.FTZ R88, R99, UR4, -R79 ;  /* 0x0000000463587c23 */ /* 0x008fe2000801084f */
[----:B------:R-:W-:Y:S02]  /*12ea0*/  MOV R179, R178 ;  /* 0x000000b200b37202 */ /* 0x000fe40000000f00 */
[----:B------:R-:W-:Y:S01]  /*12eb0*/  MOV R178, R177 ;  /* 0x000000b100b27202 */ /* 0x000fe20000000f00 */
[----:B------:R3:W2:Y:S01]  /*12ec0*/  MUFU.EX2 R226, R88 ;  /* 0x0000005800e27308 */ /* 0x0006a20000000800 */
[----:B------:R-:W-:Y:S02]  /*12ed0*/  MOV R177, R176 ;  /* 0x000000b000b17202 */ /* 0x000fe40000000f00 */
[----:B------:R-:W-:Y:S02]  /*12ee0*/  MOV R176, R166 ;  /* 0x000000a600b07202 */ /* 0x000fe40000000f00 */
[----:B------:R-:W-:Y:S02]  /*12ef0*/  MOV R248, R206 ;  /* 0x000000ce00f87202 */ /* 0x000fe40000000f00 */
[----:B------:R-:W-:Y:S01]  /*12f00*/  MOV R203, R178 ;  /* 0x000000b200cb7202 */ /* 0x000fe20000000f00 */
[----:B------:R-:W-:Y:S01]  /*12f10*/  IMAD.MOV.U32 R204, RZ, RZ, R176 ;  /* 0x000000ffffcc7224 */ /* 0x000fe200078e00b0 */
[----:B------:R-:W-:Y:S01]  /*12f20*/  MOV R175, R160 ;  /* 0x000000a000af7202 */ /* 0x000fe20000000f00 */
[----:B------:R-:W-:Y:S01]  /*12f30*/  MUFU.EX2 R206, R102 ;  /* 0x0000006600ce7308 */ /* 0x000fe20000000800 */
[----:B------:R-:W-:Y:S02]  /*12f40*/  MOV R96, R220 ;  /* 0x000000dc00607202 */ /* 0x000fe40000000f00 */
[----:B------:R-:W-:Y:S01]  /*12f50*/  MOV R208, R179 ;  /* 0x000000b300d07202 */ /* 0x000fe20000000f00 */
[----:B---3--:R-:W-:Y:S06]  /*12f60*/  FFMA.FTZ R88, R123, UR4, -R105 ;  /* 0x000000047b587c23 */ /* 0x008fec0008010869 */
[----:B------:R3:W-:Y:S01]  /*12f70*/  MUFU.EX2 R160, R89 ;  /* 0x0000005900a07308 */ /* 0x0007e20000000800 */
[----:B------:R-:W-:Y:S01]  /*12f80*/  MOV R107, R96 ;  /* 0x00000060006b7202 */ /* 0x000fe20000000f00 */
[--C-:B------:R-:W-:Y:S01]  /*12f90*/  FFMA.FTZ R123, R224, UR4, -R78.reuse ;  /* 0x00000004e07b7c23 */ /* 0x100fe2000801084e */
[----:B------:R-:W-:Y:S07]  /*12fa0*/  MOV R205, R177 ;  /* 0x000000b100cd7202 */ /* 0x000fee0000000f00 */
[----:B------:R1:W2:Y:S01]  /*12fb0*/  MUFU.EX2 R167, R88 ;  /* 0x0000005800a77308 */ /* 0x0002a20000000800 */
[----:B------:R-:W-:Y:S01]  /*12fc0*/  MOV R249, R107 ;  /* 0x0000006b00f97202 */ /* 0x000fe20000000f00 */
[----:B------:R-:W5:Y:S01]  /*12fd0*/  LDSM.16.MT88.4 R96, [R2+0x1800] ;  /* 0x001800000260783b */ /* 0x000f620000004200 */
[----:B------:R-:W-:Y:S07]  /*12fe0*/  MOV R107, R208 ;  /* 0x000000d0006b7202 */ /* 0x000fee0000000f00 */
[----:B------:R2:W-:Y:S01]  /*12ff0*/  MUFU.EX2 R220, R80 ;  /* 0x0000005000dc7308 */ /* 0x0005e20000000800 */
[----:B------:R-:W-:Y:S01]  /*13000*/  MOV R211, R144 ;  /* 0x0000009000d37202 */ /* 0x000fe20000000f00 */
[--C-:B------:R-:W-:Y:S01]  /*13010*/  FFMA.FTZ R144, R125, UR4, -R78.reuse ;  /* 0x000000047d907c23 */ /* 0x100fe2000801084e */
[----:B------:R-:W-:Y:S01]  /*13020*/  MOV R208, R205 ;  /* 0x000000cd00d07202 */ /* 0x000fe20000000f00 */
[--C-:B------:R-:W-:Y:S01]  /*13030*/  FFMA.FTZ R125, R217, UR4, -R79.reuse ;  /* 0x00000004d97d7c23 */ /* 0x100fe2000801084f */
[----:B------:R-:W-:Y:S01]  /*13040*/  MOV R205, R195 ;  /* 0x000000c300cd7202 */ /* 0x000fe20000000f00 */
[----:B---3--:R-:W-:Y:S01]  /*13050*/  FFMA.FTZ R89, R101, UR4, -R79 ;  /* 0x0000000465597c23 */ /* 0x008fe2000801084f */
[----:B------:R-:W-:Y:S01]  /*13060*/  MOV R195, R191 ;  /* 0x000000bf00c37202 */ /* 0x000fe20000000f00 */
[--C-:B------:R-:W-:Y:S01]  /*13070*/  FFMA.FTZ R101, R189, UR4, -R78.reuse ;  /* 0x00000004bd657c23 */ /* 0x100fe2000801084e */
[----:B------:R-:W-:Y:S01]  /*13080*/  MOV R191, R211 ;  /* 0x000000d300bf7202 */ /* 0x000fe20000000f00 */
[----:B-1----:R-:W3:Y:S01]  /*13090*/  LDL.LU R88, [R1+0x44] ;  /* 0x0000440001587983 */ /* 0x002ee20000300800 */
[----:B------:R-:W-:Y:S01]  /*130a0*/  MOV R189, R188 ;  /* 0x000000bc00bd7202 */ /* 0x000fe20000000f00 */
[----:B------:R1:W-:Y:S01]  /*130b0*/  MUFU.EX2 R166, R89 ;  /* 0x0000005900a67308 */ /* 0x0003e20000000800 */
[----:B------:R-:W-:Y:S01]  /*130c0*/  MOV R177, R165 ;  /* 0x000000a500b17202 */ /* 0x000fe20000000f00 */
[----:B------:R-:W3:Y:S01]  /*130d0*/  LDL.LU R182, [R1+0x8] ;  /* 0x0000080001b67983 */ /* 0x000ee20000300800 */
[----:B------:R-:W-:Y:S07]  /*130e0*/  MOV R176, R164 ;  /* 0x000000a400b07202 */ /* 0x000fee0000000f00 */
[----:B------:R-:W-:Y:S01]  /*130f0*/  MUFU.EX2 R165, R82 ;  /* 0x0000005200a57308 */ /* 0x000fe20000000800 */
[----:B--2---:R-:W-:Y:S02]  /*13100*/  F2FP.F16.F32.PACK_AB R80, R226, R161 ;  /* 0x000000a1e250723e */ /* 0x004fe400000000ff */
[----:B------:R-:W-:Y:S07]  /*13110*/  MOV R188, R131 ;  /* 0x0000008300bc7202 */ /* 0x000fee0000000f00 */
[----:B------:R2:W5:Y:S01]  /*13120*/  MUFU.EX2 R164, R81 ;  /* 0x0000005100a47308 */ /* 0x0005620000000800 */
[--C-:B------:R-:W-:Y:S01]  /*13130*/  FFMA.FTZ R131, R108, UR4, -R78.reuse ;  /* 0x000000046c837c23 */ /* 0x100fe2000801084e */
[----:B------:R-:W-:Y:S01]  /*13140*/  MOV R178, R143 ;  /* 0x0000008f00b27202 */ /* 0x000fe20000000f00 */
[--C-:B------:R-:W-:Y:S07]  /*13150*/  FFMA.FTZ R143, R120, UR4, -R78.reuse ;  /* 0x00000004788f7c23 */ /* 0x100fee000801084e */
[----:B------:R-:W-:Y:S01]  /*13160*/  MUFU.EX2 R209, R101 ;  /* 0x0000006500d17308 */ /* 0x000fe20000000800 */
[----:B-1----:R-:W-:Y:S09]  /*13170*/  F2FP.F16.F32.PACK_AB R89, R238, R162 ;  /* 0x000000a2ee59723e */ /* 0x002ff200000000ff */
[----:B------:R1:W-:Y:S10]  /*13180*/  MUFU.EX2 R211, R103 ;  /* 0x0000006700d37308 */ /* 0x0003f40000000800 */
[----:B------:R-:W-:Y:S01]  /*13190*/  MUFU.EX2 R125, R125 ;  /* 0x0000007d007d7308 */ /* 0x000fe20000000800 */
[----:B--2---:R-:W-:Y:S09]  /*131a0*/  F2FP.F16.F32.PACK_AB R81, R167, R160 ;  /* 0x000000a0a751723e */ /* 0x004ff200000000ff */
[----:B------:R-:W-:Y:S01]  /*131b0*/  MUFU.EX2 R131, R131 ;  /* 0x0000008300837308 */ /* 0x000fe20000000800 */
[----:B-1----:R-:W-:Y:S01]  /*131c0*/  LDSM.16.MT88.4 R100, [R104+0x2000] ;  /* 0x002000006864783b */ /* 0x002fe20000004200 */
[----:B----4-:R-:W-:Y:S01]  /*131d0*/  MOV R179, R142 ;  /* 0x0000008e00b37202 */ /* 0x010fe20000000f00 */
[----:B------:R-:W-:Y:S01]  /*131e0*/  FFMA.FTZ R142, R121, UR4, -R78 ;  /* 0x00000004798e7c23 */ /* 0x000fe2000801084e */
[----:B------:R-:W-:Y:S01]  /*131f0*/  FFMA.FTZ R78, R130, UR4, -R105 ;  /* 0x00000004824e7c23 */ /* 0x000fe20008010869 */
[--C-:B------:R-:W-:Y:S01]  /*13200*/  FFMA.FTZ R130, R215, UR4, -R79.reuse ;  /* 0x00000004d7827c23 */ /* 0x100fe2000801084f */
[----:B-----5:R-:W-:Y:S01]  /*13210*/  FFMA.FTZ R114, R69, R91, R114 ;  /* 0x0000005b45727223 */ /* 0x020fe20000010072 */
[----:B------:R-:W-:Y:S01]  /*13220*/  FFMA.FTZ R69, R112, UR4, -R79 ;  /* 0x0000000470457c23 */ /* 0x000fe2000801084f */
[----:B------:R-:W-:Y:S03]  /*13230*/  F2FP.F16.F32.PACK_AB R91, R220, R164 ;  /* 0x000000a4dc5b723e */ /* 0x000fe600000000ff */
[----:B------:R1:W2:Y:S10]  /*13240*/  MUFU.EX2 R225, R69 ;  /* 0x0000004500e17308 */ /* 0x0002b40000000800 */
[----:B------:R-:W-:Y:S01]  /*13250*/  MUFU.EX2 R130, R130 ;  /* 0x0000008200827308 */ /* 0x000fe20000000800 */
[----:B-1----:R-:W-:Y:S01]  /*13260*/  FFMA.FTZ R69, R111, UR4, -R105 ;  /* 0x000000046f457c23 */ /* 0x002fe20008010869 */
[----:B--2---:R-:W-:Y:S08]  /*13270*/  F2FP.F16.F32.PACK_AB R82, R225, R166 ;  /* 0x000000a6e152723e */ /* 0x004ff000000000ff */
[----:B------:R1:W2:Y:S02]  /*13280*/  MUFU.EX2 R221, R69 ;  /* 0x0000004500dd7308 */ /* 0x0002a40000000800 */
[--C-:B-1----:R-:W-:Y:S01]  /*13290*/  FFMA.FTZ R69, R248, UR4, -R106.reuse ;  /* 0x00000004f8457c23 */ /* 0x102fe2000801086a */
[----:B------:R-:W-:Y:S02]  /*132a0*/  MOV R248, R251 ;  /* 0x000000fb00f87202 */ /* 0x000fe40000000f00 */
[----:B------:R-:W-:Y:S01]  /*132b0*/  MOV R251, R207 ;  /* 0x000000cf00fb7202 */ /* 0x000fe20000000f00 */
[----:B------:R-:W-:Y:S01]  /*132c0*/  IMAD.MOV.U32 R207, RZ, RZ, R203 ;  /* 0x000000ffffcf7224 */ /* 0x000fe200078e00cb */
[----:B------:R-:W-:Y:S02]  /*132d0*/  MOV R203, R204 ;  /* 0x000000cc00cb7202 */ /* 0x000fe40000000f00 */
[----:B------:R-:W-:Y:S02]  /*132e0*/  MOV R204, R193 ;  /* 0x000000c100cc7202 */ /* 0x000fe40000000f00 */
[----:B------:R-:W-:Y:S02]  /*132f0*/  MOV R193, R190 ;  /* 0x000000be00c17202 */ /* 0x000fe40000000f00 */
[----:B------:R-:W4:Y:S01]  /*13300*/  LDL.LU R190, [R1+0x1c] ;  /* 0x00001c0001be7983 */ /* 0x000f220000300800 */
[----:B--2---:R-:W-:Y:S02]  /*13310*/  F2FP.F16.F32.PACK_AB R83, R221, R165 ;  /* 0x000000a5dd53723e */ /* 0x004fe400000000ff */
[----:B------:R-:W-:Y:S02]  /*13320*/  MOV R112, R248 ;  /* 0x000000f800707202 */ /* 0x000fe40000000f00 */
[----:B------:R-:W-:Y:S02]  /*13330*/  MOV R248, R251 ;  /* 0x000000fb00f87202 */ /* 0x000fe40000000f00 */
[----:B------:R-:W-:Y:S01]  /*13340*/  MOV R251, R207 ;  /* 0x000000cf00fb7202 */ /* 0x000fe20000000f00 */
[-C--:B------:R-:W-:Y:S03]  /*13350*/  HMMA.16816.F32 R4, R80, R84.reuse, R4 ;  /* 0x000000545004723c */ /* 0x080fe60000001804 */
[----:B------:R-:W-:Y:S02]  /*13360*/  MOV R207, R203 ;  /* 0x000000cb00cf7202 */ /* 0x000fe40000000f00 */
[----:B------:R-:W-:Y:S02]  /*13370*/  MOV R203, R204 ;  /* 0x000000cc00cb7202 */ /* 0x000fe40000000f00 */
[----:B------:R1:W-:Y:S01]  /*13380*/  MUFU.EX2 R204, R69 ;  /* 0x0000004500cc7308 */ /* 0x0003e20000000800 */
[----:B---3--:R-:W-:Y:S01]  /*13390*/  FFMA.FTZ R113, R3, R88, R113 ;  /* 0x0000005803717223 */ /* 0x008fe20000010071 */
[----:B------:R-:W-:Y:S01]  /*133a0*/  FFMA.FTZ R3, R252, UR4, -R106 ;  /* 0x00000004fc037c23 */ /* 0x000fe2000801086a */
[----:B------:R-:W-:Y:S02]  /*133b0*/  MOV R252, R249 ;  /* 0x000000f900fc7202 */ /* 0x000fe40000000f00 */
[----:B------:R-:W-:Y:S02]  /*133c0*/  MOV R249, R107 ;  /* 0x0000006b00f97202 */ /* 0x000fe40000000f00 */
[----:B------:R-:W-:Y:S01]  /*133d0*/  MOV R107, R208 ;  /* 0x000000d0006b7202 */ /* 0x000fe20000000f00 */
[----:B------:R-:W-:Y:S01]  /*133e0*/  IMAD.MOV.U32 R247, RZ, RZ, R252 ;  /* 0x000000fffff77224 */ /* 0x000fe200078e00fc */
[----:B------:R-:W-:Y:S02]  /*133f0*/  MOV R208, R205 ;  /* 0x000000cd00d07202 */ /* 0x000fe40000000f00 */
[----:B------:R-:W-:Y:S02]  /*13400*/  MOV R205, R195 ;  /* 0x000000c300cd7202 */ /* 0x000fe40000000f00 */
[----:B------:R-:W-:Y:S01]  /*13410*/  MOV R195, R193 ;  /* 0x000000c100c37202 */ /* 0x000fe20000000f00 */
[--C-:B-1----:R-:W-:Y:S01]  /*13420*/  FFMA.FTZ R69, R112, UR4, -R106.reuse ;  /* 0x0000000470457c23 */ /* 0x102fe2000801086a */
[----:B------:R-:W-:Y:S02]  /*13430*/  MOV R193, R191 ;  /* 0x000000bf00c17202 */ /* 0x000fe40000000f00 */
[----:B------:R-:W-:Y:S02]  /*13440*/  F2FP.F16.F32.PACK_AB R88, R239, R163 ;  /* 0x000000a3ef58723e */ /* 0x000fe400000000ff */
[----:B------:R-:W-:Y:S02]  /*13450*/  MOV R112, R248 ;  /* 0x000000f800707202 */ /* 0x000fe40000000f00 */
[----:B------:R-:W-:Y:S02]  /*13460*/  MOV R248, R251 ;  /* 0x000000fb00f87202 */ /* 0x000fe40000000f00 */
[----:B------:R-:W-:Y:S01]  /*13470*/  MOV R111, R112 ;  /* 0x00000070006f7202 */ /* 0x000fe20000000f00 */
[C---:B------:R-:W-:Y:S04]  /*13480*/  HMMA.16816.F32 R8, R88.reuse, R84, R8 ;  /* 0x000000545808723c */ /* 0x040fe80000001808 */
[----:B------:R-:W-:Y:S02]  /*13490*/  MOV R112, R248 ;  /* 0x000000f800707202 */ /* 0x000fe40000000f00 */
[----:B------:R-:W-:Y:S02]  /*134a0*/  MOV R251, R207 ;  /* 0x000000cf00fb7202 */ /* 0x000fe40000000f00 */
[-C--:B------:R-:W-:Y:S03]  /*134b0*/  HMMA.16816.F32 R12, R88, R86.reuse, R12 ;  /* 0x00000056580c723c */ /* 0x080fe6000000180c */
[----:B------:R-:W-:Y:S02]  /*134c0*/  MOV R252, R249 ;  /* 0x000000f900fc7202 */ /* 0x000fe40000000f00 */
[----:B------:R-:W-:Y:S02]  /*134d0*/  MOV R249, R107 ;  /* 0x0000006b00f97202 */ /* 0x000fe40000000f00 */
[----:B------:R-:W-:Y:S01]  /*134e0*/  MOV R107, R208 ;  /* 0x000000d0006b7202 */ /* 0x000fe20000000f00 */
[C---:B------:R-:W-:Y:S01]  /*134f0*/  HMMA.16816.F32 R16, R80.reuse, R86, R16 ;  /* 0x000000565010723c */ /* 0x040fe20000001810 */
[----:B------:R-:W1:Y:S01]  /*13500*/  LDSM.16.MT88.4 R84, [R104+0x1800] ;  /* 0x001800006854783b */ /* 0x000e620000004200 */
[----:B------:R2:W-:Y:S02]  /*13510*/  MUFU.EX2 R208, R3 ;  /* 0x0000000300d07308 */ /* 0x0005e40000000800 */
[----:B------:R-:W-:Y:S02]  /*13520*/  MOV R248, R251 ;  /* 0x000000fb00f87202 */ /* 0x000fe40000000f00 */
[----:B------:R-:W-:Y:S02]  /*13530*/  MOV R251, R107 ;  /* 0x0000006b00fb7202 */ /* 0x000fe40000000f00 */
[-C--:B------:R-:W-:Y:S03]  /*13540*/  HMMA.16816.F32 R20, R80, R92.reuse, R20 ;  /* 0x0000005c5014723c */ /* 0x080fe60000001814 */
[----:B------:R-:W-:Y:S02]  /*13550*/  MOV R207, R203 ;  /* 0x000000cb00cf7202 */ /* 0x000fe40000000f00 */
[----:B------:R-:W-:Y:S02]  /*13560*/  MOV R203, R205 ;  /* 0x000000cd00cb7202 */ /* 0x000fe40000000f00 */
[----:B------:R-:W-:Y:S01]  /*13570*/  MOV R205, R195 ;  /* 0x000000c300cd7202 */ /* 0x000fe20000000f00 */
[C---:B------:R-:W-:Y:S04]  /*13580*/  HMMA.16816.F32 R24, R88.reuse, R92, R24 ;  /* 0x0000005c5818723c */ /* 0x040fe80000001818 */
[----:B--2---:R-:W-:Y:S01]  /*13590*/  FFMA.FTZ R3, R247, UR4, -R106 ;  /* 0x00000004f7037c23 */ /* 0x004fe2000801086a */
[----:B------:R-:W-:Y:S01]  /*135a0*/  MOV R247, R252 ;  /* 0x000000fc00f77202 */ /* 0x000fe20000000f00 */
[----:B------:R-:W-:Y:S01]  /*135b0*/  IMAD.MOV.U32 R107, RZ, RZ, R203 ;  /* 0x000000ffff6b7224 */ /* 0x000fe200078e00cb */
[----:B------:R-:W-:Y:S01]  /*135c0*/  MOV R252, R249 ;  /* 0x000000f900fc7202 */ /* 0x000fe20000000f00 */
[-C--:B------:R-:W-:Y:S03]  /*135d0*/  HMMA.16816.F32 R28, R88, R94.reuse, R28 ;  /* 0x0000005e581c723c */ /* 0x080fe6000000181c */
[----:B------:R-:W-:Y:S02]  /*135e0*/  MOV R246, R247 ;  /* 0x000000f700f67202 */ /* 0x000fe40000000f00 */
[----:B------:R-:W-:Y:S02]  /*135f0*/  MOV R247, R252 ;  /* 0x000000fc00f77202 */ /* 0x000fe40000000f00 */
[----:B------:R-:W-:Y:S01]  /*13600*/  MOV R203, R205 ;  /* 0x000000cd00cb7202 */ /* 0x000fe20000000f00 */
[C---:B------:R-:W-:Y:S01]  /*13610*/  HMMA.16816.F32 R32, R80.reuse, R94, R32 ;  /* 0x0000005e5020723c */ /* 0x040fe20000001820 */
[----:B------:R-:W2:Y:S01]  /*13620*/  LDSM.16.MT88.4 R92, [R137+0xa000] ;  /* 0x00a00000895c783b */ /* 0x000ea20000004200 */
[----:B------:R3:W-:Y:S02]  /*13630*/  MUFU.EX2 R205, R69 ;  /* 0x0000004500cd7308 */ /* 0x0007e40000000800 */
[----:B------:R-:W-:Y:S02]  /*13640*/  MOV R195, R193 ;  /* 0x000000c100c37202 */ /* 0x000fe40000000f00 */
[----:B------:R-:W-:Y:S02]  /*13650*/  MOV R249, R207 ;  /* 0x000000cf00f97202 */ /* 0x000fe40000000f00 */
[-C--:B------:R-:W-:Y:S03]  /*13660*/  HMMA.16816.F32 R36, R80, R96.reuse, R36 ;  /* 0x000000605024723c */ /* 0x080fe60000001824 */
[----:B------:R-:W-:Y:S04]  /*13670*/  MOV R207, R195 ;  /* 0x000000c300cf7202 */ /* 0x000fe80000000f00 */
[----:B------:R-:W-:Y:S01]  /*13680*/  MOV R252, R207 ;  /* 0x000000cf00fc7202 */ /* 0x000fe20000000f00 */
[C---:B------:R-:W-:Y:S01]  /*13690*/  HMMA.16816.F32 R40, R88.reuse, R96, R40 ;  /* 0x000000605828723c */ /* 0x040fe20000001828 */
[----:B------:R5:W2:Y:S03]  /*136a0*/  MUFU.EX2 R207, R3 ;  /* 0x0000000300cf7308 */ /* 0x000aa60000000800 */
[--C-:B---3--:R-:W-:Y:S01]  /*136b0*/  FFMA.FTZ R69, R246, UR4, -R79.reuse ;  /* 0x00000004f6457c23 */ /* 0x108fe2000801084f */
[----:B------:R-:W-:Y:S03]  /*136c0*/  MOV R246, R247 ;  /* 0x000000f700f67202 */ /* 0x000fe60000000f00 */
[-C--:B------:R-:W-:Y:S03]  /*136d0*/  HMMA.16816.F32 R44, R88, R98.reuse, R44 ;  /* 0x00000062582c723c */ /* 0x080fe6000000182c */
[----:B------:R-:W-:Y:S01]  /*136e0*/  FFMA.FTZ R109, R246, UR4, -R79 ;  /* 0x00000004f66d7c23 */ /* 0x000fe2000801084f */
[----:B-----5:R-:W-:Y:S04]  /*136f0*/  FFMA.FTZ R3, R127, UR4, -R105 ;  /* 0x000000047f037c23 */ /* 0x020fe80008010869 */
[C---:B------:R-:W-:Y:S04]  /*13700*/  HMMA.16816.F32 R48, R80.reuse, R98, R48 ;  /* 0x000000625030723c */ /* 0x040fe80000001830 */
[--C-:B------:R-:W-:Y:S04]  /*13710*/  FFMA.FTZ R127, R216, UR4, -R79.reuse ;  /* 0x00000004d87f7c23 */ /* 0x100fe8000801084f */
[-C--:B-1----:R-:W-:Y:S02]  /*13720*/  HMMA.16816.F32 R52, R80, R84.reuse, R52 ;  /* 0x000000545034723c */ /* 0x082fe40000001834 */
[----:B------:R-:W-:Y:S06]  /*13730*/  MUFU.EX2 R127, R127 ;  /* 0x0000007f007f7308 */ /* 0x000fec0000000800 */
[C---:B------:R-:W-:Y:S04]  /*13740*/  HMMA.16816.F32 R56, R88.reuse, R84, R56 ;  /* 0x000000545838723c */ /* 0x040fe80000001838 */
[--C-:B------:R-:W-:Y:S04]  /*13750*/  FFMA.FTZ R85, R111, UR4, -R79.reuse ;  /* 0x000000046f557c23 */ /* 0x100fe8000801084f */
[-C--:B------:R-:W-:Y:S01]  /*13760*/  HMMA.16816.F32 R60, R88, R86.reuse, R60 ;  /* 0x00000056583c723c */ /* 0x080fe2000000183c */
[----:B------:R-:W1:Y:S07]  /*13770*/  LDSM.16.MT88.4 R88, [R139+0xa000] ;  /* 0x00a000008b58783b */ /* 0x000e6e0000004200 */
[----:B------:R-:W-:Y:S04]  /*13780*/  HMMA.16816.F32 R64, R80, R86, R64 ;  /* 0x000000565040723c */ /* 0x000fe80000001840 */
[----:B------:R-:W-:Y:S02]  /*13790*/  F2FP.F16.F32.PACK_AB R86, R211, R210 ;  /* 0x000000d2d356723e */ /* 0x000fe400000000ff */
[----:B--2---:R-:W-:Y:S02]  /*137a0*/  F2FP.F16.F32.PACK_AB R87, R207, R205 ;  /* 0x000000cdcf57723e */ /* 0x004fe400000000ff */
[----:B----4-:R-:W-:Y:S02]  /*137b0*/  MOV R191, R190 ;  /* 0x000000be00bf7202 */ /* 0x010fe40000000f00 */
[----:B------:R-:W-:Y:S02]  /*137c0*/  MOV R190, R189 ;  /* 0x000000bd00be7202 */ /* 0x000fe40000000f00 */
[----:B------:R-:W2:Y:S01]  /*137d0*/  LDL.LU R189, [R1+0x10] ;  /* 0x0000100001bd7983 */ /* 0x000ea20000300800 */
[----:B------:R-:W-:Y:S02]  /*137e0*/  MOV R193, R191 ;  /* 0x000000bf00c17202 */ /* 0x000fe40000000f00 */
[----:B------:R-:W-:Y:S02]  /*137f0*/  MOV R191, R190 ;  /* 0x000000be00bf7202 */ /* 0x000fe40000000f00 */
[----:B------:R-:W-:Y:S02]  /*13800*/  MOV R195, R193 ;  /* 0x000000c100c37202 */ /* 0x000fe40000000f00 */
[----:B------:R-:W-:Y:S02]  /*13810*/  MOV R193, R191 ;  /* 0x000000bf00c17202 */ /* 0x000fe40000000f00 */
[----:B--2---:R-:W-:Y:S02]  /*13820*/  MOV R190, R189 ;  /* 0x000000bd00be7202 */ /* 0x004fe40000000f00 */
[----:B------:R-:W-:Y:S02]  /*13830*/  MOV R189, R183 ;  /* 0x000000b700bd7202 */ /* 0x000fe40000000f00 */
[----:B------:R-:W2:Y:S01]  /*13840*/  LDL.LU R183, [R1+0xc] ;  /* 0x00000c0001b77983 */ /* 0x000ea20000300800 */
[----:B------:R-:W-:Y:S02]  /*13850*/  MOV R191, R190 ;  /* 0x000000be00bf7202 */ /* 0x000fe40000000f00 */
[----:B------:R-:W-:Y:S01]  /*13860*/  MOV R190, R189 ;  /* 0x000000bd00be7202 */ /* 0x000fe20000000f00 */
[----:B------:R-:W3:Y:S01]  /*13870*/  LDL.LU R111, [R1+0x14] ;  /* 0x00001400016f7983 */ /* 0x000ee20000300800 */
[----:B--2---:R-:W-:Y:S02]  /*13880*/  MOV R189, R183 ;  /* 0x000000b700bd7202 */ /* 0x004fe40000000f00 */
[----:B------:R-:W-:Y:S01]  /*13890*/  MOV R183, R182 ;  /* 0x000000b600b77202 */ /* 0x000fe20000000f00 */
[--C-:B---3--:R-:W-:Y:S01]  /*138a0*/  FFMA.FTZ R84, R111, UR4, -R79.reuse ;  /* 0x000000046f547c23 */ /* 0x108fe2000801084f */
[----:B------:R-:W-:Y:S02]  /*138b0*/  MOV R111, R112 ;  /* 0x00000070006f7202 */ /* 0x000fe40000000f00 */
[----:B------:R-:W-:Y:S02]  /*138c0*/  MOV R112, R248 ;  /* 0x000000f800707202 */ /* 0x000fe40000000f00 */
[----:B------:R-:W-:Y:S01]  /*138d0*/  MOV R248, R107 ;  /* 0x0000006b00f87202 */ /* 0x000fe20000000f00 */
[--C-:B------:R-:W-:Y:S01]  /*138e0*/  FFMA.FTZ R96, R111, UR4, -R79.reuse ;  /* 0x000000046f607c23 */ /* 0x100fe2000801084f */
        /* <DEDUP_REMOVED lines=20> */
[----:B------:R-:W2:Y:S01]  /*13a30*/  LDL.LU R140, [R1+0x20] ;  /* 0x00002000018c7983 */ /* 0x000ea20000300800 */
[----:B------:R-:W-:Y:S02]  /*13a40*/  MOV R107, R193 ;  /* 0x000000c1006b7202 */ /* 0x000fe40000000f00 */
[----:B------:R-:W-:Y:S01]  /*13a50*/  MOV R244, R191 ;  /* 0x000000bf00f47202 */ /* 0x000fe20000000f00 */
[----:B------:R-:W3:Y:S01]  /*13a60*/  LDL.LU R246, [R1+0x4] ;  /* 0x0000040001f67983 */ /* 0x000ee20000300800 */
[----:B------:R-:W-:Y:S02]  /*13a70*/  MOV R227, R107 ;  /* 0x0000006b00e37202 */ /* 0x000fe40000000f00 */
[----:B------:R-:W-:Y:S02]  /*13a80*/  MOV R107, R195 ;  /* 0x000000c3006b7202 */ /* 0x000fe40000000f00 */
[----:B------:R4:W-:Y:S01]  /*13a90*/  MUFU.EX2 R195, R69 ;  /* 0x0000004500c37308 */ /* 0x0009e20000000800 */
[----:B------:R-:W-:Y:S02]  /*13aa0*/  MOV R191, R189 ;  /* 0x000000bd00bf7202 */ /* 0x000fe40000000f00 */
[----:B------:R-:W-:Y:S01]  /*13ab0*/  MOV R189, R173 ;  /* 0x000000ad00bd7202 */ /* 0x000fe20000000f00 */
[----:B------:R-:W-:Y:S06]  /*13ac0*/  FFMA.FTZ R107, R107, UR4, -R105 ;  /* 0x000000046b6b7c23 */ /* 0x000fec0008010869 */
[----:B------:R-:W-:Y:S01]  /*13ad0*/  MUFU.EX2 R173, R3 ;  /* 0x0000000300ad7308 */ /* 0x000fe20000000800 */
[----:B------:R-:W-:Y:S02]  /*13ae0*/  MOV R180, R234 ;  /* 0x000000ea00b47202 */ /* 0x000fe40000000f00 */
[----:B------:R-:W-:Y:S01]  /*13af0*/  MOV R193, R190 ;  /* 0x000000be00c17202 */ /* 0x000fe20000000f00 */
[----:B------:R-:W5:Y:S01]  /*13b00*/  S2R R234, SR_TID.X ;  /* 0x0000000000ea7919 */ /* 0x000f620000002100 */
[----:B------:R-:W-:Y:S02]  /*13b10*/  MOV R181, R180 ;  /* 0x000000b400b57202 */ /* 0x000fe40000000f00 */
[----:B------:R-:W-:Y:S01]  /*13b20*/  MOV R180, R174 ;  /* 0x000000ae00b47202 */ /* 0x000fe20000000f00 */
[----:B----4-:R-:W4:Y:S01]  /*13b30*/  LDL.LU R69, [R1+0x48] ;  /* 0x0000480001457983 */ /* 0x010f220000300800 */
        /* <DEDUP_REMOVED lines=8> */
[----:B------:R1:W-:Y:S01]  /*13bc0*/  MUFU.EX2 R172, R85 ;  /* 0x0000005500ac7308 */ /* 0x0003e20000000800 */
[----:B------:R-:W-:Y:S02]  /*13bd0*/  MOV R247, R183 ;  /* 0x000000b700f77202 */ /* 0x000fe40000000f00 */
[----:B------:R-:W-:Y:S07]  /*13be0*/  MOV R183, R174 ;  /* 0x000000ae00b77202 */ /* 0x000fee0000000f00 */
[----:B------:R1:W1:Y:S01]  /*13bf0*/  MUFU.EX2 R174, R78 ;  /* 0x0000004e00ae7308 */ /* 0x0002620000000800 */
[----:B------:R-:W-:Y:S01]  /*13c00*/  MOV R193, R136 ;  /* 0x0000008800c17202 */ /* 0x000fe20000000f00 */
[----:B------:R-:W-:Y:S01]  /*13c10*/  FFMA.FTZ R136, R212, UR4, -R79 ;  /* 0x00000004d4887c23 */ /* 0x000fe2000801084f */
[----:B------:R-:W-:Y:S02]  /*13c20*/  MOV R232, 0x40 ;  /* 0x0000004000e87802 */ /* 0x000fe40000000f00 */
[----:B------:R-:W-:Y:S05]  /*13c30*/  MOV R216, R193 ;  /* 0x000000c100d87202 */ /* 0x000fea0000000f00 */
[----:B------:R-:W-:Y:S01]  /*13c40*/  MUFU.EX2 R193, R123 ;  /* 0x0000007b00c17308 */ /* 0x000fe20000000800 */
[----:B-----5:R-:W-:Y:S02]  /*13c50*/  SHF.L.U32 R234, R234, 0x3, RZ ;  /* 0x00000003eaea7819 */ /* 0x020fe400000006ff */
[----:B-1----:R-:W-:Y:S07]  /*13c60*/  F2FP.F16.F32.PACK_AB R85, R208, R204 ;  /* 0x000000ccd055723e */ /* 0x002fee00000000ff */
[----:B------:R-:W-:Y:S01]  /*13c70*/  MUFU.EX2 R136, R136 ;  /* 0x0000008800887308 */ /* 0x000fe20000000800 */
[----:B------:R-:W-:Y:S01]  /*13c80*/  LOP3.LUT R234, R234, 0x38, RZ, 0xc0, !PT ;  /* 0x00000038eaea7812 */ /* 0x000fe200078ec0ff */
[----:B------:R-:W-:Y:S01]  /*13c90*/  FFMA.FTZ R78, R177, UR4, -R105 ;  /* 0x00000004b14e7c23 */ /* 0x000fe20008010869 */
[----:B------:R-:W-:Y:S07]  /*13ca0*/  F2FP.F16.F32.PACK_AB R81, R173, R174 ;  /* 0x000000aead51723e */ /* 0x000fee00000000ff */
[----:B------:R-:W-:Y:S01]  /*13cb0*/  MUFU.EX2 R123, R78 ;  /* 0x0000004e007b7308 */ /* 0x000fe20000000800 */
[----:B--2---:R-:W-:Y:S01]  /*13cc0*/  MOV R252, R140 ;  /* 0x0000008c00fc7202 */ /* 0x004fe20000000f00 */
[----:B------:R-:W-:Y:S01]  /*13cd0*/  FFMA.FTZ R140, R126, UR4, -R79 ;  /* 0x000000047e8c7c23 */ /* 0x000fe2000801084f */
[----:B------:R-:W-:Y:S01]  /*13ce0*/  FFMA.FTZ R126, R219, UR4, -R105 ;  /* 0x00000004db7e7c23 */ /* 0x000fe20008010869 */
[--C-:B---3--:R-:W-:Y:S01]  /*13cf0*/  FFMA.FTZ R108, R246, UR4, -R79.reuse ;  /* 0x00000004f66c7c23 */ /* 0x108fe2000801084f */
[----:B------:R-:W-:Y:S01]  /*13d00*/  MOV R246, R111 ;  /* 0x0000006f00f67202 */ /* 0x000fe20000000f00 */
[----:B------:R-:W-:Y:S04]  /*13d10*/  FFMA.FTZ R111, R175, UR4, -R79 ;  /* 0x00000004af6f7c23 */ /* 0x000fe8000801084f */
[----:B------:R-:W1:Y:S01]  /*13d20*/  MUFU.EX2 R175, R84 ;  /* 0x0000005400af7308 */ /* 0x000e620000000800 */
[----:B------:R-:W-:Y:S02]  /*13d30*/  MOV R222, R246 ;  /* 0x000000f600de7202 */ /* 0x000fe40000000f00 */
[----:B------:R-:W-:Y:S07]  /*13d40*/  MOV R246, R190 ;  /* 0x000000be00f67202 */ /* 0x000fee0000000f00 */
[----:B------:R-:W-:Y:S01]  /*13d50*/  MUFU.EX2 R126, R126 ;  /* 0x0000007e007e7308 */ /* 0x000fe20000000800 */
[----:B------:R-:W-:Y:S01]  /*13d60*/  MOV R190, R141 ;  /* 0x0000008d00be7202 */ /* 0x000fe20000000f00 */
[----:B------:R-:W-:Y:S01]  /*13d70*/  FFMA.FTZ R3, R222, UR4, -R105 ;  /* 0x00000004de037c23 */ /* 0x000fe20008010869 */
[----:B------:R-:W-:Y:S01]  /*13d80*/  MOV R222, R223 ;  /* 0x000000df00de7202 */ /* 0x000fe20000000f00 */
[----:B------:R-:W-:Y:S01]  /*13d90*/  FFMA.FTZ R141, R128, UR4, -R79 ;  /* 0x00000004808d7c23 */ /* 0x000fe2000801084f */
[----:B------:R-:W-:Y:S01]  /*13da0*/  MOV R223, R224 ;  /* 0x000000e000df7202 */ /* 0x000fe20000000f00 */
[--C-:B------:R-:W-:Y:S01]  /*13db0*/  FFMA.FTZ R128, R213, UR4, -R105.reuse ;  /* 0x00000004d5807c23 */ /* 0x100fe20008010869 */
[----:B------:R-:W-:Y:S02]  /*13dc0*/  MOV R224, R227 ;  /* 0x000000e300e07202 */ /* 0x000fe40000000f00 */
[----:B------:R-:W-:Y:S01]  /*13dd0*/  MOV R227, R240 ;  /* 0x000000f000e37202 */ /* 0x000fe20000000f00 */
[----:B----4-:R-:W-:Y:S01]  /*13de0*/  FFMA.FTZ R110, R0, R69, R110 ;  /* 0x00000045006e7223 */ /* 0x010fe2000001006e */
[----:B------:R-:W-:Y:S01]  /*13df0*/  MOV R240, R244 ;  /* 0x000000f400f07202 */ /* 0x000fe20000000f00 */
[----:B------:R-:W-:Y:S01]  /*13e00*/  FFMA.FTZ R0, R222, UR4, -R105 ;  /* 0x00000004de007c23 */ /* 0x000fe20008010869 */
[----:B------:R-:W-:Y:S01]  /*13e10*/  MOV R244, R246 ;  /* 0x000000f600f47202 */ /* 0x000fe20000000f00 */
[----:B------:R-:W-:Y:S01]  /*13e20*/  IMAD.MOV.U32 R246, RZ, RZ, R247 ;  /* 0x000000fffff67224 */ /* 0x000fe200078e00f7 */
[----:B------:R-:W-:Y:S01]  /*13e30*/  MOV R222, R223 ;  /* 0x000000df00de7202 */ /* 0x000fe20000000f00 */
[----:B------:R-:W-:Y:S01]  /*13e40*/  MUFU.EX2 R177, R0 ;  /* 0x0000000000b17308 */ /* 0x000fe20000000800 */
[----:B------:R-:W-:Y:S02]  /*13e50*/  MOV R223, R224 ;  /* 0x000000e000df7202 */ /* 0x000fe40000000f00 */
[----:B------:R-:W-:Y:S07]  /*13e60*/  MOV R247, R252 ;  /* 0x000000fc00f77202 */ /* 0x000fee0000000f00 */
[----:B------:R-:W-:Y:S01]  /*13e70*/  MUFU.EX2 R128, R128 ;  /* 0x0000008000807308 */ /* 0x000fe20000000800 */
        /* <DEDUP_REMOVED lines=9> */
[----:B------:R-:W-:Y:S01]  /*13f10*/  MOV R249, R194 ;  /* 0x000000c200f97202 */ /* 0x000fe20000000f00 */
[----:B------:R-:W-:Y:S01]  /*13f20*/  MUFU.EX2 R120, R120 ;  /* 0x0000007800787308 */ /* 0x000fe20000000800 */
[----:B------:R-:W-:Y:S01]  /*13f30*/  MOV R244, R246 ;  /* 0x000000f600f47202 */ /* 0x000fe20000000f00 */
[----:B------:R-:W-:Y:S01]  /*13f40*/  FFMA.FTZ R105, R214, UR4, -R105 ;  /* 0x00000004d6697c23 */ /* 0x000fe20008010869 */
[----:B------:R-:W-:Y:S07]  /*13f50*/  MOV R194, R192 ;  /* 0x000000c000c27202 */ /* 0x000fee0000000f00 */
[----:B------:R-:W-:Y:S01]  /*13f60*/  MUFU.EX2 R121, R121 ;  /* 0x0000007900797308 */ /* 0x000fe20000000800 */
[----:B------:R-:W-:Y:S01]  /*13f70*/  MOV R246, R247 ;  /* 0x000000f700f67202 */ /* 0x000fe20000000f00 */
[----:B------:R-:W-:Y:S01]  /*13f80*/  FADD.FTZ R113, R244, R113 ;  /* 0x00000071f4717221 */ /* 0x000fe20000010000 */
[----:B------:R-:W-:Y:S07]  /*13f90*/  MOV R192, R179 ;  /* 0x000000b300c07202 */ /* 0x000fee0000000f00 */
[----:B------:R-:W-:Y:S01]  /*13fa0*/  MUFU.EX2 R105, R105 ;  /* 0x0000006900697308 */ /* 0x000fe20000000800 */
[----:B------:R-:W-:Y:S01]  /*13fb0*/  MOV R247, R252 ;  /* 0x000000fc00f77202 */ /* 0x000fe20000000f00 */
[----:B------:R-:W-:Y:S01]  /*13fc0*/  FADD.FTZ R114, R240, R114 ;  /* 0x00000072f0727221 */ /* 0x000fe20000010000 */
[----:B------:R-:W-:Y:S07]  /*13fd0*/  MOV R252, R248 ;  /* 0x000000f800fc7202 */ /* 0x000fee0000000f00 */
[----:B------:R-:W2:Y:S01]  /*13fe0*/  MUFU.EX2 R179, R96 ;  /* 0x0000006000b37308 */ /* 0x000ea20000000800 */
[----:B------:R-:W-:Y:S02]  /*13ff0*/  MOV R248, R249 ;  /* 0x000000f900f87202 */ /* 0x000fe40000000f00 */
[----:B------:R-:W-:Y:S02]  /*14000*/  MOV R249, R194 ;  /* 0x000000c200f97202 */ /* 0x000fe40000000f00 */
[----:B------:R-:W-:Y:S02]  /*14010*/  MOV R194, R192 ;  /* 0x000000c000c27202 */ /* 0x000fe40000000f00 */
[----:B------:R-:W-:Y:S03]  /*14020*/  MOV R192, R178 ;  /* 0x000000b200c07202 */ /* 0x000fe60000000f00 */
[----:B------:R-:W3:Y:S01]  /*14030*/  MUFU.EX2 R178, R3 ;  /* 0x0000000300b27308 */ /* 0x000ee20000000800 */
[----:B-1----:R-:W-:Y:S02]  /*14040*/  F2FP.F16.F32.PACK_AB R80, R175, R172 ;  /* 0x000000acaf50723e */ /* 0x002fe400000000ff */
[----:B------:R-:W-:Y:S02]  /*14050*/  F2FP.F16.F32.PACK_AB R84, R209, R206 ;  /* 0x000000ced154723e */ /* 0x000fe400000000ff */
[----:B--2---:R-:W-:Y:S01]  /*14060*/  F2FP.F16.F32.PACK_AB R82, R179, R195 ;  /* 0x000000c3b352723e */ /* 0x004fe200000000ff */
[----:B------:R-:W1:Y:S01]  /*14070*/  LDSM.16.MT88.4 R96, [R2+0x2000] ;  /* 0x002000000260783b */ /* 0x000e620000004200 */
[----:B------:R-:W-:Y:S02]  /*14080*/  MOV R240, R247 ;  /* 0x000000f700f07202 */ /* 0x000fe40000000f00 */
[----:B------:R-:W-:Y:S02]  /*14090*/  MOV R247, R194 ;  /* 0x000000c200f77202 */ /* 0x000fe40000000f00 */
[----:B------:R-:W-:Y:S01]  /*140a0*/  MUFU.EX2 R194, R116 ;  /* 0x0000007400c27308 */ /* 0x000fe20000000800 */
[----:B------:R-:W-:Y:S01]  /*140b0*/  MOV R227, R246 ;  /* 0x000000f600e37202 */ /* 0x000fe20000000f00 */
[----:B------:R-:W-:Y:S01]  /*140c0*/  IMAD.MOV.U32 R246, RZ, RZ, R248 ;  /* 0x000000fffff67224 */ /* 0x000fe200078e00f8 */
[----:B---3--:R-:W-:Y:S01]  /*140d0*/  F2FP.F16.F32.PACK_AB R83, R177, R178 ;  /* 0x000000b2b153723e */ /* 0x008fe200000000ff */
[--C-:B------:R-:W-:Y:S01]  /*140e0*/  FFMA.FTZ R3, R240, UR4, -R106.reuse ;  /* 0x00000004f0037c23 */ /* 0x100fe2000801086a */
[----:B------:R-:W-:Y:S01]  /*140f0*/  MOV R248, R176 ;  /* 0x000000b000f87202 */ /* 0x000fe20000000f00 */
[--C-:B------:R-:W-:Y:S04]  /*14100*/  FFMA.FTZ R0, R227, UR4, -R106.reuse ;  /* 0x00000004e3007c23 */ /* 0x100fe8000801086a */
[----:B------:R-:W-:Y:S01]  /*14110*/  MUFU.EX2 R176, R122 ;  /* 0x0000007a00b07308 */ /* 0x000fe20000000800 */
[----:B------:R-:W-:Y:S01]  /*14120*/  MOV R222, R247 ;  /* 0x000000f700de7202 */ /* 0x000fe20000000f00 */
[-C--:B------:R-:W-:Y:S08]  /*14130*/  HMMA.16816.F32 R4, R80, R92.reuse, R4 ;  /* 0x0000005c5004723c */ /* 0x080ff00000001804 */
[----:B------:R2:W-:Y:S01]  /*14140*/  MUFU.EX2 R122, R79 ;  /* 0x0000004f007a7308 */ /* 0x0005e20000000800 */
[----:B------:R-:W-:Y:S01]  /*14150*/  MOV R247, R183 ;  /* 0x000000b700f77202 */ /* 0x000fe20000000f00 */
[--C-:B------:R-:W-:Y:S08]  /*14160*/  FFMA.FTZ R78, R248, UR4, -R106.reuse ;  /* 0x00000004f84e7c23 */ /* 0x100ff0000801086a */
[----:B------:R-:W-:Y:S01]  /*14170*/  MUFU.EX2 R183, R3 ;  /* 0x0000000300b77308 */ /* 0x000fe20000000800 */
[----:B------:R-:W-:Y:S01]  /*14180*/  MOV R224, R203 ;  /* 0x000000cb00e07202 */ /* 0x000fe20000000f00 */
[C---:B------:R-:W-:Y:S04]  /*14190*/  HMMA.16816.F32 R8, R84.reuse, R92, R8 ;  /* 0x0000005c5408723c */ /* 0x040fe80000001808 */
[----:B------:R-:W-:Y:S04]  /*141a0*/  MOV R203, R190 ;  /* 0x000000be00cb7202 */ /* 0x000fe80000000f00 */
[----:B------:R3:W-:Y:S01]  /*141b0*/  MUFU.EX2 R190, R0 ;  /* 0x0000000000be7308 */ /* 0x0007e20000000800 */
[--C-:B--2---:R-:W-:Y:S01]  /*141c0*/  FFMA.FTZ R79, R249, UR4, -R106.reuse ;  /* 0x00000004f94f7c23 */ /* 0x104fe2000801086a */
[-C--:B------:R-:W-:Y:S03]  /*141d0*/  HMMA.16816.F32 R12, R84, R94.reuse, R12 ;  /* 0x0000005e540c723c */ /* 0x080fe6000000180c */
[----:B------:R-:W-:Y:S02]  /*141e0*/  MOV R244, R252 ;  /* 0x000000fc00f47202 */ /* 0x000fe40000000f00 */
[----:B------:R-:W-:Y:S03]  /*141f0*/  MOV R252, R192 ;  /* 0x000000c000fc7202 */ /* 0x000fe60000000f00 */
[----:B------:R-:W2:Y:S01]  /*14200*/  MUFU.EX2 R192, R117 ;  /* 0x0000007500c07308 */ /* 0x000ea20000000800 */
[C---:B------:R-:W-:Y:S01]  /*14210*/  HMMA.16816.F32 R16, R80.reuse, R94, R16 ;  /* 0x0000005e5010723c */ /* 0x040fe20000001810 */
[----:B------:R-:W-:Y:S03]  /*14220*/  LDSM.16.MT88.4 R92, [R139+0xa800] ;  /* 0x00a800008b5c783b */ /* 0x000fe60000004200 */
[--C-:B---3--:R-:W-:Y:S01]  /*14230*/  FFMA.FTZ R0, R222, UR4, -R106.reuse ;  /* 0x00000004de007c23 */ /* 0x108fe2000801086a */
[----:B------:R-:W-:Y:S02]  /*14240*/  MOV R217, R244 ;  /* 0x000000f400d97202 */ /* 0x000fe40000000f00 */
[----:B------:R-:W-:Y:S01]  /*14250*/  MOV R244, R180 ;  /* 0x000000b400f47202 */ /* 0x000fe20000000f00 */
[-C--:B------:R-:W-:Y:S01]  /*14260*/  HMMA.16816.F32 R20, R80, R88.reuse, R20 ;  /* 0x000000585014723c */ /* 0x080fe20000001814 */
[----:B------:R-:W-:Y:S02]  /*14270*/  MUFU.EX2 R116, R0 ;  /* 0x0000000000747308 */ /* 0x000fe40000000800 */
[----:B------:R-:W-:Y:S02]  /*14280*/  MOV R218, R246 ;  /* 0x000000f600da7202 */ /* 0x000fe40000000f00 */
[----:B------:R-:W-:Y:S06]  /*14290*/  MOV R246, R181 ;  /* 0x000000b500f67202 */ /* 0x000fec0000000f00 */
[----:B------:R3:W-:Y:S01]  /*142a0*/  MUFU.EX2 R180, R109 ;  /* 0x0000006d00b47308 */ /* 0x0007e20000000800 */
[----:B------:R-:W-:Y:S01]  /*142b0*/  MOV R223, R252 ;  /* 0x000000fc00df7202 */ /* 0x000fe20000000f00 */
[C---:B------:R-:W-:Y:S08]  /*142c0*/  HMMA.16816.F32 R24, R84.reuse, R88, R24 ;  /* 0x000000585418723c */ /* 0x040ff00000001818 */
[----:B------:R4:W-:Y:S01]  /*142d0*/  MUFU.EX2 R181, R69 ;  /* 0x0000004500b57308 */ /* 0x0009e20000000800 */
[----:B------:R-:W-:Y:S09]  /*142e0*/  MOV R227, R191 ;  /* 0x000000bf00e37202 */ /* 0x000ff20000000f00 */
[----:B------:R-:W-:Y:S01]  /*142f0*/  MUFU.EX2 R191, R112 ;  /* 0x0000007000bf7308 */ /* 0x000fe20000000800 */
[----:B------:R-:W-:Y:S01]  /*14300*/  MOV R240, R189 ;  /* 0x000000bd00f07202 */ /* 0x000fe20000000f00 */
[-C--:B------:R-:W-:Y:S08]  /*14310*/  HMMA.16816.F32 R28, R84, R90.reuse, R28 ;  /* 0x0000005a541c723c */ /* 0x080ff0000000181c */
[----:B------:R5:W-:Y:S01]  /*14320*/  MUFU.EX2 R189, R111 ;  /* 0x0000006f00bd7308 */ /* 0x000be20000000800 */
[----:B------:R-:W-:Y:S01]  /*14330*/  MOV R252, R182 ;  /* 0x000000b600fc7202 */ /* 0x000fe20000000f00 */
[--C-:B---3--:R-:W-:Y:S01]  /*14340*/  FFMA.FTZ R109, R76, UR4, -R106.reuse ;  /* 0x000000044c6d7c23 */ /* 0x108fe2000801086a */
[----:B------:R-:W-:Y:S07]  /*14350*/  F2FP.F16.F32.PACK_AB R76, R125, R124 ;  /* 0x0000007c7d4c723e */ /* 0x000fee00000000ff */
[----:B------:R-:W3:Y:S01]  /*14360*/  MUFU.EX2 R182, R108 ;  /* 0x0000006c00b67308 */ /* 0x000ee20000000800 */
[C---:B------:R-:W-:Y:S01]  /*14370*/  HMMA.16816.F32 R32, R80.reuse, R90, R32 ;  /* 0x0000005a5020723c */ /* 0x040fe20000001820 */
[----:B------:R-:W3:Y:S08]  /*14380*/  LDSM.16.MT88.4 R88, [R137+0xa800] ;  /* 0x00a800008958783b */ /* 0x000ef00000004200 */
[----:B------:R-:W-:Y:S01]  /*14390*/  MUFU.EX2 R109, R109 ;  /* 0x0000006d006d7308 */ /* 0x000fe20000000800 */
[----:B------:R-:W-:Y:S01]  /*143a0*/  FFMA.FTZ R0, R252, UR4, -R106 ;  /* 0x00000004fc007c23 */ /* 0x000fe2000801086a */
[----:B----4-:R-:W-:Y:S01]  /*143b0*/  FADD.FTZ R69, R218, R110 ;  /* 0x0000006eda457221 */ /* 0x010fe20000010000 */
[--C-:B------:R-:W-:Y:S01]  /*143c0*/  FFMA.FTZ R110, R77, UR4, -R106.reuse ;  /* 0x000000044d6e7c23 */ /* 0x100fe2000801086a */
[----:B------:R-:W-:Y:S01]  /*143d0*/  F2FP.F16.F32.PACK_AB R77, R121, R120 ;  /* 0x00000078794d723e */ /* 0x000fe200000000ff */
[-C--:B-1----:R-:W-:Y:S03]  /*143e0*/  HMMA.16816.F32 R36, R80, R96.reuse, R36 ;  /* 0x000000605024723c */ /* 0x082fe60000001824 */
[----:B-----5:R-:W-:Y:S01]  /*143f0*/  FADD.FTZ R111, R240, R69 ;  /* 0x00000045f06f7221 */ /* 0x020fe20000010000 */
[----:B------:R-:W-:Y:S01]  /*14400*/  FFMA.FTZ R112, R74, UR4, -R106 ;  /* 0x000000044a707c23 */ /* 0x000fe2000801086a */
[----:B------:R-:W-:Y:S03]  /*14410*/  MUFU.EX2 R110, R110 ;  /* 0x0000006e006e7308 */ /* 0x000fe60000000800 */
[C---:B------:R-:W-:Y:S01]  /*14420*/  HMMA.16816.F32 R40, R84.reuse, R96, R40 ;  /* 0x000000605428723c */ /* 0x040fe20000001828 */
[----:B------:R-:W4:Y:S06]  /*14430*/  LDL.LU R96, [R1+0x4c] ;  /* 0x00004c0001607983 */ /* 0x000f2c0000300800 */
[----:B------:R-:W-:Y:S01]  /*14440*/  MUFU.EX2 R112, R112 ;  /* 0x0000007000707308 */ /* 0x000fe20000000800 */
[-C--:B------:R-:W-:Y:S08]  /*14450*/  HMMA.16816.F32 R44, R84, R98.reuse, R44 ;  /* 0x00000062542c723c */ /* 0x080ff0000000182c */
[C---:B------:R-:W-:Y:S08]  /*14460*/  HMMA.16816.F32 R48, R80.reuse, R98, R48 ;  /* 0x000000625030723c */ /* 0x040ff00000001830 */
[-C--:B------:R-:W-:Y:S08]  /*14470*/  HMMA.16816.F32 R52, R80, R100.reuse, R52 ;  /* 0x000000645034723c */ /* 0x080ff00000001834 */
[C---:B------:R-:W-:Y:S08]  /*14480*/  HMMA.16816.F32 R56, R84.reuse, R100, R56 ;  /* 0x000000645438723c */ /* 0x040ff00000001838 */
[-C--:B------:R-:W-:Y:S03]  /*14490*/  HMMA.16816.F32 R60, R84, R102.reuse, R60 ;  /* 0x00000066543c723c */ /* 0x080fe6000000183c */
[----:B--2---:R-:W-:Y:S02]  /*144a0*/  F2FP.F16.F32.PACK_AB R84, R192, R176 ;  /* 0x000000b0c054723e */ /* 0x004fe400000000ff */
[----:B------:R-:W-:Y:S02]  /*144b0*/  F2FP.F16.F32.PACK_AB R86, R193, R194 ;  /* 0x000000c2c156723e */ /* 0x000fe400000000ff */
[----:B------:R-:W-:Y:S01]  /*144c0*/  F2FP.F16.F32.PACK_AB R85, R183, R190 ;  /* 0x000000beb755723e */ /* 0x000fe200000000ff */
[----:B------:R-:W-:Y:S01]  /*144d0*/  HMMA.16816.F32 R64, R80, R102, R64 ;  /* 0x000000665040723c */ /* 0x000fe20000001840 */
[----:B------:R-:W-:Y:S03]  /*144e0*/  LDSM.16.MT88.4 R100, [R104+0x2800] ;  /* 0x002800006864783b */ /* 0x000fe60000004200 */
[----:B---3--:R-:W-:Y:S02]  /*144f0*/  F2FP.F16.F32.PACK_AB R80, R182, R180 ;  /* 0x000000b4b650723e */ /* 0x008fe400000000ff */
[----:B------:R-:W-:Y:S02]  /*14500*/  F2FP.F16.F32.PACK_AB R81, R181, R123 ;  /* 0x0000007bb551723e */ /* 0x000fe400000000ff */
[----:B------:R-:W-:Y:S01]  /*14510*/  F2FP.F16.F32.PACK_AB R82, R191, R189 ;  /* 0x000000bdbf52723e */ /* 0x000fe200000000ff */
[----:B----4-:R-:W-:Y:S01]  /*14520*/  FFMA.FTZ R3, R68, R96, R216 ;  /* 0x0000006044037223 */ /* 0x010fe200000100d8 */
[----:B------:R-:W-:Y:S01]  /*14530*/  FFMA.FTZ R68, R188, UR4, -R106 ;  /* 0x00000004bc447c23 */ /* 0x000fe2000801086a */
[----:B------:R-:W1:Y:S01]  /*14540*/  LDSM.16.MT88.4 R96, [R2+0x2800] ;  /* 0x002800000260783b */ /* 0x000e620000004200 */
[----:B------:R-:W2:Y:S01]  /*14550*/  MUFU.EX2 R188, R107 ;  /* 0x0000006b00bc7308 */ /* 0x000ea20000000800 */
[----:B------:R-:W-:Y:S09]  /*14560*/  FADD.FTZ R3, R217, R3 ;  /* 0x00000003d9037221 */ /* 0x000ff20000010000 */
[----:B------:R-:W3:Y:S01]  /*14570*/  MUFU.EX2 R117, R68 ;  /* 0x0000004400757308 */ /* 0x000ee20000000800 */
[----:B--2---:R-:W-:Y:S01]  /*14580*/  F2FP.F16.F32.PACK_AB R83, R188, R122 ;  /* 0x0000007abc53723e */ /* 0x004fe200000000ff */
[----:B------:R-:W-:Y:S01]  /*14590*/  FADD.FTZ R107, R224, R3 ;  /* 0x00000003e06b7221 */ /* 0x000fe20000010000 */
[----:B------:R-:W-:Y:S01]  /*145a0*/  FADD.FTZ R3, R227, R113 ;  /* 0x00000071e3037221 */ /* 0x000fe20000010000 */
[----:B---3--:R-:W-:Y:S01]  /*145b0*/  F2FP.F16.F32.PACK_AB R87, R116, R117 ;  /* 0x000000757457723e */ /* 0x008fe200000000ff */
[----:B------:R-:W-:Y:S02]  /*145c0*/  FADD.FTZ R68, R223, R114 ;  /* 0x00000072df447221 */ /* 0x000fe40000010000 */
[----:B------:R-:W-:Y:S01]  /*145d0*/  FADD.FTZ R108, R246, R3 ;  /* 0x00000003f66c7221 */ /* 0x000fe20000010000 */
[-C--:B------:R-:W-:Y:S02]  /*145e0*/  HMMA.16816.F32 R4, R80, R88.reuse, R4 ;  /* 0x000000585004723c */ /* 0x080fe40000001804 */
[----:B------:R2:W-:Y:S01]  /*145f0*/  MUFU.EX2 R114, R0 ;  /* 0x0000000000727308 */ /* 0x0005e20000000800 */
[----:B------:R-:W-:Y:S01]  /*14600*/  FFMA.FTZ R3, R247, UR4, -R106 ;  /* 0x00000004f7037c23 */ /* 0x000fe2000801086a */
[----:B------:R-:W-:Y:S01]  /*14610*/  FADD.FTZ R69, R244, R68 ;  /* 0x00000044f4457221 */ /* 0x000fe20000010000 */
[----:B------:R-:W-:Y:S01]  /*14620*/  FADD.FTZ R68, R203, R111 ;  /* 0x0000006fcb447221 */ /* 0x000fe20000010000 */
[----:B------:R-:W-:Y:S06]  /*14630*/  FFMA.FTZ R106, R75, UR4, -R106 ;  /* 0x000000044b6a7c23 */ /* 0x000fec000801086a */
[----:B------:R3:W-:Y:S01]  /*14640*/  MUFU.EX2 R113, R3 ;  /* 0x0000000300717308 */ /* 0x0007e20000000800 */
[C---:B------:R-:W-:Y:S04]  /*14650*/  HMMA.16816.F32 R8, R84.reuse, R88, R8 ;  /* 0x000000585408723c */ /* 0x040fe80000001808 */
[----:B------:R-:W-:Y:S05]  /*14660*/  FADD.FTZ R68, R152, R68 ;  /* 0x0000004498447221 */ /* 0x000fea0000010000 */
[----:B------:R-:W4:Y:S01]  /*14670*/  MUFU.EX2 R106, R106 ;  /* 0x0000006a006a7308 */ /* 0x000f220000000800 */
[----:B------:R-:W-:Y:S01]  /*14680*/  F2FP.F16.F32.PACK_AB R203, R105, R128 ;  /* 0x0000008069cb723e */ /* 0x000fe200000000ff */
[----:B--2---:R-:W-:Y:S01]  /*14690*/  FADD.FTZ R0, R251, R107 ;  /* 0x0000006bfb007221 */ /* 0x004fe20000010000 */
[-C--:B------:R-:W-:Y:S03]  /*146a0*/  HMMA.16816.F32 R12, R84, R90.reuse, R12 ;  /* 0x0000005a540c723c */ /* 0x080fe6000000180c */
[----:B------:R-:W-:Y:S01]  /*146b0*/  FADD.FTZ R0, R155, R0 ;  /* 0x000000009b007221 */ /* 0x000fe20000010000 */
[----:B------:R-:W-:Y:S01]  /*146c0*/  FADD.FTZ R68, R153, R68 ;  /* 0x0000004499447221 */ /* 0x000fe20000010000 */
[----:B---3--:R-:W-:Y:S01]  /*146d0*/  FADD.FTZ R3, R187, R69 ;  /* 0x00000045bb037221 */ /* 0x008fe20000010000 */
[----:B------:R-:W-:Y:S01]  /*146e0*/  FADD.FTZ R69, R154, R108 ;  /* 0x0000006c9a457221 */ /* 0x000fe20000010000 */
[----:B------:R-:W-:Y:S01]  /*146f0*/  FADD.FTZ R0, R171, R0 ;  /* 0x00000000ab007221 */ /* 0x000fe20000010000 */
[C---:B------:R-:W-:Y:S01]  /*14700*/  HMMA.16816.F32 R16, R80.reuse, R90, R16 ;  /* 0x0000005a5010723c */ /* 0x040fe20000001810 */
[----:B------:R-:W2:Y:S03]  /*14710*/  LDSM.16.MT88.4 R88, [R137+0xb000] ;  /* 0x00b000008958783b */ /* 0x000ea60000004200 */
[----:B------:R-:W-:Y:S01]  /*14720*/  FADD.FTZ R69, R169, R69 ;  /* 0x00000045a9457221 */ /* 0x000fe20000010000 */
[----:B------:R-:W-:Y:S01]  /*14730*/  FADD.FTZ R3, R202, R3 ;  /* 0x00000003ca037221 */ /* 0x000fe20000010000 */
[----:B------:R-:W-:Y:S02]  /*14740*/  FADD.FTZ R0, R148, R0 ;  /* 0x0000000094007221 */ /* 0x000fe40000010000 */
[-C--:B------:R-:W-:Y:S01]  /*14750*/  HMMA.16816.F32 R20, R80, R92.reuse, R20 ;  /* 0x0000005c5014723c */ /* 0x080fe20000001814 */
[----:B------:R-:W-:Y:S02]  /*14760*/  LDSM.16.MT88.4 R152, [R137+0xb800] ;  /* 0x00b800008998783b */ /* 0x000fe40000004200 */
[----:B------:R-:W-:Y:S01]  /*14770*/  FADD.FTZ R75, R170, R69 ;  /* 0x00000045aa4b7221 */ /* 0x000fe20000010000 */
[----:B------:R-:W-:Y:S01]  /*14780*/  FADD.FTZ R69, R168, R68 ;  /* 0x00000044a8457221 */ /* 0x000fe20000010000 */
[----:B------:R-:W-:Y:S01]  /*14790*/  FADD.FTZ R3, R201, R3 ;  /* 0x00000003c9037221 */ /* 0x000fe20000010000 */
[----:B------:R-:W-:Y:S01]  /*147a0*/  F2FP.F16.F32.PACK_AB R201, R119, R118 ;  /* 0x0000007677c9723e */ /* 0x000fe200000000ff */
[----:B------:R-:W-:Y:S01]  /*147b0*/  FADD.FTZ R0, R197, R0 ;  /* 0x00000000c5007221 */ /* 0x000fe20000010000 */
[C---:B------:R-:W-:Y:S01]  /*147c0*/  HMMA.16816.F32 R24, R84.reuse, R92, R24 ;  /* 0x0000005c5418723c */ /* 0x040fe20000001818 */
[----:B------:R-:W-:Y:S03]  /*147d0*/  LDSM.16.MT88.4 R168, [R139+0xb800] ;  /* 0x00b800008ba8783b */ /* 0x000fe60000004200 */
[----:B------:R-:W-:Y:S01]  /*147e0*/  FADD.FTZ R74, R200, R3 ;  /* 0x00000003c84a7221 */ /* 0x000fe20000010000 */
[----:B------:R-:W-:Y:S01]  /*147f0*/  FADD.FTZ R3, R198, R69 ;  /* 0x00000045c6037221 */ /* 0x000fe20000010000 */
[----:B------:R-:W-:Y:S01]  /*14800*/  FADD.FTZ R0, R150, R0 ;  /* 0x0000000096007221 */ /* 0x000fe20000010000 */
[----:B------:R-:W-:Y:S01]  /*14810*/  F2FP.F16.F32.PACK_AB R197, R109, R110 ;  /* 0x0000006e6dc5723e */ /* 0x000fe200000000ff */
        /* <DEDUP_REMOVED lines=9> */
[----:B----4-:R-:W-:Y:S03]  /*148b0*/  F2FP.F16.F32.PACK_AB R199, R106, R112 ;  /* 0x000000706ac7723e */ /* 0x010fe600000000ff */
[-C--:B-1----:R-:W-:Y:S03]  /*148c0*/  HMMA.16816.F32 R36, R80, R96.reuse, R36 ;  /* 0x000000605024723c */ /* 0x082fe60000001824 */
[----:B------:R-:W-:Y:S01]  /*148d0*/  FADD.FTZ R69, R157, R68 ;  /* 0x000000449d457221 */ /* 0x000fe20000010000 */
[----:B------:R-:W-:Y:S01]  /*148e0*/  FADD.FTZ R68, R156, R3 ;  /* 0x000000039c447221 */ /* 0x000fe20000010000 */
[----:B------:R-:W-:Y:S01]  /*148f0*/  FADD.FTZ R3, R186, R74 ;  /* 0x0000004aba037221 */ /* 0x000fe20000010000 */
[----:B------:R-:W-:Y:S01]  /*14900*/  FADD.FTZ R74, R147, R0 ;  /* 0x00000000934a7221 */ /* 0x000fe20000010000 */
[----:B------:R-:W-:Y:S01]  /*14910*/  FADD.FTZ R69, R184, R69 ;  /* 0x00000045b8457221 */ /* 0x000fe20000010000 */
[C---:B------:R-:W-:Y:S01]  /*14920*/  HMMA.16816.F32 R40, R84.reuse, R96, R40 ;  /* 0x000000605428723c */ /* 0x040fe20000001828 */
[----:B------:R-:W-:Y:S03]  /*14930*/  LDSM.16.MT88.4 R184, [R2+0x3800] ;  /* 0x0038000002b8783b */ /* 0x000fe60000004200 */
[----:B------:R-:W-:Y:S01]  /*14940*/  FADD.FTZ R0, R196, R3 ;  /* 0x00000003c4007221 */ /* 0x000fe20000010000 */
[----:B------:R-:W-:Y:S01]  /*14950*/  FADD.FTZ R68, R159, R68 ;  /* 0x000000449f447221 */ /* 0x000fe20000010000 */
[----:B------:R-:W-:Y:S02]  /*14960*/  FADD.FTZ R3, R250, R69 ;  /* 0x00000045fa037221 */ /* 0x000fe40000010000 */
[-C--:B------:R-:W-:Y:S03]  /*14970*/  HMMA.16816.F32 R44, R84, R98.reuse, R44 ;  /* 0x00000062542c723c */ /* 0x080fe6000000182c */
[----:B------:R-:W-:Y:S01]  /*14980*/  FADD.FTZ R0, R163, R0 ;  /* 0x00000000a3007221 */ /* 0x000fe20000010000 */
[----:B------:R-:W-:Y:S04]  /*14990*/  FADD.FTZ R3, R161, R3 ;  /* 0x00000003a1037221 */ /* 0x000fe80000010000 */
[C---:B------:R-:W-:Y:S01]  /*149a0*/  HMMA.16816.F32 R48, R80.reuse, R98, R48 ;  /* 0x000000625030723c */ /* 0x040fe20000001830 */
[----:B------:R1:W4:Y:S03]  /*149b0*/  LDSM.16.MT88.4 R96, [R2+0x3000] ;  /* 0x003000000260783b */ /* 0x0003260000004200 */
[----:B------:R-:W-:Y:S04]  /*149c0*/  FADD.FTZ R3, R226, R3 ;  /* 0x00000003e2037221 */ /* 0x000fe80000010000 */
[-C--:B------:R-:W-:Y:S03]  /*149d0*/  HMMA.16816.F32 R52, R80, R100.reuse, R52 ;  /* 0x000000645034723c */ /* 0x080fe60000001834 */
[----:B------:R-:W-:Y:S04]  /*149e0*/  FADD.FTZ R3, R166, R3 ;  /* 0x00000003a6037221 */ /* 0x000fe80000010000 */
[----:B------:R-:W-:Y:S01]  /*149f0*/  FADD.FTZ R3, R225, R3 ;  /* 0x00000003e1037221 */ /* 0x000fe20000010000 */
[C---:B------:R-:W-:Y:S01]  /*14a00*/  HMMA.16816.F32 R56, R84.reuse, R100, R56 ;  /* 0x000000645438723c */ /* 0x040fe20000001838 */
[----:B------:R5:W-:Y:S10]  /*14a10*/  MUFU.EX2 R100, R78 ;  /* 0x0000004e00647308 */ /* 0x000bf40000000800 */
[----:B------:R2:W3:Y:S01]  /*14a20*/  MUFU.EX2 R101, R79 ;  /* 0x0000004f00657308 */ /* 0x0004e20000000800 */
[-C--:B------:R-:W-:Y:S01]  /*14a30*/  HMMA.16816.F32 R60, R84, R102.reuse, R60 ;  /* 0x00000066543c723c */ /* 0x080fe2000000183c */
[----:B------:R-:W4:Y:S02]  /*14a40*/  LDSM.16.MT88.4 R84, [R104+0x3000] ;  /* 0x003000006854783b */ /* 0x000f240000004200 */
[----:B-1----:R-:W-:Y:S01]  /*14a50*/  FADD.FTZ R2, R245, R68 ;  /* 0x00000044f5027221 */ /* 0x002fe20000010000 */
[----:B-----5:R-:W-:Y:S04]  /*14a60*/  F2FP.F16.F32.PACK_AB R78, R130, R127 ;  /* 0x0000007f824e723e */ /* 0x020fe800000000ff */
[----:B------:R-:W-:Y:S04]  /*14a70*/  HMMA.16816.F32 R64, R80, R102, R64 ;  /* 0x000000665040723c */ /* 0x000fe80000001840 */
[----:B--2---:R-:W-:Y:S01]  /*14a80*/  F2FP.F16.F32.PACK_AB R79, R115, R126 ;  /* 0x0000007e734f723e */ /* 0x004fe200000000ff */
[----:B------:R-:W-:Y:S01]  /*14a90*/  FADD.FTZ R2, R160, R2 ;  /* 0x00000002a0027221 */ /* 0x000fe20000010000 */
[----:B------:R-:W-:Y:S02]  /*14aa0*/  F2FP.F16.F32.PACK_AB R80, R133, R134 ;  /* 0x000000868550723e */ /* 0x000fe400000000ff */
[----:B------:R-:W-:Y:S01]  /*14ab0*/  F2FP.F16.F32.PACK_AB R82, R135, R131 ;  /* 0x000000838752723e */ /* 0x000fe200000000ff */
[----:B------:R-:W-:Y:S01]  /*14ac0*/  FADD.FTZ R2, R167, R2 ;  /* 0x00000002a7027221 */ /* 0x000fe20000010000 */
[----:B------:R-:W-:Y:S01]  /*14ad0*/  F2FP.F16.F32.PACK_AB R81, R114, R113 ;  /* 0x000000717251723e */ /* 0x000fe200000000ff */
[-C--:B------:R-:W-:Y:S05]  /*14ae0*/  HMMA.16816.F32 R4, R76, R88.reuse, R4 ;  /* 0x000000584c04723c */ /* 0x080fea0000001804 */
[----:B---3--:R-:W-:Y:S07]  /*14af0*/  F2FP.F16.F32.PACK_AB R83, R101, R100 ;  /* 0x000000646553723e */ /* 0x008fee00000000ff */
[C---:B------:R-:W-:Y:S01]  /*14b00*/  HMMA.16816.F32 R8, R80.reuse, R88, R8 ;  /* 0x000000585008723c */ /* 0x040fe20000001808 */
[----:B------:R-:W1:Y:S10]  /*14b10*/  MUFU.EX2 R89, R140 ;  /* 0x0000008c00597308 */ /* 0x000e740000000800 */
[----:B------:R-:W2:Y:S01]  /*14b20*/  MUFU.EX2 R88, R141 ;  /* 0x0000008d00587308 */ /* 0x000ea20000000800 */
[-C--:B------:R-:W-:Y:S03]  /*14b30*/  HMMA.16816.F32 R12, R80, R90.reuse, R12 ;  /* 0x0000005a500c723c */ /* 0x080fe6000000180c */
[----:B-1----:R-:W-:Y:S05]  /*14b40*/  F2FP.F16.F32.PACK_AB R200, R89, R136 ;  /* 0x0000008859c8723e */ /* 0x002fea00000000ff */
[C---:B------:R-:W-:Y:S01]  /*14b50*/  HMMA.16816.F32 R16, R76.reuse, R90, R16 ;  /* 0x0000005a4c10723c */ /* 0x040fe20000001810 */
[----:B------:R-:W-:Y:S03]  /*14b60*/  MUFU.EX2 R91, R145 ;  /* 0x00000091005b7308 */ /* 0x000fe60000000800 */
[----:B--2---:R-:W-:Y:S07]  /*14b70*/  F2FP.F16.F32.PACK_AB R202, R129, R88 ;  /* 0x0000005881ca723e */ /* 0x004fee00000000ff */
[----:B------:R-:W-:Y:S01]  /*14b80*/  MUFU.EX2 R90, R143 ;  /* 0x0000008f005a7308 */ /* 0x000fe20000000800 */
[-C--:B------:R-:W-:Y:S08]  /*14b90*/  HMMA.16816.F32 R20, R76, R92.reuse, R20 ;  /* 0x0000005c4c14723c */ /* 0x080ff00000001814 */
[C---:B------:R-:W-:Y:S01]  /*14ba0*/  HMMA.16816.F32 R24, R80.reuse, R92, R24 ;  /* 0x0000005c5018723c */ /* 0x040fe20000001818 */
[----:B------:R-:W1:Y:S10]  /*14bb0*/  MUFU.EX2 R93, R144 ;  /* 0x00000090005d7308 */ /* 0x000e740000000800 */
[----:B------:R-:W2:Y:S01]  /*14bc0*/  MUFU.EX2 R92, R142 ;  /* 0x0000008e005c7308 */ /* 0x000ea20000000800 */
[-C--:B------:R-:W-:Y:S03]  /*14bd0*/  HMMA.16816.F32 R28, R80, R94.reuse, R28 ;  /* 0x0000005e501c723c */ /* 0x080fe6000000181c */
[----:B-1----:R-:W-:Y:S05]  /*14be0*/  F2FP.F16.F32.PACK_AB R198, R93, R91 ;  /* 0x0000005b5dc6723e */ /* 0x002fea00000000ff */
[C---:B------:R-:W-:Y:S04]  /*14bf0*/  HMMA.16816.F32 R32, R76.reuse, R94, R32 ;  /* 0x0000005e4c20723c */ /* 0x040fe80000001820 */
[----:B--2---:R-:W-:Y:S04]  /*14c00*/  F2FP.F16.F32.PACK_AB R196, R92, R90 ;  /* 0x0000005a5cc4723e */ /* 0x004fe800000000ff */
[-C--:B----4-:R-:W-:Y:S08]  /*14c10*/  HMMA.16816.F32 R36, R76, R96.reuse, R36 ;  /* 0x000000604c24723c */ /* 0x090ff00000001824 */
[C---:B------:R-:W-:Y:S08]  /*14c20*/  HMMA.16816.F32 R40, R80.reuse, R96, R40 ;  /* 0x000000605028723c */ /* 0x040ff00000001828 */
[-C--:B------:R-:W-:Y:S08]  /*14c30*/  HMMA.16816.F32 R44, R80, R98.reuse, R44 ;  /* 0x00000062502c723c */ /* 0x080ff0000000182c */
[C---:B------:R-:W-:Y:S08]  /*14c40*/  HMMA.16816.F32 R48, R76.reuse, R98, R48 ;  /* 0x000000624c30723c */ /* 0x040ff00000001830 */
[-C--:B------:R-:W-:Y:S08]  /*14c50*/  HMMA.16816.F32 R52, R76, R84.reuse, R52 ;  /* 0x000000544c34723c */ /* 0x080ff00000001834 */
[C---:B------:R-:W-:Y:S08]  /*14c60*/  HMMA.16816.F32 R56, R80.reuse, R84, R56 ;  /* 0x000000545038723c */ /* 0x040ff00000001838 */
[-C--:B------:R-:W-:Y:S08]  /*14c70*/  HMMA.16816.F32 R60, R80, R86.reuse, R60 ;  /* 0x00000056503c723c */ /* 0x080ff0000000183c */
[----:B------:R-:W-:Y:S08]  /*14c80*/  HMMA.16816.F32 R64, R76, R86, R64 ;  /* 0x000000564c40723c */ /* 0x000ff00000001840 */
[-C--:B------:R-:W-:Y:S05]  /*14c90*/  HMMA.16816.F32 R144, R200, R152.reuse, R4 ;  /* 0x00000098c890723c */ /* 0x080fea0000001804 */
[----:B------:R-:W-:Y:S01]  /*14ca0*/  FADD.FTZ R5, R239, R0 ;  /* 0x00000000ef057221 */ /* 0x000fe20000010000 */
[----:B------:R-:W-:Y:S02]  /*14cb0*/  FADD.FTZ R4, R243, R74 ;  /* 0x0000004af3047221 */ /* 0x000fe40000010000 */
[C---:B------:R-:W-:Y:S04]  /*14cc0*/  HMMA.16816.F32 R140, R196.reuse, R152, R8 ;  /* 0x00000098c48c723c */ /* 0x040fe80000001808 */
[----:B------:R-:W-:Y:S01]  /*14cd0*/  FADD.FTZ R4, R162, R4 ;  /* 0x00000004a2047221 */ /* 0x000fe20000010000 */
[----:B------:R-:W-:Y:S03]  /*14ce0*/  FADD.FTZ R11, R172, R3 ;  /* 0x00000003ac0b7221 */ /* 0x000fe60000010000 */
        /* <DEDUP_REMOVED lines=82> */
[----:B------:R-:W-:Y:S01]  /*15210*/  IADD3 R0, PT, PT, R235, -0x1, RZ ;  /* 0xffffffffeb007810 */ /* 0x000fe20007ffe0ff */
[----:B------:R2:W-:Y:S01]  /*15220*/  STL [R1+0x40], R5 ;  /* 0x0000400501007387 */ /* 0x0005e20000100800 */
[----:B------:R-:W-:Y:S01]  /*15230*/  FADD.FTZ R4, R106, R4 ;  /* 0x000000046a047221 */ /* 0x000fe20000010000 */
[----:B------:R-:W-:Y:S01]  /*15240*/  FADD.FTZ R3, R129, R3 ;  /* 0x0000000381037221 */ /* 0x000fe20000010000 */
[----:B------:R-:W-:Y:S03]  /*15250*/  HMMA.16816.F32 R200, R200, R6, R64 ;  /* 0x00000006c8c8723c */ /* 0x000fe60000001840 */
[----:B------:R2:W-:Y:S01]  /*15260*/  STL [R1+0x4c], R4 ;  /* 0x00004c0401007387 */ /* 0x0005e20000100800 */
[----:B------:R-:W-:Y:S02]  /*15270*/  MOV R235, R0 ;  /* 0x0000000000eb7202 */ /* 0x000fe40000000f00 */
[----:B------:R-:W-:Y:S01]  /*15280*/  MOV R134, R70 ;  /* 0x0000004600867202 */ /* 0x000fe20000000f00 */
[----:B------:R2:W-:Y:S01]  /*15290*/  STL [R1+0x44], R3 ;  /* 0x0000440301007387 */ /* 0x0005e20000100800 */
[----:B------:R-:W-:Y:S02]  /*152a0*/  MOV R133, R73 ;  /* 0x0000004900857202 */ /* 0x000fe40000000f00 */
[----:B------:R-:W-:Y:S01]  /*152b0*/  MOV R136, R71 ;  /* 0x0000004700887202 */ /* 0x000fe20000000f00 */
[----:B------:R2:W-:Y:S01]  /*152c0*/  STL [R1+0x48], R2 ;  /* 0x0000480201007387 */ /* 0x0005e20000100800 */
[----:B------:R-:W-:Y:S01]  /*152d0*/  MOV R135, R72 ;  /* 0x0000004800877202 */ /* 0x000fe20000000f00 */
[----:B------:R-:W-:Y:S07]  /*152e0*/  @P1 BRA `(.L_x_573) ;  /* 0xffffff8800281947 */ /* 0x000fee000383ffff */
.L_x_572:
[----:B--2---:R-:W2:Y:S04]  /*152f0*/  LDL.LU R4, [R1+0x44] ;  /* 0x0000440001047983 */ /* 0x004ea80000300800 */
        /* <DEDUP_REMOVED lines=210> */
[----:B-----5:R-:W-:Y:S01]  /*16020*/  @P5 FFMA.FTZ R27, R72, R5, R0 ;  /* 0x00000005481b5223 */ /* 0x020fe20000010000 */
        /* <DEDUP_REMOVED lines=19> */
.L_x_576:
        /* <DEDUP_REMOVED lines=69> */
.L_x_578:
[----:B------:R-:W-:Y:S05]  /*165b0*/  BSYNC.RECONVERGENT B0 ;  /* 0x0000000000007941 */ /* 0x000fea0003800200 */
.L_x_577:
        /* <DEDUP_REMOVED lines=40> */
.L_x_580:
[----:B------:R-:W-:Y:S05]  /*16840*/  BSYNC.RECONVERGENT B0 ;  /* 0x0000000000007941 */ /* 0x000fea0003800200 */
.L_x_579:
        /* <DEDUP_REMOVED lines=18> */
.L_x_582:
[----:B------:R-:W-:Y:S05]  /*16970*/  BSYNC.RECONVERGENT B0 ;  /* 0x0000000000007941 */ /* 0x000fea0003800200 */
.L_x_581:
        /* <DEDUP_REMOVED lines=16> */
.L_x_584:
[----:B------:R-:W-:Y:S05]  /*16a80*/  BSYNC.RECONVERGENT B0 ;  /* 0x0000000000007941 */ /* 0x000fea0003800200 */
.L_x_583:
        /* <DEDUP_REMOVED lines=16> */
.L_x_586:
[----:B------:R-:W-:Y:S05]  /*16b90*/  BSYNC.RECONVERGENT B0 ;  /* 0x0000000000007941 */ /* 0x000fea0003800200 */
.L_x_585:
        /* <DEDUP_REMOVED lines=16> */
.L_x_588:
[----:B------:R-:W-:Y:S05]  /*16ca0*/  BSYNC.RECONVERGENT B0 ;  /* 0x0000000000007941 */ /* 0x000fea0003800200 */
.L_x_587:
        /* <DEDUP_REMOVED lines=16> */
.L_x_590:
[----:B------:R-:W-:Y:S05]  /*16db0*/  BSYNC.RECONVERGENT B0 ;  /* 0x0000000000007941 */ /* 0x000fea0003800200 */
.L_x_589:
        /* <DEDUP_REMOVED lines=16> */
.L_x_592:
[----:B------:R-:W-:Y:S05]  /*16ec0*/  BSYNC.RECONVERGENT B0 ;  /* 0x0000000000007941 */ /* 0x000fea0003800200 */
.L_x_591:
        /* <DEDUP_REMOVED lines=15> */
.L_x_593:
        /* <DEDUP_REMOVED lines=12> */
.L_x_2693:


//--------------------- .text._ZN5flash16flash_fwd_kernelI23Flash_fwd_kernel_traitsILi64ELi128ELi128ELi4ELb0ELb0EN7cutlass6half_tE19Flash_kernel_traitsILi64ELi128ELi128ELi4ES3_EELb0ELb0ELb1ELb0ELb0ELb1ELb0ELb0EEEvNS_16Flash_fwd_paramsE --------------------------
	.section	.text._ZN5flash16flash_fwd_kernelI23Flash_fwd_kernel_traitsILi64ELi128ELi128ELi4ELb0ELb0EN7cutlass6half_tE19Flash_kernel_traitsILi64ELi128ELi128ELi4ES3_EELb0ELb0ELb1ELb0ELb0ELb1ELb0ELb0EEEvNS_16Flash_fwd_paramsE,"ax",@progbits
	.align	128
        .global         _ZN5flash16flash_fwd_kernelI23Flash_fwd_kernel_traitsILi64ELi128ELi128ELi4ELb0ELb0EN7cutlass6half_tE19Flash_kernel_traitsILi64ELi128ELi128ELi4ES3_EELb0ELb0ELb1ELb0ELb0ELb1ELb0ELb0EEEvNS_16Flash_fwd_paramsE
        .type           _ZN5flash16flash_fwd_kernelI23Flash_fwd_kernel_traitsILi64ELi128ELi128ELi4ELb0ELb0EN7cutlass6half_tE19Flash_kernel_traitsILi64ELi128ELi128ELi4ES3_EELb0ELb0ELb1ELb0ELb0ELb1ELb0ELb0EEEvNS_16Flash_fwd_paramsE,@function
        .size           _ZN5flash16flash_fwd_kernelI23Flash_fwd_kernel_traitsILi64ELi128ELi128ELi4ELb0ELb0EN7cutlass6half_tE19Flash_kernel_traitsILi64ELi128ELi128ELi4ES3_EELb0ELb0ELb1ELb0ELb0ELb1ELb0ELb0EEEvNS_16Flash_fwd_paramsE,(.L_x_2694 - _ZN5flash16flash_fwd_kernelI23Flash_fwd_kernel_traitsILi64ELi128ELi128ELi4ELb0ELb0EN7cutlass6half_tE19Flash_kernel_traitsILi64ELi128ELi128ELi4ES3_EELb0ELb0ELb1ELb0ELb0ELb1ELb0ELb0EEEvNS_16Flash_fwd_paramsE)
        .other          _ZN5flash16flash_fwd_kernelI23Flash_fwd_kernel_traitsILi64ELi128ELi128ELi4ELb0ELb0EN7cutlass6half_tE19Flash_kernel_traitsILi64ELi128ELi128ELi4ES3_EELb0ELb0ELb1ELb0ELb0ELb1ELb0ELb0EEEvNS_16Flash_fwd_paramsE,@"STO_CUDA_ENTRY STV_DEFAULT"
_ZN5flash16flash_fwd_kernelI23Flash_fwd_kernel_traitsILi64ELi128ELi128ELi4ELb0ELb0EN7cutlass6half_tE19Flash_kernel_traitsILi64ELi128ELi128ELi4ES3_EELb0ELb0ELb1ELb0ELb0ELb1ELb0ELb0EEEvNS_16Flash_fwd_paramsE:
.text._ZN5flash16flash_fwd_kernelI23Flash_fwd_kernel_traitsILi64ELi128ELi128ELi4ELb0ELb0EN7cutlass6half_tE19Flash_kernel_traitsILi64ELi128ELi128ELi4ES3_EELb0ELb0ELb1ELb0ELb0ELb1ELb0ELb0EEEvNS_16Flash_fwd_paramsE:
[----:B------:R-:W1:Y:S01]  /*0000*/  LDC R1, c[0x0][0x37c] ;  /* 0x0000df00ff017b82 */ /* 0x000e620000000800 */
[----:B------:R-:W2:Y:S07]  /*0010*/  LDCU.64 UR10, c[0x0][0x460] ;  /* 0x00008c00ff0a77ac */ /* 0x000eae0008000a00 */
[----:B------:R-:W3:Y:S01]  /*0020*/  S2UR UR26, SR_CTAID.Y ;  /* 0x00000000001a79c3 */ /* 0x000ee20000002600 */
[----:B-1----:R-:W-:Y:S01]  /*0030*/  VIADD R1, R1, 0xffffff00 ;  /* 0xffffff0001017836 */ /* 0x002fe20000000000 */
[----:B------:R-:W1:Y:S01]  /*0040*/  LDCU.64 UR8, c[0x0][0x470] ;  /* 0x00008e00ff0877ac */ /* 0x000e620008000a00 */
[----:B------:R-:W3:Y:S01]  /*0050*/  LDCU.64 UR14, c[0x0][0x460] ;  /* 0x00008c00ff0e77ac */ /* 0x000ee20008000a00 */
[----:B------:R-:W4:Y:S01]  /*0060*/  LDCU.U8 UR12, c[0x0][0x532] ;  /* 0x0000a640ff0c77ac */ /* 0x000f220008000000 */
[----:B------:R-:W4:Y:S01]  /*0070*/  LDCU.64 UR6, c[0x0][0x468] ;  /* 0x00008d00ff0677ac */ /* 0x000f220008000a00 */
[----:B--2---:R-:W-:Y:S01]  /*0080*/  ISETP.NE.U32.AND P4, PT, RZ, UR10, PT ;  /* 0x0000000aff007c0c */ /* 0x004fe2000bf85070 */
[----:B------:R-:W-:-:S02]  /*0090*/  UISETP.NE.U32.AND UP4, UPT, UR10, URZ, UPT ;  /* 0x000000ff0a00728c */ /* 0x000fc4000bf85070 */
[----:B-1----:R-:W-:Y:S01]  /*00a0*/  UISETP.NE.U32.AND UP3, UPT, UR8, URZ, UPT ;  /* 0x000000ff0800728c */ /* 0x002fe2000bf65070 */
[----:B------:R-:W-:Y:S01]  /*00b0*/  ISETP.NE.AND.EX P4, PT, RZ, UR11, PT, P4 ;  /* 0x0000000bff007c0c */ /* 0x000fe2000bf85340 */
[----:B------:R-:W1:Y:S01]  /*00c0*/  LDCU.64 UR4, c[0x0][0x478] ;  /* 0x00008f00ff0477ac */ /* 0x000e620008000a00 */
[----:B------:R-:W-:Y:S01]  /*00d0*/  UISETP.NE.AND.EX UP4, UPT, UR11, URZ, UPT, UP4 ;  /* 0x000000ff0b00728c */ /* 0x000fe2000bf85340 */
[----:B------:R-:W2:Y:S01]  /*00e0*/  LDCU.64 UR20, c[0x0][0x358] ;  /* 0x00006b00ff1477ac */ /* 0x000ea20008000a00 */
[----:B------:R-:W-:-:S04]  /*00f0*/  UISETP.NE.AND.EX UP3, UPT, UR9, URZ, UPT, UP3 ;  /* 0x000000ff0900728c */ /* 0x000fc8000bf65330 */
[----:B------:R-:W-:Y:S01]  /*0100*/  PLOP3.LUT P2, PT, PT, PT, UP4, 0x80, 0x8 ;  /* 0x000000000008781c */ /* 0x000fe20003f4f048 */
[----:B---3--:R-:W-:Y:S02]  /*0110*/  UIMAD.WIDE.U32 UR14, UR26, 0x4, UR14 ;  /* 0x000000041a0e78a5 */ /* 0x008fe4000f8e000e */
[----:B------:R-:W-:Y:S02]  /*0120*/  USHF.L.U32 UR11, UR26, 0x2, URZ ;  /* 0x000000021a0b7899 */ /* 0x000fe400080006ff */
[----:B----4-:R-:W-:Y:S02]  /*0130*/  UISETP.NE.AND UP5, UPT, UR12, URZ, UPT ;  /* 0x000000ff0c00728c */ /* 0x010fe4000bfa5270 */
[----:B------:R-:W-:Y:S01]  /*0140*/  UISETP.EQ.U32.AND UP2, UPT, UR6, URZ, UPT ;  /* 0x000000ff0600728c */ /* 0x000fe2000bf42070 */
[----:B------:R-:W-:Y:S01]  /*0150*/  IMAD.U32 R2, RZ, RZ, UR14 ;  /* 0x0000000eff027e24 */ /* 0x000fe2000f8e00ff */
[----:B------:R-:W-:Y:S01]  /*0160*/  USHF.R.U32.HI UR10, URZ, 0x1e, UR26 ;  /* 0x0000001eff0a7899 */ /* 0x000fe2000801161a */
[----:B------:R-:W-:Y:S01]  /*0170*/  IMAD.U32 R3, RZ, RZ, UR15 ;  /* 0x0000000fff037e24 */ /* 0x000fe2000f8e00ff */
[----:B------:R-:W-:Y:S01]  /*0180*/  @UP3 UIADD3 UR12, UP1, UPT, UR11, UR8, URZ ;  /* 0x000000080b0c3290 */ /* 0x000fe2000ff3e0ff */
[----:B------:R-:W-:Y:S01]  /*0190*/  PLOP3.LUT P1, PT, PT, PT, UP3, 0x80, 0x8 ;  /* 0x000000000008781c */ /* 0x000fe20003f2f038 */
[----:B------:R-:W-:-:S02]  /*01a0*/  UISETP.EQ.OR.EX UP2, UPT, UR7, URZ, !UP5, UP2 ;  /* 0x000000ff0700728c */ /* 0x000fc4000ef42720 */
[----:B-1----:R-:W-:Y:S01]  /*01b0*/  UISETP.NE.U32.AND UP0, UPT, UR4, URZ, UPT ;  /* 0x000000ff0400728c */ /* 0x002fe2000bf05070 */
[----:B--2---:R-:W2:Y:S01]  /*01c0*/  @P4 LDG.E R8, desc[UR20][R2.64] ;  /* 0x0000001402084981 */ /* 0x004ea2000c1e1900 */
[----:B------:R-:W-:Y:S02]  /*01d0*/  @UP3 UIADD3.X UR13, UPT, UPT, UR10, UR9, URZ, UP1, !UPT ;  /* 0x000000090a0d3290 */ /* 0x000fe40008ffe4ff */
[----:B------:R-:W-:Y:S01]  /*01e0*/  UIADD3 UR8, UP1, UPT, UR11, UR6, URZ ;  /* 0x000000060b087290 */ /* 0x000fe2000ff3e0ff */
[----:B------:R1:W3:Y:S01]  /*01f0*/  @P2 LDG.E R7, desc[UR20][R2.64+0x4] ;  /* 0x0000041402072981 */ /* 0x0002e2000c1e1900 */
[----:B------:R-:W-:Y:S01]  /*0200*/  UISETP.NE.AND.EX UP0, UPT, UR5, URZ, UPT, UP0 ;  /* 0x000000ff0500728c */ /* 0x000fe2000bf05300 */
[----:B------:R-:W-:Y:S01]  /*0210*/  PLOP3.LUT P3, PT, PT, PT, UP2, 0x80, 0x8 ;  /* 0x000000000008781c */ /* 0x000fe20003f6f028 */
[----:B------:R-:W-:-:S04]  /*0220*/  UIADD3.X UR9, UPT, UPT, UR10, UR7, URZ, UP1, !UPT ;  /* 0x000000070a097290 */ /* 0x000fc80008ffe4ff */
[----:B------:R-:W-:-:S05]  /*0230*/  PLOP3.LUT P0, PT, PT, PT, UP0, 0x80, 0x8 ;  /* 0x000000000008781c */ /* 0x000fca0003f0f008 */
[----:B------:R-:W-:Y:S01]  /*0240*/  @UP0 UIADD3 UR4, UP1, UPT, UR11, UR4, URZ ;  /* 0x000000040b040290 */ /* 0x000fe2000ff3e0ff */
[----:B-1----:R-:W-:Y:S02]  /*0250*/  IMAD.U32 R2, RZ, RZ, UR12 ;  /* 0x0000000cff027e24 */ /* 0x002fe4000f8e00ff */
[----:B------:R-:W-:-:S05]  /*0260*/  IMAD.U32 R3, RZ, RZ, UR13 ;  /* 0x0000000dff037e24 */ /* 0x000fca000f8e00ff */
[----:B------:R1:W4:Y:S01]  /*0270*/  @P1 LDG.E R0, desc[UR20][R2.64] ;  /* 0x0000001402001981 */ /* 0x000322000c1e1900 */
[----:B------:R-:W-:Y:S01]  /*0280*/  @UP0 UIADD3.X UR5, UPT, UPT, UR10, UR5, URZ, UP1, !UPT ;  /* 0x000000050a050290 */ /* 0x000fe20008ffe4ff */
[----:B------:R-:W-:-:S05]  /*0290*/  IMAD.U32 R4, RZ, RZ, UR4 ;  /* 0x00000004ff047e24 */ /* 0x000fca000f8e00ff */
[----:B------:R-:W-:-:S05]  /*02a0*/  IMAD.U32 R5, RZ, RZ, UR5 ;  /* 0x00000005ff057e24 */ /* 0x000fca000f8e00ff */
[----:B------:R2:W5:Y:S01]  /*02b0*/  @P0 LDG.E R4, desc[UR20][R4.64] ;  /* 0x0000001404040981 */ /* 0x000562000c1e1900 */
[----:B-1----:R-:W-:Y:S02]  /*02c0*/  IMAD.U32 R2, RZ, RZ, UR8 ;  /* 0x00000008ff027e24 */ /* 0x002fe4000f8e00ff */
[----:B------:R-:W-:Y:S01]  /*02d0*/  IMAD.U32 R3, RZ, RZ, UR9 ;  /* 0x00000009ff037e24 */ /* 0x000fe2000f8e00ff */
[----:B------:R-:W1:Y:S01]  /*02e0*/  S2UR UR10, SR_CTAID.X ;  /* 0x00000000000a79c3 */ /* 0x000e620000002500 */
[----:B------:R-:W3:Y:S03]  /*02f0*/  @!UP4 LDCU UR24, c[0x0][0x434] ;  /* 0x00008680ff18c7ac */ /* 0x000ee60008000800 */
[----:B------:R-:W4:Y:S01]  /*0300*/  @!P3 LDG.E R6, desc[UR20][R2.64] ;  /* 0x000000140206b981 */ /* 0x000f22000c1e1900 */
[----:B------:R-:W-:Y:S01]  /*0310*/  UMOV UR17, 0xffffffff ;  /* 0xffffffff00117882 */ /* 0x000fe20000000000 */
[----:B------:R-:W-:Y:S01]  /*0320*/  UISETP.NE.U32.AND UP1, UPT, UR6, URZ, UPT ;  /* 0x000000ff0600728c */ /* 0x000fe2000bf25070 */
[----:B------:R-:W-:Y:S01]  /*0330*/  UMOV UR27, 0xffffffff ;  /* 0xffffffff001b7882 */ /* 0x000fe20000000000 */
[----:B------:R-:W-:-:S02]  /*0340*/  UMOV UR25, URZ ;  /* 0x000000ff00197c82 */ /* 0x000fc40008000000 */
[----:B------:R-:W-:Y:S01]  /*0350*/  UISETP.NE.AND.EX UP1, UPT, UR7, URZ, UPT, UP1 ;  /* 0x000000ff0700728c */ /* 0x000fe2000bf25310 */
[----:B------:R-:W2:Y:S01]  /*0360*/  @!UP0 LDCU UR8, c[0x0][0x43c] ;  /* 0x00008780ff0887ac */ /* 0x000ea20008000800 */
[----:B-1----:R-:W-:-:S09]  /*0370*/  USHF.L.U32 UR22, UR10, 0x7, URZ ;  /* 0x000000070a167899 */ /* 0x002fd200080006ff */
[----:B------:R-:W1:Y:S01]  /*0380*/  @!UP1 LDCU UR6, c[0x0][0x438] ;  /* 0x00008700ff0697ac */ /* 0x000e620008000800 */
[----:B--2---:R-:W-:Y:S02]  /*0390*/  @P4 R2UR UR17, R8 ;  /* 0x00000000081142ca */ /* 0x004fe400000e0000 */
[----:B---3--:R-:W-:-:S13]  /*03a0*/  @P2 R2UR UR4, R7 ;  /* 0x00000000070422ca */ /* 0x008fda00000e0000 */
[----:B------:R-:W-:Y:S01]  /*03b0*/  @UP4 UIADD3 UR24, UPT, UPT, UR4, -UR17, URZ ;  /* 0x8000001104184290 */ /* 0x000fe2000fffe0ff */
[----:B------:R-:W2:Y:S03]  /*03c0*/  @!UP0 LDCU.64 UR4, c[0x0][0x488] ;  /* 0x00009100ff0487ac */ /* 0x000ea60008000a00 */
[----:B------:R-:W-:Y:S01]  /*03d0*/  UISETP.GT.AND UP2, UPT, UR24, UR22, UPT ;  /* 0x000000161800728c */ /* 0x000fe2000bf44270 */
[----:B----4-:R-:W-:-:S05]  /*03e0*/  @P1 R2UR UR25, R0 ;  /* 0x00000000001912ca */ /* 0x010fca00000e0000 */
[----:B------:R-:W-:Y:S02]  /*03f0*/  PLOP3.LUT P1, PT, PT, PT, UP2, 0x80, 0x8 ;  /* 0x000000000008781c */ /* 0x000fe40003f2f028 */
[----:B------:R-:W-:Y:S01]  /*0400*/  @!P3 R2UR UR27, R6 ;  /* 0x00000000061bb2ca */ /* 0x000fe200000e0000 */
[----:B-12---:R-:W-:-:S14]  /*0410*/  BRA.U !UP1, `(.L_x_594) ;  /* 0x0000000109187547 */ /* 0x006fdc000b800000 */
[----:B------:R-:W-:-:S13]  /*0420*/  PLOP3.LUT P2, PT, PT, PT, UP5, 0x80, 0x8 ;  /* 0x000000000008781c */ /* 0x000fda0003f4f058 */
[----:B------:R-:W2:Y:S04]  /*0430*/  @P2 LDG.E R0, desc[UR20][R2.64+0x4] ;  /* 0x0000041402002981 */ /* 0x000ea8000c1e1900 */
[----:B------:R-:W3:Y:S01]  /*0440*/  @!P2 LDG.E R2, desc[UR20][R2.64] ;  /* 0x000000140202a981 */ /* 0x000ee2000c1e1900 */
[----:B--2---:R-:W-:-:S13]  /*0450*/  @P2 R2UR UR6, R0 ;  /* 0x00000000000622ca */ /* 0x004fda00000e0000 */
[----:B------:R-:W-:-:S07]  /*0460*/  @UP5 UIADD3 UR6, UPT, UPT, UR6, -UR27, URZ ;  /* 0x8000001b06065290 */ /* 0x000fce000fffe0ff */
[----:B---3--:R-:W-:Y:S02]  /*0470*/  @!P2 R2UR UR6, R2 ;  /* 0x000000000206a2ca */ /* 0x008fe400000e0000 */
.L_x_594:
[----:B-----5:R-:W-:Y:S01]  /*0480*/  @P0 R2UR UR23, R4 ;  /* 0x00000000041702ca */ /* 0x020fe200000e0000 */
[----:B------:R-:W-:Y:S01]  /*0490*/  @!UP0 UISETP.NE.U32.AND UP1, UPT, UR4, URZ, UPT ;  /* 0x000000ff0400828c */ /* 0x000fe2000bf25070 */
[----:B------:R-:W-:-:S13]  /*04a0*/  @!P1 EXIT ;  /* 0x000000000000994d */ /* 0x000fda0003800000 */
[----:B------:R-:W1:Y:S01]  /*04b0*/  LDCU UR18, c[0x0][0x504] ;  /* 0x0000a080ff1277ac */ /* 0x000e620008000800 */
[----:B------:R-:W2:Y:S01]  /*04c0*/  S2R R240, SR_TID.X ;  /* 0x0000000000f07919 */ /* 0x000ea20000002100 */
[----:B------:R-:W-:Y:S01]  /*04d0*/  @!UP0 UISETP.NE.AND.EX UP1, UPT, UR5, URZ, UPT, UP1 ;  /* 0x000000ff0500828c */ /* 0x000fe2000bf25310 */
[----:B------:R-:W3:Y:S03]  /*04e0*/  LDCU UR19, c[0x0][0x508] ;  /* 0x0000a100ff1377ac */ /* 0x000ee60008000800 */
[----:B------:R-:W-:Y:S02]  /*04f0*/  @!UP0 USEL UR8, UR8, URZ, UP1 ;  /* 0x000000ff08088287 */ /* 0x000fe40008800000 */
[----:B------:R-:W-:Y:S02]  /*0500*/  @UP0 UIADD3 UR23, UPT, UPT, UR23, -UR25, URZ ;  /* 0x8000001917170290 */ /* 0x000fe4000fffe0ff */
[----:B------:R-:W-:-:S04]  /*0510*/  @!UP0 UIADD3 UR23, UPT, UPT, UR8, UR6, -UR25 ;  /* 0x0000000608178290 */ /* 0x000fc8000fffe819 */
[----:B------:R-:W-:Y:S02]  /*0520*/  UIADD3 UR4, UPT, UPT, UR23, 0x7f, URZ ;  /* 0x0000007f17047890 */ /* 0x000fe4000fffe0ff */
[----:B-1----:R-:W-:Y:S02]  /*0530*/  UIADD3 UR18, UPT, UPT, UR24, UR18, URZ ;  /* 0x0000001218127290 */ /* 0x002fe4000fffe0ff */
[----:B------:R-:W-:Y:S02]  /*0540*/  UIADD3 UR5, UPT, UPT, UR4, UR22, -UR24 ;  /* 0x0000001604057290 */ /* 0x000fe4000fffe818 */
[----:B------:R-:W-:Y:S02]  /*0550*/  USHF.R.S32.HI UR6, URZ, 0x1f, UR4 ;  /* 0x0000001fff067899 */ /* 0x000fe40008011404 */
[----:B------:R-:W-:Y:S02]  /*0560*/  UIADD3 UR7, UPT, UPT, -UR18, UR22, UR23 ;  /* 0x0000001612077290 */ /* 0x000fe4000fffe117 */
[----:B---3--:R-:W-:-:S02]  /*0570*/  UIADD3 UR5, UPT, UPT, UR5, 0x80, UR19 ;  /* 0x0000008005057890 */ /* 0x008fc4000fffe013 */
[----:B------:R-:W-:Y:S02]  /*0580*/  ULEA.HI UR6, UR6, UR4, URZ, 0x7 ;  /* 0x0000000406067291 */ /* 0x000fe4000f8f38ff */
[----:B------:R-:W-:Y:S02]  /*0590*/  USHF.R.S32.HI UR16, URZ, 0x1f, UR7 ;  /* 0x0000001fff107899 */ /* 0x000fe40008011407 */
[----:B------:R-:W-:Y:S02]  /*05a0*/  USHF.R.S32.HI UR4, URZ, 0x1f, UR5 ;  /* 0x0000001fff047899 */ /* 0x000fe40008011405 */
[----:B------:R-:W-:Y:S02]  /*05b0*/  ULEA.HI UR16, UR16, UR7, URZ, 0x7 ;  /* 0x0000000710107291 */ /* 0x000fe4000f8f38ff */
[----:B------:R-:W-:Y:S01]  /*05c0*/  ULEA.HI UR4, UR4, UR5, URZ, 0x7 ;  /* 0x0000000504047291 */ /* 0x000fe2000f8f38ff */
[----:B------:R-:W1:Y:S01]  /*05d0*/  S2UR UR5, SR_CTAID.Z ;  /* 0x00000000000579c3 */ /* 0x000e620000002700 */
[----:B------:R-:W-:-:S02]  /*05e0*/  USHF.R.S32.HI UR6, URZ, 0x7, UR6 ;  /* 0x00000007ff067899 */ /* 0x000fc40008011406 */
[----:B------:R-:W-:Y:S02]  /*05f0*/  USHF.R.S32.HI UR16, URZ, 0x7, UR16 ;  /* 0x00000007ff107899 */ /* 0x000fe40008011410 */
[----:B------:R-:W-:Y:S02]  /*0600*/  USHF.R.S32.HI UR4, URZ, 0x7, UR4 ;  /* 0x00000007ff047899 */ /* 0x000fe40008011404 */
[----:B------:R-:W-:Y:S02]  /*0610*/  UISETP.LT.AND UP1, UPT, URZ, UR16, UPT ;  /* 0x00000010ff00728c */ /* 0x000fe4000bf21270 */
[----:B------:R-:W-:Y:S02]  /*0620*/  UISETP.LT.AND UP0, UPT, UR6, UR4, UPT ;  /* 0x000000040600728c */ /* 0x000fe4000bf01270 */
[----:B------:R-:W-:Y:S02]  /*0630*/  USEL UR16, URZ, UR16, !UP1 ;  /* 0x00000010ff107287 */ /* 0x000fe4000c800000 */
[----:B------:R-:W-:-:S04]  /*0640*/  USEL UR4, UR6, UR4, UP0 ;  /* 0x0000000406047287 */ /* 0x000fc80008000000 */
[----:B------:R-:W-:-:S09]  /*0650*/  UISETP.GT.AND UP0, UPT, UR4, UR16, UPT ;  /* 0x000000100400728c */ /* 0x000fd2000bf04270 */
[----:B-12---:R-:W-:Y:S05]  /*0660*/  BRA.U UP0, `(.L_x_595) ;  /* 0x0000001100a87547 */ /* 0x006fea000b800000 */
[----:B------:R-:W1:Y:S01]  /*0670*/  LDCU.U8 UR4, c[0x0][0x549] ;  /* 0x0000a920ff0477ac */ /* 0x000e620008000000 */
[----:B------:R-:W-:Y:S01]  /*0680*/  UISETP.NE.AND UP0, UPT, UR17, -0x1, UPT ;  /* 0xffffffff1100788c */ /* 0x000fe2000bf05270 */
[----:B------:R-:W2:Y:S10]  /*0690*/  LDCU.U8 UR11, c[0x0][0x548] ;  /* 0x0000a900ff0b77ac */ /* 0x000eb40008000000 */
[----:B------:R-:W3:Y:S01]  /*06a0*/  @!UP0 LDCU.64 UR12, c[0x0][0x400] ;  /* 0x00008000ff0c87ac */ /* 0x000ee20008000a00 */
[----:B-1----:R-:W-:Y:S01]  /*06b0*/  UISETP.NE.AND UP1, UPT, UR4, URZ, UPT ;  /* 0x000000ff0400728c */ /* 0x002fe2000bf25270 */
[----:B------:R-:W1:Y:S10]  /*06c0*/  @UP0 LDCU.64 UR8, c[0x0][0x408] ;  /* 0x00008100ff0807ac */ /* 0x000e740008000a00 */
[----:B------:R-:W4:Y:S01]  /*06d0*/  @UP1 LDCU.64 UR6, c[0x0][0x430] ;  /* 0x00008600ff0617ac */ /* 0x000f220008000a00 */
[----:B---3--:R-:W-:-:S04]  /*06e0*/  @!UP0 UIMAD.WIDE.U32 UR28, UR26, UR12, URZ ;  /* 0x0000000c1a1c82a5 */ /* 0x008fc8000f8e00ff */
[----:B------:R-:W-:Y:S02]  /*06f0*/  @!UP0 UIMAD UR13, UR26, UR13, UR29 ;  /* 0x0000000d1a0d82a4 */ /* 0x000fe4000f8e021d */
[----:B-1----:R-:W-:Y:S01]  /*0700*/  @UP0 UIMAD.WIDE.U32 UR18, UR17, UR8, URZ ;  /* 0x00000008111202a5 */ /* 0x002fe2000f8e00ff */
[----:B------:R-:W-:Y:S01]  /*0710*/  @!UP0 UMOV UR12, UR28 ;  /* 0x0000001c000c8c82 */ /* 0x000fe20008000000 */
[----:B------:R-:W1:Y:S02]  /*0720*/  @UP1 LDCU UR8, c[0x0][0x430] ;  /* 0x00008600ff0817ac */ /* 0x000e640008000800 */
[----:B------:R-:W-:Y:S02]  /*0730*/  @UP0 UIMAD UR13, UR17, UR9, UR19 ;  /* 0x00000009110d02a4 */ /* 0x000fe4000f8e0213 */
[----:B----4-:R-:W-:Y:S01]  /*0740*/  @UP1 UIMAD UR14, UR6, UR7, URZ ;  /* 0x00000007060e12a4 */ /* 0x010fe2000f8e02ff */
[----:B------:R-:W-:Y:S01]  /*0750*/  @UP1 UMOV UR9, 0x1 ;  /* 0x0000000100091882 */ /* 0x000fe20000000000 */
[----:B------:R-:W-:Y:S01]  /*0760*/  @UP0 UMOV UR12, UR18 ;  /* 0x00000012000c0c82 */ /* 0x000fe20008000000 */
[----:B--2---:R-:W-:Y:S09]  /*0770*/  BRA.U UP1, `(.L_x_596) ;  /* 0x0000000101287547 */ /* 0x004ff2000b800000 */
[----:B------:R-:W-:Y:S01]  /*0780*/  UISETP.NE.AND UP0, UPT, UR11, URZ, UPT ;  /* 0x000000ff0b00728c */ /* 0x000fe2000bf05270 */
[----:B------:R-:W2:Y:S10]  /*0790*/  LDCU UR6, c[0x0][0x3e0] ;  /* 0x00007c00ff0677ac */ /* 0x000eb40008000800 */
[----:B------:R-:W2:Y:S01]  /*07a0*/  @UP0 LDCU UR9, c[0x0][0x454] ;  /* 0x00008a80ff0907ac */ /* 0x000ea20008000800 */
[----:B------:R-:W3:Y:S01]  /*07b0*/  @!UP0 LDCU UR4, c[0x0][0x434] ;  /* 0x00008680ff0487ac */ /* 0x000ee20008000800 */
[----:B------:R-:W4:Y:S01]  /*07c0*/  @UP0 LDCU UR14, c[0x0][0x454] ;  /* 0x00008a80ff0e07ac */ /* 0x000f220008000800 */
[----:B-1----:R-:W-:Y:S01]  /*07d0*/  @UP0 UMOV UR8, 0x1 ;  /* 0x0000000100080882 */ /* 0x002fe20000000000 */
[----:B----4-:R-:W4:Y:S01]  /*07e0*/  @!UP0 LDCU UR14, c[0x0][0x434] ;  /* 0x00008680ff0e87ac */ /* 0x010f220008000800 */
[----:B------:R-:W-:Y:S01]  /*07f0*/  @!UP0 UMOV UR8, 0x1 ;  /* 0x0000000100088882 */ /* 0x000fe20000000000 */
[----:B--2---:R-:W-:-:S02]  /*0800*/  @UP0 UIMAD UR9, UR9, UR6, URZ ;  /* 0x00000006090902a4 */ /* 0x004fc4000f8e02ff */
[----:B---3--:R-:W-:-:S12]  /*0810*/  @!UP0 UIMAD UR9, UR4, UR6, URZ ;  /* 0x00000006040982a4 */ /* 0x008fd8000f8e02ff */
.L_x_596:
[----:B------:R-:W2:Y:S01]  /*0820*/  LDCU.64 UR6, c[0x0][0x410] ;  /* 0x00008200ff0677ac */ /* 0x000ea20008000a00 */
[----:B------:R-:W-:Y:S01]  /*0830*/  IMAD.SHL.U32 R2, R240, 0x8, RZ ;  /* 0x00000008f0027824 */ /* 0x000fe200078e00ff */
[----:B------:R-:W-:Y:S01]  /*0840*/  SHF.R.U32.HI R11, RZ, 0x3, R240 ;  /* 0x00000003ff0b7819 */ /* 0x000fe200000116f0 */
[----:B------:R-:W-:Y:S01]  /*0850*/  BSSY.RECONVERGENT B0, `(.L_x_597) ;  /* 0x0000034000007945 */ /* 0x000fe20003800200 */
[----:B------:R-:W3:Y:S02]  /*0860*/  LDCU UR4, c[0x0][0x434] ;  /* 0x00008680ff0477ac */ /* 0x000ee40008000800 */
[----:B------:R-:W-:Y:S01]  /*0870*/  LOP3.LUT R2, R2, 0x38, RZ, 0xc0, !PT ;  /* 0x0000003802027812 */ /* 0x000fe200078ec0ff */
[C---:B------:R-:W-:Y:S01]  /*0880*/  VIADD R13, R11.reuse, 0x10 ;  /* 0x000000100b0d7836 */ /* 0x040fe20000000000 */
[----:B------:R-:W-:Y:S01]  /*0890*/  UISETP.NE.AND UP1, UPT, UR11, URZ, !UP1 ;  /* 0x000000ff0b00728c */ /* 0x000fe2000cf25270 */
[C---:B------:R-:W-:Y:S01]  /*08a0*/  VIADD R14, R11.reuse, 0x20 ;  /* 0x000000200b0e7836 */ /* 0x040fe20000000000 */
[----:B----4-:R-:W-:Y:S01]  /*08b0*/  UIMAD UR14, UR5, UR14, URZ ;  /* 0x0000000e050e72a4 */ /* 0x010fe2000f8e02ff */
[----:B------:R-:W-:Y:S01]  /*08c0*/  IADD3 R2, P1, PT, R2, UR12, RZ ;  /* 0x0000000c02027c10 */ /* 0x000fe2000ff3e0ff */
[----:B------:R-:W-:Y:S01]  /*08d0*/  UISETP.NE.AND UP0, UPT, UR17, -0x1, UPT ;  /* 0xffffffff1100788c */ /* 0x000fe2000bf05270 */
[C---:B------:R-:W-:Y:S01]  /*08e0*/  VIADD R16, R11.reuse, 0x40 ;  /* 0x000000400b107836 */ /* 0x040fe20000000000 */
[----:B------:R-:W-:Y:S01]  /*08f0*/  UIMAD.WIDE.U32 UR10, UR10, 0x80, URZ ;  /* 0x000000800a0a78a5 */ /* 0x000fe2000f8e00ff */
[----:B------:R-:W-:Y:S01]  /*0900*/  IADD3.X R3, PT, PT, RZ, UR13, RZ, P1, !PT ;  /* 0x0000000dff037c10 */ /* 0x000fe20008ffe4ff */
[C---:B------:R-:W-:Y:S01]  /*0910*/  VIADD R17, R11.reuse, 0x50 ;  /* 0x000000500b117836 */ /* 0x040fe20000000000 */
[C---:B------:R-:W-:Y:S01]  /*0920*/  IADD3 R15, PT, PT, R11.reuse, 0x30, RZ ;  /* 0x000000300b0f7810 */ /* 0x040fe20007ffe0ff */
[----:B--2---:R-:W-:Y:S01]  /*0930*/  IMAD.U32 R4, RZ, RZ, UR6 ;  /* 0x00000006ff047e24 */ /* 0x004fe2000f8e00ff */
[----:B-1----:R-:W-:Y:S01]  /*0940*/  UIMAD UR6, UR22, UR8, URZ ;  /* 0x00000008160672a4 */ /* 0x002fe2000f8e02ff */
[----:B------:R-:W-:Y:S01]  /*0950*/  IMAD.U32 R0, RZ, RZ, UR7 ;  /* 0x00000007ff007e24 */ /* 0x000fe2000f8e00ff */
[----:B------:R-:W-:Y:S01]  /*0960*/  UIADD3 UR22, UPT, UPT, -UR22, UR24, URZ ;  /* 0x0000001816167290 */ /* 0x000fe2000fffe1ff */
[----:B------:R-:W-:Y:S01]  /*0970*/  IMAD.WIDE.U32 R8, R4, UR5, R2 ;  /* 0x0000000504087c25 */ /* 0x000fe2000f8e0002 */
[----:B---3--:R-:W-:Y:S01]  /*0980*/  UIMAD UR4, UR26, UR4, URZ ;  /* 0x000000041a0472a4 */ /* 0x008fe2000f8e02ff */
[C---:B------:R-:W-:Y:S01]  /*0990*/  LOP3.LUT R12, R11.reuse, UR10, RZ, 0xfc, !PT ;  /* 0x0000000a0b0c7c12 */ /* 0x040fe2000f8efcff */
[----:B------:R-:W-:Y:S01]  /*09a0*/  @!UP1 UIMAD UR14, UR26, UR9, UR14 ;  /* 0x000000091a0e92a4 */ /* 0x000fe2000f8e020e */
[C---:B------:R-:W-:Y:S01]  /*09b0*/  VIADD R18, R11.reuse, 0x60 ;  /* 0x000000600b127836 */ /* 0x040fe20000000000 */
[----:B------:R-:W-:Y:S01]  /*09c0*/  USEL UR9, UR4, UR17, !UP0 ;  /* 0x0000001104097287 */ /* 0x000fe2000c000000 */
[----:B------:R-:W-:Y:S01]  /*09d0*/  ISETP.GE.AND P0, PT, R11, UR22, PT ;  /* 0x000000160b007c0c */ /* 0x000fe2000bf06270 */
[----:B------:R-:W-:Y:S01]  /*09e0*/  USHF.R.S32.HI UR12, URZ, 0x1f, UR6 ;  /* 0x0000001fff0c7899 */ /* 0x000fe20008011406 */
[----:B------:R-:W-:Y:S01]  /*09f0*/  ISETP.GE.AND P2, PT, R13, UR22, PT ;  /* 0x000000160d007c0c */ /* 0x000fe2000bf46270 */
[----:B------:R-:W-:Y:S01]  /*0a00*/  USHF.R.S32.HI UR4, URZ, 0x1f, UR9 ;  /* 0x0000001fff047899 */ /* 0x000fe20008011409 */
[----:B------:R-:W-:Y:S01]  /*0a10*/  IMAD R7, R0, UR5, R9 ;  /* 0x0000000500077c24 */ /* 0x000fe2000f8e0209 */
[----:B------:R-:W-:Y:S01]  /*0a20*/  USEL UR9, UR9, URZ, UP1 ;  /* 0x000000ff09097287 */ /* 0x000fe20008800000 */
[----:B------:R-:W-:Y:S01]  /*0a30*/  P2R R10, PR, RZ, 0x4 ;  /* 0x00000004ff0a7803 */ /* 0x000fe20000000000 */
[----:B------:R-:W-:Y:S01]  /*0a40*/  USEL UR4, UR4, URZ, UP1 ;  /* 0x000000ff04047287 */ /* 0x000fe20008800000 */
[----:B------:R-:W-:Y:S01]  /*0a50*/  ISETP.GE.AND P6, PT, R14, UR22, PT ;  /* 0x000000160e007c0c */ /* 0x000fe2000bfc6270 */
[----:B------:R-:W-:Y:S01]  /*0a60*/  USHF.R.S32.HI UR7, URZ, 0x1f, UR14 ;  /* 0x0000001fff077899 */ /* 0x000fe2000801140e */
[----:B------:R-:W-:Y:S01]  /*0a70*/  ISETP.GE.AND P5, PT, R15, UR22, PT ;  /* 0x000000160f007c0c */ /* 0x000fe2000bfa6270 */
[----:B------:R-:W-:Y:S01]  /*0a80*/  UIADD3 UR9, UP1, UP0, UR6, UR9, UR14 ;  /* 0x0000000906097290 */ /* 0x000fe2000f83e00e */
[----:B------:R-:W-:Y:S01]  /*0a90*/  ISETP.GE.AND P4, PT, R16, UR22, PT ;  /* 0x0000001610007c0c */ /* 0x000fe2000bf86270 */
[----:B------:R-:W-:Y:S01]  /*0aa0*/  VIADD R19, R11, 0x70 ;  /* 0x000000700b137836 */ /* 0x000fe20000000000 */
[----:B------:R-:W-:Y:S01]  /*0ab0*/  ISETP.GE.AND P3, PT, R17, UR22, PT ;  /* 0x0000001611007c0c */ /* 0x000fe2000bf66270 */
[----:B------:R-:W-:Y:S01]  /*0ac0*/  UIADD3.X UR12, UPT, UPT, UR12, UR4, UR7, UP1, UP0 ;  /* 0x000000040c0c7290 */ /* 0x000fe20008fe0407 */
[----:B------:R-:W-:Y:S01]  /*0ad0*/  ISETP.GE.AND P2, PT, R18, UR22, PT ;  /* 0x0000001612007c0c */ /* 0x000fe2000bf46270 */
[----:B------:R-:W-:-:S12]  /*0ae0*/  @P0 BRA `(.L_x_598) ;  /* 0x0000000000280947 */ /* 0x000fd80003800000 */
        /* <DEDUP_REMOVED lines=10> */
.L_x_598:
[----:B------:R-:W-:Y:S05]  /*0b90*/  BSYNC.RECONVERGENT B0 ;  /* 0x0000000000007941 */ /* 0x000fea0003800200 */
.L_x_597:
[----:B------:R-:W-:Y:S01]  /*0ba0*/  ISETP.NE.AND P0, PT, R10, RZ, PT ;  /* 0x000000ff0a00720c */ /* 0x000fe20003f05270 */
[----:B------:R-:W-:-:S12]  /*0bb0*/  BSSY.RECONVERGENT B0, `(.L_x_599) ;  /* 0x000000f000007945 */ /* 0x000fd80003800200 */
        /* <DEDUP_REMOVED lines=14> */
.L_x_600:
[----:B------:R-:W-:Y:S05]  /*0ca0*/  BSYNC.RECONVERGENT B0 ;  /* 0x0000000000007941 */ /* 0x000fea0003800200 */
.L_x_599:
[----:B------:R-:W-:Y:S04]  /*0cb0*/  BSSY.RECONVERGENT B0, `(.L_x_601) ;  /* 0x000000f000007945 */ /* 0x000fe80003800200 */
        /* <DEDUP_REMOVED lines=14> */
.L_x_602:
[----:B------:R-:W-:Y:S05]  /*0da0*/  BSYNC.RECONVERGENT B0 ;  /* 0x0000000000007941 */ /* 0x000fea0003800200 */
.L_x_601:
[----:B------:R-:W-:Y:S04]  /*0db0*/  BSSY.RECONVERGENT B0, `(.L_x_603) ;  /* 0x000000f000007945 */ /* 0x000fe80003800200 */
        /* <DEDUP_REMOVED lines=14> */
.L_x_604:
[----:B------:R-:W-:Y:S05]  /*0ea0*/  BSYNC.RECONVERGENT B0 ;  /* 0x0000000000007941 */ /* 0x000fea0003800200 */
.L_x_603:
        /* <DEDUP_REMOVED lines=15> */
.L_x_606:
[----:B------:R-:W-:Y:S05]  /*0fa0*/  BSYNC.RECONVERGENT B0 ;  /* 0x0000000000007941 */ /* 0x000fea0003800200 */
.L_x_605:
        /* <DEDUP_REMOVED lines=15> */
.L_x_608:
[----:B------:R-:W-:Y:S05]  /*10a0*/  BSYNC.RECONVERGENT B0 ;  /* 0x0000000000007941 */ /* 0x000fea0003800200 */
.L_x_607:
        /* <DEDUP_REMOVED lines=15> */
.L_x_610:
[----:B------:R-:W-:Y:S05]  /*11a0*/  BSYNC.RECONVERGENT B0 ;  /* 0x0000000000007941 */ /* 0x000fea0003800200 */
.L_x_609:
[----:B------:R-:W-:Y:S01]  /*11b0*/  ISETP.GE.AND P1, PT, R19, UR22, PT ;  /* 0x0000001613007c0c */ /* 0x000fe2000bf26270 */
[----:B------:R-:W-:-:S12]  /*11c0*/  BSSY.RECONVERGENT B0, `(.L_x_611) ;  /* 0x000000f000007945 */ /* 0x000fd80003800200 */
        /* <DEDUP_REMOVED lines=14> */
.L_x_612:
[----:B------:R-:W-:Y:S05]  /*12b0*/  BSYNC.RECONVERGENT B0 ;  /* 0x0000000000007941 */ /* 0x000fea0003800200 */
.L_x_611:
[----:B------:R-:W-:Y:S01]  /*12c0*/  LOP3.LUT P0, R240, R240, 0x7, RZ, 0xc0, !PT ;  /* 0x00000007f0f07812 */ /* 0x000fe2000780c0ff */
[----:B------:R-:W-:Y:S01]  /*12d0*/  BSSY.RECONVERGENT B0, `(.L_x_613) ;  /* 0x0000016000007945 */ /* 0x000fe20003800200 */
[----:B------:R-:W-:Y:S02]  /*12e0*/  P2R R0, PR, RZ, 0x2 ;  /* 0x00000002ff007803 */ /* 0x000fe40000000000 */
[----:B------:R-:W-:Y:S02]  /*12f0*/  ISETP.GE.OR P0, PT, R11, UR22, P0 ;  /* 0x000000160b007c0c */ /* 0x000fe40008706670 */
[----:B------:R-:W-:Y:S02]  /*1300*/  ISETP.NE.AND P1, PT, R10, RZ, PT ;  /* 0x000000ff0a00720c */ /* 0x000fe40003f25270 */
[C---:B------:R-:W-:Y:S02]  /*1310*/  ISETP.NE.OR P6, PT, R240.reuse, RZ, P6 ;  /* 0x000000fff000720c */ /* 0x040fe400037c5670 */
[----:B------:R-:W-:-:S02]  /*1320*/  ISETP.NE.OR P1, PT, R240, RZ, P1 ;  /* 0x000000fff000720c */ /* 0x000fc40000f25670 */
[----:B------:R-:W-:Y:S02]  /*1330*/  ISETP.NE.OR P5, PT, R240, RZ, P5 ;  /* 0x000000fff000720c */ /* 0x000fe40002fa5670 */
        /* <DEDUP_REMOVED lines=15> */
.L_x_614:
[----:B------:R-:W-:Y:S05]  /*1430*/  BSYNC.RECONVERGENT B0 ;  /* 0x0000000000007941 */ /* 0x000fea0003800200 */
.L_x_613:
        /* <DEDUP_REMOVED lines=11> */
.L_x_616:
[----:B------:R-:W-:Y:S05]  /*14f0*/  BSYNC.RECONVERGENT B0 ;  /* 0x0000000000007941 */ /* 0x000fea0003800200 */
.L_x_615:
        /* <DEDUP_REMOVED lines=10> */
.L_x_618:
[----:B------:R-:W-:Y:S05]  /*15a0*/  BSYNC.RECONVERGENT B0 ;  /* 0x0000000000007941 */ /* 0x000fea0003800200 */
.L_x_617:
        /* <DEDUP_REMOVED lines=10> */
.L_x_620:
[----:B------:R-:W-:Y:S05]  /*1650*/  BSYNC.RECONVERGENT B0 ;  /* 0x0000000000007941 */ /* 0x000fea0003800200 */
.L_x_619:
        /* <DEDUP_REMOVED lines=10> */
.L_x_622:
[----:B------:R-:W-:Y:S05]  /*1700*/  BSYNC.RECONVERGENT B0 ;  /* 0x0000000000007941 */ /* 0x000fea0003800200 */
.L_x_621:
        /* <DEDUP_REMOVED lines=10> */
.L_x_624:
[----:B------:R-:W-:Y:S05]  /*17b0*/  BSYNC.RECONVERGENT B0 ;  /* 0x0000000000007941 */ /* 0x000fea0003800200 */
.L_x_623:
        /* <DEDUP_REMOVED lines=10> */
.L_x_626:
[----:B------:R-:W-:Y:S05]  /*1860*/  BSYNC.RECONVERGENT B0 ;  /* 0x0000000000007941 */ /* 0x000fea0003800200 */
.L_x_625:
        /* <DEDUP_REMOVED lines=10> */
.L_x_595:
[----:B------:R-:W-:Y:S02]  /*1910*/  UISETP.NE.AND UP0, UPT, UR17, -0x1, UPT ;  /* 0xffffffff1100788c */ /* 0x000fe4000bf05270 */
[----:B------:R-:W-:-:S09]  /*1920*/  UISETP.NE.AND UP1, UPT, UR27, -0x1, UPT ;  /* 0xffffffff1b00788c */ /* 0x000fd2000bf25270 */
[----:B------:R-:W1:Y:S01]  /*1930*/  @!UP0 LDCU.64 UR8, c[0x0][0x398] ;  /* 0x00007300ff0887ac */ /* 0x000e620008000a00 */
[----:B------:R-:W2:Y:S01]  /*1940*/  @UP0 LDCU.64 UR6, c[0x0][0x3b0] ;  /* 0x00007600ff0607ac */ /* 0x000ea20008000a00 */
[----:B-1----:R-:W-:Y:S02]  /*1950*/  @!UP0 UIMAD.WIDE.U32 UR14, UR26, UR8, URZ ;  /* 0x000000081a0e82a5 */ /* 0x002fe4000f8e00ff */
[----:B--2---:R-:W-:Y:S02]  /*1960*/  @UP0 UIMAD.WIDE.U32 UR12, UR17, UR6, URZ ;  /* 0x00000006110c02a5 */ /* 0x004fe4000f8e00ff */
[----:B------:R-:W-:-:S03]  /*1970*/  @!UP0 UIMAD UR9, UR26, UR9, UR15 ;  /* 0x000000091a0982a4 */ /* 0x000fc6000f8e020f */
[----:B------:R-:W-:Y:S01]  /*1980*/  @!UP0 UMOV UR8, UR14 ;  /* 0x0000000e00088c82 */ /* 0x000fe20008000000 */
[----:B------:R-:W-:Y:S01]  /*1990*/  @UP0 UIMAD UR9, UR17, UR7, UR13 ;  /* 0x00000007110902a4 */ /* 0x000fe2000f8e020d */
[----:B------:R-:W-:Y:S01]  /*19a0*/  @UP0 UMOV UR8, UR12 ;  /* 0x0000000c00080c82 */ /* 0x000fe20008000000 */
[----:B------:R-:W-:Y:S10]  /*19b0*/  BRA.U UP1, `(.L_x_627) ;  /* 0x0000000101287547 */ /* 0x000ff4000b800000 */
[----:B------:R-:W1:Y:S01]  /*19c0*/  LDCU.64 UR14, c[0x0][0x3b8] ;  /* 0x00007700ff0e77ac */ /* 0x000e620008000a00 */
[----:B------:R-:W2:Y:S01]  /*19d0*/  LDCU.64 UR6, c[0x0][0x3a0] ;  /* 0x00007400ff0677ac */ /* 0x000ea20008000a00 */
[----:B------:R-:W-:-:S04]  /*19e0*/  USHF.R.S32.HI UR11, URZ, 0x1f, UR25 ;  /* 0x0000001fff0b7899 */ /* 0x000fc80008011419 */
[----:B-1----:R-:W-:Y:S02]  /*19f0*/  UIMAD UR11, UR11, UR14, URZ ;  /* 0x0000000e0b0b72a4 */ /* 0x002fe4000f8e02ff */
[----:B------:R-:W-:Y:S02]  /*1a00*/  UIMAD.WIDE.U32 UR12, UR25, UR14, URZ ;  /* 0x0000000e190c72a5 */ /* 0x000fe4000f8e00ff */
[----:B------:R-:W-:-:S04]  /*1a10*/  UIMAD UR11, UR25, UR15, UR11 ;  /* 0x0000000f190b72a4 */ /* 0x000fc8000f8e020b */
[----:B------:R-:W-:-:S04]  /*1a20*/  UIADD3 UR13, UPT, UPT, UR13, UR11, URZ ;  /* 0x0000000b0d0d7290 */ /* 0x000fc8000fffe0ff */
[----:B--2---:R-:W-:-:S04]  /*1a30*/  UIMAD.WIDE.U32 UR30, UR26, UR6, UR12 ;  /* 0x000000061a1e72a5 */ /* 0x004fc8000f8e000c */
[----:B------:R-:W-:Y:S01]  /*1a40*/  UIMAD UR11, UR26, UR7, UR31 ;  /* 0x000000071a0b72a4 */ /* 0x000fe2000f8e021f */
[----:B------:R-:W-:Y:S05]  /*1a50*/  BRA `(.L_x_628) ;  /* 0x0000000000147947 */ /* 0x000fea0003800000 */
.L_x_627:
[----:B------:R-:W1:Y:S01]  /*1a60*/  LDCU.64 UR14, c[0x0][0x3b8] ;  /* 0x00007700ff0e77ac */ /* 0x000e620008000a00 */
[----:B------:R-:W-:-:S04]  /*1a70*/  UIADD3 UR11, UPT, UPT, UR25, UR27, URZ ;  /* 0x0000001b190b7290 */ /* 0x000fc8000fffe0ff */
[----:B-1----:R-:W-:Y:S02]  /*1a80*/  UIMAD.WIDE.U32 UR30, UR11, UR14, URZ ;  /* 0x0000000e0b1e72a5 */ /* 0x002fe4000f8e00ff */
[----:B------:R-:W-:-:S04]  /*1a90*/  UIMAD UR11, UR11, UR15, URZ ;  /* 0x0000000f0b0b72a4 */ /* 0x000fc8000f8e02ff */
[----:B------:R-:W-:Y:S02]  /*1aa0*/  UIADD3 UR11, UPT, UPT, UR31, UR11, URZ ;  /* 0x0000000b1f0b7290 */ /* 0x000fe4000fffe0ff */
.L_x_628:
[----:B------:R-:W1:Y:S01]  /*1ab0*/  LDC R5, c[0x0][0x3e8] ;  /* 0x0000fa00ff057b82 */ /* 0x000e620000000800 */
[----:B------:R-:W2:Y:S01]  /*1ac0*/  S2R R6, SR_CTAID.Z ;  /* 0x0000000000067919 */ /* 0x000ea20000002700 */
[----:B-1----:R-:W-:-:S04]  /*1ad0*/  IABS R4, R5 ;  /* 0x0000000500047213 */ /* 0x002fc80000000000 */
[----:B------:R-:W1:Y:S01]  /*1ae0*/  I2F.RP R2, R4 ;  /* 0x0000000400027306 */ /* 0x000e620000209400 */
[----:B--2---:R-:W-:-:S07]  /*1af0*/  IABS R6, R6 ;  /* 0x0000000600067213 */ /* 0x004fce0000000000 */
        /* <DEDUP_REMOVED lines=16> */
[----:B------:R-:W-:-:S04]  /*1c00*/  LOP3.LUT R2, R5, UR5, RZ, 0x3c, !PT ;  /* 0x0000000505027c12 */ /* 0x000fc8000f8e3cff */
[----:B------:R-:W-:-:S07]  /*1c10*/  ISETP.GE.AND P0, PT, R2, RZ, PT ;  /* 0x000000ff0200720c */ /* 0x000fce0003f06270 */
[----:B------:R-:W-:-:S05]  /*1c20*/  @P2 IADD3 R0, PT, PT, R0, 0x1, RZ ;  /* 0x0000000100002810 */ /* 0x000fca0007ffe0ff */
[----:B------:R-:W-:-:S05]  /*1c30*/  IMAD.MOV.U32 R24, RZ, RZ, R0 ;  /* 0x000000ffff187224 */ /* 0x000fca00078e0000 */
[----:B------:R-:W-:Y:S02]  /*1c40*/  @!P0 IADD3 R24, PT, PT, -R24, RZ, RZ ;  /* 0x000000ff18188210 */ /* 0x000fe40007ffe1ff */
[----:B------:R-:W-:Y:S01]  /*1c50*/  @!P1 LOP3.LUT R24, RZ, R5, RZ, 0x33, !PT ;  /* 0x00000005ff189212 */ /* 0x000fe200078e33ff */
[----:B------:R-:W-:Y:S05]  /*1c60*/  BRA.U UP1, `(.L_x_629) ;  /* 0x0000000101287547 */ /* 0x000fea000b800000 */
        /* <DEDUP_REMOVED lines=9> */
[----:B------:R-:W-:Y:S11]  /*1d00*/  BRA `(.L_x_630) ;  /* 0x0000000000147947 */ /* 0x000ff60003800000 */
.L_x_629:
[----:B------:R-:W1:Y:S01]  /*1d10*/  LDCU.64 UR12, c[0x0][0x3c0] ;  /* 0x00007800ff0c77ac */ /* 0x000e620008000a00 */
[----:B------:R-:W-:-:S04]  /*1d20*/  UIADD3 UR25, UPT, UPT, UR25, UR27, URZ ;  /* 0x0000001b19197290 */ /* 0x000fc8000fffe0ff */
[----:B-1----:R-:W-:Y:S02]  /*1d30*/  UIMAD.WIDE.U32 UR28, UR25, UR12, URZ ;  /* 0x0000000c191c72a5 */ /* 0x002fe4000f8e00ff */
[----:B------:R-:W-:-:S04]  /*1d40*/  UIMAD UR25, UR25, UR13, URZ ;  /* 0x0000000d191972a4 */ /* 0x000fc8000f8e02ff */
[----:B------:R-:W-:-:S12]  /*1d50*/  UIADD3 UR26, UPT, UPT, UR29, UR25, URZ ;  /* 0x000000191d1a7290 */ /* 0x000fd8000fffe0ff */
.L_x_630:
[----:B------:R-:W-:Y:S01]  /*1d60*/  UIADD3 UR25, UPT, UPT, -UR22, UR24, URZ ;  /* 0x0000001816197290 */ /* 0x000fe2000fffe1ff */
[----:B------:R-:W-:Y:S01]  /*1d70*/  SHF.R.U32.HI R31, RZ, 0x3, R240 ;  /* 0x00000003ff1f7819 */ /* 0x000fe200000116f0 */
[----:B------:R-:W1:Y:S01]  /*1d80*/  LDCU.64 UR6, c[0x0][0x3c8] ;  /* 0x00007900ff0677ac */ /* 0x000e620008000a00 */
[C---:B------:R-:W-:Y:S01]  /*1d90*/  IMAD.SHL.U32 R2, R240.reuse, 0x8, RZ ;  /* 0x00000008f0027824 */ /* 0x040fe200078e00ff */
[----:B------:R-:W-:Y:S01]  /*1da0*/  SHF.R.S32.HI R25, RZ, 0x1f, R24 ;  /* 0x0000001fff197819 */ /* 0x000fe20000011418 */
[----:B------:R-:W-:Y:S01]  /*1db0*/  IMAD.SHL.U32 R39, R240, 0x40, RZ ;  /* 0x00000040f0277824 */ /* 0x000fe200078e00ff */
[C---:B------:R-:W-:Y:S01]  /*1dc0*/  ISETP.GE.AND P0, PT, R31.reuse, UR25, PT ;  /* 0x000000191f007c0c */ /* 0x040fe2000bf06270 */
[C---:B------:R-:W-:Y:S01]  /*1dd0*/  VIADD R33, R31.reuse, 0x10 ;  /* 0x000000101f217836 */ /* 0x040fe20000000000 */
[C---:B------:R-:W-:Y:S01]  /*1de0*/  LOP3.LUT R82, R2.reuse, 0x38, RZ, 0xc0, !PT ;  /* 0x0000003802527812 */ /* 0x040fe200078ec0ff */
[----:B------:R-:W-:Y:S01]  /*1df0*/  VIADD R38, R31, 0x20 ;  /* 0x000000201f267836 */ /* 0x000fe20000000000 */
[----:B------:R2:W-:Y:S01]  /*1e00*/  STL [R1+0xb0], R2 ;  /* 0x0000b00201007387 */ /* 0x0005e20000100800 */
[C---:B------:R-:W-:Y:S01]  /*1e10*/  LOP3.LUT R0, R2.reuse, 0x1f8, RZ, 0xc0, !PT ;  /* 0x000001f802007812 */ /* 0x040fe200078ec0ff */
[----:B------:R-:W-:Y:S01]  /*1e20*/  USHF.R.U32.HI UR27, URZ, 0x19, UR10 ;  /* 0x00000019ff1b7899 */ /* 0x000fe2000801160a */
[----:B------:R-:W-:Y:S01]  /*1e30*/  ISETP.GE.AND P3, PT, R33, UR25, PT ;  /* 0x0000001921007c0c */ /* 0x000fe2000bf66270 */
[C---:B------:R-:W-:Y:S01]  /*1e40*/  VIADD R37, R31.reuse, 0x30 ;  /* 0x000000301f257836 */ /* 0x040fe20000000000 */
[----:B------:R-:W-:Y:S01]  /*1e50*/  LOP3.LUT R7, R2, 0x1e00, RZ, 0xc0, !PT ;  /* 0x00001e0002077812 */ /* 0x000fe200078ec0ff */
[C---:B------:R-:W-:Y:S01]  /*1e60*/  VIADD R36, R31.reuse, 0x40 ;  /* 0x000000401f247836 */ /* 0x040fe20000000000 */
[----:B------:R-:W-:Y:S01]  /*1e70*/  ISETP.GE.AND P2, PT, R38, UR25, PT ;  /* 0x0000001926007c0c */ /* 0x000fe2000bf46270 */
[----:B------:R-:W-:Y:S01]  /*1e80*/  VIADD R35, R31, 0x50 ;  /* 0x000000501f237836 */ /* 0x000fe20000000000 */
[----:B------:R-:W3:Y:S01]  /*1e90*/  @!P0 LDC.64 R8, c[0x0][0x3b0] ;  /* 0x0000ec00ff088b82 */ /* 0x000ee20000000a00 */
[----:B-1----:R-:W-:Y:S01]  /*1ea0*/  IMAD.U32 R6, RZ, RZ, UR7 ;  /* 0x00000007ff067e24 */ /* 0x002fe2000f8e00ff */
[--C-:B------:R-:W-:Y:S01]  /*1eb0*/  LOP3.LUT R0, R0, 0x38, R240.reuse, 0x78, !PT ;  /* 0x0000003800007812 */ /* 0x100fe200078e78f0 */
[----:B------:R-:W-:Y:S01]  /*1ec0*/  IMAD.U32 R5, RZ, RZ, UR6 ;  /* 0x00000006ff057e24 */ /* 0x000fe2000f8e00ff */
[----:B------:R-:W-:Y:S01]  /*1ed0*/  USHF.L.U32 UR6, UR10, 0x7, URZ ;  /* 0x000000070a067899 */ /* 0x000fe200080006ff */
[----:B------:R-:W-:Y:S01]  /*1ee0*/  ISETP.GE.AND P5, PT, R37, UR25, PT ;  /* 0x0000001925007c0c */ /* 0x000fe2000bfa6270 */
[C---:B------:R-:W-:Y:S01]  /*1ef0*/  VIADD R34, R31.reuse, 0x60 ;  /* 0x000000601f227836 */ /* 0x040fe20000000000 */
[----:B------:R-:W-:Y:S01]  /*1f00*/  LOP3.LUT R250, R0, R7, RZ, 0xfc, !PT ;  /* 0x0000000700fa7212 */ /* 0x000fe200078efcff */
[----:B------:R-:W1:Y:S01]  /*1f10*/  @!P0 LDC.64 R14, c[0x0][0x380] ;  /* 0x0000e000ff0e8b82 */ /* 0x000e620000000a00 */
[----:B------:R-:W-:Y:S01]  /*1f20*/  ISETP.GE.AND P4, PT, R36, UR25, PT ;  /* 0x0000001924007c0c */ /* 0x000fe2000bf86270 */
[C---:B------:R-:W-:Y:S01]  /*1f30*/  VIADD R32, R31.reuse, 0x70 ;  /* 0x000000701f207836 */ /* 0x040fe20000000000 */
[----:B------:R-:W-:Y:S01]  /*1f40*/  LOP3.LUT R30, R31, UR6, RZ, 0xfc, !PT ;  /* 0x000000061f1e7c12 */ /* 0x000fe2000f8efcff */
[----:B------:R-:W-:Y:S01]  /*1f50*/  UIMAD.WIDE.U32 UR32, UR14, 0x20, URZ ;  /* 0x000000200e2078a5 */ /* 0x000fe2000f8e00ff */
[----:B------:R-:W-:Y:S01]  /*1f60*/  ISETP.GE.AND P6, PT, R34, UR25, PT ;  /* 0x0000001922007c0c */ /* 0x000fe2000bfc6270 */
[----:B------:R-:W-:Y:S01]  /*1f70*/  IMAD.MOV.U32 R238, RZ, RZ, 0x20 ;  /* 0x00000020ffee7424 */ /* 0x000fe200078e00ff */
[----:B------:R-:W-:Y:S01]  /*1f80*/  SHF.R.U32.HI R83, RZ, 0x1, R240 ;  /* 0x00000001ff537819 */ /* 0x000fe200000116f0 */
[----:B------:R-:W4:Y:S01]  /*1f90*/  @!P3 LDC.64 R18, c[0x0][0x3b0] ;  /* 0x0000ec00ff12bb82 */ /* 0x000f220000000a00 */
[----:B--2---:R-:W-:Y:S01]  /*1fa0*/  IADD3 R2, P1, PT, R82, UR8, RZ ;  /* 0x0000000852027c10 */ /* 0x004fe2000ff3e0ff */
[----:B------:R-:W-:Y:S01]  /*1fb0*/  UIADD3 UR19, UPT, UPT, UR23, UR19, -UR24 ;  /* 0x0000001317137290 */ /* 0x000fe2000fffe818 */
[----:B------:R-:W-:Y:S01]  /*1fc0*/  LOP3.LUT R230, R39, 0x200, RZ, 0xc0, !PT ;  /* 0x0000020027e67812 */ /* 0x000fe200078ec0ff */
[----:B------:R-:W-:-:S02]  /*1fd0*/  IMAD.MOV.U32 R248, RZ, RZ, 0x48 ;  /* 0x00000048fff87424 */ /* 0x000fc400078e00ff */
[----:B------:R-:W-:Y:S01]  /*1fe0*/  IMAD.X R3, RZ, RZ, UR9, P1 ;  /* 0x00000009ff037e24 */ /* 0x000fe200088e06ff */
[----:B------:R-:W-:Y:S01]  /*1ff0*/  IADD3 R4, P1, PT, R82, UR30, RZ ;  /* 0x0000001e52047c10 */ /* 0x000fe2000ff3e0ff */
[----:B------:R-:W2:Y:S01]  /*2000*/  S2UR UR7, SR_CgaCtaId ;  /* 0x00000000000779c3 */ /* 0x000ea20000008800 */
[----:B---3--:R-:W-:Y:S01]  /*2010*/  @!P0 IMAD R10, R8, UR27, RZ ;  /* 0x0000001b080a8c24 */ /* 0x008fe2000f8e02ff */
[----:B------:R-:W-:Y:S01]  /*2020*/  USHF.L.U32 UR30, UR14, 0x7, URZ ;  /* 0x000000070e1e7899 */ /* 0x000fe200080006ff */
[----:B------:R-:W-:-:S04]  /*2030*/  IMAD.WIDE.U32 R2, R5, UR5, R2 ;  /* 0x0000000505027c25 */ /* 0x000fc8000f8e0002 */
[----:B------:R-:W-:Y:S01]  /*2040*/  IMAD.X R5, RZ, RZ, UR11, P1 ;  /* 0x0000000bff057e24 */ /* 0x000fe200088e06ff */
[----:B------:R-:W3:Y:S01]  /*2050*/  @!P2 LDC.64 R16, c[0x0][0x3b0] ;  /* 0x0000ec00ff10ab82 */ /* 0x000ee20000000a00 */
[----:B------:R-:W-:Y:S01]  /*2060*/  IMAD R3, R6, UR5, R3 ;  /* 0x0000000506037c24 */ /* 0x000fe2000f8e0203 */
[C---:B------:R-:W-:Y:S01]  /*2070*/  @!P3 IADD3 R0, P1, PT, R30.reuse, 0x10, RZ ;  /* 0x000000101e00b810 */ /* 0x040fe20007f3e0ff */
[----:B------:R-:W-:Y:S01]  /*2080*/  IMAD.WIDE.U32 R6, R31, UR14, R4 ;  /* 0x0000000e1f067c25 */ /* 0x000fe2000f8e0004 */
[----:B------:R-:W-:Y:S01]  /*2090*/  UMOV UR5, 0x400 ;  /* 0x0000040000057882 */ /* 0x000fe20000000000 */
[----:B------:R-:W5:Y:S02]  /*20a0*/  LDCU.128 UR8, c[0x0][0x3d0] ;  /* 0x00007a00ff0877ac */ /* 0x000f640008000c00 */
[C---:B------:R-:W-:Y:S01]  /*20b0*/  @!P0 IMAD R9, R30.reuse, R9, R10 ;  /* 0x000000091e098224 */ /* 0x040fe200078e020a */
[----:B------:R-:W5:Y:S01]  /*20c0*/  @!P3 LDC.64 R26, c[0x0][0x380] ;  /* 0x0000e000ff1abb82 */ /* 0x000f620000000a00 */
[----:B------:R-:W-:-:S04]  /*20d0*/  @!P0 IMAD.WIDE.U32 R4, R30, R8, R2 ;  /* 0x000000081e048225 */ /* 0x000fc800078e0002 */
[----:B------:R-:W-:Y:S02]  /*20e0*/  IMAD R11, R31, UR15, R7 ;  /* 0x0000000f1f0b7c24 */ /* 0x000fe4000f8e0207 */
[----:B------:R-:W-:Y:S01]  /*20f0*/  @!P3 IMAD.X R12, RZ, RZ, UR27, P1 ;  /* 0x0000001bff0cbe24 */ /* 0x000fe200088e06ff */
[----:B-1----:R-:W-:Y:S01]  /*2100*/  @!P0 LEA R8, P1, R4, R14, 0x1 ;  /* 0x0000000e04088211 */ /* 0x002fe200078208ff */
[----:B------:R-:W-:Y:S01]  /*2110*/  @!P0 IMAD.IADD R7, R5, 0x1, R9 ;  /* 0x0000000105078824 */ /* 0x000fe200078e0209 */
[----:B------:R-:W1:Y:S01]  /*2120*/  @!P2 LDC.64 R22, c[0x0][0x380] ;  /* 0x0000e000ff16ab82 */ /* 0x000e620000000a00 */
[-C--:B----4-:R-:W-:Y:S01]  /*2130*/  @!P3 IMAD R5, R12, R18.reuse, RZ ;  /* 0x000000120c05b224 */ /* 0x090fe200078e02ff */
[----:B--2---:R-:W-:Y:S01]  /*2140*/  ULEA UR5, UR7, UR5, 0x18 ;  /* 0x0000000507057291 */ /* 0x004fe2000f8ec0ff */
[----:B------:R-:W-:Y:S01]  /*2150*/  IMAD.MOV.U32 R10, RZ, RZ, R6 ;  /* 0x000000ffff0a7224 */ /* 0x000fe200078e0006 */
[----:B------:R-:W-:Y:S01]  /*2160*/  @!P0 LEA.HI.X R9, R4, R15, R7, 0x1, P1 ;  /* 0x0000000f04098211 */ /* 0x000fe200008f0c07 */
[----:B------:R-:W-:Y:S01]  /*2170*/  @!P3 IMAD R14, R0, R19, R5 ;  /* 0x00000013000eb224 */ /* 0x000fe200078e0205 */
[----:B------:R-:W-:Y:S01]  /*2180*/  @!P2 IADD3 R12, P1, PT, R30, 0x20, RZ ;  /* 0x000000201e0ca810 */ /* 0x000fe20007f3e0ff */
[----:B------:R-:W-:Y:S01]  /*2190*/  @!P3 IMAD.WIDE.U32 R6, R0, R18, R2 ;  /* 0x000000120006b225 */ /* 0x000fe200078e0002 */
[----:B------:R-:W2:Y:S01]  /*21a0*/  @!P5 LDC.64 R20, c[0x0][0x3b0] ;  /* 0x0000ec00ff14db82 */ /* 0x000ea20000000a00 */
[----:B------:R-:W-:Y:S01]  /*21b0*/  LEA R250, R250, UR5, 0x1 ;  /* 0x00000005fafa7c11 */ /* 0x000fe2000f8e08ff */
[----:B------:R-:W4:Y:S01]  /*21c0*/  LDCU.64 UR6, c[0x0][0x388] ;  /* 0x00007100ff0677ac */ /* 0x000f220008000a00 */
[----:B------:R-:W-:-:S02]  /*21d0*/  @!P2 IMAD.X R4, RZ, RZ, UR27, P1 ;  /* 0x0000001bff04ae24 */ /* 0x000fc400088e06ff */
[----:B------:R-:W-:Y:S01]  /*21e0*/  @!P2 IMAD.MOV.U32 R5, RZ, RZ, R3 ;  /* 0x000000ffff05a224 */ /* 0x000fe200078e0003 */
[----:B------:R-:W-:Y:S01]  /*21f0*/  @!PT LDS RZ, [RZ] ;  /* 0x00000000fffff984 */ /* 0x000fe20000000800 */
[----:B------:R-:W-:Y:S01]  /*2200*/  @!PT LDS RZ, [RZ] ;  /* 0x00000000fffff984 */ /* 0x000fe20000000800 */
[----:B------:R-:W-:Y:S01]  /*2210*/  @!PT LDS RZ, [RZ] ;  /* 0x00000000fffff984 */ /* 0x000fe20000000800 */
[----:B------:R5:W-:Y:S01]  /*2220*/  @!P0 LDGSTS.E.BYPASS.LTC128B.128 [R250], desc[UR20][R8.64] ;  /* 0x0000000008fa8fae */ /* 0x000be2000b981a14 */
[-C--:B---3--:R-:W-:Y:S02]  /*2230*/  @!P2 IMAD R0, R4, R16.reuse, RZ ;  /* 0x000000100400a224 */ /* 0x088fe400078e02ff */
[----:B------:R-:W-:Y:S02]  /*2240*/  @!P2 IMAD.MOV.U32 R4, RZ, RZ, R2 ;  /* 0x000000ffff04a224 */ /* 0x000fe400078e0002 */
[----:B------:R-:W-:Y:S01]  /*2250*/  @!P2 IMAD R13, R12, R17, R0 ;  /* 0x000000110c0da224 */ /* 0x000fe200078e0200 */
[----:B------:R-:W-:Y:S01]  /*2260*/  @!P5 IADD3 R0, P0, PT, R30, 0x30, RZ ;  /* 0x000000301e00d810 */ /* 0x000fe20007f1e0ff */
[----:B------:R-:W-:Y:S02]  /*2270*/  @!P3 IMAD.IADD R7, R7, 0x1, R14 ;  /* 0x000000010707b824 */ /* 0x000fe400078e020e */
[----:B------:R-:W-:Y:S01]  /*2280*/  @!P2 IMAD.WIDE.U32 R4, R12, R16, R4 ;  /* 0x000000100c04a225 */ /* 0x000fe200078e0004 */
[----:B------:R-:W3:Y:S03]  /*2290*/  @!P5 LDC.64 R14, c[0x0][0x380] ;  /* 0x0000e000ff0edb82 */ /* 0x000ee60000000a00 */
[----:B------:R-:W-:-:S02]  /*22a0*/  @!P5 IMAD.X R12, RZ, RZ, UR27, P0 ;  /* 0x0000001bff0cde24 */ /* 0x000fc400080e06ff */
[----:B------:R-:W-:-:S03]  /*22b0*/  IMAD.MOV.U32 R249, RZ, RZ, 0x8 ;  /* 0x00000008fff97424 */ /* 0x000fc600078e00ff */
[----:B------:R-:W4:Y:S01]  /*22c0*/  @!P4 LDC.64 R16, c[0x0][0x3b0] ;  /* 0x0000ec00ff10cb82 */ /* 0x000f220000000a00 */
[----:B-----5:R-:W-:-:S04]  /*22d0*/  @!P3 LEA R8, P1, R6, R26, 0x1 ;  /* 0x0000001a0608b211 */ /* 0x020fc800078208ff */
[----:B------:R-:W-:Y:S01]  /*22e0*/  @!P3 LEA.HI.X R9, R6, R27, R7, 0x1, P1 ;  /* 0x0000001b0609b211 */ /* 0x000fe200008f0c07 */
[----:B------:R-:W-:Y:S01]  /*22f0*/  @!P2 IMAD.IADD R7, R5, 0x1, R13 ;  /* 0x000000010507a824 */ /* 0x000fe200078e020d */
[----:B------:R-:W-:Y:S01]  /*2300*/  ISETP.GE.AND P1, PT, R35, UR25, PT ;  /* 0x0000001923007c0c */ /* 0x000fe2000bf26270 */
[----:B--2---:R-:W-:Y:S01]  /*2310*/  @!P5 IMAD R5, R12, R20, RZ ;  /* 0x000000140c05d224 */ /* 0x004fe200078e02ff */
[C---:B-1----:R-:W-:Y:S01]  /*2320*/  @!P2 LEA R6, P0, R4.reuse, R22, 0x1 ;  /* 0x000000160406a211 */ /* 0x042fe200078008ff */
[----:B------:R1:W-:Y:S01]  /*2330*/  @!P3 LDGSTS.E.BYPASS.LTC128B.128 [R250+0x800], desc[UR20][R8.64] ;  /* 0x0080000008fabfae */ /* 0x0003e2000b981a14 */
[----:B------:R-:W2:Y:S02]  /*2340*/  @!P4 LDC.64 R26, c[0x0][0x380] ;  /* 0x0000e000ff1acb82 */ /* 0x000ea40000000a00 */
[----:B------:R-:W-:Y:S01]  /*2350*/  @!P2 LEA.HI.X R7, R4, R23, R7, 0x1, P0 ;  /* 0x000000170407a211 */ /* 0x000fe200000f0c07 */
[----:B------:R-:W-:-:S04]  /*2360*/  @!P5 IMAD.MOV.U32 R4, RZ, RZ, R2 ;  /* 0x000000ffff04d224 */ /* 0x000fc800078e0002 */
[----:B------:R5:W-:Y:S01]  /*2370*/  @!P2 LDGSTS.E.BYPASS.LTC128B.128 [R250+0x1000], desc[UR20][R6.64] ;  /* 0x0100000006faafae */ /* 0x000be2000b981a14 */
[----:B------:R-:W2:Y:S08]  /*2380*/  @!P6 LDC.64 R22, c[0x0][0x3b0] ;  /* 0x0000ec00ff16eb82 */ /* 0x000eb00000000a00 */
[----:B------:R-:W2:Y:S01]  /*2390*/  @!P1 LDC.64 R28, c[0x0][0x380] ;  /* 0x0000e000ff1c9b82 */ /* 0x000ea20000000a00 */
[----:B-1----:R-:W-:Y:S01]  /*23a0*/  @!P5 IMAD R9, R0, R21, R5 ;  /* 0x000000150009d224 */ /* 0x002fe200078e0205 */
[----:B------:R-:W-:Y:S01]  /*23b0*/  @!P4 IADD3 R8, P0, PT, R30, 0x40, RZ ;  /* 0x000000401e08c810 */ /* 0x000fe20007f1e0ff */
[----:B------:R-:W-:-:S02]  /*23c0*/  @!P5 IMAD.MOV.U32 R5, RZ, RZ, R3 ;  /* 0x000000ffff05d224 */ /* 0x000fc400078e0003 */
[----:B------:R-:W-:-:S03]  /*23d0*/  @!P5 IMAD.WIDE.U32 R4, R0, R20, R4 ;  /* 0x000000140004d225 */ /* 0x000fc600078e0004 */
[----:B------:R-:W1:Y:S01]  /*23e0*/  @!P1 LDC.64 R20, c[0x0][0x3b0] ;  /* 0x0000ec00ff149b82 */ /* 0x000e620000000a00 */
[----:B------:R-:W-:Y:S01]  /*23f0*/  @!P4 IMAD.X R0, RZ, RZ, UR27, P0 ;  /* 0x0000001bff00ce24 */ /* 0x000fe200080e06ff */
[----:B---3--:R-:W-:Y:S01]  /*2400*/  @!P5 LEA R12, P0, R4, R14, 0x1 ;  /* 0x0000000e040cd211 */ /* 0x008fe200078008ff */
[----:B------:R-:W-:Y:S01]  /*2410*/  @!P5 IMAD.IADD R9, R5, 0x1, R9 ;  /* 0x000000010509d824 */ /* 0x000fe200078e0209 */
[----:B------:R-:W-:Y:S01]  /*2420*/  @!P1 IADD3 R14, P2, PT, R30, 0x50, RZ ;  /* 0x000000501e0e9810 */ /* 0x000fe20007f5e0ff */
[----:B----4-:R-:W-:Y:S02]  /*2430*/  @!P4 IMAD R5, R0, R16, RZ ;  /* 0x000000100005c224 */ /* 0x010fe400078e02ff */
[----:B------:R-:W-:Y:S01]  /*2440*/  IMAD R0, R25, UR8, RZ ;  /* 0x0000000819007c24 */ /* 0x000fe2000f8e02ff */
[----:B------:R-:W-:Y:S01]  /*2450*/  @!P5 LEA.HI.X R13, R4, R15, R9, 0x1, P0 ;  /* 0x0000000f040dd211 */ /* 0x000fe200000f0c09 */
[----:B------:R-:W-:Y:S01]  /*2460*/  @!P4 IMAD R9, R8, R17, R5 ;  /* 0x000000110809c224 */ /* 0x000fe200078e0205 */
[----:B------:R-:W-:Y:S01]  /*2470*/  ISETP.GE.AND P0, PT, R32, UR25, PT ;  /* 0x0000001920007c0c */ /* 0x000fe2000bf06270 */
[----:B------:R-:W-:-:S02]  /*2480*/  @!P4 IMAD.MOV.U32 R4, RZ, RZ, R2 ;  /* 0x000000ffff04c224 */ /* 0x000fc400078e0002 */
[----:B------:R-:W-:Y:S01]  /*2490*/  @!P4 IMAD.MOV.U32 R5, RZ, RZ, R3 ;  /* 0x000000ffff05c224 */ /* 0x000fe200078e0003 */
[----:B------:R3:W-:Y:S01]  /*24a0*/  @!P5 LDGSTS.E.BYPASS.LTC128B.128 [R250+0x1800], desc[UR20][R12.64] ;  /* 0x018000000cfadfae */ /* 0x0007e2000b981a14 */
[C---:B------:R-:W-:Y:S01]  /*24b0*/  IMAD R0, R24.reuse, UR9, R0 ;  /* 0x0000000918007c24 */ /* 0x040fe2000f8e0200 */
[----:B------:R-:W-:Y:S01]  /*24c0*/  UIADD3 UR9, UPT, UPT, UR4, -0x1, URZ ;  /* 0xffffffff04097890 */ /* 0x000fe2000fffe0ff */
[----:B-----5:R-:W-:-:S03]  /*24d0*/  IMAD.WIDE.U32 R6, R24, UR8, R10 ;  /* 0x0000000818067c25 */ /* 0x020fc6000f8e000a */
[----:B------:R-:W-:Y:S01]  /*24e0*/  UIMAD UR8, UR9, -0x80, UR23 ;  /* 0xffffff80090878a4 */ /* 0x000fe2000f8e0217 */
[----:B------:R-:W-:Y:S01]  /*24f0*/  @!P1 IMAD.X R15, RZ, RZ, UR27, P2 ;  /* 0x0000001bff0f9e24 */ /* 0x000fe200090e06ff */
[----:B------:R-:W-:Y:S01]  /*2500*/  LEA R233, P3, R6, UR6, 0x1 ;  /* 0x0000000606e97c11 */ /* 0x000fe2000f8608ff */
[----:B------:R-:W-:Y:S01]  /*2510*/  @!P4 IMAD.WIDE.U32 R4, R8, R16, R4 ;  /* 0x000000100804c225 */ /* 0x000fe200078e0004 */
[----:B------:R-:W-:Y:S01]  /*2520*/  USHF.L.U64.HI UR6, UR14, 0x7, UR15 ;  /* 0x000000070e067899 */ /* 0x000fe2000801020f */
[----:B------:R-:W4:Y:S01]  /*2530*/  @!P0 LDC.64 R16, c[0x0][0x3b0] ;  /* 0x0000ec00ff108b82 */ /* 0x000f220000000a00 */
[----:B------:R-:W-:Y:S01]  /*2540*/  UIMAD.WIDE.U32 UR30, UR30, UR9, URZ ;  /* 0x000000091e1e72a5 */ /* 0x000fe2000f8e00ff */
[----:B------:R-:W-:Y:S01]  /*2550*/  IMAD.IADD R0, R7, 0x1, R0 ;  /* 0x0000000107007824 */ /* 0x000fe200078e0200 */
[----:B--2---:R-:W-:Y:S01]  /*2560*/  @!P4 LEA R8, P2, R4, R26, 0x1 ;  /* 0x0000001a0408c211 */ /* 0x004fe200078408ff */
[-C--:B-1----:R-:W-:Y:S01]  /*2570*/  @!P1 IMAD R15, R15, R20.reuse, RZ ;  /* 0x000000140f0f9224 */ /* 0x082fe200078e02ff */
[----:B------:R-:W-:Y:S01]  /*2580*/  UIMAD UR6, UR6, UR9, URZ ;  /* 0x00000009060672a4 */ /* 0x000fe2000f8e02ff */
[----:B------:R-:W-:Y:S01]  /*2590*/  @!P4 IMAD.IADD R5, R5, 0x1, R9 ;  /* 0x000000010505c824 */ /* 0x000fe200078e0209 */
[----:B------:R-:W-:Y:S01]  /*25a0*/  LEA.HI.X R232, R6, UR7, R0, 0x1, P3 ;  /* 0x0000000706e87c11 */ /* 0x000fe200098f0c00 */
[--C-:B------:R-:W-:Y:S01]  /*25b0*/  @!P6 IMAD.MOV.U32 R10, RZ, RZ, R2.reuse ;  /* 0x000000ffff0ae224 */ /* 0x100fe200078e0002 */
[----:B------:R-:W-:Y:S01]  /*25c0*/  UIADD3 UR6, UPT, UPT, UR31, UR6, URZ ;  /* 0x000000061f067290 */ /* 0x000fe2000fffe0ff */
[----:B------:R-:W-:Y:S01]  /*25d0*/  @!P6 IMAD.MOV.U32 R11, RZ, RZ, R3 ;  /* 0x000000ffff0be224 */ /* 0x000fe200078e0003 */
[----:B------:R-:W-:Y:S01]  /*25e0*/  @!P4 LEA.HI.X R9, R4, R27, R5, 0x1, P2 ;  /* 0x0000001b0409c211 */ /* 0x000fe200010f0c05 */
[--C-:B------:R-:W-:Y:S01]  /*25f0*/  @!P0 IMAD.MOV.U32 R18, RZ, RZ, R2.reuse ;  /* 0x000000ffff128224 */ /* 0x100fe200078e0002 */
[----:B------:R-:W-:Y:S01]  /*2600*/  @!P6 IADD3 R7, P2, PT, R30, 0x60, RZ ;  /* 0x000000601e07e810 */ /* 0x000fe20007f5e0ff */
[----:B------:R-:W-:Y:S01]  /*2610*/  @!P0 IMAD.MOV.U32 R19, RZ, RZ, R3 ;  /* 0x000000ffff138224 */ /* 0x000fe200078e0003 */
[----:B------:R-:W-:Y:S01]  /*2620*/  ISETP.GE.AND P5, PT, R33, UR8, PT ;  /* 0x0000000821007c0c */ /* 0x000fe2000bfa6270 */
[C---:B------:R-:W-:Y:S01]  /*2630*/  @!P1 IMAD R0, R14.reuse, R21, R15 ;  /* 0x000000150e009224 */ /* 0x040fe200078e020f */
[----:B---3--:R-:W1:Y:S01]  /*2640*/  @!P0 LDC.64 R12, c[0x0][0x380] ;  /* 0x0000e000ff0c8b82 */ /* 0x008e620000000a00 */
[----:B------:R-:W-:Y:S01]  /*2650*/  @!P1 IMAD.WIDE.U32 R2, R14, R20, R2 ;  /* 0x000000140e029225 */ /* 0x000fe200078e0002 */
[----:B------:R-:W-:Y:S01]  /*2660*/  @!P4 LDGSTS.E.BYPASS.LTC128B.128 [R250+0x2000], desc[UR20][R8.64] ;  /* 0x0200000008facfae */ /* 0x000fe2000b981a14 */
[----:B------:R-:W-:Y:S01]  /*2670*/  ISETP.GE.AND P4, PT, R38, UR8, PT ;  /* 0x0000000826007c0c */ /* 0x000fe2000bf86270 */
[----:B------:R-:W-:Y:S01]  /*2680*/  USHF.L.U32 UR7, UR15, 0x5, URZ ;  /* 0x000000050f077899 */ /* 0x000fe200080006ff */
[----:B------:R-:W-:Y:S01]  /*2690*/  @!P6 IMAD.X R6, RZ, RZ, UR27, P2 ;  /* 0x0000001bff06ee24 */ /* 0x000fe200090e06ff */
[----:B------:R-:W-:Y:S01]  /*26a0*/  @!P1 LEA R4, P2, R2, R28, 0x1 ;  /* 0x0000001c02049211 */ /* 0x000fe200078408ff */
[----:B------:R-:W-:Y:S01]  /*26b0*/  @!P1 IMAD.IADD R0, R3, 0x1, R0 ;  /* 0x0000000103009824 */ /* 0x000fe200078e0200 */
[----:B------:R-:W2:Y:S01]  /*26c0*/  @!P6 LDC.64 R14, c[0x0][0x380] ;  /* 0x0000e000ff0eeb82 */ /* 0x000ea20000000a00 */
[-C--:B------:R-:W-:Y:S01]  /*26d0*/  @!P6 IMAD R6, R6, R22.reuse, RZ ;  /* 0x000000160606e224 */ /* 0x080fe200078e02ff */
[----:B------:R-:W-:Y:S02]  /*26e0*/  STL [R1+0x50], R233 ;  /* 0x000050e901007387 */ /* 0x000fe40000100800 */
[----:B------:R-:W-:Y:S01]  /*26f0*/  @!P1 LEA.HI.X R5, R2, R29, R0, 0x1, P2 ;  /* 0x0000001d02059211 */ /* 0x000fe200010f0c00 */
[C---:B------:R-:W-:Y:S01]  /*2700*/  @!P6 IMAD R6, R7.reuse, R23, R6 ;  /* 0x000000170706e224 */ /* 0x040fe200078e0206 */
[----:B------:R-:W-:Y:S01]  /*2710*/  @!P0 IADD3 R0, P2, PT, R30, 0x70, RZ ;  /* 0x000000701e008810 */ /* 0x000fe20007f5e0ff */
[----:B------:R-:W-:Y:S01]  /*2720*/  @!P6 IMAD.WIDE.U32 R2, R7, R22, R10 ;  /* 0x000000160702e225 */ /* 0x000fe200078e000a */
[----:B------:R-:W-:Y:S01]  /*2730*/  VOTEU.ALL UP0, P4 ;  /* 0x0000000000ff7886 */ /* 0x000fe20002000000 */
[----:B------:R3:W-:Y:S02]  /*2740*/  @!P1 LDGSTS.E.BYPASS.LTC128B.128 [R250+0x2800], desc[UR20][R4.64] ;  /* 0x0280000004fa9fae */ /* 0x0007e4000b981a14 */
[----:B------:R-:W-:Y:S01]  /*2750*/  @!P0 IMAD.X R7, RZ, RZ, UR27, P2 ;  /* 0x0000001bff078e24 */ /* 0x000fe200090e06ff */
[----:B------:R-:W-:Y:S01]  /*2760*/  ISETP.GE.AND P2, PT, R31, UR8, PT ;  /* 0x000000081f007c0c */ /* 0x000fe2000bf46270 */
[----:B------:R-:W-:Y:S01]  /*2770*/  @!P6 IMAD.IADD R3, R3, 0x1, R6 ;  /* 0x000000010303e824 */ /* 0x000fe200078e0206 */
[----:B------:R-:W-:Y:S01]  /*2780*/  @!UP0 UIADD3 UR27, UP1, UPT, UR30, UR32, URZ ;  /* 0x000000201e1b8290 */ /* 0x000fe2000ff3e0ff */
[----:B----4-:R-:W-:Y:S01]  /*2790*/  @!P0 IMAD R6, R7, R16, RZ ;  /* 0x0000001007068224 */ /* 0x010fe200078e02ff */
[----:B------:R-:W-:Y:S01]  /*27a0*/  STL [R1+0x4c], R232 ;  /* 0x00004ce801007387 */ /* 0x000fe20000100800 */
[----:B------:R-:W-:Y:S01]  /*27b0*/  IMAD.U32 R7, RZ, RZ, UR15 ;  /* 0x0000000fff077e24 */ /* 0x000fe2000f8e00ff */
[----:B------:R-:W-:Y:S01]  /*27c0*/  @!UP0 UIADD3.X UR7, UPT, UPT, UR6, UR33, UR7, UP1, !UPT ;  /* 0x0000002106078290 */ /* 0x000fe20008ffe407 */
[----:B------:R-:W-:Y:S01]  /*27d0*/  @!P0 IMAD R6, R0, R17, R6 ;  /* 0x0000001100068224 */ /* 0x000fe200078e0206 */
[----:B------:R-:W-:Y:S01]  /*27e0*/  UIMAD.WIDE.U32 UR32, UR14, 0x40, URZ ;  /* 0x000000400e2078a5 */ /* 0x000fe2000f8e00ff */
[----:B--2---:R-:W-:-:S04]  /*27f0*/  @!P6 LEA R14, P3, R2, R14, 0x1 ;  /* 0x0000000e020ee211 */ /* 0x004fc800078608ff */
[----:B------:R-:W-:Y:S01]  /*2800*/  @!P6 LEA.HI.X R15, R2, R15, R3, 0x1, P3 ;  /* 0x0000000f020fe211 */ /* 0x000fe200018f0c03 */
[----:B------:R-:W-:Y:S01]  /*2810*/  @!P0 IMAD.WIDE.U32 R2, R0, R16, R18 ;  /* 0x0000001000028225 */ /* 0x000fe200078e0012 */
[----:B------:R-:W-:-:S03]  /*2820*/  LOP3.LUT R18, R39, 0x400, RZ, 0xc0, !PT ;  /* 0x0000040027127812 */ /* 0x000fc600078ec0ff */
[----:B------:R-:W-:Y:S01]  /*2830*/  IMAD.U32 R0, RZ, RZ, UR6 ;  /* 0x00000006ff007e24 */ /* 0x000fe2000f8e00ff */
[----:B-1----:R-:W-:Y:S01]  /*2840*/  @!P0 LEA R12, P3, R2, R12, 0x1 ;  /* 0x0000000c020c8211 */ /* 0x002fe200078608ff */
[----:B------:R-:W-:Y:S01]  /*2850*/  @!P0 IMAD.IADD R6, R3, 0x1, R6 ;  /* 0x0000000103068824 */ /* 0x000fe200078e0206 */
[----:B------:R-:W-:Y:S01]  /*2860*/  @!P6 LDGSTS.E.BYPASS.LTC128B.128 [R250+0x3000], desc[UR20][R14.64] ;  /* 0x030000000efaefae */ /* 0x000fe2000b981a14 */
[----:B---3--:R-:W-:Y:S01]  /*2870*/  IMAD.U32 R4, RZ, RZ, UR30 ;  /* 0x0000001eff047e24 */ /* 0x008fe2000f8e00ff */
[----:B------:R-:W-:Y:S01]  /*2880*/  ISETP.GE.AND P6, PT, R36, UR8, PT ;  /* 0x0000000824007c0c */ /* 0x000fe2000bfc6270 */
[----:B------:R-:W-:Y:S01]  /*2890*/  IMAD.U32 R5, RZ, RZ, UR31 ;  /* 0x0000001fff057e24 */ /* 0x000fe2000f8e00ff */
[----:B------:R-:W-:Y:S01]  /*28a0*/  @!P0 LEA.HI.X R13, R2, R13, R6, 0x1, P3 ;  /* 0x0000000d020d8211 */ /* 0x000fe200018f0c06 */
[----:B------:R-:W-:Y:S01]  /*28b0*/  IMAD.U32 R5, RZ, RZ, UR14 ;  /* 0x0000000eff057e24 */ /* 0x000fe2000f8e00ff */
[CC--:B------:R-:W-:Y:S01]  /*28c0*/  @!P2 LEA R10, P1, R4.reuse, R233.reuse, 0x1 ;  /* 0x000000e9040aa211 */ /* 0x0c0fe200078208ff */
[----:B------:R-:W-:Y:S01]  /*28d0*/  IMAD.U32 R3, RZ, RZ, UR31 ;  /* 0x0000001fff037e24 */ /* 0x000fe2000f8e00ff */
[----:B------:R-:W-:Y:S01]  /*28e0*/  ISETP.GE.AND P3, PT, R37, UR8, PT ;  /* 0x0000000825007c0c */ /* 0x000fe2000bf66270 */
[----:B------:R-:W-:Y:S01]  /*28f0*/  IMAD.U32 R16, RZ, RZ, UR27 ;  /* 0x0000001bff107e24 */ /* 0x000fe2000f8e00ff */
[----:B------:R-:W-:Y:S01]  /*2900*/  @!P2 LEA.HI.X R11, R4, R232, R0, 0x1, P1 ;  /* 0x000000e8040ba211 */ /* 0x000fe200008f0c00 */
[----:B------:R-:W-:Y:S01]  /*2910*/  IMAD.U32 R0, RZ, RZ, UR14 ;  /* 0x0000000eff007e24 */ /* 0x000fe2000f8e00ff */
[----:B------:R-:W-:Y:S01]  /*2920*/  @!P0 LDGSTS.E.BYPASS.LTC128B.128 [R250+0x3800], desc[UR20][R12.64] ;  /* 0x038000000cfa8fae */ /* 0x000fe2000b981a14 */
[----:B------:R-:W-:Y:S01]  /*2930*/  IMAD.U32 R4, RZ, RZ, UR15 ;  /* 0x0000000fff047e24 */ /* 0x000fe2000f8e00ff */
[----:B------:R-:W-:Y:S01]  /*2940*/  ISETP.GE.AND P0, PT, R33, UR8, PT ;  /* 0x0000000821007c0c */ /* 0x000fe2000bf06270 */
[----:B------:R-:W-:Y:S01]  /*2950*/  IMAD.U32 R2, RZ, RZ, UR30 ;  /* 0x0000001eff027e24 */ /* 0x000fe2000f8e00ff */
[----:B------:R-:W-:Y:S01]  /*2960*/  @!P5 LEA R0, P1, R0, UR30, 0x4 ;  /* 0x0000001e0000dc11 */ /* 0x000fe2000f8220ff */
[----:B------:R-:W-:Y:S01]  /*2970*/  IMAD.U32 R3, RZ, RZ, UR6 ;  /* 0x00000006ff037e24 */ /* 0x000fe2000f8e00ff */
[----:B------:R-:W-:Y:S01]  /*2980*/  VOTEU.ALL UP0, P6 ;  /* 0x0000000000ff7886 */ /* 0x000fe20003000000 */
[----:B------:R1:W-:Y:S01]  /*2990*/  @!P2 LDGSTS.E.BYPASS.LTC128B.128 [R250+0x4000], desc[UR20][R10.64] ;  /* 0x040000000afaafae */ /* 0x0003e2000b981a14 */
[----:B------:R-:W-:Y:S01]  /*29a0*/  @!P5 LEA.HI.X R5, R5, UR6, R4, 0x4, P1 ;  /* 0x000000060505dc11 */ /* 0x000fe200088f2404 */
[----:B------:R-:W-:Y:S01]  /*29b0*/  IMAD.U32 R4, RZ, RZ, UR14 ;  /* 0x0000000eff047e24 */ /* 0x000fe2000f8e00ff */
[----:B------:R-:W-:Y:S01]  /*29c0*/  @!P5 LEA R8, P1, R0, R233, 0x1 ;  /* 0x000000e90008d211 */ /* 0x000fe200078208ff */
[----:B------:R-:W-:-:S02]  /*29d0*/  @!UP0 UIADD3 UR27, UP1, UPT, UR30, UR32, URZ ;  /* 0x000000201e1b8290 */ /* 0x000fc4000ff3e0ff */
[----:B------:R-:W-:Y:S01]  /*29e0*/  @!P3 IMAD.WIDE.U32 R2, R4, 0x30, R2 ;  /* 0x000000300402b825 */ /* 0x000fe200078e0002 */
[-C--:B------:R-:W-:Y:S02]  /*29f0*/  @!P5 LEA.HI.X R9, R0, R232.reuse, R5, 0x1, P1 ;  /* 0x000000e80009d211 */ /* 0x080fe400008f0c05 */
[CC--:B------:R-:W-:Y:S01]  /*2a00*/  @!P4 LEA R6, P1, R16.reuse, R233.reuse, 0x1 ;  /* 0x000000e91006c211 */ /* 0x0c0fe200078208ff */
[----:B------:R-:W-:Y:S01]  /*2a10*/  IMAD.U32 R5, RZ, RZ, UR7 ;  /* 0x00000007ff057e24 */ /* 0x000fe2000f8e00ff */
[----:B------:R-:W-:Y:S01]  /*2a20*/  USHF.L.U32 UR7, UR15, 0x6, URZ ;  /* 0x000000060f077899 */ /* 0x000fe200080006ff */
[----:B------:R-:W-:Y:S01]  /*2a30*/  @!P3 IMAD R0, R7, 0x30, RZ ;  /* 0x000000300700b824 */ /* 0x000fe200078e02ff */
[----:B------:R2:W-:Y:S01]  /*2a40*/  @!P5 LDGSTS.E.BYPASS.LTC128B.128 [R250+0x4800], desc[UR20][R8.64] ;  /* 0x0480000008fadfae */ /* 0x0005e2000b981a14 */
[----:B------:R-:W-:Y:S01]  /*2a50*/  ISETP.GE.AND P5, PT, R35, UR8, PT ;  /* 0x0000000823007c0c */ /* 0x000fe2000bfa6270 */
[----:B------:R-:W-:Y:S01]  /*2a60*/  @!UP0 UIADD3.X UR7, UPT, UPT, UR6, UR33, UR7, UP1, !UPT ;  /* 0x0000002106078290 */ /* 0x000fe20008ffe407 */
[----:B------:R-:W-:Y:S01]  /*2a70*/  @!P4 LEA.HI.X R7, R16, R232, R5, 0x1, P1 ;  /* 0x000000e81007c211 */ /* 0x000fe200008f0c05 */
[----:B------:R-:W-:Y:S01]  /*2a80*/  @!P3 IMAD.IADD R0, R3, 0x1, R0 ;  /* 0x000000010300b824 */ /* 0x000fe200078e0200 */
[----:B------:R-:W-:Y:S01]  /*2a90*/  @!P3 LEA R4, P1, R2, R233, 0x1 ;  /* 0x000000e90204b211 */ /* 0x000fe200078208ff */
[----:B------:R-:W-:-:S02]  /*2aa0*/  IMAD.U32 R3, RZ, RZ, UR31 ;  /* 0x0000001fff037e24 */ /* 0x000fc4000f8e00ff */
[----:B------:R3:W-:Y:S01]  /*2ab0*/  @!P4 LDGSTS.E.BYPASS.LTC128B.128 [R250+0x5000], desc[UR20][R6.64] ;  /* 0x0500000006facfae */ /* 0x0007e2000b981a14 */
[----:B------:R-:W-:Y:S01]  /*2ac0*/  @!P3 LEA.HI.X R5, R2, R232, R0, 0x1, P1 ;  /* 0x000000e80205b211 */ /* 0x000fe200008f0c00 */
[----:B------:R-:W-:Y:S01]  /*2ad0*/  IMAD.U32 R0, RZ, RZ, UR15 ;  /* 0x0000000fff007e24 */ /* 0x000fe2000f8e00ff */
[----:B------:R-:W-:Y:S01]  /*2ae0*/  ISETP.GE.AND P4, PT, R34, UR8, PT ;  /* 0x0000000822007c0c */ /* 0x000fe2000bf86270 */
[----:B------:R-:W-:Y:S02]  /*2af0*/  IMAD.U32 R2, RZ, RZ, UR30 ;  /* 0x0000001eff027e24 */ /* 0x000fe4000f8e00ff */
[----:B-1----:R-:W-:Y:S01]  /*2b00*/  IMAD.U32 R11, RZ, RZ, UR27 ;  /* 0x0000001bff0b7e24 */ /* 0x002fe2000f8e00ff */
[----:B------:R1:W-:Y:S01]  /*2b10*/  @!P3 LDGSTS.E.BYPASS.LTC128B.128 [R250+0x5800], desc[UR20][R4.64] ;  /* 0x0580000004fabfae */ /* 0x0003e2000b981a14 */
[----:B------:R-:W-:Y:S01]  /*2b20*/  IMAD.U32 R3, RZ, RZ, UR6 ;  /* 0x00000006ff037e24 */ /* 0x000fe2000f8e00ff */
[----:B------:R-:W-:Y:S01]  /*2b30*/  ISETP.GE.AND P3, PT, R32, UR8, PT ;  /* 0x0000000820007c0c */ /* 0x000fe2000bf66270 */
[----:B------:R-:W-:-:S02]  /*2b40*/  IMAD.U32 R10, RZ, RZ, UR7 ;  /* 0x00000007ff0a7e24 */ /* 0x000fc4000f8e00ff */
[----:B------:R-:W-:Y:S01]  /*2b50*/  @!P5 IMAD R0, R0, 0x50, RZ ;  /* 0x000000500000d824 */ /* 0x000fe200078e02ff */
[----:B--2---:R-:W-:Y:S01]  /*2b60*/  IADD3 R8, P1, PT, R82, UR28, RZ ;  /* 0x0000001c52087c10 */ /* 0x004fe2000ff3e0ff */
[----:B------:R-:W-:-:S04]  /*2b70*/  UIMAD.WIDE.U32 UR28, UR12, 0x20, URZ ;  /* 0x000000200c1c78a5 */ /* 0x000fc8000f8e00ff */
[----:B------:R-:W-:Y:S01]  /*2b80*/  IMAD.X R9, RZ, RZ, UR26, P1 ;  /* 0x0000001aff097e24 */ /* 0x000fe200088e06ff */
[CC--:B------:R-:W-:Y:S01]  /*2b90*/  @!P6 LEA R14, P1, R11.reuse, R233.reuse, 0x1 ;  /* 0x000000e90b0ee211 */ /* 0x0c0fe200078208ff */
[----:B------:R-:W-:Y:S01]  /*2ba0*/  USHF.L.U32 UR26, UR12, 0x7, URZ ;  /* 0x000000070c1a7899 */ /* 0x000fe200080006ff */
[----:B---3--:R-:W-:Y:S02]  /*2bb0*/  IMAD.U32 R6, RZ, RZ, UR14 ;  /* 0x0000000eff067e24 */ /* 0x008fe4000f8e00ff */
[----:B------:R-:W-:Y:S01]  /*2bc0*/  @!P6 LEA.HI.X R15, R11, R232, R10, 0x1, P1 ;  /* 0x000000e80b0fe211 */ /* 0x000fe200008f0c0a */
[----:B------:R-:W-:Y:S01]  /*2bd0*/  IMAD.U32 R10, RZ, RZ, UR14 ;  /* 0x0000000eff0a7e24 */ /* 0x000fe2000f8e00ff */
[----:B------:R-:W-:Y:S01]  /*2be0*/  UIMAD.WIDE.U32 UR26, UR26, UR9, URZ ;  /* 0x000000091a1a72a5 */ /* 0x000fe2000f8e00ff */
[----:B------:R-:W-:Y:S02]  /*2bf0*/  @!P5 IMAD.WIDE.U32 R6, R6, 0x50, R2 ;  /* 0x000000500606d825 */ /* 0x000fe400078e0002 */
[----:B------:R2:W-:Y:S01]  /*2c00*/  @!P6 LDGSTS.E.BYPASS.LTC128B.128 [R250+0x6000], desc[UR20][R14.64] ;  /* 0x060000000efaefae */ /* 0x0005e2000b981a14 */
[----:B------:R-:W-:Y:S01]  /*2c10*/  ISETP.GE.AND P6, PT, R38, UR8, PT ;  /* 0x0000000826007c0c */ /* 0x000fe2000bfc6270 */
[----:B-1----:R-:W-:Y:S01]  /*2c20*/  IMAD.U32 R5, RZ, RZ, UR31 ;  /* 0x0000001fff057e24 */ /* 0x002fe2000f8e00ff */
[----:B------:R-:W-:Y:S01]  /*2c30*/  @!P5 LEA R12, P1, R6, R233, 0x1 ;  /* 0x000000e9060cd211 */ /* 0x000fe200078208ff */
[----:B------:R-:W-:-:S02]  /*2c40*/  IMAD.U32 R4, RZ, RZ, UR30 ;  /* 0x0000001eff047e24 */ /* 0x000fc4000f8e00ff */
[----:B------:R-:W-:Y:S02]  /*2c50*/  IMAD.U32 R5, RZ, RZ, UR6 ;  /* 0x00000006ff057e24 */ /* 0x000fe4000f8e00ff */
[----:B------:R-:W-:Y:S02]  /*2c60*/  IMAD.U32 R11, RZ, RZ, UR15 ;  /* 0x0000000fff0b7e24 */ /* 0x000fe4000f8e00ff */
[----:B------:R-:W-:Y:S02]  /*2c70*/  @!P5 IMAD.IADD R7, R7, 0x1, R0 ;  /* 0x000000010707d824 */ /* 0x000fe400078e0200 */
[----:B------:R-:W-:Y:S02]  /*2c80*/  @!P4 IMAD.WIDE.U32 R4, R10, 0x60, R4 ;  /* 0x000000600a04c825 */ /* 0x000fe400078e0004 */
[----:B------:R-:W-:Y:S01]  /*2c90*/  VOTEU.ALL UP0, P6 ;  /* 0x0000000000ff7886 */ /* 0x000fe20003000000 */
[----:B------:R-:W-:Y:S01]  /*2ca0*/  @!P5 LEA.HI.X R13, R6, R232, R7, 0x1, P1 ;  /* 0x000000e8060dd211 */ /* 0x000fe200008f0c07 */
[----:B------:R-:W-:Y:S01]  /*2cb0*/  @!P4 IMAD R0, R11, 0x60, RZ ;  /* 0x000000600b00c824 */ /* 0x000fe200078e02ff */
[----:B------:R-:W-:Y:S01]  /*2cc0*/  @!P4 LEA R10, P1, R4, R233, 0x1 ;  /* 0x000000e9040ac211 */ /* 0x000fe200078208ff */
[----:B------:R-:W-:-:S02]  /*2cd0*/  IMAD.U32 R3, RZ, RZ, UR31 ;  /* 0x0000001fff037e24 */ /* 0x000fc4000f8e00ff */
[----:B------:R-:W-:Y:S01]  /*2ce0*/  IMAD.U32 R3, RZ, RZ, UR6 ;  /* 0x00000006ff037e24 */ /* 0x000fe2000f8e00ff */
[----:B------:R-:W-:Y:S01]  /*2cf0*/  @!P5 LDGSTS.E.BYPASS.LTC128B.128 [R250+0x6800], desc[UR20][R12.64] ;  /* 0x068000000cfadfae */ /* 0x000fe2000b981a14 */
[----:B------:R-:W-:Y:S01]  /*2d00*/  IMAD.U32 R6, RZ, RZ, UR14 ;  /* 0x0000000eff067e24 */ /* 0x000fe2000f8e00ff */
[----:B------:R-:W1:Y:S01]  /*2d10*/  LDCU.64 UR6, c[0x0][0x390] ;  /* 0x00007200ff0677ac */ /* 0x000e620008000a00 */
[----:B------:R-:W-:Y:S01]  /*2d20*/  @!P4 IMAD.IADD R5, R5, 0x1, R0 ;  /* 0x000000010505c824 */ /* 0x000fe200078e0200 */
[----:B------:R-:W-:Y:S01]  /*2d30*/  ISETP.GE.AND P5, PT, R37, UR8, PT ;  /* 0x0000000825007c0c */ /* 0x000fe2000bfa6270 */
[----:B------:R-:W-:-:S04]  /*2d40*/  @!P3 IMAD.WIDE.U32 R6, R6, 0x70, R2 ;  /* 0x000000700606b825 */ /* 0x000fc800078e0002 */
[----:B------:R-:W-:Y:S01]  /*2d50*/  @!P3 IMAD R0, R11, 0x70, RZ ;  /* 0x000000700b00b824 */ /* 0x000fe200078e02ff */
[-C--:B------:R-:W-:Y:S01]  /*2d60*/  @!P4 LEA.HI.X R11, R4, R232.reuse, R5, 0x1, P1 ;  /* 0x000000e8040bc211 */ /* 0x080fe200008f0c05 */
[----:B------:R-:W-:Y:S01]  /*2d70*/  IMAD R5, R25, UR10, RZ ;  /* 0x0000000a19057c24 */ /* 0x000fe2000f8e02ff */
[----:B------:R-:W-:Y:S01]  /*2d80*/  @!P3 LEA R4, P1, R6, R233, 0x1 ;  /* 0x000000e90604b211 */ /* 0x000fe200078208ff */
[----:B------:R-:W-:Y:S02]  /*2d90*/  @!P3 IMAD.IADD R7, R7, 0x1, R0 ;  /* 0x000000010707b824 */ /* 0x000fe400078e0200 */
[----:B------:R-:W-:Y:S01]  /*2da0*/  IMAD R0, R24, UR11, R5 ;  /* 0x0000000b18007c24 */ /* 0x000fe2000f8e0205 */
[----:B------:R-:W-:Y:S01]  /*2db0*/  @!P4 LDGSTS.E.BYPASS.LTC128B.128 [R250+0x7000], desc[UR20][R10.64] ;  /* 0x070000000afacfae */ /* 0x000fe2000b981a14 */
[C---:B------:R-:W-:Y:S01]  /*2dc0*/  IMAD.WIDE.U32 R8, R31.reuse, UR12, R8 ;  /* 0x0000000c1f087c25 */ /* 0x040fe2000f8e0008 */
[----:B------:R-:W-:Y:S02]  /*2dd0*/  @!P3 LEA.HI.X R5, R6, R232, R7, 0x1, P1 ;  /* 0x000000e80605b211 */ /* 0x000fe400008f0c07 */
[----:B------:R-:W-:Y:S01]  /*2de0*/  ISETP.GE.AND P4, PT, R36, UR8, PT ;  /* 0x0000000824007c0c */ /* 0x000fe2000bf86270 */
[----:B------:R-:W-:-:S02]  /*2df0*/  IMAD R3, R31, UR13, R9 ;  /* 0x0000000d1f037c24 */ /* 0x000fc4000f8e0209 */
[----:B------:R3:W-:Y:S01]  /*2e00*/  @!P3 LDGSTS.E.BYPASS.LTC128B.128 [R250+0x7800], desc[UR20][R4.64] ;  /* 0x0780000004fabfae */ /* 0x0007e2000b981a14 */
[----:B------:R-:W-:Y:S02]  /*2e10*/  IMAD.MOV.U32 R2, RZ, RZ, R8 ;  /* 0x000000ffff027224 */ /* 0x000fe400078e0008 */
[----:B------:R-:W-:Y:S01]  /*2e20*/  IMAD.U32 R9, RZ, RZ, UR12 ;  /* 0x0000000cff097e24 */ /* 0x000fe2000f8e00ff */
[----:B------:R-:W0:Y:S01]  /*2e30*/  LDGDEPBAR ;  /* 0x00000000000079af */ /* 0x000e220000000000 */
[----:B------:R-:W-:Y:S01]  /*2e40*/  IMAD.WIDE.U32 R2, R24, UR10, R2 ;  /* 0x0000000a18027c25 */ /* 0x000fe2000f8e0002 */
[----:B------:R-:W-:-:S03]  /*2e50*/  USHF.L.U64.HI UR10, UR12, 0x7, UR13 ;  /* 0x000000070c0a7899 */ /* 0x000fc6000801020d */
[----:B------:R-:W-:Y:S01]  /*2e60*/  IMAD.IADD R0, R3, 0x1, R0 ;  /* 0x0000000103007824 */ /* 0x000fe200078e0200 */
[----:B------:R-:W-:Y:S01]  /*2e70*/  UIMAD UR10, UR10, UR9, URZ ;  /* 0x000000090a0a72a4 */ /* 0x000fe2000f8e02ff */
[C---:B-1----:R-:W-:Y:S01]  /*2e80*/  LEA R41, P1, R2.reuse, UR6, 0x1 ;  /* 0x0000000602297c11 */ /* 0x042fe2000f8208ff */
[----:B------:R-:W-:Y:S01]  /*2e90*/  IMAD.U32 R3, RZ, RZ, UR27 ;  /* 0x0000001bff037e24 */ /* 0x000fe2000f8e00ff */
[----:B------:R-:W-:Y:S01]  /*2ea0*/  USHF.L.U32 UR6, UR13, 0x5, URZ ;  /* 0x000000050d067899 */ /* 0x000fe200080006ff */
[----:B------:R-:W-:Y:S01]  /*2eb0*/  IMAD.U32 R3, RZ, RZ, UR13 ;  /* 0x0000000dff037e24 */ /* 0x000fe2000f8e00ff */
[----:B------:R-:W-:Y:S01]  /*2ec0*/  UIADD3 UR10, UPT, UPT, UR27, UR10, URZ ;  /* 0x0000000a1b0a7290 */ /* 0x000fe2000fffe0ff */
[----:B------:R-:W-:Y:S01]  /*2ed0*/  LEA.HI.X R40, R2, UR7, R0, 0x1, P1 ;  /* 0x0000000702287c11 */ /* 0x000fe200088f0c00 */
[----:B------:R-:W-:Y:S01]  /*2ee0*/  IMAD.U32 R2, RZ, RZ, UR26 ;  /* 0x0000001aff027e24 */ /* 0x000fe2000f8e00ff */
[C---:B------:R-:W-:Y:S01]  /*2ef0*/  @!P0 LEA R0, P1, R9.reuse, UR26, 0x4 ;  /* 0x0000001a09008c11 */ /* 0x040fe2000f8220ff */
[----:B------:R-:W-:Y:S01]  /*2f00*/  @!UP0 UIADD3 UR7, UP1, UPT, UR26, UR28, URZ ;  /* 0x0000001c1a078290 */ /* 0x000fe2000ff3e0ff */
[----:B--2---:R-:W-:Y:S01]  /*2f10*/  IMAD.U32 R15, RZ, RZ, UR13 ;  /* 0x0000000dff0f7e24 */ /* 0x004fe2000f8e00ff */
[----:B------:R-:W-:Y:S01]  /*2f20*/  USHF.L.U32 UR13, UR13, 0x6, URZ ;  /* 0x000000060d0d7899 */ /* 0x000fe200080006ff */
[----:B------:R-:W-:Y:S01]  /*2f30*/  @!P0 LEA.HI.X R3, R9, UR10, R3, 0x4, P1 ;  /* 0x0000000a09038c11 */ /* 0x000fe200088f2403 */
[----:B------:R-:W-:Y:S01]  /*2f40*/  @!UP0 UIADD3.X UR6, UPT, UPT, UR10, UR29, UR6, UP1, !UPT ;  /* 0x0000001d0a068290 */ /* 0x000fe20008ffe406 */
[----:B------:R-:W-:Y:S01]  /*2f50*/  IMAD.U32 R7, RZ, RZ, UR27 ;  /* 0x0000001bff077e24 */ /* 0x000fe2000f8e00ff */
[----:B------:R-:W-:Y:S01]  /*2f60*/  VOTEU.ALL UP0, P4 ;  /* 0x0000000000ff7886 */ /* 0x000fe20002000000 */
[----:B------:R-:W-:Y:S01]  /*2f70*/  IMAD.U32 R6, RZ, RZ, UR26 ;  /* 0x0000001aff067e24 */ /* 0x000fe2000f8e00ff */
[----:B---3--:R-:W-:Y:S01]  /*2f80*/  @!P2 LEA R4, P3, R2, R41, 0x1 ;  /* 0x000000290204a211 */ /* 0x008fe200078608ff */
[----:B------:R-:W-:-:S04]  /*2f90*/  DEPBAR.LE SB0, 0x0 ;  /* 0x000080000000791a */ /* 0x000fc80000000000 */
[----:B------:R-:W-:Y:S01]  /*2fa0*/  IMAD.U32 R5, RZ, RZ, UR10 ;  /* 0x0000000aff057e24 */ /* 0x000fe2000f8e00ff */
[----:B------:R-:W-:Y:S01]  /*2fb0*/  STL [R1+0x58], R41 ;  /* 0x0000582901007387 */ /* 0x000fe20000100800 */
[----:B------:R-:W-:-:S03]  /*2fc0*/  IMAD.U32 R7, RZ, RZ, UR10 ;  /* 0x0000000aff077e24 */ /* 0x000fc6000f8e00ff */
[-C--:B------:R-:W-:Y:S01]  /*2fd0*/  @!P2 LEA.HI.X R5, R2, R40.reuse, R5, 0x1, P3 ;  /* 0x000000280205a211 */ /* 0x080fe200018f0c05 */
[----:B------:R-:W-:Y:S01]  /*2fe0*/  BAR.SYNC.DEFER_BLOCKING 0x0 ;  /* 0x0000000000007b1d */ /* 0x000fe20000010000 */
[C---:B------:R-:W-:Y:S02]  /*2ff0*/  @!P0 LEA R2, P1, R0.reuse, R41, 0x1 ;  /* 0x0000002900028211 */ /* 0x040fe400078208ff */
[----:B------:R-:W-:Y:S02]  /*3000*/  ISETP.GE.AND P3, PT, R35, UR8, PT ;  /* 0x0000000823007c0c */ /* 0x000fe4000bf66270 */
[----:B------:R-:W-:Y:S01]  /*3010*/  @!P0 LEA.HI.X R3, R0, R40, R3, 0x1, P1 ;  /* 0x0000002800038211 */ /* 0x000fe200008f0c03 */
[----:B------:R-:W-:Y:S01]  /*3020*/  IMAD.U32 R0, RZ, RZ, UR6 ;  /* 0x00000006ff007e24 */ /* 0x000fe2000f8e00ff */
[----:B------:R-:W-:Y:S01]  /*3030*/  ISETP.GE.AND P1, PT, R32, UR8, PT ;  /* 0x0000000820007c0c */ /* 0x000fe2000bf26270 */
[----:B------:R-:W-:Y:S08]  /*3040*/  STL [R1+0x54], R40 ;  /* 0x0000542801007387 */ /* 0x000ff00000100800 */
[----:B------:R-:W-:-:S02]  /*3050*/  @!P3 IMAD R8, R15, 0x50, RZ ;  /* 0x000000500f08b824 */ /* 0x000fc400078e02ff */
[----:B------:R-:W-:Y:S01]  /*3060*/  @!P3 IMAD.WIDE.U32 R6, R9, 0x50, R6 ;  /* 0x000000500906b825 */ /* 0x000fe200078e0006 */
[----:B------:R-:W-:Y:S01]  /*3070*/  @!PT LDS RZ, [RZ] ;  /* 0x00000000fffff984 */ /* 0x000fe20000000800 */
[----:B------:R-:W-:Y:S01]  /*3080*/  @!PT LDS RZ, [RZ] ;  /* 0x00000000fffff984 */ /* 0x000fe20000000800 */
[----:B------:R-:W-:Y:S01]  /*3090*/  @!PT LDS RZ, [RZ] ;  /* 0x00000000fffff984 */ /* 0x000fe20000000800 */
[----:B------:R1:W-:Y:S04]  /*30a0*/  @!P2 LDGSTS.E.BYPASS.LTC128B.128 [R250+0x8000], desc[UR20][R4.64] ;  /* 0x0800000004faafae */ /* 0x0003e8000b981a14 */
[----:B------:R-:W-:Y:S01]  /*30b0*/  @P2 STS.128 [R250+0x8000], RZ ;  /* 0x008000fffa002388 */ /* 0x000fe20000000c00 */
[----:B------:R-:W-:-:S03]  /*30c0*/  ISETP.GE.AND P2, PT, R34, UR8, PT ;  /* 0x0000000822007c0c */ /* 0x000fc6000bf46270 */
[----:B------:R-:W-:Y:S04]  /*30d0*/  @P0 STS.128 [R250+0x8800], RZ ;  /* 0x008800fffa000388 */ /* 0x000fe80000000c00 */
[----:B------:R-:W-:Y:S01]  /*30e0*/  @!PT LDS RZ, [RZ] ;  /* 0x00000000fffff984 */ /* 0x000fe20000000800 */
[----:B------:R-:W-:Y:S01]  /*30f0*/  @!PT LDS RZ, [RZ] ;  /* 0x00000000fffff984 */ /* 0x000fe20000000800 */
[----:B------:R-:W-:Y:S01]  /*3100*/  @!PT LDS RZ, [RZ] ;  /* 0x00000000fffff984 */ /* 0x000fe20000000800 */
[----:B------:R2:W-:Y:S04]  /*3110*/  @!P0 LDGSTS.E.BYPASS.LTC128B.128 [R250+0x8800], desc[UR20][R2.64] ;  /* 0x0880000002fa8fae */ /* 0x0005e8000b981a14 */
[----:B------:R-:W-:Y:S02]  /*3120*/  @P6 STS.128 [R250+0x9000], RZ ;  /* 0x009000fffa006388 */ /* 0x000fe40000000c00 */
[----:B------:R-:W-:-:S02]  /*3130*/  @!P2 IMAD R14, R15, 0x60, RZ ;  /* 0x000000600f0ea824 */ /* 0x000fc400078e02ff */
[----:B-1----:R-:W-:Y:S01]  /*3140*/  IMAD.U32 R4, RZ, RZ, UR7 ;  /* 0x00000007ff047e24 */ /* 0x002fe2000f8e00ff */
[----:B------:R-:W-:Y:S01]  /*3150*/  UIMAD.WIDE.U32 UR6, UR12, 0x40, URZ ;  /* 0x000000400c0678a5 */ /* 0x000fe2000f8e00ff */
[----:B------:R-:W-:Y:S02]  /*3160*/  IMAD.U32 R5, RZ, RZ, UR27 ;  /* 0x0000001bff057e24 */ /* 0x000fe4000f8e00ff */
[----:B------:R-:W-:Y:S01]  /*3170*/  IMAD.U32 R5, RZ, RZ, UR10 ;  /* 0x0000000aff057e24 */ /* 0x000fe2000f8e00ff */
[----:B------:R-:W-:Y:S01]  /*3180*/  @!P6 LEA R16, P0, R4, R41, 0x1 ;  /* 0x000000290410e211 */ /* 0x000fe200078008ff */
[----:B------:R-:W-:-:S03]  /*3190*/  @!UP0 UIADD3 UR6, UP1, UPT, UR26, UR6, URZ ;  /* 0x000000061a068290 */ /* 0x000fc6000ff3e0ff */
[----:B------:R-:W-:Y:S01]  /*31a0*/  @!P6 LEA.HI.X R17, R4, R40, R0, 0x1, P0 ;  /* 0x000000280411e211 */ /* 0x000fe200000f0c00 */
[----:B------:R-:W-:Y:S01]  /*31b0*/  @!P5 IMAD R0, R15, 0x30, RZ ;  /* 0x000000300f00d824 */ /* 0x000fe200078e02ff */
[----:B------:R-:W-:Y:S01]  /*31c0*/  @!UP0 UIADD3.X UR13, UPT, UPT, UR10, UR7, UR13, UP1, !UPT ;  /* 0x000000070a0d8290 */ /* 0x000fe20008ffe40d */
[----:B--2---:R-:W-:Y:S01]  /*31d0*/  IMAD.U32 R3, RZ, RZ, UR27 ;  /* 0x0000001bff037e24 */ /* 0x004fe2000f8e00ff */
[----:B------:R-:W-:Y:S01]  /*31e0*/  UISETP.GT.AND UP0, UPT, UR9, UR16, UPT ;  /* 0x000000100900728c */ /* 0x000fe2000bf04270 */
[----:B------:R-:W-:Y:S01]  /*31f0*/  IMAD.U32 R2, RZ, RZ, UR26 ;  /* 0x0000001aff027e24 */ /* 0x000fe2000f8e00ff */
[----:B------:R-:W-:Y:S01]  /*3200*/  @!PT LDS RZ, [RZ] ;  /* 0x00000000fffff984 */ /* 0x000fe20000000800 */
[----:B------:R-:W-:Y:S01]  /*3210*/  @!PT LDS RZ, [RZ] ;  /* 0x00000000fffff984 */ /* 0x000fe20000000800 */
[----:B------:R-:W-:Y:S01]  /*3220*/  @!PT LDS RZ, [RZ] ;  /* 0x00000000fffff984 */ /* 0x000fe20000000800 */
[----:B------:R-:W-:Y:S01]  /*3230*/  @!P6 LDGSTS.E.BYPASS.LTC128B.128 [R250+0x9000], desc[UR20][R16.64] ;  /* 0x0900000010faefae */ /* 0x000fe2000b981a14 */
[----:B------:R-:W-:Y:S02]  /*3240*/  IMAD.U32 R3, RZ, RZ, UR10 ;  /* 0x0000000aff037e24 */ /* 0x000fe4000f8e00ff */
[----:B------:R-:W-:Y:S01]  /*3250*/  IMAD.U32 R4, RZ, RZ, UR26 ;  /* 0x0000001aff047e24 */ /* 0x000fe2000f8e00ff */
[----:B------:R-:W-:Y:S01]  /*3260*/  @P5 STS.128 [R250+0x9800], RZ ;  /* 0x009800fffa005388 */ /* 0x000fe20000000c00 */
[----:B------:R-:W-:-:S04]  /*3270*/  @!P5 IMAD.WIDE.U32 R2, R9, 0x30, R2 ;  /* 0x000000300902d825 */ /* 0x000fc800078e0002 */
[----:B------:R-:W-:Y:S01]  /*3280*/  @!P5 IMAD.IADD R0, R3, 0x1, R0 ;  /* 0x000000010300d824 */ /* 0x000fe200078e0200 */
[CC--:B------:R-:W-:Y:S01]  /*3290*/  @!P5 LEA R12, P0, R2.reuse, R41.reuse, 0x1 ;  /* 0x00000029020cd211 */ /* 0x0c0fe200078008ff */
[----:B------:R-:W-:Y:S02]  /*32a0*/  IMAD.U32 R3, RZ, RZ, UR6 ;  /* 0x00000006ff037e24 */ /* 0x000fe4000f8e00ff */
[----:B------:R-:W-:Y:S01]  /*32b0*/  @!P2 IMAD.WIDE.U32 R4, R9, 0x60, R4 ;  /* 0x000000600904a825 */ /* 0x000fe200078e0004 */
[-C--:B------:R-:W-:Y:S02]  /*32c0*/  @!P5 LEA.HI.X R13, R2, R40.reuse, R0, 0x1, P0 ;  /* 0x00000028020dd211 */ /* 0x080fe400000f0c00 */
[C---:B------:R-:W-:Y:S01]  /*32d0*/  @!P4 LEA R10, P0, R3.reuse, R41, 0x1 ;  /* 0x00000029030ac211 */ /* 0x040fe200078008ff */
[----:B------:R-:W-:Y:S02]  /*32e0*/  IMAD.U32 R0, RZ, RZ, UR13 ;  /* 0x0000000dff007e24 */ /* 0x000fe4000f8e00ff */
[----:B------:R-:W-:Y:S01]  /*32f0*/  IMAD.U32 R2, RZ, RZ, UR26 ;  /* 0x0000001aff027e24 */ /* 0x000fe2000f8e00ff */
[----:B------:R-:W-:Y:S01]  /*3300*/  @!PT LDS RZ, [RZ] ;  /* 0x00000000fffff984 */ /* 0x000fe20000000800 */
[----:B------:R-:W-:Y:S01]  /*3310*/  @!PT LDS RZ, [RZ] ;  /* 0x00000000fffff984 */ /* 0x000fe20000000800 */
[----:B------:R-:W-:Y:S01]  /*3320*/  @!PT LDS RZ, [RZ] ;  /* 0x00000000fffff984 */ /* 0x000fe20000000800 */
[----:B------:R-:W-:Y:S02]  /*3330*/  @!P5 LDGSTS.E.BYPASS.LTC128B.128 [R250+0x9800], desc[UR20][R12.64] ;  /* 0x098000000cfadfae */ /* 0x000fe4000b981a14 */
[----:B------:R-:W-:Y:S01]  /*3340*/  @!P4 LEA.HI.X R11, R3, R40, R0, 0x1, P0 ;  /* 0x00000028030bc211 */ /* 0x000fe200000f0c00 */
[----:B------:R-:W-:Y:S01]  /*3350*/  IMAD.U32 R3, RZ, RZ, UR27 ;  /* 0x0000001bff037e24 */ /* 0x000fe2000f8e00ff */
[----:B------:R-:W-:Y:S01]  /*3360*/  @P4 STS.128 [R250+0xa000], RZ ;  /* 0x00a000fffa004388 */ /* 0x000fe20000000c00 */
[----:B------:R-:W-:-:S02]  /*3370*/  IMAD.U32 R3, RZ, RZ, UR10 ;  /* 0x0000000aff037e24 */ /* 0x000fc4000f8e00ff */
[----:B------:R-:W-:Y:S01]  /*3380*/  @!P3 IMAD.IADD R0, R7, 0x1, R8 ;  /* 0x000000010700b824 */ /* 0x000fe200078e0208 */
[C---:B------:R-:W-:Y:S01]  /*3390*/  @!P3 LEA R8, P0, R6.reuse, R41, 0x1 ;  /* 0x000000290608b211 */ /* 0x040fe200078008ff */
[----:B------:R-:W-:Y:S01]  /*33a0*/  @!P1 IMAD.WIDE.U32 R2, R9, 0x70, R2 ;  /* 0x0000007009029825 */ /* 0x000fe200078e0002 */
[----:B------:R-:W-:Y:S01]  /*33b0*/  @!PT LDS RZ, [RZ] ;  /* 0x00000000fffff984 */ /* 0x000fe20000000800 */
[----:B------:R-:W-:Y:S01]  /*33c0*/  @!PT LDS RZ, [RZ] ;  /* 0x00000000fffff984 */ /* 0x000fe20000000800 */
[----:B------:R-:W-:Y:S01]  /*33d0*/  @!PT LDS RZ, [RZ] ;  /* 0x00000000fffff984 */ /* 0x000fe20000000800 */
[----:B------:R-:W-:Y:S02]  /*33e0*/  @!P4 LDGSTS.E.BYPASS.LTC128B.128 [R250+0xa000], desc[UR20][R10.64] ;  /* 0x0a0000000afacfae */ /* 0x000fe4000b981a14 */
[-C--:B------:R-:W-:Y:S01]  /*33f0*/  @!P3 LEA.HI.X R9, R6, R40.reuse, R0, 0x1, P0 ;  /* 0x000000280609b211 */ /* 0x080fe200000f0c00 */
[----:B------:R-:W-:Y:S01]  /*3400*/  @!P2 IMAD.IADD R7, R5, 0x1, R14 ;  /* 0x000000010507a824 */ /* 0x000fe200078e020e */
[----:B------:R-:W-:Y:S01]  /*3410*/  LOP3.LUT R0, R82, 0x1c0, R39, 0xf8, !PT ;  /* 0x000001c052007812 */ /* 0x000fe200078ef827 */
[----:B------:R-:W-:Y:S01]  /*3420*/  @!P1 IMAD R5, R15, 0x70, RZ ;  /* 0x000000700f059824 */ /* 0x000fe200078e02ff */
[----:B------:R-:W-:Y:S01]  /*3430*/  LOP3.LUT R15, R83, 0x8, RZ, 0xc0, !PT ;  /* 0x00000008530f7812 */ /* 0x000fe200078ec0ff */
[----:B------:R-:W-:Y:S01]  /*3440*/  @P3 STS.128 [R250+0xa800], RZ ;  /* 0x00a800fffa003388 */ /* 0x000fe20000000c00 */
[C---:B------:R-:W-:Y:S01]  /*3450*/  LOP3.LUT R14, R0.reuse, 0x8, R240, 0x78, !PT ;  /* 0x00000008000e7812 */ /* 0x040fe200078e78f0 */
[----:B------:R-:W-:Y:S01]  /*3460*/  @!P1 IMAD.IADD R5, R3, 0x1, R5 ;  /* 0x0000000103059824 */ /* 0x000fe200078e0205 */
[----:B------:R-:W-:Y:S01]  /*3470*/  LOP3.LUT R231, R0, R15, RZ, 0x3c, !PT ;  /* 0x0000000f00e77212 */ /* 0x000fe200078e3cff */
[----:B------:R-:W-:Y:S01]  /*3480*/  IMAD.SHL.U32 R0, R240, 0x20, RZ ;  /* 0x00000020f0007824 */ /* 0x000fe200078e00ff */
[-C--:B------:R-:W-:Y:S01]  /*3490*/  @!P2 LEA R6, P0, R4, R41.reuse, 0x1 ;  /* 0x000000290406a211 */ /* 0x080fe200078008ff */
[----:B------:R-:W-:Y:S01]  /*34a0*/  IMAD R3, R14, 0x2, R18 ;  /* 0x000000020e037824 */ /* 0x000fe200078e0212 */
[----:B------:R-:W-:Y:S01]  /*34b0*/  @!PT LDS RZ, [RZ] ;  /* 0x00000000fffff984 */ /* 0x000fe20000000800 */
[----:B------:R-:W-:Y:S01]  /*34c0*/  @!PT LDS RZ, [RZ] ;  /* 0x00000000fffff984 */ /* 0x000fe20000000800 */
[----:B------:R-:W-:Y:S01]  /*34d0*/  @!PT LDS RZ, [RZ] ;  /* 0x00000000fffff984 */ /* 0x000fe20000000800 */
[----:B------:R1:W-:Y:S02]  /*34e0*/  @!P3 LDGSTS.E.BYPASS.LTC128B.128 [R250+0xa800], desc[UR20][R8.64] ;  /* 0x0a80000008fabfae */ /* 0x0003e4000b981a14 */
[----:B------:R-:W-:Y:S01]  /*34f0*/  LOP3.LUT R0, R230, 0x7c00, R0, 0xf8, !PT ;  /* 0x00007c00e6007812 */ /* 0x000fe200078ef800 */
[----:B------:R-:W-:Y:S01]  /*3500*/  VIADD R228, R3, UR5 ;  /* 0x0000000503e47c36 */ /* 0x000fe20008000000 */
[----:B------:R-:W-:Y:S01]  /*3510*/  @!P2 LEA.HI.X R7, R4, R40, R7, 0x1, P0 ;  /* 0x000000280407a211 */ /* 0x000fe200000f0c07 */
[----:B------:R-:W-:Y:S01]  /*3520*/  @P2 STS.128 [R250+0xb000], RZ ;  /* 0x00b000fffa002388 */ /* 0x000fe20000000c00 */
[----:B------:R-:W-:-:S02]  /*3530*/  @!P1 LEA R4, P0, R2, R41, 0x1 ;  /* 0x0000002902049211 */ /* 0x000fc400078008ff */
[----:B------:R-:W-:Y:S01]  /*3540*/  LOP3.LUT R0, R0, R231, RZ, 0xfc, !PT ;  /* 0x000000e700007212 */ /* 0x000fe200078efcff */
[----:B------:R-:W-:Y:S01]  /*3550*/  @!PT LDS RZ, [RZ] ;  /* 0x00000000fffff984 */ /* 0x000fe20000000800 */
[----:B------:R-:W-:Y:S01]  /*3560*/  @!PT LDS RZ, [RZ] ;  /* 0x00000000fffff984 */ /* 0x000fe20000000800 */
[----:B------:R-:W-:Y:S01]  /*3570*/  @!PT LDS RZ, [RZ] ;  /* 0x00000000fffff984 */ /* 0x000fe20000000800 */
[----:B------:R-:W-:Y:S01]  /*3580*/  @!P2 LDGSTS.E.BYPASS.LTC128B.128 [R250+0xb000], desc[UR20][R6.64] ;  /* 0x0b00000006faafae */ /* 0x000fe2000b981a14 */
[----:B------:R-:W-:Y:S02]  /*3590*/  @!P1 LEA.HI.X R5, R2, R40, R5, 0x1, P0 ;  /* 0x0000002802059211 */ /* 0x000fe400000f0c05 */
[----:B------:R-:W-:Y:S01]  /*35a0*/  LEA R234, R0, UR5, 0x1 ;  /* 0x0000000500ea7c11 */ /* 0x000fe2000f8e08ff */
[----:B------:R-:W-:Y:S01]  /*35b0*/  @P1 STS.128 [R250+0xb800], RZ ;  /* 0x00b800fffa001388 */ /* 0x000fe20000000c00 */
[----:B------:R-:W-:-:S03]  /*35c0*/  LOP3.LUT P2, RZ, R240, 0x2, RZ, 0xc0, !PT ;  /* 0x00000002f0ff7812 */ /* 0x000fc6000784c0ff */
[----:B------:R-:W-:Y:S01]  /*35d0*/  @!PT LDS RZ, [RZ] ;  /* 0x00000000fffff984 */ /* 0x000fe20000000800 */
[----:B------:R-:W-:Y:S01]  /*35e0*/  @!PT LDS RZ, [RZ] ;  /* 0x00000000fffff984 */ /* 0x000fe20000000800 */
[----:B------:R-:W-:Y:S01]  /*35f0*/  @!PT LDS RZ, [RZ] ;  /* 0x00000000fffff984 */ /* 0x000fe20000000800 */
[----:B------:R2:W-:Y:S01]  /*3600*/  @!P1 LDGSTS.E.BYPASS.LTC128B.128 [R250+0xb800], desc[UR20][R4.64] ;  /* 0x0b80000004fa9fae */ /* 0x0005e2000b981a14 */
[----:B------:R-:W-:Y:S02]  /*3610*/  SEL R229, R238, 0xffffffe0, !P2 ;  /* 0xffffffe0eee57807 */ /* 0x000fe40005000000 */
[----:B------:R-:W-:Y:S01]  /*3620*/  LOP3.LUT P1, RZ, R240, 0x4, RZ, 0xc0, !PT ;  /* 0x00000004f0ff7812 */ /* 0x000fe2000782c0ff */
[----:B------:R-:W-:Y:S02]  /*3630*/  LDSM.16.M88.4 R24, [R3+UR5+0x4000] ;  /* 0x004000050318783b */ /* 0x000fe40008000200 */
[--C-:B------:R-:W-:Y:S02]  /*3640*/  IMAD.IADD R0, R228, 0x1, R229.reuse ;  /* 0x00000001e4007824 */ /* 0x100fe400078e02e5 */
[----:B------:R-:W-:Y:S01]  /*3650*/  LDSM.16.M88.4 R20, [R3+UR5+0x4800] ;  /* 0x004800050314783b */ /* 0x000fe20008000200 */
[----:B------:R-:W-:-:S03]  /*3660*/  IMAD.IADD R2, R234, 0x1, R229 ;  /* 0x00000001ea027824 */ /* 0x000fc600078e02e5 */
[----:B-1----:R-:W1:Y:S04]  /*3670*/  LDSM.16.M88.4 R8, [R234] ;  /* 0x00000000ea08783b */ /* 0x002e680000000200 */
[----:B------:R-:W-:Y:S04]  /*3680*/  LDSM.16.M88.4 R16, [R3+UR5+0x5000] ;  /* 0x005000050310783b */ /* 0x000fe80008000200 */
[----:B------:R-:W3:Y:S04]  /*3690*/  LDSM.16.M88.4 R12, [R3+UR5+0x5800] ;  /* 0x00580005030c783b */ /* 0x000ee80008000200 */
[----:B------:R-:W-:Y:S04]  /*36a0*/  LDSM.16.M88.4 R28, [R3+UR5+0x6000] ;  /* 0x00600005031c783b */ /* 0x000fe80008000200 */
[----:B--2---:R-:W2:Y:S04]  /*36b0*/  LDSM.16.M88.4 R4, [R234+0x2000] ;  /* 0x00200000ea04783b */ /* 0x004ea80000000200 */
[----:B------:R-:W4:Y:S04]  /*36c0*/  LDSM.16.M88.4 R32, [R3+UR5+0x6800] ;  /* 0x006800050320783b */ /* 0x000f280008000200 */
[----:B------:R-:W5:Y:S04]  /*36d0*/  LDSM.16.M88.4 R36, [R3+UR5+0x7000] ;  /* 0x007000050324783b */ /* 0x000f680008000200 */
[----:B------:R-:W5:Y:S04]  /*36e0*/  LDSM.16.M88.4 R52, [R3+UR5+0x7800] ;  /* 0x007800050334783b */ /* 0x000f680008000200 */
[----:B------:R-:W-:Y:S04]  /*36f0*/  LDSM.16.M88.4 R40, [R0+0x5000] ;  /* 0x005000000028783b */ /* 0x000fe80000000200 */
[----:B------:R-:W-:Y:S01]  /*3700*/  LDSM.16.M88.4 R44, [R0+0x4800] ;  /* 0x00480000002c783b */ /* 0x000fe20000000200 */
[C---:B-1----:R-:W-:Y:S03]  /*3710*/  HMMA.16816.F32 R192, R8.reuse, R20, RZ ;  /* 0x0000001408c0723c */ /* 0x042fe600000018ff */
[----:B------:R-:W-:Y:S04]  /*3720*/  LDSM.16.M88.4 R48, [R0+0x4000] ;  /* 0x004000000030783b */ /* 0x000fe80000000200 */
[----:B------:R-:W-:Y:S01]  /*3730*/  STL [R1+0x98], R231 ;  /* 0x000098e701007387 */ /* 0x000fe20000100800 */
[----:B---3--:R-:W-:Y:S03]  /*3740*/  HMMA.16816.F32 R176, R8, R12, RZ ;  /* 0x0000000c08b0723c */ /* 0x008fe600000018ff */
[----:B------:R-:W0:Y:S05]  /*3750*/  LDGDEPBAR ;  /* 0x00000000000079af */ /* 0x000e2a0000000000 */
[C---:B--2---:R-:W-:Y:S08]  /*3760*/  HMMA.16816.F32 R56, R4.reuse, R24, RZ ;  /* 0x000000180438723c */ /* 0x044ff000000018ff */
[C---:B------:R-:W-:Y:S08]  /*3770*/  HMMA.16816.F32 R96, R4.reuse, R26, RZ ;  /* 0x0000001a0460723c */ /* 0x040ff000000018ff */
[C---:B------:R-:W-:Y:S08]  /*3780*/  HMMA.16816.F32 R64, R4.reuse, R20, RZ ;  /* 0x000000140440723c */ /* 0x040ff000000018ff */
[C---:B------:R-:W-:Y:S08]  /*3790*/  HMMA.16816.F32 R60, R4.reuse, R16, RZ ;  /* 0x00000010043c723c */ /* 0x040ff000000018ff */
[C---:B------:R-:W-:Y:S08]  /*37a0*/  HMMA.16816.F32 R76, R4.reuse, R12, RZ ;  /* 0x0000000c044c723c */ /* 0x040ff000000018ff */
[C---:B------:R-:W-:Y:S08]  /*37b0*/  HMMA.16816.F32 R68, R4.reuse, R28, RZ ;  /* 0x0000001c0444723c */ /* 0x040ff000000018ff */
[C---:B----4-:R-:W-:Y:S08]  /*37c0*/  HMMA.16816.F32 R84, R4.reuse, R32, RZ ;  /* 0x000000200454723c */ /* 0x050ff000000018ff */
[C---:B-----5:R-:W-:Y:S08]  /*37d0*/  HMMA.16816.F32 R88, R4.reuse, R36, RZ ;  /* 0x000000240458723c */ /* 0x060ff000000018ff */
        /* <DEDUP_REMOVED lines=8> */
[----:B------:R-:W-:Y:S07]  /*3860*/  LDSM.16.M88.4 R4, [R2] ;  /* 0x000000000204783b */ /* 0x000fee0000000200 */
[C---:B------:R-:W-:Y:S08]  /*3870*/  HMMA.16816.F32 R164, R8.reuse, R32, RZ ;  /* 0x0000002008a4723c */ /* 0x040ff000000018ff */
[C---:B------:R-:W-:Y:S01]  /*3880*/  HMMA.16816.F32 R160, R8.reuse, R34, RZ ;  /* 0x0000002208a0723c */ /* 0x040fe200000018ff */
[----:B------:R-:W1:Y:S07]  /*3890*/  LDSM.16.M88.4 R32, [R0+0x5800] ;  /* 0x005800000020783b */ /* 0x000e6e0000000200 */
[C---:B------:R-:W-:Y:S01]  /*38a0*/  HMMA.16816.F32 R208, R8.reuse, R14, RZ ;  /* 0x0000000e08d0723c */ /* 0x040fe200000018ff */
[----:B------:R-:W2:Y:S07]  /*38b0*/  LDSM.16.M88.4 R12, [R2+0x2000] ;  /* 0x00200000020c783b */ /* 0x000eae0000000200 */
[C---:B------:R-:W-:Y:S08]  /*38c0*/  HMMA.16816.F32 R168, R8.reuse, R28, RZ ;  /* 0x0000001c08a8723c */ /* 0x040ff000000018ff */
[C---:B------:R-:W-:Y:S01]  /*38d0*/  HMMA.16816.F32 R172, R8.reuse, R30, RZ ;  /* 0x0000001e08ac723c */ /* 0x040fe200000018ff */
[----:B------:R-:W3:Y:S07]  /*38e0*/  LDSM.16.M88.4 R28, [R0+0x6000] ;  /* 0x00600000001c783b */ /* 0x000eee0000000200 */
[C---:B------:R-:W-:Y:S01]  /*38f0*/  HMMA.16816.F32 R212, R8.reuse, R22, RZ ;  /* 0x0000001608d4723c */ /* 0x040fe200000018ff */
[----:B------:R-:W4:Y:S07]  /*3900*/  LDSM.16.M88.4 R20, [R0+0x7000] ;  /* 0x007000000014783b */ /* 0x000f2e0000000200 */
[C---:B------:R-:W-:Y:S08]  /*3910*/  HMMA.16816.F32 R224, R8.reuse, R24, RZ ;  /* 0x0000001808e0723c */ /* 0x040ff000000018ff */
[----:B------:R-:W-:Y:S01]  /*3920*/  HMMA.16816.F32 R220, R8, R26, RZ ;  /* 0x0000001a08dc723c */ /* 0x000fe200000018ff */
[----:B------:R-:W5:Y:S07]  /*3930*/  LDSM.16.M88.4 R24, [R0+0x6800] ;  /* 0x006800000018783b */ /* 0x000f6e0000000200 */
[----:B-1----:R-:W-:Y:S08]  /*3940*/  HMMA.16816.F32 R176, R4, R32, R176 ;  /* 0x0000002004b0723c */ /* 0x002ff000000018b0 */
[C---:B------:R-:W-:Y:S08]  /*3950*/  HMMA.16816.F32 R184, R8.reuse, R16, RZ ;  /* 0x0000001008b8723c */ /* 0x040ff000000018ff */
[----:B------:R-:W-:Y:S03]  /*3960*/  HMMA.16816.F32 R204, R8, R18, RZ ;  /* 0x0000001208cc723c */ /* 0x000fe600000018ff */
[----:B------:R-:W-:-:S02]  /*3970*/  IMAD.MOV.U32 R241, RZ, RZ, R176 ;  /* 0x000000fffff17224 */ /* 0x000fc400078e00b0 */
[----:B------:R-:W-:-:S03]  /*3980*/  IMAD.MOV.U32 R239, RZ, RZ, R177 ;  /* 0x000000ffffef7224 */ /* 0x000fc600078e00b1 */
[C---:B------:R-:W-:Y:S08]  /*3990*/  HMMA.16816.F32 R156, R8.reuse, R36, RZ ;  /* 0x00000024089c723c */ /* 0x040ff000000018ff */
[C---:B------:R-:W-:Y:S08]  /*39a0*/  HMMA.16816.F32 R148, R8.reuse, R38, RZ ;  /* 0x000000260894723c */ /* 0x040ff000000018ff */
[C---:B------:R-:W-:Y:S08]  /*39b0*/  HMMA.16816.F32 R140, R8.reuse, R52, RZ ;  /* 0x00000034088c723c */ /* 0x040ff000000018ff */
[----:B------:R-:W-:Y:S01]  /*39c0*/  HMMA.16816.F32 R132, R8, R54, RZ ;  /* 0x000000360884723c */ /* 0x000fe200000018ff */
[----:B------:R1:W5:Y:S07]  /*39d0*/  LDSM.16.M88.4 R8, [R0+0x7800] ;  /* 0x007800000008783b */ /* 0x00036e0000000200 */
[----:B--2---:R-:W-:Y:S01]  /*39e0*/  HMMA.16816.F32 R76, R12, R32, R76 ;  /* 0x000000200c4c723c */ /* 0x004fe2000000184c */
[----:B------:R-:W-:-:S02]  /*39f0*/  IMAD.MOV.U32 R33, RZ, RZ, R178 ;  /* 0x000000ffff217224 */ /* 0x000fc400078e00b2 */
[----:B------:R-:W-:-:S05]  /*3a00*/  IMAD.MOV.U32 R32, RZ, RZ, R179 ;  /* 0x000000ffff207224 */ /* 0x000fca00078e00b3 */
[----:B---3--:R-:W-:Y:S01]  /*3a10*/  HMMA.16816.F32 R176, R4, R28, R168 ;  /* 0x0000001c04b0723c */ /* 0x008fe200000018a8 */
[----:B-1----:R-:W-:-:S07]  /*3a20*/  IMAD.MOV.U32 R0, RZ, RZ, 0x40 ;  /* 0x00000040ff007424 */ /* 0x002fce00078e00ff */
[----:B------:R-:W-:Y:S01]  /*3a30*/  HMMA.16816.F32 R108, R12, R40, R60 ;  /* 0x000000280c6c723c */ /* 0x000fe2000000183c */
[----:B------:R-:W-:-:S07]  /*3a40*/  SEL R0, R0, 0xffffffc0, !P1 ;  /* 0xffffffc000007807 */ /* 0x000fce0004800000 */
[C---:B------:R-:W-:Y:S01]  /*3a50*/  HMMA.16816.F32 R60, R12.reuse, R28, R68 ;  /* 0x0000001c0c3c723c */ /* 0x040fe20000001844 */
[--C-:B------:R-:W-:Y:S02]  /*3a60*/  IMAD.IADD R2, R234, 0x1, R0.reuse ;  /* 0x00000001ea027824 */ /* 0x100fe400078e0200 */
[----:B------:R-:W-:Y:S02]  /*3a70*/  IMAD.IADD R128, R228, 0x1, R0 ;  /* 0x00000001e4807824 */ /* 0x000fe400078e0200 */
[----:B------:R-:W-:Y:S01]  /*3a80*/  IMAD.MOV.U32 R169, RZ, RZ, R176 ;  /* 0x000000ffffa97224 */ /* 0x000fe200078e00b0 */
[----:B------:R-:W-:Y:S01]  /*3a90*/  LDSM.16.M88.4 R16, [R2+0x2000] ;  /* 0x002000000210783b */ /* 0x000fe20000000200 */
[----:B------:R-:W-:Y:S01]  /*3aa0*/  IMAD.MOV.U32 R168, RZ, RZ, R177 ;  /* 0x000000ffffa87224 */ /* 0x000fe200078e00b1 */
[----:B----4-:R-:W-:Y:S01]  /*3ab0*/  HMMA.16816.F32 R52, R12, R20, R88 ;  /* 0x000000140c34723c */ /* 0x010fe20000001858 */
[----:B------:R-:W-:Y:S01]  /*3ac0*/  IMAD.MOV.U32 R29, RZ, RZ, R178 ;  /* 0x000000ffff1d7224 */ /* 0x000fe200078e00b2 */
[----:B------:R-:W1:Y:S01]  /*3ad0*/  LDSM.16.M88.4 R104, [R128+0x5800] ;  /* 0x005800008068783b */ /* 0x000e620000000200 */
[----:B------:R-:W-:-:S03]  /*3ae0*/  IMAD.MOV.U32 R28, RZ, RZ, R179 ;  /* 0x000000ffff1c7224 */ /* 0x000fc600078e00b3 */
[----:B------:R-:W2:Y:S02]  /*3af0*/  LDSM.16.M88.4 R120, [R128+0x6000] ;  /* 0x006000008078783b */ /* 0x000ea40000000200 */
[C---:B------:R-:W-:Y:S02]  /*3b00*/  HMMA.16816.F32 R88, R12.reuse, R46, R100 ;  /* 0x0000002e0c58723c */ /* 0x040fe40000001864 */
[----:B------:R-:W3:Y:S04]  /*3b10*/  LDSM.16.M88.4 R144, [R128+0x7000] ;  /* 0x007000008090783b */ /* 0x000ee80000000200 */
[----:B------:R-:W4:Y:S02]  /*3b20*/  LDSM.16.M88.4 R68, [R128+0x4800] ;  /* 0x004800008044783b */ /* 0x000f240000000200 */
[----:B------:R-:W-:Y:S02]  /*3b30*/  HMMA.16816.F32 R100, R12, R34, R180 ;  /* 0x000000220c64723c */ /* 0x000fe400000018b4 */
[----:B------:R-:W4:Y:S04]  /*3b40*/  LDSM.16.M88.4 R136, [R128+0x6800] ;  /* 0x006800008088783b */ /* 0x000f280000000200 */
[----:B------:R-:W4:Y:S02]  /*3b50*/  LDSM.16.M88.4 R152, [R128+0x7800] ;  /* 0x007800008098783b */ /* 0x000f240000000200 */
[C---:B-----5:R-:W-:Y:S02]  /*3b60*/  HMMA.16816.F32 R176, R4.reuse, R24, R164 ;  /* 0x0000001804b0723c */ /* 0x060fe400000018a4 */
[----:B------:R-:W-:Y:S06]  /*3b70*/  LDSM.16.M88.4 R72, [R128+0x4000] ;  /* 0x004000008048783b */ /* 0x000fec0000000200 */
[-C--:B------:R-:W-:Y:S08]  /*3b80*/  HMMA.16816.F32 R180, R4, R44.reuse, R192 ;  /* 0x0000002c04b4723c */ /* 0x080ff000000018c0 */
[----:B------:R-:W-:Y:S01]  /*3b90*/  HMMA.16816.F32 R116, R12, R44, R64 ;  /* 0x0000002c0c74723c */ /* 0x000fe20000001840 */
[----:B------:R-:W5:Y:S02]  /*3ba0*/  LDSM.16.M88.4 R64, [R128+0x5000] ;  /* 0x005000008040783b */ /* 0x000f640000000200 */
[----:B------:R-:W-:-:S02]  /*3bb0*/  IMAD.MOV.U32 R166, RZ, RZ, R176 ;  /* 0x000000ffffa67224 */ /* 0x000fc400078e00b0 */
[----:B------:R-:W-:Y:S02]  /*3bc0*/  IMAD.MOV.U32 R165, RZ, RZ, R177 ;  /* 0x000000ffffa57224 */ /* 0x000fe400078e00b1 */
[----:B------:R-:W-:Y:S01]  /*3bd0*/  IMAD.MOV.U32 R164, RZ, RZ, R178 ;  /* 0x000000ffffa47224 */ /* 0x000fe200078e00b2 */
[C---:B------:R-:W-:Y:S03]  /*3be0*/  HMMA.16816.F32 R140, R4.reuse, R8, R140 ;  /* 0x00000008048c723c */ /* 0x040fe6000000188c */
[----:B------:R-:W-:Y:S02]  /*3bf0*/  IMAD.MOV.U32 R130, RZ, RZ, R180 ;  /* 0x000000ffff827224 */ /* 0x000fe400078e00b4 */
[----:B------:R-:W-:Y:S02]  /*3c00*/  IMAD.MOV.U32 R129, RZ, RZ, R181 ;  /* 0x000000ffff817224 */ /* 0x000fe400078e00b5 */
[----:B------:R-:W-:Y:S01]  /*3c10*/  IMAD.MOV.U32 R81, RZ, RZ, R182 ;  /* 0x000000ffff517224 */ /* 0x000fe200078e00b6 */
[----:B------:R-:W-:Y:S01]  /*3c20*/  HMMA.16816.F32 R224, R4, R48, R224 ;  /* 0x0000003004e0723c */ /* 0x000fe200000018e0 */
[----:B------:R-:W-:-:S07]  /*3c30*/  IMAD.MOV.U32 R80, RZ, RZ, R183 ;  /* 0x000000ffff507224 */ /* 0x000fce00078e00b7 */
[----:B------:R-:W-:Y:S03]  /*3c40*/  HMMA.16816.F32 R124, R12, R48, R56 ;  /* 0x000000300c7c723c */ /* 0x000fe60000001838 */
[----:B------:R-:W-:-:S05]  /*3c50*/  IMAD.MOV.U32 R3, RZ, RZ, R143 ;  /* 0x000000ffff037224 */ /* 0x000fca00078e008f */
[----:B------:R-:W-:Y:S01]  /*3c60*/  HMMA.16816.F32 R56, R12, R24, R84 ;  /* 0x000000180c38723c */ /* 0x000fe20000001854 */
[----:B------:R-:W-:Y:S02]  /*3c70*/  IMAD.MOV.U32 R25, RZ, RZ, R179 ;  /* 0x000000ffff197224 */ /* 0x000fe400078e00b3 */
[----:B------:R-:W-:Y:S02]  /*3c80*/  IMAD.MOV.U32 R237, RZ, RZ, R224 ;  /* 0x000000ffffed7224 */ /* 0x000fe400078e00e0 */
[----:B------:R-:W-:Y:S02]  /*3c90*/  IMAD.MOV.U32 R236, RZ, RZ, R225 ;  /* 0x000000ffffec7224 */ /* 0x000fe400078e00e1 */
[----:B------:R-:W-:Y:S01]  /*3ca0*/  IMAD.MOV.U32 R235, RZ, RZ, R226 ;  /* 0x000000ffffeb7224 */ /* 0x000fe200078e00e2 */
[----:B------:R-:W-:Y:S01]  /*3cb0*/  HMMA.16816.F32 R176, R4, R20, R156 ;  /* 0x0000001404b0723c */ /* 0x000fe2000000189c */
[----:B------:R-:W-:Y:S02]  /*3cc0*/  IMAD.MOV.U32 R131, RZ, RZ, R227 ;  /* 0x000000ffff837224 */ /* 0x000fe400078e00e3 */
[----:B------:R-:W-:-:S02]  /*3cd0*/  IMAD.MOV.U32 R24, RZ, RZ, R140 ;  /* 0x000000ffff187224 */ /* 0x000fc400078e008c */
[----:B------:R-:W-:Y:S02]  /*3ce0*/  IMAD.MOV.U32 R21, RZ, RZ, R141 ;  /* 0x000000ffff157224 */ /* 0x000fe400078e008d */
[----:B------:R-:W-:Y:S01]  /*3cf0*/  IMAD.MOV.U32 R20, RZ, RZ, R142 ;  /* 0x000000ffff147224 */ /* 0x000fe200078e008e */
[----:B------:R-:W-:Y:S08]  /*3d00*/  HMMA.16816.F32 R180, R4, R40, R184 ;  /* 0x0000002804b4723c */ /* 0x000ff000000018b8 */
[----:B------:R-:W-:Y:S03]  /*3d10*/  HMMA.16816.F32 R36, R12, R8, R92 ;  /* 0x000000080c24723c */ /* 0x000fe6000000185c */
[----:B------:R-:W-:-:S02]  /*3d20*/  IMAD.MOV.U32 R159, RZ, RZ, R176 ;  /* 0x000000ffff9f7224 */ /* 0x000fc400078e00b0 */
[----:B------:R-:W-:Y:S02]  /*3d30*/  IMAD.MOV.U32 R158, RZ, RZ, R177 ;  /* 0x000000ffff9e7224 */ /* 0x000fe400078e00b1 */
[----:B------:R-:W-:Y:S01]  /*3d40*/  IMAD.MOV.U32 R157, RZ, RZ, R178 ;  /* 0x000000ffff9d7224 */ /* 0x000fe200078e00b2 */
[C---:B------:R-:W-:Y:S01]  /*3d50*/  HMMA.16816.F32 R92, R12.reuse, R50, R96 ;  /* 0x000000320c5c723c */ /* 0x040fe20000001860 */
[----:B------:R-:W-:Y:S02]  /*3d60*/  IMAD.MOV.U32 R156, RZ, RZ, R179 ;  /* 0x000000ffff9c7224 */ /* 0x000fe400078e00b3 */
[----:B------:R-:W-:Y:S02]  /*3d70*/  IMAD.MOV.U32 R45, RZ, RZ, R180 ;  /* 0x000000ffff2d7224 */ /* 0x000fe400078e00b4 */
[----:B------:R-:W-:Y:S02]  /*3d80*/  IMAD.MOV.U32 R44, RZ, RZ, R181 ;  /* 0x000000ffff2c7224 */ /* 0x000fe400078e00b5 */
[----:B------:R-:W-:Y:S01]  /*3d90*/  IMAD.MOV.U32 R41, RZ, RZ, R182 ;  /* 0x000000ffff297224 */ /* 0x000fe200078e00b6 */
[----:B------:R-:W-:Y:S01]  /*3da0*/  HMMA.16816.F32 R84, R12, R42, R112 ;  /* 0x0000002a0c54723c */ /* 0x000fe20000001870 */
[----:B------:R-:W-:-:S07]  /*3db0*/  IMAD.MOV.U32 R40, RZ, RZ, R183 ;  /* 0x000000ffff287224 */ /* 0x000fce00078e00b7 */
[C---:B------:R-:W-:Y:S08]  /*3dc0*/  HMMA.16816.F32 R96, R12.reuse, R30, R188 ;  /* 0x0000001e0c60723c */ /* 0x040ff000000018bc */
[C---:B------:R-:W-:Y:S08]  /*3dd0*/  HMMA.16816.F32 R112, R12.reuse, R26, R200 ;  /* 0x0000001a0c70723c */ /* 0x040ff000000018c8 */
[C---:B------:R-:W-:Y:S08]  /*3de0*/  HMMA.16816.F32 R244, R12.reuse, R22, R216 ;  /* 0x000000160cf4723c */ /* 0x040ff000000018d8 */
[-C--:B------:R-:W-:Y:S08]  /*3df0*/  HMMA.16816.F32 R12, R12, R10.reuse, R196 ;  /* 0x0000000a0c0c723c */ /* 0x080ff000000018c4 */
[C---:B------:R-:W-:Y:S01]  /*3e00*/  HMMA.16816.F32 R216, R4.reuse, R10, R132 ;  /* 0x0000000a04d8723c */ /* 0x040fe20000001884 */
[----:B------:R2:W5:Y:S07]  /*3e10*/  LDSM.16.M88.4 R8, [R2] ;  /* 0x000000000208783b */ /* 0x00056e0000000200 */
[----:B------:R-:W-:Y:S08]  /*3e20*/  HMMA.16816.F32 R224, R4, R22, R148 ;  /* 0x0000001604e0723c */ /* 0x000ff00000001894 */
[----:B-1----:R-:W-:Y:S01]  /*3e30*/  HMMA.16816.F32 R148, R16, R106, R100 ;  /* 0x0000006a1094723c */ /* 0x002fe20000001864 */
[----:B------:R-:W-:-:S02]  /*3e40*/  IMAD.MOV.U32 R103, RZ, RZ, R3 ;  /* 0x000000ffff677224 */ /* 0x000fc400078e0003 */
[C---:B------:R-:W-:Y:S02]  /*3e50*/  IMAD.IADD R3, R229.reuse, 0x1, R2 ;  /* 0x00000001e5037824 */ /* 0x040fe400078e0202 */
[----:B------:R-:W-:Y:S02]  /*3e60*/  IMAD.MOV.U32 R100, RZ, RZ, R24 ;  /* 0x000000ffff647224 */ /* 0x000fe400078e0018 */
[----:B------:R-:W-:Y:S01]  /*3e70*/  IMAD.MOV.U32 R101, RZ, RZ, R21 ;  /* 0x000000ffff657224 */ /* 0x000fe200078e0015 */
[----:B------:R-:W-:Y:S01]  /*3e80*/  HMMA.16816.F32 R188, R4, R46, R212 ;  /* 0x0000002e04bc723c */ /* 0x000fe200000018d4 */
[----:B--2---:R-:W-:Y:S02]  /*3e90*/  IMAD.IADD R2, R229, 0x1, R128 ;  /* 0x00000001e5027824 */ /* 0x004fe400078e0280 */
[----:B------:R-:W-:-:S03]  /*3ea0*/  IMAD.MOV.U32 R102, RZ, RZ, R20 ;  /* 0x000000ffff667224 */ /* 0x000fc600078e0014 */
[----:B------:R-:W-:Y:S02]  /*3eb0*/  LDSM.16.M88.4 R20, [R2+0x6800] ;  /* 0x006800000214783b */ /* 0x000fe40000000200 */
[C---:B------:R-:W-:Y:S08]  /*3ec0*/  HMMA.16816.F32 R212, R4.reuse, R30, R172 ;  /* 0x0000001e04d4723c */ /* 0x040ff000000018ac */
[----:B------:R-:W-:Y:S08]  /*3ed0*/  HMMA.16816.F32 R48, R4, R50, R220 ;  /* 0x000000320430723c */ /* 0x000ff000000018dc */
        /* <DEDUP_REMOVED lines=10> */
[----:B---3--:R-:W-:Y:S01]  /*3f80*/  HMMA.16816.F32 R172, R16, R144, R52 ;  /* 0x0000009010ac723c */ /* 0x008fe20000001834 */
[----:B------:R-:W-:Y:S01]  /*3f90*/  IMAD.MOV.U32 R55, RZ, RZ, R25 ;  /* 0x000000ffff377224 */ /* 0x000fe200078e0019 */
[----:B------:R-:W-:Y:S01]  /*3fa0*/  LDSM.16.M88.4 R28, [R2+0x5800] ;  /* 0x00580000021c783b */ /* 0x000fe20000000200 */
[----:B------:R-:W-:Y:S02]  /*3fb0*/  IMAD.MOV.U32 R52, RZ, RZ, R166 ;  /* 0x000000ffff347224 */ /* 0x000fe400078e00a6 */
[----:B------:R-:W-:Y:S02]  /*3fc0*/  IMAD.MOV.U32 R53, RZ, RZ, R165 ;  /* 0x000000ffff357224 */ /* 0x000fe400078e00a5 */
[----:B------:R-:W-:Y:S01]  /*3fd0*/  IMAD.MOV.U32 R54, RZ, RZ, R164 ;  /* 0x000000ffff367224 */ /* 0x000fe200078e00a4 */
[C---:B------:R-:W-:Y:S08]  /*3fe0*/  HMMA.16816.F32 R196, R4.reuse, R42, R204 ;  /* 0x0000002a04c4723c */ /* 0x040ff000000018cc */
[C---:B------:R-:W-:Y:S08]  /*3ff0*/  HMMA.16816.F32 R208, R4.reuse, R34, R208 ;  /* 0x0000002204d0723c */ /* 0x040ff000000018d0 */
[----:B------:R-:W-:Y:S01]  /*4000*/  HMMA.16816.F32 R220, R4, R26, R160 ;  /* 0x0000001a04dc723c */ /* 0x000fe200000018a0 */
[----:B------:R-:W1:Y:S04]  /*4010*/  LDSM.16.M88.4 R4, [R3+0x2000] ;  /* 0x002000000304783b */ /* 0x000e680000000200 */
[----:B------:R-:W2:Y:S03]  /*4020*/  LDSM.16.M88.4 R24, [R2+0x6000] ;  /* 0x006000000218783b */ /* 0x000ea60000000200 */
[C---:B----4-:R-:W-:Y:S08]  /*4030*/  HMMA.16816.F32 R200, R16.reuse, R68, R116 ;  /* 0x0000004410c8723c */ /* 0x050ff00000001874 */
[----:B------:R-:W-:Y:S01]  /*4040*/  HMMA.16816.F32 R176, R16, R136, R56 ;  /* 0x0000008810b0723c */ /* 0x000fe20000001838 */
[----:B------:R-:W-:-:S02]  /*4050*/  IMAD.MOV.U32 R58, RZ, RZ, R33 ;  /* 0x000000ffff3a7224 */ /* 0x000fc400078e0021 */
[----:B------:R-:W-:Y:S02]  /*4060*/  IMAD.MOV.U32 R59, RZ, RZ, R32 ;  /* 0x000000ffff3b7224 */ /* 0x000fe400078e0020 */
[----:B------:R-:W-:Y:S01]  /*4070*/  LDSM.16.M88.4 R32, [R2+0x5000] ;  /* 0x005000000220783b */ /* 0x000fe20000000200 */
[----:B------:R-:W-:Y:S02]  /*4080*/  IMAD.MOV.U32 R56, RZ, RZ, R241 ;  /* 0x000000ffff387224 */ /* 0x000fe400078e00f1 */
[----:B------:R-:W-:Y:S01]  /*4090*/  HMMA.16816.F32 R168, R16, R152, R36 ;  /* 0x0000009810a8723c */ /* 0x000fe20000001824 */
[----:B------:R-:W3:Y:S01]  /*40a0*/  LDSM.16.M88.4 R36, [R2+0x4800] ;  /* 0x004800000224783b */ /* 0x000ee20000000200 */
[----:B------:R-:W-:-:S06]  /*40b0*/  IMAD.MOV.U32 R57, RZ, RZ, R239 ;  /* 0x000000ffff397224 */ /* 0x000fcc00078e00ef */
[C---:B------:R-:W-:Y:S01]  /*40c0*/  HMMA.16816.F32 R160, R16.reuse, R70, R88 ;  /* 0x0000004610a0723c */ /* 0x040fe20000001858 */
[----:B------:R-:W4:Y:S07]  /*40d0*/  LDSM.16.M88.4 R88, [R2+0x7800] ;  /* 0x007800000258783b */ /* 0x000f2e0000000200 */
[----:B-----5:R-:W-:Y:S01]  /*40e0*/  HMMA.16816.F32 R156, R16, R66, R84 ;  /* 0x00000042109c723c */ /* 0x020fe20000001854 */
[----:B------:R-:W-:Y:S02]  /*40f0*/  IMAD.MOV.U32 R84, RZ, RZ, R45 ;  /* 0x000000ffff547224 */ /* 0x000fe400078e002d */
[----:B------:R-:W-:-:S02]  /*4100*/  IMAD.MOV.U32 R85, RZ, RZ, R44 ;  /* 0x000000ffff557224 */ /* 0x000fc400078e002c */
[----:B------:R-:W-:Y:S01]  /*4110*/  IMAD.MOV.U32 R86, RZ, RZ, R41 ;  /* 0x000000ffff567224 */ /* 0x000fe200078e0029 */
[----:B------:R-:W-:Y:S01]  /*4120*/  LDSM.16.M88.4 R44, [R2+0x7000] ;  /* 0x00700000022c783b */ /* 0x000fe20000000200 */
[----:B------:R-:W-:Y:S01]  /*4130*/  IMAD.MOV.U32 R87, RZ, RZ, R40 ;  /* 0x000000ffff577224 */ /* 0x000fe200078e0028 */
[----:B------:R-:W-:Y:S02]  /*4140*/  HMMA.16816.F32 R116, R16, R154, R12 ;  /* 0x0000009a1074723c */ /* 0x000fe4000000180c */
[----:B------:R5:W4:Y:S04]  /*4150*/  LDSM.16.M88.4 R40, [R2+0x4000] ;  /* 0x004000000228783b */ /* 0x000b280000000200 */
[----:B------:R1:W4:Y:S01]  /*4160*/  LDSM.16.M88.4 R12, [R3] ;  /* 0x00000000030c783b */ /* 0x0003220000000200 */
[----:B------:R-:W-:-:S04]  /*4170*/  DEPBAR.LE SB0, 0x0 ;  /* 0x000080000000791a */ /* 0x000fc80000000000 */
[C---:B------:R-:W-:Y:S01]  /*4180*/  HMMA.16816.F32 R192, R16.reuse, R64, R108 ;  /* 0x0000004010c0723c */ /* 0x040fe2000000186c */
[----:B------:R-:W-:Y:S02]  /*4190*/  IMAD.MOV.U32 R108, RZ, RZ, R237 ;  /* 0x000000ffff6c7224 */ /* 0x000fe400078e00ed */
[----:B------:R-:W-:Y:S02]  /*41a0*/  IMAD.MOV.U32 R109, RZ, RZ, R236 ;  /* 0x000000ffff6d7224 */ /* 0x000fe400078e00ec */
[----:B------:R-:W-:Y:S02]  /*41b0*/  IMAD.MOV.U32 R110, RZ, RZ, R235 ;  /* 0x000000ffff6e7224 */ /* 0x000fe400078e00eb */
[----:B------:R-:W-:Y:S01]  /*41c0*/  IMAD.MOV.U32 R111, RZ, RZ, R131 ;  /* 0x000000ffff6f7224 */ /* 0x000fe200078e0083 */
[----:B------:R-:W-:Y:S01]  /*41d0*/  HMMA.16816.F32 R164, R16, R74, R92 ;  /* 0x0000004a10a4723c */ /* 0x000fe2000000185c */
[----:B------:R-:W-:Y:S02]  /*41e0*/  IMAD.MOV.U32 R92, RZ, RZ, R130 ;  /* 0x000000ffff5c7224 */ /* 0x000fe400078e0082 */
[----:B------:R-:W-:-:S02]  /*41f0*/  IMAD.MOV.U32 R93, RZ, RZ, R129 ;  /* 0x000000ffff5d7224 */ /* 0x000fc400078e0081 */
[----:B------:R-:W-:Y:S01]  /*4200*/  IMAD.MOV.U32 R94, RZ, RZ, R81 ;  /* 0x000000ffff5e7224 */ /* 0x000fe200078e0051 */
[----:B-----5:R-:W-:Y:S01]  /*4210*/  SHF.R.U32.HI R2, RZ, 0x2, R240 ;  /* 0x00000002ff027819 */ /* 0x020fe200000116f0 */
[----:B------:R-:W-:Y:S01]  /*4220*/  IMAD.MOV.U32 R95, RZ, RZ, R80 ;  /* 0x000000ffff5f7224 */ /* 0x000fe200078e0050 */
[C---:B------:R-:W-:Y:S01]  /*4230*/  HMMA.16816.F32 R204, R16.reuse, R72, R124 ;  /* 0x0000004810cc723c */ /* 0x040fe2000000187c */
[----:B------:R-:W-:Y:S01]  /*4240*/  IMAD.SHL.U32 R80, R240, 0x2, RZ ;  /* 0x00000002f0507824 */ /* 0x000fe200078e00ff */
[----:B------:R-:W-:Y:S02]  /*4250*/  LOP3.LUT R2, R2, 0x7, RZ, 0xc0, !PT ;  /* 0x0000000702027812 */ /* 0x000fe400078ec0ff */
[----:B-1----:R-:W-:Y:S02]  /*4260*/  LOP3.LUT R3, R83, 0x1f0, RZ, 0xc0, !PT ;  /* 0x000001f053037812 */ /* 0x002fe400078ec0ff */
[----:B------:R-:W-:Y:S02]  /*4270*/  STL [R1+0xac], R80 ;  /* 0x0000ac5001007387 */ /* 0x000fe40000100800 */
[----:B------:R-:W-:Y:S01]  /*4280*/  HMMA.16816.F32 R140, R16, R122, R96 ;  /* 0x0000007a108c723c */ /* 0x000fe20000001860 */
[----:B------:R-:W-:Y:S01]  /*4290*/  IADD3 R3, PT, PT, R2, UR22, R3 ;  /* 0x0000001602037c10 */ /* 0x000fe2000fffe003 */
[----:B------:R-:W-:-:S05]  /*42a0*/  IMAD.U32 R2, RZ, RZ, UR18 ;  /* 0x00000012ff027e24 */ /* 0x000fca000f8e00ff */
[----:B------:R-:W-:Y:S01]  /*42b0*/  IADD3 R242, PT, PT, R3, UR23, -R2 ;  /* 0x0000001703f27c10 */ /* 0x000fe2000fffe802 */
[C---:B------:R-:W-:Y:S08]  /*42c0*/  HMMA.16816.F32 R132, R16.reuse, R138, R112 ;  /* 0x0000008a1084723c */ /* 0x040ff00000001870 */
[----:B------:R-:W-:Y:S01]  /*42d0*/  HMMA.16816.F32 R124, R16, R146, R244 ;  /* 0x00000092107c723c */ /* 0x000fe200000018f4 */
[----:B------:R-:W-:-:S07]  /*42e0*/  IMAD.MOV.U32 R247, RZ, RZ, 0x40 ;  /* 0x00000040fff77424 */ /* 0x000fce00078e00ff */
        /* <DEDUP_REMOVED lines=14> */
[----:B--2---:R-:W-:Y:S08]  /*43d0*/  HMMA.16816.F32 R212, R4, R24, R180 ;  /* 0x0000001804d4723c */ /* 0x004ff000000018b4 */
[C---:B------:R-:W-:Y:S08]  /*43e0*/  HMMA.16816.F32 R52, R8.reuse, R136, R52 ;  /* 0x000000880834723c */ /* 0x040ff00000001834 */
[----:B------:R-:W-:Y:S08]  /*43f0*/  HMMA.16816.F32 R120, R8, R154, R216 ;  /* 0x0000009a0878723c */ /* 0x000ff000000018d8 */
[C---:B---3--:R-:W-:Y:S08]  /*4400*/  HMMA.16816.F32 R188, R4.reuse, R38, R160 ;  /* 0x0000002604bc723c */ /* 0x048ff000000018a0 */
[C---:B------:R-:W-:Y:S08]  /*4410*/  HMMA.16816.F32 R184, R4.reuse, R26, R140 ;  /* 0x0000001a04b8723c */ /* 0x040ff0000000188c */
[C---:B------:R-:W-:Y:S08]  /*4420*/  HMMA.16816.F32 R180, R4.reuse, R20, R176 ;  /* 0x0000001404b4723c */ /* 0x040ff000000018b0 */
[C---:B----4-:R-:W-:Y:S08]  /*4430*/  HMMA.16816.F32 R220, R4.reuse, R88, R168 ;  /* 0x0000005804dc723c */ /* 0x050ff000000018a8 */
        /* <DEDUP_REMOVED lines=10> */
[----:B------:R-:W-:Y:S01]  /*44e0*/  LOP3.LUT R6, R80, 0x6, RZ, 0xc0, !PT ;  /* 0x0000000650067812 */ /* 0x000fe200078ec0ff */
[----:B------:R-:W-:-:S02]  /*44f0*/  IMAD.U32 R4, RZ, RZ, UR9 ;  /* 0x00000009ff047e24 */ /* 0x000fc4000f8e00ff */
[----:B------:R-:W-:Y:S02]  /*4500*/  IMAD.U32 R5, RZ, RZ, UR19 ;  /* 0x00000013ff057e24 */ /* 0x000fe4000f8e00ff */
[----:B------:R-:W-:Y:S01]  /*4510*/  IMAD R2, R4, 0x80, R6 ;  /* 0x0000008004027824 */ /* 0x000fe200078e0206 */
[----:B------:R1:W-:Y:S01]  /*4520*/  STL [R1+0xa8], R6 ;  /* 0x0000a80601007387 */ /* 0x0003e20000100800 */
[C---:B------:R-:W-:Y:S01]  /*4530*/  HMMA.16816.F32 R140, R12.reuse, R40, R112 ;  /* 0x000000280c8c723c */ /* 0x040fe20000001870 */
[----:B------:R-:W-:Y:S02]  /*4540*/  VIADD R41, R242, 0x48 ;  /* 0x00000048f2297836 */ /* 0x000fe40000000000 */
[----:B------:R-:W-:Y:S01]  /*4550*/  VIADD R7, R2, 0x49 ;  /* 0x0000004902077836 */ /* 0x000fe20000000000 */
[----:B------:R-:W-:Y:S01]  /*4560*/  ISETP.GT.AND P0, PT, R242, R2, PT ;  /* 0x00000002f200720c */ /* 0x000fe20003f04270 */
[C---:B------:R-:W-:Y:S02]  /*4570*/  VIADD R4, R2.reuse, 0x58 ;  /* 0x0000005802047836 */ /* 0x040fe40000000000 */
[C---:B------:R-:W-:Y:S01]  /*4580*/  VIADD R40, R2.reuse, 0x79 ;  /* 0x0000007902287836 */ /* 0x040fe20000000000 */
[C---:B------:R-:W-:Y:S08]  /*4590*/  HMMA.16816.F32 R144, R12.reuse, R42, R108 ;  /* 0x0000002a0c90723c */ /* 0x040ff0000000186c */
[----:B------:R-:W-:Y:S01]  /*45a0*/  HMMA.16816.F32 R136, R12, R36, R96 ;  /* 0x000000240c88723c */ /* 0x000fe20000001860 */
[----:B------:R-:W-:-:S02]  /*45b0*/  VIADD R36, R2, 0x69 ;  /* 0x0000006902247836 */ /* 0x000fc40000000000 */
[----:B------:R-:W-:-:S05]  /*45c0*/  VIADD R37, R2, 0x70 ;  /* 0x0000007002257836 */ /* 0x000fca0000000000 */
[----:B------:R-:W-:Y:S01]  /*45d0*/  HMMA.16816.F32 R132, R12, R38, R92 ;  /* 0x000000260c84723c */ /* 0x000fe2000000185c */
[C---:B-1----:R-:W-:Y:S02]  /*45e0*/  VIADD R6, R2.reuse, 0x50 ;  /* 0x0000005002067836 */ /* 0x042fe40000000000 */
[C---:B------:R-:W-:Y:S02]  /*45f0*/  VIADD R38, R2.reuse, 0x71 ;  /* 0x0000007102267836 */ /* 0x040fe40000000000 */
[----:B------:R-:W-:-:S03]  /*4600*/  VIADD R39, R2, 0x78 ;  /* 0x0000007802277836 */ /* 0x000fc60000000000 */
[----:B------:R-:W-:Y:S01]  /*4610*/  HMMA.16816.F32 R112, R12, R28, R68 ;  /* 0x0000001c0c70723c */ /* 0x000fe20000001844 */
[C---:B------:R-:W-:Y:S02]  /*4620*/  VIADD R29, R2.reuse, 0x1 ;  /* 0x00000001021d7836 */ /* 0x040fe40000000000 */
[----:B------:R-:W-:-:S05]  /*4630*/  VIADD R28, R2, 0x8 ;  /* 0x00000008021c7836 */ /* 0x000fca0000000000 */
[----:B------:R-:W-:Y:S01]  /*4640*/  HMMA.16816.F32 R108, R12, R30, R64 ;  /* 0x0000001e0c6c723c */ /* 0x000fe20000001840 */
[C---:B------:R-:W-:Y:S02]  /*4650*/  VIADD R30, R242.reuse, 0x8 ;  /* 0x00000008f21e7836 */ /* 0x040fe40000000000 */
[----:B------:R-:W-:-:S03]  /*4660*/  VIADD R31, R242, 0x40 ;  /* 0x00000040f21f7836 */ /* 0x000fc60000000000 */
[C---:B------:R-:W-:Y:S02]  /*4670*/  ISETP.GT.AND P3, PT, R30.reuse, R29, PT ;  /* 0x0000001d1e00720c */ /* 0x040fe40003f64270 */
[C---:B------:R-:W-:Y:S01]  /*4680*/  HMMA.16816.F32 R124, R12.reuse, R32, R84 ;  /* 0x000000200c7c723c */ /* 0x040fe20000001854 */
[----:B------:R-:W-:Y:S01]  /*4690*/  ISETP.GT.AND P4, PT, R30, R28, PT ;  /* 0x0000001c1e00720c */ /* 0x000fe20003f84270 */
[C---:B------:R-:W-:Y:S01]  /*46a0*/  VIADD R33, R2.reuse, 0x60 ;  /* 0x0000006002217836 */ /* 0x040fe20000000000 */
[----:B------:R-:W-:Y:S01]  /*46b0*/  IADD3 R32, PT, PT, R3, 0x1, R5 ;  /* 0x0000000103207810 */ /* 0x000fe20007ffe005 */
[----:B------:R-:W-:Y:S01]  /*46c0*/  VIADD R5, R2, 0x51 ;  /* 0x0000005102057836 */ /* 0x000fe20000000000 */
[----:B------:R-:W-:Y:S01]  /*46d0*/  ISETP.GT.AND P6, PT, R30, R2, PT ;  /* 0x000000021e00720c */ /* 0x000fe20003fc4270 */
[----:B------:R-:W-:Y:S01]  /*46e0*/  VIADD R3, R2, 0x59 ;  /* 0x0000005902037836 */ /* 0x000fe20000000000 */
[----:B------:R-:W-:Y:S01]  /*46f0*/  VIADDMNMX R247, R32, R247, UR23, PT ;  /* 0x0000001720f77e46 */ /* 0x000fe2000b8001f7 */
[----:B------:R-:W-:Y:S01]  /*4700*/  HMMA.16816.F32 R96, R12, R26, R56 ;  /* 0x0000001a0c60723c */ /* 0x000fe20000001838 */
[----:B------:R-:W-:Y:S01]  /*4710*/  VIADD R27, R2, 0x9 ;  /* 0x00000009021b7836 */ /* 0x000fe20000000000 */
[----:B------:R-:W-:Y:S01]  /*4720*/  VIADDMNMX R248, R32, R248, UR23, PT ;  /* 0x0000001720f87e46 */ /* 0x000fe2000b8001f8 */
[----:B------:R-:W-:Y:S01]  /*4730*/  VIADD R26, R2, 0x10 ;  /* 0x00000010021a7836 */ /* 0x000fe20000000000 */
[----:B------:R-:W-:-:S02]  /*4740*/  VIMNMX R243, PT, PT, R32, UR23, PT ;  /* 0x0000001720f37c48 */ /* 0x000fc4000bfe0100 */
[----:B------:R-:W-:Y:S02]  /*4750*/  ISETP.GT.AND P5, PT, R30, R27, PT ;  /* 0x0000001b1e00720c */ /* 0x000fe40003fa4270 */
[----:B------:R-:W-:Y:S01]  /*4760*/  HMMA.16816.F32 R116, R12, R34, R72 ;  /* 0x000000220c74723c */ /* 0x000fe20000001848 */
[----:B------:R-:W-:Y:S01]  /*4770*/  VIADD R34, R2, 0x61 ;  /* 0x0000006102227836 */ /* 0x000fe20000000000 */
[----:B------:R-:W-:Y:S01]  /*4780*/  VIADDMNMX R249, R32, R249, UR23, PT ;  /* 0x0000001720f97e46 */ /* 0x000fe2000b8001f9 */
[----:B------:R-:W-:-:S05]  /*4790*/  VIADD R35, R2, 0x68 ;  /* 0x0000006802237836 */ /* 0x000fca0000000000 */
[----:B------:R-:W-:Y:S01]  /*47a0*/  HMMA.16816.F32 R104, R12, R24, R60 ;  /* 0x000000180c68723c */ /* 0x000fe2000000183c */
[C---:B------:R-:W-:Y:S02]  /*47b0*/  VIADD R25, R2.reuse, 0x11 ;  /* 0x0000001102197836 */ /* 0x040fe40000000000 */
[----:B------:R-:W-:-:S05]  /*47c0*/  VIADD R24, R2, 0x18 ;  /* 0x0000001802187836 */ /* 0x000fca0000000000 */
[C---:B------:R-:W-:Y:S01]  /*47d0*/  HMMA.16816.F32 R84, R12.reuse, R22, R48 ;  /* 0x000000160c54723c */ /* 0x040fe20000001830 */
[C---:B------:R-:W-:Y:S01]  /*47e0*/  VIADD R23, R2.reuse, 0x19 ;  /* 0x0000001902177836 */ /* 0x040fe20000000000 */
[----:B------:R-:W-:Y:S01]  /*47f0*/  FSEL R51, R147, -INF , !P5 ;  /* 0xff80000093337808 */ /* 0x000fe20006800000 */
[----:B------:R-:W-:Y:S01]  /*4800*/  VIADD R22, R2, 0x20 ;  /* 0x0000002002167836 */ /* 0x000fe20000000000 */
[----:B------:R-:W-:Y:S01]  /*4810*/  FSEL R49, R146, -INF , !P4 ;  /* 0xff80000092317808 */ /* 0x000fe20006000000 */
[----:B------:R-:W-:Y:S01]  /*4820*/  BAR.SYNC.DEFER_BLOCKING 0x0 ;  /* 0x0000000000007b1d */ /* 0x000fe20000010000 */
[C---:B------:R-:W-:Y:S02]  /*4830*/  ISETP.GT.AND P5, PT, R30.reuse, R23, PT ;  /* 0x000000171e00720c */ /* 0x040fe40003fa4270 */
[----:B------:R-:W-:Y:S01]  /*4840*/  HMMA.16816.F32 R148, R12, R46, R76 ;  /* 0x0000002e0c94723c */ /* 0x000fe2000000184c */
[----:B------:R-:W-:Y:S02]  /*4850*/  FSEL R47, R143, -INF , !P3 ;  /* 0xff8000008f2f7808 */ /* 0x000fe40005800000 */
[----:B------:R-:W-:-:S02]  /*4860*/  ISETP.GT.AND P3, PT, R30, R25, PT ;  /* 0x000000191e00720c */ /* 0x000fc40003f64270 */
[----:B------:R-:W-:Y:S02]  /*4870*/  ISETP.GT.AND P4, PT, R30, R24, PT ;  /* 0x000000181e00720c */ /* 0x000fe40003f84270 */
[----:B------:R-:W-:Y:S01]  /*4880*/  FSEL R59, R135, -INF , !P5 ;  /* 0xff800000873b7808 */ /* 0x000fe20006800000 */
[----:B------:R-:W-:Y:S01]  /*4890*/  HMMA.16816.F32 R92, R12, R20, R52 ;  /* 0x000000140c5c723c */ /* 0x000fe20000001834 */
[C---:B------:R-:W-:Y:S01]  /*48a0*/  VIADD R21, R2.reuse, 0x21 ;  /* 0x0000002102157836 */ /* 0x040fe20000000000 */
[----:B------:R-:W-:Y:S01]  /*48b0*/  FSEL R55, R139, -INF , !P3 ;  /* 0xff8000008b377808 */ /* 0x000fe20005800000 */
[----:B------:R-:W-:Y:S01]  /*48c0*/  VIADD R20, R2, 0x28 ;  /* 0x0000002802147836 */ /* 0x000fe20000000000 */
[----:B------:R-:W-:Y:S02]  /*48d0*/  FSEL R57, R134, -INF , !P4 ;  /* 0xff80000086397808 */ /* 0x000fe40006000000 */
[----:B------:R-:W-:Y:S02]  /*48e0*/  ISETP.GT.AND P3, PT, R30, R21, PT ;  /* 0x000000151e00720c */ /* 0x000fe40003f64270 */
[----:B------:R-:W-:Y:S01]  /*48f0*/  HMMA.16816.F32 R100, R8, R152, R100 ;  /* 0x000000980864723c */ /* 0x000fe20000001864 */
[----:B------:R-:W-:Y:S01]  /*4900*/  VIADD R11, R2, 0x39 ;  /* 0x00000039020b7836 */ /* 0x000fe20000000000 */
[----:B------:R-:W-:Y:S01]  /*4910*/  ISETP.GT.AND P4, PT, R30, R20, PT ;  /* 0x000000141e00720c */ /* 0x000fe20003f84270 */
[C---:B------:R-:W-:Y:S01]  /*4920*/  VIADD R9, R2.reuse, 0x41 ;  /* 0x0000004102097836 */ /* 0x040fe20000000000 */
[----:B------:R-:W-:Y:S01]  /*4930*/  FSEL R63, R127, -INF , !P3 ;  /* 0xff8000007f3f7808 */ /* 0x000fe20005800000 */
[----:B------:R-:W-:Y:S01]  /*4940*/  VIADD R8, R2, 0x48 ;  /* 0x0000004802087836 */ /* 0x000fe20000000000 */
[----:B------:R-:W-:Y:S01]  /*4950*/  FSEL R65, R118, -INF , !P4 ;  /* 0xff80000076417808 */ /* 0x000fe20006000000 */
[C---:B------:R-:W-:Y:S01]  /*4960*/  VIADD R10, R2.reuse, 0x40 ;  /* 0x00000040020a7836 */ /* 0x040fe20000000000 */
[C---:B------:R-:W-:Y:S01]  /*4970*/  HMMA.16816.F32 R152, R12.reuse, R44, R16 ;  /* 0x0000002c0c98723c */ /* 0x040fe20000001810 */
[----:B------:R-:W-:Y:S01]  /*4980*/  VIADD R19, R2, 0x29 ;  /* 0x0000002902137836 */ /* 0x000fe20000000000 */
[----:B------:R-:W-:Y:S01]  /*4990*/  FSEL R44, R142, -INF , !P6 ;  /* 0xff8000008e2c7808 */ /* 0x000fe20007000000 */
[----:B------:R-:W-:Y:S01]  /*49a0*/  VIADD R17, R2, 0x31 ;  /* 0x0000003102117836 */ /* 0x000fe20000000000 */
[----:B------:R-:W-:Y:S01]  /*49b0*/  ISETP.GT.AND P6, PT, R30, R26, PT ;  /* 0x0000001a1e00720c */ /* 0x000fe20003fc4270 */
[----:B------:R-:W-:Y:S01]  /*49c0*/  VIADD R16, R2, 0x38 ;  /* 0x0000003802107836 */ /* 0x000fe20000000000 */
[----:B------:R-:W-:Y:S01]  /*49d0*/  ISETP.GT.AND P5, PT, R30, R19, PT ;  /* 0x000000131e00720c */ /* 0x000fe20003fa4270 */
[----:B------:R-:W-:Y:S01]  /*49e0*/  VIADD R18, R2, 0x30 ;  /* 0x0000003002127836 */ /* 0x000fe20000000000 */
[----:B------:R-:W-:Y:S01]  /*49f0*/  ISETP.GT.AND P3, PT, R30, R17, PT ;  /* 0x000000111e00720c */ /* 0x000fe20003f64270 */
[----:B------:R-:W-:Y:S01]  /*4a00*/  HMMA.16816.F32 R120, R12, R90, R120 ;  /* 0x0000005a0c78723c */ /* 0x000fe20000001878 */
[----:B------:R-:W-:-:S02]  /*4a10*/  FSEL R67, R119, -INF , !P5 ;  /* 0xff80000077437808 */ /* 0x000fc40006800000 */
[C---:B------:R-:W-:Y:S02]  /*4a20*/  ISETP.GT.AND P5, PT, R30.reuse, R11, PT ;  /* 0x0000000b1e00720c */ /* 0x040fe40003fa4270 */
[C---:B------:R-:W-:Y:S02]  /*4a30*/  ISETP.GT.AND P4, PT, R30.reuse, R16, PT ;  /* 0x000000101e00720c */ /* 0x040fe40003f84270 */
[----:B------:R-:W-:Y:S01]  /*4a40*/  FSEL R71, R115, -INF , !P3 ;  /* 0xff80000073477808 */ /* 0x000fe20005800000 */
[----:B------:R-:W-:Y:S01]  /*4a50*/  HMMA.16816.F32 R156, R12, R88, R100 ;  /* 0x000000580c9c723c */ /* 0x000fe20000001864 */
[----:B------:R-:W-:Y:S02]  /*4a60*/  ISETP.GT.AND P3, PT, R30, R9, PT ;  /* 0x000000091e00720c */ /* 0x000fe40003f64270 */
[----:B------:R-:W-:Y:S02]  /*4a70*/  FSEL R75, R111, -INF , !P5 ;  /* 0xff8000006f4b7808 */ /* 0x000fe40006800000 */
[----:B------:R-:W-:-:S02]  /*4a80*/  FSEL R73, R110, -INF , !P4 ;  /* 0xff8000006e497808 */ /* 0x000fc40006000000 */
[C---:B------:R-:W-:Y:S02]  /*4a90*/  ISETP.GT.AND P5, PT, R30.reuse, R7, PT ;  /* 0x000000071e00720c */ /* 0x040fe40003fa4270 */
[C---:B------:R-:W-:Y:S02]  /*4aa0*/  ISETP.GT.AND P4, PT, R30.reuse, R8, PT ;  /* 0x000000081e00720c */ /* 0x040fe40003f84270 */
[----:B------:R-:W-:Y:S02]  /*4ab0*/  FSEL R81, R107, -INF , !P3 ;  /* 0xff8000006b517808 */ /* 0x000fe40005800000 */
[----:B------:R-:W-:Y:S02]  /*4ac0*/  ISETP.GT.AND P3, PT, R30, R5, PT ;  /* 0x000000051e00720c */ /* 0x000fe40003f64270 */
[----:B------:R-:W-:Y:S02]  /*4ad0*/  FSEL R88, R99, -INF , !P5 ;  /* 0xff80000063587808 */ /* 0x000fe40006800000 */
[----:B------:R-:W-:-:S02]  /*4ae0*/  FSEL R89, R98, -INF , !P4 ;  /* 0xff80000062597808 */ /* 0x000fc40006000000 */
[C---:B------:R-:W-:Y:S02]  /*4af0*/  ISETP.GT.AND P5, PT, R30.reuse, R3, PT ;  /* 0x000000031e00720c */ /* 0x040fe40003fa4270 */
[----:B------:R-:W-:Y:S02]  /*4b00*/  ISETP.GT.AND P4, PT, R30, R4, PT ;  /* 0x000000041e00720c */ /* 0x000fe40003f84270 */
[----:B------:R-:W-:Y:S02]  /*4b10*/  FSEL R100, R95, -INF , !P3 ;  /* 0xff8000005f647808 */ /* 0x000fe40005800000 */
[----:B------:R-:W-:Y:S02]  /*4b20*/  FSEL R53, R138, -INF , !P6 ;  /* 0xff8000008a357808 */ /* 0x000fe40007000000 */
[----:B------:R-:W-:Y:S02]  /*4b30*/  ISETP.GT.AND P3, PT, R30, R34, PT ;  /* 0x000000221e00720c */ /* 0x000fe40003f64270 */
[----:B------:R-:W-:-:S02]  /*4b40*/  FSEL R138, R87, -INF , !P5 ;  /* 0xff800000578a7808 */ /* 0x000fc40006800000 */
[----:B------:R-:W-:Y:S02]  /*4b50*/  FSEL R130, R86, -INF , !P4 ;  /* 0xff80000056827808 */ /* 0x000fe40006000000 */
[C---:B------:R-:W-:Y:S02]  /*4b60*/  ISETP.GT.AND P5, PT, R30.reuse, R36, PT ;  /* 0x000000241e00720c */ /* 0x040fe40003fa4270 */
[----:B------:R-:W-:Y:S02]  /*4b70*/  ISETP.GT.AND P4, PT, R30, R35, PT ;  /* 0x000000231e00720c */ /* 0x000fe40003f84270 */
[----:B------:R-:W-:Y:S02]  /*4b80*/  FSEL R134, R155, -INF , !P3 ;  /* 0xff8000009b867808 */ /* 0x000fe40005800000 */
[----:B------:R-:W-:Y:S02]  /*4b90*/  ISETP.GT.AND P3, PT, R31, R2, PT ;  /* 0x000000021f00720c */ /* 0x000fe40003f64270 */
[----:B------:R-:W-:-:S02]  /*4ba0*/  FSEL R142, R151, -INF , !P5 ;  /* 0xff800000978e7808 */ /* 0x000fc40006800000 */
[----:B------:R-:W-:Y:S02]  /*4bb0*/  FSEL R139, R150, -INF , !P4 ;  /* 0xff800000968b7808 */ /* 0x000fe40006000000 */
[C---:B------:R-:W-:Y:S02]  /*4bc0*/  ISETP.GT.AND P5, PT, R31.reuse, R28, PT ;  /* 0x0000001c1f00720c */ /* 0x040fe40003fa4270 */
[C---:B------:R-:W-:Y:S02]  /*4bd0*/  ISETP.GT.AND P4, PT, R31.reuse, R29, PT ;  /* 0x0000001d1f00720c */ /* 0x040fe40003f84270 */
        /* <DEDUP_REMOVED lines=27> */
[----:B------:R-:W-:Y:S02]  /*4d90*/  ISETP.GT.AND P6, PT, R30, R22, PT ;  /* 0x000000161e00720c */ /* 0x000fe40003fc4270 */
[----:B------:R-:W-:Y:S02]  /*4da0*/  FSEL R70, R209, -INF , !P4 ;  /* 0xff800000d1467808 */ /* 0x000fe40006000000 */
[C---:B------:R-:W-:Y:S02]  /*4db0*/  ISETP.GT.AND P5, PT, R31.reuse, R9, PT ;  /* 0x000000091f00720c */ /* 0x040fe40003fa4270 */
[----:B------:R-:W-:Y:S02]  /*4dc0*/  ISETP.GT.AND P4, PT, R31, R10, PT ;  /* 0x0000000a1f00720c */ /* 0x000fe40003f84270 */
[----:B------:R-:W-:Y:S02]  /*4dd0*/  FSEL R74, R217, -INF , !P3 ;  /* 0xff800000d94a7808 */ /* 0x000fe40005800000 */
[----:B------:R-:W-:-:S02]  /*4de0*/  ISETP.GT.AND P3, PT, R31, R8, PT ;  /* 0x000000081f00720c */ /* 0x000fc40003f64270 */
[----:B------:R-:W-:Y:S02]  /*4df0*/  FSEL R61, R126, -INF , !P6 ;  /* 0xff8000007e3d7808 */ /* 0x000fe40007000000 */
[----:B------:R-:W-:Y:S02]  /*4e00*/  FSEL R77, R213, -INF , !P5 ;  /* 0xff800000d54d7808 */ /* 0x000fe40006800000 */
[----:B------:R-:W-:Y:S02]  /*4e10*/  ISETP.GT.AND P6, PT, R30, R18, PT ;  /* 0x000000121e00720c */ /* 0x000fe40003fc4270 */
[----:B------:R-:W-:Y:S02]  /*4e20*/  FSEL R76, R212, -INF , !P4 ;  /* 0xff800000d44c7808 */ /* 0x000fe40006000000 */
[C---:B------:R-:W-:Y:S02]  /*4e30*/  ISETP.GT.AND P5, PT, R31.reuse, R6, PT ;  /* 0x000000061f00720c */ /* 0x040fe40003fa4270 */
[----:B------:R-:W-:-:S02]  /*4e40*/  ISETP.GT.AND P4, PT, R31, R7, PT ;  /* 0x000000071f00720c */ /* 0x000fc40003f84270 */
[----:B------:R-:W-:Y:S02]  /*4e50*/  FSEL R78, R184, -INF , !P3 ;  /* 0xff800000b84e7808 */ /* 0x000fe40005800000 */
[----:B------:R-:W-:Y:S02]  /*4e60*/  ISETP.GT.AND P3, PT, R31, R5, PT ;  /* 0x000000051f00720c */ /* 0x000fe40003f64270 */
[----:B------:R-:W-:Y:S02]  /*4e70*/  FSEL R69, R114, -INF , !P6 ;  /* 0xff80000072457808 */ /* 0x000fe40007000000 */
[----:B------:R-:W-:Y:S02]  /*4e80*/  FSEL R86, R180, -INF , !P5 ;  /* 0xff800000b4567808 */ /* 0x000fe40006800000 */
[----:B------:R-:W-:Y:S02]  /*4e90*/  ISETP.GT.AND P6, PT, R30, R10, PT ;  /* 0x0000000a1e00720c */ /* 0x000fe40003fc4270 */
[----:B------:R-:W-:-:S02]  /*4ea0*/  FSEL R80, R185, -INF , !P4 ;  /* 0xff800000b9507808 */ /* 0x000fc40006000000 */
[C---:B------:R-:W-:Y:S02]  /*4eb0*/  ISETP.GT.AND P5, PT, R31.reuse, R3, PT ;  /* 0x000000031f00720c */ /* 0x040fe40003fa4270 */
[----:B------:R-:W-:Y:S02]  /*4ec0*/  ISETP.GT.AND P4, PT, R31, R4, PT ;  /* 0x000000041f00720c */ /* 0x000fe40003f84270 */
[----:B------:R-:W-:Y:S02]  /*4ed0*/  FSEL R87, R181, -INF , !P3 ;  /* 0xff800000b5577808 */ /* 0x000fe40005800000 */
[----:B------:R-:W-:Y:S02]  /*4ee0*/  ISETP.GT.AND P3, PT, R31, R33, PT ;  /* 0x000000211f00720c */ /* 0x000fe40003f64270 */
[----:B------:R-:W-:Y:S02]  /*4ef0*/  FSEL R79, R106, -INF , !P6 ;  /* 0xff8000006a4f7808 */ /* 0x000fe40007000000 */
[----:B------:R-:W-:-:S02]  /*4f00*/  FSEL R98, R177, -INF , !P5 ;  /* 0xff800000b1627808 */ /* 0x000fc40006800000 */
[----:B------:R-:W-:Y:S02]  /*4f10*/  ISETP.GT.AND P6, PT, R30, R6, PT ;  /* 0x000000061e00720c */ /* 0x000fe40003fc4270 */
[----:B------:R-:W-:Y:S02]  /*4f20*/  FSEL R99, R176, -INF , !P4 ;  /* 0xff800000b0637808 */ /* 0x000fe40006000000 */
[C---:B------:R-:W-:Y:S02]  /*4f30*/  ISETP.GT.AND P5, PT, R31.reuse, R35, PT ;  /* 0x000000231f00720c */ /* 0x040fe40003fa4270 */
[C---:B------:R-:W-:Y:S02]  /*4f40*/  ISETP.GT.AND P4, PT, R31.reuse, R34, PT ;  /* 0x000000221f00720c */ /* 0x040fe40003f84270 */
[----:B------:R-:W-:Y:S02]  /*4f50*/  FSEL R95, R172, -INF , !P3 ;  /* 0xff800000ac5f7808 */ /* 0x000fe40005800000 */
[----:B------:R-:W-:-:S02]  /*4f60*/  ISETP.GT.AND P3, PT, R31, R36, PT ;  /* 0x000000241f00720c */ /* 0x000fc40003f64270 */
[----:B------:R-:W-:Y:S02]  /*4f70*/  FSEL R101, R94, -INF , !P6 ;  /* 0xff8000005e657808 */ /* 0x000fe40007000000 */
[----:B------:R-:W-:Y:S02]  /*4f80*/  FSEL R102, R160, -INF , !P5 ;  /* 0xff800000a0667808 */ /* 0x000fe40006800000 */
[----:B------:R-:W-:Y:S02]  /*4f90*/  FSEL R94, R173, -INF , !P4 ;  /* 0xff800000ad5e7808 */ /* 0x000fe40006000000 */
[----:B------:R-:W-:Y:S02]  /*4fa0*/  ISETP.GT.AND P5, PT, R41, R2, PT ;  /* 0x000000022900720c */ /* 0x000fe40003fa4270 */
[C---:B------:R-:W-:Y:S02]  /*4fb0*/  ISETP.GT.AND P6, PT, R30.reuse, R33, PT ;  /* 0x000000211e00720c */ /* 0x040fe40003fc4270 */
[----:B------:R-:W-:-:S02]  /*4fc0*/  ISETP.GT.AND P4, PT, R30, R38, PT ;  /* 0x000000261e00720c */ /* 0x000fc40003f84270 */
[----:B------:R-:W-:Y:S02]  /*4fd0*/  FSEL R103, R161, -INF , !P3 ;  /* 0xff800000a1677808 */ /* 0x000fe40005800000 */
[----:B------:R-:W-:Y:S02]  /*4fe0*/  ISETP.GT.AND P3, PT, R30, R39, PT ;  /* 0x000000271e00720c */ /* 0x000fe40003f64270 */
[----:B------:R-:W-:Y:S02]  /*4ff0*/  FSEL R45, R140, -INF , !P0 ;  /* 0xff8000008c2d7808 */ /* 0x000fe40004000000 */
[----:B------:R-:W-:Y:S02]  /*5000*/  ISETP.GT.AND P0, PT, R30, R40, PT ;  /* 0x000000281e00720c */ /* 0x000fe40003f04270 */
[----:B------:R-:W-:Y:S02]  /*5010*/  FSEL R42, R206, -INF , !P5 ;  /* 0xff800000ce2a7808 */ /* 0x000fe40006800000 */
[----:B------:R-:W-:-:S02]  /*5020*/  FSEL R135, R154, -INF , !P6 ;  /* 0xff8000009a877808 */ /* 0x000fc40007000000 */
[----:B------:R-:W-:Y:S02]  /*5030*/  ISETP.GT.AND P5, PT, R242, R29, PT ;  /* 0x0000001df200720c */ /* 0x000fe40003fa4270 */
[----:B------:R-:W-:Y:S02]  /*5040*/  FSEL R111, R159, -INF , !P4 ;  /* 0xff8000009f6f7808 */ /* 0x000fe40006000000 */
[----:B------:R-:W-:Y:S02]  /*5050*/  ISETP.GT.AND P6, PT, R30, R37, PT ;  /* 0x000000251e00720c */ /* 0x000fe40003fc4270 */
[----:B------:R-:W-:Y:S02]  /*5060*/  ISETP.GT.AND P4, PT, R31, R38, PT ;  /* 0x000000261f00720c */ /* 0x000fe40003f84270 */
[----:B------:R-:W-:Y:S02]  /*5070*/  FSEL R143, R122, -INF , !P3 ;  /* 0xff8000007a8f7808 */ /* 0x000fe40005800000 */
[----:B------:R-:W-:-:S02]  /*5080*/  ISETP.GT.AND P3, PT, R242, R28, PT ;  /* 0x0000001cf200720c */ /* 0x000fc40003f64270 */
[----:B------:R-:W-:Y:S02]  /*5090*/  FSEL R146, R123, -INF , !P0 ;  /* 0xff8000007b927808 */ /* 0x000fe40004000000 */
[----:B------:R-:W-:Y:S02]  /*50a0*/  FSEL R15, R141, -INF , !P5 ;  /* 0xff8000008d0f7808 */ /* 0x000fe40006800000 */
[----:B------:R-:W-:Y:S02]  /*50b0*/  ISETP.GT.AND P0, PT, R41, R28, PT ;  /* 0x0000001c2900720c */ /* 0x000fe40003f04270 */
[----:B------:R-:W-:Y:S02]  /*50c0*/  FSEL R129, R158, -INF , !P6 ;  /* 0xff8000009e817808 */ /* 0x000fe40007000000 */
[----:B------:R-:W-:Y:S02]  /*50d0*/  ISETP.GT.AND P5, PT, R31, R37, PT ;  /* 0x000000251f00720c */ /* 0x000fe40003fa4270 */
[----:B------:R-:W-:-:S02]  /*50e0*/  FSEL R91, R221, -INF , !P4 ;  /* 0xff800000dd5b7808 */ /* 0x000fc40006000000 */
[C---:B------:R-:W-:Y:S02]  /*50f0*/  ISETP.GT.AND P6, PT, R31.reuse, R39, PT ;  /* 0x000000271f00720c */ /* 0x040fe40003fc4270 */
[----:B------:R-:W-:Y:S02]  /*5100*/  ISETP.GT.AND P4, PT, R31, R40, PT ;  /* 0x000000281f00720c */ /* 0x000fe40003f84270 */
[----:B------:R-:W-:Y:S02]  /*5110*/  FSEL R31, R144, -INF , !P3 ;  /* 0xff800000901f7808 */ /* 0x000fe40005800000 */
[----:B------:R-:W-:Y:S02]  /*5120*/  ISETP.GE.AND P3, PT, R2, R247, PT ;  /* 0x000000f70200720c */ /* 0x000fe40003f66270 */
[----:B------:R-:W-:Y:S02]  /*5130*/  FSEL R14, R166, -INF , !P0 ;  /* 0xff800000a60e7808 */ /* 0x000fe40004000000 */
[----:B------:R-:W-:-:S02]  /*5140*/  FSEL R90, R220, -INF , !P5 ;  /* 0xff800000dc5a7808 */ /* 0x000fc40006800000 */
[----:B------:R-:W-:Y:S02]  /*5150*/  ISETP.GE.AND P0, PT, R2, R248, PT ;  /* 0x000000f80200720c */ /* 0x000fe40003f06270 */
[----:B------:R-:W-:Y:S02]  /*5160*/  ISETP.GT.AND P5, PT, R41, R29, PT ;  /* 0x0000001d2900720c */ /* 0x000fe40003fa4270 */
[----:B------:R-:W-:Y:S02]  /*5170*/  FSEL R196, R168, -INF , !P6 ;  /* 0xff800000a8c47808 */ /* 0x000fe40007000000 */
[----:B------:R-:W-:Y:S02]  /*5180*/  ISETP.GE.AND P6, PT, R2, R243, PT ;  /* 0x000000f30200720c */ /* 0x000fe40003fc6270 */
[----:B------:R-:W-:Y:S02]  /*5190*/  FSEL R43, R43, -INF , !P3 ;  /* 0xff8000002b2b7808 */ /* 0x000fe40005800000 */
[----:B------:R-:W-:-:S02]  /*51a0*/  FSEL R107, R42, -INF , !P0 ;  /* 0xff8000002a6b7808 */ /* 0x000fc40004000000 */
[----:B------:R-:W-:Y:S02]  /*51b0*/  ISETP.GE.AND P3, PT, R29, R247, PT ;  /* 0x000000f71d00720c */ /* 0x000fe40003f66270 */
[----:B------:R-:W-:Y:S02]  /*51c0*/  FSEL R13, R207, -INF , !P5 ;  /* 0xff800000cf0d7808 */ /* 0x000fe40006800000 */
[----:B------:R-:W-:Y:S02]  /*51d0*/  ISETP.GE.AND P0, PT, R29, R248, PT ;  /* 0x000000f81d00720c */ /* 0x000fe40003f06270 */
[----:B------:R-:W-:Y:S02]  /*51e0*/  FSEL R197, R169, -INF , !P4 ;  /* 0xff800000a9c57808 */ /* 0x000fe40006000000 */
[----:B------:R-:W-:Y:S02]  /*51f0*/  ISETP.GE.AND P4, PT, R2, R249, PT ;  /* 0x000000f90200720c */ /* 0x000fe40003f86270 */
[----:B------:R-:W-:-:S02]  /*5200*/  FSEL R110, R45, -INF , !P6 ;  /* 0xff8000002d6e7808 */ /* 0x000fc40007000000 */
[----:B------:R-:W-:Y:S02]  /*5210*/  ISETP.GE.AND P6, PT, R29, R243, PT ;  /* 0x000000f31d00720c */ /* 0x000fe40003fc6270 */
[----:B------:R-:W-:Y:S02]  /*5220*/  FSEL R32, R46, -INF , !P3 ;  /* 0xff8000002e207808 */ /* 0x000fe40005800000 */
[CC--:B------:R-:W-:Y:S02]  /*5230*/  ISETP.GT.AND P3, PT, R242.reuse, R26.reuse, PT ;  /* 0x0000001af200720c */ /* 0x0c0fe40003f64270 */
[----:B------:R-:W-:Y:S02]  /*5240*/  FSEL R106, R13, -INF , !P0 ;  /* 0xff8000000d6a7808 */ /* 0x000fe40004000000 */
[----:B------:R-:W-:Y:S02]  /*5250*/  ISETP.GT.AND P0, PT, R41, R26, PT ;  /* 0x0000001a2900720c */ /* 0x000fe40003f04270 */
[----:B------:R-:W-:-:S02]  /*5260*/  ISETP.GT.AND P5, PT, R242, R27, PT ;  /* 0x0000001bf200720c */ /* 0x000fc40003fa4270 */
[----:B------:R-:W-:Y:S02]  /*5270*/  FSEL R126, R44, -INF , !P4 ;  /* 0xff8000002c7e7808 */ /* 0x000fe40006000000 */
[----:B------:R-:W-:Y:S02]  /*5280*/  ISETP.GE.AND P4, PT, R29, R249, PT ;  /* 0x000000f91d00720c */ /* 0x000fe40003f86270 */
[----:B------:R-:W-:Y:S02]  /*5290*/  FSEL R115, R15, -INF , !P6 ;  /* 0xff8000000f737808 */ /* 0x000fe40007000000 */
[----:B------:R-:W-:Y:S02]  /*52a0*/  ISETP.GE.AND P6, PT, R28, R243, PT ;  /* 0x000000f31c00720c */ /* 0x000fe40003fc6270 */
[----:B------:R-:W-:Y:S02]  /*52b0*/  FSEL R29, R136, -INF , !P3 ;  /* 0xff800000881d7808 */ /* 0x000fe40005800000 */
[----:B------:R-:W-:-:S02]  /*52c0*/  ISETP.GE.AND P3, PT, R28, R247, PT ;  /* 0x000000f71c00720c */ /* 0x000fc40003f66270 */
[----:B------:R-:W-:Y:S02]  /*52d0*/  FSEL R13, R202, -INF , !P0 ;  /* 0xff800000ca0d7808 */ /* 0x000fe40004000000 */
[----:B------:R-:W-:Y:S02]  /*52e0*/  FSEL R30, R145, -INF , !P5 ;  /* 0xff800000911e7808 */ /* 0x000fe40006800000 */
[----:B------:R-:W-:Y:S02]  /*52f0*/  ISETP.GE.AND P0, PT, R28, R248, PT ;  /* 0x000000f81c00720c */ /* 0x000fe40003f06270 */
[----:B------:R-:W-:Y:S02]  /*5300*/  ISETP.GT.AND P5, PT, R41, R27, PT ;  /* 0x0000001b2900720c */ /* 0x000fe40003fa4270 */
[----:B------:R-:W-:Y:S02]  /*5310*/  FSEL R114, R31, -INF , !P6 ;  /* 0xff8000001f727808 */ /* 0x000fe40007000000 */
[----:B------:R-:W-:-:S02]  /*5320*/  ISETP.GE.AND P6, PT, R27, R243, PT ;  /* 0x000000f31b00720c */ /* 0x000fc40003fc6270 */
[----:B------:R-:W-:Y:S02]  /*5330*/  FSEL R31, R48, -INF , !P3 ;  /* 0xff800000301f7808 */ /* 0x000fe40005800000 */
[----:B------:R-:W-:Y:S02]  /*5340*/  FSEL R42, R14, -INF , !P0 ;  /* 0xff8000000e2a7808 */ /* 0x000fe40004000000 */
[----:B------:R-:W-:Y:S02]  /*5350*/  ISETP.GE.AND P3, PT, R27, R247, PT ;  /* 0x000000f71b00720c */ /* 0x000fe40003f66270 */
[----:B------:R-:W-:Y:S02]  /*5360*/  FSEL R12, R167, -INF , !P5 ;  /* 0xff800000a70c7808 */ /* 0x000fe40006800000 */
[----:B------:R-:W-:Y:S02]  /*5370*/  ISETP.GE.AND P0, PT, R27, R248, PT ;  /* 0x000000f81b00720c */ /* 0x000fe40003f06270 */
[----:B------:R-:W-:-:S02]  /*5380*/  FSEL R122, R47, -INF , !P4 ;  /* 0xff8000002f7a7808 */ /* 0x000fc40006000000 */
[----:B------:R-:W-:Y:S02]  /*5390*/  ISETP.GE.AND P4, PT, R28, R249, PT ;  /* 0x000000f91c00720c */ /* 0x000fe40003f86270 */
[----:B------:R-:W-:Y:S02]  /*53a0*/  FSEL R118, R30, -INF , !P6 ;  /* 0xff8000001e767808 */ /* 0x000fe40007000000 */
[----:B------:R-:W-:Y:S02]  /*53b0*/  FSEL R30, R50, -INF , !P3 ;  /* 0xff800000321e7808 */ /* 0x000fe40005800000 */
[-C--:B------:R-:W-:Y:S02]  /*53c0*/  ISETP.GT.AND P3, PT, R242, R24.reuse, PT ;  /* 0x00000018f200720c */ /* 0x080fe40003f64270 */
[----:B------:R-:W-:Y:S02]  /*53d0*/  FSEL R48, R12, -INF , !P0 ;  /* 0xff8000000c307808 */ /* 0x000fe40004000000 */
[----:B------:R-:W-:-:S02]  /*53e0*/  ISETP.GT.AND P0, PT, R41, R24, PT ;  /* 0x000000182900720c */ /* 0x000fc40003f04270 */
[----:B------:R-:W-:Y:S02]  /*53f0*/  ISETP.GT.AND P5, PT, R242, R25, PT ;  /* 0x00000019f200720c */ /* 0x000fe40003fa4270 */
[----:B------:R-:W-:Y:S02]  /*5400*/  FSEL R119, R49, -INF , !P4 ;  /* 0xff80000031777808 */ /* 0x000fe40006000000 */
[----:B------:R-:W-:Y:S02]  /*5410*/  ISETP.GE.AND P4, PT, R27, R249, PT ;  /* 0x000000f91b00720c */ /* 0x000fe40003f86270 */
        /* <DEDUP_REMOVED lines=17> */
[----:B------:R-:W-:Y:S02]  /*5530*/  ISETP.GT.AND P5, PT, R242, R23, PT ;  /* 0x00000017f200720c */ /* 0x000fe40003fa4270 */
[----:B------:R-:W-:Y:S02]  /*5540*/  FSEL R28, R54, -INF , !P3 ;  /* 0xff800000361c7808 */ /* 0x000fe40005800000 */
[----:B------:R-:W-:Y:S02]  /*5550*/  ISETP.GT.AND P3, PT, R242, R22, PT ;  /* 0x00000016f200720c */ /* 0x000fe40003f64270 */
[----:B------:R-:W-:-:S02]  /*5560*/  FSEL R51, R2, -INF , !P0 ;  /* 0xff80000002337808 */ /* 0x000fc40004000000 */
[----:B------:R-:W-:Y:S02]  /*5570*/  ISETP.GT.AND P0, PT, R41, R22, PT ;  /* 0x000000162900720c */ /* 0x000fe40003f04270 */
[----:B------:R-:W-:Y:S02]  /*5580*/  FSEL R141, R53, -INF , !P4 ;  /* 0xff800000358d7808 */ /* 0x000fe40006000000 */
[----:B------:R-:W-:Y:S02]  /*5590*/  FSEL R15, R133, -INF , !P5 ;  /* 0xff800000850f7808 */ /* 0x000fe40006800000 */
[----:B------:R-:W-:Y:S02]  /*55a0*/  ISETP.GE.AND P4, PT, R25, R249, PT ;  /* 0x000000f91900720c */ /* 0x000fe40003f86270 */
[----:B------:R-:W-:Y:S02]  /*55b0*/  ISETP.GT.AND P5, PT, R41, R23, PT ;  /* 0x000000172900720c */ /* 0x000fe40003fa4270 */
[----:B------:R-:W-:-:S02]  /*55c0*/  FSEL R25, R124, -INF , !P3 ;  /* 0xff8000007c197808 */ /* 0x000fc40005800000 */
[----:B------:R-:W-:Y:S02]  /*55d0*/  ISETP.GE.AND P3, PT, R24, R247, PT ;  /* 0x000000f71800720c */ /* 0x000fe40003f66270 */
[----:B------:R-:W-:Y:S02]  /*55e0*/  FSEL R13, R194, -INF , !P0 ;  /* 0xff800000c20d7808 */ /* 0x000fe40004000000 */
[C---:B------:R-:W-:Y:S02]  /*55f0*/  ISETP.GE.AND P0, PT, R24.reuse, R248, PT ;  /* 0x000000f81800720c */ /* 0x040fe40003f06270 */
[----:B------:R-:W-:Y:S02]  /*5600*/  FSEL R12, R191, -INF , !P5 ;  /* 0xff800000bf0c7808 */ /* 0x000fe40006800000 */
[----:B------:R-:W-:Y:S02]  /*5610*/  ISETP.GE.AND P6, PT, R24, R243, PT ;  /* 0x000000f31800720c */ /* 0x000fe40003fc6270 */
[----:B------:R-:W-:-:S02]  /*5620*/  ISETP.GT.AND P5, PT, R242, R21, PT ;  /* 0x00000015f200720c */ /* 0x000fc40003fa4270 */
[----:B------:R-:W-:Y:S02]  /*5630*/  FSEL R26, R56, -INF , !P3 ;  /* 0xff800000381a7808 */ /* 0x000fe40005800000 */
[----:B------:R-:W-:Y:S02]  /*5640*/  FSEL R50, R14, -INF , !P0 ;  /* 0xff8000000e327808 */ /* 0x000fe40004000000 */
[----:B------:R-:W-:Y:S02]  /*5650*/  ISETP.GE.AND P3, PT, R23, R247, PT ;  /* 0x000000f71700720c */ /* 0x000fe40003f66270 */
[----:B------:R-:W-:Y:S02]  /*5660*/  FSEL R140, R55, -INF , !P4 ;  /* 0xff800000378c7808 */ /* 0x000fe40006000000 */
[----:B------:R-:W-:Y:S02]  /*5670*/  ISETP.GE.AND P0, PT, R23, R248, PT ;  /* 0x000000f81700720c */ /* 0x000fe40003f06270 */
[----:B------:R-:W-:-:S02]  /*5680*/  ISETP.GE.AND P4, PT, R24, R249, PT ;  /* 0x000000f91800720c */ /* 0x000fc40003f86270 */
[----:B------:R-:W-:Y:S02]  /*5690*/  FSEL R24, R125, -INF , !P5 ;  /* 0xff8000007d187808 */ /* 0x000fe40006800000 */
[----:B------:R-:W-:Y:S02]  /*56a0*/  FSEL R127, R27, -INF , !P6 ;  /* 0xff8000001b7f7808 */ /* 0x000fe40007000000 */
[----:B------:R-:W-:Y:S02]  /*56b0*/  ISETP.GT.AND P5, PT, R41, R21, PT ;  /* 0x000000152900720c */ /* 0x000fe40003fa4270 */
[----:B------:R-:W-:Y:S02]  /*56c0*/  FSEL R27, R58, -INF , !P3 ;  /* 0xff8000003a1b7808 */ /* 0x000fe40005800000 */
[----:B------:R-:W-:Y:S02]  /*56d0*/  ISETP.GT.AND P3, PT, R242, R20, PT ;  /* 0x00000014f200720c */ /* 0x000fe40003f64270 */
[----:B------:R-:W-:-:S02]  /*56e0*/  FSEL R49, R12, -INF , !P0 ;  /* 0xff8000000c317808 */ /* 0x000fc40004000000 */
[----:B------:R-:W-:Y:S02]  /*56f0*/  ISETP.GT.AND P0, PT, R41, R20, PT ;  /* 0x000000142900720c */ /* 0x000fe40003f04270 */
[----:B------:R-:W-:Y:S02]  /*5700*/  FSEL R137, R57, -INF , !P4 ;  /* 0xff80000039897808 */ /* 0x000fe40006000000 */
[C---:B------:R-:W-:Y:S02]  /*5710*/  ISETP.GE.AND P6, PT, R23.reuse, R243, PT ;  /* 0x000000f31700720c */ /* 0x040fe40003fc6270 */
[----:B------:R-:W-:Y:S02]  /*5720*/  ISETP.GE.AND P4, PT, R23, R249, PT ;  /* 0x000000f91700720c */ /* 0x000fe40003f86270 */
[----:B------:R-:W-:Y:S02]  /*5730*/  FSEL R2, R195, -INF , !P5 ;  /* 0xff800000c3027808 */ /* 0x000fe40006800000 */
[----:B------:R-:W-:-:S02]  /*5740*/  ISETP.GT.AND P5, PT, R242, R19, PT ;  /* 0x00000013f200720c */ /* 0x000fc40003fa4270 */
[----:B------:R-:W-:Y:S02]  /*5750*/  FSEL R23, R116, -INF , !P3 ;  /* 0xff80000074177808 */ /* 0x000fe40005800000 */
[----:B------:R-:W-:Y:S02]  /*5760*/  ISETP.GE.AND P3, PT, R22, R247, PT ;  /* 0x000000f71600720c */ /* 0x000fe40003f66270 */
[----:B------:R-:W-:Y:S02]  /*5770*/  FSEL R14, R198, -INF , !P0 ;  /* 0xff800000c60e7808 */ /* 0x000fe40004000000 */
[----:B------:R-:W-:Y:S02]  /*5780*/  ISETP.GE.AND P0, PT, R22, R248, PT ;  /* 0x000000f81600720c */ /* 0x000fe40003f06270 */
[----:B------:R-:W-:Y:S02]  /*5790*/  FSEL R125, R15, -INF , !P6 ;  /* 0xff8000000f7d7808 */ /* 0x000fe40007000000 */
[----:B------:R-:W-:-:S02]  /*57a0*/  FSEL R15, R117, -INF , !P5 ;  /* 0xff800000750f7808 */ /* 0x000fc40006800000 */
[----:B------:R-:W-:Y:S02]  /*57b0*/  FSEL R117, R60, -INF , !P3 ;  /* 0xff8000003c757808 */ /* 0x000fe40005800000 */
[----:B------:R-:W-:Y:S02]  /*57c0*/  FSEL R151, R13, -INF , !P0 ;  /* 0xff8000000d977808 */ /* 0x000fe40004000000 */
[----:B------:R-:W-:Y:S02]  /*57d0*/  ISETP.GE.AND P3, PT, R21, R247, PT ;  /* 0x000000f71500720c */ /* 0x000fe40003f66270 */
[----:B------:R-:W-:Y:S02]  /*57e0*/  FSEL R133, R59, -INF , !P4 ;  /* 0xff8000003b857808 */ /* 0x000fe40006000000 */
[----:B------:R-:W-:Y:S02]  /*57f0*/  ISETP.GE.AND P0, PT, R21, R248, PT ;  /* 0x000000f81500720c */ /* 0x000fe40003f06270 */
[----:B------:R-:W-:-:S02]  /*5800*/  ISETP.GE.AND P6, PT, R22, R243, PT ;  /* 0x000000f31600720c */ /* 0x000fc40003fc6270 */
[----:B------:R-:W-:Y:S02]  /*5810*/  ISETP.GE.AND P4, PT, R22, R249, PT ;  /* 0x000000f91600720c */ /* 0x000fe40003f86270 */
[----:B------:R-:W-:Y:S02]  /*5820*/  ISETP.GT.AND P5, PT, R41, R19, PT ;  /* 0x000000132900720c */ /* 0x000fe40003fa4270 */
[----:B------:R-:W-:Y:S02]  /*5830*/  FSEL R116, R62, -INF , !P3 ;  /* 0xff8000003e747808 */ /* 0x000fe40005800000 */
[----:B------:R-:W-:Y:S02]  /*5840*/  ISETP.GT.AND P3, PT, R242, R18, PT ;  /* 0x00000012f200720c */ /* 0x000fe40003f64270 */
[----:B------:R-:W-:Y:S02]  /*5850*/  FSEL R150, R2, -INF , !P0 ;  /* 0xff80000002967808 */ /* 0x000fe40004000000 */
[----:B------:R-:W-:-:S02]  /*5860*/  FSEL R161, R25, -INF , !P6 ;  /* 0xff80000019a17808 */ /* 0x000fc40007000000 */
[----:B------:R-:W-:Y:S02]  /*5870*/  FSEL R165, R61, -INF , !P4 ;  /* 0xff8000003da57808 */ /* 0x000fe40006000000 */
[----:B------:R-:W-:Y:S02]  /*5880*/  ISETP.GT.AND P0, PT, R41, R18, PT ;  /* 0x000000122900720c */ /* 0x000fe40003f04270 */
[C---:B------:R-:W-:Y:S02]  /*5890*/  ISETP.GE.AND P6, PT, R21.reuse, R243, PT ;  /* 0x000000f31500720c */ /* 0x040fe40003fc6270 */
[----:B------:R-:W-:Y:S02]  /*58a0*/  ISETP.GE.AND P4, PT, R21, R249, PT ;  /* 0x000000f91500720c */ /* 0x000fe40003f86270 */
[----:B------:R-:W-:Y:S02]  /*58b0*/  FSEL R12, R199, -INF , !P5 ;  /* 0xff800000c70c7808 */ /* 0x000fe40006800000 */
[----:B------:R-:W-:-:S02]  /*58c0*/  ISETP.GT.AND P5, PT, R242, R17, PT ;  /* 0x00000011f200720c */ /* 0x000fc40003fa4270 */
[----:B------:R-:W-:Y:S02]  /*58d0*/  FSEL R21, R112, -INF , !P3 ;  /* 0xff80000070157808 */ /* 0x000fe40005800000 */
[----:B------:R-:W-:Y:S02]  /*58e0*/  ISETP.GE.AND P3, PT, R20, R247, PT ;  /* 0x000000f71400720c */ /* 0x000fe40003f66270 */
[----:B------:R-:W-:Y:S02]  /*58f0*/  FSEL R13, R210, -INF , !P0 ;  /* 0xff800000d20d7808 */ /* 0x000fe40004000000 */
[----:B------:R-:W-:Y:S02]  /*5900*/  FSEL R158, R24, -INF , !P6 ;  /* 0xff800000189e7808 */ /* 0x000fe40007000000 */
[----:B------:R-:W-:Y:S02]  /*5910*/  FSEL R164, R63, -INF , !P4 ;  /* 0xff8000003fa47808 */ /* 0x000fe40006000000 */
[----:B------:R-:W-:-:S02]  /*5920*/  ISETP.GE.AND P0, PT, R20, R248, PT ;  /* 0x000000f81400720c */ /* 0x000fc40003f06270 */
[C---:B------:R-:W-:Y:S02]  /*5930*/  ISETP.GE.AND P6, PT, R20.reuse, R243, PT ;  /* 0x000000f31400720c */ /* 0x040fe40003fc6270 */
[----:B------:R-:W-:Y:S02]  /*5940*/  ISETP.GE.AND P4, PT, R20, R249, PT ;  /* 0x000000f91400720c */ /* 0x000fe40003f86270 */
[----:B------:R-:W-:Y:S02]  /*5950*/  FSEL R20, R113, -INF , !P5 ;  /* 0xff80000071147808 */ /* 0x000fe40006800000 */
[----:B------:R-:W-:Y:S02]  /*5960*/  FSEL R113, R64, -INF , !P3 ;  /* 0xff80000040717808 */ /* 0x000fe40005800000 */
[----:B------:R-:W-:Y:S02]  /*5970*/  FSEL R147, R14, -INF , !P0 ;  /* 0xff8000000e937808 */ /* 0x000fe40004000000 */
[----:B------:R-:W-:-:S02]  /*5980*/  ISETP.GE.AND P3, PT, R19, R247, PT ;  /* 0x000000f71300720c */ /* 0x000fc40003f66270 */
[----:B------:R-:W-:Y:S02]  /*5990*/  ISETP.GE.AND P0, PT, R19, R248, PT ;  /* 0x000000f81300720c */ /* 0x000fe40003f06270 */
[----:B------:R-:W-:Y:S02]  /*59a0*/  FSEL R112, R66, -INF , !P3 ;  /* 0xff80000042707808 */ /* 0x000fe40005800000 */
[-C--:B------:R-:W-:Y:S02]  /*59b0*/  ISETP.GT.AND P3, PT, R242, R16.reuse, PT ;  /* 0x00000010f200720c */ /* 0x080fe40003f64270 */
[----:B------:R-:W-:Y:S02]  /*59c0*/  FSEL R145, R12, -INF , !P0 ;  /* 0xff8000000c917808 */ /* 0x000fe40004000000 */
[----:B------:R-:W-:Y:S02]  /*59d0*/  ISETP.GT.AND P0, PT, R41, R16, PT ;  /* 0x000000102900720c */ /* 0x000fe40003f04270 */
[----:B------:R-:W-:-:S02]  /*59e0*/  FSEL R155, R23, -INF , !P6 ;  /* 0xff800000179b7808 */ /* 0x000fc40007000000 */
[----:B------:R-:W-:Y:S02]  /*59f0*/  FSEL R160, R65, -INF , !P4 ;  /* 0xff80000041a07808 */ /* 0x000fe40006000000 */
[C---:B------:R-:W-:Y:S02]  /*5a00*/  ISETP.GE.AND P6, PT, R19.reuse, R243, PT ;  /* 0x000000f31300720c */ /* 0x040fe40003fc6270 */
[----:B------:R-:W-:Y:S02]  /*5a10*/  ISETP.GE.AND P4, PT, R19, R249, PT ;  /* 0x000000f91300720c */ /* 0x000fe40003f86270 */
[----:B------:R-:W-:Y:S02]  /*5a20*/  FSEL R19, R108, -INF , !P3 ;  /* 0xff8000006c137808 */ /* 0x000fe40005800000 */
[----:B------:R-:W-:Y:S02]  /*5a30*/  ISETP.GE.AND P3, PT, R18, R247, PT ;  /* 0x000000f71200720c */ /* 0x000fe40003f66270 */
[----:B------:R-:W-:-:S02]  /*5a40*/  FSEL R14, R218, -INF , !P0 ;  /* 0xff800000da0e7808 */ /* 0x000fc40004000000 */
[----:B------:R-:W-:Y:S02]  /*5a50*/  ISETP.GE.AND P0, PT, R18, R248, PT ;  /* 0x000000f81200720c */ /* 0x000fe40003f06270 */
[----:B------:R-:W-:Y:S02]  /*5a60*/  ISETP.GT.AND P5, PT, R41, R17, PT ;  /* 0x000000112900720c */ /* 0x000fe40003fa4270 */
[----:B------:R-:W-:Y:S02]  /*5a70*/  FSEL R173, R68, -INF , !P3 ;  /* 0xff80000044ad7808 */ /* 0x000fe40005800000 */
[----:B------:R-:W-:Y:S02]  /*5a80*/  FSEL R177, R13, -INF , !P0 ;  /* 0xff8000000db17808 */ /* 0x000fe40004000000 */
[----:B------:R-:W-:Y:S02]  /*5a90*/  ISETP.GE.AND P3, PT, R17, R247, PT ;  /* 0x000000f71100720c */ /* 0x000fe40003f66270 */
[----:B------:R-:W-:-:S02]  /*5aa0*/  FSEL R2, R211, -INF , !P5 ;  /* 0xff800000d3027808 */ /* 0x000fc40006800000 */
[----:B------:R-:W-:Y:S02]  /*5ab0*/  ISETP.GE.AND P0, PT, R17, R248, PT ;  /* 0x000000f81100720c */ /* 0x000fe40003f06270 */
[----:B------:R-:W-:Y:S02]  /*5ac0*/  FSEL R154, R15, -INF , !P6 ;  /* 0xff8000000f9a7808 */ /* 0x000fe40007000000 */
[----:B------:R-:W-:Y:S02]  /*5ad0*/  FSEL R159, R67, -INF , !P4 ;  /* 0xff800000439f7808 */ /* 0x000fe40006000000 */
[C---:B------:R-:W-:Y:S02]  /*5ae0*/  ISETP.GE.AND P6, PT, R18.reuse, R243, PT ;  /* 0x000000f31200720c */ /* 0x040fe40003fc6270 */
[----:B------:R-:W-:Y:S02]  /*5af0*/  ISETP.GE.AND P4, PT, R18, R249, PT ;  /* 0x000000f91200720c */ /* 0x000fe40003f86270 */
[----:B------:R-:W-:-:S02]  /*5b00*/  FSEL R169, R70, -INF , !P3 ;  /* 0xff80000046a97808 */ /* 0x000fc40005800000 */
[-C--:B------:R-:W-:Y:S02]  /*5b10*/  ISETP.GT.AND P3, PT, R242, R10.reuse, PT ;  /* 0x0000000af200720c */ /* 0x080fe40003f64270 */
[----:B------:R-:W-:Y:S02]  /*5b20*/  FSEL R176, R2, -INF , !P0 ;  /* 0xff80000002b07808 */ /* 0x000fe40004000000 */
[----:B------:R-:W-:Y:S02]  /*5b30*/  ISETP.GT.AND P0, PT, R41, R10, PT ;  /* 0x0000000a2900720c */ /* 0x000fe40003f04270 */
[----:B------:R-:W-:Y:S02]  /*5b40*/  ISETP.GT.AND P5, PT, R242, R11, PT ;  /* 0x0000000bf200720c */ /* 0x000fe40003fa4270 */
[----:B------:R-:W-:Y:S02]  /*5b50*/  FSEL R189, R21, -INF , !P6 ;  /* 0xff80000015bd7808 */ /* 0x000fe40007000000 */
[----:B------:R-:W-:-:S02]  /*5b60*/  FSEL R191, R69, -INF , !P4 ;  /* 0xff80000045bf7808 */ /* 0x000fc40006000000 */
[C---:B------:R-:W-:Y:S02]  /*5b70*/  ISETP.GE.AND P6, PT, R17.reuse, R243, PT ;  /* 0x000000f31100720c */ /* 0x040fe40003fc6270 */
[----:B------:R-:W-:Y:S02]  /*5b80*/  ISETP.GE.AND P4, PT, R17, R249, PT ;  /* 0x000000f91100720c */ /* 0x000fe40003f86270 */
        /* <DEDUP_REMOVED lines=16> */
[C---:B------:R-:W-:Y:S02]  /*5c90*/  ISETP.GT.AND P5, PT, R242.reuse, R9, PT ;  /* 0x00000009f200720c */ /* 0x040fe40003fa4270 */
[-C--:B------:R-:W-:Y:S02]  /*5ca0*/  ISETP.GT.AND P3, PT, R242, R8.reuse, PT ;  /* 0x00000008f200720c */ /* 0x080fe40003f64270 */
[----:B------:R-:W-:Y:S02]  /*5cb0*/  FSEL R168, R13, -INF , !P0 ;  /* 0xff8000000da87808 */ /* 0x000fe40004000000 */
[----:B------:R-:W-:Y:S02]  /*5cc0*/  ISETP.GT.AND P0, PT, R41, R8, PT ;  /* 0x000000082900720c */ /* 0x000fe40003f04270 */
[----:B------:R-:W-:Y:S02]  /*5cd0*/  FSEL R190, R71, -INF , !P4 ;  /* 0xff80000047be7808 */ /* 0x000fe40006000000 */
[----:B------:R-:W-:-:S02]  /*5ce0*/  ISETP.GE.AND P4, PT, R16, R249, PT ;  /* 0x000000f91000720c */ /* 0x000fc40003f86270 */
[----:B------:R-:W-:Y:S02]  /*5cf0*/  FSEL R180, R15, -INF , !P6 ;  /* 0xff8000000fb47808 */ /* 0x000fe40007000000 */
[----:B------:R-:W-:Y:S02]  /*5d00*/  FSEL R16, R105, -INF , !P5 ;  /* 0xff80000069107808 */ /* 0x000fe40006800000 */
[----:B------:R-:W-:Y:S02]  /*5d10*/  FSEL R15, R96, -INF , !P3 ;  /* 0xff800000600f7808 */ /* 0x000fe40005800000 */
[----:B------:R-:W-:Y:S02]  /*5d20*/  ISETP.GT.AND P5, PT, R41, R9, PT ;  /* 0x000000092900720c */ /* 0x000fe40003fa4270 */
[----:B------:R-:W-:Y:S02]  /*5d30*/  ISETP.GE.AND P3, PT, R10, R247, PT ;  /* 0x000000f70a00720c */ /* 0x000fe40003f66270 */
[----:B------:R-:W-:-:S02]  /*5d40*/  FSEL R13, R186, -INF , !P0 ;  /* 0xff800000ba0d7808 */ /* 0x000fc40004000000 */
[----:B------:R-:W-:Y:S02]  /*5d50*/  ISETP.GE.AND P0, PT, R10, R248, PT ;  /* 0x000000f80a00720c */ /* 0x000fe40003f06270 */
[----:B------:R-:W-:Y:S02]  /*5d60*/  FSEL R188, R73, -INF , !P4 ;  /* 0xff80000049bc7808 */ /* 0x000fe40006000000 */
[----:B------:R-:W-:Y:S02]  /*5d70*/  ISETP.GE.AND P4, PT, R11, R249, PT ;  /* 0x000000f90b00720c */ /* 0x000fe40003f86270 */
[----:B------:R-:W-:Y:S02]  /*5d80*/  FSEL R2, R215, -INF , !P5 ;  /* 0xff800000d7027808 */ /* 0x000fe40006800000 */
[----:B------:R-:W-:Y:S02]  /*5d90*/  FSEL R192, R76, -INF , !P3 ;  /* 0xff8000004cc07808 */ /* 0x000fe40005800000 */
[----:B------:R-:W-:-:S02]  /*5da0*/  ISETP.GT.AND P5, PT, R242, R7, PT ;  /* 0x00000007f200720c */ /* 0x000fc40003fa4270 */
[----:B------:R-:W-:Y:S02]  /*5db0*/  FSEL R194, R12, -INF , !P0 ;  /* 0xff8000000cc27808 */ /* 0x000fe40004000000 */
[C---:B------:R-:W-:Y:S02]  /*5dc0*/  ISETP.GE.AND P3, PT, R9.reuse, R247, PT ;  /* 0x000000f70900720c */ /* 0x040fe40003f66270 */
[----:B------:R-:W-:Y:S02]  /*5dd0*/  ISETP.GE.AND P0, PT, R9, R248, PT ;  /* 0x000000f80900720c */ /* 0x000fe40003f06270 */
[----:B------:R-:W-:Y:S02]  /*5de0*/  FSEL R184, R75, -INF , !P4 ;  /* 0xff8000004bb87808 */ /* 0x000fe40006000000 */
[C---:B------:R-:W-:Y:S02]  /*5df0*/  ISETP.GE.AND P6, PT, R10.reuse, R243, PT ;  /* 0x000000f30a00720c */ /* 0x040fe40003fc6270 */
[----:B------:R-:W-:-:S02]  /*5e00*/  ISETP.GE.AND P4, PT, R10, R249, PT ;  /* 0x000000f90a00720c */ /* 0x000fc40003f86270 */
[----:B------:R-:W-:Y:S02]  /*5e10*/  FSEL R14, R97, -INF , !P5 ;  /* 0xff800000610e7808 */ /* 0x000fe40006800000 */
[----:B------:R-:W-:Y:S02]  /*5e20*/  FSEL R186, R77, -INF , !P3 ;  /* 0xff8000004dba7808 */ /* 0x000fe40005800000 */
[C---:B------:R-:W-:Y:S02]  /*5e30*/  ISETP.GT.AND P5, PT, R41.reuse, R7, PT ;  /* 0x000000072900720c */ /* 0x040fe40003fa4270 */
[-C--:B------:R-:W-:Y:S02]  /*5e40*/  ISETP.GT.AND P3, PT, R242, R6.reuse, PT ;  /* 0x00000006f200720c */ /* 0x080fe40003f64270 */
[----:B------:R-:W-:Y:S02]  /*5e50*/  FSEL R193, R2, -INF , !P0 ;  /* 0xff80000002c17808 */ /* 0x000fe40004000000 */
[----:B------:R-:W-:-:S02]  /*5e60*/  ISETP.GT.AND P0, PT, R41, R6, PT ;  /* 0x000000062900720c */ /* 0x000fc40003f04270 */
[----:B------:R-:W-:Y:S02]  /*5e70*/  FSEL R202, R17, -INF , !P6 ;  /* 0xff80000011ca7808 */ /* 0x000fe40007000000 */
[----:B------:R-:W-:Y:S02]  /*5e80*/  FSEL R204, R79, -INF , !P4 ;  /* 0xff8000004fcc7808 */ /* 0x000fe40006000000 */
[C---:B------:R-:W-:Y:S02]  /*5e90*/  ISETP.GE.AND P6, PT, R9.reuse, R243, PT ;  /* 0x000000f30900720c */ /* 0x040fe40003fc6270 */
[----:B------:R-:W-:Y:S02]  /*5ea0*/  ISETP.GE.AND P4, PT, R9, R249, PT ;  /* 0x000000f90900720c */ /* 0x000fe40003f86270 */
[----:B------:R-:W-:Y:S02]  /*5eb0*/  FSEL R9, R187, -INF , !P5 ;  /* 0xff800000bb097808 */ /* 0x000fe40006800000 */
[----:B------:R-:W-:-:S02]  /*5ec0*/  FSEL R12, R92, -INF , !P3 ;  /* 0xff8000005c0c7808 */ /* 0x000fc40005800000 */
[----:B------:R-:W-:Y:S02]  /*5ed0*/  ISETP.GT.AND P5, PT, R242, R5, PT ;  /* 0x00000005f200720c */ /* 0x000fe40003fa4270 */
[----:B------:R-:W-:Y:S02]  /*5ee0*/  ISETP.GE.AND P3, PT, R8, R247, PT ;  /* 0x000000f70800720c */ /* 0x000fe40003f66270 */
[----:B------:R-:W-:Y:S02]  /*5ef0*/  FSEL R10, R182, -INF , !P0 ;  /* 0xff800000b60a7808 */ /* 0x000fe40004000000 */
[----:B------:R-:W-:Y:S02]  /*5f00*/  ISETP.GE.AND P0, PT, R8, R248, PT ;  /* 0x000000f80800720c */ /* 0x000fe40003f06270 */
[----:B------:R-:W-:Y:S02]  /*5f10*/  FSEL R11, R93, -INF , !P5 ;  /* 0xff8000005d0b7808 */ /* 0x000fe40006800000 */
[----:B------:R-:W-:-:S02]  /*5f20*/  FSEL R182, R78, -INF , !P3 ;  /* 0xff8000004eb67808 */ /* 0x000fc40005800000 */
[----:B------:R-:W-:Y:S02]  /*5f30*/  ISETP.GT.AND P5, PT, R41, R5, PT ;  /* 0x000000052900720c */ /* 0x000fe40003fa4270 */
[----:B------:R-:W-:Y:S02]  /*5f40*/  FSEL R187, R13, -INF , !P0 ;  /* 0xff8000000dbb7808 */ /* 0x000fe40004000000 */
[C---:B------:R-:W-:Y:S02]  /*5f50*/  ISETP.GE.AND P3, PT, R7.reuse, R247, PT ;  /* 0x000000f70700720c */ /* 0x040fe40003f66270 */
[----:B------:R-:W-:Y:S02]  /*5f60*/  ISETP.GE.AND P0, PT, R7, R248, PT ;  /* 0x000000f80700720c */ /* 0x000fe40003f06270 */
[----:B------:R-:W-:Y:S02]  /*5f70*/  FSEL R200, R16, -INF , !P6 ;  /* 0xff80000010c87808 */ /* 0x000fe40007000000 */
[----:B------:R-:W-:-:S02]  /*5f80*/  FSEL R203, R81, -INF , !P4 ;  /* 0xff80000051cb7808 */ /* 0x000fc40006000000 */
[C---:B------:R-:W-:Y:S02]  /*5f90*/  ISETP.GE.AND P6, PT, R8.reuse, R243, PT ;  /* 0x000000f30800720c */ /* 0x040fe40003fc6270 */
[----:B------:R-:W-:Y:S02]  /*5fa0*/  ISETP.GE.AND P4, PT, R8, R249, PT ;  /* 0x000000f90800720c */ /* 0x000fe40003f86270 */
[----:B------:R-:W-:Y:S02]  /*5fb0*/  FSEL R2, R183, -INF , !P5 ;  /* 0xff800000b7027808 */ /* 0x000fe40006800000 */
[----:B------:R-:W-:Y:S02]  /*5fc0*/  FSEL R81, R80, -INF , !P3 ;  /* 0xff80000050517808 */ /* 0x000fe40005800000 */
[----:B------:R-:W-:Y:S02]  /*5fd0*/  ISETP.GT.AND P3, PT, R242, R4, PT ;  /* 0x00000004f200720c */ /* 0x000fe40003f64270 */
[----:B------:R-:W-:-:S02]  /*5fe0*/  FSEL R183, R9, -INF , !P0 ;  /* 0xff80000009b77808 */ /* 0x000fc40004000000 */
[----:B------:R-:W-:Y:S02]  /*5ff0*/  ISETP.GT.AND P0, PT, R41, R4, PT ;  /* 0x000000042900720c */ /* 0x000fe40003f04270 */
[----:B------:R-:W-:Y:S02]  /*6000*/  FSEL R198, R15, -INF , !P6 ;  /* 0xff8000000fc67808 */ /* 0x000fe40007000000 */
[----:B------:R-:W-:Y:S02]  /*6010*/  FSEL R201, R89, -INF , !P4 ;  /* 0xff80000059c97808 */ /* 0x000fe40006000000 */
[C---:B------:R-:W-:Y:S02]  /*6020*/  ISETP.GE.AND P6, PT, R7.reuse, R243, PT ;  /* 0x000000f30700720c */ /* 0x040fe40003fc6270 */
[----:B------:R-:W-:Y:S02]  /*6030*/  ISETP.GE.AND P4, PT, R7, R249, PT ;  /* 0x000000f90700720c */ /* 0x000fe40003f86270 */
[----:B------:R-:W-:-:S02]  /*6040*/  FSEL R8, R84, -INF , !P3 ;  /* 0xff80000054087808 */ /* 0x000fc40005800000 */
[----:B------:R-:W-:Y:S02]  /*6050*/  ISETP.GE.AND P3, PT, R6, R247, PT ;  /* 0x000000f70600720c */ /* 0x000fe40003f66270 */
[----:B------:R-:W-:Y:S02]  /*6060*/  FSEL R7, R178, -INF , !P0 ;  /* 0xff800000b2077808 */ /* 0x000fe40004000000 */
[----:B------:R-:W-:Y:S02]  /*6070*/  ISETP.GE.AND P0, PT, R6, R248, PT ;  /* 0x000000f80600720c */ /* 0x000fe40003f06270 */
[----:B------:R-:W-:Y:S02]  /*6080*/  ISETP.GT.AND P5, PT, R242, R3, PT ;  /* 0x00000003f200720c */ /* 0x000fe40003fa4270 */
[----:B------:R-:W-:Y:S02]  /*6090*/  FSEL R205, R86, -INF , !P3 ;  /* 0xff80000056cd7808 */ /* 0x000fe40005800000 */
[----:B------:R-:W-:-:S02]  /*60a0*/  FSEL R207, R10, -INF , !P0 ;  /* 0xff8000000acf7808 */ /* 0x000fc40004000000 */
[C---:B------:R-:W-:Y:S02]  /*60b0*/  ISETP.GE.AND P3, PT, R5.reuse, R247, PT ;  /* 0x000000f70500720c */ /* 0x040fe40003f66270 */
[----:B------:R-:W-:Y:S02]  /*60c0*/  ISETP.GE.AND P0, PT, R5, R248, PT ;  /* 0x000000f80500720c */ /* 0x000fe40003f06270 */
[----:B------:R-:W-:Y:S02]  /*60d0*/  FSEL R21, R85, -INF , !P5 ;  /* 0xff80000055157808 */ /* 0x000fe40006800000 */
[----:B------:R-:W-:Y:S02]  /*60e0*/  ISETP.GT.AND P5, PT, R41, R3, PT ;  /* 0x000000032900720c */ /* 0x000fe40003fa4270 */
[----:B------:R-:W-:Y:S02]  /*60f0*/  FSEL R178, R87, -INF , !P3 ;  /* 0xff80000057b27808 */ /* 0x000fe40005800000 */
[----:B------:R-:W-:-:S02]  /*6100*/  FSEL R206, R2, -INF , !P0 ;  /* 0xff80000002ce7808 */ /* 0x000fc40004000000 */
[----:B------:R-:W-:Y:S02]  /*6110*/  ISETP.GT.AND P3, PT, R41, R34, PT ;  /* 0x000000222900720c */ /* 0x000fe40003f64270 */
[----:B------:R-:W-:Y:S02]  /*6120*/  FSEL R195, R14, -INF , !P6 ;  /* 0xff8000000ec37808 */ /* 0x000fe40007000000 */
[----:B------:R-:W-:Y:S02]  /*6130*/  FSEL R199, R88, -INF , !P4 ;  /* 0xff80000058c77808 */ /* 0x000fe40006000000 */
[----:B------:R-:W-:Y:S02]  /*6140*/  ISETP.GE.AND P0, PT, R4, R247, PT ;  /* 0x000000f70400720c */ /* 0x000fe40003f06270 */
[C---:B------:R-:W-:Y:S02]  /*6150*/  ISETP.GE.AND P6, PT, R6.reuse, R243, PT ;  /* 0x000000f30600720c */ /* 0x040fe40003fc6270 */
[----:B------:R-:W-:-:S02]  /*6160*/  ISETP.GE.AND P4, PT, R6, R249, PT ;  /* 0x000000f90600720c */ /* 0x000fc40003f86270 */
[----:B------:R-:W-:Y:S02]  /*6170*/  FSEL R6, R179, -INF , !P5 ;  /* 0xff800000b3067808 */ /* 0x000fe40006800000 */
[----:B------:R-:W-:Y:S02]  /*6180*/  ISETP.GT.AND P5, PT, R41, R33, PT ;  /* 0x000000212900720c */ /* 0x000fe40003fa4270 */
[----:B------:R-:W-:Y:S02]  /*6190*/  FSEL R2, R175, -INF , !P3 ;  /* 0xff800000af027808 */ /* 0x000fe40005800000 */
[----:B------:R-:W-:Y:S02]  /*61a0*/  ISETP.GE.AND P3, PT, R3, R247, PT ;  /* 0x000000f70300720c */ /* 0x000fe40003f66270 */
[----:B------:R-:W-:Y:S02]  /*61b0*/  FSEL R175, R99, -INF , !P0 ;  /* 0xff80000063af7808 */ /* 0x000fe40004000000 */
[----:B------:R-:W-:-:S02]  /*61c0*/  FSEL R214, R12, -INF , !P6 ;  /* 0xff8000000cd67808 */ /* 0x000fc40007000000 */
[----:B------:R-:W-:Y:S02]  /*61d0*/  FSEL R224, R101, -INF , !P4 ;  /* 0xff80000065e07808 */ /* 0x000fe40006000000 */
[----:B------:R-:W-:Y:S02]  /*61e0*/  ISETP.GE.AND P0, PT, R3, R248, PT ;  /* 0x000000f80300720c */ /* 0x000fe40003f06270 */
[C---:B------:R-:W-:Y:S02]  /*61f0*/  ISETP.GE.AND P6, PT, R5.reuse, R243, PT ;  /* 0x000000f30500720c */ /* 0x040fe40003fc6270 */
[----:B------:R-:W-:Y:S02]  /*6200*/  ISETP.GE.AND P4, PT, R5, R249, PT ;  /* 0x000000f90500720c */ /* 0x000fe40003f86270 */
[----:B------:R-:W-:Y:S02]  /*6210*/  FSEL R5, R174, -INF , !P5 ;  /* 0xff800000ae057808 */ /* 0x000fe40006800000 */
[----:B------:R-:W-:-:S02]  /*6220*/  FSEL R174, R98, -INF , !P3 ;  /* 0xff80000062ae7808 */ /* 0x000fc40005800000 */
[-C--:B------:R-:W-:Y:S02]  /*6230*/  ISETP.GE.AND P3, PT, R33, R248.reuse, PT ;  /* 0x000000f82100720c */ /* 0x080fe40003f66270 */
[----:B------:R-:W-:Y:S02]  /*6240*/  FSEL R208, R6, -INF , !P0 ;  /* 0xff80000006d07808 */ /* 0x000fe40004000000 */
[C---:B------:R-:W-:Y:S02]  /*6250*/  ISETP.GE.AND P0, PT, R34.reuse, R247, PT ;  /* 0x000000f72200720c */ /* 0x040fe40003f06270 */
[----:B------:R-:W-:Y:S02]  /*6260*/  FSEL R227, R5, -INF , !P3 ;  /* 0xff80000005e37808 */ /* 0x000fe40005800000 */
[----:B------:R-:W-:Y:S02]  /*6270*/  ISETP.GE.AND P3, PT, R34, R248, PT ;  /* 0x000000f82200720c */ /* 0x000fe40003f66270 */
[----:B------:R-:W-:-:S02]  /*6280*/  FSEL R218, R94, -INF , !P0 ;  /* 0xff8000005eda7808 */ /* 0x000fc40004000000 */
[----:B------:R-:W-:Y:S02]  /*6290*/  ISETP.GT.AND P0, PT, R41, R35, PT ;  /* 0x000000232900720c */ /* 0x000fe40003f04270 */
[----:B------:R-:W-:Y:S02]  /*62a0*/  FSEL R212, R11, -INF , !P6 ;  /* 0xff8000000bd47808 */ /* 0x000fe40007000000 */
[----:B------:R-:W-:Y:S02]  /*62b0*/  FSEL R226, R2, -INF , !P3 ;  /* 0xff80000002e27808 */ /* 0x000fe40005800000 */
[----:B------:R-:W-:Y:S02]  /*62c0*/  ISETP.GE.AND P6, PT, R4, R243, PT ;  /* 0x000000f30400720c */ /* 0x000fe40003fc6270 */
[----:B------:R-:W-:Y:S02]  /*62d0*/  ISETP.GE.AND P3, PT, R35, R248, PT ;  /* 0x000000f82300720c */ /* 0x000fe40003f66270 */
[----:B------:R-:W-:-:S02]  /*62e0*/  FSEL R2, R162, -INF , !P0 ;  /* 0xff800000a2027808 */ /* 0x000fc40004000000 */
[----:B------:R-:W-:Y:S02]  /*62f0*/  FSEL R210, R8, -INF , !P6 ;  /* 0xff80000008d27808 */ /* 0x000fe40007000000 */
[----:B------:R-:W-:Y:S02]  /*6300*/  FSEL R225, R2, -INF , !P3 ;  /* 0xff80000002e17808 */ /* 0x000fe40005800000 */
[C---:B------:R-:W-:Y:S02]  /*6310*/  ISETP.GE.AND P6, PT, R3.reuse, R243, PT ;  /* 0x000000f30300720c */ /* 0x040fe40003fc6270 */
[----:B------:R-:W-:Y:S02]  /*6320*/  ISETP.GE.AND P3, PT, R3, R249, PT ;  /* 0x000000f90300720c */ /* 0x000fe40003f66270 */
[----:B------:R-:W-:Y:S02]  /*6330*/  FMNMX3.FTZ R3, R43, R32, R31, !PT ;  /* 0x000000202b037276 */ /* 0x000fe4000781001f */
[----:B------:R-:W-:-:S02]  /*6340*/  FMNMX3.FTZ R2, R107, R106, R42, !PT ;  /* 0x0000006a6b027276 */ /* 0x000fc4000781002a */
[----:B------:R-:W-:Y:S02]  /*6350*/  FMNMX3.FTZ R3, R3, R30, R29, !PT ;  /* 0x0000001e03037276 */ /* 0x000fe4000781001d */
[----:B------:R-:W-:Y:S02]  /*6360*/  ISETP.GE.AND P5, PT, R4, R248, PT ;  /* 0x000000f80400720c */ /* 0x000fe40003fa6270 */
[----:B------:R-:W-:Y:S02]  /*6370*/  FMNMX3.FTZ R2, R2, R48, R52, !PT ;  /* 0x0000003002027276 */ /* 0x000fe40007810034 */
[----:B------:R-:W-:Y:S02]  /*6380*/  FMNMX3.FTZ R3, R3, R28, R26, !PT ;  /* 0x0000001c03037276 */ /* 0x000fe4000781001a */
[----:B------:R-:W-:Y:S02]  /*6390*/  FSEL R179, R7, -INF , !P5 ;  /* 0xff80000007b37808 */ /* 0x000fe40006800000 */
[----:B------:R-:W-:-:S02]  /*63a0*/  ISETP.GE.AND P5, PT, R33, R247, PT ;  /* 0x000000f72100720c */ /* 0x000fc40003fa6270 */
[----:B------:R-:W-:Y:S02]  /*63b0*/  FMNMX3.FTZ R2, R2, R51, R50, !PT ;  /* 0x0000003302027276 */ /* 0x000fe40007810032 */
[----:B------:R-:W-:Y:S02]  /*63c0*/  FMNMX3.FTZ R3, R3, R27, R117, !PT ;  /* 0x0000001b03037276 */ /* 0x000fe40007810075 */
[----:B------:R-:W-:Y:S02]  /*63d0*/  FSEL R220, R95, -INF , !P5 ;  /* 0xff8000005fdc7808 */ /* 0x000fe40006800000 */
[----:B------:R-:W-:Y:S02]  /*63e0*/  ISETP.GE.AND P5, PT, R35, R247, PT ;  /* 0x000000f72300720c */ /* 0x000fe40003fa6270 */
[----:B------:R-:W-:Y:S02]  /*63f0*/  ISETP.GT.AND P0, PT, R41, R36, PT ;  /* 0x000000242900720c */ /* 0x000fe40003f04270 */
[----:B------:R-:W-:-:S02]  /*6400*/  FMNMX3.FTZ R2, R2, R49, R151, !PT ;  /* 0x0000003102027276 */ /* 0x000fc40007810097 */
[----:B------:R-:W-:Y:S02]  /*6410*/  FMNMX3.FTZ R3, R3, R116, R113, !PT ;  /* 0x0000007403037276 */ /* 0x000fe40007810071 */
[----:B------:R-:W-:Y:S02]  /*6420*/  FSEL R219, R100, -INF , !P4 ;  /* 0xff80000064db7808 */ /* 0x000fe40006000000 */
[----:B------:R-:W-:Y:S02]  /*6430*/  ISETP.GE.AND P4, PT, R4, R249, PT ;  /* 0x000000f90400720c */ /* 0x000fe40003f86270 */
[----:B------:R-:W-:Y:S02]  /*6440*/  FSEL R217, R102, -INF , !P5 ;  /* 0xff80000066d97808 */ /* 0x000fe40006800000 */
[----:B------:R-:W-:Y:S02]  /*6450*/  ISETP.GE.AND P5, PT, R36, R247, PT ;  /* 0x000000f72400720c */ /* 0x000fe40003fa6270 */
[----:B------:R-:W-:-:S02]  /*6460*/  FSEL R4, R163, -INF , !P0 ;  /* 0xff800000a3047808 */ /* 0x000fc40004000000 */
[----:B------:R-:W-:Y:S02]  /*6470*/  FMNMX3.FTZ R2, R2, R150, R147, !PT ;  /* 0x0000009602027276 */ /* 0x000fe40007810093 */
[----:B------:R-:W-:Y:S02]  /*6480*/  FMNMX3.FTZ R3, R3, R112, R173, !PT ;  /* 0x0000007003037276 */ /* 0x000fe400078100ad */
[----:B------:R-:W-:Y:S02]  /*6490*/  ISETP.GE.AND P0, PT, R36, R248, PT ;  /* 0x000000f82400720c */ /* 0x000fe40003f06270 */
[----:B------:R-:W-:Y:S02]  /*64a0*/  FSEL R216, R103, -INF , !P5 ;  /* 0xff80000067d87808 */ /* 0x000fe40006800000 */
[----:B------:R-:W-:Y:S02]  /*64b0*/  FMNMX3.FTZ R2, R2, R145, R177, !PT ;  /* 0x0000009102027276 */ /* 0x000fe400078100b1 */
[----:B------:R-:W-:-:S02]  /*64c0*/  FMNMX3.FTZ R3, R3, R169, R167, !PT ;  /* 0x000000a903037276 */ /* 0x000fc400078100a7 */
[----:B------:R-:W-:Y:S02]  /*64d0*/  ISETP.GE.AND P5, PT, R37, R247, PT ;  /* 0x000000f72500720c */ /* 0x000fe40003fa6270 */
[----:B------:R-:W-:Y:S02]  /*64e0*/  FSEL R221, R4, -INF , !P0 ;  /* 0xff80000004dd7808 */ /* 0x000fe40004000000 */
[----:B------:R-:W-:Y:S02]  /*64f0*/  ISETP.GT.AND P0, PT, R41, R37, PT ;  /* 0x000000252900720c */ /* 0x000fe40003f04270 */
[----:B------:R-:W-:Y:S02]  /*6500*/  FMNMX3.FTZ R2, R2, R176, R172, !PT ;  /* 0x000000b002027276 */ /* 0x000fe400078100ac */
[----:B------:R-:W-:Y:S02]  /*6510*/  FMNMX3.FTZ R3, R3, R166, R192, !PT ;  /* 0x000000a603037276 */ /* 0x000fe400078100c0 */
[----:B------:R-:W-:-:S02]  /*6520*/  FSEL R213, R90, -INF , !P5 ;  /* 0xff8000005ad57808 */ /* 0x000fc40006800000 */
[----:B------:R-:W-:Y:S02]  /*6530*/  ISETP.GE.AND P5, PT, R37, R248, PT ;  /* 0x000000f82500720c */ /* 0x000fe40003fa6270 */
[----:B------:R-:W-:Y:S02]  /*6540*/  FSEL R4, R222, -INF , !P0 ;  /* 0xff800000de047808 */ /* 0x000fe40004000000 */
[----:B------:R-:W-:Y:S02]  /*6550*/  ISETP.GT.AND P0, PT, R41, R38, PT ;  /* 0x000000262900720c */ /* 0x000fe40003f04270 */
[----:B------:R-:W-:Y:S02]  /*6560*/  FMNMX3.FTZ R2, R2, R168, R194, !PT ;  /* 0x000000a802027276 */ /* 0x000fe400078100c2 */
[----:B------:R-:W-:Y:S02]  /*6570*/  FMNMX3.FTZ R3, R3, R186, R182, !PT ;  /* 0x000000ba03037276 */ /* 0x000fe400078100b6 */
[----:B------:R-:W-:-:S02]  /*6580*/  FSEL R215, R4, -INF , !P5 ;  /* 0xff80000004d77808 */ /* 0x000fc40006800000 */
[----:B------:R-:W-:Y:S02]  /*6590*/  FSEL R4, R223, -INF , !P0 ;  /* 0xff800000df047808 */ /* 0x000fe40004000000 */
[----:B------:R-:W-:Y:S02]  /*65a0*/  ISETP.GE.AND P0, PT, R38, R248, PT ;  /* 0x000000f82600720c */ /* 0x000fe40003f06270 */
[----:B------:R-:W-:Y:S02]  /*65b0*/  FMNMX3.FTZ R2, R2, R193, R187, !PT ;  /* 0x000000c102027276 */ /* 0x000fe400078100bb */
[----:B------:R-:W-:Y:S02]  /*65c0*/  FMNMX3.FTZ R3, R3, R81, R205, !PT ;  /* 0x0000005103037276 */ /* 0x000fe400078100cd */
[----:B------:R-:W-:Y:S02]  /*65d0*/  ISETP.GE.AND P5, PT, R38, R247, PT ;  /* 0x000000f72600720c */ /* 0x000fe40003fa6270 */
[----:B------:R-:W-:-:S02]  /*65e0*/  FSEL R211, R4, -INF , !P0 ;  /* 0xff80000004d37808 */ /* 0x000fc40004000000 */
[----:B------:R-:W-:Y:S02]  /*65f0*/  FMNMX3.FTZ R2, R2, R183, R207, !PT ;  /* 0x000000b702027276 */ /* 0x000fe400078100cf */
[----:B------:R-:W-:Y:S02]  /*6600*/  FMNMX3.FTZ R3, R3, R178, R175, !PT ;  /* 0x000000b203037276 */ /* 0x000fe400078100af */
[----:B------:R-:W-:Y:S02]  /*6610*/  FSEL R209, R91, -INF , !P5 ;  /* 0xff8000005bd17808 */ /* 0x000fe40006800000 */
[C---:B------:R-:W-:Y:S02]  /*6620*/  ISETP.GT.AND P0, PT, R41.reuse, R40, PT ;  /* 0x000000282900720c */ /* 0x040fe40003f04270 */
[----:B------:R-:W-:Y:S02]  /*6630*/  ISETP.GT.AND P5, PT, R41, R39, PT ;  /* 0x000000272900720c */ /* 0x000fe40003fa4270 */
[----:B------:R-:W-:-:S02]  /*6640*/  FMNMX3.FTZ R2, R2, R206, R179, !PT ;  /* 0x000000ce02027276 */ /* 0x000fc400078100b3 */
[----:B------:R-:W-:Y:S02]  /*6650*/  FMNMX3.FTZ R3, R3, R174, R220, !PT ;  /* 0x000000ae03037276 */ /* 0x000fe400078100dc */
[----:B------:R-:W-:Y:S02]  /*6660*/  FSEL R5, R171, -INF , !P0 ;  /* 0xff800000ab057808 */ /* 0x000fe40004000000 */
[----:B------:R-:W-:Y:S02]  /*6670*/  FSEL R4, R170, -INF , !P5 ;  /* 0xff800000aa047808 */ /* 0x000fe40006800000 */
[C---:B------:R-:W-:Y:S02]  /*6680*/  ISETP.GE.AND P0, PT, R39.reuse, R248, PT ;  /* 0x000000f82700720c */ /* 0x040fe40003f06270 */
[----:B------:R-:W-:Y:S02]  /*6690*/  ISETP.GE.AND P5, PT, R39, R247, PT ;  /* 0x000000f72700720c */ /* 0x000fe40003fa6270 */
[----:B------:R-:W-:-:S02]  /*66a0*/  FMNMX3.FTZ R2, R2, R208, R227, !PT ;  /* 0x000000d002027276 */ /* 0x000fc400078100e3 */
[----:B------:R-:W-:Y:S02]  /*66b0*/  FMNMX3.FTZ R3, R3, R218, R217, !PT ;  /* 0x000000da03037276 */ /* 0x000fe400078100d9 */
[----:B------:R-:W-:Y:S02]  /*66c0*/  FSEL R170, R4, -INF , !P0 ;  /* 0xff80000004aa7808 */ /* 0x000fe40004000000 */
[----:B------:R-:W-:Y:S02]  /*66d0*/  ISETP.GE.AND P0, PT, R40, R247, PT ;  /* 0x000000f72800720c */ /* 0x000fe40003f06270 */
[----:B------:R-:W-:Y:S02]  /*66e0*/  FSEL R196, R196, -INF , !P5 ;  /* 0xff800000c4c47808 */ /* 0x000fe40006800000 */
[----:B------:R-:W-:Y:S02]  /*66f0*/  FMNMX3.FTZ R2, R2, R226, R225, !PT ;  /* 0x000000e202027276 */ /* 0x000fe400078100e1 */
[----:B------:R-:W-:-:S02]  /*6700*/  FMNMX3.FTZ R3, R3, R216, R213, !PT ;  /* 0x000000d803037276 */ /* 0x000fc400078100d5 */
[----:B------:R-:W-:Y:S02]  /*6710*/  FSEL R197, R197, -INF , !P0 ;  /* 0xff800000c5c57808 */ /* 0x000fe40004000000 */
[----:B------:R-:W-:Y:S02]  /*6720*/  ISETP.GE.AND P0, PT, R40, R248, PT ;  /* 0x000000f82800720c */ /* 0x000fe40003f06270 */
[----:B------:R-:W-:Y:S02]  /*6730*/  FMNMX3.FTZ R2, R2, R221, R215, !PT ;  /* 0x000000dd02027276 */ /* 0x000fe400078100d7 */
[----:B------:R-:W-:Y:S02]  /*6740*/  FMNMX3.FTZ R3, R3, R209, R196, !PT ;  /* 0x000000d103037276 */ /* 0x000fe400078100c4 */
[----:B------:R-:W-:Y:S02]  /*6750*/  ISETP.GT.AND P5, PT, R242, R33, PT ;  /* 0x00000021f200720c */ /* 0x000fe40003fa4270 */
[----:B------:R-:W-:-:S02]  /*6760*/  FSEL R163, R5, -INF , !P0 ;  /* 0xff80000005a37808 */ /* 0x000fc40004000000 */
[----:B------:R-:W-:Y:S02]  /*6770*/  FMNMX3.FTZ R19, R2, R211, R170, !PT ;  /* 0x000000d302137276 */ /* 0x000fe400078100aa */
[----:B------:R-:W-:Y:S01]  /*6780*/  FMNMX.FTZ R18, R197, R3, !PT ;  /* 0x00000003c5127209 */ /* 0x000fe20007810000 */
        /* <DEDUP_REMOVED lines=67> */
.L_x_631:
[----:B-1----:R-:W-:Y:S01]  /*6bc0*/  FMNMX.FTZ R2, R163, R19, !PT ;  /* 0x00000013a3027209 */ /* 0x002fe20007810000 */
[----:B------:R-:W1:Y:S01]  /*6bd0*/  SHFL.BFLY PT, R7, R18, 0x2, 0x1f ;  /* 0x0c401f0012077f89 */ /* 0x000e6200000e0000 */
[----:B------:R-:W-:Y:S01]  /*6be0*/  FSEL R162, R130, -INF , !P4 ;  /* 0xff80000082a27808 */ /* 0x000fe20006000000 */
[----:B------:R-:W2:Y:S01]  /*6bf0*/  LDCU UR6, c[0x0][0x45c] ;  /* 0x00008b80ff0677ac */ /* 0x000ea20008000800 */
[----:B------:R-:W-:Y:S01]  /*6c00*/  FSEL R130, R21, -INF , !P6 ;  /* 0xff80000015827808 */ /* 0x000fe20007000000 */
[----:B------:R-:W3:Y:S01]  /*6c10*/  SHFL.BFLY PT, R6, R2, 0x2, 0x1f ;  /* 0x0c401f0002067f89 */ /* 0x000ee200000e0000 */
[----:B------:R-:W-:Y:S02]  /*6c20*/  ISETP.GT.AND P6, PT, R242, R34, PT ;  /* 0x00000022f200720c */ /* 0x000fe40003fc4270 */
[----:B------:R-:W-:Y:S01]  /*6c30*/  FSEL R4, R152, -INF , !P5 ;  /* 0xff80000098047808 */ /* 0x000fe20006800000 */
[----:B------:R-:W-:Y:S01]  /*6c40*/  STL [R1+0xfc], R170 ;  /* 0x0000fcaa01007387 */ /* 0x000fe20000100800 */
[----:B------:R-:W-:-:S02]  /*6c50*/  ISETP.GE.AND P5, PT, R34, R243, PT ;  /* 0x000000f32200720c */ /* 0x000fc40003fa6270 */
[----:B------:R-:W-:Y:S01]  /*6c60*/  FSEL R3, R153, -INF , !P6 ;  /* 0xff80000099037808 */ /* 0x000fe20007000000 */
[----:B------:R-:W-:Y:S01]  /*6c70*/  STL [R1+0xd0], R250 ;  /* 0x0000d0fa01007387 */ /* 0x000fe20000100800 */
[----:B------:R-:W-:Y:S02]  /*6c80*/  ISETP.GE.AND P4, PT, R33, R243, PT ;  /* 0x000000f32100720c */ /* 0x000fe40003f86270 */
[----:B------:R-:W-:Y:S01]  /*6c90*/  FSEL R252, R3, -INF , !P5 ;  /* 0xff80000003fc7808 */ /* 0x000fe20006800000 */
[----:B------:R-:W-:Y:S01]  /*6ca0*/  STL [R1+0xcc], R248 ;  /* 0x0000ccf801007387 */ /* 0x000fe20000100800 */
[-C--:B------:R-:W-:Y:S02]  /*6cb0*/  ISETP.GE.AND P0, PT, R33, R249.reuse, PT ;  /* 0x000000f92100720c */ /* 0x080fe40003f06270 */
[----:B------:R-:W-:Y:S01]  /*6cc0*/  FSEL R152, R138, -INF , !P3 ;  /* 0xff8000008a987808 */ /* 0x000fe20005800000 */
[----:B------:R-:W-:Y:S01]  /*6cd0*/  STL [R1+0xc8], R247 ;  /* 0x0000c8f701007387 */ /* 0x000fe20000100800 */
[----:B------:R-:W-:-:S02]  /*6ce0*/  ISETP.GE.AND P3, PT, R34, R249, PT ;  /* 0x000000f92200720c */ /* 0x000fc40003f66270 */
[----:B------:R-:W-:Y:S01]  /*6cf0*/  FSEL R222, R4, -INF , !P4 ;  /* 0xff80000004de7808 */ /* 0x000fe20006000000 */
[----:B------:R-:W-:Y:S01]  /*6d00*/  STL [R1+0xc4], R234 ;  /* 0x0000c4ea01007387 */ /* 0x000fe20000100800 */
[----:B-1----:R-:W-:Y:S02]  /*6d10*/  FMNMX.FTZ R3, R18, R7, !PT ;  /* 0x0000000712037209 */ /* 0x002fe40007810000 */
[----:B------:R-:W-:Y:S01]  /*6d20*/  ISETP.GT.AND P5, PT, R242, R36, PT ;  /* 0x00000024f200720c */ /* 0x000fe20003fa4270 */
[----:B------:R-:W-:Y:S01]  /*6d30*/  STL [R1+0xc0], R228 ;  /* 0x0000c0e401007387 */ /* 0x000fe20000100800 */
[----:B---3--:R-:W-:Y:S02]  /*6d40*/  FMNMX.FTZ R2, R2, R6, !PT ;  /* 0x0000000602027209 */ /* 0x008fe40007810000 */
[----:B------:R-:W-:Y:S01]  /*6d50*/  ISETP.GT.AND P4, PT, R242, R35, PT ;  /* 0x00000023f200720c */ /* 0x000fe20003f84270 */
[----:B------:R-:W1:Y:S01]  /*6d60*/  SHFL.BFLY PT, R6, R3, 0x1, 0x1f ;  /* 0x0c201f0003067f89 */ /* 0x000e6200000e0000 */
[----:B------:R-:W-:-:S02]  /*6d70*/  FSEL R138, R135, -INF , !P0 ;  /* 0xff800000878a7808 */ /* 0x000fc40004000000 */
[----:B------:R-:W-:Y:S01]  /*6d80*/  FSEL R135, R134, -INF , !P3 ;  /* 0xff80000086877808 */ /* 0x000fe20005800000 */
[----:B------:R-:W3:Y:S01]  /*6d90*/  SHFL.BFLY PT, R7, R2, 0x1, 0x1f ;  /* 0x0c201f0002077f89 */ /* 0x000ee200000e0000 */
[-C--:B------:R-:W-:Y:S02]  /*6da0*/  ISETP.GE.AND P3, PT, R36, R243.reuse, PT ;  /* 0x000000f32400720c */ /* 0x080fe40003f66270 */
[----:B------:R-:W-:Y:S01]  /*6db0*/  FSEL R5, R149, -INF , !P5 ;  /* 0xff80000095057808 */ /* 0x000fe20006800000 */
[----:B------:R-:W-:Y:S01]  /*6dc0*/  STL [R1+0xbc], R128 ;  /* 0x0000bc8001007387 */ /* 0x000fe20000100800 */
[----:B------:R-:W-:Y:S02]  /*6dd0*/  ISETP.GE.AND P6, PT, R35, R243, PT ;  /* 0x000000f32300720c */ /* 0x000fe40003fc6270 */
[----:B------:R-:W-:Y:S01]  /*6de0*/  FSEL R4, R148, -INF , !P4 ;  /* 0xff80000094047808 */ /* 0x000fe20006000000 */
[----:B------:R-:W-:Y:S01]  /*6df0*/  STL [R1+0xb8], R83 ;  /* 0x0000b85301007387 */ /* 0x000fe20000100800 */
[----:B------:R-:W-:-:S02]  /*6e00*/  ISETP.GT.AND P5, PT, R242, R37, PT ;  /* 0x00000025f200720c */ /* 0x000fc40003fa4270 */
[----:B------:R-:W-:Y:S01]  /*6e10*/  FSEL R171, R5, -INF , !P3 ;  /* 0xff80000005ab7808 */ /* 0x000fe20005800000 */
[----:B------:R-:W-:Y:S01]  /*6e20*/  STL [R1+0xb4], R82 ;  /* 0x0000b45201007387 */ /* 0x000fe20000100800 */
[----:B------:R-:W-:Y:S02]  /*6e30*/  FSEL R246, R4, -INF , !P6 ;  /* 0xff80000004f67808 */ /* 0x000fe40007000000 */
[----:B------:R-:W-:Y:S01]  /*6e40*/  ISETP.GT.AND P3, PT, R242, R38, PT ;  /* 0x00000026f200720c */ /* 0x000fe20003f64270 */
[----:B------:R-:W-:Y:S01]  /*6e50*/  STL [R1+0xd4], R242 ;  /* 0x0000d4f201007387 */ /* 0x000fe20000100800 */
[-C--:B------:R-:W-:Y:S02]  /*6e60*/  ISETP.GE.AND P6, PT, R37, R243.reuse, PT ;  /* 0x000000f32500720c */ /* 0x080fe40003fc6270 */
[----:B------:R-:W-:Y:S01]  /*6e70*/  FSEL R5, R156, -INF , !P5 ;  /* 0xff8000009c057808 */ /* 0x000fe20006800000 */
[----:B------:R-:W-:Y:S01]  /*6e80*/  STL [R1+0xd8], R243 ;  /* 0x0000d8f301007387 */ /* 0x000fe20000100800 */
[----:B------:R-:W-:-:S02]  /*6e90*/  ISETP.GE.AND P5, PT, R38, R243, PT ;  /* 0x000000f32600720c */ /* 0x000fc40003fa6270 */
[----:B------:R-:W-:Y:S01]  /*6ea0*/  FSEL R4, R157, -INF , !P3 ;  /* 0xff8000009d047808 */ /* 0x000fe20005800000 */
[----:B------:R4:W-:Y:S01]  /*6eb0*/  STL [R1+0xdc], R249 ;  /* 0x0000dcf901007387 */ /* 0x0009e20000100800 */
[----:B------:R-:W-:Y:S02]  /*6ec0*/  FSEL R156, R5, -INF , !P6 ;  /* 0xff800000059c7808 */ /* 0x000fe40007000000 */
[----:B------:R-:W-:Y:S01]  /*6ed0*/  FMNMX3.FTZ R5, R110, R115, R114, !PT ;  /* 0x000000736e057276 */ /* 0x000fe20007810072 */
[----:B------:R-:W-:Y:S01]  /*6ee0*/  STL [R1+0xe0], R0 ;  /* 0x0000e00001007387 */ /* 0x000fe20000100800 */
[----:B------:R-:W-:Y:S02]  /*6ef0*/  FSEL R153, R4, -INF , !P5 ;  /* 0xff80000004997808 */ /* 0x000fe40006800000 */
[----:B------:R-:W-:Y:S02]  /*6f00*/  FMNMX3.FTZ R4, R126, R122, R119, !PT ;  /* 0x0000007a7e047276 */ /* 0x000fe40007810077 */
[----:B------:R-:W-:-:S02]  /*6f10*/  FMNMX3.FTZ R5, R5, R118, R132, !PT ;  /* 0x0000007605057276 */ /* 0x000fc40007810084 */
[----:B------:R-:W-:Y:S02]  /*6f20*/  FMNMX3.FTZ R4, R4, R123, R141, !PT ;  /* 0x0000007b04047276 */ /* 0x000fe4000781008d */
[----:B------:R-:W-:Y:S02]  /*6f30*/  FMNMX3.FTZ R5, R5, R131, R127, !PT ;  /* 0x0000008305057276 */ /* 0x000fe4000781007f */
[----:B-1----:R-:W-:Y:S02]  /*6f40*/  FMNMX.FTZ R70, R3, R6, !PT ;  /* 0x0000000603467209 */ /* 0x002fe40007810000 */
[----:B------:R-:W-:Y:S02]  /*6f50*/  FMNMX3.FTZ R3, R4, R140, R137, !PT ;  /* 0x0000008c04037276 */ /* 0x000fe40007810089 */
[----:B------:R-:W-:Y:S01]  /*6f60*/  FMNMX3.FTZ R4, R5, R125, R161, !PT ;  /* 0x0000007d05047276 */ /* 0x000fe200078100a1 */
[----:B------:R-:W-:Y:S01]  /*6f70*/  STL [R1+0xe4], R70 ;  /* 0x0000e44601007387 */ /* 0x000fe20000100800 */
[----:B---3--:R-:W-:-:S02]  /*6f80*/  FMNMX.FTZ R68, R2, R7, !PT ;  /* 0x0000000702447209 */ /* 0x008fc40007810000 */
[----:B------:R-:W-:Y:S02]  /*6f90*/  FMNMX3.FTZ R2, R3, R133, R165, !PT ;  /* 0x0000008503027276 */ /* 0x000fe400078100a5 */
[----:B------:R-:W-:Y:S01]  /*6fa0*/  FMNMX3.FTZ R3, R4, R158, R155, !PT ;  /* 0x0000009e04037276 */ /* 0x000fe2000781009b */
[----:B------:R-:W-:Y:S01]  /*6fb0*/  STL [R1+0xe8], R68 ;  /* 0x0000e84401007387 */ /* 0x000fe20000100800 */
[----:B------:R-:W-:Y:S02]  /*6fc0*/  ISETP.GE.AND P0, PT, R35, R249, PT ;  /* 0x000000f92300720c */ /* 0x000fe40003f06270 */
[----:B------:R-:W-:Y:S02]  /*6fd0*/  FMNMX3.FTZ R3, R3, R154, R189, !PT ;  /* 0x0000009a03037276 */ /* 0x000fe400078100bd */
[----:B------:R-:W-:Y:S02]  /*6fe0*/  FMNMX3.FTZ R2, R2, R164, R160, !PT ;  /* 0x000000a402027276 */ /* 0x000fe400078100a0 */
[----:B------:R-:W-:-:S02]  /*6ff0*/  FSEL R139, R139, -INF , !P0 ;  /* 0xff8000008b8b7808 */ /* 0x000fc40004000000 */
[----:B------:R-:W-:Y:S02]  /*7000*/  ISETP.GE.AND P0, PT, R37, R249, PT ;  /* 0x000000f92500720c */ /* 0x000fe40003f06270 */
[----:B------:R-:W-:Y:S02]  /*7010*/  FMNMX3.FTZ R3, R3, R185, R181, !PT ;  /* 0x000000b903037276 */ /* 0x000fe400078100b5 */
[----:B------:R-:W-:Y:S02]  /*7020*/  FMNMX3.FTZ R2, R2, R159, R191, !PT ;  /* 0x0000009f02027276 */ /* 0x000fe400078100bf */
[----:B------:R-:W-:Y:S02]  /*7030*/  FSEL R129, R129, -INF , !P0 ;  /* 0xff80000081817808 */ /* 0x000fe40004000000 */
[----:B------:R-:W-:Y:S02]  /*7040*/  FMNMX3.FTZ R3, R3, R180, R202, !PT ;  /* 0x000000b403037276 */ /* 0x000fe400078100ca */
[----:B------:R-:W-:-:S02]  /*7050*/  ISETP.GE.AND P0, PT, R39, R249, PT ;  /* 0x000000f92700720c */ /* 0x000fc40003f06270 */
[----:B------:R-:W-:Y:S02]  /*7060*/  FMNMX3.FTZ R2, R2, R190, R188, !PT ;  /* 0x000000be02027276 */ /* 0x000fe400078100bc */
[----:B------:R-:W-:Y:S01]  /*7070*/  FMNMX3.FTZ R4, R3, R200, R198, !PT ;  /* 0x000000c803047276 */ /* 0x000fe200078100c6 */
[----:B--2---:R-:W-:Y:S01]  /*7080*/  FMUL.FTZ R3, R70, UR6 ;  /* 0x0000000646037c20 */ /* 0x004fe20008410000 */
[----:B------:R-:W-:Y:S02]  /*7090*/  FSEL R143, R143, -INF , !P0 ;  /* 0xff8000008f8f7808 */ /* 0x000fe40004000000 */
[----:B------:R-:W-:Y:S02]  /*70a0*/  FMNMX3.FTZ R2, R2, R184, R204, !PT ;  /* 0x000000b802027276 */ /* 0x000fe400078100cc */
[----:B------:R-:W-:Y:S02]  /*70b0*/  FSETP.NEU.FTZ.AND P0, PT, R70, -INF , PT ;  /* 0xff8000004600780b */ /* 0x000fe40003f1d000 */
[----:B------:R-:W-:-:S02]  /*70c0*/  FMNMX3.FTZ R2, R2, R203, R201, !PT ;  /* 0x000000cb02027276 */ /* 0x000fc400078100c9 */
[----:B------:R-:W-:Y:S02]  /*70d0*/  FMNMX3.FTZ R4, R4, R195, R214, !PT ;  /* 0x000000c304047276 */ /* 0x000fe400078100d6 */
[----:B------:R-:W-:Y:S02]  /*70e0*/  FSEL R3, R3, RZ, P0 ;  /* 0x000000ff03037208 */ /* 0x000fe40000000000 */
[----:B------:R-:W-:Y:S02]  /*70f0*/  IADD3 R6, PT, PT, R230, R231, RZ ;  /* 0x000000e7e6067210 */ /* 0x000fe40007ffe0ff */
[----:B------:R-:W-:Y:S01]  /*7100*/  FMNMX3.FTZ R2, R2, R199, R224, !PT ;  /* 0x000000c702027276 */ /* 0x000fe200078100e0 */
[--C-:B------:R-:W-:Y:S01]  /*7110*/  FFMA.FTZ R5, R43, UR6, -R3.reuse ;  /* 0x000000062b057c23 */ /* 0x100fe20008010803 */
[----:B------:R-:W-:Y:S01]  /*7120*/  FMNMX3.FTZ R4, R4, R212, R210, !PT ;  /* 0x000000d404047276 */ /* 0x000fe200078100d2 */
[----:B------:R-:W-:Y:S01]  /*7130*/  FFMA.FTZ R12, R29, UR6, -R3 ;  /* 0x000000061d0c7c23 */ /* 0x000fe20008010803 */
[----:B------:R-:W-:Y:S01]  /*7140*/  ISETP.GE.AND P4, PT, R36, R249, PT ;  /* 0x000000f92400720c */ /* 0x000fe20003f86270 */
[----:B------:R1:W-:Y:S01]  /*7150*/  MUFU.EX2 R233, R5 ;  /* 0x0000000500e97308 */ /* 0x0003e20000000800 */
[----:B------:R-:W-:-:S02]  /*7160*/  LEA R144, R6, UR5, 0x1 ;  /* 0x0000000506907c11 */ /* 0x000fc4000f8e08ff */
[----:B------:R-:W-:Y:S01]  /*7170*/  FMNMX3.FTZ R2, R2, R219, R162, !PT ;  /* 0x000000db02027276 */ /* 0x000fe200078100a2 */
[----:B------:R-:W-:Y:S01]  /*7180*/  MUFU.EX2 R14, R12 ;  /* 0x0000000c000e7308 */ /* 0x000fe20000000800 */
[----:B------:R-:W-:Y:S01]  /*7190*/  ISETP.GT.AND P3, PT, R242, R39, PT ;  /* 0x00000027f200720c */ /* 0x000fe20003f64270 */
[----:B------:R-:W-:Y:S01]  /*71a0*/  IMAD.IADD R124, R229, 0x1, R144 ;  /* 0x00000001e57c7824 */ /* 0x000fe200078e0290 */
[----:B------:R-:W-:Y:S01]  /*71b0*/  FMNMX3.FTZ R6, R4, R130, R222, !PT ;  /* 0x0000008204067276 */ /* 0x000fe200078100de */
[--C-:B------:R-:W-:Y:S01]  /*71c0*/  FFMA.FTZ R4, R32, UR6, -R3.reuse ;  /* 0x0000000620047c23 */ /* 0x100fe20008010803 */
[----:B------:R-:W-:Y:S01]  /*71d0*/  FSEL R142, R142, -INF , !P4 ;  /* 0xff8000008e8e7808 */ /* 0x000fe20006000000 */
[----:B------:R-:W-:Y:S01]  /*71e0*/  LDSM.16.MT88.4 R44, [R144+0x8000] ;  /* 0x00800000902c783b */ /* 0x000fe20000004200 */
[----:B------:R-:W-:Y:S01]  /*71f0*/  ISETP.GE.AND P4, PT, R38, R249, PT ;  /* 0x000000f92600720c */ /* 0x000fe20003f86270 */
[----:B------:R2:W-:Y:S01]  /*7200*/  MUFU.EX2 R235, R4 ;  /* 0x0000000400eb7308 */ /* 0x0005e20000000800 */
[----:B------:R-:W-:Y:S01]  /*7210*/  FMNMX3.FTZ R7, R2, R152, R138, !PT ;  /* 0x0000009802077276 */ /* 0x000fe2000781008a */
[----:B-1----:R-:W-:Y:S01]  /*7220*/  FFMA.FTZ R5, R31, UR6, -R3 ;  /* 0x000000061f057c23 */ /* 0x002fe20008010803 */
[----:B------:R-:W-:Y:S01]  /*7230*/  ISETP.GE.AND P6, PT, R39, R243, PT ;  /* 0x000000f32700720c */ /* 0x000fe20003fc6270 */
[----:B------:R-:W-:Y:S01]  /*7240*/  LDSM.16.MT88.4 R64, [R124+0x8000] ;  /* 0x008000007c40783b */ /* 0x000fe20000004200 */
[----:B------:R-:W-:Y:S01]  /*7250*/  ISETP.GT.AND P5, PT, R242, R40, PT ;  /* 0x00000028f200720c */ /* 0x000fe20003fa4270 */
[----:B------:R-:W-:Y:S01]  /*7260*/  FMUL.FTZ R2, R68, UR6 ;  /* 0x0000000644027c20 */ /* 0x000fe20008410000 */
[----:B------:R-:W-:Y:S01]  /*7270*/  FSEL R9, R120, -INF , !P3 ;  /* 0xff80000078097808 */ /* 0x000fe20005800000 */
[----:B------:R-:W-:Y:S01]  /*7280*/  LDSM.16.MT88.4 R60, [R144+0x8800] ;  /* 0x00880000903c783b */ /* 0x000fe20000004200 */
[----:B------:R-:W-:-:S02]  /*7290*/  FMNMX3.FTZ R6, R6, R252, R246, !PT ;  /* 0x000000fc06067276 */ /* 0x000fc400078100f6 */
[----:B------:R-:W-:Y:S02]  /*72a0*/  ISETP.GE.AND P3, PT, R40, R249, PT ;  /* 0x000000f92800720c */ /* 0x000fe40003f66270 */
[----:B----4-:R1:W3:Y:S01]  /*72b0*/  MUFU.EX2 R249, R5 ;  /* 0x0000000500f97308 */ /* 0x0102e20000000800 */
[----:B--2---:R-:W-:Y:S01]  /*72c0*/  FFMA.FTZ R4, R30, UR6, -R3 ;  /* 0x000000061e047c23 */ /* 0x004fe20008010803 */
[----:B------:R-:W-:Y:S02]  /*72d0*/  FSEL R134, R111, -INF , !P4 ;  /* 0xff8000006f867808 */ /* 0x000fe40006000000 */
[----:B------:R-:W-:Y:S01]  /*72e0*/  ISETP.GE.AND P4, PT, R40, R243, PT ;  /* 0x000000f32800720c */ /* 0x000fe20003f86270 */
[----:B------:R2:W4:Y:S01]  /*72f0*/  MUFU.EX2 R247, R4 ;  /* 0x0000000400f77308 */ /* 0x0005220000000800 */
[----:B------:R-:W-:Y:S02]  /*7300*/  FSEL R8, R121, -INF , !P5 ;  /* 0xff80000079087808 */ /* 0x000fe40006800000 */
[----:B------:R-:W-:-:S02]  /*7310*/  FSEL R149, R9, -INF , !P6 ;  /* 0xff80000009957808 */ /* 0x000fc40007000000 */
[----:B------:R-:W-:Y:S02]  /*7320*/  FMNMX3.FTZ R6, R6, R171, R156, !PT ;  /* 0x000000ab06067276 */ /* 0x000fe4000781009c */
[----:B------:R-:W-:Y:S02]  /*7330*/  FSEL R148, R8, -INF , !P4 ;  /* 0xff80000008947808 */ /* 0x000fe40006000000 */
[----:B-1----:R-:W-:Y:S01]  /*7340*/  FMNMX3.FTZ R5, R7, R135, R139, !PT ;  /* 0x0000008707057276 */ /* 0x002fe2000781008b */
[----:B---3--:R-:W-:Y:S01]  /*7350*/  STL [R1+0xec], R249 ;  /* 0x0000ecf901007387 */ /* 0x008fe20000100800 */
[----:B------:R-:W-:Y:S02]  /*7360*/  FSEL R146, R146, -INF , !P3 ;  /* 0xff80000092927808 */ /* 0x000fe40005800000 */
[----:B------:R-:W-:Y:S02]  /*7370*/  IADD3 R136, PT, PT, R0, R144, RZ ;  /* 0x0000009000887210 */ /* 0x000fe40007ffe0ff */
[----:B--2---:R-:W-:-:S02]  /*7380*/  FMNMX3.FTZ R4, R5, R142, R129, !PT ;  /* 0x0000008e05047276 */ /* 0x004fc40007810081 */
[----:B------:R-:W-:Y:S01]  /*7390*/  FMNMX3.FTZ R5, R6, R153, R149, !PT ;  /* 0x0000009906057276 */ /* 0x000fe20007810095 */
[----:B------:R-:W-:Y:S01]  /*73a0*/  LDSM.16.MT88.4 R72, [R136+0x8000] ;  /* 0x008000008848783b */ /* 0x000fe20000004200 */
[----:B------:R-:W-:Y:S02]  /*73b0*/  FMNMX3.FTZ R4, R4, R134, R143, !PT ;  /* 0x0000008604047276 */ /* 0x000fe4000781008f */
[----:B------:R-:W-:Y:S02]  /*73c0*/  FMNMX.FTZ R8, R148, R5, !PT ;  /* 0x0000000594087209 */ /* 0x000fe40007810000 */
[----:B------:R-:W-:Y:S02]  /*73d0*/  FMNMX.FTZ R9, R146, R4, !PT ;  /* 0x0000000492097209 */ /* 0x000fe40007810000 */
[----:B------:R-:W-:Y:S01]  /*73e0*/  IADD3 R71, PT, PT, R229, R136, RZ ;  /* 0x00000088e5477210 */ /* 0x000fe20007ffe0ff */
[----:B------:R-:W1:Y:S01]  /*73f0*/  SHFL.BFLY PT, R11, R8, 0x2, 0x1f ;  /* 0x0c401f00080b7f89 */ /* 0x000e6200000e0000 */
[----:B------:R-:W-:-:S03]  /*7400*/  FSETP.NEU.FTZ.AND P0, PT, R68, -INF , PT ;  /* 0xff8000004400780b */ /* 0x000fc60003f1d000 */
[----:B------:R-:W2:Y:S01]  /*7410*/  SHFL.BFLY PT, R10, R9, 0x2, 0x1f ;  /* 0x0c401f00090a7f89 */ /* 0x000ea200000e0000 */
[----:B------:R-:W-:-:S03]  /*7420*/  FSEL R2, R2, RZ, P0 ;  /* 0x000000ff02027208 */ /* 0x000fc60000000000 */
[----:B------:R-:W-:Y:S02]  /*7430*/  LDSM.16.MT88.4 R84, [R71+0x8000] ;  /* 0x008000004754783b */ /* 0x000fe40000004200 */
[--C-:B------:R-:W-:Y:S01]  /*7440*/  FFMA.FTZ R7, R107, UR6, -R2.reuse ;  /* 0x000000066b077c23 */ /* 0x100fe20008010802 */
[--C-:B------:R-:W-:Y:S01]  /*7450*/  FFMA.FTZ R6, R106, UR6, -R2.reuse ;  /* 0x000000066a067c23 */ /* 0x100fe20008010802 */
[--C-:B------:R-:W-:Y:S01]  /*7460*/  FFMA.FTZ R5, R42, UR6, -R2.reuse ;  /* 0x000000062a057c23 */ /* 0x100fe20008010802 */
[----:B------:R-:W-:Y:S01]  /*7470*/  FFMA.FTZ R4, R48, UR6, -R2 ;  /* 0x0000000630047c23 */ /* 0x000fe20008010802 */
[----:B------:R-:W-:Y:S01]  /*7480*/  MUFU.EX2 R231, R7 ;  /* 0x0000000700e77308 */ /* 0x000fe20000000800 */
[----:B------:R-:W-:Y:S03]  /*7490*/  LDSM.16.MT88.4 R56, [R71+0x8800] ;  /* 0x008800004738783b */ /* 0x000fe60000004200 */
[----:B------:R4:W3:Y:S04]  /*74a0*/  MUFU.EX2 R230, R6 ;  /* 0x0000000600e67308 */ /* 0x0008e80000000800 */
[----:B------:R3:W3:Y:S01]  /*74b0*/  MUFU.EX2 R243, R5 ;  /* 0x0000000500f37308 */ /* 0x0006e20000000800 */
[----:B-1----:R-:W-:Y:S01]  /*74c0*/  FMNMX.FTZ R8, R8, R11, !PT ;  /* 0x0000000b08087209 */ /* 0x002fe20007810000 */
[----:B------:R-:W-:-:S02]  /*74d0*/  FFMA.FTZ R11, R26, UR6, -R3 ;  /* 0x000000061a0b7c23 */ /* 0x000fc40008010803 */
[----:B------:R1:W1:Y:S01]  /*74e0*/  MUFU.EX2 R15, R4 ;  /* 0x00000004000f7308 */ /* 0x0002620000000800 */
[----:B--2---:R-:W-:Y:S01]  /*74f0*/  FMNMX.FTZ R9, R9, R10, !PT ;  /* 0x0000000a09097209 */ /* 0x004fe20007810000 */
[----:B------:R-:W2:Y:S01]  /*7500*/  SHFL.BFLY PT, R13, R8, 0x1, 0x1f ;  /* 0x0c201f00080d7f89 */ /* 0x000ea200000e0000 */
[----:B------:R-:W-:Y:S01]  /*7510*/  FFMA.FTZ R10, R28, UR6, -R3 ;  /* 0x000000061c0a7c23 */ /* 0x000fe20008010803 */
[----:B------:R1:W-:Y:S01]  /*7520*/  MUFU.EX2 R128, R11 ;  /* 0x0000000b00807308 */ /* 0x0003e20000000800 */
[----:B----4-:R-:W-:Y:S01]  /*7530*/  F2FP.F16.F32.PACK_AB R6, R247, R249 ;  /* 0x000000f9f706723e */ /* 0x010fe200000000ff */
[----:B------:R-:W4:Y:S02]  /*7540*/  SHFL.BFLY PT, R12, R9, 0x1, 0x1f ;  /* 0x0c201f00090c7f89 */ /* 0x000f2400000e0000 */
[----:B------:R2:W2:Y:S01]  /*7550*/  MUFU.EX2 R251, R10 ;  /* 0x0000000a00fb7308 */ /* 0x0004a20000000800 */
[----:B---3--:R-:W-:Y:S01]  /*7560*/  F2FP.F16.F32.PACK_AB R5, R230, R231 ;  /* 0x000000e7e605723e */ /* 0x008fe200000000ff */
[----:B------:R-:W-:Y:S01]  /*7570*/  STL [R1+0xf0], R243 ;  /* 0x0000f0f301007387 */ /* 0x000fe20000100800 */
[----:B-1----:R-:W-:-:S02]  /*7580*/  F2FP.F16.F32.PACK_AB R4, R235, R233 ;  /* 0x000000e9eb04723e */ /* 0x002fc400000000ff */
[----:B------:R-:W-:Y:S01]  /*7590*/  F2FP.F16.F32.PACK_AB R7, R15, R243 ;  /* 0x000000f30f07723e */ /* 0x000fe200000000ff */
[----:B------:R-:W-:Y:S02]  /*75a0*/  FFMA.FTZ R11, R52, UR6, -R2 ;  /* 0x00000006340b7c23 */ /* 0x000fe40008010802 */
[----:B------:R-:W1:Y:S01]  /*75b0*/  LDSM.16.MT88.4 R52, [R124+0x8800] ;  /* 0x008800007c34783b */ /* 0x000e620000004200 */
[----:B--2---:R-:W-:Y:S01]  /*75c0*/  FFMA.FTZ R10, R27, UR6, -R3 ;  /* 0x000000061b0a7c23 */ /* 0x004fe20008010803 */
[----:B------:R2:W-:Y:S02]  /*75d0*/  MUFU.EX2 R249, R11 ;  /* 0x0000000b00f97308 */ /* 0x0005e40000000800 */
[----:B------:R-:W-:Y:S01]  /*75e0*/  HMMA.16816.F32 R32, R4, R44, RZ ;  /* 0x0000002c0420723c */ /* 0x000fe200000018ff */
[----:B------:R-:W-:Y:S01]  /*75f0*/  FMNMX.FTZ R80, R8, R13, !PT ;  /* 0x0000000d08507209 */ /* 0x000fe20007810000 */
[----:B------:R3:W-:Y:S01]  /*7600*/  MUFU.EX2 R241, R10 ;  /* 0x0000000a00f17308 */ /* 0x0007e20000000800 */
[----:B------:R-:W-:-:S02]  /*7610*/  F2FP.F16.F32.PACK_AB R8, R251, R14 ;  /* 0x0000000efb08723e */ /* 0x000fc400000000ff */
[----:B----4-:R-:W-:Y:S01]  /*7620*/  FMNMX.FTZ R69, R9, R12, !PT ;  /* 0x0000000c09457209 */ /* 0x010fe20007810000 */
[C---:B------:R-:W-:Y:S01]  /*7630*/  FMUL.FTZ R12, R80.reuse, UR6 ;  /* 0x00000006500c7c20 */ /* 0x040fe20008410000 */
[----:B------:R-:W-:Y:S01]  /*7640*/  FSETP.NEU.FTZ.AND P0, PT, R80, -INF , PT ;  /* 0xff8000005000780b */ /* 0x000fe20003f1d000 */
[----:B------:R-:W-:Y:S01]  /*7650*/  HMMA.16816.F32 R76, R4, R64, RZ ;  /* 0x00000040044c723c */ /* 0x000fe200000018ff */
[----:B------:R-:W-:Y:S01]  /*7660*/  STL [R1+0xf4], R80 ;  /* 0x0000f45001007387 */ /* 0x000fe20000100800 */
[----:B--2---:R-:W-:-:S03]  /*7670*/  FFMA.FTZ R11, R50, UR6, -R2 ;  /* 0x00000006320b7c23 */ /* 0x004fc60008010802 */
[----:B------:R-:W-:Y:S01]  /*7680*/  STL [R1+0xf8], R128 ;  /* 0x0000f88001007387 */ /* 0x000fe20000100800 */
[--C-:B---3--:R-:W-:Y:S02]  /*7690*/  FFMA.FTZ R10, R51, UR6, -R2.reuse ;  /* 0x00000006330a7c23 */ /* 0x108fe40008010802 */
[C---:B------:R-:W-:Y:S01]  /*76a0*/  HMMA.16816.F32 R40, R4.reuse, R72, RZ ;  /* 0x000000480428723c */ /* 0x040fe200000018ff */
[----:B------:R-:W-:Y:S04]  /*76b0*/  MUFU.EX2 R83, R11 ;  /* 0x0000000b00537308 */ /* 0x000fe80000000800 */
[----:B------:R2:W3:Y:S03]  /*76c0*/  MUFU.EX2 R82, R10 ;  /* 0x0000000a00527308 */ /* 0x0004e60000000800 */
[C---:B------:R-:W-:Y:S08]  /*76d0*/  HMMA.16816.F32 R36, R4.reuse, R84, RZ ;  /* 0x000000540424723c */ /* 0x040ff000000018ff */
[C---:B------:R-:W-:Y:S01]  /*76e0*/  HMMA.16816.F32 R28, R4.reuse, R46, RZ ;  /* 0x0000002e041c723c */ /* 0x040fe200000018ff */
[----:B--2---:R-:W-:Y:S01]  /*76f0*/  FFMA.FTZ R10, R49, UR6, -R2 ;  /* 0x00000006310a7c23 */ /* 0x004fe20008010802 */
[----:B---3--:R-:W-:Y:S01]  /*7700*/  F2FP.F16.F32.PACK_AB R9, R82, R249 ;  /* 0x000000f95209723e */ /* 0x008fe200000000ff */
[----:B------:R-:W2:Y:S02]  /*7710*/  LDSM.16.MT88.4 R48, [R136+0x8800] ;  /* 0x008800008830783b */ /* 0x000ea40000004200 */
[----:B------:R3:W4:Y:S03]  /*7720*/  MUFU.EX2 R242, R10 ;  /* 0x0000000a00f27308 */ /* 0x0007260000000800 */
[C---:B------:R-:W-:Y:S08]  /*7730*/  HMMA.16816.F32 R24, R4.reuse, R66, RZ ;  /* 0x000000420418723c */ /* 0x040ff000000018ff */
[----:B------:R-:W-:Y:S01]  /*7740*/  HMMA.16816.F32 R20, R4, R74, RZ ;  /* 0x0000004a0414723c */ /* 0x000fe200000018ff */
[----:B---3--:R-:W-:-:S02]  /*7750*/  F2FP.F16.F32.PACK_AB R10, R241, R128 ;  /* 0x00000080f10a723e */ /* 0x008fc400000000ff */
[----:B----4-:R-:W-:-:S05]  /*7760*/  F2FP.F16.F32.PACK_AB R11, R242, R83 ;  /* 0x00000053f20b723e */ /* 0x010fca00000000ff */
[----:B------:R-:W-:Y:S01]  /*7770*/  HMMA.16816.F32 R16, R4, R86, RZ ;  /* 0x000000560410723c */ /* 0x000fe200000018ff */
[----:B------:R-:W-:Y:S01]  /*7780*/  FSEL R5, R12, RZ, P0 ;  /* 0x000000ff0c057208 */ /* 0x000fe20000000000 */
[C---:B------:R-:W-:Y:S01]  /*7790*/  FMUL.FTZ R4, R69.reuse, UR6 ;  /* 0x0000000645047c20 */ /* 0x040fe20008410000 */
[----:B------:R-:W-:-:S03]  /*77a0*/  FSETP.NEU.FTZ.AND P0, PT, R69, -INF , PT ;  /* 0xff8000004500780b */ /* 0x000fc60003f1d000 */
[--C-:B------:R-:W-:Y:S01]  /*77b0*/  FFMA.FTZ R6, R110, UR6, -R5.reuse ;  /* 0x000000066e067c23 */ /* 0x100fe20008010805 */
[--C-:B------:R-:W-:Y:S01]  /*77c0*/  FFMA.FTZ R7, R115, UR6, -R5.reuse ;  /* 0x0000000673077c23 */ /* 0x100fe20008010805 */
[----:B------:R-:W-:Y:S01]  /*77d0*/  FSEL R4, R4, RZ, P0 ;  /* 0x000000ff04047208 */ /* 0x000fe20000000000 */
[C---:B-1----:R-:W-:Y:S01]  /*77e0*/  HMMA.16816.F32 R104, R8.reuse, R52, R76 ;  /* 0x000000340868723c */ /* 0x042fe2000000184c */
[----:B------:R1:W-:Y:S03]  /*77f0*/  MUFU.EX2 R170, R6 ;  /* 0x0000000600aa7308 */ /* 0x0003e60000000800 */
[----:B------:R-:W-:Y:S01]  /*7800*/  FFMA.FTZ R12, R122, UR6, -R4 ;  /* 0x000000067a0c7c23 */ /* 0x000fe20008010804 */
[----:B------:R3:W4:Y:S03]  /*7810*/  MUFU.EX2 R88, R7 ;  /* 0x0000000700587308 */ /* 0x0007260000000800 */
[----:B------:R-:W-:Y:S01]  /*7820*/  HMMA.16816.F32 R108, R8, R60, R32 ;  /* 0x0000003c086c723c */ /* 0x000fe20000001820 */
[----:B------:R2:W-:Y:S01]  /*7830*/  MUFU.EX2 R157, R12 ;  /* 0x0000000c009d7308 */ /* 0x0005e20000000800 */
[----:B-1----:R-:W-:-:S06]  /*7840*/  FFMA.FTZ R6, R114, UR6, -R5 ;  /* 0x0000000672067c23 */ /* 0x002fcc0008010805 */
[----:B------:R-:W-:Y:S01]  /*7850*/  HMMA.16816.F32 R100, R8, R62, R28 ;  /* 0x0000003e0864723c */ /* 0x000fe2000000181c */
[----:B------:R1:W-:Y:S01]  /*7860*/  MUFU.EX2 R70, R6 ;  /* 0x0000000600467308 */ /* 0x0003e20000000800 */
[----:B---3--:R-:W-:Y:S01]  /*7870*/  FFMA.FTZ R7, R118, UR6, -R5 ;  /* 0x0000000676077c23 */ /* 0x008fe20008010805 */
[----:B--2---:R-:W-:-:S03]  /*7880*/  FFMA.FTZ R12, R140, UR6, -R4 ;  /* 0x000000068c0c7c23 */ /* 0x004fc60008010804 */
[----:B------:R2:W3:Y:S02]  /*7890*/  MUFU.EX2 R229, R7 ;  /* 0x0000000700e57308 */ /* 0x0004e40000000800 */
[----:B------:R-:W-:Y:S01]  /*78a0*/  HMMA.16816.F32 R76, R8, R54, R24 ;  /* 0x00000036084c723c */ /* 0x000fe20000001818 */
[----:B-1----:R-:W-:Y:S01]  /*78b0*/  FFMA.FTZ R6, R126, UR6, -R4 ;  /* 0x000000067e067c23 */ /* 0x002fe20008010804 */
[----:B----4-:R-:W-:-:S06]  /*78c0*/  MOV R126, R88 ;  /* 0x00000058007e7202 */ /* 0x010fcc0000000f00 */
[----:B------:R-:W-:Y:S01]  /*78d0*/  HMMA.16816.F32 R96, R8, R50, R20 ;  /* 0x000000320860723c */ /* 0x000fe20000001814 */
[----:B------:R1:W4:Y:S01]  /*78e0*/  MUFU.EX2 R128, R6 ;  /* 0x0000000600807308 */ /* 0x0003220000000800 */
[----:B--2---:R-:W-:-:S04]  /*78f0*/  FFMA.FTZ R7, R119, UR6, -R4 ;  /* 0x0000000677077c23 */ /* 0x004fc80008010804 */
[----:B------:R2:W-:Y:S02]  /*7900*/  MUFU.EX2 R0, R7 ;  /* 0x0000000700007308 */ /* 0x0005e40000000800 */
[----:B------:R-:W-:Y:S01]  /*7910*/  HMMA.16816.F32 R88, R8, R48, R40 ;  /* 0x000000300858723c */ /* 0x000fe20000001828 */
[----:B-1----:R-:W-:-:S07]  /*7920*/  FFMA.FTZ R6, R123, UR6, -R4 ;  /* 0x000000067b067c23 */ /* 0x002fce0008010804 */
[----:B------:R-:W-:Y:S01]  /*7930*/  HMMA.16816.F32 R92, R8, R58, R16 ;  /* 0x0000003a085c723c */ /* 0x000fe20000001810 */
[----:B------:R1:W1:Y:S01]  /*7940*/  MUFU.EX2 R243, R6 ;  /* 0x0000000600f37308 */ /* 0x0002620000000800 */
[----:B--2---:R-:W-:Y:S01]  /*7950*/  FFMA.FTZ R7, R131, UR6, -R5 ;  /* 0x0000000683077c23 */ /* 0x004fe20008010805 */
[----:B------:R-:W-:-:S03]  /*7960*/  MOV R131, R15 ;  /* 0x0000000f00837202 */ /* 0x000fc60000000f00 */
[----:B------:R2:W-:Y:S02]  /*7970*/  MUFU.EX2 R68, R7 ;  /* 0x0000000700447308 */ /* 0x0005e40000000800 */
[----:B------:R-:W-:Y:S01]  /*7980*/  HMMA.16816.F32 R120, R8, R56, R36 ;  /* 0x000000380878723c */ /* 0x000fe20000001824 */
[----:B------:R-:W-:Y:S02]  /*7990*/  F2FP.F16.F32.PACK_AB R8, R126, R170 ;  /* 0x000000aa7e08723e */ /* 0x000fe400000000ff */
[----:B---3--:R-:W-:Y:S02]  /*79a0*/  F2FP.F16.F32.PACK_AB R10, R229, R70 ;  /* 0x00000046e50a723e */ /* 0x008fe400000000ff */
[----:B----4-:R-:W-:Y:S01]  /*79b0*/  F2FP.F16.F32.PACK_AB R9, R157, R128 ;  /* 0x000000809d09723e */ /* 0x010fe200000000ff */
[--C-:B-1----:R-:W-:Y:S01]  /*79c0*/  FFMA.FTZ R6, R132, UR6, -R5.reuse ;  /* 0x0000000684067c23 */ /* 0x102fe20008010805 */
[----:B------:R-:W-:Y:S02]  /*79d0*/  F2FP.F16.F32.PACK_AB R11, R243, R0 ;  /* 0x00000000f30b723e */ /* 0x000fe400000000ff */
[----:B------:R-:W-:Y:S01]  /*79e0*/  MOV R132, R14 ;  /* 0x0000000e00847202 */ /* 0x000fe20000000f00 */
[----:B------:R1:W3:Y:S01]  /*79f0*/  MUFU.EX2 R248, R6 ;  /* 0x0000000600f87308 */ /* 0x0002e20000000800 */
[----:B--2---:R-:W-:-:S03]  /*7a00*/  FFMA.FTZ R7, R125, UR6, -R5 ;  /* 0x000000067d077c23 */ /* 0x004fc60008010805 */
[C---:B------:R-:W-:Y:S08]  /*7a10*/  HMMA.16816.F32 R40, R8.reuse, R44, RZ ;  /* 0x0000002c0828723c */ /* 0x040ff000000018ff */
[----:B------:R-:W-:Y:S01]  /*7a20*/  HMMA.16816.F32 R36, R8, R46, RZ ;  /* 0x0000002e0824723c */ /* 0x000fe200000018ff */
[----:B-1----:R-:W-:Y:S01]  /*7a30*/  FFMA.FTZ R6, R127, UR6, -R5 ;  /* 0x000000067f067c23 */ /* 0x002fe20008010805 */
[----:B------:R-:W-:-:S02]  /*7a40*/  IMAD.MOV.U32 R127, RZ, RZ, R82 ;  /* 0x000000ffff7f7224 */ /* 0x000fc400078e0052 */
[----:B------:R1:W-:Y:S04]  /*7a50*/  MUFU.EX2 R82, R7 ;  /* 0x0000000700527308 */ /* 0x0003e80000000800 */
[C---:B------:R-:W-:Y:S01]  /*7a60*/  HMMA.16816.F32 R32, R8.reuse, R64, RZ ;  /* 0x000000400820723c */ /* 0x040fe200000018ff */
[----:B------:R2:W-:Y:S07]  /*7a70*/  MUFU.EX2 R234, R6 ;  /* 0x0000000600ea7308 */ /* 0x0005ee0000000800 */
[----:B------:R-:W-:Y:S01]  /*7a80*/  HMMA.16816.F32 R24, R8, R72, RZ ;  /* 0x000000480818723c */ /* 0x000fe200000018ff */
[----:B-1----:R-:W-:-:S02]  /*7a90*/  FFMA.FTZ R7, R137, UR6, -R4 ;  /* 0x0000000689077c23 */ /* 0x002fc40008010804 */
[----:B------:R-:W-:Y:S01]  /*7aa0*/  MUFU.EX2 R137, R12 ;  /* 0x0000000c00897308 */ /* 0x000fe20000000800 */
[----:B--2---:R-:W-:-:S04]  /*7ab0*/  FFMA.FTZ R6, R141, UR6, -R4 ;  /* 0x000000068d067c23 */ /* 0x004fc80008010804 */
[C---:B------:R-:W-:Y:S01]  /*7ac0*/  HMMA.16816.F32 R20, R8.reuse, R74, RZ ;  /* 0x0000004a0814723c */ /* 0x040fe200000018ff */
[----:B------:R1:W-:Y:S04]  /*7ad0*/  MUFU.EX2 R228, R7 ;  /* 0x0000000700e47308 */ /* 0x0003e80000000800 */
[----:B------:R2:W4:Y:S03]  /*7ae0*/  MUFU.EX2 R140, R6 ;  /* 0x00000006008c7308 */ /* 0x0005260000000800 */
[----:B------:R-:W-:Y:S01]  /*7af0*/  HMMA.16816.F32 R16, R8, R84, RZ ;  /* 0x000000540810723c */ /* 0x000fe200000018ff */
[----:B-1----:R-:W-:-:S07]  /*7b00*/  FFMA.FTZ R7, R116, UR6, -R3 ;  /* 0x0000000674077c23 */ /* 0x002fce0008010803 */
[----:B------:R-:W-:Y:S01]  /*7b10*/  HMMA.16816.F32 R12, R8, R86, RZ ;  /* 0x00000056080c723c */ /* 0x000fe200000018ff */
[----:B--2---:R-:W-:Y:S01]  /*7b20*/  FFMA.FTZ R6, R133, UR6, -R4 ;  /* 0x0000000685067c23 */ /* 0x004fe20008010804 */
[----:B------:R1:W-:Y:S01]  /*7b30*/  MUFU.EX2 R236, R7 ;  /* 0x0000000700ec7308 */ /* 0x0003e20000000800 */
[----:B------:R-:W-:-:S03]  /*7b40*/  MOV R133, R241 ;  /* 0x000000f100857202 */ /* 0x000fc60000000f00 */
[----:B------:R2:W2:Y:S02]  /*7b50*/  MUFU.EX2 R240, R6 ;  /* 0x0000000600f07308 */ /* 0x0004a40000000800 */
[----:B------:R-:W-:Y:S01]  /*7b60*/  HMMA.16816.F32 R28, R8, R66, RZ ;  /* 0x00000042081c723c */ /* 0x000fe200000018ff */
[----:B---3--:R-:W-:Y:S02]  /*7b70*/  F2FP.F16.F32.PACK_AB R8, R68, R248 ;  /* 0x000000f84408723e */ /* 0x008fe400000000ff */
[----:B----4-:R-:W-:Y:S02]  /*7b80*/  F2FP.F16.F32.PACK_AB R9, R137, R140 ;  /* 0x0000008c8909723e */ /* 0x010fe400000000ff */
[----:B------:R-:W-:Y:S01]  /*7b90*/  F2FP.F16.F32.PACK_AB R10, R82, R234 ;  /* 0x000000ea520a723e */ /* 0x000fe200000000ff */
[--C-:B-1----:R-:W-:Y:S01]  /*7ba0*/  FFMA.FTZ R7, R112, UR6, -R3.reuse ;  /* 0x0000000670077c23 */ /* 0x102fe20008010803 */
[----:B--2---:R-:W-:Y:S01]  /*7bb0*/  FFMA.FTZ R6, R117, UR6, -R3 ;  /* 0x0000000675067c23 */ /* 0x004fe20008010803 */
[----:B------:R-:W-:-:S02]  /*7bc0*/  F2FP.F16.F32.PACK_AB R11, R240, R228 ;  /* 0x000000e4f00b723e */ /* 0x000fc400000000ff */
[----:B------:R1:W-:Y:S04]  /*7bd0*/  MUFU.EX2 R250, R7 ;  /* 0x0000000700fa7308 */ /* 0x0003e80000000800 */
[----:B------:R2:W-:Y:S01]  /*7be0*/  MUFU.EX2 R80, R6 ;  /* 0x0000000600507308 */ /* 0x0005e20000000800 */
[C---:B------:R-:W-:Y:S08]  /*7bf0*/  HMMA.16816.F32 R72, R8.reuse, R60, R40 ;  /* 0x0000003c0848723c */ /* 0x040ff00000001828 */
[----:B------:R-:W-:Y:S01]  /*7c00*/  HMMA.16816.F32 R40, R8, R52, R32 ;  /* 0x000000340828723c */ /* 0x000fe20000001820 */
[----:B-1----:R-:W-:Y:S01]  /*7c10*/  FFMA.FTZ R7, R147, UR6, -R2 ;  /* 0x0000000693077c23 */ /* 0x002fe20008010802 */
[----:B--2---:R-:W-:-:S03]  /*7c20*/  FFMA.FTZ R6, R113, UR6, -R3 ;  /* 0x0000000671067c23 */ /* 0x004fc60008010803 */
[----:B------:R1:W-:Y:S03]  /*7c30*/  MUFU.EX2 R245, R7 ;  /* 0x0000000700f57308 */ /* 0x0003e60000000800 */
[C---:B------:R-:W-:Y:S01]  /*7c40*/  HMMA.16816.F32 R60, R8.reuse, R62, R36 ;  /* 0x0000003e083c723c */ /* 0x040fe20000001824 */
[----:B------:R2:W3:Y:S07]  /*7c50*/  MUFU.EX2 R118, R6 ;  /* 0x0000000600767308 */ /* 0x0004ee0000000800 */
[----:B------:R-:W-:Y:S01]  /*7c60*/  HMMA.16816.F32 R44, R8, R48, R24 ;  /* 0x00000030082c723c */ /* 0x000fe20000001818 */
[----:B------:R-:W4:Y:S01]  /*7c70*/  LDSM.16.MT88.4 R24, [R144+0x9000] ;  /* 0x009000009018783b */ /* 0x000f220000004200 */
[----:B-1----:R-:W-:Y:S01]  /*7c80*/  FFMA.FTZ R7, R158, UR6, -R5 ;  /* 0x000000069e077c23 */ /* 0x002fe20008010805 */
[----:B--2---:R-:W-:-:S05]  /*7c90*/  FFMA.FTZ R6, R151, UR6, -R2 ;  /* 0x0000000697067c23 */ /* 0x004fca0008010802 */
[C---:B------:R-:W-:Y:S01]  /*7ca0*/  HMMA.16816.F32 R64, R8.reuse, R56, R16 ;  /* 0x000000380840723c */ /* 0x040fe20000001810 */
[----:B------:R-:W-:Y:S01]  /*7cb0*/  LDSM.16.MT88.4 R16, [R136+0x9000] ;  /* 0x009000008810783b */ /* 0x000fe20000004200 */
[----:B------:R1:W-:Y:S06]  /*7cc0*/  MUFU.EX2 R223, R6 ;  /* 0x0000000600df7308 */ /* 0x0003ec0000000800 */
[C---:B------:R-:W-:Y:S01]  /*7cd0*/  HMMA.16816.F32 R36, R8.reuse, R50, R20 ;  /* 0x000000320824723c */ /* 0x040fe20000001814 */
[----:B------:R-:W2:Y:S07]  /*7ce0*/  LDSM.16.MT88.4 R20, [R124+0x9000] ;  /* 0x009000007c14783b */ /* 0x000eae0000004200 */
[----:B------:R-:W-:Y:S01]  /*7cf0*/  HMMA.16816.F32 R32, R8, R58, R12 ;  /* 0x0000003a0820723c */ /* 0x000fe2000000180c */
[----:B------:R-:W2:Y:S01]  /*7d00*/  LDSM.16.MT88.4 R12, [R71+0x9000] ;  /* 0x00900000470c783b */ /* 0x000ea20000004200 */
[----:B-1----:R-:W-:-:S04]  /*7d10*/  FFMA.FTZ R6, R145, UR6, -R2 ;  /* 0x0000000691067c23 */ /* 0x002fc80008010802 */
[----:B------:R1:W4:Y:S02]  /*7d20*/  MUFU.EX2 R145, R6 ;  /* 0x0000000600917308 */ /* 0x0003240000000800 */
[----:B------:R-:W-:Y:S01]  /*7d30*/  HMMA.16816.F32 R52, R8, R54, R28 ;  /* 0x000000360834723c */ /* 0x000fe2000000181c */
[----:B------:R-:W-:Y:S01]  /*7d40*/  FFMA.FTZ R8, R150, UR6, -R2 ;  /* 0x0000000696087c23 */ /* 0x000fe20008010802 */
[----:B------:R-:W-:Y:S01]  /*7d50*/  FFMA.FTZ R28, R164, UR6, -R4 ;  /* 0x00000006a41c7c23 */ /* 0x000fe20008010804 */
[----:B---3--:R-:W-:Y:S02]  /*7d60*/  F2FP.F16.F32.PACK_AB R10, R250, R118 ;  /* 0x00000076fa0a723e */ /* 0x008fe400000000ff */
[----:B------:R3:W3:Y:S01]  /*7d70*/  MUFU.EX2 R237, R8 ;  /* 0x0000000800ed7308 */ /* 0x0006e20000000800 */
[----:B------:R-:W-:-:S03]  /*7d80*/  MOV R164, R251 ;  /* 0x000000fb00a47202 */ /* 0x000fc60000000f00 */
[----:B------:R-:W-:Y:S01]  /*7d90*/  MUFU.EX2 R151, R28 ;  /* 0x0000001c00977308 */ /* 0x000fe20000000800 */
[----:B-1----:R-:W-:Y:S01]  /*7da0*/  FFMA.FTZ R6, R161, UR6, -R5 ;  /* 0x00000006a1067c23 */ /* 0x002fe20008010805 */
[----:B----4-:R-:W-:-:S03]  /*7db0*/  F2FP.F16.F32.PACK_AB R11, R145, R245 ;  /* 0x000000f5910b723e */ /* 0x010fc600000000ff */
[----:B------:R1:W-:Y:S01]  /*7dc0*/  MUFU.EX2 R158, R6 ;  /* 0x00000006009e7308 */ /* 0x0003e20000000800 */
[----:B---3--:R-:W-:Y:S02]  /*7dd0*/  F2FP.F16.F32.PACK_AB R8, R236, R80 ;  /* 0x00000050ec08723e */ /* 0x008fe400000000ff */
[----:B------:R-:W-:-:S07]  /*7de0*/  F2FP.F16.F32.PACK_AB R9, R237, R223 ;  /* 0x000000dfed09723e */ /* 0x000fce00000000ff */
[C---:B------:R-:W-:Y:S01]  /*7df0*/  HMMA.16816.F32 R56, R8.reuse, R24, R108 ;  /* 0x000000180838723c */ /* 0x040fe2000000186c */
[--C-:B-1----:R-:W-:Y:S02]  /*7e00*/  FFMA.FTZ R6, R155, UR6, -R5.reuse ;  /* 0x000000069b067c23 */ /* 0x102fe40008010805 */
[----:B------:R1:W3:Y:S04]  /*7e10*/  MUFU.EX2 R155, R7 ;  /* 0x00000007009b7308 */ /* 0x0002e80000000800 */
[----:B------:R4:W-:Y:S01]  /*7e20*/  MUFU.EX2 R239, R6 ;  /* 0x0000000600ef7308 */ /* 0x0009e20000000800 */
[C---:B--2---:R-:W-:Y:S08]  /*7e30*/  HMMA.16816.F32 R84, R8.reuse, R20, R104 ;  /* 0x000000140854723c */ /* 0x044ff00000001868 */
[----:B------:R-:W-:Y:S01]  /*7e40*/  HMMA.16816.F32 R88, R8, R16, R88 ;  /* 0x000000100858723c */ /* 0x000fe20000001858 */
[----:B-1----:R-:W-:Y:S01]  /*7e50*/  FFMA.FTZ R7, R154, UR6, -R5 ;  /* 0x000000069a077c23 */ /* 0x002fe20008010805 */
[----:B----4-:R-:W-:-:S03]  /*7e60*/  FFMA.FTZ R6, R165, UR6, -R4 ;  /* 0x00000006a5067c23 */ /* 0x010fc60008010804 */
[----:B------:R1:W-:Y:S03]  /*7e70*/  MUFU.EX2 R141, R7 ;  /* 0x00000007008d7308 */ /* 0x0003e60000000800 */
[C---:B------:R-:W-:Y:S01]  /*7e80*/  HMMA.16816.F32 R120, R8.reuse, R12, R120 ;  /* 0x0000000c0878723c */ /* 0x040fe20000001878 */
[----:B------:R2:W4:Y:S07]  /*7e90*/  MUFU.EX2 R150, R6 ;  /* 0x0000000600967308 */ /* 0x00052e0000000800 */
[----:B------:R-:W-:Y:S01]  /*7ea0*/  HMMA.16816.F32 R28, R8, R26, R100 ;  /* 0x0000001a081c723c */ /* 0x000fe20000001864 */
[--C-:B-1----:R-:W-:Y:S01]  /*7eb0*/  FFMA.FTZ R7, R160, UR6, -R4.reuse ;  /* 0x00000006a0077c23 */ /* 0x102fe20008010804 */
[----:B--2---:R-:W-:-:S03]  /*7ec0*/  FFMA.FTZ R6, R159, UR6, -R4 ;  /* 0x000000069f067c23 */ /* 0x004fc60008010804 */
[----:B------:R1:W-:Y:S03]  /*7ed0*/  MUFU.EX2 R244, R7 ;  /* 0x0000000700f47308 */ /* 0x0003e60000000800 */
[C---:B------:R-:W-:Y:S01]  /*7ee0*/  HMMA.16816.F32 R76, R8.reuse, R22, R76 ;  /* 0x00000016084c723c */ /* 0x040fe2000000184c */
[----:B------:R2:W2:Y:S07]  /*7ef0*/  MUFU.EX2 R147, R6 ;  /* 0x0000000600937308 */ /* 0x0004ae0000000800 */
[----:B------:R-:W-:Y:S01]  /*7f00*/  HMMA.16816.F32 R96, R8, R18, R96 ;  /* 0x000000120860723c */ /* 0x000fe20000001860 */
[----:B-1----:R-:W-:-:S07]  /*7f10*/  FFMA.FTZ R7, R169, UR6, -R3 ;  /* 0x00000006a9077c23 */ /* 0x002fce0008010803 */
[----:B------:R-:W-:Y:S01]  /*7f20*/  HMMA.16816.F32 R92, R8, R14, R92 ;  /* 0x0000000e085c723c */ /* 0x000fe2000000185c */
[----:B---3--:R-:W-:Y:S01]  /*7f30*/  F2FP.F16.F32.PACK_AB R8, R155, R158 ;  /* 0x0000009e9b08723e */ /* 0x008fe200000000ff */
[----:B------:R1:W-:Y:S01]  /*7f40*/  MUFU.EX2 R238, R7 ;  /* 0x0000000700ee7308 */ /* 0x0003e20000000800 */
[----:B----4-:R-:W-:Y:S01]  /*7f50*/  F2FP.F16.F32.PACK_AB R9, R151, R150 ;  /* 0x000000969709723e */ /* 0x010fe200000000ff */
[----:B--2---:R-:W-:Y:S01]  /*7f60*/  FFMA.FTZ R6, R173, UR6, -R3 ;  /* 0x00000006ad067c23 */ /* 0x004fe20008010803 */
[----:B------:R-:W-:Y:S01]  /*7f70*/  F2FP.F16.F32.PACK_AB R10, R141, R239 ;  /* 0x000000ef8d0a723e */ /* 0x000fe200000000ff */
[----:B------:R-:W-:Y:S01]  /*7f80*/  IMAD.MOV.U32 R173, RZ, RZ, R245 ;  /* 0x000000ffffad7224 */ /* 0x000fe200078e00f5 */
[----:B------:R-:W-:Y:S01]  /*7f90*/  F2FP.F16.F32.PACK_AB R11, R147, R244 ;  /* 0x000000f4930b723e */ /* 0x000fe200000000ff */
[----:B------:R2:W-:Y:S06]  /*7fa0*/  MUFU.EX2 R232, R6 ;  /* 0x0000000600e87308 */ /* 0x0005ec0000000800 */
[----:B------:R-:W-:Y:S01]  /*7fb0*/  HMMA.16816.F32 R112, R8, R24, R72 ;  /* 0x000000180870723c */ /* 0x000fe20000001848 */
[----:B-1----:R-:W-:-:S04]  /*7fc0*/  FFMA.FTZ R7, R166, UR6, -R3 ;  /* 0x00000006a6077c23 */ /* 0x002fc80008010803 */
[----:B------:R1:W3:Y:S03]  /*7fd0*/  MUFU.EX2 R125, R7 ;  /* 0x00000007007d7308 */ /* 0x0002e60000000800 */
[----:B------:R-:W-:Y:S01]  /*7fe0*/  HMMA.16816.F32 R60, R8, R26, R60 ;  /* 0x0000001a083c723c */ /* 0x000fe2000000183c */
[----:B------:R-:W4:Y:S01]  /*7ff0*/  LDSM.16.MT88.4 R24, [R144+0x9800] ;  /* 0x009800009018783b */ /* 0x000f220000004200 */
[----:B--2---:R-:W-:-:S04]  /*8000*/  FFMA.FTZ R6, R167, UR6, -R3 ;  /* 0x00000006a7067c23 */ /* 0x004fc80008010803 */
[----:B------:R2:W3:Y:S02]  /*8010*/  MUFU.EX2 R167, R6 ;  /* 0x0000000600a77308 */ /* 0x0004e40000000800 */
[----:B------:R-:W-:Y:S01]  /*8020*/  HMMA.16816.F32 R48, R8, R20, R40 ;  /* 0x000000140830723c */ /* 0x000fe20000001828 */
[----:B-1----:R-:W-:-:S07]  /*8030*/  FFMA.FTZ R7, R172, UR6, -R2 ;  /* 0x00000006ac077c23 */ /* 0x002fce0008010802 */
[----:B------:R-:W-:Y:S01]  /*8040*/  HMMA.16816.F32 R40, R8, R18, R36 ;  /* 0x000000120828723c */ /* 0x000fe20000001824 */
[----:B--2---:R-:W-:Y:S01]  /*8050*/  FFMA.FTZ R6, R177, UR6, -R2 ;  /* 0x00000006b1067c23 */ /* 0x004fe20008010802 */
[----:B------:R-:W-:-:S06]  /*8060*/  MOV R177, R244 ;  /* 0x000000f400b17202 */ /* 0x000fcc0000000f00 */
[C---:B------:R-:W-:Y:S01]  /*8070*/  HMMA.16816.F32 R52, R8.reuse, R22, R52 ;  /* 0x000000160834723c */ /* 0x040fe20000001834 */
[----:B------:R1:W-:Y:S01]  /*8080*/  MUFU.EX2 R166, R6 ;  /* 0x0000000600a67308 */ /* 0x0003e20000000800 */
[----:B------:R-:W-:Y:S06]  /*8090*/  LDSM.16.MT88.4 R20, [R71+0x9800] ;  /* 0x009800004714783b */ /* 0x000fec0000004200 */
[----:B------:R-:W-:Y:S01]  /*80a0*/  HMMA.16816.F32 R44, R8, R16, R44 ;  /* 0x00000010082c723c */ /* 0x000fe2000000182c */
[----:B------:R-:W2:Y:S01]  /*80b0*/  LDSM.16.MT88.4 R16, [R124+0x9800] ;  /* 0x009800007c10783b */ /* 0x000ea20000004200 */
[----:B-1----:R-:W-:-:S06]  /*80c0*/  FFMA.FTZ R6, R168, UR6, -R2 ;  /* 0x00000006a8067c23 */ /* 0x002fcc0008010802 */
[C---:B------:R-:W-:Y:S01]  /*80d0*/  HMMA.16816.F32 R36, R8.reuse, R12, R64 ;  /* 0x0000000c0824723c */ /* 0x040fe20000001840 */
[----:B---3--:R-:W-:Y:S01]  /*80e0*/  IMAD.MOV.U32 R168, RZ, RZ, R125 ;  /* 0x000000ffffa87224 */ /* 0x008fe200078e007d */
[----:B------:R-:W-:Y:S01]  /*80f0*/  MOV R125, R247 ;  /* 0x000000f7007d7202 */ /* 0x000fe20000000f00 */
[----:B------:R1:W-:Y:S04]  /*8100*/  MUFU.EX2 R172, R6 ;  /* 0x0000000600ac7308 */ /* 0x0003e80000000800 */
[----:B------:R-:W3:Y:S01]  /*8110*/  MUFU.EX2 R247, R7 ;  /* 0x0000000700f77308 */ /* 0x000ee20000000800 */
[----:B------:R-:W-:Y:S01]  /*8120*/  HMMA.16816.F32 R32, R8, R14, R32 ;  /* 0x0000000e0820723c */ /* 0x000fe20000001820 */
[----:B------:R-:W-:Y:S01]  /*8130*/  FFMA.FTZ R8, R176, UR6, -R2 ;  /* 0x00000006b0087c23 */ /* 0x000fe20008010802 */
[----:B------:R-:W2:Y:S01]  /*8140*/  LDSM.16.MT88.4 R12, [R136+0x9800] ;  /* 0x00980000880c783b */ /* 0x000ea20000004200 */
[----:B------:R-:W-:-:S02]  /*8150*/  F2FP.F16.F32.PACK_AB R10, R168, R167 ;  /* 0x000000a7a80a723e */ /* 0x000fc400000000ff */
[----:B------:R4:W4:Y:S01]  /*8160*/  MUFU.EX2 R119, R8 ;  /* 0x0000000800777308 */ /* 0x0009220000000800 */
[----:B-1----:R-:W-:Y:S01]  /*8170*/  FFMA.FTZ R6, R189, UR6, -R5 ;  /* 0x00000006bd067c23 */ /* 0x002fe20008010805 */
[----:B------:R-:W-:-:S03]  /*8180*/  MOV R189, R118 ;  /* 0x0000007600bd7202 */ /* 0x000fc60000000f00 */
[----:B------:R1:W-:Y:S01]  /*8190*/  MUFU.EX2 R165, R6 ;  /* 0x0000000600a57308 */ /* 0x0003e20000000800 */
[----:B---3--:R-:W-:Y:S01]  /*81a0*/  F2FP.F16.F32.PACK_AB R11, R172, R247 ;  /* 0x000000f7ac0b723e */ /* 0x008fe200000000ff */
[--C-:B------:R-:W-:Y:S01]  /*81b0*/  FFMA.FTZ R7, R185, UR6, -R5.reuse ;  /* 0x00000006b9077c23 */ /* 0x100fe20008010805 */
[----:B----4-:R-:W-:Y:S02]  /*81c0*/  F2FP.F16.F32.PACK_AB R8, R238, R232 ;  /* 0x000000e8ee08723e */ /* 0x010fe400000000ff */
[----:B------:R-:W-:Y:S01]  /*81d0*/  F2FP.F16.F32.PACK_AB R9, R119, R166 ;  /* 0x000000a67709723e */ /* 0x000fe200000000ff */
[----:B-1----:R-:W-:-:S06]  /*81e0*/  FFMA.FTZ R6, R181, UR6, -R5 ;  /* 0x00000006b5067c23 */ /* 0x002fcc0008010805 */
[C---:B------:R-:W-:Y:S01]  /*81f0*/  HMMA.16816.F32 R64, R8.reuse, R26, R28 ;  /* 0x0000001a0840723c */ /* 0x040fe2000000181c */
[----:B------:R1:W3:Y:S01]  /*8200*/  MUFU.EX2 R181, R7 ;  /* 0x0000000700b57308 */ /* 0x0002e20000000800 */
[----:B------:R-:W-:Y:S01]  /*8210*/  FFMA.FTZ R28, R190, UR6, -R4 ;  /* 0x00000006be1c7c23 */ /* 0x000fe20008010804 */
[----:B------:R-:W-:Y:S02]  /*8220*/  IMAD.MOV.U32 R30, RZ, RZ, R238 ;  /* 0x000000ffff1e7224 */ /* 0x000fe400078e00ee */
[----:B------:R4:W-:Y:S01]  /*8230*/  MUFU.EX2 R160, R6 ;  /* 0x0000000600a07308 */ /* 0x0009e20000000800 */
[----:B------:R-:W-:Y:S02]  /*8240*/  IMAD.MOV.U32 R29, RZ, RZ, R236 ;  /* 0x000000ffff1d7224 */ /* 0x000fe400078e00ec */
[----:B------:R-:W-:Y:S01]  /*8250*/  HMMA.16816.F32 R108, R8, R24, R56 ;  /* 0x00000018086c723c */ /* 0x000fe20000001838 */
[----:B------:R3:W-:Y:S01]  /*8260*/  MUFU.EX2 R241, R28 ;  /* 0x0000001c00f17308 */ /* 0x0007e20000000800 */
[----:B-1----:R-:W-:-:S06]  /*8270*/  FFMA.FTZ R7, R180, UR6, -R5 ;  /* 0x00000006b4077c23 */ /* 0x002fcc0008010805 */
[C---:B--2---:R-:W-:Y:S01]  /*8280*/  HMMA.16816.F32 R56, R8.reuse, R16, R84 ;  /* 0x000000100838723c */ /* 0x044fe20000001854 */
[----:B------:R-:W-:Y:S01]  /*8290*/  IMAD.MOV.U32 R180, RZ, RZ, R177 ;  /* 0x000000ffffb47224 */ /* 0x000fe200078e00b1 */
[----:B------:R-:W-:Y:S01]  /*82a0*/  MOV R177, R235 ;  /* 0x000000eb00b17202 */ /* 0x000fe20000000f00 */
[--C-:B----4-:R-:W-:Y:S01]  /*82b0*/  FFMA.FTZ R6, R191, UR6, -R4.reuse ;  /* 0x00000006bf067c23 */ /* 0x110fe20008010804 */
[----:B------:R1:W-:Y:S01]  /*82c0*/  MUFU.EX2 R169, R7 ;  /* 0x0000000700a97308 */ /* 0x0003e20000000800 */
[----:B------:R-:W-:Y:S01]  /*82d0*/  MOV R191, R239 ;  /* 0x000000ef00bf7202 */ /* 0x000fe20000000f00 */
[----:B---3--:R-:W-:Y:S02]  /*82e0*/  FFMA.FTZ R28, R203, UR6, -R4 ;  /* 0x00000006cb1c7c23 */ /* 0x008fe40008010804 */
[----:B------:R2:W3:Y:S01]  /*82f0*/  MUFU.EX2 R190, R6 ;  /* 0x0000000600be7308 */ /* 0x0004e20000000800 */
[----:B------:R-:W-:Y:S01]  /*8300*/  HMMA.16816.F32 R84, R8, R12, R88 ;  /* 0x0000000c0854723c */ /* 0x000fe20000001858 */
[----:B------:R-:W-:Y:S01]  /*8310*/  MOV R203, R166 ;  /* 0x000000a600cb7202 */ /* 0x000fe20000000f00 */
[----:B------:R-:W-:Y:S01]  /*8320*/  IMAD.MOV.U32 R166, RZ, RZ, R173 ;  /* 0x000000ffffa67224 */ /* 0x000fe200078e00ad */
[----:B------:R-:W-:-:S02]  /*8330*/  MOV R173, R231 ;  /* 0x000000e700ad7202 */ /* 0x000fc40000000f00 */
[----:B------:R-:W-:Y:S03]  /*8340*/  MUFU.EX2 R231, R28 ;  /* 0x0000001c00e77308 */ /* 0x000fe60000000800 */
[----:B------:R-:W-:Y:S01]  /*8350*/  HMMA.16816.F32 R72, R8, R18, R76 ;  /* 0x000000120848723c */ /* 0x000fe2000000184c */
[--C-:B-1----:R-:W-:Y:S01]  /*8360*/  FFMA.FTZ R7, R188, UR6, -R4.reuse ;  /* 0x00000006bc077c23 */ /* 0x102fe20008010804 */
[----:B--2---:R-:W-:-:S03]  /*8370*/  FFMA.FTZ R6, R184, UR6, -R4 ;  /* 0x00000006b8067c23 */ /* 0x004fc60008010804 */
[----:B------:R1:W-:Y:S03]  /*8380*/  MUFU.EX2 R238, R7 ;  /* 0x0000000700ee7308 */ /* 0x0003e60000000800 */
[C---:B------:R-:W-:Y:S01]  /*8390*/  HMMA.16816.F32 R88, R8.reuse, R14, R96 ;  /* 0x0000000e0858723c */ /* 0x040fe20000001860 */
[----:B------:R2:W4:Y:S07]  /*83a0*/  MUFU.EX2 R176, R6 ;  /* 0x0000000600b07308 */ /* 0x00052e0000000800 */
[----:B------:R-:W-:Y:S01]  /*83b0*/  HMMA.16816.F32 R120, R8, R20, R120 ;  /* 0x000000140878723c */ /* 0x000fe20000001878 */
[--C-:B-1----:R-:W-:Y:S01]  /*83c0*/  FFMA.FTZ R7, R186, UR6, -R3.reuse ;  /* 0x00000006ba077c23 */ /* 0x102fe20008010803 */
[----:B--2---:R-:W-:-:S06]  /*83d0*/  FFMA.FTZ R6, R192, UR6, -R3 ;  /* 0x00000006c0067c23 */ /* 0x004fcc0008010803 */
[----:B------:R-:W-:Y:S01]  /*83e0*/  HMMA.16816.F32 R92, R8, R22, R92 ;  /* 0x00000016085c723c */ /* 0x000fe2000000185c */
[----:B------:R-:W-:Y:S01]  /*83f0*/  F2FP.F16.F32.PACK_AB R8, R181, R165 ;  /* 0x000000a5b508723e */ /* 0x000fe200000000ff */
[----:B------:R1:W-:Y:S01]  /*8400*/  MUFU.EX2 R185, R7 ;  /* 0x0000000700b97308 */ /* 0x0003e20000000800 */
[----:B---3--:R-:W-:Y:S02]  /*8410*/  F2FP.F16.F32.PACK_AB R9, R241, R190 ;  /* 0x000000bef109723e */ /* 0x008fe400000000ff */
[----:B------:R-:W-:Y:S01]  /*8420*/  F2FP.F16.F32.PACK_AB R10, R169, R160 ;  /* 0x000000a0a90a723e */ /* 0x000fe200000000ff */
[----:B------:R2:W-:Y:S01]  /*8430*/  MUFU.EX2 R31, R6 ;  /* 0x00000006001f7308 */ /* 0x0005e20000000800 */
[----:B----4-:R-:W-:-:S07]  /*8440*/  F2FP.F16.F32.PACK_AB R11, R176, R238 ;  /* 0x000000eeb00b723e */ /* 0x010fce00000000ff */
[C---:B------:R-:W-:Y:S01]  /*8450*/  HMMA.16816.F32 R36, R8.reuse, R20, R36 ;  /* 0x000000140824723c */ /* 0x040fe20000001824 */
[--C-:B-1----:R-:W-:Y:S01]  /*8460*/  FFMA.FTZ R7, R81, UR6, -R3.reuse ;  /* 0x0000000651077c23 */ /* 0x102fe20008010803 */
[----:B------:R-:W-:Y:S01]  /*8470*/  MOV R81, R119 ;  /* 0x0000007700517202 */ /* 0x000fe20000000f00 */
[----:B--2---:R-:W-:Y:S02]  /*8480*/  FFMA.FTZ R6, R182, UR6, -R3 ;  /* 0x00000006b6067c23 */ /* 0x004fe40008010803 */
[----:B------:R1:W-:Y:S03]  /*8490*/  MUFU.EX2 R154, R7 ;  /* 0x00000007009a7308 */ /* 0x0003e60000000800 */
[C---:B------:R-:W-:Y:S01]  /*84a0*/  HMMA.16816.F32 R32, R8.reuse, R22, R32 ;  /* 0x000000160820723c */ /* 0x040fe20000001820 */
[----:B------:R-:W2:Y:S01]  /*84b0*/  LDSM.16.MT88.4 R20, [R71+0xa000] ;  /* 0x00a000004714783b */ /* 0x000ea20000004200 */
[----:B------:R3:W4:Y:S06]  /*84c0*/  MUFU.EX2 R159, R6 ;  /* 0x00000006009f7308 */ /* 0x00072c0000000800 */
[----:B------:R-:W-:Y:S01]  /*84d0*/  HMMA.16816.F32 R112, R8, R24, R112 ;  /* 0x000000180870723c */ /* 0x000fe20000001870 */
[----:B-1----:R-:W-:-:S07]  /*84e0*/  FFMA.FTZ R7, R187, UR6, -R2 ;  /* 0x00000006bb077c23 */ /* 0x002fce0008010802 */
[C---:B------:R-:W-:Y:S01]  /*84f0*/  HMMA.16816.F32 R104, R8.reuse, R26, R60 ;  /* 0x0000001a0868723c */ /* 0x040fe2000000183c */
[--C-:B---3--:R-:W-:Y:S01]  /*8500*/  FFMA.FTZ R6, R194, UR6, -R2.reuse ;  /* 0x00000006c2067c23 */ /* 0x108fe20008010802 */
[----:B------:R-:W1:Y:S01]  /*8510*/  LDSM.16.MT88.4 R24, [R144+0xa000] ;  /* 0x00a000009018783b */ /* 0x000e620000004200 */
[----:B------:R3:W-:Y:S04]  /*8520*/  MUFU.EX2 R251, R7 ;  /* 0x0000000700fb7308 */ /* 0x0007e80000000800 */
[----:B------:R4:W-:Y:S01]  /*8530*/  MUFU.EX2 R244, R6 ;  /* 0x0000000600f47308 */ /* 0x0009e20000000800 */
[C---:B------:R-:W-:Y:S08]  /*8540*/  HMMA.16816.F32 R100, R8.reuse, R16, R48 ;  /* 0x000000100864723c */ /* 0x040ff00000001830 */
[----:B------:R-:W-:Y:S01]  /*8550*/  HMMA.16816.F32 R96, R8, R18, R52 ;  /* 0x000000120860723c */ /* 0x000fe20000001834 */
[----:B------:R-:W1:Y:S01]  /*8560*/  LDSM.16.MT88.4 R16, [R124+0xa000] ;  /* 0x00a000007c10783b */ /* 0x000e620000004200 */
[----:B---3--:R-:W-:Y:S01]  /*8570*/  FFMA.FTZ R7, R200, UR6, -R5 ;  /* 0x00000006c8077c23 */ /* 0x008fe20008010805 */
[----:B------:R-:W-:Y:S01]  /*8580*/  MOV R200, R241 ;  /* 0x000000f100c87202 */ /* 0x000fe20000000f00 */
[----:B----4-:R-:W-:-:S02]  /*8590*/  FFMA.FTZ R6, R183, UR6, -R2 ;  /* 0x00000006b7067c23 */ /* 0x010fc40008010802 */
[----:B------:R3:W-:Y:S02]  /*85a0*/  MUFU.EX2 R241, R7 ;  /* 0x0000000700f17308 */ /* 0x0007e40000000800 */
[C---:B------:R-:W-:Y:S02]  /*85b0*/  HMMA.16816.F32 R76, R8.reuse, R12, R44 ;  /* 0x0000000c084c723c */ /* 0x040fe4000000182c */
[----:B------:R4:W2:Y:S06]  /*85c0*/  MUFU.EX2 R161, R6 ;  /* 0x0000000600a17308 */ /* 0x0008ac0000000800 */
[----:B------:R-:W-:Y:S01]  /*85d0*/  HMMA.16816.F32 R60, R8, R14, R40 ;  /* 0x0000000e083c723c */ /* 0x000fe20000001828 */
[----:B------:R-:W1:Y:S01]  /*85e0*/  LDSM.16.MT88.4 R12, [R136+0xa000] ;  /* 0x00a00000880c783b */ /* 0x000e620000004200 */
[----:B------:R-:W-:Y:S01]  /*85f0*/  FFMA.FTZ R8, R193, UR6, -R2 ;  /* 0x00000006c1087c23 */ /* 0x000fe20008010802 */
[----:B------:R-:W-:Y:S01]  /*8600*/  F2FP.F16.F32.PACK_AB R10, R154, R159 ;  /* 0x0000009f9a0a723e */ /* 0x000fe200000000ff */
[----:B---3--:R-:W-:-:S02]  /*8610*/  FFMA.FTZ R7, R195, UR6, -R5 ;  /* 0x00000006c3077c23 */ /* 0x008fc40008010805 */
[----:B------:R3:W3:Y:S01]  /*8620*/  MUFU.EX2 R245, R8 ;  /* 0x0000000800f57308 */ /* 0x0006e20000000800 */
[----:B----4-:R-:W-:Y:S01]  /*8630*/  FFMA.FTZ R6, R202, UR6, -R5 ;  /* 0x00000006ca067c23 */ /* 0x010fe20008010805 */
[----:B------:R-:W-:Y:S01]  /*8640*/  IMAD.MOV.U32 R202, RZ, RZ, R30 ;  /* 0x000000ffffca7224 */ /* 0x000fe200078e001e */
[----:B------:R-:W-:Y:S01]  /*8650*/  MOV R30, R237 ;  /* 0x000000ed001e7202 */ /* 0x000fe20000000f00 */
[----:B------:R4:W-:Y:S01]  /*8660*/  MUFU.EX2 R239, R7 ;  /* 0x0000000700ef7308 */ /* 0x0009e20000000800 */
[----:B--2---:R-:W-:-:S03]  /*8670*/  F2FP.F16.F32.PACK_AB R11, R161, R251 ;  /* 0x000000fba10b723e */ /* 0x004fc600000000ff */
[----:B------:R2:W1:Y:S01]  /*8680*/  MUFU.EX2 R237, R6 ;  /* 0x0000000600ed7308 */ /* 0x0004620000000800 */
[----:B---3--:R-:W-:Y:S02]  /*8690*/  F2FP.F16.F32.PACK_AB R8, R185, R31 ;  /* 0x0000001fb908723e */ /* 0x008fe400000000ff */
[----:B------:R-:W-:Y:S01]  /*86a0*/  F2FP.F16.F32.PACK_AB R9, R245, R244 ;  /* 0x000000f4f509723e */ /* 0x000fe200000000ff */
[----:B----4-:R-:W-:Y:S01]  /*86b0*/  FFMA.FTZ R7, R201, UR6, -R4 ;  /* 0x00000006c9077c23 */ /* 0x010fe20008010804 */
[----:B------:R-:W-:Y:S02]  /*86c0*/  IMAD.MOV.U32 R201, RZ, RZ, R232 ;  /* 0x000000ffffc97224 */ /* 0x000fe400078e00e8 */
[----:B--2---:R-:W-:-:S03]  /*86d0*/  FFMA.FTZ R6, R198, UR6, -R5 ;  /* 0x00000006c6067c23 */ /* 0x004fc60008010805 */
[C---:B------:R-:W-:Y:S01]  /*86e0*/  HMMA.16816.F32 R40, R8.reuse, R20, R120 ;  /* 0x000000140828723c */ /* 0x040fe20000001878 */
[----:B------:R-:W-:Y:S01]  /*86f0*/  IMAD.MOV.U32 R122, RZ, RZ, R29 ;  /* 0x000000ffff7a7224 */ /* 0x000fe200078e001d */
[----:B------:R-:W-:Y:S01]  /*8700*/  MOV R121, R30 ;  /* 0x0000001e00797202 */ /* 0x000fe20000000f00 */
[----:B------:R2:W-:Y:S01]  /*8710*/  MUFU.EX2 R236, R6 ;  /* 0x0000000600ec7308 */ /* 0x0005e20000000800 */
[----:B------:R-:W-:Y:S01]  /*8720*/  MOV R120, R31 ;  /* 0x0000001f00787202 */ /* 0x000fe20000000f00 */
[----:B------:R-:W-:Y:S01]  /*8730*/  IMAD.MOV.U32 R198, RZ, RZ, R185 ;  /* 0x000000ffffc67224 */ /* 0x000fe200078e00b9 */
[----:B------:R-:W-:Y:S02]  /*8740*/  MOV R123, R190 ;  /* 0x000000be007b7202 */ /* 0x000fe40000000f00 */
[C---:B-1----:R-:W-:Y:S08]  /*8750*/  HMMA.16816.F32 R116, R8.reuse, R24, R108 ;  /* 0x000000180874723c */ /* 0x042ff0000000186c */
[----:B------:R-:W-:Y:S01]  /*8760*/  HMMA.16816.F32 R108, R8, R26, R64 ;  /* 0x0000001a086c723c */ /* 0x000fe20000001840 */
[----:B--2---:R-:W-:Y:S01]  /*8770*/  FFMA.FTZ R6, R204, UR6, -R4 ;  /* 0x00000006cc067c23 */ /* 0x004fe20008010804 */
[----:B------:R-:W-:-:S02]  /*8780*/  MOV R204, R181 ;  /* 0x000000b500cc7202 */ /* 0x000fc40000000f00 */
[----:B------:R-:W-:Y:S01]  /*8790*/  MOV R181, R189 ;  /* 0x000000bd00b57202 */ /* 0x000fe20000000f00 */
[----:B------:R1:W2:Y:S01]  /*87a0*/  MUFU.EX2 R235, R6 ;  /* 0x0000000600eb7308 */ /* 0x0002a20000000800 */
[----:B------:R-:W-:Y:S02]  /*87b0*/  MOV R189, R233 ;  /* 0x000000e900bd7202 */ /* 0x000fe40000000f00 */
[C---:B------:R-:W-:Y:S01]  /*87c0*/  HMMA.16816.F32 R56, R8.reuse, R16, R56 ;  /* 0x000000100838723c */ /* 0x040fe20000001838 */
[----:B------:R3:W-:Y:S07]  /*87d0*/  MUFU.EX2 R233, R7 ;  /* 0x0000000700e97308 */ /* 0x0007ee0000000800 */
[----:B------:R-:W-:Y:S01]  /*87e0*/  HMMA.16816.F32 R52, R8, R18, R72 ;  /* 0x000000120834723c */ /* 0x000fe20000001848 */
[----:B-1----:R-:W-:Y:S01]  /*87f0*/  FFMA.FTZ R6, R199, UR6, -R4 ;  /* 0x00000006c7067c23 */ /* 0x002fe20008010804 */
[----:B------:R-:W-:-:S02]  /*8800*/  MOV R199, R169 ;  /* 0x000000a900c77202 */ /* 0x000fc40000000f00 */
[----:B------:R-:W-:Y:S01]  /*8810*/  MOV R169, R229 ;  /* 0x000000e500a97202 */ /* 0x000fe20000000f00 */
[----:B------:R1:W4:Y:S03]  /*8820*/  MUFU.EX2 R232, R6 ;  /* 0x0000000600e87308 */ /* 0x0003260000000800 */
[----:B------:R-:W-:Y:S01]  /*8830*/  HMMA.16816.F32 R48, R8, R12, R84 ;  /* 0x0000000c0830723c */ /* 0x000fe20000001854 */
[----:B---3--:R-:W-:-:S04]  /*8840*/  FFMA.FTZ R7, R178, UR6, -R3 ;  /* 0x00000006b2077c23 */ /* 0x008fc80008010803 */
[----:B------:R3:W-:Y:S03]  /*8850*/  MUFU.EX2 R229, R7 ;  /* 0x0000000700e57308 */ /* 0x0007e60000000800 */
[----:B------:R-:W-:Y:S01]  /*8860*/  HMMA.16816.F32 R44, R8, R14, R88 ;  /* 0x0000000e082c723c */ /* 0x000fe20000001858 */
[----:B-1----:R-:W-:-:S07]  /*8870*/  FFMA.FTZ R6, R205, UR6, -R3 ;  /* 0x00000006cd067c23 */ /* 0x002fce0008010803 */
[----:B------:R-:W-:Y:S01]  /*8880*/  HMMA.16816.F32 R28, R8, R22, R92 ;  /* 0x00000016081c723c */ /* 0x000fe2000000185c */
[----:B------:R-:W-:Y:S02]  /*8890*/  F2FP.F16.F32.PACK_AB R8, R241, R237 ;  /* 0x000000edf108723e */ /* 0x000fe400000000ff */
[----:B--2---:R-:W-:Y:S01]  /*88a0*/  F2FP.F16.F32.PACK_AB R9, R231, R235 ;  /* 0x000000ebe709723e */ /* 0x004fe200000000ff */
[----:B---3--:R-:W-:Y:S01]  /*88b0*/  FFMA.FTZ R7, R174, UR6, -R3 ;  /* 0x00000006ae077c23 */ /* 0x008fe20008010803 */
[----:B------:R-:W-:Y:S02]  /*88c0*/  F2FP.F16.F32.PACK_AB R10, R239, R236 ;  /* 0x000000ecef0a723e */ /* 0x000fe400000000ff */
[----:B----4-:R-:W-:Y:S02]  /*88d0*/  F2FP.F16.F32.PACK_AB R11, R232, R233 ;  /* 0x000000e9e80b723e */ /* 0x010fe400000000ff */
[----:B------:R-:W-:-:S05]  /*88e0*/  MOV R174, R132 ;  /* 0x0000008400ae7202 */ /* 0x000fca0000000f00 */
[----:B------:R-:W-:Y:S01]  /*88f0*/  HMMA.16816.F32 R64, R8, R24, R112 ;  /* 0x000000180840723c */ /* 0x000fe20000001870 */
[----:B------:R-:W-:Y:S01]  /*8900*/  IMAD.MOV.U32 R112, RZ, RZ, R230 ;  /* 0x000000ffff707224 */ /* 0x000fe200078e00e6 */
[----:B------:R-:W-:Y:S01]  /*8910*/  MOV R114, R180 ;  /* 0x000000b400727202 */ /* 0x000fe20000000f00 */
[----:B------:R-:W-:Y:S01]  /*8920*/  IMAD.MOV.U32 R115, RZ, RZ, R191 ;  /* 0x000000ffff737224 */ /* 0x000fe200078e00bf */
[----:B------:R-:W-:-:S04]  /*8930*/  MOV R113, R181 ;  /* 0x000000b500717202 */ /* 0x000fc80000000f00 */
[C---:B------:R-:W-:Y:S01]  /*8940*/  HMMA.16816.F32 R84, R8.reuse, R26, R104 ;  /* 0x0000001a0854723c */ /* 0x040fe20000001868 */
[----:B------:R-:W1:Y:S07]  /*8950*/  LDSM.16.MT88.4 R24, [R71+0xa800] ;  /* 0x00a800004718783b */ /* 0x000e6e0000004200 */
[----:B------:R-:W-:Y:S01]  /*8960*/  HMMA.16816.F32 R92, R8, R18, R96 ;  /* 0x00000012085c723c */ /* 0x000fe20000001860 */
[----:B------:R-:W-:Y:S01]  /*8970*/  MOV R96, R173 ;  /* 0x000000ad00607202 */ /* 0x000fe20000000f00 */
[----:B------:R-:W-:Y:S01]  /*8980*/  IMAD.MOV.U32 R97, RZ, RZ, R176 ;  /* 0x000000ffff617224 */ /* 0x000fe200078e00b0 */
[----:B------:R-:W-:-:S02]  /*8990*/  MOV R173, R223 ;  /* 0x000000df00ad7202 */ /* 0x000fc40000000f00 */
[----:B------:R2:W-:Y:S01]  /*89a0*/  MUFU.EX2 R223, R6 ;  /* 0x0000000600df7308 */ /* 0x0005e20000000800 */
[----:B------:R-:W-:Y:S02]  /*89b0*/  MOV R99, R189 ;  /* 0x000000bd00637202 */ /* 0x000fe40000000f00 */
[----:B------:R-:W-:Y:S01]  /*89c0*/  HMMA.16816.F32 R88, R8, R12, R76 ;  /* 0x0000000c0858723c */ /* 0x000fe2000000184c */
[----:B------:R-:W-:-:S07]  /*89d0*/  MOV R98, R177 ;  /* 0x000000b100627202 */ /* 0x000fce0000000f00 */
[C---:B------:R-:W-:Y:S01]  /*89e0*/  HMMA.16816.F32 R72, R8.reuse, R20, R36 ;  /* 0x000000140848723c */ /* 0x040fe20000001824 */
[----:B------:R-:W-:Y:S01]  /*89f0*/  IMAD.MOV.U32 R39, RZ, RZ, R222 ;  /* 0x000000ffff277224 */ /* 0x000fe200078e00de */
[----:B------:R-:W-:Y:S01]  /*8a00*/  MOV R38, R97 ;  /* 0x0000006100267202 */ /* 0x000fe20000000f00 */
[----:B--2---:R-:W-:Y:S01]  /*8a10*/  FFMA.FTZ R6, R175, UR6, -R3 ;  /* 0x00000006af067c23 */ /* 0x004fe20008010803 */
[----:B------:R2:W-:Y:S01]  /*8a20*/  MUFU.EX2 R222, R7 ;  /* 0x0000000700de7308 */ /* 0x0005e20000000800 */
[----:B------:R-:W-:Y:S01]  /*8a30*/  MOV R175, R113 ;  /* 0x0000007100af7202 */ /* 0x000fe20000000f00 */
[----:B------:R-:W-:Y:S01]  /*8a40*/  IMAD.MOV.U32 R37, RZ, RZ, R98 ;  /* 0x000000ffff257224 */ /* 0x000fe200078e0062 */
[----:B------:R-:W-:Y:S01]  /*8a50*/  MOV R36, R99 ;  /* 0x0000006300247202 */ /* 0x000fe20000000f00 */
[----:B------:R3:W4:Y:S01]  /*8a60*/  MUFU.EX2 R230, R6 ;  /* 0x0000000600e67308 */ /* 0x0007220000000800 */
[C---:B------:R-:W-:Y:S01]  /*8a70*/  HMMA.16816.F32 R76, R8.reuse, R14, R60 ;  /* 0x0000000e084c723c */ /* 0x040fe2000000183c */
[----:B------:R-:W-:Y:S07]  /*8a80*/  LDSM.16.MT88.4 R12, [R136+0xa800] ;  /* 0x00a80000880c783b */ /* 0x000fee0000004200 */
[----:B------:R-:W-:Y:S01]  /*8a90*/  HMMA.16816.F32 R100, R8, R16, R100 ;  /* 0x000000100864723c */ /* 0x000fe20000001864 */
[--C-:B--2---:R-:W-:Y:S01]  /*8aa0*/  FFMA.FTZ R7, R206, UR6, -R2.reuse ;  /* 0x00000006ce077c23 */ /* 0x104fe20008010802 */
[----:B------:R-:W-:Y:S01]  /*8ab0*/  LDSM.16.MT88.4 R16, [R124+0xa800] ;  /* 0x00a800007c10783b */ /* 0x000fe20000004200 */
[----:B---3--:R-:W-:-:S02]  /*8ac0*/  FFMA.FTZ R6, R207, UR6, -R2 ;  /* 0x00000006cf067c23 */ /* 0x008fc40008010802 */
[----:B------:R2:W-:Y:S03]  /*8ad0*/  MUFU.EX2 R206, R7 ;  /* 0x0000000700ce7308 */ /* 0x0005e60000000800 */
[----:B------:R-:W-:Y:S01]  /*8ae0*/  HMMA.16816.F32 R60, R8, R22, R32 ;  /* 0x00000016083c723c */ /* 0x000fe20000001820 */
[----:B------:R-:W-:Y:S01]  /*8af0*/  FFMA.FTZ R8, R179, UR6, -R2 ;  /* 0x00000006b3087c23 */ /* 0x000fe20008010802 */
[----:B------:R3:W1:Y:S01]  /*8b00*/  MUFU.EX2 R205, R6 ;  /* 0x0000000600cd7308 */ /* 0x0006620000000800 */
[----:B----4-:R-:W-:Y:S01]  /*8b10*/  F2FP.F16.F32.PACK_AB R10, R222, R230 ;  /* 0x000000e6de0a723e */ /* 0x010fe200000000ff */
[----:B------:R-:W4:Y:S01]  /*8b20*/  LDSM.16.MT88.4 R20, [R144+0xa800] ;  /* 0x00a800009014783b */ /* 0x000f220000004200 */
[--C-:B------:R-:W-:Y:S01]  /*8b30*/  FFMA.FTZ R32, R217, UR6, -R3.reuse ;  /* 0x00000006d9207c23 */ /* 0x100fe20008010803 */
[----:B------:R1:W-:Y:S01]  /*8b40*/  MUFU.EX2 R207, R8 ;  /* 0x0000000800cf7308 */ /* 0x0003e20000000800 */
[----:B------:R-:W-:Y:S01]  /*8b50*/  FFMA.FTZ R113, R197, UR6, -R3 ;  /* 0x00000006c5717c23 */ /* 0x000fe20008010803 */
[--C-:B------:R-:W-:Y:S01]  /*8b60*/  FFMA.FTZ R35, R39, UR6, -R5.reuse ;  /* 0x0000000627237c23 */ /* 0x100fe20008010805 */
[--C-:B------:R-:W-:Y:S01]  /*8b70*/  FFMA.FTZ R99, R252, UR6, -R5.reuse ;  /* 0x00000006fc637c23 */ /* 0x100fe20008010805 */
[--C-:B------:R-:W-:Y:S01]  /*8b80*/  FFMA.FTZ R98, R246, UR6, -R5.reuse ;  /* 0x00000006f6627c23 */ /* 0x100fe20008010805 */
[--C-:B------:R-:W-:Y:S01]  /*8b90*/  FFMA.FTZ R97, R171, UR6, -R5.reuse ;  /* 0x00000006ab617c23 */ /* 0x100fe20008010805 */
[----:B------:R-:W-:Y:S01]  /*8ba0*/  FFMA.FTZ R132, R148, UR6, -R5 ;  /* 0x0000000694847c23 */ /* 0x000fe20008010805 */
[----:B--2---:R-:W-:Y:S01]  /*8bb0*/  FFMA.FTZ R7, R219, UR6, -R4 ;  /* 0x00000006db077c23 */ /* 0x004fe20008010804 */
[----:B------:R-:W-:Y:S01]  /*8bc0*/  MOV R39, R96 ;  /* 0x0000006000277202 */ /* 0x000fe20000000f00 */
[----:B---3--:R-:W-:Y:S01]  /*8bd0*/  FFMA.FTZ R6, R208, UR6, -R2 ;  /* 0x00000006d0067c23 */ /* 0x008fe20008010802 */
[----:B-1----:R-:W-:-:S03]  /*8be0*/  F2FP.F16.F32.PACK_AB R9, R206, R205 ;  /* 0x000000cdce09723e */ /* 0x002fc600000000ff */
[----:B------:R-:W1:Y:S01]  /*8bf0*/  MUFU.EX2 R208, R6 ;  /* 0x0000000600d07308 */ /* 0x000e620000000800 */
[----:B------:R-:W-:Y:S02]  /*8c00*/  F2FP.F16.F32.PACK_AB R8, R229, R223 ;  /* 0x000000dfe508723e */ /* 0x000fe400000000ff */
[----:B-1----:R-:W-:Y:S01]  /*8c10*/  F2FP.F16.F32.PACK_AB R11, R208, R207 ;  /* 0x000000cfd00b723e */ /* 0x002fe200000000ff */
[----:B------:R-:W-:-:S06]  /*8c20*/  FFMA.FTZ R6, R214, UR6, -R5 ;  /* 0x00000006d6067c23 */ /* 0x000fcc0008010805 */
[----:B------:R-:W-:Y:S01]  /*8c30*/  HMMA.16816.F32 R192, R8, R24, R40 ;  /* 0x0000001808c0723c */ /* 0x000fe20000001828 */
[----:B------:R-:W-:Y:S02]  /*8c40*/  IMAD.MOV.U32 R43, RZ, RZ, R170 ;  /* 0x000000ffff2b7224 */ /* 0x000fe400078e00aa */
[----:B------:R-:W2:Y:S01]  /*8c50*/  LDL.LU R170, [R1+0xfc] ;  /* 0x0000fc0001aa7983 */ /* 0x000ea20000300800 */
[----:B------:R-:W-:-:S04]  /*8c60*/  MOV R42, R126 ;  /* 0x0000007e002a7202 */ /* 0x000fc80000000f00 */
[C---:B----4-:R-:W-:Y:S08]  /*8c70*/  HMMA.16816.F32 R116, R8.reuse, R20, R116 ;  /* 0x000000140874723c */ /* 0x050ff00000001874 */
[C---:B------:R-:W-:Y:S08]  /*8c80*/  HMMA.16816.F32 R108, R8.reuse, R22, R108 ;  /* 0x00000016086c723c */ /* 0x040ff0000000186c */
[----:B------:R-:W-:Y:S01]  /*8c90*/  HMMA.16816.F32 R176, R8, R16, R56 ;  /* 0x0000001008b0723c */ /* 0x000fe20000001838 */
[----:B------:R-:W-:Y:S01]  /*8ca0*/  IMAD.MOV.U32 R59, RZ, RZ, R114 ;  /* 0x000000ffff3b7224 */ /* 0x000fe200078e0072 */
[----:B------:R-:W-:Y:S01]  /*8cb0*/  MOV R58, R115 ;  /* 0x00000073003a7202 */ /* 0x000fe20000000f00 */
[----:B------:R-:W-:Y:S01]  /*8cc0*/  IMAD.MOV.U32 R56, RZ, RZ, R121 ;  /* 0x000000ffff387224 */ /* 0x000fe200078e0079 */
[----:B------:R-:W-:-:S04]  /*8cd0*/  MOV R57, R120 ;  /* 0x0000007800397202 */ /* 0x000fc80000000f00 */
[----:B------:R-:W-:Y:S01]  /*8ce0*/  HMMA.16816.F32 R180, R8, R18, R52 ;  /* 0x0000001208b4723c */ /* 0x000fe20000001834 */
[----:B------:R-:W-:Y:S01]  /*8cf0*/  MOV R52, R203 ;  /* 0x000000cb00347202 */ /* 0x000fe20000000f00 */
[----:B------:R-:W-:Y:S01]  /*8d00*/  FFMA.FTZ R120, R213, UR6, -R3 ;  /* 0x00000006d5787c23 */ /* 0x000fe20008010803 */
[----:B------:R-:W-:-:S05]  /*8d10*/  MOV R55, R122 ;  /* 0x0000007a00377202 */ /* 0x000fca0000000f00 */
[----:B------:R-:W-:Y:S01]  /*8d20*/  HMMA.16816.F32 R184, R8, R12, R48 ;  /* 0x0000000c08b8723c */ /* 0x000fe20000001830 */
[----:B------:R-:W-:Y:S01]  /*8d30*/  IMAD.MOV.U32 R50, RZ, RZ, R200 ;  /* 0x000000ffff327224 */ /* 0x000fe200078e00c8 */
[----:B------:R-:W-:-:S06]  /*8d40*/  MOV R54, R123 ;  /* 0x0000007b00367202 */ /* 0x000fcc0000000f00 */
[----:B------:R-:W-:Y:S01]  /*8d50*/  HMMA.16816.F32 R188, R8, R14, R44 ;  /* 0x0000000e08bc723c */ /* 0x000fe2000000182c */
[----:B------:R-:W-:Y:S01]  /*8d60*/  MOV R45, R125 ;  /* 0x0000007d002d7202 */ /* 0x000fe20000000f00 */
[----:B------:R-:W-:Y:S01]  /*8d70*/  FFMA.FTZ R115, R209, UR6, -R3 ;  /* 0x00000006d1737c23 */ /* 0x000fe20008010803 */
[----:B------:R-:W-:-:S05]  /*8d80*/  MOV R44, R131 ;  /* 0x00000083002c7202 */ /* 0x000fca0000000f00 */
[----:B------:R-:W-:Y:S01]  /*8d90*/  HMMA.16816.F32 R104, R8, R26, R28 ;  /* 0x0000001a0868723c */ /* 0x000fe2000000181c */
[----:B------:R-:W-:Y:S01]  /*8da0*/  FFMA.FTZ R9, R212, UR6, -R5 ;  /* 0x00000006d4097c23 */ /* 0x000fe20008010805 */
[----:B------:R-:W-:Y:S01]  /*8db0*/  FFMA.FTZ R8, R224, UR6, -R4 ;  /* 0x00000006e0087c23 */ /* 0x000fe20008010804 */
[--C-:B------:R-:W-:Y:S01]  /*8dc0*/  FFMA.FTZ R31, R216, UR6, -R3.reuse ;  /* 0x00000006d81f7c23 */ /* 0x100fe20008010803 */
[----:B------:R-:W-:Y:S01]  /*8dd0*/  FFMA.FTZ R114, R196, UR6, -R3 ;  /* 0x00000006c4727c23 */ /* 0x000fe20008010803 */
[----:B------:R1:W-:Y:S01]  /*8de0*/  MUFU.EX2 R203, R9 ;  /* 0x0000000900cb7308 */ /* 0x0003e20000000800 */
[----:B------:R-:W-:Y:S01]  /*8df0*/  IMAD.MOV.U32 R47, RZ, RZ, R160 ;  /* 0x000000ffff2f7224 */ /* 0x000fe200078e00a0 */
[----:B------:R-:W-:Y:S01]  /*8e00*/  MOV R46, R133 ;  /* 0x00000085002e7202 */ /* 0x000fe20000000f00 */
[--C-:B------:R-:W-:Y:S01]  /*8e10*/  FFMA.FTZ R121, R215, UR6, -R2.reuse ;  /* 0x00000006d7797c23 */ /* 0x100fe20008010802 */
[----:B------:R3:W-:Y:S01]  /*8e20*/  MUFU.EX2 R200, R8 ;  /* 0x0000000800c87308 */ /* 0x0007e20000000800 */
[--C-:B------:R-:W-:Y:S01]  /*8e30*/  FFMA.FTZ R30, R227, UR6, -R2.reuse ;  /* 0x00000006e31e7c23 */ /* 0x100fe20008010802 */
[--C-:B------:R-:W-:Y:S01]  /*8e40*/  FFMA.FTZ R29, R226, UR6, -R2.reuse ;  /* 0x00000006e21d7c23 */ /* 0x100fe20008010802 */
[--C-:B------:R-:W-:Y:S01]  /*8e50*/  FFMA.FTZ R28, R225, UR6, -R2.reuse ;  /* 0x00000006e11c7c23 */ /* 0x100fe20008010802 */
[--C-:B------:R-:W-:Y:S01]  /*8e60*/  FFMA.FTZ R125, R211, UR6, -R2.reuse ;  /* 0x00000006d37d7c23 */ /* 0x100fe20008010802 */
[--C-:B------:R-:W-:Y:S01]  /*8e70*/  FFMA.FTZ R122, R163, UR6, -R2.reuse ;  /* 0x00000006a37a7c23 */ /* 0x100fe20008010802 */
[--C-:B------:R-:W-:Y:S01]  /*8e80*/  FFMA.FTZ R10, R130, UR6, -R5.reuse ;  /* 0x00000006820a7c23 */ /* 0x100fe20008010805 */
[----:B------:R-:W-:Y:S01]  /*8e90*/  MOV R51, R204 ;  /* 0x000000cc00337202 */ /* 0x000fe20000000f00 */
[----:B------:R-:W-:Y:S01]  /*8ea0*/  FFMA.FTZ R11, R210, UR6, -R5 ;  /* 0x00000006d20b7c23 */ /* 0x000fe20008010805 */
[----:B------:R-:W-:Y:S01]  /*8eb0*/  MOV R48, R81 ;  /* 0x0000005100307202 */ /* 0x000fe20000000f00 */
[----:B-1----:R-:W-:Y:S01]  /*8ec0*/  FFMA.FTZ R9, R218, UR6, -R3 ;  /* 0x00000006da097c23 */ /* 0x002fe20008010803 */
[--C-:B------:R-:W-:Y:S01]  /*8ed0*/  FFMA.FTZ R130, R156, UR6, -R5.reuse ;  /* 0x000000069c827c23 */ /* 0x100fe20008010805 */
[----:B------:R-:W-:Y:S01]  /*8ee0*/  FFMA.FTZ R131, R153, UR6, -R5 ;  /* 0x0000000699837c23 */ /* 0x000fe20008010805 */
[----:B------:R-:W-:Y:S01]  /*8ef0*/  MOV R49, R202 ;  /* 0x000000ca00317202 */ /* 0x000fe20000000f00 */
[----:B---3--:R-:W-:Y:S01]  /*8f00*/  FFMA.FTZ R8, R220, UR6, -R3 ;  /* 0x00000006dc087c23 */ /* 0x008fe20008010803 */
[----:B------:R-:W-:Y:S01]  /*8f10*/  FFMA.FTZ R3, R221, UR6, -R2 ;  /* 0x00000006dd037c23 */ /* 0x000fe20008010802 */
[----:B------:R-:W-:Y:S01]  /*8f20*/  FFMA.FTZ R133, R149, UR6, -R5 ;  /* 0x0000000695857c23 */ /* 0x000fe20008010805 */
[----:B------:R1:W3:Y:S01]  /*8f30*/  MUFU.EX2 R204, R6 ;  /* 0x0000000600cc7308 */ /* 0x0002e20000000800 */
[--C-:B------:R-:W-:Y:S01]  /*8f40*/  FFMA.FTZ R5, R152, UR6, -R4.reuse ;  /* 0x0000000698057c23 */ /* 0x100fe20008010804 */
[----:B------:R-:W-:Y:S01]  /*8f50*/  FFMA.FTZ R81, R135, UR6, -R4 ;  /* 0x0000000687517c23 */ /* 0x000fe20008010804 */
[----:B------:R-:W-:-:S02]  /*8f60*/  IMAD.MOV.U32 R53, RZ, RZ, R201 ;  /* 0x000000ffff357224 */ /* 0x000fc400078e00c9 */
[--C-:B------:R-:W-:Y:S01]  /*8f70*/  FFMA.FTZ R135, R129, UR6, -R4.reuse ;  /* 0x0000000681877c23 */ /* 0x100fe20008010804 */
[----:B------:R-:W-:Y:S01]  /*8f80*/  IMAD.MOV.U32 R160, RZ, RZ, R127 ;  /* 0x000000ffffa07224 */ /* 0x000fe200078e007f */
[----:B------:R-:W-:Y:S04]  /*8f90*/  MUFU.EX2 R202, R11 ;  /* 0x0000000b00ca7308 */ /* 0x000fe80000000800 */
[----:B------:R-:W4:Y:S01]  /*8fa0*/  MUFU.EX2 R129, R10 ;  /* 0x0000000a00817308 */ /* 0x000f220000000800 */
[----:B-1----:R-:W-:-:S03]  /*8fb0*/  FFMA.FTZ R6, R162, UR6, -R4 ;  /* 0x00000006a2067c23 */ /* 0x002fc60008010804 */
[----:B------:R-:W1:Y:S04]  /*8fc0*/  MUFU.EX2 R201, R7 ;  /* 0x0000000700c97308 */ /* 0x000e680000000800 */
[----:B------:R4:W-:Y:S04]  /*8fd0*/  MUFU.EX2 R126, R6 ;  /* 0x00000006007e7308 */ /* 0x0009e80000000800 */
[----:B------:R1:W1:Y:S01]  /*8fe0*/  MUFU.EX2 R127, R5 ;  /* 0x00000005007f7308 */ /* 0x0002620000000800 */
[--C-:B------:R-:W-:Y:S01]  /*8ff0*/  FFMA.FTZ R96, R138, UR6, -R4.reuse ;  /* 0x000000068a607c23 */ /* 0x100fe20008010804 */
[--C-:B------:R-:W-:Y:S01]  /*9000*/  FFMA.FTZ R34, R139, UR6, -R4.reuse ;  /* 0x000000068b227c23 */ /* 0x100fe20008010804 */
[--C-:B------:R-:W-:Y:S01]  /*9010*/  FFMA.FTZ R33, R142, UR6, -R4.reuse ;  /* 0x000000068e217c23 */ /* 0x100fe20008010804 */
[--C-:B------:R-:W-:Y:S01]  /*9020*/  FFMA.FTZ R134, R134, UR6, -R4.reuse ;  /* 0x0000000686867c23 */ /* 0x100fe20008010804 */
[--C-:B------:R-:W-:Y:S01]  /*9030*/  FFMA.FTZ R149, R143, UR6, -R4.reuse ;  /* 0x000000068f957c23 */ /* 0x100fe20008010804 */
[----:B------:R-:W-:Y:S01]  /*9040*/  FFMA.FTZ R148, R146, UR6, -R4 ;  /* 0x0000000692947c23 */ /* 0x000fe20008010804 */
[----:B---3--:R-:W-:-:S02]  /*9050*/  F2FP.F16.F32.PACK_AB R4, R203, R204 ;  /* 0x000000cccb04723e */ /* 0x008fc400000000ff */
[----:B----4-:R-:W-:Y:S02]  /*9060*/  F2FP.F16.F32.PACK_AB R6, R129, R202 ;  /* 0x000000ca8106723e */ /* 0x010fe400000000ff */
[----:B-1----:R-:W-:Y:S02]  /*9070*/  F2FP.F16.F32.PACK_AB R5, R201, R200 ;  /* 0x000000c8c905723e */ /* 0x002fe400000000ff */
[----:B------:R-:W-:Y:S02]  /*9080*/  F2FP.F16.F32.PACK_AB R7, R127, R126 ;  /* 0x0000007e7f07723e */ /* 0x000fe400000000ff */
[----:B------:R-:W-:Y:S02]  /*9090*/  MOV R218, R169 ;  /* 0x000000a900da7202 */ /* 0x000fe40000000f00 */
[----:B------:R-:W-:-:S03]  /*90a0*/  MOV R169, R173 ;  /* 0x000000ad00a97202 */ /* 0x000fc60000000f00 */
[----:B------:R-:W-:Y:S01]  /*90b0*/  HMMA.16816.F32 R60, R4, R26, R60 ;  /* 0x0000001a043c723c */ /* 0x000fe2000000183c */
[----:B------:R-:W-:Y:S01]  /*90c0*/  IMAD.MOV.U32 R173, RZ, RZ, R80 ;  /* 0x000000ffffad7224 */ /* 0x000fe200078e0050 */
[----:B------:R-:W-:Y:S01]  /*90d0*/  MOV R220, R243 ;  /* 0x000000f300dc7202 */ /* 0x000fe20000000f00 */
[----:B--2---:R-:W-:Y:S01]  /*90e0*/  FFMA.FTZ R123, R170, UR6, -R2 ;  /* 0x00000006aa7b7c23 */ /* 0x004fe20008010802 */
[----:B------:R-:W-:Y:S01]  /*90f0*/  FADD.FTZ R2, R43, R42 ;  /* 0x0000002a2b027221 */ /* 0x000fe20000010000 */
[----:B------:R-:W-:Y:S01]  /*9100*/  MOV R43, R44 ;  /* 0x0000002c002b7202 */ /* 0x000fe20000000f00 */
[----:B------:R-:W-:Y:S01]  /*9110*/  IMAD.MOV.U32 R44, RZ, RZ, R45 ;  /* 0x000000ffff2c7224 */ /* 0x000fe200078e002d */
[----:B------:R-:W-:Y:S02]  /*9120*/  MOV R45, R46 ;  /* 0x0000002e002d7202 */ /* 0x000fe40000000f00 */
[----:B------:R-:W-:Y:S01]  /*9130*/  MOV R46, R47 ;  /* 0x0000002f002e7202 */ /* 0x000fe20000000f00 */
[----:B------:R-:W-:Y:S01]  /*9140*/  IMAD.MOV.U32 R47, RZ, RZ, R48 ;  /* 0x000000ffff2f7224 */ /* 0x000fe200078e0030 */
[----:B------:R-:W-:-:S02]  /*9150*/  MOV R48, R49 ;  /* 0x0000003100307202 */ /* 0x000fc40000000f00 */
[----:B------:R-:W-:Y:S01]  /*9160*/  MOV R49, R50 ;  /* 0x0000003200317202 */ /* 0x000fe20000000f00 */
[----:B------:R-:W-:Y:S01]  /*9170*/  IMAD.MOV.U32 R50, RZ, RZ, R51 ;  /* 0x000000ffff327224 */ /* 0x000fe200078e0033 */
[----:B------:R-:W-:Y:S02]  /*9180*/  MOV R51, R52 ;  /* 0x0000003400337202 */ /* 0x000fe40000000f00 */
        /* <DEDUP_REMOVED lines=34> */
[C---:B------:R-:W-:Y:S01]  /*93b0*/  HMMA.16816.F32 R44, R4.reuse, R22, R84 ;  /* 0x00000016042c723c */ /* 0x040fe20000001854 */
[----:B------:R-:W-:Y:S01]  /*93c0*/  MOV R214, R59 ;  /* 0x0000003b00d67202 */ /* 0x000fe20000000f00 */
[----:B------:R-:W-:Y:S01]  /*93d0*/  FADD.FTZ R112, R128, R157 ;  /* 0x0000009d80707221 */ /* 0x000fe20000010000 */
[----:B------:R-:W-:Y:S01]  /*93e0*/  MOV R175, R37 ;  /* 0x0000002500af7202 */ /* 0x000fe20000000f00 */
[----:B------:R-:W2:Y:S04]  /*93f0*/  LDL.LU R128, [R1+0xf8] ;  /* 0x0000f80001807983 */ /* 0x000ea80000300800 */
[C---:B------:R-:W-:Y:S01]  /*9400*/  HMMA.16816.F32 R40, R4.reuse, R16, R100 ;  /* 0x000000100428723c */ /* 0x040fe20000001864 */
[----:B------:R1:W5:Y:S04]  /*9410*/  LDL.LU R80, [R1+0xf4] ;  /* 0x0000f40001507983 */ /* 0x0003680000300800 */
[----:B------:R-:W3:Y:S03]  /*9420*/  LDL.LU R243, [R1+0xf0] ;  /* 0x0000f00001f37983 */ /* 0x000ee60000300800 */
[C---:B------:R-:W-:Y:S08]  /*9430*/  HMMA.16816.F32 R36, R4.reuse, R18, R92 ;  /* 0x000000120424723c */ /* 0x040ff0000000185c */
[C---:B------:R-:W-:Y:S08]  /*9440*/  HMMA.16816.F32 R48, R4.reuse, R12, R88 ;  /* 0x0000000c0430723c */ /* 0x040ff00000001858 */
[C---:B------:R-:W-:Y:S01]  /*9450*/  HMMA.16816.F32 R64, R4.reuse, R24, R72 ;  /* 0x000000180440723c */ /* 0x040fe20000001848 */
[----:B------:R-:W-:Y:S01]  /*9460*/  MUFU.EX2 R85, R8 ;  /* 0x0000000800557308 */ /* 0x000fe20000000800 */
[----:B------:R-:W4:Y:S04]  /*9470*/  LDSM.16.MT88.4 R20, [R144+0xb000] ;  /* 0x00b000009014783b */ /* 0x000f280000004200 */
[----:B------:R-:W-:Y:S02]  /*9480*/  LDSM.16.MT88.4 R16, [R71+0xb000] ;  /* 0x00b000004710783b */ /* 0x000fe40000004200 */
[----:B------:R-:W-:Y:S01]  /*9490*/  HMMA.16816.F32 R56, R4, R14, R76 ;  /* 0x0000000e0438723c */ /* 0x000fe2000000184c */
[----:B------:R-:W-:Y:S01]  /*94a0*/  FADD.FTZ R5, R213, R209 ;  /* 0x000000d1d5057221 */ /* 0x000fe20000010000 */
[----:B------:R-:W-:Y:S01]  /*94b0*/  MOV R213, R216 ;  /* 0x000000d800d57202 */ /* 0x000fe20000000f00 */
[----:B------:R-:W1:Y:S01]  /*94c0*/  LDSM.16.MT88.4 R12, [R124+0xb000] ;  /* 0x00b000007c0c783b */ /* 0x000e620000004200 */
[----:B------:R-:W-:Y:S01]  /*94d0*/  MOV R216, R218 ;  /* 0x000000da00d87202 */ /* 0x000fe20000000f00 */
[----:B------:R-:W-:Y:S01]  /*94e0*/  IMAD.MOV.U32 R218, RZ, RZ, R219 ;  /* 0x000000ffffda7224 */ /* 0x000fe200078e00db */
[----:B------:R-:W-:-:S02]  /*94f0*/  MOV R219, R171 ;  /* 0x000000ab00db7202 */ /* 0x000fc40000000f00 */
[----:B------:R-:W-:Y:S02]  /*9500*/  MOV R171, R249 ;  /* 0x000000f900ab7202 */ /* 0x000fe40000000f00 */
[----:B------:R-:W4:Y:S01]  /*9510*/  LDL.LU R249, [R1+0xec] ;  /* 0x0000ec0001f97983 */ /* 0x000f220000300800 */
[----:B------:R1:W-:Y:S01]  /*9520*/  MUFU.EX2 R77, R9 ;  /* 0x00000009004d7308 */ /* 0x0003e20000000800 */
[----:B------:R-:W-:Y:S01]  /*9530*/  IMAD.MOV.U32 R209, RZ, RZ, R217 ;  /* 0x000000ffffd17224 */ /* 0x000fe200078e00d9 */
[----:B------:R-:W-:Y:S02]  /*9540*/  MOV R217, R220 ;  /* 0x000000dc00d97202 */ /* 0x000fe40000000f00 */
[----:B------:R-:W-:Y:S01]  /*9550*/  MOV R220, R224 ;  /* 0x000000e000dc7202 */ /* 0x000fe20000000f00 */
[----:B-1----:R-:W1:Y:S01]  /*9560*/  LDSM.16.MT88.4 R8, [R136+0xb000] ;  /* 0x00b000008808783b */ /* 0x002e620000004200 */
[----:B------:R-:W-:Y:S02]  /*9570*/  IMAD.MOV.U32 R224, RZ, RZ, R174 ;  /* 0x000000ffffe07224 */ /* 0x000fe400078e00ae */
[----:B------:R-:W-:-:S02]  /*9580*/  MOV R226, R220 ;  /* 0x000000dc00e27202 */ /* 0x000fc40000000f00 */
[----:B------:R-:W-:Y:S01]  /*9590*/  MOV R174, R68 ;  /* 0x0000004400ae7202 */ /* 0x000fe20000000f00 */
[----:B------:R-:W-:Y:S01]  /*95a0*/  IMAD.MOV.U32 R197, RZ, RZ, R224 ;  /* 0x000000ffffc57224 */ /* 0x000fe200078e00e0 */
[----:B------:R-:W-:Y:S01]  /*95b0*/  MOV R227, R219 ;  /* 0x000000db00e37202 */ /* 0x000fe20000000f00 */
[----:B------:R-:W-:Y:S01]  /*95c0*/  FADD.FTZ R4, R213, R209 ;  /* 0x000000d1d5047221 */ /* 0x000fe20000010000 */
[----:B------:R-:W-:Y:S01]  /*95d0*/  MOV R196, R171 ;  /* 0x000000ab00c47202 */ /* 0x000fe20000000f00 */
[----:B------:R-:W-:Y:S01]  /*95e0*/  MUFU.EX2 R79, R32 ;  /* 0x00000020004f7308 */ /* 0x000fe20000000800 */
[----:B------:R-:W-:-:S03]  /*95f0*/  MOV R209, R174 ;  /* 0x000000ae00d17202 */ /* 0x000fc60000000f00 */
[----:B------:R-:W1:Y:S04]  /*9600*/  MUFU.EX2 R84, R31 ;  /* 0x0000001f00547308 */ /* 0x000e680000000800 */
[----:B------:R-:W-:Y:S04]  /*9610*/  MUFU.EX2 R74, R30 ;  /* 0x0000001e004a7308 */ /* 0x000fe80000000800 */
[----:B------:R-:W-:Y:S04]  /*9620*/  MUFU.EX2 R75, R29 ;  /* 0x0000001d004b7308 */ /* 0x000fe80000000800 */
[----:B------:R-:W-:Y:S04]  /*9630*/  MUFU.EX2 R76, R28 ;  /* 0x0000001c004c7308 */ /* 0x000fe80000000800 */
[----:B------:R1:W1:Y:S04]  /*9640*/  MUFU.EX2 R78, R3 ;  /* 0x00000003004e7308 */ /* 0x0002680000000800 */
[----:B------:R-:W-:Y:S04]  /*9650*/  MUFU.EX2 R72, R35 ;  /* 0x0000002300487308 */ /* 0x000fe80000000800 */
[----:B------:R-:W-:Y:S04]  /*9660*/  MUFU.EX2 R73, R98 ;  /* 0x0000006200497308 */ /* 0x000fe80000000800 */
[----:B------:R-:W-:Y:S04]  /*9670*/  MUFU.EX2 R97, R97 ;  /* 0x0000006100617308 */ /* 0x000fe80000000800 */
[----:B------:R-:W-:Y:S04]  /*9680*/  MUFU.EX2 R27, R81 ;  /* 0x00000051001b7308 */ /* 0x000fe80000000800 */
[----:B------:R-:W-:Y:S04]  /*9690*/  MUFU.EX2 R34, R34 ;  /* 0x0000002200227308 */ /* 0x000fe80000000800 */
[----:B------:R-:W-:Y:S01]  /*96a0*/  MUFU.EX2 R33, R33 ;  /* 0x0000002100217308 */ /* 0x000fe20000000800 */
[----:B------:R-:W-:Y:S01]  /*96b0*/  IMAD.MOV.U32 R220, RZ, RZ, R175 ;  /* 0x000000ffffdc7224 */ /* 0x000fe200078e00af */
[----:B------:R2:W5:Y:S02]  /*96c0*/  LDL.LU R68, [R1+0xe8] ;  /* 0x0000e80001447983 */ /* 0x0005640000300800 */
[----:B------:R-:W4:Y:S04]  /*96d0*/  MUFU.EX2 R35, R99 ;  /* 0x0000006300237308 */ /* 0x000f280000000800 */
[----:B------:R-:W4:Y:S01]  /*96e0*/  MUFU.EX2 R32, R96 ;  /* 0x0000006000207308 */ /* 0x000f220000000800 */
[----:B-1----:R-:W-:Y:S01]  /*96f0*/  FADD.FTZ R3, R70, R2 ;  /* 0x0000000246037221 */ /* 0x002fe20000010000 */
[----:B------:R-:W-:Y:S01]  /*9700*/  F2FP.F16.F32.PACK_AB R6, R84, R79 ;  /* 0x0000004f5406723e */ /* 0x000fe200000000ff */
[----:B------:R-:W-:Y:S01]  /*9710*/  FADD.FTZ R2, R0, R112 ;  /* 0x0000007000027221 */ /* 0x000fe20000010000 */
[----:B------:R-:W-:Y:S01]  /*9720*/  F2FP.F16.F32.PACK_AB R7, R78, R76 ;  /* 0x0000004c4e07723e */ /* 0x000fe200000000ff */
[----:B------:R-:W-:Y:S01]  /*9730*/  IMAD.MOV.U32 R213, RZ, RZ, R218 ;  /* 0x000000ffffd57224 */ /* 0x000fe200078e00da */
[----:B------:R-:W-:Y:S01]  /*9740*/  MOV R219, R168 ;  /* 0x000000a800db7202 */ /* 0x000fe20000000f00 */
[----:B------:R-:W-:Y:S01]  /*9750*/  FADD.FTZ R2, R217, R2 ;  /* 0x00000002d9027221 */ /* 0x000fe20000010000 */
[----:B------:R-:W-:Y:S01]  /*9760*/  MOV R224, R172 ;  /* 0x000000ac00e07202 */ /* 0x000fe20000000f00 */
[----:B------:R-:W-:Y:S01]  /*9770*/  IMAD.MOV.U32 R217, RZ, RZ, R173 ;  /* 0x000000ffffd97224 */ /* 0x000fe200078e00ad */
[----:B------:R-:W-:Y:S01]  /*9780*/  MOV R218, R169 ;  /* 0x000000a900da7202 */ /* 0x000fe20000000f00 */
[----:B------:R-:W-:Y:S01]  /*9790*/  FADD.FTZ R3, R216, R3 ;  /* 0x00000003d8037221 */ /* 0x000fe20000010000 */
[----:B------:R-:W-:Y:S01]  /*97a0*/  IMAD.MOV.U32 R215, RZ, RZ, R160 ;  /* 0x000000ffffd77224 */ /* 0x000fe200078e00a0 */
[----:B------:R-:W-:Y:S01]  /*97b0*/  MUFU.EX2 R121, R121 ;  /* 0x0000007900797308 */ /* 0x000fe20000000800 */
[----:B------:R1:W5:Y:S01]  /*97c0*/  LDL.LU R70, [R1+0xe4] ;  /* 0x0000e40001467983 */ /* 0x0003620000300800 */
[----:B------:R-:W-:Y:S01]  /*97d0*/  FADD.FTZ R3, R248, R3 ;  /* 0x00000003f8037221 */ /* 0x000fe20000010000 */
[----:B------:R-:W-:Y:S01]  /*97e0*/  MOV R216, R242 ;  /* 0x000000f200d87202 */ /* 0x000fe20000000f00 */
[----:B------:R-:W-:Y:S01]  /*97f0*/  FADD.FTZ R2, R140, R2 ;  /* 0x000000028c027221 */ /* 0x000fe20000010000 */
[----:B------:R-:W-:Y:S01]  /*9800*/  MUFU.EX2 R120, R120 ;  /* 0x0000007800787308 */ /* 0x000fe20000000800 */
[----:B------:R1:W5:Y:S03]  /*9810*/  LDL.LU R0, [R1+0xe0] ;  /* 0x0000e00001007983 */ /* 0x0003660000300800 */
[----:B------:R-:W-:Y:S04]  /*9820*/  MUFU.EX2 R125, R125 ;  /* 0x0000007d007d7308 */ /* 0x000fe80000000800 */
[----:B------:R-:W-:Y:S04]  /*9830*/  MUFU.EX2 R115, R115 ;  /* 0x0000007300737308 */ /* 0x000fe80000000800 */
[----:B------:R-:W-:Y:S04]  /*9840*/  MUFU.EX2 R123, R123 ;  /* 0x0000007b007b7308 */ /* 0x000fe80000000800 */
[----:B------:R-:W-:Y:S04]  /*9850*/  MUFU.EX2 R114, R114 ;  /* 0x0000007200727308 */ /* 0x000fe80000000800 */
[----:B------:R-:W-:Y:S04]  /*9860*/  MUFU.EX2 R113, R113 ;  /* 0x0000007100717308 */ /* 0x000fe80000000800 */
[----:B------:R-:W-:Y:S01]  /*9870*/  MUFU.EX2 R122, R122 ;  /* 0x0000007a007a7308 */ /* 0x000fe20000000800 */
[----:B---3--:R-:W-:Y:S01]  /*9880*/  FADD.FTZ R26, R243, R4 ;  /* 0x00000004f31a7221 */ /* 0x008fe20000010000 */
[----:B------:R-:W-:Y:S01]  /*9890*/  F2FP.F16.F32.PACK_AB R4, R77, R85 ;  /* 0x000000554d04723e */ /* 0x000fe200000000ff */
[----:B----4-:R-:W-:-:S02]  /*98a0*/  FADD.FTZ R25, R249, R5 ;  /* 0x00000005f9197221 */ /* 0x010fc40000010000 */
[----:B------:R1:W5:Y:S02]  /*98b0*/  LDL.LU R249, [R1+0xdc] ;  /* 0x0000dc0001f97983 */ /* 0x0003640000300800 */
[----:B------:R-:W-:Y:S01]  /*98c0*/  FADD.FTZ R25, R226, R25 ;  /* 0x00000019e2197221 */ /* 0x000fe20000010000 */
[----:B------:R-:W-:Y:S01]  /*98d0*/  MOV R226, R227 ;  /* 0x000000e300e27202 */ /* 0x000fe20000000f00 */
[----:B------:R1:W5:Y:S01]  /*98e0*/  LDL.LU R243, [R1+0xd8] ;  /* 0x0000d80001f37983 */ /* 0x0003620000300800 */
[----:B------:R-:W-:Y:S01]  /*98f0*/  MOV R227, R197 ;  /* 0x000000c500e37202 */ /* 0x000fe20000000f00 */
[----:B------:R-:W-:Y:S01]  /*9900*/  IMAD.MOV.U32 R197, RZ, RZ, R196 ;  /* 0x000000ffffc57224 */ /* 0x000fe200078e00c4 */
[----:B------:R-:W-:Y:S02]  /*9910*/  MOV R196, R209 ;  /* 0x000000d100c47202 */ /* 0x000fe40000000f00 */
[----:B------:R-:W-:Y:S01]  /*9920*/  F2FP.F16.F32.PACK_AB R5, R75, R74 ;  /* 0x0000004a4b05723e */ /* 0x000fe200000000ff */
[----:B------:R-:W-:Y:S01]  /*9930*/  FADD.FTZ R26, R226, R26 ;  /* 0x0000001ae21a7221 */ /* 0x000fe20000010000 */
[----:B------:R-:W-:Y:S01]  /*9940*/  MOV R209, R146 ;  /* 0x0000009200d17202 */ /* 0x000fe20000000f00 */
[----:B------:R1:W5:Y:S01]  /*9950*/  LDL.LU R242, [R1+0xd4] ;  /* 0x0000d40001f27983 */ /* 0x0003620000300800 */
[----:B------:R-:W-:Y:S01]  /*9960*/  MOV R146, R143 ;  /* 0x0000008f00927202 */ /* 0x000fe20000000f00 */
[----:B------:R-:W-:Y:S01]  /*9970*/  IMAD.MOV.U32 R143, RZ, RZ, R142 ;  /* 0x000000ffff8f7224 */ /* 0x000fe200078e008e */
[----:B------:R-:W-:-:S02]  /*9980*/  MOV R142, R139 ;  /* 0x0000008b008e7202 */ /* 0x000fc40000000f00 */
[----:B------:R-:W-:Y:S02]  /*9990*/  MOV R139, R138 ;  /* 0x0000008a008b7202 */ /* 0x000fe40000000f00 */
[----:B------:R-:W-:Y:S01]  /*99a0*/  MOV R138, R152 ;  /* 0x00000098008a7202 */ /* 0x000fe20000000f00 */
[----:B------:R-:W-:Y:S01]  /*99b0*/  IMAD.MOV.U32 R152, RZ, RZ, R162 ;  /* 0x000000ffff987224 */ /* 0x000fe200078e00a2 */
[----:B------:R-:W-:Y:S02]  /*99c0*/  MOV R162, R153 ;  /* 0x0000009900a27202 */ /* 0x000fe40000000f00 */
[----:B------:R-:W-:Y:S02]  /*99d0*/  MOV R153, R156 ;  /* 0x0000009c00997202 */ /* 0x000fe40000000f00 */
[----:B------:R-:W-:Y:S01]  /*99e0*/  MOV R156, R246 ;  /* 0x000000f6009c7202 */ /* 0x000fe20000000f00 */
[----:B------:R-:W-:Y:S01]  /*99f0*/  IMAD.MOV.U32 R246, RZ, RZ, R252 ;  /* 0x000000fffff67224 */ /* 0x000fe200078e00fc */
[----:B------:R-:W-:-:S02]  /*9a00*/  MOV R252, R210 ;  /* 0x000000d200fc7202 */ /* 0x000fc40000000f00 */
[----:B------:R-:W-:Y:S02]  /*9a10*/  MOV R210, R212 ;  /* 0x000000d400d27202 */ /* 0x000fe40000000f00 */
[----:B------:R-:W-:Y:S01]  /*9a20*/  MOV R212, R214 ;  /* 0x000000d600d47202 */ /* 0x000fe20000000f00 */
[----:B------:R-:W-:Y:S01]  /*9a30*/  IMAD.MOV.U32 R214, RZ, RZ, R198 ;  /* 0x000000ffffd67224 */ /* 0x000fe200078e00c6 */
[----:B------:R-:W-:Y:S01]  /*9a40*/  MOV R198, R166 ;  /* 0x000000a600c67202 */ /* 0x000fe20000000f00 */
[----:B------:R-:W-:Y:S01]  /*9a50*/  HMMA.16816.F32 R168, R4, R20, R116 ;  /* 0x0000001404a8723c */ /* 0x000fe20000001874 */
[----:B------:R-:W-:Y:S01]  /*9a60*/  MOV R166, R164 ;  /* 0x000000a400a67202 */ /* 0x000fe20000000f00 */
[----:B------:R-:W-:-:S06]  /*9a70*/  FADD.FTZ R25, R227, R25 ;  /* 0x00000019e3197221 */ /* 0x000fcc0000010000 */
[----:B------:R-:W-:Y:S01]  /*9a80*/  HMMA.16816.F32 R172, R4, R22, R108 ;  /* 0x0000001604ac723c */ /* 0x000fe2000000186c */
[----:B------:R-:W-:-:S07]  /*9a90*/  MOV R211, R166 ;  /* 0x000000a600d37202 */ /* 0x000fce0000000f00 */
[----:B------:R-:W-:Y:S01]  /*9aa0*/  HMMA.16816.F32 R176, R4, R12, R176 ;  /* 0x0000000c04b0723c */ /* 0x000fe200000018b0 */
[----:B------:R-:W-:-:S07]  /*9ab0*/  IMAD.MOV.U32 R225, RZ, RZ, R138 ;  /* 0x000000ffffe17224 */ /* 0x000fce00078e008a */
[----:B------:R-:W-:Y:S01]  /*9ac0*/  HMMA.16816.F32 R180, R4, R14, R180 ;  /* 0x0000000e04b4723c */ /* 0x000fe200000018b4 */
[----:B------:R-:W-:-:S07]  /*9ad0*/  MOV R221, R152 ;  /* 0x0000009800dd7202 */ /* 0x000fce0000000f00 */
[C---:B------:R-:W-:Y:S08]  /*9ae0*/  HMMA.16816.F32 R184, R4.reuse, R8, R184 ;  /* 0x0000000804b8723c */ /* 0x040ff000000018b8 */
[C---:B------:R-:W-:Y:S08]  /*9af0*/  HMMA.16816.F32 R188, R4.reuse, R10, R188 ;  /* 0x0000000a04bc723c */ /* 0x040ff000000018bc */
[C---:B------:R-:W-:Y:S08]  /*9b00*/  HMMA.16816.F32 R192, R4.reuse, R16, R192 ;  /* 0x0000001004c0723c */ /* 0x040ff000000018c0 */
[----:B------:R-:W-:Y:S01]  /*9b10*/  HMMA.16816.F32 R28, R4, R18, R104 ;  /* 0x00000012041c723c */ /* 0x000fe20000001868 */
[----:B------:R-:W-:-:S02]  /*9b20*/  F2FP.F16.F32.PACK_AB R4, R35, R72 ;  /* 0x000000482304723e */ /* 0x000fc400000000ff */
[----:B------:R-:W-:Y:S02]  /*9b30*/  F2FP.F16.F32.PACK_AB R5, R27, R32 ;  /* 0x000000201b05723e */ /* 0x000fe400000000ff */
[----:B------:R-:W-:Y:S02]  /*9b40*/  F2FP.F16.F32.PACK_AB R6, R97, R73 ;  /* 0x000000496106723e */ /* 0x000fe400000000ff */
[----:B------:R-:W-:Y:S02]  /*9b50*/  F2FP.F16.F32.PACK_AB R7, R33, R34 ;  /* 0x000000222107723e */ /* 0x000fe400000000ff */
[----:B------:R-:W-:Y:S01]  /*9b60*/  MOV R226, R139 ;  /* 0x0000008b00e27202 */ /* 0x000fe20000000f00 */
[----:B------:R-:W-:Y:S01]  /*9b70*/  FADD.FTZ R26, R197, R26 ;  /* 0x0000001ac51a7221 */ /* 0x000fe20000010000 */
[----:B------:R-:W-:Y:S01]  /*9b80*/  FADD.FTZ R24, R196, R3 ;  /* 0x00000003c4187221 */ /* 0x000fe20000010000 */
[----:B------:R-:W-:Y:S02]  /*9b90*/  MOV R227, R142 ;  /* 0x0000008e00e37202 */ /* 0x000fe40000000f00 */
[----:B------:R-:W-:Y:S01]  /*9ba0*/  HMMA.16816.F32 R48, R4, R8, R48 ;  /* 0x000000080430723c */ /* 0x000fe20000001830 */
[----:B------:R-:W-:Y:S01]  /*9bb0*/  FADD.FTZ R9, R211, R25 ;  /* 0x00000019d3097221 */ /* 0x000fe20000010000 */
        /* <DEDUP_REMOVED lines=20> */
[----:B------:R-:W-:Y:S01]  /*9d00*/  HMMA.16816.F32 R56, R4, R10, R56 ;  /* 0x0000000a0438723c */ /* 0x000fe20000001838 */
[----:B------:R-:W-:Y:S01]  /*9d10*/  MOV R162, R153 ;  /* 0x0000009900a27202 */ /* 0x000fe20000000f00 */
[----:B--2---:R-:W-:Y:S01]  /*9d20*/  FADD.FTZ R9, R128, R9 ;  /* 0x0000000980097221 */ /* 0x004fe20000010000 */
[----:B------:R-:W-:-:S02]  /*9d30*/  IMAD.MOV.U32 R86, RZ, RZ, R196 ;  /* 0x000000ffff567224 */ /* 0x000fc400078e00c4 */
[----:B------:R-:W-:Y:S01]  /*9d40*/  FADD.FTZ R10, R82, R8 ;  /* 0x00000008520a7221 */ /* 0x000fe20000010000 */
[----:B------:R-:W-:Y:S01]  /*9d50*/  IMAD.MOV.U32 R153, RZ, RZ, R156 ;  /* 0x000000ffff997224 */ /* 0x000fe200078e009c */
[----:B------:R-:W-:Y:S01]  /*9d60*/  MOV R156, R252 ;  /* 0x000000fc009c7202 */ /* 0x000fe20000000f00 */
[----:B------:R-:W-:Y:S01]  /*9d70*/  FADD.FTZ R8, R240, R3 ;  /* 0x00000003f0087221 */ /* 0x000fe20000010000 */
[----:B------:R-:W-:Y:S01]  /*9d80*/  MOV R163, R217 ;  /* 0x000000d900a37202 */ /* 0x000fe20000000f00 */
[----:B------:R-:W-:Y:S01]  /*9d90*/  FADD.FTZ R2, R87, R2 ;  /* 0x0000000257027221 */ /* 0x000fe20000010000 */
[----:B------:R-:W-:Y:S01]  /*9da0*/  MOV R252, R210 ;  /* 0x000000d200fc7202 */ /* 0x000fe20000000f00 */
[----:B------:R-:W-:Y:S01]  /*9db0*/  HMMA.16816.F32 R52, R4, R20, R52 ;  /* 0x000000140434723c */ /* 0x000fe20000001834 */
[----:B------:R-:W-:Y:S01]  /*9dc0*/  MOV R157, R216 ;  /* 0x000000d8009d7202 */ /* 0x000fe20000000f00 */
[----:B------:R-:W-:Y:S01]  /*9dd0*/  FADD.FTZ R3, R86, R9 ;  /* 0x0000000956037221 */ /* 0x000fe20000010000 */
[----:B------:R-:W-:Y:S01]  /*9de0*/  MOV R210, R212 ;  /* 0x000000d400d27202 */ /* 0x000fe20000000f00 */
[----:B------:R-:W-:Y:S01]  /*9df0*/  IMAD.MOV.U32 R212, RZ, RZ, R214 ;  /* 0x000000ffffd47224 */ /* 0x000fe200078e00d6 */
[----:B------:R-:W-:-:S03]  /*9e00*/  MOV R164, R250 ;  /* 0x000000fa00a47202 */ /* 0x000fc60000000f00 */
[C---:B------:R-:W-:Y:S01]  /*9e10*/  HMMA.16816.F32 R44, R4.reuse, R22, R44 ;  /* 0x00000016042c723c */ /* 0x040fe2000000182c */
[----:B------:R-:W-:Y:S01]  /*9e20*/  MOV R214, R198 ;  /* 0x000000c600d67202 */ /* 0x000fe20000000f00 */
[----:B------:R-:W-:Y:S01]  /*9e30*/  FADD.FTZ R2, R163, R2 ;  /* 0x00000002a3027221 */ /* 0x000fe20000010000 */
[----:B------:R-:W-:Y:S01]  /*9e40*/  MOV R91, R153 ;  /* 0x00000099005b7202 */ /* 0x000fe20000000f00 */
[----:B------:R-:W-:Y:S01]  /*9e50*/  FADD.FTZ R3, R157, R3 ;  /* 0x000000039d037221 */ /* 0x000fe20000010000 */
[----:B------:R-:W-:Y:S01]  /*9e60*/  MOV R90, R162 ;  /* 0x000000a2005a7202 */ /* 0x000fe20000000f00 */
[----:B------:R-:W-:Y:S02]  /*9e70*/  IMAD.MOV.U32 R166, RZ, RZ, R141 ;  /* 0x000000ffffa67224 */ /* 0x000fe400078e008d */
[----:B------:R-:W-:Y:S01]  /*9e80*/  HMMA.16816.F32 R40, R4, R12, R40 ;  /* 0x0000000c0428723c */ /* 0x000fe20000001828 */
[----:B------:R-:W-:Y:S01]  /*9e90*/  MOV R198, R167 ;  /* 0x000000a700c67202 */ /* 0x000fe20000000f00 */
[----:B------:R-:W-:Y:S01]  /*9ea0*/  LDSM.16.MT88.4 R136, [R136+0xb800] ;  /* 0x00b800008888783b */ /* 0x000fe20000004200 */
[----:B------:R-:W-:-:S05]  /*9eb0*/  MOV R92, R156 ;  /* 0x0000009c005c7202 */ /* 0x000fca0000000f00 */
[----:B------:R-:W-:Y:S01]  /*9ec0*/  HMMA.16816.F32 R36, R4, R14, R36 ;  /* 0x0000000e0424723c */ /* 0x000fe20000001824 */
[----:B------:R-:W-:Y:S01]  /*9ed0*/  MOV R160, R164 ;  /* 0x000000a400a07202 */ /* 0x000fe20000000f00 */
[----:B------:R-:W-:Y:S01]  /*9ee0*/  IMAD.MOV.U32 R93, RZ, RZ, R252 ;  /* 0x000000ffff5d7224 */ /* 0x000fe200078e00fc */
[----:B------:R-:W-:-:S05]  /*9ef0*/  MOV R167, R147 ;  /* 0x0000009300a77202 */ /* 0x000fca0000000f00 */
[----:B------:R-:W-:Y:S01]  /*9f00*/  HMMA.16816.F32 R64, R4, R16, R64 ;  /* 0x000000100440723c */ /* 0x000fe20000001840 */
[----:B------:R-:W-:-:S07]  /*9f10*/  MOV R164, R145 ;  /* 0x0000009100a47202 */ /* 0x000fce0000000f00 */
[----:B------:R-:W-:Y:S01]  /*9f20*/  HMMA.16816.F32 R60, R4, R18, R60 ;  /* 0x00000012043c723c */ /* 0x000fe2000000183c */
[----:B------:R-:W-:Y:S01]  /*9f30*/  FADD.FTZ R5, R158, R10 ;  /* 0x0000000a9e057221 */ /* 0x000fe20000010000 */
[----:B------:R-:W-:Y:S01]  /*9f40*/  FADD.FTZ R4, R150, R8 ;  /* 0x0000000896047221 */ /* 0x000fe20000010000 */
[----:B------:R-:W-:Y:S01]  /*9f50*/  MOV R95, R214 ;  /* 0x000000d6005f7202 */ /* 0x000fe20000000f00 */
[----:B------:R-:W-:Y:S01]  /*9f60*/  FADD.FTZ R2, R91, R2 ;  /* 0x000000025b027221 */ /* 0x000fe20000010000 */
[----:B------:R-:W-:Y:S01]  /*9f70*/  FADD.FTZ R5, R155, R5 ;  /* 0x000000059b057221 */ /* 0x000fe20000010000 */
[----:B------:R-:W-:Y:S01]  /*9f80*/  FADD.FTZ R4, R151, R4 ;  /* 0x0000000497047221 */ /* 0x000fe20000010000 */
[----:B------:R-:W-:Y:S01]  /*9f90*/  MOV R94, R210 ;  /* 0x000000d2005e7202 */ /* 0x000fe20000000f00 */
[----:B------:R-:W-:Y:S01]  /*9fa0*/  FADD.FTZ R3, R90, R3 ;  /* 0x000000035a037221 */ /* 0x000fe20000010000 */
        /* <DEDUP_REMOVED lines=14> */
[----:B------:R-:W-:Y:S02]  /*a090*/  IMAD.MOV.U32 R221, RZ, RZ, R225 ;  /* 0x000000ffffdd7224 */ /* 0x000fe400078e00e1 */
[----:B------:R-:W-:Y:S01]  /*a0a0*/  FADD.FTZ R2, R103, R2 ;  /* 0x0000000267027221 */ /* 0x000fe20000010000 */
[----:B------:R-:W-:Y:S01]  /*a0b0*/  MOV R225, R226 ;  /* 0x000000e200e17202 */ /* 0x000fe20000000f00 */
[----:B------:R-:W-:Y:S01]  /*a0c0*/  FADD.FTZ R3, R102, R3 ;  /* 0x0000000366037221 */ /* 0x000fe20000010000 */
        /* <DEDUP_REMOVED lines=57> */
[----:B------:R-:W-:-:S02]  /*a460*/  FADD.FTZ R4, R127, R4 ;  /* 0x000000047f047221 */ /* 0x000fc40000010000 */
[----:B------:R-:W3:Y:S01]  /*a470*/  LDSM.16.MT88.4 R140, [R124+0xb800] ;  /* 0x00b800007c8c783b */ /* 0x000ee20000004200 */
[----:B------:R-:W-:Y:S01]  /*a480*/  FADD.FTZ R2, R208, R2 ;  /* 0x00000002d0027221 */ /* 0x000fe20000010000 */
[----:B------:R-:W-:Y:S02]  /*a490*/  FADD.FTZ R3, R222, R3 ;  /* 0x00000003de037221 */ /* 0x000fe40000010000 */
[----:B------:R-:W4:Y:S01]  /*a4a0*/  LDSM.16.MT88.4 R12, [R71+0xb800] ;  /* 0x00b80000470c783b */ /* 0x000f220000004200 */
[----:B------:R-:W-:Y:S01]  /*a4b0*/  FADD.FTZ R5, R72, R5 ;  /* 0x0000000548057221 */ /* 0x000fe20000010000 */
[----:B------:R-:W-:Y:S01]  /*a4c0*/  FADD.FTZ R4, R32, R4 ;  /* 0x0000000420047221 */ /* 0x000fe20000010000 */
[----:B------:R-:W1:Y:S01]  /*a4d0*/  MUFU.EX2 R6, R130 ;  /* 0x0000008200067308 */ /* 0x000e620000000800 */
[----:B------:R-:W-:Y:S01]  /*a4e0*/  FADD.FTZ R2, R74, R2 ;  /* 0x000000024a027221 */ /* 0x000fe20000010000 */
        /* <DEDUP_REMOVED lines=9> */
[----:B------:R2:W5:Y:S01]  /*a580*/  LDL.LU R250, [R1+0xd0] ;  /* 0x0000d00001fa7983 */ /* 0x0005620000300800 */
[----:B------:R-:W1:Y:S01]  /*a590*/  MUFU.EX2 R16, R134 ;  /* 0x0000008600107308 */ /* 0x000e620000000800 */
[----:B------:R-:W-:Y:S01]  /*a5a0*/  FADD.FTZ R2, R76, R2 ;  /* 0x000000024c027221 */ /* 0x000fe20000010000 */
[----:B------:R-:W-:-:S02]  /*a5b0*/  FADD.FTZ R3, R79, R3 ;  /* 0x000000034f037221 */ /* 0x000fc40000010000 */
[----:B------:R-:W3:Y:S01]  /*a5c0*/  MUFU.EX2 R17, R133 ;  /* 0x0000008500117308 */ /* 0x000ee20000000800 */
[----:B------:R-:W-:Y:S01]  /*a5d0*/  FADD.FTZ R5, R97, R5 ;  /* 0x0000000561057221 */ /* 0x000fe20000010000 */
[----:B------:R-:W-:Y:S02]  /*a5e0*/  FADD.FTZ R4, R33, R4 ;  /* 0x0000000421047221 */ /* 0x000fe40000010000 */
[----:B------:R-:W2:Y:S01]  /*a5f0*/  MUFU.EX2 R18, R149 ;  /* 0x0000009500127308 */ /* 0x000ea20000000800 */
[----:B------:R-:W-:Y:S01]  /*a600*/  FADD.FTZ R2, R78, R2 ;  /* 0x000000024e027221 */ /* 0x000fe20000010000 */
[----:B------:R-:W-:Y:S02]  /*a610*/  FADD.FTZ R3, R84, R3 ;  /* 0x0000000354037221 */ /* 0x000fe40000010000 */
[----:B------:R-:W4:Y:S01]  /*a620*/  MUFU.EX2 R19, R132 ;  /* 0x0000008400137308 */ /* 0x000f220000000800 */
[----:B-1----:R-:W-:Y:S01]  /*a630*/  FADD.FTZ R5, R6, R5 ;  /* 0x0000000506057221 */ /* 0x002fe20000010000 */
[----:B------:R-:W-:-:S02]  /*a640*/  FADD.FTZ R4, R7, R4 ;  /* 0x0000000407047221 */ /* 0x000fc40000010000 */
[----:B------:R-:W1:Y:S01]  /*a650*/  MUFU.EX2 R20, R148 ;  /* 0x0000009400147308 */ /* 0x000e620000000800 */
[----:B------:R-:W-:Y:S01]  /*a660*/  FADD.FTZ R2, R121, R2 ;  /* 0x0000000279027221 */ /* 0x000fe20000010000 */
[----:B------:R-:W-:Y:S01]  /*a670*/  FADD.FTZ R3, R120, R3 ;  /* 0x0000000378037221 */ /* 0x000fe20000010000 */
[----:B------:R-:W-:Y:S01]  /*a680*/  FADD.FTZ R5, R11, R5 ;  /* 0x000000050b057221 */ /* 0x000fe20000010000 */
[----:B------:R-:W-:Y:S01]  /*a690*/  FADD.FTZ R4, R16, R4 ;  /* 0x0000000410047221 */ /* 0x000fe20000010000 */
[----:B------:R-:W-:Y:S01]  /*a6a0*/  FADD.FTZ R2, R125, R2 ;  /* 0x000000027d027221 */ /* 0x000fe20000010000 */
[----:B------:R-:W-:Y:S01]  /*a6b0*/  FADD.FTZ R3, R115, R3 ;  /* 0x0000000373037221 */ /* 0x000fe20000010000 */
[----:B---3--:R-:W-:Y:S01]  /*a6c0*/  FADD.FTZ R5, R17, R5 ;  /* 0x0000000511057221 */ /* 0x008fe20000010000 */
[----:B--2---:R-:W-:Y:S01]  /*a6d0*/  FADD.FTZ R4, R18, R4 ;  /* 0x0000000412047221 */ /* 0x004fe20000010000 */
[----:B------:R2:W5:Y:S01]  /*a6e0*/  LDL.LU R248, [R1+0xcc] ;  /* 0x0000cc0001f87983 */ /* 0x0005620000300800 */
[----:B------:R-:W-:Y:S01]  /*a6f0*/  FADD.FTZ R2, R123, R2 ;  /* 0x000000027b027221 */ /* 0x000fe20000010000 */
[----:B------:R-:W-:Y:S01]  /*a700*/  FADD.FTZ R3, R114, R3 ;  /* 0x0000000372037221 */ /* 0x000fe20000010000 */
[----:B----4-:R-:W-:Y:S01]  /*a710*/  FADD.FTZ R5, R19, R5 ;  /* 0x0000000513057221 */ /* 0x010fe20000010000 */
[----:B------:R2:W5:Y:S01]  /*a720*/  LDL.LU R247, [R1+0xc8] ;  /* 0x0000c80001f77983 */ /* 0x0005620000300800 */
[----:B------:R-:W-:Y:S01]  /*a730*/  F2FP.F16.F32.PACK_AB R196, R115, R120 ;  /* 0x0000007873c4723e */ /* 0x000fe200000000ff */
[----:B-1----:R-:W-:Y:S01]  /*a740*/  FADD.FTZ R4, R20, R4 ;  /* 0x0000000414047221 */ /* 0x002fe20000010000 */
        /* <DEDUP_REMOVED lines=18> */
[----:B------:R2:W-:Y:S01]  /*a870*/  STL [R1+0x9c], R2 ;  /* 0x00009c0201007387 */ /* 0x0005e20000100800 */
[----:B------:R-:W1:Y:S04]  /*a880*/  S2R R240, SR_TID.X ;  /* 0x0000000000f07919 */ /* 0x000e680000002100 */
[C---:B------:R-:W-:Y:S01]  /*a890*/  HMMA.16816.F32 R176, R196.reuse, R140, R176 ;  /* 0x0000008cc4b0723c */ /* 0x040fe200000018b0 */
[----:B------:R2:W-:Y:S07]  /*a8a0*/  STL [R1+0xa0], R3 ;  /* 0x0000a00301007387 */ /* 0x0005ee0000100800 */
        /* <DEDUP_REMOVED lines=10> */
[----:B------:R-:W-:Y:S01]  /*a950*/  HMMA.16816.F32 R152, R148, R12, R64 ;  /* 0x0000000c9498723c */ /* 0x000fe20000001840 */
[----:B------:R-:W-:-:S07]  /*a960*/  UISETP.GT.AND UP0, UPT, UR9, UR16, UPT ;  /* 0x000000100900728c */ /* 0x000fce000bf04270 */
[-C--:B------:R-:W-:Y:S08]  /*a970*/  HMMA.16816.F32 R196, R196, R14.reuse, R28 ;  /* 0x0000000ec4c4723c */ /* 0x080ff0000000181c */
[----:B------:R-:W-:Y:S01]  /*a980*/  HMMA.16816.F32 R148, R148, R14, R60 ;  /* 0x0000000e9494723c */ /* 0x000fe2000000183c */
[----:B------:R-:W-:Y:S01]  /*a990*/  MOV R238, 0x20 ;  /* 0x0000002000ee7802 */ /* 0x000fe20000000f00 */
[----:B------:R-:W-:-:S03]  /*a9a0*/  NOP ;  /* 0x0000000000007918 */ /* 0x000fc60000000000 */
[----:B-12---:R-:W-:-:S15]  /*a9b0*/  BRA.U !UP0, `(.L_x_632) ;  /* 0x0000009108e47547 */ /* 0x006fde000b800000 */
[----:B------:R-:W2:Y:S01]  /*a9c0*/  LDL R210, [R1+0xb0] ;  /* 0x0000b00001d27983 */ /* 0x000ea20000100800 */
[----:B------:R-:W1:Y:S03]  /*a9d0*/  LDC.64 R2, c[0x0][0x3c0] ;  /* 0x0000f000ff027b82 */ /* 0x000e660000000a00 */
[----:B------:R-:W3:Y:S04]  /*a9e0*/  LDL R212, [R1+0x58] ;  /* 0x0000580001d47983 */ /* 0x000ee80000100800 */
[----:B------:R-:W4:Y:S01]  /*a9f0*/  LDL R214, [R1+0x54] ;  /* 0x0000540001d67983 */ /* 0x000f220000100800 */
[----:B------:R-:W-:Y:S01]  /*aa00*/  UIADD3 UR6, UPT, UPT, UR4, -0x2, URZ ;  /* 0xfffffffe04067890 */ /* 0x000fe2000fffe0ff */
[----:B------:R-:W-:-:S04]  /*aa10*/  DEPBAR.LE SB0, 0x0 ;  /* 0x000080000000791a */ /* 0x000fc80000000000 */
[----:B------:R-:W-:Y:S01]  /*aa20*/  SEL R71, R238, 0xffffffe0, !P2 ;  /* 0xffffffe0ee477807 */ /* 0x000fe20005000000 */
[----:B------:R-:W-:Y:S04]  /*aa30*/  STL [R1+0xfc], R151 ;  /* 0x0000fc9701007387 */ /* 0x000fe80000100800 */
[----:B------:R-:W-:Y:S04]  /*aa40*/  STL [R1+0xf8], R150 ;  /* 0x0000f89601007387 */ /* 0x000fe80000100800 */
[----:B------:R-:W-:Y:S01]  /*aa50*/  STL [R1+0xf4], R149 ;  /* 0x0000f49501007387 */ /* 0x000fe20000100800 */
[C---:B-1----:R-:W-:Y:S01]  /*aa60*/  IMAD.WIDE.U32 R4, R2.reuse, UR6, RZ ;  /* 0x0000000602047c25 */ /* 0x042fe2000f8e00ff */
[----:B------:R-:W-:-:S02]  /*aa70*/  SHF.L.U64.HI R8, R2, 0x4, R3 ;  /* 0x0000000402087819 */ /* 0x000fc40000010203 */
[----:B------:R-:W-:Y:S01]  /*aa80*/  STL [R1+0xf0], R148 ;  /* 0x0000f09401007387 */ /* 0x000fe20000100800 */
[C---:B------:R-:W-:Y:S01]  /*aa90*/  SHF.L.U64.HI R19, R2.reuse, 0x5, R3 ;  /* 0x0000000502137819 */ /* 0x040fe20000010203 */
[C---:B------:R-:W-:Y:S02]  /*aaa0*/  IMAD.SHL.U32 R9, R2.reuse, 0x10, RZ ;  /* 0x0000001002097824 */ /* 0x040fe400078e00ff */
[----:B------:R-:W-:Y:S01]  /*aab0*/  IMAD R10, R3, UR6, R5 ;  /* 0x00000006030a7c24 */ /* 0x000fe2000f8e0205 */
[----:B------:R-:W-:Y:S01]  /*aac0*/  STL [R1+0xec], R147 ;  /* 0x0000ec9301007387 */ /* 0x000fe20000100800 */
[----:B------:R-:W-:Y:S01]  /*aad0*/  IMAD.SHL.U32 R11, R2, 0x20, RZ ;  /* 0x00000020020b7824 */ /* 0x000fe200078e00ff */
[----:B------:R-:W-:Y:S01]  /*aae0*/  BAR.SYNC.DEFER_BLOCKING 0x0 ;  /* 0x0000000000007b1d */ /* 0x000fe20000010000 */
[----:B------:R-:W-:-:S04]  /*aaf0*/  LEA R5, P0, R4, R9, 0x7 ;  /* 0x0000000904057211 */ /* 0x000fc800078038ff */
[----:B------:R-:W-:Y:S02]  /*ab00*/  LEA.HI.X R6, R4, R8, R10, 0x7, P0 ;  /* 0x0000000804067211 */ /* 0x000fe400000f3c0a */
[C---:B------:R-:W-:Y:S01]  /*ab10*/  LEA R7, P0, R2.reuse, R5, 0x6 ;  /* 0x0000000502077211 */ /* 0x040fe200078030ff */
[----:B------:R-:W-:Y:S03]  /*ab20*/  STL [R1+0xe8], R146 ;  /* 0x0000e89201007387 */ /* 0x000fe60000100800 */
[----:B------:R-:W-:Y:S01]  /*ab30*/  LEA.HI.X R3, R2, R6, R3, 0x6, P0 ;  /* 0x0000000602037211 */ /* 0x000fe200000f3403 */
        /* <DEDUP_REMOVED lines=10> */
[----:B-----5:R-:W-:Y:S04]  /*abe0*/  STL [R1+0xbc], R83 ;  /* 0x0000bc5301007387 */ /* 0x020fe80000100800 */
[----:B------:R-:W-:Y:S04]  /*abf0*/  STL [R1+0xb8], R82 ;  /* 0x0000b85201007387 */ /* 0x000fe80000100800 */
[----:B------:R-:W-:Y:S01]  /*ac00*/  STL [R1+0xb4], R68 ;  /* 0x0000b44401007387 */ /* 0x000fe20000100800 */
[----:B--2---:R-:W-:-:S02]  /*ac10*/  LOP3.LUT R250, R210, 0x1f8, RZ, 0xc0, !PT ;  /* 0x000001f8d2fa7812 */ /* 0x004fc400078ec0ff */
[----:B---3--:R-:W-:Y:S02]  /*ac20*/  LEA R12, P3, R4, R212, 0x8 ;  /* 0x000000d4040c7211 */ /* 0x008fe400078640ff */
[----:B------:R-:W-:Y:S02]  /*ac30*/  LOP3.LUT R250, R250, 0x38, R240, 0x78, !PT ;  /* 0x00000038fafa7812 */ /* 0x000fe400078e78f0 */
[----:B----4-:R-:W-:Y:S02]  /*ac40*/  LEA.HI.X R13, R4, R214, R10, 0x8, P3 ;  /* 0x000000d6040d7211 */ /* 0x010fe400018f440a */
[C---:B------:R-:W-:Y:S02]  /*ac50*/  IADD3 R4, P0, PT, R5.reuse, R9, RZ ;  /* 0x0000000905047210 */ /* 0x040fe40007f1e0ff */
[----:B------:R-:W-:Y:S02]  /*ac60*/  LOP3.LUT R250, R250, 0x1e00, R210, 0xf8, !PT ;  /* 0x00001e00fafa7812 */ /* 0x000fe400078ef8d2 */
[----:B------:R-:W-:Y:S01]  /*ac70*/  LEA R16, P4, R5, R212, 0x1 ;  /* 0x000000d405107211 */ /* 0x000fe200078808ff */
[----:B------:R-:W-:Y:S01]  /*ac80*/  IMAD.X R10, R6, 0x1, R8, P0 ;  /* 0x00000001060a7824 */ /* 0x000fe200000e0608 */
[----:B------:R-:W-:-:S02]  /*ac90*/  LEA R250, R250, UR5, 0x1 ;  /* 0x00000005fafa7c11 */ /* 0x000fc4000f8e08ff */
[----:B------:R-:W-:Y:S02]  /*aca0*/  IADD3 R2, P0, PT, R11, R5, RZ ;  /* 0x000000050b027210 */ /* 0x000fe40007f1e0ff */
[C---:B------:R-:W-:Y:S01]  /*acb0*/  LEA R14, P3, R4.reuse, R212, 0x1 ;  /* 0x000000d4040e7211 */ /* 0x040fe200078608ff */
[----:B------:R-:W-:Y:S01]  /*acc0*/  @!PT LDS RZ, [RZ] ;  /* 0x00000000fffff984 */ /* 0x000fe20000000800 */
[----:B------:R-:W-:Y:S01]  /*acd0*/  @!PT LDS RZ, [RZ] ;  /* 0x00000000fffff984 */ /* 0x000fe20000000800 */
[----:B------:R-:W-:Y:S01]  /*ace0*/  @!PT LDS RZ, [RZ] ;  /* 0x00000000fffff984 */ /* 0x000fe20000000800 */
[----:B------:R1:W-:Y:S01]  /*acf0*/  LDGSTS.E.BYPASS.LTC128B.128 [R250+0x8000], desc[UR20][R12.64] ;  /* 0x080000000cfa7fae */ /* 0x0003e2000b981a14 */
[-CC-:B------:R-:W-:Y:S01]  /*ad00*/  LEA.HI.X R17, R5, R214.reuse, R6.reuse, 0x1, P4 ;  /* 0x000000d605117211 */ /* 0x180fe200020f0c06 */
[----:B------:R-:W-:Y:S01]  /*ad10*/  IMAD.X R6, R19, 0x1, R6, P0 ;  /* 0x0000000113067824 */ /* 0x000fe200000e0606 */
[----:B------:R-:W-:Y:S02]  /*ad20*/  LEA.HI.X R15, R4, R214, R10, 0x1, P3 ;  /* 0x000000d6040f7211 */ /* 0x000fe400018f0c0a */
[----:B------:R-:W-:Y:S01]  /*ad30*/  IADD3 R18, P5, PT, R2, R9, RZ ;  /* 0x0000000902127210 */ /* 0x000fe20007fbe0ff */
[----:B------:R-:W-:Y:S01]  /*ad40*/  LDGSTS.E.BYPASS.LTC128B.128 [R250+0x8800], desc[UR20][R16.64] ;  /* 0x0880000010fa7fae */ /* 0x000fe2000b981a14 */
[----:B------:R-:W-:-:S02]  /*ad50*/  LEA R10, P4, R7, R212, 0x1 ;  /* 0x000000d4070a7211 */ /* 0x000fc400078808ff */
[----:B------:R-:W-:Y:S01]  /*ad60*/  IADD3 R5, P3, PT, R7, R9, RZ ;  /* 0x0000000907057210 */ /* 0x000fe20007f7e0ff */
[--C-:B------:R-:W-:Y:S01]  /*ad70*/  IMAD.X R20, R6, 0x1, R8.reuse, P5 ;  /* 0x0000000106147824 */ /* 0x100fe200028e0608 */
[----:B------:R-:W-:Y:S03]  /*ad80*/  LDGSTS.E.BYPASS.LTC128B.128 [R250+0x9000], desc[UR20][R14.64] ;  /* 0x090000000efa7fae */ /* 0x000fe6000b981a14 */
[----:B------:R-:W-:Y:S01]  /*ad90*/  IMAD.X R8, R3, 0x1, R8, P3 ;  /* 0x0000000103087824 */ /* 0x000fe200018e0608 */
[----:B------:R-:W-:-:S04]  /*ada0*/  LEA R4, P3, R5, R212, 0x1 ;  /* 0x000000d405047211 */ /* 0x000fc800078608ff */
[----:B------:R-:W-:Y:S02]  /*adb0*/  LEA.HI.X R5, R5, R214, R8, 0x1, P3 ;  /* 0x000000d605057211 */ /* 0x000fe400018f0c08 */
[----:B-1----:R-:W-:-:S04]  /*adc0*/  LEA R12, P0, R2, R212, 0x1 ;  /* 0x000000d4020c7211 */ /* 0x002fc800078008ff */
[-C--:B------:R-:W-:Y:S02]  /*add0*/  LEA.HI.X R13, R2, R214.reuse, R6, 0x1, P0 ;  /* 0x000000d6020d7211 */ /* 0x080fe400000f0c06 */
[C---:B------:R-:W-:Y:S02]  /*ade0*/  IADD3 R9, P0, PT, R7.reuse, R11, RZ ;  /* 0x0000000b07097210 */ /* 0x040fe40007f1e0ff */
[----:B------:R-:W-:Y:S01]  /*adf0*/  LEA.HI.X R11, R7, R214, R3, 0x1, P4 ;  /* 0x000000d6070b7211 */ /* 0x000fe200020f0c03 */
[----:B------:R-:W-:Y:S01]  /*ae00*/  LDGSTS.E.BYPASS.LTC128B.128 [R250+0x9800], desc[UR20][R12.64] ;  /* 0x098000000cfa7fae */ /* 0x000fe2000b981a14 */
[CC--:B------:R-:W-:Y:S01]  /*ae10*/  LEA R6, P4, R18.reuse, R212.reuse, 0x1 ;  /* 0x000000d412067211 */ /* 0x0c0fe200078808ff */
[----:B------:R-:W-:Y:S01]  /*ae20*/  IMAD.X R3, R3, 0x1, R19, P0 ;  /* 0x0000000103037824 */ /* 0x000fe200000e0613 */
[----:B------:R-:W-:Y:S02]  /*ae30*/  LEA R2, P0, R9, R212, 0x1 ;  /* 0x000000d409027211 */ /* 0x000fe400078008ff */
[----:B------:R-:W-:-:S02]  /*ae40*/  LEA.HI.X R7, R18, R214, R20, 0x1, P4 ;  /* 0x000000d612077211 */ /* 0x000fc400020f0c14 */
[----:B------:R-:W-:-:S03]  /*ae50*/  LEA.HI.X R3, R9, R214, R3, 0x1, P0 ;  /* 0x000000d609037211 */ /* 0x000fc600000f0c03 */
[----:B------:R-:W-:Y:S04]  /*ae60*/  LDGSTS.E.BYPASS.LTC128B.128 [R250+0xa000], desc[UR20][R6.64] ;  /* 0x0a00000006fa7fae */ /* 0x000fe8000b981a14 */
[----:B------:R1:W-:Y:S04]  /*ae70*/  LDGSTS.E.BYPASS.LTC128B.128 [R250+0xa800], desc[UR20][R10.64] ;  /* 0x0a8000000afa7fae */ /* 0x0003e8000b981a14 */
[----:B------:R-:W-:Y:S04]  /*ae80*/  LDGSTS.E.BYPASS.LTC128B.128 [R250+0xb000], desc[UR20][R4.64] ;  /* 0x0b00000004fa7fae */ /* 0x000fe8000b981a14 */
[----:B------:R2:W-:Y:S04]  /*ae90*/  LDGSTS.E.BYPASS.LTC128B.128 [R250+0xb800], desc[UR20][R2.64] ;  /* 0x0b80000002fa7fae */ /* 0x0005e8000b981a14 */
[----:B------:R-:W-:Y:S04]  /*aea0*/  LDSM.16.M88.4 R56, [R228+0x5000] ;  /* 0x00500000e438783b */ /* 0x000fe80000000200 */
[----:B------:R-:W-:Y:S04]  /*aeb0*/  LDSM.16.M88.4 R52, [R228+0x5800] ;  /* 0x00580000e434783b */ /* 0x000fe80000000200 */
[----:B------:R-:W-:Y:S04]  /*aec0*/  LDSM.16.M88.4 R48, [R228+0x6000] ;  /* 0x00600000e430783b */ /* 0x000fe80000000200 */
[----:B------:R-:W-:Y:S04]  /*aed0*/  LDSM.16.M88.4 R44, [R228+0x6800] ;  /* 0x00680000e42c783b */ /* 0x000fe80000000200 */
[----:B-1----:R-:W1:Y:S04]  /*aee0*/  LDSM.16.M88.4 R8, [R234+0x2000] ;  /* 0x00200000ea08783b */ /* 0x002e680000000200 */
[----:B------:R-:W-:Y:S01]  /*aef0*/  LDSM.16.M88.4 R40, [R228+0x7000] ;  /* 0x00700000e428783b */ /* 0x000fe20000000200 */
[----:B--2---:R-:W-:-:S03]  /*af00*/  IMAD.IADD R2, R228, 0x1, R71 ;  /* 0x00000001e4027824 */ /* 0x004fc600078e0247 */
[----:B------:R-:W-:Y:S01]  /*af10*/  LDSM.16.M88.4 R36, [R228+0x7800] ;  /* 0x00780000e424783b */ /* 0x000fe20000000200 */
[----:B------:R-:W-:-:S03]  /*af20*/  IMAD.IADD R3, R234, 0x1, R71 ;  /* 0x00000001ea037824 */ /* 0x000fc600078e0247 */
[----:B------:R-:W-:Y:S04]  /*af30*/  LDSM.16.M88.4 R24, [R2+0x5000] ;  /* 0x005000000218783b */ /* 0x000fe80000000200 */
[----:B------:R-:W2:Y:S04]  /*af40*/  LDSM.16.M88.4 R4, [R3+0x2000] ;  /* 0x002000000304783b */ /* 0x000ea80000000200 */
[----:B------:R-:W3:Y:S04]  /*af50*/  LDSM.16.M88.4 R20, [R2+0x5800] ;  /* 0x005800000214783b */ /* 0x000ee80000000200 */
[----:B------:R-:W4:Y:S04]  /*af60*/  LDSM.16.M88.4 R16, [R2+0x6000] ;  /* 0x006000000210783b */ /* 0x000f280000000200 */
[----:B------:R-:W-:Y:S04]  /*af70*/  LDSM.16.M88.4 R72, [R2+0x6800] ;  /* 0x006800000248783b */ /* 0x000fe80000000200 */
[----:B------:R-:W-:Y:S04]  /*af80*/  LDSM.16.M88.4 R84, [R2+0x7000] ;  /* 0x007000000254783b */ /* 0x000fe80000000200 */
[----:B------:R-:W-:Y:S01]  /*af90*/  LDSM.16.M88.4 R76, [R2+0x7800] ;  /* 0x00780000024c783b */ /* 0x000fe20000000200 */
[C---:B-1----:R-:W-:Y:S03]  /*afa0*/  HMMA.16816.F32 R92, R8.reuse, R56, RZ ;  /* 0x00000038085c723c */ /* 0x042fe600000018ff */
[----:B------:R-:W1:Y:S04]  /*afb0*/  LDSM.16.M88.4 R64, [R228+0x4000] ;  /* 0x00400000e440783b */ /* 0x000e680000000200 */
[----:B------:R-:W1:Y:S01]  /*afc0*/  LDSM.16.M88.4 R60, [R228+0x4800] ;  /* 0x00480000e43c783b */ /* 0x000e620000000200 */
[C---:B------:R-:W-:Y:S03]  /*afd0*/  HMMA.16816.F32 R216, R8.reuse, R52, RZ ;  /* 0x0000003408d8723c */ /* 0x040fe600000018ff */
[----:B------:R-:W1:Y:S04]  /*afe0*/  LDSM.16.M88.4 R32, [R2+0x4000] ;  /* 0x004000000220783b */ /* 0x000e680000000200 */
[----:B------:R-:W1:Y:S01]  /*aff0*/  LDSM.16.M88.4 R28, [R2+0x4800] ;  /* 0x00480000021c783b */ /* 0x000e620000000200 */
[----:B------:R-:W-:Y:S03]  /*b000*/  HMMA.16816.F32 R132, R8, R48, RZ ;  /* 0x000000300884723c */ /* 0x000fe600000018ff */
[----:B------:R-:W1:Y:S04]  /*b010*/  LDSM.16.M88.4 R12, [R234] ;  /* 0x00000000ea0c783b */ /* 0x000e680000000200 */
[----:B------:R-:W0:Y:S01]  /*b020*/  LDGDEPBAR ;  /* 0x00000000000079af */ /* 0x000e220000000000 */
[C---:B--2---:R-:W-:Y:S08]  /*b030*/  HMMA.16816.F32 R136, R4.reuse, R24, R92 ;  /* 0x000000180488723c */ /* 0x044ff0000000185c */
[----:B---3--:R-:W-:Y:S08]  /*b040*/  HMMA.16816.F32 R92, R4, R20, R216 ;  /* 0x00000014045c723c */ /* 0x008ff000000018d8 */
[----:B------:R-:W-:Y:S03]  /*b050*/  HMMA.16816.F32 R120, R8, R44, RZ ;  /* 0x0000002c0878723c */ /* 0x000fe600000018ff */
[----:B------:R-:W-:-:S02]  /*b060*/  IMAD.MOV.U32 R236, RZ, RZ, R136 ;  /* 0x000000ffffec7224 */ /* 0x000fc400078e0088 */
[----:B------:R-:W-:Y:S02]  /*b070*/  IMAD.MOV.U32 R237, RZ, RZ, R139 ;  /* 0x000000ffffed7224 */ /* 0x000fe400078e008b */
[----:B------:R-:W-:Y:S01]  /*b080*/  IMAD.MOV.U32 R239, RZ, RZ, R137 ;  /* 0x000000ffffef7224 */ /* 0x000fe200078e0089 */
[C---:B------:R-:W-:Y:S01]  /*b090*/  HMMA.16816.F32 R112, R8.reuse, R40, RZ ;  /* 0x000000280870723c */ /* 0x040fe200000018ff */
[----:B------:R-:W-:Y:S02]  /*b0a0*/  IMAD.MOV.U32 R238, RZ, RZ, R138 ;  /* 0x000000ffffee7224 */ /* 0x000fe400078e008a */
[----:B------:R-:W-:Y:S02]  /*b0b0*/  IMAD.MOV.U32 R149, RZ, RZ, R92 ;  /* 0x000000ffff957224 */ /* 0x000fe400078e005c */
[----:B------:R-:W-:Y:S02]  /*b0c0*/  IMAD.MOV.U32 R148, RZ, RZ, R93 ;  /* 0x000000ffff947224 */ /* 0x000fe400078e005d */
[----:B------:R-:W-:Y:S01]  /*b0d0*/  IMAD.MOV.U32 R147, RZ, RZ, R94 ;  /* 0x000000ffff937224 */ /* 0x000fe200078e005e */
[----:B------:R-:W-:Y:S01]  /*b0e0*/  HMMA.16816.F32 R104, R8, R36, RZ ;  /* 0x000000240868723c */ /* 0x000fe200000018ff */
[----:B------:R-:W-:-:S07]  /*b0f0*/  IMAD.MOV.U32 R146, RZ, RZ, R95 ;  /* 0x000000ffff927224 */ /* 0x000fce00078e005f */
[----:B----4-:R-:W-:Y:S08]  /*b100*/  HMMA.16816.F32 R92, R4, R16, R132 ;  /* 0x00000010045c723c */ /* 0x010ff00000001884 */
[C---:B------:R-:W-:Y:S08]  /*b110*/  HMMA.16816.F32 R124, R8.reuse, R50, RZ ;  /* 0x00000032087c723c */ /* 0x040ff000000018ff */
[----:B------:R-:W-:Y:S03]  /*b120*/  HMMA.16816.F32 R116, R8, R46, RZ ;  /* 0x0000002e0874723c */ /* 0x000fe600000018ff */
[----:B------:R-:W-:-:S02]  /*b130*/  IMAD.MOV.U32 R145, RZ, RZ, R92 ;  /* 0x000000ffff917224 */ /* 0x000fc400078e005c */
[----:B------:R-:W-:Y:S02]  /*b140*/  IMAD.MOV.U32 R144, RZ, RZ, R93 ;  /* 0x000000ffff907224 */ /* 0x000fe400078e005d */
[----:B------:R-:W-:Y:S01]  /*b150*/  IMAD.MOV.U32 R143, RZ, RZ, R94 ;  /* 0x000000ffff8f7224 */ /* 0x000fe200078e005e */
[----:B-1----:R-:W-:Y:S01]  /*b160*/  HMMA.16816.F32 R100, R8, R64, RZ ;  /* 0x000000400864723c */ /* 0x002fe200000018ff */
[----:B------:R-:W-:-:S07]  /*b170*/  IMAD.MOV.U32 R142, RZ, RZ, R95 ;  /* 0x000000ffff8e7224 */ /* 0x000fce00078e005f */
[----:B------:R-:W-:Y:S08]  /*b180*/  HMMA.16816.F32 R92, R4, R72, R120 ;  /* 0x00000048045c723c */ /* 0x000ff00000001878 */
[C---:B------:R-:W-:Y:S08]  /*b190*/  HMMA.16816.F32 R96, R8.reuse, R60, RZ ;  /* 0x0000003c0860723c */ /* 0x040ff000000018ff */
[----:B------:R-:W-:Y:S03]  /*b1a0*/  HMMA.16816.F32 R212, R8, R66, RZ ;  /* 0x0000004208d4723c */ /* 0x000fe600000018ff */
[----:B------:R-:W-:-:S02]  /*b1b0*/  IMAD.MOV.U32 R219, RZ, RZ, R92 ;  /* 0x000000ffffdb7224 */ /* 0x000fc400078e005c */
[----:B------:R-:W-:Y:S02]  /*b1c0*/  IMAD.MOV.U32 R218, RZ, RZ, R93 ;  /* 0x000000ffffda7224 */ /* 0x000fe400078e005d */
[----:B------:R-:W-:Y:S01]  /*b1d0*/  IMAD.MOV.U32 R217, RZ, RZ, R94 ;  /* 0x000000ffffd97224 */ /* 0x000fe200078e005e */
[----:B------:R-:W-:Y:S01]  /*b1e0*/  HMMA.16816.F32 R208, R8, R62, RZ ;  /* 0x0000003e08d0723c */ /* 0x000fe200000018ff */
        /* <DEDUP_REMOVED lines=10> */
[----:B------:R-:W-:Y:S01]  /*b290*/  HMMA.16816.F32 R88, R8, R38, RZ ;  /* 0x000000260858723c */ /* 0x000fe200000018ff */
[----:B------:R-:W1:Y:S07]  /*b2a0*/  LDSM.16.M88.4 R8, [R3] ;  /* 0x000000000308783b */ /* 0x000e6e0000000200 */
[----:B------:R-:W-:Y:S03]  /*b2b0*/  HMMA.16816.F32 R220, R4, R32, R100 ;  /* 0x0000002004dc723c */ /* 0x000fe60000001864 */
[----:B------:R-:W-:-:S02]  /*b2c0*/  IMAD.MOV.U32 R136, RZ, RZ, R93 ;  /* 0x000000ffff887224 */ /* 0x000fc400078e005d */
[----:B------:R-:W-:Y:S02]  /*b2d0*/  IMAD.MOV.U32 R131, RZ, RZ, R94 ;  /* 0x000000ffff837224 */ /* 0x000fe400078e005e */
[----:B------:R-:W-:Y:S01]  /*b2e0*/  IMAD.MOV.U32 R130, RZ, RZ, R95 ;  /* 0x000000ffff827224 */ /* 0x000fe200078e005f */
[----:B------:R-:W-:Y:S01]  /*b2f0*/  HMMA.16816.F32 R228, R4, R28, R96 ;  /* 0x0000001c04e4723c */ /* 0x000fe20000001860 */
[----:B------:R-:W-:-:S07]  /*b300*/  IMAD.MOV.U32 R129, RZ, RZ, R92 ;  /* 0x000000ffff817224 */ /* 0x000fce00078e005c */
[C---:B------:R-:W-:Y:S08]  /*b310*/  HMMA.16816.F32 R92, R4.reuse, R18, R124 ;  /* 0x00000012045c723c */ /* 0x040ff0000000187c */
[C---:B------:R-:W-:Y:S08]  /*b320*/  HMMA.16816.F32 R212, R4.reuse, R34, R212 ;  /* 0x0000002204d4723c */ /* 0x040ff000000018d4 */
[----:B------:R-:W-:Y:S03]  /*b330*/  HMMA.16816.F32 R208, R4, R30, R208 ;  /* 0x0000001e04d0723c */ /* 0x000fe600000018d0 */
[----:B------:R-:W-:-:S02]  /*b340*/  IMAD.MOV.U32 R141, RZ, RZ, R92 ;  /* 0x000000ffff8d7224 */ /* 0x000fc400078e005c */
[----:B------:R-:W-:Y:S02]  /*b350*/  IMAD.MOV.U32 R140, RZ, RZ, R93 ;  /* 0x000000ffff8c7224 */ /* 0x000fe400078e005d */
[----:B------:R-:W-:Y:S01]  /*b360*/  IMAD.MOV.U32 R139, RZ, RZ, R94 ;  /* 0x000000ffff8b7224 */ /* 0x000fe200078e005e */
[----:B------:R-:W-:Y:S01]  /*b370*/  HMMA.16816.F32 R204, R4, R26, R204 ;  /* 0x0000001a04cc723c */ /* 0x000fe200000018cc */
[----:B------:R-:W-:-:S07]  /*b380*/  IMAD.MOV.U32 R240, RZ, RZ, R95 ;  /* 0x000000fffff07224 */ /* 0x000fce00078e005f */
[C---:B------:R-:W-:Y:S08]  /*b390*/  HMMA.16816.F32 R92, R4.reuse, R74, R116 ;  /* 0x0000004a045c723c */ /* 0x040ff00000001874 */
[----:B------:R-:W-:Y:S08]  /*b3a0*/  HMMA.16816.F32 R132, R4, R22, R200 ;  /* 0x000000160484723c */ /* 0x000ff000000018c8 */
[----:B------:R-:W-:Y:S03]  /*b3b0*/  HMMA.16816.F32 R96, R12, R64, RZ ;  /* 0x000000400c60723c */ /* 0x000fe600000018ff */
[----:B------:R-:W-:-:S02]  /*b3c0*/  IMAD.MOV.U32 R127, RZ, RZ, R93 ;  /* 0x000000ffff7f7224 */ /* 0x000fc400078e005d */
[----:B------:R-:W-:Y:S02]  /*b3d0*/  IMAD.MOV.U32 R126, RZ, RZ, R94 ;  /* 0x000000ffff7e7224 */ /* 0x000fe400078e005e */
[----:B------:R-:W-:Y:S01]  /*b3e0*/  IMAD.MOV.U32 R125, RZ, RZ, R95 ;  /* 0x000000ffff7d7224 */ /* 0x000fe200078e005f */
[----:B------:R-:W-:Y:S01]  /*b3f0*/  HMMA.16816.F32 R104, R12, R38, RZ ;  /* 0x000000260c68723c */ /* 0x000fe200000018ff */
[----:B------:R-:W-:-:S07]  /*b400*/  IMAD.MOV.U32 R124, RZ, RZ, R92 ;  /* 0x000000ffff7c7224 */ /* 0x000fce00078e005c */
[C---:B------:R-:W-:Y:S08]  /*b410*/  HMMA.16816.F32 R92, R4.reuse, R86, R108 ;  /* 0x00000056045c723c */ /* 0x040ff0000000186c */
[----:B------:R-:W-:Y:S08]  /*b420*/  HMMA.16816.F32 R4, R4, R78, R88 ;  /* 0x0000004e0404723c */ /* 0x000ff00000001858 */
[----:B------:R-:W-:Y:S03]  /*b430*/  HMMA.16816.F32 R88, R12, R56, RZ ;  /* 0x000000380c58723c */ /* 0x000fe600000018ff */
[----:B------:R-:W-:-:S02]  /*b440*/  IMAD.MOV.U32 R203, RZ, RZ, R94 ;  /* 0x000000ffffcb7224 */ /* 0x000fc400078e005e */
[----:B------:R-:W-:Y:S02]  /*b450*/  IMAD.MOV.U32 R202, RZ, RZ, R93 ;  /* 0x000000ffffca7224 */ /* 0x000fe400078e005d */
[----:B------:R-:W-:Y:S01]  /*b460*/  IMAD.MOV.U32 R201, RZ, RZ, R95 ;  /* 0x000000ffffc97224 */ /* 0x000fe200078e005f */
[----:B-1----:R-:W-:Y:S01]  /*b470*/  HMMA.16816.F32 R116, R8, R32, R96 ;  /* 0x000000200874723c */ /* 0x002fe20000001860 */
[----:B------:R-:W-:Y:S02]  /*b480*/  IMAD.MOV.U32 R200, RZ, RZ, R92 ;  /* 0x000000ffffc87224 */ /* 0x000fe400078e005c */
[----:B------:R-:W-:Y:S02]  /*b490*/  IMAD.MOV.U32 R226, RZ, RZ, R5 ;  /* 0x000000ffffe27224 */ /* 0x000fe400078e0005 */
[----:B------:R-:W-:Y:S02]  /*b4a0*/  IMAD.MOV.U32 R225, RZ, RZ, R6 ;  /* 0x000000ffffe17224 */ /* 0x000fe400078e0006 */
[----:B------:R-:W-:Y:S01]  /*b4b0*/  IMAD.MOV.U32 R224, RZ, RZ, R7 ;  /* 0x000000ffffe07224 */ /* 0x000fe200078e0007 */
[----:B------:R-:W-:Y:S01]  /*b4c0*/  HMMA.16816.F32 R96, R12, R58, RZ ;  /* 0x0000003a0c60723c */ /* 0x000fe200000018ff */
[----:B------:R-:W-:-:S07]  /*b4d0*/  IMAD.MOV.U32 R2, RZ, RZ, R4 ;  /* 0x000000ffff027224 */ /* 0x000fce00078e0004 */
[C---:B------:R-:W-:Y:S08]  /*b4e0*/  HMMA.16816.F32 R4, R12.reuse, R52, RZ ;  /* 0x000000340c04723c */ /* 0x040ff000000018ff */
[----:B------:R-:W-:Y:S08]  /*b4f0*/  HMMA.16816.F32 R56, R12, R44, RZ ;  /* 0x0000002c0c38723c */ /* 0x000ff000000018ff */
[C---:B------:R-:W-:Y:S08]  /*b500*/  HMMA.16816.F32 R120, R8.reuse, R24, R88 ;  /* 0x000000180878723c */ /* 0x040ff00000001858 */
[----:B------:R-:W-:Y:S08]  /*b510*/  HMMA.16816.F32 R100, R8, R20, R4 ;  /* 0x000000140864723c */ /* 0x000ff00000001804 */
[----:B------:R-:W-:Y:S08]  /*b520*/  HMMA.16816.F32 R4, R12, R36, RZ ;  /* 0x000000240c04723c */ /* 0x000ff000000018ff */
[----:B------:R-:W-:Y:S01]  /*b530*/  HMMA.16816.F32 R36, R8, R72, R56 ;  /* 0x000000480824723c */ /* 0x000fe20000001838 */
[----:B------:R-:W-:-:S02]  /*b540*/  IMAD.MOV.U32 R73, RZ, RZ, R203 ;  /* 0x000000ffff497224 */ /* 0x000fc400078e00cb */
[----:B------:R-:W-:Y:S02]  /*b550*/  IMAD.MOV.U32 R25, RZ, RZ, R101 ;  /* 0x000000ffff197224 */ /* 0x000fe400078e0065 */
[----:B------:R-:W-:Y:S02]  /*b560*/  IMAD.MOV.U32 R24, RZ, RZ, R102 ;  /* 0x000000ffff187224 */ /* 0x000fe400078e0066 */
[----:B------:R-:W-:Y:S01]  /*b570*/  IMAD.MOV.U32 R21, RZ, RZ, R103 ;  /* 0x000000ffff157224 */ /* 0x000fe200078e0067 */
[----:B------:R-:W-:Y:S01]  /*b580*/  HMMA.16816.F32 R92, R12, R60, RZ ;  /* 0x0000003c0c5c723c */ /* 0x000fe200000018ff */
[----:B------:R-:W-:Y:S02]  /*b590*/  IMAD.MOV.U32 R20, RZ, RZ, R100 ;  /* 0x000000ffff147224 */ /* 0x000fe400078e0064 */
[----:B------:R-:W-:Y:S02]  /*b5a0*/  IMAD.MOV.U32 R72, RZ, RZ, R202 ;  /* 0x000000ffff487224 */ /* 0x000fe400078e00ca */
[----:B------:R-:W-:-:S02]  /*b5b0*/  IMAD.MOV.U32 R202, RZ, RZ, R227 ;  /* 0x000000ffffca7224 */ /* 0x000fc400078e00e3 */
[----:B------:R-:W-:Y:S01]  /*b5c0*/  IMAD.MOV.U32 R203, RZ, RZ, R233 ;  /* 0x000000ffffcb7224 */ /* 0x000fe200078e00e9 */
[C---:B------:R-:W-:Y:S03]  /*b5d0*/  HMMA.16816.F32 R100, R12.reuse, R54, RZ ;  /* 0x000000360c64723c */ /* 0x040fe600000018ff */
[----:B------:R-:W-:Y:S02]  /*b5e0*/  IMAD.MOV.U32 R252, RZ, RZ, R36 ;  /* 0x000000fffffc7224 */ /* 0x000fe400078e0024 */
[----:B------:R-:W-:Y:S02]  /*b5f0*/  IMAD.MOV.U32 R251, RZ, RZ, R37 ;  /* 0x000000fffffb7224 */ /* 0x000fe400078e0025 */
[----:B------:R-:W-:Y:S01]  /*b600*/  IMAD.MOV.U32 R246, RZ, RZ, R38 ;  /* 0x000000fffff67224 */ /* 0x000fe200078e0026 */
[----:B------:R-:W-:Y:S01]  /*b610*/  HMMA.16816.F32 R52, R12, R40, RZ ;  /* 0x000000280c34723c */ /* 0x000fe200000018ff */
[----:B------:R-:W-:-:S07]  /*b620*/  IMAD.MOV.U32 R245, RZ, RZ, R39 ;  /* 0x000000fffff57224 */ /* 0x000fce00078e0027 */
[C---:B------:R-:W-:Y:S08]  /*b630*/  HMMA.16816.F32 R88, R12.reuse, R62, RZ ;  /* 0x0000003e0c58723c */ /* 0x040ff000000018ff */
[C---:B------:R-:W-:Y:S08]  /*b640*/  HMMA.16816.F32 R60, R12.reuse, R48, RZ ;  /* 0x000000300c3c723c */ /* 0x040ff000000018ff */
[----:B------:R-:W-:Y:S08]  /*b650*/  HMMA.16816.F32 R64, R12, R66, RZ ;  /* 0x000000420c40723c */ /* 0x000ff000000018ff */
[----:B------:R-:W-:Y:S01]  /*b660*/  HMMA.16816.F32 R36, R8, R84, R52 ;  /* 0x000000540824723c */ /* 0x000fe20000001834 */
[----:B------:R-:W-:-:S02]  /*b670*/  IMAD.MOV.U32 R52, RZ, RZ, R2 ;  /* 0x000000ffff347224 */ /* 0x000fc400078e0002 */
[----:B------:R-:W-:Y:S02]  /*b680*/  IMAD.IADD R2, R234, 0x1, R0 ;  /* 0x00000001ea027824 */ /* 0x000fe400078e0200 */
[----:B------:R-:W-:Y:S02]  /*b690*/  IMAD.MOV.U32 R53, RZ, RZ, R226 ;  /* 0x000000ffff357224 */ /* 0x000fe400078e00e2 */
[----:B------:R-:W-:Y:S01]  /*b6a0*/  IMAD.MOV.U32 R54, RZ, RZ, R225 ;  /* 0x000000ffff367224 */ /* 0x000fe200078e00e1 */
[----:B------:R-:W-:Y:S01]  /*b6b0*/  HMMA.16816.F32 R60, R8, R16, R60 ;  /* 0x00000010083c723c */ /* 0x000fe2000000183c */
[----:B------:R-:W-:-:S07]  /*b6c0*/  IMAD.MOV.U32 R55, RZ, RZ, R224 ;  /* 0x000000ffff377224 */ /* 0x000fce00078e00e0 */
        /* <DEDUP_REMOVED lines=10> */
[C---:B------:R-:W-:Y:S03]  /*b770*/  HMMA.16816.F32 R48, R12.reuse, R50, RZ ;  /* 0x000000320c30723c */ /* 0x040fe600000018ff */
[----:B------:R-:W-:Y:S02]  /*b780*/  IMAD.MOV.U32 R83, RZ, RZ, R4 ;  /* 0x000000ffff537224 */ /* 0x000fe400078e0004 */
[----:B------:R-:W-:Y:S02]  /*b790*/  IMAD.MOV.U32 R82, RZ, RZ, R5 ;  /* 0x000000ffff527224 */ /* 0x000fe400078e0005 */
[----:B------:R-:W-:Y:S01]  /*b7a0*/  IMAD.MOV.U32 R81, RZ, RZ, R6 ;  /* 0x000000ffff517224 */ /* 0x000fe200078e0006 */
[----:B------:R-:W-:Y:S01]  /*b7b0*/  HMMA.16816.F32 R92, R12, R46, RZ ;  /* 0x0000002e0c5c723c */ /* 0x000fe200000018ff */
[----:B------:R-:W-:-:S02]  /*b7c0*/  IMAD.MOV.U32 R68, RZ, RZ, R7 ;  /* 0x000000ffff447224 */ /* 0x000fc400078e0007 */
[----:B------:R-:W-:Y:S05]  /*b7d0*/  LDSM.16.M88.4 R4, [R2+0x2000] ;  /* 0x002000000204783b */ /* 0x000fea0000000200 */
[----:B------:R-:W-:Y:S01]  /*b7e0*/  HMMA.16816.F32 R108, R12, R42, RZ ;  /* 0x0000002a0c6c723c */ /* 0x000fe200000018ff */
[----:B------:R-:W-:Y:S02]  /*b7f0*/  IMAD.MOV.U32 R15, RZ, RZ, R61 ;  /* 0x000000ffff0f7224 */ /* 0x000fe400078e003d */
[----:B------:R-:W-:Y:S02]  /*b800*/  IMAD.MOV.U32 R14, RZ, RZ, R62 ;  /* 0x000000ffff0e7224 */ /* 0x000fe400078e003e */
[----:B------:R-:W-:-:S02]  /*b810*/  IMAD.MOV.U32 R61, RZ, RZ, R25 ;  /* 0x000000ffff3d7224 */ /* 0x000fc400078e0019 */
[----:B------:R-:W-:Y:S01]  /*b820*/  IMAD.MOV.U32 R62, RZ, RZ, R24 ;  /* 0x000000ffff3e7224 */ /* 0x000fe200078e0018 */
[C---:B------:R-:W-:Y:S01]  /*b830*/  HMMA.16816.F32 R36, R8.reuse, R34, R64 ;  /* 0x000000220824723c */ /* 0x040fe20000001840 */
[----:B------:R-:W-:Y:S02]  /*b840*/  IMAD.MOV.U32 R13, RZ, RZ, R63 ;  /* 0x000000ffff0d7224 */ /* 0x000fe400078e003f */
        /* <DEDUP_REMOVED lines=9> */
[----:B------:R-:W1:Y:S01]  /*b8e0*/  LDSM.16.M88.4 R24, [R128+0x4000] ;  /* 0x004000008018783b */ /* 0x000e620000000200 */
[----:B------:R-:W-:Y:S02]  /*b8f0*/  IMAD.MOV.U32 R65, RZ, RZ, R72 ;  /* 0x000000ffff417224 */ /* 0x000fe400078e0048 */
[----:B------:R-:W-:Y:S01]  /*b900*/  IMAD.MOV.U32 R66, RZ, RZ, R73 ;  /* 0x000000ffff427224 */ /* 0x000fe200078e0049 */
[----:B------:R-:W-:Y:S01]  /*b910*/  LDSM.16.M88.4 R12, [R2] ;  /* 0x00000000020c783b */ /* 0x000fe20000000200 */
[----:B------:R-:W-:-:S02]  /*b920*/  IMAD.MOV.U32 R73, RZ, RZ, R239 ;  /* 0x000000ffff497224 */ /* 0x000fc400078e00ef */
[C---:B------:R-:W-:Y:S01]  /*b930*/  HMMA.16816.F32 R44, R8.reuse, R22, R100 ;  /* 0x00000016082c723c */ /* 0x040fe20000001864 */
[----:B------:R-:W2:Y:S01]  /*b940*/  LDSM.16.M88.4 R20, [R128+0x4800] ;  /* 0x004800008014783b */ /* 0x000ea20000000200 */
[----:B------:R-:W-:Y:S02]  /*b950*/  IMAD.MOV.U32 R72, RZ, RZ, R236 ;  /* 0x000000ffff487224 */ /* 0x000fe400078e00ec */
[----:B------:R-:W-:Y:S02]  /*b960*/  IMAD.MOV.U32 R67, RZ, RZ, R201 ;  /* 0x000000ffff437224 */ /* 0x000fe400078e00c9 */
[----:B------:R-:W-:Y:S02]  /*b970*/  IMAD.MOV.U32 R64, RZ, RZ, R200 ;  /* 0x000000ffff407224 */ /* 0x000fe400078e00c8 */
[----:B------:R-:W-:Y:S01]  /*b980*/  HMMA.16816.F32 R40, R8, R18, R48 ;  /* 0x000000120828723c */ /* 0x000fe20000001830 */
[----:B------:R-:W3:Y:S01]  /*b990*/  LDSM.16.M88.4 R16, [R128+0x5000] ;  /* 0x005000008010783b */ /* 0x000ee20000000200 */
[----:B------:R-:W-:-:S02]  /*b9a0*/  IMAD.MOV.U32 R96, RZ, RZ, R64 ;  /* 0x000000ffff607224 */ /* 0x000fc400078e0040 */
[----:B------:R-:W-:Y:S02]  /*b9b0*/  IMAD.MOV.U32 R97, RZ, RZ, R65 ;  /* 0x000000ffff617224 */ /* 0x000fe400078e0041 */
        /* <DEDUP_REMOVED lines=11> */
[----:B-1----:R-:W-:Y:S01]  /*ba70*/  HMMA.16816.F32 R48, R4, R24, R220 ;  /* 0x000000180430723c */ /* 0x002fe200000018dc */
[----:B------:R-:W-:Y:S02]  /*ba80*/  IMAD.MOV.U32 R108, RZ, RZ, R202 ;  /* 0x000000ffff6c7224 */ /* 0x000fe400078e00ca */
[----:B------:R-:W-:Y:S02]  /*ba90*/  IMAD.MOV.U32 R244, RZ, RZ, R84 ;  /* 0x000000fffff47224 */ /* 0x000fe400078e0054 */
[----:B------:R-:W-:-:S02]  /*baa0*/  IMAD.MOV.U32 R84, RZ, RZ, R126 ;  /* 0x000000ffff547224 */ /* 0x000fc400078e007e */
[----:B------:R-:W-:Y:S02]  /*bab0*/  IMAD.MOV.U32 R241, RZ, RZ, R85 ;  /* 0x000000fffff17224 */ /* 0x000fe400078e0055 */
[----:B------:R-:W-:Y:S02]  /*bac0*/  IMAD.MOV.U32 R126, RZ, RZ, R129 ;  /* 0x000000ffff7e7224 */ /* 0x000fe400078e0081 */
[----:B------:R-:W-:Y:S02]  /*bad0*/  IMAD.MOV.U32 R85, RZ, RZ, R125 ;  /* 0x000000ffff557224 */ /* 0x000fe400078e007d */
[----:B------:R-:W-:Y:S01]  /*bae0*/  IMAD.MOV.U32 R125, RZ, RZ, R237 ;  /* 0x000000ffff7d7224 */ /* 0x000fe200078e00ed */
[----:B--2---:R-:W-:Y:S01]  /*baf0*/  HMMA.16816.F32 R64, R12, R22, R32 ;  /* 0x000000160c40723c */ /* 0x004fe20000001820 */
[----:B------:R-:W-:Y:S01]  /*bb00*/  LDSM.16.M88.4 R32, [R128+0x7000] ;  /* 0x007000008020783b */ /* 0x000fe20000000200 */
[----:B------:R-:W-:Y:S02]  /*bb10*/  IMAD.MOV.U32 R100, RZ, RZ, R126 ;  /* 0x000000ffff647224 */ /* 0x000fe400078e007e */
[----:B------:R-:W-:-:S02]  /*bb20*/  IMAD.MOV.U32 R109, RZ, RZ, R203 ;  /* 0x000000ffff6d7224 */ /* 0x000fc400078e00cb */
[----:B------:R-:W-:Y:S02]  /*bb30*/  IMAD.MOV.U32 R136, RZ, RZ, R48 ;  /* 0x000000ffff887224 */ /* 0x000fe400078e0030 */
[----:B------:R-:W-:Y:S01]  /*bb40*/  IMAD.MOV.U32 R129, RZ, RZ, R49 ;  /* 0x000000ffff817224 */ /* 0x000fe200078e0031 */
[----:B------:R-:W-:Y:S01]  /*bb50*/  HMMA.16816.F32 R236, R8, R78, R104 ;  /* 0x0000004e08ec723c */ /* 0x000fe20000001868 */
[----:B------:R-:W-:Y:S01]  /*bb60*/  IMAD.MOV.U32 R48, RZ, RZ, R72 ;  /* 0x000000ffff307224 */ /* 0x000fe200078e0048 */
[----:B------:R-:W1:Y:S01]  /*bb70*/  LDSM.16.M88.4 R8, [R128+0x6000] ;  /* 0x006000008008783b */ /* 0x000e620000000200 */
        /* <DEDUP_REMOVED lines=8> */
[----:B---3--:R-:W-:Y:S01]  /*bc00*/  HMMA.16816.F32 R208, R4, R18, R204 ;  /* 0x0000001204d0723c */ /* 0x008fe200000018cc */
[----:B------:R-:W-:-:S07]  /*bc10*/  IMAD.MOV.U32 R110, RZ, RZ, R151 ;  /* 0x000000ffff6e7224 */ /* 0x000fce00078e0097 */
[C---:B------:R-:W-:Y:S01]  /*bc20*/  HMMA.16816.F32 R88, R12.reuse, R26, R36 ;  /* 0x0000001a0c58723c */ /* 0x040fe20000001824 */
[----:B------:R-:W-:Y:S01]  /*bc30*/  IMAD.MOV.U32 R111, RZ, RZ, R150 ;  /* 0x000000ffff6f7224 */ /* 0x000fe200078e0096 */
[----:B------:R2:W5:Y:S01]  /*bc40*/  LDL.LU R151, [R1+0xfc] ;  /* 0x0000fc0001977983 */ /* 0x0005620000300800 */
[----:B------:R-:W-:Y:S02]  /*bc50*/  IMAD.MOV.U32 R235, RZ, RZ, R86 ;  /* 0x000000ffffeb7224 */ /* 0x000fe400078e0056 */
[----:B------:R-:W-:Y:S01]  /*bc60*/  IMAD.MOV.U32 R233, RZ, RZ, R87 ;  /* 0x000000ffffe97224 */ /* 0x000fe200078e0057 */
[----:B------:R2:W5:Y:S02]  /*bc70*/  LDL.LU R150, [R1+0xf8] ;  /* 0x0000f80001967983 */ /* 0x0005640000300800 */
[C---:B------:R-:W-:Y:S02]  /*bc80*/  HMMA.16816.F32 R204, R12.reuse, R18, R28 ;  /* 0x000000120ccc723c */ /* 0x040fe4000000181c */
[----:B------:R-:W-:Y:S06]  /*bc90*/  LDSM.16.M88.4 R28, [R128+0x7800] ;  /* 0x00780000801c783b */ /* 0x000fec0000000200 */
[----:B------:R-:W-:Y:S01]  /*bca0*/  HMMA.16816.F32 R220, R12, R24, R116 ;  /* 0x000000180cdc723c */ /* 0x000fe20000001874 */
[----:B------:R-:W-:-:S02]  /*bcb0*/  IMAD.MOV.U32 R116, RZ, RZ, R219 ;  /* 0x000000ffff747224 */ /* 0x000fc400078e00db */
[----:B------:R-:W-:Y:S02]  /*bcc0*/  IMAD.MOV.U32 R117, RZ, RZ, R218 ;  /* 0x000000ffff757224 */ /* 0x000fe400078e00da */
[----:B------:R-:W-:Y:S02]  /*bcd0*/  IMAD.MOV.U32 R118, RZ, RZ, R217 ;  /* 0x000000ffff767224 */ /* 0x000fe400078e00d9 */
[----:B------:R-:W-:Y:S01]  /*bce0*/  IMAD.MOV.U32 R119, RZ, RZ, R216 ;  /* 0x000000ffff777224 */ /* 0x000fe200078e00d8 */
[C---:B------:R-:W-:Y:S08]  /*bcf0*/  HMMA.16816.F32 R76, R4.reuse, R20, R228 ;  /* 0x00000014044c723c */ /* 0x040ff000000018e4 */
[----:B------:R-:W-:Y:S01]  /*bd00*/  HMMA.16816.F32 R216, R4, R26, R212 ;  /* 0x0000001a04d8723c */ /* 0x000fe200000018d4 */
[----:B------:R-:W3:Y:S07]  /*bd10*/  LDSM.16.M88.4 R24, [R128+0x6800] ;  /* 0x006800008018783b */ /* 0x000eee0000000200 */
[-C--:B------:R-:W-:Y:S08]  /*bd20*/  HMMA.16816.F32 R228, R12, R16.reuse, R120 ;  /* 0x000000100ce4723c */ /* 0x080ff00000001878 */
[----:B------:R-:W-:Y:S01]  /*bd30*/  HMMA.16816.F32 R212, R4, R16, R48 ;  /* 0x0000001004d4723c */ /* 0x000fe20000001830 */
[----:B------:R-:W4:Y:S01]  /*bd40*/  LDSM.16.M88.4 R16, [R128+0x5800] ;  /* 0x005800008010783b */ /* 0x000f220000000200 */
[----:B------:R-:W-:-:S02]  /*bd50*/  IMAD.MOV.U32 R104, RZ, RZ, R141 ;  /* 0x000000ffff687224 */ /* 0x000fc400078e008d */
[----:B------:R-:W-:Y:S02]  /*bd60*/  IMAD.MOV.U32 R105, RZ, RZ, R140 ;  /* 0x000000ffff697224 */ /* 0x000fe400078e008c */
[----:B------:R-:W-:Y:S02]  /*bd70*/  IMAD.MOV.U32 R106, RZ, RZ, R139 ;  /* 0x000000ffff6a7224 */ /* 0x000fe400078e008b */
[----:B------:R-:W-:Y:S02]  /*bd80*/  IMAD.MOV.U32 R107, RZ, RZ, R240 ;  /* 0x000000ffff6b7224 */ /* 0x000fe400078e00f0 */
[----:B------:R-:W-:Y:S02]  /*bd90*/  IMAD.MOV.U32 R200, RZ, RZ, R149 ;  /* 0x000000ffffc87224 */ /* 0x000fe400078e0095 */
[----:B------:R-:W-:Y:S02]  /*bda0*/  IMAD.MOV.U32 R201, RZ, RZ, R148 ;  /* 0x000000ffffc97224 */ /* 0x000fe400078e0094 */
[----:B------:R-:W-:Y:S01]  /*bdb0*/  IMAD.MOV.U32 R202, RZ, RZ, R147 ;  /* 0x000000ffffca7224 */ /* 0x000fe200078e0093 */
[----:B-1----:R-:W-:Y:S01]  /*bdc0*/  HMMA.16816.F32 R120, R4, R10, R104 ;  /* 0x0000000a0478723c */ /* 0x002fe20000001868 */
[----:B------:R-:W-:-:S02]  /*bdd0*/  IMAD.MOV.U32 R203, RZ, RZ, R146 ;  /* 0x000000ffffcb7224 */ /* 0x000fc400078e0092 */
[----:B------:R-:W-:Y:S02]  /*bde0*/  IMAD.MOV.U32 R124, RZ, RZ, R145 ;  /* 0x000000ffff7c7224 */ /* 0x000fe400078e0091 */
[----:B------:R-:W-:Y:S02]  /*bdf0*/  IMAD.MOV.U32 R125, RZ, RZ, R144 ;  /* 0x000000ffff7d7224 */ /* 0x000fe400078e0090 */
[----:B------:R-:W-:Y:S01]  /*be00*/  IMAD.MOV.U32 R126, RZ, RZ, R143 ;  /* 0x000000ffff7e7224 */ /* 0x000fe200078e008f */
[----:B------:R-:W-:Y:S01]  /*be10*/  HMMA.16816.F32 R104, R4, R34, R96 ;  /* 0x000000220468723c */ /* 0x000fe20000001860 */
[----:B------:R-:W-:-:S07]  /*be20*/  IMAD.MOV.U32 R127, RZ, RZ, R142 ;  /* 0x000000ffff7f7224 */ /* 0x000fce00078e008e */
[----:B------:R-:W-:Y:S08]  /*be30*/  HMMA.16816.F32 R84, R12, R20, R112 ;  /* 0x000000140c54723c */ /* 0x000ff00000001870 */
[C---:B---3--:R-:W-:Y:S08]  /*be40*/  HMMA.16816.F32 R116, R4.reuse, R24, R116 ;  /* 0x000000180474723c */ /* 0x048ff00000001874 */
[C---:B------:R-:W-:Y:S08]  /*be50*/  HMMA.16816.F32 R108, R4.reuse, R32, R108 ;  /* 0x00000020046c723c */ /* 0x040ff0000000186c */
[C---:B------:R-:W-:Y:S08]  /*be60*/  HMMA.16816.F32 R100, R4.reuse, R28, R100 ;  /* 0x0000001c0464723c */ /* 0x040ff00000001864 */
[----:B----4-:R-:W-:Y:S08]  /*be70*/  HMMA.16816.F32 R132, R4, R18, R132 ;  /* 0x000000120484723c */ /* 0x010ff00000001884 */
        /* <DEDUP_REMOVED lines=10> */
[----:B------:R-:W-:Y:S01]  /*bf20*/  HMMA.16816.F32 R52, R12, R10, R40 ;  /* 0x0000000a0c34723c */ /* 0x000fe20000001828 */
[----:B------:R-:W-:Y:S01]  /*bf30*/  IMAD.MOV.U32 R43, RZ, RZ, R3 ;  /* 0x000000ffff2b7224 */ /* 0x000fe200078e0003 */
[----:B------:R-:W1:Y:S01]  /*bf40*/  S2R R240, SR_TID.X ;  /* 0x0000000000f07919 */ /* 0x000e620000002100 */
[C---:B------:R-:W-:Y:S02]  /*bf50*/  IMAD.IADD R3, R71.reuse, 0x1, R2 ;  /* 0x0000000147037824 */ /* 0x040fe400078e0202 */
[----:B------:R-:W-:Y:S01]  /*bf60*/  IMAD.IADD R2, R71, 0x1, R128 ;  /* 0x0000000147027824 */ /* 0x000fe200078e0280 */
[----:B------:R2:W5:Y:S02]  /*bf70*/  LDL.LU R149, [R1+0xf4] ;  /* 0x0000f40001957983 */ /* 0x0005640000300800 */
[C---:B------:R-:W-:Y:S02]  /*bf80*/  HMMA.16816.F32 R200, R4.reuse, R16, R200 ;  /* 0x0000001004c8723c */ /* 0x040fe400000018c8 */
[----:B------:R-:W-:Y:S06]  /*bf90*/  LDSM.16.M88.4 R20, [R2+0x4000] ;  /* 0x004000000214783b */ /* 0x000fec0000000200 */
[C---:B------:R-:W-:Y:S01]  /*bfa0*/  HMMA.16816.F32 R124, R4.reuse, R8, R124 ;  /* 0x00000008047c723c */ /* 0x040fe2000000187c */
[----:B------:R-:W-:Y:S07]  /*bfb0*/  LDSM.16.M88.4 R8, [R3] ;  /* 0x000000000308783b */ /* 0x000fee0000000200 */
[----:B------:R-:W-:Y:S01]  /*bfc0*/  HMMA.16816.F32 R112, R4, R26, R92 ;  /* 0x0000001a0470723c */ /* 0x000fe2000000185c */
[----:B------:R-:W3:Y:S01]  /*bfd0*/  LDSM.16.M88.4 R4, [R3+0x2000] ;  /* 0x002000000304783b */ /* 0x000ee20000000200 */
[----:B------:R-:W-:-:S02]  /*bfe0*/  IMAD.MOV.U32 R40, RZ, RZ, R232 ;  /* 0x000000ffff287224 */ /* 0x000fc400078e00e8 */
[----:B------:R-:W-:Y:S01]  /*bff0*/  IMAD.MOV.U32 R41, RZ, RZ, R138 ;  /* 0x000000ffff297224 */ /* 0x000fe200078e008a */
[----:B------:R2:W5:Y:S01]  /*c000*/  LDL.LU R148, [R1+0xf0] ;  /* 0x0000f00001947983 */ /* 0x0005620000300800 */
[----:B------:R-:W-:Y:S02]  /*c010*/  IMAD.MOV.U32 R42, RZ, RZ, R137 ;  /* 0x000000ffff2a7224 */ /* 0x000fe400078e0089 */
[C---:B------:R-:W-:Y:S01]  /*c020*/  HMMA.16816.F32 R92, R12.reuse, R16, R60 ;  /* 0x000000100c5c723c */ /* 0x040fe2000000183c */
[----:B------:R-:W-:Y:S01]  /*c030*/  IMAD.MOV.U32 R128, RZ, RZ, R136 ;  /* 0x000000ffff807224 */ /* 0x000fe200078e0088 */
[----:B------:R2:W5:Y:S04]  /*c040*/  LDL.LU R147, [R1+0xec] ;  /* 0x0000ec0001937983 */ /* 0x0005680000300800 */
[----:B------:R2:W5:Y:S02]  /*c050*/  LDL.LU R146, [R1+0xe8] ;  /* 0x0000e80001927983 */ /* 0x0005640000300800 */
[C---:B------:R-:W-:Y:S02]  /*c060*/  HMMA.16816.F32 R60, R12.reuse, R18, R44 ;  /* 0x000000120c3c723c */ /* 0x040fe4000000182c */
[----:B------:R-:W4:Y:S04]  /*c070*/  LDSM.16.M88.4 R16, [R2+0x4800] ;  /* 0x004800000210783b */ /* 0x000f280000000200 */
[----:B------:R2:W5:Y:S02]  /*c080*/  LDL.LU R145, [R1+0xe4] ;  /* 0x0000e40001917983 */ /* 0x0005640000300800 */
[----:B------:R-:W-:Y:S01]  /*c090*/  HMMA.16816.F32 R44, R12, R26, R224 ;  /* 0x0000001a0c2c723c */ /* 0x000fe200000018e0 */
[----:B------:R-:W-:Y:S01]  /*c0a0*/  IMAD.MOV.U32 R224, RZ, RZ, R83 ;  /* 0x000000ffffe07224 */ /* 0x000fe200078e0053 */
[----:B------:R2:W5:Y:S01]  /*c0b0*/  LDL.LU R144, [R1+0xe0] ;  /* 0x0000e00001907983 */ /* 0x0005620000300800 */
[----:B------:R-:W-:-:S02]  /*c0c0*/  IMAD.MOV.U32 R225, RZ, RZ, R82 ;  /* 0x000000ffffe17224 */ /* 0x000fc400078e0052 */
[----:B------:R-:W-:Y:S01]  /*c0d0*/  IMAD.MOV.U32 R226, RZ, RZ, R81 ;  /* 0x000000ffffe27224 */ /* 0x000fe200078e0051 */
[----:B------:R2:W5:Y:S01]  /*c0e0*/  LDL.LU R143, [R1+0xdc] ;  /* 0x0000dc00018f7983 */ /* 0x0005620000300800 */
[----:B------:R-:W-:Y:S01]  /*c0f0*/  IMAD.MOV.U32 R227, RZ, RZ, R68 ;  /* 0x000000ffffe37224 */ /* 0x000fe200078e0044 */
[C---:B------:R-:W-:Y:S02]  /*c100*/  HMMA.16816.F32 R40, R12.reuse, R32, R40 ;  /* 0x000000200c28723c */ /* 0x040fe40000001828 */
[----:B------:R2:W5:Y:S04]  /*c110*/  LDL.LU R142, [R1+0xd8] ;  /* 0x0000d800018e7983 */ /* 0x0005680000300800 */
[----:B------:R2:W5:Y:S02]  /*c120*/  LDL.LU R141, [R1+0xd4] ;  /* 0x0000d400018d7983 */ /* 0x0005640000300800 */
[C---:B------:R-:W-:Y:S02]  /*c130*/  HMMA.16816.F32 R36, R12.reuse, R34, R36 ;  /* 0x000000220c24723c */ /* 0x040fe40000001824 */
[----:B------:R2:W5:Y:S04]  /*c140*/  LDL.LU R140, [R1+0xd0] ;  /* 0x0000d000018c7983 */ /* 0x0005680000300800 */
[----:B------:R2:W5:Y:S02]  /*c150*/  LDL.LU R139, [R1+0xcc] ;  /* 0x0000cc00018b7983 */ /* 0x0005640000300800 */
[C---:B------:R-:W-:Y:S08]  /*c160*/  HMMA.16816.F32 R224, R12.reuse, R28, R224 ;  /* 0x0000001c0ce0723c */ /* 0x040ff000000018e0 */
[----:B------:R-:W-:Y:S08]  /*c170*/  HMMA.16816.F32 R32, R12, R30, R236 ;  /* 0x0000001e0c20723c */ /* 0x000ff000000018ec */
[----:B---3--:R-:W-:-:S15]  /*c180*/  HMMA.16816.F32 R28, R4, R20, R128 ;  /* 0x00000014041c723c */ /* 0x008fde0000001880 */
[----:B------:R-:W-:-:S04]  /*c190*/  NOP ;  /* 0x0000000000007918 */ /* 0x000fc80000000000 */
[----:B------:R-:W-:Y:S02]  /*c1a0*/  IMAD.MOV.U32 R68, RZ, RZ, R31 ;  /* 0x000000ffff447224 */ /* 0x000fe400078e001f */
[----:B------:R-:W-:Y:S02]  /*c1b0*/  IMAD.MOV.U32 R131, RZ, RZ, R30 ;  /* 0x000000ffff837224 */ /* 0x000fe400078e001e */
[----:B------:R-:W-:Y:S02]  /*c1c0*/  IMAD.MOV.U32 R81, RZ, RZ, R29 ;  /* 0x000000ffff517224 */ /* 0x000fe400078e001d */
[----:B------:R-:W-:Y:S02]  /*c1d0*/  IMAD.MOV.U32 R71, RZ, RZ, R28 ;  /* 0x000000ffff477224 */ /* 0x000fe400078e001c */
[----:B------:R-:W-:-:S15]  /*c1e0*/  HMMA.16816.F32 R28, R8, R20, R220 ;  /* 0x00000014081c723c */ /* 0x000fde00000018dc */
[----:B------:R-:W-:-:S04]  /*c1f0*/  NOP ;  /* 0x0000000000007918 */ /* 0x000fc80000000000 */
[----:B------:R-:W-:Y:S02]  /*c200*/  IMAD.MOV.U32 R222, RZ, RZ, R28 ;  /* 0x000000ffffde7224 */ /* 0x000fe400078e001c */
[----:B------:R-:W-:Y:S02]  /*c210*/  IMAD.MOV.U32 R136, RZ, RZ, R31 ;  /* 0x000000ffff887224 */ /* 0x000fe400078e001f */
[----:B------:R-:W-:Y:S02]  /*c220*/  IMAD.MOV.U32 R83, RZ, RZ, R29 ;  /* 0x000000ffff537224 */ /* 0x000fe400078e001d */
[----:B------:R-:W-:Y:S02]  /*c230*/  IMAD.MOV.U32 R3, RZ, RZ, R30 ;  /* 0x000000ffff037224 */ /* 0x000fe400078e001e */
[-C--:B------:R-:W-:Y:S08]  /*c240*/  HMMA.16816.F32 R28, R4, R22.reuse, R216 ;  /* 0x00000016041c723c */ /* 0x080ff000000018d8 */
[----:B------:R-:W-:-:S15]  /*c250*/  HMMA.16816.F32 R20, R8, R22, R88 ;  /* 0x000000160814723c */ /* 0x000fde0000001858 */
[----:B------:R-:W-:-:S04]  /*c260*/  NOP ;  /* 0x0000000000007918 */ /* 0x000fc80000000000 */
[----:B------:R-:W-:Y:S02]  /*c270*/  IMAD.MOV.U32 R129, RZ, RZ, R21 ;  /* 0x000000ffff817224 */ /* 0x000fe400078e0015 */
[----:B------:R-:W-:Y:S02]  /*c280*/  IMAD.MOV.U32 R128, RZ, RZ, R20 ;  /* 0x000000ffff807224 */ /* 0x000fe400078e0014 */
[----:B------:R-:W-:Y:S02]  /*c290*/  IMAD.MOV.U32 R89, RZ, RZ, R23 ;  /* 0x000000ffff597224 */ /* 0x000fe400078e0017 */
[----:B------:R-:W-:Y:S02]  /*c2a0*/  IMAD.MOV.U32 R88, RZ, RZ, R22 ;  /* 0x000000ffff587224 */ /* 0x000fe400078e0016 */
[----:B----4-:R-:W-:Y:S01]  /*c2b0*/  HMMA.16816.F32 R20, R8, R16, R84 ;  /* 0x000000100814723c */ /* 0x010fe20000001854 */
[----:B------:R-:W-:-:S07]  /*c2c0*/  IMAD.MOV.U32 R239, RZ, RZ, R35 ;  /* 0x000000ffffef7224 */ /* 0x000fce00078e0023 */
[----:B------:R-:W-:Y:S01]  /*c2d0*/  HMMA.16816.F32 R48, R12, R24, R48 ;  /* 0x000000180c30723c */ /* 0x000fe20000001830 */
[----:B------:R-:W-:Y:S02]  /*c2e0*/  IMAD.MOV.U32 R25, RZ, RZ, R33 ;  /* 0x000000ffff197224 */ /* 0x000fe400078e0021 */
[----:B------:R-:W-:Y:S02]  /*c2f0*/  IMAD.MOV.U32 R24, RZ, RZ, R34 ;  /* 0x000000ffff187224 */ /* 0x000fe400078e0022 */
[----:B------:R-:W-:Y:S02]  /*c300*/  IMAD.MOV.U32 R15, RZ, RZ, R32 ;  /* 0x000000ffff0f7224 */ /* 0x000fe400078e0020 */
[----:B------:R-:W3:Y:S04]  /*c310*/  LDSM.16.M88.4 R32, [R2+0x5000] ;  /* 0x005000000220783b */ /* 0x000ee80000000200 */
[----:B------:R-:W-:-:S02]  /*c320*/  IMAD.MOV.U32 R237, RZ, RZ, R23 ;  /* 0x000000ffffed7224 */ /* 0x000fc400078e0017 */
[----:B------:R-:W-:Y:S02]  /*c330*/  IMAD.MOV.U32 R130, RZ, RZ, R20 ;  /* 0x000000ffff827224 */ /* 0x000fe400078e0014 */
[----:B------:R-:W-:Y:S02]  /*c340*/  IMAD.MOV.U32 R87, RZ, RZ, R21 ;  /* 0x000000ffff577224 */ /* 0x000fe400078e0015 */
[----:B------:R-:W-:Y:S02]  /*c350*/  IMAD.MOV.U32 R86, RZ, RZ, R22 ;  /* 0x000000ffff567224 */ /* 0x000fe400078e0016 */
[----:B------:R-:W-:Y:S01]  /*c360*/  HMMA.16816.F32 R20, R4, R16, R76 ;  /* 0x000000100414723c */ /* 0x000fe2000000184c */
[----:B------:R-:W-:Y:S02]  /*c370*/  IMAD.MOV.U32 R221, RZ, RZ, R31 ;  /* 0x000000ffffdd7224 */ /* 0x000fe400078e001f */
[----:B------:R-:W-:Y:S02]  /*c380*/  IMAD.MOV.U32 R138, RZ, RZ, R29 ;  /* 0x000000ffff8a7224 */ /* 0x000fe400078e001d */
[----:B------:R-:W-:-:S02]  /*c390*/  IMAD.MOV.U32 R137, RZ, RZ, R30 ;  /* 0x000000ffff897224 */ /* 0x000fc400078e001e */
[----:B------:R-:W-:Y:S02]  /*c3a0*/  IMAD.MOV.U32 R82, RZ, RZ, R28 ;  /* 0x000000ffff527224 */ /* 0x000fe400078e001c */
[----:B------:R-:W4:Y:S10]  /*c3b0*/  LDSM.16.M88.4 R28, [R2+0x5800] ;  /* 0x00580000021c783b */ /* 0x000f340000000200 */
[----:B------:R-:W-:-:S02]  /*c3c0*/  IMAD.MOV.U32 R13, RZ, RZ, R23 ;  /* 0x000000ffff0d7224 */ /* 0x000fc400078e0017 */
[----:B------:R-:W-:Y:S02]  /*c3d0*/  IMAD.MOV.U32 R12, RZ, RZ, R21 ;  /* 0x000000ffff0c7224 */ /* 0x000fe400078e0015 */
[----:B------:R-:W-:Y:S02]  /*c3e0*/  IMAD.MOV.U32 R91, RZ, RZ, R22 ;  /* 0x000000ffff5b7224 */ /* 0x000fe400078e0016 */
[----:B------:R-:W-:Y:S02]  /*c3f0*/  IMAD.MOV.U32 R90, RZ, RZ, R20 ;  /* 0x000000ffff5a7224 */ /* 0x000fe400078e0014 */
[C---:B------:R-:W-:Y:S01]  /*c400*/  HMMA.16816.F32 R20, R4.reuse, R18, R72 ;  /* 0x000000120414723c */ /* 0x040fe20000001848 */
[----:B------:R-:W-:Y:S02]  /*c410*/  IMAD.MOV.U32 R73, RZ, RZ, R25 ;  /* 0x000000ffff497224 */ /* 0x000fe400078e0019 */
[----:B------:R-:W-:Y:S02]  /*c420*/  IMAD.MOV.U32 R74, RZ, RZ, R24 ;  /* 0x000000ffff4a7224 */ /* 0x000fe400078e0018 */
[----:B------:R-:W1:Y:S03]  /*c430*/  LDSM.16.M88.4 R24, [R2+0x6000] ;  /* 0x006000000218783b */ /* 0x000e660000000200 */
[----:B---3--:R-:W-:Y:S11]  /*c440*/  HMMA.16816.F32 R76, R4, R32, R212 ;  /* 0x00000020044c723c */ /* 0x008ff600000018d4 */
[----:B------:R-:W-:Y:S01]  /*c450*/  IMAD.MOV.U32 R14, RZ, RZ, R21 ;  /* 0x000000ffff0e7224 */ /* 0x000fe200078e0015 */
[----:B------:R-:W-:Y:S01]  /*c460*/  HMMA.16816.F32 R216, R8, R18, R64 ;  /* 0x0000001208d8723c */ /* 0x000fe20000001840 */
[----:B------:R-:W-:Y:S01]  /*c470*/  IMAD.MOV.U32 R220, RZ, RZ, R20 ;  /* 0x000000ffffdc7224 */ /* 0x000fe200078e0014 */
[----:B------:R-:W-:Y:S01]  /*c480*/  LDSM.16.M88.4 R16, [R2+0x7000] ;  /* 0x007000000210783b */ /* 0x000fe20000000200 */
[----:B------:R-:W-:-:S02]  /*c490*/  IMAD.MOV.U32 R252, RZ, RZ, R22 ;  /* 0x000000fffffc7224 */ /* 0x000fc400078e0016 */
[----:B------:R-:W-:Y:S02]  /*c4a0*/  IMAD.MOV.U32 R236, RZ, RZ, R23 ;  /* 0x000000ffffec7224 */ /* 0x000fe400078e0017 */
[----:B------:R-:W3:Y:S01]  /*c4b0*/  LDSM.16.M88.4 R20, [R2+0x6800] ;  /* 0x006800000214783b */ /* 0x000ee20000000200 */
[----:B------:R-:W-:Y:S02]  /*c4c0*/  IMAD.MOV.U32 R67, RZ, RZ, R15 ;  /* 0x000000ffff437224 */ /* 0x000fe400078e000f */
[----:B------:R-:W-:Y:S02]  /*c4d0*/  IMAD.MOV.U32 R66, RZ, RZ, R14 ;  /* 0x000000ffff427224 */ /* 0x000fe400078e000e */
[----:B------:R-:W-:Y:S02]  /*c4e0*/  IMAD.MOV.U32 R65, RZ, RZ, R13 ;  /* 0x000000ffff417224 */ /* 0x000fe400078e000d */
[----:B------:R-:W-:Y:S02]  /*c4f0*/  IMAD.MOV.U32 R64, RZ, RZ, R12 ;  /* 0x000000ffff407224 */ /* 0x000fe400078e000c */
[----:B------:R2:W2:Y:S01]  /*c500*/  LDSM.16.M88.4 R12, [R2+0x7800] ;  /* 0x00780000020c783b */ /* 0x0004a20000000200 */
[----:B----4-:R-:W-:Y:S01]  /*c510*/  HMMA.16816.F32 R132, R4, R30, R132 ;  /* 0x0000001e0484723c */ /* 0x010fe20000001884 */
[----:B------:R-:W-:Y:S01]  /*c520*/  IMAD.MOV.U32 R212, RZ, RZ, R77 ;  /* 0x000000ffffd47224 */ /* 0x000fe200078e004d */
[----:B------:R-:W-:-:S04]  /*c530*/  DEPBAR.LE SB0, 0x0 ;  /* 0x000080000000791a */ /* 0x000fc80000000000 */
[----:B------:R-:W-:Y:S02]  /*c540*/  IMAD.MOV.U32 R75, RZ, RZ, R76 ;  /* 0x000000ffff4b7224 */ /* 0x000fe400078e004c */
[----:B------:R-:W-:Y:S01]  /*c550*/  IMAD.MOV.U32 R233, RZ, RZ, R78 ;  /* 0x000000ffffe97224 */ /* 0x000fe200078e004e */
[----:B-1----:R-:W-:Y:S01]  /*c560*/  HMMA.16816.F32 R124, R4, R24, R124 ;  /* 0x00000018047c723c */ /* 0x002fe2000000187c */
[----:B------:R-:W-:-:S07]  /*c570*/  IMAD.MOV.U32 R235, RZ, RZ, R79 ;  /* 0x000000ffffeb7224 */ /* 0x000fce00078e004f */
[C---:B------:R-:W-:Y:S08]  /*c580*/  HMMA.16816.F32 R76, R4.reuse, R34, R208 ;  /* 0x00000022044c723c */ /* 0x040ff000000018d0 */
[C---:B------:R-:W-:Y:S08]  /*c590*/  HMMA.16816.F32 R120, R4.reuse, R26, R120 ;  /* 0x0000001a0478723c */ /* 0x040ff00000001878 */
[----:B------:R-:W-:Y:S01]  /*c5a0*/  HMMA.16816.F32 R200, R4, R28, R200 ;  /* 0x0000001c04c8723c */ /* 0x000fe200000018c8 */
[----:B------:R-:W-:-:S02]  /*c5b0*/  IMAD.MOV.U32 R72, RZ, RZ, R132 ;  /* 0x000000ffff487224 */ /* 0x000fc400078e0084 */
[----:B------:R-:W-:Y:S02]  /*c5c0*/  IMAD.MOV.U32 R85, RZ, RZ, R77 ;  /* 0x000000ffff557224 */ /* 0x000fe400078e004d */
[----:B------:R-:W-:Y:S02]  /*c5d0*/  IMAD.MOV.U32 R232, RZ, RZ, R78 ;  /* 0x000000ffffe87224 */ /* 0x000fe400078e004e */
[----:B------:R-:W-:Y:S02]  /*c5e0*/  IMAD.MOV.U32 R241, RZ, RZ, R127 ;  /* 0x000000fffff17224 */ /* 0x000fe400078e007f */
[----:B------:R-:W-:Y:S02]  /*c5f0*/  IMAD.MOV.U32 R223, RZ, RZ, R68 ;  /* 0x000000ffffdf7224 */ /* 0x000fe400078e0044 */
[----:B------:R-:W-:Y:S02]  /*c600*/  IMAD.MOV.U32 R78, RZ, RZ, R124 ;  /* 0x000000ffff4e7224 */ /* 0x000fe400078e007c */
        /* <DEDUP_REMOVED lines=19> */
[----:B------:R-:W-:Y:S01]  /*c740*/  IMAD.MOV.U32 R84, RZ, RZ, R76 ;  /* 0x000000ffff547224 */ /* 0x000fe200078e004c */
[C---:B---3--:R-:W-:Y:S01]  /*c750*/  HMMA.16816.F32 R220, R4.reuse, R20, R116 ;  /* 0x0000001404dc723c */ /* 0x048fe20000001874 */
[----:B------:R-:W-:Y:S02]  /*c760*/  IMAD.MOV.U32 R251, RZ, RZ, R79 ;  /* 0x000000fffffb7224 */ /* 0x000fe400078e004f */
[----:B------:R-:W-:Y:S02]  /*c770*/  IMAD.MOV.U32 R76, RZ, RZ, R201 ;  /* 0x000000ffff4c7224 */ /* 0x000fe400078e00c9 */
[----:B--2---:R-:W-:Y:S02]  /*c780*/  IMAD.MOV.U32 R2, RZ, RZ, R200 ;  /* 0x000000ffff027224 */ /* 0x004fe400078e00c8 */
[----:B------:R-:W-:Y:S01]  /*c790*/  IMAD.MOV.U32 R246, RZ, RZ, R202 ;  /* 0x000000fffff67224 */ /* 0x000fe200078e00ca */
        /* <DEDUP_REMOVED lines=11> */
[----:B------:R-:W-:Y:S02]  /*c850*/  IMAD.MOV.U32 R112, RZ, RZ, R121 ;  /* 0x000000ffff707224 */ /* 0x000fe400078e0079 */
[----:B------:R-:W-:-:S05]  /*c860*/  IMAD.MOV.U32 R114, RZ, RZ, R122 ;  /* 0x000000ffff727224 */ /* 0x000fca00078e007a */
[----:B------:R-:W-:Y:S01]  /*c870*/  HMMA.16816.F32 R132, R4, R12, R100 ;  /* 0x0000000c0484723c */ /* 0x000fe20000001864 */
[----:B------:R-:W-:-:S07]  /*c880*/  IMAD.MOV.U32 R121, RZ, RZ, R123 ;  /* 0x000000ffff797224 */ /* 0x000fce00078e007b */
[----:B------:R-:W-:Y:S01]  /*c890*/  HMMA.16816.F32 R96, R4, R14, R96 ;  /* 0x0000000e0460723c */ /* 0x000fe20000001860 */
[----:B------:R-:W-:Y:S02]  /*c8a0*/  IMAD.MOV.U32 R6, RZ, RZ, R130 ;  /* 0x000000ffff067224 */ /* 0x000fe400078e0082 */
[----:B------:R-:W-:-:S05]  /*c8b0*/  IMAD.MOV.U32 R7, RZ, RZ, R129 ;  /* 0x000000ffff077224 */ /* 0x000fca00078e0081 */
[C---:B------:R-:W-:Y:S01]  /*c8c0*/  HMMA.16816.F32 R128, R8.reuse, R32, R228 ;  /* 0x000000200880723c */ /* 0x040fe200000018e4 */
[----:B------:R-:W-:Y:S02]  /*c8d0*/  IMAD.MOV.U32 R230, RZ, RZ, R117 ;  /* 0x000000ffffe67224 */ /* 0x000fe400078e0075 */
[----:B------:R-:W-:Y:S02]  /*c8e0*/  IMAD.MOV.U32 R228, RZ, RZ, R118 ;  /* 0x000000ffffe47224 */ /* 0x000fe400078e0076 */
[----:B------:R-:W-:Y:S02]  /*c8f0*/  IMAD.MOV.U32 R229, RZ, RZ, R119 ;  /* 0x000000ffffe57224 */ /* 0x000fe400078e0077 */
[----:B------:R-:W-:Y:S01]  /*c900*/  IMAD.MOV.U32 R33, RZ, RZ, R120 ;  /* 0x000000ffff217224 */ /* 0x000fe200078e0078 */
[----:B------:R-:W-:Y:S01]  /*c910*/  HMMA.16816.F32 R116, R8, R30, R60 ;  /* 0x0000001e0874723c */ /* 0x000fe2000000183c */
[----:B------:R-:W-:Y:S02]  /*c920*/  IMAD.SHL.U32 R30, R240, 0x2, RZ ;  /* 0x00000002f01e7824 */ /* 0x000fe400078e00ff */
        /* <DEDUP_REMOVED lines=11> */
[----:B------:R-:W-:-:S03]  /*c9e0*/  IMAD.MOV.U32 R63, RZ, RZ, R2 ;  /* 0x000000ffff3f7224 */ /* 0x000fc600078e0002 */
[C---:B------:R-:W-:Y:S01]  /*c9f0*/  HMMA.16816.F32 R88, R8.reuse, R16, R40 ;  /* 0x000000100858723c */ /* 0x040fe20000001828 */
[----:B------:R-:W-:Y:S01]  /*ca00*/  LOP3.LUT R16, R30, 0x6, RZ, 0xc0, !PT ;  /* 0x000000061e107812 */ /* 0x000fe200078ec0ff */
[----:B------:R-:W-:Y:S02]  /*ca10*/  IMAD.U32 R2, RZ, RZ, UR4 ;  /* 0x00000004ff027e24 */ /* 0x000fe4000f8e00ff */
[----:B------:R-:W-:Y:S02]  /*ca20*/  IMAD.MOV.U32 R35, RZ, RZ, R86 ;  /* 0x000000ffff237224 */ /* 0x000fe400078e0056 */
[----:B------:R-:W-:Y:S02]  /*ca30*/  IMAD R2, R2, 0x80, R16 ;  /* 0x0000008002027824 */ /* 0x000fe400078e0210 */
[----:B------:R-:W-:Y:S01]  /*ca40*/  HMMA.16816.F32 R104, R8, R26, R52 ;  /* 0x0000001a0868723c */ /* 0x000fe20000001834 */
[----:B------:R-:W-:Y:S02]  /*ca50*/  IMAD.MOV.U32 R53, RZ, RZ, R35 ;  /* 0x000000ffff357224 */ /* 0x000fe400078e0023 */
[----:B------:R-:W-:Y:S01]  /*ca60*/  IMAD.MOV.U32 R54, RZ, RZ, R32 ;  /* 0x000000ffff367224 */ /* 0x000fe200078e0020 */
[----:B------:R1:W-:Y:S01]  /*ca70*/  STL.64 [R1+0x90], R98 ;  /* 0x0000906201007387 */ /* 0x0003e20000100a00 */
[----:B------:R-:W-:-:S02]  /*ca80*/  VIADD R35, R242, 0x8 ;  /* 0x00000008f2237836 */ /* 0x000fc40000000000 */
[----:B------:R-:W-:Y:S01]  /*ca90*/  VIADD R32, R2, 0xffffff08 ;  /* 0xffffff0802207836 */ /* 0x000fe20000000000 */
[----:B------:R-:W-:Y:S01]  /*caa0*/  HMMA.16816.F32 R100, R8, R20, R48 ;  /* 0x000000140864723c */ /* 0x000fe20000001830 */
[----:B------:R-:W-:Y:S01]  /*cab0*/  IMAD.MOV.U32 R51, RZ, RZ, R92 ;  /* 0x000000ffff337224 */ /* 0x000fe200078e005c */
[----:B------:R2:W-:Y:S01]  /*cac0*/  STL [R1+0xac], R30 ;  /* 0x0000ac1e01007387 */ /* 0x0005e20000100800 */
[----:B------:R-:W-:Y:S02]  /*cad0*/  IMAD.MOV.U32 R52, RZ, RZ, R34 ;  /* 0x000000ffff347224 */ /* 0x000fe400078e0022 */
[----:B------:R-:W-:Y:S02]  /*cae0*/  IMAD.MOV.U32 R92, RZ, RZ, R33 ;  /* 0x000000ffff5c7224 */ /* 0x000fe400078e0021 */
[----:B------:R-:W-:Y:S02]  /*caf0*/  IMAD.MOV.U32 R28, RZ, RZ, R85 ;  /* 0x000000ffff1c7224 */ /* 0x000fe400078e0055 */
[----:B------:R-:W-:-:S02]  /*cb00*/  IMAD.MOV.U32 R29, RZ, RZ, R84 ;  /* 0x000000ffff1d7224 */ /* 0x000fc400078e0054 */
[C---:B------:R-:W-:Y:S02]  /*cb10*/  VIADD R34, R2.reuse, 0xffffff00 ;  /* 0xffffff0002227836 */ /* 0x040fe40000000000 */
[C---:B------:R-:W-:Y:S02]  /*cb20*/  VIADD R33, R2.reuse, 0xffffff01 ;  /* 0xffffff0102217836 */ /* 0x040fe40000000000 */
[C---:B------:R-:W-:Y:S01]  /*cb30*/  VIADD R31, R2.reuse, 0xffffff09 ;  /* 0xffffff09021f7836 */ /* 0x040fe20000000000 */
[C---:B------:R-:W-:Y:S01]  /*cb40*/  HMMA.16816.F32 R108, R8.reuse, R24, R56 ;  /* 0x00000018086c723c */ /* 0x040fe20000001838 */
[----:B------:R-:W-:Y:S01]  /*cb50*/  IMAD.MOV.U32 R5, RZ, RZ, R97 ;  /* 0x000000ffff057224 */ /* 0x000fe200078e0061 */
[C---:B------:R-:W-:Y:S01]  /*cb60*/  ISETP.GT.AND P3, PT, R35.reuse, R32, PT ;  /* 0x000000202300720c */ /* 0x040fe20003f64270 */
[----:B------:R-:W-:Y:S02]  /*cb70*/  IMAD.MOV.U32 R4, RZ, RZ, R96 ;  /* 0x000000ffff047224 */ /* 0x000fe400078e0060 */
[C---:B------:R-:W-:Y:S01]  /*cb80*/  VIADD R27, R2.reuse, 0xffffff19 ;  /* 0xffffff19021b7836 */ /* 0x040fe20000000000 */
[C---:B------:R-:W-:Y:S01]  /*cb90*/  ISETP.GT.AND P6, PT, R35.reuse, R34, PT ;  /* 0x000000222300720c */ /* 0x040fe20003fc4270 */
[----:B------:R-:W-:Y:S01]  /*cba0*/  IMAD.MOV.U32 R56, RZ, RZ, R28 ;  /* 0x000000ffff387224 */ /* 0x000fe200078e001c */
[----:B-1----:R-:W-:Y:S01]  /*cbb0*/  HMMA.16816.F32 R96, R8, R22, R44 ;  /* 0x000000160860723c */ /* 0x002fe2000000182c */
[----:B--2---:R-:W-:Y:S01]  /*cbc0*/  VIADD R30, R2, 0xffffff10 ;  /* 0xffffff10021e7836 */ /* 0x004fe20000000000 */
[C---:B------:R-:W-:Y:S01]  /*cbd0*/  ISETP.GT.AND P4, PT, R35.reuse, R33, PT ;  /* 0x000000212300720c */ /* 0x040fe20003f84270 */
[----:B------:R-:W-:Y:S01]  /*cbe0*/  IMAD.MOV.U32 R57, RZ, RZ, R29 ;  /* 0x000000ffff397224 */ /* 0x000fe200078e001d */
[----:B------:R-:W-:Y:S01]  /*cbf0*/  ISETP.GT.AND P0, PT, R35, R31, PT ;  /* 0x0000001f2300720c */ /* 0x000fe20003f04270 */
[----:B------:R-:W-:-:S02]  /*cc00*/  IMAD.MOV.U32 R48, RZ, RZ, R136 ;  /* 0x000000ffff307224 */ /* 0x000fc400078e0088 */
[----:B------:R-:W-:Y:S01]  /*cc10*/  IMAD.MOV.U32 R47, RZ, RZ, R3 ;  /* 0x000000ffff2f7224 */ /* 0x000fe200078e0003 */
[----:B------:R-:W-:Y:S01]  /*cc20*/  ISETP.GT.AND P5, PT, R35, R30, PT ;  /* 0x0000001e2300720c */ /* 0x000fe20003fa4270 */
[C---:B------:R-:W-:Y:S02]  /*cc30*/  VIADD R29, R2.reuse, 0xffffff11 ;  /* 0xffffff11021d7836 */ /* 0x040fe40000000000 */
[C---:B------:R-:W-:Y:S02]  /*cc40*/  VIADD R28, R2.reuse, 0xffffff18 ;  /* 0xffffff18021c7836 */ /* 0x040fe40000000000 */
[C---:B------:R-:W-:Y:S01]  /*cc50*/  VIADD R26, R2.reuse, 0xffffff20 ;  /* 0xffffff20021a7836 */ /* 0x040fe20000000000 */
[----:B------:R-:W-:Y:S01]  /*cc60*/  FSEL R43, R51, -INF , !P3 ;  /* 0xff800000332b7808 */ /* 0x000fe20005800000 */
[----:B------:R-:W-:Y:S01]  /*cc70*/  VIADD R25, R2, 0xffffff21 ;  /* 0xffffff2102197836 */ /* 0x000fe20000000000 */
[----:B------:R-:W-:Y:S01]  /*cc80*/  ISETP.GT.AND P3, PT, R35, R27, PT ;  /* 0x0000001b2300720c */ /* 0x000fe20003f64270 */
[----:B------:R-:W-:-:S02]  /*cc90*/  IMAD.MOV.U32 R231, RZ, RZ, R87 ;  /* 0x000000ffffe77224 */ /* 0x000fc400078e0057 */
[----:B------:R-:W-:Y:S01]  /*cca0*/  IMAD.MOV.U32 R50, RZ, RZ, R137 ;  /* 0x000000ffff327224 */ /* 0x000fe200078e0089 */
[C---:B------:R-:W-:Y:S01]  /*ccb0*/  HMMA.16816.F32 R84, R8.reuse, R18, R36 ;  /* 0x000000120854723c */ /* 0x040fe20000001824 */
[----:B------:R-:W-:Y:S01]  /*ccc0*/  IMAD.MOV.U32 R95, RZ, RZ, R79 ;  /* 0x000000ffff5f7224 */ /* 0x000fe200078e004f */
[----:B------:R-:W-:Y:S01]  /*ccd0*/  FSEL R39, R47, -INF , !P6 ;  /* 0xff8000002f277808 */ /* 0x000fe20007000000 */
[----:B------:R-:W-:Y:S01]  /*cce0*/  IMAD.MOV.U32 R93, RZ, RZ, R78 ;  /* 0x000000ffff5d7224 */ /* 0x000fe200078e004e */
[----:B------:R-:W-:Y:S01]  /*ccf0*/  FSEL R38, R48, -INF , !P4 ;  /* 0xff80000030267808 */ /* 0x000fe20006000000 */
[----:B------:R-:W-:Y:S01]  /*cd00*/  IMAD.MOV.U32 R94, RZ, RZ, R77 ;  /* 0x000000ffff5e7224 */ /* 0x000fe200078e004d */
[----:B------:R-:W-:Y:S01]  /*cd10*/  FSEL R42, R52, -INF , !P0 ;  /* 0xff800000342a7808 */ /* 0x000fe20004000000 */
[----:B------:R-:W-:Y:S01]  /*cd20*/  IMAD.MOV.U32 R62, RZ, RZ, R76 ;  /* 0x000000ffff3e7224 */ /* 0x000fe200078e004c */
[C---:B------:R-:W-:Y:S01]  /*cd30*/  ISETP.GT.AND P6, PT, R35.reuse, R29, PT ;  /* 0x0000001d2300720c */ /* 0x040fe20003fc4270 */
[----:B------:R-:W-:Y:S01]  /*cd40*/  IMAD.MOV.U32 R55, RZ, RZ, R4 ;  /* 0x000000ffff377224 */ /* 0x000fe200078e0004 */
[----:B------:R-:W-:Y:S01]  /*cd50*/  HMMA.16816.F32 R76, R8, R12, R224 ;  /* 0x0000000c084c723c */ /* 0x000fe200000018e0 */
[C---:B------:R-:W-:Y:S01]  /*cd60*/  VIADD R24, R2.reuse, 0xffffff28 ;  /* 0xffffff2802187836 */ /* 0x040fe20000000000 */
[C---:B------:R-:W-:Y:S01]  /*cd70*/  ISETP.GT.AND P4, PT, R35.reuse, R28, PT ;  /* 0x0000001c2300720c */ /* 0x040fe20003f84270 */
[C---:B------:R-:W-:Y:S01]  /*cd80*/  VIADD R23, R2.reuse, 0xffffff29 ;  /* 0xffffff2902177836 */ /* 0x040fe20000000000 */
[----:B------:R-:W-:Y:S01]  /*cd90*/  ISETP.GT.AND P0, PT, R35, R26, PT ;  /* 0x0000001a2300720c */ /* 0x000fe20003f04270 */
[C---:B------:R-:W-:Y:S01]  /*cda0*/  VIADD R22, R2.reuse, 0xffffff30 ;  /* 0xffffff3002167836 */ /* 0x040fe20000000000 */
[----:B------:R-:W-:Y:S01]  /*cdb0*/  FSEL R47, R53, -INF , !P5 ;  /* 0xff800000352f7808 */ /* 0x000fe20006800000 */
[C---:B------:R-:W-:Y:S01]  /*cdc0*/  VIADD R21, R2.reuse, 0xffffff31 ;  /* 0xffffff3102157836 */ /* 0x040fe20000000000 */
[----:B------:R-:W-:Y:S01]  /*cdd0*/  ISETP.GT.AND P5, PT, R35, R25, PT ;  /* 0x000000192300720c */ /* 0x000fe20003fa4270 */
[----:B------:R-:W-:-:S02]  /*cde0*/  VIADD R20, R2, 0xffffff38 ;  /* 0xffffff3802147836 */ /* 0x000fc40000000000 */
[----:B------:R-:W-:Y:S01]  /*cdf0*/  IMAD.MOV.U32 R227, RZ, RZ, R50 ;  /* 0x000000ffffe37224 */ /* 0x000fe200078e0032 */
[----:B------:R-:W-:Y:S01]  /*ce00*/  FSEL R50, R219, -INF , !P3 ;  /* 0xff800000db327808 */ /* 0x000fe20005800000 */
[----:B------:R-:W-:Y:S01]  /*ce10*/  IMAD.MOV.U32 R219, RZ, RZ, R55 ;  /* 0x000000ffffdb7224 */ /* 0x000fe200078e0037 */
[----:B------:R1:W-:Y:S01]  /*ce20*/  STL [R1+0xa8], R16 ;  /* 0x0000a81001007387 */ /* 0x0003e20000100800 */
[----:B------:R-:W-:Y:S01]  /*ce30*/  IMAD.MOV.U32 R59, RZ, RZ, R75 ;  /* 0x000000ffff3b7224 */ /* 0x000fe200078e004b */
[----:B------:R-:W-:Y:S01]  /*ce40*/  FSEL R46, R54, -INF , !P6 ;  /* 0xff800000362e7808 */ /* 0x000fe20007000000 */
[----:B------:R-:W-:Y:S01]  /*ce50*/  IMAD.MOV.U32 R58, RZ, RZ, R5 ;  /* 0x000000ffff3a7224 */ /* 0x000fe200078e0005 */
[----:B------:R-:W-:Y:S01]  /*ce60*/  FSEL R51, R218, -INF , !P4 ;  /* 0xff800000da337808 */ /* 0x000fe20006000000 */
[----:B------:R-:W-:Y:S01]  /*ce70*/  HMMA.16816.F32 R64, R8, R14, R64 ;  /* 0x0000000e0840723c */ /* 0x000fe20000001840 */
[----:B------:R-:W-:Y:S01]  /*ce80*/  FSEL R55, R130, -INF , !P0 ;  /* 0xff80000082377808 */ /* 0x000fe20004000000 */
[C---:B------:R-:W-:Y:S01]  /*ce90*/  VIADD R19, R2.reuse, 0xffffff39 ;  /* 0xffffff3902137836 */ /* 0x040fe20000000000 */
[C---:B------:R-:W-:Y:S01]  /*cea0*/  ISETP.GT.AND P6, PT, R35.reuse, R24, PT ;  /* 0x000000182300720c */ /* 0x040fe20003fc4270 */
[C---:B------:R-:W-:Y:S01]  /*ceb0*/  VIADD R18, R2.reuse, 0xffffff40 ;  /* 0xffffff4002127836 */ /* 0x040fe20000000000 */
[C---:B------:R-:W-:Y:S01]  /*cec0*/  ISETP.GT.AND P4, PT, R35.reuse, R23, PT ;  /* 0x000000172300720c */ /* 0x040fe20003f84270 */
[C---:B------:R-:W-:Y:S01]  /*ced0*/  VIADD R17, R2.reuse, 0xffffff41 ;  /* 0xffffff4102117836 */ /* 0x040fe20000000000 */
[C---:B------:R-:W-:Y:S01]  /*cee0*/  ISETP.GT.AND P3, PT, R35.reuse, R22, PT ;  /* 0x000000162300720c */ /* 0x040fe20003f64270 */
[----:B------:R-:W-:Y:S01]  /*cef0*/  VIADD R15, R2, 0xffffff49 ;  /* 0xffffff49020f7836 */ /* 0x000fe20000000000 */
[----:B------:R-:W-:-:S02]  /*cf00*/  ISETP.GT.AND P0, PT, R35, R21, PT ;  /* 0x000000152300720c */ /* 0x000fc40003f04270 */
[----:B------:R-:W-:Y:S02]  /*cf10*/  FSEL R54, R131, -INF , !P5 ;  /* 0xff80000083367808 */ /* 0x000fe40006800000 */
[----:B------:R-:W-:Y:S01]  /*cf20*/  ISETP.GT.AND P5, PT, R35, R20, PT ;  /* 0x000000142300720c */ /* 0x000fe20003fa4270 */
[----:B------:R-:W-:Y:S02]  /*cf30*/  IMAD.MOV.U32 R60, RZ, RZ, R62 ;  /* 0x000000ffff3c7224 */ /* 0x000fe400078e003e */
[----:B------:R-:W-:Y:S02]  /*cf40*/  IMAD.MOV.U32 R218, RZ, RZ, R58 ;  /* 0x000000ffffda7224 */ /* 0x000fe400078e003a */
[----:B-1----:R-:W-:Y:S01]  /*cf50*/  VIADD R16, R2, 0xffffff48 ;  /* 0xffffff4802107836 */ /* 0x002fe20000000000 */
[----:B------:R-:W-:Y:S01]  /*cf60*/  FSEL R58, R207, -INF , !P4 ;  /* 0xff800000cf3a7808 */ /* 0x000fe20006000000 */
        /* <DEDUP_REMOVED lines=9> */
[C---:B------:R-:W-:Y:S01]  /*d000*/  ISETP.GT.AND P4, PT, R35.reuse, R18, PT ;  /* 0x000000122300720c */ /* 0x040fe20003f84270 */
[----:B------:R-:W-:Y:S01]  /*d010*/  IMAD.MOV.U32 R36, RZ, RZ, R81 ;  /* 0x000000ffff247224 */ /* 0x000fe200078e0051 */
[C---:B------:R-:W-:Y:S01]  /*d020*/  ISETP.GT.AND P3, PT, R35.reuse, R17, PT ;  /* 0x000000112300720c */ /* 0x040fe20003f64270 */
[C---:B------:R-:W-:Y:S01]  /*d030*/  VIADD R14, R2.reuse, 0xffffff50 ;  /* 0xffffff50020e7836 */ /* 0x040fe20000000000 */
[C---:B------:R-:W-:Y:S01]  /*d040*/  ISETP.GT.AND P0, PT, R35.reuse, R16, PT ;  /* 0x000000102300720c */ /* 0x040fe20003f04270 */
[----:B------:R-:W-:Y:S01]  /*d050*/  VIADD R13, R2, 0xffffff51 ;  /* 0xffffff51020d7836 */ /* 0x000fe20000000000 */
[----:B------:R-:W-:Y:S01]  /*d060*/  FSEL R81, R118, -INF , !P5 ;  /* 0xff80000076517808 */ /* 0x000fe20006800000 */
[C---:B------:R-:W-:Y:S01]  /*d070*/  VIADD R12, R2.reuse, 0xffffff58 ;  /* 0xffffff58020c7836 */ /* 0x040fe20000000000 */
[----:B------:R-:W-:Y:S01]  /*d080*/  ISETP.GT.AND P5, PT, R35, R15, PT ;  /* 0x0000000f2300720c */ /* 0x000fe20003fa4270 */
[C---:B------:R-:W-:Y:S01]  /*d090*/  VIADD R11, R2.reuse, 0xffffff59 ;  /* 0xffffff59020b7836 */ /* 0x040fe20000000000 */
[----:B------:R1:W5:Y:S01]  /*d0a0*/  LDL.LU R138, [R1+0xc8] ;  /* 0x0000c800018a7983 */ /* 0x0003620000300800 */
[----:B------:R-:W-:-:S02]  /*d0b0*/  VIADD R10, R2, 0xffffff60 ;  /* 0xffffff60020a7836 */ /* 0x000fc40000000000 */
[----:B------:R-:W-:Y:S01]  /*d0c0*/  IMAD.MOV.U32 R61, RZ, RZ, R63 ;  /* 0x000000ffff3d7224 */ /* 0x000fe200078e003f */
[----:B------:R1:W5:Y:S01]  /*d0d0*/  LDL.LU R137, [R1+0xc4] ;  /* 0x0000c40001897983 */ /* 0x0003620000300800 */
[----:B------:R-:W-:Y:S02]  /*d0e0*/  IMAD.MOV.U32 R63, RZ, RZ, R228 ;  /* 0x000000ffff3f7224 */ /* 0x000fe400078e00e4 */
[----:B------:R-:W-:Y:S01]  /*d0f0*/  IMAD.MOV.U32 R230, RZ, RZ, R231 ;  /* 0x000000ffffe67224 */ /* 0x000fe200078e00e7 */
[----:B------:R1:W5:Y:S01]  /*d100*/  LDL.LU R136, [R1+0xc0] ;  /* 0x0000c00001887983 */ /* 0x0003620000300800 */
[----:B------:R-:W-:Y:S02]  /*d110*/  IMAD.MOV.U32 R52, RZ, RZ, R62 ;  /* 0x000000ffff347224 */ /* 0x000fe400078e003e */
[----:B------:R-:W-:Y:S01]  /*d120*/  IMAD.MOV.U32 R224, RZ, RZ, R92 ;  /* 0x000000ffffe07224 */ /* 0x000fe200078e005c */
        /* <DEDUP_REMOVED lines=20> */
[----:B------:R-:W-:Y:S01]  /*d270*/  VIADD R5, R2, 0xffffff71 ;  /* 0xffffff7102057836 */ /* 0x000fe20000000000 */
[----:B------:R-:W-:Y:S01]  /*d280*/  FSEL R102, R102, -INF , !P6 ;  /* 0xff80000066667808 */ /* 0x000fe20007000000 */
[----:B------:R-:W-:Y:S01]  /*d290*/  IMAD.MOV.U32 R49, RZ, RZ, R83 ;  /* 0x000000ffff317224 */ /* 0x000fe200078e0053 */
[----:B------:R-:W-:Y:S01]  /*d2a0*/  FSEL R103, R103, -INF , !P4 ;  /* 0xff80000067677808 */ /* 0x000fe20006000000 */
[----:B------:R-:W-:Y:S01]  /*d2b0*/  VIADD R4, R2, 0xffffff78 ;  /* 0xffffff7802047836 */ /* 0x000fe20000000000 */
[----:B------:R-:W-:Y:S01]  /*d2c0*/  FSEL R111, R98, -INF , !P3 ;  /* 0xff800000626f7808 */ /* 0x000fe20005800000 */
[----:B------:R-:W-:Y:S01]  /*d2d0*/  VIADD R3, R2, 0xffffff79 ;  /* 0xffffff7902037836 */ /* 0x000fe20000000000 */
[----:B------:R-:W-:Y:S01]  /*d2e0*/  FSEL R107, R99, -INF , !P0 ;  /* 0xff800000636b7808 */ /* 0x000fe20004000000 */
[----:B------:R-:W-:Y:S01]  /*d2f0*/  VIADD R2, R242, 0x40 ;  /* 0x00000040f2027836 */ /* 0x000fe20000000000 */
[C---:B------:R-:W-:Y:S01]  /*d300*/  ISETP.GT.AND P6, PT, R35.reuse, R9, PT ;  /* 0x000000092300720c */ /* 0x040fe20003fc4270 */
[----:B------:R-:W-:Y:S01]  /*d310*/  IMAD.MOV.U32 R53, RZ, RZ, R63 ;  /* 0x000000ffff357224 */ /* 0x000fe200078e003f */
[C---:B------:R-:W-:Y:S01]  /*d320*/  ISETP.GT.AND P4, PT, R35.reuse, R8, PT ;  /* 0x000000082300720c */ /* 0x040fe20003f84270 */
[----:B------:R-:W-:Y:S01]  /*d330*/  IMAD.MOV.U32 R48, RZ, RZ, R120 ;  /* 0x000000ffff307224 */ /* 0x000fe200078e0078 */
[C---:B------:R-:W-:Y:S01]  /*d340*/  ISETP.GT.AND P3, PT, R35.reuse, R7, PT ;  /* 0x000000072300720c */ /* 0x040fe20003f64270 */
[----:B------:R-:W-:Y:S01]  /*d350*/  IMAD.MOV.U32 R44, RZ, RZ, R122 ;  /* 0x000000ffff2c7224 */ /* 0x000fe200078e007a */
[----:B------:R-:W-:-:S02]  /*d360*/  ISETP.GT.AND P0, PT, R35, R6, PT ;  /* 0x000000062300720c */ /* 0x000fc40003f04270 */
[----:B------:R-:W-:Y:S01]  /*d370*/  FSEL R118, R90, -INF , !P5 ;  /* 0xff8000005a767808 */ /* 0x000fe20006800000 */
[----:B------:R-:W-:Y:S01]  /*d380*/  IMAD.MOV.U32 R41, RZ, RZ, R82 ;  /* 0x000000ffff297224 */ /* 0x000fe200078e0052 */
[----:B------:R-:W-:Y:S01]  /*d390*/  ISETP.GT.AND P5, PT, R35, R5, PT ;  /* 0x000000052300720c */ /* 0x000fe20003fa4270 */
[----:B------:R-:W-:Y:S01]  /*d3a0*/  IMAD.MOV.U32 R240, RZ, RZ, R49 ;  /* 0x000000fffff07224 */ /* 0x000fe200078e0031 */
[----:B------:R-:W-:Y:S01]  /*d3b0*/  FSEL R122, R86, -INF , !P4 ;  /* 0xff800000567a7808 */ /* 0x000fe20006000000 */
[----:B------:R-:W-:Y:S01]  /*d3c0*/  IMAD.MOV.U32 R63, RZ, RZ, R115 ;  /* 0x000000ffff3f7224 */ /* 0x000fe200078e0073 */
[----:B------:R-:W-:Y:S01]  /*d3d0*/  FSEL R115, R91, -INF , !P6 ;  /* 0xff8000005b737808 */ /* 0x000fe20007000000 */
[----:B------:R-:W-:Y:S01]  /*d3e0*/  IMAD.MOV.U32 R49, RZ, RZ, R121 ;  /* 0x000000ffff317224 */ /* 0x000fe200078e0079 */
[----:B------:R-:W-:Y:S01]  /*d3f0*/  FSEL R120, R87, -INF , !P3 ;  /* 0xff80000057787808 */ /* 0x000fe20005800000 */
[----:B------:R1:W5:Y:S01]  /*d400*/  LDL.LU R83, [R1+0xbc] ;  /* 0x0000bc0001537983 */ /* 0x0003620000300800 */
[----:B------:R-:W-:Y:S01]  /*d410*/  FSEL R126, R78, -INF , !P0 ;  /* 0xff8000004e7e7808 */ /* 0x000fe20004000000 */
[----:B------:R-:W-:Y:S01]  /*d420*/  BAR.SYNC.DEFER_BLOCKING 0x0 ;  /* 0x0000000000007b1d */ /* 0x000fe20000010000 */
[----:B------:R-:W-:-:S02]  /*d430*/  ISETP.GT.AND P6, PT, R35, R4, PT ;  /* 0x000000042300720c */ /* 0x000fc40003fc4270 */
[----:B------:R-:W-:Y:S02]  /*d440*/  ISETP.GT.AND P4, PT, R35, R3, PT ;  /* 0x000000032300720c */ /* 0x000fe40003f84270 */
[C---:B------:R-:W-:Y:S02]  /*d450*/  ISETP.GT.AND P3, PT, R2.reuse, R34, PT ;  /* 0x000000220200720c */ /* 0x040fe40003f64270 */
[C---:B------:R-:W-:Y:S02]  /*d460*/  ISETP.GT.AND P0, PT, R2.reuse, R33, PT ;  /* 0x000000210200720c */ /* 0x040fe40003f04270 */
[----:B------:R-:W-:Y:S02]  /*d470*/  FSEL R121, R79, -INF , !P5 ;  /* 0xff8000004f797808 */ /* 0x000fe40006800000 */
[----:B------:R-:W-:Y:S02]  /*d480*/  ISETP.GT.AND P5, PT, R2, R32, PT ;  /* 0x000000200200720c */ /* 0x000fe40003fa4270 */
[----:B------:R-:W-:-:S02]  /*d490*/  FSEL R82, R66, -INF , !P6 ;  /* 0xff80000042527808 */ /* 0x000fc40007000000 */
[----:B------:R-:W-:Y:S02]  /*d4a0*/  FSEL R225, R67, -INF , !P4 ;  /* 0xff80000043e17808 */ /* 0x000fe40006000000 */
[----:B------:R-:W-:Y:S02]  /*d4b0*/  FSEL R37, R37, -INF , !P3 ;  /* 0xff80000025257808 */ /* 0x000fe40005800000 */
[----:B------:R-:W-:Y:S02]  /*d4c0*/  FSEL R36, R36, -INF , !P0 ;  /* 0xff80000024247808 */ /* 0x000fe40004000000 */
[C---:B------:R-:W-:Y:S02]  /*d4d0*/  ISETP.GT.AND P6, PT, R2.reuse, R31, PT ;  /* 0x0000001f0200720c */ /* 0x040fe40003fc4270 */
[C---:B------:R-:W-:Y:S02]  /*d4e0*/  ISETP.GT.AND P4, PT, R2.reuse, R30, PT ;  /* 0x0000001e0200720c */ /* 0x040fe40003f84270 */
[----:B------:R-:W-:-:S02]  /*d4f0*/  ISETP.GT.AND P3, PT, R2, R29, PT ;  /* 0x0000001d0200720c */ /* 0x000fc40003f64270 */
[C---:B------:R-:W-:Y:S02]  /*d500*/  ISETP.GT.AND P0, PT, R2.reuse, R28, PT ;  /* 0x0000001c0200720c */ /* 0x040fe40003f04270 */
[----:B------:R-:W-:Y:S02]  /*d510*/  FSEL R41, R41, -INF , !P5 ;  /* 0xff80000029297808 */ /* 0x000fe40006800000 */
[----:B------:R-:W-:Y:S02]  /*d520*/  ISETP.GT.AND P5, PT, R2, R27, PT ;  /* 0x0000001b0200720c */ /* 0x000fe40003fa4270 */
[----:B------:R-:W-:Y:S02]  /*d530*/  FSEL R40, R40, -INF , !P6 ;  /* 0xff80000028287808 */ /* 0x000fe40007000000 */
[----:B------:R-:W-:Y:S02]  /*d540*/  FSEL R45, R45, -INF , !P4 ;  /* 0xff8000002d2d7808 */ /* 0x000fe40006000000 */
[----:B------:R-:W-:-:S02]  /*d550*/  FSEL R44, R44, -INF , !P3 ;  /* 0xff8000002c2c7808 */ /* 0x000fc40005800000 */
[----:B------:R-:W-:Y:S02]  /*d560*/  FSEL R49, R49, -INF , !P0 ;  /* 0xff80000031317808 */ /* 0x000fe40004000000 */
[C---:B------:R-:W-:Y:S02]  /*d570*/  ISETP.GT.AND P6, PT, R2.reuse, R26, PT ;  /* 0x0000001a0200720c */ /* 0x040fe40003fc4270 */
[C---:B------:R-:W-:Y:S02]  /*d580*/  ISETP.GT.AND P4, PT, R2.reuse, R25, PT ;  /* 0x000000190200720c */ /* 0x040fe40003f84270 */
[C---:B------:R-:W-:Y:S02]  /*d590*/  ISETP.GT.AND P3, PT, R2.reuse, R24, PT ;  /* 0x000000180200720c */ /* 0x040fe40003f64270 */
[----:B------:R-:W-:Y:S02]  /*d5a0*/  ISETP.GT.AND P0, PT, R2, R23, PT ;  /* 0x000000170200720c */ /* 0x000fe40003f04270 */
[----:B------:R-:W-:-:S02]  /*d5b0*/  FSEL R48, R48, -INF , !P5 ;  /* 0xff80000030307808 */ /* 0x000fc40006800000 */
[----:B------:R-:W-:Y:S02]  /*d5c0*/  ISETP.GT.AND P5, PT, R2, R22, PT ;  /* 0x000000160200720c */ /* 0x000fe40003fa4270 */
[----:B------:R-:W-:Y:S02]  /*d5d0*/  FSEL R53, R53, -INF , !P6 ;  /* 0xff80000035357808 */ /* 0x000fe40007000000 */
[----:B------:R-:W-:Y:S02]  /*d5e0*/  FSEL R52, R52, -INF , !P4 ;  /* 0xff80000034347808 */ /* 0x000fe40006000000 */
[----:B------:R-:W-:Y:S02]  /*d5f0*/  FSEL R57, R57, -INF , !P3 ;  /* 0xff80000039397808 */ /* 0x000fe40005800000 */
[----:B------:R-:W-:Y:S02]  /*d600*/  FSEL R56, R56, -INF , !P0 ;  /* 0xff80000038387808 */ /* 0x000fe40004000000 */
[----:B------:R-:W-:-:S02]  /*d610*/  ISETP.GT.AND P6, PT, R2, R21, PT ;  /* 0x000000150200720c */ /* 0x000fc40003fc4270 */
[C---:B------:R-:W-:Y:S02]  /*d620*/  ISETP.GT.AND P4, PT, R2.reuse, R20, PT ;  /* 0x000000140200720c */ /* 0x040fe40003f84270 */
        /* <DEDUP_REMOVED lines=11> */
[----:B------:R-:W-:Y:S02]  /*d6e0*/  ISETP.GT.AND P0, PT, R2, R13, PT ;  /* 0x0000000d0200720c */ /* 0x000fe40003f04270 */
        /* <DEDUP_REMOVED lines=11> */
[----:B------:R-:W-:Y:S01]  /*d7a0*/  ISETP.GT.AND P5, PT, R2, R7, PT ;  /* 0x000000070200720c */ /* 0x000fe20003fa4270 */
[----:B------:R-:W-:Y:S01]  /*d7b0*/  IMAD.MOV.U32 R131, RZ, RZ, R219 ;  /* 0x000000ffff837224 */ /* 0x000fe200078e00db */
[----:B------:R-:W-:Y:S01]  /*d7c0*/  FSEL R87, R213, -INF , !P6 ;  /* 0xff800000d5577808 */ /* 0x000fe20007000000 */
[----:B------:R-:W-:Y:S01]  /*d7d0*/  IMAD.MOV.U32 R219, RZ, RZ, R112 ;  /* 0x000000ffffdb7224 */ /* 0x000fe200078e0070 */
[----:B------:R-:W-:Y:S02]  /*d7e0*/  FSEL R90, R208, -INF , !P4 ;  /* 0xff800000d05a7808 */ /* 0x000fe40006000000 */
[----:B------:R-:W-:Y:S02]  /*d7f0*/  FSEL R91, R209, -INF , !P3 ;  /* 0xff800000d15b7808 */ /* 0x000fe40005800000 */
[----:B------:R-:W-:Y:S02]  /*d800*/  FSEL R98, R200, -INF , !P0 ;  /* 0xff800000c8627808 */ /* 0x000fe40004000000 */
[----:B------:R-:W-:-:S02]  /*d810*/  ISETP.GT.AND P6, PT, R2, R6, PT ;  /* 0x000000060200720c */ /* 0x000fc40003fc4270 */
[C---:B------:R-:W-:Y:S02]  /*d820*/  ISETP.GT.AND P4, PT, R2.reuse, R5, PT ;  /* 0x000000050200720c */ /* 0x040fe40003f84270 */
[C---:B------:R-:W-:Y:S02]  /*d830*/  ISETP.GT.AND P3, PT, R2.reuse, R4, PT ;  /* 0x000000040200720c */ /* 0x040fe40003f64270 */
[----:B------:R-:W-:Y:S01]  /*d840*/  ISETP.GT.AND P0, PT, R2, R3, PT ;  /* 0x000000030200720c */ /* 0x000fe20003f04270 */
[C---:B------:R-:W-:Y:S01]  /*d850*/  VIADD R2, R242.reuse, 0x48 ;  /* 0x00000048f2027836 */ /* 0x040fe20000000000 */
[----:B------:R-:W-:Y:S02]  /*d860*/  FSEL R99, R201, -INF , !P5 ;  /* 0xff800000c9637808 */ /* 0x000fe40006800000 */
[----:B------:R-:W-:Y:S01]  /*d870*/  ISETP.GT.AND P5, PT, R242, R34, PT ;  /* 0x00000022f200720c */ /* 0x000fe20003fa4270 */
[----:B------:R-:W-:Y:S02]  /*d880*/  IMAD.MOV.U32 R130, RZ, RZ, R218 ;  /* 0x000000ffff827224 */ /* 0x000fe400078e00da */
[----:B------:R-:W-:Y:S01]  /*d890*/  IMAD.MOV.U32 R218, RZ, RZ, R229 ;  /* 0x000000ffffda7224 */ /* 0x000fe200078e00e5 */
[----:B------:R-:W-:-:S02]  /*d8a0*/  FSEL R35, R219, -INF , !P5 ;  /* 0xff800000db237808 */ /* 0x000fc40006800000 */
[----:B------:R-:W-:Y:S01]  /*d8b0*/  ISETP.GT.AND P5, PT, R2, R34, PT ;  /* 0x000000220200720c */ /* 0x000fe20003fa4270 */
[----:B------:R-:W-:-:S03]  /*d8c0*/  IMAD.MOV.U32 R229, RZ, RZ, R113 ;  /* 0x000000ffffe57224 */ /* 0x000fc600078e0071 */
[----:B------:R-:W-:Y:S02]  /*d8d0*/  FSEL R106, R218, -INF , !P5 ;  /* 0xff800000da6a7808 */ /* 0x000fe40006800000 */
[----:B------:R-:W-:Y:S02]  /*d8e0*/  ISETP.GT.AND P5, PT, R242, R33, PT ;  /* 0x00000021f200720c */ /* 0x000fe40003fa4270 */
[----:B------:R-:W-:Y:S02]  /*d8f0*/  FSEL R113, R132, -INF , !P6 ;  /* 0xff80000084717808 */ /* 0x000fe40007000000 */
[----:B------:R-:W-:Y:S02]  /*d900*/  FSEL R112, R133, -INF , !P4 ;  /* 0xff80000085707808 */ /* 0x000fe40006000000 */
[----:B------:R-:W-:Y:S02]  /*d910*/  FSEL R201, R131, -INF , !P3 ;  /* 0xff80000083c97808 */ /* 0x000fe40005800000 */
[----:B------:R-:W-:-:S02]  /*d920*/  FSEL R200, R130, -INF , !P0 ;  /* 0xff80000082c87808 */ /* 0x000fc40004000000 */
[C---:B------:R-:W-:Y:S02]  /*d930*/  ISETP.GE.AND P6, PT, R34.reuse, R243, PT ;  /* 0x000000f32200720c */ /* 0x040fe40003fc6270 */
[C---:B------:R-:W-:Y:S02]  /*d940*/  ISETP.GE.AND P4, PT, R34.reuse, R249, PT ;  /* 0x000000f92200720c */ /* 0x040fe40003f86270 */
[C---:B------:R-:W-:Y:S02]  /*d950*/  ISETP.GE.AND P3, PT, R34.reuse, R247, PT ;  /* 0x000000f72200720c */ /* 0x040fe40003f66270 */
[----:B------:R-:W-:Y:S02]  /*d960*/  ISETP.GE.AND P0, PT, R34, R248, PT ;  /* 0x000000f82200720c */ /* 0x000fe40003f06270 */
[----:B------:R-:W-:Y:S01]  /*d970*/  FSEL R34, R240, -INF , !P5 ;  /* 0xff800000f0227808 */ /* 0x000fe20006800000 */
[----:B------:R-:W-:Y:S01]  /*d980*/  IMAD.MOV.U32 R240, RZ, RZ, R114 ;  /* 0x000000fffff07224 */ /* 0x000fe200078e0072 */
[----:B------:R-:W-:-:S02]  /*d990*/  ISETP.GT.AND P5, PT, R2, R33, PT ;  /* 0x000000210200720c */ /* 0x000fc40003fa4270 */
[----:B------:R-:W-:Y:S02]  /*d9a0*/  FSEL R35, R35, -INF , !P6 ;  /* 0xff80000023237808 */ /* 0x000fe40007000000 */
[----:B------:R-:W-:Y:S02]  /*d9b0*/  FSEL R39, R39, -INF , !P4 ;  /* 0xff80000027277808 */ /* 0x000fe40006000000 */
[----:B------:R-:W-:Y:S02]  /*d9c0*/  FSEL R110, R37, -INF , !P3 ;  /* 0xff800000256e7808 */ /* 0x000fe40005800000 */
[----:B------:R-:W-:Y:S02]  /*d9d0*/  FSEL R114, R106, -INF , !P0 ;  /* 0xff8000006a727808 */ /* 0x000fe40004000000 */
[C---:B------:R-:W-:Y:S02]  /*d9e0*/  ISETP.GE.AND P6, PT, R33.reuse, R243, PT ;  /* 0x000000f32100720c */ /* 0x040fe40003fc6270 */
[----:B------:R-:W-:-:S02]  /*d9f0*/  ISETP.GE.AND P4, PT, R33, R249, PT ;  /* 0x000000f92100720c */ /* 0x000fc40003f86270 */
        /* <DEDUP_REMOVED lines=10> */
[----:B------:R-:W-:Y:S02]  /*daa0*/  ISETP.GT.AND P5, PT, R242, R31, PT ;  /* 0x0000001ff200720c */ /* 0x000fe40003fa4270 */
[----:B------:R-:W-:-:S02]  /*dab0*/  FSEL R34, R34, -INF , !P6 ;  /* 0xff80000022227808 */ /* 0x000fc40007000000 */
[----:B------:R-:W-:Y:S02]  /*dac0*/  FSEL R38, R38, -INF , !P4 ;  /* 0xff80000026267808 */ /* 0x000fe40006000000 */
[C---:B------:R-:W-:Y:S02]  /*dad0*/  ISETP.GE.AND P0, PT, R32.reuse, R248, PT ;  /* 0x000000f82000720c */ /* 0x040fe40003f06270 */
[C---:B------:R-:W-:Y:S02]  /*dae0*/  ISETP.GE.AND P6, PT, R32.reuse, R243, PT ;  /* 0x000000f32000720c */ /* 0x040fe40003fc6270 */
[----:B------:R-:W-:Y:S02]  /*daf0*/  ISETP.GE.AND P4, PT, R32, R249, PT ;  /* 0x000000f92000720c */ /* 0x000fe40003f86270 */
[----:B------:R-:W-:Y:S01]  /*db00*/  FSEL R32, R231, -INF , !P5 ;  /* 0xff800000e7207808 */ /* 0x000fe20006800000 */
[----:B------:R-:W-:Y:S01]  /*db10*/  IMAD.MOV.U32 R231, RZ, RZ, R123 ;  /* 0x000000ffffe77224 */ /* 0x000fe200078e007b */
[----:B------:R-:W-:-:S02]  /*db20*/  FSEL R41, R41, -INF , !P3 ;  /* 0xff80000029297808 */ /* 0x000fc40005800000 */
[----:B------:R-:W-:Y:S02]  /*db30*/  ISETP.GT.AND P3, PT, R2, R31, PT ;  /* 0x0000001f0200720c */ /* 0x000fe40003f64270 */
        /* <DEDUP_REMOVED lines=8> */
[-C--:B------:R-:W-:Y:S02]  /*dbc0*/  ISETP.GT.AND P3, PT, R242, R30.reuse, PT ;  /* 0x0000001ef200720c */ /* 0x080fe40003f64270 */
[----:B------:R-:W-:Y:S02]  /*dbd0*/  FSEL R40, R40, -INF , !P0 ;  /* 0xff80000028287808 */ /* 0x000fe40004000000 */
[----:B------:R-:W-:-:S02]  /*dbe0*/  ISETP.GT.AND P0, PT, R2, R30, PT ;  /* 0x0000001e0200720c */ /* 0x000fc40003f04270 */
[----:B------:R-:W-:Y:S02]  /*dbf0*/  FSEL R33, R32, -INF , !P6 ;  /* 0xff80000020217808 */ /* 0x000fe40007000000 */
[----:B------:R-:W-:Y:S02]  /*dc00*/  FSEL R37, R42, -INF , !P4 ;  /* 0xff8000002a257808 */ /* 0x000fe40006000000 */
[----:B------:R-:W-:Y:S02]  /*dc10*/  FSEL R32, R228, -INF , !P3 ;  /* 0xff800000e4207808 */ /* 0x000fe40005800000 */
[----:B------:R-:W-:Y:S02]  /*dc20*/  FSEL R42, R31, -INF , !P5 ;  /* 0xff8000001f2a7808 */ /* 0x000fe40006800000 */
[----:B------:R-:W-:Y:S02]  /*dc30*/  ISETP.GE.AND P3, PT, R30, R247, PT ;  /* 0x000000f71e00720c */ /* 0x000fe40003f66270 */
[----:B------:R-:W-:-:S02]  /*dc40*/  FSEL R31, R229, -INF , !P0 ;  /* 0xff800000e51f7808 */ /* 0x000fc40004000000 */
[C---:B------:R-:W-:Y:S02]  /*dc50*/  ISETP.GE.AND P0, PT, R30.reuse, R248, PT ;  /* 0x000000f81e00720c */ /* 0x040fe40003f06270 */
[C---:B------:R-:W-:Y:S02]  /*dc60*/  ISETP.GE.AND P6, PT, R30.reuse, R243, PT ;  /* 0x000000f31e00720c */ /* 0x040fe40003fc6270 */
[----:B------:R-:W-:Y:S02]  /*dc70*/  ISETP.GE.AND P4, PT, R30, R249, PT ;  /* 0x000000f91e00720c */ /* 0x000fe40003f86270 */
[-C--:B------:R-:W-:Y:S02]  /*dc80*/  ISETP.GT.AND P5, PT, R242, R29.reuse, PT ;  /* 0x0000001df200720c */ /* 0x080fe40003fa4270 */
[----:B------:R-:W-:Y:S02]  /*dc90*/  FSEL R221, R45, -INF , !P3 ;  /* 0xff8000002ddd7808 */ /* 0x000fe40005800000 */
        /* <DEDUP_REMOVED lines=16> */
[----:B------:R-:W-:Y:S02]  /*dda0*/  ISETP.GE.AND P3, PT, R28, R247, PT ;  /* 0x000000f71c00720c */ /* 0x000fe40003f66270 */
[----:B------:R-:W-:Y:S02]  /*ddb0*/  FSEL R29, R252, -INF , !P0 ;  /* 0xff800000fc1d7808 */ /* 0x000fe40004000000 */
        /* <DEDUP_REMOVED lines=53> */
[----:B------:R-:W-:Y:S02]  /*e110*/  FSEL R204, R57, -INF , !P3 ;  /* 0xff80000039cc7808 */ /* 0x000fe40005800000 */
        /* <DEDUP_REMOVED lines=15> */
[----:B------:R-:W-:Y:S02]  /*e210*/  ISETP.GT.AND P5, PT, R242, R21, PT ;  /* 0x00000015f200720c */ /* 0x000fe40003fa4270 */
[----:B------:R-:W-:Y:S02]  /*e220*/  FSEL R24, R124, -INF , !P3 ;  /* 0xff8000007c187808 */ /* 0x000fe40005800000 */
[----:B------:R-:W-:Y:S02]  /*e230*/  ISETP.GE.AND P3, PT, R22, R247, PT ;  /* 0x000000f71600720c */ /* 0x000fe40003f66270 */
        /* <DEDUP_REMOVED lines=21> */
[----:B------:R-:W-:Y:S02]  /*e390*/  ISETP.GE.AND P3, PT, R20, R247, PT ;  /* 0x000000f71400720c */ /* 0x000fe40003f66270 */
[----:B------:R-:W-:Y:S02]  /*e3a0*/  FSEL R52, R21, -INF , !P5 ;  /* 0xff80000015347808 */ /* 0x000fe40006800000 */
[----:B------:R-:W-:Y:S02]  /*e3b0*/  FSEL R61, R71, -INF , !P4 ;  /* 0xff800000473d7808 */ /* 0x000fe40006000000 */
[----:B------:R-:W-:-:S02]  /*e3c0*/  ISETP.GT.AND P5, PT, R242, R19, PT ;  /* 0x00000013f200720c */ /* 0x000fc40003fa4270 */
[----:B------:R-:W-:Y:S02]  /*e3d0*/  FSEL R21, R245, -INF , !P0 ;  /* 0xff800000f5157808 */ /* 0x000fe40004000000 */
[C---:B------:R-:W-:Y:S02]  /*e3e0*/  ISETP.GE.AND P6, PT, R20.reuse, R243, PT ;  /* 0x000000f31400720c */ /* 0x040fe40003fc6270 */
[C---:B------:R-:W-:Y:S02]  /*e3f0*/  ISETP.GE.AND P4, PT, R20.reuse, R249, PT ;  /* 0x000000f91400720c */ /* 0x040fe40003f86270 */
[----:B------:R-:W-:Y:S02]  /*e400*/  ISETP.GE.AND P0, PT, R20, R248, PT ;  /* 0x000000f81400720c */ /* 0x000fe40003f06270 */
        /* <DEDUP_REMOVED lines=16> */
[C---:B------:R-:W-:Y:S02]  /*e510*/  ISETP.GE.AND P3, PT, R18.reuse, R247, PT ;  /* 0x000000f71200720c */ /* 0x040fe40003f66270 */
[----:B------:R-:W-:Y:S02]  /*e520*/  FSEL R75, R75, -INF , !P4 ;  /* 0xff8000004b4b7808 */ /* 0x000fe40006000000 */
[----:B------:R-:W-:Y:S02]  /*e530*/  FSEL R46, R19, -INF , !P5 ;  /* 0xff800000132e7808 */ /* 0x000fe40006800000 */
[----:B------:R-:W-:-:S02]  /*e540*/  ISETP.GE.AND P4, PT, R18, R249, PT ;  /* 0x000000f91200720c */ /* 0x000fc40003f86270 */
[----:B------:R-:W-:Y:S02]  /*e550*/  FSEL R19, R244, -INF , !P0 ;  /* 0xff800000f4137808 */ /* 0x000fe40004000000 */
[----:B------:R-:W-:Y:S02]  /*e560*/  ISETP.GE.AND P6, PT, R18, R243, PT ;  /* 0x000000f31200720c */ /* 0x000fe40003fc6270 */
[-C--:B------:R-:W-:Y:S02]  /*e570*/  ISETP.GT.AND P5, PT, R242, R17.reuse, PT ;  /* 0x00000011f200720c */ /* 0x080fe40003fa4270 */
        /* <DEDUP_REMOVED lines=20> */
[----:B------:R-:W-:-:S02]  /*e6c0*/  FSEL R17, R239, -INF , !P0 ;  /* 0xff800000ef117808 */ /* 0x000fc40004000000 */
[C---:B------:R-:W-:Y:S02]  /*e6d0*/  ISETP.GE.AND P6, PT, R16.reuse, R243, PT ;  /* 0x000000f31000720c */ /* 0x040fe40003fc6270 */
        /* <DEDUP_REMOVED lines=62> */
[-C--:B------:R-:W-:Y:S01]  /*eac0*/  ISETP.GT.AND P3, PT, R242, R10.reuse, PT ;  /* 0x0000000af200720c */ /* 0x080fe20003f64270 */
[----:B------:R-:W-:Y:S01]  /*ead0*/  STL [R1+0x34], R240 ;  /* 0x000034f001007387 */ /* 0x000fe20000100800 */
[----:B------:R-:W-:Y:S02]  /*eae0*/  FSEL R92, R87, -INF , !P0 ;  /* 0xff800000575c7808 */ /* 0x000fe40004000000 */
[----:B------:R-:W-:Y:S01]  /*eaf0*/  FSEL R252, R12, -INF , !P6 ;  /* 0xff8000000cfc7808 */ /* 0x000fe20007000000 */
[----:B------:R-:W-:Y:S01]  /*eb00*/  STL [R1+0x3c], R24 ;  /* 0x00003c1801007387 */ /* 0x000fe20000100800 */
[----:B------:R-:W-:-:S02]  /*eb10*/  ISETP.GT.AND P0, PT, R2, R10, PT ;  /* 0x0000000a0200720c */ /* 0x000fc40003f04270 */
[----:B------:R-:W-:Y:S01]  /*eb20*/  FSEL R12, R88, -INF , !P3 ;  /* 0xff800000580c7808 */ /* 0x000fe20005800000 */
[----:B------:R-:W-:Y:S01]  /*eb30*/  STL [R1+0x28], R68 ;  /* 0x0000284401007387 */ /* 0x000fe20000100800 */
[----:B------:R-:W-:Y:S02]  /*eb40*/  ISETP.GE.AND P3, PT, R10, R247, PT ;  /* 0x000000f70a00720c */ /* 0x000fe40003f66270 */
[----:B------:R-:W-:Y:S01]  /*eb50*/  FSEL R22, R11, -INF , !P5 ;  /* 0xff8000000b167808 */ /* 0x000fe20006800000 */
[----:B------:R-:W-:Y:S01]  /*eb60*/  STL [R1+0x20], R71 ;  /* 0x0000204701007387 */ /* 0x000fe20000100800 */
[----:B------:R-:W-:Y:S02]  /*eb70*/  FSEL R53, R107, -INF , !P4 ;  /* 0xff8000006b357808 */ /* 0x000fe40006000000 */
[----:B------:R-:W-:Y:S01]  /*eb80*/  FSEL R11, R210, -INF , !P0 ;  /* 0xff800000d20b7808 */ /* 0x000fe20004000000 */
[----:B------:R-:W-:Y:S01]  /*eb90*/  STL [R1+0x1c], R238 ;  /* 0x00001cee01007387 */ /* 0x000fe20000100800 */
[----:B------:R-:W-:-:S02]  /*eba0*/  ISETP.GE.AND P6, PT, R10, R243, PT ;  /* 0x000000f30a00720c */ /* 0x000fc40003fc6270 */
[----:B------:R-:W-:Y:S01]  /*ebb0*/  ISETP.GE.AND P4, PT, R10, R249, PT ;  /* 0x000000f90a00720c */ /* 0x000fe20003f86270 */
[----:B------:R-:W-:Y:S01]  /*ebc0*/  STL [R1+0x18], R63 ;  /* 0x0000183f01007387 */ /* 0x000fe20000100800 */
[-C--:B------:R-:W-:Y:S02]  /*ebd0*/  ISETP.GT.AND P5, PT, R242, R9.reuse, PT ;  /* 0x00000009f200720c */ /* 0x080fe40003fa4270 */
[----:B------:R-:W-:Y:S01]  /*ebe0*/  ISETP.GE.AND P0, PT, R10, R248, PT ;  /* 0x000000f80a00720c */ /* 0x000fe20003f06270 */
[----:B------:R-:W-:Y:S01]  /*ebf0*/  STL [R1+0x14], R62 ;  /* 0x0000143e01007387 */ /* 0x000fe20000100800 */
[----:B------:R-:W-:Y:S02]  /*ec00*/  FSEL R90, R90, -INF , !P3 ;  /* 0xff8000005a5a7808 */ /* 0x000fe40005800000 */
[----:B------:R-:W-:Y:S01]  /*ec10*/  ISETP.GT.AND P3, PT, R2, R9, PT ;  /* 0x000000090200720c */ /* 0x000fe20003f64270 */
[----:B------:R-:W-:Y:S01]  /*ec20*/  STL [R1+0x44], R31 ;  /* 0x0000441f01007387 */ /* 0x000fe20000100800 */
[----:B------:R-:W-:-:S02]  /*ec30*/  FSEL R10, R89, -INF , !P5 ;  /* 0xff800000590a7808 */ /* 0x000fc40006800000 */
[----:B------:R-:W-:Y:S01]  /*ec40*/  FSEL R246, R12, -INF , !P6 ;  /* 0xff8000000cf67808 */ /* 0x000fe20007000000 */
[----:B------:R-:W-:Y:S01]  /*ec50*/  STL [R1+0x68], R29 ;  /* 0x0000681d01007387 */ /* 0x000fe20000100800 */
[----:B------:R-:W-:Y:S02]  /*ec60*/  FSEL R47, R118, -INF , !P4 ;  /* 0xff800000762f7808 */ /* 0x000fe40006000000 */
[----:B------:R-:W-:Y:S01]  /*ec70*/  FSEL R20, R11, -INF , !P0 ;  /* 0xff8000000b147808 */ /* 0x000fe20004000000 */
[----:B------:R-:W-:Y:S01]  /*ec80*/  STL [R1+0x10], R48 ;  /* 0x0000103001007387 */ /* 0x000fe20000100800 */
[C---:B------:R-:W-:Y:S02]  /*ec90*/  ISETP.GE.AND P6, PT, R9.reuse, R243, PT ;  /* 0x000000f30900720c */ /* 0x040fe40003fc6270 */
[C---:B------:R-:W-:Y:S01]  /*eca0*/  ISETP.GE.AND P4, PT, R9.reuse, R249, PT ;  /* 0x000000f90900720c */ /* 0x040fe20003f86270 */
[----:B------:R-:W-:Y:S01]  /*ecb0*/  STL [R1+0x60], R26 ;  /* 0x0000601a01007387 */ /* 0x000fe20000100800 */
[----:B------:R-:W-:-:S02]  /*ecc0*/  ISETP.GE.AND P0, PT, R9, R247, PT ;  /* 0x000000f70900720c */ /* 0x000fc40003f06270 */
[----:B------:R-:W-:Y:S01]  /*ecd0*/  ISETP.GE.AND P5, PT, R9, R248, PT ;  /* 0x000000f80900720c */ /* 0x000fe20003fa6270 */
[----:B------:R-:W-:Y:S01]  /*ece0*/  STL [R1+0x8], R49 ;  /* 0x0000083101007387 */ /* 0x000fe20000100800 */
[----:B------:R-:W-:-:S03]  /*ecf0*/  FSEL R9, R211, -INF , !P3 ;  /* 0xff800000d3097808 */ /* 0x000fc60005800000 */
[----:B------:R-:W-:Y:S01]  /*ed00*/  STL [R1+0x40], R30 ;  /* 0x0000401e01007387 */ /* 0x000fe20000100800 */
[----:B------:R-:W-:-:S03]  /*ed10*/  FSEL R28, R91, -INF , !P0 ;  /* 0xff8000005b1c7808 */ /* 0x000fc60004000000 */
[----:B------:R-:W-:Y:S01]  /*ed20*/  STL [R1+0x48], R27 ;  /* 0x0000481b01007387 */ /* 0x000fe20000100800 */
[----:B------:R-:W-:-:S03]  /*ed30*/  FSEL R9, R9, -INF , !P5 ;  /* 0xff80000009097808 */ /* 0x000fc60006800000 */
[----:B------:R-:W-:Y:S01]  /*ed40*/  STL [R1+0x4], R44 ;  /* 0x0000042c01007387 */ /* 0x000fe20000100800 */
[----:B------:R-:W-:-:S03]  /*ed50*/  FSEL R115, R115, -INF , !P4 ;  /* 0xff80000073737808 */ /* 0x000fc60006000000 */
[----:B------:R-:W-:Y:S01]  /*ed60*/  STL [R1], R45 ;  /* 0x0000002d01007387 */ /* 0x000fe20000100800 */
[-C--:B------:R-:W-:Y:S02]  /*ed70*/  ISETP.GT.AND P3, PT, R242, R8.reuse, PT ;  /* 0x00000008f200720c */ /* 0x080fe40003f64270 */
[----:B------:R-:W-:Y:S01]  /*ed80*/  ISETP.GT.AND P4, PT, R2, R8, PT ;  /* 0x000000080200720c */ /* 0x000fe20003f84270 */
[----:B------:R-:W-:Y:S01]  /*ed90*/  STL [R1+0x88], R21 ;  /* 0x0000881501007387 */ /* 0x000fe20000100800 */
[----:B------:R-:W-:-:S03]  /*eda0*/  ISETP.GT.AND P5, PT, R242, R7, PT ;  /* 0x00000007f200720c */ /* 0x000fc60003fa4270 */
[----:B------:R-:W-:Y:S01]  /*edb0*/  STL [R1+0x84], R22 ;  /* 0x0000841601007387 */ /* 0x000fe20000100800 */
[----:B------:R-:W-:-:S03]  /*edc0*/  FSEL R244, R10, -INF , !P6 ;  /* 0xff8000000af47808 */ /* 0x000fc60007000000 */
[----:B------:R-:W-:Y:S01]  /*edd0*/  STL [R1+0x80], R20 ;  /* 0x0000801401007387 */ /* 0x000fe20000100800 */
[----:B------:R-:W-:-:S03]  /*ede0*/  FSEL R10, R84, -INF , !P3 ;  /* 0xff800000540a7808 */ /* 0x000fc60005800000 */
[----:B------:R-:W-:Y:S01]  /*edf0*/  STL [R1+0x38], R28 ;  /* 0x0000381c01007387 */ /* 0x000fe20000100800 */
[----:B------:R-:W-:-:S03]  /*ee00*/  ISETP.GE.AND P6, PT, R8, R243, PT ;  /* 0x000000f30800720c */ /* 0x000fc60003fc6270 */
[----:B------:R2:W-:Y:S01]  /*ee10*/  STL [R1+0x7c], R9 ;  /* 0x00007c0901007387 */ /* 0x0005e20000100800 */
[C---:B------:R-:W-:Y:S02]  /*ee20*/  ISETP.GE.AND P0, PT, R8.reuse, R249, PT ;  /* 0x000000f90800720c */ /* 0x040fe40003f06270 */
[----:B------:R-:W-:Y:S02]  /*ee30*/  ISETP.GE.AND P3, PT, R8, R247, PT ;  /* 0x000000f70800720c */ /* 0x000fe40003f66270 */
[----:B------:R-:W-:Y:S02]  /*ee40*/  FSEL R251, R122, -INF , !P0 ;  /* 0xff8000007afb7808 */ /* 0x000fe40004000000 */
[----:B------:R-:W-:Y:S02]  /*ee50*/  FSEL R25, R98, -INF , !P3 ;  /* 0xff80000062197808 */ /* 0x000fe40005800000 */
[----:B------:R-:W-:Y:S02]  /*ee60*/  ISETP.GT.AND P3, PT, R2, R7, PT ;  /* 0x000000070200720c */ /* 0x000fe40003f64270 */
[----:B------:R-:W-:-:S02]  /*ee70*/  FSEL R237, R10, -INF , !P6 ;  /* 0xff8000000aed7808 */ /* 0x000fc40007000000 */
[----:B------:R-:W-:Y:S02]  /*ee80*/  ISETP.GE.AND P0, PT, R7, R249, PT ;  /* 0x000000f90700720c */ /* 0x000fe40003f06270 */
[----:B--2---:R-:W-:Y:S02]  /*ee90*/  FSEL R9, R202, -INF , !P4 ;  /* 0xff800000ca097808 */ /* 0x004fe40006000000 */
[----:B------:R-:W-:Y:S02]  /*eea0*/  ISETP.GE.AND P4, PT, R8, R248, PT ;  /* 0x000000f80800720c */ /* 0x000fe40003f86270 */
[----:B------:R-:W-:Y:S02]  /*eeb0*/  FSEL R8, R85, -INF , !P5 ;  /* 0xff80000055087808 */ /* 0x000fe40006800000 */
[----:B------:R-:W-:Y:S02]  /*eec0*/  ISETP.GE.AND P5, PT, R7, R243, PT ;  /* 0x000000f30700720c */ /* 0x000fe40003fa6270 */
[----:B------:R-:W-:-:S02]  /*eed0*/  FSEL R9, R9, -INF , !P4 ;  /* 0xff80000009097808 */ /* 0x000fc40006000000 */
[----:B------:R-:W-:Y:S02]  /*eee0*/  FSEL R222, R8, -INF , !P5 ;  /* 0xff80000008de7808 */ /* 0x000fe40006800000 */
[----:B------:R-:W-:Y:S02]  /*eef0*/  ISETP.GT.AND P5, PT, R242, R6, PT ;  /* 0x00000006f200720c */ /* 0x000fe40003fa4270 */
[C---:B------:R-:W-:Y:S02]  /*ef00*/  ISETP.GE.AND P4, PT, R7.reuse, R247, PT ;  /* 0x000000f70700720c */ /* 0x040fe40003f86270 */
[----:B------:R-:W-:Y:S02]  /*ef10*/  ISETP.GE.AND P6, PT, R7, R248, PT ;  /* 0x000000f80700720c */ /* 0x000fe40003fc6270 */
[----:B------:R-:W-:Y:S02]  /*ef20*/  FSEL R18, R203, -INF , !P3 ;  /* 0xff800000cb127808 */ /* 0x000fe40005800000 */
[----:B------:R-:W-:-:S02]  /*ef30*/  FSEL R7, R76, -INF , !P5 ;  /* 0xff8000004c077808 */ /* 0x000fc40006800000 */
[----:B------:R-:W-:Y:S02]  /*ef40*/  ISETP.GE.AND P3, PT, R6, R243, PT ;  /* 0x000000f30600720c */ /* 0x000fe40003f66270 */
[----:B------:R-:W-:Y:S02]  /*ef50*/  ISETP.GT.AND P5, PT, R2, R6, PT ;  /* 0x000000060200720c */ /* 0x000fe40003fa4270 */
[----:B------:R-:W-:Y:S02]  /*ef60*/  FSEL R245, R120, -INF , !P0 ;  /* 0xff80000078f57808 */ /* 0x000fe40004000000 */
[----:B------:R-:W-:Y:S02]  /*ef70*/  FSEL R78, R99, -INF , !P4 ;  /* 0xff800000634e7808 */ /* 0x000fe40006000000 */
[----:B------:R-:W-:Y:S02]  /*ef80*/  ISETP.GE.AND P0, PT, R6, R249, PT ;  /* 0x000000f90600720c */ /* 0x000fe40003f06270 */
[----:B------:R-:W-:-:S02]  /*ef90*/  ISETP.GT.AND P4, PT, R242, R5, PT ;  /* 0x00000005f200720c */ /* 0x000fc40003f84270 */
[----:B------:R-:W-:Y:S02]  /*efa0*/  FSEL R214, R7, -INF , !P3 ;  /* 0xff80000007d67808 */ /* 0x000fe40005800000 */
        /* <DEDUP_REMOVED lines=11> */
[----:B------:R-:W-:Y:S02]  /*f060*/  ISETP.GT.AND P0, PT, R2, R5, PT ;  /* 0x000000050200720c */ /* 0x000fe40003f04270 */
[----:B------:R-:W-:Y:S02]  /*f070*/  ISETP.GE.AND P4, PT, R5, R248, PT ;  /* 0x000000f80500720c */ /* 0x000fe40003f86270 */
[----:B------:R-:W-:Y:S02]  /*f080*/  FMNMX3.FTZ R5, R80, R35, R34, !PT ;  /* 0x0000002350057276 */ /* 0x000fe40007810022 */
[----:B------:R-:W-:Y:S02]  /*f090*/  FSEL R24, R112, -INF , !P3 ;  /* 0xff80000070187808 */ /* 0x000fe40005800000 */
[----:B------:R-:W-:Y:S02]  /*f0a0*/  ISETP.GT.AND P3, PT, R242, R4, PT ;  /* 0x00000004f200720c */ /* 0x000fe40003f64270 */
[----:B------:R-:W-:-:S02]  /*f0b0*/  FMNMX3.FTZ R5, R5, R36, R33, !PT ;  /* 0x0000002405057276 */ /* 0x000fc40007810021 */
[----:B------:R-:W-:Y:S02]  /*f0c0*/  FSEL R17, R135, -INF , !P0 ;  /* 0xff80000087117808 */ /* 0x000fe40004000000 */
[----:B------:R-:W-:Y:S02]  /*f0d0*/  ISETP.GE.AND P0, PT, R4, R243, PT ;  /* 0x000000f30400720c */ /* 0x000fe40003f06270 */
[----:B------:R-:W-:Y:S02]  /*f0e0*/  FSEL R6, R64, -INF , !P3 ;  /* 0xff80000040067808 */ /* 0x000fe40005800000 */
[----:B------:R-:W-:Y:S02]  /*f0f0*/  FMNMX3.FTZ R5, R5, R212, R133, !PT ;  /* 0x000000d405057276 */ /* 0x000fe40007810085 */
[----:B------:R-:W-:Y:S02]  /*f100*/  FSEL R120, R6, -INF , !P0 ;  /* 0xff80000006787808 */ /* 0x000fe40004000000 */
[----:B------:R-:W-:-:S04]  /*f110*/  FMNMX3.FTZ R6, R5, R130, R127, !PT ;  /* 0x0000008205067276 */ /* 0x000fc8000781007f */
[----:B------:R-:W-:Y:S01]  /*f120*/  FMNMX3.FTZ R6, R6, R233, R231, !PT ;  /* 0x000000e906067276 */ /* 0x000fe200078100e7 */
[----:B------:R-:W-:Y:S01]  /*f130*/  STL [R1+0x2c], R25 ;  /* 0x00002c1901007387 */ /* 0x000fe20000100800 */
[----:B------:R-:W-:Y:S02]  /*f140*/  ISETP.GE.AND P0, PT, R4, R249, PT ;  /* 0x000000f90400720c */ /* 0x000fe40003f06270 */
[----:B------:R-:W-:Y:S01]  /*f150*/  FMNMX3.FTZ R7, R6, R229, R228, !PT ;  /* 0x000000e506077276 */ /* 0x000fe200078100e4 */
[----:B------:R2:W-:Y:S01]  /*f160*/  STL [R1+0x6c], R9 ;  /* 0x00006c0901007387 */ /* 0x0005e20000100800 */
[----:B------:R-:W-:-:S03]  /*f170*/  FSEL R121, R82, -INF , !P0 ;  /* 0xff80000052797808 */ /* 0x000fc60004000000 */
[----:B------:R1:W-:Y:S01]  /*f180*/  STL [R1+0x30], R23 ;  /* 0x0000301701007387 */ /* 0x0003e20000100800 */
[----:B------:R-:W-:-:S03]  /*f190*/  FMNMX3.FTZ R8, R7, R240, R68, !PT ;  /* 0x000000f007087276 */ /* 0x000fc60007810044 */
[----:B------:R1:W-:Y:S04]  /*f1a0*/  STL [R1+0x24], R24 ;  /* 0x0000241801007387 */ /* 0x0003e80000100800 */
[----:B------:R1:W5:Y:S04]  /*f1b0*/  LDL.LU R82, [R1+0xb8] ;  /* 0x0000b80001527983 */ /* 0x0003680000300800 */
[----:B------:R1:W5:Y:S01]  /*f1c0*/  LDL.LU R68, [R1+0xb4] ;  /* 0x0000b40001447983 */ /* 0x0003620000300800 */
[----:B------:R-:W3:Y:S01]  /*f1d0*/  S2R R240, SR_TID.X ;  /* 0x0000000000f07919 */ /* 0x000ee20000002100 */
[----:B------:R-:W-:Y:S01]  /*f1e0*/  FMNMX3.FTZ R5, R69, R39, R38, !PT ;  /* 0x0000002745057276 */ /* 0x000fe20007810026 */
[----:B------:R-:W-:-:S03]  /*f1f0*/  UIADD3 UR9, UPT, UPT, UR4, -0x2, URZ ;  /* 0xfffffffe04097890 */ /* 0x000fc6000fffe0ff */
[----:B------:R-:W-:Y:S01]  /*f200*/  FMNMX3.FTZ R5, R5, R43, R37, !PT ;  /* 0x0000002b05057276 */ /* 0x000fe20007810025 */
[----:B------:R-:W-:Y:S01]  /*f210*/  UISETP.GT.AND UP2, UPT, UR9, UR16, UPT ;  /* 0x000000100900728c */ /* 0x000fe2000bf44270 */
[----:B------:R-:W-:Y:S02]  /*f220*/  ISETP.GE.AND P0, PT, R4, R247, PT ;  /* 0x000000f70400720c */ /* 0x000fe40003f06270 */
[----:B------:R-:W-:Y:S02]  /*f230*/  FMNMX3.FTZ R6, R70, R110, R106, !PT ;  /* 0x0000006e46067276 */ /* 0x000fe4000781006a */
[----:B------:R-:W-:Y:S02]  /*f240*/  ISETP.GT.AND P3, PT, R242, R3, PT ;  /* 0x00000003f200720c */ /* 0x000fe40003f64270 */
[----:B------:R-:W-:Y:S02]  /*f250*/  FMNMX3.FTZ R5, R5, R218, R208, !PT ;  /* 0x000000da05057276 */ /* 0x000fe400078100d0 */
[----:B------:R-:W-:-:S02]  /*f260*/  FSEL R88, R201, -INF , !P0 ;  /* 0xff800000c9587808 */ /* 0x000fc40004000000 */
[----:B------:R-:W-:Y:S02]  /*f270*/  FMNMX3.FTZ R7, R6, R41, R40, !PT ;  /* 0x0000002906077276 */ /* 0x000fe40007810028 */
[----:B--2---:R-:W-:Y:S02]  /*f280*/  FSEL R9, R65, -INF , !P3 ;  /* 0xff80000041097808 */ /* 0x004fe40005800000 */
[----:B------:R-:W-:Y:S02]  /*f290*/  ISETP.GE.AND P0, PT, R3, R243, PT ;  /* 0x000000f30300720c */ /* 0x000fe40003f06270 */
[----:B------:R-:W-:Y:S02]  /*f2a0*/  FMNMX3.FTZ R5, R5, R206, R131, !PT ;  /* 0x000000ce05057276 */ /* 0x000fe40007810083 */
[----:B------:R-:W-:Y:S01]  /*f2b0*/  FMNMX3.FTZ R6, R8, R71, R238, !PT ;  /* 0x0000004708067276 */ /* 0x000fe200078100ee */
[----:B------:R-:W-:Y:S01]  /*f2c0*/  IMAD.MOV.U32 R238, RZ, RZ, 0x20 ;  /* 0x00000020ffee7424 */ /* 0x000fe200078e00ff */
[----:B------:R-:W-:-:S02]  /*f2d0*/  ISETP.GT.AND P3, PT, R2, R4, PT ;  /* 0x000000040200720c */ /* 0x000fc40003f64270 */
[----:B------:R-:W-:Y:S02]  /*f2e0*/  FSEL R111, R9, -INF , !P0 ;  /* 0xff800000096f7808 */ /* 0x000fe40004000000 */
[----:B------:R-:W-:Y:S02]  /*f2f0*/  FMNMX3.FTZ R14, R7, R221, R219, !PT ;  /* 0x000000dd070e7276 */ /* 0x000fe400078100db */
[----:B------:R-:W-:Y:S02]  /*f300*/  FMNMX3.FTZ R15, R5, R236, R235, !PT ;  /* 0x000000ec050f7276 */ /* 0x000fe400078100eb */
[----:B------:R-:W-:Y:S01]  /*f310*/  FMNMX3.FTZ R16, R6, R63, R62, !PT ;  /* 0x0000003f06107276 */ /* 0x000fe2000781003e */
[----:B-1-3--:R-:W-:Y:S06]  /*f320*/  BRA.U !UP2, `(.L_x_633) ;  /* 0x000000050a2c7547 */ /* 0x00afec000b800000 */
[----:B------:R-:W2:Y:S04]  /*f330*/  LDL R63, [R1+0x50] ;  /* 0x00005000013f7983 */ /* 0x000ea80000100800 */
[----:B------:R-:W3:Y:S01]  /*f340*/  LDL R71, [R1+0x4c] ;  /* 0x00004c0001477983 */ /* 0x000ee20000100800 */
[----:B------:R-:W-:Y:S02]  /*f350*/  UIADD3 UR11, UPT, UPT, UR4, -0x3, URZ ;  /* 0xfffffffd040b7890 */ /* 0x000fe4000fffe0ff */
[----:B------:R-:W-:Y:S02]  /*f360*/  USHF.L.U32 UR8, UR14, 0x4, URZ ;  /* 0x000000040e087899 */ /* 0x000fe400080006ff */
[----:B------:R-:W-:Y:S02]  /*f370*/  UIMAD.WIDE.U32 UR18, UR11, UR14, URZ ;  /* 0x0000000e0b1272a5 */ /* 0x000fe4000f8e00ff */
[----:B------:R-:W-:-:S02]  /*f380*/  USHF.L.U64.HI UR10, UR14, 0x4, UR15 ;  /* 0x000000040e0a7899 */ /* 0x000fc4000801020f */
[----:B------:R-:W-:Y:S02]  /*f390*/  UIMAD UR11, UR11, UR15, UR19 ;  /* 0x0000000f0b0b72a4 */ /* 0x000fe4000f8e0213 */
[----:B------:R-:W-:Y:S01]  /*f3a0*/  IMAD.U32 R6, RZ, RZ, UR18 ;  /* 0x00000012ff067e24 */ /* 0x000fe2000f8e00ff */
[----:B------:R-:W-:Y:S01]  /*f3b0*/  ULEA UR12, UP0, UR18, UR8, 0x7 ;  /* 0x00000008120c7291 */ /* 0x000fe2000f8038ff */
[----:B------:R-:W-:Y:S01]  /*f3c0*/  IMAD.U32 R7, RZ, RZ, UR18 ;  /* 0x00000012ff077e24 */ /* 0x000fe2000f8e00ff */
[----:B------:R-:W-:Y:S01]  /*f3d0*/  USHF.L.U32 UR6, UR14, 0x5, URZ ;  /* 0x000000050e067899 */ /* 0x000fe200080006ff */
[----:B------:R-:W-:Y:S01]  /*f3e0*/  IMAD.U32 R5, RZ, RZ, UR11 ;  /* 0x0000000bff057e24 */ /* 0x000fe2000f8e00ff */
[----:B------:R-:W-:Y:S02]  /*f3f0*/  ULEA.HI.X UR11, UR18, UR10, UR11, 0x7, UP0 ;  /* 0x0000000a120b7291 */ /* 0x000fe400080f3c0b */
[----:B------:R-:W-:Y:S01]  /*f400*/  IMAD.U32 R8, RZ, RZ, UR12 ;  /* 0x0000000cff087e24 */ /* 0x000fe2000f8e00ff */
[----:B------:R-:W-:Y:S01]  /*f410*/  UIADD3 UR18, UP1, UPT, UR12, UR8, URZ ;  /* 0x000000080c127290 */ /* 0x000fe2000ff3e0ff */
[----:B------:R-:W-:Y:S01]  /*f420*/  MOV R9, UR12 ;  /* 0x0000000c00097c02 */ /* 0x000fe20008000f00 */
[----:B------:R-:W-:-:S02]  /*f430*/  UIADD3 UR19, UP0, UPT, UR12, UR6, URZ ;  /* 0x000000060c137290 */ /* 0x000fc4000ff1e0ff */
[----:B------:R-:W-:Y:S02]  /*f440*/  UIADD3.X UR13, UPT, UPT, UR11, UR10, URZ, UP1, !UPT ;  /* 0x0000000a0b0d7290 */ /* 0x000fe40008ffe4ff */
[----:B------:R-:W-:Y:S02]  /*f450*/  USHF.L.U64.HI UR7, UR14, 0x5, UR15 ;  /* 0x000000050e077899 */ /* 0x000fe4000801020f */
[----:B------:R-:W-:Y:S01]  /*f460*/  MOV R12, UR19 ;  /* 0x00000013000c7c02 */ /* 0x000fe20008000f00 */
[----:B------:R-:W-:Y:S01]  /*f470*/  IMAD.U32 R10, RZ, RZ, UR19 ;  /* 0x00000013ff0a7e24 */ /* 0x000fe2000f8e00ff */
[----:B------:R-:W-:Y:S01]  /*f480*/  UIADD3 UR19, UP1, UPT, UR19, UR8, URZ ;  /* 0x0000000813137290 */ /* 0x000fe2000ff3e0ff */
[----:B--2---:R-:W-:-:S04]  /*f490*/  LEA R6, P0, R6, R63, 0x8 ;  /* 0x0000003f06067211 */ /* 0x004fc800078040ff */
[----:B---3--:R-:W-:Y:S01]  /*f4a0*/  LEA.HI.X R7, R7, R71, R5, 0x8, P0 ;  /* 0x0000004707077211 */ /* 0x008fe200000f4405 */
[----:B------:R-:W-:Y:S01]  /*f4b0*/  IMAD.U32 R5, RZ, RZ, UR11 ;  /* 0x0000000bff057e24 */ /* 0x000fe2000f8e00ff */
[----:B------:R-:W-:-:S03]  /*f4c0*/  LEA R8, P0, R8, R63, 0x1 ;  /* 0x0000003f08087211 */ /* 0x000fc600078008ff */
[----:B------:R-:W-:Y:S01]  /*f4d0*/  @!PT LDS RZ, [RZ] ;  /* 0x00000000fffff984 */ /* 0x000fe20000000800 */
[----:B------:R-:W-:Y:S01]  /*f4e0*/  @!PT LDS RZ, [RZ] ;  /* 0x00000000fffff984 */ /* 0x000fe20000000800 */
[----:B------:R-:W-:Y:S01]  /*f4f0*/  @!PT LDS RZ, [RZ] ;  /* 0x00000000fffff984 */ /* 0x000fe20000000800 */
[----:B------:R1:W-:Y:S01]  /*f500*/  LDGSTS.E.BYPASS.LTC128B.128 [R250+0x4000], desc[UR20][R6.64] ;  /* 0x0400000006fa7fae */ /* 0x0003e2000b981a14 */
[----:B------:R-:W-:Y:S01]  /*f510*/  LEA.HI.X R9, R9, R71, R5, 0x1, P0 ;  /* 0x0000004709097211 */ /* 0x000fe200000f0c05 */
[----:B------:R-:W-:-:S04]  /*f520*/  IMAD.U32 R5, RZ, RZ, UR18 ;  /* 0x00000012ff057e24 */ /* 0x000fc8000f8e00ff */
[----:B------:R2:W-:Y:S01]  /*f530*/  LDGSTS.E.BYPASS.LTC128B.128 [R250+0x4800], desc[UR20][R8.64] ;  /* 0x0480000008fa7fae */ /* 0x0005e2000b981a14 */
[----:B-1----:R-:W-:Y:S01]  /*f540*/  LEA R6, P0, R5, R63, 0x1 ;  /* 0x0000003f05067211 */ /* 0x002fe200078008ff */
[----:B------:R-:W-:Y:S01]  /*f550*/  IMAD.U32 R5, RZ, RZ, UR13 ;  /* 0x0000000dff057e24 */ /* 0x000fe2000f8e00ff */
[----:B------:R-:W-:Y:S01]  /*f560*/  UIADD3.X UR13, UPT, UPT, UR11, UR7, URZ, UP0, !UPT ;  /* 0x000000070b0d7290 */ /* 0x000fe200087fe4ff */
[----:B------:R-:W-:Y:S01]  /*f570*/  IMAD.U32 R7, RZ, RZ, UR18 ;  /* 0x00000012ff077e24 */ /* 0x000fe2000f8e00ff */
[----:B------:R-:W-:-:S04]  /*f580*/  ULEA UR12, UP0, UR14, UR12, 0x6 ;  /* 0x0000000c0e0c7291 */ /* 0x000fc8000f8030ff */
[----:B------:R-:W-:Y:S01]  /*f590*/  LEA.HI.X R7, R7, R71, R5, 0x1, P0 ;  /* 0x0000004707077211 */ /* 0x000fe200000f0c05 */
[----:B------:R-:W-:Y:S01]  /*f5a0*/  IMAD.U32 R5, RZ, RZ, UR13 ;  /* 0x0000000dff057e24 */ /* 0x000fe2000f8e00ff */
[----:B------:R-:W-:Y:S01]  /*f5b0*/  LEA R12, P0, R12, R63, 0x1 ;  /* 0x0000003f0c0c7211 */ /* 0x000fe200078008ff */
[----:B------:R-:W-:Y:S01]  /*f5c0*/  UIADD3.X UR13, UPT, UPT, UR13, UR10, URZ, UP1, !UPT ;  /* 0x0000000a0d0d7290 */ /* 0x000fe20008ffe4ff */
[----:B--2---:R-:W-:Y:S01]  /*f5d0*/  IMAD.U32 R8, RZ, RZ, UR12 ;  /* 0x0000000cff087e24 */ /* 0x004fe2000f8e00ff */
[----:B------:R1:W-:Y:S01]  /*f5e0*/  LDGSTS.E.BYPASS.LTC128B.128 [R250+0x5000], desc[UR20][R6.64] ;  /* 0x0500000006fa7fae */ /* 0x0003e2000b981a14 */
[----:B------:R-:W-:Y:S01]  /*f5f0*/  LEA.HI.X R13, R10, R71, R5, 0x1, P0 ;  /* 0x000000470a0d7211 */ /* 0x000fe200000f0c05 */
[----:B------:R-:W-:Y:S01]  /*f600*/  IMAD.U32 R5, RZ, RZ, UR19 ;  /* 0x00000013ff057e24 */ /* 0x000fe2000f8e00ff */
[----:B------:R-:W-:Y:S01]  /*f610*/  ULEA.HI.X UR11, UR14, UR11, UR15, 0x6, UP0 ;  /* 0x0000000b0e0b7291 */ /* 0x000fe200080f340f */
[----:B------:R-:W-:Y:S01]  /*f620*/  IMAD.U32 R10, RZ, RZ, UR12 ;  /* 0x0000000cff0a7e24 */ /* 0x000fe2000f8e00ff */
[----:B------:R-:W-:Y:S01]  /*f630*/  UIADD3 UR8, UP1, UPT, UR12, UR8, URZ ;  /* 0x000000080c087290 */ /* 0x000fe2000ff3e0ff */
[----:B------:R-:W-:Y:S01]  /*f640*/  LDGSTS.E.BYPASS.LTC128B.128 [R250+0x5800], desc[UR20][R12.64] ;  /* 0x058000000cfa7fae */ /* 0x000fe2000b981a14 */
[----:B------:R-:W-:-:S02]  /*f650*/  UIADD3 UR6, UP0, UPT, UR12, UR6, URZ ;  /* 0x000000060c067290 */ /* 0x000fc4000ff1e0ff */
[----:B------:R-:W-:Y:S02]  /*f660*/  UIADD3.X UR10, UPT, UPT, UR11, UR10, URZ, UP1, !UPT ;  /* 0x0000000a0b0a7290 */ /* 0x000fe40008ffe4ff */
[----:B------:R-:W-:Y:S01]  /*f670*/  UIADD3.X UR7, UPT, UPT, UR11, UR7, URZ, UP0, !UPT ;  /* 0x000000070b077290 */ /* 0x000fe200087fe4ff */
[----:B-1----:R-:W-:Y:S01]  /*f680*/  LEA R6, P0, R5, R63, 0x1 ;  /* 0x0000003f05067211 */ /* 0x002fe200078008ff */
[----:B------:R-:W-:Y:S01]  /*f690*/  IMAD.U32 R5, RZ, RZ, UR13 ;  /* 0x0000000dff057e24 */ /* 0x000fe2000f8e00ff */
[----:B------:R-:W-:-:S04]  /*f6a0*/  MOV R7, UR19 ;  /* 0x0000001300077c02 */ /* 0x000fc80008000f00 */
[----:B------:R-:W-:Y:S02]  /*f6b0*/  LEA.HI.X R7, R7, R71, R5, 0x1, P0 ;  /* 0x0000004707077211 */ /* 0x000fe400000f0c05 */
[----:B------:R-:W-:Y:S02]  /*f6c0*/  LEA R10, P0, R10, R63, 0x1 ;  /* 0x0000003f0a0a7211 */ /* 0x000fe400078008ff */
[----:B------:R-:W-:Y:S01]  /*f6d0*/  MOV R5, UR11 ;  /* 0x0000000b00057c02 */ /* 0x000fe20008000f00 */
[----:B------:R1:W-:Y:S03]  /*f6e0*/  LDGSTS.E.BYPASS.LTC128B.128 [R250+0x6000], desc[UR20][R6.64] ;  /* 0x0600000006fa7fae */ /* 0x0003e6000b981a14 */
[----:B------:R-:W-:Y:S01]  /*f6f0*/  LEA.HI.X R11, R8, R71, R5, 0x1, P0 ;  /* 0x00000047080b7211 */ /* 0x000fe200000f0c05 */
[----:B------:R-:W-:Y:S02]  /*f700*/  IMAD.U32 R8, RZ, RZ, UR8 ;  /* 0x00000008ff087e24 */ /* 0x000fe4000f8e00ff */
[----:B------:R-:W-:-:S02]  /*f710*/  IMAD.U32 R5, RZ, RZ, UR10 ;  /* 0x0000000aff057e24 */ /* 0x000fc4000f8e00ff */
[----:B------:R2:W-:Y:S01]  /*f720*/  LDGSTS.E.BYPASS.LTC128B.128 [R250+0x6800], desc[UR20][R10.64] ;  /* 0x068000000afa7fae */ /* 0x0005e2000b981a14 */
[----:B------:R-:W-:Y:S01]  /*f730*/  LEA R8, P0, R8, R63, 0x1 ;  /* 0x0000003f08087211 */ /* 0x000fe200078008ff */
[----:B-1----:R-:W-:Y:S01]  /*f740*/  IMAD.U32 R7, RZ, RZ, UR8 ;  /* 0x00000008ff077e24 */ /* 0x002fe2000f8e00ff */
[----:B------:R-:W-:-:S04]  /*f750*/  MOV R6, UR6 ;  /* 0x0000000600067c02 */ /* 0x000fc80008000f00 */
[----:B------:R-:W-:Y:S01]  /*f760*/  LEA.HI.X R9, R7, R71, R5, 0x1, P0 ;  /* 0x0000004707097211 */ /* 0x000fe200000f0c05 */
[----:B------:R-:W-:Y:S01]  /*f770*/  IMAD.U32 R7, RZ, RZ, UR6 ;  /* 0x00000006ff077e24 */ /* 0x000fe2000f8e00ff */
[----:B------:R-:W-:Y:S01]  /*f780*/  LEA R6, P0, R6, R63, 0x1 ;  /* 0x0000003f06067211 */ /* 0x000fe200078008ff */
[----:B------:R-:W-:Y:S02]  /*f790*/  IMAD.U32 R5, RZ, RZ, UR7 ;  /* 0x00000007ff057e24 */ /* 0x000fe4000f8e00ff */
[----:B------:R2:W-:Y:S03]  /*f7a0*/  LDGSTS.E.BYPASS.LTC128B.128 [R250+0x7000], desc[UR20][R8.64] ;  /* 0x0700000008fa7fae */ /* 0x0005e6000b981a14 */
[----:B------:R-:W-:-:S05]  /*f7b0*/  LEA.HI.X R7, R7, R71, R5, 0x1, P0 ;  /* 0x0000004707077211 */ /* 0x000fca00000f0c05 */
[----:B------:R2:W-:Y:S04]  /*f7c0*/  LDGSTS.E.BYPASS.LTC128B.128 [R250+0x7800], desc[UR20][R6.64] ;  /* 0x0780000006fa7fae */ /* 0x0005e8000b981a14 */
[----:B------:R-:W0:Y:S02]  /*f7d0*/  LDGDEPBAR ;  /* 0x00000000000079af */ /* 0x000e240000000000 */
.L_x_633:
[----:B------:R-:W3:Y:S01]  /*f7e0*/  LDL.LU R91, [R1+0x3c] ;  /* 0x00003c00015b7983 */ /* 0x000ee20000300800 */
[----:B------:R-:W-:Y:S02]  /*f7f0*/  ISETP.GE.AND P0, PT, R3, R249, PT ;  /* 0x000000f90300720c */ /* 0x000fe40003f06270 */
[----:B------:R-:W-:Y:S01]  /*f800*/  MOV R102, R61 ;  /* 0x0000003d00667202 */ /* 0x000fe20000000f00 */
[----:B------:R-:W-:Y:S01]  /*f810*/  STL [R1+0xcc], R250 ;  /* 0x0000ccfa01007387 */ /* 0x000fe20000100800 */
[----:B------:R-:W-:Y:S02]  /*f820*/  FSEL R223, R18, -INF , !P6 ;  /* 0xff80000012df7808 */ /* 0x000fe40007000000 */
[----:B------:R-:W-:Y:S01]  /*f830*/  MOV R89, R60 ;  /* 0x0000003c00597202 */ /* 0x000fe20000000f00 */
[----:B------:R-:W-:Y:S01]  /*f840*/  STL [R1+0xc8], R243 ;  /* 0x0000c8f301007387 */ /* 0x000fe20000100800 */
[----:B-----5:R-:W-:Y:S02]  /*f850*/  FMNMX3.FTZ R5, R68, R114, R119, !PT ;  /* 0x0000007244057276 */ /* 0x020fe40007810077 */
[----:B------:R-:W-:Y:S01]  /*f860*/  MOV R74, R59 ;  /* 0x0000003b004a7202 */ /* 0x000fe20000000f00 */
[----:B------:R-:W-:Y:S01]  /*f870*/  STL [R1+0xc4], R242 ;  /* 0x0000c4f201007387 */ /* 0x000fe20000100800 */
[----:B--2---:R-:W-:-:S02]  /*f880*/  FMNMX3.FTZ R6, R14, R209, R132, !PT ;  /* 0x000000d10e067276 */ /* 0x004fc40007810084 */
[----:B------:R-:W-:Y:S01]  /*f890*/  MOV R77, R52 ;  /* 0x00000034004d7202 */ /* 0x000fe20000000f00 */
[----:B------:R-:W-:Y:S01]  /*f8a0*/  STL [R1+0xc0], R234 ;  /* 0x0000c0ea01007387 */ /* 0x000fe20000100800 */
[----:B------:R-:W-:Y:S02]  /*f8b0*/  FMNMX3.FTZ R7, R15, R232, R230, !PT ;  /* 0x000000e80f077276 */ /* 0x000fe400078100e6 */
[----:B------:R-:W-:Y:S01]  /*f8c0*/  MOV R100, R51 ;  /* 0x0000003300647202 */ /* 0x000fe20000000f00 */
[----:B------:R-:W-:Y:S01]  /*f8d0*/  STL [R1+0xbc], R83 ;  /* 0x0000bc5301007387 */ /* 0x000fe20000100800 */
[----:B------:R-:W-:Y:S01]  /*f8e0*/  MOV R101, R54 ;  /* 0x0000003600657202 */ /* 0x000fe20000000f00 */
[----:B------:R-:W-:Y:S01]  /*f8f0*/  IMAD.MOV.U32 R84, RZ, RZ, R50 ;  /* 0x000000ffff547224 */ /* 0x000fe200078e0032 */
[----:B------:R-:W-:Y:S01]  /*f900*/  MOV R103, R46 ;  /* 0x0000002e00677202 */ /* 0x000fe20000000f00 */
[----:B------:R-:W-:Y:S01]  /*f910*/  STL [R1+0xb8], R82 ;  /* 0x0000b85201007387 */ /* 0x000fe20000100800 */
[----:B------:R-:W-:Y:S01]  /*f920*/  IMAD.MOV.U32 R113, RZ, RZ, R56 ;  /* 0x000000ffff717224 */ /* 0x000fe200078e0038 */
[----:B------:R-:W-:Y:S01]  /*f930*/  FMNMX3.FTZ R9, R16, R48, R49, !PT ;  /* 0x0000003010097276 */ /* 0x000fe20007810031 */
[----:B------:R-:W1:Y:S01]  /*f940*/  LDCU UR6, c[0x0][0x45c] ;  /* 0x00008b80ff0677ac */ /* 0x000e620008000800 */
[----:B------:R-:W-:Y:S04]  /*f950*/  STL [R1+0xb4], R0 ;  /* 0x0000b40001007387 */ /* 0x000fe80000100800 */
[----:B------:R-:W2:Y:S04]  /*f960*/  LDL.LU R11, [R1+0x90] ;  /* 0x00009000010b7983 */ /* 0x000ea80000300800 */
[----:B------:R-:W-:Y:S04]  /*f970*/  STL [R1+0xdc], R252 ;  /* 0x0000dcfc01007387 */ /* 0x000fe80000100800 */
[----:B------:R-:W-:Y:S01]  /*f980*/  STL [R1+0xe0], R244 ;  /* 0x0000e0f401007387 */ /* 0x000fe20000100800 */
[----:B------:R-:W-:-:S03]  /*f990*/  FSEL R71, R225, -INF , !P0 ;  /* 0xff800000e1477808 */ /* 0x000fc60004000000 */
[----:B------:R-:W4:Y:S01]  /*f9a0*/  LDL.LU R12, [R1+0x94] ;  /* 0x00009400010c7983 */ /* 0x000f220000300800 */
[----:B------:R-:W-:-:S03]  /*f9b0*/  ISETP.GE.AND P0, PT, R4, R248, PT ;  /* 0x000000f80400720c */ /* 0x000fc60003f06270 */
[----:B------:R-:W-:Y:S01]  /*f9c0*/  STL [R1+0xd0], R249 ;  /* 0x0000d0f901007387 */ /* 0x000fe20000100800 */
[----:B------:R-:W-:-:S03]  /*f9d0*/  ISETP.GE.AND P6, PT, R3, R248, PT ;  /* 0x000000f80300720c */ /* 0x000fc60003fc6270 */
[----:B------:R1:W-:Y:S01]  /*f9e0*/  STL [R1+0xd4], R247 ;  /* 0x0000d4f701007387 */ /* 0x0003e20000100800 */
[----:B------:R-:W-:-:S04]  /*f9f0*/  FMNMX3.FTZ R5, R5, R123, R42, !PT ;  /* 0x0000007b05057276 */ /* 0x000fc8000781002a */
[----:B------:R-:W-:Y:S02]  /*fa00*/  FMNMX3.FTZ R5, R5, R224, R220, !PT ;  /* 0x000000e005057276 */ /* 0x000fe400078100dc */
[----:B------:R-:W-:Y:S02]  /*fa10*/  FMNMX3.FTZ R6, R6, R217, R216, !PT ;  /* 0x000000d906067276 */ /* 0x000fe400078100d8 */
[----:B------:R-:W-:Y:S02]  /*fa20*/  FMNMX3.FTZ R5, R5, R213, R207, !PT ;  /* 0x000000d505057276 */ /* 0x000fe400078100cf */
[----:B--2---:R-:W-:Y:S02]  /*fa30*/  FSEL R11, R11, -INF , !P3 ;  /* 0xff8000000b0b7808 */ /* 0x004fe40005800000 */
[----:B------:R-:W-:Y:S02]  /*fa40*/  ISETP.GE.AND P3, PT, R3, R247, PT ;  /* 0x000000f70300720c */ /* 0x000fe40003f66270 */
[----:B-1----:R-:W2:Y:S04]  /*fa50*/  LDL.LU R247, [R1+0x6c] ;  /* 0x00006c0001f77983 */ /* 0x002ea80000300800 */
[----:B------:R1:W-:Y:S04]  /*fa60*/  STL [R1+0xd8], R248 ;  /* 0x0000d8f801007387 */ /* 0x0003e80000100800 */
[----:B-1----:R-:W4:Y:S01]  /*fa70*/  LDL.LU R248, [R1+0x7c] ;  /* 0x00007c0001f87983 */ /* 0x002f220000300800 */
[----:B---3--:R-:W-:-:S02]  /*fa80*/  FMNMX3.FTZ R8, R7, R91, R102, !PT ;  /* 0x0000005b07087276 */ /* 0x008fc40007810066 */
        /* <DEDUP_REMOVED lines=8> */
[----:B------:R-:W-:Y:S02]  /*fb10*/  MOV R112, R57 ;  /* 0x0000003900707202 */ /* 0x000fe40000000f00 */
[----:B------:R-:W-:Y:S02]  /*fb20*/  FMNMX3.FTZ R8, R8, R94, R101, !PT ;  /* 0x0000005e08087276 */ /* 0x000fe40007810065 */
[----:B------:R-:W-:Y:S02]  /*fb30*/  FMNMX3.FTZ R7, R7, R84, R31, !PT ;  /* 0x0000005407077276 */ /* 0x000fe4000781001f */
[----:B------:R-:W-:-:S02]  /*fb40*/  FMNMX3.FTZ R6, R6, R117, R103, !PT ;  /* 0x0000007506067276 */ /* 0x000fc40007810067 */
[----:B------:R-:W-:Y:S02]  /*fb50*/  MOV R135, R58 ;  /* 0x0000003a00877202 */ /* 0x000fe40000000f00 */
[----:B------:R-:W-:Y:S02]  /*fb60*/  FMNMX3.FTZ R9, R9, R44, R45, !PT ;  /* 0x0000002c09097276 */ /* 0x000fe4000781002d */
[----:B------:R-:W-:Y:S02]  /*fb70*/  MOV R118, R55 ;  /* 0x0000003700767202 */ /* 0x000fe40000000f00 */
[----:B------:R-:W-:Y:S02]  /*fb80*/  MOV R126, R53 ;  /* 0x00000035007e7202 */ /* 0x000fe40000000f00 */
[----:B------:R-:W-:Y:S02]  /*fb90*/  FMNMX3.FTZ R8, R8, R112, R113, !PT ;  /* 0x0000007008087276 */ /* 0x000fe40007810071 */
[----:B------:R-:W-:-:S02]  /*fba0*/  FMNMX3.FTZ R7, R7, R73, R30, !PT ;  /* 0x0000004907077276 */ /* 0x000fc4000781001e */
[----:B------:R-:W-:Y:S02]  /*fbb0*/  FMNMX3.FTZ R6, R6, R93, R29, !PT ;  /* 0x0000005d06067276 */ /* 0x000fe4000781001d */
[----:B------:R-:W-:Y:S02]  /*fbc0*/  FMNMX3.FTZ R10, R9, R135, R252, !PT ;  /* 0x00000087090a7276 */ /* 0x000fe400078100fc */
[----:B------:R-:W-:Y:S02]  /*fbd0*/  FMNMX3.FTZ R9, R8, R118, R126, !PT ;  /* 0x0000007608097276 */ /* 0x000fe4000781007e */
[----:B------:R-:W-:Y:S02]  /*fbe0*/  FMNMX3.FTZ R8, R7, R104, R79, !PT ;  /* 0x0000006807087276 */ /* 0x000fe4000781004f */
[----:B------:R-:W-:Y:S02]  /*fbf0*/  MOV R85, R32 ;  /* 0x0000002000557202 */ /* 0x000fe40000000f00 */
[----:B------:R-:W-:-:S04]  /*fc00*/  FMNMX3.FTZ R7, R6, R26, R27, !PT ;  /* 0x0000001a06077276 */ /* 0x000fc8000781001b */
[----:B------:R-:W-:Y:S02]  /*fc10*/  FMNMX3.FTZ R4, R7, R85, R95, !PT ;  /* 0x0000005507047276 */ /* 0x000fe4000781005f */
[----:B------:R-:W-:Y:S02]  /*fc20*/  FSEL R210, R200, -INF , !P3 ;  /* 0xff800000c8d27808 */ /* 0x000fe40005800000 */
[----:B------:R-:W-:Y:S02]  /*fc30*/  FMNMX3.FTZ R7, R4, R21, R22, !PT ;  /* 0x0000001504077276 */ /* 0x000fe40007810016 */
[----:B------:R-:W-:Y:S02]  /*fc40*/  ISETP.GT.AND P3, PT, R2, R3, PT ;  /* 0x000000030200720c */ /* 0x000fe40003f64270 */
[----:B------:R-:W-:-:S04]  /*fc50*/  FMNMX3.FTZ R10, R10, R246, R244, !PT ;  /* 0x000000f60a0a7276 */ /* 0x000fc800078100f4 */
[----:B------:R-:W-:-:S04]  /*fc60*/  FMNMX3.FTZ R10, R10, R237, R222, !PT ;  /* 0x000000ed0a0a7276 */ /* 0x000fc800078100de */
[----:B------:R-:W-:Y:S02]  /*fc70*/  FMNMX3.FTZ R10, R10, R214, R122, !PT ;  /* 0x000000d60a0a7276 */ /* 0x000fe4000781007a */
[----:B------:R-:W-:Y:S02]  /*fc80*/  MOV R134, R47 ;  /* 0x0000002f00867202 */ /* 0x000fe40000000f00 */
[----:B------:R-:W-:Y:S02]  /*fc90*/  FMNMX3.FTZ R5, R10, R120, R111, !PT ;  /* 0x000000780a057276 */ /* 0x000fe4000781006f */
[----:B------:R-:W-:-:S03]  /*fca0*/  FMNMX3.FTZ R9, R9, R134, R115, !PT ;  /* 0x0000008609097276 */ /* 0x000fc60007810073 */
[----:B------:R-:W1:Y:S01]  /*fcb0*/  SHFL.BFLY PT, R10, R5, 0x2, 0x1f ;  /* 0x0c401f00050a7f89 */ /* 0x000e6200000e0000 */
[----:B------:R-:W-:Y:S02]  /*fcc0*/  FMNMX3.FTZ R9, R9, R251, R245, !PT ;  /* 0x000000fb09097276 */ /* 0x000fe400078100f5 */
[----:B------:R-:W-:Y:S02]  /*fcd0*/  FMNMX3.FTZ R8, R8, R105, R92, !PT ;  /* 0x0000006908087276 */ /* 0x000fe4000781005c */
[----:B------:R-:W-:Y:S02]  /*fce0*/  FMNMX3.FTZ R9, R9, R241, R239, !PT ;  /* 0x000000f109097276 */ /* 0x000fe400078100ef */
[----:B------:R-:W-:Y:S02]  /*fcf0*/  FMNMX3.FTZ R8, R8, R90, R28, !PT ;  /* 0x0000005a08087276 */ /* 0x000fe4000781001c */
[----:B------:R-:W-:Y:S02]  /*fd00*/  FMNMX3.FTZ R6, R9, R121, R71, !PT ;  /* 0x0000007909067276 */ /* 0x000fe40007810047 */
[----:B----4-:R-:W-:-:S02]  /*fd10*/  FMNMX3.FTZ R3, R7, R20, R248, !PT ;  /* 0x0000001407037276 */ /* 0x010fc400078100f8 */
[----:B------:R-:W3:Y:S01]  /*fd20*/  LDL.LU R20, [R1+0x98] ;  /* 0x0000980001147983 */ /* 0x000ee20000300800 */
[----:B------:R-:W-:-:S03]  /*fd30*/  FMNMX3.FTZ R8, R8, R25, R78, !PT ;  /* 0x0000001908087276 */ /* 0x000fc6000781004e */
[----:B------:R-:W4:Y:S01]  /*fd40*/  SHFL.BFLY PT, R9, R6, 0x2, 0x1f ;  /* 0x0c401f0006097f89 */ /* 0x000f2200000e0000 */
[----:B------:R-:W-:-:S04]  /*fd50*/  FMNMX3.FTZ R8, R8, R23, R24, !PT ;  /* 0x0000001708087276 */ /* 0x000fc80007810018 */
[----:B------:R-:W-:Y:S02]  /*fd60*/  FMNMX3.FTZ R4, R8, R88, R210, !PT ;  /* 0x0000005808047276 */ /* 0x000fe400078100d2 */
[----:B-1----:R-:W-:-:S03]  /*fd70*/  FMNMX.FTZ R2, R5, R10, !PT ;  /* 0x0000000a05027209 */ /* 0x002fc60007810000 */
[----:B------:R-:W1:Y:S01]  /*fd80*/  SHFL.BFLY PT, R5, R4, 0x2, 0x1f ;  /* 0x0c401f0004057f89 */ /* 0x000e6200000e0000 */
[----:B------:R-:W-:Y:S02]  /*fd90*/  FSEL R8, R12, -INF , !P3 ;  /* 0xff8000000c087808 */ /* 0x000fe40005800000 */
[----:B------:R-:W-:Y:S02]  /*fda0*/  FSEL R211, R19, -INF , !P5 ;  /* 0xff80000013d37808 */ /* 0x000fe40006800000 */
[----:B------:R-:W-:Y:S02]  /*fdb0*/  FSEL R215, R17, -INF , !P4 ;  /* 0xff80000011d77808 */ /* 0x000fe40006000000 */
[----:B--2---:R-:W-:Y:S02]  /*fdc0*/  FMNMX3.FTZ R3, R3, R247, R223, !PT ;  /* 0x000000f703037276 */ /* 0x004fe400078100df */
[----:B------:R-:W-:Y:S02]  /*fdd0*/  FSEL R250, R8, -INF , !P6 ;  /* 0xff80000008fa7808 */ /* 0x000fe40007000000 */
[----:B------:R-:W-:Y:S01]  /*fde0*/  FSEL R249, R11, -INF , !P0 ;  /* 0xff8000000bf97808 */ /* 0x000fe20004000000 */
[----:B------:R-:W2:Y:S01]  /*fdf0*/  SHFL.BFLY PT, R8, R2, 0x1, 0x1f ;  /* 0x0c201f0002087f89 */ /* 0x000ea200000e0000 */
[----:B------:R-:W-:-:S02]  /*fe00*/  FMNMX3.FTZ R3, R3, R211, R215, !PT ;  /* 0x000000d303037276 */ /* 0x000fc400078100d7 */
[----:B----4-:R-:W-:Y:S02]  /*fe10*/  FMNMX.FTZ R6, R6, R9, !PT ;  /* 0x0000000906067209 */ /* 0x010fe40007810000 */
[----:B------:R-:W-:-:S03]  /*fe20*/  FMNMX3.FTZ R3, R3, R249, R250, !PT ;  /* 0x000000f903037276 */ /* 0x000fc600078100fa */
[----:B------:R-:W4:Y:S04]  /*fe30*/  SHFL.BFLY PT, R9, R6, 0x1, 0x1f ;  /* 0x0c201f0006097f89 */ /* 0x000f2800000e0000 */
[----:B------:R-:W4:Y:S01]  /*fe40*/  SHFL.BFLY PT, R7, R3, 0x2, 0x1f ;  /* 0x0c401f0003077f89 */ /* 0x000f2200000e0000 */
[----:B-1----:R-:W-:-:S05]  /*fe50*/  FMNMX.FTZ R5, R4, R5, !PT ;  /* 0x0000000504057209 */ /* 0x002fca0007810000 */
[----:B------:R-:W1:Y:S01]  /*fe60*/  SHFL.BFLY PT, R10, R5, 0x1, 0x1f ;  /* 0x0c201f00050a7f89 */ /* 0x000e6200000e0000 */
[----:B--2---:R-:W-:Y:S01]  /*fe70*/  FMNMX.FTZ R203, R2, R8, !PT ;  /* 0x0000000802cb7209 */ /* 0x004fe20007810000 */
[----:B------:R-:W2:Y:S03]  /*fe80*/  S2R R21, SR_TID.X ;  /* 0x0000000000157919 */ /* 0x000ea60000002100 */
[C---:B------:R-:W-:Y:S01]  /*fe90*/  FSETP.NEU.FTZ.AND P5, PT, R203.reuse, -INF , PT ;  /* 0xff800000cb00780b */ /* 0x040fe20003fbd000 */
[----:B------:R-:W-:Y:S01]  /*fea0*/  FMUL.FTZ R2, R203, UR6 ;  /* 0x00000006cb027c20 */ /* 0x000fe20008410000 */
[----:B----4-:R-:W-:Y:S02]  /*feb0*/  FMNMX.FTZ R202, R6, R9, !PT ;  /* 0x0000000906ca7209 */ /* 0x010fe40007810000 */
[----:B------:R-:W-:Y:S02]  /*fec0*/  FMNMX.FTZ R4, R3, R7, !PT ;  /* 0x0000000703047209 */ /* 0x000fe40007810000 */
[----:B------:R-:W-:Y:S01]  /*fed0*/  FSEL R3, R2, RZ, P5 ;  /* 0x000000ff02037208 */ /* 0x000fe20002800000 */
[C---:B------:R-:W-:Y:S01]  /*fee0*/  FMUL.FTZ R6, R202.reuse, UR6 ;  /* 0x00000006ca067c20 */ /* 0x040fe20008410000 */
[----:B------:R-:W-:Y:S01]  /*fef0*/  FSETP.NEU.FTZ.AND P4, PT, R202, -INF , PT ;  /* 0xff800000ca00780b */ /* 0x000fe20003f9d000 */
[----:B------:R-:W4:Y:S02]  /*ff00*/  SHFL.BFLY PT, R8, R4, 0x1, 0x1f ;  /* 0x0c201f0004087f89 */ /* 0x000f2400000e0000 */
[--C-:B------:R-:W-:Y:S01]  /*ff10*/  FFMA.FTZ R2, R35, UR6, -R3.reuse ;  /* 0x0000000623027c23 */ /* 0x100fe20008010803 */
[----:B-1----:R-:W-:Y:S01]  /*ff20*/  FMNMX.FTZ R201, R5, R10, !PT ;  /* 0x0000000a05c97209 */ /* 0x002fe20007810000 */
[----:B------:R-:W-:-:S02]  /*ff30*/  FFMA.FTZ R5, R36, UR6, -R3 ;  /* 0x0000000624057c23 */ /* 0x000fc40008010803 */
[----:B------:R1:W-:Y:S01]  /*ff40*/  MUFU.EX2 R108, R2 ;  /* 0x00000002006c7308 */ /* 0x0003e20000000800 */
[C---:B------:R-:W-:Y:S01]  /*ff50*/  FSETP.NEU.FTZ.AND P3, PT, R201.reuse, -INF , PT ;  /* 0xff800000c900780b */ /* 0x040fe20003f7d000 */
[----:B------:R-:W-:Y:S02]  /*ff60*/  FMUL.FTZ R13, R201, UR6 ;  /* 0x00000006c90d7c20 */ /* 0x000fe40008410000 */
[----:B------:R2:W-:Y:S01]  /*ff70*/  MUFU.EX2 R82, R5 ;  /* 0x0000000500527308 */ /* 0x0005e20000000800 */
[----:B-1----:R-:W-:-:S05]  /*ff80*/  FSEL R2, R6, RZ, P4 ;  /* 0x000000ff06027208 */ /* 0x002fca0002000000 */
[----:B--2---:R-:W-:Y:S01]  /*ff90*/  FFMA.FTZ R5, R39, UR6, -R2 ;  /* 0x0000000627057c23 */ /* 0x004fe20008010802 */
[----:B------:R-:W-:-:S03]  /*ffa0*/  FSEL R13, R13, RZ, P3 ;  /* 0x000000ff0d0d7208 */ /* 0x000fc60001800000 */
[----:B------:R1:W-:Y:S01]  /*ffb0*/  MUFU.EX2 R109, R5 ;  /* 0x00000005006d7308 */ /* 0x0003e20000000800 */
[----:B------:R-:W-:Y:S01]  /*ffc0*/  SHF.L.U32 R21, R21, 0x6, RZ ;  /* 0x0000000615157819 */ /* 0x000fe200000006ff */
[----:B------:R-:W-:Y:S01]  /*ffd0*/  FFMA.FTZ R6, R33, UR6, -R3 ;  /* 0x0000000621067c23 */ /* 0x000fe20008010803 */
[----:B----4-:R-:W-:Y:S01]  /*ffe0*/  FMNMX.FTZ R200, R4, R8, !PT ;  /* 0x0000000804c87209 */ /* 0x010fe20007810000 */
[----:B-1----:R-:W-:-:S04]  /*fff0*/  FFMA.FTZ R5, R43, UR6, -R2 ;  /* 0x000000062b057c23 */ /* 0x002fc80008010802 */
[----:B------:R1:W-:Y:S01]  /*10000*/  MUFU.EX2 R0, R5 ;  /* 0x0000000500007308 */ /* 0x0003e20000000800 */
[C---:B------:R-:W-:Y:S01]  /*10010*/  FMUL.FTZ R12, R200.reuse, UR6 ;  /* 0x00000006c80c7c20 */ /* 0x040fe20008410000 */
[----:B------:R-:W-:Y:S02]  /*10020*/  FSETP.NEU.FTZ.AND P0, PT, R200, -INF , PT ;  /* 0xff800000c800780b */ /* 0x000fe40003f1d000 */
[----:B------:R2:W-:Y:S01]  /*10030*/  MUFU.EX2 R14, R6 ;  /* 0x00000006000e7308 */ /* 0x0005e20000000800 */
[----:B-1----:R-:W-:-:S04]  /*10040*/  FFMA.FTZ R5, R110, UR6, -R13 ;  /* 0x000000066e057c23 */ /* 0x002fc8000801080d */
[----:B------:R-:W-:Y:S01]  /*10050*/  MUFU.EX2 R244, R5 ;  /* 0x0000000500f47308 */ /* 0x000fe20000000800 */
[--C-:B--2---:R-:W-:Y:S01]  /*10060*/  FFMA.FTZ R6, R38, UR6, -R2.reuse ;  /* 0x0000000626067c23 */ /* 0x104fe20008010802 */
[----:B------:R-:W-:Y:S01]  /*10070*/  FFMA.FTZ R4, R37, UR6, -R2 ;  /* 0x0000000625047c23 */ /* 0x000fe20008010802 */
[----:B------:R-:W-:Y:S01]  /*10080*/  FFMA.FTZ R7, R34, UR6, -R3 ;  /* 0x0000000622077c23 */ /* 0x000fe20008010803 */
[----:B------:R-:W-:Y:S01]  /*10090*/  FSEL R12, R12, RZ, P0 ;  /* 0x000000ff0c0c7208 */ /* 0x000fe20000000000 */
[----:B------:R1:W-:Y:S04]  /*100a0*/  MUFU.EX2 R242, R6 ;  /* 0x0000000600f27308 */ /* 0x0003e80000000800 */
[----:B------:R2:W-:Y:S01]  /*100b0*/  MUFU.EX2 R107, R4 ;  /* 0x00000004006b7308 */ /* 0x0005e20000000800 */
[----:B------:R-:W-:-:S03]  /*100c0*/  FSEL R9, R202, RZ, P4 ;  /* 0x000000ffca097208 */ /* 0x000fc60002000000 */
[----:B------:R4:W4:Y:S01]  /*100d0*/  MUFU.EX2 R243, R7 ;  /* 0x0000000700f37308 */ /* 0x0009220000000800 */
[--C-:B-1----:R-:W-:Y:S01]  /*100e0*/  FFMA.FTZ R6, R41, UR6, -R13.reuse ;  /* 0x0000000629067c23 */ /* 0x102fe2000801080d */
[----:B--2---:R-:W-:-:S03]  /*100f0*/  FFMA.FTZ R4, R106, UR6, -R13 ;  /* 0x000000066a047c23 */ /* 0x004fc6000801080d */
[----:B------:R1:W-:Y:S01]  /*10100*/  MUFU.EX2 R76, R6 ;  /* 0x00000006004c7308 */ /* 0x0003e20000000800 */
[----:B----4-:R-:W-:-:S03]  /*10110*/  FFMA.FTZ R7, R119, UR6, -R12 ;  /* 0x0000000677077c23 */ /* 0x010fc6000801080c */
[----:B------:R2:W-:Y:S04]  /*10120*/  MUFU.EX2 R234, R4 ;  /* 0x0000000400ea7308 */ /* 0x0005e80000000800 */
[----:B------:R4:W-:Y:S01]  /*10130*/  MUFU.EX2 R83, R7 ;  /* 0x0000000700537308 */ /* 0x0009e20000000800 */
[----:B-1----:R-:W-:Y:S01]  /*10140*/  FSEL R6, R203, RZ, P5 ;  /* 0x000000ffcb067208 */ /* 0x002fe20002800000 */
[----:B--2---:R-:W-:-:S04]  /*10150*/  FFMA.FTZ R4, R40, UR6, -R13 ;  /* 0x0000000628047c23 */ /* 0x004fc8000801080d */
[----:B------:R-:W-:Y:S01]  /*10160*/  FADD.FTZ R8, R80, -R6 ;  /* 0x8000000650087221 */ /* 0x000fe20000010000 */
[----:B------:R-:W-:Y:S01]  /*10170*/  FSEL R6, R200, RZ, P0 ;  /* 0x000000ffc8067208 */ /* 0x000fe20000000000 */
[----:B----4-:R-:W-:Y:S01]  /*10180*/  FADD.FTZ R7, R69, -R9 ;  /* 0x8000000945077221 */ /* 0x010fe20000010000 */
[----:B------:R1:W-:Y:S01]  /*10190*/  MUFU.EX2 R106, R4 ;  /* 0x00000004006a7308 */ /* 0x0003e20000000800 */
[----:B------:R-:W-:Y:S02]  /*101a0*/  FMUL.FTZ R8, R8, UR6 ;  /* 0x0000000608087c20 */ /* 0x000fe40008410000 */
[----:B------:R-:W-:Y:S02]  /*101b0*/  FMUL.FTZ R7, R7, UR6 ;  /* 0x0000000607077c20 */ /* 0x000fe40008410000 */
[----:B------:R-:W2:Y:S01]  /*101c0*/  MUFU.EX2 R32, R8 ;  /* 0x0000000800207308 */ /* 0x000ea20000000800 */
[----:B-1----:R-:W-:-:S04]  /*101d0*/  FFMA.FTZ R4, R123, UR6, -R12 ;  /* 0x000000067b047c23 */ /* 0x002fc8000801080c */
[----:B------:R1:W-:Y:S02]  /*101e0*/  MUFU.EX2 R69, R4 ;  /* 0x0000000400457308 */ /* 0x0003e40000000800 */
[----:B-1----:R-:W-:Y:S02]  /*101f0*/  FADD.FTZ R4, R68, -R6 ;  /* 0x8000000644047221 */ /* 0x002fe40000010000 */
[----:B------:R-:W1:Y:S01]  /*10200*/  MUFU.EX2 R68, R7 ;  /* 0x0000000700447308 */ /* 0x000e620000000800 */
[----:B------:R-:W-:Y:S01]  /*10210*/  F2FP.F16.F32.PACK_AB R8, R243, R108 ;  /* 0x0000006cf308723e */ /* 0x000fe200000000ff */
[-C--:B--2---:R-:W-:Y:S01]  /*10220*/  FMUL.FTZ R164, R164, R32.reuse ;  /* 0x00000020a4a47220 */ /* 0x084fe20000410000 */
[----:B------:R-:W-:Y:S01]  /*10230*/  F2FP.F16.F32.PACK_AB R9, R242, R109 ;  /* 0x0000006df209723e */ /* 0x000fe200000000ff */
[----:B------:R-:W-:Y:S01]  /*10240*/  FMUL.FTZ R165, R165, R32 ;  /* 0x00000020a5a57220 */ /* 0x000fe20000410000 */
[----:B------:R-:W-:Y:S02]  /*10250*/  F2FP.F16.F32.PACK_AB R11, R107, R0 ;  /* 0x000000006b0b723e */ /* 0x000fe400000000ff */
[----:B------:R-:W-:Y:S01]  /*10260*/  SEL R15, R238, 0xffffffe0, !P2 ;  /* 0xffffffe0ee0f7807 */ /* 0x000fe20005000000 */
[-C--:B-1----:R-:W-:Y:S01]  /*10270*/  FMUL.FTZ R166, R166, R68.reuse ;  /* 0x00000044a6a67220 */ /* 0x082fe20000410000 */
[----:B------:R-:W-:Y:S01]  /*10280*/  FMUL.FTZ R167, R167, R68 ;  /* 0x00000044a7a77220 */ /* 0x000fe20000410000 */
[----:B------:R-:W-:Y:S01]  /*10290*/  FMUL.FTZ R33, R4, UR6 ;  /* 0x0000000604217c20 */ /* 0x000fe20008410000 */
[----:B------:R-:W-:Y:S01]  /*102a0*/  FFMA.FTZ R4, R42, UR6, -R12 ;  /* 0x000000062a047c23 */ /* 0x000fe2000801080c */
[----:B---3--:R-:W-:-:S04]  /*102b0*/  LOP3.LUT R5, R20, 0x200, R21, 0xf8, !PT ;  /* 0x0000020014057812 */ /* 0x008fc800078ef815 */
[----:B------:R-:W-:-:S05]  /*102c0*/  LEA R225, R5, UR5, 0x1 ;  /* 0x0000000505e17c11 */ /* 0x000fca000f8e08ff */
[----:B------:R-:W1:Y:S01]  /*102d0*/  LDSM.16.MT88.4 R20, [R225+0x8000] ;  /* 0x00800000e114783b */ /* 0x000e620000004200 */
[----:B------:R-:W-:-:S04]  /*102e0*/  FFMA.FTZ R5, R114, UR6, -R12 ;  /* 0x0000000672057c23 */ /* 0x000fc8000801080c */
[----:B------:R2:W-:Y:S01]  /*102f0*/  MUFU.EX2 R252, R5 ;  /* 0x0000000500fc7308 */ /* 0x0005e20000000800 */
[----:B------:R-:W-:Y:S02]  /*10300*/  IADD3 R35, PT, PT, R225, 0x8040, RZ ;  /* 0x00008040e1237810 */ /* 0x000fe40007ffe0ff */
[----:B--2---:R-:W-:-:S05]  /*10310*/  FSEL R5, R201, RZ, P3 ;  /* 0x000000ffc9057208 */ /* 0x004fca0001800000 */
[----:B------:R-:W-:Y:S01]  /*10320*/  FADD.FTZ R5, R70, -R5 ;  /* 0x8000000546057221 */ /* 0x000fe20000010000 */
[----:B------:R-:W-:Y:S01]  /*10330*/  MOV R70, R14 ;  /* 0x0000000e00467202 */ /* 0x000fe20000000f00 */
[----:B------:R-:W-:-:S03]  /*10340*/  VIADD R14, R225, 0x8000 ;  /* 0x00008000e10e7836 */ /* 0x000fc60000000000 */
[----:B------:R-:W-:Y:S02]  /*10350*/  F2FP.F16.F32.PACK_AB R10, R70, R82 ;  /* 0x00000052460a723e */ /* 0x000fe400000000ff */
[----:B------:R-:W-:-:S05]  /*10360*/  @P1 IADD3 R35, PT, PT, R14, -0x40, RZ ;  /* 0xffffffc00e231810 */ /* 0x000fca0007ffe0ff */
[----:B------:R-:W-:Y:S01]  /*10370*/  LDSM.16.MT88.4 R24, [R35] ;  /* 0x000000002318783b */ /* 0x000fe20000004200 */
[----:B-1----:R-:W-:Y:S01]  /*10380*/  HMMA.16816.F32 R96, R8, R20, R164 ;  /* 0x000000140860723c */ /* 0x002fe200000018a4 */
[C---:B------:R-:W-:Y:S02]  /*10390*/  IADD3 R164, PT, PT, R15.reuse, R225, RZ ;  /* 0x000000e10fa47210 */ /* 0x040fe40007ffe0ff */
[----:B------:R-:W-:-:S03]  /*103a0*/  IADD3 R165, PT, PT, R15, R35, RZ ;  /* 0x000000230fa57210 */ /* 0x000fc60007ffe0ff */
[----:B------:R-:W1:Y:S04]  /*103b0*/  LDSM.16.MT88.4 R16, [R164+0x8000] ;  /* 0x00800000a410783b */ /* 0x000e680000004200 */
[----:B------:R-:W2:Y:S01]  /*103c0*/  LDSM.16.MT88.4 R28, [R165] ;  /* 0x00000000a51c783b */ /* 0x000ea20000004200 */
[----:B------:R-:W-:Y:S01]  /*103d0*/  FMUL.FTZ R5, R5, UR6 ;  /* 0x0000000605057c20 */ /* 0x000fe20008410000 */
[----:B------:R-:W3:Y:S04]  /*103e0*/  MUFU.EX2 R33, R33 ;  /* 0x0000002100217308 */ /* 0x000ee80000000800 */
[----:B------:R-:W4:Y:S04]  /*103f0*/  MUFU.EX2 R34, R5 ;  /* 0x0000000500227308 */ /* 0x000f280000000800 */
[----:B------:R4:W4:Y:S01]  /*10400*/  MUFU.EX2 R240, R4 ;  /* 0x0000000400f07308 */ /* 0x0009220000000800 */
[----:B------:R-:W-:Y:S01]  /*10410*/  F2FP.F16.F32.PACK_AB R6, R106, R76 ;  /* 0x0000004c6a06723e */ /* 0x000fe200000000ff */
[-C--:B---3--:R-:W-:Y:S01]  /*10420*/  FMUL.FTZ R170, R170, R33.reuse ;  /* 0x00000021aaaa7220 */ /* 0x088fe20000410000 */
[-C--:B------:R-:W-:Y:S01]  /*10430*/  FMUL.FTZ R171, R171, R33.reuse ;  /* 0x00000021abab7220 */ /* 0x080fe20000410000 */
[-C--:B------:R-:W-:Y:S01]  /*10440*/  FMUL.FTZ R174, R174, R33.reuse ;  /* 0x00000021aeae7220 */ /* 0x080fe20000410000 */
[----:B------:R-:W-:Y:S01]  /*10450*/  FMUL.FTZ R175, R175, R33 ;  /* 0x00000021afaf7220 */ /* 0x000fe20000410000 */
[-C--:B----4-:R-:W-:Y:S01]  /*10460*/  FMUL.FTZ R168, R168, R34.reuse ;  /* 0x00000022a8a87220 */ /* 0x090fe20000410000 */
[----:B------:R-:W-:Y:S01]  /*10470*/  FMUL.FTZ R169, R169, R34 ;  /* 0x00000022a9a97220 */ /* 0x000fe20000410000 */
[----:B------:R-:W-:Y:S01]  /*10480*/  F2FP.F16.F32.PACK_AB R5, R83, R252 ;  /* 0x000000fc5305723e */ /* 0x000fe200000000ff */
[----:B------:R-:W-:Y:S01]  /*10490*/  FMUL.FTZ R172, R172, R34 ;  /* 0x00000022acac7220 */ /* 0x000fe20000410000 */
[----:B------:R-:W-:Y:S01]  /*104a0*/  F2FP.F16.F32.PACK_AB R4, R234, R244 ;  /* 0x000000f4ea04723e */ /* 0x000fe200000000ff */
[-C--:B------:R-:W-:Y:S01]  /*104b0*/  FMUL.FTZ R173, R173, R34.reuse ;  /* 0x00000022adad7220 */ /* 0x080fe20000410000 */
[----:B------:R-:W-:Y:S01]  /*104c0*/  F2FP.F16.F32.PACK_AB R7, R240, R69 ;  /* 0x00000045f007723e */ /* 0x000fe200000000ff */
[-C--:B------:R-:W-:Y:S01]  /*104d0*/  FMUL.FTZ R176, R176, R34.reuse ;  /* 0x00000022b0b07220 */ /* 0x080fe20000410000 */
        /* <DEDUP_REMOVED lines=20> */
[----:B------:R-:W-:Y:S01]  /*10620*/  FMUL.FTZ R197, R197, R34 ;  /* 0x00000022c5c57220 */ /* 0x000fe20000410000 */
[-C--:B------:R-:W-:Y:S01]  /*10630*/  FMUL.FTZ R198, R198, R33.reuse ;  /* 0x00000021c6c67220 */ /* 0x080fe20000410000 */
[----:B------:R-:W-:Y:S01]  /*10640*/  FMUL.FTZ R199, R199, R33 ;  /* 0x00000021c7c77220 */ /* 0x000fe20000410000 */
[C---:B------:R-:W-:Y:S08]  /*10650*/  HMMA.16816.F32 R36, R4.reuse, R20, R168 ;  /* 0x000000140424723c */ /* 0x040ff000000018a8 */
[C---:B------:R-:W-:Y:S08]  /*10660*/  HMMA.16816.F32 R40, R4.reuse, R22, R172 ;  /* 0x000000160428723c */ /* 0x040ff000000018ac */
[C---:B-1----:R-:W-:Y:S08]  /*10670*/  HMMA.16816.F32 R44, R4.reuse, R16, R176 ;  /* 0x00000010042c723c */ /* 0x042ff000000018b0 */
[C---:B------:R-:W-:Y:S08]  /*10680*/  HMMA.16816.F32 R48, R4.reuse, R18, R180 ;  /* 0x000000120430723c */ /* 0x040ff000000018b4 */
[C---:B------:R-:W-:Y:S08]  /*10690*/  HMMA.16816.F32 R52, R4.reuse, R24, R184 ;  /* 0x000000180434723c */ /* 0x040ff000000018b8 */
[C---:B------:R-:W-:Y:S08]  /*106a0*/  HMMA.16816.F32 R56, R4.reuse, R26, R188 ;  /* 0x0000001a0438723c */ /* 0x040ff000000018bc */
[C---:B--2---:R-:W-:Y:S08]  /*106b0*/  HMMA.16816.F32 R64, R4.reuse, R28, R192 ;  /* 0x0000001c0440723c */ /* 0x044ff000000018c0 */
[----:B------:R-:W-:Y:S01]  /*106c0*/  HMMA.16816.F32 R60, R4, R30, R196 ;  /* 0x0000001e043c723c */ /* 0x000fe200000018c4 */
[--C-:B------:R-:W-:Y:S01]  /*106d0*/  FFMA.FTZ R4, R212, UR6, -R3.reuse ;  /* 0x00000006d4047c23 */ /* 0x100fe20008010803 */
[----:B------:R-:W-:-:S03]  /*106e0*/  FFMA.FTZ R5, R133, UR6, -R3 ;  /* 0x0000000685057c23 */ /* 0x000fc60008010803 */
[----:B------:R1:W-:Y:S01]  /*106f0*/  MUFU.EX2 R175, R4 ;  /* 0x0000000400af7308 */ /* 0x0003e20000000800 */
[----:B------:R-:W-:-:S03]  /*10700*/  FMUL.FTZ R152, R152, R32 ;  /* 0x0000002098987220 */ /* 0x000fc60000410000 */
[----:B------:R2:W-:Y:S01]  /*10710*/  MUFU.EX2 R183, R5 ;  /* 0x0000000500b77308 */ /* 0x0005e20000000800 */
[----:B------:R-:W-:Y:S01]  /*10720*/  FMUL.FTZ R153, R153, R32 ;  /* 0x0000002099997220 */ /* 0x000fe20000410000 */
[-C--:B------:R-:W-:Y:S01]  /*10730*/  FMUL.FTZ R154, R154, R68.reuse ;  /* 0x000000449a9a7220 */ /* 0x080fe20000410000 */
[----:B------:R-:W-:Y:S01]  /*10740*/  FMUL.FTZ R155, R155, R68 ;  /* 0x000000449b9b7220 */ /* 0x000fe20000410000 */
[----:B-1----:R-:W-:Y:S01]  /*10750*/  FFMA.FTZ R4, R130, UR6, -R3 ;  /* 0x0000000682047c23 */ /* 0x002fe20008010803 */
[----:B------:R-:W-:-:S03]  /*10760*/  FMUL.FTZ R148, R148, R32 ;  /* 0x0000002094947220 */ /* 0x000fc60000410000 */
[----:B------:R1:W-:Y:S01]  /*10770*/  MUFU.EX2 R184, R4 ;  /* 0x0000000400b87308 */ /* 0x0003e20000000800 */
[----:B--2---:R-:W-:Y:S01]  /*10780*/  FFMA.FTZ R5, R127, UR6, -R3 ;  /* 0x000000067f057c23 */ /* 0x004fe20008010803 */
[----:B------:R-:W-:Y:S01]  /*10790*/  FMUL.FTZ R149, R149, R32 ;  /* 0x0000002095957220 */ /* 0x000fe20000410000 */
[-C--:B------:R-:W-:Y:S01]  /*107a0*/  FMUL.FTZ R150, R150, R68.reuse ;  /* 0x0000004496967220 */ /* 0x080fe20000410000 */
[----:B------:R-:W-:Y:S01]  /*107b0*/  FMUL.FTZ R151, R151, R68 ;  /* 0x0000004497977220 */ /* 0x000fe20000410000 */
[----:B------:R2:W-:Y:S01]  /*107c0*/  MUFU.EX2 R190, R5 ;  /* 0x0000000500be7308 */ /* 0x0005e20000000800 */
[----:B-1----:R-:W-:-:S04]  /*107d0*/  FFMA.FTZ R4, R218, UR6, -R2 ;  /* 0x00000006da047c23 */ /* 0x002fc80008010802 */
[----:B------:R1:W-:Y:S01]  /*107e0*/  MUFU.EX2 R174, R4 ;  /* 0x0000000400ae7308 */ /* 0x0003e20000000800 */
[--C-:B--2---:R-:W-:Y:S01]  /*107f0*/  FFMA.FTZ R5, R208, UR6, -R2.reuse ;  /* 0x00000006d0057c23 */ /* 0x104fe20008010802 */
[C---:B------:R-:W-:Y:S03]  /*10800*/  HMMA.16816.F32 R152, R8.reuse, R28, R152 ;  /* 0x0000001c0898723c */ /* 0x040fe60000001898 */
[----:B------:R2:W-:Y:S05]  /*10810*/  MUFU.EX2 R181, R5 ;  /* 0x0000000500b57308 */ /* 0x0005ea0000000800 */
[----:B------:R-:W-:Y:S01]  /*10820*/  HMMA.16816.F32 R148, R8, R30, R148 ;  /* 0x0000001e0894723c */ /* 0x000fe20000001894 */
[----:B------:R-:W3:Y:S01]  /*10830*/  LDSM.16.MT88.4 R28, [R225+0x8800] ;  /* 0x00880000e11c783b */ /* 0x000ee20000004200 */
[----:B-1----:R-:W-:-:S04]  /*10840*/  FFMA.FTZ R4, R206, UR6, -R2 ;  /* 0x00000006ce047c23 */ /* 0x002fc80008010802 */
[----:B------:R1:W-:Y:S01]  /*10850*/  MUFU.EX2 R182, R4 ;  /* 0x0000000400b67308 */ /* 0x0003e20000000800 */
[----:B--2---:R-:W-:-:S04]  /*10860*/  FFMA.FTZ R5, R131, UR6, -R2 ;  /* 0x0000000683057c23 */ /* 0x004fc80008010802 */
[----:B------:R2:W-:Y:S01]  /*10870*/  MUFU.EX2 R189, R5 ;  /* 0x0000000500bd7308 */ /* 0x0005e20000000800 */
[----:B-1----:R-:W-:-:S04]  /*10880*/  FFMA.FTZ R4, R221, UR6, -R13 ;  /* 0x00000006dd047c23 */ /* 0x002fc8000801080d */
[----:B------:R1:W-:Y:S01]  /*10890*/  MUFU.EX2 R179, R4 ;  /* 0x0000000400b37308 */ /* 0x0003e20000000800 */
[----:B--2---:R-:W-:-:S04]  /*108a0*/  FFMA.FTZ R5, R219, UR6, -R13 ;  /* 0x00000006db057c23 */ /* 0x004fc8000801080d */
[----:B------:R2:W4:Y:S01]  /*108b0*/  MUFU.EX2 R180, R5 ;  /* 0x0000000500b47308 */ /* 0x0005220000000800 */
[----:B-1----:R-:W-:-:S04]  /*108c0*/  FFMA.FTZ R4, R209, UR6, -R13 ;  /* 0x00000006d1047c23 */ /* 0x002fc8000801080d */
[----:B------:R1:W-:Y:S01]  /*108d0*/  MUFU.EX2 R187, R4 ;  /* 0x0000000400bb7308 */ /* 0x0003e20000000800 */
[----:B--2---:R-:W-:Y:S01]  /*108e0*/  FFMA.FTZ R5, R132, UR6, -R13 ;  /* 0x0000000684057c23 */ /* 0x004fe2000801080d */
[--C-:B------:R-:W-:Y:S01]  /*108f0*/  FFMA.FTZ R6, R220, UR6, -R12.reuse ;  /* 0x00000006dc067c23 */ /* 0x100fe2000801080c */
[----:B------:R-:W-:Y:S02]  /*10900*/  FFMA.FTZ R15, R231, UR6, -R3 ;  /* 0x00000006e70f7c23 */ /* 0x000fe40008010803 */
[----:B------:R2:W-:Y:S01]  /*10910*/  MUFU.EX2 R188, R5 ;  /* 0x0000000500bc7308 */ /* 0x0005e20000000800 */
[----:B-1----:R-:W-:-:S04]  /*10920*/  FFMA.FTZ R4, R224, UR6, -R12 ;  /* 0x00000006e0047c23 */ /* 0x002fc8000801080c */
[----:B------:R1:W-:Y:S01]  /*10930*/  MUFU.EX2 R177, R4 ;  /* 0x0000000400b17308 */ /* 0x0003e20000000800 */
[----:B--2---:R-:W-:-:S03]  /*10940*/  FFMA.FTZ R5, R213, UR6, -R12 ;  /* 0x00000006d5057c23 */ /* 0x004fc6000801080c */
[----:B------:R-:W2:Y:S04]  /*10950*/  MUFU.EX2 R178, R6 ;  /* 0x0000000600b27308 */ /* 0x000ea80000000800 */
[----:B------:R-:W-:Y:S01]  /*10960*/  MUFU.EX2 R185, R5 ;  /* 0x0000000500b97308 */ /* 0x000fe20000000800 */
[----:B-1----:R-:W-:-:S03]  /*10970*/  FFMA.FTZ R4, R207, UR6, -R12 ;  /* 0x00000006cf047c23 */ /* 0x002fc6000801080c */
[----:B------:R1:W-:Y:S04]  /*10980*/  MUFU.EX2 R198, R15 ;  /* 0x0000000f00c67308 */ /* 0x0003e80000000800 */
[----:B------:R4:W3:Y:S01]  /*10990*/  MUFU.EX2 R186, R4 ;  /* 0x0000000400ba7308 */ /* 0x0008e20000000800 */
[-C--:B------:R-:W-:Y:S01]  /*109a0*/  FMUL.FTZ R144, R144, R32.reuse ;  /* 0x0000002090907220 */ /* 0x080fe20000410000 */
[----:B------:R-:W-:Y:S01]  /*109b0*/  FMUL.FTZ R145, R145, R32 ;  /* 0x0000002091917220 */ /* 0x000fe20000410000 */
[-C--:B------:R-:W-:Y:S01]  /*109c0*/  FMUL.FTZ R146, R146, R68.reuse ;  /* 0x0000004492927220 */ /* 0x080fe20000410000 */
[----:B------:R-:W-:Y:S01]  /*109d0*/  FMUL.FTZ R147, R147, R68 ;  /* 0x0000004493937220 */ /* 0x000fe20000410000 */
[-C--:B------:R-:W-:Y:S01]  /*109e0*/  FMUL.FTZ R160, R160, R32.reuse ;  /* 0x00000020a0a07220 */ /* 0x080fe20000410000 */
[----:B------:R-:W-:Y:S01]  /*109f0*/  FMUL.FTZ R161, R161, R32 ;  /* 0x00000020a1a17220 */ /* 0x000fe20000410000 */
[----:B-1----:R-:W-:Y:S01]  /*10a00*/  FFMA.FTZ R15, R228, UR6, -R3 ;  /* 0x00000006e40f7c23 */ /* 0x002fe20008010803 */
[-C--:B------:R-:W-:Y:S01]  /*10a10*/  FMUL.FTZ R162, R162, R68.reuse ;  /* 0x00000044a2a27220 */ /* 0x080fe20000410000 */
[----:B------:R-:W-:Y:S01]  /*10a20*/  FMUL.FTZ R163, R163, R68 ;  /* 0x00000044a3a37220 */ /* 0x000fe20000410000 */
        /* <DEDUP_REMOVED lines=12> */
[----:B------:R1:W1:Y:S01]  /*10af0*/  MUFU.EX2 R130, R15 ;  /* 0x0000000f00827308 */ /* 0x0002620000000800 */
[----:B------:R-:W-:Y:S01]  /*10b00*/  IMAD.MOV.U32 R110, RZ, RZ, R84 ;  /* 0x000000ffff6e7224 */ /* 0x000fe200078e0054 */
[----:B------:R-:W-:Y:S01]  /*10b10*/  MOV R197, R85 ;  /* 0x0000005500c57202 */ /* 0x000fe20000000f00 */
[----:B------:R-:W-:Y:S01]  /*10b20*/  HMMA.16816.F32 R160, R8, R16, R160 ;  /* 0x0000001008a0723c */ /* 0x000fe200000018a0 */
[----:B----4-:R-:W-:-:S02]  /*10b30*/  F2FP.F16.F32.PACK_AB R4, R180, R179 ;  /* 0x000000b3b404723e */ /* 0x010fc400000000ff */
[----:B--2---:R-:W-:Y:S02]  /*10b40*/  F2FP.F16.F32.PACK_AB R5, R178, R177 ;  /* 0x000000b1b205723e */ /* 0x004fe400000000ff */
[----:B------:R-:W-:Y:S02]  /*10b50*/  F2FP.F16.F32.PACK_AB R6, R188, R187 ;  /* 0x000000bbbc06723e */ /* 0x000fe400000000ff */
[----:B---3--:R-:W-:Y:S01]  /*10b60*/  F2FP.F16.F32.PACK_AB R7, R186, R185 ;  /* 0x000000b9ba07723e */ /* 0x008fe200000000ff */
[----:B------:R-:W-:Y:S01]  /*10b70*/  HMMA.16816.F32 R84, R8, R22, R144 ;  /* 0x000000160854723c */ /* 0x000fe20000001890 */
[----:B------:R-:W-:Y:S01]  /*10b80*/  MOV R127, R110 ;  /* 0x0000006e007f7202 */ /* 0x000fe20000000f00 */
[----:B------:R-:W-:Y:S01]  /*10b90*/  LDSM.16.MT88.4 R20, [R35+0x800] ;  /* 0x000800002314783b */ /* 0x000fe20000004200 */
[----:B------:R-:W-:-:S05]  /*10ba0*/  MOV R110, R73 ;  /* 0x00000049006e7202 */ /* 0x000fca0000000f00 */
[----:B------:R-:W-:Y:S01]  /*10bb0*/  HMMA.16816.F32 R140, R8, R18, R140 ;  /* 0x00000012088c723c */ /* 0x000fe2000000188c */
[----:B-1----:R-:W-:-:S07]  /*10bc0*/  FFMA.FTZ R15, R232, UR6, -R2 ;  /* 0x00000006e80f7c23 */ /* 0x002fce0008010802 */
[C---:B------:R-:W-:Y:S01]  /*10bd0*/  HMMA.16816.F32 R156, R8.reuse, R24, R156 ;  /* 0x00000018089c723c */ /* 0x040fe2000000189c */
[----:B------:R-:W-:Y:S01]  /*10be0*/  MOV R232, R130 ;  /* 0x0000008200e87202 */ /* 0x000fe20000000f00 */
[----:B------:R-:W-:Y:S06]  /*10bf0*/  LDSM.16.MT88.4 R16, [R165+0x800] ;  /* 0x00080000a510783b */ /* 0x000fec0000004200 */
[----:B------:R-:W-:Y:S01]  /*10c00*/  HMMA.16816.F32 R136, R8, R26, R136 ;  /* 0x0000001a0888723c */ /* 0x000fe20000001888 */
[----:B------:R-:W-:Y:S01]  /*10c10*/  F2FP.F16.F32.PACK_AB R8, R183, R175 ;  /* 0x000000afb708723e */ /* 0x000fe200000000ff */
[----:B------:R-:W1:Y:S01]  /*10c20*/  LDSM.16.MT88.4 R24, [R164+0x8800] ;  /* 0x00880000a418783b */ /* 0x000e620000004200 */
[----:B------:R-:W-:-:S02]  /*10c30*/  F2FP.F16.F32.PACK_AB R9, R181, R174 ;  /* 0x000000aeb509723e */ /* 0x000fc400000000ff */
[----:B------:R-:W-:Y:S02]  /*10c40*/  F2FP.F16.F32.PACK_AB R10, R190, R184 ;  /* 0x000000b8be0a723e */ /* 0x000fe400000000ff */
[----:B------:R-:W-:Y:S01]  /*10c50*/  F2FP.F16.F32.PACK_AB R11, R189, R182 ;  /* 0x000000b6bd0b723e */ /* 0x000fe200000000ff */
[-C--:B------:R-:W-:Y:S01]  /*10c60*/  HMMA.16816.F32 R36, R4, R28.reuse, R36 ;  /* 0x0000001c0424723c */ /* 0x080fe20000001824 */
[----:B------:R-:W-:Y:S02]  /*10c70*/  MOV R130, R110 ;  /* 0x0000006e00827202 */ /* 0x000fe40000000f00 */
[----:B------:R-:W2:Y:S05]  /*10c80*/  LDL.LU R110, [R1+0xc] ;  /* 0x00000c00016e7983 */ /* 0x000eaa0000300800 */
[----:B------:R-:W-:Y:S01]  /*10c90*/  HMMA.16816.F32 R96, R8, R28, R96 ;  /* 0x0000001c0860723c */ /* 0x000fe20000001860 */
[----:B------:R-:W-:-:S02]  /*10ca0*/  FFMA.FTZ R28, R235, UR6, -R2 ;  /* 0x00000006eb1c7c23 */ /* 0x000fc40008010802 */
[----:B------:R-:W3:Y:S02]  /*10cb0*/  LDL.LU R235, [R1+0xa4] ;  /* 0x0000a40001eb7983 */ /* 0x000ee40000300800 */
[----:B---3--:R-:W-:Y:S02]  /*10cc0*/  FFMA.FTZ R109, R235, R68, R109 ;  /* 0x00000044eb6d7223 */ /* 0x008fe4000001006d */
[----:B------:R-:W3:Y:S01]  /*10cd0*/  LDL.LU R235, [R1+0xa0] ;  /* 0x0000a00001eb7983 */ /* 0x000ee20000300800 */
[----:B--2---:R-:W-:Y:S01]  /*10ce0*/  FFMA.FTZ R110, R110, R32, R108 ;  /* 0x000000206e6e7223 */ /* 0x004fe2000001006c */
[----:B------:R-:W-:Y:S01]  /*10cf0*/  MOV R123, R95 ;  /* 0x0000005f007b7202 */ /* 0x000fe20000000f00 */
[----:B------:R-:W-:Y:S01]  /*10d00*/  IMAD.MOV.U32 R171, RZ, RZ, R94 ;  /* 0x000000ffffab7224 */ /* 0x000fe200078e005e */
[----:B------:R-:W-:Y:S01]  /*10d10*/  MOV R119, R92 ;  /* 0x0000005c00777202 */ /* 0x000fe20000000f00 */
[----:B------:R-:W-:Y:S01]  /*10d20*/  IMAD.MOV.U32 R146, RZ, RZ, R75 ;  /* 0x000000ffff927224 */ /* 0x000fe200078e004b */
[----:B------:R-:W-:Y:S01]  /*10d30*/  MOV R133, R93 ;  /* 0x0000005d00857202 */ /* 0x000fe20000000f00 */
[----:B------:R-:W-:Y:S01]  /*10d40*/  HMMA.16816.F32 R40, R4, R30, R40 ;  /* 0x0000001e0428723c */ /* 0x000fe20000001828 */
[----:B------:R-:W-:-:S02]  /*10d50*/  MOV R166, R74 ;  /* 0x0000004a00a67202 */ /* 0x000fc40000000f00 */
[----:B------:R-:W-:-:S05]  /*10d60*/  MOV R147, R72 ;  /* 0x0000004800937202 */ /* 0x000fca0000000f00 */
[C---:B-1----:R-:W-:Y:S08]  /*10d70*/  HMMA.16816.F32 R44, R4.reuse, R24, R44 ;  /* 0x00000018042c723c */ /* 0x042ff0000000182c */
[C---:B------:R-:W-:Y:S08]  /*10d80*/  HMMA.16816.F32 R48, R4.reuse, R26, R48 ;  /* 0x0000001a0430723c */ /* 0x040ff00000001830 */
[C---:B------:R-:W-:Y:S08]  /*10d90*/  HMMA.16816.F32 R52, R4.reuse, R20, R52 ;  /* 0x000000140434723c */ /* 0x040ff00000001834 */
[C---:B------:R-:W-:Y:S08]  /*10da0*/  HMMA.16816.F32 R56, R4.reuse, R22, R56 ;  /* 0x000000160438723c */ /* 0x040ff00000001838 */
[C---:B------:R-:W-:Y:S08]  /*10db0*/  HMMA.16816.F32 R64, R4.reuse, R16, R64 ;  /* 0x000000100440723c */ /* 0x040ff00000001840 */
[----:B------:R-:W-:Y:S01]  /*10dc0*/  HMMA.16816.F32 R60, R4, R18, R60 ;  /* 0x00000012043c723c */ /* 0x000fe2000000183c */
[----:B---3--:R-:W-:-:S02]  /*10dd0*/  FFMA.FTZ R108, R235, R34, R244 ;  /* 0x00000022eb6c7223 */ /* 0x008fc400000100f4 */
[----:B------:R-:W2:Y:S04]  /*10de0*/  LDL.LU R244, [R1+0xe0] ;  /* 0x0000e00001f47983 */ /* 0x000ea80000300800 */
[----:B------:R-:W3:Y:S01]  /*10df0*/  LDL.LU R235, [R1+0x9c] ;  /* 0x00009c0001eb7983 */ /* 0x000ee20000300800 */
[----:B------:R-:W-:Y:S01]  /*10e00*/  HMMA.16816.F32 R160, R8, R24, R160 ;  /* 0x0000001808a0723c */ /* 0x000fe200000018a0 */
[--C-:B------:R-:W-:Y:S01]  /*10e10*/  FFMA.FTZ R4, R217, UR6, -R13.reuse ;  /* 0x00000006d9047c23 */ /* 0x100fe2000801080d */
[----:B------:R-:W-:-:S06]  /*10e20*/  FFMA.FTZ R5, R216, UR6, -R13 ;  /* 0x00000006d8057c23 */ /* 0x000fcc000801080d */
[C---:B------:R-:W-:Y:S01]  /*10e30*/  HMMA.16816.F32 R140, R8.reuse, R26, R140 ;  /* 0x0000001a088c723c */ /* 0x040fe2000000188c */
[----:B------:R-:W1:Y:S01]  /*10e40*/  LDSM.16.MT88.4 R24, [R225+0x9000] ;  /* 0x00900000e118783b */ /* 0x000e620000004200 */
[----:B------:R4:W-:Y:S06]  /*10e50*/  MUFU.EX2 R195, R4 ;  /* 0x0000000400c37308 */ /* 0x0009ec0000000800 */
[C---:B------:R-:W-:Y:S08]  /*10e60*/  HMMA.16816.F32 R152, R8.reuse, R16, R152 ;  /* 0x000000100898723c */ /* 0x040ff00000001898 */
[----:B------:R-:W-:Y:S01]  /*10e70*/  HMMA.16816.F32 R92, R8, R18, R148 ;  /* 0x00000012085c723c */ /* 0x000fe20000001894 */
[----:B------:R-:W1:Y:S01]  /*10e80*/  LDSM.16.MT88.4 R16, [R164+0x9000] ;  /* 0x00900000a410783b */ /* 0x000e620000004200 */
[----:B----4-:R-:W-:-:S06]  /*10e90*/  FFMA.FTZ R4, R204, UR6, -R13 ;  /* 0x00000006cc047c23 */ /* 0x010fcc000801080d */
[C---:B------:R-:W-:Y:S08]  /*10ea0*/  HMMA.16816.F32 R84, R8.reuse, R30, R84 ;  /* 0x0000001e0854723c */ /* 0x040ff00000001854 */
[C---:B------:R-:W-:Y:S08]  /*10eb0*/  HMMA.16816.F32 R156, R8.reuse, R20, R156 ;  /* 0x00000014089c723c */ /* 0x040ff0000000189c */
[----:B------:R-:W-:Y:S01]  /*10ec0*/  HMMA.16816.F32 R72, R8, R22, R136 ;  /* 0x000000160848723c */ /* 0x000fe20000001888 */
[----:B------:R-:W4:Y:S04]  /*10ed0*/  LDSM.16.MT88.4 R8, [R35+0x1000] ;  /* 0x001000002308783b */ /* 0x000f280000004200 */
[----:B------:R-:W4:Y:S01]  /*10ee0*/  LDSM.16.MT88.4 R20, [R165+0x1000] ;  /* 0x00100000a514783b */ /* 0x000f220000004200 */
[----:B------:R1:W4:Y:S01]  /*10ef0*/  MUFU.EX2 R196, R5 ;  /* 0x0000000500c47308 */ /* 0x0003220000000800 */
[----:B------:R-:W-:-:S03]  /*10f00*/  FFMA.FTZ R14, R233, UR6, -R3 ;  /* 0x00000006e90e7c23 */ /* 0x000fc60008010803 */
[----:B------:R1:W-:Y:S01]  /*10f10*/  MUFU.EX2 R204, R4 ;  /* 0x0000000400cc7308 */ /* 0x0003e20000000800 */
[----:B------:R-:W-:-:S03]  /*10f20*/  FFMA.FTZ R6, R226, UR6, -R12 ;  /* 0x00000006e2067c23 */ /* 0x000fc6000801080c */
[----:B------:R1:W-:Y:S02]  /*10f30*/  MUFU.EX2 R176, R14 ;  /* 0x0000000e00b07308 */ /* 0x0003e40000000800 */
[----:B-1----:R-:W-:Y:S01]  /*10f40*/  FFMA.FTZ R5, R128, UR6, -R13 ;  /* 0x0000000680057c23 */ /* 0x002fe2000801080d */
[----:B------:R-:W-:-:S03]  /*10f50*/  FFMA.FTZ R4, R227, UR6, -R12 ;  /* 0x00000006e3047c23 */ /* 0x000fc6000801080c */
[----:B------:R1:W-:Y:S01]  /*10f60*/  MUFU.EX2 R208, R5 ;  /* 0x0000000500d07308 */ /* 0x0003e20000000800 */
[----:B------:R-:W-:-:S03]  /*10f70*/  FFMA.FTZ R14, R229, UR6, -R3 ;  /* 0x00000006e50e7c23 */ /* 0x000fc60008010803 */
[----:B------:R4:W-:Y:S01]  /*10f80*/  MUFU.EX2 R199, R4 ;  /* 0x0000000400c77308 */ /* 0x0009e20000000800 */
[----:B------:R-:W-:-:S03]  /*10f90*/  MOV R218, R107 ;  /* 0x0000006b00da7202 */ /* 0x000fc60000000f00 */
[----:B------:R4:W-:Y:S01]  /*10fa0*/  MUFU.EX2 R145, R14 ;  /* 0x0000000e00917308 */ /* 0x0009e20000000800 */
[--C-:B-1----:R-:W-:Y:S01]  /*10fb0*/  FFMA.FTZ R5, R205, UR6, -R12.reuse ;  /* 0x00000006cd057c23 */ /* 0x102fe2000801080c */
[----:B----4-:R-:W-:Y:S02]  /*10fc0*/  FFMA.FTZ R4, R129, UR6, -R12 ;  /* 0x0000000681047c23 */ /* 0x010fe4000801080c */
[----:B------:R-:W1:Y:S01]  /*10fd0*/  MUFU.EX2 R217, R6 ;  /* 0x0000000600d97308 */ /* 0x000e620000000800 */
[----:B------:R-:W-:Y:S01]  /*10fe0*/  MOV R131, R103 ;  /* 0x0000006700837202 */ /* 0x000fe20000000f00 */
[----:B------:R-:W-:Y:S02]  /*10ff0*/  FFMA.FTZ R14, R236, UR6, -R2 ;  /* 0x00000006ec0e7c23 */ /* 0x000fe40008010802 */
[----:B------:R-:W-:Y:S01]  /*11000*/  MUFU.EX2 R144, R5 ;  /* 0x0000000500907308 */ /* 0x000fe20000000800 */
[----:B------:R-:W-:-:S03]  /*11010*/  MOV R221, R100 ;  /* 0x0000006400dd7202 */ /* 0x000fc60000000f00 */
[----:B------:R-:W4:Y:S01]  /*11020*/  MUFU.EX2 R209, R4 ;  /* 0x0000000400d17308 */ /* 0x000f220000000800 */
[----:B------:R-:W-:-:S03]  /*11030*/  MOV R212, R106 ;  /* 0x0000006a00d47202 */ /* 0x000fc60000000f00 */
[----:B------:R1:W-:Y:S01]  /*11040*/  MUFU.EX2 R191, R14 ;  /* 0x0000000e00bf7308 */ /* 0x0003e20000000800 */
[----:B------:R-:W-:Y:S01]  /*11050*/  MOV R132, R221 ;  /* 0x000000dd00847202 */ /* 0x000fe20000000f00 */
[----:B------:R-:W-:Y:S01]  /*11060*/  IMAD.MOV.U32 R221, RZ, RZ, R218 ;  /* 0x000000ffffdd7224 */ /* 0x000fe200078e00da */
[----:B------:R-:W-:Y:S02]  /*11070*/  MOV R219, R131 ;  /* 0x0000008300db7202 */ /* 0x000fe40000000f00 */
[----:B------:R-:W-:Y:S01]  /*11080*/  MOV R131, R127 ;  /* 0x0000007f00837202 */ /* 0x000fe20000000f00 */
[----:B------:R-:W-:Y:S01]  /*11090*/  MUFU.EX2 R224, R15 ;  /* 0x0000000f00e07308 */ /* 0x000fe20000000800 */
[----:B------:R-:W-:Y:S02]  /*110a0*/  MOV R218, R212 ;  /* 0x000000d400da7202 */ /* 0x000fe40000000f00 */
[----:B------:R-:W-:Y:S01]  /*110b0*/  MOV R127, R197 ;  /* 0x000000c5007f7202 */ /* 0x000fe20000000f00 */
[----:B-1----:R-:W-:Y:S01]  /*110c0*/  FFMA.FTZ R14, R230, UR6, -R2 ;  /* 0x00000006e60e7c23 */ /* 0x002fe20008010802 */
[----:B------:R1:W1:Y:S04]  /*110d0*/  MUFU.EX2 R197, R28 ;  /* 0x0000001c00c57308 */ /* 0x0002680000000800 */
[----:B------:R-:W1:Y:S01]  /*110e0*/  MUFU.EX2 R212, R14 ;  /* 0x0000000e00d47308 */ /* 0x000e620000000800 */
[----:B------:R-:W-:-:S02]  /*110f0*/  F2FP.F16.F32.PACK_AB R4, R196, R195 ;  /* 0x000000c3c404723e */ /* 0x000fc400000000ff */
[----:B------:R-:W-:Y:S02]  /*11100*/  F2FP.F16.F32.PACK_AB R5, R217, R199 ;  /* 0x000000c7d905723e */ /* 0x000fe400000000ff */
[----:B------:R-:W-:Y:S02]  /*11110*/  F2FP.F16.F32.PACK_AB R6, R208, R204 ;  /* 0x000000ccd006723e */ /* 0x000fe400000000ff */
[----:B----4-:R-:W-:Y:S01]  /*11120*/  F2FP.F16.F32.PACK_AB R7, R209, R144 ;  /* 0x00000090d107723e */ /* 0x010fe200000000ff */
[----:B------:R-:W-:Y:S01]  /*11130*/  IMAD.MOV.U32 R80, RZ, RZ, R101 ;  /* 0x000000ffff507224 */ /* 0x000fe200078e0065 */
[----:B------:R-:W-:Y:S01]  /*11140*/  MOV R194, R102 ;  /* 0x0000006600c27202 */ /* 0x000fe20000000f00 */
[----:B------:R-:W-:Y:S01]  /*11150*/  IMAD.MOV.U32 R206, RZ, RZ, R77 ;  /* 0x000000ffffce7224 */ /* 0x000fe200078e004d */
[----:B------:R-:W-:Y:S01]  /*11160*/  MOV R172, R105 ;  /* 0x0000006900ac7202 */ /* 0x000fe20000000f00 */
[----:B-1----:R-:W-:Y:S01]  /*11170*/  LDSM.16.MT88.4 R28, [R165+0x1800] ;  /* 0x00180000a51c783b */ /* 0x002fe20000004200 */
        /* <DEDUP_REMOVED lines=9> */
[----:B------:R-:W-:-:S03]  /*11210*/  MOV R114, R90 ;  /* 0x0000005a00727202 */ /* 0x000fc60000000f00 */
        /* <DEDUP_REMOVED lines=10> */
[----:B------:R-:W-:Y:S02]  /*112c0*/  MOV R220, R132 ;  /* 0x0000008400dc7202 */ /* 0x000fe40000000f00 */
[----:B------:R-:W-:Y:S01]  /*112d0*/  MOV R132, R219 ;  /* 0x000000db00847202 */ /* 0x000fe20000000f00 */
[----:B------:R-:W-:Y:S02]  /*112e0*/  IMAD.MOV.U32 R219, RZ, RZ, R221 ;  /* 0x000000ffffdb7224 */ /* 0x000fe400078e00dd */
[----:B------:R-:W-:Y:S01]  /*112f0*/  HMMA.16816.F32 R44, R4, R8, R156 ;  /* 0x00000008042c723c */ /* 0x000fe2000000189c */
[----:B------:R-:W-:Y:S01]  /*11300*/  FFMA.FTZ R9, R124, UR6, -R13 ;  /* 0x000000067c097c23 */ /* 0x000fe2000801080d */
[----:B------:R-:W-:-:S02]  /*11310*/  MOV R221, R131 ;  /* 0x0000008300dd7202 */ /* 0x000fc40000000f00 */
[----:B------:R-:W-:Y:S02]  /*11320*/  MOV R131, R218 ;  /* 0x000000da00837202 */ /* 0x000fe40000000f00 */
[----:B------:R1:W-:Y:S02]  /*11330*/  MUFU.EX2 R218, R9 ;  /* 0x0000000900da7308 */ /* 0x0003e40000000800 */
[--C-:B-1----:R-:W-:Y:S01]  /*11340*/  FFMA.FTZ R9, R81, UR6, -R13.reuse ;  /* 0x0000000651097c23 */ /* 0x102fe2000801080d */
[----:B---3--:R-:W-:Y:S02]  /*11350*/  FFMA.FTZ R81, R235, R33, R252 ;  /* 0x00000021eb517223 */ /* 0x008fe400000100fc */
[----:B------:R-:W3:Y:S04]  /*11360*/  LDL.LU R252, [R1+0xdc] ;  /* 0x0000dc0001fc7983 */ /* 0x000ee80000300800 */
[----:B------:R-:W4:Y:S01]  /*11370*/  LDL.LU R235, [R1+0x34] ;  /* 0x0000340001eb7983 */ /* 0x000f220000300800 */
[----:B------:R-:W-:-:S04]  /*11380*/  FFMA.FTZ R8, R125, UR6, -R13 ;  /* 0x000000067d087c23 */ /* 0x000fc8000801080d */
[----:B------:R1:W-:Y:S01]  /*11390*/  MUFU.EX2 R207, R8 ;  /* 0x0000000800cf7308 */ /* 0x0003e20000000800 */
[C---:B------:R-:W-:Y:S08]  /*113a0*/  HMMA.16816.F32 R64, R4.reuse, R24, R96 ;  /* 0x000000180440723c */ /* 0x040ff00000001860 */
[----:B------:R-:W-:Y:S01]  /*113b0*/  HMMA.16816.F32 R60, R4, R26, R84 ;  /* 0x0000001a043c723c */ /* 0x000fe20000001854 */
[----:B-1----:R-:W-:-:S07]  /*113c0*/  FFMA.FTZ R8, R116, UR6, -R13 ;  /* 0x0000000674087c23 */ /* 0x002fce000801080d */
[C---:B------:R-:W-:Y:S01]  /*113d0*/  HMMA.16816.F32 R24, R4.reuse, R18, R140 ;  /* 0x000000120418723c */ /* 0x040fe2000000188c */
[----:B------:R-:W-:Y:S04]  /*113e0*/  MUFU.EX2 R233, R8 ;  /* 0x0000000800e97308 */ /* 0x000fe80000000800 */
[----:B------:R1:W-:Y:S03]  /*113f0*/  MUFU.EX2 R143, R9 ;  /* 0x00000009008f7308 */ /* 0x0003e60000000800 */
[C---:B------:R-:W-:Y:S01]  /*11400*/  HMMA.16816.F32 R56, R4.reuse, R16, R160 ;  /* 0x000000100438723c */ /* 0x040fe200000018a0 */
[----:B------:R-:W2:Y:S07]  /*11410*/  LDSM.16.MT88.4 R16, [R225+0x9800] ;  /* 0x00980000e110783b */ /* 0x000eae0000004200 */
[C---:B------:R-:W-:Y:S01]  /*11420*/  HMMA.16816.F32 R72, R4.reuse, R10, R72 ;  /* 0x0000000a0448723c */ /* 0x040fe20000001848 */
[----:B-1----:R-:W-:Y:S07]  /*11430*/  LDSM.16.MT88.4 R8, [R164+0x9800] ;  /* 0x00980000a408783b */ /* 0x002fee0000004200 */
[C---:B------:R-:W-:Y:S08]  /*11440*/  HMMA.16816.F32 R152, R4.reuse, R20, R152 ;  /* 0x000000140498723c */ /* 0x040ff00000001898 */
[----:B------:R-:W-:Y:S01]  /*11450*/  HMMA.16816.F32 R92, R4, R22, R92 ;  /* 0x00000016045c723c */ /* 0x000fe2000000185c */
[----:B------:R-:W1:Y:S01]  /*11460*/  LDSM.16.MT88.4 R20, [R35+0x1800] ;  /* 0x001800002314783b */ /* 0x000e620000004200 */
[--C-:B------:R-:W-:Y:S01]  /*11470*/  FFMA.FTZ R5, R220, UR6, -R12.reuse ;  /* 0x00000006dc057c23 */ /* 0x100fe2000801080c */
[----:B------:R-:W-:Y:S01]  /*11480*/  MOV R220, R132 ;  /* 0x0000008400dc7202 */ /* 0x000fe20000000f00 */
[--C-:B------:R-:W-:Y:S01]  /*11490*/  FFMA.FTZ R4, R206, UR6, -R12.reuse ;  /* 0x00000006ce047c23 */ /* 0x100fe2000801080c */
[----:B------:R-:W-:Y:S01]  /*114a0*/  MOV R132, R221 ;  /* 0x000000dd00847202 */ /* 0x000fe20000000f00 */
[----:B------:R-:W-:-:S02]  /*114b0*/  FFMA.FTZ R6, R117, UR6, -R12 ;  /* 0x0000000675067c23 */ /* 0x000fc4000801080c */
[----:B------:R2:W-:Y:S04]  /*114c0*/  MUFU.EX2 R221, R4 ;  /* 0x0000000400dd7308 */ /* 0x0005e80000000800 */
[----:B------:R-:W2:Y:S04]  /*114d0*/  MUFU.EX2 R206, R5 ;  /* 0x0000000500ce7308 */ /* 0x000ea80000000800 */
[----:B------:R2:W-:Y:S02]  /*114e0*/  MUFU.EX2 R140, R6 ;  /* 0x00000006008c7308 */ /* 0x0005e40000000800 */
[----:B--2---:R-:W-:-:S04]  /*114f0*/  FFMA.FTZ R4, R220, UR6, -R12 ;  /* 0x00000006dc047c23 */ /* 0x004fc8000801080c */
[----:B------:R2:W1:Y:S01]  /*11500*/  MUFU.EX2 R162, R4 ;  /* 0x0000000400a27308 */ /* 0x0004620000000800 */
[----:B------:R-:W-:Y:S02]  /*11510*/  F2FP.F16.F32.PACK_AB R5, R221, R206 ;  /* 0x000000cedd05723e */ /* 0x000fe400000000ff */
[----:B------:R-:W-:Y:S01]  /*11520*/  F2FP.F16.F32.PACK_AB R6, R143, R233 ;  /* 0x000000e98f06723e */ /* 0x000fe200000000ff */
[----:B------:R-:W-:Y:S01]  /*11530*/  IMAD.MOV.U32 R229, RZ, RZ, R192 ;  /* 0x000000ffffe57224 */ /* 0x000fe200078e00c0 */
[----:B------:R-:W-:Y:S02]  /*11540*/  MOV R205, R146 ;  /* 0x0000009200cd7202 */ /* 0x000fe40000000f00 */
[----:B------:R-:W-:Y:S02]  /*11550*/  MOV R231, R147 ;  /* 0x0000009300e77202 */ /* 0x000fe40000000f00 */
[----:B------:R-:W-:Y:S02]  /*11560*/  MOV R148, R193 ;  /* 0x000000c100947202 */ /* 0x000fe40000000f00 */
[----:B--2---:R-:W-:-:S02]  /*11570*/  F2FP.F16.F32.PACK_AB R4, R218, R207 ;  /* 0x000000cfda04723e */ /* 0x004fc400000000ff */
[----:B-1----:R-:W-:Y:S01]  /*11580*/  F2FP.F16.F32.PACK_AB R7, R162, R140 ;  /* 0x0000008ca207723e */ /* 0x002fe200000000ff */
        /* <DEDUP_REMOVED lines=8> */
[----:B------:R-:W-:Y:S01]  /*11610*/  IMAD.MOV.U32 R149, RZ, RZ, R112 ;  /* 0x000000ffff957224 */ /* 0x000fe200078e0070 */
[----:B------:R-:W-:-:S02]  /*11620*/  MOV R172, R171 ;  /* 0x000000ab00ac7202 */ /* 0x000fc40000000f00 */
[----:B------:R-:W-:Y:S01]  /*11630*/  MOV R173, R166 ;  /* 0x000000a600ad7202 */ /* 0x000fe20000000f00 */
[C---:B------:R-:W-:Y:S01]  /*11640*/  HMMA.16816.F32 R100, R4.reuse, R16, R100 ;  /* 0x000000100464723c */ /* 0x040fe20000001864 */
[----:B------:R-:W-:Y:S02]  /*11650*/  MOV R220, R132 ;  /* 0x0000008400dc7202 */ /* 0x000fe40000000f00 */
[----:B------:R-:W-:Y:S02]  /*11660*/  MOV R216, R127 ;  /* 0x0000007f00d87202 */ /* 0x000fe40000000f00 */
[----:B------:R-:W-:Y:S02]  /*11670*/  MOV R227, R130 ;  /* 0x0000008200e37202 */ /* 0x000fe40000000f00 */
        /* <DEDUP_REMOVED lines=14> */
[----:B------:R-:W-:Y:S01]  /*11760*/  HMMA.16816.F32 R124, R4, R30, R36 ;  /* 0x0000001e047c723c */ /* 0x000fe20000001824 */
[----:B----4-:R-:W-:-:S02]  /*11770*/  FFMA.FTZ R6, R235, UR6, -R3 ;  /* 0x00000006eb067c23 */ /* 0x010fc40008010803 */
[----:B------:R-:W2:Y:S02]  /*11780*/  LDL.LU R235, [R1+0x28] ;  /* 0x0000280001eb7983 */ /* 0x000ea40000300800 */
[--C-:B--2---:R-:W-:Y:S02]  /*11790*/  FFMA.FTZ R5, R235, UR6, -R3.reuse ;  /* 0x00000006eb057c23 */ /* 0x104fe40008010803 */
[----:B------:R-:W2:Y:S02]  /*117a0*/  LDL.LU R235, [R1+0x20] ;  /* 0x0000200001eb7983 */ /* 0x000ea40000300800 */
[--C-:B--2---:R-:W-:Y:S02]  /*117b0*/  FFMA.FTZ R4, R235, UR6, -R3.reuse ;  /* 0x00000006eb047c23 */ /* 0x104fe40008010803 */
[----:B------:R-:W2:Y:S02]  /*117c0*/  LDL.LU R235, [R1+0x1c] ;  /* 0x00001c0001eb7983 */ /* 0x000ea40000300800 */
[----:B--2---:R-:W-:-:S02]  /*117d0*/  FFMA.FTZ R7, R235, UR6, -R3 ;  /* 0x00000006eb077c23 */ /* 0x004fc40008010803 */
        /* <DEDUP_REMOVED lines=9> */
[----:B--2---:R-:W-:Y:S02]  /*11870*/  FFMA.FTZ R156, R235, UR6, -R3 ;  /* 0x00000006eb9c7c23 */ /* 0x004fe40008010803 */
[----:B------:R-:W2:Y:S04]  /*11880*/  LDL.LU R235, [R1] ;  /* 0x0000000001eb7983 */ /* 0x000ea80000300800 */
[----:B------:R-:W4:Y:S01]  /*11890*/  LDL.LU R53, [R1+0x44] ;  /* 0x0000440001357983 */ /* 0x000f220000300800 */
[----:B------:R-:W-:Y:S01]  /*118a0*/  MOV R86, R229 ;  /* 0x000000e500567202 */ /* 0x000fe20000000f00 */
[----:B------:R-:W-:Y:S01]  /*118b0*/  IMAD.MOV.U32 R230, RZ, RZ, R227 ;  /* 0x000000ffffe67224 */ /* 0x000fe200078e00e3 */
[----:B------:R-:W-:Y:S01]  /*118c0*/  MOV R87, R228 ;  /* 0x000000e400577202 */ /* 0x000fe20000000f00 */
[----:B------:R-:W-:Y:S01]  /*118d0*/  IMAD.MOV.U32 R227, RZ, RZ, R146 ;  /* 0x000000ffffe37224 */ /* 0x000fe200078e0092 */
[----:B------:R-:W-:Y:S01]  /*118e0*/  MOV R96, R231 ;  /* 0x000000e700607202 */ /* 0x000fe20000000f00 */
[----:B------:R-:W-:Y:S01]  /*118f0*/  IMAD.MOV.U32 R97, RZ, RZ, R173 ;  /* 0x000000ffff617224 */ /* 0x000fe200078e00ad */
[----:B------:R-:W-:Y:S01]  /*11900*/  MOV R98, R205 ;  /* 0x000000cd00627202 */ /* 0x000fe20000000f00 */
[--C-:B------:R-:W-:Y:S01]  /*11910*/  FFMA.FTZ R158, R236, UR6, -R3.reuse ;  /* 0x00000006ec9e7c23 */ /* 0x100fe20008010803 */
[----:B------:R-:W-:Y:S01]  /*11920*/  MOV R228, R216 ;  /* 0x000000d800e47202 */ /* 0x000fe20000000f00 */
[--C-:B---3--:R-:W-:Y:S01]  /*11930*/  FFMA.FTZ R157, R252, UR6, -R3.reuse ;  /* 0x00000006fc9d7c23 */ /* 0x108fe20008010803 */
        /* <DEDUP_REMOVED lines=13> */
[----:B------:R-:W-:Y:S01]  /*11a10*/  FFMA.FTZ R171, R222, UR6, -R3 ;  /* 0x00000006deab7c23 */ /* 0x000fe20008010803 */
[----:B------:R-:W-:Y:S01]  /*11a20*/  MOV R99, R226 ;  /* 0x000000e200637202 */ /* 0x000fe20000000f00 */
[----:B------:R-:W3:Y:S01]  /*11a30*/  LDL.LU R55, [R1+0x40] ;  /* 0x0000400001377983 */ /* 0x000ee20000300800 */
[----:B------:R-:W-:Y:S01]  /*11a40*/  MOV R161, R232 ;  /* 0x000000e800a17202 */ /* 0x000fe20000000f00 */
[--C-:B------:R-:W-:Y:S01]  /*11a50*/  FFMA.FTZ R77, R148, UR6, -R2.reuse ;  /* 0x00000006944d7c23 */ /* 0x100fe20008010802 */
[----:B------:R-:W-:Y:S01]  /*11a60*/  MOV R236, R219 ;  /* 0x000000db00ec7202 */ /* 0x000fe20000000f00 */
[----:B------:R-:W3:Y:S01]  /*11a70*/  LDL.LU R232, [R1+0x68] ;  /* 0x0000680001e87983 */ /* 0x000ee20000300800 */
[--C-:B------:R-:W-:Y:S01]  /*11a80*/  FFMA.FTZ R148, R149, UR6, -R2.reuse ;  /* 0x0000000695947c23 */ /* 0x100fe20008010802 */
[----:B------:R1:W4:Y:S01]  /*11a90*/  MUFU.EX2 R34, R5 ;  /* 0x0000000500227308 */ /* 0x0003220000000800 */
[----:B------:R-:W-:Y:S01]  /*11aa0*/  FFMA.FTZ R149, R168, UR6, -R2 ;  /* 0x00000006a8957c23 */ /* 0x000fe20008010802 */
[----:B------:R-:W-:-:S02]  /*11ab0*/  IMAD.MOV.U32 R163, RZ, RZ, R204 ;  /* 0x000000ffffa37224 */ /* 0x000fc400078e00cc */
        /* <DEDUP_REMOVED lines=11> */
[--C-:B-1----:R-:W-:Y:S01]  /*11b70*/  FFMA.FTZ R5, R87, UR6, -R2.reuse ;  /* 0x0000000657057c23 */ /* 0x102fe20008010802 */
[----:B------:R-:W-:Y:S01]  /*11b80*/  FFMA.FTZ R4, R96, UR6, -R2 ;  /* 0x0000000660047c23 */ /* 0x000fe20008010802 */
[----:B------:R-:W-:-:S02]  /*11b90*/  MOV R160, R227 ;  /* 0x000000e300a07202 */ /* 0x000fc40000000f00 */
[----:B------:R-:W-:-:S03]  /*11ba0*/  MOV R227, R123 ;  /* 0x0000007b00e37202 */ /* 0x000fc60000000f00 */
[----:B------:R-:W-:Y:S01]  /*11bb0*/  FFMA.FTZ R36, R160, UR6, -R13 ;  /* 0x00000006a0247c23 */ /* 0x000fe2000801080d */
[----:B------:R-:W-:Y:S01]  /*11bc0*/  MOV R50, R227 ;  /* 0x000000e300327202 */ /* 0x000fe20000000f00 */
[--C-:B--2---:R-:W-:Y:S01]  /*11bd0*/  FFMA.FTZ R159, R235, UR6, -R3.reuse ;  /* 0x00000006eb9f7c23 */ /* 0x104fe20008010803 */
[----:B------:R-:W-:Y:S02]  /*11be0*/  MOV R235, R220 ;  /* 0x000000dc00eb7202 */ /* 0x000fe40000000f00 */
[----:B------:R-:W-:Y:S01]  /*11bf0*/  MOV R220, R172 ;  /* 0x000000ac00dc7202 */ /* 0x000fe20000000f00 */
[----:B------:R-:W-:Y:S01]  /*11c00*/  FFMA.FTZ R172, R237, UR6, -R3 ;  /* 0x00000006edac7c23 */ /* 0x000fe20008010803 */
[----:B------:R-:W-:-:S04]  /*11c10*/  FFMA.FTZ R3, R86, UR6, -R2 ;  /* 0x0000000656037c23 */ /* 0x000fc80008010802 */
[----:B------:R1:W-:Y:S01]  /*11c20*/  MUFU.EX2 R252, R3 ;  /* 0x0000000300fc7308 */ /* 0x0003e20000000800 */
[--C-:B------:R-:W-:Y:S01]  /*11c30*/  FFMA.FTZ R76, R220, UR6, -R2.reuse ;  /* 0x00000006dc4c7c23 */ /* 0x100fe20008010802 */
[----:B-1----:R-:W-:Y:S01]  /*11c40*/  FFMA.FTZ R3, R98, UR6, -R2 ;  /* 0x0000000662037c23 */ /* 0x002fe20008010802 */
[----:B------:R-:W-:Y:S02]  /*11c50*/  MOV R98, R99 ;  /* 0x0000006300627202 */ /* 0x000fe40000000f00 */
[----:B------:R-:W-:Y:S02]  /*11c60*/  MOV R99, R230 ;  /* 0x000000e600637202 */ /* 0x000fe40000000f00 */
[----:B------:R-:W-:Y:S01]  /*11c70*/  MOV R230, R235 ;  /* 0x000000eb00e67202 */ /* 0x000fe20000000f00 */
[----:B------:R-:W-:Y:S01]  /*11c80*/  IMAD.MOV.U32 R235, RZ, RZ, R229 ;  /* 0x000000ffffeb7224 */ /* 0x000fe200078e00e5 */
[----:B------:R-:W-:Y:S02]  /*11c90*/  MOV R229, R205 ;  /* 0x000000cd00e57202 */ /* 0x000fe40000000f00 */
[----:B------:R-:W-:Y:S01]  /*11ca0*/  MOV R205, R216 ;  /* 0x000000d800cd7202 */ /* 0x000fe20000000f00 */
[----:B------:R-:W-:Y:S01]  /*11cb0*/  IMAD.MOV.U32 R79, RZ, RZ, R230 ;  /* 0x000000ffff4f7224 */ /* 0x000fe200078e00e6 */
[----:B------:R-:W-:-:S02]  /*11cc0*/  MOV R230, R229 ;  /* 0x000000e500e67202 */ /* 0x000fc40000000f00 */
[----:B------:R-:W-:Y:S02]  /*11cd0*/  MOV R229, R146 ;  /* 0x0000009200e57202 */ /* 0x000fe40000000f00 */
[----:B------:R-:W-:Y:S01]  /*11ce0*/  MOV R142, R205 ;  /* 0x000000cd008e7202 */ /* 0x000fe20000000f00 */
[--C-:B------:R-:W-:Y:S01]  /*11cf0*/  FFMA.FTZ R205, R121, UR6, -R2.reuse ;  /* 0x0000000679cd7c23 */ /* 0x100fe20008010802 */
[----:B------:R-:W-:Y:S01]  /*11d00*/  MOV R146, R167 ;  /* 0x000000a700927202 */ /* 0x000fe20000000f00 */
[----:B------:R-:W-:Y:S01]  /*11d10*/  FFMA.FTZ R167, R245, UR6, -R2 ;  /* 0x00000006f5a77c23 */ /* 0x000fe20008010802 */
[----:B------:R-:W-:Y:S01]  /*11d20*/  MOV R141, R235 ;  /* 0x000000eb008d7202 */ /* 0x000fe20000000f00 */
[----:B------:R-:W-:Y:S01]  /*11d30*/  FFMA.FTZ R2, R79, UR6, -R13 ;  /* 0x000000064f027c23 */ /* 0x000fe2000801080d */
[----:B------:R-:W2:Y:S04]  /*11d40*/  LDL.LU R235, [R1+0x60] ;  /* 0x0000600001eb7983 */ /* 0x000ea80000300800 */
[----:B------:R-:W2:Y:S01]  /*11d50*/  LDL.LU R79, [R1+0x48] ;  /* 0x00004800014f7983 */ /* 0x000ea20000300800 */
[----:B------:R-:W-:Y:S01]  /*11d60*/  MOV R54, R99 ;  /* 0x0000006300367202 */ /* 0x000fe20000000f00 */
[----:B------:R1:W-:Y:S01]  /*11d70*/  MUFU.EX2 R246, R2 ;  /* 0x0000000200f67308 */ /* 0x0003e20000000800 */
[----:B------:R-:W-:-:S03]  /*11d80*/  MOV R78, R98 ;  /* 0x00000062004e7202 */ /* 0x000fc60000000f00 */
[----:B------:R4:W-:Y:S01]  /*11d90*/  MUFU.EX2 R48, R3 ;  /* 0x0000000300307308 */ /* 0x0009e20000000800 */
[--C-:B------:R-:W-:Y:S01]  /*11da0*/  FFMA.FTZ R37, R230, UR6, -R13.reuse ;  /* 0x00000006e6257c23 */ /* 0x100fe2000801080d */
[--C-:B-1----:R-:W-:Y:S01]  /*11db0*/  FFMA.FTZ R2, R54, UR6, -R13.reuse ;  /* 0x0000000636027c23 */ /* 0x102fe2000801080d */
[----:B----4-:R-:W-:-:S03]  /*11dc0*/  FFMA.FTZ R3, R53, UR6, -R13 ;  /* 0x0000000635037c23 */ /* 0x010fc6000801080d */
[----:B------:R1:W-:Y:S01]  /*11dd0*/  MUFU.EX2 R245, R2 ;  /* 0x0000000200f57308 */ /* 0x0003e20000000800 */
[----:B------:R-:W-:Y:S02]  /*11de0*/  MOV R53, R229 ;  /* 0x000000e500357202 */ /* 0x000fe40000000f00 */
[----:B------:R-:W-:Y:S02]  /*11df0*/  MOV R229, R146 ;  /* 0x0000009200e57202 */ /* 0x000fe40000000f00 */
[----:B------:R-:W4:Y:S01]  /*11e00*/  LDL.LU R146, [R1+0x38] ;  /* 0x0000380001927983 */ /* 0x000f220000300800 */
[----:B-1----:R-:W-:Y:S01]  /*11e10*/  FFMA.FTZ R2, R78, UR6, -R12 ;  /* 0x000000064e027c23 */ /* 0x002fe2000801080c */
[----:B------:R-:W-:Y:S01]  /*11e20*/  IMAD.MOV.U32 R78, RZ, RZ, R163 ;  /* 0x000000ffff4e7224 */ /* 0x000fe200078e00a3 */
[----:B------:R-:W-:Y:S02]  /*11e30*/  MOV R163, R145 ;  /* 0x0000009100a37202 */ /* 0x000fe40000000f00 */
[----:B------:R-:W4:Y:S04]  /*11e40*/  LDL.LU R145, [R1+0x2c] ;  /* 0x00002c0001917983 */ /* 0x000f280000300800 */
[----:B------:R-:W4:Y:S04]  /*11e50*/  LDL.LU R230, [R1+0x30] ;  /* 0x0000300001e67983 */ /* 0x000f280000300800 */
[----:B------:R-:W4:Y:S04]  /*11e60*/  LDL.LU R160, [R1+0x24] ;  /* 0x0000240001a07983 */ /* 0x000f280000300800 */
[----:B------:R-:W4:Y:S04]  /*11e70*/  LDL.LU R51, [R1+0x88] ;  /* 0x0000880001337983 */ /* 0x000f280000300800 */
[----:B------:R-:W4:Y:S01]  /*11e80*/  LDL.LU R227, [R1+0x84] ;  /* 0x0000840001e37983 */ /* 0x000f220000300800 */
[----:B------:R-:W-:-:S02]  /*11e90*/  MOV R52, R141 ;  /* 0x0000008d00347202 */ /* 0x000fc40000000f00 */
[----:B------:R-:W-:-:S04]  /*11ea0*/  MOV R141, R69 ;  /* 0x00000045008d7202 */ /* 0x000fc80000000f00 */
[----:B------:R-:W-:Y:S02]  /*11eb0*/  MOV R222, R141 ;  /* 0x0000008d00de7202 */ /* 0x000fe40000000f00 */
[----:B------:R-:W4:Y:S01]  /*11ec0*/  LDL.LU R141, [R1+0x80] ;  /* 0x00008000018d7983 */ /* 0x000f220000300800 */
[----:B------:R-:W-:Y:S01]  /*11ed0*/  MOV R226, R213 ;  /* 0x000000d500e27202 */ /* 0x000fe20000000f00 */
[----:B------:R-:W1:Y:S04]  /*11ee0*/  MUFU.EX2 R33, R7 ;  /* 0x0000000700217308 */ /* 0x000e680000000800 */
[----:B------:R1:W-:Y:S04]  /*11ef0*/  MUFU.EX2 R213, R6 ;  /* 0x0000000600d57308 */ /* 0x0003e80000000800 */
[----:B------:R-:W3:Y:S04]  /*11f00*/  MUFU.EX2 R216, R5 ;  /* 0x0000000500d87308 */ /* 0x000ee80000000800 */
[----:B------:R3:W3:Y:S01]  /*11f10*/  MUFU.EX2 R220, R4 ;  /* 0x0000000400dc7308 */ /* 0x0006e20000000800 */
[----:B------:R-:W-:-:S02]  /*11f20*/  MOV R251, R34 ;  /* 0x0000002200fb7202 */ /* 0x000fc40000000f00 */
[----:B-1----:R-:W-:Y:S02]  /*11f30*/  F2FP.F16.F32.PACK_AB R6, R33, R219 ;  /* 0x000000db2106723e */ /* 0x002fe400000000ff */
[----:B---3--:R-:W-:Y:S02]  /*11f40*/  F2FP.F16.F32.PACK_AB R5, R216, R252 ;  /* 0x000000fcd805723e */ /* 0x008fe400000000ff */
[----:B------:R-:W-:Y:S02]  /*11f50*/  F2FP.F16.F32.PACK_AB R4, R251, R213 ;  /* 0x000000d5fb04723e */ /* 0x000fe400000000ff */
[----:B------:R-:W-:-:S07]  /*11f60*/  F2FP.F16.F32.PACK_AB R7, R48, R220 ;  /* 0x000000dc3007723e */ /* 0x000fce00000000ff */
[C---:B------:R-:W-:Y:S01]  /*11f70*/  HMMA.16816.F32 R84, R4.reuse, R10, R24 ;  /* 0x0000000a0454723c */ /* 0x040fe20000001818 */
[----:B------:R-:W1:Y:S01]  /*11f80*/  LDSM.16.MT88.4 R24, [R225+0xa000] ;  /* 0x00a00000e118783b */ /* 0x000e620000004200 */
[----:B------:R3:W1:Y:S06]  /*11f90*/  MUFU.EX2 R244, R3 ;  /* 0x0000000300f47308 */ /* 0x00066c0000000800 */
[----:B------:R-:W-:Y:S01]  /*11fa0*/  HMMA.16816.F32 R88, R4, R8, R56 ;  /* 0x000000080458723c */ /* 0x000fe20000001838 */
[----:B------:R-:W-:Y:S02]  /*11fb0*/  FFMA.FTZ R8, R232, UR6, -R12 ;  /* 0x00000006e8087c23 */ /* 0x000fe4000801080c */
[----:B------:R-:W-:Y:S01]  /*11fc0*/  MUFU.EX2 R232, R2 ;  /* 0x0000000200e87308 */ /* 0x000fe20000000800 */
[----:B---3--:R-:W-:-:S04]  /*11fd0*/  FFMA.FTZ R3, R55, UR6, -R13 ;  /* 0x0000000637037c23 */ /* 0x008fc8000801080d */
[C---:B------:R-:W-:Y:S01]  /*11fe0*/  HMMA.16816.F32 R44, R4.reuse, R20, R44 ;  /* 0x00000014042c723c */ /* 0x040fe2000000182c */
[----:B------:R-:W3:Y:S07]  /*11ff0*/  MUFU.EX2 R237, R3 ;  /* 0x0000000300ed7308 */ /* 0x000eee0000000800 */
[----:B------:R-:W-:Y:S01]  /*12000*/  HMMA.16816.F32 R72, R4, R22, R72 ;  /* 0x000000160448723c */ /* 0x000fe20000001848 */
[----:B------:R-:W4:Y:S01]  /*12010*/  LDSM.16.MT88.4 R20, [R164+0xa000] ;  /* 0x00a00000a414783b */ /* 0x000f220000004200 */
[----:B------:R-:W-:-:S06]  /*12020*/  MOV R55, R233 ;  /* 0x000000e900377202 */ /* 0x000fcc0000000f00 */
[C---:B------:R-:W-:Y:S08]  /*12030*/  HMMA.16816.F32 R120, R4.reuse, R16, R64 ;  /* 0x000000100478723c */ /* 0x040ff00000001840 */
[----:B------:R-:W-:Y:S01]  /*12040*/  HMMA.16816.F32 R96, R4, R18, R60 ;  /* 0x000000120460723c */ /* 0x000fe2000000183c */
[----:B------:R-:W4:Y:S01]  /*12050*/  LDSM.16.MT88.4 R16, [R165+0x2000] ;  /* 0x00200000a510783b */ /* 0x000f220000004200 */
[----:B------:R-:W-:-:S06]  /*12060*/  IMAD.MOV.U32 R54, RZ, RZ, R140 ;  /* 0x000000ffff367224 */ /* 0x000fcc00078e008c */
[----:B------:R-:W-:Y:S01]  /*12070*/  HMMA.16816.F32 R56, R4, R28, R152 ;  /* 0x0000001c0438723c */ /* 0x000fe20000001898 */
[----:B------:R-:W-:-:S07]  /*12080*/  MOV R140, R70 ;  /* 0x00000046008c7202 */ /* 0x000fce0000000f00 */
[----:B------:R-:W-:Y:S01]  /*12090*/  HMMA.16816.F32 R40, R4, R30, R92 ;  /* 0x0000001e0428723c */ /* 0x000fe2000000185c */
[----:B-1----:R-:W-:Y:S02]  /*120a0*/  F2FP.F16.F32.PACK_AB R4, R244, R246 ;  /* 0x000000f6f404723e */ /* 0x002fe400000000ff */
[----:B---3--:R-:W-:Y:S01]  /*120b0*/  F2FP.F16.F32.PACK_AB R6, R237, R245 ;  /* 0x000000f5ed06723e */ /* 0x008fe200000000ff */
[----:B------:R-:W-:Y:S01]  /*120c0*/  IMAD.MOV.U32 R28, RZ, RZ, R33 ;  /* 0x000000ffff1c7224 */ /* 0x000fe200078e0021 */
[----:B------:R-:W-:Y:S01]  /*120d0*/  MOV R153, R78 ;  /* 0x0000004e00997202 */ /* 0x000fe20000000f00 */
[----:B------:R-:W-:Y:S01]  /*120e0*/  FFMA.FTZ R33, R228, UR6, -R12 ;  /* 0x00000006e4217c23 */ /* 0x000fe2000801080c */
[----:B------:R-:W-:Y:S01]  /*120f0*/  MOV R111, R161 ;  /* 0x000000a1006f7202 */ /* 0x000fe20000000f00 */
[----:B------:R-:W-:Y:S01]  /*12100*/  MUFU.EX2 R228, R38 ;  /* 0x0000002600e47308 */ /* 0x000fe20000000800 */
[----:B------:R-:W-:Y:S01]  /*12110*/  MOV R78, R162 ;  /* 0x000000a2004e7202 */ /* 0x000fe20000000f00 */
[----:B------:R-:W-:Y:S01]  /*12120*/  IMAD.MOV.U32 R155, RZ, RZ, R231 ;  /* 0x000000ffff9b7224 */ /* 0x000fe200078e00e7 */
[----:B------:R-:W-:Y:S01]  /*12130*/  MOV R31, R222 ;  /* 0x000000de001f7202 */ /* 0x000fe20000000f00 */
[----:B------:R-:W-:Y:S01]  /*12140*/  FFMA.FTZ R162, R229, UR6, -R13 ;  /* 0x00000006e5a27c23 */ /* 0x000fe2000801080d */
[----:B------:R-:W-:Y:S01]  /*12150*/  MOV R222, R226 ;  /* 0x000000e200de7202 */ /* 0x000fe20000000f00 */
[----:B------:R1:W-:Y:S01]  /*12160*/  MUFU.EX2 R231, R14 ;  /* 0x0000000e00e77308 */ /* 0x0003e20000000800 */
[----:B------:R-:W-:-:S03]  /*12170*/  MOV R29, R54 ;  /* 0x00000036001d7202 */ /* 0x000fc60000000f00 */
[----:B------:R3:W-:Y:S04]  /*12180*/  MUFU.EX2 R229, R15 ;  /* 0x0000000f00e57308 */ /* 0x0007e80000000800 */
[----:B------:R-:W-:Y:S01]  /*12190*/  MUFU.EX2 R226, R77 ;  /* 0x0000004d00e27308 */ /* 0x000fe20000000800 */
[----:B------:R-:W-:Y:S02]  /*121a0*/  MOV R152, R55 ;  /* 0x0000003700987202 */ /* 0x000fe40000000f00 */
[----:B------:R-:W-:Y:S02]  /*121b0*/  MOV R95, R48 ;  /* 0x00000030005f7202 */ /* 0x000fe40000000f00 */
[----:B-1----:R-:W-:Y:S01]  /*121c0*/  MOV R14, R28 ;  /* 0x0000001c000e7202 */ /* 0x002fe20000000f00 */
[----:B------:R-:W-:-:S03]  /*121d0*/  FFMA.FTZ R34, R53, UR6, -R13 ;  /* 0x0000000635227c23 */ /* 0x000fc6000801080d */
[----:B---3--:R-:W-:Y:S01]  /*121e0*/  MOV R15, R14 ;  /* 0x0000000e000f7202 */ /* 0x008fe20000000f00 */
[----:B------:R-:W-:Y:S01]  /*121f0*/  IMAD.MOV.U32 R28, RZ, RZ, R140 ;  /* 0x000000ffff1c7224 */ /* 0x000fe200078e008c */
[----:B------:R-:W-:Y:S01]  /*12200*/  MOV R30, R155 ;  /* 0x0000009b001e7202 */ /* 0x000fe20000000f00 */
[--C-:B------:R-:W-:Y:S01]  /*12210*/  FFMA.FTZ R147, R147, UR6, -R13.reuse ;  /* 0x0000000693937c23 */ /* 0x100fe2000801080d */
[----:B------:R-:W-:Y:S01]  /*12220*/  FFMA.FTZ R144, R144, UR6, -R13 ;  /* 0x0000000690907c23 */ /* 0x000fe2000801080d */
[--C-:B------:R-:W-:Y:S01]  /*12230*/  FFMA.FTZ R140, R248, UR6, -R12.reuse ;  /* 0x00000006f88c7c23 */ /* 0x100fe2000801080c */
[--C-:B------:R-:W-:Y:S01]  /*12240*/  FFMA.FTZ R155, R250, UR6, -R12.reuse ;  /* 0x00000006fa9b7c23 */ /* 0x100fe2000801080c */
[----:B------:R-:W-:Y:S01]  /*12250*/  FADD.FTZ R81, R83, R81 ;  /* 0x0000005153517221 */ /* 0x000fe20000010000 */
[----:B------:R1:W5:Y:S01]  /*12260*/  LDL.LU R248, [R1+0xd8] ;  /* 0x0000d80001f87983 */ /* 0x0003620000300800 */
[--C-:B--2---:R-:W-:Y:S02]  /*12270*/  FFMA.FTZ R3, R235, UR6, -R12.reuse ;  /* 0x00000006eb037c23 */ /* 0x104fe4000801080c */
[----:B------:R2:W3:Y:S01]  /*12280*/  MUFU.EX2 R235, R8 ;  /* 0x0000000800eb7308 */ /* 0x0004e20000000800 */
[----:B------:R-:W-:Y:S01]  /*12290*/  FFMA.FTZ R2, R79, UR6, -R12 ;  /* 0x000000064f027c23 */ /* 0x000fe2000801080c */
[----:B------:R-:W-:-:S02]  /*122a0*/  MOV R79, R142 ;  /* 0x0000008e004f7202 */ /* 0x000fc40000000f00 */
[----:B------:R-:W-:Y:S01]  /*122b0*/  MOV R142, R236 ;  /* 0x000000ec008e7202 */ /* 0x000fe20000000f00 */
[----:B------:R-:W-:Y:S04]  /*122c0*/  MUFU.EX2 R233, R2 ;  /* 0x0000000200e97308 */ /* 0x000fe80000000800 */
[----:B------:R-:W1:Y:S01]  /*122d0*/  MUFU.EX2 R236, R3 ;  /* 0x0000000300ec7308 */ /* 0x000e620000000800 */
[----:B--2---:R-:W2:Y:S01]  /*122e0*/  LDSM.16.MT88.4 R8, [R35+0x2000] ;  /* 0x002000002308783b */ /* 0x004ea20000004200 */
[----:B---3--:R-:W-:Y:S02]  /*122f0*/  F2FP.F16.F32.PACK_AB R5, R235, R232 ;  /* 0x000000e8eb05723e */ /* 0x008fe400000000ff */
[----:B------:R-:W-:Y:S02]  /*12300*/  MOV R154, R79 ;  /* 0x0000004f009a7202 */ /* 0x000fe40000000f00 */
[----:B------:R-:W-:-:S02]  /*12310*/  MOV R79, R143 ;  /* 0x0000008f004f7202 */ /* 0x000fc40000000f00 */
[----:B------:R-:W-:Y:S02]  /*12320*/  MOV R143, R163 ;  /* 0x000000a3008f7202 */ /* 0x000fe40000000f00 */
[----:B-1----:R-:W-:-:S07]  /*12330*/  F2FP.F16.F32.PACK_AB R7, R233, R236 ;  /* 0x000000ece907723e */ /* 0x002fce00000000ff */
[----:B------:R-:W-:Y:S01]  /*12340*/  HMMA.16816.F32 R68, R4, R24, R100 ;  /* 0x000000180444723c */ /* 0x000fe20000001864 */
[----:B------:R-:W-:Y:S01]  /*12350*/  IMAD.MOV.U32 R101, RZ, RZ, R143 ;  /* 0x000000ffff657224 */ /* 0x000fe200078e008f */
[----:B------:R-:W-:Y:S01]  /*12360*/  MOV R100, R224 ;  /* 0x000000e000647202 */ /* 0x000fe20000000f00 */
[----:B------:R-:W-:Y:S01]  /*12370*/  FFMA.FTZ R143, R223, UR6, -R12 ;  /* 0x00000006df8f7c23 */ /* 0x000fe2000801080c */
[----:B------:R-:W-:Y:S04]  /*12380*/  MUFU.EX2 R224, R76 ;  /* 0x0000004c00e07308 */ /* 0x000fe80000000800 */
[----:B------:R-:W-:Y:S01]  /*12390*/  MUFU.EX2 R223, R80 ;  /* 0x0000005000df7308 */ /* 0x000fe20000000800 */
[----:B----4-:R-:W-:-:S03]  /*123a0*/  FFMA.FTZ R161, R230, UR6, -R13 ;  /* 0x00000006e6a17c23 */ /* 0x010fc6000801080d */
[----:B------:R1:W3:Y:S01]  /*123b0*/  MUFU.EX2 R230, R32 ;  /* 0x0000002000e67308 */ /* 0x0002e20000000800 */
[C---:B------:R-:W-:Y:S01]  /*123c0*/  HMMA.16816.F32 R64, R4.reuse, R26, R104 ;  /* 0x0000001a0440723c */ /* 0x040fe20000001868 */
[----:B------:R-:W-:Y:S02]  /*123d0*/  IMAD.MOV.U32 R104, RZ, RZ, R29 ;  /* 0x000000ffff687224 */ /* 0x000fe400078e001d */
[----:B------:R-:W-:Y:S02]  /*123e0*/  FFMA.FTZ R38, R227, UR6, -R12 ;  /* 0x00000006e3267c23 */ /* 0x000fe4000801080c */
[----:B------:R-:W4:Y:S01]  /*123f0*/  MUFU.EX2 R227, R39 ;  /* 0x0000002700e37308 */ /* 0x000f220000000800 */
[----:B------:R-:W-:Y:S02]  /*12400*/  MOV R107, R251 ;  /* 0x000000fb006b7202 */ /* 0x000fe40000000f00 */
[----:B------:R-:W-:Y:S01]  /*12410*/  HMMA.16816.F32 R60, R4, R20, R116 ;  /* 0x00000014043c723c */ /* 0x000fe20000001874 */
[----:B------:R-:W-:-:S02]  /*12420*/  MOV R105, R152 ;  /* 0x0000009800697202 */ /* 0x000fc40000000f00 */
[----:B------:R-:W-:Y:S01]  /*12430*/  MOV R106, R79 ;  /* 0x0000004f006a7202 */ /* 0x000fe20000000f00 */
[--C-:B------:R-:W-:Y:S01]  /*12440*/  FFMA.FTZ R163, R210, UR6, -R13.reuse ;  /* 0x00000006d2a37c23 */ /* 0x100fe2000801080d */
[----:B------:R-:W-:Y:S01]  /*12450*/  MOV R119, R95 ;  /* 0x0000005f00777202 */ /* 0x000fe20000000f00 */
[--C-:B------:R-:W-:Y:S01]  /*12460*/  FFMA.FTZ R152, R215, UR6, -R12.reuse ;  /* 0x00000006d7987c23 */ /* 0x100fe2000801080c */
[----:B------:R-:W-:Y:S01]  /*12470*/  FFMA.FTZ R2, R52, UR6, -R13 ;  /* 0x0000000634027c23 */ /* 0x000fe2000801080d */
[----:B------:R-:W-:Y:S01]  /*12480*/  HMMA.16816.F32 R92, R4, R16, R136 ;  /* 0x00000010045c723c */ /* 0x000fe20000001888 */
[--C-:B-1----:R-:W-:Y:S01]  /*12490*/  FFMA.FTZ R32, R50, UR6, -R12.reuse ;  /* 0x0000000632207c23 */ /* 0x102fe2000801080c */
[----:B------:R-:W-:Y:S01]  /*124a0*/  FFMA.FTZ R3, R51, UR6, -R12 ;  /* 0x0000000633037c23 */ /* 0x000fe2000801080c */
[----:B------:R-:W-:Y:S01]  /*124b0*/  MOV R251, R78 ;  /* 0x0000004e00fb7202 */ /* 0x000fe20000000f00 */
[----:B------:R-:W-:Y:S01]  /*124c0*/  IMAD.MOV.U32 R215, RZ, RZ, R107 ;  /* 0x000000ffffd77224 */ /* 0x000fe200078e006b */
[----:B------:R-:W-:-:S02]  /*124d0*/  MOV R210, R104 ;  /* 0x0000006800d27202 */ /* 0x000fc40000000f00 */
[----:B------:R-:W-:Y:S01]  /*124e0*/  MOV R14, R105 ;  /* 0x00000069000e7202 */ /* 0x000fe20000000f00 */
[----:B------:R-:W-:Y:S01]  /*124f0*/  HMMA.16816.F32 R52, R4, R22, R112 ;  /* 0x000000160434723c */ /* 0x000fe20000001870 */
[----:B------:R-:W-:Y:S01]  /*12500*/  MOV R137, R106 ;  /* 0x0000006a00897202 */ /* 0x000fe20000000f00 */
[--C-:B------:R-:W-:Y:S01]  /*12510*/  FFMA.FTZ R146, R146, UR6, -R13.reuse ;  /* 0x0000000692927c23 */ /* 0x100fe2000801080d */
[----:B------:R-:W-:Y:S01]  /*12520*/  MOV R102, R153 ;  /* 0x0000009900667202 */ /* 0x000fe20000000f00 */
[----:B------:R-:W-:Y:S01]  /*12530*/  FFMA.FTZ R145, R145, UR6, -R13 ;  /* 0x0000000691917c23 */ /* 0x000fe2000801080d */
[----:B------:R-:W-:-:S03]  /*12540*/  MOV R103, R154 ;  /* 0x0000009a00677202 */ /* 0x000fc60000000f00 */
[----:B--2---:R-:W-:Y:S01]  /*12550*/  HMMA.16816.F32 R48, R4, R8, R132 ;  /* 0x000000080430723c */ /* 0x004fe20000001884 */
[----:B------:R-:W-:Y:S01]  /*12560*/  MOV R29, R142 ;  /* 0x0000008e001d7202 */ /* 0x000fe20000000f00 */
[----:B------:R-:W-:Y:S01]  /*12570*/  FFMA.FTZ R160, R160, UR6, -R13 ;  /* 0x00000006a0a07c23 */ /* 0x000fe2000801080d */
[--C-:B------:R-:W-:Y:S01]  /*12580*/  FFMA.FTZ R141, R141, UR6, -R12.reuse ;  /* 0x000000068d8d7c23 */ /* 0x100fe2000801080c */
[--C-:B------:R-:W-:Y:S01]  /*12590*/  FFMA.FTZ R142, R247, UR6, -R12.reuse ;  /* 0x00000006f78e7c23 */ /* 0x100fe2000801080c */
[----:B------:R-:W-:-:S03]  /*125a0*/  FFMA.FTZ R154, R211, UR6, -R12 ;  /* 0x00000006d39a7c23 */ /* 0x000fc6000801080c */
[----:B------:R-:W-:Y:S01]  /*125b0*/  HMMA.16816.F32 R76, R4, R10, R128 ;  /* 0x0000000a044c723c */ /* 0x000fe20000001880 */
[----:B------:R-:W-:Y:S01]  /*125c0*/  FFMA.FTZ R153, R249, UR6, -R12 ;  /* 0x00000006f9997c23 */ /* 0x000fe2000801080c */
[----:B------:R-:W-:Y:S01]  /*125d0*/  FADD.FTZ R13, R243, R110 ;  /* 0x0000006ef30d7221 */ /* 0x000fe20000010000 */
[----:B------:R-:W-:Y:S01]  /*125e0*/  FADD.FTZ R12, R242, R109 ;  /* 0x0000006df20c7221 */ /* 0x000fe20000010000 */
[----:B------:R-:W-:Y:S01]  /*125f0*/  MOV R115, R119 ;  /* 0x0000007700737202 */ /* 0x000fe20000000f00 */
[----:B------:R-:W-:-:S03]  /*12600*/  FADD.FTZ R136, R234, R108 ;  /* 0x0000006cea887221 */ /* 0x000fc60000010000 */
[----:B------:R-:W-:Y:S01]  /*12610*/  HMMA.16816.F32 R104, R4, R18, R124 ;  /* 0x000000120468723c */ /* 0x000fe2000000187c */
[----:B---3--:R-:W-:Y:S01]  /*12620*/  F2FP.F16.F32.PACK_AB R4, R230, R231 ;  /* 0x000000e7e604723e */ /* 0x008fe200000000ff */
[----:B------:R1:W5:Y:S01]  /*12630*/  LDL.LU R247, [R1+0xd4] ;  /* 0x0000d40001f77983 */ /* 0x0003620000300800 */
[----:B----4-:R-:W-:Y:S02]  /*12640*/  F2FP.F16.F32.PACK_AB R5, R226, R227 ;  /* 0x000000e3e205723e */ /* 0x010fe400000000ff */
[----:B------:R-:W-:Y:S01]  /*12650*/  F2FP.F16.F32.PACK_AB R6, R228, R229 ;  /* 0x000000e5e406723e */ /* 0x000fe200000000ff */
[----:B------:R-:W-:Y:S01]  /*12660*/  FADD.FTZ R80, R82, R13 ;  /* 0x0000000d52507221 */ /* 0x000fe20000010000 */
[----:B------:R-:W-:Y:S01]  /*12670*/  F2FP.F16.F32.PACK_AB R7, R223, R224 ;  /* 0x000000e0df07723e */ /* 0x000fe200000000ff */
[----:B------:R-:W-:Y:S01]  /*12680*/  FADD.FTZ R39, R0, R12 ;  /* 0x0000000c00277221 */ /* 0x000fe20000010000 */
[----:B------:R-:W-:Y:S01]  /*12690*/  MOV R108, R30 ;  /* 0x0000001e006c7202 */ /* 0x000fe20000000f00 */
[----:B------:R-:W-:Y:S01]  /*126a0*/  IMAD.MOV.U32 R110, RZ, RZ, R28 ;  /* 0x000000ffff6e7224 */ /* 0x000fe200078e001c */
[----:B------:R-:W-:Y:S01]  /*126b0*/  MOV R109, R31 ;  /* 0x0000001f006d7202 */ /* 0x000fe20000000f00 */
[----:B------:R1:W5:Y:S02]  /*126c0*/  LDL.LU R249, [R1+0xd0] ;  /* 0x0000d00001f97983 */ /* 0x0003640000300800 */
[----:B------:R-:W-:Y:S01]  /*126d0*/  HMMA.16816.F32 R132, R4, R8, R44 ;  /* 0x000000080484723c */ /* 0x000fe2000000182c */
[----:B------:R-:W-:Y:S01]  /*126e0*/  MOV R46, R15 ;  /* 0x0000000f002e7202 */ /* 0x000fe20000000f00 */
[----:B------:R1:W5:Y:S01]  /*126f0*/  LDL.LU R250, [R1+0xcc] ;  /* 0x0000cc0001fa7983 */ /* 0x0003620000300800 */
[----:B------:R-:W-:-:S03]  /*12700*/  MOV R44, R14 ;  /* 0x0000000e002c7202 */ /* 0x000fc60000000f00 */
[----:B------:R-:W2:Y:S01]  /*12710*/  LDSM.16.MT88.4 R12, [R225+0xa800] ;  /* 0x00a80000e10c783b */ /* 0x000ea20000004200 */
[----:B------:R-:W-:Y:S01]  /*12720*/  MOV R211, R29 ;  /* 0x0000001d00d37202 */ /* 0x000fe20000000f00 */
[C---:B------:R-:W-:Y:S01]  /*12730*/  HMMA.16816.F32 R124, R4.reuse, R20, R88 ;  /* 0x00000014047c723c */ /* 0x040fe20000001858 */
[----:B------:R-:W-:Y:S01]  /*12740*/  MOV R45, R210 ;  /* 0x000000d2002d7202 */ /* 0x000fe20000000f00 */
[----:B------:R-:W-:Y:S01]  /*12750*/  LDSM.16.MT88.4 R28, [R35+0x2800] ;  /* 0x00280000231c783b */ /* 0x000fe20000004200 */
[----:B------:R-:W-:Y:S02]  /*12760*/  MOV R47, R115 ;  /* 0x00000073002f7202 */ /* 0x000fe40000000f00 */
[----:B------:R-:W-:Y:S01]  /*12770*/  MOV R210, R222 ;  /* 0x000000de00d27202 */ /* 0x000fe20000000f00 */
[----:B------:R1:W5:Y:S02]  /*12780*/  LDL.LU R243, [R1+0xc8] ;  /* 0x0000c80001f37983 */ /* 0x0003640000300800 */
[C---:B------:R-:W-:Y:S02]  /*12790*/  HMMA.16816.F32 R128, R4.reuse, R22, R84 ;  /* 0x000000160480723c */ /* 0x040fe40000001854 */
[----:B------:R-:W3:Y:S01]  /*127a0*/  LDSM.16.MT88.4 R20, [R164+0xa800] ;  /* 0x00a80000a414783b */ /* 0x000ee20000004200 */
[----:B------:R4:W-:Y:S05]  /*127b0*/  MUFU.EX2 R222, R34 ;  /* 0x0000002200de7308 */ /* 0x0009ea0000000800 */
[----:B------:R-:W-:Y:S01]  /*127c0*/  HMMA.16816.F32 R72, R4, R10, R72 ;  /* 0x0000000a0448723c */ /* 0x000fe20000001848 */
[----:B------:R-:W-:Y:S01]  /*127d0*/  MOV R11, R220 ;  /* 0x000000dc000b7202 */ /* 0x000fe20000000f00 */
[----:B------:R1:W5:Y:S01]  /*127e0*/  LDL.LU R242, [R1+0xc4] ;  /* 0x0000c40001f27983 */ /* 0x0003620000300800 */
[----:B------:R2:W-:Y:S01]  /*127f0*/  MUFU.EX2 R220, R37 ;  /* 0x0000002500dc7308 */ /* 0x0005e20000000800 */
[----:B------:R-:W-:-:S04]  /*12800*/  MOV R10, R219 ;  /* 0x000000db000a7202 */ /* 0x000fc80000000f00 */
[C---:B------:R-:W-:Y:S01]  /*12810*/  HMMA.16816.F32 R120, R4.reuse, R24, R120 ;  /* 0x000000180478723c */ /* 0x040fe20000001878 */
[----:B----4-:R-:W-:Y:S01]  /*12820*/  IMAD.MOV.U32 R34, RZ, RZ, R216 ;  /* 0x000000ffff227224 */ /* 0x010fe200078e00d8 */
[----:B------:R-:W-:Y:S01]  /*12830*/  MOV R139, R217 ;  /* 0x000000d9008b7202 */ /* 0x000fe20000000f00 */
[----:B------:R-:W4:Y:S05]  /*12840*/  MUFU.EX2 R219, R2 ;  /* 0x0000000200db7308 */ /* 0x000f2a0000000800 */
[----:B------:R-:W-:Y:S01]  /*12850*/  HMMA.16816.F32 R116, R4, R26, R96 ;  /* 0x0000001a0474723c */ /* 0x000fe20000001860 */
[----:B------:R-:W1:Y:S01]  /*12860*/  LDSM.16.MT88.4 R24, [R165+0x2800] ;  /* 0x00280000a518783b */ /* 0x000e620000004200 */
[----:B--2---:R-:W-:-:S02]  /*12870*/  MOV R37, R221 ;  /* 0x000000dd00257202 */ /* 0x004fc40000000f00 */
[----:B------:R2:W3:Y:S01]  /*12880*/  MUFU.EX2 R221, R36 ;  /* 0x0000002400dd7308 */ /* 0x0004e20000000800 */
[----:B------:R-:W-:Y:S01]  /*12890*/  MOV R138, R101 ;  /* 0x00000065008a7202 */ /* 0x000fe20000000f00 */
[----:B------:R1:W5:Y:S02]  /*128a0*/  LDL.LU R234, [R1+0xc0] ;  /* 0x0000c00001ea7983 */ /* 0x0003640000300800 */
[----:B------:R-:W-:Y:S01]  /*128b0*/  HMMA.16816.F32 R112, R4, R16, R56 ;  /* 0x000000100470723c */ /* 0x000fe20000001838 */
[----:B------:R-:W-:Y:S01]  /*128c0*/  MOV R17, R215 ;  /* 0x000000d700117202 */ /* 0x000fe20000000f00 */
[----:B------:R-:W-:Y:S04]  /*128d0*/  MUFU.EX2 R216, R33 ;  /* 0x0000002100d87308 */ /* 0x000fe80000000800 */
[----:B------:R4:W-:Y:S01]  /*128e0*/  MUFU.EX2 R217, R38 ;  /* 0x0000002600d97308 */ /* 0x0009e20000000800 */
[----:B------:R-:W-:Y:S01]  /*128f0*/  MOV R9, R103 ;  /* 0x0000006700097202 */ /* 0x000fe20000000f00 */
[----:B------:R1:W5:Y:S01]  /*12900*/  LDL.LU R83, [R1+0xbc] ;  /* 0x0000bc0001537983 */ /* 0x0003620000300800 */
[----:B--2---:R-:W-:Y:S01]  /*12910*/  MOV R36, R218 ;  /* 0x000000da00247202 */ /* 0x004fe20000000f00 */
[----:B------:R-:W2:Y:S01]  /*12920*/  MUFU.EX2 R215, R3 ;  /* 0x0000000300d77308 */ /* 0x000ea20000000800 */
[----:B------:R-:W-:-:S02]  /*12930*/  MOV R16, R100 ;  /* 0x0000006400107202 */ /* 0x000fc40000000f00 */
[----:B----4-:R-:W-:Y:S01]  /*12940*/  MOV R38, R102 ;  /* 0x0000006600267202 */ /* 0x010fe20000000f00 */
[----:B------:R-:W4:Y:S01]  /*12950*/  MUFU.EX2 R218, R32 ;  /* 0x0000002000da7308 */ /* 0x000f220000000800 */
[----:B------:R-:W-:Y:S01]  /*12960*/  HMMA.16816.F32 R100, R4, R18, R40 ;  /* 0x000000120464723c */ /* 0x000fe20000001828 */
[----:B------:R-:W-:Y:S02]  /*12970*/  F2FP.F16.F32.PACK_AB R4, R220, R219 ;  /* 0x000000dbdc04723e */ /* 0x000fe400000000ff */
[----:B------:R-:W-:Y:S02]  /*12980*/  MOV R8, R109 ;  /* 0x0000006d00087202 */ /* 0x000fe40000000f00 */
[----:B------:R-:W-:Y:S02]  /*12990*/  MOV R2, R211 ;  /* 0x000000d300027202 */ /* 0x000fe40000000f00 */
[----:B------:R-:W-:Y:S01]  /*129a0*/  MOV R33, R210 ;  /* 0x000000d200217202 */ /* 0x000fe20000000f00 */
[----:B------:R-:W-:Y:S01]  /*129b0*/  FADD.FTZ R9, R9, R136 ;  /* 0x0000008809097221 */ /* 0x000fe20000010000 */
[----:B---3--:R-:W-:Y:S01]  /*129c0*/  F2FP.F16.F32.PACK_AB R6, R222, R221 ;  /* 0x000000ddde06723e */ /* 0x008fe200000000ff */
[----:B------:R3:W5:Y:S01]  /*129d0*/  LDL.LU R82, [R1+0xb8] ;  /* 0x0000b80001527983 */ /* 0x0007620000300800 */
[----:B--2---:R-:W-:-:S02]  /*129e0*/  F2FP.F16.F32.PACK_AB R7, R217, R215 ;  /* 0x000000d7d907723e */ /* 0x004fc400000000ff */
[----:B----4-:R-:W-:Y:S01]  /*129f0*/  F2FP.F16.F32.PACK_AB R5, R218, R216 ;  /* 0x000000d8da05723e */ /* 0x010fe200000000ff */
[----:B------:R-:W-:Y:S01]  /*12a00*/  IMAD.MOV.U32 R43, RZ, RZ, R108 ;  /* 0x000000ffff2b7224 */ /* 0x000fe200078e006c */
[----:B------:R-:W-:Y:S02]  /*12a10*/  MOV R32, R110 ;  /* 0x0000006e00207202 */ /* 0x000fe40000000f00 */
[----:B------:R-:W-:Y:S01]  /*12a20*/  MOV R42, R111 ;  /* 0x0000006f002a7202 */ /* 0x000fe20000000f00 */
[----:B------:R-:W-:Y:S01]  /*12a30*/  IMAD.MOV.U32 R19, RZ, RZ, R209 ;  /* 0x000000ffff137224 */ /* 0x000fe200078e00d1 */
[----:B------:R-:W-:Y:S01]  /*12a40*/  MOV R18, R213 ;  /* 0x000000d500127202 */ /* 0x000fe20000000f00 */
[C---:B------:R-:W-:Y:S01]  /*12a50*/  HMMA.16816.F32 R108, R4.reuse, R12, R68 ;  /* 0x0000000c046c723c */ /* 0x040fe20000001844 */
[----:B------:R-:W-:Y:S01]  /*12a60*/  MOV R40, R208 ;  /* 0x000000d000287202 */ /* 0x000fe20000000f00 */
[----:B------:R-:W-:Y:S01]  /*12a70*/  MUFU.EX2 R211, R156 ;  /* 0x0000009c00d37308 */ /* 0x000fe20000000800 */
[----:B------:R-:W-:Y:S01]  /*12a80*/  MOV R41, R212 ;  /* 0x000000d400297202 */ /* 0x000fe20000000f00 */
[----:B------:R-:W-:Y:S01]  /*12a90*/  FADD.FTZ R8, R8, R81 ;  /* 0x0000005108087221 */ /* 0x000fe20000010000 */
[----:B------:R-:W-:Y:S01]  /*12aa0*/  MOV R70, R207 ;  /* 0x000000cf00467202 */ /* 0x000fe20000000f00 */
[----:B------:R-:W2:Y:S01]  /*12ab0*/  MUFU.EX2 R210, R159 ;  /* 0x0000009f00d27308 */ /* 0x000ea20000000800 */
[----:B------:R-:W-:Y:S01]  /*12ac0*/  MOV R71, R206 ;  /* 0x000000ce00477202 */ /* 0x000fe20000000f00 */
[----:B------:R-:W-:Y:S01]  /*12ad0*/  FADD.FTZ R2, R2, R39 ;  /* 0x0000002702027221 */ /* 0x000fe20000010000 */
[----:B------:R-:W-:Y:S01]  /*12ae0*/  MOV R136, R17 ;  /* 0x0000001100887202 */ /* 0x000fe20000000f00 */
[----:B------:R-:W-:Y:S01]  /*12af0*/  MUFU.EX2 R212, R158 ;  /* 0x0000009e00d47308 */ /* 0x000fe20000000800 */
[----:B------:R3:W5:Y:S03]  /*12b00*/  LDL.LU R0, [R1+0xb4] ;  /* 0x0000b40001007983 */ /* 0x0007660000300800 */
[----:B------:R-:W-:Y:S04]  /*12b10*/  MUFU.EX2 R213, R157 ;  /* 0x0000009d00d57308 */ /* 0x000fe80000000800 */
[----:B------:R-:W-:Y:S04]  /*12b20*/  MUFU.EX2 R207, R148 ;  /* 0x0000009400cf7308 */ /* 0x000fe80000000800 */
[----:B------:R4:W3:Y:S04]  /*12b30*/  MUFU.EX2 R206, R151 ;  /* 0x0000009700ce7308 */ /* 0x0008e80000000800 */
[----:B------:R1:W-:Y:S04]  /*12b40*/  MUFU.EX2 R208, R150 ;  /* 0x0000009600d07308 */ /* 0x0003e80000000800 */
[----:B------:R2:W3:Y:S01]  /*12b50*/  MUFU.EX2 R209, R149 ;  /* 0x0000009500d17308 */ /* 0x0004e20000000800 */
[----:B------:R-:W-:Y:S01]  /*12b60*/  HMMA.16816.F32 R96, R4, R14, R64 ;  /* 0x0000000e0460723c */ /* 0x000fe20000001840 */
[----:B------:R-:W-:-:S07]  /*12b70*/  FADD.FTZ R3, R32, R80 ;  /* 0x0000005020037221 */ /* 0x000fce0000010000 */
[----:B------:R-:W-:Y:S01]  /*12b80*/  HMMA.16816.F32 R84, R4, R22, R52 ;  /* 0x000000160454723c */ /* 0x000fe20000001834 */
[----:B----4-:R-:W-:-:S07]  /*12b90*/  MOV R151, R41 ;  /* 0x0000002900977202 */ /* 0x010fce0000000f00 */
[----:B------:R-:W-:Y:S01]  /*12ba0*/  HMMA.16816.F32 R56, R4, R28, R48 ;  /* 0x0000001c0438723c */ /* 0x000fe20000001830 */
[----:B-1----:R-:W-:-:S07]  /*12bb0*/  MOV R150, R42 ;  /* 0x0000002a00967202 */ /* 0x002fce0000000f00 */
[----:B------:R-:W-:Y:S01]  /*12bc0*/  HMMA.16816.F32 R88, R4, R20, R60 ;  /* 0x000000140458723c */ /* 0x000fe2000000183c */
[----:B--2---:R-:W-:-:S07]  /*12bd0*/  MOV R149, R43 ;  /* 0x0000002b00957202 */ /* 0x004fce0000000f00 */
[----:B------:R-:W-:Y:S01]  /*12be0*/  HMMA.16816.F32 R52, R4, R30, R76 ;  /* 0x0000001e0434723c */ /* 0x000fe2000000184c */
[----:B------:R-:W-:-:S07]  /*12bf0*/  MOV R76, R34 ;  /* 0x00000022004c7202 */ /* 0x000fce0000000f00 */
[----:B------:R-:W-:Y:S01]  /*12c00*/  HMMA.16816.F32 R64, R4, R24, R92 ;  /* 0x000000180440723c */ /* 0x000fe2000000185c */
[----:B------:R-:W-:-:S07]  /*12c10*/  FADD.FTZ R32, R33, R9 ;  /* 0x0000000921207221 */ /* 0x000fce0000010000 */
[----:B------:R-:W-:Y:S01]  /*12c20*/  HMMA.16816.F32 R48, R4, R26, R104 ;  /* 0x0000001a0430723c */ /* 0x000fe20000001868 */
[----:B------:R-:W-:Y:S02]  /*12c30*/  F2FP.F16.F32.PACK_AB R4, R210, R211 ;  /* 0x000000d3d204723e */ /* 0x000fe400000000ff */
[----:B---3--:R-:W-:Y:S02]  /*12c40*/  F2FP.F16.F32.PACK_AB R5, R206, R207 ;  /* 0x000000cfce05723e */ /* 0x008fe400000000ff */
[----:B------:R-:W-:Y:S02]  /*12c50*/  F2FP.F16.F32.PACK_AB R6, R213, R212 ;  /* 0x000000d4d506723e */ /* 0x000fe400000000ff */
[----:B------:R-:W-:Y:S01]  /*12c60*/  F2FP.F16.F32.PACK_AB R7, R209, R208 ;  /* 0x000000d0d107723e */ /* 0x000fe200000000ff */
        /* <DEDUP_REMOVED lines=15> */
[----:B------:R-:W-:Y:S01]  /*12d60*/  LDSM.16.MT88.4 R12, [R164+0xb000] ;  /* 0x00b00000a40c783b */ /* 0x000fe20000004200 */
[----:B------:R-:W-:Y:S02]  /*12d70*/  MOV R157, R19 ;  /* 0x00000013009d7202 */ /* 0x000fe40000000f00 */
[----:B------:R-:W-:Y:S01]  /*12d80*/  MOV R79, R10 ;  /* 0x0000000a004f7202 */ /* 0x000fe20000000f00 */
[----:B------:R-:W1:Y:S01]  /*12d90*/  LDSM.16.MT88.4 R16, [R225+0xb000] ;  /* 0x00b00000e110783b */ /* 0x000e620000004200 */
[----:B------:R-:W-:Y:S01]  /*12da0*/  MOV R40, R11 ;  /* 0x0000000b00287202 */ /* 0x000fe20000000f00 */
[C---:B------:R-:W-:Y:S02]  /*12db0*/  HMMA.16816.F32 R44, R4.reuse, R20, R124 ;  /* 0x00000014042c723c */ /* 0x040fe4000000187c */
[----:B------:R-:W2:Y:S06]  /*12dc0*/  LDSM.16.MT88.4 R8, [R35+0x3000] ;  /* 0x003000002308783b */ /* 0x000eac0000004200 */
[C---:B------:R-:W-:Y:S01]  /*12dd0*/  HMMA.16816.F32 R36, R4.reuse, R22, R128 ;  /* 0x000000160424723c */ /* 0x040fe20000001880 */
[----:B------:R-:W3:Y:S01]  /*12de0*/  LDSM.16.MT88.4 R20, [R165+0x3000] ;  /* 0x00300000a514783b */ /* 0x000ee20000004200 */
[----:B------:R-:W-:Y:S01]  /*12df0*/  IMAD.MOV.U32 R122, RZ, RZ, R34 ;  /* 0x000000ffff7a7224 */ /* 0x000fe200078e0022 */
[----:B------:R-:W-:Y:S04]  /*12e00*/  MUFU.EX2 R107, R147 ;  /* 0x00000093006b7308 */ /* 0x000fe80000000800 */
[----:B------:R-:W4:Y:S04]  /*12e10*/  MUFU.EX2 R116, R146 ;  /* 0x0000009200747308 */ /* 0x000f280000000800 */
[----:B------:R-:W-:Y:S04]  /*12e20*/  MUFU.EX2 R117, R145 ;  /* 0x0000009100757308 */ /* 0x000fe80000000800 */
[----:B------:R4:W-:Y:S04]  /*12e30*/  MUFU.EX2 R118, R144 ;  /* 0x0000009000767308 */ /* 0x0009e80000000800 */
[----:B------:R-:W-:Y:S04]  /*12e40*/  MUFU.EX2 R104, R141 ;  /* 0x0000008d00687308 */ /* 0x000fe80000000800 */
[----:B------:R-:W1:Y:S04]  /*12e50*/  MUFU.EX2 R105, R140 ;  /* 0x0000008c00697308 */ /* 0x000e680000000800 */
[----:B------:R-:W-:Y:S01]  /*12e60*/  MUFU.EX2 R106, R142 ;  /* 0x0000008e006a7308 */ /* 0x000fe20000000800 */
[----:B------:R-:W-:Y:S01]  /*12e70*/  MOV R127, R40 ;  /* 0x00000028007f7202 */ /* 0x000fe20000000f00 */
[----:B------:R-:W-:Y:S01]  /*12e80*/  HMMA.16816.F32 R72, R4, R30, R72 ;  /* 0x0000001e0448723c */ /* 0x000fe20000001848 */
[----:B------:R-:W-:Y:S01]  /*12e90*/  MOV R119, R41 ;  /* 0x0000002900777202 */ /* 0x000fe20000000f00 */
[----:B------:R2:W3:Y:S01]  /*12ea0*/  MUFU.EX2 R34, R143 ;  /* 0x0000008f00227308 */ /* 0x0004e20000000800 */
[----:B------:R-:W-:-:S02]  /*12eb0*/  MOV R120, R42 ;  /* 0x0000002a00787202 */ /* 0x000fc40000000f00 */
[----:B------:R-:W-:Y:S01]  /*12ec0*/  MOV R121, R43 ;  /* 0x0000002b00797202 */ /* 0x000fe20000000f00 */
[----:B------:R-:W-:Y:S01]  /*12ed0*/  MUFU.EX2 R92, R166 ;  /* 0x000000a6005c7308 */ /* 0x000fe20000000800 */
[----:B------:R-:W-:Y:S01]  /*12ee0*/  MOV R129, R95 ;  /* 0x0000005f00817202 */ /* 0x000fe20000000f00 */
[----:B------:R-:W-:Y:S02]  /*12ef0*/  HMMA.16816.F32 R40, R4, R28, R132 ;  /* 0x0000001c0428723c */ /* 0x000fe40000001884 */
[----:B------:R-:W-:Y:S01]  /*12f00*/  MUFU.EX2 R81, R169 ;  /* 0x000000a900517308 */ /* 0x000fe20000000800 */
[----:B------:R-:W-:-:S03]  /*12f10*/  MOV R131, R76 ;  /* 0x0000004c00837202 */ /* 0x000fc60000000f00 */
[----:B------:R-:W-:Y:S01]  /*12f20*/  MUFU.EX2 R93, R168 ;  /* 0x000000a8005d7308 */ /* 0x000fe20000000800 */
[----:B------:R-:W-:Y:S01]  /*12f30*/  IMAD.MOV.U32 R124, RZ, RZ, R77 ;  /* 0x000000ffff7c7224 */ /* 0x000fe200078e004d */
[----:B------:R-:W-:Y:S02]  /*12f40*/  HMMA.16816.F32 R28, R4, R26, R100 ;  /* 0x0000001a041c723c */ /* 0x000fe40000001864 */
[----:B------:R-:W-:Y:S01]  /*12f50*/  MUFU.EX2 R94, R167 ;  /* 0x000000a7005e7308 */ /* 0x000fe20000000800 */
[----:B------:R-:W-:Y:S01]  /*12f60*/  MOV R125, R78 ;  /* 0x0000004e007d7202 */ /* 0x000fe20000000f00 */
[----:B------:R-:W-:Y:S01]  /*12f70*/  FADD.FTZ R3, R175, R3 ;  /* 0x00000003af037221 */ /* 0x000fe20000010000 */
[----:B------:R-:W-:Y:S01]  /*12f80*/  MOV R126, R79 ;  /* 0x0000004f007e7202 */ /* 0x000fe20000000f00 */
[----:B------:R-:W-:Y:S01]  /*12f90*/  MUFU.EX2 R100, R170 ;  /* 0x000000aa00647308 */ /* 0x000fe20000000800 */
[----:B------:R-:W-:Y:S01]  /*12fa0*/  FADD.FTZ R2, R174, R2 ;  /* 0x00000002ae027221 */ /* 0x000fe20000010000 */
[----:B------:R-:W-:Y:S01]  /*12fb0*/  MOV R128, R138 ;  /* 0x0000008a00807202 */ /* 0x000fe20000000f00 */
[----:B----4-:R-:W4:Y:S01]  /*12fc0*/  LDSM.16.MT88.4 R144, [R225+0xb800] ;  /* 0x00b80000e190783b */ /* 0x010f220000004200 */
[----:B------:R-:W4:Y:S01]  /*12fd0*/  MUFU.EX2 R95, R173 ;  /* 0x000000ad005f7308 */ /* 0x000f220000000800 */
[----:B------:R-:W-:-:S02]  /*12fe0*/  MOV R130, R136 ;  /* 0x0000008800827202 */ /* 0x000fc40000000f00 */
[----:B------:R-:W-:Y:S01]  /*12ff0*/  MOV R123, R137 ;  /* 0x00000089007b7202 */ /* 0x000fe20000000f00 */
[----:B------:R-:W-:Y:S01]  /*13000*/  MUFU.EX2 R101, R172 ;  /* 0x000000ac00657308 */ /* 0x000fe20000000800 */
[----:B--2---:R-:W2:Y:S03]  /*13010*/  LDSM.16.MT88.4 R140, [R164+0xb800] ;  /* 0x00b80000a48c783b */ /* 0x004ea60000004200 */
[----:B------:R-:W4:Y:S01]  /*13020*/  MUFU.EX2 R102, R171 ;  /* 0x000000ab00667308 */ /* 0x000f220000000800 */
[----:B------:R-:W-:Y:S01]  /*13030*/  HMMA.16816.F32 R76, R4, R24, R112 ;  /* 0x00000018044c723c */ /* 0x000fe20000001870 */
[----:B------:R-:W-:Y:S02]  /*13040*/  F2FP.F16.F32.PACK_AB R4, R116, R107 ;  /* 0x0000006b7404723e */ /* 0x000fe400000000ff */
[----:B-1----:R-:W-:Y:S02]  /*13050*/  F2FP.F16.F32.PACK_AB R5, R105, R104 ;  /* 0x000000686905723e */ /* 0x002fe400000000ff */
[----:B------:R-:W-:-:S02]  /*13060*/  F2FP.F16.F32.PACK_AB R6, R118, R117 ;  /* 0x000000757606723e */ /* 0x000fc400000000ff */
[----:B---3--:R-:W-:Y:S01]  /*13070*/  F2FP.F16.F32.PACK_AB R7, R34, R106 ;  /* 0x0000006a2207723e */ /* 0x008fe200000000ff */
[----:B------:R-:W-:Y:S01]  /*13080*/  FADD.FTZ R25, R179, R32 ;  /* 0x00000020b3197221 */ /* 0x000fe20000010000 */
[----:B------:R-:W-:Y:S01]  /*13090*/  FADD.FTZ R24, R177, R33 ;  /* 0x00000021b1187221 */ /* 0x000fe20000010000 */
[----:B------:R-:W-:-:S04]  /*130a0*/  FADD.FTZ R3, R183, R3 ;  /* 0x00000003b7037221 */ /* 0x000fc80000010000 */
[----:B------:R-:W-:Y:S01]  /*130b0*/  HMMA.16816.F32 R108, R4, R16, R108 ;  /* 0x00000010046c723c */ /* 0x000fe2000000186c */
[----:B------:R-:W-:Y:S01]  /*130c0*/  FADD.FTZ R2, R181, R2 ;  /* 0x00000002b5027221 */ /* 0x000fe20000010000 */
[----:B------:R-:W-:-:S06]  /*130d0*/  FADD.FTZ R25, R180, R25 ;  /* 0x00000019b4197221 */ /* 0x000fcc0000010000 */
[----:B------:R-:W-:Y:S01]  /*130e0*/  HMMA.16816.F32 R96, R4, R18, R96 ;  /* 0x000000120460723c */ /* 0x000fe20000001860 */
[----:B------:R-:W-:-:S07]  /*130f0*/  FADD.FTZ R24, R178, R24 ;  /* 0x00000018b2187221 */ /* 0x000fce0000010000 */
[----:B------:R-:W-:Y:S01]  /*13100*/  HMMA.16816.F32 R88, R4, R12, R88 ;  /* 0x0000000c0458723c */ /* 0x000fe20000001858 */
[----:B------:R-:W-:-:S07]  /*13110*/  FADD.FTZ R27, R184, R3 ;  /* 0x00000003b81b7221 */ /* 0x000fce0000010000 */
[C---:B------:R-:W-:Y:S08]  /*13120*/  HMMA.16816.F32 R84, R4.reuse, R14, R84 ;  /* 0x0000000e0454723c */ /* 0x040ff00000001854 */
[C---:B------:R-:W-:Y:S08]  /*13130*/  HMMA.16816.F32 R56, R4.reuse, R8, R56 ;  /* 0x000000080438723c */ /* 0x040ff00000001838 */
[C---:B------:R-:W-:Y:S08]  /*13140*/  HMMA.16816.F32 R52, R4.reuse, R10, R52 ;  /* 0x0000000a0434723c */ /* 0x040ff00000001834 */
[C---:B------:R-:W-:Y:S08]  /*13150*/  HMMA.16816.F32 R64, R4.reuse, R20, R64 ;  /* 0x000000140440723c */ /* 0x040ff00000001840 */
[----:B------:R-:W-:Y:S01]  /*13160*/  HMMA.16816.F32 R48, R4, R22, R48 ;  /* 0x000000160430723c */ /* 0x000fe20000001830 */
[----:B----4-:R-:W-:-:S02]  /*13170*/  F2FP.F16.F32.PACK_AB R4, R95, R100 ;  /* 0x000000645f04723e */ /* 0x010fc400000000ff */
[----:B------:R-:W-:Y:S02]  /*13180*/  F2FP.F16.F32.PACK_AB R5, R81, R92 ;  /* 0x0000005c5105723e */ /* 0x000fe400000000ff */
[----:B------:R-:W-:Y:S02]  /*13190*/  F2FP.F16.F32.PACK_AB R6, R102, R101 ;  /* 0x000000656606723e */ /* 0x000fe400000000ff */
[----:B------:R-:W-:Y:S01]  /*131a0*/  F2FP.F16.F32.PACK_AB R7, R94, R93 ;  /* 0x0000005d5e07723e */ /* 0x000fe200000000ff */
[----:B------:R-:W-:Y:S01]  /*131b0*/  FADD.FTZ R26, R182, R2 ;  /* 0x00000002b61a7221 */ /* 0x000fe20000010000 */
[----:B------:R-:W-:Y:S01]  /*131c0*/  FADD.FTZ R3, R185, R24 ;  /* 0x00000018b9037221 */ /* 0x000fe20000010000 */
[----:B------:R-:W-:Y:S01]  /*131d0*/  MOV R113, R191 ;  /* 0x000000bf00717202 */ /* 0x000fe20000000f00 */
[----:B------:R-:W-:-:S03]  /*131e0*/  FADD.FTZ R2, R190, R27 ;  /* 0x0000001bbe027221 */ /* 0x000fc60000010000 */
[----:B------:R-:W-:Y:S01]  /*131f0*/  HMMA.16816.F32 R40, R4, R8, R40 ;  /* 0x000000080428723c */ /* 0x000fe20000001828 */
[----:B------:R-:W-:Y:S01]  /*13200*/  FADD.FTZ R8, R187, R25 ;  /* 0x00000019bb087221 */ /* 0x000fe20000010000 */
[----:B------:R-:W-:Y:S01]  /*13210*/  MOV R114, R195 ;  /* 0x000000c300727202 */ /* 0x000fe20000000f00 */
[----:B------:R-:W-:Y:S01]  /*13220*/  IMAD.MOV.U32 R115, RZ, RZ, R199 ;  /* 0x000000ffff737224 */ /* 0x000fe200078e00c7 */
[----:B------:R-:W-:-:S04]  /*13230*/  MOV R132, R198 ;  /* 0x000000c600847202 */ /* 0x000fc80000000f00 */
[----:B------:R-:W-:Y:S01]  /*13240*/  HMMA.16816.F32 R68, R4, R16, R68 ;  /* 0x000000100444723c */ /* 0x000fe20000001844 */
[----:B------:R-:W-:Y:S02]  /*13250*/  MOV R133, R197 ;  /* 0x000000c500857202 */ /* 0x000fe40000000f00 */
[----:B------:R-:W-:-:S05]  /*13260*/  MOV R134, R196 ;  /* 0x000000c400867202 */ /* 0x000fca0000000f00 */
[C---:B------:R-:W-:Y:S01]  /*13270*/  HMMA.16816.F32 R60, R4.reuse, R18, R60 ;  /* 0x00000012043c723c */ /* 0x040fe2000000183c */
[----:B------:R-:W-:Y:S02]  /*13280*/  MOV R135, R139 ;  /* 0x0000008b00877202 */ /* 0x000fe40000000f00 */
[----:B------:R-:W-:Y:S01]  /*13290*/  MOV R112, R129 ;  /* 0x0000008100707202 */ /* 0x000fe20000000f00 */
[----:B------:R1:W3:Y:S04]  /*132a0*/  LDSM.16.MT88.4 R136, [R35+0x3800] ;  /* 0x003800002388783b */ /* 0x0002e80000004200 */
[C---:B------:R-:W-:Y:S08]  /*132b0*/  HMMA.16816.F32 R44, R4.reuse, R12, R44 ;  /* 0x0000000c042c723c */ /* 0x040ff0000000182c */
[C---:B------:R-:W-:Y:S08]  /*132c0*/  HMMA.16816.F32 R36, R4.reuse, R14, R36 ;  /* 0x0000000e0424723c */ /* 0x040ff00000001824 */
[C---:B------:R-:W-:Y:S08]  /*132d0*/  HMMA.16816.F32 R72, R4.reuse, R10, R72 ;  /* 0x0000000a0448723c */ /* 0x040ff00000001848 */
[C---:B------:R-:W-:Y:S08]  /*132e0*/  HMMA.16816.F32 R76, R4.reuse, R20, R76 ;  /* 0x00000014044c723c */ /* 0x040ff0000000184c */
[----:B------:R-:W-:Y:S01]  /*132f0*/  HMMA.16816.F32 R28, R4, R22, R28 ;  /* 0x00000016041c723c */ /* 0x000fe2000000181c */
        /* <DEDUP_REMOVED lines=73> */
[----:B------:R4:W4:Y:S01]  /*13790*/  LDSM.16.MT88.4 R12, [R165+0x3800] ;  /* 0x00380000a50c783b */ /* 0x0009220000004200 */
[----:B------:R-:W-:Y:S01]  /*137a0*/  FADD.FTZ R4, R209, R4 ;  /* 0x00000004d1047221 */ /* 0x000fe20000010000 */
[----:B------:R-:W-:Y:S01]  /*137b0*/  FADD.FTZ R3, R222, R3 ;  /* 0x00000003de037221 */ /* 0x000fe20000010000 */
[----:B------:R-:W-:Y:S01]  /*137c0*/  FADD.FTZ R2, R217, R2 ;  /* 0x00000002d9027221 */ /* 0x000fe20000010000 */
[----:B------:R-:W-:Y:S01]  /*137d0*/  FADD.FTZ R5, R100, R5 ;  /* 0x0000000564057221 */ /* 0x000fe20000010000 */
[----:B------:R-:W-:Y:S01]  /*137e0*/  FADD.FTZ R4, R92, R4 ;  /* 0x000000045c047221 */ /* 0x000fe20000010000 */
[----:B------:R-:W2:Y:S01]  /*137f0*/  MUFU.EX2 R21, R214 ;  /* 0x000000d600157308 */ /* 0x000ea20000000800 */
[----:B------:R-:W-:Y:S01]  /*13800*/  FADD.FTZ R3, R107, R3 ;  /* 0x000000036b037221 */ /* 0x000fe20000010000 */
[----:B------:R-:W-:Y:S01]  /*13810*/  FADD.FTZ R2, R104, R2 ;  /* 0x0000000268027221 */ /* 0x000fe20000010000 */
[----:B------:R-:W-:Y:S01]  /*13820*/  FADD.FTZ R5, R95, R5 ;  /* 0x000000055f057221 */ /* 0x000fe20000010000 */
[----:B------:R-:W3:Y:S01]  /*13830*/  MUFU.EX2 R19, R241 ;  /* 0x000000f100137308 */ /* 0x000ee20000000800 */
[----:B------:R-:W-:Y:S01]  /*13840*/  FADD.FTZ R4, R81, R4 ;  /* 0x0000000451047221 */ /* 0x000fe20000010000 */
[----:B------:R-:W-:-:S02]  /*13850*/  FADD.FTZ R3, R116, R3 ;  /* 0x0000000374037221 */ /* 0x000fc40000010000 */
[----:B------:R-:W3:Y:S01]  /*13860*/  MUFU.EX2 R33, R161 ;  /* 0x000000a100217308 */ /* 0x000ee20000000800 */
[----:B------:R-:W-:-:S03]  /*13870*/  FADD.FTZ R2, R105, R2 ;  /* 0x0000000269027221 */ /* 0x000fc60000010000 */
[----:B------:R-:W4:Y:S01]  /*13880*/  MUFU.EX2 R9, R154 ;  /* 0x0000009a00097308 */ /* 0x000f220000000800 */
[----:B------:R-:W-:-:S03]  /*13890*/  FADD.FTZ R5, R101, R5 ;  /* 0x0000000565057221 */ /* 0x000fc60000010000 */
[----:B------:R-:W4:Y:S01]  /*138a0*/  MUFU.EX2 R20, R194 ;  /* 0x000000c200147308 */ /* 0x000f220000000800 */
[----:B------:R-:W-:-:S03]  /*138b0*/  FADD.FTZ R4, R93, R4 ;  /* 0x000000045d047221 */ /* 0x000fc60000010000 */
[----:B------:R-:W4:Y:S01]  /*138c0*/  MUFU.EX2 R18, R239 ;  /* 0x000000ef00127308 */ /* 0x000f220000000800 */
[----:B------:R-:W-:-:S03]  /*138d0*/  FADD.FTZ R3, R117, R3 ;  /* 0x0000000375037221 */ /* 0x000fc60000010000 */
[----:B-1----:R-:W1:Y:S01]  /*138e0*/  MUFU.EX2 R35, R160 ;  /* 0x000000a000237308 */ /* 0x002e620000000800 */
[----:B------:R-:W-:-:S03]  /*138f0*/  FADD.FTZ R2, R106, R2 ;  /* 0x000000026a027221 */ /* 0x000fc60000010000 */
[----:B------:R-:W1:Y:S01]  /*13900*/  MUFU.EX2 R10, R152 ;  /* 0x00000098000a7308 */ /* 0x000e620000000800 */
        /* <DEDUP_REMOVED lines=8> */
[----:B--2---:R-:W-:-:S03]  /*13990*/  FADD.FTZ R5, R21, R5 ;  /* 0x0000000515057221 */ /* 0x004fc60000010000 */
[----:B------:R-:W2:Y:S01]  /*139a0*/  MUFU.EX2 R24, R192 ;  /* 0x000000c000187308 */ /* 0x000ea20000000800 */
[----:B---3--:R-:W-:-:S03]  /*139b0*/  FADD.FTZ R4, R19, R4 ;  /* 0x0000000413047221 */ /* 0x008fc60000010000 */
[----:B------:R-:W3:Y:S01]  /*139c0*/  MUFU.EX2 R17, R163 ;  /* 0x000000a300117308 */ /* 0x000ee20000000800 */
[----:B------:R-:W-:-:S03]  /*139d0*/  FADD.FTZ R3, R33, R3 ;  /* 0x0000000321037221 */ /* 0x000fc60000010000 */
[----:B------:R-:W-:Y:S04]  /*139e0*/  MUFU.EX2 R11, R155 ;  /* 0x0000009b000b7308 */ /* 0x000fe80000000800 */
[----:B------:R-:W3:Y:S01]  /*139f0*/  MUFU.EX2 R8, R204 ;  /* 0x000000cc00087308 */ /* 0x000ee20000000800 */
[----:B----4-:R-:W-:Y:S01]  /*13a00*/  FADD.FTZ R2, R9, R2 ;  /* 0x0000000209027221 */ /* 0x010fe20000010000 */
[----:B------:R-:W-:Y:S01]  /*13a10*/  FADD.FTZ R5, R20, R5 ;  /* 0x0000000514057221 */ /* 0x000fe20000010000 */
[----:B------:R-:W-:Y:S01]  /*13a20*/  FADD.FTZ R4, R18, R4 ;  /* 0x0000000412047221 */ /* 0x000fe20000010000 */
[----:B-1----:R-:W-:Y:S01]  /*13a30*/  FADD.FTZ R3, R35, R3 ;  /* 0x0000000323037221 */ /* 0x002fe20000010000 */
[----:B------:R-:W-:Y:S01]  /*13a40*/  FADD.FTZ R2, R10, R2 ;  /* 0x000000020a027221 */ /* 0x000fe20000010000 */
[----:B------:R-:W-:Y:S01]  /*13a50*/  FADD.FTZ R5, R23, R5 ;  /* 0x0000000517057221 */ /* 0x000fe20000010000 */
[----:B------:R-:W-:Y:S01]  /*13a60*/  FADD.FTZ R4, R22, R4 ;  /* 0x0000000416047221 */ /* 0x000fe20000010000 */
[----:B------:R-:W-:Y:S01]  /*13a70*/  FADD.FTZ R3, R32, R3 ;  /* 0x0000000320037221 */ /* 0x000fe20000010000 */
[----:B------:R-:W-:Y:S01]  /*13a80*/  FADD.FTZ R2, R16, R2 ;  /* 0x0000000210027221 */ /* 0x000fe20000010000 */
[----:B--2---:R-:W-:Y:S01]  /*13a90*/  FADD.FTZ R5, R24, R5 ;  /* 0x0000000518057221 */ /* 0x004fe20000010000 */
[----:B------:R-:W-:Y:S01]  /*13aa0*/  F2FP.F16.F32.PACK_AB R196, R35, R33 ;  /* 0x0000002123c4723e */ /* 0x000fe200000000ff */
[C---:B---3--:R-:W-:Y:S01]  /*13ab0*/  FADD.FTZ R3, R17.reuse, R3 ;  /* 0x0000000311037221 */ /* 0x048fe20000010000 */
[----:B------:R-:W-:Y:S01]  /*13ac0*/  F2FP.F16.F32.PACK_AB R197, R10, R9 ;  /* 0x000000090ac5723e */ /* 0x000fe200000000ff */
[----:B------:R-:W-:Y:S01]  /*13ad0*/  FADD.FTZ R4, R8, R4 ;  /* 0x0000000408047221 */ /* 0x000fe20000010000 */
[----:B------:R-:W-:-:S02]  /*13ae0*/  F2FP.F16.F32.PACK_AB R198, R17, R32 ;  /* 0x0000002011c6723e */ /* 0x000fc400000000ff */
[C---:B------:R-:W-:Y:S02]  /*13af0*/  F2FP.F16.F32.PACK_AB R199, R11.reuse, R16 ;  /* 0x000000100bc7723e */ /* 0x040fe400000000ff */
[----:B------:R-:W-:Y:S02]  /*13b00*/  F2FP.F16.F32.PACK_AB R148, R20, R21 ;  /* 0x000000151494723e */ /* 0x000fe400000000ff */
[----:B------:R-:W-:Y:S02]  /*13b10*/  F2FP.F16.F32.PACK_AB R149, R18, R19 ;  /* 0x000000131295723e */ /* 0x000fe400000000ff */
[----:B------:R-:W-:Y:S02]  /*13b20*/  F2FP.F16.F32.PACK_AB R150, R24, R23 ;  /* 0x000000171896723e */ /* 0x000fe400000000ff */
[----:B------:R-:W-:Y:S01]  /*13b30*/  F2FP.F16.F32.PACK_AB R151, R8, R22 ;  /* 0x000000160897723e */ /* 0x000fe200000000ff */
[----:B------:R-:W-:Y:S01]  /*13b40*/  FADD.FTZ R2, R11, R2 ;  /* 0x000000020b027221 */ /* 0x000fe20000010000 */
[----:B------:R1:W-:Y:S01]  /*13b50*/  STL [R1+0xc], R5 ;  /* 0x00000c0501007387 */ /* 0x0003e20000100800 */
[C---:B------:R-:W-:Y:S03]  /*13b60*/  HMMA.16816.F32 R168, R196.reuse, R144, R108 ;  /* 0x00000090c4a8723c */ /* 0x040fe6000000186c */
[----:B------:R1:W-:Y:S04]  /*13b70*/  STL [R1+0xa4], R4 ;  /* 0x0000a40401007387 */ /* 0x0003e80000100800 */
[----:B------:R1:W-:Y:S01]  /*13b80*/  STL [R1+0xa0], R3 ;  /* 0x0000a00301007387 */ /* 0x0003e20000100800 */
[C---:B------:R-:W-:Y:S01]  /*13b90*/  HMMA.16816.F32 R172, R196.reuse, R146, R96 ;  /* 0x00000092c4ac723c */ /* 0x040fe20000001860 */
[----:B------:R-:W2:Y:S02]  /*13ba0*/  S2R R240, SR_TID.X ;  /* 0x0000000000f07919 */ /* 0x000ea40000002100 */
[----:B------:R1:W-:Y:S05]  /*13bb0*/  STL [R1+0x9c], R2 ;  /* 0x00009c0201007387 */ /* 0x0003ea0000100800 */
[----:B------:R-:W-:Y:S01]  /*13bc0*/  HMMA.16816.F32 R176, R196, R140, R88 ;  /* 0x0000008cc4b0723c */ /* 0x000fe20000001858 */
[----:B------:R-:W-:-:S07]  /*13bd0*/  PLOP3.LUT P0, PT, PT, PT, UP2, 0x80, 0x8 ;  /* 0x000000000008781c */ /* 0x000fce0003f0f028 */
        /* <DEDUP_REMOVED lines=13> */
[----:B------:R-:W-:Y:S01]  /*13cb0*/  MOV R68, R200 ;  /* 0x000000c800447202 */ /* 0x000fe20000000f00 */
[----:B------:R-:W-:Y:S01]  /*13cc0*/  IMAD.MOV.U32 R70, RZ, RZ, R201 ;  /* 0x000000ffff467224 */ /* 0x000fe200078e00c9 */
[----:B------:R-:W-:-:S02]  /*13cd0*/  MOV R69, R202 ;  /* 0x000000ca00457202 */ /* 0x000fc40000000f00 */
[----:B------:R-:W-:Y:S02]  /*13ce0*/  MOV R80, R203 ;  /* 0x000000cb00507202 */ /* 0x000fe40000000f00 */
[----:B------:R-:W-:Y:S02]  /*13cf0*/  @P0 MOV R68, R200 ;  /* 0x000000c800440202 */ /* 0x000fe40000000f00 */
[----:B------:R-:W-:Y:S02]  /*13d00*/  @P0 MOV R70, R201 ;  /* 0x000000c900460202 */ /* 0x000fe40000000f00 */
[----:B------:R-:W-:Y:S02]  /*13d10*/  @P0 MOV R69, R202 ;  /* 0x000000ca00450202 */ /* 0x000fe40000000f00 */
[----:B------:R-:W-:Y:S01]  /*13d20*/  @P0 MOV R80, R203 ;  /* 0x000000cb00500202 */ /* 0x000fe20000000f00 */
[----:B------:R-:W-:Y:S01]  /*13d30*/  @UP2 UIADD3 UR12, UPT, UPT, UR4, -0x3, URZ ;  /* 0xfffffffd040c2890 */ /* 0x000fe2000fffe0ff */
[----:B-12---:R-:W-:Y:S11]  /*13d40*/  BRA.U UP2, `(.L_x_634) ;  /* 0x0000000102047547 */ /* 0x006ff6000b800000 */
.L_x_632:
[----:B------:R-:W-:-:S12]  /*13d50*/  UIADD3 UR12, UPT, UPT, UR9, -0x1, URZ ;  /* 0xffffffff090c7890 */ /* 0x000fd8000fffe0ff */
.L_x_634:
[----:B------:R-:W-:-:S09]  /*13d60*/  UISETP.GE.AND UP0, UPT, UR12, UR16, UPT ;  /* 0x000000100c00728c */ /* 0x000fd2000bf06270 */
[----:B------:R-:W-:Y:S05]  /*13d70*/  BRA.U !UP0, `(.L_x_635) ;  /* 0x0000008108607547 */ /* 0x000fea000b800000 */
[----:B------:R-:W-:Y:S01]  /*13d80*/  IMAD.SHL.U32 R2, R240, 0x40, RZ ;  /* 0x00000040f0027824 */ /* 0x000fe200078e00ff */
[----:B------:R-:W1:Y:S01]  /*13d90*/  S2UR UR14, SR_CgaCtaId ;  /* 0x00000000000e79c3 */ /* 0x000e620000008800 */
[----:B------:R-:W2:Y:S01]  /*13da0*/  LDCU.64 UR6, c[0x0][0x3c0] ;  /* 0x00007800ff0677ac */ /* 0x000ea20008000a00 */
[----:B------:R-:W-:Y:S01]  /*13db0*/  IMAD.MOV.U32 R233, RZ, RZ, 0x20 ;  /* 0x00000020ffe97424 */ /* 0x000fe200078e00ff */
[----:B-----5:R-:W-:Y:S01]  /*13dc0*/  MOV R133, R68 ;  /* 0x0000004400857202 */ /* 0x020fe20000000f00 */
[----:B------:R-:W-:Y:S01]  /*13dd0*/  IMAD.IADD R235, R234, 0x1, R0 ;  /* 0x00000001eaeb7824 */ /* 0x000fe200078e0200 */
[----:B------:R-:W-:Y:S01]  /*13de0*/  LOP3.LUT R134, R82, 0x1c0, R2, 0xf8, !PT ;  /* 0x000001c052867812 */ /* 0x000fe200078ef802 */
[----:B------:R-:W-:Y:S01]  /*13df0*/  IMAD.MOV.U32 R132, RZ, RZ, R70 ;  /* 0x000000ffff847224 */ /* 0x000fe200078e0046 */
[----:B------:R-:W-:Y:S01]  /*13e00*/  LOP3.LUT R2, R2, 0x400, RZ, 0xc0, !PT ;  /* 0x0000040002027812 */ /* 0x000fe200078ec0ff */
[----:B------:R-:W-:Y:S01]  /*13e10*/  IMAD.MOV.U32 R3, RZ, RZ, R69 ;  /* 0x000000ffff037224 */ /* 0x000fe200078e0045 */
[----:B------:R-:W-:Y:S01]  /*13e20*/  LOP3.LUT R134, R134, 0x8, R240, 0x78, !PT ;  /* 0x0000000886867812 */ /* 0x000fe200078e78f0 */
[C---:B------:R-:W-:Y:S01]  /*13e30*/  VIADD R245, R242.reuse, 0x40 ;  /* 0x00000040f2f57836 */ /* 0x040fe20000000000 */
[----:B------:R-:W3:Y:S01]  /*13e40*/  S2R R240, SR_TID.X ;  /* 0x0000000000f07919 */ /* 0x000ee20000002100 */
[----:B------:R-:W-:Y:S01]  /*13e50*/  SEL R233, R233, 0xffffffe0, !P2 ;  /* 0xffffffe0e9e97807 */ /* 0x000fe20005000000 */
[C---:B------:R-:W-:Y:S01]  /*13e60*/  VIADD R244, R242.reuse, 0x48 ;  /* 0x00000048f2f47836 */ /* 0x040fe20000000000 */
[----:B------:R-:W-:Y:S01]  /*13e70*/  IADD3 R246, PT, PT, R242, 0x8, RZ ;  /* 0x00000008f2f67810 */ /* 0x000fe20007ffe0ff */
[----:B------:R-:W-:Y:S01]  /*13e80*/  IMAD R134, R134, 0x2, R2 ;  /* 0x0000000286867824 */ /* 0x000fe200078e0202 */
[----:B------:R-:W-:Y:S01]  /*13e90*/  IADD3 R236, PT, PT, R234, R233, RZ ;  /* 0x000000e9eaec7210 */ /* 0x000fe20007ffe0ff */
[----:B------:R-:W-:Y:S01]  /*13ea0*/  IMAD.IADD R237, R233, 0x1, R235 ;  /* 0x00000001e9ed7824 */ /* 0x000fe200078e02eb */
[----:B------:R-:W-:Y:S01]  /*13eb0*/  MOV R2, R80 ;  /* 0x0000005000027202 */ /* 0x000fe20000000f00 */
[----:B------:R-:W-:Y:S01]  /*13ec0*/  UMOV UR18, 0x400 ;  /* 0x0000040000127882 */ /* 0x000fe20000000000 */
[----:B------:R-:W-:Y:S01]  /*13ed0*/  IADD3 R134, PT, PT, R134, UR5, RZ ;  /* 0x0000000586867c10 */ /* 0x000fe2000fffe0ff */
[----:B--2---:R-:W-:-:S02]  /*13ee0*/  USHF.L.U64.HI UR11, UR6, 0x4, UR7 ;  /* 0x00000004060b7899 */ /* 0x004fc40008010207 */
[----:B------:R-:W-:Y:S02]  /*13ef0*/  USHF.L.U32 UR10, UR6, 0x4, URZ ;  /* 0x00000004060a7899 */ /* 0x000fe400080006ff */
[C---:B------:R-:W-:Y:S01]  /*13f00*/  IMAD.IADD R135, R134.reuse, 0x1, R0 ;  /* 0x0000000186877824 */ /* 0x040fe200078e0200 */
[----:B------:R-:W-:Y:S01]  /*13f10*/  USHF.L.U64.HI UR9, UR6, 0x5, UR7 ;  /* 0x0000000506097899 */ /* 0x000fe20008010207 */
[----:B------:R-:W-:Y:S01]  /*13f20*/  IMAD.IADD R232, R134, 0x1, R233 ;  /* 0x0000000186e87824 */ /* 0x000fe200078e02e9 */
[----:B------:R-:W-:Y:S02]  /*13f30*/  USHF.L.U32 UR8, UR6, 0x5, URZ ;  /* 0x0000000506087899 */ /* 0x000fe400080006ff */
[----:B------:R-:W-:Y:S01]  /*13f40*/  IADD3 R233, PT, PT, R233, R135, RZ ;  /* 0x00000087e9e97210 */ /* 0x000fe20007ffe0ff */
[----:B------:R-:W-:Y:S02]  /*13f50*/  USHF.L.U64.HI UR13, UR6, 0x6, UR7 ;  /* 0x00000006060d7899 */ /* 0x000fe40008010207 */
[----:B------:R-:W-:Y:S01]  /*13f60*/  USHF.L.U32 UR15, UR6, 0x6, URZ ;  /* 0x00000006060f7899 */ /* 0x000fe200080006ff */
[----:B------:R-:W2:Y:S01]  /*13f70*/  LDCU UR4, c[0x0][0x45c] ;  /* 0x00008b80ff0477ac */ /* 0x000ea20008000800 */
[----:B------:R-:W4:Y:S01]  /*13f80*/  LDCU.64 UR6, c[0x0][0x3c0] ;  /* 0x00007800ff0677ac */ /* 0x000f220008000a00 */
[C---:B---3--:R-:W-:Y:S01]  /*13f90*/  LOP3.LUT P0, RZ, R240.reuse, 0x2, RZ, 0xc0, !PT ;  /* 0x00000002f0ff7812 */ /* 0x048fe2000780c0ff */
[----:B-1----:R-:W-:Y:S01]  /*13fa0*/  ULEA UR14, UR14, UR18, 0x18 ;  /* 0x000000120e0e7291 */ /* 0x002fe2000f8ec0ff */
[----:B------:R-:W-:-:S02]  /*13fb0*/  SHF.L.U32 R241, R240, 0x6, RZ ;  /* 0x00000006f0f17819 */ /* 0x000fc400000006ff */
[----:B------:R-:W-:Y:S01]  /*13fc0*/  SEL R239, R238, 0xffffffe0, !P0 ;  /* 0xffffffe0eeef7807 */ /* 0x000fe20004000000 */
[----:B------:R-:W-:Y:S08]  /*13fd0*/  BRA `(.L_x_636) ;  /* 0x0000000000d47947 */ /* 0x000ff00003800000 */
.L_x_638:
[----:B------:R-:W2:Y:S01]  /*13fe0*/  LDL R231, [R1+0x50] ;  /* 0x0000500001e77983 */ /* 0x000ea20000100800 */
[----:B------:R-:W1:Y:S01]  /*13ff0*/  LDC.64 R218, c[0x0][0x3b8] ;  /* 0x0000ee00ffda7b82 */ /* 0x000e620000000a00 */
[----:B------:R-:W-:Y:S02]  /*14000*/  UIADD3 UR5, UPT, UPT, UR12, -0x1, URZ ;  /* 0xffffffff0c057890 */ /* 0x000fe4000fffe0ff */
[----:B------:R-:W3:Y:S01]  /*14010*/  LDL R230, [R1+0x4c] ;  /* 0x00004c0001e67983 */ /* 0x000ee20000100800 */
[C-C-:B-1----:R-:W-:Y:S03]  /*14020*/  SHF.L.U64.HI R229, R218.reuse, 0x4, R219.reuse ;  /* 0x00000004dae57819 */ /* 0x142fe600000102db */
[C---:B------:R-:W-:Y:S01]  /*14030*/  IMAD.WIDE.U32 R220, R218.reuse, UR5, RZ ;  /* 0x00000005dadc7c25 */ /* 0x040fe2000f8e00ff */
[C---:B------:R-:W-:Y:S03]  /*14040*/  SHF.L.U64.HI R228, R218.reuse, 0x5, R219 ;  /* 0x00000005dae47819 */ /* 0x040fe600000102db */
[----:B------:R-:W-:Y:S02]  /*14050*/  IMAD R221, R219, UR5, R221 ;  /* 0x00000005dbdd7c24 */ /* 0x000fe4000f8e02dd */
[C---:B------:R-:W-:Y:S02]  /*14060*/  IMAD.SHL.U32 R224, R218.reuse, 0x10, RZ ;  /* 0x00000010dae07824 */ /* 0x040fe400078e00ff */
[----:B------:R-:W-:Y:S01]  /*14070*/  IMAD.SHL.U32 R225, R218, 0x20, RZ ;  /* 0x00000020dae17824 */ /* 0x000fe200078e00ff */
[C---:B--2---:R-:W-:Y:S04]  /*14080*/  LEA R222, P0, R220.reuse, R231, 0x8 ;  /* 0x000000e7dcde7211 */ /* 0x044fe800078040ff */
[C-C-:B---3--:R-:W-:Y:S02]  /*14090*/  LEA.HI.X R223, R220.reuse, R230, R221.reuse, 0x8, P0 ;  /* 0x000000e6dcdf7211 */ /* 0x148fe400000f44dd */
[C---:B------:R-:W-:Y:S03]  /*140a0*/  LEA R0, P0, R220.reuse, R224, 0x7 ;  /* 0x000000e0dc007211 */ /* 0x040fe600078038ff */
[----:B------:R-:W-:Y:S01]  /*140b0*/  @!PT LDS RZ, [RZ] ;  /* 0x00000000fffff984 */ /* 0x000fe20000000800 */
[----:B------:R-:W-:Y:S01]  /*140c0*/  @!PT LDS RZ, [RZ] ;  /* 0x00000000fffff984 */ /* 0x000fe20000000800 */
[----:B------:R-:W-:Y:S01]  /*140d0*/  @!PT LDS RZ, [RZ] ;  /* 0x00000000fffff984 */ /* 0x000fe20000000800 */
[----:B------:R1:W-:Y:S01]  /*140e0*/  LDGSTS.E.BYPASS.LTC128B.128 [R250+0x4000], desc[UR20][R222.64] ;  /* 0x04000000defa7fae */ /* 0x0003e2000b981a14 */
[----:B------:R-:W-:Y:S02]  /*140f0*/  LEA.HI.X R221, R220, R229, R221, 0x7, P0 ;  /* 0x000000e5dcdd7211 */ /* 0x000fe400000f3cdd */
[CC--:B-1----:R-:W-:Y:S04]  /*14100*/  LEA R222, P0, R0.reuse, R231.reuse, 0x1 ;  /* 0x000000e700de7211 */ /* 0x0c2fe800078008ff */
[C---:B------:R-:W-:Y:S02]  /*14110*/  LEA.HI.X R223, R0.reuse, R230, R221, 0x1, P0 ;  /* 0x000000e600df7211 */ /* 0x040fe400000f0cdd */
[C---:B------:R-:W-:Y:S03]  /*14120*/  IADD3 R217, P0, PT, R0.reuse, R224, RZ ;  /* 0x000000e000d97210 */ /* 0x040fe60007f1e0ff */
[----:B------:R1:W-:Y:S02]  /*14130*/  LDGSTS.E.BYPASS.LTC128B.128 [R250+0x4800], desc[UR20][R222.64] ;  /* 0x04800000defa7fae */ /* 0x0003e4000b981a14 */
[--C-:B------:R-:W-:Y:S01]  /*14140*/  IMAD.X R220, R221, 0x1, R229.reuse, P0 ;  /* 0x00000001dddc7824 */ /* 0x100fe200000e06e5 */
[C---:B-1----:R-:W-:Y:S04]  /*14150*/  LEA R222, P0, R217.reuse, R231, 0x1 ;  /* 0x000000e7d9de7211 */ /* 0x042fe800078008ff */
[-C--:B------:R-:W-:Y:S02]  /*14160*/  LEA.HI.X R223, R217, R230.reuse, R220, 0x1, P0 ;  /* 0x000000e6d9df7211 */ /* 0x080fe400000f0cdc */
[----:B------:R-:W-:Y:S03]  /*14170*/  IADD3 R217, P0, PT, R0, R225, RZ ;  /* 0x000000e100d97210 */ /* 0x000fe60007f1e0ff */
[----:B------:R1:W-:Y:S02]  /*14180*/  LDGSTS.E.BYPASS.LTC128B.128 [R250+0x5000], desc[UR20][R222.64] ;  /* 0x05000000defa7fae */ /* 0x0003e4000b981a14 */
[----:B------:R-:W-:Y:S01]  /*14190*/  IMAD.X R220, R221, 0x1, R228, P0 ;  /* 0x00000001dddc7824 */ /* 0x000fe200000e06e4 */
[CC--:B------:R-:W-:Y:S04]  /*141a0*/  LEA R226, P0, R217.reuse, R231.reuse, 0x1 ;  /* 0x000000e7d9e27211 */ /* 0x0c0fe800078008ff */
[C---:B------:R-:W-:Y:S02]  /*141b0*/  LEA.HI.X R227, R217.reuse, R230, R220, 0x1, P0 ;  /* 0x000000e6d9e37211 */ /* 0x040fe400000f0cdc */
[----:B------:R-:W-:Y:S03]  /*141c0*/  IADD3 R217, P0, PT, R217, R224, RZ ;  /* 0x000000e0d9d97210 */ /* 0x000fe60007f1e0ff */
[----:B------:R2:W-:Y:S02]  /*141d0*/  LDGSTS.E.BYPASS.LTC128B.128 [R250+0x5800], desc[UR20][R226.64] ;  /* 0x05800000e2fa7fae */ /* 0x0005e4000b981a14 */
[----:B------:R-:W-:Y:S01]  /*141e0*/  IMAD.X R220, R220, 0x1, R229, P0 ;  /* 0x00000001dcdc7824 */ /* 0x000fe200000e06e5 */
[C---:B-1----:R-:W-:Y:S04]  /*141f0*/  LEA R222, P0, R217.reuse, R231, 0x1 ;  /* 0x000000e7d9de7211 */ /* 0x042fe800078008ff */
[----:B------:R-:W-:Y:S02]  /*14200*/  LEA.HI.X R223, R217, R230, R220, 0x1, P0 ;  /* 0x000000e6d9df7211 */ /* 0x000fe400000f0cdc */
[C---:B------:R-:W-:Y:S03]  /*14210*/  LEA R0, P0, R218.reuse, R0, 0x6 ;  /* 0x00000000da007211 */ /* 0x040fe600078030ff */
[----:B------:R1:W-:Y:S01]  /*14220*/  LDGSTS.E.BYPASS.LTC128B.128 [R250+0x6000], desc[UR20][R222.64] ;  /* 0x06000000defa7fae */ /* 0x0003e2000b981a14 */
[----:B------:R-:W-:Y:S02]  /*14230*/  LEA.HI.X R218, R218, R221, R219, 0x6, P0 ;  /* 0x000000dddada7211 */ /* 0x000fe400000f34db */
[C---:B------:R-:W-:Y:S02]  /*14240*/  IADD3 R217, P1, PT, R0.reuse, R224, RZ ;  /* 0x000000e000d97210 */ /* 0x040fe40007f3e0ff */
[C---:B------:R-:W-:Y:S02]  /*14250*/  LEA R224, P2, R0.reuse, R231, 0x1 ;  /* 0x000000e700e07211 */ /* 0x040fe400078408ff */
[----:B------:R-:W-:Y:S01]  /*14260*/  IADD3 R219, P0, PT, R0, R225, RZ ;  /* 0x000000e100db7210 */ /* 0x000fe20007f1e0ff */
[----:B------:R-:W-:Y:S01]  /*14270*/  IMAD.X R221, R218, 0x1, R229, P1 ;  /* 0x00000001dadd7824 */ /* 0x000fe200008e06e5 */
[-C--:B------:R-:W-:Y:S03]  /*14280*/  LEA.HI.X R225, R0, R230.reuse, R218, 0x1, P2 ;  /* 0x000000e600e17211 */ /* 0x080fe600010f0cda */
[----:B--2---:R-:W-:Y:S01]  /*14290*/  IMAD.X R226, R218, 0x1, R228, P0 ;  /* 0x00000001dae27824 */ /* 0x004fe200000e06e4 */
[-C--:B------:R-:W-:Y:S01]  /*142a0*/  LEA R220, P0, R219, R231.reuse, 0x1 ;  /* 0x000000e7dbdc7211 */ /* 0x080fe200078008ff */
[----:B------:R2:W-:Y:S01]  /*142b0*/  LDGSTS.E.BYPASS.LTC128B.128 [R250+0x6800], desc[UR20][R224.64] ;  /* 0x06800000e0fa7fae */ /* 0x0005e2000b981a14 */
[C---:B-1----:R-:W-:Y:S04]  /*142c0*/  LEA R222, P1, R217.reuse, R231, 0x1 ;  /* 0x000000e7d9de7211 */ /* 0x042fe800078208ff */
[-C--:B------:R-:W-:Y:S02]  /*142d0*/  LEA.HI.X R223, R217, R230.reuse, R221, 0x1, P1 ;  /* 0x000000e6d9df7211 */ /* 0x080fe400008f0cdd */
[----:B------:R-:W-:Y:S03]  /*142e0*/  LEA.HI.X R221, R219, R230, R226, 0x1, P0 ;  /* 0x000000e6dbdd7211 */ /* 0x000fe600000f0ce2 */
[----:B------:R2:W-:Y:S04]  /*142f0*/  LDGSTS.E.BYPASS.LTC128B.128 [R250+0x7000], desc[UR20][R222.64] ;  /* 0x07000000defa7fae */ /* 0x0005e8000b981a14 */
[----:B------:R2:W-:Y:S04]  /*14300*/  LDGSTS.E.BYPASS.LTC128B.128 [R250+0x7800], desc[UR20][R220.64] ;  /* 0x07800000dcfa7fae */ /* 0x0005e8000b981a14 */
[----:B------:R-:W0:Y:S01]  /*14310*/  LDGDEPBAR ;  /* 0x00000000000079af */ /* 0x000e220000000000 */
[----:B------:R-:W-:Y:S05]  /*14320*/  BRA `(.L_x_637) ;  /* 0x0000001000147947 */ /* 0x000fea0003800000 */
.L_x_636:
[----:B---3--:R-:W3:Y:S01]  /*14330*/  LDL R21, [R1+0x58] ;  /* 0x0000580001157983 */ /* 0x008ee20000100800 */
[----:B------:R-:W-:Y:S04]  /*14340*/  DEPBAR.LE SB0, 0x0 ;  /* 0x000080000000791a */ /* 0x000fe80000000000 */
[----:B-----5:R-:W5:Y:S01]  /*14350*/  LDL R20, [R1+0x54] ;  /* 0x0000540001147983 */ /* 0x020f620000100800 */
[----:B----4-:R-:W-:Y:S01]  /*14360*/  UIMAD.WIDE.U32 UR22, UR12, UR6, URZ ;  /* 0x000000060c1672a5 */ /* 0x010fe2000f8e00ff */
[----:B------:R-:W-:Y:S01]  /*14370*/  IMAD.SHL.U32 R251, R240, 0x2, RZ ;  /* 0x00000002f0fb7824 */ /* 0x000fe200078e00ff */
[----:B------:R-:W-:Y:S02]  /*14380*/  BAR.SYNC.DEFER_BLOCKING 0x0 ;  /* 0x0000000000007b1d */ /* 0x000fe40000010000 */
[----:B------:R-:W-:Y:S02]  /*14390*/  UIMAD UR18, UR12, UR7, UR23 ;  /* 0x000000070c1272a4 */ /* 0x000fe4000f8e0217 */
[----:B------:R-:W-:Y:S01]  /*143a0*/  IMAD.U32 R6, RZ, RZ, UR22 ;  /* 0x00000016ff067e24 */ /* 0x000fe2000f8e00ff */
[----:B------:R-:W-:Y:S01]  /*143b0*/  ULEA UR24, UP0, UR22, UR10, 0x7 ;  /* 0x0000000a16187291 */ /* 0x000fe2000f8038ff */
[----:B------:R-:W-:Y:S02]  /*143c0*/  IMAD.U32 R7, RZ, RZ, UR23 ;  /* 0x00000017ff077e24 */ /* 0x000fe4000f8e00ff */
[----:B------:R-:W-:Y:S01]  /*143d0*/  MOV R5, UR18 ;  /* 0x0000001200057c02 */ /* 0x000fe20008000f00 */
[----:B------:R-:W-:Y:S01]  /*143e0*/  ULEA.HI.X UR5, UR22, UR11, UR18, 0x7, UP0 ;  /* 0x0000000b16057291 */ /* 0x000fe200080f3c12 */
[----:B------:R-:W-:Y:S01]  /*143f0*/  STL [R1+0xac], R251 ;  /* 0x0000acfb01007387 */ /* 0x000fe20000100800 */
[----:B------:R-:W-:Y:S01]  /*14400*/  IMAD.U32 R7, RZ, RZ, UR24 ;  /* 0x00000018ff077e24 */ /* 0x000fe2000f8e00ff */
[----:B------:R-:W-:Y:S02]  /*14410*/  UIADD3 UR19, UP2, UPT, UR24, UR10, URZ ;  /* 0x0000000a18137290 */ /* 0x000fe4000ff5e0ff */
[----:B------:R-:W-:Y:S01]  /*14420*/  UIADD3 UR23, UP1, UPT, UR24, UR8, URZ ;  /* 0x0000000818177290 */ /* 0x000fe2000ff3e0ff */
[----:B------:R-:W-:Y:S01]  /*14430*/  IMAD.U32 R0, RZ, RZ, UR5 ;  /* 0x00000005ff007e24 */ /* 0x000fe2000f8e00ff */
[----:B------:R-:W-:Y:S02]  /*14440*/  UIADD3.X UR18, UPT, UPT, UR5, UR11, URZ, UP2, !UPT ;  /* 0x0000000b05127290 */ /* 0x000fe400097fe4ff */
[----:B------:R-:W-:Y:S02]  /*14450*/  UIADD3.X UR22, UPT, UPT, UR5, UR9, URZ, UP1, !UPT ;  /* 0x0000000905167290 */ /* 0x000fe40008ffe4ff */
[----:B------:R-:W-:Y:S04]  /*14460*/  UIADD3 UR24, UP0, UPT, UR15, UR24, URZ ;  /* 0x000000180f187290 */ /* 0x000fe8000ff1e0ff */
[----:B------:R-:W-:Y:S01]  /*14470*/  UIADD3.X UR5, UPT, UPT, UR13, UR5, URZ, UP0, !UPT ;  /* 0x000000050d057290 */ /* 0x000fe200087fe4ff */
[CC--:B---3--:R-:W-:Y:S02]  /*14480*/  LEA R4, P1, R6.reuse, R21.reuse, 0x8 ;  /* 0x0000001506047211 */ /* 0x0c8fe400078240ff */
[CC--:B------:R-:W-:Y:S02]  /*14490*/  LEA R16, P0, R7.reuse, R21.reuse, 0x1 ;  /* 0x0000001507107211 */ /* 0x0c0fe400078008ff */
[-C--:B-----5:R-:W-:Y:S01]  /*144a0*/  LEA.HI.X R5, R6, R20.reuse, R5, 0x8, P1 ;  /* 0x0000001406057211 */ /* 0x0a0fe200008f4405 */
[----:B------:R-:W-:Y:S01]  /*144b0*/  IMAD.U32 R6, RZ, RZ, UR19 ;  /* 0x00000013ff067e24 */ /* 0x000fe2000f8e00ff */
[-C--:B------:R-:W-:Y:S01]  /*144c0*/  LEA.HI.X R17, R7, R20.reuse, R0, 0x1, P0 ;  /* 0x0000001407117211 */ /* 0x080fe200000f0c00 */
[----:B------:R-:W-:Y:S01]  /*144d0*/  IMAD.U32 R0, RZ, RZ, UR18 ;  /* 0x00000012ff007e24 */ /* 0x000fe2000f8e00ff */
[----:B------:R-:W-:Y:S01]  /*144e0*/  UIADD3 UR18, UP2, UPT, UR23, UR10, URZ ;  /* 0x0000000a17127290 */ /* 0x000fe2000ff5e0ff */
[----:B------:R-:W-:Y:S01]  /*144f0*/  @!PT LDS RZ, [RZ] ;  /* 0x00000000fffff984 */ /* 0x000fe20000000800 */
[----:B------:R-:W-:Y:S01]  /*14500*/  @!PT LDS RZ, [RZ] ;  /* 0x00000000fffff984 */ /* 0x000fe20000000800 */
[----:B------:R-:W-:Y:S01]  /*14510*/  @!PT LDS RZ, [RZ] ;  /* 0x00000000fffff984 */ /* 0x000fe20000000800 */
[----:B------:R1:W-:Y:S01]  /*14520*/  LDGSTS.E.BYPASS.LTC128B.128 [R250+0x8000], desc[UR20][R4.64] ;  /* 0x0800000004fa7fae */ /* 0x0003e2000b981a14 */
[CC--:B------:R-:W-:Y:S01]  /*14530*/  LEA R14, P0, R6.reuse, R21.reuse, 0x1 ;  /* 0x00000015060e7211 */ /* 0x0c0fe200078008ff */
[----:B------:R-:W-:Y:S03]  /*14540*/  UIADD3 UR19, UP1, UPT, UR24, UR10, URZ ;  /* 0x0000000a18137290 */ /* 0x000fe6000ff3e0ff */
[-C--:B------:R-:W-:Y:S01]  /*14550*/  LEA.HI.X R15, R6, R20.reuse, R0, 0x1, P0 ;  /* 0x00000014060f7211 */ /* 0x080fe200000f0c00 */
[----:B------:R-:W-:Y:S01]  /*14560*/  IMAD.U32 R0, RZ, RZ, UR5 ;  /* 0x00000005ff007e24 */ /* 0x000fe2000f8e00ff */
[----:B------:R-:W-:Y:S01]  /*14570*/  MOV R6, UR23 ;  /* 0x0000001700067c02 */ /* 0x000fe20008000f00 */
[----:B------:R3:W-:Y:S01]  /*14580*/  LDGSTS.E.BYPASS.LTC128B.128 [R250+0x8800], desc[UR20][R16.64] ;  /* 0x0880000010fa7fae */ /* 0x0007e2000b981a14 */
[----:B------:R-:W-:Y:S01]  /*14590*/  MOV R11, UR18 ;  /* 0x00000012000b7c02 */ /* 0x000fe20008000f00 */
[----:B------:R-:W-:Y:S01]  /*145a0*/  UIADD3 UR23, UP0, UPT, UR24, UR8, URZ ;  /* 0x0000000818177290 */ /* 0x000fe2000ff1e0ff */
[CC--:B------:R-:W-:Y:S01]  /*145b0*/  LEA R12, P1, R6.reuse, R21.reuse, 0x1 ;  /* 0x00000015060c7211 */ /* 0x0c0fe200078208ff */
[----:B------:R-:W-:Y:S01]  /*145c0*/  IMAD.U32 R19, RZ, RZ, UR19 ;  /* 0x00000013ff137e24 */ /* 0x000fe2000f8e00ff */
[-C--:B------:R-:W-:Y:S03]  /*145d0*/  LEA R10, P2, R11, R21.reuse, 0x1 ;  /* 0x000000150b0a7211 */ /* 0x080fe600078408ff */
[----:B------:R-:W-:Y:S01]  /*145e0*/  LDGSTS.E.BYPASS.LTC128B.128 [R250+0x9000], desc[UR20][R14.64] ;  /* 0x090000000efa7fae */ /* 0x000fe2000b981a14 */
[----:B------:R-:W-:Y:S02]  /*145f0*/  IMAD.U32 R18, RZ, RZ, UR23 ;  /* 0x00000017ff127e24 */ /* 0x000fe4000f8e00ff */
[----:B-1----:R-:W-:Y:S01]  /*14600*/  IMAD.U32 R4, RZ, RZ, UR22 ;  /* 0x00000016ff047e24 */ /* 0x002fe2000f8e00ff */
[----:B------:R-:W-:Y:S01]  /*14610*/  UIADD3.X UR22, UPT, UPT, UR22, UR11, URZ, UP2, !UPT ;  /* 0x0000000b16167290 */ /* 0x000fe200097fe4ff */
[----:B------:R-:W-:Y:S01]  /*14620*/  IMAD.U32 R5, RZ, RZ, UR24 ;  /* 0x00000018ff057e24 */ /* 0x000fe2000f8e00ff */
[----:B------:R-:W-:Y:S02]  /*14630*/  UIADD3.X UR24, UPT, UPT, UR5, UR11, URZ, UP1, !UPT ;  /* 0x0000000b05187290 */ /* 0x000fe40008ffe4ff */
[-C--:B------:R-:W-:Y:S01]  /*14640*/  LEA.HI.X R13, R6, R20.reuse, R4, 0x1, P1 ;  /* 0x00000014060d7211 */ /* 0x080fe200008f0c04 */
[----:B------:R-:W-:Y:S01]  /*14650*/  UIADD3.X UR5, UPT, UPT, UR5, UR9, URZ, UP0, !UPT ;  /* 0x0000000905057290 */ /* 0x000fe200087fe4ff */
[----:B------:R-:W-:Y:S01]  /*14660*/  IMAD.U32 R7, RZ, RZ, UR22 ;  /* 0x00000016ff077e24 */ /* 0x000fe2000f8e00ff */
[-C--:B------:R-:W-:Y:S01]  /*14670*/  LEA R8, P0, R5, R21.reuse, 0x1 ;  /* 0x0000001505087211 */ /* 0x080fe200078008ff */
[----:B------:R-:W-:Y:S01]  /*14680*/  UISETP.GT.AND UP0, UPT, UR12, UR16, UPT ;  /* 0x000000100c00728c */ /* 0x000fe2000bf04270 */
[----:B------:R-:W-:Y:S01]  /*14690*/  LDGSTS.E.BYPASS.LTC128B.128 [R250+0x9800], desc[UR20][R12.64] ;  /* 0x098000000cfa7fae */ /* 0x000fe2000b981a14 */
[-C--:B------:R-:W-:Y:S02]  /*146a0*/  LEA R6, P1, R19, R21.reuse, 0x1 ;  /* 0x0000001513067211 */ /* 0x080fe400078208ff */
[-C--:B------:R-:W-:Y:S02]  /*146b0*/  LEA.HI.X R11, R11, R20.reuse, R7, 0x1, P2 ;  /* 0x000000140b0b7211 */ /* 0x080fe400010f0c07 */
[-C--:B------:R-:W-:Y:S01]  /*146c0*/  LEA.HI.X R9, R5, R20.reuse, R0, 0x1, P0 ;  /* 0x0000001405097211 */ /* 0x080fe200000f0c00 */
[----:B------:R-:W-:Y:S01]  /*146d0*/  IMAD.U32 R0, RZ, RZ, UR5 ;  /* 0x00000005ff007e24 */ /* 0x000fe2000f8e00ff */
[----:B------:R-:W-:Y:S01]  /*146e0*/  MOV R5, UR24 ;  /* 0x0000001800057c02 */ /* 0x000fe20008000f00 */
[----:B------:R-:W-:Y:S01]  /*146f0*/  LDGSTS.E.BYPASS.LTC128B.128 [R250+0xa000], desc[UR20][R10.64] ;  /* 0x0a0000000afa7fae */ /* 0x000fe2000b981a14 */
[C---:B------:R-:W-:Y:S02]  /*14700*/  LEA R4, P0, R18.reuse, R21, 0x1 ;  /* 0x0000001512047211 */ /* 0x040fe400078008ff */
[-C--:B------:R-:W-:Y:S02]  /*14710*/  LEA.HI.X R7, R19, R20.reuse, R5, 0x1, P1 ;  /* 0x0000001413077211 */ /* 0x080fe400008f0c05 */
[----:B------:R-:W-:Y:S02]  /*14720*/  LEA.HI.X R5, R18, R20, R0, 0x1, P0 ;  /* 0x0000001412057211 */ /* 0x000fe400000f0c00 */
[----:B------:R-:W-:Y:S01]  /*14730*/  LOP3.LUT R0, R251, 0x6, RZ, 0xc0, !PT ;  /* 0x00000006fb007812 */ /* 0x000fe200078ec0ff */
[----:B------:R-:W-:Y:S08]  /*14740*/  LDGSTS.E.BYPASS.LTC128B.128 [R250+0xa800], desc[UR20][R8.64] ;  /* 0x0a80000008fa7fae */ /* 0x000ff0000b981a14 */
[----:B------:R-:W-:Y:S08]  /*14750*/  LDGSTS.E.BYPASS.LTC128B.128 [R250+0xb000], desc[UR20][R6.64] ;  /* 0x0b00000006fa7fae */ /* 0x000ff0000b981a14 */
[----:B------:R1:W-:Y:S08]  /*14760*/  LDGSTS.E.BYPASS.LTC128B.128 [R250+0xb800], desc[UR20][R4.64] ;  /* 0x0b80000004fa7fae */ /* 0x0003f0000b981a14 */
[----:B------:R-:W-:Y:S08]  /*14770*/  LDSM.16.M88.4 R128, [R234] ;  /* 0x00000000ea80783b */ /* 0x000ff00000000200 */
[----:B---3--:R-:W1:Y:S08]  /*14780*/  LDSM.16.M88.4 R16, [R134+0x4000] ;  /* 0x004000008610783b */ /* 0x008e700000000200 */
[----:B------:R-:W3:Y:S08]  /*14790*/  LDSM.16.M88.4 R124, [R234+0x2000] ;  /* 0x00200000ea7c783b */ /* 0x000ef00000000200 */
[----:B------:R-:W4:Y:S08]  /*147a0*/  LDSM.16.M88.4 R32, [R134+0x4800] ;  /* 0x004800008620783b */ /* 0x000f300000000200 */
[----:B------:R-:W0:Y:S08]  /*147b0*/  LDGDEPBAR ;  /* 0x00000000000079af */ /* 0x000e300000000000 */
[----:B------:R-:W5:Y:S08]  /*147c0*/  LDSM.16.M88.4 R48, [R134+0x5000] ;  /* 0x005000008630783b */ /* 0x000f700000000200 */
[----:B------:R-:W2:Y:S01]  /*147d0*/  LDSM.16.M88.4 R64, [R134+0x5800] ;  /* 0x005800008640783b */ /* 0x000ea20000000200 */
[-C--:B-1----:R-:W-:Y:S07]  /*147e0*/  HMMA.16816.F32 R4, R128, R16.reuse, RZ ;  /* 0x000000108004723c */ /* 0x082fee00000018ff */
[----:B------:R-:W1:Y:S01]  /*147f0*/  LDSM.16.M88.4 R80, [R134+0x6000] ;  /* 0x006000008650783b */ /* 0x000e620000000200 */
[C---:B---3--:R-:W-:Y:S07]  /*14800*/  HMMA.16816.F32 R8, R124.reuse, R16, RZ ;  /* 0x000000107c08723c */ /* 0x048fee00000018ff */
[----:B------:R-:W3:Y:S01]  /*14810*/  LDSM.16.M88.4 R96, [R134+0x6800] ;  /* 0x006800008660783b */ /* 0x000ee20000000200 */
[-C--:B------:R-:W-:Y:S07]  /*14820*/  HMMA.16816.F32 R12, R124, R18.reuse, RZ ;  /* 0x000000127c0c723c */ /* 0x080fee00000018ff */
[----:B------:R-:W3:Y:S01]  /*14830*/  LDSM.16.M88.4 R112, [R134+0x7000] ;  /* 0x007000008670783b */ /* 0x000ee20000000200 */
[C---:B------:R-:W-:Y:S07]  /*14840*/  HMMA.16816.F32 R16, R128.reuse, R18, RZ ;  /* 0x000000128010723c */ /* 0x040fee00000018ff */
[----:B------:R-:W3:Y:S01]  /*14850*/  LDSM.16.M88.4 R200, [R134+0x7800] ;  /* 0x0078000086c8783b */ /* 0x000ee20000000200 */
        /* <DEDUP_REMOVED lines=15> */
[----:B------:R-:W-:Y:S01]  /*14950*/  STL [R1+0xa8], R0 ;  /* 0x0000a80001007387 */ /* 0x000fe20000100800 */
        /* <DEDUP_REMOVED lines=56> */
[-C--:B---3--:R-:W-:Y:S08]  /*14ce0*/  HMMA.16816.F32 R116, R204, R216.reuse, R116 ;  /* 0x000000d8cc74723c */ /* 0x088ff00000001874 */
[C---:B------:R-:W-:Y:S08]  /*14cf0*/  HMMA.16816.F32 R120, R212.reuse, R216, R120 ;  /* 0x000000d8d478723c */ /* 0x040ff00000001878 */
[-C--:B------:R-:W-:Y:S01]  /*14d00*/  HMMA.16816.F32 R124, R212, R218.reuse, R124 ;  /* 0x000000dad47c723c */ /* 0x080fe2000000187c */
[----:B------:R-:W3:Y:S07]  /*14d10*/  LDSM.16.M88.4 R212, [R135+0x5000] ;  /* 0x0050000087d4783b */ /* 0x000eee0000000200 */
[----:B------:R-:W-:Y:S01]  /*14d20*/  HMMA.16816.F32 R128, R204, R218, R128 ;  /* 0x000000dacc80723c */ /* 0x000fe20000001880 */
[----:B------:R-:W5:Y:S07]  /*14d30*/  LDSM.16.M88.4 R204, [R135+0x6000] ;  /* 0x0060000087cc783b */ /* 0x000f6e0000000200 */
[-C--:B-1----:R-:W-:Y:S01]  /*14d40*/  HMMA.16816.F32 R4, R200, R208.reuse, R4 ;  /* 0x000000d0c804723c */ /* 0x082fe20000001804 */
[----:B------:R-:W1:Y:S07]  /*14d50*/  LDSM.16.M88.4 R216, [R135+0x6800] ;  /* 0x0068000087d8783b */ /* 0x000e6e0000000200 */
[C---:B--2---:R-:W-:Y:S08]  /*14d60*/  HMMA.16816.F32 R8, R220.reuse, R208, R8 ;  /* 0x000000d0dc08723c */ /* 0x044ff00000001808 */
        /* <DEDUP_REMOVED lines=18> */
[-C--:B-----5:R-:W-:Y:S08]  /*14e90*/  HMMA.16816.F32 R68, R200, R204.reuse, R68 ;  /* 0x000000ccc844723c */ /* 0x0a0ff00000001844 */
        /* <DEDUP_REMOVED lines=13> */
[----:B------:R-:W-:Y:S07]  /*14f70*/  LDSM.16.M88.4 R204, [R233+0x5800] ;  /* 0x00580000e9cc783b */ /* 0x000fee0000000200 */
[-C--:B------:R-:W-:Y:S08]  /*14f80*/  HMMA.16816.F32 R116, R200, R208.reuse, R116 ;  /* 0x000000d0c874723c */ /* 0x080ff00000001874 */
[C---:B------:R-:W-:Y:S08]  /*14f90*/  HMMA.16816.F32 R120, R220.reuse, R208, R120 ;  /* 0x000000d0dc78723c */ /* 0x040ff00000001878 */
[-C--:B------:R-:W-:Y:S01]  /*14fa0*/  HMMA.16816.F32 R124, R220, R210.reuse, R124 ;  /* 0x000000d2dc7c723c */ /* 0x080fe2000000187c */
[----:B------:R-:W-:Y:S07]  /*14fb0*/  LDSM.16.M88.4 R220, [R233+0x6800] ;  /* 0x00680000e9dc783b */ /* 0x000fee0000000200 */
[----:B------:R-:W-:Y:S01]  /*14fc0*/  HMMA.16816.F32 R128, R200, R210, R128 ;  /* 0x000000d2c880723c */ /* 0x000fe20000001880 */
[----:B------:R-:W2:Y:S07]  /*14fd0*/  LDSM.16.M88.4 R200, [R233+0x5000] ;  /* 0x00500000e9c8783b */ /* 0x000eae0000000200 */
[-C--:B------:R-:W-:Y:S01]  /*14fe0*/  HMMA.16816.F32 R4, R212, R224.reuse, R4 ;  /* 0x000000e0d404723c */ /* 0x080fe20000001804 */
[----:B------:R-:W3:Y:S07]  /*14ff0*/  LDSM.16.M88.4 R208, [R233+0x6000] ;  /* 0x00600000e9d0783b */ /* 0x000eee0000000200 */
        /* <DEDUP_REMOVED lines=8> */
[----:B------:R-:W1:Y:S01]  /*15080*/  LDSM.16.M88.4 R216, [R233+0x7800] ;  /* 0x00780000e9d8783b */ /* 0x000e620000000200 */
[----:B------:R-:W-:Y:S06]  /*15090*/  DEPBAR.LE SB0, 0x0 ;  /* 0x000080000000791a */ /* 0x000fec0000000000 */
[-C--:B--2---:R-:W-:Y:S01]  /*150a0*/  HMMA.16816.F32 R36, R212, R200.reuse, R36 ;  /* 0x000000c8d424723c */ /* 0x084fe20000001824 */
[----:B------:R-:W-:Y:S07]  /*150b0*/  BAR.SYNC.DEFER_BLOCKING 0x0 ;  /* 0x0000000000007b1d */ /* 0x000fee0000010000 */
[C---:B------:R-:W-:Y:S01]  /*150c0*/  HMMA.16816.F32 R40, R228.reuse, R200, R40 ;  /* 0x000000c8e428723c */ /* 0x040fe20000001828 */
[----:B------:R-:W-:Y:S05]  /*150d0*/  IMAD.U32 R200, RZ, RZ, UR12 ;  /* 0x0000000cffc87e24 */ /* 0x000fea000f8e00ff */
[----:B------:R-:W-:Y:S02]  /*150e0*/  LEA R200, R200, R0, 0x7 ;  /* 0x00000000c8c87211 */ /* 0x000fe400078e38ff */
[-C--:B------:R-:W-:Y:S03]  /*150f0*/  HMMA.16816.F32 R44, R228, R202.reuse, R44 ;  /* 0x000000cae42c723c */ /* 0x080fe6000000182c */
[----:B------:R-:W-:Y:S01]  /*15100*/  ISETP.GT.AND P6, PT, R242, R200, PT ;  /* 0x000000c8f200720c */ /* 0x000fe20003fc4270 */
[C---:B------:R-:W-:Y:S01]  /*15110*/  VIADD R201, R200.reuse, 0x40 ;  /* 0x00000040c8c97836 */ /* 0x040fe20000000000 */
[C---:B------:R-:W-:Y:S03]  /*15120*/  ISETP.GE.AND P4, PT, R200.reuse, R243, PT ;  /* 0x000000f3c800720c */ /* 0x040fe60003f86270 */
[C---:B------:R-:W-:Y:S04]  /*15130*/  HMMA.16816.F32 R48, R212.reuse, R202, R48 ;  /* 0x000000cad430723c */ /* 0x040fe80000001830 */
[C---:B------:R-:W-:Y:S01]  /*15140*/  VIADD R203, R200.reuse, 0x38 ;  /* 0x00000038c8cb7836 */ /* 0x040fe20000000000 */
[C---:B------:R-:W-:Y:S03]  /*15150*/  IADD3 R202, PT, PT, R200.reuse, 0x39, RZ ;  /* 0x00000039c8ca7810 */ /* 0x040fe60007ffe0ff */
[-C--:B------:R-:W-:Y:S08]  /*15160*/  HMMA.16816.F32 R52, R212, R204.reuse, R52 ;  /* 0x000000ccd434723c */ /* 0x080ff00000001834 */
[C---:B------:R-:W-:Y:S04]  /*15170*/  HMMA.16816.F32 R56, R228.reuse, R204, R56 ;  /* 0x000000cce438723c */ /* 0x040fe80000001838 */
[C---:B------:R-:W-:Y:S01]  /*15180*/  IADD3 R205, PT, PT, R200.reuse, 0x30, RZ ;  /* 0x00000030c8cd7810 */ /* 0x040fe20007ffe0ff */
[C---:B------:R-:W-:Y:S03]  /*15190*/  VIADD R204, R200.reuse, 0x31 ;  /* 0x00000031c8cc7836 */ /* 0x040fe60000000000 */
[-C--:B------:R-:W-:Y:S08]  /*151a0*/  HMMA.16816.F32 R60, R228, R206.reuse, R60 ;  /* 0x000000cee43c723c */ /* 0x080ff0000000183c */
[C---:B------:R-:W-:Y:S04]  /*151b0*/  HMMA.16816.F32 R64, R212.reuse, R206, R64 ;  /* 0x000000ced440723c */ /* 0x040fe80000001840 */
[C---:B------:R-:W-:Y:S02]  /*151c0*/  VIADD R207, R200.reuse, 0x28 ;  /* 0x00000028c8cf7836 */ /* 0x040fe40000000000 */
[C---:B------:R-:W-:Y:S02]  /*151d0*/  VIADD R206, R200.reuse, 0x29 ;  /* 0x00000029c8ce7836 */ /* 0x040fe40000000000 */
[-C--:B---3--:R-:W-:Y:S08]  /*151e0*/  HMMA.16816.F32 R68, R212, R208.reuse, R68 ;  /* 0x000000d0d444723c */ /* 0x088ff00000001844 */
        /* <DEDUP_REMOVED lines=8> */
[C---:B------:R-:W-:Y:S08]  /*15270*/  HMMA.16816.F32 R88, R228.reuse, R220, R88 ;  /* 0x000000dce458723c */ /* 0x040ff00000001858 */
[-C--:B------:R-:W-:Y:S08]  /*15280*/  HMMA.16816.F32 R92, R228, R222.reuse, R92 ;  /* 0x000000dee45c723c */ /* 0x080ff0000000185c */
[C---:B------:R-:W-:Y:S08]  /*15290*/  HMMA.16816.F32 R96, R212.reuse, R222, R96 ;  /* 0x000000ded460723c */ /* 0x040ff00000001860 */
[-C--:B----4-:R-:W-:Y:S08]  /*152a0*/  HMMA.16816.F32 R100, R212, R224.reuse, R100 ;  /* 0x000000e0d464723c */ /* 0x090ff00000001864 */
[C---:B------:R-:W-:Y:S08]  /*152b0*/  HMMA.16816.F32 R104, R228.reuse, R224, R104 ;  /* 0x000000e0e468723c */ /* 0x040ff00000001868 */
[-C--:B------:R-:W-:Y:S08]  /*152c0*/  HMMA.16816.F32 R108, R228, R226.reuse, R108 ;  /* 0x000000e2e46c723c */ /* 0x080ff0000000186c */
[C---:B------:R-:W-:Y:S08]  /*152d0*/  HMMA.16816.F32 R112, R212.reuse, R226, R112 ;  /* 0x000000e2d470723c */ /* 0x040ff00000001870 */
[-C--:B-1----:R-:W-:Y:S08]  /*152e0*/  HMMA.16816.F32 R116, R212, R216.reuse, R116 ;  /* 0x000000d8d474723c */ /* 0x082ff00000001874 */
[C---:B------:R-:W-:Y:S04]  /*152f0*/  HMMA.16816.F32 R120, R228.reuse, R216, R120 ;  /* 0x000000d8e478723c */ /* 0x040fe80000001878 */
[C---:B------:R-:W-:Y:S04]  /*15300*/  VIADD R216, R200.reuse, 0x1 ;  /* 0x00000001c8d87836 */ /* 0x040fe80000000000 */
[-C--:B------:R-:W-:Y:S08]  /*15310*/  HMMA.16816.F32 R124, R228, R218.reuse, R124 ;  /* 0x000000dae47c723c */ /* 0x080ff0000000187c */
[----:B------:R-:W-:Y:S04]  /*15320*/  HMMA.16816.F32 R128, R212, R218, R128 ;  /* 0x000000dad480723c */ /* 0x000fe80000001880 */
[C---:B------:R-:W-:Y:S01]  /*15330*/  VIADD R215, R200.reuse, 0x8 ;  /* 0x00000008c8d77836 */ /* 0x040fe20000000000 */
[C---:B------:R-:W-:Y:S01]  /*15340*/  IADD3 R214, PT, PT, R200.reuse, 0x9, RZ ;  /* 0x00000009c8d67810 */ /* 0x040fe20007ffe0ff */
[C---:B------:R-:W-:Y:S02]  /*15350*/  VIADD R213, R200.reuse, 0x10 ;  /* 0x00000010c8d57836 */ /* 0x040fe40000000000 */
[----:B------:R-:W-:Y:S01]  /*15360*/  VIADD R212, R200, 0x11 ;  /* 0x00000011c8d47836 */ /* 0x000fe20000000000 */
[----:B------:R-:W-:Y:S11]  /*15370*/  BRA.U.ANY UP0, `(.L_x_638) ;  /* 0xffffffed00187547 */ /* 0x000ff6000b93ffff */
.L_x_637:
[----:B------:R-:W-:Y:S01]  /*15380*/  ISETP.GT.AND P5, PT, R242, R216, PT ;  /* 0x000000d8f200720c */ /* 0x000fe20003fa4270 */
[----:B------:R1:W-:Y:S01]  /*15390*/  STL [R1+0xf0], R198 ;  /* 0x0000f0c601007387 */ /* 0x0003e20000100800 */
[----:B------:R-:W-:Y:S01]  /*153a0*/  FSEL R4, R4, -INF , !P6 ;  /* 0xff80000004047808 */ /* 0x000fe20007000000 */
[----:B------:R-:W-:Y:S01]  /*153b0*/  VIADD R252, R200, 0x59 ;  /* 0x00000059c8fc7836 */ /* 0x000fe20000000000 */
[----:B------:R-:W-:Y:S01]  /*153c0*/  ISETP.GE.AND P3, PT, R216, R243, PT ;  /* 0x000000f3d800720c */ /* 0x000fe20003f66270 */
[----:B------:R3:W-:Y:S01]  /*153d0*/  STL [R1+0xec], R199 ;  /* 0x0000ecc701007387 */ /* 0x0007e20000100800 */
[C---:B------:R-:W-:Y:S01]  /*153e0*/  ISETP.GT.AND P6, PT, R242.reuse, R212, PT ;  /* 0x000000d4f200720c */ /* 0x040fe20003fc4270 */
[----:B------:R-:W-:Y:S01]  /*153f0*/  UMOV UR5, UR14 ;  /* 0x0000000e00057c82 */ /* 0x000fe20008000000 */
[----:B------:R-:W-:Y:S01]  /*15400*/  FSEL R5, R5, -INF , !P5 ;  /* 0xff80000005057808 */ /* 0x000fe20006800000 */
[----:B------:R4:W-:Y:S01]  /*15410*/  STL [R1+0xe8], R150 ;  /* 0x0000e89601007387 */ /* 0x0009e20000100800 */
[----:B------:R-:W-:Y:S01]  /*15420*/  ISETP.GT.AND P2, PT, R242, R213, PT ;  /* 0x000000d5f200720c */ /* 0x000fe20003f44270 */
[C---:B------:R-:W-:Y:S01]  /*15430*/  VIADD R0, R200.reuse, 0x41 ;  /* 0x00000041c8007836 */ /* 0x040fe20000000000 */
[----:B------:R-:W-:Y:S01]  /*15440*/  FSEL R230, R5, -INF , !P3 ;  /* 0xff80000005e67808 */ /* 0x000fe20005800000 */
[----:B------:R2:W-:Y:S01]  /*15450*/  STL [R1+0xe4], R151 ;  /* 0x0000e49701007387 */ /* 0x0005e20000100800 */
[----:B------:R-:W-:Y:S01]  /*15460*/  FSEL R21, R21, -INF , !P6 ;  /* 0xff80000015157808 */ /* 0x000fe20007000000 */
[----:B------:R-:W-:Y:S01]  /*15470*/  VIADD R238, R200, 0x58 ;  /* 0x00000058c8ee7836 */ /* 0x000fe20000000000 */
[----:B------:R-:W-:Y:S01]  /*15480*/  ISETP.GE.AND P3, PT, R213, R243, PT ;  /* 0x000000f3d500720c */ /* 0x000fe20003f66270 */
[----:B------:R-:W-:Y:S01]  /*15490*/  STL [R1+0xd4], R250 ;  /* 0x0000d4fa01007387 */ /* 0x000fe20000100800 */
[----:B------:R-:W-:Y:S01]  /*154a0*/  FSEL R20, R20, -INF , !P2 ;  /* 0xff80000014147808 */ /* 0x000fe20005000000 */
[----:B------:R-:W-:Y:S01]  /*154b0*/  VIADD R251, R200, 0x60 ;  /* 0x00000060c8fb7836 */ /* 0x000fe20000000000 */
[C---:B------:R-:W-:Y:S01]  /*154c0*/  ISETP.GT.AND P6, PT, R242.reuse, R209, PT ;  /* 0x000000d1f200720c */ /* 0x040fe20003fc4270 */
[----:B------:R-:W-:Y:S01]  /*154d0*/  STL [R1+0xd0], R237 ;  /* 0x0000d0ed01007387 */ /* 0x000fe20000100800 */
[----:B------:R-:W-:Y:S01]  /*154e0*/  ISETP.GT.AND P2, PT, R242, R210, PT ;  /* 0x000000d2f200720c */ /* 0x000fe20003f44270 */
[----:B------:R-:W-:Y:S01]  /*154f0*/  VIADD R231, R200, 0x61 ;  /* 0x00000061c8e77836 */ /* 0x000fe20000000000 */
[----:B------:R-:W-:Y:S01]  /*15500*/  FSEL R227, R20, -INF , !P3 ;  /* 0xff80000014e37808 */ /* 0x000fe20005800000 */
[----:B------:R-:W-:Y:S01]  /*15510*/  STL [R1+0xcc], R236 ;  /* 0x0000ccec01007387 */ /* 0x000fe20000100800 */
[----:B------:R-:W-:Y:S01]  /*15520*/  FSEL R36, R36, -INF , !P6 ;  /* 0xff80000024247808 */ /* 0x000fe20007000000 */
[----:B-1----:R-:W-:Y:S01]  /*15530*/  VIADD R198, R200, 0x51 ;  /* 0x00000051c8c67836 */ /* 0x002fe20000000000 */
[----:B------:R-:W-:Y:S01]  /*15540*/  ISETP.GE.AND P3, PT, R210, R243, PT ;  /* 0x000000f3d200720c */ /* 0x000fe20003f66270 */
[----:B------:R-:W-:Y:S01]  /*15550*/  STL [R1+0xc8], R235 ;  /* 0x0000c8eb01007387 */ /* 0x000fe20000100800 */
[----:B------:R-:W-:Y:S01]  /*15560*/  FSEL R33, R33, -INF , !P2 ;  /* 0xff80000021217808 */ /* 0x000fe20005000000 */
[----:B---3--:R-:W-:Y:S01]  /*15570*/  VIADD R199, R200, 0x50 ;  /* 0x00000050c8c77836 */ /* 0x008fe20000000000 */
[C---:B------:R-:W-:Y:S01]  /*15580*/  ISETP.GT.AND P6, PT, R242.reuse, R206, PT ;  /* 0x000000cef200720c */ /* 0x040fe20003fc4270 */
[----:B------:R-:W-:Y:S01]  /*15590*/  STL [R1+0xc4], R234 ;  /* 0x0000c4ea01007387 */ /* 0x000fe20000100800 */
[----:B------:R-:W-:Y:S01]  /*155a0*/  ISETP.GT.AND P2, PT, R242, R207, PT ;  /* 0x000000cff200720c */ /* 0x000fe20003f44270 */
[----:B----4-:R-:W-:Y:S01]  /*155b0*/  VIADD R150, R200, 0x49 ;  /* 0x00000049c8967836 */ /* 0x010fe20000000000 */
[C---:B------:R-:W-:Y:S01]  /*155c0*/  ISETP.GT.AND P1, PT, R242.reuse, R215, PT ;  /* 0x000000d7f200720c */ /* 0x040fe20003f24270 */
[----:B------:R-:W-:Y:S01]  /*155d0*/  STL [R1+0xc0], R233 ;  /* 0x0000c0e901007387 */ /* 0x000fe20000100800 */
[----:B------:R-:W-:Y:S01]  /*155e0*/  ISETP.GT.AND P0, PT, R242, R214, PT ;  /* 0x000000d6f200720c */ /* 0x000fe20003f04270 */
[----:B--2---:R-:W-:Y:S01]  /*155f0*/  VIADD R151, R200, 0x48 ;  /* 0x00000048c8977836 */ /* 0x004fe20000000000 */
[----:B------:R-:W-:Y:S01]  /*15600*/  FSEL R223, R33, -INF , !P3 ;  /* 0xff80000021df7808 */ /* 0x000fe20005800000 */
[----:B------:R-:W-:Y:S01]  /*15610*/  STL [R1+0xbc], R232 ;  /* 0x0000bce801007387 */ /* 0x000fe20000100800 */
[----:B------:R-:W-:Y:S01]  /*15620*/  FSEL R49, R49, -INF , !P6 ;  /* 0xff80000031317808 */ /* 0x000fe20007000000 */
[----:B------:R-:W-:Y:S01]  /*15630*/  UISETP.GT.AND UP0, UPT, UR12, UR16, UPT ;  /* 0x000000100c00728c */ /* 0x000fe2000bf04270 */
[----:B------:R-:W-:Y:S01]  /*15640*/  ISETP.GE.AND P3, PT, R207, R243, PT ;  /* 0x000000f3cf00720c */ /* 0x000fe20003f66270 */
[----:B------:R-:W-:Y:S01]  /*15650*/  STL [R1+0xb8], R135 ;  /* 0x0000b88701007387 */ /* 0x000fe20000100800 */
[----:B------:R-:W-:Y:S01]  /*15660*/  FSEL R48, R48, -INF , !P2 ;  /* 0xff80000030307808 */ /* 0x000fe20005000000 */
[----:B------:R-:W-:Y:S01]  /*15670*/  UIADD3 UR12, UPT, UPT, UR12, -0x1, URZ ;  /* 0xffffffff0c0c7890 */ /* 0x000fe2000fffe0ff */
[----:B------:R-:W-:Y:S01]  /*15680*/  ISETP.GT.AND P6, PT, R242, R203, PT ;  /* 0x000000cbf200720c */ /* 0x000fe20003fc4270 */
[----:B------:R-:W-:Y:S01]  /*15690*/  STL [R1+0xb4], R134 ;  /* 0x0000b48601007387 */ /* 0x000fe20000100800 */
[----:B------:R-:W-:Y:S02]  /*156a0*/  FSEL R225, R4, -INF , !P4 ;  /* 0xff80000004e17808 */ /* 0x000fe40006000000 */
[-C--:B------:R-:W-:Y:S01]  /*156b0*/  ISETP.GE.AND P5, PT, R215, R243.reuse, PT ;  /* 0x000000f3d700720c */ /* 0x080fe20003fa6270 */
[----:B------:R-:W-:Y:S01]  /*156c0*/  STL [R1+0xd8], R242 ;  /* 0x0000d8f201007387 */ /* 0x000fe20000100800 */
[-C--:B------:R-:W-:Y:S02]  /*156d0*/  ISETP.GE.AND P4, PT, R214, R243.reuse, PT ;  /* 0x000000f3d600720c */ /* 0x080fe40003f86270 */
[----:B------:R-:W-:Y:S01]  /*156e0*/  FSEL R16, R16, -INF , !P1 ;  /* 0xff80000010107808 */ /* 0x000fe20004800000 */
[----:B------:R-:W-:Y:S01]  /*156f0*/  STL [R1+0xdc], R243 ;  /* 0x0000dcf301007387 */ /* 0x000fe20000100800 */
[----:B------:R-:W-:Y:S02]  /*15700*/  FSEL R17, R17, -INF , !P0 ;  /* 0xff80000011117808 */ /* 0x000fe40004000000 */
[----:B------:R-:W-:Y:S02]  /*15710*/  FSEL R220, R48, -INF , !P3 ;  /* 0xff80000030dc7808 */ /* 0x000fe40005800000 */
[----:B------:R-:W-:Y:S02]  /*15720*/  FSEL R64, R64, -INF , !P6 ;  /* 0xff80000040407808 */ /* 0x000fe40007000000 */
[----:B------:R-:W-:Y:S02]  /*15730*/  ISETP.GT.AND P3, PT, R242, R0, PT ;  /* 0x00000000f200720c */ /* 0x000fe40003f64270 */
[-C--:B------:R-:W-:Y:S02]  /*15740*/  ISETP.GE.AND P6, PT, R0, R243.reuse, PT ;  /* 0x000000f30000720c */ /* 0x080fe40003fc6270 */
[----:B------:R-:W-:Y:S02]  /*15750*/  ISETP.GE.AND P1, PT, R212, R243, PT ;  /* 0x000000f3d400720c */ /* 0x000fe40003f26270 */
[----:B------:R-:W-:Y:S02]  /*15760*/  ISETP.GT.AND P0, PT, R242, R211, PT ;  /* 0x000000d3f200720c */ /* 0x000fe40003f04270 */
[----:B------:R-:W-:Y:S02]  /*15770*/  FSEL R229, R16, -INF , !P5 ;  /* 0xff80000010e57808 */ /* 0x000fe40006800000 */
[----:B------:R-:W-:Y:S02]  /*15780*/  FSEL R228, R17, -INF , !P4 ;  /* 0xff80000011e47808 */ /* 0x000fe40006000000 */
[----:B------:R-:W-:Y:S02]  /*15790*/  FMNMX3.FTZ R0, R2, R225, R230, !PT ;  /* 0x000000e102007276 */ /* 0x000fe400078100e6 */
[----:B------:R-:W-:Y:S02]  /*157a0*/  ISETP.GT.AND P5, PT, R242, R208, PT ;  /* 0x000000d0f200720c */ /* 0x000fe40003fa4270 */
[----:B------:R-:W-:Y:S02]  /*157b0*/  ISETP.GE.AND P4, PT, R211, R243, PT ;  /* 0x000000f3d300720c */ /* 0x000fe40003f86270 */
[----:B------:R-:W-:Y:S02]  /*157c0*/  FSEL R226, R21, -INF , !P1 ;  /* 0xff80000015e27808 */ /* 0x000fe40004800000 */
[----:B------:R-:W-:Y:S02]  /*157d0*/  FSEL R32, R32, -INF , !P0 ;  /* 0xff80000020207808 */ /* 0x000fe40004000000 */
[----:B------:R-:W-:Y:S02]  /*157e0*/  FMNMX3.FTZ R0, R0, R229, R228, !PT ;  /* 0x000000e500007276 */ /* 0x000fe400078100e4 */
[-C--:B------:R-:W-:Y:S02]  /*157f0*/  ISETP.GE.AND P1, PT, R209, R243.reuse, PT ;  /* 0x000000f3d100720c */ /* 0x080fe40003f26270 */
[----:B------:R-:W-:Y:S02]  /*15800*/  ISETP.GE.AND P0, PT, R208, R243, PT ;  /* 0x000000f3d000720c */ /* 0x000fe40003f06270 */
[----:B------:R-:W-:Y:S02]  /*15810*/  FSEL R37, R37, -INF , !P5 ;  /* 0xff80000025257808 */ /* 0x000fe40006800000 */
[----:B------:R-:W-:Y:S02]  /*15820*/  FSEL R224, R32, -INF , !P4 ;  /* 0xff80000020e07808 */ /* 0x000fe40006000000 */
[----:B------:R-:W-:Y:S02]  /*15830*/  FMNMX3.FTZ R0, R0, R227, R226, !PT ;  /* 0x000000e300007276 */ /* 0x000fe400078100e2 */
[----:B------:R-:W-:Y:S02]  /*15840*/  ISETP.GT.AND P5, PT, R242, R205, PT ;  /* 0x000000cdf200720c */ /* 0x000fe40003fa4270 */
[----:B------:R-:W-:Y:S02]  /*15850*/  FSEL R222, R36, -INF , !P1 ;  /* 0xff80000024de7808 */ /* 0x000fe40004800000 */
[----:B------:R-:W-:Y:S02]  /*15860*/  ISETP.GT.AND P4, PT, R242, R204, PT ;  /* 0x000000ccf200720c */ /* 0x000fe40003f84270 */
[-C--:B------:R-:W-:Y:S02]  /*15870*/  ISETP.GE.AND P1, PT, R206, R243.reuse, PT ;  /* 0x000000f3ce00720c */ /* 0x080fe40003f26270 */
[----:B------:R-:W-:Y:S02]  /*15880*/  FSEL R221, R37, -INF , !P0 ;  /* 0xff80000025dd7808 */ /* 0x000fe40004000000 */
[----:B------:R-:W-:Y:S02]  /*15890*/  FMNMX3.FTZ R0, R0, R224, R223, !PT ;  /* 0x000000e000007276 */ /* 0x000fe400078100df */
[-C--:B------:R-:W-:Y:S02]  /*158a0*/  ISETP.GE.AND P0, PT, R205, R243.reuse, PT ;  /* 0x000000f3cd00720c */ /* 0x080fe40003f06270 */
[----:B------:R-:W-:Y:S02]  /*158b0*/  FSEL R52, R52, -INF , !P5 ;  /* 0xff80000034347808 */ /* 0x000fe40006800000 */
[----:B------:R-:W-:Y:S02]  /*158c0*/  ISETP.GE.AND P2, PT, R204, R243, PT ;  /* 0x000000f3cc00720c */ /* 0x000fe40003f46270 */
[----:B------:R-:W-:Y:S02]  /*158d0*/  ISETP.GT.AND P5, PT, R242, R202, PT ;  /* 0x000000caf200720c */ /* 0x000fe40003fa4270 */
[----:B------:R-:W-:Y:S02]  /*158e0*/  FSEL R53, R53, -INF , !P4 ;  /* 0xff80000035357808 */ /* 0x000fe40006000000 */
[----:B------:R-:W-:Y:S02]  /*158f0*/  FSEL R219, R49, -INF , !P1 ;  /* 0xff80000031db7808 */ /* 0x000fe40004800000 */
[----:B------:R-:W-:Y:S02]  /*15900*/  FMNMX3.FTZ R0, R0, R222, R221, !PT ;  /* 0x000000de00007276 */ /* 0x000fe400078100dd */
[----:B------:R-:W-:Y:S02]  /*15910*/  ISETP.GT.AND P4, PT, R242, R201, PT ;  /* 0x000000c9f200720c */ /* 0x000fe40003f84270 */
[----:B------:R-:W-:Y:S02]  /*15920*/  FSEL R218, R52, -INF , !P0 ;  /* 0xff80000034da7808 */ /* 0x000fe40004000000 */
[-C--:B------:R-:W-:Y:S02]  /*15930*/  ISETP.GE.AND P1, PT, R203, R243.reuse, PT ;  /* 0x000000f3cb00720c */ /* 0x080fe40003f26270 */
[-C--:B------:R-:W-:Y:S02]  /*15940*/  ISETP.GE.AND P0, PT, R202, R243.reuse, PT ;  /* 0x000000f3ca00720c */ /* 0x080fe40003f06270 */
[----:B------:R-:W-:Y:S02]  /*15950*/  FSEL R217, R53, -INF , !P2 ;  /* 0xff80000035d97808 */ /* 0x000fe40005000000 */
[----:B------:R-:W-:Y:S02]  /*15960*/  FSEL R65, R65, -INF , !P5 ;  /* 0xff80000041417808 */ /* 0x000fe40006800000 */
[----:B------:R-:W-:Y:S02]  /*15970*/  FMNMX3.FTZ R0, R0, R220, R219, !PT ;  /* 0x000000dc00007276 */ /* 0x000fe400078100db */
[----:B------:R-:W-:Y:S02]  /*15980*/  ISETP.GE.AND P2, PT, R201, R243, PT ;  /* 0x000000f3c900720c */ /* 0x000fe40003f46270 */
[----:B------:R-:W-:Y:S02]  /*15990*/  FSEL R4, R68, -INF , !P4 ;  /* 0xff80000044047808 */ /* 0x000fe40006000000 */
[C---:B------:R-:W-:Y:S02]  /*159a0*/  ISETP.GT.AND P5, PT, R242.reuse, R151, PT ;  /* 0x00000097f200720c */ /* 0x040fe40003fa4270 */
[----:B------:R-:W-:Y:S02]  /*159b0*/  ISETP.GT.AND P4, PT, R242, R150, PT ;  /* 0x00000096f200720c */ /* 0x000fe40003f84270 */
[----:B------:R-:W-:Y:S02]  /*159c0*/  FSEL R69, R69, -INF , !P3 ;  /* 0xff80000045457808 */ /* 0x000fe40005800000 */
[----:B------:R-:W-:Y:S02]  /*159d0*/  FSEL R68, R64, -INF , !P1 ;  /* 0xff80000040447808 */ /* 0x000fe40004800000 */
[----:B------:R-:W-:Y:S02]  /*159e0*/  FSEL R65, R65, -INF , !P0 ;  /* 0xff80000041417808 */ /* 0x000fe40004000000 */
[----:B------:R-:W-:Y:S02]  /*159f0*/  FMNMX3.FTZ R0, R0, R218, R217, !PT ;  /* 0x000000da00007276 */ /* 0x000fe400078100d9 */
[----:B------:R-:W-:Y:S02]  /*15a00*/  ISETP.GT.AND P3, PT, R242, R199, PT ;  /* 0x000000c7f200720c */ /* 0x000fe40003f64270 */
[----:B------:R-:W-:Y:S02]  /*15a10*/  FSEL R64, R4, -INF , !P2 ;  /* 0xff80000004407808 */ /* 0x000fe40005000000 */
[----:B------:R-:W-:Y:S02]  /*15a20*/  ISETP.GT.AND P1, PT, R242, R198, PT ;  /* 0x000000c6f200720c */ /* 0x000fe40003f24270 */
[-C--:B------:R-:W-:Y:S02]  /*15a30*/  ISETP.GE.AND P0, PT, R151, R243.reuse, PT ;  /* 0x000000f39700720c */ /* 0x080fe40003f06270 */
[-C--:B------:R-:W-:Y:S02]  /*15a40*/  ISETP.GE.AND P2, PT, R150, R243.reuse, PT ;  /* 0x000000f39600720c */ /* 0x080fe40003f46270 */
[----:B------:R-:W-:Y:S02]  /*15a50*/  FSEL R69, R69, -INF , !P6 ;  /* 0xff80000045457808 */ /* 0x000fe40007000000 */
[----:B------:R-:W-:Y:S02]  /*15a60*/  FSEL R49, R80, -INF , !P5 ;  /* 0xff80000050317808 */ /* 0x000fe40006800000 */
[----:B------:R-:W-:Y:S01]  /*15a70*/  FSEL R48, R81, -INF , !P4 ;  /* 0xff80000051307808 */ /* 0x000fe20006000000 */
[----:B------:R-:W-:Y:S01]  /*15a80*/  VIADD R81, R200, 0x68 ;  /* 0x00000068c8517836 */ /* 0x000fe20000000000 */
[----:B------:R-:W-:Y:S02]  /*15a90*/  FMNMX3.FTZ R0, R0, R68, R65, !PT ;  /* 0x0000004400007276 */ /* 0x000fe40007810041 */
[----:B------:R-:W-:Y:S02]  /*15aa0*/  ISETP.GT.AND P4, PT, R242, R238, PT ;  /* 0x000000eef200720c */ /* 0x000fe40003f84270 */
[-C--:B------:R-:W-:Y:S02]  /*15ab0*/  ISETP.GE.AND P6, PT, R199, R243.reuse, PT ;  /* 0x000000f3c700720c */ /* 0x080fe40003fc6270 */
[----:B------:R-:W-:Y:S01]  /*15ac0*/  FSEL R53, R84, -INF , !P3 ;  /* 0xff80000054357808 */ /* 0x000fe20005800000 */
[----:B------:R-:W-:Y:S01]  /*15ad0*/  VIADD R84, R200, 0x70 ;  /* 0x00000070c8547836 */ /* 0x000fe20000000000 */
[----:B------:R-:W-:Y:S02]  /*15ae0*/  ISETP.GE.AND P5, PT, R198, R243, PT ;  /* 0x000000f3c600720c */ /* 0x000fe40003fa6270 */
[----:B------:R-:W-:Y:S02]  /*15af0*/  ISETP.GT.AND P3, PT, R242, R252, PT ;  /* 0x000000fcf200720c */ /* 0x000fe40003f64270 */
[----:B------:R-:W-:Y:S01]  /*15b00*/  FSEL R52, R85, -INF , !P1 ;  /* 0xff80000055347808 */ /* 0x000fe20004800000 */
[----:B------:R-:W-:Y:S01]  /*15b10*/  VIADD R85, R200, 0x71 ;  /* 0x00000071c8557836 */ /* 0x000fe20000000000 */
[----:B------:R-:W-:Y:S02]  /*15b20*/  FSEL R49, R49, -INF , !P0 ;  /* 0xff80000031317808 */ /* 0x000fe40004000000 */
[----:B------:R-:W-:Y:S02]  /*15b30*/  FSEL R48, R48, -INF , !P2 ;  /* 0xff80000030307808 */ /* 0x000fe40005000000 */
[----:B------:R-:W-:Y:S02]  /*15b40*/  FMNMX3.FTZ R0, R0, R64, R69, !PT ;  /* 0x0000004000007276 */ /* 0x000fe40007810045 */
[----:B------:R-:W-:Y:S01]  /*15b50*/  FSEL R37, R96, -INF , !P4 ;  /* 0xff80000060257808 */ /* 0x000fe20006000000 */
[----:B------:R-:W-:Y:S01]  /*15b60*/  VIADD R96, R200, 0x69 ;  /* 0x00000069c8607836 */ /* 0x000fe20000000000 */
[C---:B------:R-:W-:Y:S02]  /*15b70*/  ISETP.GT.AND P1, PT, R242.reuse, R251, PT ;  /* 0x000000fbf200720c */ /* 0x040fe40003f24270 */
[----:B------:R-:W-:Y:S02]  /*15b80*/  FSEL R53, R53, -INF , !P6 ;  /* 0xff80000035357808 */ /* 0x000fe40007000000 */
[----:B------:R-:W-:Y:S02]  /*15b90*/  ISETP.GT.AND P0, PT, R242, R231, PT ;  /* 0x000000e7f200720c */ /* 0x000fe40003f04270 */
[-C--:B------:R-:W-:Y:S02]  /*15ba0*/  ISETP.GE.AND P2, PT, R238, R243.reuse, PT ;  /* 0x000000f3ee00720c */ /* 0x080fe40003f46270 */
[----:B------:R-:W-:Y:S02]  /*15bb0*/  ISETP.GE.AND P6, PT, R252, R243, PT ;  /* 0x000000f3fc00720c */ /* 0x000fe40003fc6270 */
[----:B------:R-:W-:Y:S02]  /*15bc0*/  FSEL R52, R52, -INF , !P5 ;  /* 0xff80000034347808 */ /* 0x000fe40006800000 */
[----:B------:R-:W-:Y:S02]  /*15bd0*/  FSEL R36, R97, -INF , !P3 ;  /* 0xff80000061247808 */ /* 0x000fe40005800000 */
[----:B------:R-:W-:Y:S02]  /*15be0*/  FMNMX3.FTZ R0, R0, R49, R48, !PT ;  /* 0x0000003100007276 */ /* 0x000fe40007810030 */
[----:B------:R-:W-:Y:S02]  /*15bf0*/  ISETP.GT.AND P3, PT, R242, R81, PT ;  /* 0x00000051f200720c */ /* 0x000fe40003f64270 */
[-C--:B------:R-:W-:Y:S02]  /*15c00*/  ISETP.GE.AND P5, PT, R251, R243.reuse, PT ;  /* 0x000000f3fb00720c */ /* 0x080fe40003fa6270 */
[----:B------:R-:W-:Y:S02]  /*15c10*/  FSEL R33, R100, -INF , !P1 ;  /* 0xff80000064217808 */ /* 0x000fe40004800000 */
        /* <DEDUP_REMOVED lines=17> */
[----:B------:R-:W-:Y:S02]  /*15d30*/  FSEL R17, R116, -INF , !P0 ;  /* 0xff80000074117808 */ /* 0x000fe40004000000 */
[-C--:B------:R-:W-:Y:S02]  /*15d40*/  ISETP.GE.AND P4, PT, R84, R243.reuse, PT ;  /* 0x000000f35400720c */ /* 0x080fe40003f86270 */
[----:B------:R-:W-:Y:S02]  /*15d50*/  ISETP.GE.AND P3, PT, R85, R243, PT ;  /* 0x000000f35500720c */ /* 0x000fe40003f66270 */
[C---:B------:R-:W-:Y:S02]  /*15d60*/  ISETP.GT.AND P1, PT, R242.reuse, R101, PT ;  /* 0x00000065f200720c */ /* 0x040fe40003f24270 */
[----:B------:R-:W-:Y:S02]  /*15d70*/  ISETP.GT.AND P0, PT, R242, R112, PT ;  /* 0x00000070f200720c */ /* 0x000fe40003f04270 */
[----:B------:R-:W-:Y:S02]  /*15d80*/  FSEL R16, R117, -INF , !P2 ;  /* 0xff80000075107808 */ /* 0x000fe40005000000 */
[----:B------:R-:W-:Y:S02]  /*15d90*/  FMNMX3.FTZ R0, R0, R33, R32, !PT ;  /* 0x0000002100007276 */ /* 0x000fe40007810020 */
[----:B------:R-:W-:Y:S02]  /*15da0*/  FSEL R21, R21, -INF , !P6 ;  /* 0xff80000015157808 */ /* 0x000fe40007000000 */
[----:B------:R-:W-:Y:S02]  /*15db0*/  FSEL R20, R20, -INF , !P5 ;  /* 0xff80000014147808 */ /* 0x000fe40006800000 */
[-C--:B------:R-:W-:Y:S02]  /*15dc0*/  ISETP.GE.AND P2, PT, R101, R243.reuse, PT ;  /* 0x000000f36500720c */ /* 0x080fe40003f46270 */
[----:B------:R-:W-:Y:S02]  /*15dd0*/  ISETP.GE.AND P5, PT, R112, R243, PT ;  /* 0x000000f37000720c */ /* 0x000fe40003fa6270 */
[----:B------:R-:W-:Y:S02]  /*15de0*/  FSEL R17, R17, -INF , !P4 ;  /* 0xff80000011117808 */ /* 0x000fe40006000000 */
[----:B------:R-:W-:Y:S02]  /*15df0*/  FSEL R16, R16, -INF , !P3 ;  /* 0xff80000010107808 */ /* 0x000fe40005800000 */
[----:B------:R-:W-:Y:S02]  /*15e00*/  FMNMX3.FTZ R80, R0, R21, R20, !PT ;  /* 0x0000001500507276 */ /* 0x000fe40007810014 */
[----:B------:R-:W-:Y:S02]  /*15e10*/  FSEL R5, R128, -INF , !P1 ;  /* 0xff80000080057808 */ /* 0x000fe40004800000 */
[----:B------:R-:W-:Y:S02]  /*15e20*/  FSEL R4, R129, -INF , !P0 ;  /* 0xff80000081047808 */ /* 0x000fe40004000000 */
[----:B------:R-:W-:Y:S02]  /*15e30*/  FMNMX3.FTZ R80, R80, R17, R16, !PT ;  /* 0x0000001150507276 */ /* 0x000fe40007810010 */
[----:B------:R-:W-:Y:S02]  /*15e40*/  FSEL R5, R5, -INF , !P2 ;  /* 0xff80000005057808 */ /* 0x000fe40005000000 */
[----:B------:R-:W-:Y:S02]  /*15e50*/  FSEL R4, R4, -INF , !P5 ;  /* 0xff80000004047808 */ /* 0x000fe40006800000 */
[----:B------:R-:W-:Y:S02]  /*15e60*/  ISETP.GT.AND P5, PT, R246, R200, PT ;  /* 0x000000c8f600720c */ /* 0x000fe40003fa4270 */
[----:B------:R-:W-:Y:S02]  /*15e70*/  FMNMX3.FTZ R80, R80, R5, R4, !PT ;  /* 0x0000000550507276 */ /* 0x000fe40007810004 */
[----:B------:R-:W-:Y:S02]  /*15e80*/  ISETP.GT.AND P1, PT, R246, R216, PT ;  /* 0x000000d8f600720c */ /* 0x000fe40003f24270 */
[CC--:B------:R-:W-:Y:S01]  /*15e90*/  ISETP.GT.AND P6, PT, R245.reuse, R200.reuse, PT ;  /* 0x000000c8f500720c */ /* 0x0c0fe20003fc4270 */
[----:B------:R-:W1:Y:S01]  /*15ea0*/  SHFL.BFLY PT, R0, R80, 0x2, 0x1f ;  /* 0x0c401f0050007f89 */ /* 0x000e6200000e0000 */
[----:B------:R-:W-:Y:S02]  /*15eb0*/  ISETP.GT.AND P2, PT, R244, R200, PT ;  /* 0x000000c8f400720c */ /* 0x000fe40003f44270 */
[----:B------:R-:W-:Y:S02]  /*15ec0*/  FSEL R8, R8, -INF , !P6 ;  /* 0xff80000008087808 */ /* 0x000fe40007000000 */
[----:B------:R-:W-:Y:S02]  /*15ed0*/  ISETP.GT.AND P6, PT, R245, R215, PT ;  /* 0x000000d7f500720c */ /* 0x000fe40003fc4270 */
[C---:B------:R-:W-:Y:S02]  /*15ee0*/  ISETP.GE.AND P4, PT, R200.reuse, R249, PT ;  /* 0x000000f9c800720c */ /* 0x040fe40003f86270 */
[----:B------:R-:W-:Y:S02]  /*15ef0*/  ISETP.GE.AND P3, PT, R200, R247, PT ;  /* 0x000000f7c800720c */ /* 0x000fe40003f66270 */
[----:B-1----:R-:W-:Y:S05]  /*15f00*/  FMNMX.FTZ R80, R80, R0, !PT ;  /* 0x0000000050507209 */ /* 0x002fea0007810000 */
[----:B------:R-:W1:Y:S02]  /*15f10*/  SHFL.BFLY PT, R0, R80, 0x1, 0x1f ;  /* 0x0c201f0050007f89 */ /* 0x000e6400000e0000 */
[----:B-1----:R-:W-:Y:S04]  /*15f20*/  FMNMX.FTZ R80, R80, R0, !PT ;  /* 0x0000000050507209 */ /* 0x002fe80007810000 */
[C---:B------:R-:W-:Y:S02]  /*15f30*/  FSETP.NEU.FTZ.AND P0, PT, R80.reuse, -INF , PT ;  /* 0xff8000005000780b */ /* 0x040fe40003f1d000 */
[----:B------:R1:W-:Y:S02]  /*15f40*/  STL [R1+0xe0], R80 ;  /* 0x0000e05001007387 */ /* 0x0003e40000100800 */
[----:B------:R-:W-:Y:S05]  /*15f50*/  FSEL R0, R80, RZ, P0 ;  /* 0x000000ff50007208 */ /* 0x000fea0000000000 */
[----:B------:R-:W-:Y:S01]  /*15f60*/  FADD.FTZ R0, -R0, R2 ;  /* 0x0000000200007221 */ /* 0x000fe20000010100 */
[----:B------:R-:W-:Y:S03]  /*15f70*/  FMUL.FTZ R2, R80, UR4 ;  /* 0x0000000450027c20 */ /* 0x000fe60008410000 */
[----:B------:R-:W-:Y:S02]  /*15f80*/  FMUL.FTZ R0, R0, UR4 ;  /* 0x0000000400007c20 */ /* 0x000fe40008410000 */
[----:B------:R-:W-:Y:S02]  /*15f90*/  FSEL R2, R2, RZ, P0 ;  /* 0x000000ff02027208 */ /* 0x000fe40000000000 */
[----:B------:R-:W-:Y:S02]  /*15fa0*/  ISETP.GE.AND P0, PT, R200, R248, PT ;  /* 0x000000f8c800720c */ /* 0x000fe40003f06270 */
[----:B------:R-:W2:Y:S01]  /*15fb0*/  MUFU.EX2 R0, R0 ;  /* 0x0000000000007308 */ /* 0x000ea20000000800 */
[--C-:B------:R-:W-:Y:S01]  /*15fc0*/  FFMA.FTZ R100, R221, UR4, -R2.reuse ;  /* 0x00000004dd647c23 */ /* 0x100fe20008010802 */
[--C-:B------:R-:W-:Y:S01]  /*15fd0*/  FFMA.FTZ R97, R220, UR4, -R2.reuse ;  /* 0x00000004dc617c23 */ /* 0x100fe20008010802 */
[--C-:B------:R-:W-:Y:S01]  /*15fe0*/  FFMA.FTZ R65, R65, UR4, -R2.reuse ;  /* 0x0000000441417c23 */ /* 0x100fe20008010802 */
[--C-:B------:R-:W-:Y:S01]  /*15ff0*/  FFMA.FTZ R225, R225, UR4, -R2.reuse ;  /* 0x00000004e1e17c23 */ /* 0x100fe20008010802 */
[--C-:B------:R-:W-:Y:S01]  /*16000*/  FFMA.FTZ R243, R69, UR4, -R2.reuse ;  /* 0x0000000445f37c23 */ /* 0x100fe20008010802 */
[----:B------:R-:W-:Y:S01]  /*16010*/  FSEL R69, R6, -INF , !P5 ;  /* 0xff80000006457808 */ /* 0x000fe20006800000 */
[--C-:B-1----:R-:W-:Y:S01]  /*16020*/  FFMA.FTZ R80, R222, UR4, -R2.reuse ;  /* 0x00000004de507c23 */ /* 0x102fe20008010802 */
[----:B------:R-:W-:Y:S01]  /*16030*/  ISETP.GT.AND P5, PT, R245, R216, PT ;  /* 0x000000d8f500720c */ /* 0x000fe20003fa4270 */
[--C-:B------:R-:W-:Y:S01]  /*16040*/  FFMA.FTZ R250, R48, UR4, -R2.reuse ;  /* 0x0000000430fa7c23 */ /* 0x100fe20008010802 */
[----:B------:R-:W1:Y:S01]  /*16050*/  MUFU.EX2 R225, R225 ;  /* 0x000000e100e17308 */ /* 0x000e620000000800 */
[--C-:B------:R-:W-:Y:S01]  /*16060*/  FFMA.FTZ R242, R49, UR4, -R2.reuse ;  /* 0x0000000431f27c23 */ /* 0x100fe20008010802 */
[----:B------:R-:W-:Y:S01]  /*16070*/  FSEL R9, R9, -INF , !P5 ;  /* 0xff80000009097808 */ /* 0x000fe20006800000 */
[----:B------:R3:W-:Y:S01]  /*16080*/  STL [R1+0x5c], R80 ;  /* 0x00005c5001007387 */ /* 0x0007e20000100800 */
[----:B------:R-:W-:Y:S01]  /*16090*/  ISETP.GT.AND P5, PT, R245, R214, PT ;  /* 0x000000d6f500720c */ /* 0x000fe20003fa4270 */
[----:B--2---:R-:W-:Y:S01]  /*160a0*/  FMUL.FTZ R48, R0, R136 ;  /* 0x0000008800307220 */ /* 0x004fe20000410000 */
[--C-:B------:R-:W-:Y:S01]  /*160b0*/  FFMA.FTZ R237, R33, UR4, -R2.reuse ;  /* 0x0000000421ed7c23 */ /* 0x100fe20008010802 */
[----:B------:R2:W-:Y:S01]  /*160c0*/  STL [R1+0x60], R100 ;  /* 0x0000606401007387 */ /* 0x0005e20000100800 */
[--C-:B------:R-:W-:Y:S01]  /*160d0*/  FFMA.FTZ R236, R32, UR4, -R2.reuse ;  /* 0x0000000420ec7c23 */ /* 0x100fe20008010802 */
[--C-:B------:R-:W-:Y:S01]  /*160e0*/  FFMA.FTZ R235, R21, UR4, -R2.reuse ;  /* 0x0000000415eb7c23 */ /* 0x100fe20008010802 */
[--C-:B------:R-:W-:Y:S01]  /*160f0*/  FFMA.FTZ R234, R20, UR4, -R2.reuse ;  /* 0x0000000414ea7c23 */ /* 0x100fe20008010802 */
[----:B------:R4:W-:Y:S01]  /*16100*/  STL [R1+0x64], R97 ;  /* 0x0000646101007387 */ /* 0x0009e20000100800 */
[--C-:B------:R-:W-:Y:S01]  /*16110*/  FFMA.FTZ R233, R17, UR4, -R2.reuse ;  /* 0x0000000411e97c23 */ /* 0x100fe20008010802 */
[--C-:B------:R-:W-:Y:S01]  /*16120*/  FFMA.FTZ R232, R16, UR4, -R2.reuse ;  /* 0x0000000410e87c23 */ /* 0x100fe20008010802 */
[--C-:B------:R-:W-:Y:S01]  /*16130*/  FFMA.FTZ R135, R5, UR4, -R2.reuse ;  /* 0x0000000405877c23 */ /* 0x100fe20008010802 */
[--C-:B------:R-:W-:Y:S01]  /*16140*/  FFMA.FTZ R134, R4, UR4, -R2.reuse ;  /* 0x0000000404867c23 */ /* 0x100fe20008010802 */
[--C-:B------:R-:W-:Y:S01]  /*16150*/  FFMA.FTZ R238, R52, UR4, -R2.reuse ;  /* 0x0000000434ee7c23 */ /* 0x100fe20008010802 */
        /* <DEDUP_REMOVED lines=10> */
[--C-:B------:R-:W-:Y:S01]  /*16200*/  FFMA.FTZ R198, R227, UR4, -R2.reuse ;  /* 0x00000004e3c67c23 */ /* 0x100fe20008010802 */
[--C-:B---3--:R-:W-:Y:S01]  /*16210*/  FFMA.FTZ R80, R219, UR4, -R2.reuse ;  /* 0x00000004db507c23 */ /* 0x108fe20008010802 */
[--C-:B------:R-:W-:Y:S01]  /*16220*/  FFMA.FTZ R219, R36, UR4, -R2.reuse ;  /* 0x0000000424db7c23 */ /* 0x100fe20008010802 */
[----:B------:R-:W-:Y:S01]  /*16230*/  FMUL.FTZ R36, R0, R156 ;  /* 0x0000009c00247220 */ /* 0x000fe20000410000 */
[--C-:B------:R-:W-:Y:S01]  /*16240*/  FFMA.FTZ R199, R226, UR4, -R2.reuse ;  /* 0x00000004e2c77c23 */ /* 0x100fe20008010802 */
[----:B------:R-:W-:Y:S01]  /*16250*/  MOV R226, R81 ;  /* 0x0000005100e27202 */ /* 0x000fe20000000f00 */
[----:B------:R3:W-:Y:S01]  /*16260*/  STL [R1+0x68], R80 ;  /* 0x0000685001007387 */ /* 0x0007e20000100800 */
[--C-:B--2---:R-:W-:Y:S01]  /*16270*/  FFMA.FTZ R100, R218, UR4, -R2.reuse ;  /* 0x00000004da647c23 */ /* 0x104fe20008010802 */
[--C-:B------:R-:W-:Y:S01]  /*16280*/  FFMA.FTZ R218, R37, UR4, -R2.reuse ;  /* 0x0000000425da7c23 */ /* 0x100fe20008010802 */
[--C-:B----4-:R-:W-:Y:S01]  /*16290*/  FFMA.FTZ R97, R217, UR4, -R2.reuse ;  /* 0x00000004d9617c23 */ /* 0x110fe20008010802 */
[--C-:B------:R-:W-:Y:S01]  /*162a0*/  FFMA.FTZ R217, R53, UR4, -R2.reuse ;  /* 0x0000000435d97c23 */ /* 0x100fe20008010802 */
[C---:B------:R-:W-:Y:S01]  /*162b0*/  FMUL.FTZ R53, R0.reuse, R153 ;  /* 0x0000009900357220 */ /* 0x040fe20000410000 */
[----:B------:R2:W-:Y:S01]  /*162c0*/  STL [R1+0x70], R100 ;  /* 0x0000706401007387 */ /* 0x0005e20000100800 */
[----:B------:R-:W-:Y:S01]  /*162d0*/  FMUL.FTZ R37, R0, R157 ;  /* 0x0000009d00257220 */ /* 0x000fe20000410000 */
[--C-:B------:R-:W-:Y:S01]  /*162e0*/  FFMA.FTZ R150, R224, UR4, -R2.reuse ;  /* 0x00000004e0967c23 */ /* 0x100fe20008010802 */
[--C-:B------:R-:W-:Y:S01]  /*162f0*/  FFMA.FTZ R151, R223, UR4, -R2.reuse ;  /* 0x00000004df977c23 */ /* 0x100fe20008010802 */
[----:B------:R4:W-:Y:S01]  /*16300*/  STL [R1+0x74], R97 ;  /* 0x0000746101007387 */ /* 0x0009e20000100800 */
[--C-:B------:R-:W-:Y:S01]  /*16310*/  FFMA.FTZ R230, R230, UR4, -R2.reuse ;  /* 0x00000004e6e67c23 */ /* 0x100fe20008010802 */
[--C-:B------:R-:W-:Y:S01]  /*16320*/  FFMA.FTZ R228, R228, UR4, -R2.reuse ;  /* 0x00000004e4e47c23 */ /* 0x100fe20008010802 */
[----:B------:R-:W-:Y:S01]  /*16330*/  FFMA.FTZ R229, R229, UR4, -R2 ;  /* 0x00000004e5e57c23 */ /* 0x000fe20008010802 */
[----:B------:R-:W-:Y:S02]  /*16340*/  IMAD.MOV.U32 R221, RZ, RZ, R96 ;  /* 0x000000ffffdd7224 */ /* 0x000fe400078e0060 */
[----:B------:R-:W-:Y:S02]  /*16350*/  IMAD.MOV.U32 R144, RZ, RZ, R85 ;  /* 0x000000ffff907224 */ /* 0x000fe400078e0055 */
[C---:B------:R-:W-:Y:S02]  /*16360*/  VIADD R96, R200.reuse, 0x58 ;  /* 0x00000058c8607836 */ /* 0x040fe40000000000 */
[----:B------:R-:W-:Y:S02]  /*16370*/  VIADD R85, R200, 0x41 ;  /* 0x00000041c8557836 */ /* 0x000fe40000000000 */
[----:B------:R-:W-:Y:S02]  /*16380*/  IMAD.MOV.U32 R224, RZ, RZ, R96 ;  /* 0x000000ffffe07224 */ /* 0x000fe400078e0060 */
[----:B------:R-:W-:Y:S01]  /*16390*/  IMAD.MOV.U32 R96, RZ, RZ, R85 ;  /* 0x000000ffff607224 */ /* 0x000fe200078e0055 */
[----:B------:R-:W-:Y:S01]  /*163a0*/  FSEL R85, R69, -INF , !P4 ;  /* 0xff80000045557808 */ /* 0x000fe20006000000 */
[----:B---3--:R-:W-:Y:S01]  /*163b0*/  FFMA.FTZ R80, R68, UR4, -R2 ;  /* 0x0000000444507c23 */ /* 0x008fe20008010802 */
[----:B------:R-:W-:Y:S01]  /*163c0*/  ISETP.GE.AND P4, PT, R215, R248, PT ;  /* 0x000000f8d700720c */ /* 0x000fe20003f86270 */
[----:B------:R-:W1:Y:S01]  /*163d0*/  LDL.LU R68, [R1+0xc] ;  /* 0x00000c0001447983 */ /* 0x000e620000300800 */
[----:B------:R-:W-:Y:S02]  /*163e0*/  IMAD.MOV.U32 R140, RZ, RZ, R84 ;  /* 0x000000ffff8c7224 */ /* 0x000fe400078e0054 */
[C---:B------:R-:W-:Y:S01]  /*163f0*/  VIADD R84, R200.reuse, 0x48 ;  /* 0x00000048c8547836 */ /* 0x040fe20000000000 */
[----:B------:R3:W-:Y:S01]  /*16400*/  STL [R1+0x78], R80 ;  /* 0x0000785001007387 */ /* 0x0007e20000100800 */
[C---:B--2---:R-:W-:Y:S02]  /*16410*/  VIADD R100, R200.reuse, 0x50 ;  /* 0x00000050c8647836 */ /* 0x044fe40000000000 */
[C---:B----4-:R-:W-:Y:S01]  /*16420*/  VIADD R97, R200.reuse, 0x49 ;  /* 0x00000049c8617836 */ /* 0x050fe20000000000 */
[----:B------:R2:W-:Y:S01]  /*16430*/  STL [R1+0x7c], R65 ;  /* 0x00007c4101007387 */ /* 0x0005e20000100800 */
[----:B------:R-:W-:Y:S02]  /*16440*/  VIADD R81, R200, 0x51 ;  /* 0x00000051c8517836 */ /* 0x000fe40000000000 */
[----:B------:R-:W-:Y:S02]  /*16450*/  IMAD.MOV.U32 R220, RZ, RZ, R97 ;  /* 0x000000ffffdc7224 */ /* 0x000fe400078e0061 */
[----:B------:R-:W-:Y:S02]  /*16460*/  IMAD.MOV.U32 R97, RZ, RZ, R84 ;  /* 0x000000ffff617224 */ /* 0x000fe400078e0054 */
[----:B------:R-:W-:Y:S02]  /*16470*/  IMAD.MOV.U32 R223, RZ, RZ, R100 ;  /* 0x000000ffffdf7224 */ /* 0x000fe400078e0064 */
[----:B------:R-:W-:Y:S01]  /*16480*/  IMAD.MOV.U32 R100, RZ, RZ, R81 ;  /* 0x000000ffff647224 */ /* 0x000fe200078e0051 */
[----:B------:R-:W-:Y:S01]  /*16490*/  FSEL R81, R8, -INF , !P3 ;  /* 0xff80000008517808 */ /* 0x000fe20005800000 */
[----:B------:R-:W-:Y:S01]  /*164a0*/  IMAD.MOV.U32 R222, RZ, RZ, R112 ;  /* 0x000000ffffde7224 */ /* 0x000fe200078e0070 */
[----:B------:R-:W-:Y:S01]  /*164b0*/  ISETP.GE.AND P3, PT, R214, R247, PT ;  /* 0x000000f7d600720c */ /* 0x000fe20003f66270 */
[----:B------:R-:W-:Y:S02]  /*164c0*/  IMAD.MOV.U32 R227, RZ, RZ, R101 ;  /* 0x000000ffffe37224 */ /* 0x000fe400078e0065 */
[----:B------:R-:W-:Y:S02]  /*164d0*/  IMAD.MOV.U32 R69, RZ, RZ, R96 ;  /* 0x000000ffff457224 */ /* 0x000fe400078e0060 */
[----:B------:R-:W-:Y:S02]  /*164e0*/  IMAD.MOV.U32 R8, RZ, RZ, R140 ;  /* 0x000000ffff087224 */ /* 0x000fe400078e008c */
[----:B---3--:R-:W-:Y:S01]  /*164f0*/  FFMA.FTZ R80, R64, UR4, -R2 ;  /* 0x0000000440507c23 */ /* 0x008fe20008010802 */
[C---:B------:R-:W-:Y:S01]  /*16500*/  FMUL.FTZ R64, R0.reuse, R148 ;  /* 0x0000009400407220 */ /* 0x040fe20000410000 */
[C---:B--2---:R-:W-:Y:S01]  /*16510*/  FMUL.FTZ R65, R0.reuse, R149 ;  /* 0x0000009500417220 */ /* 0x044fe20000410000 */
[----:B-1----:R-:W-:Y:S01]  /*16520*/  FFMA.FTZ R136, R0, R68, R225 ;  /* 0x0000004400887223 */ /* 0x002fe200000100e1 */
[----:B------:R-:W-:Y:S02]  /*16530*/  FSEL R68, R7, -INF , !P1 ;  /* 0xff80000007447808 */ /* 0x000fe40004800000 */
[----:B------:R-:W-:Y:S02]  /*16540*/  ISETP.GT.AND P1, PT, R244, R216, PT ;  /* 0x000000d8f400720c */ /* 0x000fe40003f24270 */
[----:B------:R-:W-:Y:S02]  /*16550*/  FSEL R7, R10, -INF , !P2 ;  /* 0xff8000000a077808 */ /* 0x000fe40005000000 */
[----:B------:R-:W-:Y:S02]  /*16560*/  FSEL R11, R11, -INF , !P1 ;  /* 0xff8000000b0b7808 */ /* 0x000fe40004800000 */
[-C--:B------:R-:W-:Y:S02]  /*16570*/  ISETP.GT.AND P1, PT, R244, R214.reuse, PT ;  /* 0x000000d6f400720c */ /* 0x080fe40003f24270 */
[----:B------:R-:W-:Y:S02]  /*16580*/  FSEL R0, R12, -INF , !P6 ;  /* 0xff8000000c007808 */ /* 0x000fe40007000000 */
[-C--:B------:R-:W-:Y:S02]  /*16590*/  ISETP.GT.AND P2, PT, R244, R215.reuse, PT ;  /* 0x000000d7f400720c */ /* 0x080fe40003f44270 */
[----:B------:R-:W-:Y:S02]  /*165a0*/  FSEL R12, R13, -INF , !P5 ;  /* 0xff8000000d0c7808 */ /* 0x000fe40006800000 */
[----:B------:R-:W-:Y:S02]  /*165b0*/  ISETP.GT.AND P5, PT, R246, R214, PT ;  /* 0x000000d6f600720c */ /* 0x000fe40003fa4270 */
[----:B------:R-:W-:Y:S02]  /*165c0*/  FSEL R15, R15, -INF , !P1 ;  /* 0xff8000000f0f7808 */ /* 0x000fe40004800000 */
[----:B------:R-:W-:Y:S02]  /*165d0*/  FSEL R14, R14, -INF , !P2 ;  /* 0xff8000000e0e7808 */ /* 0x000fe40005000000 */
[CC--:B------:R-:W-:Y:S02]  /*165e0*/  ISETP.GT.AND P1, PT, R246.reuse, R212.reuse, PT ;  /* 0x000000d4f600720c */ /* 0x0c0fe40003f24270 */
[C---:B------:R-:W-:Y:S02]  /*165f0*/  ISETP.GT.AND P6, PT, R246.reuse, R215, PT ;  /* 0x000000d7f600720c */ /* 0x040fe40003fc4270 */
[-C--:B------:R-:W-:Y:S02]  /*16600*/  ISETP.GT.AND P2, PT, R246, R213.reuse, PT ;  /* 0x000000d5f600720c */ /* 0x080fe40003f44270 */
[----:B------:R-:W-:Y:S02]  /*16610*/  FSEL R2, R19, -INF , !P5 ;  /* 0xff80000013027808 */ /* 0x000fe40006800000 */
[-C--:B------:R-:W-:Y:S02]  /*16620*/  ISETP.GT.AND P5, PT, R245, R212.reuse, PT ;  /* 0x000000d4f500720c */ /* 0x080fe40003fa4270 */
[----:B------:R-:W-:Y:S02]  /*16630*/  FSEL R23, R23, -INF , !P1 ;  /* 0xff80000017177808 */ /* 0x000fe40004800000 */
[----:B------:R-:W-:Y:S02]  /*16640*/  FSEL R6, R18, -INF , !P6 ;  /* 0xff80000012067808 */ /* 0x000fe40007000000 */
[----:B------:R-:W-:Y:S02]  /*16650*/  ISETP.GT.AND P1, PT, R244, R212, PT ;  /* 0x000000d4f400720c */ /* 0x000fe40003f24270 */
[----:B------:R-:W-:Y:S02]  /*16660*/  FSEL R116, R22, -INF , !P2 ;  /* 0xff80000016747808 */ /* 0x000fe40005000000 */
[-C--:B------:R-:W-:Y:S02]  /*16670*/  ISETP.GT.AND P6, PT, R245, R213.reuse, PT ;  /* 0x000000d5f500720c */ /* 0x080fe40003fc4270 */
[----:B------:R-:W-:Y:S02]  /*16680*/  ISETP.GT.AND P2, PT, R244, R213, PT ;  /* 0x000000d5f400720c */ /* 0x000fe40003f44270 */
[----:B------:R-:W-:Y:S02]  /*16690*/  FSEL R25, R25, -INF , !P5 ;  /* 0xff80000019197808 */ /* 0x000fe40006800000 */
[-C--:B------:R-:W-:Y:S02]  /*166a0*/  ISETP.GT.AND P5, PT, R245, R210.reuse, PT ;  /* 0x000000d2f500720c */ /* 0x080fe40003fa4270 */
[----:B------:R-:W-:Y:S02]  /*166b0*/  FSEL R27, R27, -INF , !P1 ;  /* 0xff8000001b1b7808 */ /* 0x000fe40004800000 */
[----:B------:R-:W-:Y:S02]  /*166c0*/  FSEL R24, R24, -INF , !P6 ;  /* 0xff80000018187808 */ /* 0x000fe40007000000 */
[----:B------:R-:W-:Y:S02]  /*166d0*/  FSEL R26, R26, -INF , !P2 ;  /* 0xff8000001a1a7808 */ /* 0x000fe40005000000 */
[CC--:B------:R-:W-:Y:S02]  /*166e0*/  ISETP.GT.AND P1, PT, R244.reuse, R210.reuse, PT ;  /* 0x000000d2f400720c */ /* 0x0c0fe40003f24270 */
[-C--:B------:R-:W-:Y:S02]  /*166f0*/  ISETP.GT.AND P6, PT, R245, R211.reuse, PT ;  /* 0x000000d3f500720c */ /* 0x080fe40003fc4270 */
[-C--:B------:R-:W-:Y:S02]  /*16700*/  ISETP.GT.AND P2, PT, R244, R211.reuse, PT ;  /* 0x000000d3f400720c */ /* 0x080fe40003f44270 */
[----:B------:R-:W-:Y:S02]  /*16710*/  FSEL R29, R29, -INF , !P5 ;  /* 0xff8000001d1d7808 */ /* 0x000fe40006800000 */
[----:B------:R-:W-:Y:S02]  /*16720*/  ISETP.GT.AND P5, PT, R246, R210, PT ;  /* 0x000000d2f600720c */ /* 0x000fe40003fa4270 */
[----:B------:R-:W-:Y:S02]  /*16730*/  FSEL R31, R31, -INF , !P1 ;  /* 0xff8000001f1f7808 */ /* 0x000fe40004800000 */
        /* <DEDUP_REMOVED lines=8> */
[----:B------:R-:W-:Y:S02]  /*167c0*/  ISETP.GT.AND P1, PT, R244, R208, PT ;  /* 0x000000d0f400720c */ /* 0x000fe40003f24270 */
[----:B------:R-:W-:Y:S02]  /*167d0*/  FSEL R34, R34, -INF , !P6 ;  /* 0xff80000022227808 */ /* 0x000fe40007000000 */
        /* <DEDUP_REMOVED lines=12> */
[C---:B------:R-:W-:Y:S02]  /*168a0*/  ISETP.GT.AND P5, PT, R246.reuse, R206, PT ;  /* 0x000000cef600720c */ /* 0x040fe40003fa4270 */
[----:B------:R-:W-:Y:S02]  /*168b0*/  FSEL R47, R47, -INF , !P1 ;  /* 0xff8000002f2f7808 */ /* 0x000fe40004800000 */
[-C--:B------:R-:W-:Y:S02]  /*168c0*/  ISETP.GT.AND P1, PT, R246, R204.reuse, PT ;  /* 0x000000ccf600720c */ /* 0x080fe40003f24270 */
[----:B------:R-:W-:Y:S02]  /*168d0*/  FSEL R44, R44, -INF , !P6 ;  /* 0xff8000002c2c7808 */ /* 0x000fe40007000000 */
[----:B------:R-:W-:Y:S02]  /*168e0*/  FSEL R46, R46, -INF , !P2 ;  /* 0xff8000002e2e7808 */ /* 0x000fe40005000000 */
        /* <DEDUP_REMOVED lines=54> */
[----:B------:R-:W-:Y:S02]  /*16c50*/  FSEL R86, R86, -INF , !P2 ;  /* 0xff80000056567808 */ /* 0x000fe40005000000 */
[C---:B------:R-:W-:Y:S02]  /*16c60*/  ISETP.GT.AND P1, PT, R244.reuse, R100, PT ;  /* 0x00000064f400720c */ /* 0x040fe40003f24270 */
[-C--:B------:R-:W-:Y:S02]  /*16c70*/  ISETP.GT.AND P6, PT, R245, R223.reuse, PT ;  /* 0x000000dff500720c */ /* 0x080fe40003fc4270 */
[----:B------:R-:W-:Y:S02]  /*16c80*/  ISETP.GT.AND P2, PT, R244, R223, PT ;  /* 0x000000dff400720c */ /* 0x000fe40003f44270 */
        /* <DEDUP_REMOVED lines=9> */
[----:B------:R-:W-:Y:S02]  /*16d20*/  ISETP.GT.AND P5, PT, R246, R252, PT ;  /* 0x000000fcf600720c */ /* 0x000fe40003fa4270 */
[----:B------:R-:W-:Y:S02]  /*16d30*/  FSEL R95, R95, -INF , !P1 ;  /* 0xff8000005f5f7808 */ /* 0x000fe40004800000 */
[----:B------:R-:W-:Y:S02]  /*16d40*/  FSEL R92, R92, -INF , !P6 ;  /* 0xff8000005c5c7808 */ /* 0x000fe40007000000 */
[----:B------:R-:W-:Y:S02]  /*16d50*/  FSEL R94, R94, -INF , !P2 ;  /* 0xff8000005e5e7808 */ /* 0x000fe40005000000 */
[C---:B------:R-:W-:Y:S02]  /*16d60*/  ISETP.GT.AND P1, PT, R246.reuse, R231, PT ;  /* 0x000000e7f600720c */ /* 0x040fe40003f24270 */
[C---:B------:R-:W-:Y:S02]  /*16d70*/  ISETP.GT.AND P6, PT, R246.reuse, R224, PT ;  /* 0x000000e0f600720c */ /* 0x040fe40003fc4270 */
        /* <DEDUP_REMOVED lines=29> */
[----:B------:R-:W-:Y:S02]  /*16f50*/  ISETP.GT.AND P1, PT, R244, R144, PT ;  /* 0x00000090f400720c */ /* 0x000fe40003f24270 */
[----:B------:R-:W-:Y:S02]  /*16f60*/  FSEL R114, R114, -INF , !P6 ;  /* 0xff80000072727808 */ /* 0x000fe40007000000 */
[-C--:B------:R-:W-:Y:S02]  /*16f70*/  ISETP.GT.AND P6, PT, R245, R140.reuse, PT ;  /* 0x0000008cf500720c */ /* 0x080fe40003fc4270 */
[----:B------:R-:W-:Y:S01]  /*16f80*/  ISETP.GT.AND P2, PT, R244, R140, PT ;  /* 0x0000008cf400720c */ /* 0x000fe20003f44270 */
[----:B------:R-:W-:Y:S01]  /*16f90*/  IMAD.MOV.U32 R140, RZ, RZ, R218 ;  /* 0x000000ffff8c7224 */ /* 0x000fe200078e00da */
        /* <DEDUP_REMOVED lines=9> */
[----:B------:R-:W-:Y:S02]  /*17030*/  ISETP.GE.AND P5, PT, R216, R247, PT ;  /* 0x000000f7d800720c */ /* 0x000fe40003fa6270 */
[----:B------:R-:W-:Y:S02]  /*17040*/  FSEL R127, R127, -INF , !P1 ;  /* 0xff8000007f7f7808 */ /* 0x000fe40004800000 */
[----:B------:R-:W-:Y:S02]  /*17050*/  ISETP.GT.AND P1, PT, R246, R227, PT ;  /* 0x000000e3f600720c */ /* 0x000fe40003f24270 */
[----:B------:R-:W-:Y:S02]  /*17060*/  FSEL R124, R124, -INF , !P6 ;  /* 0xff8000007c7c7808 */ /* 0x000fe40007000000 */
[----:B------:R-:W-:Y:S02]  /*17070*/  FSEL R126, R126, -INF , !P2 ;  /* 0xff8000007e7e7808 */ /* 0x000fe40005000000 */
[----:B------:R-:W-:Y:S02]  /*17080*/  ISETP.GE.AND P2, PT, R216, R249, PT ;  /* 0x000000f9d800720c */ /* 0x000fe40003f46270 */
[----:B------:R-:W-:Y:S02]  /*17090*/  ISETP.GT.AND P6, PT, R246, R222, PT ;  /* 0x000000def600720c */ /* 0x000fe40003fc4270 */
[----:B------:R-:W-:Y:S01]  /*170a0*/  FSEL R10, R9, -INF , !P5 ;  /* 0xff800000090a7808 */ /* 0x000fe20006800000 */
[----:B------:R-:W-:Y:S01]  /*170b0*/  IMAD.MOV.U32 R9, RZ, RZ, R226 ;  /* 0x000000ffff097224 */ /* 0x000fe200078e00e2 */
[-C--:B------:R-:W-:Y:S02]  /*170c0*/  ISETP.GE.AND P5, PT, R214, R248.reuse, PT ;  /* 0x000000f8d600720c */ /* 0x080fe40003fa6270 */
[----:B------:R-:W-:Y:S02]  /*170d0*/  FSEL R130, R130, -INF , !P1 ;  /* 0xff80000082827808 */ /* 0x000fe40004800000 */
[-C--:B------:R-:W-:Y:S01]  /*170e0*/  ISETP.GE.AND P1, PT, R216, R248.reuse, PT ;  /* 0x000000f8d800720c */ /* 0x080fe20003f26270 */
[----:B------:R-:W-:Y:S01]  /*170f0*/  IMAD.MOV.U32 R216, RZ, RZ, R97 ;  /* 0x000000ffffd87224 */ /* 0x000fe200078e0061 */
[----:B------:R-:W-:Y:S02]  /*17100*/  FSEL R131, R131, -INF , !P6 ;  /* 0xff80000083837808 */ /* 0x000fe40007000000 */
[----:B------:R-:W-:Y:S01]  /*17110*/  FSEL R18, R68, -INF , !P2 ;  /* 0xff80000044127808 */ /* 0x000fe20005000000 */
[----:B------:R-:W-:Y:S01]  /*17120*/  IMAD.MOV.U32 R68, RZ, RZ, R221 ;  /* 0x000000ffff447224 */ /* 0x000fe200078e00dd */
[C---:B------:R-:W-:Y:S02]  /*17130*/  ISETP.GE.AND P6, PT, R215.reuse, R247, PT ;  /* 0x000000f7d700720c */ /* 0x040fe40003fc6270 */
[----:B------:R-:W-:Y:S02]  /*17140*/  ISETP.GE.AND P2, PT, R215, R249, PT ;  /* 0x000000f9d700720c */ /* 0x000fe40003f46270 */
[----:B------:R-:W-:Y:S02]  /*17150*/  FSEL R15, R15, -INF , !P5 ;  /* 0xff8000000f0f7808 */ /* 0x000fe40006800000 */
[-C--:B------:R-:W-:Y:S02]  /*17160*/  ISETP.GE.AND P5, PT, R212, R247.reuse, PT ;  /* 0x000000f7d400720c */ /* 0x080fe40003fa6270 */
[----:B------:R-:W-:Y:S02]  /*17170*/  FSEL R13, R11, -INF , !P1 ;  /* 0xff8000000b0d7808 */ /* 0x000fe40004800000 */
[----:B------:R-:W-:Y:S01]  /*17180*/  FSEL R84, R7, -INF , !P0 ;  /* 0xff80000007547808 */ /* 0x000fe20004000000 */
[----:B------:R-:W-:Y:S01]  /*17190*/  IMAD.MOV.U32 R7, RZ, RZ, R224 ;  /* 0x000000ffff077224 */ /* 0x000fe200078e00e0 */
[----:B------:R-:W-:Y:S02]  /*171a0*/  FSEL R14, R14, -INF , !P4 ;  /* 0xff8000000e0e7808 */ /* 0x000fe40006000000 */
[----:B------:R-:W-:Y:S02]  /*171b0*/  FSEL R19, R6, -INF , !P2 ;  /* 0xff80000006137808 */ /* 0x000fe40005000000 */
[----:B------:R-:W-:Y:S02]  /*171c0*/  FSEL R11, R0, -INF , !P6 ;  /* 0xff800000000b7808 */ /* 0x000fe40007000000 */
[C---:B------:R-:W-:Y:S02]  /*171d0*/  ISETP.GE.AND P6, PT, R213.reuse, R247, PT ;  /* 0x000000f7d500720c */ /* 0x040fe40003fc6270 */
[CC--:B------:R-:W-:Y:S02]  /*171e0*/  ISETP.GE.AND P4, PT, R212.reuse, R249.reuse, PT ;  /* 0x000000f9d400720c */ /* 0x0c0fe40003f86270 */
[-C--:B------:R-:W-:Y:S02]  /*171f0*/  ISETP.GE.AND P2, PT, R212, R248.reuse, PT ;  /* 0x000000f8d400720c */ /* 0x080fe40003f46270 */
[-C--:B------:R-:W-:Y:S01]  /*17200*/  ISETP.GE.AND P0, PT, R214, R249.reuse, PT ;  /* 0x000000f9d600720c */ /* 0x080fe20003f06270 */
[----:B------:R-:W-:Y:S01]  /*17210*/  IMAD.MOV.U32 R214, RZ, RZ, R100 ;  /* 0x000000ffffd67224 */ /* 0x000fe200078e0064 */
[----:B------:R-:W-:Y:S02]  /*17220*/  ISETP.GE.AND P1, PT, R213, R249, PT ;  /* 0x000000f9d500720c */ /* 0x000fe40003f26270 */
[----:B------:R-:W-:Y:S01]  /*17230*/  FSEL R97, R25, -INF , !P5 ;  /* 0xff80000019617808 */ /* 0x000fe20006800000 */
[----:B------:R-:W-:Y:S01]  /*17240*/  IMAD.MOV.U32 R25, RZ, RZ, R8 ;  /* 0x000000ffff197224 */ /* 0x000fe200078e0008 */
[----:B------:R-:W-:Y:S02]  /*17250*/  FSEL R12, R12, -INF , !P3 ;  /* 0xff8000000c0c7808 */ /* 0x000fe40005800000 */
[-C--:B------:R-:W-:Y:S02]  /*17260*/  ISETP.GE.AND P5, PT, R210, R248.reuse, PT ;  /* 0x000000f8d200720c */ /* 0x080fe40003fa6270 */
[-C--:B------:R-:W-:Y:S02]  /*17270*/  ISETP.GE.AND P3, PT, R213, R248.reuse, PT ;  /* 0x000000f8d500720c */ /* 0x080fe40003f66270 */
[----:B------:R-:W-:Y:S02]  /*17280*/  FSEL R129, R23, -INF , !P4 ;  /* 0xff80000017817808 */ /* 0x000fe40006000000 */
[----:B------:R-:W-:Y:S02]  /*17290*/  FSEL R96, R24, -INF , !P6 ;  /* 0xff80000018607808 */ /* 0x000fe40007000000 */
[----:B------:R-:W-:Y:S02]  /*172a0*/  FSEL R112, R27, -INF , !P2 ;  /* 0xff8000001b707808 */ /* 0x000fe40005000000 */
[----:B------:R-:W-:Y:S02]  /*172b0*/  FSEL R22, R2, -INF , !P0 ;  /* 0xff80000002167808 */ /* 0x000fe40004000000 */
[----:B------:R-:W-:Y:S02]  /*172c0*/  FSEL R116, R116, -INF , !P1 ;  /* 0xff80000074747808 */ /* 0x000fe40004800000 */
[CC--:B------:R-:W-:Y:S02]  /*172d0*/  ISETP.GE.AND P0, PT, R211.reuse, R247.reuse, PT ;  /* 0x000000f7d300720c */ /* 0x0c0fe40003f06270 */
[----:B------:R-:W-:Y:S02]  /*172e0*/  ISETP.GE.AND P6, PT, R210, R247, PT ;  /* 0x000000f7d200720c */ /* 0x000fe40003fc6270 */
[CC--:B------:R-:W-:Y:S02]  /*172f0*/  ISETP.GE.AND P1, PT, R211.reuse, R248.reuse, PT ;  /* 0x000000f8d300720c */ /* 0x0c0fe40003f26270 */
[-C--:B------:R-:W-:Y:S02]  /*17300*/  ISETP.GE.AND P4, PT, R211, R249.reuse, PT ;  /* 0x000000f9d300720c */ /* 0x080fe40003f86270 */
[-C--:B------:R-:W-:Y:S02]  /*17310*/  ISETP.GE.AND P2, PT, R209, R249.reuse, PT ;  /* 0x000000f9d100720c */ /* 0x080fe40003f46270 */
[----:B------:R-:W-:Y:S01]  /*17320*/  FSEL R113, R26, -INF , !P3 ;  /* 0xff8000001a717808 */ /* 0x000fe20005800000 */
[----:B------:R-:W-:Y:S01]  /*17330*/  IMAD.SHL.U32 R26, R240, 0x8, RZ ;  /* 0x00000008f01a7824 */ /* 0x000fe200078e00ff */
[----:B------:R-:W-:Y:S02]  /*17340*/  FSEL R141, R31, -INF , !P5 ;  /* 0xff8000001f8d7808 */ /* 0x000fe40006800000 */
[----:B------:R-:W-:Y:S02]  /*17350*/  ISETP.GE.AND P3, PT, R210, R249, PT ;  /* 0x000000f9d200720c */ /* 0x000fe40003f66270 */
[-C--:B------:R-:W-:Y:S01]  /*17360*/  ISETP.GE.AND P5, PT, R208, R247.reuse, PT ;  /* 0x000000f7d000720c */ /* 0x080fe20003fa6270 */
[----:B------:R-:W-:Y:S01]  /*17370*/  STL [R1+0xb0], R26 ;  /* 0x0000b01a01007387 */ /* 0x000fe20000100800 */
[----:B------:R-:W-:Y:S02]  /*17380*/  FSEL R100, R28, -INF , !P0 ;  /* 0xff8000001c647808 */ /* 0x000fe40004000000 */
[----:B------:R-:W-:Y:S02]  /*17390*/  FSEL R101, R29, -INF , !P6 ;  /* 0xff8000001d657808 */ /* 0x000fe40007000000 */
[----:B------:R-:W-:Y:S02]  /*173a0*/  FSEL R137, R30, -INF , !P1 ;  /* 0xff8000001e897808 */ /* 0x000fe40004800000 */
[----:B------:R-:W-:Y:S02]  /*173b0*/  FSEL R160, R38, -INF , !P2 ;  /* 0xff80000026a07808 */ /* 0x000fe40005000000 */
[----:B------:R-:W-:Y:S02]  /*173c0*/  FSEL R128, R34, -INF , !P4 ;  /* 0xff80000022807808 */ /* 0x000fe40006000000 */
[CC--:B------:R-:W-:Y:S02]  /*173d0*/  ISETP.GE.AND P6, PT, R209.reuse, R248.reuse, PT ;  /* 0x000000f8d100720c */ /* 0x0c0fe40003fc6270 */
[CC--:B------:R-:W-:Y:S02]  /*173e0*/  ISETP.GE.AND P4, PT, R208.reuse, R248.reuse, PT ;  /* 0x000000f8d000720c */ /* 0x0c0fe40003f86270 */
[----:B------:R-:W-:Y:S02]  /*173f0*/  ISETP.GE.AND P0, PT, R209, R247, PT ;  /* 0x000000f7d100720c */ /* 0x000fe40003f06270 */
[----:B------:R-:W-:Y:S02]  /*17400*/  ISETP.GE.AND P1, PT, R208, R249, PT ;  /* 0x000000f9d000720c */ /* 0x000fe40003f26270 */
[-C--:B------:R-:W-:Y:S02]  /*17410*/  ISETP.GE.AND P2, PT, R207, R248.reuse, PT ;  /* 0x000000f8cf00720c */ /* 0x080fe40003f46270 */
[----:B------:R-:W-:Y:S02]  /*17420*/  FSEL R148, R41, -INF , !P5 ;  /* 0xff80000029947808 */ /* 0x000fe40006800000 */
        /* <DEDUP_REMOVED lines=8> */
[C---:B------:R-:W-:Y:S01]  /*174b0*/  ISETP.GE.AND P0, PT, R206.reuse, R247, PT ;  /* 0x000000f7ce00720c */ /* 0x040fe20003f06270 */
[----:B------:R-:W-:Y:S01]  /*174c0*/  MUFU.EX2 R46, R229 ;  /* 0x000000e5002e7308 */ /* 0x000fe20000000800 */
[-C--:B------:R-:W-:Y:S02]  /*174d0*/  ISETP.GE.AND P6, PT, R206, R249.reuse, PT ;  /* 0x000000f9ce00720c */ /* 0x080fe40003fc6270 */
[-C--:B------:R-:W-:Y:S02]  /*174e0*/  ISETP.GE.AND P2, PT, R204, R249.reuse, PT ;  /* 0x000000f9cc00720c */ /* 0x080fe40003f46270 */
[-C--:B------:R-:W-:Y:S02]  /*174f0*/  ISETP.GE.AND P1, PT, R207, R249.reuse, PT ;  /* 0x000000f9cf00720c */ /* 0x080fe40003f26270 */
[----:B------:R-:W-:Y:S02]  /*17500*/  ISETP.GE.AND P4, PT, R205, R249, PT ;  /* 0x000000f9cd00720c */ /* 0x000fe40003f86270 */
        /* <DEDUP_REMOVED lines=9> */
[-C--:B------:R-:W-:Y:S02]  /*175a0*/  ISETP.GE.AND P0, PT, R205, R248.reuse, PT ;  /* 0x000000f8cd00720c */ /* 0x080fe40003f06270 */
[-C--:B------:R-:W-:Y:S02]  /*175b0*/  ISETP.GE.AND P1, PT, R204, R248.reuse, PT ;  /* 0x000000f8cc00720c */ /* 0x080fe40003f26270 */
[C---:B------:R-:W-:Y:S02]  /*175c0*/  ISETP.GE.AND P6, PT, R203.reuse, R247, PT ;  /* 0x000000f7cb00720c */ /* 0x040fe40003fc6270 */
[CC--:B------:R-:W-:Y:S02]  /*175d0*/  ISETP.GE.AND P4, PT, R203.reuse, R248.reuse, PT ;  /* 0x000000f8cb00720c */ /* 0x0c0fe40003f86270 */
[----:B------:R-:W-:Y:S02]  /*175e0*/  ISETP.GE.AND P2, PT, R203, R249, PT ;  /* 0x000000f9cb00720c */ /* 0x000fe40003f46270 */
[----:B------:R-:W-:Y:S02]  /*175f0*/  FSEL R204, R56, -INF , !P3 ;  /* 0xff80000038cc7808 */ /* 0x000fe40005800000 */
[----:B------:R-:W-:Y:S02]  /*17600*/  FSEL R203, R57, -INF , !P5 ;  /* 0xff80000039cb7808 */ /* 0x000fe40006800000 */
[C---:B------:R-:W-:Y:S02]  /*17610*/  ISETP.GE.AND P3, PT, R202.reuse, R247, PT ;  /* 0x000000f7ca00720c */ /* 0x040fe40003f66270 */
[-C--:B------:R-:W-:Y:S02]  /*17620*/  ISETP.GE.AND P5, PT, R202, R248.reuse, PT ;  /* 0x000000f8ca00720c */ /* 0x080fe40003fa6270 */
[----:B------:R-:W-:Y:S02]  /*17630*/  FSEL R206, R58, -INF , !P0 ;  /* 0xff8000003ace7808 */ /* 0x000fe40004000000 */
[----:B------:R-:W-:Y:S02]  /*17640*/  ISETP.GE.AND P0, PT, R202, R249, PT ;  /* 0x000000f9ca00720c */ /* 0x000fe40003f06270 */
[----:B------:R-:W-:Y:S02]  /*17650*/  FSEL R205, R61, -INF , !P3 ;  /* 0xff8000003dcd7808 */ /* 0x000fe40005800000 */
[----:B------:R-:W-:Y:S02]  /*17660*/  FSEL R211, R63, -INF , !P5 ;  /* 0xff8000003fd37808 */ /* 0x000fe40006800000 */
[----:B------:R-:W-:Y:S02]  /*17670*/  FSEL R202, R60, -INF , !P6 ;  /* 0xff8000003cca7808 */ /* 0x000fe40007000000 */
[----:B------:R-:W-:Y:S02]  /*17680*/  FSEL R210, R59, -INF , !P1 ;  /* 0xff8000003bd27808 */ /* 0x000fe40004800000 */
[----:B------:R-:W-:Y:S02]  /*17690*/  FSEL R212, R62, -INF , !P4 ;  /* 0xff8000003ed47808 */ /* 0x000fe40006000000 */
[CC--:B------:R-:W-:Y:S02]  /*176a0*/  ISETP.GE.AND P6, PT, R201.reuse, R247.reuse, PT ;  /* 0x000000f7c900720c */ /* 0x0c0fe40003fc6270 */
[-C--:B------:R-:W-:Y:S02]  /*176b0*/  ISETP.GE.AND P3, PT, R201, R248.reuse, PT ;  /* 0x000000f8c900720c */ /* 0x080fe40003f66270 */
[----:B------:R-:W-:Y:S02]  /*176c0*/  FSEL R207, R66, -INF , !P2 ;  /* 0xff80000042cf7808 */ /* 0x000fe40005000000 */
[----:B------:R-:W-:Y:S02]  /*176d0*/  ISETP.GE.AND P5, PT, R69, R247, PT ;  /* 0x000000f74500720c */ /* 0x000fe40003fa6270 */
[-C--:B------:R-:W-:Y:S02]  /*176e0*/  ISETP.GE.AND P1, PT, R201, R249.reuse, PT ;  /* 0x000000f9c900720c */ /* 0x080fe40003f26270 */
[CC--:B------:R-:W-:Y:S02]  /*176f0*/  ISETP.GE.AND P2, PT, R69.reuse, R248.reuse, PT ;  /* 0x000000f84500720c */ /* 0x0c0fe40003f46270 */
[-C--:B------:R-:W-:Y:S01]  /*17700*/  ISETP.GE.AND P4, PT, R69, R249.reuse, PT ;  /* 0x000000f94500720c */ /* 0x080fe20003f86270 */
[----:B------:R-:W-:Y:S01]  /*17710*/  IMAD.MOV.U32 R69, RZ, RZ, R144 ;  /* 0x000000ffff457224 */ /* 0x000fe200078e0090 */
[----:B------:R-:W-:Y:S01]  /*17720*/  FSEL R201, R67, -INF , !P0 ;  /* 0xff80000043c97808 */ /* 0x000fe20004000000 */
[----:B------:R-:W-:Y:S01]  /*17730*/  IMAD.MOV.U32 R144, RZ, RZ, R219 ;  /* 0x000000ffff907224 */ /* 0x000fe200078e00db */
[----:B------:R-:W-:Y:S01]  /*17740*/  FSEL R221, R74, -INF , !P3 ;  /* 0xff8000004add7808 */ /* 0x000fe20005800000 */
[----:B------:R1:W-:Y:S01]  /*17750*/  MUFU.EX2 R67, R228 ;  /* 0x000000e400437308 */ /* 0x0003e20000000800 */
[----:B------:R-:W-:Y:S02]  /*17760*/  FSEL R215, R72, -INF , !P6 ;  /* 0xff80000048d77808 */ /* 0x000fe40007000000 */
[----:B------:R-:W-:Y:S02]  /*17770*/  FSEL R219, R73, -INF , !P5 ;  /* 0xff80000049db7808 */ /* 0x000fe40006800000 */
[----:B------:R-:W-:Y:S02]  /*17780*/  ISETP.GE.AND P3, PT, R220, R249, PT ;  /* 0x000000f9dc00720c */ /* 0x000fe40003f66270 */
[-C--:B------:R-:W-:Y:S02]  /*17790*/  ISETP.GE.AND P0, PT, R216, R247.reuse, PT ;  /* 0x000000f7d800720c */ /* 0x080fe40003f06270 */
[----:B------:R-:W-:Y:S02]  /*177a0*/  FSEL R224, R70, -INF , !P1 ;  /* 0xff80000046e07808 */ /* 0x000fe40004800000 */
[C---:B------:R-:W-:Y:S02]  /*177b0*/  ISETP.GE.AND P6, PT, R220.reuse, R247, PT ;  /* 0x000000f7dc00720c */ /* 0x040fe40003fc6270 */
[-C--:B------:R-:W-:Y:S02]  /*177c0*/  ISETP.GE.AND P5, PT, R220, R248.reuse, PT ;  /* 0x000000f8dc00720c */ /* 0x080fe40003fa6270 */
[----:B------:R-:W-:Y:S02]  /*177d0*/  FSEL R220, R75, -INF , !P2 ;  /* 0xff8000004bdc7808 */ /* 0x000fe40005000000 */
[CC--:B------:R-:W-:Y:S02]  /*177e0*/  ISETP.GE.AND P1, PT, R216.reuse, R248.reuse, PT ;  /* 0x000000f8d800720c */ /* 0x0c0fe40003f26270 */
[----:B------:R-:W-:Y:S02]  /*177f0*/  FSEL R226, R71, -INF , !P4 ;  /* 0xff80000047e27808 */ /* 0x000fe40006000000 */
[-C--:B------:R-:W-:Y:S01]  /*17800*/  ISETP.GE.AND P4, PT, R216, R249.reuse, PT ;  /* 0x000000f9d800720c */ /* 0x080fe20003f86270 */
[----:B------:R-:W-:Y:S01]  /*17810*/  IMAD.MOV.U32 R216, RZ, RZ, R217 ;  /* 0x000000ffffd87224 */ /* 0x000fe200078e00d9 */
[----:B------:R-:W-:Y:S02]  /*17820*/  ISETP.GE.AND P2, PT, R223, R249, PT ;  /* 0x000000f9df00720c */ /* 0x000fe40003f46270 */
[----:B------:R-:W-:Y:S02]  /*17830*/  FSEL R217, R76, -INF , !P0 ;  /* 0xff8000004cd97808 */ /* 0x000fe40004000000 */
[----:B------:R-:W-:Y:S01]  /*17840*/  FSEL R218, R77, -INF , !P6 ;  /* 0xff8000004dda7808 */ /* 0x000fe20007000000 */
[----:B------:R-:W2:Y:S01]  /*17850*/  MUFU.EX2 R76, R230 ;  /* 0x000000e6004c7308 */ /* 0x000ea20000000800 */
[CC--:B------:R-:W-:Y:S02]  /*17860*/  ISETP.GE.AND P0, PT, R223.reuse, R247.reuse, PT ;  /* 0x000000f7df00720c */ /* 0x0c0fe40003f06270 */
[-C--:B------:R-:W-:Y:S02]  /*17870*/  ISETP.GE.AND P6, PT, R223, R248.reuse, PT ;  /* 0x000000f8df00720c */ /* 0x080fe40003fc6270 */
[----:B------:R-:W-:Y:S02]  /*17880*/  FSEL R62, R78, -INF , !P1 ;  /* 0xff8000004e3e7808 */ /* 0x000fe40004800000 */
[----:B------:R-:W-:Y:S02]  /*17890*/  FSEL R66, R79, -INF , !P5 ;  /* 0xff8000004f427808 */ /* 0x000fe40006800000 */
[----:B------:R-:W-:Y:S02]  /*178a0*/  ISETP.GE.AND P5, PT, R214, R247, PT ;  /* 0x000000f7d600720c */ /* 0x000fe40003fa6270 */
[----:B------:R-:W-:Y:S02]  /*178b0*/  FSEL R223, R82, -INF , !P4 ;  /* 0xff80000052df7808 */ /* 0x000fe40006000000 */
[----:B------:R-:W-:Y:S02]  /*178c0*/  FSEL R28, R86, -INF , !P2 ;  /* 0xff800000561c7808 */ /* 0x000fe40005000000 */
[C---:B------:R-:W-:Y:S02]  /*178d0*/  ISETP.GE.AND P1, PT, R214.reuse, R249, PT ;  /* 0x000000f9d600720c */ /* 0x040fe40003f26270 */
[-C--:B------:R-:W-:Y:S02]  /*178e0*/  ISETP.GE.AND P4, PT, R214, R248.reuse, PT ;  /* 0x000000f8d600720c */ /* 0x080fe40003f86270 */
[-C--:B------:R-:W-:Y:S02]  /*178f0*/  ISETP.GE.AND P2, PT, R7, R248.reuse, PT ;  /* 0x000000f80700720c */ /* 0x080fe40003f46270 */
[----:B------:R-:W-:Y:S02]  /*17900*/  FMNMX3.FTZ R0, R132, R81, R10, !PT ;  /* 0x0000005184007276 */ /* 0x000fe4000781000a */
[----:B------:R-:W-:Y:S02]  /*17910*/  FSEL R40, R83, -INF , !P3 ;  /* 0xff80000053287808 */ /* 0x000fe40005800000 */
[----:B------:R-:W-:Y:S02]  /*17920*/  FSEL R6, R88, -INF , !P0 ;  /* 0xff80000058067808 */ /* 0x000fe40004000000 */
[----:B------:R-:W-:Y:S01]  /*17930*/  FSEL R54, R89, -INF , !P5 ;  /* 0xff80000059367808 */ /* 0x000fe20006800000 */
[----:B-1----:R-:W-:Y:S01]  /*17940*/  IMAD.MOV.U32 R228, RZ, RZ, R40 ;  /* 0x000000ffffe47224 */ /* 0x002fe200078e0028 */
[----:B------:R-:W-:Y:S02]  /*17950*/  FSEL R213, R87, -INF , !P1 ;  /* 0xff80000057d57808 */ /* 0x000fe40004800000 */
[----:B------:R-:W-:Y:S02]  /*17960*/  FSEL R24, R90, -INF , !P6 ;  /* 0xff8000005a187808 */ /* 0x000fe40007000000 */
[----:B------:R-:W-:Y:S02]  /*17970*/  FSEL R23, R91, -INF , !P4 ;  /* 0xff8000005b177808 */ /* 0x000fe40006000000 */
[----:B------:R-:W-:Y:S02]  /*17980*/  FSEL R8, R94, -INF , !P2 ;  /* 0xff8000005e087808 */ /* 0x000fe40005000000 */
[CC--:B------:R-:W-:Y:S02]  /*17990*/  ISETP.GE.AND P3, PT, R7.reuse, R247.reuse, PT ;  /* 0x000000f70700720c */ /* 0x0c0fe40003f66270 */
[C---:B------:R-:W-:Y:S02]  /*179a0*/  ISETP.GE.AND P0, PT, R252.reuse, R247, PT ;  /* 0x000000f7fc00720c */ /* 0x040fe40003f06270 */
[CC--:B------:R-:W-:Y:S02]  /*179b0*/  ISETP.GE.AND P5, PT, R252.reuse, R248.reuse, PT ;  /* 0x000000f8fc00720c */ /* 0x0c0fe40003fa6270 */
[-C--:B------:R-:W-:Y:S01]  /*179c0*/  ISETP.GE.AND P1, PT, R7, R249.reuse, PT ;  /* 0x000000f90700720c */ /* 0x080fe20003f26270 */
[----:B------:R-:W-:Y:S01]  /*179d0*/  IMAD.MOV.U32 R7, RZ, RZ, R68 ;  /* 0x000000ffff077224 */ /* 0x000fe200078e0044 */
[-C--:B------:R-:W-:Y:S01]  /*179e0*/  ISETP.GE.AND P6, PT, R252, R249.reuse, PT ;  /* 0x000000f9fc00720c */ /* 0x080fe20003fc6270 */
[----:B------:R-:W-:Y:S01]  /*179f0*/  IMAD.MOV.U32 R68, RZ, RZ, R227 ;  /* 0x000000ffff447224 */ /* 0x000fe200078e00e3 */
[-C--:B------:R-:W-:Y:S02]  /*17a00*/  ISETP.GE.AND P4, PT, R251, R249.reuse, PT ;  /* 0x000000f9fb00720c */ /* 0x080fe40003f86270 */
[----:B------:R-:W-:Y:S02]  /*17a10*/  ISETP.GE.AND P2, PT, R231, R249, PT ;  /* 0x000000f9e700720c */ /* 0x000fe40003f46270 */
[----:B------:R-:W-:Y:S02]  /*17a20*/  FMNMX3.FTZ R2, R0, R11, R12, !PT ;  /* 0x0000000b00027276 */ /* 0x000fe4000781000c */
[----:B------:R-:W-:Y:S02]  /*17a30*/  FSEL R252, R92, -INF , !P3 ;  /* 0xff8000005cfc7808 */ /* 0x000fe40005800000 */
[----:B------:R-:W-:Y:S02]  /*17a40*/  FSEL R227, R93, -INF , !P0 ;  /* 0xff8000005de37808 */ /* 0x000fe40004000000 */
[----:B------:R-:W-:Y:S02]  /*17a50*/  FSEL R29, R95, -INF , !P5 ;  /* 0xff8000005f1d7808 */ /* 0x000fe40006800000 */
[----:B------:R-:W-:Y:S02]  /*17a60*/  FSEL R214, R98, -INF , !P1 ;  /* 0xff80000062d67808 */ /* 0x000fe40004800000 */
[----:B------:R-:W-:Y:S01]  /*17a70*/  FSEL R98, R102, -INF , !P4 ;  /* 0xff80000066627808 */ /* 0x000fe20006000000 */
[----:B------:R-:W-:Y:S01]  /*17a80*/  IMAD.MOV.U32 R102, RZ, RZ, R6 ;  /* 0x000000ffff667224 */ /* 0x000fe200078e0006 */
[----:B------:R-:W-:Y:S02]  /*17a90*/  FSEL R34, R99, -INF , !P6 ;  /* 0xff80000063227808 */ /* 0x000fe40007000000 */
[----:B------:R-:W-:Y:S01]  /*17aa0*/  FSEL R38, R103, -INF , !P2 ;  /* 0xff80000067267808 */ /* 0x000fe20005000000 */
[----:B------:R-:W-:Y:S01]  /*17ab0*/  IMAD.MOV.U32 R103, RZ, RZ, R24 ;  /* 0x000000ffff677224 */ /* 0x000fe200078e0018 */
[----:B------:R-:W-:Y:S01]  /*17ac0*/  ISETP.GE.AND P0, PT, R251, R248, PT ;  /* 0x000000f8fb00720c */ /* 0x000fe20003f06270 */
[----:B------:R-:W-:Y:S01]  /*17ad0*/  IMAD.MOV.U32 R24, RZ, RZ, R140 ;  /* 0x000000ffff187224 */ /* 0x000fe200078e008c */
[-C--:B------:R-:W-:Y:S01]  /*17ae0*/  ISETP.GE.AND P5, PT, R231, R247.reuse, PT ;  /* 0x000000f7e700720c */ /* 0x080fe20003fa6270 */
[----:B------:R-:W-:Y:S01]  /*17af0*/  IMAD.MOV.U32 R140, RZ, RZ, R144 ;  /* 0x000000ffff8c7224 */ /* 0x000fe200078e0090 */
[-C--:B------:R-:W-:Y:S01]  /*17b00*/  ISETP.GE.AND P3, PT, R251, R247.reuse, PT ;  /* 0x000000f7fb00720c */ /* 0x080fe20003f66270 */
[----:B------:R-:W-:Y:S01]  /*17b10*/  IMAD.MOV.U32 R31, RZ, RZ, R24 ;  /* 0x000000ffff1f7224 */ /* 0x000fe200078e0018 */
[----:B------:R-:W-:Y:S01]  /*17b20*/  FMNMX3.FTZ R2, R2, R96, R97, !PT ;  /* 0x0000006002027276 */ /* 0x000fe20007810061 */
[----:B------:R-:W-:Y:S01]  /*17b30*/  IMAD.MOV.U32 R45, RZ, RZ, R140 ;  /* 0x000000ffff2d7224 */ /* 0x000fe200078e008c */
[C---:B------:R-:W-:Y:S02]  /*17b40*/  ISETP.GE.AND P6, PT, R9.reuse, R247, PT ;  /* 0x000000f70900720c */ /* 0x040fe40003fc6270 */
[C---:B------:R-:W-:Y:S02]  /*17b50*/  ISETP.GE.AND P4, PT, R9.reuse, R248, PT ;  /* 0x000000f80900720c */ /* 0x040fe40003f86270 */
[----:B------:R-:W-:Y:S02]  /*17b60*/  ISETP.GE.AND P2, PT, R9, R249, PT ;  /* 0x000000f90900720c */ /* 0x000fe40003f46270 */
[----:B------:R-:W-:Y:S01]  /*17b70*/  MOV R9, R69 ;  /* 0x0000004500097202 */ /* 0x000fe20000000f00 */
[----:B------:R-:W-:Y:S01]  /*17b80*/  IMAD.MOV.U32 R69, RZ, RZ, R222 ;  /* 0x000000ffff457224 */ /* 0x000fe200078e00de */
[----:B------:R-:W-:Y:S02]  /*17b90*/  FSEL R105, R105, -INF , !P5 ;  /* 0xff80000069697808 */ /* 0x000fe40006800000 */
[----:B------:R-:W-:Y:S02]  /*17ba0*/  FSEL R60, R106, -INF , !P0 ;  /* 0xff8000006a3c7808 */ /* 0x000fe40004000000 */
[----:B------:R-:W-:Y:S02]  /*17bb0*/  FSEL R222, R104, -INF , !P3 ;  /* 0xff80000068de7808 */ /* 0x000fe40005800000 */
[----:B------:R-:W-:Y:S02]  /*17bc0*/  FMNMX3.FTZ R6, R2, R100, R101, !PT ;  /* 0x0000006402067276 */ /* 0x000fe40007810065 */
[----:B------:R-:W-:Y:S02]  /*17bd0*/  FMNMX3.FTZ R0, R133, R84, R13, !PT ;  /* 0x0000005485007276 */ /* 0x000fe4000781000d */
[C---:B------:R-:W-:Y:S02]  /*17be0*/  ISETP.GE.AND P3, PT, R7.reuse, R247, PT ;  /* 0x000000f70700720c */ /* 0x040fe40003f66270 */
[C---:B------:R-:W-:Y:S02]  /*17bf0*/  ISETP.GE.AND P5, PT, R7.reuse, R248, PT ;  /* 0x000000f80700720c */ /* 0x040fe40003fa6270 */
[----:B------:R-:W-:Y:S02]  /*17c00*/  ISETP.GE.AND P0, PT, R7, R249, PT ;  /* 0x000000f90700720c */ /* 0x000fe40003f06270 */
        /* <DEDUP_REMOVED lines=21> */
[----:B------:R-:W-:Y:S02]  /*17d60*/  ISETP.GE.AND P1, PT, R231, R248, PT ;  /* 0x000000f8e700720c */ /* 0x000fe40003f26270 */
[----:B------:R-:W-:Y:S02]  /*17d70*/  FMNMX3.FTZ R2, R2, R207, R201, !PT ;  /* 0x000000cf02027276 */ /* 0x000fe400078100c9 */
[----:B------:R-:W-:Y:S02]  /*17d80*/  FMNMX3.FTZ R6, R6, R252, R227, !PT ;  /* 0x000000fc06067276 */ /* 0x000fe400078100e3 */
[----:B------:R-:W-:Y:S02]  /*17d90*/  FMNMX3.FTZ R0, R0, R221, R220, !PT ;  /* 0x000000dd00007276 */ /* 0x000fe400078100dc */
[----:B------:R-:W-:Y:S02]  /*17da0*/  FSEL R107, R107, -INF , !P1 ;  /* 0xff8000006b6b7808 */ /* 0x000fe40004800000 */
[----:B------:R-:W-:Y:S02]  /*17db0*/  FMNMX3.FTZ R2, R2, R224, R226, !PT ;  /* 0x000000e002027276 */ /* 0x000fe400078100e2 */
[-C--:B------:R-:W-:Y:S02]  /*17dc0*/  ISETP.GE.AND P1, PT, R25, R247.reuse, PT ;  /* 0x000000f71900720c */ /* 0x080fe40003f26270 */
[----:B------:R-:W-:Y:S02]  /*17dd0*/  FSEL R44, R115, -INF , !P0 ;  /* 0xff800000732c7808 */ /* 0x000fe40004000000 */
[----:B------:R-:W-:Y:S01]  /*17de0*/  FSEL R39, R114, -INF , !P2 ;  /* 0xff80000072277808 */ /* 0x000fe20005000000 */
[----:B------:R-:W-:Y:S01]  /*17df0*/  IMAD.MOV.U32 R114, RZ, RZ, R23 ;  /* 0x000000ffff727224 */ /* 0x000fe200078e0017 */
[----:B------:R-:W-:Y:S02]  /*17e00*/  FSEL R110, R110, -INF , !P4 ;  /* 0xff8000006e6e7808 */ /* 0x000fe40006000000 */
[-C--:B------:R-:W-:Y:S02]  /*17e10*/  ISETP.GE.AND P0, PT, R68, R247.reuse, PT ;  /* 0x000000f74400720c */ /* 0x080fe40003f06270 */
[----:B------:R-:W-:Y:S02]  /*17e20*/  FSEL R108, R108, -INF , !P6 ;  /* 0xff8000006c6c7808 */ /* 0x000fe40007000000 */
[----:B------:R-:W-:Y:S02]  /*17e30*/  FSEL R109, R109, -INF , !P3 ;  /* 0xff8000006d6d7808 */ /* 0x000fe40005800000 */
[----:B------:R-:W-:Y:S02]  /*17e40*/  FMNMX3.FTZ R6, R6, R222, R105, !PT ;  /* 0x000000de06067276 */ /* 0x000fe40007810069 */
[----:B------:R-:W-:Y:S02]  /*17e50*/  ISETP.GE.AND P4, PT, R9, R247, PT ;  /* 0x000000f70900720c */ /* 0x000fe40003f86270 */
[----:B------:R-:W-:Y:S02]  /*17e60*/  FMNMX3.FTZ R0, R0, R62, R66, !PT ;  /* 0x0000003e00007276 */ /* 0x000fe40007810042 */
[----:B------:R-:W-:Y:S02]  /*17e70*/  FMNMX3.FTZ R2, R2, R223, R40, !PT ;  /* 0x000000df02027276 */ /* 0x000fe40007810028 */
[----:B------:R-:W-:Y:S01]  /*17e80*/  FSEL R104, R120, -INF , !P1 ;  /* 0xff80000078687808 */ /* 0x000fe20004800000 */
[----:B------:R-:W-:Y:S01]  /*17e90*/  IMAD.MOV.U32 R120, RZ, RZ, R8 ;  /* 0x000000ffff787224 */ /* 0x000fe200078e0008 */
[----:B------:R-:W-:Y:S02]  /*17ea0*/  FSEL R124, R124, -INF , !P0 ;  /* 0xff8000007c7c7808 */ /* 0x000fe40004000000 */
[----:B------:R-:W-:Y:S02]  /*17eb0*/  FSEL R121, R121, -INF , !P4 ;  /* 0xff80000079797808 */ /* 0x000fe40006000000 */
[----:B------:R-:W-:Y:S02]  /*17ec0*/  FMNMX3.FTZ R0, R0, R103, R114, !PT ;  /* 0x0000006700007276 */ /* 0x000fe40007810072 */
[----:B------:R-:W-:Y:S02]  /*17ed0*/  FMNMX3.FTZ R6, R6, R108, R109, !PT ;  /* 0x0000006c06067276 */ /* 0x000fe4000781006d */
[----:B------:R-:W-:Y:S02]  /*17ee0*/  ISETP.GE.AND P0, PT, R69, R247, PT ;  /* 0x000000f74500720c */ /* 0x000fe40003f06270 */
[----:B------:R-:W-:Y:S02]  /*17ef0*/  FMNMX3.FTZ R2, R2, R28, R213, !PT ;  /* 0x0000001c02027276 */ /* 0x000fe400078100d5 */
[----:B------:R-:W-:Y:S02]  /*17f00*/  FMNMX3.FTZ R0, R0, R120, R29, !PT ;  /* 0x0000007800007276 */ /* 0x000fe4000781001d */
[----:B------:R-:W-:Y:S02]  /*17f10*/  FSEL R125, R125, -INF , !P0 ;  /* 0xff8000007d7d7808 */ /* 0x000fe40004000000 */
[----:B------:R-:W-:Y:S02]  /*17f20*/  FMNMX3.FTZ R6, R6, R104, R121, !PT ;  /* 0x0000006806067276 */ /* 0x000fe40007810079 */
[----:B------:R-:W-:Y:S02]  /*17f30*/  FMNMX3.FTZ R2, R2, R214, R34, !PT ;  /* 0x000000d602027276 */ /* 0x000fe40007810022 */
[----:B------:R-:W-:Y:S02]  /*17f40*/  FSEL R111, R111, -INF , !P5 ;  /* 0xff8000006f6f7808 */ /* 0x000fe40006800000 */
[----:B------:R-:W-:Y:S02]  /*17f50*/  FMNMX3.FTZ R7, R0, R60, R107, !PT ;  /* 0x0000003c00077276 */ /* 0x000fe4000781006b */
[----:B------:R-:W-:Y:S02]  /*17f60*/  FMNMX3.FTZ R6, R6, R124, R125, !PT ;  /* 0x0000007c06067276 */ /* 0x000fe4000781007d */
[----:B------:R-:W-:Y:S02]  /*17f70*/  FMNMX3.FTZ R0, R2, R98, R38, !PT ;  /* 0x0000006202007276 */ /* 0x000fe40007810026 */
[-C--:B------:R-:W-:Y:S02]  /*17f80*/  ISETP.GE.AND P6, PT, R25, R249.reuse, PT ;  /* 0x000000f91900720c */ /* 0x080fe40003fc6270 */
[----:B------:R-:W-:Y:S02]  /*17f90*/  ISETP.GE.AND P5, PT, R9, R249, PT ;  /* 0x000000f90900720c */ /* 0x000fe40003fa6270 */
[-C--:B------:R-:W-:Y:S02]  /*17fa0*/  ISETP.GE.AND P3, PT, R25, R248.reuse, PT ;  /* 0x000000f81900720c */ /* 0x080fe40003f66270 */
[-C--:B------:R-:W-:Y:S02]  /*17fb0*/  ISETP.GE.AND P2, PT, R9, R248.reuse, PT ;  /* 0x000000f80900720c */ /* 0x080fe40003f46270 */
[----:B------:R-:W-:Y:S01]  /*17fc0*/  FMNMX3.FTZ R0, R0, R39, R44, !PT ;  /* 0x0000002700007276 */ /* 0x000fe2000781002c */
[----:B------:R-:W1:Y:S01]  /*17fd0*/  SHFL.BFLY PT, R9, R6, 0x2, 0x1f ;  /* 0x0c401f0006097f89 */ /* 0x000e6200000e0000 */
[----:B------:R-:W-:Y:S02]  /*17fe0*/  FSEL R23, R118, -INF , !P6 ;  /* 0xff80000076177808 */ /* 0x000fe40007000000 */
[----:B------:R-:W-:Y:S02]  /*17ff0*/  FSEL R30, R119, -INF , !P5 ;  /* 0xff800000771e7808 */ /* 0x000fe40006800000 */
[----:B------:R-:W-:Y:S01]  /*18000*/  FSEL R106, R122, -INF , !P3 ;  /* 0xff8000007a6a7808 */ /* 0x000fe20005800000 */
[----:B--2---:R-:W-:Y:S01]  /*18010*/  FADD.FTZ R122, R76, R136 ;  /* 0x000000884c7a7221 */ /* 0x004fe20000010000 */
[----:B------:R-:W-:Y:S02]  /*18020*/  FSEL R123, R123, -INF , !P2 ;  /* 0xff8000007b7b7808 */ /* 0x000fe40005000000 */
[-C--:B------:R-:W-:Y:S02]  /*18030*/  ISETP.GE.AND P1, PT, R68, R248.reuse, PT ;  /* 0x000000f84400720c */ /* 0x080fe40003f26270 */
[----:B------:R-:W-:Y:S02]  /*18040*/  ISETP.GE.AND P0, PT, R69, R248, PT ;  /* 0x000000f84500720c */ /* 0x000fe40003f06270 */
[----:B------:R-:W-:Y:S02]  /*18050*/  FMNMX3.FTZ R2, R7, R110, R111, !PT ;  /* 0x0000006e07027276 */ /* 0x000fe4000781006f */
[----:B------:R-:W-:Y:S02]  /*18060*/  FMNMX3.FTZ R7, R0, R23, R30, !PT ;  /* 0x0000001700077276 */ /* 0x000fe4000781001e */
[----:B------:R-:W-:Y:S02]  /*18070*/  FSEL R72, R126, -INF , !P1 ;  /* 0xff8000007e487808 */ /* 0x000fe40004800000 */
[----:B------:R-:W-:Y:S02]  /*18080*/  FSEL R71, R127, -INF , !P0 ;  /* 0xff8000007f477808 */ /* 0x000fe40004000000 */
[----:B------:R-:W-:Y:S02]  /*18090*/  FMNMX3.FTZ R0, R2, R106, R123, !PT ;  /* 0x0000006a02007276 */ /* 0x000fe4000781007b */
[----:B------:R-:W-:Y:S02]  /*180a0*/  ISETP.GE.AND P4, PT, R68, R249, PT ;  /* 0x000000f94400720c */ /* 0x000fe40003f86270 */
[----:B------:R-:W-:Y:S02]  /*180b0*/  FMNMX3.FTZ R0, R0, R72, R71, !PT ;  /* 0x0000004800007276 */ /* 0x000fe40007810047 */
[----:B-1----:R-:W-:Y:S02]  /*180c0*/  FMNMX.FTZ R6, R6, R9, !PT ;  /* 0x0000000906067209 */ /* 0x002fe40007810000 */
[----:B------:R-:W-:Y:S01]  /*180d0*/  ISETP.GE.AND P6, PT, R69, R249, PT ;  /* 0x000000f94500720c */ /* 0x000fe20003fc6270 */
[----:B------:R-:W1:Y:S01]  /*180e0*/  SHFL.BFLY PT, R2, R0, 0x2, 0x1f ;  /* 0x0c401f0000027f89 */ /* 0x000e6200000e0000 */
[----:B------:R-:W-:Y:S01]  /*180f0*/  FSEL R50, R130, -INF , !P4 ;  /* 0xff80000082327808 */ /* 0x000fe20006000000 */
[----:B------:R-:W-:Y:S01]  /*18100*/  IMAD.MOV.U32 R130, RZ, RZ, R31 ;  /* 0x000000ffff827224 */ /* 0x000fe200078e001f */
[----:B------:R-:W-:Y:S05]  /*18110*/  FSEL R47, R131, -INF , !P6 ;  /* 0xff800000832f7808 */ /* 0x000fea0007000000 */
[----:B------:R-:W2:Y:S01]  /*18120*/  SHFL.BFLY PT, R70, R6, 0x1, 0x1f ;  /* 0x0c201f0006467f89 */ /* 0x000ea200000e0000 */
[----:B------:R-:W-:Y:S01]  /*18130*/  LOP3.LUT R82, R26, 0x38, RZ, 0xc0, !PT ;  /* 0x000000381a527812 */ /* 0x000fe200078ec0ff */
[----:B------:R-:W-:Y:S01]  /*18140*/  IMAD.MOV.U32 R131, RZ, RZ, R28 ;  /* 0x000000ffff837224 */ /* 0x000fe200078e001c */
[----:B------:R-:W-:Y:S01]  /*18150*/  FMNMX3.FTZ R7, R7, R50, R47, !PT ;  /* 0x0000003207077276 */ /* 0x000fe2000781002f */
[----:B------:R-:W-:Y:S01]  /*18160*/  MUFU.EX2 R130, R130 ;  /* 0x0000008200827308 */ /* 0x000fe20000000800 */
[----:B------:R-:W-:Y:S02]  /*18170*/  SHF.R.U32.HI R83, RZ, 0x1, R240 ;  /* 0x00000001ff537819 */ /* 0x000fe400000116f0 */
[----:B------:R-:W-:Y:S01]  /*18180*/  F2FP.F16.F32.PACK_AB R76, R76, R225 ;  /* 0x000000e14c4c723e */ /* 0x000fe200000000ff */
[----:B------:R-:W3:Y:S01]  /*18190*/  SHFL.BFLY PT, R8, R7, 0x2, 0x1f ;  /* 0x0c401f0007087f89 */ /* 0x000ee200000e0000 */
[----:B------:R-:W-:Y:S02]  /*181a0*/  F2FP.F16.F32.PACK_AB R78, R67, R46 ;  /* 0x0000002e434e723e */ /* 0x000fe400000000ff */
[----:B-1----:R-:W-:Y:S02]  /*181b0*/  FMNMX.FTZ R0, R0, R2, !PT ;  /* 0x0000000200007209 */ /* 0x002fe40007810000 */
[----:B--2---:R-:W-:Y:S03]  /*181c0*/  FMNMX.FTZ R70, R6, R70, !PT ;  /* 0x0000004606467209 */ /* 0x004fe60007810000 */
[----:B------:R-:W1:Y:S01]  /*181d0*/  SHFL.BFLY PT, R2, R0, 0x1, 0x1f ;  /* 0x0c201f0000027f89 */ /* 0x000e6200000e0000 */
[C---:B------:R-:W-:Y:S01]  /*181e0*/  FSETP.NEU.FTZ.AND P1, PT, R70.reuse, -INF , PT ;  /* 0xff8000004600780b */ /* 0x040fe20003f3d000 */
[----:B------:R-:W-:Y:S01]  /*181f0*/  FMUL.FTZ R73, R70, UR4 ;  /* 0x0000000446497c20 */ /* 0x000fe20008410000 */
[----:B---3--:R-:W-:Y:S04]  /*18200*/  FMNMX.FTZ R7, R7, R8, !PT ;  /* 0x0000000807077209 */ /* 0x008fe80007810000 */
[----:B------:R-:W-:Y:S01]  /*18210*/  FSEL R73, R73, RZ, P1 ;  /* 0x000000ff49497208 */ /* 0x000fe20000800000 */
[----:B------:R-:W2:Y:S04]  /*18220*/  SHFL.BFLY PT, R69, R7, 0x1, 0x1f ;  /* 0x0c201f0007457f89 */ /* 0x000ea800000e0000 */
[--C-:B------:R-:W-:Y:S01]  /*18230*/  FFMA.FTZ R55, R101, UR4, -R73.reuse ;  /* 0x0000000465377c23 */ /* 0x100fe20008010849 */
[--C-:B------:R-:W-:Y:S01]  /*18240*/  FFMA.FTZ R102, R102, UR4, -R73.reuse ;  /* 0x0000000466667c23 */ /* 0x100fe20008010849 */
[----:B-1----:R-:W-:Y:S01]  /*18250*/  FMNMX.FTZ R68, R0, R2, !PT ;  /* 0x0000000200447209 */ /* 0x002fe20007810000 */
[--C-:B------:R-:W-:Y:S01]  /*18260*/  FFMA.FTZ R2, R81, UR4, -R73.reuse ;  /* 0x0000000451027c23 */ /* 0x100fe20008010849 */
[--C-:B------:R-:W-:Y:S02]  /*18270*/  FFMA.FTZ R0, R10, UR4, -R73.reuse ;  /* 0x000000040a007c23 */ /* 0x100fe40008010849 */
[C---:B------:R-:W-:Y:S01]  /*18280*/  FSETP.NEU.FTZ.AND P0, PT, R68.reuse, -INF , PT ;  /* 0xff8000004400780b */ /* 0x040fe20003f1d000 */
[----:B------:R1:W-:Y:S01]  /*18290*/  MUFU.EX2 R41, R2 ;  /* 0x0000000200297308 */ /* 0x0003e20000000800 */
[----:B------:R-:W-:Y:S09]  /*182a0*/  FMUL.FTZ R74, R68, UR4 ;  /* 0x00000004444a7c20 */ /* 0x000ff20008410000 */
[----:B------:R3:W4:Y:S01]  /*182b0*/  MUFU.EX2 R25, R0 ;  /* 0x0000000000197308 */ /* 0x0007220000000800 */
[----:B------:R-:W-:Y:S02]  /*182c0*/  FSEL R74, R74, RZ, P0 ;  /* 0x000000ff4a4a7208 */ /* 0x000fe40000000000 */
[----:B--2---:R-:W-:Y:S01]  /*182d0*/  FMNMX.FTZ R69, R7, R69, !PT ;  /* 0x0000004507457209 */ /* 0x004fe20007810000 */
[--C-:B------:R-:W-:Y:S02]  /*182e0*/  FFMA.FTZ R7, R12, UR4, -R73.reuse ;  /* 0x000000040c077c23 */ /* 0x100fe40008010849 */
[--C-:B------:R-:W-:Y:S01]  /*182f0*/  FFMA.FTZ R6, R84, UR4, -R74.reuse ;  /* 0x0000000454067c23 */ /* 0x100fe2000801084a */
[C---:B------:R-:W-:Y:S01]  /*18300*/  FSETP.NEU.FTZ.AND P2, PT, R69.reuse, -INF , PT ;  /* 0xff8000004500780b */ /* 0x040fe20003f5d000 */
[----:B------:R-:W-:Y:S01]  /*18310*/  FMUL.FTZ R75, R69, UR4 ;  /* 0x00000004454b7c20 */ /* 0x000fe20008410000 */
[----:B-1----:R-:W-:Y:S01]  /*18320*/  FFMA.FTZ R2, R11, UR4, -R73 ;  /* 0x000000040b027c23 */ /* 0x002fe20008010849 */
[----:B------:R1:W-:Y:S01]  /*18330*/  MUFU.EX2 R126, R7 ;  /* 0x00000007007e7308 */ /* 0x0003e20000000800 */
[----:B---3--:R-:W-:Y:S09]  /*18340*/  LOP3.LUT R0, R83, 0x8, RZ, 0xc0, !PT ;  /* 0x0000000853007812 */ /* 0x008ff200078ec0ff */
[----:B------:R2:W3:Y:S01]  /*18350*/  MUFU.EX2 R99, R2 ;  /* 0x0000000200637308 */ /* 0x0004e20000000800 */
[----:B------:R-:W-:Y:S01]  /*18360*/  FSEL R75, R75, RZ, P2 ;  /* 0x000000ff4b4b7208 */ /* 0x000fe20001000000 */
[----:B----4-:R-:W-:Y:S08]  /*18370*/  IMAD.MOV.U32 R230, RZ, RZ, R25 ;  /* 0x000000ffffe67224 */ /* 0x010ff000078e0019 */
[----:B------:R4:W-:Y:S01]  /*18380*/  MUFU.EX2 R119, R6 ;  /* 0x0000000600777308 */ /* 0x0009e20000000800 */
[----:B------:R-:W-:Y:S01]  /*18390*/  FFMA.FTZ R61, R116, UR4, -R75 ;  /* 0x00000004743d7c23 */ /* 0x000fe2000801084b */
[--C-:B-1----:R-:W-:Y:S01]  /*183a0*/  FFMA.FTZ R7, R13, UR4, -R74.reuse ;  /* 0x000000040d077c23 */ /* 0x102fe2000801084a */
[--C-:B--2---:R-:W-:Y:S07]  /*183b0*/  LOP3.LUT R2, R82, 0x1c0, R241.reuse, 0xf8, !PT ;  /* 0x000001c052027812 */ /* 0x104fee00078ef8f1 */
[----:B------:R1:W2:Y:S01]  /*183c0*/  MUFU.EX2 R35, R7 ;  /* 0x0000000700237308 */ /* 0x0002a20000000800 */
[----:B---3--:R-:W-:Y:S02]  /*183d0*/  F2FP.F16.F32.PACK_AB R86, R126, R99 ;  /* 0x000000637e56723e */ /* 0x008fe400000000ff */
[----:B------:R-:W-:Y:S01]  /*183e0*/  LOP3.LUT R0, R2, R0, RZ, 0x3c, !PT ;  /* 0x0000000002007212 */ /* 0x000fe200078e3cff */
[--C-:B------:R-:W-:Y:S01]  /*183f0*/  FFMA.FTZ R2, R15, UR4, -R74.reuse ;  /* 0x000000040f027c23 */ /* 0x100fe2000801084a */
[----:B----4-:R-:W-:Y:S02]  /*18400*/  FFMA.FTZ R6, R14, UR4, -R74 ;  /* 0x000000040e067c23 */ /* 0x010fe4000801084a */
[----:B------:R-:W-:Y:S03]  /*18410*/  LOP3.LUT R0, R0, 0x200, R241, 0xf8, !PT ;  /* 0x0000020000007812 */ /* 0x000fe600078ef8f1 */
[----:B------:R3:W-:Y:S01]  /*18420*/  MUFU.EX2 R127, R2 ;  /* 0x00000002007f7308 */ /* 0x0007e20000000800 */
[----:B------:R-:W-:Y:S01]  /*18430*/  LEA R144, R0, UR5, 0x1 ;  /* 0x0000000500907c11 */ /* 0x000fe2000f8e08ff */
[--C-:B------:R-:W-:Y:S08]  /*18440*/  FFMA.FTZ R0, R85, UR4, -R75.reuse ;  /* 0x0000000455007c23 */ /* 0x100ff0000801084b */
[----:B------:R4:W4:Y:S01]  /*18450*/  MUFU.EX2 R51, R6 ;  /* 0x0000000600337308 */ /* 0x0009220000000800 */
[--C-:B-1----:R-:W-:Y:S01]  /*18460*/  FFMA.FTZ R7, R19, UR4, -R75.reuse ;  /* 0x0000000413077c23 */ /* 0x102fe2000801084b */
[----:B--2---:R-:W-:Y:S01]  /*18470*/  F2FP.F16.F32.PACK_AB R85, R35, R119 ;  /* 0x000000772355723e */ /* 0x004fe200000000ff */
[----:B------:R-:W1:Y:S07]  /*18480*/  LDSM.16.MT88.4 R24, [R144+0x8000] ;  /* 0x008000009018783b */ /* 0x000e6e0000004200 */
[----:B------:R2:W-:Y:S01]  /*18490*/  MUFU.EX2 R115, R0 ;  /* 0x0000000000737308 */ /* 0x0005e20000000800 */
[----:B------:R-:W-:Y:S02]  /*184a0*/  IMAD.IADD R140, R239, 0x1, R144 ;  /* 0x00000001ef8c7824 */ /* 0x000fe400078e0290 */
[----:B------:R-:W-:Y:S07]  /*184b0*/  VIADD R136, R144, 0x8040 ;  /* 0x0000804090887836 */ /* 0x000fee0000000000 */
[----:B------:R-:W-:Y:S01]  /*184c0*/  MUFU.EX2 R10, R7 ;  /* 0x00000007000a7308 */ /* 0x000fe20000000800 */
[--C-:B---3--:R-:W-:Y:S01]  /*184d0*/  FFMA.FTZ R2, R18, UR4, -R75.reuse ;  /* 0x0000000412027c23 */ /* 0x108fe2000801084b */
[----:B------:R-:W-:Y:S08]  /*184e0*/  LDSM.16.MT88.4 R92, [R144+0x8800] ;  /* 0x00880000905c783b */ /* 0x000ff00000004200 */
[----:B------:R3:W1:Y:S01]  /*184f0*/  MUFU.EX2 R118, R2 ;  /* 0x0000000200767308 */ /* 0x0006620000000800 */
[----:B----4-:R-:W-:Y:S01]  /*18500*/  FFMA.FTZ R6, R22, UR4, -R75 ;  /* 0x0000000416067c23 */ /* 0x010fe2000801084b */
[----:B------:R-:W-:Y:S01]  /*18510*/  F2FP.F16.F32.PACK_AB R87, R127, R51 ;  /* 0x000000337f57723e */ /* 0x000fe200000000ff */
[----:B------:R-:W-:Y:S01]  /*18520*/  VIADD R22, R144, 0x8000 ;  /* 0x0000800090167836 */ /* 0x000fe20000000000 */
[----:B--2---:R-:W-:Y:S06]  /*18530*/  FSEL R0, R69, RZ, P2 ;  /* 0x000000ff45007208 */ /* 0x004fec0001000000 */
[----:B------:R-:W2:Y:S01]  /*18540*/  MUFU.EX2 R63, R6 ;  /* 0x00000006003f7308 */ /* 0x000ea20000000800 */
[----:B------:R-:W-:Y:S01]  /*18550*/  FADD.FTZ R3, -R0, R3 ;  /* 0x0000000300037221 */ /* 0x000fe20000010100 */
[----:B------:R-:W-:Y:S02]  /*18560*/  FSEL R0, R68, RZ, P0 ;  /* 0x000000ff44007208 */ /* 0x000fe40000000000 */
[----:B---3--:R-:W-:Y:S01]  /*18570*/  FSEL R2, R70, RZ, P1 ;  /* 0x000000ff46027208 */ /* 0x008fe20000800000 */
[----:B------:R-:W-:Y:S02]  /*18580*/  FMUL.FTZ R3, R3, UR4 ;  /* 0x0000000403037c20 */ /* 0x000fe40008410000 */
[----:B------:R-:W-:Y:S01]  /*18590*/  FADD.FTZ R0, -R0, R133 ;  /* 0x0000008500007221 */ /* 0x000fe20000010100 */
[----:B------:R-:W-:Y:S01]  /*185a0*/  IMAD.MOV.U32 R133, RZ, RZ, R41 ;  /* 0x000000ffff857224 */ /* 0x000fe200078e0029 */
[----:B-1----:R-:W-:Y:S01]  /*185b0*/  F2FP.F16.F32.PACK_AB R77, R118, R115 ;  /* 0x00000073764d723e */ /* 0x002fe200000000ff */
[----:B------:R-:W-:Y:S01]  /*185c0*/  FADD.FTZ R2, -R2, R132 ;  /* 0x0000008402027221 */ /* 0x000fe20000010100 */
[----:B------:R-:W-:Y:S01]  /*185d0*/  FMUL.FTZ R0, R0, UR4 ;  /* 0x0000000400007c20 */ /* 0x000fe20008410000 */
[----:B------:R-:W1:Y:S01]  /*185e0*/  MUFU.EX2 R3, R3 ;  /* 0x0000000300037308 */ /* 0x000e620000000800 */
[----:B------:R-:W3:Y:S01]  /*185f0*/  LDSM.16.MT88.4 R40, [R140+0x8000] ;  /* 0x008000008c28783b */ /* 0x000ee20000004200 */
[----:B------:R-:W-:Y:S01]  /*18600*/  FMUL.FTZ R2, R2, UR4 ;  /* 0x0000000402027c20 */ /* 0x000fe20008410000 */
[----:B--2---:R-:W-:Y:S01]  /*18610*/  F2FP.F16.F32.PACK_AB R79, R63, R10 ;  /* 0x0000000a3f4f723e */ /* 0x004fe200000000ff */
[----:B------:R-:W-:Y:S06]  /*18620*/  IMAD.MOV.U32 R132, RZ, RZ, R29 ;  /* 0x000000ffff847224 */ /* 0x000fec00078e001d */
[----:B------:R-:W2:Y:S01]  /*18630*/  MUFU.EX2 R0, R0 ;  /* 0x0000000000007308 */ /* 0x000ea20000000800 */
[----:B------:R-:W-:Y:S02]  /*18640*/  F2FP.F16.F32.PACK_AB R84, R230, R133 ;  /* 0x00000085e654723e */ /* 0x000fe400000000ff */
[----:B------:R-:W-:Y:S07]  /*18650*/  LOP3.LUT P1, RZ, R240, 0x4, RZ, 0xc0, !PT ;  /* 0x00000004f0ff7812 */ /* 0x000fee000782c0ff */
[----:B------:R-:W4:Y:S01]  /*18660*/  MUFU.EX2 R2, R2 ;  /* 0x0000000200027308 */ /* 0x000f220000000800 */
[C---:B-1----:R-:W-:Y:S01]  /*18670*/  FMUL.FTZ R6, R3.reuse, R166 ;  /* 0x000000a603067220 */ /* 0x042fe20000410000 */
[C---:B------:R-:W-:Y:S01]  /*18680*/  FMUL.FTZ R7, R3.reuse, R167 ;  /* 0x000000a703077220 */ /* 0x040fe20000410000 */
[----:B------:R-:W-:Y:S02]  /*18690*/  IMAD.MOV.U32 R167, RZ, RZ, R30 ;  /* 0x000000ffffa77224 */ /* 0x000fe400078e001e */
[----:B------:R-:W-:Y:S01]  /*186a0*/  FMUL.FTZ R18, R3, R146 ;  /* 0x0000009203127220 */ /* 0x000fe20000410000 */
[----:B------:R-:W-:Y:S02]  /*186b0*/  IMAD.MOV.U32 R166, RZ, RZ, R34 ;  /* 0x000000ffffa67224 */ /* 0x000fe400078e0022 */
[----:B--2---:R-:W-:Y:S01]  /*186c0*/  FMUL.FTZ R11, R0, R171 ;  /* 0x000000ab000b7220 */ /* 0x004fe20000410000 */
[----:B------:R-:W-:Y:S01]  /*186d0*/  IMAD.MOV.U32 R171, RZ, RZ, R54 ;  /* 0x000000ffffab7224 */ /* 0x000fe200078e0036 */
[----:B------:R-:W-:Y:S01]  /*186e0*/  @P1 IADD3 R136, PT, PT, R22, -0x40, RZ ;  /* 0xffffffc016881810 */ /* 0x000fe20007ffe0ff */
[-C--:B------:R-:W-:Y:S04]  /*186f0*/  HMMA.16816.F32 R4, R76, R24.reuse, R4 ;  /* 0x000000184c04723c */ /* 0x080fe80000001804 */
[----:B------:R-:W1:Y:S01]  /*18700*/  LDSM.16.MT88.4 R56, [R136] ;  /* 0x000000008838783b */ /* 0x000e620000004200 */
[----:B----4-:R-:W-:Y:S01]  /*18710*/  FMUL.FTZ R9, R2, R169 ;  /* 0x000000a902097220 */ /* 0x010fe20000410000 */
[----:B------:R-:W-:Y:S02]  /*18720*/  IMAD.MOV.U32 R169, RZ, RZ, R10 ;  /* 0x000000ffffa97224 */ /* 0x000fe400078e000a */
[----:B------:R-:W-:Y:S01]  /*18730*/  FMUL.FTZ R10, R0, R170 ;  /* 0x000000aa000a7220 */ /* 0x000fe20000410000 */
[C---:B------:R-:W-:Y:S01]  /*18740*/  FMUL.FTZ R8, R2.reuse, R168 ;  /* 0x000000a802087220 */ /* 0x040fe20000410000 */
[----:B------:R-:W-:Y:S02]  /*18750*/  IMAD.IADD R81, R239, 0x1, R136 ;  /* 0x00000001ef517824 */ /* 0x000fe400078e0288 */
[----:B------:R-:W-:Y:S01]  /*18760*/  FFMA.FTZ R54, R113, UR4, -R74 ;  /* 0x0000000471367c23 */ /* 0x000fe2000801084a */
[----:B------:R2:W-:Y:S01]  /*18770*/  MUFU.EX2 R170, R198 ;  /* 0x000000c600aa7308 */ /* 0x0005e20000000800 */
[C---:B------:R-:W-:Y:S01]  /*18780*/  FMUL.FTZ R12, R2.reuse, R172 ;  /* 0x000000ac020c7220 */ /* 0x040fe20000410000 */
[----:B------:R-:W-:Y:S01]  /*18790*/  FMUL.FTZ R13, R2, R173 ;  /* 0x000000ad020d7220 */ /* 0x000fe20000410000 */
[----:B------:R-:W4:Y:S01]  /*187a0*/  LDSM.16.MT88.4 R88, [R81] ;  /* 0x000000005158783b */ /* 0x000f220000004200 */
[C---:B------:R-:W-:Y:S06]  /*187b0*/  HMMA.16816.F32 R8, R84.reuse, R24, R8 ;  /* 0x000000185408723c */ /* 0x040fec0000001808 */
[----:B------:R3:W3:Y:S01]  /*187c0*/  MUFU.EX2 R172, R55 ;  /* 0x0000003700ac7308 */ /* 0x0006e20000000800 */
[C---:B------:R-:W-:Y:S01]  /*187d0*/  FMUL.FTZ R14, R0.reuse, R174 ;  /* 0x000000ae000e7220 */ /* 0x040fe20000410000 */
[----:B------:R-:W-:Y:S01]  /*187e0*/  FMUL.FTZ R15, R0, R175 ;  /* 0x000000af000f7220 */ /* 0x000fe20000410000 */
[----:B------:R-:W-:Y:S02]  /*187f0*/  IMAD.MOV.U32 R173, RZ, RZ, R35 ;  /* 0x000000ffffad7224 */ /* 0x000fe400078e0023 */
[----:B------:R-:W-:Y:S01]  /*18800*/  FMUL.FTZ R19, R3, R147 ;  /* 0x0000009303137220 */ /* 0x000fe20000410000 */
[----:B------:R-:W-:Y:S02]  /*18810*/  IMAD.MOV.U32 R174, RZ, RZ, R51 ;  /* 0x000000ffffae7224 */ /* 0x000fe400078e0033 */
[--C-:B------:R-:W-:Y:S01]  /*18820*/  FFMA.FTZ R51, R97, UR4, -R73.reuse ;  /* 0x0000000461337c23 */ /* 0x100fe20008010849 */
[----:B--2---:R-:W2:Y:S01]  /*18830*/  LDL.LU R198, [R1+0xf0] ;  /* 0x0000f00001c67983 */ /* 0x004ea20000300800 */
[----:B------:R-:W-:Y:S01]  /*18840*/  IMAD.MOV.U32 R175, RZ, RZ, R50 ;  /* 0x000000ffffaf7224 */ /* 0x000fe200078e0032 */
[-C--:B------:R-:W-:Y:S01]  /*18850*/  HMMA.16816.F32 R12, R84, R26.reuse, R12 ;  /* 0x0000001a540c723c */ /* 0x080fe2000000180c */
[----:B------:R-:W-:Y:S02]  /*18860*/  MUFU.EX2 R251, R51 ;  /* 0x0000003300fb7308 */ /* 0x000fe40000000800 */
[C---:B------:R-:W-:Y:S01]  /*18870*/  FMUL.FTZ R22, R3.reuse, R162 ;  /* 0x000000a203167220 */ /* 0x040fe20000410000 */
[----:B------:R-:W-:Y:S01]  /*18880*/  FFMA.FTZ R50, R100, UR4, -R73 ;  /* 0x0000000464327c23 */ /* 0x000fe20008010849 */
[----:B---3--:R-:W-:Y:S01]  /*18890*/  FFMA.FTZ R55, R112, UR4, -R74 ;  /* 0x0000000470377c23 */ /* 0x008fe2000801084a */
[----:B------:R-:W-:Y:S02]  /*188a0*/  IMAD.MOV.U32 R116, RZ, RZ, R172 ;  /* 0x000000ffff747224 */ /* 0x000fe400078e00ac */
[----:B------:R-:W-:Y:S01]  /*188b0*/  FMUL.FTZ R24, R2, R176 ;  /* 0x000000b002187220 */ /* 0x000fe20000410000 */
[C---:B------:R-:W-:Y:S02]  /*188c0*/  HMMA.16816.F32 R16, R76.reuse, R26, R16 ;  /* 0x0000001a4c10723c */ /* 0x040fe40000001810 */
[----:B------:R3:W-:Y:S02]  /*188d0*/  MUFU.EX2 R225, R54 ;  /* 0x0000003600e17308 */ /* 0x0007e40000000800 */
[----:B------:R-:W-:Y:S02]  /*188e0*/  IMAD.MOV.U32 R162, RZ, RZ, R23 ;  /* 0x000000ffffa27224 */ /* 0x000fe400078e0017 */
[C---:B------:R-:W-:Y:S06]  /*188f0*/  FMUL.FTZ R23, R3.reuse, R163 ;  /* 0x000000a303177220 */ /* 0x040fec0000410000 */
[----:B------:R1:W-:Y:S01]  /*18900*/  MUFU.EX2 R172, R199 ;  /* 0x000000c700ac7308 */ /* 0x0003e20000000800 */
[----:B------:R-:W-:Y:S02]  /*18910*/  IMAD.MOV.U32 R176, RZ, RZ, R44 ;  /* 0x000000ffffb07224 */ /* 0x000fe400078e002c */
[----:B------:R-:W-:Y:S01]  /*18920*/  FFMA.FTZ R44, R96, UR4, -R73 ;  /* 0x00000004602c7c23 */ /* 0x000fe20008010849 */
[----:B------:R-:W-:Y:S01]  /*18930*/  FMUL.FTZ R25, R2, R177 ;  /* 0x000000b102197220 */ /* 0x000fe20000410000 */
[C---:B------:R-:W-:Y:S01]  /*18940*/  FMUL.FTZ R26, R0.reuse, R178 ;  /* 0x000000b2001a7220 */ /* 0x040fe20000410000 */
[----:B------:R-:W-:Y:S01]  /*18950*/  FMUL.FTZ R27, R0, R179 ;  /* 0x000000b3001b7220 */ /* 0x000fe20000410000 */
[-C--:B------:R-:W-:Y:S03]  /*18960*/  HMMA.16816.F32 R20, R76, R40.reuse, R20 ;  /* 0x000000284c14723c */ /* 0x080fe60000001814 */
[----:B------:R4:W4:Y:S01]  /*18970*/  MUFU.EX2 R178, R50 ;  /* 0x0000003200b27308 */ /* 0x0009220000000800 */
[C---:B---3--:R-:W-:Y:S01]  /*18980*/  FMUL.FTZ R54, R3.reuse, R154 ;  /* 0x0000009a03367220 */ /* 0x048fe20000410000 */
[C---:B------:R-:W-:Y:S01]  /*18990*/  FMUL.FTZ R28, R2.reuse, R180 ;  /* 0x000000b4021c7220 */ /* 0x040fe20000410000 */
[----:B------:R-:W-:Y:S01]  /*189a0*/  FMUL.FTZ R29, R2, R181 ;  /* 0x000000b5021d7220 */ /* 0x000fe20000410000 */
[C---:B------:R-:W-:Y:S01]  /*189b0*/  FMUL.FTZ R30, R0.reuse, R182 ;  /* 0x000000b6001e7220 */ /* 0x040fe20000410000 */
[----:B------:R-:W-:Y:S01]  /*189c0*/  FMUL.FTZ R31, R0, R183 ;  /* 0x000000b7001f7220 */ /* 0x000fe20000410000 */
[C---:B------:R-:W-:Y:S01]  /*189d0*/  HMMA.16816.F32 R24, R84.reuse, R40, R24 ;  /* 0x000000285418723c */ /* 0x040fe20000001818 */
[----:B-1----:R-:W3:Y:S03]  /*189e0*/  LDL.LU R199, [R1+0xec] ;  /* 0x0000ec0001c77983 */ /* 0x002ee60000300800 */
[----:B------:R-:W-:Y:S01]  /*189f0*/  MUFU.EX2 R231, R44 ;  /* 0x0000002c00e77308 */ /* 0x000fe20000000800 */
[C---:B------:R-:W-:Y:S01]  /*18a00*/  FMUL.FTZ R34, R3.reuse, R142 ;  /* 0x0000008e03227220 */ /* 0x040fe20000410000 */
[C---:B------:R-:W-:Y:S01]  /*18a10*/  FMUL.FTZ R35, R3.reuse, R143 ;  /* 0x0000008f03237220 */ /* 0x040fe20000410000 */
[----:B------:R-:W-:Y:S02]  /*18a20*/  IMAD.MOV.U32 R168, RZ, RZ, R38 ;  /* 0x000000ffffa87224 */ /* 0x000fe400078e0026 */
[C---:B----4-:R-:W-:Y:S01]  /*18a30*/  FMUL.FTZ R50, R3.reuse, R138 ;  /* 0x0000008a03327220 */ /* 0x050fe20000410000 */
[-C--:B------:R-:W-:Y:S04]  /*18a40*/  HMMA.16816.F32 R28, R84, R42.reuse, R28 ;  /* 0x0000002a541c723c */ /* 0x080fe8000000181c */
[----:B------:R1:W-:Y:S01]  /*18a50*/  MUFU.EX2 R229, R55 ;  /* 0x0000003700e57308 */ /* 0x0003e20000000800 */
[C---:B------:R-:W-:Y:S01]  /*18a60*/  FMUL.FTZ R38, R3.reuse, R158 ;  /* 0x0000009e03267220 */ /* 0x040fe20000410000 */
[C---:B------:R-:W-:Y:S01]  /*18a70*/  FMUL.FTZ R40, R2.reuse, R184 ;  /* 0x000000b802287220 */ /* 0x040fe20000410000 */
[----:B------:R-:W-:Y:S01]  /*18a80*/  FMUL.FTZ R41, R2, R185 ;  /* 0x000000b902297220 */ /* 0x000fe20000410000 */
[----:B------:R-:W-:Y:S02]  /*18a90*/  IMAD.MOV.U32 R146, RZ, RZ, R47 ;  /* 0x000000ffff927224 */ /* 0x000fe400078e002f */
[C---:B------:R-:W-:Y:S01]  /*18aa0*/  FMUL.FTZ R47, R0.reuse, R191 ;  /* 0x000000bf002f7220 */ /* 0x040fe20000410000 */
[C---:B------:R-:W-:Y:S04]  /*18ab0*/  HMMA.16816.F32 R32, R76.reuse, R42, R32 ;  /* 0x0000002a4c20723c */ /* 0x040fe80000001820 */
[----:B------:R-:W-:Y:S02]  /*18ac0*/  IMAD.MOV.U32 R177, RZ, RZ, R39 ;  /* 0x000000ffffb17224 */ /* 0x000fe400078e0027 */
[C---:B------:R-:W-:Y:S01]  /*18ad0*/  FMUL.FTZ R39, R3.reuse, R159 ;  /* 0x0000009f03277220 */ /* 0x040fe20000410000 */
[C---:B------:R-:W-:Y:S01]  /*18ae0*/  FMUL.FTZ R42, R0.reuse, R186 ;  /* 0x000000ba002a7220 */ /* 0x040fe20000410000 */
[C---:B-1----:R-:W-:Y:S01]  /*18af0*/  FMUL.FTZ R55, R3.reuse, R155 ;  /* 0x0000009b03377220 */ /* 0x042fe20000410000 */
[----:B------:R-:W-:Y:S01]  /*18b00*/  FMUL.FTZ R43, R0, R187 ;  /* 0x000000bb002b7220 */ /* 0x000fe20000410000 */
[----:B------:R-:W-:Y:S01]  /*18b10*/  FMUL.FTZ R44, R2, R188 ;  /* 0x000000bc022c7220 */ /* 0x000fe20000410000 */
[----:B------:R-:W-:Y:S01]  /*18b20*/  FMUL.FTZ R51, R3, R139 ;  /* 0x0000008b03337220 */ /* 0x000fe20000410000 */
[----:B------:R-:W-:Y:S01]  /*18b30*/  IMAD.MOV.U32 R181, RZ, RZ, R162 ;  /* 0x000000ffffb57224 */ /* 0x000fe200078e00a2 */
[-C--:B------:R-:W-:Y:S03]  /*18b40*/  HMMA.16816.F32 R36, R76, R56.reuse, R36 ;  /* 0x000000384c24723c */ /* 0x080fe60000001824 */
[----:B------:R-:W-:Y:S02]  /*18b50*/  IMAD.MOV.U32 R162, RZ, RZ, R228 ;  /* 0x000000ffffa27224 */ /* 0x000fe400078e00e4 */
[----:B------:R1:W-:Y:S01]  /*18b60*/  MUFU.EX2 R228, R150 ;  /* 0x0000009600e47308 */ /* 0x0003e20000000800 */
[----:B------:R-:W-:Y:S01]  /*18b70*/  IMAD.MOV.U32 R183, RZ, RZ, R176 ;  /* 0x000000ffffb77224 */ /* 0x000fe200078e00b0 */
[----:B------:R-:W-:Y:S01]  /*18b80*/  MOV R176, R171 ;  /* 0x000000ab00b07202 */ /* 0x000fe20000000f00 */
[C---:B------:R-:W-:Y:S04]  /*18b90*/  HMMA.16816.F32 R40, R84.reuse, R56, R40 ;  /* 0x000000385428723c */ /* 0x040fe80000001828 */
[----:B------:R-:W-:Y:S02]  /*18ba0*/  IMAD.MOV.U32 R147, RZ, RZ, R46 ;  /* 0x000000ffff937224 */ /* 0x000fe400078e002e */
[----:B------:R-:W-:Y:S01]  /*18bb0*/  FMUL.FTZ R46, R0, R190 ;  /* 0x000000be002e7220 */ /* 0x000fe20000410000 */
[----:B------:R-:W-:Y:S02]  /*18bc0*/  IMAD.MOV.U32 R163, RZ, RZ, R45 ;  /* 0x000000ffffa37224 */ /* 0x000fe400078e002d */
[C---:B------:R-:W-:Y:S01]  /*18bd0*/  FMUL.FTZ R45, R2.reuse, R189 ;  /* 0x000000bd022d7220 */ /* 0x040fe20000410000 */
[C---:B------:R-:W-:Y:S01]  /*18be0*/  FMUL.FTZ R56, R2.reuse, R192 ;  /* 0x000000c002387220 */ /* 0x040fe20000410000 */
[----:B------:R-:W-:Y:S01]  /*18bf0*/  FMUL.FTZ R57, R2, R193 ;  /* 0x000000c102397220 */ /* 0x000fe20000410000 */
[----:B------:R-:W-:Y:S01]  /*18c00*/  IMAD.MOV.U32 R192, RZ, RZ, R178 ;  /* 0x000000ffffc07224 */ /* 0x000fe200078e00b2 */
[----:B-1----:R-:W4:Y:S01]  /*18c10*/  LDL.LU R150, [R1+0xe8] ;  /* 0x0000e80001967983 */ /* 0x002f220000300800 */
[----:B------:R-:W-:Y:S02]  /*18c20*/  IMAD.MOV.U32 R171, RZ, RZ, R60 ;  /* 0x000000ffffab7224 */ /* 0x000fe400078e003c */
[----:B------:R-:W-:Y:S01]  /*18c30*/  FFMA.FTZ R60, R129, UR4, -R75 ;  /* 0x00000004813c7c23 */ /* 0x000fe2000801084b */
[-C--:B------:R-:W-:Y:S03]  /*18c40*/  HMMA.16816.F32 R44, R84, R58.reuse, R44 ;  /* 0x0000003a542c723c */ /* 0x080fe6000000182c */
[----:B------:R-:W-:Y:S02]  /*18c50*/  IMAD.MOV.U32 R180, RZ, RZ, R147 ;  /* 0x000000ffffb47224 */ /* 0x000fe400078e0093 */
[----:B------:R-:W-:Y:S02]  /*18c60*/  IMAD.MOV.U32 R178, RZ, RZ, R175 ;  /* 0x000000ffffb27224 */ /* 0x000fe400078e00af */
[----:B------:R-:W-:Y:S01]  /*18c70*/  IMAD.MOV.U32 R147, RZ, RZ, R66 ;  /* 0x000000ffff937224 */ /* 0x000fe200078e0042 */
[C---:B------:R-:W-:Y:S04]  /*18c80*/  HMMA.16816.F32 R48, R76.reuse, R58, R48 ;  /* 0x0000003a4c30723c */ /* 0x040fe80000001830 */
[C---:B------:R-:W-:Y:S01]  /*18c90*/  FMUL.FTZ R58, R0.reuse, R194 ;  /* 0x000000c2003a7220 */ /* 0x040fe20000410000 */
[----:B------:R-:W-:Y:S01]  /*18ca0*/  FMUL.FTZ R59, R0, R195 ;  /* 0x000000c3003b7220 */ /* 0x000fe20000410000 */
[----:B------:R-:W-:Y:S02]  /*18cb0*/  IMAD.MOV.U32 R175, RZ, RZ, R63 ;  /* 0x000000ffffaf7224 */ /* 0x000fe400078e003f */
[----:B------:R-:W-:Y:S01]  /*18cc0*/  FFMA.FTZ R66, R128, UR4, -R75 ;  /* 0x0000000480427c23 */ /* 0x000fe2000801084b */
[-C--:B------:R-:W-:Y:S03]  /*18cd0*/  HMMA.16816.F32 R52, R76, R88.reuse, R52 ;  /* 0x000000584c34723c */ /* 0x080fe60000001834 */
[----:B------:R-:W-:Y:S02]  /*18ce0*/  IMAD.MOV.U32 R158, RZ, RZ, R183 ;  /* 0x000000ffff9e7224 */ /* 0x000fe400078e00b7 */
[----:B------:R-:W-:Y:S02]  /*18cf0*/  IMAD.MOV.U32 R183, RZ, RZ, R180 ;  /* 0x000000ffffb77224 */ /* 0x000fe400078e00b4 */
[----:B------:R-:W-:Y:S01]  /*18d00*/  IMAD.MOV.U32 R179, RZ, RZ, R146 ;  /* 0x000000ffffb37224 */ /* 0x000fe200078e0092 */
[C---:B------:R-:W-:Y:S01]  /*18d10*/  HMMA.16816.F32 R56, R84.reuse, R88, R56 ;  /* 0x000000585438723c */ /* 0x040fe20000001838 */
[----:B------:R1:W3:Y:S03]  /*18d20*/  MUFU.EX2 R88, R151 ;  /* 0x0000009700587308 */ /* 0x0002e60000000800 */
[----:B------:R-:W-:Y:S02]  /*18d30*/  IMAD.MOV.U32 R142, RZ, RZ, R177 ;  /* 0x000000ffff8e7224 */ /* 0x000fe400078e00b1 */
[----:B------:R-:W-:Y:S02]  /*18d40*/  IMAD.MOV.U32 R177, RZ, RZ, R174 ;  /* 0x000000ffffb17224 */ /* 0x000fe400078e00ae */
[----:B------:R-:W-:Y:S02]  /*18d50*/  IMAD.MOV.U32 R159, RZ, RZ, R142 ;  /* 0x000000ffff9f7224 */ /* 0x000fe400078e008e */
[----:B------:R-:W-:Y:S02]  /*18d60*/  IMAD.MOV.U32 R180, RZ, RZ, R177 ;  /* 0x000000ffffb47224 */ /* 0x000fe400078e00b1 */
[----:B------:R-:W-:Y:S02]  /*18d70*/  IMAD.MOV.U32 R177, RZ, RZ, R147 ;  /* 0x000000ffffb17224 */ /* 0x000fe400078e0093 */
[----:B------:R-:W-:Y:S01]  /*18d80*/  IMAD.MOV.U32 R147, RZ, RZ, R175 ;  /* 0x000000ffff937224 */ /* 0x000fe200078e00af */
[----:B-1----:R-:W4:Y:S01]  /*18d90*/  LDL.LU R151, [R1+0xe4] ;  /* 0x0000e40001977983 */ /* 0x002f220000300800 */
[----:B------:R-:W-:Y:S01]  /*18da0*/  IMAD.MOV.U32 R175, RZ, RZ, R167 ;  /* 0x000000ffffaf7224 */ /* 0x000fe200078e00a7 */
[----:B------:R-:W-:Y:S01]  /*18db0*/  MOV R167, R67 ;  /* 0x0000004300a77202 */ /* 0x000fe20000000f00 */
[----:B------:R-:W-:Y:S02]  /*18dc0*/  IMAD.MOV.U32 R142, RZ, RZ, R181 ;  /* 0x000000ffff8e7224 */ /* 0x000fe400078e00b5 */
[----:B------:R-:W-:Y:S01]  /*18dd0*/  FFMA.FTZ R67, R117, UR4, -R75 ;  /* 0x0000000475437c23 */ /* 0x000fe2000801084b */
[----:B------:R-:W-:Y:S02]  /*18de0*/  IMAD.MOV.U32 R181, RZ, RZ, R178 ;  /* 0x000000ffffb57224 */ /* 0x000fe400078e00b2 */
[----:B------:R-:W-:Y:S02]  /*18df0*/  IMAD.MOV.U32 R178, RZ, RZ, R162 ;  /* 0x000000ffffb27224 */ /* 0x000fe400078e00a2 */
[----:B------:R-:W-:Y:S02]  /*18e00*/  IMAD.MOV.U32 R190, RZ, RZ, R142 ;  /* 0x000000ffffbe7224 */ /* 0x000fe400078e008e */
[----:B------:R-:W-:Y:S02]  /*18e10*/  IMAD.MOV.U32 R162, RZ, RZ, R171 ;  /* 0x000000ffffa27224 */ /* 0x000fe400078e00ab */
[----:B------:R-:W-:Y:S02]  /*18e20*/  IMAD.MOV.U32 R142, RZ, RZ, R181 ;  /* 0x000000ffff8e7224 */ /* 0x000fe400078e00b5 */
[----:B------:R-:W-:Y:S02]  /*18e30*/  IMAD.MOV.U32 R171, RZ, RZ, R131 ;  /* 0x000000ffffab7224 */ /* 0x000fe400078e0083 */
[----:B------:R-:W-:Y:S02]  /*18e40*/  IMAD.MOV.U32 R181, RZ, RZ, R167 ;  /* 0x000000ffffb57224 */ /* 0x000fe400078e00a7 */
[----:B------:R-:W-:Y:S01]  /*18e50*/  FFMA.FTZ R142, R142, UR4, -R75 ;  /* 0x000000048e8e7c23 */ /* 0x000fe2000801084b */
[----:B------:R-:W4:Y:S01]  /*18e60*/  LDL.LU R167, [R1+0x5c] ;  /* 0x00005c0001a77983 */ /* 0x000f220000300800 */
[----:B------:R-:W-:Y:S02]  /*18e70*/  IMAD.MOV.U32 R185, RZ, RZ, R180 ;  /* 0x000000ffffb97224 */ /* 0x000fe400078e00b4 */
[----:B------:R-:W-:Y:S02]  /*18e80*/  IMAD.MOV.U32 R180, RZ, RZ, R171 ;  /* 0x000000ffffb47224 */ /* 0x000fe400078e00ab */
[----:B------:R-:W4:Y:S01]  /*18e90*/  LDL.LU R171, [R1+0x60] ;  /* 0x0000600001ab7983 */ /* 0x000f220000300800 */
[----:B------:R-:W-:Y:S02]  /*18ea0*/  IMAD.MOV.U32 R146, RZ, RZ, R169 ;  /* 0x000000ffff927224 */ /* 0x000fe400078e00a9 */
[----:B------:R-:W-:Y:S01]  /*18eb0*/  IMAD.MOV.U32 R182, RZ, RZ, R163 ;  /* 0x000000ffffb67224 */ /* 0x000fe200078e00a3 */
[----:B------:R-:W4:Y:S01]  /*18ec0*/  LDL.LU R138, [R1+0x64] ;  /* 0x00006400018a7983 */ /* 0x000f220000300800 */
[----:B------:R1:W-:Y:S01]  /*18ed0*/  MUFU.EX2 R163, R61 ;  /* 0x0000003d00a37308 */ /* 0x0003e20000000800 */
[----:B------:R-:W-:Y:S02]  /*18ee0*/  IMAD.MOV.U32 R174, RZ, RZ, R62 ;  /* 0x000000ffffae7224 */ /* 0x000fe400078e003e */
[----:B------:R-:W4:Y:S07]  /*18ef0*/  LDL.LU R100, [R1+0x68] ;  /* 0x0000680001647983 */ /* 0x000f2e0000300800 */
[----:B------:R1:W-:Y:S01]  /*18f00*/  MUFU.EX2 R169, R60 ;  /* 0x0000003c00a97308 */ /* 0x0003e20000000800 */
[----:B------:R-:W-:Y:S02]  /*18f10*/  IMAD.MOV.U32 R143, RZ, RZ, R182 ;  /* 0x000000ffff8f7224 */ /* 0x000fe400078e00b6 */
[----:B------:R-:W-:Y:S02]  /*18f20*/  IMAD.MOV.U32 R182, RZ, RZ, R179 ;  /* 0x000000ffffb67224 */ /* 0x000fe400078e00b3 */
[----:B------:R-:W-:Y:S02]  /*18f30*/  IMAD.MOV.U32 R179, RZ, RZ, R176 ;  /* 0x000000ffffb37224 */ /* 0x000fe400078e00b0 */
[----:B------:R-:W-:Y:S02]  /*18f40*/  IMAD.MOV.U32 R176, RZ, RZ, R174 ;  /* 0x000000ffffb07224 */ /* 0x000fe400078e00ae */
[----:B------:R-:W-:Y:S01]  /*18f50*/  IMAD.MOV.U32 R131, RZ, RZ, R238 ;  /* 0x000000ffff837224 */ /* 0x000fe200078e00ee */
[----:B------:R-:W-:Y:S01]  /*18f60*/  MUFU.EX2 R174, R66 ;  /* 0x0000004200ae7308 */ /* 0x000fe20000000800 */
[C---:B-1----:R-:W-:Y:S01]  /*18f70*/  FMUL.FTZ R61, R2.reuse, R197 ;  /* 0x000000c5023d7220 */ /* 0x042fe20000410000 */
[----:B------:R-:W-:Y:S08]  /*18f80*/  IMAD.MOV.U32 R187, RZ, RZ, R182 ;  /* 0x000000ffffbb7224 */ /* 0x000ff000078e00b6 */
[----:B------:R-:W-:Y:S01]  /*18f90*/  MUFU.EX2 R238, R67 ;  /* 0x0000004300ee7308 */ /* 0x000fe20000000800 */
[----:B------:R-:W-:Y:S01]  /*18fa0*/  FMUL.FTZ R60, R2, R196 ;  /* 0x000000c4023c7220 */ /* 0x000fe20000410000 */
[----:B------:R-:W-:Y:S02]  /*18fb0*/  IMAD.MOV.U32 R182, RZ, RZ, R162 ;  /* 0x000000ffffb67224 */ /* 0x000fe400078e00a2 */
[----:B------:R-:W-:Y:S06]  /*18fc0*/  IMAD.MOV.U32 R186, RZ, RZ, R158 ;  /* 0x000000ffffba7224 */ /* 0x000fec00078e009e */
[----:B------:R-:W-:Y:S01]  /*18fd0*/  MUFU.EX2 R131, R131 ;  /* 0x0000008300837308 */ /* 0x000fe20000000800 */
[----:B------:R-:W-:Y:S02]  /*18fe0*/  IMAD.MOV.U32 R184, RZ, RZ, R179 ;  /* 0x000000ffffb87224 */ /* 0x000fe400078e00b3 */
[----:B------:R-:W-:Y:S02]  /*18ff0*/  IMAD.MOV.U32 R158, RZ, RZ, R178 ;  /* 0x000000ffff9e7224 */ /* 0x000fe400078e00b2 */
[----:B------:R-:W-:Y:S02]  /*19000*/  IMAD.MOV.U32 R179, RZ, RZ, R99 ;  /* 0x000000ffffb37224 */ /* 0x000fe400078e0063 */
[----:B------:R-:W-:Y:S02]  /*19010*/  IMAD.MOV.U32 R178, RZ, RZ, R98 ;  /* 0x000000ffffb27224 */ /* 0x000fe400078e0062 */
[----:B------:R-:W1:Y:S01]  /*19020*/  LDSM.16.MT88.4 R96, [R140+0x8800] ;  /* 0x008800008c60783b */ /* 0x000e620000004200 */
[----:B------:R-:W-:Y:S02]  /*19030*/  IMAD.MOV.U32 R188, RZ, RZ, R143 ;  /* 0x000000ffffbc7224 */ /* 0x000fe400078e008f */
[----:B------:R-:W-:Y:S02]  /*19040*/  IMAD.MOV.U32 R189, RZ, RZ, R183 ;  /* 0x000000ffffbd7224 */ /* 0x000fe400078e00b7 */
[----:B------:R-:W-:Y:S02]  /*19050*/  IMAD.MOV.U32 R191, RZ, RZ, R188 ;  /* 0x000000ffffbf7224 */ /* 0x000fe400078e00bc */
[----:B------:R-:W-:Y:S01]  /*19060*/  IMAD.MOV.U32 R188, RZ, RZ, R186 ;  /* 0x000000ffffbc7224 */ /* 0x000fe200078e00ba */
[----:B------:R-:W-:Y:S01]  /*19070*/  MOV R186, R159 ;  /* 0x0000009f00ba7202 */ /* 0x000fe20000000f00 */
[----:B------:R-:W-:Y:S02]  /*19080*/  IMAD.MOV.U32 R159, RZ, RZ, R168 ;  /* 0x000000ffff9f7224 */ /* 0x000fe400078e00a8 */
[----:B------:R-:W-:Y:S02]  /*19090*/  IMAD.MOV.U32 R143, RZ, RZ, R177 ;  /* 0x000000ffff8f7224 */ /* 0x000fe400078e00b1 */
[----:B------:R-:W-:Y:S02]  /*190a0*/  IMAD.MOV.U32 R183, RZ, RZ, R176 ;  /* 0x000000ffffb77224 */ /* 0x000fe400078e00b0 */
[----:B------:R-:W-:Y:S02]  /*190b0*/  IMAD.MOV.U32 R176, RZ, RZ, R175 ;  /* 0x000000ffffb07224 */ /* 0x000fe400078e00af */
[----:B------:R-:W-:Y:S02]  /*190c0*/  IMAD.MOV.U32 R177, RZ, RZ, R166 ;  /* 0x000000ffffb17224 */ /* 0x000fe400078e00a6 */
[C---:B--2---:R-:W-:Y:S01]  /*190d0*/  FMUL.FTZ R62, R0.reuse, R198 ;  /* 0x000000c6003e7220 */ /* 0x044fe20000410000 */
[----:B---3--:R-:W-:Y:S07]  /*190e0*/  FMUL.FTZ R63, R0, R199 ;  /* 0x000000c7003f7220 */ /* 0x008fee0000410000 */
[-C--:B------:R-:W-:Y:S03]  /*190f0*/  HMMA.16816.F32 R60, R84, R90.reuse, R60 ;  /* 0x0000005a543c723c */ /* 0x080fe6000000183c */
[--C-:B------:R-:W-:Y:S01]  /*19100*/  FFMA.FTZ R84, R137, UR4, -R74.reuse ;  /* 0x0000000489547c23 */ /* 0x100fe2000801084a */
[----:B------:R-:W-:Y:S01]  /*19110*/  FFMA.FTZ R85, R141, UR4, -R74 ;  /* 0x000000048d557c23 */ /* 0x000fe2000801084a */
[----:B------:R-:W-:Y:S01]  /*19120*/  IMAD.MOV.U32 R141, RZ, RZ, R88 ;  /* 0x000000ffff8d7224 */ /* 0x000fe200078e0058 */
[----:B------:R-:W-:Y:S01]  /*19130*/  F2FP.F16.F32.PACK_AB R86, R116, R192 ;  /* 0x000000c07456723e */ /* 0x000fe200000000ff */
[----:B------:R2:W-:Y:S10]  /*19140*/  MUFU.EX2 R162, R84 ;  /* 0x0000005400a27308 */ /* 0x0005f40000000800 */
[----:B------:R3:W1:Y:S01]  /*19150*/  MUFU.EX2 R199, R85 ;  /* 0x0000005500c77308 */ /* 0x0006620000000800 */
[----:B--2---:R-:W-:Y:S02]  /*19160*/  F2FP.F16.F32.PACK_AB R84, R251, R231 ;  /* 0x000000e7fb54723e */ /* 0x004fe400000000ff */
[----:B---3--:R-:W-:Y:S02]  /*19170*/  F2FP.F16.F32.PACK_AB R85, R229, R225 ;  /* 0x000000e1e555723e */ /* 0x008fe400000000ff */
[----:B-1----:R-:W-:Y:S01]  /*19180*/  F2FP.F16.F32.PACK_AB R87, R199, R162 ;  /* 0x000000a2c757723e */ /* 0x002fe200000000ff */
[C---:B----4-:R-:W-:Y:S01]  /*19190*/  FMUL.FTZ R66, R3.reuse, R150 ;  /* 0x0000009603427220 */ /* 0x050fe20000410000 */
[----:B------:R-:W-:Y:S07]  /*191a0*/  FMUL.FTZ R67, R3, R151 ;  /* 0x0000009703437220 */ /* 0x000fee0000410000 */
[----:B------:R-:W-:Y:S01]  /*191b0*/  HMMA.16816.F32 R64, R76, R90, R64 ;  /* 0x0000005a4c40723c */ /* 0x000fe20000001840 */
[----:B------:R-:W1:Y:S03]  /*191c0*/  LDSM.16.MT88.4 R88, [R136+0x800] ;  /* 0x000800008858783b */ /* 0x000e660000004200 */
[----:B------:R-:W-:Y:S02]  /*191d0*/  F2FP.F16.F32.PACK_AB R76, R172, R170 ;  /* 0x000000aaac4c723e */ /* 0x000fe400000000ff */
[----:B------:R-:W-:Y:S02]  /*191e0*/  F2FP.F16.F32.PACK_AB R77, R169, R163 ;  /* 0x000000a3a94d723e */ /* 0x000fe400000000ff */
[----:B------:R-:W-:Y:S02]  /*191f0*/  F2FP.F16.F32.PACK_AB R78, R141, R228 ;  /* 0x000000e48d4e723e */ /* 0x000fe400000000ff */
[----:B------:R-:W-:Y:S01]  /*19200*/  F2FP.F16.F32.PACK_AB R79, R238, R174 ;  /* 0x000000aeee4f723e */ /* 0x000fe200000000ff */
[----:B------:R-:W-:Y:S06]  /*19210*/  MUFU.EX2 R167, R167 ;  /* 0x000000a700a77308 */ /* 0x000fec0000000800 */
[-C--:B------:R-:W-:Y:S04]  /*19220*/  HMMA.16816.F32 R4, R76, R92.reuse, R4 ;  /* 0x0000005c4c04723c */ /* 0x080fe80000001804 */
[----:B------:R-:W-:Y:S10]  /*19230*/  MUFU.EX2 R171, R171 ;  /* 0x000000ab00ab7308 */ /* 0x000ff40000000800 */
[----:B------:R-:W-:Y:S01]  /*19240*/  MUFU.EX2 R196, R138 ;  /* 0x0000008a00c47308 */ /* 0x000fe20000000800 */
[C---:B------:R-:W-:Y:S08]  /*19250*/  HMMA.16816.F32 R8, R84.reuse, R92, R8 ;  /* 0x0000005c5408723c */ /* 0x040ff00000001808 */
[-C--:B------:R-:W-:Y:S08]  /*19260*/  HMMA.16816.F32 R12, R84, R94.reuse, R12 ;  /* 0x0000005e540c723c */ /* 0x080ff0000000180c */
[C---:B------:R-:W-:Y:S01]  /*19270*/  HMMA.16816.F32 R16, R76.reuse, R94, R16 ;  /* 0x0000005e4c10723c */ /* 0x040fe20000001810 */
[----:B------:R-:W2:Y:S07]  /*19280*/  LDSM.16.MT88.4 R92, [R81+0x800] ;  /* 0x00080000515c783b */ /* 0x000eae0000004200 */
[-C--:B------:R-:W-:Y:S08]  /*19290*/  HMMA.16816.F32 R20, R76, R96.reuse, R20 ;  /* 0x000000604c14723c */ /* 0x080ff00000001814 */
[C---:B------:R-:W-:Y:S04]  /*192a0*/  HMMA.16816.F32 R24, R84.reuse, R96, R24 ;  /* 0x000000605418723c */ /* 0x040fe80000001818 */
[--C-:B------:R-:W-:Y:S01]  /*192b0*/  FFMA.FTZ R97, R160, UR4, -R75.reuse ;  /* 0x00000004a0617c23 */ /* 0x100fe2000801084b */
[----:B------:R-:W-:Y:S03]  /*192c0*/  FFMA.FTZ R96, R161, UR4, -R75 ;  /* 0x00000004a1607c23 */ /* 0x000fe6000801084b */
[-C--:B------:R-:W-:Y:S01]  /*192d0*/  HMMA.16816.F32 R28, R84, R98.reuse, R28 ;  /* 0x00000062541c723c */ /* 0x080fe2000000181c */
[----:B------:R-:W-:Y:S10]  /*192e0*/  MUFU.EX2 R161, R97 ;  /* 0x0000006100a17308 */ /* 0x000ff40000000800 */
[----:B------:R-:W-:Y:S01]  /*192f0*/  MUFU.EX2 R168, R96 ;  /* 0x0000006000a87308 */ /* 0x000fe20000000800 */
[C---:B------:R-:W-:Y:S09]  /*19300*/  HMMA.16816.F32 R32, R76.reuse, R98, R32 ;  /* 0x000000624c20723c */ /* 0x040ff20000001820 */
[----:B------:R3:W4:Y:S01]  /*19310*/  MUFU.EX2 R96, R100 ;  /* 0x0000006400607308 */ /* 0x0007220000000800 */
[-C--:B-1----:R-:W-:Y:S03]  /*19320*/  HMMA.16816.F32 R36, R76, R88.reuse, R36 ;  /* 0x000000584c24723c */ /* 0x082fe60000001824 */
[----:B---3--:R-:W-:Y:S05]  /*19330*/  IMAD.MOV.U32 R100, RZ, RZ, R191 ;  /* 0x000000ffff647224 */ /* 0x008fea00078e00bf */
[C---:B------:R-:W-:Y:S04]  /*19340*/  HMMA.16816.F32 R40, R84.reuse, R88, R40 ;  /* 0x000000585428723c */ /* 0x040fe80000001828 */
[--C-:B------:R-:W-:Y:S01]  /*19350*/  FFMA.FTZ R88, R148, UR4, -R73.reuse ;  /* 0x0000000494587c23 */ /* 0x100fe20008010849 */
[----:B------:R-:W-:Y:S01]  /*19360*/  FFMA.FTZ R89, R149, UR4, -R73 ;  /* 0x0000000495597c23 */ /* 0x000fe20008010849 */
[----:B------:R-:W-:Y:S02]  /*19370*/  IMAD.MOV.U32 R191, RZ, RZ, R188 ;  /* 0x000000ffffbf7224 */ /* 0x000fe400078e00bc */
[-C--:B------:R-:W-:Y:S01]  /*19380*/  HMMA.16816.F32 R44, R84, R90.reuse, R44 ;  /* 0x0000005a542c723c */ /* 0x080fe2000000182c */
[----:B------:R1:W-:Y:S02]  /*19390*/  MUFU.EX2 R198, R88 ;  /* 0x0000005800c67308 */ /* 0x0003e40000000800 */
[----:B------:R-:W-:Y:S08]  /*193a0*/  IMAD.MOV.U32 R188, RZ, RZ, R186 ;  /* 0x000000ffffbc7224 */ /* 0x000ff000078e00ba */
[----:B------:R3:W-:Y:S01]  /*193b0*/  MUFU.EX2 R175, R89 ;  /* 0x0000005900af7308 */ /* 0x0007e20000000800 */
[----:B------:R-:W-:Y:S01]  /*193c0*/  IMAD.MOV.U32 R186, RZ, RZ, R159 ;  /* 0x000000ffffba7224 */ /* 0x000fe200078e009f */
[C---:B------:R-:W-:Y:S04]  /*193d0*/  HMMA.16816.F32 R48, R76.reuse, R90, R48 ;  /* 0x0000005a4c30723c */ /* 0x040fe80000001830 */
[----:B------:R-:W-:Y:S02]  /*193e0*/  IMAD.MOV.U32 R159, RZ, RZ, R179 ;  /* 0x000000ffff9f7224 */ /* 0x000fe400078e00b3 */
[----:B------:R-:W-:Y:S02]  /*193f0*/  IMAD.MOV.U32 R179, RZ, RZ, R178 ;  /* 0x000000ffffb37224 */ /* 0x000fe400078e00b2 */
[----:B-1----:R-:W-:Y:S01]  /*19400*/  FFMA.FTZ R88, R152, UR4, -R73 ;  /* 0x0000000498587c23 */ /* 0x002fe20008010849 */
[-C--:B--2---:R-:W-:Y:S03]  /*19410*/  HMMA.16816.F32 R52, R76, R92.reuse, R52 ;  /* 0x0000005c4c34723c */ /* 0x084fe60000001834 */
[----:B------:R-:W-:Y:S01]  /*19420*/  IMAD.MOV.U32 R178, RZ, RZ, R173 ;  /* 0x000000ffffb27224 */ /* 0x000fe200078e00ad */
[----:B------:R-:W1:Y:S01]  /*19430*/  MUFU.EX2 R101, R88 ;  /* 0x0000005800657308 */ /* 0x000e620000000800 */
[----:B---3--:R-:W-:Y:S01]  /*19440*/  FFMA.FTZ R89, R145, UR4, -R73 ;  /* 0x0000000491597c23 */ /* 0x008fe20008010849 */
[----:B------:R-:W-:Y:S02]  /*19450*/  IMAD.MOV.U32 R113, RZ, RZ, R179 ;  /* 0x000000ffff717224 */ /* 0x000fe400078e00b3 */
[C---:B------:R-:W-:Y:S06]  /*19460*/  HMMA.16816.F32 R56, R84.reuse, R92, R56 ;  /* 0x0000005c5438723c */ /* 0x040fec0000001838 */
[----:B------:R2:W-:Y:S01]  /*19470*/  MUFU.EX2 R197, R89 ;  /* 0x0000005900c57308 */ /* 0x0005e20000000800 */
[----:B------:R-:W-:Y:S01]  /*19480*/  FFMA.FTZ R93, R157, UR4, -R75 ;  /* 0x000000049d5d7c23 */ /* 0x000fe2000801084b */
[----:B------:R-:W-:Y:S02]  /*19490*/  IMAD.MOV.U32 R139, RZ, RZ, R191 ;  /* 0x000000ffff8b7224 */ /* 0x000fe400078e00bf */
[----:B------:R-:W-:Y:S01]  /*194a0*/  FFMA.FTZ R92, R156, UR4, -R75 ;  /* 0x000000049c5c7c23 */ /* 0x000fe2000801084b */
[----:B------:R-:W-:Y:S01]  /*194b0*/  IMAD.MOV.U32 R138, RZ, RZ, R178 ;  /* 0x000000ffff8a7224 */ /* 0x000fe200078e00b2 */
[-C--:B------:R-:W-:Y:S04]  /*194c0*/  HMMA.16816.F32 R60, R84, R94.reuse, R60 ;  /* 0x0000005e543c723c */ /* 0x080fe8000000183c */
[----:B------:R3:W-:Y:S01]  /*194d0*/  MUFU.EX2 R173, R93 ;  /* 0x0000005d00ad7308 */ /* 0x0007e20000000800 */
[----:B------:R-:W3:Y:S01]  /*194e0*/  LDL.LU R178, [R1+0x70] ;  /* 0x0000700001b27983 */ /* 0x000ee20000300800 */
[----:B------:R-:W-:Y:S01]  /*194f0*/  MOV R193, R139 ;  /* 0x0000008b00c17202 */ /* 0x000fe20000000f00 */
[--C-:B------:R-:W-:Y:S07]  /*19500*/  FFMA.FTZ R84, R200, UR4, -R74.reuse ;  /* 0x00000004c8547c23 */ /* 0x100fee000801084a */
[----:B------:R-:W1:Y:S01]  /*19510*/  MUFU.EX2 R149, R92 ;  /* 0x0000005c00957308 */ /* 0x000e620000000800 */
[--C-:B------:R-:W-:Y:S01]  /*19520*/  FFMA.FTZ R85, R165, UR4, -R74.reuse ;  /* 0x00000004a5557c23 */ /* 0x100fe2000801084a */
[----:B--2---:R-:W-:Y:S01]  /*19530*/  FFMA.FTZ R89, R153, UR4, -R74 ;  /* 0x0000000499597c23 */ /* 0x004fe2000801084a */
[----:B------:R-:W-:Y:S07]  /*19540*/  HMMA.16816.F32 R64, R76, R94, R64 ;  /* 0x0000005e4c40723c */ /* 0x000fee0000001840 */
[----:B------:R-:W-:Y:S01]  /*19550*/  MUFU.EX2 R160, R84 ;  /* 0x0000005400a07308 */ /* 0x000fe20000000800 */
[----:B------:R-:W-:Y:S09]  /*19560*/  IMAD.MOV.U32 R191, RZ, RZ, R230 ;  /* 0x000000ffffbf7224 */ /* 0x000ff200078e00e6 */
[----:B------:R2:W-:Y:S01]  /*19570*/  MUFU.EX2 R166, R89 ;  /* 0x0000005900a67308 */ /* 0x0005e20000000800 */
[----:B----4-:R-:W-:Y:S02]  /*19580*/  IMAD.MOV.U32 R165, RZ, RZ, R96 ;  /* 0x000000ffffa57224 */ /* 0x010fe400078e0060 */
[----:B---3--:R-:W-:Y:S01]  /*19590*/  FFMA.FTZ R93, R164, UR4, -R74 ;  /* 0x00000004a45d7c23 */ /* 0x008fe2000801084a */
[----:B-1----:R-:W-:Y:S06]  /*195a0*/  IMAD.MOV.U32 R164, RZ, RZ, R101 ;  /* 0x000000ffffa47224 */ /* 0x002fec00078e0065 */
[----:B------:R-:W-:Y:S01]  /*195b0*/  MUFU.EX2 R230, R85 ;  /* 0x0000005500e67308 */ /* 0x000fe20000000800 */
[----:B------:R-:W-:Y:S01]  /*195c0*/  IMAD.MOV.U32 R101, RZ, RZ, R100 ;  /* 0x000000ffff657224 */ /* 0x000fe200078e0064 */
[----:B------:R-:W-:Y:S01]  /*195d0*/  LDSM.16.MT88.4 R96, [R140+0x9000] ;  /* 0x009000008c60783b */ /* 0x000fe20000004200 */
[----:B------:R-:W-:Y:S07]  /*195e0*/  F2FP.F16.F32.PACK_AB R76, R171, R167 ;  /* 0x000000a7ab4c723e */ /* 0x000fee00000000ff */
[----:B------:R1:W3:Y:S01]  /*195f0*/  MUFU.EX2 R151, R93 ;  /* 0x0000005d00977308 */ /* 0x0002e20000000800 */
[----:B------:R-:W-:Y:S01]  /*19600*/  IMAD.MOV.U32 R139, RZ, RZ, R101 ;  /* 0x000000ffff8b7224 */ /* 0x000fe200078e0065 */
[----:B------:R-:W-:Y:S01]  /*19610*/  F2FP.F16.F32.PACK_AB R77, R168, R161 ;  /* 0x000000a1a84d723e */ /* 0x000fe200000000ff */
[----:B------:R-:W-:Y:S01]  /*19620*/  IMAD.MOV.U32 R101, RZ, RZ, R190 ;  /* 0x000000ffff657224 */ /* 0x000fe200078e00be */
[----:B------:R-:W-:Y:S01]  /*19630*/  F2FP.F16.F32.PACK_AB R78, R165, R196 ;  /* 0x000000c4a54e723e */ /* 0x000fe200000000ff */
[----:B------:R-:W-:Y:S01]  /*19640*/  IMAD.MOV.U32 R190, RZ, RZ, R189 ;  /* 0x000000ffffbe7224 */ /* 0x000fe200078e00bd */
[----:B--2---:R-:W2:Y:S01]  /*19650*/  LDSM.16.MT88.4 R88, [R144+0x9000] ;  /* 0x009000009058783b */ /* 0x004ea20000004200 */
[----:B------:R-:W-:Y:S01]  /*19660*/  IMAD.MOV.U32 R189, RZ, RZ, R187 ;  /* 0x000000ffffbd7224 */ /* 0x000fe200078e00bb */
[----:B------:R-:W-:Y:S01]  /*19670*/  F2FP.F16.F32.PACK_AB R79, R149, R173 ;  /* 0x000000ad954f723e */ /* 0x000fe200000000ff */
[----:B------:R-:W-:Y:S01]  /*19680*/  IMAD.MOV.U32 R187, RZ, RZ, R185 ;  /* 0x000000ffffbb7224 */ /* 0x000fe200078e00b9 */
[----:B------:R-:W-:Y:S01]  /*19690*/  F2FP.F16.F32.PACK_AB R84, R198, R175 ;  /* 0x000000afc654723e */ /* 0x000fe200000000ff */
[----:B------:R-:W-:Y:S01]  /*196a0*/  IMAD.MOV.U32 R185, RZ, RZ, R184 ;  /* 0x000000ffffb97224 */ /* 0x000fe200078e00b8 */
[----:B------:R-:W-:Y:S01]  /*196b0*/  F2FP.F16.F32.PACK_AB R86, R164, R197 ;  /* 0x000000c5a456723e */ /* 0x000fe200000000ff */
[----:B------:R-:W-:Y:S01]  /*196c0*/  IMAD.MOV.U32 R184, RZ, RZ, R158 ;  /* 0x000000ffffb87224 */ /* 0x000fe200078e009e */
[----:B-1----:R-:W1:Y:S01]  /*196d0*/  LDSM.16.MT88.4 R92, [R136+0x1000] ;  /* 0x00100000885c783b */ /* 0x002e620000004200 */
[----:B------:R-:W-:Y:S01]  /*196e0*/  IMAD.MOV.U32 R158, RZ, RZ, R143 ;  /* 0x000000ffff9e7224 */ /* 0x000fe200078e008f */
[----:B---3--:R-:W-:Y:S01]  /*196f0*/  F2FP.F16.F32.PACK_AB R85, R151, R166 ;  /* 0x000000a69755723e */ /* 0x008fe200000000ff */
[----:B------:R-:W-:Y:S01]  /*19700*/  IMAD.MOV.U32 R143, RZ, RZ, R183 ;  /* 0x000000ffff8f7224 */ /* 0x000fe200078e00b7 */
[----:B------:R-:W-:Y:S01]  /*19710*/  F2FP.F16.F32.PACK_AB R87, R230, R160 ;  /* 0x000000a0e657723e */ /* 0x000fe200000000ff */
[----:B------:R-:W-:Y:S02]  /*19720*/  IMAD.MOV.U32 R100, RZ, RZ, R177 ;  /* 0x000000ffff647224 */ /* 0x000fe400078e00b1 */
[----:B------:R-:W-:Y:S01]  /*19730*/  IMAD.MOV.U32 R112, RZ, RZ, R159 ;  /* 0x000000ffff707224 */ /* 0x000fe200078e009f */
[----:B------:R-:W3:Y:S01]  /*19740*/  LDL.LU R183, [R1+0x74] ;  /* 0x0000740001b77983 */ /* 0x000ee20000300800 */
[----:B------:R-:W-:Y:S02]  /*19750*/  IMAD.MOV.U32 R159, RZ, RZ, R216 ;  /* 0x000000ffff9f7224 */ /* 0x000fe400078e00d8 */
[----:B------:R-:W-:Y:S01]  /*19760*/  IMAD.MOV.U32 R195, RZ, RZ, R139 ;  /* 0x000000ffffc37224 */ /* 0x000fe200078e008b */
[----:B------:R-:W4:Y:S01]  /*19770*/  LDL.LU R129, [R1+0x78] ;  /* 0x0000780001817983 */ /* 0x000f220000300800 */
[----:B------:R-:W-:Y:S02]  /*19780*/  IMAD.MOV.U32 R139, RZ, RZ, R101 ;  /* 0x000000ffff8b7224 */ /* 0x000fe400078e0065 */
[----:B------:R-:W-:Y:S02]  /*19790*/  IMAD.MOV.U32 R194, RZ, RZ, R190 ;  /* 0x000000ffffc27224 */ /* 0x000fe400078e00be */
[----:B------:R-:W-:Y:S01]  /*197a0*/  FFMA.FTZ R139, R139, UR4, -R75 ;  /* 0x000000048b8b7c23 */ /* 0x000fe2000801084b */
[----:B------:R-:W-:Y:S02]  /*197b0*/  IMAD.MOV.U32 R101, RZ, RZ, R189 ;  /* 0x000000ffff657224 */ /* 0x000fe400078e00bd */
[----:B------:R-:W-:Y:S02]  /*197c0*/  IMAD.MOV.U32 R189, RZ, RZ, R185 ;  /* 0x000000ffffbd7224 */ /* 0x000fe400078e00b9 */
[----:B------:R-:W-:Y:S01]  /*197d0*/  IMAD.MOV.U32 R190, RZ, RZ, R187 ;  /* 0x000000ffffbe7224 */ /* 0x000fe200078e00bb */
[----:B------:R-:W-:Y:S01]  /*197e0*/  MOV R117, R101 ;  /* 0x0000006500757202 */ /* 0x000fe20000000f00 */
[----:B------:R-:W-:Y:S02]  /*197f0*/  IMAD.MOV.U32 R101, RZ, RZ, R189 ;  /* 0x000000ffff657224 */ /* 0x000fe400078e00bd */
[----:B------:R-:W-:Y:S01]  /*19800*/  MUFU.EX2 R189, R80 ;  /* 0x0000005000bd7308 */ /* 0x000fe20000000800 */
[----:B------:R-:W-:Y:S02]  /*19810*/  IMAD.MOV.U32 R187, RZ, RZ, R184 ;  /* 0x000000ffffbb7224 */ /* 0x000fe400078e00b8 */
[----:B------:R-:W-:Y:S01]  /*19820*/  FFMA.FTZ R101, R101, UR4, -R73 ;  /* 0x0000000465657c23 */ /* 0x000fe20008010849 */
[----:B------:R-:W-:Y:S02]  /*19830*/  IMAD.MOV.U32 R185, RZ, RZ, R158 ;  /* 0x000000ffffb97224 */ /* 0x000fe400078e009e */
[----:B------:R-:W-:Y:S01]  /*19840*/  IMAD.MOV.U32 R158, RZ, RZ, R182 ;  /* 0x000000ffff9e7224 */ /* 0x000fe200078e00b6 */
[-C--:B--2---:R-:W-:Y:S03]  /*19850*/  HMMA.16816.F32 R4, R76, R88.reuse, R4 ;  /* 0x000000584c04723c */ /* 0x084fe60000001804 */
[----:B------:R-:W-:Y:S02]  /*19860*/  IMAD.MOV.U32 R184, RZ, RZ, R143 ;  /* 0x000000ffffb87224 */ /* 0x000fe400078e008f */
[----:B------:R-:W-:Y:S02]  /*19870*/  IMAD.MOV.U32 R143, RZ, RZ, R176 ;  /* 0x000000ffff8f7224 */ /* 0x000fe400078e00b0 */
[----:B------:R-:W-:Y:S01]  /*19880*/  IMAD.MOV.U32 R150, RZ, RZ, R187 ;  /* 0x000000ffff967224 */ /* 0x000fe200078e00bb */
[C---:B------:R-:W-:Y:S04]  /*19890*/  HMMA.16816.F32 R8, R84.reuse, R88, R8 ;  /* 0x000000585408723c */ /* 0x040fe80000001808 */
[----:B------:R-:W-:Y:S02]  /*198a0*/  IMAD.MOV.U32 R187, RZ, RZ, R185 ;  /* 0x000000ffffbb7224 */ /* 0x000fe400078e00b9 */
[----:B------:R-:W-:Y:S02]  /*198b0*/  IMAD.MOV.U32 R185, RZ, RZ, R181 ;  /* 0x000000ffffb97224 */ /* 0x000fe400078e00b5 */
[-C--:B------:R-:W-:Y:S03]  /*198c0*/  HMMA.16816.F32 R12, R84, R90.reuse, R12 ;  /* 0x0000005a540c723c */ /* 0x080fe6000000180c */
[----:B------:R-:W-:Y:S02]  /*198d0*/  IMAD.MOV.U32 R137, RZ, RZ, R190 ;  /* 0x000000ffff897224 */ /* 0x000fe400078e00be */
[----:B------:R-:W-:Y:S02]  /*198e0*/  IMAD.MOV.U32 R128, RZ, RZ, R194 ;  /* 0x000000ffff807224 */ /* 0x000fe400078e00c2 */
[----:B------:R-:W-:Y:S01]  /*198f0*/  IMAD.MOV.U32 R155, RZ, RZ, R188 ;  /* 0x000000ffff9b7224 */ /* 0x000fe200078e00bc */
[C---:B------:R-:W-:Y:S01]  /*19900*/  HMMA.16816.F32 R16, R76.reuse, R90, R16 ;  /* 0x0000005a4c10723c */ /* 0x040fe20000001810 */
[----:B------:R-:W2:Y:S03]  /*19910*/  LDSM.16.MT88.4 R88, [R81+0x1000] ;  /* 0x001000005158783b */ /* 0x000ea60000004200 */
[----:B------:R-:W-:Y:S02]  /*19920*/  IMAD.MOV.U32 R188, RZ, RZ, R214 ;  /* 0x000000ffffbc7224 */ /* 0x000fe400078e00d6 */
[----:B------:R-:W-:Y:S02]  /*19930*/  IMAD.MOV.U32 R154, RZ, RZ, R186 ;  /* 0x000000ffff9a7224 */ /* 0x000fe400078e00ba */
[-C--:B------:R-:W-:Y:S03]  /*19940*/  HMMA.16816.F32 R20, R76, R96.reuse, R20 ;  /* 0x000000604c14723c */ /* 0x080fe60000001814 */
[----:B------:R-:W-:Y:S02]  /*19950*/  IMAD.MOV.U32 R186, RZ, RZ, R213 ;  /* 0x000000ffffba7224 */ /* 0x000fe400078e00d5 */
[----:B------:R-:W-:Y:S02]  /*19960*/  IMAD.MOV.U32 R148, RZ, RZ, R184 ;  /* 0x000000ffff947224 */ /* 0x000fe400078e00b8 */
[----:B------:R-:W-:Y:S01]  /*19970*/  IMAD.MOV.U32 R184, RZ, RZ, R158 ;  /* 0x000000ffffb87224 */ /* 0x000fe200078e009e */
[C---:B------:R-:W-:Y:S04]  /*19980*/  HMMA.16816.F32 R24, R84.reuse, R96, R24 ;  /* 0x000000605418723c */ /* 0x040fe80000001818 */
[--C-:B------:R-:W-:Y:S01]  /*19990*/  FFMA.FTZ R97, R208, UR4, -R75.reuse ;  /* 0x00000004d0617c23 */ /* 0x100fe2000801084b */
[----:B------:R-:W-:Y:S01]  /*199a0*/  FFMA.FTZ R96, R209, UR4, -R75 ;  /* 0x00000004d1607c23 */ /* 0x000fe2000801084b */
[----:B------:R-:W-:Y:S02]  /*199b0*/  IMAD.MOV.U32 R158, RZ, RZ, R180 ;  /* 0x000000ffff9e7224 */ /* 0x000fe400078e00b4 */
[-C--:B------:R-:W-:Y:S01]  /*199c0*/  HMMA.16816.F32 R28, R84, R98.reuse, R28 ;  /* 0x00000062541c723c */ /* 0x080fe2000000181c */
[----:B------:R-:W-:Y:S02]  /*199d0*/  MUFU.EX2 R176, R97 ;  /* 0x0000006100b07308 */ /* 0x000fe40000000800 */
[----:B------:R-:W-:Y:S08]  /*199e0*/  IMAD.MOV.U32 R145, RZ, RZ, R148 ;  /* 0x000000ffff917224 */ /* 0x000ff000078e0094 */
[----:B------:R2:W2:Y:S01]  /*199f0*/  MUFU.EX2 R182, R96 ;  /* 0x0000006000b67308 */ /* 0x0004a20000000800 */
[----:B------:R-:W-:Y:S01]  /*19a00*/  IMAD.MOV.U32 R148, RZ, RZ, R150 ;  /* 0x000000ffff947224 */ /* 0x000fe200078e0096 */
[C---:B------:R-:W-:Y:S04]  /*19a10*/  HMMA.16816.F32 R32, R76.reuse, R98, R32 ;  /* 0x000000624c20723c */ /* 0x040fe80000001820 */
[----:B------:R-:W-:Y:S02]  /*19a20*/  IMAD.MOV.U32 R153, RZ, RZ, R145 ;  /* 0x000000ffff997224 */ /* 0x000fe400078e0091 */
[----:B------:R-:W-:Y:S02]  /*19a30*/  IMAD.MOV.U32 R152, RZ, RZ, R148 ;  /* 0x000000ffff987224 */ /* 0x000fe400078e0094 */
[-C--:B-1----:R-:W-:Y:S01]  /*19a40*/  HMMA.16816.F32 R36, R76, R92.reuse, R36 ;  /* 0x0000005c4c24723c */ /* 0x082fe20000001824 */
[----:B--2---:R-:W-:Y:S02]  /*19a50*/  LDSM.16.MT88.4 R96, [R136+0x1800] ;  /* 0x001800008860783b */ /* 0x004fe40000004200 */
[----:B------:R-:W-:Y:S01]  /*19a60*/  MOV R208, R153 ;  /* 0x0000009900d07202 */ /* 0x000fe20000000f00 */
[----:B------:R-:W-:Y:S02]  /*19a70*/  IMAD.MOV.U32 R153, RZ, RZ, R152 ;  /* 0x000000ffff997224 */ /* 0x000fe400078e0098 */
[----:B------:R-:W-:Y:S02]  /*19a80*/  IMAD.MOV.U32 R150, RZ, RZ, R137 ;  /* 0x000000ffff967224 */ /* 0x000fe400078e0089 */
        /* <DEDUP_REMOVED lines=12> */
[--C-:B-1----:R-:W-:Y:S01]  /*19b50*/  FFMA.FTZ R92, R205, UR4, -R73.reuse ;  /* 0x00000004cd5c7c23 */ /* 0x102fe20008010849 */
[-C--:B------:R-:W-:Y:S03]  /*19b60*/  HMMA.16816.F32 R52, R76, R88.reuse, R52 ;  /* 0x000000584c34723c */ /* 0x080fe60000001834 */
[----:B--2---:R-:W-:Y:S01]  /*19b70*/  FFMA.FTZ R93, R202, UR4, -R73 ;  /* 0x00000004ca5d7c23 */ /* 0x004fe20008010849 */
[----:B------:R-:W-:Y:S01]  /*19b80*/  MUFU.EX2 R216, R92 ;  /* 0x0000005c00d87308 */ /* 0x000fe20000000800 */
[----:B------:R-:W-:Y:S01]  /*19b90*/  FFMA.FTZ R148, R148, UR4, -R75 ;  /* 0x0000000494947c23 */ /* 0x000fe2000801084b */
[----:B------:R-:W-:Y:S02]  /*19ba0*/  IMAD.MOV.U32 R150, RZ, RZ, R117 ;  /* 0x000000ffff967224 */ /* 0x000fe400078e0075 */
[C---:B------:R-:W-:Y:S06]  /*19bb0*/  HMMA.16816.F32 R56, R84.reuse, R88, R56 ;  /* 0x000000585438723c */ /* 0x040fec0000001838 */
[----:B------:R1:W2:Y:S01]  /*19bc0*/  MUFU.EX2 R213, R93 ;  /* 0x0000005d00d57308 */ /* 0x0002a20000000800 */
[--C-:B------:R-:W-:Y:S01]  /*19bd0*/  FFMA.FTZ R89, R207, UR4, -R75.reuse ;  /* 0x00000004cf597c23 */ /* 0x100fe2000801084b */
[----:B------:R-:W-:Y:S01]  /*19be0*/  FFMA.FTZ R88, R201, UR4, -R75 ;  /* 0x00000004c9587c23 */ /* 0x000fe2000801084b */
[----:B------:R-:W-:Y:S01]  /*19bf0*/  IMAD.MOV.U32 R145, RZ, RZ, R150 ;  /* 0x000000ffff917224 */ /* 0x000fe200078e0096 */
[-C--:B------:R-:W-:Y:S06]  /*19c00*/  HMMA.16816.F32 R60, R84, R90.reuse, R60 ;  /* 0x0000005a543c723c */ /* 0x080fec000000183c */
[----:B------:R2:W-:Y:S01]  /*19c10*/  MUFU.EX2 R203, R89 ;  /* 0x0000005900cb7308 */ /* 0x0005e20000000800 */
[--C-:B------:R-:W-:Y:S01]  /*19c20*/  FFMA.FTZ R85, R212, UR4, -R74.reuse ;  /* 0x00000004d4557c23 */ /* 0x100fe2000801084a */
[--C-:B------:R-:W-:Y:S08]  /*19c30*/  FFMA.FTZ R84, R211, UR4, -R74.reuse ;  /* 0x00000004d3547c23 */ /* 0x100ff0000801084a */
[----:B------:R-:W2:Y:S01]  /*19c40*/  MUFU.EX2 R204, R88 ;  /* 0x0000005800cc7308 */ /* 0x000ea20000000800 */
[--C-:B-1----:R-:W-:Y:S01]  /*19c50*/  FFMA.FTZ R93, R206, UR4, -R74.reuse ;  /* 0x00000004ce5d7c23 */ /* 0x102fe2000801084a */
[----:B------:R-:W-:Y:S08]  /*19c60*/  HMMA.16816.F32 R64, R76, R90, R64 ;  /* 0x0000005a4c40723c */ /* 0x000ff00000001840 */
[----:B------:R-:W-:Y:S01]  /*19c70*/  MUFU.EX2 R181, R85 ;  /* 0x0000005500b57308 */ /* 0x000fe20000000800 */
[----:B------:R-:W-:Y:S09]  /*19c80*/  F2FP.F16.F32.PACK_AB R77, R182, R176 ;  /* 0x000000b0b64d723e */ /* 0x000ff200000000ff */
[----:B------:R1:W-:Y:S01]  /*19c90*/  MUFU.EX2 R177, R93 ;  /* 0x0000005d00b17308 */ /* 0x0003e20000000800 */
[----:B--2---:R-:W-:Y:S01]  /*19ca0*/  F2FP.F16.F32.PACK_AB R86, R216, R213 ;  /* 0x000000d5d856723e */ /* 0x004fe200000000ff */
[----:B------:R-:W-:Y:S08]  /*19cb0*/  FFMA.FTZ R89, R210, UR4, -R74 ;  /* 0x00000004d2597c23 */ /* 0x000ff0000801084a */
[----:B------:R2:W2:Y:S01]  /*19cc0*/  MUFU.EX2 R202, R84 ;  /* 0x0000005400ca7308 */ /* 0x0004a20000000800 */
[----:B------:R-:W-:Y:S09]  /*19cd0*/  F2FP.F16.F32.PACK_AB R79, R204, R203 ;  /* 0x000000cbcc4f723e */ /* 0x000ff200000000ff */
[----:B------:R2:W2:Y:S01]  /*19ce0*/  MUFU.EX2 R180, R89 ;  /* 0x0000005900b47308 */ /* 0x0004a20000000800 */
[----:B-1----:R-:W1:Y:S01]  /*19cf0*/  LDSM.16.MT88.4 R92, [R144+0x9800] ;  /* 0x00980000905c783b */ /* 0x002e620000004200 */
[----:B--2---:R-:W-:Y:S02]  /*19d00*/  F2FP.F16.F32.PACK_AB R84, R214, R179 ;  /* 0x000000b3d654723e */ /* 0x004fe400000000ff */
[----:B------:R-:W-:Y:S05]  /*19d10*/  F2FP.F16.F32.PACK_AB R87, R202, R181 ;  /* 0x000000b5ca57723e */ /* 0x000fea00000000ff */
[----:B------:R-:W2:Y:S01]  /*19d20*/  LDSM.16.MT88.4 R88, [R140+0x9800] ;  /* 0x009800008c58783b */ /* 0x000ea20000004200 */
[----:B------:R-:W-:Y:S01]  /*19d30*/  F2FP.F16.F32.PACK_AB R85, R180, R177 ;  /* 0x000000b1b455723e */ /* 0x000fe200000000ff */
[----:B------:R-:W-:Y:S10]  /*19d40*/  MUFU.EX2 R178, R178 ;  /* 0x000000b200b27308 */ /* 0x000ff40000000800 */
[----:B---3--:R-:W3:Y:S10]  /*19d50*/  MUFU.EX2 R183, R183 ;  /* 0x000000b700b77308 */ /* 0x008ef40000000800 */
[----:B----4-:R4:W-:Y:S01]  /*19d60*/  MUFU.EX2 R205, R129 ;  /* 0x0000008100cd7308 */ /* 0x0109e20000000800 */
[----:B---3--:R-:W-:Y:S01]  /*19d70*/  F2FP.F16.F32.PACK_AB R76, R183, R178 ;  /* 0x000000b2b74c723e */ /* 0x008fe200000000ff */
[----:B----4-:R-:W3:Y:S04]  /*19d80*/  LDL.LU R129, [R1+0x7c] ;  /* 0x00007c0001817983 */ /* 0x010ee80000300800 */
[----:B------:R-:W4:Y:S04]  /*19d90*/  LDL.LU R80, [R1+0xe0] ;  /* 0x0000e00001507983 */ /* 0x000f280000300800 */
[----:B---3--:R-:W3:Y:S02]  /*19da0*/  MUFU.EX2 R206, R129 ;  /* 0x0000008100ce7308 */ /* 0x008ee40000000800 */
[----:B---3--:R-:W-:Y:S01]  /*19db0*/  F2FP.F16.F32.PACK_AB R78, R206, R205 ;  /* 0x000000cdce4e723e */ /* 0x008fe200000000ff */
[----:B------:R-:W-:Y:S04]  /*19dc0*/  IMAD.MOV.U32 R129, RZ, RZ, R195 ;  /* 0x000000ffff817224 */ /* 0x000fe800078e00c3 */
[----:B------:R-:W-:Y:S02]  /*19dd0*/  IMAD.MOV.U32 R128, RZ, RZ, R129 ;  /* 0x000000ffff807224 */ /* 0x000fe400078e0081 */
[-C--:B-1----:R-:W-:Y:S03]  /*19de0*/  HMMA.16816.F32 R4, R76, R92.reuse, R4 ;  /* 0x0000005c4c04723c */ /* 0x082fe60000001804 */
        /* <DEDUP_REMOVED lines=11> */
[----:B------:R-:W1:Y:S03]  /*19ea0*/  LDSM.16.MT88.4 R92, [R81+0x1800] ;  /* 0x00180000515c783b */ /* 0x000e660000004200 */
[----:B------:R-:W-:Y:S02]  /*19eb0*/  IMAD.MOV.U32 R138, RZ, RZ, R100 ;  /* 0x000000ffff8a7224 */ /* 0x000fe400078e0064 */
[----:B------:R-:W-:Y:S01]  /*19ec0*/  IMAD.MOV.U32 R100, RZ, RZ, R191 ;  /* 0x000000ffff647224 */ /* 0x000fe200078e00bf */
[----:B------:R-:W-:Y:S01]  /*19ed0*/  MOV R191, R188 ;  /* 0x000000bc00bf7202 */ /* 0x000fe20000000f00 */
[-C--:B--2---:R-:W-:Y:S03]  /*19ee0*/  HMMA.16816.F32 R20, R76, R88.reuse, R20 ;  /* 0x000000584c14723c */ /* 0x084fe60000001814 */
[----:B------:R-:W-:Y:S02]  /*19ef0*/  IMAD.MOV.U32 R188, RZ, RZ, R186 ;  /* 0x000000ffffbc7224 */ /* 0x000fe400078e00ba */
[----:B------:R-:W-:Y:S02]  /*19f00*/  IMAD.MOV.U32 R186, RZ, RZ, R159 ;  /* 0x000000ffffba7224 */ /* 0x000fe400078e009f */
[----:B------:R2:W-:Y:S01]  /*19f10*/  MUFU.EX2 R159, R243 ;  /* 0x000000f3009f7308 */ /* 0x0005e20000000800 */
[C---:B------:R-:W-:Y:S04]  /*19f20*/  HMMA.16816.F32 R24, R84.reuse, R88, R24 ;  /* 0x000000585418723c */ /* 0x040fe80000001818 */
[--C-:B------:R-:W-:Y:S01]  /*19f30*/  FFMA.FTZ R88, R215, UR4, -R73.reuse ;  /* 0x00000004d7587c23 */ /* 0x100fe20008010849 */
[----:B------:R-:W-:Y:S01]  /*19f40*/  FFMA.FTZ R89, R219, UR4, -R73 ;  /* 0x00000004db597c23 */ /* 0x000fe20008010849 */
[----:B------:R-:W-:Y:S02]  /*19f50*/  IMAD.MOV.U32 R117, RZ, RZ, R129 ;  /* 0x000000ffff757224 */ /* 0x000fe400078e0081 */
[-C--:B------:R-:W-:Y:S01]  /*19f60*/  HMMA.16816.F32 R28, R84, R90.reuse, R28 ;  /* 0x0000005a541c723c */ /* 0x080fe2000000181c */
[----:B------:R3:W-:Y:S02]  /*19f70*/  MUFU.EX2 R190, R88 ;  /* 0x0000005800be7308 */ /* 0x0007e40000000800 */
[----:B------:R-:W-:Y:S01]  /*19f80*/  IMAD.MOV.U32 R137, RZ, RZ, R117 ;  /* 0x000000ffff897224 */ /* 0x000fe200078e0075 */
[----:B--2---:R2:W5:Y:S07]  /*19f90*/  LDL.LU R243, [R1+0xdc] ;  /* 0x0000dc0001f37983 */ /* 0x00456e0000300800 */
[----:B------:R4:W-:Y:S01]  /*19fa0*/  MUFU.EX2 R195, R89 ;  /* 0x0000005900c37308 */ /* 0x0009e20000000800 */
[----:B------:R-:W-:Y:S01]  /*19fb0*/  IMAD.MOV.U32 R128, RZ, RZ, R193 ;  /* 0x000000ffff807224 */ /* 0x000fe200078e00c1 */
[C---:B------:R-:W-:Y:S04]  /*19fc0*/  HMMA.16816.F32 R32, R76.reuse, R90, R32 ;  /* 0x0000005a4c20723c */ /* 0x040fe80000001820 */
[--C-:B------:R-:W-:Y:S01]  /*19fd0*/  FFMA.FTZ R90, R218, UR4, -R73.reuse ;  /* 0x00000004da5a7c23 */ /* 0x100fe20008010849 */
[----:B------:R-:W-:Y:S02]  /*19fe0*/  IMAD.MOV.U32 R193, RZ, RZ, R154 ;  /* 0x000000ffffc17224 */ /* 0x000fe400078e009a */
[----:B---3--:R-:W-:Y:S01]  /*19ff0*/  FFMA.FTZ R88, R217, UR4, -R73 ;  /* 0x00000004d9587c23 */ /* 0x008fe20008010849 */
[-C--:B------:R-:W-:Y:S01]  /*1a000*/  HMMA.16816.F32 R36, R76, R96.reuse, R36 ;  /* 0x000000604c24723c */ /* 0x080fe20000001824 */
[----:B------:R-:W-:Y:S02]  /*1a010*/  MUFU.EX2 R201, R90 ;  /* 0x0000005a00c97308 */ /* 0x000fe40000000800 */
[----:B------:R-:W-:Y:S02]  /*1a020*/  IMAD.MOV.U32 R117, RZ, RZ, R128 ;  /* 0x000000ffff757224 */ /* 0x000fe400078e0080 */
[----:B----4-:R-:W-:Y:S06]  /*1a030*/  FFMA.FTZ R89, R221, UR4, -R74 ;  /* 0x00000004dd597c23 */ /* 0x010fec000801084a */
[----:B------:R3:W4:Y:S01]  /*1a040*/  MUFU.EX2 R200, R88 ;  /* 0x0000005800c87308 */ /* 0x0007220000000800 */
[----:B------:R-:W-:Y:S01]  /*1a050*/  IMAD.MOV.U32 R154, RZ, RZ, R113 ;  /* 0x000000ffff9a7224 */ /* 0x000fe200078e0071 */
[C---:B------:R-:W-:Y:S08]  /*1a060*/  HMMA.16816.F32 R40, R84.reuse, R96, R40 ;  /* 0x000000605428723c */ /* 0x040ff00000001828 */
[----:B------:R1:W-:Y:S01]  /*1a070*/  MUFU.EX2 R156, R89 ;  /* 0x00000059009c7308 */ /* 0x0003e20000000800 */
[----:B------:R-:W-:Y:S02]  /*1a080*/  IMAD.MOV.U32 R113, RZ, RZ, R100 ;  /* 0x000000ffff717224 */ /* 0x000fe400078e0064 */
[----:B------:R-:W-:Y:S01]  /*1a090*/  IMAD.MOV.U32 R100, RZ, RZ, R188 ;  /* 0x000000ffff647224 */ /* 0x000fe200078e00bc */
[-C--:B------:R-:W-:Y:S03]  /*1a0a0*/  HMMA.16816.F32 R44, R84, R98.reuse, R44 ;  /* 0x00000062542c723c */ /* 0x080fe6000000182c */
[----:B---3--:R-:W-:Y:S01]  /*1a0b0*/  FFMA.FTZ R88, R220, UR4, -R74 ;  /* 0x00000004dc587c23 */ /* 0x008fe2000801084a */
[----:B----4-:R-:W-:Y:S01]  /*1a0c0*/  F2FP.F16.F32.PACK_AB R90, R201, R200 ;  /* 0x000000c8c95a723e */ /* 0x010fe200000000ff */
[----:B------:R-:W-:Y:S02]  /*1a0d0*/  IMAD.MOV.U32 R188, RZ, RZ, R186 ;  /* 0x000000ffffbc7224 */ /* 0x000fe400078e00ba */
[----:B------:R3:W4:Y:S01]  /*1a0e0*/  MUFU.EX2 R194, R88 ;  /* 0x0000005800c27308 */ /* 0x0007220000000800 */
[C---:B------:R-:W-:Y:S01]  /*1a0f0*/  HMMA.16816.F32 R48, R76.reuse, R98, R48 ;  /* 0x000000624c30723c */ /* 0x040fe20000001830 */
[----:B------:R-:W-:Y:S03]  /*1a100*/  LDSM.16.MT88.4 R96, [R136+0x2000] ;  /* 0x002000008860783b */ /* 0x000fe60000004200 */
[----:B-1----:R-:W-:Y:S01]  /*1a110*/  FFMA.FTZ R89, R224, UR4, -R75 ;  /* 0x00000004e0597c23 */ /* 0x002fe2000801084b */
[----:B------:R-:W-:Y:S02]  /*1a120*/  IMAD.MOV.U32 R186, RZ, RZ, R185 ;  /* 0x000000ffffba7224 */ /* 0x000fe400078e00b9 */
[----:B------:R-:W-:Y:S01]  /*1a130*/  IMAD.MOV.U32 R185, RZ, RZ, R158 ;  /* 0x000000ffffb97224 */ /* 0x000fe200078e009e */
[-C--:B------:R-:W-:Y:S01]  /*1a140*/  HMMA.16816.F32 R52, R76, R92.reuse, R52 ;  /* 0x0000005c4c34723c */ /* 0x080fe20000001834 */
[----:B------:R4:W-:Y:S02]  /*1a150*/  MUFU.EX2 R157, R89 ;  /* 0x00000059009d7308 */ /* 0x0009e40000000800 */
[----:B------:R-:W-:Y:S02]  /*1a160*/  IMAD.MOV.U32 R220, RZ, RZ, R184 ;  /* 0x000000ffffdc7224 */ /* 0x000fe400078e00b8 */
[----:B---3--:R-:W-:Y:S01]  /*1a170*/  FFMA.FTZ R88, R226, UR4, -R75 ;  /* 0x00000004e2587c23 */ /* 0x008fe2000801084b */
[----:B------:R-:W-:Y:S02]  /*1a180*/  IMAD.MOV.U32 R226, RZ, RZ, R114 ;  /* 0x000000ffffe27224 */ /* 0x000fe400078e0072 */
[--C-:B------:R-:W-:Y:S01]  /*1a190*/  FFMA.FTZ R114, R109, UR4, -R73.reuse ;  /* 0x000000046d727c23 */ /* 0x100fe20008010849 */
[C---:B------:R-:W-:Y:S02]  /*1a1a0*/  HMMA.16816.F32 R56, R84.reuse, R92, R56 ;  /* 0x0000005c5438723c */ /* 0x040fe40000001838 */
[----:B------:R1:W3:Y:S02]  /*1a1b0*/  MUFU.EX2 R158, R88 ;  /* 0x00000058009e7308 */ /* 0x0002e40000000800 */
[----:B------:R-:W-:Y:S02]  /*1a1c0*/  IMAD.MOV.U32 R224, RZ, RZ, R120 ;  /* 0x000000ffffe07224 */ /* 0x000fe400078e0078 */
[----:B------:R-:W-:Y:S01]  /*1a1d0*/  FFMA.FTZ R120, R105, UR4, -R73 ;  /* 0x0000000469787c23 */ /* 0x000fe20008010849 */
[----:B------:R-:W-:Y:S01]  /*1a1e0*/  FFMA.FTZ R105, R132, UR4, -R74 ;  /* 0x0000000484697c23 */ /* 0x000fe2000801084a */
[----:B----4-:R-:W-:Y:S01]  /*1a1f0*/  F2FP.F16.F32.PACK_AB R89, R194, R156 ;  /* 0x0000009cc259723e */ /* 0x010fe200000000ff */
[-C--:B------:R-:W-:Y:S01]  /*1a200*/  HMMA.16816.F32 R60, R84, R94.reuse, R60 ;  /* 0x0000005e543c723c */ /* 0x080fe2000000183c */
[----:B------:R-:W4:Y:S02]  /*1a210*/  LDSM.16.MT88.4 R84, [R144+0xa000] ;  /* 0x00a000009054783b */ /* 0x000f240000004200 */
[----:B------:R-:W-:Y:S01]  /*1a220*/  IMAD.MOV.U32 R129, RZ, RZ, R155 ;  /* 0x000000ffff817224 */ /* 0x000fe200078e009b */
[----:B------:R-:W-:Y:S01]  /*1a230*/  MUFU.EX2 R120, R120 ;  /* 0x0000007800787308 */ /* 0x000fe20000000800 */
[----:B------:R-:W-:Y:S01]  /*1a240*/  IMAD.MOV.U32 R155, RZ, RZ, R112 ;  /* 0x000000ffff9b7224 */ /* 0x000fe200078e0070 */
[----:B-1----:R-:W-:Y:S02]  /*1a250*/  F2FP.F16.F32.PACK_AB R88, R195, R190 ;  /* 0x000000bec358723e */ /* 0x002fe400000000ff */
[----:B------:R-:W-:Y:S01]  /*1a260*/  HMMA.16816.F32 R64, R76, R94, R64 ;  /* 0x0000005e4c40723c */ /* 0x000fe20000001840 */
[----:B------:R-:W1:Y:S03]  /*1a270*/  LDSM.16.MT88.4 R92, [R140+0xa000] ;  /* 0x00a000008c5c783b */ /* 0x000e660000004200 */
[----:B------:R-:W-:Y:S01]  /*1a280*/  FFMA.FTZ R78, R153, UR4, -R75 ;  /* 0x00000004994e7c23 */ /* 0x000fe2000801084b */
[----:B------:R-:W-:Y:S02]  /*1a290*/  IMAD.MOV.U32 R128, RZ, RZ, R129 ;  /* 0x000000ffff807224 */ /* 0x000fe400078e0081 */
[----:B------:R-:W-:Y:S01]  /*1a2a0*/  FFMA.FTZ R76, R223, UR4, -R75 ;  /* 0x00000004df4c7c23 */ /* 0x000fe2000801084b */
[----:B------:R-:W-:Y:S02]  /*1a2b0*/  IMAD.MOV.U32 R112, RZ, RZ, R138 ;  /* 0x000000ffff707224 */ /* 0x000fe400078e008a */
[----:B------:R-:W-:Y:S01]  /*1a2c0*/  FFMA.FTZ R77, R208, UR4, -R74 ;  /* 0x00000004d04d7c23 */ /* 0x000fe2000801084a */
[----:B------:R-:W-:Y:S02]  /*1a2d0*/  IMAD.MOV.U32 R153, RZ, RZ, R145 ;  /* 0x000000ffff997224 */ /* 0x000fe400078e0091 */
[----:B------:R-:W-:Y:S01]  /*1a2e0*/  IMAD.MOV.U32 R129, RZ, RZ, R193 ;  /* 0x000000ffff817224 */ /* 0x000fe200078e00c1 */
[----:B------:R3:W-:Y:S01]  /*1a2f0*/  MUFU.EX2 R184, R77 ;  /* 0x0000004d00b87308 */ /* 0x0007e20000000800 */
[----:B------:R-:W-:Y:S02]  /*1a300*/  IMAD.MOV.U32 R145, RZ, RZ, R150 ;  /* 0x000000ffff917224 */ /* 0x000fe400078e0096 */
[----:B------:R-:W-:Y:S02]  /*1a310*/  IMAD.MOV.U32 R193, RZ, RZ, R155 ;  /* 0x000000ffffc17224 */ /* 0x000fe400078e009b */
[----:B------:R-:W-:Y:S02]  /*1a320*/  IMAD.MOV.U32 R138, RZ, RZ, R191 ;  /* 0x000000ffff8a7224 */ /* 0x000fe400078e00bf */
[----:B------:R-:W-:Y:S03]  /*1a330*/  IMAD.MOV.U32 R150, RZ, RZ, R137 ;  /* 0x000000ffff967224 */ /* 0x000fe600078e0089 */
[----:B------:R2:W-:Y:S01]  /*1a340*/  MUFU.EX2 R191, R242 ;  /* 0x000000f200bf7308 */ /* 0x0005e20000000800 */
[----:B------:R-:W-:Y:S02]  /*1a350*/  IMAD.MOV.U32 R155, RZ, RZ, R154 ;  /* 0x000000ffff9b7224 */ /* 0x000fe400078e009a */
[----:B------:R-:W-:Y:S02]  /*1a360*/  IMAD.MOV.U32 R137, RZ, RZ, R117 ;  /* 0x000000ffff897224 */ /* 0x000fe400078e0075 */
[----:B------:R-:W-:Y:S01]  /*1a370*/  IMAD.MOV.U32 R154, RZ, RZ, R112 ;  /* 0x000000ffff9a7224 */ /* 0x000fe200078e0070 */
[----:B---3--:R-:W-:Y:S01]  /*1a380*/  F2FP.F16.F32.PACK_AB R77, R158, R157 ;  /* 0x0000009d9e4d723e */ /* 0x008fe200000000ff */
[----:B------:R-:W-:Y:S02]  /*1a390*/  IMAD.MOV.U32 R117, RZ, RZ, R128 ;  /* 0x000000ffff757224 */ /* 0x000fe400078e0080 */
[----:B------:R-:W-:Y:S02]  /*1a3a0*/  IMAD.MOV.U32 R112, RZ, RZ, R113 ;  /* 0x000000ffff707224 */ /* 0x000fe400078e0071 */
[----:B------:R-:W-:Y:S01]  /*1a3b0*/  IMAD.MOV.U32 R128, RZ, RZ, R129 ;  /* 0x000000ffff807224 */ /* 0x000fe200078e0081 */
[----:B------:R-:W-:Y:S01]  /*1a3c0*/  MOV R129, R193 ;  /* 0x000000c100817202 */ /* 0x000fe20000000f00 */
[----:B------:R-:W-:Y:S01]  /*1a3d0*/  IMAD.MOV.U32 R113, RZ, RZ, R138 ;  /* 0x000000ffff717224 */ /* 0x000fe200078e008a */
[----:B--2---:R3:W5:Y:S01]  /*1a3e0*/  LDL.LU R242, [R1+0xd8] ;  /* 0x0000d80001f27983 */ /* 0x0047620000300800 */
[----:B------:R-:W-:Y:S02]  /*1a3f0*/  IMAD.MOV.U32 R193, RZ, RZ, R155 ;  /* 0x000000ffffc17224 */ /* 0x000fe400078e009b */
[----:B------:R-:W-:Y:S02]  /*1a400*/  IMAD.MOV.U32 R138, RZ, RZ, R100 ;  /* 0x000000ffff8a7224 */ /* 0x000fe400078e0064 */
[----:B------:R-:W-:Y:S02]  /*1a410*/  IMAD.MOV.U32 R100, RZ, RZ, R188 ;  /* 0x000000ffff647224 */ /* 0x000fe400078e00bc */
[----:B------:R-:W-:Y:S01]  /*1a420*/  IMAD.MOV.U32 R155, RZ, RZ, R154 ;  /* 0x000000ffff9b7224 */ /* 0x000fe200078e009a */
[----:B------:R2:W4:Y:S01]  /*1a430*/  MUFU.EX2 R188, R250 ;  /* 0x000000fa00bc7308 */ /* 0x0005220000000800 */
[----:B------:R-:W-:Y:S02]  /*1a440*/  IMAD.MOV.U32 R154, RZ, RZ, R112 ;  /* 0x000000ffff9a7224 */ /* 0x000fe400078e0070 */
[----:B------:R-:W-:Y:S02]  /*1a450*/  IMAD.MOV.U32 R112, RZ, RZ, R113 ;  /* 0x000000ffff707224 */ /* 0x000fe400078e0071 */
[----:B------:R-:W-:Y:S02]  /*1a460*/  IMAD.MOV.U32 R113, RZ, RZ, R138 ;  /* 0x000000ffff717224 */ /* 0x000fe400078e008a */
[----:B------:R-:W-:Y:S02]  /*1a470*/  IMAD.MOV.U32 R138, RZ, RZ, R100 ;  /* 0x000000ffff8a7224 */ /* 0x000fe400078e0064 */
[----:B------:R-:W-:Y:S02]  /*1a480*/  IMAD.MOV.U32 R100, RZ, RZ, R186 ;  /* 0x000000ffff647224 */ /* 0x000fe400078e00ba */
[----:B------:R1:W-:Y:S01]  /*1a490*/  MUFU.EX2 R186, R76 ;  /* 0x0000004c00ba7308 */ /* 0x0003e20000000800 */
[----:B------:R-:W-:Y:S01]  /*1a4a0*/  IMAD.MOV.U32 R209, RZ, RZ, R150 ;  /* 0x000000ffffd17224 */ /* 0x000fe200078e0096 */
[----:B------:R-:W-:Y:S01]  /*1a4b0*/  MOV R150, R185 ;  /* 0x000000b900967202 */ /* 0x000fe20000000f00 */
[----:B------:R-:W-:Y:S02]  /*1a4c0*/  IMAD.MOV.U32 R223, RZ, RZ, R103 ;  /* 0x000000ffffdf7224 */ /* 0x000fe400078e0067 */
[----:B------:R-:W-:Y:S01]  /*1a4d0*/  FFMA.FTZ R103, R227, UR4, -R73 ;  /* 0x00000004e3677c23 */ /* 0x000fe20008010849 */
[----:B------:R-:W-:Y:S01]  /*1a4e0*/  IMAD.MOV.U32 R221, RZ, RZ, R113 ;  /* 0x000000ffffdd7224 */ /* 0x000fe200078e0071 */
[----:B--2---:R3:W5:Y:S01]  /*1a4f0*/  LDL.LU R250, [R1+0xd4] ;  /* 0x0000d40001fa7983 */ /* 0x0047620000300800 */
[----:B------:R-:W-:Y:S02]  /*1a500*/  IMAD.MOV.U32 R218, RZ, RZ, R112 ;  /* 0x000000ffffda7224 */ /* 0x000fe400078e0070 */
[----:B------:R-:W-:Y:S02]  /*1a510*/  IMAD.MOV.U32 R217, RZ, RZ, R154 ;  /* 0x000000ffffd97224 */ /* 0x000fe400078e009a */
[----:B------:R-:W-:Y:S01]  /*1a520*/  IMAD.MOV.U32 R219, RZ, RZ, R155 ;  /* 0x000000ffffdb7224 */ /* 0x000fe200078e009b */
[----:B------:R-:W-:Y:S01]  /*1a530*/  MUFU.EX2 R154, R102 ;  /* 0x00000066009a7308 */ /* 0x000fe20000000800 */
[----:B------:R-:W-:Y:S02]  /*1a540*/  IMAD.MOV.U32 R215, RZ, RZ, R193 ;  /* 0x000000ffffd77224 */ /* 0x000fe400078e00c1 */
[----:B-1----:R-:W-:Y:S01]  /*1a550*/  FFMA.FTZ R76, R187, UR4, -R74 ;  /* 0x00000004bb4c7c23 */ /* 0x002fe2000801084a */
[----:B------:R-:W-:Y:S06]  /*1a560*/  IMAD.MOV.U32 R211, RZ, RZ, R129 ;  /* 0x000000ffffd37224 */ /* 0x000fec00078e0081 */
[----:B------:R4:W1:Y:S01]  /*1a570*/  MUFU.EX2 R187, R78 ;  /* 0x0000004e00bb7308 */ /* 0x0008620000000800 */
[----:B------:R-:W-:Y:S02]  /*1a580*/  IMAD.MOV.U32 R212, RZ, RZ, R128 ;  /* 0x000000ffffd47224 */ /* 0x000fe400078e0080 */
[----:B------:R-:W-:Y:S07]  /*1a590*/  IMAD.MOV.U32 R210, RZ, RZ, R117 ;  /* 0x000000ffffd27224 */ /* 0x000fee00078e0075 */
[----:B------:R2:W3:Y:S01]  /*1a5a0*/  MUFU.EX2 R185, R76 ;  /* 0x0000004c00b97308 */ /* 0x0004e20000000800 */
[----:B------:R-:W-:Y:S02]  /*1a5b0*/  IMAD.MOV.U32 R207, RZ, RZ, R137 ;  /* 0x000000ffffcf7224 */ /* 0x000fe400078e0089 */
[----:B------:R-:W-:Y:S01]  /*1a5c0*/  FFMA.FTZ R117, R222, UR4, -R73 ;  /* 0x00000004de757c23 */ /* 0x000fe20008010849 */
[----:B------:R-:W-:Y:S06]  /*1a5d0*/  IMAD.MOV.U32 R208, RZ, RZ, R153 ;  /* 0x000000ffffd07224 */ /* 0x000fec00078e0099 */
[----:B------:R-:W3:Y:S01]  /*1a5e0*/  MUFU.EX2 R155, R101 ;  /* 0x00000065009b7308 */ /* 0x000ee20000000800 */
[----:B------:R-:W-:Y:S02]  /*1a5f0*/  IMAD.MOV.U32 R128, RZ, RZ, R138 ;  /* 0x000000ffff807224 */ /* 0x000fe400078e008a */
[----:B------:R-:W-:Y:S02]  /*1a600*/  IMAD.MOV.U32 R153, RZ, RZ, R145 ;  /* 0x000000ffff997224 */ /* 0x000fe400078e0091 */
[----:B------:R-:W-:Y:S01]  /*1a610*/  FFMA.FTZ R145, R121, UR4, -R73 ;  /* 0x0000000479917c23 */ /* 0x000fe20008010849 */
[----:B------:R-:W-:Y:S01]  /*1a620*/  IMAD.MOV.U32 R138, RZ, RZ, R100 ;  /* 0x000000ffff8a7224 */ /* 0x000fe200078e0064 */
[----:B----4-:R-:W-:Y:S01]  /*1a630*/  F2FP.F16.F32.PACK_AB R78, R188, R191 ;  /* 0x000000bfbc4e723e */ /* 0x010fe200000000ff */
[----:B------:R-:W-:Y:S01]  /*1a640*/  IMAD.MOV.U32 R129, RZ, RZ, R143 ;  /* 0x000000ffff817224 */ /* 0x000fe200078e008f */
[----:B-1----:R-:W-:Y:S01]  /*1a650*/  F2FP.F16.F32.PACK_AB R79, R187, R186 ;  /* 0x000000babb4f723e */ /* 0x002fe200000000ff */
[----:B------:R-:W-:Y:S01]  /*1a660*/  IMAD.MOV.U32 R113, RZ, RZ, R147 ;  /* 0x000000ffff717224 */ /* 0x000fe200078e0093 */
[----:B--2---:R-:W-:Y:S01]  /*1a670*/  F2FP.F16.F32.PACK_AB R76, R159, R189 ;  /* 0x000000bd9f4c723e */ /* 0x004fe200000000ff */
[--C-:B------:R-:W-:Y:S01]  /*1a680*/  FFMA.FTZ R100, R252, UR4, -R73.reuse ;  /* 0x00000004fc647c23 */ /* 0x100fe20008010849 */
[----:B---3--:R-:W-:Y:S01]  /*1a690*/  F2FP.F16.F32.PACK_AB R91, R185, R184 ;  /* 0x000000b8b95b723e */ /* 0x008fe200000000ff */
[--C-:B------:R-:W-:Y:S01]  /*1a6a0*/  FFMA.FTZ R143, R104, UR4, -R73.reuse ;  /* 0x00000004688f7c23 */ /* 0x100fe20008010849 */
[--C-:B------:R-:W-:Y:S01]  /*1a6b0*/  FFMA.FTZ R147, R124, UR4, -R73.reuse ;  /* 0x000000047c937c23 */ /* 0x100fe20008010849 */
[----:B------:R-:W-:Y:S01]  /*1a6c0*/  MUFU.EX2 R193, R100 ;  /* 0x0000006400c17308 */ /* 0x000fe20000000800 */
[----:B------:R-:W-:Y:S01]  /*1a6d0*/  IMAD.MOV.U32 R112, RZ, RZ, R146 ;  /* 0x000000ffff707224 */ /* 0x000fe200078e0092 */
[-C--:B------:R-:W-:Y:S08]  /*1a6e0*/  HMMA.16816.F32 R4, R76, R84.reuse, R4 ;  /* 0x000000544c04723c */ /* 0x080ff00000001804 */
[----:B------:R-:W-:Y:S01]  /*1a6f0*/  MUFU.EX2 R124, R105 ;  /* 0x00000069007c7308 */ /* 0x000fe20000000800 */
[--C-:B------:R-:W-:Y:S01]  /*1a700*/  FFMA.FTZ R146, R125, UR4, -R73.reuse ;  /* 0x000000047d927c23 */ /* 0x100fe20008010849 */
[----:B------:R-:W-:Y:S02]  /*1a710*/  IMAD.MOV.U32 R137, RZ, RZ, R122 ;  /* 0x000000ffff897224 */ /* 0x000fe400078e007a */
[----:B------:R-:W-:Y:S01]  /*1a720*/  FFMA.FTZ R122, R108, UR4, -R73 ;  /* 0x000000046c7a7c23 */ /* 0x000fe20008010849 */
[--C-:B------:R-:W-:Y:S05]  /*1a730*/  FFMA.FTZ R108, R107, UR4, -R74.reuse ;  /* 0x000000046b6c7c23 */ /* 0x100fea000801084a */
        /* <DEDUP_REMOVED lines=8> */
[----:B------:R-:W1:Y:S07]  /*1a7c0*/  LDSM.16.MT88.4 R84, [R81+0x2000] ;  /* 0x002000005154783b */ /* 0x000e6e0000004200 */
[-C--:B------:R-:W-:Y:S08]  /*1a7d0*/  HMMA.16816.F32 R20, R76, R92.reuse, R20 ;  /* 0x0000005c4c14723c */ /* 0x080ff00000001814 */
[C---:B------:R-:W-:Y:S04]  /*1a7e0*/  HMMA.16816.F32 R24, R88.reuse, R92, R24 ;  /* 0x0000005c5818723c */ /* 0x040fe80000001818 */
[----:B------:R-:W-:Y:S01]  /*1a7f0*/  FFMA.FTZ R92, R223, UR4, -R74 ;  /* 0x00000004df5c7c23 */ /* 0x000fe2000801084a */
[----:B------:R-:W-:Y:S02]  /*1a800*/  IMAD.MOV.U32 R223, RZ, RZ, R226 ;  /* 0x000000ffffdf7224 */ /* 0x000fe400078e00e2 */
[----:B------:R-:W-:Y:S01]  /*1a810*/  IMAD.MOV.U32 R226, RZ, RZ, R224 ;  /* 0x000000ffffe27224 */ /* 0x000fe200078e00e0 */
[-C--:B------:R-:W-:Y:S01]  /*1a820*/  HMMA.16816.F32 R28, R88, R94.reuse, R28 ;  /* 0x0000005e581c723c */ /* 0x080fe2000000181c */
[----:B------:R2:W-:Y:S02]  /*1a830*/  MUFU.EX2 R132, R92 ;  /* 0x0000005c00847308 */ /* 0x0005e40000000800 */
[--C-:B------:R-:W-:Y:S01]  /*1a840*/  FFMA.FTZ R73, R223, UR4, -R74.reuse ;  /* 0x00000004df497c23 */ /* 0x100fe2000801084a */
[----:B------:R-:W-:Y:S01]  /*1a850*/  FFMA.FTZ R104, R226, UR4, -R74 ;  /* 0x00000004e2687c23 */ /* 0x000fe2000801084a */
[----:B------:R-:W-:Y:S02]  /*1a860*/  IMAD.MOV.U32 R224, RZ, RZ, R220 ;  /* 0x000000ffffe07224 */ /* 0x000fe400078e00dc */
[----:B------:R-:W-:Y:S01]  /*1a870*/  IMAD.MOV.U32 R220, RZ, RZ, R221 ;  /* 0x000000ffffdc7224 */ /* 0x000fe200078e00dd */
[C---:B------:R-:W-:Y:S03]  /*1a880*/  HMMA.16816.F32 R32, R76.reuse, R94, R32 ;  /* 0x0000005e4c20723c */ /* 0x040fe60000001820 */
[----:B------:R-:W-:Y:S01]  /*1a890*/  MUFU.EX2 R125, R104 ;  /* 0x00000068007d7308 */ /* 0x000fe20000000800 */
[----:B------:R-:W-:Y:S09]  /*1a8a0*/  FFMA.FTZ R109, R224, UR4, -R74 ;  /* 0x00000004e06d7c23 */ /* 0x000ff2000801084a */
[----:B------:R-:W-:Y:S01]  /*1a8b0*/  MUFU.EX2 R104, R145 ;  /* 0x0000009100687308 */ /* 0x000fe20000000800 */
[----:B------:R-:W-:Y:S01]  /*1a8c0*/  IMAD.MOV.U32 R221, RZ, RZ, R218 ;  /* 0x000000ffffdd7224 */ /* 0x000fe200078e00da */
[----:B--2---:R-:W2:Y:S01]  /*1a8d0*/  LDSM.16.MT88.4 R92, [R144+0xa800] ;  /* 0x00a80000905c783b */ /* 0x004ea20000004200 */
[-C--:B------:R-:W-:Y:S03]  /*1a8e0*/  HMMA.16816.F32 R36, R76, R96.reuse, R36 ;  /* 0x000000604c24723c */ /* 0x080fe60000001824 */
[----:B------:R-:W-:Y:S02]  /*1a8f0*/  IMAD.MOV.U32 R223, RZ, RZ, R221 ;  /* 0x000000ffffdf7224 */ /* 0x000fe400078e00dd */
[----:B------:R-:W-:Y:S02]  /*1a900*/  IMAD.MOV.U32 R218, RZ, RZ, R217 ;  /* 0x000000ffffda7224 */ /* 0x000fe400078e00d9 */
[----:B------:R-:W-:Y:S01]  /*1a910*/  IMAD.MOV.U32 R217, RZ, RZ, R219 ;  /* 0x000000ffffd97224 */ /* 0x000fe200078e00db */
[C---:B------:R-:W-:Y:S04]  /*1a920*/  HMMA.16816.F32 R40, R88.reuse, R96, R40 ;  /* 0x000000605828723c */ /* 0x040fe80000001828 */
[----:B------:R-:W-:Y:S01]  /*1a930*/  MOV R227, R223 ;  /* 0x000000df00e37202 */ /* 0x000fe20000000f00 */
[----:B------:R-:W-:Y:S02]  /*1a940*/  IMAD.MOV.U32 R219, RZ, RZ, R215 ;  /* 0x000000ffffdb7224 */ /* 0x000fe400078e00d7 */
[----:B------:R-:W-:Y:S01]  /*1a950*/  IMAD.MOV.U32 R215, RZ, RZ, R211 ;  /* 0x000000ffffd77224 */ /* 0x000fe200078e00d3 */
[-C--:B------:R-:W-:Y:S03]  /*1a960*/  HMMA.16816.F32 R44, R88, R98.reuse, R44 ;  /* 0x00000062582c723c */ /* 0x080fe6000000182c */
[----:B------:R-:W-:Y:S02]  /*1a970*/  IMAD.MOV.U32 R121, RZ, RZ, R227 ;  /* 0x000000ffff797224 */ /* 0x000fe400078e00e3 */
[----:B------:R-:W-:Y:S02]  /*1a980*/  IMAD.MOV.U32 R221, RZ, RZ, R215 ;  /* 0x000000ffffdd7224 */ /* 0x000fe400078e00d7 */
[----:B------:R-:W-:Y:S01]  /*1a990*/  IMAD.MOV.U32 R226, RZ, RZ, R218 ;  /* 0x000000ffffe27224 */ /* 0x000fe200078e00da */
[C---:B------:R-:W-:Y:S01]  /*1a9a0*/  HMMA.16816.F32 R48, R76.reuse, R98, R48 ;  /* 0x000000624c30723c */ /* 0x040fe20000001830 */
[----:B------:R-:W3:Y:S03]  /*1a9b0*/  LDSM.16.MT88.4 R96, [R140+0xa800] ;  /* 0x00a800008c60783b */ /* 0x000ee60000004200 */
[----:B------:R-:W-:Y:S02]  /*1a9c0*/  IMAD.MOV.U32 R211, RZ, RZ, R212 ;  /* 0x000000ffffd37224 */ /* 0x000fe400078e00d4 */
[----:B------:R-:W-:Y:S02]  /*1a9d0*/  IMAD.MOV.U32 R212, RZ, RZ, R210 ;  /* 0x000000ffffd47224 */ /* 0x000fe400078e00d2 */
[-C--:B-1----:R-:W-:Y:S03]  /*1a9e0*/  HMMA.16816.F32 R52, R76, R84.reuse, R52 ;  /* 0x000000544c34723c */ /* 0x082fe60000001834 */
[----:B------:R-:W-:Y:S02]  /*1a9f0*/  IMAD.MOV.U32 R210, RZ, RZ, R207 ;  /* 0x000000ffffd27224 */ /* 0x000fe400078e00cf */
[----:B------:R-:W-:Y:S01]  /*1aa00*/  IMAD.MOV.U32 R207, RZ, RZ, R209 ;  /* 0x000000ffffcf7224 */ /* 0x000fe200078e00d1 */
[----:B------:R-:W-:Y:S01]  /*1aa10*/  MOV R209, R208 ;  /* 0x000000d000d17202 */ /* 0x000fe20000000f00 */
[----:B------:R-:W-:Y:S01]  /*1aa20*/  IMAD.MOV.U32 R208, RZ, RZ, R152 ;  /* 0x000000ffffd07224 */ /* 0x000fe200078e0098 */
[C---:B------:R-:W-:Y:S01]  /*1aa30*/  HMMA.16816.F32 R56, R88.reuse, R84, R56 ;  /* 0x000000545838723c */ /* 0x040fe20000001838 */
[----:B------:R-:W4:Y:S03]  /*1aa40*/  LDL.LU R84, [R1+0xa0] ;  /* 0x0000a00001547983 */ /* 0x000f260000300800 */
[----:B------:R-:W-:Y:S02]  /*1aa50*/  IMAD.MOV.U32 R152, RZ, RZ, R192 ;  /* 0x000000ffff987224 */ /* 0x000fe400078e00c0 */
[----:B------:R-:W-:Y:S01]  /*1aa60*/  IMAD.MOV.U32 R252, RZ, RZ, R220 ;  /* 0x000000fffffc7224 */ /* 0x000fe200078e00dc */
[----:B------:R-:W1:Y:S01]  /*1aa70*/  MUFU.EX2 R192, R103 ;  /* 0x0000006700c07308 */ /* 0x000e620000000800 */
[-C--:B------:R-:W-:Y:S01]  /*1aa80*/  HMMA.16816.F32 R60, R88, R86.reuse, R60 ;  /* 0x00000056583c723c */ /* 0x080fe2000000183c */
[----:B------:R-:W-:Y:S02]  /*1aa90*/  LDSM.16.MT88.4 R88, [R144+0xb000] ;  /* 0x00b000009058783b */ /* 0x000fe40000004200 */
[----:B------:R-:W-:Y:S02]  /*1aaa0*/  IMAD.MOV.U32 R224, RZ, RZ, R217 ;  /* 0x000000ffffe07224 */ /* 0x000fe400078e00d9 */
[----:B------:R-:W-:Y:S02]  /*1aab0*/  IMAD.MOV.U32 R215, RZ, RZ, R207 ;  /* 0x000000ffffd77224 */ /* 0x000fe400078e00cf */
[----:B------:R-:W-:Y:S01]  /*1aac0*/  IMAD.MOV.U32 R220, RZ, RZ, R219 ;  /* 0x000000ffffdc7224 */ /* 0x000fe200078e00db */
[----:B------:R-:W-:Y:S04]  /*1aad0*/  HMMA.16816.F32 R64, R76, R86, R64 ;  /* 0x000000564c40723c */ /* 0x000fe80000001840 */
[----:B------:R-:W-:Y:S01]  /*1aae0*/  IMAD.MOV.U32 R207, RZ, RZ, R152 ;  /* 0x000000ffffcf7224 */ /* 0x000fe200078e0098 */
[----:B------:R-:W-:Y:S01]  /*1aaf0*/  F2FP.F16.F32.PACK_AB R76, R155, R154 ;  /* 0x0000009a9b4c723e */ /* 0x000fe200000000ff */
[----:B------:R-:W-:Y:S01]  /*1ab00*/  IMAD.MOV.U32 R217, RZ, RZ, R212 ;  /* 0x000000ffffd97224 */ /* 0x000fe200078e00d4 */
[----:B------:R-:W2:Y:S01]  /*1ab10*/  MUFU.EX2 R152, R73 ;  /* 0x0000004900987308 */ /* 0x000ea20000000800 */
[----:B------:R-:W-:Y:S01]  /*1ab20*/  IMAD.MOV.U32 R218, RZ, RZ, R211 ;  /* 0x000000ffffda7224 */ /* 0x000fe200078e00d3 */
[----:B-1----:R-:W-:Y:S01]  /*1ab30*/  F2FP.F16.F32.PACK_AB R78, R192, R193 ;  /* 0x000000c1c04e723e */ /* 0x002fe200000000ff */
[----:B------:R-:W-:Y:S01]  /*1ab40*/  IMAD.MOV.U32 R219, RZ, RZ, R210 ;  /* 0x000000ffffdb7224 */ /* 0x000fe200078e00d2 */
[----:B------:R-:W-:Y:S01]  /*1ab50*/  F2FP.F16.F32.PACK_AB R79, R124, R125 ;  /* 0x0000007d7c4f723e */ /* 0x000fe200000000ff */
[----:B------:R-:W-:Y:S01]  /*1ab60*/  IMAD.MOV.U32 R212, RZ, RZ, R208 ;  /* 0x000000ffffd47224 */ /* 0x000fe200078e00d0 */
[----:B------:R-:W1:Y:S01]  /*1ab70*/  LDSM.16.MT88.4 R100, [R136+0x2800] ;  /* 0x002800008864783b */ /* 0x000e620000004200 */
[----:B------:R-:W-:Y:S02]  /*1ab80*/  IMAD.MOV.U32 R222, RZ, RZ, R252 ;  /* 0x000000ffffde7224 */ /* 0x000fe400078e00fc */
[----:B------:R-:W-:Y:S02]  /*1ab90*/  IMAD.MOV.U32 R208, RZ, RZ, R149 ;  /* 0x000000ffffd07224 */ /* 0x000fe400078e0095 */
[----:B------:R-:W-:Y:S02]  /*1aba0*/  IMAD.MOV.U32 R211, RZ, RZ, R209 ;  /* 0x000000ffffd37224 */ /* 0x000fe400078e00d1 */
[----:B------:R-:W-:Y:S01]  /*1abb0*/  IMAD.MOV.U32 R252, RZ, RZ, R224 ;  /* 0x000000fffffc7224 */ /* 0x000fe200078e00e0 */
[----:B--2---:R-:W-:Y:S01]  /*1abc0*/  F2FP.F16.F32.PACK_AB R77, R152, R132 ;  /* 0x00000084984d723e */ /* 0x004fe200000000ff */
[----:B------:R-:W-:Y:S02]  /*1abd0*/  IMAD.MOV.U32 R210, RZ, RZ, R137 ;  /* 0x000000ffffd27224 */ /* 0x000fe400078e0089 */
[----:B------:R-:W-:Y:S01]  /*1abe0*/  FFMA.FTZ R137, R106, UR4, -R74 ;  /* 0x000000046a897c23 */ /* 0x000fe2000801084a */
[----:B------:R-:W-:Y:S02]  /*1abf0*/  IMAD.MOV.U32 R149, RZ, RZ, R112 ;  /* 0x000000ffff957224 */ /* 0x000fe400078e0070 */
[----:B------:R-:W-:Y:S01]  /*1ac00*/  FFMA.FTZ R112, R110, UR4, -R74 ;  /* 0x000000046e707c23 */ /* 0x000fe2000801084a */
[----:B------:R-:W-:Y:S02]  /*1ac10*/  IMAD.MOV.U32 R209, RZ, RZ, R141 ;  /* 0x000000ffffd17224 */ /* 0x000fe400078e008d */
[----:B------:R-:W-:Y:S02]  /*1ac20*/  IMAD.MOV.U32 R223, RZ, RZ, R221 ;  /* 0x000000ffffdf7224 */ /* 0x000fe400078e00dd */
[----:B------:R-:W-:Y:S02]  /*1ac30*/  IMAD.MOV.U32 R224, RZ, RZ, R220 ;  /* 0x000000ffffe07224 */ /* 0x000fe400078e00dc */
        /* <DEDUP_REMOVED lines=10> */
[----:B------:R-:W-:Y:S02]  /*1ace0*/  IMAD.MOV.U32 R211, RZ, RZ, R210 ;  /* 0x000000ffffd37224 */ /* 0x000fe400078e00d2 */
[----:B------:R-:W-:Y:S01]  /*1acf0*/  FFMA.FTZ R72, R150, UR4, -R75 ;  /* 0x0000000496487c23 */ /* 0x000fe2000801084b */
[----:B------:R-:W-:Y:S02]  /*1ad00*/  IMAD.MOV.U32 R210, RZ, RZ, R141 ;  /* 0x000000ffffd27224 */ /* 0x000fe400078e008d */
[----:B------:R-:W-:Y:S01]  /*1ad10*/  FFMA.FTZ R150, R71, UR4, -R74 ;  /* 0x0000000447967c23 */ /* 0x000fe2000801084a */
[----:B------:R-:W-:Y:S02]  /*1ad20*/  IMAD.MOV.U32 R141, RZ, RZ, R138 ;  /* 0x000000ffff8d7224 */ /* 0x000fe400078e008a */
[----:B------:R-:W-:Y:S01]  /*1ad30*/  FFMA.FTZ R138, R123, UR4, -R74 ;  /* 0x000000047b8a7c23 */ /* 0x000fe2000801084a */
[----:B------:R-:W-:Y:S01]  /*1ad40*/  FFMA.FTZ R71, R222, UR4, -R75 ;  /* 0x00000004de477c23 */ /* 0x000fe2000801084b */
[----:B------:R-:W2:Y:S01]  /*1ad50*/  LDL.LU R74, [R1+0x9c] ;  /* 0x00009c00014a7983 */ /* 0x000ea20000300800 */
[----:B------:R-:W-:Y:S01]  /*1ad60*/  IMAD.MOV.U32 R222, RZ, RZ, R252 ;  /* 0x000000ffffde7224 */ /* 0x000fe200078e00fc */
[----:B------:R-:W-:Y:S01]  /*1ad70*/  MUFU.EX2 R123, R114 ;  /* 0x00000072007b7308 */ /* 0x000fe20000000800 */
[----:B------:R-:W-:Y:S01]  /*1ad80*/  IMAD.MOV.U32 R252, RZ, RZ, R221 ;  /* 0x000000fffffc7224 */ /* 0x000fe200078e00dd */
[----:B------:R-:W3:Y:S01]  /*1ad90*/  LDL.LU R73, [R1+0xa4] ;  /* 0x0000a40001497983 */ /* 0x000ee20000300800 */
[----:B------:R-:W-:Y:S07]  /*1ada0*/  IMAD.MOV.U32 R221, RZ, RZ, R217 ;  /* 0x000000ffffdd7224 */ /* 0x000fee00078e00d9 */
[----:B------:R-:W-:Y:S01]  /*1adb0*/  MUFU.EX2 R114, R109 ;  /* 0x0000006d00727308 */ /* 0x000fe20000000800 */
[----:B------:R-:W-:Y:S01]  /*1adc0*/  IMAD.MOV.U32 R217, RZ, RZ, R219 ;  /* 0x000000ffffd97224 */ /* 0x000fe200078e00db */
[----:B------:R-:W-:Y:S01]  /*1add0*/  MOV R219, R211 ;  /* 0x000000d300db7202 */ /* 0x000fe20000000f00 */
[----:B------:R-:W-:Y:S02]  /*1ade0*/  IMAD.MOV.U32 R211, RZ, RZ, R141 ;  /* 0x000000ffffd37224 */ /* 0x000fe400078e008d */
[--C-:B------:R-:W-:Y:S01]  /*1adf0*/  FFMA.FTZ R111, R221, UR4, -R75.reuse ;  /* 0x00000004dd6f7c23 */ /* 0x100fe2000801084b */
[----:B------:R-:W-:Y:S02]  /*1ae00*/  IMAD.MOV.U32 R141, RZ, RZ, R126 ;  /* 0x000000ffff8d7224 */ /* 0x000fe400078e007e */
[----:B------:R-:W-:Y:S02]  /*1ae10*/  FFMA.FTZ R107, R252, UR4, -R75 ;  /* 0x00000004fc6b7c23 */ /* 0x000fe4000801084b */
[----:B------:R1:W-:Y:S01]  /*1ae20*/  MUFU.EX2 R126, R72 ;  /* 0x00000048007e7308 */ /* 0x0003e20000000800 */
[----:B------:R-:W-:Y:S02]  /*1ae30*/  IMAD.MOV.U32 R227, RZ, RZ, R223 ;  /* 0x000000ffffe37224 */ /* 0x000fe400078e00df */
[----:B------:R-:W-:Y:S07]  /*1ae40*/  IMAD.MOV.U32 R223, RZ, RZ, R218 ;  /* 0x000000ffffdf7224 */ /* 0x000fee00078e00da */
[----:B------:R-:W-:Y:S01]  /*1ae50*/  MUFU.EX2 R109, R235 ;  /* 0x000000eb006d7308 */ /* 0x000fe20000000800 */
[----:B------:R-:W-:Y:S02]  /*1ae60*/  IMAD.MOV.U32 R218, RZ, RZ, R215 ;  /* 0x000000ffffda7224 */ /* 0x000fe400078e00d7 */
[--C-:B------:R-:W-:Y:S01]  /*1ae70*/  FFMA.FTZ R106, R227, UR4, -R75.reuse ;  /* 0x00000004e36a7c23 */ /* 0x100fe2000801084b */
[----:B------:R-:W-:Y:S02]  /*1ae80*/  IMAD.MOV.U32 R215, RZ, RZ, R212 ;  /* 0x000000ffffd77224 */ /* 0x000fe400078e00d4 */
[----:B------:R-:W-:Y:S01]  /*1ae90*/  FFMA.FTZ R110, R223, UR4, -R75 ;  /* 0x00000004df6e7c23 */ /* 0x000fe2000801084b */
[----:B------:R-:W-:Y:S03]  /*1aea0*/  IMAD.MOV.U32 R212, RZ, RZ, R210 ;  /* 0x000000ffffd47224 */ /* 0x000fe600078e00d2 */
[----:B------:R-:W-:Y:S01]  /*1aeb0*/  MUFU.EX2 R111, R111 ;  /* 0x0000006f006f7308 */ /* 0x000fe20000000800 */
[----:B------:R-:W-:Y:S02]  /*1aec0*/  IMAD.MOV.U32 R210, RZ, RZ, R127 ;  /* 0x000000ffffd27224 */ /* 0x000fe400078e007f */
[----:B------:R-:W-:Y:S02]  /*1aed0*/  IMAD.MOV.U32 R221, RZ, RZ, R218 ;  /* 0x000000ffffdd7224 */ /* 0x000fe400078e00da */
[----:B-1----:R-:W-:Y:S01]  /*1aee0*/  FFMA.FTZ R72, R121, UR4, -R75 ;  /* 0x0000000479487c23 */ /* 0x002fe2000801084b */
[----:B------:R-:W-:Y:S04]  /*1aef0*/  IMAD.MOV.U32 R218, RZ, RZ, R219 ;  /* 0x000000ffffda7224 */ /* 0x000fe800078e00db */
[----:B------:R1:W-:Y:S01]  /*1af00*/  MUFU.EX2 R127, R71 ;  /* 0x00000047007f7308 */ /* 0x0003e20000000800 */
[----:B------:R-:W-:Y:S02]  /*1af10*/  IMAD.MOV.U32 R219, RZ, RZ, R215 ;  /* 0x000000ffffdb7224 */ /* 0x000fe400078e00d7 */
[----:B------:R-:W-:Y:S07]  /*1af20*/  IMAD.MOV.U32 R215, RZ, RZ, R210 ;  /* 0x000000ffffd77224 */ /* 0x000fee00078e00d2 */
[----:B------:R-:W-:Y:S01]  /*1af30*/  MUFU.EX2 R121, R236 ;  /* 0x000000ec00797308 */ /* 0x000fe20000000800 */
[----:B------:R-:W-:Y:S02]  /*1af40*/  IMAD.MOV.U32 R210, RZ, RZ, R141 ;  /* 0x000000ffffd27224 */ /* 0x000fe400078e008d */
[--C-:B------:R-:W-:Y:S07]  /*1af50*/  FFMA.FTZ R141, R129, UR4, -R75.reuse ;  /* 0x00000004818d7c23 */ /* 0x100fee000801084b */
[----:B------:R4:W-:Y:S10]  /*1af60*/  MUFU.EX2 R129, R72 ;  /* 0x0000004800817308 */ /* 0x0009f40000000800 */
[----:B------:R-:W-:Y:S01]  /*1af70*/  MUFU.EX2 R110, R110 ;  /* 0x0000006e006e7308 */ /* 0x000fe20000000800 */
[----:B-1----:R-:W-:Y:S01]  /*1af80*/  FFMA.FTZ R71, R222, UR4, -R75 ;  /* 0x00000004de477c23 */ /* 0x002fe2000801084b */
[----:B----4-:R-:W-:Y:S08]  /*1af90*/  FFMA.FTZ R72, R2, R84, R133 ;  /* 0x0000005402487223 */ /* 0x010ff00000010085 */
[----:B------:R-:W1:Y:S01]  /*1afa0*/  MUFU.EX2 R133, R71 ;  /* 0x0000004700857308 */ /* 0x000e620000000800 */
[----:B------:R-:W4:Y:S01]  /*1afb0*/  LDSM.16.MT88.4 R84, [R81+0x2800] ;  /* 0x002800005154783b */ /* 0x000f220000004200 */
[----:B-1----:R-:W-:Y:S01]  /*1afc0*/  F2FP.F16.F32.PACK_AB R75, R133, R129 ;  /* 0x00000081854b723e */ /* 0x002fe200000000ff */
[----:B------:R-:W-:Y:S04]  /*1afd0*/  FADD.FTZ R71, R217, R218 ;  /* 0x000000dad9477221 */ /* 0x000fe80000010000 */
[----:B------:R-:W-:Y:S04]  /*1afe0*/  FADD.FTZ R71, R211, R71 ;  /* 0x00000047d3477221 */ /* 0x000fe80000010000 */
[----:B------:R-:W-:Y:S04]  /*1aff0*/  FADD.FTZ R71, R170, R71 ;  /* 0x00000047aa477221 */ /* 0x000fe80000010000 */
[----:B------:R-:W-:Y:S01]  /*1b000*/  FADD.FTZ R71, R172, R71 ;  /* 0x00000047ac477221 */ /* 0x000fe20000010000 */
[----:B--2---:R-:W-:Y:S01]  /*1b010*/  FFMA.FTZ R2, R0, R74, R119 ;  /* 0x0000004a00027223 */ /* 0x004fe20000010077 */
[----:B------:R-:W-:Y:S01]  /*1b020*/  FADD.FTZ R0, R226, R72 ;  /* 0x00000048e2007221 */ /* 0x000fe20000010000 */
[----:B------:R-:W-:Y:S01]  /*1b030*/  F2FP.F16.F32.PACK_AB R72, R131, R128 ;  /* 0x000000808348723e */ /* 0x000fe200000000ff */
[----:B------:R-:W1:Y:S01]  /*1b040*/  MUFU.EX2 R119, R108 ;  /* 0x0000006c00777308 */ /* 0x000e620000000800 */
[----:B---3--:R-:W-:Y:S01]  /*1b050*/  FFMA.FTZ R3, R3, R73, R115 ;  /* 0x0000004903037223 */ /* 0x008fe20000010073 */
[----:B------:R-:W-:Y:S01]  /*1b060*/  F2FP.F16.F32.PACK_AB R73, R127, R126 ;  /* 0x0000007e7f49723e */ /* 0x000fe200000000ff */
[----:B------:R-:W-:Y:S01]  /*1b070*/  FADD.FTZ R2, R224, R2 ;  /* 0x00000002e0027221 */ /* 0x000fe20000010000 */
[----:B------:R-:W-:Y:S06]  /*1b080*/  F2FP.F16.F32.PACK_AB R74, R153, R130 ;  /* 0x00000082994a723e */ /* 0x000fec00000000ff */
[----:B------:R2:W3:Y:S01]  /*1b090*/  MUFU.EX2 R115, R237 ;  /* 0x000000ed00737308 */ /* 0x0004e20000000800 */
[----:B------:R-:W-:Y:S01]  /*1b0a0*/  FADD.FTZ R3, R118, R3 ;  /* 0x0000000376037221 */ /* 0x000fe20000010000 */
[----:B------:R-:W-:Y:S01]  /*1b0b0*/  FADD.FTZ R2, R221, R2 ;  /* 0x00000002dd027221 */ /* 0x000fe20000010000 */
[----:B------:R-:W-:Y:S07]  /*1b0c0*/  FADD.FTZ R0, R220, R0 ;  /* 0x00000000dc007221 */ /* 0x000fee0000010000 */
[----:B------:R4:W-:Y:S01]  /*1b0d0*/  MUFU.EX2 R118, R234 ;  /* 0x000000ea00767308 */ /* 0x0009e20000000800 */
[----:B------:R-:W-:Y:S01]  /*1b0e0*/  FADD.FTZ R3, R219, R3 ;  /* 0x00000003db037221 */ /* 0x000fe20000010000 */
[-C--:B------:R-:W-:Y:S08]  /*1b0f0*/  HMMA.16816.F32 R4, R72, R92.reuse, R4 ;  /* 0x0000005c4804723c */ /* 0x080ff00000001804 */
[----:B------:R-:W-:Y:S01]  /*1b100*/  MUFU.EX2 R108, R106 ;  /* 0x0000006a006c7308 */ /* 0x000fe20000000800 */
[----:B------:R-:W-:Y:S09]  /*1b110*/  IMAD.MOV.U32 R219, RZ, RZ, R210 ;  /* 0x000000ffffdb7224 */ /* 0x000ff200078e00d2 */
[----:B------:R-:W-:Y:S01]  /*1b120*/  MUFU.EX2 R106, R112 ;  /* 0x00000070006a7308 */ /* 0x000fe20000000800 */
[----:B------:R-:W-:Y:S01]  /*1b130*/  IMAD.MOV.U32 R210, RZ, RZ, R207 ;  /* 0x000000ffffd27224 */ /* 0x000fe200078e00cf */
[C---:B------:R-:W-:Y:S01]  /*1b140*/  HMMA.16816.F32 R8, R76.reuse, R92, R8 ;  /* 0x0000005c4c08723c */ /* 0x040fe20000001808 */
[----:B--2---:R2:W5:Y:S03]  /*1b150*/  LDL.LU R237, [R1+0xd0] ;  /* 0x0000d00001ed7983 */ /* 0x0045660000300800 */
[----:B------:R-:W-:Y:S01]  /*1b160*/  IMAD.MOV.U32 R207, RZ, RZ, R116 ;  /* 0x000000ffffcf7224 */ /* 0x000fe200078e0074 */
[----:B------:R2:W5:Y:S03]  /*1b170*/  LDL.LU R236, [R1+0xcc] ;  /* 0x0000cc0001ec7983 */ /* 0x0005660000300800 */
[----:B------:R-:W3:Y:S01]  /*1b180*/  MUFU.EX2 R116, R107 ;  /* 0x0000006b00747308 */ /* 0x000ee20000000800 */
[----:B------:R-:W-:Y:S01]  /*1b190*/  FADD.FTZ R3, R212, R3 ;  /* 0x00000003d4037221 */ /* 0x000fe20000010000 */
[-C--:B------:R-:W-:Y:S01]  /*1b1a0*/  HMMA.16816.F32 R12, R76, R94.reuse, R12 ;  /* 0x0000005e4c0c723c */ /* 0x080fe2000000180c */
[----:B------:R2:W5:Y:S07]  /*1b1b0*/  LDL.LU R235, [R1+0xc8] ;  /* 0x0000c80001eb7983 */ /* 0x00056e0000300800 */
[----:B------:R-:W2:Y:S01]  /*1b1c0*/  MUFU.EX2 R107, R113 ;  /* 0x00000071006b7308 */ /* 0x000ea20000000800 */
[----:B------:R-:W-:Y:S01]  /*1b1d0*/  FADD.FTZ R3, R163, R3 ;  /* 0x00000003a3037221 */ /* 0x000fe20000010000 */
[----:B------:R-:W-:Y:S01]  /*1b1e0*/  FADD.FTZ R2, R215, R2 ;  /* 0x00000002d7027221 */ /* 0x000fe20000010000 */
[----:B----4-:R4:W5:Y:S01]  /*1b1f0*/  LDL.LU R234, [R1+0xc4] ;  /* 0x0000c40001ea7983 */ /* 0x0109620000300800 */
[----:B------:R-:W-:Y:S01]  /*1b200*/  FADD.FTZ R0, R219, R0 ;  /* 0x00000000db007221 */ /* 0x000fe20000010000 */
[----:B------:R-:W-:Y:S01]  /*1b210*/  FADD.FTZ R3, R169, R3 ;  /* 0x00000003a9037221 */ /* 0x000fe20000010000 */
[C---:B------:R-:W-:Y:S01]  /*1b220*/  HMMA.16816.F32 R16, R72.reuse, R94, R16 ;  /* 0x0000005e4810723c */ /* 0x040fe20000001810 */
[----:B------:R-:W4:Y:S03]  /*1b230*/  LDSM.16.MT88.4 R92, [R140+0xb000] ;  /* 0x00b000008c5c783b */ /* 0x000f260000004200 */
[----:B------:R-:W-:Y:S01]  /*1b240*/  FADD.FTZ R2, R225, R2 ;  /* 0x00000002e1027221 */ /* 0x000fe20000010000 */
[----:B------:R-:W-:Y:S03]  /*1b250*/  FADD.FTZ R0, R231, R0 ;  /* 0x00000000e7007221 */ /* 0x000fe60000010000 */
[-C--:B------:R-:W-:Y:S03]  /*1b260*/  HMMA.16816.F32 R20, R72, R96.reuse, R20 ;  /* 0x000000604814723c */ /* 0x080fe60000001814 */
[----:B------:R-:W-:Y:S01]  /*1b270*/  FADD.FTZ R2, R229, R2 ;  /* 0x00000002e5027221 */ /* 0x000fe20000010000 */
[----:B------:R-:W-:Y:S04]  /*1b280*/  FADD.FTZ R0, R251, R0 ;  /* 0x00000000fb007221 */ /* 0x000fe80000010000 */
[C---:B------:R-:W-:Y:S08]  /*1b290*/  HMMA.16816.F32 R24, R76.reuse, R96, R24 ;  /* 0x000000604c18723c */ /* 0x040ff00000001818 */
[-C--:B------:R-:W-:Y:S08]  /*1b2a0*/  HMMA.16816.F32 R28, R76, R98.reuse, R28 ;  /* 0x000000624c1c723c */ /* 0x080ff0000000181c */
[C---:B------:R-:W-:Y:S01]  /*1b2b0*/  HMMA.16816.F32 R32, R72.reuse, R98, R32 ;  /* 0x000000624820723c */ /* 0x040fe20000001820 */
[----:B------:R-:W4:Y:S07]  /*1b2c0*/  LDSM.16.MT88.4 R96, [R136+0x3000] ;  /* 0x003000008860783b */ /* 0x000f2e0000004200 */
[-C--:B------:R-:W-:Y:S08]  /*1b2d0*/  HMMA.16816.F32 R36, R72, R100.reuse, R36 ;  /* 0x000000644824723c */ /* 0x080ff00000001824 */
[C---:B------:R-:W-:Y:S04]  /*1b2e0*/  HMMA.16816.F32 R40, R76.reuse, R100, R40 ;  /* 0x000000644c28723c */ /* 0x040fe80000001828 */
[----:B------:R-:W-:Y:S01]  /*1b2f0*/  FADD.FTZ R101, R210, R0 ;  /* 0x00000000d2657221 */ /* 0x000fe20000010000 */
[----:B------:R-:W-:Y:S01]  /*1b300*/  FADD.FTZ R0, R162, R2 ;  /* 0x00000002a2007221 */ /* 0x000fe20000010000 */
[----:B------:R-:W-:Y:S01]  /*1b310*/  FADD.FTZ R100, R228, R71 ;  /* 0x00000047e4647221 */ /* 0x000fe20000010000 */
[----:B------:R-:W-:Y:S01]  /*1b320*/  FADD.FTZ R71, R174, R3 ;  /* 0x00000003ae477221 */ /* 0x000fe20000010000 */
[-C--:B------:R-:W-:Y:S03]  /*1b330*/  HMMA.16816.F32 R44, R76, R102.reuse, R44 ;  /* 0x000000664c2c723c */ /* 0x080fe6000000182c */
[----:B------:R-:W-:Y:S01]  /*1b340*/  FADD.FTZ R2, R207, R101 ;  /* 0x00000065cf027221 */ /* 0x000fe20000010000 */
[----:B------:R-:W-:Y:S02]  /*1b350*/  IMAD.MOV.U32 R207, RZ, RZ, R164 ;  /* 0x000000ffffcf7224 */ /* 0x000fe400078e00a4 */
[----:B------:R-:W-:Y:S01]  /*1b360*/  FADD.FTZ R0, R199, R0 ;  /* 0x00000000c7007221 */ /* 0x000fe20000010000 */
[----:B------:R-:W-:Y:S01]  /*1b370*/  FADD.FTZ R3, R209, R100 ;  /* 0x00000064d1037221 */ /* 0x000fe20000010000 */
[----:B------:R-:W-:Y:S01]  /*1b380*/  IMAD.MOV.U32 R209, RZ, RZ, R165 ;  /* 0x000000ffffd17224 */ /* 0x000fe200078e00a5 */
[C---:B------:R-:W-:Y:S01]  /*1b390*/  HMMA.16816.F32 R48, R72.reuse, R102, R48 ;  /* 0x000000664830723c */ /* 0x040fe20000001830 */
[----:B------:R1:W4:Y:S10]  /*1b3a0*/  MUFU.EX2 R103, R147 ;  /* 0x0000009300677308 */ /* 0x0003340000000800 */
[----:B------:R-:W-:Y:S01]  /*1b3b0*/  MUFU.EX2 R102, R138 ;  /* 0x0000008a00667308 */ /* 0x000fe20000000800 */
[-C--:B------:R-:W-:Y:S01]  /*1b3c0*/  HMMA.16816.F32 R52, R72, R84.reuse, R52 ;  /* 0x000000544834723c */ /* 0x080fe20000001834 */
[----:B-1----:R-:W-:Y:S07]  /*1b3d0*/  LDSM.16.MT88.4 R144, [R144+0xb800] ;  /* 0x00b800009090783b */ /* 0x002fee0000004200 */
[C---:B------:R-:W-:Y:S08]  /*1b3e0*/  HMMA.16816.F32 R56, R76.reuse, R84, R56 ;  /* 0x000000544c38723c */ /* 0x040ff00000001838 */
[-C--:B------:R-:W-:Y:S03]  /*1b3f0*/  HMMA.16816.F32 R60, R76, R86.reuse, R60 ;  /* 0x000000564c3c723c */ /* 0x080fe6000000183c */
[----:B------:R-:W-:Y:S02]  /*1b400*/  F2FP.F16.F32.PACK_AB R76, R120, R117 ;  /* 0x00000075784c723e */ /* 0x000fe400000000ff */
[----:B------:R-:W-:Y:S02]  /*1b410*/  F2FP.F16.F32.PACK_AB R78, R123, R122 ;  /* 0x0000007a7b4e723e */ /* 0x000fe400000000ff */
[----:B------:R-:W-:Y:S01]  /*1b420*/  F2FP.F16.F32.PACK_AB R77, R119, R114 ;  /* 0x00000072774d723e */ /* 0x000fe200000000ff */
[----:B------:R-:W-:Y:S01]  /*1b430*/  HMMA.16816.F32 R64, R72, R86, R64 ;  /* 0x000000564840723c */ /* 0x000fe20000001840 */
[----:B------:R-:W1:Y:S03]  /*1b440*/  LDSM.16.MT88.4 R84, [R81+0x3000] ;  /* 0x003000005154783b */ /* 0x000e660000004200 */
[----:B---3--:R-:W-:Y:S02]  /*1b450*/  F2FP.F16.F32.PACK_AB R72, R121, R115 ;  /* 0x000000737948723e */ /* 0x008fe400000000ff */
[----:B------:R-:W-:Y:S02]  /*1b460*/  F2FP.F16.F32.PACK_AB R73, R116, R108 ;  /* 0x0000006c7449723e */ /* 0x000fe400000000ff */
[----:B------:R-:W-:Y:S02]  /*1b470*/  F2FP.F16.F32.PACK_AB R74, R118, R109 ;  /* 0x0000006d764a723e */ /* 0x000fe400000000ff */
[----:B------:R-:W-:Y:S02]  /*1b480*/  F2FP.F16.F32.PACK_AB R75, R111, R110 ;  /* 0x0000006e6f4b723e */ /* 0x000fe400000000ff */
[----:B--2---:R-:W-:Y:S05]  /*1b490*/  F2FP.F16.F32.PACK_AB R79, R107, R106 ;  /* 0x0000006a6b4f723e */ /* 0x004fea00000000ff */
[-C--:B------:R-:W-:Y:S08]  /*1b4a0*/  HMMA.16816.F32 R4, R72, R88.reuse, R4 ;  /* 0x000000584804723c */ /* 0x080ff00000001804 */
[C---:B------:R-:W-:Y:S01]  /*1b4b0*/  HMMA.16816.F32 R8, R76.reuse, R88, R8 ;  /* 0x000000584c08723c */ /* 0x040fe20000001808 */
[----:B------:R2:W-:Y:S03]  /*1b4c0*/  MUFU.EX2 R89, R233 ;  /* 0x000000e900597308 */ /* 0x0005e60000000800 */
[----:B------:R-:W-:Y:S01]  /*1b4d0*/  FADD.FTZ R88, R238, R71 ;  /* 0x00000047ee587221 */ /* 0x000fe20000010000 */
[----:B------:R-:W-:Y:S01]  /*1b4e0*/  FADD.FTZ R71, R175, R2 ;  /* 0x00000002af477221 */ /* 0x000fe20000010000 */
[----:B------:R-:W-:Y:S01]  /*1b4f0*/  FADD.FTZ R2, R166, R0 ;  /* 0x00000000a6027221 */ /* 0x000fe20000010000 */
[----:B------:R-:W-:Y:S01]  /*1b500*/  IMAD.MOV.U32 R238, RZ, RZ, 0x20 ;  /* 0x00000020ffee7424 */ /* 0x000fe200078e00ff */
[-C--:B------:R-:W-:Y:S03]  /*1b510*/  HMMA.16816.F32 R12, R76, R90.reuse, R12 ;  /* 0x0000005a4c0c723c */ /* 0x080fe6000000180c */
[----:B------:R-:W-:Y:S01]  /*1b520*/  FADD.FTZ R2, R151, R2 ;  /* 0x0000000297027221 */ /* 0x000fe20000010000 */
[----:B------:R-:W-:Y:S01]  /*1b530*/  FADD.FTZ R0, R198, R71 ;  /* 0x00000047c6007221 */ /* 0x000fe20000010000 */
[----:B----4-:R-:W-:Y:S01]  /*1b540*/  F2FP.F16.F32.PACK_AB R198, R105, R103 ;  /* 0x0000006769c6723e */ /* 0x010fe200000000ff */
[----:B--2---:R3:W5:Y:S02]  /*1b550*/  LDL.LU R233, [R1+0xc0] ;  /* 0x0000c00001e97983 */ /* 0x0047640000300800 */
[C---:B------:R-:W-:Y:S01]  /*1b560*/  HMMA.16816.F32 R16, R72.reuse, R90, R16 ;  /* 0x0000005a4810723c */ /* 0x040fe20000001810 */
[----:B------:R-:W-:Y:S10]  /*1b570*/  MUFU.EX2 R90, R142 ;  /* 0x0000008e005a7308 */ /* 0x000ff40000000800 */
[----:B------:R-:W-:Y:S01]  /*1b580*/  MUFU.EX2 R91, R139 ;  /* 0x0000008b005b7308 */ /* 0x000fe20000000800 */
[-C--:B------:R-:W-:Y:S08]  /*1b590*/  HMMA.16816.F32 R20, R72, R92.reuse, R20 ;  /* 0x0000005c4814723c */ /* 0x080ff00000001814 */
[C---:B------:R-:W-:Y:S01]  /*1b5a0*/  HMMA.16816.F32 R24, R76.reuse, R92, R24 ;  /* 0x0000005c4c18723c */ /* 0x040fe20000001818 */
[----:B------:R2:W4:Y:S10]  /*1b5b0*/  MUFU.EX2 R93, R232 ;  /* 0x000000e8005d7308 */ /* 0x0005340000000800 */
[----:B------:R1:W-:Y:S01]  /*1b5c0*/  MUFU.EX2 R92, R137 ;  /* 0x00000089005c7308 */ /* 0x0003e20000000800 */
[-C--:B------:R-:W-:Y:S01]  /*1b5d0*/  HMMA.16816.F32 R28, R76, R94.reuse, R28 ;  /* 0x0000005e4c1c723c */ /* 0x080fe2000000181c */
[----:B--2---:R3:W5:Y:S07]  /*1b5e0*/  LDL.LU R232, [R1+0xbc] ;  /* 0x0000bc0001e87983 */ /* 0x00476e0000300800 */
[C---:B------:R-:W-:Y:S01]  /*1b5f0*/  HMMA.16816.F32 R32, R72.reuse, R94, R32 ;  /* 0x0000005e4820723c */ /* 0x040fe20000001820 */
[----:B------:R-:W-:Y:S01]  /*1b600*/  MUFU.EX2 R94, R143 ;  /* 0x0000008f005e7308 */ /* 0x000fe20000000800 */
[----:B-1----:R-:W-:Y:S09]  /*1b610*/  LDSM.16.MT88.4 R136, [R136+0x3800] ;  /* 0x003800008888783b */ /* 0x002ff20000004200 */
[----:B------:R1:W-:Y:S01]  /*1b620*/  MUFU.EX2 R95, R141 ;  /* 0x0000008d005f7308 */ /* 0x0003e20000000800 */
[-C--:B------:R-:W-:Y:S08]  /*1b630*/  HMMA.16816.F32 R36, R72, R96.reuse, R36 ;  /* 0x000000604824723c */ /* 0x080ff00000001824 */
[C---:B------:R-:W-:Y:S01]  /*1b640*/  HMMA.16816.F32 R40, R76.reuse, R96, R40 ;  /* 0x000000604c28723c */ /* 0x040fe20000001828 */
[----:B------:R2:W-:Y:S01]  /*1b650*/  MUFU.EX2 R97, R135 ;  /* 0x0000008700617308 */ /* 0x0005e20000000800 */
[----:B-1----:R-:W1:Y:S09]  /*1b660*/  LDSM.16.MT88.4 R140, [R140+0xb800] ;  /* 0x00b800008c8c783b */ /* 0x002e720000004200 */
[----:B------:R4:W-:Y:S01]  /*1b670*/  MUFU.EX2 R96, R134 ;  /* 0x0000008600607308 */ /* 0x0009e20000000800 */
[-C--:B------:R-:W-:Y:S01]  /*1b680*/  HMMA.16816.F32 R44, R76, R98.reuse, R44 ;  /* 0x000000624c2c723c */ /* 0x080fe2000000182c */
[----:B--2---:R3:W5:Y:S07]  /*1b690*/  LDL.LU R135, [R1+0xb8] ;  /* 0x0000b80001877983 */ /* 0x00476e0000300800 */
[C---:B------:R-:W-:Y:S01]  /*1b6a0*/  HMMA.16816.F32 R48, R72.reuse, R98, R48 ;  /* 0x000000624830723c */ /* 0x040fe20000001830 */
[----:B----4-:R3:W5:Y:S07]  /*1b6b0*/  LDL.LU R134, [R1+0xb4] ;  /* 0x0000b40001867983 */ /* 0x01076e0000300800 */
[-C--:B------:R-:W-:Y:S08]  /*1b6c0*/  HMMA.16816.F32 R52, R72, R84.reuse, R52 ;  /* 0x000000544834723c */ /* 0x080ff00000001834 */
[C---:B------:R-:W-:Y:S01]  /*1b6d0*/  HMMA.16816.F32 R56, R76.reuse, R84, R56 ;  /* 0x000000544c38723c */ /* 0x040fe20000001838 */
[----:B------:R2:W4:Y:S03]  /*1b6e0*/  MUFU.EX2 R85, R148 ;  /* 0x0000009400557308 */ /* 0x0005260000000800 */
[----:B------:R-:W-:Y:S01]  /*1b6f0*/  FADD.FTZ R84, R167, R3 ;  /* 0x00000003a7547221 */ /* 0x000fe20000010000 */
[----:B------:R-:W-:Y:S03]  /*1b700*/  FADD.FTZ R3, R161, R88 ;  /* 0x00000058a1037221 */ /* 0x000fe60000010000 */
[-C--:B------:R-:W-:Y:S03]  /*1b710*/  HMMA.16816.F32 R60, R76, R86.reuse, R60 ;  /* 0x000000564c3c723c */ /* 0x080fe6000000183c */
[----:B------:R1:W-:Y:S01]  /*1b720*/  MUFU.EX2 R78, R150 ;  /* 0x00000096004e7308 */ /* 0x0003e20000000800 */
[----:B------:R-:W-:Y:S01]  /*1b730*/  FADD.FTZ R71, R171, R84 ;  /* 0x00000054ab477221 */ /* 0x000fe20000010000 */
[----:B------:R-:W-:Y:S08]  /*1b740*/  FADD.FTZ R3, R168, R3 ;  /* 0x00000003a8037221 */ /* 0x000ff00000010000 */
[----:B------:R3:W3:Y:S01]  /*1b750*/  MUFU.EX2 R77, R149 ;  /* 0x00000095004d7308 */ /* 0x0006e20000000800 */
[----:B------:R-:W-:Y:S01]  /*1b760*/  FADD.FTZ R76, R197, R0 ;  /* 0x00000000c54c7221 */ /* 0x000fe20000010000 */
[----:B--2---:R-:W-:Y:S01]  /*1b770*/  F2FP.F16.F32.PACK_AB R148, R93, R89 ;  /* 0x000000595d94723e */ /* 0x004fe200000000ff */
[----:B------:R-:W-:Y:S04]  /*1b780*/  HMMA.16816.F32 R64, R72, R86, R64 ;  /* 0x000000564840723c */ /* 0x000fe80000001840 */
[----:B----4-:R-:W-:Y:S01]  /*1b790*/  F2FP.F16.F32.PACK_AB R151, R85, R90 ;  /* 0x0000005a5597723e */ /* 0x010fe200000000ff */
[----:B------:R-:W-:Y:S01]  /*1b7a0*/  FADD.FTZ R71, R196, R71 ;  /* 0x00000047c4477221 */ /* 0x000fe20000010000 */
[----:B------:R-:W-:Y:S01]  /*1b7b0*/  F2FP.F16.F32.PACK_AB R196, R104, R94 ;  /* 0x0000005e68c4723e */ /* 0x000fe200000000ff */
[----:B------:R-:W-:Y:S01]  /*1b7c0*/  FADD.FTZ R0, R160, R2 ;  /* 0x00000002a0007221 */ /* 0x000fe20000010000 */
[----:B-1----:R-:W-:Y:S01]  /*1b7d0*/  F2FP.F16.F32.PACK_AB R150, R96, R97 ;  /* 0x000000616096723e */ /* 0x002fe200000000ff */
[----:B------:R-:W-:Y:S01]  /*1b7e0*/  FADD.FTZ R2, R173, R3 ;  /* 0x00000003ad027221 */ /* 0x000fe20000010000 */
[----:B------:R-:W-:Y:S01]  /*1b7f0*/  F2FP.F16.F32.PACK_AB R197, R102, R92 ;  /* 0x0000005c66c5723e */ /* 0x000fe200000000ff */
[----:B------:R-:W-:Y:S01]  /*1b800*/  FADD.FTZ R3, R209, R71 ;  /* 0x00000047d1037221 */ /* 0x000fe20000010000 */
[----:B---3--:R-:W-:Y:S01]  /*1b810*/  F2FP.F16.F32.PACK_AB R149, R95, R91 ;  /* 0x0000005b5f95723e */ /* 0x008fe200000000ff */
[----:B------:R-:W-:Y:S01]  /*1b820*/  FADD.FTZ R2, R208, R2 ;  /* 0x00000002d0027221 */ /* 0x000fe20000010000 */
[----:B------:R-:W-:Y:S01]  /*1b830*/  F2FP.F16.F32.PACK_AB R199, R78, R77 ;  /* 0x0000004d4ec7723e */ /* 0x000fe200000000ff */
[----:B------:R-:W-:Y:S01]  /*1b840*/  FADD.FTZ R3, R178, R3 ;  /* 0x00000003b2037221 */ /* 0x000fe20000010000 */
[----:B------:R-:W-:Y:S03]  /*1b850*/  FADD.FTZ R0, R230, R0 ;  /* 0x00000000e6007221 */ /* 0x000fe60000010000 */
[-C--:B------:R-:W-:Y:S05]  /*1b860*/  HMMA.16816.F32 R164, R148, R144.reuse, R4 ;  /* 0x0000009094a4723c */ /* 0x080fea0000001804 */
        /* <DEDUP_REMOVED lines=92> */
[----:B------:R-:W-:Y:S01]  /*1be30*/  HMMA.16816.F32 R148, R148, R6, R64 ;  /* 0x000000069494723c */ /* 0x000fe20000001840 */
[----:B------:R-:W-:Y:S03]  /*1be40*/  STL [R1+0xa0], R4 ;  /* 0x0000a00401007387 */ /* 0x000fe60000100800 */
[----:B------:R-:W-:Y:S01]  /*1be50*/  FADD.FTZ R3, R78, R3 ;  /* 0x000000034e037221 */ /* 0x000fe20000010000 */
[----:B------:R-:W-:Y:S01]  /*1be60*/  FADD.FTZ R2, R96, R2 ;  /* 0x0000000260027221 */ /* 0x000fe20000010000 */
[----:B------:R-:W-:Y:S01]  /*1be70*/  FADD.FTZ R0, R85, R0 ;  /* 0x0000000055007221 */ /* 0x000fe20000010000 */
[----:B------:R-:W-:Y:S02]  /*1be80*/  IMAD.MOV.U32 R133, RZ, RZ, R68 ;  /* 0x000000ffff857224 */ /* 0x000fe400078e0044 */
[----:B------:R1:W-:Y:S01]  /*1be90*/  STL [R1+0x9c], R3 ;  /* 0x00009c0301007387 */ /* 0x0003e20000100800 */
[----:B------:R-:W-:Y:S03]  /*1bea0*/  IMAD.MOV.U32 R132, RZ, RZ, R70 ;  /* 0x000000ffff847224 */ /* 0x000fe600078e0046 */
[----:B------:R2:W-:Y:S04]  /*1beb0*/  STL [R1+0xc], R2 ;  /* 0x00000c0201007387 */ /* 0x0005e80000100800 */
[----:B------:R3:W-:Y:S01]  /*1bec0*/  STL [R1+0xa4], R0 ;  /* 0x0000a40001007387 */ /* 0x0007e20000100800 */
[----:B-1----:R-:W-:Y:S02]  /*1bed0*/  IMAD.MOV.U32 R3, RZ, RZ, R69 ;  /* 0x000000ffff037224 */ /* 0x002fe400078e0045 */
[----:B--2---:R-:W-:Y:S01]  /*1bee0*/  IMAD.MOV.U32 R2, RZ, RZ, R80 ;  /* 0x000000ffff027224 */ /* 0x004fe200078e0050 */
[----:B------:R-:W-:Y:S06]  /*1bef0*/  BRA.U UP0, `(.L_x_636) ;  /* 0xffffff85000c7547 */ /* 0x000fec000b83ffff */
.L_x_635:
[----:B------:R-:W2:Y:S04]  /*1bf00*/  LDL.LU R4, [R1+0xc] ;  /* 0x00000c0001047983 */ /* 0x000ea80000300800 */
[----:B------:R-:W4:Y:S04]  /*1bf10*/  LDL.LU R10, [R1+0xa4] ;  /* 0x0000a400010a7983 */ /* 0x000f280000300800 */
[----:B------:R-:W3:Y:S04]  /*1bf20*/  LDL.LU R6, [R1+0xa0] ;  /* 0x0000a00001067983 */ /* 0x000ee80000300800 */
[----:B------:R-:W3:Y:S04]  /*1bf30*/  LDL.LU R5, [R1+0x9c] ;  /* 0x00009c0001057983 */ /* 0x000ee80000300800 */
[----:B------:R-:W3:Y:S04]  /*1bf40*/  LDL.LU R9, [R1+0xa8] ;  /* 0x0000a80001097983 */ /* 0x000ee80000300800 */
[----:B------:R-:W3:Y:S04]  /*1bf50*/  LDL.LU R8, [R1+0xac] ;  /* 0x0000ac0001087983 */ /* 0x000ee80000300800 */
[----:B------:R-:W3:Y:S01]  /*1bf60*/  LDL.LU R7, [R1+0xb0] ;  /* 0x0000b00001077983 */ /* 0x000ee20000300800 */
[----:B------:R-:W-:Y:S01]  /*1bf70*/  UISETP.NE.AND UP3, UPT, UR17, -0x1, UPT ;  /* 0xffffffff1100788c */ /* 0x000fe2000bf65270 */
[----:B------:R-:W1:Y:S01]  /*1bf80*/  S2UR UR4, SR_CTAID.Y ;  /* 0x00000000000479c3 */ /* 0x000e620000002600 */
[----:B------:R-:W1:Y:S01]  /*1bf90*/  LDCU.U8 UR11, c[0x0][0x549] ;  /* 0x0000a920ff0b77ac */ /* 0x000e620008000000 */
[----:B------:R-:W-:-:S02]  /*1bfa0*/  MOV R35, 0x10 ;  /* 0x0000001000237802 */ /* 0x000fc40000000f00 */
[C---:B------:R-:W-:Y:S01]  /*1bfb0*/  LOP3.LUT P5, RZ, R240.reuse, 0x8, RZ, 0xc0, !PT ;  /* 0x00000008f0ff7812 */ /* 0x040fe200078ac0ff */
[----:B------:R-:W-:Y:S01]  /*1bfc0*/  UISETP.NE.AND UP2, UPT, UR17, -0x1, UPT ;  /* 0xffffffff1100788c */ /* 0x000fe2000bf45270 */
[----:B------:R-:W-:Y:S02]  /*1bfd0*/  SEL R35, R35, 0xfffffff0, !P1 ;  /* 0xfffffff023237807 */ /* 0x000fe40004800000 */
[----:B------:R-:W-:Y:S02]  /*1bfe0*/  LOP3.LUT P1, RZ, R240, 0x10, RZ, 0xc0, !PT ;  /* 0x00000010f0ff7812 */ /* 0x000fe4000782c0ff */
[----:B------:R-:W1:Y:S01]  /*1bff0*/  @!UP3 LDCU.64 UR8, c[0x0][0x400] ;  /* 0x00008000ff08b7ac */ /* 0x000e620008000a00 */
[----:B------:R-:W-:Y:S01]  /*1c000*/  SEL R238, R238, 0xffffffe0, !P5 ;  /* 0xffffffe0eeee7807 */ /* 0x000fe20006800000 */
[----:B------:R-:W1:Y:S02]  /*1c010*/  @UP3 LDCU.64 UR6, c[0x0][0x408] ;  /* 0x00008100ff0637ac */ /* 0x000e640008000a00 */
[----:B-1----:R-:W-:Y:S01]  /*1c020*/  UISETP.NE.AND UP1, UPT, UR11, URZ, UPT ;  /* 0x000000ff0b00728c */ /* 0x002fe2000bf25270 */
[----:B------:R-:W1:Y:S01]  /*1c030*/  LDCU UR11, c[0x0][0x434] ;  /* 0x00008680ff0b77ac */ /* 0x000e620008000800 */
[----:B------:R-:W-:Y:S01]  /*1c040*/  @!UP3 UIMAD.WIDE.U32 UR12, UR4, UR8, URZ ;  /* 0x00000008040cb2a5 */ /* 0x000fe2000f8e00ff */
[----:B------:R-:W1:Y:S01]  /*1c050*/  LDCU UR8, c[0x0][0x434] ;  /* 0x00008680ff0877ac */ /* 0x000e620008000800 */
[----:B------:R-:W-:-:S07]  /*1c060*/  @UP3 UIMAD.WIDE.U32 UR14, UR17, UR6, URZ ;  /* 0x00000006110e32a5 */ /* 0x000fce000f8e00ff */
[----:B------:R-:W1:Y:S01]  /*1c070*/  @UP1 LDCU UR6, c[0x0][0x430] ;  /* 0x00008600ff0617ac */ /* 0x000e620008000800 */
[----:B------:R-:W-:Y:S01]  /*1c080*/  @!UP3 UIMAD UR10, UR4, UR9, UR13 ;  /* 0x00000009040ab2a4 */ /* 0x000fe2000f8e020d */
[----:B------:R-:W1:Y:S01]  /*1c090*/  LDCU.U8 UR9, c[0x0][0x548] ;  /* 0x0000a900ff0977ac */ /* 0x000e620008000000 */
[----:B------:R-:W-:Y:S02]  /*1c0a0*/  @UP3 UIMAD UR10, UR17, UR7, UR15 ;  /* 0x00000007110a32a4 */ /* 0x000fe4000f8e020f */
[----:B-1----:R-:W-:Y:S01]  /*1c0b0*/  @!UP2 UIMAD UR17, UR4, UR8, URZ ;  /* 0x000000080411a2a4 */ /* 0x002fe2000f8e02ff */
[----:B------:R-:W-:Y:S01]  /*1c0c0*/  @UP3 UMOV UR12, UR14 ;  /* 0x0000000e000c3c82 */ /* 0x000fe20008000000 */
[----:B------:R-:W1:Y:S01]  /*1c0d0*/  @UP1 LDCU UR13, c[0x0][0x430] ;  /* 0x00008600ff0d17ac */ /* 0x000e620008000800 */
[----:B------:R-:W-:Y:S01]  /*1c0e0*/  @UP1 UIMAD UR11, UR6, UR8, URZ ;  /* 0x00000008060b12a4 */ /* 0x000fe2000f8e02ff */
[----:B------:R-:W1:Y:S01]  /*1c0f0*/  S2UR UR6, SR_CTAID.Z ;  /* 0x00000000000679c3 */ /* 0x000e620000002700 */
[----:B------:R-:W-:Y:S01]  /*1c100*/  @UP1 UMOV UR7, 0x1 ;  /* 0x0000000100071882 */ /* 0x000fe20000000000 */
[----:B------:R-:W-:-:S02]  /*1c110*/  USHF.R.S32.HI UR14, URZ, 0x1f, UR17 ;  /* 0x0000001fff0e7899 */ /* 0x000fc40008011411 */
[----:B------:R-:W-:Y:S01]  /*1c120*/  UISETP.NE.AND UP0, UPT, UR9, URZ, !UP1 ;  /* 0x000000ff0900728c */ /* 0x000fe2000cf05270 */
[----:B--2---:R-:W2:Y:S04]  /*1c130*/  SHFL.BFLY PT, R3, R4, 0x2, 0x1f ;  /* 0x0c401f0004037f89 */ /* 0x004ea800000e0000 */
[----:B----4-:R-:W4:Y:S04]  /*1c140*/  SHFL.BFLY PT, R2, R10, 0x2, 0x1f ;  /* 0x0c401f000a027f89 */ /* 0x010f2800000e0000 */
[----:B---3-5:R-:W3:Y:S01]  /*1c150*/  SHFL.BFLY PT, R0, R6, 0x2, 0x1f ;  /* 0x0c401f0006007f89 */ /* 0x028ee200000e0000 */
[----:B--2---:R-:W-:Y:S01]  /*1c160*/  FADD.FTZ R3, R3, R4 ;  /* 0x0000000403037221 */ /* 0x004fe20000010000 */
[----:B------:R-:W-:-:S02]  /*1c170*/  MOV R40, R7 ;  /* 0x0000000700287202 */ /* 0x000fc40000000f00 */
[----:B------:R-:W2:Y:S01]  /*1c180*/  SHFL.BFLY PT, R4, R5, 0x2, 0x1f ;  /* 0x0c401f0005047f89 */ /* 0x000ea200000e0000 */
[----:B----4-:R-:W-:-:S03]  /*1c190*/  FADD.FTZ R2, R2, R10 ;  /* 0x0000000a02027221 */ /* 0x010fc60000010000 */
[----:B------:R-:W4:Y:S01]  /*1c1a0*/  SHFL.BFLY PT, R36, R3, 0x1, 0x1f ;  /* 0x0c201f0003247f89 */ /* 0x000f2200000e0000 */
[----:B---3--:R-:W-:-:S03]  /*1c1b0*/  FADD.FTZ R0, R0, R6 ;  /* 0x0000000600007221 */ /* 0x008fc60000010000 */
[----:B------:R-:W3:Y:S04]  /*1c1c0*/  SHFL.BFLY PT, R37, R2, 0x1, 0x1f ;  /* 0x0c201f0002257f89 */ /* 0x000ee800000e0000 */
[----:B------:R-:W1:Y:S01]  /*1c1d0*/  SHFL.BFLY PT, R38, R0, 0x1, 0x1f ;  /* 0x0c201f0000267f89 */ /* 0x000e6200000e0000 */
[----:B--2---:R-:W-:Y:S01]  /*1c1e0*/  FADD.FTZ R4, R4, R5 ;  /* 0x0000000504047221 */ /* 0x004fe20000010000 */
[----:B------:R-:W-:Y:S01]  /*1c1f0*/  SHF.L.U32 R5, R240, 0x5, RZ ;  /* 0x00000005f0057819 */ /* 0x000fe200000006ff */
[----:B----4-:R-:W-:-:S03]  /*1c200*/  FADD.FTZ R36, R3, R36 ;  /* 0x0000002403247221 */ /* 0x010fc60000010000 */
[----:B------:R-:W2:Y:S01]  /*1c210*/  SHFL.BFLY PT, R39, R4, 0x1, 0x1f ;  /* 0x0c201f0004277f89 */ /* 0x000ea200000e0000 */
[----:B------:R-:W-:Y:S01]  /*1c220*/  LOP3.LUT R5, R9, 0x7c00, R5, 0xf8, !PT ;  /* 0x00007c0009057812 */ /* 0x000fe200078ef805 */
[----:B------:R-:W4:Y:S01]  /*1c230*/  MUFU.RCP R3, R36 ;  /* 0x0000002400037308 */ /* 0x000f220000001000 */
[----:B---3--:R-:W-:Y:S01]  /*1c240*/  FADD.FTZ R37, R2, R37 ;  /* 0x0000002502257221 */ /* 0x008fe20000010000 */
[----:B------:R-:W-:Y:S01]  /*1c250*/  FSETP.NE.FTZ.AND P4, PT, R36, RZ, PT ;  /* 0x000000ff2400720b */ /* 0x000fe20003f95000 */
[----:B-1----:R-:W-:Y:S01]  /*1c260*/  FADD.FTZ R38, R0, R38 ;  /* 0x0000002600267221 */ /* 0x002fe20000010000 */
[----:B------:R-:W-:Y:S02]  /*1c270*/  SHF.L.U32 R2, R240, 0x4, RZ ;  /* 0x00000004f0027819 */ /* 0x000fe400000006ff */
[----:B------:R-:W-:Y:S02]  /*1c280*/  FSETP.NE.FTZ.AND P3, PT, R37, RZ, PT ;  /* 0x000000ff2500720b */ /* 0x000fe40003f75000 */
[----:B------:R-:W1:Y:S01]  /*1c290*/  MUFU.RCP R6, R37 ;  /* 0x0000002500067308 */ /* 0x000e620000001000 */
[----:B------:R-:W-:-:S02]  /*1c2a0*/  LOP3.LUT R2, R2, 0x1c0, RZ, 0xc0, !PT ;  /* 0x000001c002027812 */ /* 0x000fc400078ec0ff */
[----:B------:R-:W-:Y:S02]  /*1c2b0*/  FSETP.NE.FTZ.AND P2, PT, R38, RZ, PT ;  /* 0x000000ff2600720b */ /* 0x000fe40003f55000 */
[----:B------:R-:W-:-:S04]  /*1c2c0*/  LOP3.LUT R2, R2, 0x38, R8, 0xf8, !PT ;  /* 0x0000003802027812 */ /* 0x000fc800078ef808 */
[----:B------:R-:W-:Y:S02]  /*1c2d0*/  LOP3.LUT R5, R5, R2, RZ, 0xfc, !PT ;  /* 0x0000000205057212 */ /* 0x000fe400078efcff */
[----:B----4-:R-:W-:Y:S01]  /*1c2e0*/  FSEL R0, R3, 1, P4 ;  /* 0x3f80000003007808 */ /* 0x010fe20002000000 */
[----:B--2---:R-:W-:Y:S01]  /*1c2f0*/  FADD.FTZ R39, R4, R39 ;  /* 0x0000002704277221 */ /* 0x004fe20000010000 */
[----:B------:R-:W2:Y:S03]  /*1c300*/  MUFU.RCP R3, R38 ;  /* 0x0000002600037308 */ /* 0x000ea60000001000 */
[C---:B------:R-:W-:Y:S01]  /*1c310*/  FMUL.FTZ R164, R0.reuse, R164 ;  /* 0x000000a400a47220 */ /* 0x040fe20000410000 */
[----:B------:R-:W-:Y:S01]  /*1c320*/  FMUL.FTZ R144, R0, R144 ;  /* 0x0000009000907220 */ /* 0x000fe20000410000 */
[----:B-1----:R-:W-:Y:S01]  /*1c330*/  FSEL R2, R6, 1, P3 ;  /* 0x3f80000006027808 */ /* 0x002fe20001800000 */
[C---:B------:R-:W-:Y:S01]  /*1c340*/  FMUL.FTZ R6, R0.reuse, R165 ;  /* 0x000000a500067220 */ /* 0x040fe20000410000 */
[----:B------:R-:W-:Y:S01]  /*1c350*/  FSETP.NE.FTZ.AND P0, PT, R39, RZ, PT ;  /* 0x000000ff2700720b */ /* 0x000fe20003f15000 */
        /* <DEDUP_REMOVED lines=15> */
[C---:B------:R-:W-:Y:S01]  /*1c450*/  FMUL.FTZ R166, R2.reuse, R166 ;  /* 0x000000a602a67220 */ /* 0x040fe20000410000 */
[C---:B------:R-:W-:Y:S01]  /*1c460*/  FMUL.FTZ R167, R2.reuse, R167 ;  /* 0x000000a702a77220 */ /* 0x040fe20000410000 */
[C---:B------:R-:W-:Y:S01]  /*1c470*/  FMUL.FTZ R146, R2.reuse, R146 ;  /* 0x0000009202927220 */ /* 0x040fe20000410000 */
[----:B------:R-:W-:Y:S01]  /*1c480*/  FMUL.FTZ R7, R2, R147 ;  /* 0x0000009302077220 */ /* 0x000fe20000410000 */
[----:B-1----:R-:W-:Y:S01]  /*1c490*/  FSEL R4, R4, 1, P0 ;  /* 0x3f80000004047808 */ /* 0x002fe20000000000 */
        /* <DEDUP_REMOVED lines=45> */
[----:B------:R-:W-:Y:S01]  /*1c770*/  FMUL.FTZ R182, R4, R182 ;  /* 0x000000b604b67220 */ /* 0x000fe20000410000 */
[----:B------:R-:W-:Y:S01]  /*1c780*/  F2FP.F16.F32.PACK_AB R18, R18, R174 ;  /* 0x000000ae1212723e */ /* 0x000fe200000000ff */
[----:B------:R2:W-:Y:S01]  /*1c790*/  STS [R5], R0 ;  /* 0x0000000005007388 */ /* 0x0005e20000000800 */
[C---:B------:R-:W-:Y:S01]  /*1c7a0*/  FMUL.FTZ R10, R4.reuse, R183 ;  /* 0x000000b7040a7220 */ /* 0x040fe20000410000 */
[----:B------:R-:W-:Y:S01]  /*1c7b0*/  F2FP.F16.F32.PACK_AB R17, R17, R160 ;  /* 0x000000a01111723e */ /* 0x000fe200000000ff */
[----:B------:R-:W-:Y:S01]  /*1c7c0*/  FMUL.FTZ R186, R4, R186 ;  /* 0x000000ba04ba7220 */ /* 0x000fe20000410000 */
[----:B------:R-:W-:Y:S01]  /*1c7d0*/  STS [R5+0x400], R7 ;  /* 0x0004000705007388 */ /* 0x000fe20000000800 */
[----:B------:R-:W-:Y:S01]  /*1c7e0*/  F2FP.F16.F32.PACK_AB R16, R16, R162 ;  /* 0x000000a21010723e */ /* 0x000fe200000000ff */
[----:B------:R-:W-:Y:S01]  /*1c7f0*/  FMUL.FTZ R26, R4, R187 ;  /* 0x000000bb041a7220 */ /* 0x000fe20000410000 */
[----:B------:R-:W-:Y:S01]  /*1c800*/  F2FP.F16.F32.PACK_AB R13, R13, R140 ;  /* 0x0000008c0d0d723e */ /* 0x000fe200000000ff */
[----:B------:R3:W-:Y:S01]  /*1c810*/  STS [R3+0x2000], R9 ;  /* 0x0020000903007388 */ /* 0x0007e20000000800 */
        /* <DEDUP_REMOVED lines=9> */
[----:B------:R-:W-:Y:S01]  /*1c8b0*/  FMUL.FTZ R194, R4, R194 ;  /* 0x000000c204c27220 */ /* 0x000fe20000410000 */
[----:B------:R-:W-:Y:S01]  /*1c8c0*/  F2FP.F16.F32.PACK_AB R10, R10, R182 ;  /* 0x000000b60a0a723e */ /* 0x000fe200000000ff */
[----:B------:R-:W-:Y:S01]  /*1c8d0*/  STS [R5+0x2400], R18 ;  /* 0x0024001205007388 */ /* 0x000fe20000000800 */
[----:B------:R-:W-:Y:S01]  /*1c8e0*/  F2FP.F16.F32.PACK_AB R24, R24, R156 ;  /* 0x0000009c1818723e */ /* 0x000fe200000000ff */
[C---:B------:R-:W-:Y:S01]  /*1c8f0*/  FMUL.FTZ R29, R4.reuse, R195 ;  /* 0x000000c3041d7220 */ /* 0x040fe20000410000 */
[----:B------:R-:W-:Y:S01]  /*1c900*/  F2FP.F16.F32.PACK_AB R23, R23, R158 ;  /* 0x0000009e1717723e */ /* 0x000fe200000000ff */
[----:B------:R-:W-:Y:S01]  /*1c910*/  STS [R2], R17 ;  /* 0x0000001102007388 */ /* 0x000fe20000000800 */
[C---:B--2---:R-:W-:Y:S01]  /*1c920*/  IADD3 R0, PT, PT, R3.reuse, 0x40, RZ ;  /* 0x0000004003007810 */ /* 0x044fe20007ffe0ff */
[C---:B------:R-:W-:Y:S01]  /*1c930*/  FMUL.FTZ R198, R4.reuse, R198 ;  /* 0x000000c604c67220 */ /* 0x040fe20000410000 */
[----:B------:R-:W-:Y:S01]  /*1c940*/  @P1 IADD3 R0, PT, PT, R3, -0x40, RZ ;  /* 0xffffffc003001810 */ /* 0x000fe20007ffe0ff */
[----:B------:R-:W-:Y:S01]  /*1c950*/  STS [R2+0x400], R16 ;  /* 0x0004001002007388 */ /* 0x000fe20000000800 */
[----:B------:R-:W-:Y:S01]  /*1c960*/  F2FP.F16.F32.PACK_AB R21, R21, R136 ;  /* 0x000000881515723e */ /* 0x000fe200000000ff */
[----:B------:R-:W-:Y:S01]  /*1c970*/  FMUL.FTZ R4, R4, R199 ;  /* 0x000000c704047220 */ /* 0x000fe20000410000 */
[----:B------:R-:W-:-:S02]  /*1c980*/  F2FP.F16.F32.PACK_AB R20, R20, R138 ;  /* 0x0000008a1414723e */ /* 0x000fc400000000ff */
[----:B------:R-:W-:Y:S01]  /*1c990*/  F2FP.F16.F32.PACK_AB R22, R22, R184 ;  /* 0x000000b81616723e */ /* 0x000fe200000000ff */
[----:B---3--:R-:W1:Y:S01]  /*1c9a0*/  @P4 LDC R9, c[0x0][0x458] ;  /* 0x00011600ff094b82 */ /* 0x008e620000000800 */
[----:B------:R-:W-:Y:S02]  /*1c9b0*/  F2FP.F16.F32.PACK_AB R26, R26, R186 ;  /* 0x000000ba1a1a723e */ /* 0x000fe400000000ff */
[----:B----4-:R-:W-:Y:S01]  /*1c9c0*/  IADD3 R3, PT, PT, R35, R2, RZ ;  /* 0x0000000223037210 */ /* 0x010fe20007ffe0ff */
[----:B------:R2:W3:Y:S01]  /*1c9d0*/  @P4 MUFU.LG2 R8, R36 ;  /* 0x0000002400084308 */ /* 0x0004e20000000c00 */
        /* <DEDUP_REMOVED lines=13> */
[----:B------:R-:W-:Y:S04]  /*1cab0*/  STS [R3+0x2000], R11 ;  /* 0x0020000b03007388 */ /* 0x000fe80000000800 */
[----:B------:R2:W-:Y:S04]  /*1cac0*/  STS [R3+0x2400], R10 ;  /* 0x0024000a03007388 */ /* 0x0005e80000000800 */
[----:B------:R-:W-:Y:S04]  /*1cad0*/  STS [R0], R24 ;  /* 0x0000001800007388 */ /* 0x000fe80000000800 */
[----:B------:R-:W-:Y:S01]  /*1cae0*/  STS [R0+0x400], R23 ;  /* 0x0004001700007388 */ /* 0x000fe20000000800 */
[----:B----4-:R-:W-:-:S05]  /*1caf0*/  IADD3 R2, PT, PT, R35, R0, RZ ;  /* 0x0000000023027210 */ /* 0x010fca0007ffe0ff */
[----:B------:R-:W-:Y:S01]  /*1cb00*/  STS [R2], R21 ;  /* 0x0000001502007388 */ /* 0x000fe20000000800 */
[----:B--2---:R-:W-:-:S03]  /*1cb10*/  IADD3 R3, PT, PT, R238, R0, RZ ;  /* 0x00000000ee037210 */ /* 0x004fc60007ffe0ff */
[----:B------:R-:W-:Y:S01]  /*1cb20*/  STS [R2+0x400], R20 ;  /* 0x0004001402007388 */ /* 0x000fe20000000800 */
[----:B------:R2:W4:Y:S03]  /*1cb30*/  @P3 MUFU.LG2 R10, R37 ;  /* 0x00000025000a3308 */ /* 0x0005260000000c00 */
[----:B------:R-:W-:Y:S04]  /*1cb40*/  STS [R0+0x2000], R22 ;  /* 0x0020001600007388 */ /* 0x000fe80000000800 */
[----:B------:R3:W-:Y:S04]  /*1cb50*/  STS [R0+0x2400], R26 ;  /* 0x0024001a00007388 */ /* 0x0007e80000000800 */
[----:B------:R-:W-:Y:S04]  /*1cb60*/  STS [R2+0x2000], R25 ;  /* 0x0020001902007388 */ /* 0x000fe80000000800 */
[----:B------:R1:W-:Y:S04]  /*1cb70*/  STS [R2+0x2400], R33 ;  /* 0x0024002102007388 */ /* 0x0003e80000000800 */
[----:B------:R-:W-:Y:S04]  /*1cb80*/  STS [R3], R32 ;  /* 0x0000002003007388 */ /* 0x000fe80000000800 */
[----:B------:R-:W-:Y:S01]  /*1cb90*/  STS [R3+0x400], R31 ;  /* 0x0004001f03007388 */ /* 0x000fe20000000800 */
[----:B---3--:R-:W-:-:S05]  /*1cba0*/  IADD3 R0, PT, PT, R35, R3, RZ ;  /* 0x0000000323007210 */ /* 0x008fca0007ffe0ff */
[----:B------:R-:W-:Y:S01]  /*1cbb0*/  STS [R0], R28 ;  /* 0x0000001c00007388 */ /* 0x000fe20000000800 */
[----:B-1----:R-:W-:-:S03]  /*1cbc0*/  LOP3.LUT R2, R40, 0x1f8, RZ, 0xc0, !PT ;  /* 0x000001f828027812 */ /* 0x002fc600078ec0ff */
[----:B------:R-:W-:Y:S01]  /*1cbd0*/  STS [R0+0x400], R27 ;  /* 0x0004001b00007388 */ /* 0x000fe20000000800 */
[----:B------:R-:W-:-:S03]  /*1cbe0*/  LOP3.LUT R2, R2, 0x38, R240, 0x78, !PT ;  /* 0x0000003802027812 */ /* 0x000fc600078e78f0 */
[----:B------:R-:W-:Y:S04]  /*1cbf0*/  STS [R3+0x2000], R30 ;  /* 0x0020001e03007388 */ /* 0x000fe80000000800 */
[----:B------:R1:W-:Y:S04]  /*1cc00*/  STS [R3+0x2400], R29 ;  /* 0x0024001d03007388 */ /* 0x0003e80000000800 */
[----:B------:R2:W-:Y:S01]  /*1cc10*/  STS [R0+0x2000], R34 ;  /* 0x0020002200007388 */ /* 0x0005e20000000800 */
[----:B-1----:R-:W-:Y:S02]  /*1cc20*/  LOP3.LUT R3, R2, 0x1e00, R40, 0xf8, !PT ;  /* 0x00001e0002037812 */ /* 0x002fe400078ef828 */
[----:B------:R-:W-:Y:S01]  /*1cc30*/  F2FP.F16.F32.PACK_AB R2, R4, R198 ;  /* 0x000000c60402723e */ /* 0x000fe200000000ff */
[----:B----4-:R-:W-:Y:S06]  /*1cc40*/  BRA.U UP1, `(.L_x_639) ;  /* 0x0000000101207547 */ /* 0x010fec000b800000 */
[----:B------:R-:W-:Y:S01]  /*1cc50*/  UISETP.NE.AND UP1, UPT, UR9, URZ, UPT ;  /* 0x000000ff0900728c */ /* 0x000fe2000bf25270 */
[----:B------:R-:W1:Y:S10]  /*1cc60*/  LDCU UR9, c[0x0][0x3e0] ;  /* 0x00007c00ff0977ac */ /* 0x000e740008000800 */
[----:B------:R-:W1:Y:S01]  /*1cc70*/  @UP1 LDCU UR7, c[0x0][0x454] ;  /* 0x00008a80ff0717ac */ /* 0x000e620008000800 */
[----:B------:R-:W-:Y:S01]  /*1cc80*/  @UP1 UMOV UR13, 0x1 ;  /* 0x00000001000d1882 */ /* 0x000fe20000000000 */
[----:B------:R-:W3:Y:S01]  /*1cc90*/  @UP1 LDCU UR11, c[0x0][0x454] ;  /* 0x00008a80ff0b17ac */ /* 0x000ee20008000800 */
[----:B------:R-:W-:Y:S01]  /*1cca0*/  @!UP1 UMOV UR13, 0x1 ;  /* 0x00000001000d9882 */ /* 0x000fe20000000000 */
[----:B-1----:R-:W-:-:S02]  /*1ccb0*/  @UP1 UIMAD UR7, UR7, UR9, URZ ;  /* 0x00000009070712a4 */ /* 0x002fc4000f8e02ff */
[----:B---3--:R-:W-:-:S12]  /*1ccc0*/  @!UP1 UIMAD UR7, UR8, UR9, URZ ;  /* 0x00000009080792a4 */ /* 0x008fd8000f8e02ff */
.L_x_639:
[----:B------:R1:W-:Y:S01]  /*1ccd0*/  STS [R0+0x2400], R2 ;  /* 0x0024000200007388 */ /* 0x0003e20000000800 */
[----:B------:R-:W-:Y:S01]  /*1cce0*/  LEA R17, R3, UR5, 0x1 ;  /* 0x0000000503117c11 */ /* 0x000fe2000f8e08ff */
[----:B------:R-:W3:Y:S01]  /*1ccf0*/  S2UR UR8, SR_CTAID.X ;  /* 0x00000000000879c3 */ /* 0x000ee20000002500 */
[----:B------:R-:W4:Y:S07]  /*1cd00*/  @P0 MUFU.LG2 R4, R39 ;  /* 0x0000002700040308 */ /* 0x000f2e0000000c00 */
[----:B------:R-:W-:Y:S01]  /*1cd10*/  BAR.SYNC.DEFER_BLOCKING 0x0 ;  /* 0x0000000000007b1d */ /* 0x000fe20000010000 */
[----:B------:R-:W-:Y:S01]  /*1cd20*/  UIMAD UR11, UR6, UR11, URZ ;  /* 0x0000000b060b72a4 */ /* 0x000fe2000f8e02ff */
[----:B------:R-:W-:Y:S01]  /*1cd30*/  LOP3.LUT P1, RZ, R240, 0x3, RZ, 0xc0, !PT ;  /* 0x00000003f0ff7812 */ /* 0x000fe2000782c0ff */
[----:B------:R-:W-:Y:S01]  /*1cd40*/  USEL UR17, UR17, URZ, UP0 ;  /* 0x000000ff11117287 */ /* 0x000fe20008000000 */
[----:B------:R-:W-:Y:S01]  /*1cd50*/  MOV R20, 0x7f800000 ;  /* 0x7f80000000147802 */ /* 0x000fe20000000f00 */
[----:B------:R-:W-:-:S03]  /*1cd60*/  @!UP0 UIMAD UR11, UR4, UR7, UR11 ;  /* 0x00000007040b82a4 */ /* 0x000fc6000f8e020b */
[----:B------:R-:W5:Y:S01]  /*1cd70*/  @P3 LDC R7, c[0x0][0x458] ;  /* 0x00011600ff073b82 */ /* 0x000f620000000800 */
[----:B------:R-:W-:Y:S01]  /*1cd80*/  USEL UR14, UR14, URZ, UP0 ;  /* 0x000000ff0e0e7287 */ /* 0x000fe20008000000 */
[----:B------:R-:W-:Y:S01]  /*1cd90*/  @P3 FMUL.FTZ R3, R10, 0.69314718246459960938 ;  /* 0x3f3172180a033820 */ /* 0x000fe20000410000 */
[----:B------:R-:W-:Y:S01]  /*1cda0*/  BSSY.RECONVERGENT B0, `(.L_x_640) ;  /* 0x000003d000007945 */ /* 0x000fe20003800200 */
[----:B------:R-:W-:Y:S02]  /*1cdb0*/  MOV R16, 0x7f800000 ;  /* 0x7f80000000107802 */ /* 0x000fe40000000f00 */
[----:B------:R-:W-:Y:S02]  /*1cdc0*/  MOV R15, 0x7f800000 ;  /* 0x7f800000000f7802 */ /* 0x000fe40000000f00 */
[----:B------:R-:W5:Y:S01]  /*1cdd0*/  @P2 LDC R6, c[0x0][0x458] ;  /* 0x00011600ff062b82 */ /* 0x000f620000000800 */
[----:B------:R-:W-:Y:S02]  /*1cde0*/  MOV R14, 0x7f800000 ;  /* 0x7f800000000e7802 */ /* 0x000fe40000000f00 */
[----:B------:R-:W-:Y:S01]  /*1cdf0*/  SHF.R.U32.HI R21, RZ, 0x3, R240 ;  /* 0x00000003ff157819 */ /* 0x000fe200000116f0 */
[----:B-1----:R-:W1:Y:S04]  /*1ce00*/  @P2 MUFU.LG2 R2, R38 ;  /* 0x0000002600022308 */ /* 0x002e680000000c00 */
[----:B------:R-:W1:Y:S01]  /*1ce10*/  @P0 LDC R5, c[0x0][0x458] ;  /* 0x00011600ff050b82 */ /* 0x000e620000000800 */
[----:B---3--:R-:W-:Y:S01]  /*1ce20*/  UIMAD UR5, UR8, UR13, URZ ;  /* 0x0000000d080572a4 */ /* 0x008fe2000f8e02ff */
[----:B------:R3:W3:Y:S01]  /*1ce30*/  LDS.128 R24, [R17+0x3800] ;  /* 0x0038000011187984 */ /* 0x0006e20000000c00 */
[----:B--2---:R-:W-:-:S02]  /*1ce40*/  @P4 FMUL.FTZ R0, R8, 0.69314718246459960938 ;  /* 0x3f31721808004820 */ /* 0x004fc40000410000 */
[----:B------:R-:W-:Y:S02]  /*1ce50*/  USHF.L.U32 UR7, UR5, 0x7, URZ ;  /* 0x0000000705077899 */ /* 0x000fe400080006ff */
[----:B------:R-:W-:Y:S01]  /*1ce60*/  USHF.R.S32.HI UR5, URZ, 0x1f, UR11 ;  /* 0x0000001fff057899 */ /* 0x000fe2000801140b */
[----:B------:R-:W-:Y:S01]  /*1ce70*/  @P4 FFMA.FTZ R20, R80, R9, R0 ;  /* 0x0000000950144223 */ /* 0x000fe20000010000 */
[----:B------:R-:W-:Y:S01]  /*1ce80*/  USHF.R.S32.HI UR4, URZ, 0x1f, UR7 ;  /* 0x0000001fff047899 */ /* 0x000fe20008011407 */
[----:B----4-:R-:W-:Y:S01]  /*1ce90*/  @P0 FMUL.FTZ R0, R4, 0.69314718246459960938 ;  /* 0x3f31721804000820 */ /* 0x010fe20000410000 */
[----:B------:R-:W-:Y:S01]  /*1cea0*/  UIADD3 UR17, UP1, UP0, UR7, UR17, UR11 ;  /* 0x0000001107117290 */ /* 0x000fe2000f83e00b */
[----:B-----5:R-:W-:-:S03]  /*1ceb0*/  @P3 FFMA.FTZ R16, R69, R7, R3 ;  /* 0x0000000745103223 */ /* 0x020fc60000010003 */
[----:B------:R-:W-:Y:S01]  /*1cec0*/  UIADD3.X UR4, UPT, UPT, UR4, UR14, UR5, UP1, UP0 ;  /* 0x0000000e04047290 */ /* 0x000fe20008fe0405 */
[----:B-1----:R-:W-:-:S04]  /*1ced0*/  @P2 FMUL.FTZ R2, R2, 0.69314718246459960938 ;  /* 0x3f31721802022820 */ /* 0x002fc80000410000 */
[----:B------:R-:W-:Y:S01]  /*1cee0*/  @P2 FFMA.FTZ R15, R70, R6, R2 ;  /* 0x00000006460f2223 */ /* 0x000fe20000010002 */
[----:B------:R-:W-:Y:S01]  /*1cef0*/  @P0 FFMA.FTZ R14, R68, R5, R0 ;  /* 0x00000005440e0223 */ /* 0x000fe20000010000 */
[----:B---3--:R-:W-:Y:S06]  /*1cf00*/  @P1 BRA `(.L_x_641) ;  /* 0x0000000000981947 */ /* 0x008fec0003800000 */
        /* <DEDUP_REMOVED lines=20> */
[----:B------:R-:W-:-:S07]  /*1d050*/  @!P5 LEA.HI.X.SX32 R2, R2, UR4, 0x1, P0 ;  /* 0x000000040202dc11 */ /* 0x000fce00080f0eff */
[----:B------:R-:W4:Y:S01]  /*1d060*/  @!P3 LDC.64 R18, c[0x0][0x420] ;  /* 0x00010800ff12bb82 */ /* 0x000f220000000a00 */
[----:B-1----:R-:W-:-:S04]  /*1d070*/  @!P6 LEA R8, P1, R0, R8, 0x2 ;  /* 0x000000080008e211 */ /* 0x002fc800078210ff */
[----:B------:R-:W-:Y:S02]  /*1d080*/  @!P6 LEA.HI.X R9, R0, R9, R6, 0x2, P1 ;  /* 0x000000090009e211 */ /* 0x000fe400008f1406 */
[----:B------:R-:W-:Y:S02]  /*1d090*/  @!P4 IADD3 R0, P1, PT, R5, UR17, RZ ;  /* 0x000000110500cc10 */ /* 0x000fe4000ff3e0ff */
[C---:B--2---:R-:W-:Y:S01]  /*1d0a0*/  @!P5 LEA R6, P2, R3.reuse, R10, 0x2 ;  /* 0x0000000a0306d211 */ /* 0x044fe200078410ff */
[----:B------:R1:W-:Y:S01]  /*1d0b0*/  @!P6 STG.E desc[UR20][R8.64], R20 ;  /* 0x000000140800e986 */ /* 0x0003e2000c101914 */
[----:B------:R-:W-:Y:S02]  /*1d0c0*/  @!P3 IADD3 R10, P0, PT, R4, UR17, RZ ;  /* 0x00000011040abc10 */ /* 0x000fe4000ff1e0ff */
[----:B------:R-:W-:Y:S02]  /*1d0d0*/  @!P5 LEA.HI.X R7, R3, R11, R2, 0x2, P2 ;  /* 0x0000000b0307d211 */ /* 0x000fe400010f1402 */
[----:B------:R-:W-:-:S02]  /*1d0e0*/  @!P4 LEA.HI.X.SX32 R5, R5, UR4, 0x1, P1 ;  /* 0x000000040505cc11 */ /* 0x000fc400088f0eff */
[----:B------:R-:W-:Y:S01]  /*1d0f0*/  @!P3 LEA.HI.X.SX32 R3, R4, UR4, 0x1, P0 ;  /* 0x000000040403bc11 */ /* 0x000fe200080f0eff */
[----:B------:R1:W-:Y:S01]  /*1d100*/  @!P5 STG.E desc[UR20][R6.64], R16 ;  /* 0x000000100600d986 */ /* 0x0003e2000c101914 */
[----:B---3--:R-:W-:-:S04]  /*1d110*/  @!P4 LEA R4, P1, R0, R12, 0x2 ;  /* 0x0000000c0004c211 */ /* 0x008fc800078210ff */
[----:B------:R-:W-:Y:S02]  /*1d120*/  @!P4 LEA.HI.X R5, R0, R13, R5, 0x2, P1 ;  /* 0x0000000d0005c211 */ /* 0x000fe400008f1405 */
[----:B----4-:R-:W-:-:S03]  /*1d130*/  @!P3 LEA R2, P0, R10, R18, 0x2 ;  /* 0x000000120a02b211 */ /* 0x010fc600078010ff */
[----:B------:R1:W-:Y:S01]  /*1d140*/  @!P4 STG.E desc[UR20][R4.64], R15 ;  /* 0x0000000f0400c986 */ /* 0x0003e2000c101914 */
[----:B------:R-:W-:-:S05]  /*1d150*/  @!P3 LEA.HI.X R3, R10, R19, R3, 0x2, P0 ;  /* 0x000000130a03b211 */ /* 0x000fca00000f1403 */
[----:B------:R1:W-:Y:S04]  /*1d160*/  @!P3 STG.E desc[UR20][R2.64], R14 ;  /* 0x0000000e0200b986 */ /* 0x0003e8000c101914 */
.L_x_641:
[----:B------:R-:W-:Y:S05]  /*1d170*/  BSYNC.RECONVERGENT B0 ;  /* 0x0000000000007941 */ /* 0x000fea0003800200 */
.L_x_640:
[----:B-1----:R1:W2:Y:S01]  /*1d180*/  LDS.128 R8, [R17] ;  /* 0x0000000011087984 */ /* 0x0022a20000000c00 */
[C---:B------:R-:W-:Y:S01]  /*1d190*/  VIADD R3, R21.reuse, 0x20 ;  /* 0x0000002015037836 */ /* 0x040fe20000000000 */
[----:B------:R-:W3:Y:S01]  /*1d1a0*/  LDCU.64 UR4, c[0x0][0x410] ;  /* 0x00008200ff0477ac */ /* 0x000ee20008000a00 */
[C---:B------:R-:W-:Y:S01]  /*1d1b0*/  VIADD R2, R21.reuse, 0x30 ;  /* 0x0000003015027836 */ /* 0x040fe20000000000 */
[----:B------:R-:W-:Y:S01]  /*1d1c0*/  BSSY.RECONVERGENT B0, `(.L_x_642) ;  /* 0x0000021000007945 */ /* 0x000fe20003800200 */
[----:B------:R-:W-:Y:S01]  /*1d1d0*/  VIADD R0, R21, 0x10 ;  /* 0x0000001015007836 */ /* 0x000fe20000000000 */
[----:B------:R-:W-:Y:S01]  /*1d1e0*/  ISETP.GE.AND P5, PT, R3, UR25, PT ;  /* 0x0000001903007c0c */ /* 0x000fe2000bfa6270 */
[C---:B------:R-:W-:Y:S01]  /*1d1f0*/  VIADD R3, R21.reuse, 0x50 ;  /* 0x0000005015037836 */ /* 0x040fe20000000000 */
[----:B------:R-:W-:Y:S01]  /*1d200*/  ISETP.GE.AND P4, PT, R2, UR25, PT ;  /* 0x0000001902007c0c */ /* 0x000fe2000bf86270 */
[----:B------:R-:W-:Y:S01]  /*1d210*/  VIADD R4, R21, 0x60 ;  /* 0x0000006015047836 */ /* 0x000fe20000000000 */
[----:B------:R-:W-:Y:S01]  /*1d220*/  IADD3 R2, P0, PT, R82, UR12, RZ ;  /* 0x0000000c52027c10 */ /* 0x000fe2000ff1e0ff */
[----:B------:R-:W-:Y:S01]  /*1d230*/  UIMAD.WIDE.U32 UR8, UR8, 0x80, URZ ;  /* 0x00000080080878a5 */ /* 0x000fe2000f8e00ff */
[----:B------:R-:W-:-:S02]  /*1d240*/  ISETP.GE.AND P2, PT, R3, UR25, PT ;  /* 0x0000001903007c0c */ /* 0x000fc4000bf46270 */
[----:B------:R-:W-:Y:S02]  /*1d250*/  IADD3.X R3, PT, PT, RZ, UR10, RZ, P0, !PT ;  /* 0x0000000aff037c10 */ /* 0x000fe400087fe4ff */
[C---:B------:R-:W-:Y:S02]  /*1d260*/  ISETP.GE.AND P0, PT, R21.reuse, UR25, PT ;  /* 0x0000001915007c0c */ /* 0x040fe4000bf06270 */
[----:B------:R-:W-:Y:S02]  /*1d270*/  ISETP.GE.AND P6, PT, R0, UR25, PT ;  /* 0x0000001900007c0c */ /* 0x000fe4000bfc6270 */
[C---:B------:R-:W-:Y:S02]  /*1d280*/  IADD3 R0, PT, PT, R21.reuse, 0x40, RZ ;  /* 0x0000004015007810 */ /* 0x040fe40007ffe0ff */
[----:B------:R-:W-:Y:S01]  /*1d290*/  ISETP.GE.AND P1, PT, R4, UR25, PT ;  /* 0x0000001904007c0c */ /* 0x000fe2000bf26270 */
[----:B---3--:R-:W-:Y:S01]  /*1d2a0*/  IMAD.U32 R4, RZ, RZ, UR5 ;  /* 0x00000005ff047e24 */ /* 0x008fe2000f8e00ff */
[----:B------:R-:W-:Y:S01]  /*1d2b0*/  ISETP.GE.AND P3, PT, R0, UR25, PT ;  /* 0x0000001900007c0c */ /* 0x000fe2000bf66270 */
[----:B------:R-:W-:Y:S01]  /*1d2c0*/  IMAD.U32 R0, RZ, RZ, UR4 ;  /* 0x00000004ff007e24 */ /* 0x000fe2000f8e00ff */
[----:B------:R-:W-:-:S02]  /*1d2d0*/  IADD3 R15, PT, PT, R21, 0x70, RZ ;  /* 0x00000070150f7810 */ /* 0x000fc40007ffe0ff */
[----:B------:R-:W-:Y:S01]  /*1d2e0*/  LOP3.LUT R14, R21, UR8, RZ, 0xfc, !PT ;  /* 0x00000008150e7c12 */ /* 0x000fe2000f8efcff */
[----:B------:R-:W-:-:S04]  /*1d2f0*/  IMAD.WIDE.U32 R12, R0, UR6, R2 ;  /* 0x00000006000c7c25 */ /* 0x000fc8000f8e0002 */
[----:B------:R-:W-:Y:S01]  /*1d300*/  IMAD R7, R4, UR6, R13 ;  /* 0x0000000604077c24 */ /* 0x000fe2000f8e020d */
[----:B-1----:R-:W-:Y:S06]  /*1d310*/  @P0 BRA `(.L_x_643) ;  /* 0x00000000002c0947 */ /* 0x002fec0003800000 */
[----:B------:R-:W1:Y:S01]  /*1d320*/  LDCU.64 UR6, c[0x0][0x408] ;  /* 0x00008100ff0677ac */ /* 0x000e620008000a00 */
[----:B------:R-:W-:Y:S01]  /*1d330*/  MOV R6, R12 ;  /* 0x0000000c00067202 */ /* 0x000fe20000000f00 */
[----:B------:R-:W3:Y:S01]  /*1d340*/  LDCU.64 UR4, c[0x0][0x3f0] ;  /* 0x00007e00ff0477ac */ /* 0x000ee20008000a00 */
[----:B-1----:R-:W-:-:S03]  /*1d350*/  UIMAD UR10, UR9, UR6, URZ ;  /* 0x00000006090a72a4 */ /* 0x002fc6000f8e02ff */
[----:B------:R-:W-:-:S03]  /*1d360*/  IMAD.WIDE.U32 R2, R14, UR6, R6 ;  /* 0x000000060e027c25 */ /* 0x000fc6000f8e0006 */
[----:B------:R-:W-:Y:S02]  /*1d370*/  MOV R0, UR10 ;  /* 0x0000000a00007c02 */ /* 0x000fe40008000f00 */
[----:B---3--:R-:W-:-:S03]  /*1d380*/  LEA R4, P0, R2, UR4, 0x1 ;  /* 0x0000000402047c11 */ /* 0x008fc6000f8008ff */
[----:B------:R-:W-:-:S05]  /*1d390*/  IMAD R0, R14, UR7, R0 ;  /* 0x000000070e007c24 */ /* 0x000fca000f8e0200 */
[----:B------:R-:W-:-:S04]  /*1d3a0*/  IADD3 R0, PT, PT, R0, R3, RZ ;  /* 0x0000000300007210 */ /* 0x000fc80007ffe0ff */
[----:B------:R-:W-:-:S05]  /*1d3b0*/  LEA.HI.X R5, R2, UR5, R0, 0x1, P0 ;  /* 0x0000000502057c11 */ /* 0x000fca00080f0c00 */
[----:B--2---:R1:W-:Y:S02]  /*1d3c0*/  STG.E.128 desc[UR20][R4.64], R8 ;  /* 0x0000000804007986 */ /* 0x0043e4000c101d14 */
.L_x_643:
[----:B------:R-:W-:Y:S05]  /*1d3d0*/  BSYNC.RECONVERGENT B0 ;  /* 0x0000000000007941 */ /* 0x000fea0003800200 */
.L_x_642:
[----:B-12---:R1:W2:Y:S01]  /*1d3e0*/  LDS.128 R8, [R17+0x800] ;  /* 0x0008000011087984 */ /* 0x0062a20000000c00 */
[----:B------:R-:W-:Y:S01]  /*1d3f0*/  BSSY.RECONVERGENT B0, `(.L_x_644) ;  /* 0x0000010000007945 */ /* 0x000fe20003800200 */
[----:B------:R-:W-:-:S03]  /*1d400*/  ISETP.GE.AND P0, PT, R15, UR25, PT ;  /* 0x000000190f007c0c */ /* 0x000fc6000bf06270 */
[----:B------:R-:W-:Y:S10]  /*1d410*/  @P6 BRA `(.L_x_645) ;  /* 0x0000000000346947 */ /* 0x000ff40003800000 */
[----:B------:R-:W3:Y:S01]  /*1d420*/  LDCU.64 UR6, c[0x0][0x408] ;  /* 0x00008100ff0677ac */ /* 0x000ee20008000a00 */
[----:B------:R-:W-:Y:S01]  /*1d430*/  IADD3 R4, P6, PT, R14, 0x10, RZ ;  /* 0x000000100e047810 */ /* 0x000fe20007fde0ff */
[----:B------:R-:W-:Y:S01]  /*1d440*/  IMAD.MOV.U32 R2, RZ, RZ, R12 ;  /* 0x000000ffff027224 */ /* 0x000fe200078e000c */
[----:B------:R-:W-:Y:S01]  /*1d450*/  MOV R3, R7 ;  /* 0x0000000700037202 */ /* 0x000fe20000000f00 */
[----:B------:R-:W4:Y:S02]  /*1d460*/  LDCU.64 UR4, c[0x0][0x3f0] ;  /* 0x00007e00ff0477ac */ /* 0x000f240008000a00 */
[----:B------:R-:W-:-:S04]  /*1d470*/  IMAD.X R0, RZ, RZ, UR9, P6 ;  /* 0x00000009ff007e24 */ /* 0x000fc8000b0e06ff */
[----:B---3--:R-:W-:Y:S02]  /*1d480*/  IMAD R0, R0, UR6, RZ ;  /* 0x0000000600007c24 */ /* 0x008fe4000f8e02ff */
[----:B------:R-:W-:-:S04]  /*1d490*/  IMAD.WIDE.U32 R2, R4, UR6, R2 ;  /* 0x0000000604027c25 */ /* 0x000fc8000f8e0002 */
[----:B------:R-:W-:Y:S01]  /*1d4a0*/  IMAD R0, R4, UR7, R0 ;  /* 0x0000000704007c24 */ /* 0x000fe2000f8e0200 */
[----:B----4-:R-:W-:-:S04]  /*1d4b0*/  LEA R4, P6, R2, UR4, 0x1 ;  /* 0x0000000402047c11 */ /* 0x010fc8000f8c08ff */
[----:B------:R-:W-:-:S04]  /*1d4c0*/  IADD3 R0, PT, PT, R0, R3, RZ ;  /* 0x0000000300007210 */ /* 0x000fc80007ffe0ff */
[----:B------:R-:W-:-:S05]  /*1d4d0*/  LEA.HI.X R5, R2, UR5, R0, 0x1, P6 ;  /* 0x0000000502057c11 */ /* 0x000fca000b0f0c00 */
[----:B--2---:R3:W-:Y:S02]  /*1d4e0*/  STG.E.128 desc[UR20][R4.64], R8 ;  /* 0x0000000804007986 */ /* 0x0047e4000c101d14 */
.L_x_645:
[----:B------:R-:W-:Y:S05]  /*1d4f0*/  BSYNC.RECONVERGENT B0 ;  /* 0x0000000000007941 */ /* 0x000fea0003800200 */
.L_x_644:
[----:B--23--:R2:W3:Y:S01]  /*1d500*/  LDS.128 R8, [R17+0x1000] ;  /* 0x0010000011087984 */ /* 0x00c4e20000000c00 */
[----:B------:R-:W-:Y:S04]  /*1d510*/  BSSY.RECONVERGENT B0, `(.L_x_646) ;  /* 0x000000f000007945 */ /* 0x000fe80003800200 */
[----:B------:R-:W-:Y:S05]  /*1d520*/  @P5 BRA `(.L_x_647) ;  /* 0x0000000000345947 */ /* 0x000fea0003800000 */
[----:B------:R-:W4:Y:S01]  /*1d530*/  LDCU.64 UR6, c[0x0][0x408] ;  /* 0x00008100ff0677ac */ /* 0x000f220008000a00 */
[----:B------:R-:W-:Y:S01]  /*1d540*/  IADD3 R4, P5, PT, R14, 0x20, RZ ;  /* 0x000000200e047810 */ /* 0x000fe20007fbe0ff */
[----:B------:R-:W-:Y:S01]  /*1d550*/  IMAD.MOV.U32 R2, RZ, RZ, R12 ;  /* 0x000000ffff027224 */ /* 0x000fe200078e000c */
[----:B------:R-:W-:Y:S01]  /*1d560*/  MOV R3, R7 ;  /* 0x0000000700037202 */ /* 0x000fe20000000f00 */
[----:B------:R-:W5:Y:S02]  /*1d570*/  LDCU.64 UR4, c[0x0][0x3f0] ;  /* 0x00007e00ff0477ac */ /* 0x000f640008000a00 */
[----:B------:R-:W-:-:S04]  /*1d580*/  IMAD.X R0, RZ, RZ, UR9, P5 ;  /* 0x00000009ff007e24 */ /* 0x000fc8000a8e06ff */
[----:B----4-:R-:W-:Y:S02]  /*1d590*/  IMAD R0, R0, UR6, RZ ;  /* 0x0000000600007c24 */ /* 0x010fe4000f8e02ff */
[----:B------:R-:W-:-:S04]  /*1d5a0*/  IMAD.WIDE.U32 R2, R4, UR6, R2 ;  /* 0x0000000604027c25 */ /* 0x000fc8000f8e0002 */
[----:B------:R-:W-:Y:S01]  /*1d5b0*/  IMAD R0, R4, UR7, R0 ;  /* 0x0000000704007c24 */ /* 0x000fe2000f8e0200 */
[----:B-----5:R-:W-:-:S04]  /*1d5c0*/  LEA R4, P5, R2, UR4, 0x1 ;  /* 0x0000000402047c11 */ /* 0x020fc8000f8a08ff */
[----:B------:R-:W-:-:S04]  /*1d5d0*/  IADD3 R0, PT, PT, R0, R3, RZ ;  /* 0x0000000300007210 */ /* 0x000fc80007ffe0ff */
[----:B------:R-:W-:-:S05]  /*1d5e0*/  LEA.HI.X R5, R2, UR5, R0, 0x1, P5 ;  /* 0x0000000502057c11 */ /* 0x000fca000a8f0c00 */
[----:B---3--:R4:W-:Y:S02]  /*1d5f0*/  STG.E.128 desc[UR20][R4.64], R8 ;  /* 0x0000000804007986 */ /* 0x0089e4000c101d14 */
.L_x_647:
[----:B------:R-:W-:Y:S05]  /*1d600*/  BSYNC.RECONVERGENT B0 ;  /* 0x0000000000007941 */ /* 0x000fea0003800200 */
.L_x_646:
[----:B---34-:R3:W4:Y:S01]  /*1d610*/  LDS.128 R8, [R17+0x1800] ;  /* 0x0018000011087984 */ /* 0x0187220000000c00 */
[----:B------:R-:W-:Y:S04]  /*1d620*/  BSSY.RECONVERGENT B0, `(.L_x_648) ;  /* 0x000000f000007945 */ /* 0x000fe80003800200 */
[----:B------:R-:W-:Y:S05]  /*1d630*/  @P4 BRA `(.L_x_649) ;  /* 0x0000000000344947 */ /* 0x000fea0003800000 */
[----:B------:R-:W5:Y:S01]  /*1d640*/  LDCU.64 UR6, c[0x0][0x408] ;  /* 0x00008100ff0677ac */ /* 0x000f620008000a00 */
[----:B------:R-:W-:Y:S01]  /*1d650*/  IADD3 R4, P4, PT, R14, 0x30, RZ ;  /* 0x000000300e047810 */ /* 0x000fe20007f9e0ff */
        /* <DEDUP_REMOVED lines=10> */
[----:B----4-:R1:W-:Y:S02]  /*1d700*/  STG.E.128 desc[UR20][R4.64], R8 ;  /* 0x0000000804007986 */ /* 0x0103e4000c101d14 */
.L_x_649:
[----:B------:R-:W-:Y:S05]  /*1d710*/  BSYNC.RECONVERGENT B0 ;  /* 0x0000000000007941 */ /* 0x000fea0003800200 */
.L_x_648:
[----:B-1--4-:R1:W4:Y:S01]  /*1d720*/  LDS.128 R8, [R17+0x2000] ;  /* 0x0020000011087984 */ /* 0x0123220000000c00 */
[----:B------:R-:W-:Y:S04]  /*1d730*/  BSSY.RECONVERGENT B0, `(.L_x_650) ;  /* 0x000000f000007945 */ /* 0x000fe80003800200 */
[----:B------:R-:W-:Y:S05]  /*1d740*/  @P3 BRA `(.L_x_651) ;  /* 0x0000000000343947 */ /* 0x000fea0003800000 */
[----:B------:R-:W5:Y:S01]  /*1d750*/  LDCU.64 UR6, c[0x0][0x408] ;  /* 0x00008100ff0677ac */ /* 0x000f620008000a00 */
[----:B------:R-:W-:Y:S01]  /*1d760*/  IADD3 R4, P3, PT, R14, 0x40, RZ ;  /* 0x000000400e047810 */ /* 0x000fe20007f7e0ff */
[----:B------:R-:W-:Y:S01]  /*1d770*/  IMAD.MOV.U32 R2, RZ, RZ, R12 ;  /* 0x000000ffff027224 */ /* 0x000fe200078e000c */
[----:B------:R-:W-:Y:S01]  /*1d780*/  MOV R3, R7 ;  /* 0x0000000700037202 */ /* 0x000fe20000000f00 */
[----:B------:R-:W2:Y:S02]  /*1d790*/  LDCU.64 UR4, c[0x0][0x3f0] ;  /* 0x00007e00ff0477ac */ /* 0x000ea40008000a00 */
[----:B------:R-:W-:-:S04]  /*1d7a0*/  IMAD.X R0, RZ, RZ, UR9, P3 ;  /* 0x00000009ff007e24 */ /* 0x000fc800098e06ff */
[----:B-----5:R-:W-:Y:S02]  /*1d7b0*/  IMAD R0, R0, UR6, RZ ;  /* 0x0000000600007c24 */ /* 0x020fe4000f8e02ff */
[----:B------:R-:W-:-:S04]  /*1d7c0*/  IMAD.WIDE.U32 R2, R4, UR6, R2 ;  /* 0x0000000604027c25 */ /* 0x000fc8000f8e0002 */
[----:B------:R-:W-:Y:S01]  /*1d7d0*/  IMAD R0, R4, UR7, R0 ;  /* 0x0000000704007c24 */ /* 0x000fe2000f8e0200 */
[----:B--2---:R-:W-:-:S04]  /*1d7e0*/  LEA R4, P3, R2, UR4, 0x1 ;  /* 0x0000000402047c11 */ /* 0x004fc8000f8608ff */
[----:B------:R-:W-:-:S04]  /*1d7f0*/  IADD3 R0, PT, PT, R0, R3, RZ ;  /* 0x0000000300007210 */ /* 0x000fc80007ffe0ff */
[----:B------:R-:W-:-:S05]  /*1d800*/  LEA.HI.X R5, R2, UR5, R0, 0x1, P3 ;  /* 0x0000000502057c11 */ /* 0x000fca00098f0c00 */
[----:B----4-:R2:W-:Y:S02]  /*1d810*/  STG.E.128 desc[UR20][R4.64], R8 ;  /* 0x0000000804007986 */ /* 0x0105e4000c101d14 */
.L_x_651:
[----:B------:R-:W-:Y:S05]  /*1d820*/  BSYNC.RECONVERGENT B0 ;  /* 0x0000000000007941 */ /* 0x000fea0003800200 */
.L_x_650:
[----:B--2-4-:R2:W4:Y:S01]  /*1d830*/  LDS.128 R8, [R17+0x2800] ;  /* 0x0028000011087984 */ /* 0x0145220000000c00 */
[----:B------:R-:W-:Y:S04]  /*1d840*/  BSSY.RECONVERGENT B0, `(.L_x_652) ;  /* 0x000000f000007945 */ /* 0x000fe80003800200 */
[----:B------:R-:W-:Y:S05]  /*1d850*/  @P2 BRA `(.L_x_653) ;  /* 0x0000000000342947 */ /* 0x000fea0003800000 */
[----:B------:R-:W5:Y:S01]  /*1d860*/  LDCU.64 UR6, c[0x0][0x408] ;  /* 0x00008100ff0677ac */ /* 0x000f620008000a00 */
[----:B------:R-:W-:Y:S01]  /*1d870*/  IADD3 R4, P2, PT, R14, 0x50, RZ ;  /* 0x000000500e047810 */ /* 0x000fe20007f5e0ff */
[----:B------:R-:W-:Y:S01]  /*1d880*/  IMAD.MOV.U32 R2, RZ, RZ, R12 ;  /* 0x000000ffff027224 */ /* 0x000fe200078e000c */
[----:B------:R-:W-:Y:S01]  /*1d890*/  MOV R3, R7 ;  /* 0x0000000700037202 */ /* 0x000fe20000000f00 */
[----:B------:R-:W3:Y:S02]  /*1d8a0*/  LDCU.64 UR4, c[0x0][0x3f0] ;  /* 0x00007e00ff0477ac */ /* 0x000ee40008000a00 */
[----:B------:R-:W-:-:S04]  /*1d8b0*/  IMAD.X R0, RZ, RZ, UR9, P2 ;  /* 0x00000009ff007e24 */ /* 0x000fc800090e06ff */
[----:B-----5:R-:W-:Y:S02]  /*1d8c0*/  IMAD R0, R0, UR6, RZ ;  /* 0x0000000600007c24 */ /* 0x020fe4000f8e02ff */
[----:B------:R-:W-:-:S04]  /*1d8d0*/  IMAD.WIDE.U32 R2, R4, UR6, R2 ;  /* 0x0000000604027c25 */ /* 0x000fc8000f8e0002 */
[----:B------:R-:W-:Y:S01]  /*1d8e0*/  IMAD R0, R4, UR7, R0 ;  /* 0x0000000704007c24 */ /* 0x000fe2000f8e0200 */
[----:B---3--:R-:W-:-:S04]  /*1d8f0*/  LEA R4, P2, R2, UR4, 0x1 ;  /* 0x0000000402047c11 */ /* 0x008fc8000f8408ff */
[----:B------:R-:W-:-:S04]  /*1d900*/  IADD3 R0, PT, PT, R0, R3, RZ ;  /* 0x0000000300007210 */ /* 0x000fc80007ffe0ff */
[----:B------:R-:W-:-:S05]  /*1d910*/  LEA.HI.X R5, R2, UR5, R0, 0x1, P2 ;  /* 0x0000000502057c11 */ /* 0x000fca00090f0c00 */
[----:B----4-:R3:W-:Y:S02]  /*1d920*/  STG.E.128 desc[UR20][R4.64], R8 ;  /* 0x0000000804007986 */ /* 0x0107e4000c101d14 */
.L_x_653:
[----:B------:R-:W-:Y:S05]  /*1d930*/  BSYNC.RECONVERGENT B0 ;  /* 0x0000000000007941 */ /* 0x000fea0003800200 */
.L_x_652:
        /* <DEDUP_REMOVED lines=16> */
.L_x_655:
[----:B------:R-:W-:Y:S05]  /*1da40*/  BSYNC.RECONVERGENT B0 ;  /* 0x0000000000007941 */ /* 0x000fea0003800200 */
.L_x_654:
[----:B------:R-:W-:Y:S05]  /*1da50*/  @P0 EXIT ;  /* 0x000000000000094d */ /* 0x000fea0003800000 */
[----:B------:R-:W5:Y:S01]  /*1da60*/  LDCU.64 UR6, c[0x0][0x408] ;  /* 0x00008100ff0677ac */ /* 0x000f620008000a00 */
[----:B-1----:R-:W-:Y:S01]  /*1da70*/  IADD3 R4, P0, PT, R14, 0x70, RZ ;  /* 0x000000700e047810 */ /* 0x002fe20007f1e0ff */
        /* <DEDUP_REMOVED lines=10> */
[----:B------:R-:W-:Y:S01]  /*1db20*/  STG.E.128 desc[UR20][R2.64], R24 ;  /* 0x0000001802007986 */ /* 0x000fe2000c101d14 */
[----:B------:R-:W-:Y:S05]  /*1db30*/  EXIT ;  /* 0x000000000000794d */ /* 0x000fea0003800000 */
.L_x_656:
        /* <DEDUP_REMOVED lines=12> */
.L_x_2694:


//--------------------- .text._ZN5flash16flash_fwd_kernelI23Flash_fwd_kernel_traitsILi64ELi128ELi128ELi4ELb0ELb0EN7cutlass6half_tE19Flash_kernel_traitsILi64ELi128ELi128ELi4ES3_EELb0ELb0ELb1ELb0ELb0ELb1ELb1ELb0EEEvNS_16Flash_fwd_paramsE --------------------------
	.section	.text._ZN5flash16flash_fwd_kernelI23Flash_fwd_kernel_traitsILi64ELi128ELi128ELi4ELb0ELb0EN7cutlass6half_tE19Flash_kernel_traitsILi64ELi128ELi128ELi4ES3_EELb0ELb0ELb1ELb0ELb0ELb1ELb1ELb0EEEvNS_16Flash_fwd_paramsE,"ax",@progbits
	.align	128
        .global         _ZN5flash16flash_fwd_kernelI23Flash_fwd_kernel_traitsILi64ELi128ELi128ELi4ELb0ELb0EN7cutlass6half_tE19Flash_kernel_traitsILi64ELi128ELi128ELi4ES3_EELb0ELb0ELb1ELb0ELb0ELb1ELb1ELb0EEEvNS_16Flash_fwd_paramsE
        .type           _ZN5flash16flash_fwd_kernelI23Flash_fwd_kernel_traitsILi64ELi128ELi128ELi4ELb0ELb0EN7cutlass6half_tE19Flash_kernel_traitsILi64ELi128ELi128ELi4ES3_EELb0ELb0ELb1ELb0ELb0ELb1ELb1ELb0EEEvNS_16Flash_fwd_paramsE,@function
        .size           _ZN5flash16flash_fwd_kernelI23Flash_fwd_kernel_traitsILi64ELi128ELi128ELi4ELb0ELb0EN7cutlass6half_tE19Flash_kernel_traitsILi64ELi128ELi128ELi4ES3_EELb0ELb0ELb1ELb0ELb0ELb1ELb1ELb0EEEvNS_16Flash_fwd_paramsE,(.L_x_2695 - _ZN5flash16flash_fwd_kernelI23Flash_fwd_kernel_traitsILi64ELi128ELi128ELi4ELb0ELb0EN7cutlass6half_tE19Flash_kernel_traitsILi64ELi128ELi128ELi4ES3_EELb0ELb0ELb1ELb0ELb0ELb1ELb1ELb0EEEvNS_16Flash_fwd_paramsE)
        .other          _ZN5flash16flash_fwd_kernelI23Flash_fwd_kernel_traitsILi64ELi128ELi128ELi4ELb0ELb0EN7cutlass6half_tE19Flash_kernel_traitsILi64ELi128ELi128ELi4ES3_EELb0ELb0ELb1ELb0ELb0ELb1ELb1ELb0EEEvNS_16Flash_fwd_paramsE,@"STO_CUDA_ENTRY STV_DEFAULT"
_ZN5flash16flash_fwd_kernelI23Flash_fwd_kernel_traitsILi64ELi128ELi128ELi4ELb0ELb0EN7cutlass6half_tE19Flash_kernel_traitsILi64ELi128ELi128ELi4ES3_EELb0ELb0ELb1ELb0ELb0ELb1ELb1ELb0EEEvNS_16Flash_fwd_paramsE:
.text._ZN5flash16flash_fwd_kernelI23Flash_fwd_kernel_traitsILi64ELi128ELi128ELi4ELb0ELb0EN7cutlass6half_tE19Flash_kernel_traitsILi64ELi128ELi128ELi4ES3_EELb0ELb0ELb1ELb0ELb0ELb1ELb1ELb0EEEvNS_16Flash_fwd_paramsE:
        /* <DEDUP_REMOVED lines=72> */
.L_x_657:
        /* <DEDUP_REMOVED lines=58> */
.L_x_659:
        /* <DEDUP_REMOVED lines=55> */
.L_x_661:
[----:B------:R-:W-:Y:S05]  /*0b90*/  BSYNC.RECONVERGENT B0 ;  /* 0x0000000000007941 */ /* 0x000fea0003800200 */
.L_x_660:
        /* <DEDUP_REMOVED lines=16> */
.L_x_663:
[----:B------:R-:W-:Y:S05]  /*0ca0*/  BSYNC.RECONVERGENT B0 ;  /* 0x0000000000007941 */ /* 0x000fea0003800200 */
.L_x_662:
        /* <DEDUP_REMOVED lines=15> */
.L_x_665:
[----:B------:R-:W-:Y:S05]  /*0da0*/  BSYNC.RECONVERGENT B0 ;  /* 0x0000000000007941 */ /* 0x000fea0003800200 */
.L_x_664:
        /* <DEDUP_REMOVED lines=15> */
.L_x_667:
[----:B------:R-:W-:Y:S05]  /*0ea0*/  BSYNC.RECONVERGENT B0 ;  /* 0x0000000000007941 */ /* 0x000fea0003800200 */
.L_x_666:
        /* <DEDUP_REMOVED lines=15> */
.L_x_669:
[----:B------:R-:W-:Y:S05]  /*0fa0*/  BSYNC.RECONVERGENT B0 ;  /* 0x0000000000007941 */ /* 0x000fea0003800200 */
.L_x_668:
        /* <DEDUP_REMOVED lines=15> */
.L_x_671:
[----:B------:R-:W-:Y:S05]  /*10a0*/  BSYNC.RECONVERGENT B0 ;  /* 0x0000000000007941 */ /* 0x000fea0003800200 */
.L_x_670:
        /* <DEDUP_REMOVED lines=15> */
.L_x_673:
[----:B------:R-:W-:Y:S05]  /*11a0*/  BSYNC.RECONVERGENT B0 ;  /* 0x0000000000007941 */ /* 0x000fea0003800200 */
.L_x_672:
        /* <DEDUP_REMOVED lines=16> */
.L_x_675:
[----:B------:R-:W-:Y:S05]  /*12b0*/  BSYNC.RECONVERGENT B0 ;  /* 0x0000000000007941 */ /* 0x000fea0003800200 */
.L_x_674:
        /* <DEDUP_REMOVED lines=23> */
.L_x_677:
[----:B------:R-:W-:Y:S05]  /*1430*/  BSYNC.RECONVERGENT B0 ;  /* 0x0000000000007941 */ /* 0x000fea0003800200 */
.L_x_676:
        /* <DEDUP_REMOVED lines=11> */
.L_x_679:
[----:B------:R-:W-:Y:S05]  /*14f0*/  BSYNC.RECONVERGENT B0 ;  /* 0x0000000000007941 */ /* 0x000fea0003800200 */
.L_x_678:
        /* <DEDUP_REMOVED lines=10> */
.L_x_681:
[----:B------:R-:W-:Y:S05]  /*15a0*/  BSYNC.RECONVERGENT B0 ;  /* 0x0000000000007941 */ /* 0x000fea0003800200 */
.L_x_680:
        /* <DEDUP_REMOVED lines=10> */
.L_x_683:
[----:B------:R-:W-:Y:S05]  /*1650*/  BSYNC.RECONVERGENT B0 ;  /* 0x0000000000007941 */ /* 0x000fea0003800200 */
.L_x_682:
        /* <DEDUP_REMOVED lines=10> */
.L_x_685:
[----:B------:R-:W-:Y:S05]  /*1700*/  BSYNC.RECONVERGENT B0 ;  /* 0x0000000000007941 */ /* 0x000fea0003800200 */
.L_x_684:
        /* <DEDUP_REMOVED lines=10> */
.L_x_687:
[----:B------:R-:W-:Y:S05]  /*17b0*/  BSYNC.RECONVERGENT B0 ;  /* 0x0000000000007941 */ /* 0x000fea0003800200 */
.L_x_686:
        /* <DEDUP_REMOVED lines=10> */
.L_x_689:
[----:B------:R-:W-:Y:S05]  /*1860*/  BSYNC.RECONVERGENT B0 ;  /* 0x0000000000007941 */ /* 0x000fea0003800200 */
.L_x_688:
        /* <DEDUP_REMOVED lines=10> */
.L_x_658:
        /* <DEDUP_REMOVED lines=21> */
.L_x_690:
[----:B------:R-:W1:Y:S01]  /*1a60*/  LDCU.64 UR14, c[0x0][0x3b8] ;  /* 0x00007700ff0e77ac */ /* 0x000e620008000a00 */
[----:B------:R-:W-:-:S04]  /*1a70*/  UIADD3 UR11, UPT, UPT, UR25, UR27, URZ ;  /* 0x0000001b190b7290 */ /* 0x000fc8000fffe0ff */
[----:B-1----:R-:W-:Y:S02]  /*1a80*/  UIMAD.WIDE.U32 UR30, UR11, UR14, URZ ;  /* 0x0000000e0b1e72a5 */ /* 0x002fe4000f8e00ff */
[----:B------:R-:W-:-:S04]  /*1a90*/  UIMAD UR11, UR11, UR15, URZ ;  /* 0x0000000f0b0b72a4 */ /* 0x000fc8000f8e02ff */
[----:B------:R-:W-:Y:S02]  /*1aa0*/  UIADD3 UR11, UPT, UPT, UR31, UR11, URZ ;  /* 0x0000000b1f0b7290 */ /* 0x000fe4000fffe0ff */
.L_x_691:
        /* <DEDUP_REMOVED lines=38> */
.L_x_692:
[----:B------:R-:W1:Y:S01]  /*1d10*/  LDCU.64 UR12, c[0x0][0x3c0] ;  /* 0x00007800ff0c77ac */ /* 0x000e620008000a00 */
[----:B------:R-:W-:-:S04]  /*1d20*/  UIADD3 UR25, UPT, UPT, UR25, UR27, URZ ;  /* 0x0000001b19197290 */ /* 0x000fc8000fffe0ff */
[----:B-1----:R-:W-:Y:S02]  /*1d30*/  UIMAD.WIDE.U32 UR28, UR25, UR12, URZ ;  /* 0x0000000c191c72a5 */ /* 0x002fe4000f8e00ff */
[----:B------:R-:W-:-:S04]  /*1d40*/  UIMAD UR25, UR25, UR13, URZ ;  /* 0x0000000d191972a4 */ /* 0x000fc8000f8e02ff */
[----:B------:R-:W-:-:S12]  /*1d50*/  UIADD3 UR26, UPT, UPT, UR29, UR25, URZ ;  /* 0x000000191d1a7290 */ /* 0x000fd8000fffe0ff */
.L_x_693:
[----:B------:R-:W-:Y:S01]  /*1d60*/  UIADD3 UR25, UPT, UPT, -UR22, UR24, URZ ;  /* 0x0000001816197290 */ /* 0x000fe2000fffe1ff */
[----:B------:R-:W-:Y:S01]  /*1d70*/  SHF.R.U32.HI R31, RZ, 0x3, R239 ;  /* 0x00000003ff1f7819 */ /* 0x000fe200000116ef */
[----:B------:R-:W1:Y:S01]  /*1d80*/  LDCU.64 UR6, c[0x0][0x3c8] ;  /* 0x00007900ff0677ac */ /* 0x000e620008000a00 */
[----:B------:R-:W-:Y:S01]  /*1d90*/  IMAD.SHL.U32 R81, R239, 0x8, RZ ;  /* 0x00000008ef517824 */ /* 0x000fe200078e00ff */
[----:B------:R-:W-:Y:S01]  /*1da0*/  SHF.R.S32.HI R25, RZ, 0x1f, R24 ;  /* 0x0000001fff197819 */ /* 0x000fe20000011418 */
[----:B------:R-:W-:Y:S01]  /*1db0*/  IMAD.MOV.U32 R237, RZ, RZ, 0x20 ;  /* 0x00000020ffed7424 */ /* 0x000fe200078e00ff */
[C---:B------:R-:W-:Y:S01]  /*1dc0*/  ISETP.GE.AND P0, PT, R31.reuse, UR25, PT ;  /* 0x000000191f007c0c */ /* 0x040fe2000bf06270 */
[----:B------:R-:W-:Y:S01]  /*1dd0*/  VIADD R33, R31, 0x10 ;  /* 0x000000101f217836 */ /* 0x000fe20000000000 */
[----:B------:R-:W-:Y:S01]  /*1de0*/  LOP3.LUT R235, R81, 0x38, RZ, 0xc0, !PT ;  /* 0x0000003851eb7812 */ /* 0x000fe200078ec0ff */
[----:B------:R-:W-:Y:S01]  /*1df0*/  VIADD R38, R31, 0x20 ;  /* 0x000000201f267836 */ /* 0x000fe20000000000 */
[----:B------:R-:W-:Y:S01]  /*1e00*/  USHF.R.U32.HI UR27, URZ, 0x19, UR10 ;  /* 0x00000019ff1b7899 */ /* 0x000fe2000801160a */
[----:B------:R-:W-:Y:S01]  /*1e10*/  LOP3.LUT R0, R81, 0x1f8, RZ, 0xc0, !PT ;  /* 0x000001f851007812 */ /* 0x000fe200078ec0ff */
[----:B------:R-:W-:Y:S01]  /*1e20*/  VIADD R37, R31, 0x30 ;  /* 0x000000301f257836 */ /* 0x000fe20000000000 */
[----:B------:R-:W-:Y:S01]  /*1e30*/  ISETP.GE.AND P3, PT, R33, UR25, PT ;  /* 0x0000001921007c0c */ /* 0x000fe2000bf66270 */
[C---:B------:R-:W-:Y:S01]  /*1e40*/  VIADD R36, R31.reuse, 0x40 ;  /* 0x000000401f247836 */ /* 0x040fe20000000000 */
[----:B------:R-:W-:Y:S01]  /*1e50*/  ISETP.GE.AND P2, PT, R38, UR25, PT ;  /* 0x0000001926007c0c */ /* 0x000fe2000bf46270 */
[----:B------:R-:W-:Y:S01]  /*1e60*/  VIADD R35, R31, 0x50 ;  /* 0x000000501f237836 */ /* 0x000fe20000000000 */
[----:B------:R-:W-:Y:S01]  /*1e70*/  IADD3 R2, P1, PT, R235, UR8, RZ ;  /* 0x00000008eb027c10 */ /* 0x000fe2000ff3e0ff */
[----:B------:R-:W-:Y:S01]  /*1e80*/  VIADD R34, R31, 0x60 ;  /* 0x000000601f227836 */ /* 0x000fe20000000000 */
[----:B------:R-:W2:Y:S01]  /*1e90*/  @!P0 LDC.64 R8, c[0x0][0x3b0] ;  /* 0x0000ec00ff088b82 */ /* 0x000ea20000000a00 */
[----:B-1----:R-:W-:Y:S01]  /*1ea0*/  IMAD.U32 R6, RZ, RZ, UR7 ;  /* 0x00000007ff067e24 */ /* 0x002fe2000f8e00ff */
[----:B------:R-:W-:Y:S01]  /*1eb0*/  LOP3.LUT R7, R81, 0x1e00, RZ, 0xc0, !PT ;  /* 0x00001e0051077812 */ /* 0x000fe200078ec0ff */
[----:B------:R-:W-:Y:S01]  /*1ec0*/  IMAD.U32 R5, RZ, RZ, UR6 ;  /* 0x00000006ff057e24 */ /* 0x000fe2000f8e00ff */
[----:B------:R-:W-:Y:S01]  /*1ed0*/  USHF.L.U32 UR6, UR10, 0x7, URZ ;  /* 0x000000070a067899 */ /* 0x000fe200080006ff */
[----:B------:R-:W-:Y:S01]  /*1ee0*/  IMAD.X R3, RZ, RZ, UR9, P1 ;  /* 0x00000009ff037e24 */ /* 0x000fe200088e06ff */
[----:B------:R-:W-:Y:S01]  /*1ef0*/  IADD3 R4, P1, PT, R235, UR30, RZ ;  /* 0x0000001eeb047c10 */ /* 0x000fe2000ff3e0ff */
[----:B------:R-:W-:Y:S01]  /*1f00*/  VIADD R32, R31, 0x70 ;  /* 0x000000701f207836 */ /* 0x000fe20000000000 */
[----:B------:R-:W1:Y:S01]  /*1f10*/  @!P0 LDC.64 R14, c[0x0][0x380] ;  /* 0x0000e000ff0e8b82 */ /* 0x000e620000000a00 */
[----:B------:R-:W-:Y:S01]  /*1f20*/  IMAD.WIDE.U32 R2, R5, UR5, R2 ;  /* 0x0000000505027c25 */ /* 0x000fe2000f8e0002 */
[----:B------:R-:W-:Y:S01]  /*1f30*/  LOP3.LUT R0, R0, 0x38, R239, 0x78, !PT ;  /* 0x0000003800007812 */ /* 0x000fe200078e78ef */
[----:B------:R-:W-:Y:S01]  /*1f40*/  USHF.L.U32 UR30, UR14, 0x7, URZ ;  /* 0x000000070e1e7899 */ /* 0x000fe200080006ff */
[----:B------:R-:W-:Y:S01]  /*1f50*/  LOP3.LUT R30, R31, UR6, RZ, 0xfc, !PT ;  /* 0x000000061f1e7c12 */ /* 0x000fe2000f8efcff */
[----:B------:R-:W-:Y:S01]  /*1f60*/  IMAD.X R5, RZ, RZ, UR11, P1 ;  /* 0x0000000bff057e24 */ /* 0x000fe200088e06ff */
[----:B------:R-:W-:Y:S01]  /*1f70*/  ISETP.GE.AND P5, PT, R37, UR25, PT ;  /* 0x0000001925007c0c */ /* 0x000fe2000bfa6270 */
[----:B------:R-:W-:Y:S01]  /*1f80*/  IMAD R3, R6, UR5, R3 ;  /* 0x0000000506037c24 */ /* 0x000fe2000f8e0203 */
[----:B------:R-:W3:Y:S01]  /*1f90*/  @!P3 LDC.64 R18, c[0x0][0x3b0] ;  /* 0x0000ec00ff12bb82 */ /* 0x000ee20000000a00 */
[----:B------:R-:W-:Y:S01]  /*1fa0*/  LOP3.LUT R251, R0, R7, RZ, 0xfc, !PT ;  /* 0x0000000700fb7212 */ /* 0x000fe200078efcff */
[C---:B------:R-:W-:Y:S01]  /*1fb0*/  IMAD.WIDE.U32 R6, R31.reuse, UR14, R4 ;  /* 0x0000000e1f067c25 */ /* 0x040fe2000f8e0004 */
[----:B------:R-:W-:Y:S01]  /*1fc0*/  @!P3 IADD3 R0, P1, PT, R30, 0x10, RZ ;  /* 0x000000101e00b810 */ /* 0x000fe20007f3e0ff */
[----:B------:R-:W-:Y:S01]  /*1fd0*/  UMOV UR5, 0x400 ;  /* 0x0000040000057882 */ /* 0x000fe20000000000 */
[----:B------:R-:W-:Y:S01]  /*1fe0*/  ISETP.GE.AND P4, PT, R36, UR25, PT ;  /* 0x0000001924007c0c */ /* 0x000fe2000bf86270 */
[----:B------:R-:W-:Y:S01]  /*1ff0*/  IMAD R11, R31, UR15, R7 ;  /* 0x0000000f1f0b7c24 */ /* 0x000fe2000f8e0207 */
[----:B------:R-:W4:Y:S01]  /*2000*/  LDCU.128 UR8, c[0x0][0x3d0] ;  /* 0x00007a00ff0877ac */ /* 0x000f220008000c00 */
[----:B------:R-:W5:Y:S01]  /*2010*/  S2UR UR7, SR_CgaCtaId ;  /* 0x00000000000779c3 */ /* 0x000f620000008800 */
[----:B--2---:R-:W-:Y:S01]  /*2020*/  @!P0 IMAD R10, R8, UR27, RZ ;  /* 0x0000001b080a8c24 */ /* 0x004fe2000f8e02ff */
[----:B------:R-:W-:Y:S01]  /*2030*/  ISETP.GE.AND P6, PT, R34, UR25, PT ;  /* 0x0000001922007c0c */ /* 0x000fe2000bfc6270 */
[C---:B------:R-:W-:Y:S01]  /*2040*/  @!P0 IMAD.WIDE.U32 R4, R30.reuse, R8, R2 ;  /* 0x000000081e048225 */ /* 0x040fe200078e0002 */
[----:B------:R-:W-:Y:S01]  /*2050*/  UIMAD.WIDE.U32 UR32, UR14, 0x20, URZ ;  /* 0x000000200e2078a5 */ /* 0x000fe2000f8e00ff */
[----:B------:R-:W-:Y:S01]  /*2060*/  SHF.R.U32.HI R82, RZ, 0x1, R239 ;  /* 0x00000001ff527819 */ /* 0x000fe200000116ef */
[----:B------:R-:W-:Y:S01]  /*2070*/  UIADD3 UR19, UPT, UPT, UR23, UR19, -UR24 ;  /* 0x0000001317137290 */ /* 0x000fe2000fffe818 */
[----:B------:R-:W-:Y:S01]  /*2080*/  @!P0 IMAD R9, R30, R9, R10 ;  /* 0x000000091e098224 */ /* 0x000fe200078e020a */
[----:B------:R-:W2:Y:S01]  /*2090*/  @!P2 LDC.64 R16, c[0x0][0x3b0] ;  /* 0x0000ec00ff10ab82 */ /* 0x000ea20000000a00 */
[----:B------:R-:W-:Y:S01]  /*20a0*/  @!P3 IMAD.X R12, RZ, RZ, UR27, P1 ;  /* 0x0000001bff0cbe24 */ /* 0x000fe200088e06ff */
[----:B-1----:R-:W-:Y:S01]  /*20b0*/  @!P0 LEA R8, P1, R4, R14, 0x1 ;  /* 0x0000000e04088211 */ /* 0x002fe200078208ff */
[----:B------:R-:W-:-:S02]  /*20c0*/  @!P0 IMAD.IADD R7, R5, 0x1, R9 ;  /* 0x0000000105078824 */ /* 0x000fc400078e0209 */
[----:B------:R-:W-:-:S03]  /*20d0*/  IMAD.MOV.U32 R10, RZ, RZ, R6 ;  /* 0x000000ffff0a7224 */ /* 0x000fc600078e0006 */
[----:B------:R-:W1:Y:S01]  /*20e0*/  @!P3 LDC.64 R26, c[0x0][0x380] ;  /* 0x0000e000ff1abb82 */ /* 0x000e620000000a00 */
[-C--:B---3--:R-:W-:Y:S01]  /*20f0*/  @!P3 IMAD R5, R12, R18.reuse, RZ ;  /* 0x000000120c05b224 */ /* 0x088fe200078e02ff */
[----:B------:R-:W-:Y:S01]  /*2100*/  @!P0 LEA.HI.X R9, R4, R15, R7, 0x1, P1 ;  /* 0x0000000f04098211 */ /* 0x000fe200008f0c07 */
[----:B------:R-:W-:Y:S01]  /*2110*/  @!P3 IMAD.WIDE.U32 R6, R0, R18, R2 ;  /* 0x000000120006b225 */ /* 0x000fe200078e0002 */
[----:B------:R-:W-:-:S03]  /*2120*/  @!P2 IADD3 R12, P1, PT, R30, 0x20, RZ ;  /* 0x000000201e0ca810 */ /* 0x000fc60007f3e0ff */
[----:B------:R-:W-:Y:S01]  /*2130*/  @!P3 IMAD R14, R0, R19, R5 ;  /* 0x00000013000eb224 */ /* 0x000fe200078e0205 */
[----:B------:R-:W3:Y:S01]  /*2140*/  @!P2 LDC.64 R22, c[0x0][0x380] ;  /* 0x0000e000ff16ab82 */ /* 0x000ee20000000a00 */
[----:B-----5:R-:W-:Y:S01]  /*2150*/  ULEA UR5, UR7, UR5, 0x18 ;  /* 0x0000000507057291 */ /* 0x020fe2000f8ec0ff */
[----:B------:R-:W-:Y:S01]  /*2160*/  @!P2 IMAD.X R4, RZ, RZ, UR27, P1 ;  /* 0x0000001bff04ae24 */ /* 0x000fe200088e06ff */
[----:B------:R-:W5:Y:S01]  /*2170*/  LDCU.64 UR6, c[0x0][0x388] ;  /* 0x00007100ff0677ac */ /* 0x000f620008000a00 */
[----:B------:R-:W-:Y:S02]  /*2180*/  @!P2 IMAD.MOV.U32 R5, RZ, RZ, R3 ;  /* 0x000000ffff05a224 */ /* 0x000fe400078e0003 */
[----:B------:R-:W-:Y:S01]  /*2190*/  @!P3 IMAD.IADD R7, R7, 0x1, R14 ;  /* 0x000000010707b824 */ /* 0x000fe200078e020e */
[----:B------:R-:W-:Y:S01]  /*21a0*/  LEA R251, R251, UR5, 0x1 ;  /* 0x00000005fbfb7c11 */ /* 0x000fe2000f8e08ff */
[----:B------:R-:W4:Y:S01]  /*21b0*/  @!P5 LDC.64 R20, c[0x0][0x3b0] ;  /* 0x0000ec00ff14db82 */ /* 0x000f220000000a00 */
[----:B--2---:R-:W-:-:S02]  /*21c0*/  @!P2 IMAD R0, R4, R16, RZ ;  /* 0x000000100400a224 */ /* 0x004fc400078e02ff */
[----:B------:R-:W-:Y:S01]  /*21d0*/  @!P2 IMAD.MOV.U32 R4, RZ, RZ, R2 ;  /* 0x000000ffff04a224 */ /* 0x000fe200078e0002 */
[----:B------:R-:W-:Y:S01]  /*21e0*/  @!PT LDS RZ, [RZ] ;  /* 0x00000000fffff984 */ /* 0x000fe20000000800 */
[----:B------:R-:W-:Y:S01]  /*21f0*/  @!PT LDS RZ, [RZ] ;  /* 0x00000000fffff984 */ /* 0x000fe20000000800 */
[----:B------:R-:W-:Y:S01]  /*2200*/  @!PT LDS RZ, [RZ] ;  /* 0x00000000fffff984 */ /* 0x000fe20000000800 */
[----:B------:R1:W-:Y:S01]  /*2210*/  @!P0 LDGSTS.E.BYPASS.LTC128B.128 [R251], desc[UR20][R8.64] ;  /* 0x0000000008fb8fae */ /* 0x0003e2000b981a14 */
[----:B------:R-:W-:Y:S01]  /*2220*/  @!P2 IMAD R13, R12, R17, R0 ;  /* 0x000000110c0da224 */ /* 0x000fe200078e0200 */
[----:B------:R-:W-:Y:S01]  /*2230*/  @!P5 IADD3 R0, P0, PT, R30, 0x30, RZ ;  /* 0x000000301e00d810 */ /* 0x000fe20007f1e0ff */
[----:B------:R-:W-:Y:S01]  /*2240*/  @!P2 IMAD.WIDE.U32 R4, R12, R16, R4 ;  /* 0x000000100c04a225 */ /* 0x000fe200078e0004 */
[----:B------:R-:W2:Y:S03]  /*2250*/  @!P5 LDC.64 R14, c[0x0][0x380] ;  /* 0x0000e000ff0edb82 */ /* 0x000ea60000000a00 */
[----:B------:R-:W-:-:S05]  /*2260*/  @!P5 IMAD.X R12, RZ, RZ, UR27, P0 ;  /* 0x0000001bff0cde24 */ /* 0x000fca00080e06ff */
[----:B------:R-:W5:Y:S01]  /*2270*/  @!P4 LDC.64 R16, c[0x0][0x3b0] ;  /* 0x0000ec00ff10cb82 */ /* 0x000f620000000a00 */
[----:B-1----:R-:W-:-:S04]  /*2280*/  @!P3 LEA R8, P1, R6, R26, 0x1 ;  /* 0x0000001a0608b211 */ /* 0x002fc800078208ff */
[----:B------:R-:W-:Y:S01]  /*2290*/  @!P3 LEA.HI.X R9, R6, R27, R7, 0x1, P1 ;  /* 0x0000001b0609b211 */ /* 0x000fe200008f0c07 */
[----:B------:R-:W-:Y:S01]  /*22a0*/  @!P2 IMAD.IADD R7, R5, 0x1, R13 ;  /* 0x000000010507a824 */ /* 0x000fe200078e020d */
[----:B------:R-:W-:Y:S01]  /*22b0*/  ISETP.GE.AND P1, PT, R35, UR25, PT ;  /* 0x0000001923007c0c */ /* 0x000fe2000bf26270 */
[----:B----4-:R-:W-:Y:S01]  /*22c0*/  @!P5 IMAD R5, R12, R20, RZ ;  /* 0x000000140c05d224 */ /* 0x010fe200078e02ff */
[C---:B---3--:R-:W-:Y:S01]  /*22d0*/  @!P2 LEA R6, P0, R4.reuse, R22, 0x1 ;  /* 0x000000160406a211 */ /* 0x048fe200078008ff */
[----:B------:R1:W-:Y:S01]  /*22e0*/  @!P3 LDGSTS.E.BYPASS.LTC128B.128 [R251+0x800], desc[UR20][R8.64] ;  /* 0x0080000008fbbfae */ /* 0x0003e2000b981a14 */
[----:B------:R-:W3:Y:S02]  /*22f0*/  @!P4 LDC.64 R26, c[0x0][0x380] ;  /* 0x0000e000ff1acb82 */ /* 0x000ee40000000a00 */
[----:B------:R-:W-:Y:S01]  /*2300*/  @!P2 LEA.HI.X R7, R4, R23, R7, 0x1, P0 ;  /* 0x000000170407a211 */ /* 0x000fe200000f0c07 */
[----:B------:R-:W-:-:S04]  /*2310*/  @!P5 IMAD.MOV.U32 R4, RZ, RZ, R2 ;  /* 0x000000ffff04d224 */ /* 0x000fc800078e0002 */
[----:B------:R4:W-:Y:S01]  /*2320*/  @!P2 LDGSTS.E.BYPASS.LTC128B.128 [R251+0x1000], desc[UR20][R6.64] ;  /* 0x0100000006fbafae */ /* 0x0009e2000b981a14 */
[----:B------:R-:W3:Y:S08]  /*2330*/  @!P6 LDC.64 R22, c[0x0][0x3b0] ;  /* 0x0000ec00ff16eb82 */ /* 0x000ef00000000a00 */
[----:B------:R-:W3:Y:S01]  /*2340*/  @!P1 LDC.64 R28, c[0x0][0x380] ;  /* 0x0000e000ff1c9b82 */ /* 0x000ee20000000a00 */
[----:B-1----:R-:W-:Y:S01]  /*2350*/  @!P5 IMAD R9, R0, R21, R5 ;  /* 0x000000150009d224 */ /* 0x002fe200078e0205 */
[----:B------:R-:W-:Y:S01]  /*2360*/  @!P4 IADD3 R8, P0, PT, R30, 0x40, RZ ;  /* 0x000000401e08c810 */ /* 0x000fe20007f1e0ff */
[----:B------:R-:W-:-:S02]  /*2370*/  @!P5 IMAD.MOV.U32 R5, RZ, RZ, R3 ;  /* 0x000000ffff05d224 */ /* 0x000fc400078e0003 */
[----:B------:R-:W-:-:S03]  /*2380*/  @!P5 IMAD.WIDE.U32 R4, R0, R20, R4 ;  /* 0x000000140004d225 */ /* 0x000fc600078e0004 */
[----:B------:R-:W1:Y:S01]  /*2390*/  @!P1 LDC.64 R20, c[0x0][0x3b0] ;  /* 0x0000ec00ff149b82 */ /* 0x000e620000000a00 */
[----:B------:R-:W-:Y:S01]  /*23a0*/  @!P4 IMAD.X R0, RZ, RZ, UR27, P0 ;  /* 0x0000001bff00ce24 */ /* 0x000fe200080e06ff */
[----:B--2---:R-:W-:Y:S01]  /*23b0*/  @!P5 LEA R12, P0, R4, R14, 0x1 ;  /* 0x0000000e040cd211 */ /* 0x004fe200078008ff */
[----:B------:R-:W-:Y:S01]  /*23c0*/  @!P5 IMAD.IADD R9, R5, 0x1, R9 ;  /* 0x000000010509d824 */ /* 0x000fe200078e0209 */
[----:B------:R-:W-:Y:S01]  /*23d0*/  @!P1 IADD3 R14, P2, PT, R30, 0x50, RZ ;  /* 0x000000501e0e9810 */ /* 0x000fe20007f5e0ff */
[----:B-----5:R-:W-:Y:S02]  /*23e0*/  @!P4 IMAD R5, R0, R16, RZ ;  /* 0x000000100005c224 */ /* 0x020fe400078e02ff */
        /* <DEDUP_REMOVED lines=9> */
[----:B----4-:R-:W-:-:S03]  /*2480*/  IMAD.WIDE.U32 R6, R24, UR8, R10 ;  /* 0x0000000818067c25 */ /* 0x010fc6000f8e000a */
        /* <DEDUP_REMOVED lines=8> */
[----:B---3--:R-:W-:Y:S01]  /*2510*/  @!P4 LEA R8, P2, R4, R26, 0x1 ;  /* 0x0000001a0408c211 */ /* 0x008fe200078408ff */
        /* <DEDUP_REMOVED lines=13> */
[----:B--2---:R-:W1:Y:S01]  /*25f0*/  @!P0 LDC.64 R12, c[0x0][0x380] ;  /* 0x0000e000ff0c8b82 */ /* 0x004e620000000a00 */
        /* <DEDUP_REMOVED lines=28> */
[----:B------:R-:W-:-:S04]  /*27c0*/  @!P0 IMAD.WIDE.U32 R2, R0, R16, R18 ;  /* 0x0000001000028225 */ /* 0x000fc800078e0012 */
        /* <DEDUP_REMOVED lines=26> */
[----:B------:R-:W-:Y:S01]  /*2970*/  @!UP0 UIADD3 UR27, UP1, UPT, UR30, UR32, URZ ;  /* 0x000000201e1b8290 */ /* 0x000fe2000ff3e0ff */
[----:B------:R-:W-:-:S02]  /*2980*/  IMAD.SHL.U32 R19, R239, 0x40, RZ ;  /* 0x00000040ef137824 */ /* 0x000fc400078e00ff */
[-C--:B------:R-:W-:Y:S01]  /*2990*/  @!P5 LEA.HI.X R9, R0, R39.reuse, R5, 0x1, P1 ;  /* 0x000000270009d211 */ /* 0x080fe200008f0c05 */
[----:B------:R-:W-:Y:S01]  /*29a0*/  IMAD.U32 R5, RZ, RZ, UR7 ;  /* 0x00000007ff057e24 */ /* 0x000fe2000f8e00ff */
[-C--:B------:R-:W-:Y:S01]  /*29b0*/  @!P4 LEA R6, P1, R16, R40.reuse, 0x1 ;  /* 0x000000281006c211 */ /* 0x080fe200078208ff */
[----:B------:R-:W-:Y:S01]  /*29c0*/  @!P3 IMAD.WIDE.U32 R2, R4, 0x30, R2 ;  /* 0x000000300402b825 */ /* 0x000fe200078e0002 */
[----:B------:R-:W-:Y:S01]  /*29d0*/  USHF.L.U32 UR7, UR15, 0x6, URZ ;  /* 0x000000060f077899 */ /* 0x000fe200080006ff */
[----:B------:R2:W-:Y:S01]  /*29e0*/  @!P5 LDGSTS.E.BYPASS.LTC128B.128 [R251+0x4800], desc[UR20][R8.64] ;  /* 0x0480000008fbdfae */ /* 0x0005e2000b981a14 */
[----:B------:R-:W-:Y:S01]  /*29f0*/  ISETP.GE.AND P5, PT, R35, UR8, PT ;  /* 0x0000000823007c0c */ /* 0x000fe2000bfa6270 */
[----:B------:R-:W-:Y:S01]  /*2a00*/  @!P3 IMAD R0, R7, 0x30, RZ ;  /* 0x000000300700b824 */ /* 0x000fe200078e02ff */
[-C--:B------:R-:W-:Y:S01]  /*2a10*/  @!P4 LEA.HI.X R7, R16, R39.reuse, R5, 0x1, P1 ;  /* 0x000000271007c211 */ /* 0x080fe200008f0c05 */
[----:B------:R-:W-:Y:S01]  /*2a20*/  @!UP0 UIADD3.X UR7, UPT, UPT, UR6, UR33, UR7, UP1, !UPT ;  /* 0x0000002106078290 */ /* 0x000fe20008ffe407 */
[----:B------:R-:W-:Y:S01]  /*2a30*/  @!P3 LEA R4, P1, R2, R40, 0x1 ;  /* 0x000000280204b211 */ /* 0x000fe200078208ff */
[----:B------:R-:W-:Y:S01]  /*2a40*/  @!P3 IMAD.IADD R0, R3, 0x1, R0 ;  /* 0x000000010300b824 */ /* 0x000fe200078e0200 */
[----:B------:R-:W-:Y:S01]  /*2a50*/  LOP3.LUT R18, R19, 0x400, RZ, 0xc0, !PT ;  /* 0x0000040013127812 */ /* 0x000fe200078ec0ff */
[----:B------:R3:W-:Y:S01]  /*2a60*/  @!P4 LDGSTS.E.BYPASS.LTC128B.128 [R251+0x5000], desc[UR20][R6.64] ;  /* 0x0500000006fbcfae */ /* 0x0007e2000b981a14 */
[----:B------:R-:W-:Y:S01]  /*2a70*/  ISETP.GE.AND P4, PT, R34, UR8, PT ;  /* 0x0000000822007c0c */ /* 0x000fe2000bf86270 */
[----:B------:R-:W-:Y:S01]  /*2a80*/  IMAD.U32 R3, RZ, RZ, UR31 ;  /* 0x0000001fff037e24 */ /* 0x000fe2000f8e00ff */
[----:B------:R-:W-:Y:S01]  /*2a90*/  @!P3 LEA.HI.X R5, R2, R39, R0, 0x1, P1 ;  /* 0x000000270205b211 */ /* 0x000fe200008f0c00 */
[----:B------:R-:W-:-:S02]  /*2aa0*/  IMAD.U32 R0, RZ, RZ, UR15 ;  /* 0x0000000fff007e24 */ /* 0x000fc4000f8e00ff */
[----:B------:R-:W-:Y:S02]  /*2ab0*/  IMAD.U32 R2, RZ, RZ, UR30 ;  /* 0x0000001eff027e24 */ /* 0x000fe4000f8e00ff */
[----:B-1----:R-:W-:Y:S01]  /*2ac0*/  IMAD.U32 R11, RZ, RZ, UR27 ;  /* 0x0000001bff0b7e24 */ /* 0x002fe2000f8e00ff */
[----:B------:R1:W-:Y:S01]  /*2ad0*/  @!P3 LDGSTS.E.BYPASS.LTC128B.128 [R251+0x5800], desc[UR20][R4.64] ;  /* 0x0580000004fbbfae */ /* 0x0003e2000b981a14 */
[----:B------:R-:W-:Y:S01]  /*2ae0*/  IMAD.U32 R3, RZ, RZ, UR6 ;  /* 0x00000006ff037e24 */ /* 0x000fe2000f8e00ff */
[----:B------:R-:W-:Y:S01]  /*2af0*/  ISETP.GE.AND P3, PT, R32, UR8, PT ;  /* 0x0000000820007c0c */ /* 0x000fe2000bf66270 */
[----:B------:R-:W-:Y:S02]  /*2b00*/  IMAD.U32 R10, RZ, RZ, UR7 ;  /* 0x00000007ff0a7e24 */ /* 0x000fe4000f8e00ff */
        /* <DEDUP_REMOVED lines=117> */
[----:B------:R-:W-:Y:S01]  /*3260*/  IMAD.U32 R3, RZ, RZ, UR6 ;  /* 0x00000006ff037e24 */ /* 0x000fe2000f8e00ff */
[----:B------:R-:W1:Y:S01]  /*3270*/  LDCU UR6, c[0x0][0x50c] ;  /* 0x0000a180ff0677ac */ /* 0x000e620008000800 */
        /* <DEDUP_REMOVED lines=8> */
[----:B------:R2:W-:Y:S02]  /*3300*/  @!P5 LDGSTS.E.BYPASS.LTC128B.128 [R251+0x9800], desc[UR20][R12.64] ;  /* 0x098000000cfbdfae */ /* 0x0005e4000b981a14 */
        /* <DEDUP_REMOVED lines=23> */
[----:B------:R-:W-:Y:S01]  /*3480*/  LOP3.LUT R14, R19, 0x200, RZ, 0xc0, !PT ;  /* 0x00000200130e7812 */ /* 0x000fe200078ec0ff */
[----:B------:R-:W-:Y:S01]  /*3490*/  @!PT LDS RZ, [RZ] ;  /* 0x00000000fffff984 */ /* 0x000fe20000000800 */
[----:B------:R-:W-:Y:S01]  /*34a0*/  @!PT LDS RZ, [RZ] ;  /* 0x00000000fffff984 */ /* 0x000fe20000000800 */
[----:B------:R-:W-:Y:S01]  /*34b0*/  @!PT LDS RZ, [RZ] ;  /* 0x00000000fffff984 */ /* 0x000fe20000000800 */
[----:B------:R3:W-:Y:S01]  /*34c0*/  @!P3 LDGSTS.E.BYPASS.LTC128B.128 [R251+0xa800], desc[UR20][R8.64] ;  /* 0x0a80000008fbbfae */ /* 0x0007e2000b981a14 */
[----:B------:R-:W-:Y:S01]  /*34d0*/  @!P2 LEA.HI.X R7, R4, R20, R7, 0x1, P0 ;  /* 0x000000140407a211 */ /* 0x000fe200000f0c07 */
[----:B------:R-:W-:Y:S01]  /*34e0*/  VIADD R232, R3, UR5 ;  /* 0x0000000503e87c36 */ /* 0x000fe20008000000 */
[----:B------:R-:W-:Y:S01]  /*34f0*/  LOP3.LUT R0, R14, 0x7c00, R0, 0xf8, !PT ;  /* 0x00007c000e007812 */ /* 0x000fe200078ef800 */
        /* <DEDUP_REMOVED lines=11> */
[----:B------:R-:W-:Y:S04]  /*35b0*/  STL [R1+0xb4], R15 ;  /* 0x0000b40f01007387 */ /* 0x000fe80000100800 */
[----:B------:R-:W-:Y:S01]  /*35c0*/  @!PT LDS RZ, [RZ] ;  /* 0x00000000fffff984 */ /* 0x000fe20000000800 */
[----:B------:R-:W-:Y:S01]  /*35d0*/  @!PT LDS RZ, [RZ] ;  /* 0x00000000fffff984 */ /* 0x000fe20000000800 */
[----:B------:R-:W-:Y:S01]  /*35e0*/  @!PT LDS RZ, [RZ] ;  /* 0x00000000fffff984 */ /* 0x000fe20000000800 */
[----:B------:R4:W-:Y:S01]  /*35f0*/  @!P1 LDGSTS.E.BYPASS.LTC128B.128 [R251+0xb800], desc[UR20][R4.64] ;  /* 0x0b80000004fb9fae */ /* 0x0009e2000b981a14 */
[----:B------:R-:W-:-:S03]  /*3600*/  LOP3.LUT P1, RZ, R239, 0x2, RZ, 0xc0, !PT ;  /* 0x00000002efff7812 */ /* 0x000fc6000782c0ff */
[----:B--2---:R-:W-:Y:S01]  /*3610*/  LDSM.16.M88.4 R12, [R234] ;  /* 0x00000000ea0c783b */ /* 0x004fe20000000200 */
[----:B------:R-:W-:-:S03]  /*3620*/  SEL R233, R237, 0xffffffe0, !P1 ;  /* 0xffffffe0ede97807 */ /* 0x000fc60004800000 */
[----:B---3--:R-:W-:Y:S02]  /*3630*/  LDSM.16.M88.4 R8, [R234+0x2000] ;  /* 0x00200000ea08783b */ /* 0x008fe40000000200 */
[--C-:B------:R-:W-:Y:S02]  /*3640*/  IMAD.IADD R0, R232, 0x1, R233.reuse ;  /* 0x00000001e8007824 */ /* 0x100fe400078e02e9 */
[----:B------:R-:W2:Y:S01]  /*3650*/  LDSM.16.M88.4 R40, [R3+UR5+0x5000] ;  /* 0x005000050328783b */ /* 0x000ea20008000200 */
[----:B------:R-:W-:-:S03]  /*3660*/  IMAD.IADD R2, R234, 0x1, R233 ;  /* 0x00000001ea027824 */ /* 0x000fc600078e02e9 */
[----:B------:R-:W3:Y:S04]  /*3670*/  LDSM.16.M88.4 R36, [R3+UR5+0x5800] ;  /* 0x005800050324783b */ /* 0x000ee80008000200 */
[----:B------:R-:W-:Y:S04]  /*3680*/  LDSM.16.M88.4 R44, [R3+UR5+0x4800] ;  /* 0x00480005032c783b */ /* 0x000fe80008000200 */
[----:B------:R-:W-:Y:S04]  /*3690*/  LDSM.16.M88.4 R32, [R3+UR5+0x6000] ;  /* 0x006000050320783b */ /* 0x000fe80008000200 */
[----:B----4-:R-:W4:Y:S04]  /*36a0*/  LDSM.16.M88.4 R4, [R3+UR5+0x4000] ;  /* 0x004000050304783b */ /* 0x010f280008000200 */
[----:B------:R-:W5:Y:S04]  /*36b0*/  LDSM.16.M88.4 R28, [R3+UR5+0x6800] ;  /* 0x00680005031c783b */ /* 0x000f680008000200 */
[----:B------:R-:W1:Y:S04]  /*36c0*/  LDSM.16.M88.4 R24, [R3+UR5+0x7000] ;  /* 0x007000050318783b */ /* 0x000e680008000200 */
[----:B------:R-:W1:Y:S04]  /*36d0*/  LDSM.16.M88.4 R20, [R3+UR5+0x7800] ;  /* 0x007800050314783b */ /* 0x000e680008000200 */
[----:B------:R-:W-:Y:S04]  /*36e0*/  LDSM.16.M88.4 R60, [R0+0x5000] ;  /* 0x00500000003c783b */ /* 0x000fe80000000200 */
[----:B------:R-:W-:Y:S01]  /*36f0*/  LDSM.16.M88.4 R64, [R0+0x5800] ;  /* 0x005800000040783b */ /* 0x000fe20000000200 */
[C---:B--2---:R-:W-:Y:S03]  /*3700*/  HMMA.16816.F32 R136, R8.reuse, R40, RZ ;  /* 0x000000280888723c */ /* 0x044fe600000018ff */
[----:B------:R-:W-:Y:S04]  /*3710*/  LDSM.16.M88.4 R52, [R0+0x4800] ;  /* 0x004800000034783b */ /* 0x000fe80000000200 */
[----:B------:R-:W-:Y:S01]  /*3720*/  LDSM.16.M88.4 R84, [R0+0x7800] ;  /* 0x007800000054783b */ /* 0x000fe20000000200 */
[----:B---3--:R-:W-:Y:S03]  /*3730*/  HMMA.16816.F32 R132, R8, R36, RZ ;  /* 0x000000240884723c */ /* 0x008fe600000018ff */
[----:B------:R-:W-:Y:S04]  /*3740*/  LDSM.16.M88.4 R56, [R0+0x4000] ;  /* 0x004000000038783b */ /* 0x000fe80000000200 */
[----:B------:R-:W-:Y:S01]  /*3750*/  LDSM.16.M88.4 R76, [R0+0x6000] ;  /* 0x00600000004c783b */ /* 0x000fe20000000200 */
[-C--:B----4-:R-:W-:Y:S03]  /*3760*/  HMMA.16816.F32 R152, R12, R4.reuse, RZ ;  /* 0x000000040c98723c */ /* 0x090fe600000018ff */
[----:B------:R-:W-:Y:S04]  /*3770*/  LDSM.16.M88.4 R88, [R0+0x7000] ;  /* 0x007000000058783b */ /* 0x000fe80000000200 */
[----:B------:R2:W-:Y:S01]  /*3780*/  LDSM.16.M88.4 R92, [R0+0x6800] ;  /* 0x00680000005c783b */ /* 0x0005e20000000200 */
[C---:B------:R-:W-:Y:S03]  /*3790*/  HMMA.16816.F32 R148, R8.reuse, R4, RZ ;  /* 0x000000040894723c */ /* 0x040fe600000018ff */
[----:B------:R-:W0:Y:S05]  /*37a0*/  LDGDEPBAR ;  /* 0x00000000000079af */ /* 0x000e2a0000000000 */
[-C--:B------:R-:W-:Y:S08]  /*37b0*/  HMMA.16816.F32 R144, R8, R6.reuse, RZ ;  /* 0x000000060890723c */ /* 0x080ff000000018ff */
[----:B------:R-:W-:Y:S01]  /*37c0*/  HMMA.16816.F32 R16, R12, R6, RZ ;  /* 0x000000060c10723c */ /* 0x000fe200000018ff */
[----:B------:R-:W3:Y:S01]  /*37d0*/  LDSM.16.M88.4 R4, [R2+0x2000] ;  /* 0x002000000204783b */ /* 0x000ee20000000200 */
[----:B--2---:R-:W-:-:S06]  /*37e0*/  IMAD.MOV.U32 R0, RZ, RZ, 0x40 ;  /* 0x00000040ff007424 */ /* 0x004fcc00078e00ff */
[C---:B------:R-:W-:Y:S08]  /*37f0*/  HMMA.16816.F32 R140, R8.reuse, R44, RZ ;  /* 0x0000002c088c723c */ /* 0x040ff000000018ff */
[----:B------:R-:W-:Y:S03]  /*3800*/  HMMA.16816.F32 R128, R8, R32, RZ ;  /* 0x000000200880723c */ /* 0x000fe600000018ff */
[----:B------:R-:W-:-:S02]  /*3810*/  IMAD.MOV.U32 R157, RZ, RZ, R16 ;  /* 0x000000ffff9d7224 */ /* 0x000fc400078e0010 */
[----:B------:R-:W-:Y:S02]  /*3820*/  IMAD.MOV.U32 R156, RZ, RZ, R17 ;  /* 0x000000ffff9c7224 */ /* 0x000fe400078e0011 */
[----:B------:R-:W-:Y:S01]  /*3830*/  IMAD.MOV.U32 R83, RZ, RZ, R18 ;  /* 0x000000ffff537224 */ /* 0x000fe200078e0012 */
[C---:B-----5:R-:W-:Y:S01]  /*3840*/  HMMA.16816.F32 R124, R8.reuse, R28, RZ ;  /* 0x0000001c087c723c */ /* 0x060fe200000018ff */
[----:B------:R-:W-:Y:S02]  /*3850*/  IMAD.MOV.U32 R80, RZ, RZ, R19 ;  /* 0x000000ffff507224 */ /* 0x000fe400078e0013 */
[----:B------:R2:W4:Y:S05]  /*3860*/  LDSM.16.M88.4 R16, [R2] ;  /* 0x000000000210783b */ /* 0x00052a0000000200 */
[C---:B-1----:R-:W-:Y:S08]  /*3870*/  HMMA.16816.F32 R120, R8.reuse, R24, RZ ;  /* 0x000000180878723c */ /* 0x042ff000000018ff */
[C---:B------:R-:W-:Y:S08]  /*3880*/  HMMA.16816.F32 R108, R8.reuse, R20, RZ ;  /* 0x00000014086c723c */ /* 0x040ff000000018ff */
[----:B------:R-:W-:Y:S01]  /*3890*/  HMMA.16816.F32 R116, R8, R46, RZ ;  /* 0x0000002e0874723c */ /* 0x000fe200000018ff */
[----:B--2---:R-:W-:-:S05]  /*38a0*/  SEL R2, R0, 0xffffffc0, !P3 ;  /* 0xffffffc000027807 */ /* 0x004fca0005800000 */
[--C-:B------:R-:W-:Y:S02]  /*38b0*/  IMAD.IADD R0, R234, 0x1, R2.reuse ;  /* 0x00000001ea007824 */ /* 0x100fe400078e0202 */
[C---:B------:R-:W-:Y:S01]  /*38c0*/  HMMA.16816.F32 R112, R8.reuse, R42, RZ ;  /* 0x0000002a0870723c */ /* 0x040fe200000018ff */
[----:B------:R1:W-:Y:S07]  /*38d0*/  STL [R1+0x1c], R2 ;  /* 0x00001c0201007387 */ /* 0x0003ee0000100800 */
[C---:B------:R-:W-:Y:S08]  /*38e0*/  HMMA.16816.F32 R104, R8.reuse, R38, RZ ;  /* 0x000000260868723c */ /* 0x040ff000000018ff */
[C---:B------:R-:W-:Y:S08]  /*38f0*/  HMMA.16816.F32 R100, R8.reuse, R34, RZ ;  /* 0x000000220864723c */ /* 0x040ff000000018ff */
[C---:B------:R-:W-:Y:S08]  /*3900*/  HMMA.16816.F32 R96, R8.reuse, R30, RZ ;  /* 0x0000001e0860723c */ /* 0x040ff000000018ff */
[C---:B------:R-:W-:Y:S08]  /*3910*/  HMMA.16816.F32 R72, R8.reuse, R26, RZ ;  /* 0x0000001a0848723c */ /* 0x040ff000000018ff */
[----:B------:R-:W-:Y:S08]  /*3920*/  HMMA.16816.F32 R68, R8, R22, RZ ;  /* 0x000000160844723c */ /* 0x000ff000000018ff */
[----:B---3--:R-:W-:Y:S08]  /*3930*/  HMMA.16816.F32 R160, R4, R60, R136 ;  /* 0x0000003c04a0723c */ /* 0x008ff00000001888 */
[----:B------:R-:W-:Y:S08]  /*3940*/  HMMA.16816.F32 R8, R12, R40, RZ ;  /* 0x000000280c08723c */ /* 0x000ff000000018ff */
[----:B------:R-:W-:Y:S01]  /*3950*/  HMMA.16816.F32 R244, R4, R64, R132 ;  /* 0x0000004004f4723c */ /* 0x000fe20000001884 */
[----:B------:R-:W-:-:S02]  /*3960*/  IMAD.IADD R132, R232, 0x1, R2 ;  /* 0x00000001e8847824 */ /* 0x000fc400078e0202 */
[----:B------:R-:W-:Y:S02]  /*3970*/  IMAD.MOV.U32 R3, RZ, RZ, R163 ;  /* 0x000000ffff037224 */ /* 0x000fe400078e00a3 */
[----:B-1----:R-:W-:-:S03]  /*3980*/  IMAD.IADD R2, R233, 0x1, R132 ;  /* 0x00000001e9027824 */ /* 0x002fc600078e0284 */
[C---:B------:R-:W-:Y:S08]  /*3990*/  HMMA.16816.F32 R228, R12.reuse, R42, RZ ;  /* 0x0000002a0ce4723c */ /* 0x040ff000000018ff */
[----:B------:R-:W-:Y:S01]  /*39a0*/  HMMA.16816.F32 R168, R12, R32, RZ ;  /* 0x000000200ca8723c */ /* 0x000fe200000018ff */
[----:B------:R-:W-:Y:S02]  /*39b0*/  IMAD.MOV.U32 R33, RZ, RZ, R161 ;  /* 0x000000ffff217224 */ /* 0x000fe400078e00a1 */
[----:B------:R-:W-:-:S05]  /*39c0*/  IMAD.MOV.U32 R32, RZ, RZ, R162 ;  /* 0x000000ffff207224 */ /* 0x000fca00078e00a2 */
[C---:B------:R-:W-:Y:S08]  /*39d0*/  HMMA.16816.F32 R48, R12.reuse, R44, RZ ;  /* 0x0000002c0c30723c */ /* 0x040ff000000018ff */
[C---:B------:R-:W-:Y:S01]  /*39e0*/  HMMA.16816.F32 R240, R12.reuse, R46, RZ ;  /* 0x0000002e0cf0723c */ /* 0x040fe200000018ff */
[----:B------:R-:W-:Y:S07]  /*39f0*/  LDSM.16.M88.4 R44, [R132+0x6000] ;  /* 0x00600000842c783b */ /* 0x000fee0000000200 */
[C---:B------:R-:W-:Y:S08]  /*3a00*/  HMMA.16816.F32 R40, R12.reuse, R36, RZ ;  /* 0x000000240c28723c */ /* 0x040ff000000018ff */
[C---:B------:R-:W-:Y:S01]  /*3a10*/  HMMA.16816.F32 R224, R12.reuse, R38, RZ ;  /* 0x000000260ce0723c */ /* 0x040fe200000018ff */
[----:B------:R-:W-:Y:S07]  /*3a20*/  LDSM.16.M88.4 R36, [R132+0x5800] ;  /* 0x005800008424783b */ /* 0x000fee0000000200 */
[----:B------:R-:W-:Y:S01]  /*3a30*/  HMMA.16816.F32 R220, R12, R34, RZ ;  /* 0x000000220cdc723c */ /* 0x000fe200000018ff */
[----:B------:R-:W-:-:S07]  /*3a40*/  IMAD.MOV.U32 R34, RZ, RZ, R160 ;  /* 0x000000ffff227224 */ /* 0x000fce00078e00a0 */
[C---:B------:R-:W-:Y:S08]  /*3a50*/  HMMA.16816.F32 R184, R12.reuse, R28, RZ ;  /* 0x0000001c0cb8723c */ /* 0x040ff000000018ff */
[C---:B------:R-:W-:Y:S01]  /*3a60*/  HMMA.16816.F32 R216, R12.reuse, R30, RZ ;  /* 0x0000001e0cd8723c */ /* 0x040fe200000018ff */
[----:B------:R-:W-:Y:S07]  /*3a70*/  LDSM.16.M88.4 R28, [R132+0x4800] ;  /* 0x00480000841c783b */ /* 0x000fee0000000200 */
[C---:B------:R-:W-:Y:S08]  /*3a80*/  HMMA.16816.F32 R180, R12.reuse, R24, RZ ;  /* 0x000000180cb4723c */ /* 0x040ff000000018ff */
[C---:B------:R-:W-:Y:S01]  /*3a90*/  HMMA.16816.F32 R212, R12.reuse, R26, RZ ;  /* 0x0000001a0cd4723c */ /* 0x040fe200000018ff */
[----:B------:R-:W-:Y:S07]  /*3aa0*/  LDSM.16.M88.4 R24, [R132+0x5000] ;  /* 0x005000008418783b */ /* 0x000fee0000000200 */
[C---:B------:R-:W-:Y:S08]  /*3ab0*/  HMMA.16816.F32 R172, R12.reuse, R20, RZ ;  /* 0x000000140cac723c */ /* 0x040ff000000018ff */
[----:B------:R-:W-:Y:S01]  /*3ac0*/  HMMA.16816.F32 R208, R12, R22, RZ ;  /* 0x000000160cd0723c */ /* 0x000fe200000018ff */
[----:B------:R-:W-:Y:S04]  /*3ad0*/  LDSM.16.M88.4 R20, [R132+0x4000] ;  /* 0x004000008414783b */ /* 0x000fe80000000200 */
[----:B------:R-:W1:Y:S03]  /*3ae0*/  LDSM.16.M88.4 R12, [R0] ;  /* 0x00000000000c783b */ /* 0x000e660000000200 */
[----:B------:R-:W-:Y:S08]  /*3af0*/  HMMA.16816.F32 R160, R4, R54, R116 ;  /* 0x0000003604a0723c */ /* 0x000ff00000001874 */
[----:B----4-:R-:W-:Y:S01]  /*3b00*/  HMMA.16816.F32 R116, R16, R60, R8 ;  /* 0x0000003c1074723c */ /* 0x010fe20000001808 */
[----:B------:R2:W3:Y:S07]  /*3b10*/  LDSM.16.M88.4 R8, [R0+0x2000] ;  /* 0x002000000008783b */ /* 0x0004ee0000000200 */
[C---:B------:R-:W-:Y:S08]  /*3b20*/  HMMA.16816.F32 R204, R4.reuse, R52, R140 ;  /* 0x0000003404cc723c */ /* 0x040ff0000000188c */
[----:B------:R-:W-:Y:S01]  /*3b30*/  HMMA.16816.F32 R176, R4, R84, R108 ;  /* 0x0000005404b0723c */ /* 0x000fe2000000186c */
[----:B------:R-:W-:-:S02]  /*3b40*/  IMAD.MOV.U32 R108, RZ, RZ, R157 ;  /* 0x000000ffff6c7224 */ /* 0x000fc400078e009d */
[----:B------:R-:W-:Y:S02]  /*3b50*/  IMAD.MOV.U32 R109, RZ, RZ, R156 ;  /* 0x000000ffff6d7224 */ /* 0x000fe400078e009c */
[----:B------:R-:W-:Y:S02]  /*3b60*/  IMAD.MOV.U32 R110, RZ, RZ, R83 ;  /* 0x000000ffff6e7224 */ /* 0x000fe400078e0053 */
[----:B------:R-:W-:Y:S01]  /*3b70*/  IMAD.MOV.U32 R111, RZ, RZ, R80 ;  /* 0x000000ffff6f7224 */ /* 0x000fe200078e0050 */
[----:B------:R-:W-:Y:S01]  /*3b80*/  HMMA.16816.F32 R200, R4, R56, R148 ;  /* 0x0000003804c8723c */ /* 0x000fe20000001894 */
[----:B--2---:R-:W-:-:S07]  /*3b90*/  IMAD.IADD R0, R233, 0x1, R0 ;  /* 0x00000001e9007824 */ /* 0x004fce00078e0200 */
[C---:B------:R-:W-:Y:S08]  /*3ba0*/  HMMA.16816.F32 R196, R4.reuse, R76, R128 ;  /* 0x0000004c04c4723c */ /* 0x040ff00000001880 */
[C---:B------:R-:W-:Y:S08]  /*3bb0*/  HMMA.16816.F32 R188, R4.reuse, R88, R120 ;  /* 0x0000005804bc723c */ /* 0x040ff00000001878 */
[----:B------:R-:W-:Y:S08]  /*3bc0*/  HMMA.16816.F32 R164, R4, R58, R144 ;  /* 0x0000003a04a4723c */ /* 0x000ff00000001890 */
[----:B------:R-:W-:Y:S01]  /*3bd0*/  HMMA.16816.F32 R140, R16, R76, R168 ;  /* 0x0000004c108c723c */ /* 0x000fe200000018a8 */
[----:B------:R-:W-:-:S02]  /*3be0*/  IMAD.MOV.U32 R168, RZ, RZ, R34 ;  /* 0x000000ffffa87224 */ /* 0x000fc400078e0022 */
[----:B------:R-:W-:Y:S02]  /*3bf0*/  IMAD.MOV.U32 R169, RZ, RZ, R33 ;  /* 0x000000ffffa97224 */ /* 0x000fe400078e0021 */
[----:B------:R-:W-:Y:S02]  /*3c00*/  IMAD.MOV.U32 R170, RZ, RZ, R32 ;  /* 0x000000ffffaa7224 */ /* 0x000fe400078e0020 */
[----:B------:R-:W-:Y:S01]  /*3c10*/  LDSM.16.M88.4 R32, [R2+0x4000] ;  /* 0x004000000220783b */ /* 0x000fe20000000200 */
[----:B------:R-:W-:Y:S01]  /*3c20*/  HMMA.16816.F32 R192, R4, R92, R124 ;  /* 0x0000005c04c0723c */ /* 0x000fe2000000187c */
[----:B------:R-:W-:-:S07]  /*3c30*/  IMAD.MOV.U32 R171, RZ, RZ, R3 ;  /* 0x000000ffffab7224 */ /* 0x000fce00078e0003 */
[C---:B------:R-:W-:Y:S08]  /*3c40*/  HMMA.16816.F32 R156, R4.reuse, R62, R112 ;  /* 0x0000003e049c723c */ /* 0x040ff00000001870 */
[C---:B------:R-:W-:Y:S01]  /*3c50*/  HMMA.16816.F32 R148, R4.reuse, R66, R104 ;  /* 0x000000420494723c */ /* 0x040fe20000001868 */
[----:B------:R-:W-:Y:S07]  /*3c60*/  LDSM.16.M88.4 R104, [R132+0x7800] ;  /* 0x007800008468783b */ /* 0x000fee0000000200 */
[C---:B------:R-:W-:Y:S08]  /*3c70*/  HMMA.16816.F32 R144, R4.reuse, R78, R100 ;  /* 0x0000004e0490723c */ /* 0x040ff00000001864 */
[C---:B------:R-:W-:Y:S08]  /*3c80*/  HMMA.16816.F32 R136, R4.reuse, R94, R96 ;  /* 0x0000005e0488723c */ /* 0x040ff00000001860 */
[C---:B------:R-:W-:Y:S08]  /*3c90*/  HMMA.16816.F32 R128, R4.reuse, R90, R72 ;  /* 0x0000005a0480723c */ /* 0x040ff00000001848 */
[----:B------:R-:W-:Y:S01]  /*3ca0*/  HMMA.16816.F32 R120, R4, R86, R68 ;  /* 0x000000560478723c */ /* 0x000fe20000001844 */
[----:B------:R-:W2:Y:S07]  /*3cb0*/  LDSM.16.M88.4 R4, [R0] ;  /* 0x000000000004783b */ /* 0x000eae0000000200 */
[C---:B------:R-:W-:Y:S08]  /*3cc0*/  HMMA.16816.F32 R100, R16.reuse, R56, R152 ;  /* 0x000000381064723c */ /* 0x040ff00000001898 */
[C---:B------:R-:W-:Y:S01]  /*3cd0*/  HMMA.16816.F32 R112, R16.reuse, R52, R48 ;  /* 0x000000341070723c */ /* 0x040fe20000001830 */
[----:B------:R-:W-:Y:S07]  /*3ce0*/  LDSM.16.M88.4 R48, [R132+0x7000] ;  /* 0x007000008430783b */ /* 0x000fee0000000200 */
[C---:B------:R-:W-:Y:S01]  /*3cf0*/  HMMA.16816.F32 R124, R16.reuse, R64, R40 ;  /* 0x00000040107c723c */ /* 0x040fe20000001828 */
[----:B------:R-:W4:Y:S07]  /*3d00*/  LDSM.16.M88.4 R40, [R132+0x6800] ;  /* 0x006800008428783b */ /* 0x000f2e0000000200 */
[C---:B------:R-:W-:Y:S08]  /*3d10*/  HMMA.16816.F32 R152, R16.reuse, R92, R184 ;  /* 0x0000005c1098723c */ /* 0x040ff000000018b8 */
[C---:B------:R-:W-:Y:S08]  /*3d20*/  HMMA.16816.F32 R180, R16.reuse, R88, R180 ;  /* 0x0000005810b4723c */ /* 0x040ff000000018b4 */
[C---:B------:R-:W-:Y:S08]  /*3d30*/  HMMA.16816.F32 R68, R16.reuse, R58, R108 ;  /* 0x0000003a1044723c */ /* 0x040ff0000000186c */
[C---:B------:R-:W-:Y:S08]  /*3d40*/  HMMA.16816.F32 R172, R16.reuse, R84, R172 ;  /* 0x0000005410ac723c */ /* 0x040ff000000018ac */
[----:B------:R-:W-:Y:S01]  /*3d50*/  HMMA.16816.F32 R72, R16, R54, R240 ;  /* 0x000000361048723c */ /* 0x000fe200000018f0 */
[----:B------:R-:W-:-:S05]  /*3d60*/  IMAD.SHL.U32 R243, R239, 0x2, RZ ;  /* 0x00000002eff37824 */ /* 0x000fca00078e00ff */
[----:B------:R-:W-:Y:S02]  /*3d70*/  STL [R1+0xa0], R243 ;  /* 0x0000a0f301007387 */ /* 0x000fe40000100800 */
[C---:B------:R-:W-:Y:S08]  /*3d80*/  HMMA.16816.F32 R96, R16.reuse, R62, R228 ;  /* 0x0000003e1060723c */ /* 0x040ff000000018e4 */
[C---:B------:R-:W-:Y:S08]  /*3d90*/  HMMA.16816.F32 R108, R16.reuse, R66, R224 ;  /* 0x00000042106c723c */ /* 0x040ff000000018e0 */
[C---:B------:R-:W-:Y:S08]  /*3da0*/  HMMA.16816.F32 R76, R16.reuse, R78, R220 ;  /* 0x0000004e104c723c */ /* 0x040ff000000018dc */
[C---:B------:R-:W-:Y:S08]  /*3db0*/  HMMA.16816.F32 R92, R16.reuse, R94, R216 ;  /* 0x0000005e105c723c */ /* 0x040ff000000018d8 */
[C---:B------:R-:W-:Y:S08]  /*3dc0*/  HMMA.16816.F32 R88, R16.reuse, R90, R212 ;  /* 0x0000005a1058723c */ /* 0x040ff000000018d4 */
[----:B------:R-:W-:Y:S01]  /*3dd0*/  HMMA.16816.F32 R208, R16, R86, R208 ;  /* 0x0000005610d0723c */ /* 0x000fe200000018d0 */
[----:B------:R5:W5:Y:S07]  /*3de0*/  LDSM.16.M88.4 R16, [R0+0x2000] ;  /* 0x002000000010783b */ /* 0x000b6e0000000200 */
[-C--:B-1----:R-:W-:Y:S08]  /*3df0*/  HMMA.16816.F32 R52, R12, R20.reuse, R100 ;  /* 0x000000140c34723c */ /* 0x082ff00000001864 */
[C---:B---3--:R-:W-:Y:S08]  /*3e00*/  HMMA.16816.F32 R60, R8.reuse, R20, R200 ;  /* 0x00000014083c723c */ /* 0x048ff000000018c8 */
[----:B------:R-:W-:Y:S08]  /*3e10*/  HMMA.16816.F32 R84, R8, R28, R204 ;  /* 0x0000001c0854723c */ /* 0x000ff000000018cc */
[----:B--2---:R-:W-:Y:S08]  /*3e20*/  HMMA.16816.F32 R56, R4, R32, R52 ;  /* 0x000000200438723c */ /* 0x004ff00000001834 */
[C---:B----4-:R-:W-:Y:S08]  /*3e30*/  HMMA.16816.F32 R216, R8.reuse, R40, R192 ;  /* 0x0000002808d8723c */ /* 0x050ff000000018c0 */
[----:B------:R-:W-:Y:S03]  /*3e40*/  HMMA.16816.F32 R220, R8, R48, R188 ;  /* 0x0000003008dc723c */ /* 0x000fe600000018bc */
[----:B-----5:R-:W-:-:S04]  /*3e50*/  FMUL.FTZ R0, R56, UR6 ;  /* 0x0000000638007c20 */ /* 0x020fc80008410000 */
[----:B------:R1:W2:Y:S01]  /*3e60*/  MUFU.TANH R80, R0 ;  /* 0x0000000000507308 */ /* 0x0002a20000002400 */
[C---:B------:R-:W-:Y:S08]  /*3e70*/  HMMA.16816.F32 R64, R8.reuse, R22, R164 ;  /* 0x000000160840723c */ /* 0x040ff000000018a4 */
[C---:B------:R-:W-:Y:S08]  /*3e80*/  HMMA.16816.F32 R168, R8.reuse, R24, R168 ;  /* 0x0000001808a8723c */ /* 0x040ff000000018a8 */
[----:B------:R-:W-:Y:S01]  /*3e90*/  HMMA.16816.F32 R244, R8, R36, R244 ;  /* 0x0000002408f4723c */ /* 0x000fe200000018f4 */
[----:B-1----:R-:W-:-:S04]  /*3ea0*/  FMUL.FTZ R0, R57, UR6 ;  /* 0x0000000639007c20 */ /* 0x002fc80008410000 */
[----:B------:R1:W3:Y:S03]  /*3eb0*/  MUFU.TANH R3, R0 ;  /* 0x0000000000037308 */ /* 0x0002e60000002400 */
[C---:B------:R-:W-:Y:S08]  /*3ec0*/  HMMA.16816.F32 R212, R8.reuse, R44, R196 ;  /* 0x0000002c08d4723c */ /* 0x040ff000000018c4 */
[----:B------:R-:W-:Y:S01]  /*3ed0*/  HMMA.16816.F32 R224, R8, R104, R176 ;  /* 0x0000006808e0723c */ /* 0x000fe200000018b0 */
[----:B-1----:R-:W-:-:S07]  /*3ee0*/  FMUL.FTZ R0, R58, UR6 ;  /* 0x000000063a007c20 */ /* 0x002fce0008410000 */
[C---:B------:R-:W-:Y:S01]  /*3ef0*/  HMMA.16816.F32 R160, R8.reuse, R30, R160 ;  /* 0x0000001e08a0723c */ /* 0x040fe200000018a0 */
[----:B------:R1:W4:Y:S07]  /*3f00*/  MUFU.TANH R241, R0 ;  /* 0x0000000000f17308 */ /* 0x00032e0000002400 */
[C---:B------:R-:W-:Y:S08]  /*3f10*/  HMMA.16816.F32 R100, R8.reuse, R26, R156 ;  /* 0x0000001a0864723c */ /* 0x040ff0000000189c */
[----:B------:R-:W-:Y:S01]  /*3f20*/  HMMA.16816.F32 R164, R8, R38, R148 ;  /* 0x0000002608a4723c */ /* 0x000fe20000001894 */
[----:B-1----:R-:W-:-:S07]  /*3f30*/  FMUL.FTZ R0, R59, UR6 ;  /* 0x000000063b007c20 */ /* 0x002fce0008410000 */
[C---:B------:R-:W-:Y:S01]  /*3f40*/  HMMA.16816.F32 R188, R8.reuse, R46, R144 ;  /* 0x0000002e08bc723c */ /* 0x040fe20000001890 */
[----:B------:R1:W5:Y:S07]  /*3f50*/  MUFU.TANH R240, R0 ;  /* 0x0000000000f07308 */ /* 0x00036e0000002400 */
[C---:B------:R-:W-:Y:S08]  /*3f60*/  HMMA.16816.F32 R192, R8.reuse, R42, R136 ;  /* 0x0000002a08c0723c */ /* 0x040ff00000001888 */
[C---:B------:R-:W-:Y:S08]  /*3f70*/  HMMA.16816.F32 R204, R8.reuse, R50, R128 ;  /* 0x0000003208cc723c */ /* 0x040ff00000001880 */
[----:B------:R-:W-:Y:S01]  /*3f80*/  HMMA.16816.F32 R228, R8, R106, R120 ;  /* 0x0000006a08e4723c */ /* 0x000fe20000001878 */
[----:B------:R-:W2:Y:S07]  /*3f90*/  LDSM.16.M88.4 R8, [R2+0x4800] ;  /* 0x004800000208783b */ /* 0x000eae0000000200 */
[----:B------:R-:W-:Y:S08]  /*3fa0*/  HMMA.16816.F32 R52, R12, R22, R68 ;  /* 0x000000160c34723c */ /* 0x000ff00000001844 */
[----:B------:R-:W-:Y:S08]  /*3fb0*/  HMMA.16816.F32 R60, R16, R32, R60 ;  /* 0x00000020103c723c */ /* 0x000ff0000000183c */
[----:B------:R-:W-:Y:S08]  /*3fc0*/  HMMA.16816.F32 R20, R12, R28, R112 ;  /* 0x0000001c0c14723c */ /* 0x000ff00000001870 */
[----:B------:R-:W-:Y:S03]  /*3fd0*/  HMMA.16816.F32 R156, R4, R34, R52 ;  /* 0x00000022049c723c */ /* 0x000fe60000001834 */
[----:B-1----:R-:W-:-:S04]  /*3fe0*/  FMUL.FTZ R0, R60, UR6 ;  /* 0x000000063c007c20 */ /* 0x002fc80008410000 */
[----:B------:R1:W-:Y:S01]  /*3ff0*/  MUFU.TANH R250, R0 ;  /* 0x0000000000fa7308 */ /* 0x0003e20000002400 */
[----:B------:R-:W-:Y:S08]  /*4000*/  HMMA.16816.F32 R128, R16, R34, R64 ;  /* 0x000000221080723c */ /* 0x000ff00000001840 */
[----:B--2---:R-:W-:Y:S01]  /*4010*/  HMMA.16816.F32 R120, R4, R8, R20 ;  /* 0x000000080478723c */ /* 0x004fe20000001814 */
[----:B------:R-:W2:Y:S07]  /*4020*/  LDSM.16.M88.4 R20, [R2+0x5000] ;  /* 0x005000000214783b */ /* 0x000eae0000000200 */
[----:B------:R-:W-:Y:S01]  /*4030*/  HMMA.16816.F32 R28, R12, R30, R72 ;  /* 0x0000001e0c1c723c */ /* 0x000fe20000001848 */
[----:B-1----:R-:W-:-:S04]  /*4040*/  FMUL.FTZ R0, R61, UR6 ;  /* 0x000000063d007c20 */ /* 0x002fc80008410000 */
[----:B------:R1:W-:Y:S03]  /*4050*/  MUFU.TANH R249, R0 ;  /* 0x0000000000f97308 */ /* 0x0003e60000002400 */
[----:B------:R-:W-:Y:S08]  /*4060*/  HMMA.16816.F32 R84, R16, R8, R84 ;  /* 0x000000081054723c */ /* 0x000ff00000001854 */
[----:B------:R-:W-:Y:S01]  /*4070*/  HMMA.16816.F32 R68, R12, R24, R116 ;  /* 0x000000180c44723c */ /* 0x000fe20000001874 */
[----:B-1----:R-:W-:-:S07]  /*4080*/  FMUL.FTZ R0, R62, UR6 ;  /* 0x000000063e007c20 */ /* 0x002fce0008410000 */
[-C--:B------:R-:W-:Y:S01]  /*4090*/  HMMA.16816.F32 R112, R4, R10.reuse, R28 ;  /* 0x0000000a0470723c */ /* 0x080fe2000000181c */
[----:B------:R1:W-:Y:S07]  /*40a0*/  MUFU.TANH R252, R0 ;  /* 0x0000000000fc7308 */ /* 0x0003ee0000002400 */
[----:B------:R-:W-:Y:S01]  /*40b0*/  HMMA.16816.F32 R116, R16, R10, R160 ;  /* 0x0000000a1074723c */ /* 0x000fe200000018a0 */
[----:B------:R-:W-:Y:S07]  /*40c0*/  LDSM.16.M88.4 R8, [R2+0x6800] ;  /* 0x006800000208783b */ /* 0x000fee0000000200 */
[----:B------:R-:W-:Y:S01]  /*40d0*/  HMMA.16816.F32 R72, R12, R44, R140 ;  /* 0x0000002c0c48723c */ /* 0x000fe2000000188c */
[----:B-1----:R-:W-:-:S07]  /*40e0*/  FMUL.FTZ R0, R158, UR6 ;  /* 0x000000069e007c20 */ /* 0x002fce0008410000 */
[C---:B------:R-:W-:Y:S01]  /*40f0*/  HMMA.16816.F32 R56, R12.reuse, R46, R76 ;  /* 0x0000002e0c38723c */ /* 0x040fe2000000184c */
[----:B------:R1:W-:Y:S07]  /*4100*/  MUFU.TANH R236, R0 ;  /* 0x0000000000ec7308 */ /* 0x0003ee0000002400 */
[C---:B------:R-:W-:Y:S01]  /*4110*/  HMMA.16816.F32 R96, R12.reuse, R26, R96 ;  /* 0x0000001a0c60723c */ /* 0x040fe20000001860 */
[----:B------:R-:W3:Y:S07]  /*4120*/  LDSM.16.M88.4 R24, [R2+0x5800] ;  /* 0x005800000218783b */ /* 0x000eee0000000200 */
[----:B------:R-:W-:Y:S01]  /*4130*/  HMMA.16816.F32 R44, R12, R42, R92 ;  /* 0x0000002a0c2c723c */ /* 0x000fe2000000185c */
[----:B-1----:R-:W-:-:S04]  /*4140*/  FMUL.FTZ R0, R159, UR6 ;  /* 0x000000069f007c20 */ /* 0x002fc80008410000 */
[----:B------:R1:W-:Y:S03]  /*4150*/  MUFU.TANH R133, R0 ;  /* 0x0000000000857308 */ /* 0x0003e60000002400 */
[C---:B------:R-:W-:Y:S08]  /*4160*/  HMMA.16816.F32 R124, R12.reuse, R36, R124 ;  /* 0x000000240c7c723c */ /* 0x040ff0000000187c */
[----:B------:R-:W-:Y:S08]  /*4170*/  HMMA.16816.F32 R108, R12, R38, R108 ;  /* 0x000000260c6c723c */ /* 0x000ff0000000186c */
[----:B--2---:R-:W-:Y:S01]  /*4180*/  HMMA.16816.F32 R92, R4, R20, R68 ;  /* 0x00000014045c723c */ /* 0x004fe20000001844 */
[----:B-1----:R-:W-:-:S04]  /*4190*/  FMUL.FTZ R0, R128, UR6 ;  /* 0x0000000680007c20 */ /* 0x002fc80008410000 */
[----:B------:R1:W-:Y:S03]  /*41a0*/  MUFU.TANH R248, R0 ;  /* 0x0000000000f87308 */ /* 0x0003e60000002400 */
[C---:B------:R-:W-:Y:S08]  /*41b0*/  HMMA.16816.F32 R36, R12.reuse, R48, R180 ;  /* 0x000000300c24723c */ /* 0x040ff000000018b4 */
[----:B------:R-:W-:Y:S01]  /*41c0*/  HMMA.16816.F32 R48, R12, R50, R88 ;  /* 0x000000320c30723c */ /* 0x000fe20000001858 */
[----:B------:R-:W-:-:S02]  /*41d0*/  IMAD.MOV.U32 R91, RZ, RZ, R80 ;  /* 0x000000ffff5b7224 */ /* 0x000fc400078e0050 */
[----:B-1----:R-:W-:-:S05]  /*41e0*/  FMUL.FTZ R0, R129, UR6 ;  /* 0x0000000681007c20 */ /* 0x002fca0008410000 */
[----:B------:R-:W-:Y:S01]  /*41f0*/  HMMA.16816.F32 R76, R16, R20, R168 ;  /* 0x00000014104c723c */ /* 0x000fe200000018a8 */
[----:B------:R1:W-:Y:S07]  /*4200*/  MUFU.TANH R242, R0 ;  /* 0x0000000000f27308 */ /* 0x0003ee0000002400 */
[----:B------:R-:W-:Y:S08]  /*4210*/  HMMA.16816.F32 R96, R4, R22, R96 ;  /* 0x000000160460723c */ /* 0x000ff00000001860 */
[----:B------:R-:W-:Y:S01]  /*4220*/  HMMA.16816.F32 R52, R12, R40, R152 ;  /* 0x000000280c34723c */ /* 0x000fe20000001898 */
[----:B------:R-:W-:Y:S01]  /*4230*/  LDSM.16.M88.4 R40, [R2+0x7800] ;  /* 0x007800000228783b */ /* 0x000fe20000000200 */
[----:B-1----:R-:W-:-:S06]  /*4240*/  FMUL.FTZ R0, R122, UR6 ;  /* 0x000000067a007c20 */ /* 0x002fcc0008410000 */
[C---:B------:R-:W-:Y:S01]  /*4250*/  HMMA.16816.F32 R32, R12.reuse, R104, R172 ;  /* 0x000000680c20723c */ /* 0x040fe200000018ac */
[----:B------:R1:W-:Y:S07]  /*4260*/  MUFU.TANH R61, R0 ;  /* 0x00000000003d7308 */ /* 0x0003ee0000002400 */
[----:B------:R-:W-:Y:S01]  /*4270*/  HMMA.16816.F32 R28, R12, R106, R208 ;  /* 0x0000006a0c1c723c */ /* 0x000fe200000018d0 */
[----:B------:R-:W2:Y:S01]  /*4280*/  LDSM.16.M88.4 R12, [R2+0x6000] ;  /* 0x00600000020c783b */ /* 0x000ea20000000200 */
[----:B------:R-:W-:-:S06]  /*4290*/  IMAD.MOV.U32 R210, RZ, RZ, R91 ;  /* 0x000000ffffd27224 */ /* 0x000fcc00078e005b */
[----:B------:R-:W-:Y:S01]  /*42a0*/  HMMA.16816.F32 R148, R16, R22, R100 ;  /* 0x000000161094723c */ /* 0x000fe20000001864 */
[----:B------:R-:W4:Y:S01]  /*42b0*/  LDSM.16.M88.4 R20, [R2+0x7000] ;  /* 0x007000000214783b */ /* 0x000f220000000200 */
[----:B------:R-:W-:-:S04]  /*42c0*/  DEPBAR.LE SB0, 0x0 ;  /* 0x000080000000791a */ /* 0x000fc80000000000 */
[----:B-1----:R-:W-:Y:S02]  /*42d0*/  FMUL.FTZ R0, R123, UR6 ;  /* 0x000000067b007c20 */ /* 0x002fe40008410000 */
[-C--:B---3--:R-:W-:Y:S02]  /*42e0*/  HMMA.16816.F32 R124, R4, R24.reuse, R124 ;  /* 0x00000018047c723c */ /* 0x088fe4000000187c */
[----:B------:R1:W3:Y:S06]  /*42f0*/  MUFU.TANH R122, R0 ;  /* 0x00000000007a7308 */ /* 0x0002ec0000002400 */
[----:B------:R-:W-:Y:S01]  /*4300*/  HMMA.16816.F32 R104, R16, R24, R244 ;  /* 0x000000181068723c */ /* 0x000fe200000018f4 */
[----:B------:R-:W-:-:S07]  /*4310*/  IMAD.MOV.U32 R245, RZ, RZ, 0x40 ;  /* 0x00000040fff57424 */ /* 0x000fce00078e00ff */
[C---:B------:R-:W-:Y:S01]  /*4320*/  HMMA.16816.F32 R108, R4.reuse, R26, R108 ;  /* 0x0000001a046c723c */ /* 0x040fe2000000186c */
[----:B-1----:R-:W-:Y:S01]  /*4330*/  FMUL.FTZ R0, R84, UR6 ;  /* 0x0000000654007c20 */ /* 0x002fe20008410000 */
[----:B------:R-:W-:Y:S01]  /*4340*/  IMAD.MOV.U32 R84, RZ, RZ, R3 ;  /* 0x000000ffff547224 */ /* 0x000fe200078e0003 */
[----:B------:R-:W-:Y:S02]  /*4350*/  SHF.R.U32.HI R3, RZ, 0x2, R239 ;  /* 0x00000002ff037819 */ /* 0x000fe400000116ef */
[----:B------:R1:W-:Y:S03]  /*4360*/  MUFU.TANH R238, R0 ;  /* 0x0000000000ee7308 */ /* 0x0003e60000002400 */
[----:B--2---:R-:W-:Y:S01]  /*4370*/  HMMA.16816.F32 R100, R4, R12, R72 ;  /* 0x0000000c0464723c */ /* 0x004fe20000001848 */
[----:B------:R-:W-:Y:S01]  /*4380*/  LOP3.LUT R3, R3, 0x7, RZ, 0xc0, !PT ;  /* 0x0000000703037812 */ /* 0x000fe200078ec0ff */
[----:B------:R-:W-:-:S06]  /*4390*/  IMAD.MOV.U32 R211, RZ, RZ, R84 ;  /* 0x000000ffffd37224 */ /* 0x000fcc00078e0054 */
[----:B------:R-:W-:Y:S08]  /*43a0*/  HMMA.16816.F32 R144, R16, R26, R164 ;  /* 0x0000001a1090723c */ /* 0x000ff000000018a4 */
[----:B------:R-:W-:Y:S01]  /*43b0*/  HMMA.16816.F32 R176, R4, R10, R44 ;  /* 0x0000000a04b0723c */ /* 0x000fe2000000182c */
[----:B-1----:R-:W-:-:S04]  /*43c0*/  FMUL.FTZ R0, R85, UR6 ;  /* 0x0000000655007c20 */ /* 0x002fc80008410000 */
[----:B------:R1:W-:Y:S03]  /*43d0*/  MUFU.TANH R159, R0 ;  /* 0x00000000009f7308 */ /* 0x0003e60000002400 */
[----:B------:R-:W-:Y:S08]  /*43e0*/  HMMA.16816.F32 R140, R4, R14, R56 ;  /* 0x0000000e048c723c */ /* 0x000ff00000001838 */
[----:B------:R-:W-:Y:S01]  /*43f0*/  HMMA.16816.F32 R56, R16, R12, R212 ;  /* 0x0000000c1038723c */ /* 0x000fe200000018d4 */
[----:B-1----:R-:W-:-:S07]  /*4400*/  FMUL.FTZ R0, R114, UR6 ;  /* 0x0000000672007c20 */ /* 0x002fce0008410000 */
[----:B----4-:R-:W-:Y:S01]  /*4410*/  HMMA.16816.F32 R180, R4, R20, R36 ;  /* 0x0000001404b4723c */ /* 0x010fe20000001824 */
[----:B------:R-:W-:Y:S01]  /*4420*/  FMUL.FTZ R39, R178, UR6 ;  /* 0x00000006b2277c20 */ /* 0x000fe20008410000 */
[----:B------:R1:W2:Y:S06]  /*4430*/  MUFU.TANH R90, R0 ;  /* 0x00000000005a7308 */ /* 0x0002ac0000002400 */
[----:B------:R-:W-:Y:S03]  /*4440*/  HMMA.16816.F32 R64, R16, R14, R188 ;  /* 0x0000000e1040723c */ /* 0x000fe600000018bc */
[----:B------:R-:W-:-:S05]  /*4450*/  FMUL.FTZ R2, R56, UR6 ;  /* 0x0000000638027c20 */ /* 0x000fca0008410000 */
[----:B------:R-:W-:Y:S01]  /*4460*/  HMMA.16816.F32 R184, R4, R22, R48 ;  /* 0x0000001604b8723c */ /* 0x000fe20000001830 */
[----:B------:R4:W-:Y:S01]  /*4470*/  MUFU.TANH R50, R39 ;  /* 0x0000002700327308 */ /* 0x0009e20000002400 */
[----:B-1----:R-:W-:-:S06]  /*4480*/  FMUL.FTZ R0, R115, UR6 ;  /* 0x0000000673007c20 */ /* 0x002fcc0008410000 */
[C---:B------:R-:W-:Y:S01]  /*4490*/  HMMA.16816.F32 R172, R4.reuse, R8, R52 ;  /* 0x0000000804ac723c */ /* 0x040fe20000001834 */
[----:B------:R1:W-:Y:S07]  /*44a0*/  MUFU.TANH R70, R0 ;  /* 0x0000000000467308 */ /* 0x0003ee0000002400 */
[----:B------:R-:W-:Y:S01]  /*44b0*/  HMMA.16816.F32 R196, R4, R40, R32 ;  /* 0x0000002804c4723c */ /* 0x000fe20000001820 */
[----:B----4-:R-:W-:-:S04]  /*44c0*/  FMUL.FTZ R39, R179, UR6 ;  /* 0x00000006b3277c20 */ /* 0x010fc80008410000 */
[----:B------:R4:W-:Y:S03]  /*44d0*/  MUFU.TANH R49, R39 ;  /* 0x0000002700317308 */ /* 0x0009e60000002400 */
[----:B------:R-:W-:Y:S01]  /*44e0*/  HMMA.16816.F32 R200, R4, R42, R28 ;  /* 0x0000002a04c8723c */ /* 0x000fe2000000181c */
[----:B------:R-:W-:Y:S01]  /*44f0*/  IMAD.U32 R5, RZ, RZ, UR19 ;  /* 0x00000013ff057e24 */ /* 0x000fe2000f8e00ff */
[----:B------:R-:W-:Y:S01]  /*4500*/  LOP3.LUT R6, R243, 0x6, RZ, 0xc0, !PT ;  /* 0x00000006f3067812 */ /* 0x000fe200078ec0ff */
[----:B-1----:R-:W-:Y:S01]  /*4510*/  FMUL.FTZ R0, R116, UR6 ;  /* 0x0000000674007c20 */ /* 0x002fe20008410000 */
[----:B------:R-:W-:Y:S01]  /*4520*/  FMUL.FTZ R34, R175, UR6 ;  /* 0x00000006af227c20 */ /* 0x000fe20008410000 */
[----:B------:R-:W-:Y:S02]  /*4530*/  FMUL.FTZ R4, R142, UR6 ;  /* 0x000000068e047c20 */ /* 0x000fe40008410000 */
[----:B------:R1:W-:Y:S01]  /*4540*/  MUFU.TANH R158, R0 ;  /* 0x00000000009e7308 */ /* 0x0003e20000002400 */
[C---:B------:R-:W-:Y:S01]  /*4550*/  HMMA.16816.F32 R160, R16.reuse, R20, R220 ;  /* 0x0000001410a0723c */ /* 0x040fe200000018dc */
[----:B------:R2:W-:Y:S06]  /*4560*/  STL [R1+0x9c], R6 ;  /* 0x00009c0601007387 */ /* 0x0005ec0000100800 */
[----:B------:R-:W-:Y:S01]  /*4570*/  MUFU.TANH R55, R4 ;  /* 0x0000000400377308 */ /* 0x000fe20000002400 */
[----:B------:R-:W-:Y:S01]  /*4580*/  HMMA.16816.F32 R168, R16, R22, R204 ;  /* 0x0000001610a8723c */ /* 0x000fe200000018cc */
[----:B----4-:R-:W-:-:S06]  /*4590*/  FMUL.FTZ R39, R182, UR6 ;  /* 0x00000006b6277c20 */ /* 0x010fcc0008410000 */
[----:B------:R4:W-:Y:S01]  /*45a0*/  MUFU.TANH R48, R39 ;  /* 0x0000002700307308 */ /* 0x0009e20000002400 */
[----:B------:R-:W-:Y:S01]  /*45b0*/  HMMA.16816.F32 R152, R16, R10, R192 ;  /* 0x0000000a1098723c */ /* 0x000fe200000018c0 */
[----:B-1----:R-:W-:-:S06]  /*45c0*/  FMUL.FTZ R0, R117, UR6 ;  /* 0x0000000675007c20 */ /* 0x002fcc0008410000 */
[----:B------:R1:W-:Y:S01]  /*45d0*/  MUFU.TANH R135, R0 ;  /* 0x0000000000877308 */ /* 0x0003e20000002400 */
[C---:B------:R-:W-:Y:S07]  /*45e0*/  HMMA.16816.F32 R164, R16.reuse, R40, R224 ;  /* 0x0000002810a4723c */ /* 0x040fee00000018e0 */
[----:B------:R-:W-:Y:S01]  /*45f0*/  MUFU.TANH R40, R34 ;  /* 0x0000002200287308 */ /* 0x000fe20000002400 */
[----:B------:R-:W-:Y:S01]  /*4600*/  HMMA.16816.F32 R136, R16, R8, R216 ;  /* 0x000000081088723c */ /* 0x000fe200000018d8 */
[----:B----4-:R-:W-:-:S06]  /*4610*/  FMUL.FTZ R39, R183, UR6 ;  /* 0x00000006b7277c20 */ /* 0x010fcc0008410000 */
[----:B------:R4:W-:Y:S01]  /*4620*/  MUFU.TANH R44, R39 ;  /* 0x00000027002c7308 */ /* 0x0009e20000002400 */
[----:B-1----:R-:W-:-:S07]  /*4630*/  FMUL.FTZ R0, R94, UR6 ;  /* 0x000000065e007c20 */ /* 0x002fce0008410000 */
[----:B------:R1:W-:Y:S01]  /*4640*/  MUFU.TANH R89, R0 ;  /* 0x0000000000597308 */ /* 0x0003e20000002400 */
[----:B----4-:R-:W-:-:S07]  /*4650*/  FMUL.FTZ R39, R186, UR6 ;  /* 0x00000006ba277c20 */ /* 0x010fce0008410000 */
[----:B------:R4:W-:Y:S01]  /*4660*/  MUFU.TANH R47, R39 ;  /* 0x00000027002f7308 */ /* 0x0009e20000002400 */
[----:B-1----:R-:W-:-:S07]  /*4670*/  FMUL.FTZ R0, R95, UR6 ;  /* 0x000000065f007c20 */ /* 0x002fce0008410000 */
[----:B------:R1:W-:Y:S01]  /*4680*/  MUFU.TANH R88, R0 ;  /* 0x0000000000587308 */ /* 0x0003e20000002400 */
[----:B----4-:R-:W-:-:S07]  /*4690*/  FMUL.FTZ R39, R187, UR6 ;  /* 0x00000006bb277c20 */ /* 0x010fce0008410000 */
[----:B------:R4:W-:Y:S01]  /*46a0*/  MUFU.TANH R46, R39 ;  /* 0x00000027002e7308 */ /* 0x0009e20000002400 */
[----:B-1----:R-:W-:-:S07]  /*46b0*/  FMUL.FTZ R0, R76, UR6 ;  /* 0x000000064c007c20 */ /* 0x002fce0008410000 */
[----:B------:R1:W-:Y:S08]  /*46c0*/  MUFU.TANH R134, R0 ;  /* 0x0000000000867308 */ /* 0x0003f00000002400 */
[----:B------:R5:W-:Y:S01]  /*46d0*/  MUFU.TANH R76, R2 ;  /* 0x00000002004c7308 */ /* 0x000be20000002400 */
[----:B----4-:R-:W-:Y:S01]  /*46e0*/  FMUL.FTZ R39, R198, UR6 ;  /* 0x00000006c6277c20 */ /* 0x010fe20008410000 */
[----:B-1----:R-:W-:-:S06]  /*46f0*/  FMUL.FTZ R0, R77, UR6 ;  /* 0x000000064d007c20 */ /* 0x002fcc0008410000 */
[----:B------:R1:W-:Y:S01]  /*4700*/  MUFU.TANH R129, R0 ;  /* 0x0000000000817308 */ /* 0x0003e20000002400 */
[----:B-----5:R-:W-:Y:S02]  /*4710*/  IMAD.U32 R2, RZ, RZ, UR18 ;  /* 0x00000012ff027e24 */ /* 0x020fe4000f8e00ff */
[----:B-1----:R-:W-:-:S05]  /*4720*/  FMUL.FTZ R0, R98, UR6 ;  /* 0x0000000662007c20 */ /* 0x002fca0008410000 */
[----:B------:R1:W4:Y:S02]  /*4730*/  MUFU.TANH R77, R0 ;  /* 0x00000000004d7308 */ /* 0x0003240000002400 */
[----:B-1----:R-:W-:-:S06]  /*4740*/  FMUL.FTZ R0, R99, UR6 ;  /* 0x0000000663007c20 */ /* 0x002fcc0008410000 */
[----:B------:R1:W5:Y:S02]  /*4750*/  MUFU.TANH R83, R0 ;  /* 0x0000000000537308 */ /* 0x0003640000002400 */
[----:B-1----:R-:W-:-:S06]  /*4760*/  FMUL.FTZ R0, R148, UR6 ;  /* 0x0000000694007c20 */ /* 0x002fcc0008410000 */
[----:B------:R1:W-:Y:S02]  /*4770*/  MUFU.TANH R128, R0 ;  /* 0x0000000000807308 */ /* 0x0003e40000002400 */
        /* <DEDUP_REMOVED lines=13> */
[----:B------:R1:W5:Y:S02]  /*4850*/  MUFU.TANH R45, R0 ;  /* 0x00000000002d7308 */ /* 0x0003640000002400 */
[----:B-1----:R-:W-:-:S06]  /*4860*/  FMUL.FTZ R0, R144, UR6 ;  /* 0x0000000690007c20 */ /* 0x002fcc0008410000 */
[----:B------:R1:W-:Y:S02]  /*4870*/  MUFU.TANH R95, R0 ;  /* 0x00000000005f7308 */ /* 0x0003e40000002400 */
[----:B-1----:R-:W-:-:S06]  /*4880*/  FMUL.FTZ R0, R145, UR6 ;  /* 0x0000000691007c20 */ /* 0x002fcc0008410000 */
[----:B------:R1:W-:Y:S02]  /*4890*/  MUFU.TANH R75, R0 ;  /* 0x00000000004b7308 */ /* 0x0003e40000002400 */
[----:B-1----:R-:W-:-:S06]  /*48a0*/  FMUL.FTZ R0, R102, UR6 ;  /* 0x0000000666007c20 */ /* 0x002fcc0008410000 */
[----:B------:R1:W5:Y:S02]  /*48b0*/  MUFU.TANH R62, R0 ;  /* 0x00000000003e7308 */ /* 0x0003640000002400 */
[----:B-1----:R-:W-:-:S06]  /*48c0*/  FMUL.FTZ R0, R103, UR6 ;  /* 0x0000000667007c20 */ /* 0x002fcc0008410000 */
[----:B------:R1:W5:Y:S02]  /*48d0*/  MUFU.TANH R60, R0 ;  /* 0x00000000003c7308 */ /* 0x0003640000002400 */
[----:B-1----:R-:W-:-:S04]  /*48e0*/  LOP3.LUT R0, R82, 0x1f0, RZ, 0xc0, !PT ;  /* 0x000001f052007812 */ /* 0x002fc800078ec0ff */
[----:B------:R-:W-:Y:S01]  /*48f0*/  IADD3 R0, PT, PT, R3, UR22, R0 ;  /* 0x0000001603007c10 */ /* 0x000fe2000fffe000 */
[----:B------:R-:W-:-:S03]  /*4900*/  FMUL.FTZ R3, R57, UR6 ;  /* 0x0000000639037c20 */ /* 0x000fc60008410000 */
[C---:B------:R-:W-:Y:S01]  /*4910*/  IADD3 R243, PT, PT, R0.reuse, UR23, -R2 ;  /* 0x0000001700f37c10 */ /* 0x040fe2000fffe802 */
[----:B------:R1:W-:Y:S01]  /*4920*/  MUFU.TANH R80, R3 ;  /* 0x0000000300507308 */ /* 0x0003e20000002400 */
[----:B------:R-:W-:Y:S01]  /*4930*/  IADD3 R31, PT, PT, R0, 0x1, R5 ;  /* 0x00000001001f7810 */ /* 0x000fe20007ffe005 */
[----:B------:R-:W-:Y:S02]  /*4940*/  FMUL.FTZ R2, R143, UR6 ;  /* 0x000000068f027c20 */ /* 0x000fe40008410000 */
[----:B------:R-:W-:Y:S01]  /*4950*/  VIADD R30, R243, 0x8 ;  /* 0x00000008f31e7836 */ /* 0x000fe20000000000 */
[C---:B------:R-:W-:Y:S02]  /*4960*/  VIMNMX R244, PT, PT, R31.reuse, UR23, PT ;  /* 0x000000171ff47c48 */ /* 0x040fe4000bfe0100 */
[----:B------:R-:W-:Y:S01]  /*4970*/  VIADDMNMX R245, R31, R245, UR23, PT ;  /* 0x000000171ff57e46 */ /* 0x000fe2000b8001f5 */
[----:B------:R3:W-:Y:S01]  /*4980*/  MUFU.TANH R53, R2 ;  /* 0x0000000200357308 */ /* 0x0007e20000002400 */
[----:B-1----:R-:W-:-:S04]  /*4990*/  IMAD.U32 R3, RZ, RZ, UR9 ;  /* 0x00000009ff037e24 */ /* 0x002fc8000f8e00ff */
[----:B------:R-:W-:-:S04]  /*49a0*/  IMAD R0, R3, 0x80, R6 ;  /* 0x0000008003007824 */ /* 0x000fc800078e0206 */
[----:B------:R-:W-:Y:S01]  /*49b0*/  VIADD R29, R0, 0x1 ;  /* 0x00000001001d7836 */ /* 0x000fe20000000000 */
[----:B------:R-:W-:Y:S01]  /*49c0*/  ISETP.GT.AND P2, PT, R30, R0, PT ;  /* 0x000000001e00720c */ /* 0x000fe20003f44270 */
[----:B------:R-:W-:Y:S02]  /*49d0*/  VIADD R25, R0, 0x11 ;  /* 0x0000001100197836 */ /* 0x000fe40000000000 */
[----:B---3--:R-:W-:Y:S01]  /*49e0*/  FMUL.FTZ R2, R64, UR6 ;  /* 0x0000000640027c20 */ /* 0x008fe20008410000 */
[C---:B------:R-:W-:Y:S01]  /*49f0*/  VIADD R28, R0.reuse, 0x8 ;  /* 0x00000008001c7836 */ /* 0x040fe20000000000 */
[----:B------:R-:W-:Y:S01]  /*4a00*/  FSEL R52, R241, -INF , !P2 ;  /* 0xff800000f1347808 */ /* 0x000fe20005000000 */
[----:B------:R-:W-:Y:S01]  /*4a10*/  VIADD R24, R0, 0x18 ;  /* 0x0000001800187836 */ /* 0x000fe20000000000 */
[----:B------:R-:W-:Y:S01]  /*4a20*/  ISETP.GT.AND P0, PT, R30, R29, PT ;  /* 0x0000001d1e00720c */ /* 0x000fe20003f04270 */
[----:B------:R-:W-:Y:S01]  /*4a30*/  VIADD R20, R0, 0x28 ;  /* 0x0000002800147836 */ /* 0x000fe20000000000 */
[----:B------:R-:W-:Y:S01]  /*4a40*/  ISETP.GT.AND P2, PT, R30, R25, PT ;  /* 0x000000191e00720c */ /* 0x000fe20003f44270 */
[C---:B------:R-:W-:Y:S01]  /*4a50*/  VIADD R27, R0.reuse, 0x9 ;  /* 0x00000009001b7836 */ /* 0x040fe20000000000 */
[----:B------:R1:W-:Y:S01]  /*4a60*/  MUFU.TANH R84, R2 ;  /* 0x0000000200547308 */ /* 0x0003e20000002400 */
[----:B------:R-:W-:Y:S01]  /*4a70*/  VIADD R23, R0, 0x19 ;  /* 0x0000001900177836 */ /* 0x000fe20000000000 */
[----:B------:R-:W-:Y:S01]  /*4a80*/  ISETP.GT.AND P6, PT, R30, R28, PT ;  /* 0x0000001c1e00720c */ /* 0x000fe20003fc4270 */
[----:B------:R-:W-:Y:S01]  /*4a90*/  VIADD R15, R0, 0x29 ;  /* 0x00000029000f7836 */ /* 0x000fe20000000000 */
[----:B------:R-:W-:Y:S01]  /*4aa0*/  FSEL R54, R240, -INF , !P0 ;  /* 0xff800000f0367808 */ /* 0x000fe20004000000 */
[----:B------:R-:W-:Y:S01]  /*4ab0*/  VIADD R11, R0, 0x39 ;  /* 0x00000039000b7836 */ /* 0x000fe20000000000 */
[----:B------:R-:W-:Y:S01]  /*4ac0*/  FSEL R64, R122, -INF , !P2 ;  /* 0xff8000007a407808 */ /* 0x000fe20005000000 */
[----:B------:R-:W-:Y:S01]  /*4ad0*/  VIADD R22, R0, 0x20 ;  /* 0x0000002000167836 */ /* 0x000fe20000000000 */
[----:B------:R-:W-:Y:S01]  /*4ae0*/  ISETP.GT.AND P0, PT, R30, R24, PT ;  /* 0x000000181e00720c */ /* 0x000fe20003f04270 */
        /* <DEDUP_REMOVED lines=8> */
[----:B------:R-:W-:-:S02]  /*4b70*/  VIADD R9, R0, 0x41 ;  /* 0x0000004100097836 */ /* 0x000fc40000000000 */
[----:B-1----:R-:W-:Y:S01]  /*4b80*/  FMUL.FTZ R2, R65, UR6 ;  /* 0x0000000641027c20 */ /* 0x002fe20008410000 */
[----:B--2---:R-:W-:Y:S01]  /*4b90*/  FSEL R68, R90, -INF , !P0 ;  /* 0xff8000005a447808 */ /* 0x004fe20004000000 */
[C---:B------:R-:W-:Y:S01]  /*4ba0*/  VIADD R21, R0.reuse, 0x21 ;  /* 0x0000002100157836 */ /* 0x040fe20000000000 */
[----:B----4-:R-:W-:Y:S01]  /*4bb0*/  FSEL R77, R77, -INF , !P2 ;  /* 0xff8000004d4d7808 */ /* 0x010fe20005000000 */
[----:B------:R1:W-:Y:S01]  /*4bc0*/  MUFU.TANH R85, R2 ;  /* 0x0000000200557308 */ /* 0x0003e20000002400 */
        /* <DEDUP_REMOVED lines=11> */
[C---:B------:R-:W-:Y:S01]  /*4c80*/  VIADD R3, R0.reuse, 0x59 ;  /* 0x0000005900037836 */ /* 0x040fe20000000000 */
[----:B-----5:R-:W-:Y:S01]  /*4c90*/  FSEL R83, R83, -INF , !P0 ;  /* 0xff80000053537808 */ /* 0x020fe20004000000 */
[C---:B------:R-:W-:Y:S01]  /*4ca0*/  VIADD R35, R0.reuse, 0x69 ;  /* 0x0000006900237836 */ /* 0x040fe20000000000 */
[----:B------:R-:W-:Y:S01]  /*4cb0*/  FSEL R111, R45, -INF , !P2 ;  /* 0xff8000002d6f7808 */ /* 0x000fe20005000000 */
[----:B------:R-:W-:Y:S01]  /*4cc0*/  VIADD R7, R0, 0x49 ;  /* 0x0000004900077836 */ /* 0x000fe20000000000 */
[----:B------:R-:W-:Y:S01]  /*4cd0*/  ISETP.GT.AND P4, PT, R30, R26, PT ;  /* 0x0000001a1e00720c */ /* 0x000fe20003f84270 */
[----:B-1----:R-:W-:Y:S01]  /*4ce0*/  FMUL.FTZ R2, R174, UR6 ;  /* 0x00000006ae027c20 */ /* 0x002fe20008410000 */
[----:B------:R-:W-:Y:S01]  /*4cf0*/  FSEL R72, R89, -INF , !P5 ;  /* 0xff80000059487808 */ /* 0x000fe20006800000 */
[----:B------:R1:W-:Y:S01]  /*4d00*/  MUFU.TANH R45, R39 ;  /* 0x00000027002d7308 */ /* 0x0003e20000002400 */
[----:B------:R-:W-:Y:S01]  /*4d10*/  ISETP.GT.AND P0, PT, R30, R10, PT ;  /* 0x0000000a1e00720c */ /* 0x000fe20003f04270 */
[C---:B------:R-:W-:Y:S01]  /*4d20*/  VIADD R32, R0.reuse, 0x61 ;  /* 0x0000006100207836 */ /* 0x040fe20000000000 */
[----:B------:R-:W-:Y:S01]  /*4d30*/  FSEL R94, R73, -INF , !P6 ;  /* 0xff800000495e7808 */ /* 0x000fe20007000000 */
[----:B------:R-:W-:Y:S01]  /*4d40*/  VIADD R34, R0, 0x70 ;  /* 0x0000007000227836 */ /* 0x000fe20000000000 */
[----:B------:R-:W-:Y:S01]  /*4d50*/  ISETP.GT.AND P5, PT, R30, R13, PT ;  /* 0x0000000d1e00720c */ /* 0x000fe20003fa4270 */
[----:B------:R-:W-:Y:S01]  /*4d60*/  VIADD R33, R0, 0x68 ;  /* 0x0000006800217836 */ /* 0x000fe20000000000 */
[----:B------:R-:W-:Y:S01]  /*4d70*/  ISETP.GT.AND P6, PT, R30, R9, PT ;  /* 0x000000091e00720c */ /* 0x000fe20003fc4270 */
[----:B------:R2:W3:Y:S01]  /*4d80*/  MUFU.TANH R51, R2 ;  /* 0x0000000200337308 */ /* 0x0004e20000002400 */
[----:B------:R-:W-:Y:S01]  /*4d90*/  FSEL R61, R61, -INF , !P4 ;  /* 0xff8000003d3d7808 */ /* 0x000fe20006000000 */
[----:B------:R-:W-:Y:S01]  /*4da0*/  VIADD R36, R0, 0x71 ;  /* 0x0000007100247836 */ /* 0x000fe20000000000 */
[----:B------:R-:W-:Y:S01]  /*4db0*/  FSEL R114, R62, -INF , !P0 ;  /* 0xff8000003e727808 */ /* 0x000fe20004000000 */
[----:B------:R-:W-:Y:S01]  /*4dc0*/  VIADD R37, R0, 0x78 ;  /* 0x0000007800257836 */ /* 0x000fe20000000000 */
[----:B------:R-:W-:Y:S01]  /*4dd0*/  ISETP.GT.AND P4, PT, R30, R21, PT ;  /* 0x000000151e00720c */ /* 0x000fe20003f84270 */
[----:B------:R-:W-:Y:S01]  /*4de0*/  VIADD R38, R0, 0x79 ;  /* 0x0000007900267836 */ /* 0x000fe20000000000 */
[----:B------:R-:W-:Y:S01]  /*4df0*/  FSEL R98, R71, -INF , !P5 ;  /* 0xff80000047627808 */ /* 0x000fe20006800000 */
[----:B------:R-:W-:Y:S01]  /*4e00*/  BAR.SYNC.DEFER_BLOCKING 0x0 ;  /* 0x0000000000007b1d */ /* 0x000fe20000010000 */
[----:B------:R-:W-:Y:S01]  /*4e10*/  ISETP.GT.AND P0, PT, R30, R5, PT ;  /* 0x000000051e00720c */ /* 0x000fe20003f04270 */
[----:B-1----:R-:W-:Y:S01]  /*4e20*/  FMUL.FTZ R39, R199, UR6 ;  /* 0x00000006c7277c20 */ /* 0x002fe20008410000 */
[----:B------:R-:W-:-:S02]  /*4e30*/  FSEL R115, R60, -INF , !P6 ;  /* 0xff8000003c737808 */ /* 0x000fc40007000000 */
[C---:B------:R-:W-:Y:S01]  /*4e40*/  ISETP.GT.AND P5, PT, R30.reuse, R8, PT ;  /* 0x000000081e00720c */ /* 0x040fe20003fa4270 */
[----:B------:R1:W4:Y:S01]  /*4e50*/  MUFU.TANH R41, R39 ;  /* 0x0000002700297308 */ /* 0x0003220000002400 */
[----:B------:R-:W-:Y:S02]  /*4e60*/  ISETP.GT.AND P6, PT, R30, R4, PT ;  /* 0x000000041e00720c */ /* 0x000fe40003fc4270 */
[----:B------:R-:W-:Y:S01]  /*4e70*/  FSEL R74, R88, -INF , !P4 ;  /* 0xff800000584a7808 */ /* 0x000fe20006000000 */
[----:B--2---:R-:W-:Y:S01]  /*4e80*/  VIADD R2, R0, 0x60 ;  /* 0x0000006000027836 */ /* 0x004fe20000000000 */
[----:B------:R-:W-:Y:S01]  /*4e90*/  FSEL R133, R40, -INF , !P0 ;  /* 0xff80000028857808 */ /* 0x000fe20004000000 */
[----:B------:R-:W-:Y:S01]  /*4ea0*/  HMMA.16816.F32 R88, R16, R42, R228 ;  /* 0x0000002a1058723c */ /* 0x000fe200000018e4 */
[C---:B------:R-:W-:Y:S01]  /*4eb0*/  ISETP.GT.AND P4, PT, R30.reuse, R12, PT ;  /* 0x0000000c1e00720c */ /* 0x040fe20003f84270 */
[----:B------:R-:W-:Y:S01]  /*4ec0*/  FMUL.FTZ R16, R137, UR6 ;  /* 0x0000000689107c20 */ /* 0x000fe20008410000 */
[----:B------:R-:W-:-:S02]  /*4ed0*/  ISETP.GT.AND P2, PT, R30, R6, PT ;  /* 0x000000061e00720c */ /* 0x000fc40003f44270 */
[----:B------:R-:W-:Y:S02]  /*4ee0*/  FSEL R116, R55, -INF , !P5 ;  /* 0xff80000037747808 */ /* 0x000fe40006800000 */
[----:B------:R-:W-:Y:S02]  /*4ef0*/  FSEL R142, R50, -INF , !P6 ;  /* 0xff800000328e7808 */ /* 0x000fe40007000000 */
[C---:B------:R-:W-:Y:S02]  /*4f00*/  ISETP.GT.AND P5, PT, R30.reuse, R3, PT ;  /* 0x000000031e00720c */ /* 0x040fe40003fa4270 */
[----:B------:R-:W-:Y:S01]  /*4f10*/  ISETP.GT.AND P6, PT, R30, R35, PT ;  /* 0x000000231e00720c */ /* 0x000fe20003fc4270 */
[----:B-1----:R-:W-:Y:S01]  /*4f20*/  FMUL.FTZ R39, R202, UR6 ;  /* 0x00000006ca277c20 */ /* 0x002fe20008410000 */
[----:B------:R-:W-:Y:S02]  /*4f30*/  FSEL R102, R69, -INF , !P4 ;  /* 0xff80000045667808 */ /* 0x000fe40006000000 */
[----:B---3--:R-:W-:Y:S01]  /*4f40*/  FSEL R122, R51, -INF , !P2 ;  /* 0xff800000337a7808 */ /* 0x008fe20005000000 */
[----:B------:R1:W2:Y:S01]  /*4f50*/  MUFU.TANH R40, R39 ;  /* 0x0000002700287308 */ /* 0x0002a20000002400 */
[----:B------:R-:W-:-:S02]  /*4f60*/  ISETP.GT.AND P4, PT, R30, R7, PT ;  /* 0x000000071e00720c */ /* 0x000fc40003f84270 */
[----:B------:R-:W-:Y:S02]  /*4f70*/  ISETP.GT.AND P2, PT, R30, R32, PT ;  /* 0x000000201e00720c */ /* 0x000fe40003f44270 */
[----:B------:R-:W-:Y:S02]  /*4f80*/  FSEL R144, R49, -INF , !P5 ;  /* 0xff80000031907808 */ /* 0x000fe40006800000 */
[----:B------:R-:W-:Y:S02]  /*4f90*/  FSEL R198, R46, -INF , !P6 ;  /* 0xff8000002ec67808 */ /* 0x000fe40007000000 */
[----:B------:R-:W-:Y:S01]  /*4fa0*/  ISETP.GT.AND P5, PT, R30, R34, PT ;  /* 0x000000221e00720c */ /* 0x000fe20003fa4270 */
[----:B------:R3:W-:Y:S01]  /*4fb0*/  MUFU.TANH R46, R16 ;  /* 0x00000010002e7308 */ /* 0x0007e20000002400 */
[----:B------:R-:W-:Y:S02]  /*4fc0*/  FSEL R117, R53, -INF , !P4 ;  /* 0xff80000035757808 */ /* 0x000fe40006000000 */
[----:B------:R-:W-:Y:S01]  /*4fd0*/  FSEL R208, R44, -INF , !P2 ;  /* 0xff8000002cd07808 */ /* 0x000fe20005000000 */
[----:B------:R-:W-:Y:S01]  /*4fe0*/  FMUL.FTZ R44, R136, UR6 ;  /* 0x00000006882c7c20 */ /* 0x000fe20008410000 */
[----:B------:R-:W-:-:S02]  /*4ff0*/  ISETP.GT.AND P4, PT, R30, R2, PT ;  /* 0x000000021e00720c */ /* 0x000fc40003f84270 */
[----:B------:R-:W-:Y:S01]  /*5000*/  ISETP.GT.AND P0, PT, R30, R33, PT ;  /* 0x000000211e00720c */ /* 0x000fe20003f04270 */
[----:B-1----:R-:W-:Y:S01]  /*5010*/  FMUL.FTZ R39, R203, UR6 ;  /* 0x00000006cb277c20 */ /* 0x002fe20008410000 */
[----:B------:R-:W-:Y:S02]  /*5020*/  FSEL R202, R45, -INF , !P5 ;  /* 0xff8000002dca7808 */ /* 0x000fe40006800000 */
[----:B------:R-:W-:Y:S02]  /*5030*/  FSEL R193, R48, -INF , !P4 ;  /* 0xff80000030c17808 */ /* 0x000fe40006000000 */
[----:B------:R-:W-:Y:S01]  /*5040*/  FSEL R207, R47, -INF , !P0 ;  /* 0xff8000002fcf7808 */ /* 0x000fe20004000000 */
[----:B------:R-:W1:Y:S01]  /*5050*/  MUFU.TANH R39, R39 ;  /* 0x0000002700277308 */ /* 0x000e620000002400 */
[C---:B------:R-:W-:Y:S02]  /*5060*/  ISETP.GT.AND P4, PT, R30.reuse, R36, PT ;  /* 0x000000241e00720c */ /* 0x040fe40003f84270 */
[----:B------:R-:W-:Y:S01]  /*5070*/  ISETP.GT.AND P2, PT, R30, R37, PT ;  /* 0x000000251e00720c */ /* 0x000fe20003f44270 */
[----:B---3--:R-:W-:Y:S01]  /*5080*/  FMUL.FTZ R16, R152, UR6 ;  /* 0x0000000698107c20 */ /* 0x008fe20008410000 */
[----:B------:R-:W-:Y:S01]  /*5090*/  ISETP.GT.AND P0, PT, R30, R38, PT ;  /* 0x000000261e00720c */ /* 0x000fe20003f04270 */
[----:B------:R-:W-:Y:S01]  /*50a0*/  VIADD R30, R243, 0x40 ;  /* 0x00000040f31e7836 */ /* 0x000fe20000000000 */
[----:B----4-:R-:W-:Y:S01]  /*50b0*/  FSEL R204, R41, -INF , !P4 ;  /* 0xff80000029cc7808 */ /* 0x010fe20006000000 */
[----:B------:R3:W-:Y:S01]  /*50c0*/  MUFU.TANH R45, R16 ;  /* 0x00000010002d7308 */ /* 0x0007e20000002400 */
[----:B--2---:R-:W-:-:S02]  /*50d0*/  FSEL R241, R40, -INF , !P2 ;  /* 0xff80000028f17808 */ /* 0x004fc40005000000 */
[C---:B------:R-:W-:Y:S02]  /*50e0*/  ISETP.GT.AND P5, PT, R30.reuse, R29, PT ;  /* 0x0000001d1e00720c */ /* 0x040fe40003fa4270 */
[C---:B------:R-:W-:Y:S02]  /*50f0*/  ISETP.GT.AND P6, PT, R30.reuse, R0, PT ;  /* 0x000000001e00720c */ /* 0x040fe40003fc4270 */
[----:B------:R-:W-:Y:S01]  /*5100*/  FSEL R19, R249, -INF , !P5 ;  /* 0xff800000f9137808 */ /* 0x000fe20006800000 */
[----:B------:R-:W-:Y:S01]  /*5110*/  MUFU.TANH R48, R44 ;  /* 0x0000002c00307308 */ /* 0x000fe20000002400 */
[C---:B------:R-:W-:Y:S01]  /*5120*/  ISETP.GT.AND P5, PT, R30.reuse, R24, PT ;  /* 0x000000181e00720c */ /* 0x040fe20003fa4270 */
[----:B------:R-:W-:Y:S01]  /*5130*/  IMAD.MOV.U32 R249, RZ, RZ, 0x8 ;  /* 0x00000008fff97424 */ /* 0x000fe200078e00ff */
[----:B-1----:R-:W-:Y:S02]  /*5140*/  FSEL R246, R39, -INF , !P0 ;  /* 0xff80000027f67808 */ /* 0x002fe40004000000 */
[----:B------:R-:W-:-:S02]  /*5150*/  ISETP.GT.AND P0, PT, R30, R26, PT ;  /* 0x0000001a1e00720c */ /* 0x000fc40003f04270 */
[----:B------:R-:W-:Y:S02]  /*5160*/  FSEL R51, R158, -INF , !P5 ;  /* 0xff8000009e337808 */ /* 0x000fe40006800000 */
[----:B------:R-:W-:Y:S01]  /*5170*/  FSEL R41, R238, -INF , !P0 ;  /* 0xff800000ee297808 */ /* 0x000fe20004000000 */
[----:B---3--:R-:W-:Y:S01]  /*5180*/  FMUL.FTZ R16, R153, UR6 ;  /* 0x0000000699107c20 */ /* 0x008fe20008410000 */
[C---:B------:R-:W-:Y:S02]  /*5190*/  ISETP.GT.AND P0, PT, R30.reuse, R21, PT ;  /* 0x000000151e00720c */ /* 0x040fe40003f04270 */
[----:B------:R-:W-:Y:S01]  /*51a0*/  ISETP.GT.AND P5, PT, R30, R15, PT ;  /* 0x0000000f1e00720c */ /* 0x000fe20003fa4270 */
[----:B------:R1:W-:Y:S01]  /*51b0*/  MUFU.TANH R44, R16 ;  /* 0x00000010002c7308 */ /* 0x0003e20000002400 */
[----:B------:R-:W-:Y:S02]  /*51c0*/  FSEL R60, R129, -INF , !P0 ;  /* 0xff800000813c7808 */ /* 0x000fe40004000000 */
[----:B------:R-:W-:-:S02]  /*51d0*/  FSEL R65, R123, -INF , !P5 ;  /* 0xff8000007b417808 */ /* 0x000fc40006800000 */
[C---:B------:R-:W-:Y:S02]  /*51e0*/  ISETP.GT.AND P0, PT, R30.reuse, R12, PT ;  /* 0x0000000c1e00720c */ /* 0x040fe40003f04270 */
[C---:B------:R-:W-:Y:S02]  /*51f0*/  ISETP.GT.AND P5, PT, R30.reuse, R10, PT ;  /* 0x0000000a1e00720c */ /* 0x040fe40003fa4270 */
[----:B------:R-:W-:Y:S02]  /*5200*/  ISETP.GT.AND P4, PT, R30, R28, PT ;  /* 0x0000001c1e00720c */ /* 0x000fe40003f84270 */
[----:B------:R-:W-:Y:S02]  /*5210*/  FSEL R73, R95, -INF , !P0 ;  /* 0xff8000005f497808 */ /* 0x000fe40004000000 */
[----:B------:R-:W-:Y:S02]  /*5220*/  FSEL R76, R76, -INF , !P5 ;  /* 0xff8000004c4c7808 */ /* 0x000fe40006800000 */
[----:B------:R-:W-:-:S02]  /*5230*/  FSEL R18, R250, -INF , !P6 ;  /* 0xff800000fa127808 */ /* 0x000fc40007000000 */
[----:B------:R-:W-:Y:S01]  /*5240*/  ISETP.GT.AND P0, PT, R30, R7, PT ;  /* 0x000000071e00720c */ /* 0x000fe20003f04270 */
[----:B-1----:R-:W-:Y:S01]  /*5250*/  FMUL.FTZ R16, R160, UR6 ;  /* 0x00000006a0107c20 */ /* 0x002fe20008410000 */
[C---:B------:R-:W-:Y:S02]  /*5260*/  ISETP.GT.AND P5, PT, R30.reuse, R5, PT ;  /* 0x000000051e00720c */ /* 0x040fe40003fa4270 */
[C---:B------:R-:W-:Y:S01]  /*5270*/  ISETP.GT.AND P6, PT, R30.reuse, R25, PT ;  /* 0x000000191e00720c */ /* 0x040fe20003fc4270 */
[----:B------:R1:W2:Y:S01]  /*5280*/  MUFU.TANH R43, R16 ;  /* 0x00000010002b7308 */ /* 0x0002a20000002400 */
[----:B------:R-:W-:Y:S02]  /*5290*/  ISETP.GT.AND P2, PT, R30, R27, PT ;  /* 0x0000001b1e00720c */ /* 0x000fe40003f44270 */
[----:B------:R-:W-:Y:S01]  /*52a0*/  FSEL R39, R248, -INF , !P4 ;  /* 0xff800000f8277808 */ /* 0x000fe20006000000 */
[----:B------:R-:W-:Y:S01]  /*52b0*/  IMAD.MOV.U32 R248, RZ, RZ, 0x48 ;  /* 0x00000048fff87424 */ /* 0x000fe200078e00ff */
[----:B------:R-:W-:-:S02]  /*52c0*/  ISETP.GT.AND P4, PT, R30, R23, PT ;  /* 0x000000171e00720c */ /* 0x000fc40003f84270 */
[----:B------:R-:W-:Y:S02]  /*52d0*/  FSEL R85, R85, -INF , !P0 ;  /* 0xff80000055557808 */ /* 0x000fe40004000000 */
[----:B------:R-:W-:Y:S02]  /*52e0*/  FSEL R95, R46, -INF , !P5 ;  /* 0xff8000002e5f7808 */ /* 0x000fe40006800000 */
[----:B------:R-:W-:Y:S02]  /*52f0*/  FSEL R47, R159, -INF , !P6 ;  /* 0xff8000009f2f7808 */ /* 0x000fe40007000000 */
[C---:B------:R-:W-:Y:S02]  /*5300*/  ISETP.GT.AND P0, PT, R30.reuse, R2, PT ;  /* 0x000000021e00720c */ /* 0x040fe40003f04270 */
[----:B------:R-:W-:Y:S02]  /*5310*/  ISETP.GT.AND P6, PT, R30, R20, PT ;  /* 0x000000141e00720c */ /* 0x000fe40003fc4270 */
[----:B------:R-:W-:Y:S01]  /*5320*/  FSEL R40, R242, -INF , !P2 ;  /* 0xff800000f2287808 */ /* 0x000fe20005000000 */
[----:B-1----:R-:W-:Y:S01]  /*5330*/  FMUL.FTZ R16, R161, UR6 ;  /* 0x00000006a1107c20 */ /* 0x002fe20008410000 */
[----:B------:R-:W-:-:S02]  /*5340*/  ISETP.GT.AND P2, PT, R30, R22, PT ;  /* 0x000000161e00720c */ /* 0x000fc40003f44270 */
[----:B------:R-:W-:Y:S01]  /*5350*/  FSEL R53, R135, -INF , !P4 ;  /* 0xff80000087357808 */ /* 0x000fe20006000000 */
[----:B------:R1:W-:Y:S01]  /*5360*/  MUFU.TANH R42, R16 ;  /* 0x00000010002a7308 */ /* 0x0003e20000002400 */
[----:B------:R-:W-:Y:S02]  /*5370*/  ISETP.GT.AND P4, PT, R30, R14, PT ;  /* 0x0000000e1e00720c */ /* 0x000fe40003f84270 */
[----:B--2---:R-:W-:Y:S02]  /*5380*/  FSEL R110, R43, -INF , !P0 ;  /* 0xff8000002b6e7808 */ /* 0x004fe40004000000 */
[----:B------:R-:W-:Y:S02]  /*5390*/  FSEL R62, R128, -INF , !P6 ;  /* 0xff800000803e7808 */ /* 0x000fe40007000000 */
[C---:B------:R-:W-:Y:S02]  /*53a0*/  ISETP.GT.AND P5, PT, R30.reuse, R33, PT ;  /* 0x000000211e00720c */ /* 0x040fe40003fa4270 */
[----:B------:R-:W-:-:S02]  /*53b0*/  ISETP.GT.AND P6, PT, R30, R11, PT ;  /* 0x0000000b1e00720c */ /* 0x000fc40003fc4270 */
[----:B------:R-:W-:Y:S02]  /*53c0*/  FSEL R55, R134, -INF , !P2 ;  /* 0xff80000086377808 */ /* 0x000fe40005000000 */
[----:B------:R-:W-:Y:S02]  /*53d0*/  ISETP.GT.AND P2, PT, R30, R13, PT ;  /* 0x0000000d1e00720c */ /* 0x000fe40003f44270 */
[----:B------:R-:W-:Y:S02]  /*53e0*/  FSEL R69, R104, -INF , !P4 ;  /* 0xff80000068457808 */ /* 0x000fe40006000000 */
[----:B------:R-:W-:Y:S01]  /*53f0*/  ISETP.GT.AND P4, PT, R30, R9, PT ;  /* 0x000000091e00720c */ /* 0x000fe20003f84270 */
[----:B-1----:R-:W-:Y:S01]  /*5400*/  FMUL.FTZ R16, R168, UR6 ;  /* 0x00000006a8107c20 */ /* 0x002fe20008410000 */
[----:B------:R-:W-:Y:S02]  /*5410*/  FSEL R75, R75, -INF , !P6 ;  /* 0xff8000004b4b7808 */ /* 0x000fe40007000000 */
[----:B------:R-:W-:Y:S01]  /*5420*/  ISETP.GT.AND P6, PT, R30, R6, PT ;  /* 0x000000061e00720c */ /* 0x000fe20003fc4270 */
[----:B------:R1:W2:Y:S01]  /*5430*/  MUFU.TANH R17, R16 ;  /* 0x0000001000117308 */ /* 0x0002a20000002400 */
[----:B------:R-:W-:-:S02]  /*5440*/  FSEL R71, R99, -INF , !P2 ;  /* 0xff80000063477808 */ /* 0x000fc40005000000 */
[----:B------:R-:W-:Y:S02]  /*5450*/  ISETP.GT.AND P2, PT, R30, R8, PT ;  /* 0x000000081e00720c */ /* 0x000fe40003f44270 */
[----:B------:R-:W-:Y:S02]  /*5460*/  FSEL R80, R80, -INF , !P4 ;  /* 0xff80000050507808 */ /* 0x000fe40006000000 */
[----:B------:R-:W-:Y:S02]  /*5470*/  ISETP.GT.AND P4, PT, R30, R4, PT ;  /* 0x000000041e00720c */ /* 0x000fe40003f84270 */
[----:B------:R-:W-:Y:S02]  /*5480*/  FSEL R48, R48, -INF , !P6 ;  /* 0xff80000030307808 */ /* 0x000fe40007000000 */
[----:B------:R-:W-:Y:S02]  /*5490*/  ISETP.GT.AND P6, PT, R30, R32, PT ;  /* 0x000000201e00720c */ /* 0x000fe40003fc4270 */
[----:B------:R-:W-:-:S02]  /*54a0*/  FSEL R84, R84, -INF , !P2 ;  /* 0xff80000054547808 */ /* 0x000fc40005000000 */
[C---:B------:R-:W-:Y:S02]  /*54b0*/  ISETP.GT.AND P2, PT, R30.reuse, R3, PT ;  /* 0x000000031e00720c */ /* 0x040fe40003f44270 */
[----:B------:R-:W-:Y:S01]  /*54c0*/  FSEL R99, R45, -INF , !P4 ;  /* 0xff8000002d637808 */ /* 0x000fe20006000000 */
[----:B-1----:R-:W-:Y:S01]  /*54d0*/  FMUL.FTZ R16, R169, UR6 ;  /* 0x00000006a9107c20 */ /* 0x002fe20008410000 */
[----:B--2---:R-:W-:Y:S02]  /*54e0*/  FSEL R104, R17, -INF , !P5 ;  /* 0xff80000011687808 */ /* 0x004fe40006800000 */
[----:B------:R-:W-:Y:S01]  /*54f0*/  ISETP.GT.AND P4, PT, R30, R35, PT ;  /* 0x000000231e00720c */ /* 0x000fe20003f84270 */
[----:B------:R1:W2:Y:S01]  /*5500*/  MUFU.TANH R50, R16 ;  /* 0x0000001000327308 */ /* 0x0002a20000002400 */
[----:B------:R-:W-:Y:S01]  /*5510*/  FSEL R105, R42, -INF , !P6 ;  /* 0xff8000002a697808 */ /* 0x000fe20007000000 */
[----:B------:R-:W-:Y:S01]  /*5520*/  FMUL.FTZ R42, R63, UR6 ;  /* 0x000000063f2a7c20 */ /* 0x000fe20008410000 */
[----:B------:R-:W-:Y:S01]  /*5530*/  FSEL R103, R44, -INF , !P2 ;  /* 0xff8000002c677808 */ /* 0x000fe20005000000 */
[----:B------:R-:W-:Y:S01]  /*5540*/  FMUL.FTZ R44, R157, UR6 ;  /* 0x000000069d2c7c20 */ /* 0x000fe20008410000 */
[----:B------:R-:W-:-:S02]  /*5550*/  ISETP.GT.AND P2, PT, R30, R34, PT ;  /* 0x000000221e00720c */ /* 0x000fc40003f44270 */
[C---:B------:R-:W-:Y:S01]  /*5560*/  ISETP.GT.AND P0, PT, R30.reuse, R36, PT ;  /* 0x000000241e00720c */ /* 0x040fe20003f04270 */
[----:B------:R-:W-:Y:S01]  /*5570*/  MUFU.TANH R45, R42 ;  /* 0x0000002a002d7308 */ /* 0x000fe20000002400 */
[C---:B------:R-:W-:Y:S02]  /*5580*/  ISETP.GT.AND P5, PT, R30.reuse, R38, PT ;  /* 0x000000261e00720c */ /* 0x040fe40003fa4270 */
[----:B------:R-:W-:Y:S01]  /*5590*/  ISETP.GT.AND P6, PT, R30, R37, PT ;  /* 0x000000251e00720c */ /* 0x000fe20003fc4270 */
[----:B------:R-:W-:Y:S01]  /*55a0*/  FMUL.FTZ R30, R156, UR6 ;  /* 0x000000069c1e7c20 */ /* 0x000fe20008410000 */
[C---:B------:R-:W-:Y:S02]  /*55b0*/  VIADDMNMX R249, R31.reuse, R249, UR23, PT ;  /* 0x000000171ff97e46 */ /* 0x040fe4000b8001f9 */
[----:B------:R-:W-:Y:S01]  /*55c0*/  VIADDMNMX R248, R31, R248, UR23, PT ;  /* 0x000000171ff87e46 */ /* 0x000fe2000b8001f8 */
[----:B------:R3:W-:Y:S01]  /*55d0*/  MUFU.TANH R42, R30 ;  /* 0x0000001e002a7308 */ /* 0x0007e20000002400 */
[----:B------:R-:W-:Y:S01]  /*55e0*/  FMUL.FTZ R31, R131, UR6 ;  /* 0x00000006831f7c20 */ /* 0x000fe20008410000 */
[----:B-1----:R-:W-:Y:S01]  /*55f0*/  FMUL.FTZ R16, R164, UR6 ;  /* 0x00000006a4107c20 */ /* 0x002fe20008410000 */
[----:B--2---:R-:W-:-:S02]  /*5600*/  FSEL R50, R50, -INF , !P4 ;  /* 0xff80000032327808 */ /* 0x004fc40006000000 */
[----:B------:R-:W-:-:S03]  /*5610*/  ISETP.GT.AND P4, PT, R243, R0, PT ;  /* 0x00000000f300720c */ /* 0x000fc60003f84270 */
[----:B------:R1:W2:Y:S08]  /*5620*/  MUFU.TANH R49, R16 ;  /* 0x0000001000317308 */ /* 0x0002b00000002400 */
[----:B------:R-:W-:Y:S01]  /*5630*/  MUFU.TANH R31, R31 ;  /* 0x0000001f001f7308 */ /* 0x000fe20000002400 */
[----:B---3--:R-:W-:Y:S01]  /*5640*/  FMUL.FTZ R30, R130, UR6 ;  /* 0x00000006821e7c20 */ /* 0x008fe20008410000 */
[----:B-1----:R-:W-:Y:S01]  /*5650*/  FMUL.FTZ R16, R165, UR6 ;  /* 0x00000006a5107c20 */ /* 0x002fe20008410000 */
[----:B--2---:R-:W-:-:S02]  /*5660*/  FSEL R136, R49, -INF , !P2 ;  /* 0xff80000031887808 */ /* 0x004fc40005000000 */
[----:B------:R-:W-:-:S03]  /*5670*/  ISETP.GE.AND P2, PT, R0, R244, PT ;  /* 0x000000f40000720c */ /* 0x000fc60003f46270 */
[----:B------:R1:W2:Y:S02]  /*5680*/  MUFU.TANH R46, R16 ;  /* 0x00000010002e7308 */ /* 0x0002a40000002400 */
[----:B-1----:R-:W-:Y:S01]  /*5690*/  FMUL.FTZ R16, R88, UR6 ;  /* 0x0000000658107c20 */ /* 0x002fe20008410000 */
[----:B--2---:R-:W-:Y:S02]  /*56a0*/  FSEL R49, R46, -INF , !P0 ;  /* 0xff8000002e317808 */ /* 0x004fe40004000000 */
[----:B------:R-:W-:-:S03]  /*56b0*/  ISETP.GE.AND P0, PT, R0, R249, PT ;  /* 0x000000f90000720c */ /* 0x000fc60003f06270 */
[----:B------:R1:W2:Y:S01]  /*56c0*/  MUFU.TANH R43, R16 ;  /* 0x00000010002b7308 */ /* 0x0002a20000002400 */
[----:B------:R-:W-:Y:S02]  /*56d0*/  FSEL R134, R52, -INF , !P0 ;  /* 0xff80000034867808 */ /* 0x000fe40004000000 */
[----:B------:R-:W-:Y:S01]  /*56e0*/  ISETP.GE.AND P0, PT, R29, R244, PT ;  /* 0x000000f41d00720c */ /* 0x000fe20003f06270 */
[----:B-1----:R-:W-:Y:S01]  /*56f0*/  FMUL.FTZ R16, R89, UR6 ;  /* 0x0000000659107c20 */ /* 0x002fe20008410000 */
[----:B--2---:R-:W-:Y:S02]  /*5700*/  FSEL R205, R43, -INF , !P6 ;  /* 0xff8000002bcd7808 */ /* 0x004fe40007000000 */
[----:B------:R-:W-:Y:S01]  /*5710*/  ISETP.GE.AND P6, PT, R0, R245, PT ;  /* 0x000000f50000720c */ /* 0x000fe20003fc6270 */
[----:B------:R1:W2:Y:S03]  /*5720*/  MUFU.TANH R17, R16 ;  /* 0x0000001000117308 */ /* 0x0002a60000002400 */
[----:B------:R-:W-:-:S02]  /*5730*/  FSEL R52, R18, -INF , !P6 ;  /* 0xff80000012347808 */ /* 0x000fc40007000000 */
[----:B------:R-:W-:-:S03]  /*5740*/  ISETP.GE.AND P6, PT, R29, R245, PT ;  /* 0x000000f51d00720c */ /* 0x000fc60003fc6270 */
[----:B------:R-:W3:Y:S08]  /*5750*/  MUFU.TANH R18, R30 ;  /* 0x0000001e00127308 */ /* 0x000ef00000002400 */
[----:B------:R-:W4:Y:S01]  /*5760*/  MUFU.TANH R43, R44 ;  /* 0x0000002c002b7308 */ /* 0x000f220000002400 */
[----:B-1----:R-:W-:Y:S01]  /*5770*/  VIADD R16, R243, 0x48 ;  /* 0x00000048f3107836 */ /* 0x002fe20000000000 */
[----:B--2---:R-:W-:-:S02]  /*5780*/  FSEL R213, R17, -INF , !P5 ;  /* 0xff80000011d57808 */ /* 0x004fc40006800000 */
[----:B------:R-:W-:Y:S02]  /*5790*/  FSEL R17, R210, -INF , !P4 ;  /* 0xff800000d2117808 */ /* 0x000fe40006000000 */
[----:B------:R-:W-:Y:S02]  /*57a0*/  ISETP.GT.AND P5, PT, R16, R0, PT ;  /* 0x000000001000720c */ /* 0x000fe40003fa4270 */
[----:B------:R-:W-:Y:S02]  /*57b0*/  ISETP.GE.AND P4, PT, R0, R248, PT ;  /* 0x000000f80000720c */ /* 0x000fe40003f86270 */
[----:B------:R-:W-:Y:S01]  /*57c0*/  FSEL R127, R17, -INF , !P2 ;  /* 0xff800000117f7808 */ /* 0x000fe20005000000 */
[----:B------:R-:W-:Y:S01]  /*57d0*/  FMUL.FTZ R17, R120, UR6 ;  /* 0x0000000678117c20 */ /* 0x000fe20008410000 */
[----:B------:R-:W-:Y:S02]  /*57e0*/  FSEL R0, R252, -INF , !P5 ;  /* 0xff800000fc007808 */ /* 0x000fe40006800000 */
[----:B------:R-:W-:Y:S01]  /*57f0*/  ISETP.GT.AND P2, PT, R243, R29, PT ;  /* 0x0000001df300720c */ /* 0x000fe20003f44270 */
[----:B------:R1:W2:Y:S01]  /*5800*/  MUFU.TANH R30, R17 ;  /* 0x00000011001e7308 */ /* 0x0002a20000002400 */
[----:B------:R-:W-:-:S02]  /*5810*/  FSEL R88, R0, -INF , !P4 ;  /* 0xff80000000587808 */ /* 0x000fc40006000000 */
[----:B------:R-:W-:Y:S02]  /*5820*/  FSEL R0, R211, -INF , !P2 ;  /* 0xff800000d3007808 */ /* 0x000fe40005000000 */
[----:B------:R-:W-:Y:S02]  /*5830*/  ISETP.GT.AND P4, PT, R16, R29, PT ;  /* 0x0000001d1000720c */ /* 0x000fe40003f84270 */
[C---:B------:R-:W-:Y:S02]  /*5840*/  ISETP.GE.AND P5, PT, R29.reuse, R249, PT ;  /* 0x000000f91d00720c */ /* 0x040fe40003fa6270 */
[----:B------:R-:W-:Y:S01]  /*5850*/  ISETP.GE.AND P2, PT, R29, R248, PT ;  /* 0x000000f81d00720c */ /* 0x000fe20003f46270 */
[----:B------:R-:W-:Y:S01]  /*5860*/  FMUL.FTZ R29, R121, UR6 ;  /* 0x00000006791d7c20 */ /* 0x000fe20008410000 */
[----:B------:R-:W-:Y:S02]  /*5870*/  FSEL R121, R0, -INF , !P0 ;  /* 0xff80000000797808 */ /* 0x000fe40004000000 */
[----:B------:R-:W-:-:S02]  /*5880*/  FSEL R0, R45, -INF , !P4 ;  /* 0xff8000002d007808 */ /* 0x000fc40006000000 */
[----:B------:R-:W-:Y:S02]  /*5890*/  ISETP.GT.AND P0, PT, R243, R28, PT ;  /* 0x0000001cf300720c */ /* 0x000fe40003f04270 */
[----:B------:R-:W-:Y:S01]  /*58a0*/  FSEL R129, R54, -INF , !P5 ;  /* 0xff80000036817808 */ /* 0x000fe20006800000 */
[----:B-1----:R-:W-:Y:S01]  /*58b0*/  FMUL.FTZ R17, R86, UR6 ;  /* 0x0000000656117c20 */ /* 0x002fe20008410000 */
[----:B------:R-:W-:Y:S02]  /*58c0*/  FSEL R63, R0, -INF , !P2 ;  /* 0xff800000003f7808 */ /* 0x000fe40005000000 */
[----:B------:R-:W-:Y:S02]  /*58d0*/  ISETP.GE.AND P5, PT, R28, R244, PT ;  /* 0x000000f41c00720c */ /* 0x000fe40003fa6270 */
[----:B------:R-:W-:Y:S02]  /*58e0*/  FSEL R0, R42, -INF , !P0 ;  /* 0xff8000002a007808 */ /* 0x000fe40004000000 */
[----:B------:R-:W-:Y:S01]  /*58f0*/  ISETP.GT.AND P2, PT, R16, R28, PT ;  /* 0x0000001c1000720c */ /* 0x000fe20003f44270 */
[----:B------:R-:W-:Y:S01]  /*5900*/  MUFU.TANH R42, R29 ;  /* 0x0000001d002a7308 */ /* 0x000fe20000002400 */
[----:B------:R-:W-:-:S02]  /*5910*/  FSEL R89, R0, -INF , !P5 ;  /* 0xff80000000597808 */ /* 0x000fc40006800000 */
[C---:B------:R-:W-:Y:S02]  /*5920*/  ISETP.GE.AND P4, PT, R28.reuse, R249, PT ;  /* 0x000000f91c00720c */ /* 0x040fe40003f86270 */
[----:B------:R-:W-:Y:S02]  /*5930*/  ISETP.GE.AND P0, PT, R28, R248, PT ;  /* 0x000000f81c00720c */ /* 0x000fe40003f06270 */
[----:B---3--:R-:W-:Y:S02]  /*5940*/  FSEL R0, R18, -INF , !P2 ;  /* 0xff80000012007808 */ /* 0x008fe40005000000 */
[----:B------:R-:W-:Y:S01]  /*5950*/  ISETP.GT.AND P5, PT, R243, R27, PT ;  /* 0x0000001bf300720c */ /* 0x000fe20003fa4270 */
[----:B------:R1:W3:Y:S01]  /*5960*/  MUFU.TANH R18, R17 ;  /* 0x0000001100127308 */ /* 0x0002e20000002400 */
[----:B------:R-:W-:Y:S01]  /*5970*/  FSEL R45, R19, -INF , !P6 ;  /* 0xff800000132d7808 */ /* 0x000fe20007000000 */
[----:B------:R-:W-:Y:S01]  /*5980*/  FMUL.FTZ R19, R113, UR6 ;  /* 0x0000000671137c20 */ /* 0x000fe20008410000 */
[----:B------:R-:W-:Y:S01]  /*5990*/  ISETP.GE.AND P6, PT, R28, R245, PT ;  /* 0x000000f51c00720c */ /* 0x000fe20003fc6270 */
[----:B------:R-:W-:Y:S01]  /*59a0*/  FMUL.FTZ R28, R87, UR6 ;  /* 0x00000006571c7c20 */ /* 0x000fe20008410000 */
[----:B------:R-:W-:-:S02]  /*59b0*/  FSEL R123, R56, -INF , !P4 ;  /* 0xff800000387b7808 */ /* 0x000fc40006000000 */
[----:B------:R-:W-:Y:S01]  /*59c0*/  FSEL R46, R0, -INF , !P0 ;  /* 0xff800000002e7808 */ /* 0x000fe20004000000 */
[----:B------:R-:W5:Y:S01]  /*59d0*/  MUFU.TANH R29, R28 ;  /* 0x0000001c001d7308 */ /* 0x000f620000002400 */
[----:B------:R-:W-:Y:S02]  /*59e0*/  ISETP.GE.AND P4, PT, R27, R244, PT ;  /* 0x000000f41b00720c */ /* 0x000fe40003f86270 */
[----:B----4-:R-:W-:Y:S02]  /*59f0*/  FSEL R0, R43, -INF , !P5 ;  /* 0xff8000002b007808 */ /* 0x010fe40006800000 */
[----:B------:R-:W-:Y:S02]  /*5a00*/  ISETP.GT.AND P0, PT, R16, R27, PT ;  /* 0x0000001b1000720c */ /* 0x000fe40003f04270 */
[----:B------:R-:W-:Y:S02]  /*5a10*/  FSEL R39, R39, -INF , !P6 ;  /* 0xff80000027277808 */ /* 0x000fe40007000000 */
[----:B------:R-:W-:Y:S01]  /*5a20*/  ISETP.GE.AND P6, PT, R27, R245, PT ;  /* 0x000000f51b00720c */ /* 0x000fe20003fc6270 */
[----:B-1----:R-:W-:Y:S01]  /*5a30*/  FMUL.FTZ R17, R112, UR6 ;  /* 0x0000000670117c20 */ /* 0x002fe20008410000 */
[----:B------:R-:W-:-:S02]  /*5a40*/  FSEL R113, R0, -INF , !P4 ;  /* 0xff80000000717808 */ /* 0x000fc40006000000 */
[C---:B------:R-:W-:Y:S01]  /*5a50*/  ISETP.GE.AND P2, PT, R27.reuse, R249, PT ;  /* 0x000000f91b00720c */ /* 0x040fe20003f46270 */
[----:B------:R1:W4:Y:S01]  /*5a60*/  MUFU.TANH R28, R17 ;  /* 0x00000011001c7308 */ /* 0x0003220000002400 */
[----:B------:R-:W-:Y:S02]  /*5a70*/  ISETP.GE.AND P5, PT, R27, R248, PT ;  /* 0x000000f81b00720c */ /* 0x000fe40003fa6270 */
[----:B------:R-:W-:Y:S02]  /*5a80*/  FSEL R0, R31, -INF , !P0 ;  /* 0xff8000001f007808 */ /* 0x000fe40004000000 */
[----:B------:R-:W-:Y:S02]  /*5a90*/  ISETP.GT.AND P4, PT, R243, R26, PT ;  /* 0x0000001af300720c */ /* 0x000fe40003f84270 */
[----:B------:R-:W-:Y:S02]  /*5aa0*/  FSEL R31, R40, -INF , !P6 ;  /* 0xff800000281f7808 */ /* 0x000fe40007000000 */
[----:B------:R-:W-:-:S02]  /*5ab0*/  FSEL R128, R57, -INF , !P2 ;  /* 0xff80000039807808 */ /* 0x000fc40005000000 */
[----:B------:R-:W-:Y:S02]  /*5ac0*/  FSEL R40, R0, -INF , !P5 ;  /* 0xff80000000287808 */ /* 0x000fe40006800000 */
[----:B------:R-:W-:Y:S02]  /*5ad0*/  ISETP.GE.AND P2, PT, R26, R244, PT ;  /* 0x000000f41a00720c */ /* 0x000fe40003f46270 */
[----:B--2---:R-:W-:Y:S02]  /*5ae0*/  FSEL R0, R30, -INF , !P4 ;  /* 0xff8000001e007808 */ /* 0x004fe40006000000 */
[----:B------:R-:W-:Y:S01]  /*5af0*/  ISETP.GT.AND P5, PT, R16, R26, PT ;  /* 0x0000001a1000720c */ /* 0x000fe20003fa4270 */
[----:B-1----:R-:W-:Y:S01]  /*5b00*/  FMUL.FTZ R17, R118, UR6 ;  /* 0x0000000676117c20 */ /* 0x002fe20008410000 */
[----:B------:R-:W-:Y:S01]  /*5b10*/  FSEL R137, R0, -INF , !P2 ;  /* 0xff80000000897808 */ /* 0x000fe20005000000 */
[----:B------:R1:W-:Y:S01]  /*5b20*/  MUFU.TANH R30, R19 ;  /* 0x00000013001e7308 */ /* 0x0003e20000002400 */
[----:B------:R-:W-:-:S02]  /*5b30*/  ISETP.GE.AND P0, PT, R26, R249, PT ;  /* 0x000000f91a00720c */ /* 0x000fc40003f06270 */
[----:B------:R-:W-:Y:S02]  /*5b40*/  ISETP.GE.AND P4, PT, R26, R248, PT ;  /* 0x000000f81a00720c */ /* 0x000fe40003f86270 */
[----:B---3--:R-:W-:Y:S02]  /*5b50*/  FSEL R0, R18, -INF , !P5 ;  /* 0xff80000012007808 */ /* 0x008fe40006800000 */
[----:B------:R-:W-:Y:S01]  /*5b60*/  ISETP.GT.AND P2, PT, R243, R25, PT ;  /* 0x00000019f300720c */ /* 0x000fe20003f44270 */
[----:B------:R2:W3:Y:S01]  /*5b70*/  MUFU.TANH R18, R17 ;  /* 0x0000001100127308 */ /* 0x0004e20000002400 */
[----:B------:R-:W-:Y:S02]  /*5b80*/  FSEL R145, R61, -INF , !P0 ;  /* 0xff8000003d917808 */ /* 0x000fe40004000000 */
[----:B------:R-:W-:Y:S02]  /*5b90*/  FSEL R87, R0, -INF , !P4 ;  /* 0xff80000000577808 */ /* 0x000fe40006000000 */
[----:B------:R-:W-:-:S02]  /*5ba0*/  ISETP.GE.AND P0, PT, R25, R244, PT ;  /* 0x000000f41900720c */ /* 0x000fc40003f06270 */
[----:B------:R-:W-:Y:S02]  /*5bb0*/  FSEL R0, R42, -INF , !P2 ;  /* 0xff8000002a007808 */ /* 0x000fe40005000000 */
[----:B------:R-:W-:Y:S01]  /*5bc0*/  ISETP.GT.AND P4, PT, R16, R25, PT ;  /* 0x000000191000720c */ /* 0x000fe20003f84270 */
[----:B-1----:R-:W-:Y:S01]  /*5bd0*/  FMUL.FTZ R19, R93, UR6 ;  /* 0x000000065d137c20 */ /* 0x002fe20008410000 */
[----:B------:R-:W-:Y:S01]  /*5be0*/  ISETP.GE.AND P6, PT, R26, R245, PT ;  /* 0x000000f51a00720c */ /* 0x000fe20003fc6270 */
[----:B------:R-:W-:Y:S01]  /*5bf0*/  FMUL.FTZ R26, R119, UR6 ;  /* 0x00000006771a7c20 */ /* 0x000fe20008410000 */
[----:B------:R-:W-:Y:S02]  /*5c00*/  FSEL R131, R0, -INF , !P0 ;  /* 0xff80000000837808 */ /* 0x000fe40004000000 */
[C---:B------:R-:W-:Y:S01]  /*5c10*/  ISETP.GE.AND P5, PT, R25.reuse, R249, PT ;  /* 0x000000f91900720c */ /* 0x040fe20003fa6270 */
[----:B------:R-:W1:Y:S01]  /*5c20*/  MUFU.TANH R27, R26 ;  /* 0x0000001a001b7308 */ /* 0x000e620000002400 */
[----:B------:R-:W-:Y:S01]  /*5c30*/  ISETP.GE.AND P2, PT, R25, R248, PT ;  /* 0x000000f81900720c */ /* 0x000fe20003f46270 */
[----:B--2---:R-:W-:Y:S01]  /*5c40*/  FMUL.FTZ R17, R92, UR6 ;  /* 0x000000065c117c20 */ /* 0x004fe20008410000 */
[----:B-----5:R-:W-:-:S02]  /*5c50*/  FSEL R0, R29, -INF , !P4 ;  /* 0xff8000001d007808 */ /* 0x020fc40006000000 */
[----:B------:R-:W-:Y:S02]  /*5c60*/  ISETP.GT.AND P0, PT, R243, R24, PT ;  /* 0x00000018f300720c */ /* 0x000fe40003f04270 */
[----:B------:R-:W-:Y:S01]  /*5c70*/  FSEL R143, R64, -INF , !P5 ;  /* 0xff800000408f7808 */ /* 0x000fe20006800000 */
[----:B------:R2:W5:Y:S01]  /*5c80*/  MUFU.TANH R26, R17 ;  /* 0x00000011001a7308 */ /* 0x0005620000002400 */
[----:B------:R-:W-:Y:S02]  /*5c90*/  FSEL R86, R0, -INF , !P2 ;  /* 0xff80000000567808 */ /* 0x000fe40005000000 */
[----:B------:R-:W-:Y:S02]  /*5ca0*/  ISETP.GE.AND P5, PT, R24, R244, PT ;  /* 0x000000f41800720c */ /* 0x000fe40003fa6270 */
[----:B----4-:R-:W-:Y:S02]  /*5cb0*/  FSEL R0, R28, -INF , !P0 ;  /* 0xff8000001c007808 */ /* 0x010fe40004000000 */
[----:B------:R-:W-:Y:S01]  /*5cc0*/  ISETP.GT.AND P2, PT, R16, R24, PT ;  /* 0x000000181000720c */ /* 0x000fe20003f44270 */
[----:B------:R4:W-:Y:S01]  /*5cd0*/  MUFU.TANH R28, R19 ;  /* 0x00000013001c7308 */ /* 0x0009e20000002400 */
[----:B------:R-:W-:-:S02]  /*5ce0*/  FSEL R126, R0, -INF , !P5 ;  /* 0xff800000007e7808 */ /* 0x000fc40006800000 */
[C---:B------:R-:W-:Y:S02]  /*5cf0*/  ISETP.GE.AND P4, PT, R24.reuse, R249, PT ;  /* 0x000000f91800720c */ /* 0x040fe40003f86270 */
[----:B------:R-:W-:Y:S02]  /*5d00*/  ISETP.GE.AND P0, PT, R24, R248, PT ;  /* 0x000000f81800720c */ /* 0x000fe40003f06270 */
[----:B---3--:R-:W-:Y:S02]  /*5d10*/  FSEL R0, R18, -INF , !P2 ;  /* 0xff80000012007808 */ /* 0x008fe40005000000 */
[----:B------:R-:W-:Y:S01]  /*5d20*/  FSEL R54, R41, -INF , !P6 ;  /* 0xff80000029367808 */ /* 0x000fe20007000000 */
[----:B--2---:R-:W-:Y:S01]  /*5d30*/  FMUL.FTZ R17, R78, UR6 ;  /* 0x000000064e117c20 */ /* 0x004fe20008410000 */
[----:B------:R-:W-:Y:S02]  /*5d40*/  ISETP.GT.AND P5, PT, R243, R23, PT ;  /* 0x00000017f300720c */ /* 0x000fe40003fa4270 */
[----:B------:R-:W-:Y:S01]  /*5d50*/  ISETP.GE.AND P6, PT, R25, R245, PT ;  /* 0x000000f51900720c */ /* 0x000fe20003fc6270 */
[----:B------:R2:W3:Y:S01]  /*5d60*/  MUFU.TANH R18, R17 ;  /* 0x0000001100127308 */ /* 0x0004e20000002400 */
[----:B------:R-:W-:-:S02]  /*5d70*/  FSEL R135, R68, -INF , !P4 ;  /* 0xff80000044877808 */ /* 0x000fc40006000000 */
[----:B------:R-:W-:Y:S01]  /*5d80*/  FSEL R57, R0, -INF , !P0 ;  /* 0xff80000000397808 */ /* 0x000fe20004000000 */
[----:B----4-:R-:W-:Y:S01]  /*5d90*/  FMUL.FTZ R19, R97, UR6 ;  /* 0x0000000661137c20 */ /* 0x010fe20008410000 */
[----:B------:R-:W-:Y:S02]  /*5da0*/  ISETP.GE.AND P4, PT, R23, R244, PT ;  /* 0x000000f41700720c */ /* 0x000fe40003f86270 */
[----:B------:R-:W-:Y:S02]  /*5db0*/  FSEL R0, R30, -INF , !P5 ;  /* 0xff8000001e007808 */ /* 0x000fe40006800000 */
[----:B------:R-:W-:Y:S02]  /*5dc0*/  FSEL R47, R47, -INF , !P6 ;  /* 0xff8000002f2f7808 */ /* 0x000fe40007000000 */
[----:B------:R-:W-:Y:S02]  /*5dd0*/  ISETP.GT.AND P0, PT, R16, R23, PT ;  /* 0x000000171000720c */ /* 0x000fe40003f04270 */
[----:B------:R-:W-:Y:S01]  /*5de0*/  ISETP.GE.AND P6, PT, R24, R245, PT ;  /* 0x000000f51800720c */ /* 0x000fe20003fc6270 */
[----:B------:R-:W-:Y:S01]  /*5df0*/  FMUL.FTZ R24, R79, UR6 ;  /* 0x000000064f187c20 */ /* 0x000fe20008410000 */
[----:B------:R-:W-:-:S02]  /*5e00*/  FSEL R112, R0, -INF , !P4 ;  /* 0xff80000000707808 */ /* 0x000fc40006000000 */
[C---:B------:R-:W-:Y:S01]  /*5e10*/  ISETP.GE.AND P2, PT, R23.reuse, R249, PT ;  /* 0x000000f91700720c */ /* 0x040fe20003f46270 */
[----:B------:R-:W4:Y:S01]  /*5e20*/  MUFU.TANH R25, R24 ;  /* 0x0000001800197308 */ /* 0x000f220000002400 */
[----:B------:R-:W-:Y:S01]  /*5e30*/  ISETP.GE.AND P5, PT, R23, R248, PT ;  /* 0x000000f81700720c */ /* 0x000fe20003fa6270 */
[----:B--2---:R-:W-:Y:S01]  /*5e40*/  FMUL.FTZ R17, R96, UR6 ;  /* 0x0000000660117c20 */ /* 0x004fe20008410000 */
[----:B-1----:R-:W-:Y:S02]  /*5e50*/  FSEL R0, R27, -INF , !P0 ;  /* 0xff8000001b007808 */ /* 0x002fe40004000000 */
[----:B------:R-:W-:Y:S02]  /*5e60*/  ISETP.GT.AND P4, PT, R243, R22, PT ;  /* 0x00000016f300720c */ /* 0x000fe40003f84270 */
[----:B------:R-:W-:Y:S01]  /*5e70*/  FSEL R130, R70, -INF , !P2 ;  /* 0xff80000046827808 */ /* 0x000fe20005000000 */
[----:B------:R1:W2:Y:S01]  /*5e80*/  MUFU.TANH R24, R17 ;  /* 0x0000001100187308 */ /* 0x0002a20000002400 */
[----:B------:R-:W-:-:S02]  /*5e90*/  FSEL R56, R0, -INF , !P5 ;  /* 0xff80000000387808 */ /* 0x000fc40006800000 */
[----:B------:R-:W-:Y:S02]  /*5ea0*/  ISETP.GE.AND P2, PT, R22, R244, PT ;  /* 0x000000f41600720c */ /* 0x000fe40003f46270 */
[----:B-----5:R-:W-:Y:S02]  /*5eb0*/  FSEL R0, R26, -INF , !P4 ;  /* 0xff8000001a007808 */ /* 0x020fe40006000000 */
[----:B------:R-:W-:Y:S01]  /*5ec0*/  ISETP.GT.AND P5, PT, R16, R22, PT ;  /* 0x000000161000720c */ /* 0x000fe20003fa4270 */
[----:B------:R5:W-:Y:S01]  /*5ed0*/  MUFU.TANH R26, R19 ;  /* 0x00000013001a7308 */ /* 0x000be20000002400 */
[----:B------:R-:W-:Y:S02]  /*5ee0*/  FSEL R161, R0, -INF , !P2 ;  /* 0xff80000000a17808 */ /* 0x000fe40005000000 */
[C---:B------:R-:W-:Y:S02]  /*5ef0*/  ISETP.GE.AND P0, PT, R22.reuse, R249, PT ;  /* 0x000000f91600720c */ /* 0x040fe40003f06270 */
[----:B------:R-:W-:-:S02]  /*5f00*/  ISETP.GE.AND P4, PT, R22, R248, PT ;  /* 0x000000f81600720c */ /* 0x000fc40003f86270 */
[----:B---3--:R-:W-:Y:S02]  /*5f10*/  FSEL R0, R18, -INF , !P5 ;  /* 0xff80000012007808 */ /* 0x008fe40006800000 */
[----:B------:R-:W-:Y:S01]  /*5f20*/  FSEL R44, R51, -INF , !P6 ;  /* 0xff800000332c7808 */ /* 0x000fe20007000000 */
[----:B-1----:R-:W-:Y:S01]  /*5f30*/  FMUL.FTZ R17, R150, UR6 ;  /* 0x0000000696117c20 */ /* 0x002fe20008410000 */
[----:B------:R-:W-:Y:S02]  /*5f40*/  ISETP.GT.AND P2, PT, R243, R21, PT ;  /* 0x00000015f300720c */ /* 0x000fe40003f44270 */
[----:B------:R-:W-:Y:S01]  /*5f50*/  ISETP.GE.AND P6, PT, R23, R245, PT ;  /* 0x000000f51700720c */ /* 0x000fe20003fc6270 */
[----:B------:R1:W3:Y:S01]  /*5f60*/  MUFU.TANH R18, R17 ;  /* 0x0000001100127308 */ /* 0x0002e20000002400 */
[----:B------:R-:W-:Y:S02]  /*5f70*/  FSEL R164, R72, -INF , !P0 ;  /* 0xff80000048a47808 */ /* 0x000fe40004000000 */
[----:B------:R-:W-:Y:S01]  /*5f80*/  FSEL R152, R0, -INF , !P4 ;  /* 0xff80000000987808 */ /* 0x000fe20006000000 */
[----:B-----5:R-:W-:Y:S01]  /*5f90*/  FMUL.FTZ R19, R125, UR6 ;  /* 0x000000067d137c20 */ /* 0x020fe20008410000 */
[----:B------:R-:W-:-:S02]  /*5fa0*/  ISETP.GE.AND P0, PT, R21, R244, PT ;  /* 0x000000f41500720c */ /* 0x000fc40003f06270 */
[----:B------:R-:W-:Y:S02]  /*5fb0*/  FSEL R0, R28, -INF , !P2 ;  /* 0xff8000001c007808 */ /* 0x000fe40005000000 */
[----:B------:R-:W-:Y:S02]  /*5fc0*/  FSEL R27, R53, -INF , !P6 ;  /* 0xff800000351b7808 */ /* 0x000fe40007000000 */
[----:B------:R-:W-:Y:S02]  /*5fd0*/  ISETP.GT.AND P4, PT, R16, R21, PT ;  /* 0x000000151000720c */ /* 0x000fe40003f84270 */
[----:B------:R-:W-:Y:S01]  /*5fe0*/  ISETP.GE.AND P6, PT, R22, R245, PT ;  /* 0x000000f51600720c */ /* 0x000fe20003fc6270 */
[----:B------:R-:W-:Y:S01]  /*5ff0*/  FMUL.FTZ R22, R151, UR6 ;  /* 0x0000000697167c20 */ /* 0x000fe20008410000 */
[----:B------:R-:W-:Y:S02]  /*6000*/  FSEL R158, R0, -INF , !P0 ;  /* 0xff800000009e7808 */ /* 0x000fe40004000000 */
[C---:B------:R-:W-:Y:S01]  /*6010*/  ISETP.GE.AND P5, PT, R21.reuse, R249, PT ;  /* 0x000000f91500720c */ /* 0x040fe20003fa6270 */
[----:B-1----:R-:W-:Y:S01]  /*6020*/  FMUL.FTZ R17, R124, UR6 ;  /* 0x000000067c117c20 */ /* 0x002fe20008410000 */
[----:B------:R-:W-:Y:S01]  /*6030*/  ISETP.GE.AND P2, PT, R21, R248, PT ;  /* 0x000000f81500720c */ /* 0x000fe20003f46270 */
[----:B------:R-:W1:Y:S01]  /*6040*/  MUFU.TANH R23, R22 ;  /* 0x0000001600177308 */ /* 0x000e620000002400 */
[----:B----4-:R-:W-:-:S02]  /*6050*/  FSEL R0, R25, -INF , !P4 ;  /* 0xff80000019007808 */ /* 0x010fc40006000000 */
[----:B------:R-:W-:Y:S02]  /*6060*/  ISETP.GT.AND P0, PT, R243, R20, PT ;  /* 0x00000014f300720c */ /* 0x000fe40003f04270 */
[----:B------:R-:W-:Y:S02]  /*6070*/  FSEL R160, R74, -INF , !P5 ;  /* 0xff8000004aa07808 */ /* 0x000fe40006800000 */
[----:B------:R-:W-:Y:S01]  /*6080*/  FSEL R150, R0, -INF , !P2 ;  /* 0xff80000000967808 */ /* 0x000fe20005000000 */
[----:B------:R4:W5:Y:S01]  /*6090*/  MUFU.TANH R22, R17 ;  /* 0x0000001100167308 */ /* 0x0009620000002400 */
[----:B------:R-:W-:Y:S02]  /*60a0*/  ISETP.GE.AND P5, PT, R20, R244, PT ;  /* 0x000000f41400720c */ /* 0x000fe40003fa6270 */
[----:B--2---:R-:W-:Y:S02]  /*60b0*/  FSEL R0, R24, -INF , !P0 ;  /* 0xff80000018007808 */ /* 0x004fe40004000000 */
[----:B------:R-:W-:-:S02]  /*60c0*/  ISETP.GT.AND P2, PT, R16, R20, PT ;  /* 0x000000141000720c */ /* 0x000fc40003f44270 */
[----:B------:R-:W-:Y:S01]  /*60d0*/  FSEL R156, R0, -INF , !P5 ;  /* 0xff800000009c7808 */ /* 0x000fe20006800000 */
[----:B------:R2:W-:Y:S01]  /*60e0*/  MUFU.TANH R24, R19 ;  /* 0x0000001300187308 */ /* 0x0005e20000002400 */
[----:B------:R-:W-:Y:S02]  /*60f0*/  FSEL R151, R55, -INF , !P6 ;  /* 0xff80000037977808 */ /* 0x000fe40007000000 */
[C---:B------:R-:W-:Y:S02]  /*6100*/  ISETP.GE.AND P4, PT, R20.reuse, R249, PT ;  /* 0x000000f91400720c */ /* 0x040fe40003f86270 */
[----:B------:R-:W-:Y:S02]  /*6110*/  ISETP.GE.AND P0, PT, R20, R248, PT ;  /* 0x000000f81400720c */ /* 0x000fe40003f06270 */
[----:B---3--:R-:W-:Y:S01]  /*6120*/  FSEL R0, R18, -INF , !P2 ;  /* 0xff80000012007808 */ /* 0x008fe20005000000 */
[----:B------:R-:W-:Y:S01]  /*6130*/  FMUL.FTZ R18, R109, UR6 ;  /* 0x000000066d127c20 */ /* 0x000fe20008410000 */
[----:B------:R-:W-:Y:S01]  /*6140*/  ISETP.GE.AND P6, PT, R21, R245, PT ;  /* 0x000000f51500720c */ /* 0x000fe20003fc6270 */
[----:B----4-:R-:W-:Y:S01]  /*6150*/  FMUL.FTZ R17, R106, UR6 ;  /* 0x000000066a117c20 */ /* 0x010fe20008410000 */
[----:B------:R-:W-:-:S02]  /*6160*/  ISETP.GT.AND P5, PT, R243, R15, PT ;  /* 0x0000000ff300720c */ /* 0x000fc40003fa4270 */
[----:B------:R-:W-:Y:S02]  /*6170*/  FSEL R159, R77, -INF , !P4 ;  /* 0xff8000004d9f7808 */ /* 0x000fe40006000000 */
[----:B------:R-:W-:Y:S01]  /*6180*/  FSEL R148, R0, -INF , !P0 ;  /* 0xff80000000947808 */ /* 0x000fe20004000000 */
[----:B------:R-:W3:Y:S01]  /*6190*/  MUFU.TANH R17, R17 ;  /* 0x0000001100117308 */ /* 0x000ee20000002400 */
[----:B------:R-:W-:Y:S01]  /*61a0*/  FSEL R149, R60, -INF , !P6 ;  /* 0xff8000003c957808 */ /* 0x000fe20007000000 */
[----:B--2---:R-:W-:Y:S01]  /*61b0*/  FMUL.FTZ R19, R147, UR6 ;  /* 0x0000000693137c20 */ /* 0x004fe20008410000 */
[----:B------:R-:W-:Y:S02]  /*61c0*/  ISETP.GE.AND P4, PT, R15, R244, PT ;  /* 0x000000f40f00720c */ /* 0x000fe40003f86270 */
[----:B------:R-:W-:Y:S02]  /*61d0*/  FSEL R0, R26, -INF , !P5 ;  /* 0xff8000001a007808 */ /* 0x000fe40006800000 */
[----:B------:R-:W-:Y:S01]  /*61e0*/  ISETP.GE.AND P6, PT, R20, R245, PT ;  /* 0x000000f51400720c */ /* 0x000fe20003fc6270 */
[----:B------:R-:W-:Y:S01]  /*61f0*/  FMUL.FTZ R20, R107, UR6 ;  /* 0x000000066b147c20 */ /* 0x000fe20008410000 */
[----:B------:R-:W-:Y:S01]  /*6200*/  ISETP.GT.AND P0, PT, R16, R15, PT ;  /* 0x0000000f1000720c */ /* 0x000fe20003f04270 */
[----:B------:R-:W-:Y:S01]  /*6210*/  MUFU.TANH R19, R19 ;  /* 0x0000001300137308 */ /* 0x000fe20000002400 */
[----:B------:R-:W-:-:S02]  /*6220*/  FSEL R153, R0, -INF , !P4 ;  /* 0xff80000000997808 */ /* 0x000fc40006000000 */
[----:B------:R-:W-:Y:S02]  /*6230*/  FSEL R124, R62, -INF , !P6 ;  /* 0xff8000003e7c7808 */ /* 0x000fe40007000000 */
[C---:B------:R-:W-:Y:S02]  /*6240*/  ISETP.GE.AND P2, PT, R15.reuse, R249, PT ;  /* 0x000000f90f00720c */ /* 0x040fe40003f46270 */
[----:B------:R-:W-:Y:S01]  /*6250*/  ISETP.GE.AND P5, PT, R15, R248, PT ;  /* 0x000000f80f00720c */ /* 0x000fe20003fa6270 */
[----:B------:R-:W2:Y:S01]  /*6260*/  MUFU.TANH R21, R20 ;  /* 0x0000001400157308 */ /* 0x000ea20000002400 */
[----:B-1----:R-:W-:Y:S02]  /*6270*/  FSEL R0, R23, -INF , !P0 ;  /* 0xff80000017007808 */ /* 0x002fe40004000000 */
[----:B------:R-:W-:Y:S01]  /*6280*/  ISETP.GE.AND P6, PT, R15, R245, PT ;  /* 0x000000f50f00720c */ /* 0x000fe20003fc6270 */
[----:B------:R-:W-:Y:S01]  /*6290*/  FMUL.FTZ R15, R108, UR6 ;  /* 0x000000066c0f7c20 */ /* 0x000fe20008410000 */
[----:B------:R-:W-:-:S02]  /*62a0*/  ISETP.GT.AND P4, PT, R243, R14, PT ;  /* 0x0000000ef300720c */ /* 0x000fc40003f84270 */
[----:B------:R-:W-:Y:S01]  /*62b0*/  FSEL R157, R83, -INF , !P2 ;  /* 0xff800000539d7808 */ /* 0x000fe20005000000 */
[----:B------:R1:W4:Y:S01]  /*62c0*/  MUFU.TANH R20, R15 ;  /* 0x0000000f00147308 */ /* 0x0003220000002400 */
[----:B------:R-:W-:Y:S02]  /*62d0*/  FSEL R125, R0, -INF , !P5 ;  /* 0xff800000007d7808 */ /* 0x000fe40006800000 */
[----:B------:R-:W-:Y:S02]  /*62e0*/  FSEL R83, R65, -INF , !P6 ;  /* 0xff80000041537808 */ /* 0x000fe40007000000 */
[----:B-----5:R-:W-:Y:S02]  /*62f0*/  FSEL R0, R22, -INF , !P4 ;  /* 0xff80000016007808 */ /* 0x020fe40006000000 */
[C---:B------:R-:W-:Y:S01]  /*6300*/  ISETP.GE.AND P2, PT, R14.reuse, R244, PT ;  /* 0x000000f40e00720c */ /* 0x040fe20003f46270 */
[----:B------:R-:W-:Y:S01]  /*6310*/  MUFU.TANH R22, R18 ;  /* 0x0000001200167308 */ /* 0x000fe20000002400 */
[----:B------:R-:W-:-:S02]  /*6320*/  ISETP.GE.AND P0, PT, R14, R249, PT ;  /* 0x000000f90e00720c */ /* 0x000fc40003f06270 */
[----:B------:R-:W-:Y:S02]  /*6330*/  ISETP.GE.AND P6, PT, R14, R245, PT ;  /* 0x000000f50e00720c */ /* 0x000fe40003fc6270 */
[----:B------:R-:W-:Y:S02]  /*6340*/  ISETP.GT.AND P5, PT, R16, R14, PT ;  /* 0x0000000e1000720c */ /* 0x000fe40003fa4270 */
[----:B------:R-:W-:Y:S01]  /*6350*/  ISETP.GE.AND P4, PT, R14, R248, PT ;  /* 0x000000f80e00720c */ /* 0x000fe20003f86270 */
[----:B------:R-:W-:Y:S01]  /*6360*/  FMUL.FTZ R14, R146, UR6 ;  /* 0x00000006920e7c20 */ /* 0x000fe20008410000 */
[----:B------:R-:W-:Y:S01]  /*6370*/  FSEL R187, R0, -INF , !P2 ;  /* 0xff80000000bb7808 */ /* 0x000fe20005000000 */
[----:B-1----:R-:W-:Y:S01]  /*6380*/  FMUL.FTZ R15, R101, UR6 ;  /* 0x00000006650f7c20 */ /* 0x002fe20008410000 */
[----:B---3--:R-:W-:Y:S01]  /*6390*/  FSEL R0, R17, -INF , !P5 ;  /* 0xff80000011007808 */ /* 0x008fe20006800000 */
[----:B------:R-:W-:Y:S01]  /*63a0*/  FMUL.FTZ R17, R59, UR6 ;  /* 0x000000063b117c20 */ /* 0x000fe20008410000 */
[----:B------:R-:W-:Y:S01]  /*63b0*/  ISETP.GT.AND P2, PT, R243, R13, PT ;  /* 0x0000000df300720c */ /* 0x000fe20003f44270 */
[----:B------:R-:W1:Y:S01]  /*63c0*/  MUFU.TANH R14, R14 ;  /* 0x0000000e000e7308 */ /* 0x000e620000002400 */
[----:B------:R-:W-:-:S02]  /*63d0*/  FSEL R188, R94, -INF , !P0 ;  /* 0xff8000005ebc7808 */ /* 0x000fc40004000000 */
[----:B------:R-:W-:Y:S02]  /*63e0*/  FSEL R174, R0, -INF , !P4 ;  /* 0xff80000000ae7808 */ /* 0x000fe40006000000 */
[----:B------:R-:W-:Y:S02]  /*63f0*/  ISETP.GE.AND P0, PT, R13, R244, PT ;  /* 0x000000f40d00720c */ /* 0x000fe40003f06270 */
[----:B------:R-:W-:Y:S01]  /*6400*/  FSEL R0, R24, -INF , !P2 ;  /* 0xff80000018007808 */ /* 0x000fe20005000000 */
[----:B------:R-:W-:Y:S01]  /*6410*/  MUFU.TANH R17, R17 ;  /* 0x0000001100117308 */ /* 0x000fe20000002400 */
[----:B------:R-:W-:Y:S02]  /*6420*/  ISETP.GT.AND P4, PT, R16, R13, PT ;  /* 0x0000000d1000720c */ /* 0x000fe40003f84270 */
[----:B------:R-:W-:Y:S02]  /*6430*/  FSEL R182, R0, -INF , !P0 ;  /* 0xff80000000b67808 */ /* 0x000fe40004000000 */
[----:B------:R-:W-:-:S02]  /*6440*/  FSEL R169, R69, -INF , !P6 ;  /* 0xff80000045a97808 */ /* 0x000fc40007000000 */
[C---:B------:R-:W-:Y:S02]  /*6450*/  ISETP.GE.AND P5, PT, R13.reuse, R249, PT ;  /* 0x000000f90d00720c */ /* 0x040fe40003fa6270 */
[----:B------:R-:W-:Y:S02]  /*6460*/  ISETP.GE.AND P2, PT, R13, R248, PT ;  /* 0x000000f80d00720c */ /* 0x000fe40003f46270 */
[----:B--2---:R-:W-:Y:S02]  /*6470*/  FSEL R0, R21, -INF , !P4 ;  /* 0xff80000015007808 */ /* 0x004fe40006000000 */
[----:B------:R-:W-:Y:S01]  /*6480*/  ISETP.GE.AND P6, PT, R13, R245, PT ;  /* 0x000000f50d00720c */ /* 0x000fe20003fc6270 */
[----:B------:R-:W-:Y:S01]  /*6490*/  FMUL.FTZ R13, R100, UR6 ;  /* 0x00000006640d7c20 */ /* 0x000fe20008410000 */
[----:B------:R-:W-:Y:S02]  /*64a0*/  ISETP.GT.AND P0, PT, R243, R12, PT ;  /* 0x0000000cf300720c */ /* 0x000fe40003f04270 */
[----:B------:R-:W-:Y:S01]  /*64b0*/  FSEL R186, R98, -INF , !P5 ;  /* 0xff80000062ba7808 */ /* 0x000fe20006800000 */
[----:B------:R2:W3:Y:S01]  /*64c0*/  MUFU.TANH R18, R13 ;  /* 0x0000000d00127308 */ /* 0x0004e20000002400 */
[----:B------:R-:W-:-:S02]  /*64d0*/  FSEL R168, R0, -INF , !P2 ;  /* 0xff80000000a87808 */ /* 0x000fc40005000000 */
[----:B------:R-:W-:Y:S02]  /*64e0*/  ISETP.GE.AND P5, PT, R12, R244, PT ;  /* 0x000000f40c00720c */ /* 0x000fe40003fa6270 */
[----:B------:R-:W-:Y:S02]  /*64f0*/  FSEL R165, R71, -INF , !P6 ;  /* 0xff80000047a57808 */ /* 0x000fe40007000000 */
[----:B----4-:R-:W-:Y:S02]  /*6500*/  FSEL R0, R20, -INF , !P0 ;  /* 0xff80000014007808 */ /* 0x010fe40004000000 */
[C---:B------:R-:W-:Y:S01]  /*6510*/  ISETP.GE.AND P4, PT, R12.reuse, R249, PT ;  /* 0x000000f90c00720c */ /* 0x040fe20003f86270 */
[----:B------:R-:W-:Y:S01]  /*6520*/  MUFU.TANH R20, R15 ;  /* 0x0000000f00147308 */ /* 0x000fe20000002400 */
[----:B------:R-:W-:Y:S02]  /*6530*/  ISETP.GE.AND P6, PT, R12, R245, PT ;  /* 0x000000f50c00720c */ /* 0x000fe40003fc6270 */
[----:B------:R-:W-:-:S02]  /*6540*/  ISETP.GT.AND P2, PT, R16, R12, PT ;  /* 0x0000000c1000720c */ /* 0x000fc40003f44270 */
[----:B------:R-:W-:Y:S01]  /*6550*/  ISETP.GE.AND P0, PT, R12, R248, PT ;  /* 0x000000f80c00720c */ /* 0x000fe20003f06270 */
[----:B------:R-:W-:Y:S01]  /*6560*/  FMUL.FTZ R12, R58, UR6 ;  /* 0x000000063a0c7c20 */ /* 0x000fe20008410000 */
[----:B------:R-:W-:Y:S01]  /*6570*/  FSEL R178, R0, -INF , !P5 ;  /* 0xff80000000b27808 */ /* 0x000fe20006800000 */
[----:B--2---:R-:W-:Y:S01]  /*6580*/  FMUL.FTZ R13, R141, UR6 ;  /* 0x000000068d0d7c20 */ /* 0x004fe20008410000 */
[----:B-1----:R-:W-:Y:S01]  /*6590*/  FSEL R0, R14, -INF , !P2 ;  /* 0xff8000000e007808 */ /* 0x002fe20005000000 */
[----:B------:R-:W-:Y:S01]  /*65a0*/  FMUL.FTZ R14, R67, UR6 ;  /* 0x00000006430e7c20 */ /* 0x000fe20008410000 */
[----:B------:R-:W-:Y:S01]  /*65b0*/  ISETP.GT.AND P5, PT, R243, R11, PT ;  /* 0x0000000bf300720c */ /* 0x000fe20003fa4270 */
[----:B------:R-:W1:Y:S01]  /*65c0*/  MUFU.TANH R12, R12 ;  /* 0x0000000c000c7308 */ /* 0x000e620000002400 */
[----:B------:R-:W-:Y:S02]  /*65d0*/  FSEL R183, R102, -INF , !P4 ;  /* 0xff80000066b77808 */ /* 0x000fe40006000000 */
[----:B------:R-:W-:-:S02]  /*65e0*/  FSEL R147, R0, -INF , !P0 ;  /* 0xff80000000937808 */ /* 0x000fc40004000000 */
[----:B------:R-:W-:Y:S02]  /*65f0*/  ISETP.GE.AND P4, PT, R11, R244, PT ;  /* 0x000000f40b00720c */ /* 0x000fe40003f86270 */
[----:B------:R-:W-:Y:S01]  /*6600*/  FSEL R0, R22, -INF , !P5 ;  /* 0xff80000016007808 */ /* 0x000fe20006800000 */
[----:B------:R-:W-:Y:S01]  /*6610*/  MUFU.TANH R14, R14 ;  /* 0x0000000e000e7308 */ /* 0x000fe20000002400 */
[----:B------:R-:W-:Y:S01]  /*6620*/  ISETP.GT.AND P0, PT, R16, R11, PT ;  /* 0x0000000b1000720c */ /* 0x000fe20003f04270 */
[----:B------:R-:W-:Y:S01]  /*6630*/  FMUL.FTZ R22, R185, UR6 ;  /* 0x00000006b9167c20 */ /* 0x000fe20008410000 */
[----:B------:R-:W-:Y:S02]  /*6640*/  FSEL R175, R0, -INF , !P4 ;  /* 0xff80000000af7808 */ /* 0x000fe40006000000 */
[----:B------:R-:W-:Y:S02]  /*6650*/  FSEL R146, R73, -INF , !P6 ;  /* 0xff80000049927808 */ /* 0x000fe40007000000 */
[----:B------:R-:W-:-:S02]  /*6660*/  ISETP.GE.AND P5, PT, R11, R248, PT ;  /* 0x000000f80b00720c */ /* 0x000fc40003fa6270 */
[----:B------:R-:W-:Y:S02]  /*6670*/  FSEL R0, R19, -INF , !P0 ;  /* 0xff80000013007808 */ /* 0x000fe40004000000 */
[C---:B------:R-:W-:Y:S02]  /*6680*/  ISETP.GE.AND P2, PT, R11.reuse, R249, PT ;  /* 0x000000f90b00720c */ /* 0x040fe40003f46270 */
[----:B------:R-:W-:Y:S01]  /*6690*/  ISETP.GE.AND P6, PT, R11, R245, PT ;  /* 0x000000f50b00720c */ /* 0x000fe20003fc6270 */
[----:B------:R-:W-:Y:S01]  /*66a0*/  FMUL.FTZ R11, R140, UR6 ;  /* 0x000000068c0b7c20 */ /* 0x000fe20008410000 */
[----:B------:R-:W-:Y:S02]  /*66b0*/  ISETP.GT.AND P4, PT, R243, R10, PT ;  /* 0x0000000af300720c */ /* 0x000fe40003f84270 */
[----:B------:R-:W-:Y:S01]  /*66c0*/  FSEL R141, R0, -INF , !P5 ;  /* 0xff800000008d7808 */ /* 0x000fe20006800000 */
[----:B------:R2:W4:Y:S01]  /*66d0*/  MUFU.TANH R15, R11 ;  /* 0x0000000b000f7308 */ /* 0x0005220000002400 */
[----:B------:R-:W-:-:S02]  /*66e0*/  FSEL R179, R111, -INF , !P2 ;  /* 0xff8000006fb37808 */ /* 0x000fc40005000000 */
[----:B------:R-:W-:Y:S02]  /*66f0*/  FSEL R140, R75, -INF , !P6 ;  /* 0xff8000004b8c7808 */ /* 0x000fe40007000000 */
[----:B---3--:R-:W-:Y:S02]  /*6700*/  FSEL R0, R18, -INF , !P4 ;  /* 0xff80000012007808 */ /* 0x008fe40006000000 */
[C---:B------:R-:W-:Y:S01]  /*6710*/  ISETP.GE.AND P2, PT, R10.reuse, R244, PT ;  /* 0x000000f40a00720c */ /* 0x040fe20003f46270 */
[----:B------:R-:W-:Y:S01]  /*6720*/  MUFU.TANH R18, R13 ;  /* 0x0000000d00127308 */ /* 0x000fe20000002400 */
[C---:B------:R-:W-:Y:S02]  /*6730*/  ISETP.GE.AND P0, PT, R10.reuse, R249, PT ;  /* 0x000000f90a00720c */ /* 0x040fe40003f06270 */
        /* <DEDUP_REMOVED lines=12> */
[C---:B------:R-:W-:Y:S02]  /*6800*/  ISETP.GE.AND P0, PT, R9.reuse, R244, PT ;  /* 0x000000f40900720c */ /* 0x040fe40003f06270 */
[----:B------:R-:W-:Y:S01]  /*6810*/  FSEL R0, R20, -INF , !P2 ;  /* 0xff80000014007808 */ /* 0x000fe20005000000 */
[----:B------:R-:W-:Y:S01]  /*6820*/  MUFU.TANH R12, R12 ;  /* 0x0000000c000c7308 */ /* 0x000fe20000002400 */
[----:B------:R-:W-:Y:S02]  /*6830*/  ISETP.GT.AND P4, PT, R16, R9, PT ;  /* 0x000000091000720c */ /* 0x000fe40003f84270 */
[----:B------:R-:W-:Y:S02]  /*6840*/  FSEL R190, R76, -INF , !P6 ;  /* 0xff8000004cbe7808 */ /* 0x000fe40007000000 */
[----:B------:R-:W-:Y:S02]  /*6850*/  FSEL R194, R0, -INF , !P0 ;  /* 0xff80000000c27808 */ /* 0x000fe40004000000 */
[----:B------:R-:W-:-:S02]  /*6860*/  ISETP.GE.AND P6, PT, R9, R249, PT ;  /* 0x000000f90900720c */ /* 0x000fc40003fc6270 */
[----:B------:R-:W-:Y:S02]  /*6870*/  ISETP.GE.AND P2, PT, R9, R248, PT ;  /* 0x000000f80900720c */ /* 0x000fe40003f46270 */
[----:B------:R-:W-:Y:S02]  /*6880*/  FSEL R0, R17, -INF , !P4 ;  /* 0xff80000011007808 */ /* 0x000fe40006000000 */
[----:B------:R-:W-:Y:S02]  /*6890*/  ISETP.GT.AND P0, PT, R243, R8, PT ;  /* 0x00000008f300720c */ /* 0x000fe40003f04270 */
[----:B------:R-:W-:Y:S01]  /*68a0*/  ISETP.GE.AND P5, PT, R9, R245, PT ;  /* 0x000000f50900720c */ /* 0x000fe20003fa6270 */
[----:B------:R-:W-:Y:S01]  /*68b0*/  FMUL.FTZ R9, R172, UR6 ;  /* 0x00000006ac097c20 */ /* 0x000fe20008410000 */
[----:B------:R-:W-:Y:S02]  /*68c0*/  FSEL R199, R115, -INF , !P6 ;  /* 0xff80000073c77808 */ /* 0x000fe40007000000 */
[----:B------:R-:W-:Y:S01]  /*68d0*/  FSEL R189, R0, -INF , !P2 ;  /* 0xff80000000bd7808 */ /* 0x000fe20005000000 */
[----:B------:R-:W2:Y:S01]  /*68e0*/  MUFU.TANH R13, R9 ;  /* 0x00000009000d7308 */ /* 0x000ea20000002400 */
[----:B------:R-:W-:-:S02]  /*68f0*/  ISETP.GE.AND P6, PT, R8, R244, PT ;  /* 0x000000f40800720c */ /* 0x000fc40003fc6270 */
[----:B----4-:R-:W-:Y:S02]  /*6900*/  FSEL R0, R15, -INF , !P0 ;  /* 0xff8000000f007808 */ /* 0x010fe40004000000 */
[----:B------:R-:W-:Y:S02]  /*6910*/  FSEL R173, R80, -INF , !P5 ;  /* 0xff80000050ad7808 */ /* 0x000fe40006800000 */
[----:B------:R-:W-:Y:S01]  /*6920*/  ISETP.GT.AND P2, PT, R16, R8, PT ;  /* 0x000000081000720c */ /* 0x000fe20003f44270 */
[----:B------:R-:W-:Y:S01]  /*6930*/  MUFU.TANH R15, R11 ;  /* 0x0000000b000f7308 */ /* 0x000fe20000002400 */
[C---:B------:R-:W-:Y:S02]  /*6940*/  ISETP.GE.AND P4, PT, R8.reuse, R249, PT ;  /* 0x000000f90800720c */ /* 0x040fe40003f86270 */
[C---:B------:R-:W-:Y:S02]  /*6950*/  ISETP.GE.AND P5, PT, R8.reuse, R245, PT ;  /* 0x000000f50800720c */ /* 0x040fe40003fa6270 */
[----:B------:R-:W-:Y:S01]  /*6960*/  ISETP.GE.AND P0, PT, R8, R248, PT ;  /* 0x000000f80800720c */ /* 0x000fe20003f06270 */
[----:B------:R-:W-:Y:S01]  /*6970*/  FMUL.FTZ R8, R138, UR6 ;  /* 0x000000068a087c20 */ /* 0x000fe20008410000 */
[----:B------:R-:W-:-:S02]  /*6980*/  FSEL R192, R0, -INF , !P6 ;  /* 0xff80000000c07808 */ /* 0x000fc40007000000 */
[----:B-1----:R-:W-:Y:S01]  /*6990*/  FSEL R0, R10, -INF , !P2 ;  /* 0xff8000000a007808 */ /* 0x002fe20005000000 */
[----:B------:R1:W3:Y:S01]  /*69a0*/  MUFU.TANH R9, R8 ;  /* 0x0000000800097308 */ /* 0x0002e20000002400 */
[----:B------:R-:W-:Y:S02]  /*69b0*/  ISETP.GT.AND P6, PT, R243, R7, PT ;  /* 0x00000007f300720c */ /* 0x000fe40003fc4270 */
[----:B------:R-:W-:Y:S02]  /*69c0*/  FSEL R195, R116, -INF , !P4 ;  /* 0xff80000074c37808 */ /* 0x000fe40006000000 */
[----:B------:R-:W-:Y:S02]  /*69d0*/  FSEL R172, R0, -INF , !P0 ;  /* 0xff80000000ac7808 */ /* 0x000fe40004000000 */
[----:B------:R-:W-:Y:S02]  /*69e0*/  ISETP.GE.AND P4, PT, R7, R244, PT ;  /* 0x000000f40700720c */ /* 0x000fe40003f86270 */
[----:B------:R-:W-:-:S02]  /*69f0*/  FSEL R0, R18, -INF , !P6 ;  /* 0xff80000012007808 */ /* 0x000fc40007000000 */
[----:B------:R-:W-:Y:S02]  /*6a00*/  FSEL R138, R84, -INF , !P5 ;  /* 0xff800000548a7808 */ /* 0x000fe40006800000 */
[----:B------:R-:W-:Y:S02]  /*6a10*/  ISETP.GT.AND P0, PT, R16, R7, PT ;  /* 0x000000071000720c */ /* 0x000fe40003f04270 */
[C---:B------:R-:W-:Y:S02]  /*6a20*/  ISETP.GE.AND P5, PT, R7.reuse, R249, PT ;  /* 0x000000f90700720c */ /* 0x040fe40003fa6270 */
[----:B------:R-:W-:Y:S01]  /*6a30*/  ISETP.GE.AND P2, PT, R7, R245, PT ;  /* 0x000000f50700720c */ /* 0x000fe20003f46270 */
[----:B-1----:R-:W-:Y:S01]  /*6a40*/  FMUL.FTZ R8, R177, UR6 ;  /* 0x00000006b1087c20 */ /* 0x002fe20008410000 */
[----:B------:R-:W-:Y:S01]  /*6a50*/  ISETP.GE.AND P6, PT, R7, R248, PT ;  /* 0x000000f80700720c */ /* 0x000fe20003fc6270 */
[----:B------:R-:W-:Y:S01]  /*6a60*/  FMUL.FTZ R7, R176, UR6 ;  /* 0x00000006b0077c20 */ /* 0x000fe20008410000 */
[----:B------:R-:W-:-:S02]  /*6a70*/  FSEL R176, R0, -INF , !P4 ;  /* 0xff80000000b07808 */ /* 0x000fc40006000000 */
[----:B------:R-:W-:Y:S01]  /*6a80*/  FSEL R0, R14, -INF , !P0 ;  /* 0xff8000000e007808 */ /* 0x000fe20004000000 */
[----:B------:R1:W4:Y:S01]  /*6a90*/  MUFU.TANH R11, R7 ;  /* 0x00000007000b7308 */ /* 0x0003220000002400 */
[----:B------:R-:W-:Y:S02]  /*6aa0*/  ISETP.GT.AND P4, PT, R243, R6, PT ;  /* 0x00000006f300720c */ /* 0x000fe40003f84270 */
[----:B------:R-:W-:Y:S02]  /*6ab0*/  FSEL R177, R117, -INF , !P5 ;  /* 0xff80000075b17808 */ /* 0x000fe40006800000 */
[----:B------:R-:W-:Y:S02]  /*6ac0*/  FSEL R115, R0, -INF , !P6 ;  /* 0xff80000000737808 */ /* 0x000fe40007000000 */
[----:B------:R-:W-:Y:S02]  /*6ad0*/  ISETP.GE.AND P5, PT, R6, R244, PT ;  /* 0x000000f40600720c */ /* 0x000fe40003fa6270 */
[----:B------:R-:W-:-:S02]  /*6ae0*/  FSEL R114, R85, -INF , !P2 ;  /* 0xff80000055727808 */ /* 0x000fc40005000000 */
[----:B--2---:R-:W-:Y:S02]  /*6af0*/  FSEL R0, R13, -INF , !P4 ;  /* 0xff8000000d007808 */ /* 0x004fe40006000000 */
[C---:B------:R-:W-:Y:S01]  /*6b00*/  ISETP.GE.AND P2, PT, R6.reuse, R249, PT ;  /* 0x000000f90600720c */ /* 0x040fe20003f46270 */
[----:B------:R-:W-:Y:S01]  /*6b10*/  MUFU.TANH R13, R8 ;  /* 0x00000008000d7308 */ /* 0x000fe20000002400 */
[----:B------:R-:W-:Y:S02]  /*6b20*/  ISETP.GE.AND P0, PT, R6, R245, PT ;  /* 0x000000f50600720c */ /* 0x000fe40003f06270 */
[----:B------:R-:W-:Y:S01]  /*6b30*/  ISETP.GT.AND P6, PT, R16, R6, PT ;  /* 0x000000061000720c */ /* 0x000fe20003fc4270 */
[----:B-1----:R-:W-:Y:S01]  /*6b40*/  FMUL.FTZ R7, R155, UR6 ;  /* 0x000000069b077c20 */ /* 0x002fe20008410000 */
[----:B------:R-:W-:Y:S01]  /*6b50*/  ISETP.GE.AND P4, PT, R6, R248, PT ;  /* 0x000000f80600720c */ /* 0x000fe20003f86270 */
[----:B------:R-:W-:Y:S01]  /*6b60*/  FMUL.FTZ R6, R154, UR6 ;  /* 0x000000069a067c20 */ /* 0x000fe20008410000 */
[----:B------:R-:W-:Y:S01]  /*6b70*/  FSEL R240, R0, -INF , !P5 ;  /* 0xff80000000f07808 */ /* 0x000fe20006800000 */
[----:B------:R-:W-:Y:S01]  /*6b80*/  MUFU.TANH R10, R7 ;  /* 0x00000007000a7308 */ /* 0x000fe20000002400 */
[----:B---3--:R-:W-:-:S02]  /*6b90*/  FSEL R0, R9, -INF , !P6 ;  /* 0xff80000009007808 */ /* 0x008fc40007000000 */
[-C--:B------:R-:W-:Y:S02]  /*6ba0*/  ISETP.GT.AND P5, PT, R243, R5.reuse, PT ;  /* 0x00000005f300720c */ /* 0x080fe40003fa4270 */
[----:B------:R-:W-:Y:S02]  /*6bb0*/  FSEL R247, R122, -INF , !P2 ;  /* 0xff8000007af77808 */ /* 0x000fe40005000000 */
[----:B------:R-:W-:Y:S01]  /*6bc0*/  FSEL R214, R0, -INF , !P4 ;  /* 0xff80000000d67808 */ /* 0x000fe20006000000 */
[----:B------:R1:W2:Y:S01]  /*6bd0*/  MUFU.TANH R8, R6 ;  /* 0x0000000600087308 */ /* 0x0002a20000002400 */
[----:B------:R-:W-:Y:S02]  /*6be0*/  ISETP.GE.AND P2, PT, R5, R244, PT ;  /* 0x000000f40500720c */ /* 0x000fe40003f46270 */
[----:B------:R-:W-:Y:S02]  /*6bf0*/  ISETP.GT.AND P4, PT, R16, R5, PT ;  /* 0x000000051000720c */ /* 0x000fe40003f84270 */
[----:B------:R-:W-:-:S02]  /*6c00*/  FSEL R212, R48, -INF , !P0 ;  /* 0xff80000030d47808 */ /* 0x000fc40004000000 */
[C---:B------:R-:W-:Y:S02]  /*6c10*/  ISETP.GE.AND P0, PT, R5.reuse, R249, PT ;  /* 0x000000f90500720c */ /* 0x040fe40003f06270 */
[----:B------:R-:W-:Y:S02]  /*6c20*/  FSEL R0, R12, -INF , !P4 ;  /* 0xff8000000c007808 */ /* 0x000fe40006000000 */
[----:B------:R-:W-:Y:S02]  /*6c30*/  ISETP.GE.AND P6, PT, R5, R245, PT ;  /* 0x000000f50500720c */ /* 0x000fe40003fc6270 */
[----:B------:R-:W-:Y:S02]  /*6c40*/  FSEL R242, R133, -INF , !P0 ;  /* 0xff80000085f27808 */ /* 0x000fe40004000000 */
[----:B------:R-:W-:Y:S02]  /*6c50*/  ISETP.GE.AND P0, PT, R4, R244, PT ;  /* 0x000000f40400720c */ /* 0x000fe40003f06270 */
[----:B------:R-:W-:-:S02]  /*6c60*/  FSEL R209, R95, -INF , !P6 ;  /* 0xff8000005fd17808 */ /* 0x000fc40007000000 */
[----:B-1----:R-:W-:Y:S02]  /*6c70*/  FSEL R6, R15, -INF , !P5 ;  /* 0xff8000000f067808 */ /* 0x002fe40006800000 */
[----:B------:R-:W-:Y:S01]  /*6c80*/  ISETP.GE.AND P5, PT, R5, R248, PT ;  /* 0x000000f80500720c */ /* 0x000fe20003fa6270 */
[----:B------:R-:W-:Y:S01]  /*6c90*/  FMUL.FTZ R5, R180, UR6 ;  /* 0x00000006b4057c20 */ /* 0x000fe20008410000 */
[----:B------:R-:W-:Y:S02]  /*6ca0*/  FSEL R238, R6, -INF , !P2 ;  /* 0xff80000006ee7808 */ /* 0x000fe40005000000 */
[----:B------:R-:W-:Y:S01]  /*6cb0*/  ISETP.GT.AND P2, PT, R243, R4, PT ;  /* 0x00000004f300720c */ /* 0x000fe20003f44270 */
[----:B------:R1:W3:Y:S01]  /*6cc0*/  MUFU.TANH R9, R5 ;  /* 0x0000000500097308 */ /* 0x0002e20000002400 */
[----:B------:R-:W-:Y:S02]  /*6cd0*/  FSEL R211, R0, -INF , !P5 ;  /* 0xff80000000d37808 */ /* 0x000fe40006800000 */
[----:B----4-:R-:W-:-:S02]  /*6ce0*/  FSEL R0, R11, -INF , !P2 ;  /* 0xff8000000b007808 */ /* 0x010fc40005000000 */
[----:B------:R-:W-:Y:S02]  /*6cf0*/  ISETP.GT.AND P5, PT, R16, R4, PT ;  /* 0x000000041000720c */ /* 0x000fe40003fa4270 */
[C---:B------:R-:W-:Y:S02]  /*6d00*/  ISETP.GE.AND P4, PT, R4.reuse, R249, PT ;  /* 0x000000f90400720c */ /* 0x040fe40003f86270 */
[C---:B------:R-:W-:Y:S02]  /*6d10*/  ISETP.GE.AND P6, PT, R4.reuse, R245, PT ;  /* 0x000000f50400720c */ /* 0x040fe40003fc6270 */
[----:B------:R-:W-:Y:S01]  /*6d20*/  ISETP.GE.AND P2, PT, R4, R248, PT ;  /* 0x000000f80400720c */ /* 0x000fe20003f46270 */
[----:B------:R-:W-:Y:S01]  /*6d30*/  FMUL.FTZ R4, R162, UR6 ;  /* 0x00000006a2047c20 */ /* 0x000fe20008410000 */
[----:B------:R-:W-:Y:S02]  /*6d40*/  FSEL R227, R0, -INF , !P0 ;  /* 0xff80000000e37808 */ /* 0x000fe40004000000 */
[----:B--2---:R-:W-:Y:S01]  /*6d50*/  FSEL R0, R8, -INF , !P5 ;  /* 0xff80000008007808 */ /* 0x004fe20006800000 */
[----:B------:R2:W4:Y:S01]  /*6d60*/  MUFU.TANH R7, R4 ;  /* 0x0000000400077308 */ /* 0x0005220000002400 */
[----:B------:R-:W-:Y:S01]  /*6d70*/  ISETP.GT.AND P0, PT, R243, R3, PT ;  /* 0x00000003f300720c */ /* 0x000fe20003f04270 */
[----:B-1----:R-:W-:Y:S01]  /*6d80*/  FMUL.FTZ R5, R163, UR6 ;  /* 0x00000006a3057c20 */ /* 0x002fe20008410000 */
[----:B------:R-:W-:-:S02]  /*6d90*/  FSEL R236, R142, -INF , !P4 ;  /* 0xff8000008eec7808 */ /* 0x000fc40006000000 */
[----:B------:R-:W-:Y:S02]  /*6da0*/  FSEL R210, R0, -INF , !P2 ;  /* 0xff80000000d27808 */ /* 0x000fe40005000000 */
[----:B------:R-:W-:Y:S01]  /*6db0*/  ISETP.GE.AND P4, PT, R3, R244, PT ;  /* 0x000000f40300720c */ /* 0x000fe20003f86270 */
[----:B------:R-:W1:Y:S01]  /*6dc0*/  MUFU.TANH R6, R5 ;  /* 0x0000000500067308 */ /* 0x000e620000002400 */
[----:B------:R-:W-:Y:S02]  /*6dd0*/  FSEL R0, R13, -INF , !P0 ;  /* 0xff8000000d007808 */ /* 0x000fe40004000000 */
[----:B------:R-:W-:Y:S02]  /*6de0*/  FSEL R180, R99, -INF , !P6 ;  /* 0xff80000063b47808 */ /* 0x000fe40007000000 */
[----:B------:R-:W-:Y:S02]  /*6df0*/  ISETP.GT.AND P2, PT, R16, R3, PT ;  /* 0x000000031000720c */ /* 0x000fe40003f44270 */
[----:B------:R-:W-:-:S02]  /*6e00*/  ISETP.GE.AND P6, PT, R3, R249, PT ;  /* 0x000000f90300720c */ /* 0x000fc40003fc6270 */
[----:B------:R-:W-:Y:S01]  /*6e10*/  ISETP.GE.AND P5, PT, R3, R245, PT ;  /* 0x000000f50300720c */ /* 0x000fe20003fa6270 */
[----:B--2---:R-:W-:Y:S01]  /*6e20*/  FMUL.FTZ R4, R171, UR6 ;  /* 0x00000006ab047c20 */ /* 0x004fe20008410000 */
[----:B------:R-:W-:Y:S01]  /*6e30*/  ISETP.GE.AND P0, PT, R3, R248, PT ;  /* 0x000000f80300720c */ /* 0x000fe20003f06270 */
[----:B------:R-:W-:Y:S01]  /*6e40*/  FMUL.FTZ R3, R170, UR6 ;  /* 0x00000006aa037c20 */ /* 0x000fe20008410000 */
[----:B------:R-:W-:Y:S02]  /*6e50*/  FSEL R220, R0, -INF , !P4 ;  /* 0xff80000000dc7808 */ /* 0x000fe40006000000 */
[----:B------:R-:W-:Y:S01]  /*6e60*/  ISETP.GT.AND P4, PT, R243, R2, PT ;  /* 0x00000002f300720c */ /* 0x000fe20003f84270 */
[----:B------:R-:W2:Y:S01]  /*6e70*/  MUFU.TANH R5, R3 ;  /* 0x0000000300057308 */ /* 0x000ea20000002400 */
[----:B------:R-:W-:Y:S02]  /*6e80*/  FSEL R0, R10, -INF , !P2 ;  /* 0xff8000000a007808 */ /* 0x000fe40005000000 */
[----:B------:R-:W-:-:S02]  /*6e90*/  FSEL R229, R144, -INF , !P6 ;  /* 0xff80000090e57808 */ /* 0x000fc40007000000 */
[----:B------:R-:W-:Y:S02]  /*6ea0*/  FSEL R170, R103, -INF , !P5 ;  /* 0xff80000067aa7808 */ /* 0x000fe40006800000 */
[----:B------:R-:W-:Y:S01]  /*6eb0*/  FSEL R171, R0, -INF , !P0 ;  /* 0xff80000000ab7808 */ /* 0x000fe20004000000 */
[----:B------:R5:W2:Y:S01]  /*6ec0*/  MUFU.TANH R3, R4 ;  /* 0x0000000400037308 */ /* 0x000aa20000002400 */
[----:B---3--:R-:W-:Y:S02]  /*6ed0*/  FSEL R23, R9, -INF , !P4 ;  /* 0xff80000009177808 */ /* 0x008fe40006000000 */
[C---:B------:R-:W-:Y:S02]  /*6ee0*/  ISETP.GE.AND P6, PT, R2.reuse, R244, PT ;  /* 0x000000f40200720c */ /* 0x040fe40003fc6270 */
[C---:B------:R-:W-:Y:S02]  /*6ef0*/  ISETP.GE.AND P2, PT, R2.reuse, R249, PT ;  /* 0x000000f90200720c */ /* 0x040fe40003f46270 */
[----:B------:R-:W-:-:S02]  /*6f00*/  ISETP.GE.AND P5, PT, R2, R245, PT ;  /* 0x000000f50200720c */ /* 0x000fc40003fa6270 */
[----:B------:R-:W-:Y:S02]  /*6f10*/  ISETP.GT.AND P0, PT, R16, R2, PT ;  /* 0x000000021000720c */ /* 0x000fe40003f04270 */
[----:B------:R-:W-:Y:S01]  /*6f20*/  ISETP.GE.AND P4, PT, R2, R248, PT ;  /* 0x000000f80200720c */ /* 0x000fe20003f86270 */
[----:B------:R-:W-:Y:S01]  /*6f30*/  FMUL.FTZ R2, R166, UR6 ;  /* 0x00000006a6027c20 */ /* 0x000fe20008410000 */
[----:B----4-:R-:W-:Y:S01]  /*6f40*/  FSEL R0, R7, -INF , !P0 ;  /* 0xff80000007007808 */ /* 0x010fe20004000000 */
[----:B------:R-:W-:Y:S01]  /*6f50*/  FMUL.FTZ R7, R184, UR6 ;  /* 0x00000006b8077c20 */ /* 0x000fe20008410000 */
[----:B------:R-:W-:Y:S02]  /*6f60*/  ISETP.GT.AND P0, PT, R16, R32, PT ;  /* 0x000000201000720c */ /* 0x000fe40003f04270 */
[----:B------:R-:W-:Y:S01]  /*6f70*/  FSEL R231, R0, -INF , !P4 ;  /* 0xff80000000e77808 */ /* 0x000fe20006000000 */
[----:B------:R-:W3:Y:S01]  /*6f80*/  MUFU.TANH R2, R2 ;  /* 0x0000000200027308 */ /* 0x000ee20000002400 */
[----:B------:R-:W-:Y:S01]  /*6f90*/  ISETP.GE.AND P4, PT, R32, R248, PT ;  /* 0x000000f82000720c */ /* 0x000fe20003f86270 */
[----:B-----5:R-:W-:Y:S01]  /*6fa0*/  FMUL.FTZ R4, R167, UR6 ;  /* 0x00000006a7047c20 */ /* 0x020fe20008410000 */
[----:B-1----:R-:W-:Y:S01]  /*6fb0*/  FSEL R0, R6, -INF , !P0 ;  /* 0xff80000006007808 */ /* 0x002fe20004000000 */
[----:B------:R-:W-:Y:S01]  /*6fc0*/  FMUL.FTZ R6, R181, UR6 ;  /* 0x00000006b5067c20 */ /* 0x000fe20008410000 */
[----:B------:R-:W-:-:S02]  /*6fd0*/  ISETP.GT.AND P0, PT, R16, R33, PT ;  /* 0x000000211000720c */ /* 0x000fc40003f04270 */
[----:B------:R-:W-:Y:S01]  /*6fe0*/  FSEL R230, R0, -INF , !P4 ;  /* 0xff80000000e67808 */ /* 0x000fe20006000000 */
[----:B------:R-:W-:Y:S01]  /*6ff0*/  MUFU.TANH R21, R6 ;  /* 0x0000000600157308 */ /* 0x000fe20000002400 */
[-C--:B------:R-:W-:Y:S02]  /*7000*/  ISETP.GE.AND P4, PT, R33, R248.reuse, PT ;  /* 0x000000f82100720c */ /* 0x080fe40003f86270 */
[----:B--2---:R-:W-:Y:S02]  /*7010*/  FSEL R0, R5, -INF , !P0 ;  /* 0xff80000005007808 */ /* 0x004fe40004000000 */
[----:B------:R-:W-:Y:S02]  /*7020*/  ISETP.GT.AND P0, PT, R16, R35, PT ;  /* 0x000000231000720c */ /* 0x000fe40003f04270 */
[----:B------:R-:W-:Y:S01]  /*7030*/  FSEL R228, R0, -INF , !P4 ;  /* 0xff80000000e47808 */ /* 0x000fe20006000000 */
[----:B------:R-:W-:Y:S01]  /*7040*/  MUFU.TANH R20, R7 ;  /* 0x0000000700147308 */ /* 0x000fe20000002400 */
[----:B------:R-:W-:-:S02]  /*7050*/  ISETP.GE.AND P4, PT, R35, R248, PT ;  /* 0x000000f82300720c */ /* 0x000fc40003f86270 */
[----:B------:R-:W-:Y:S02]  /*7060*/  FSEL R0, R3, -INF , !P0 ;  /* 0xff80000003007808 */ /* 0x000fe40004000000 */
[----:B------:R-:W-:Y:S02]  /*7070*/  ISETP.GT.AND P0, PT, R16, R34, PT ;  /* 0x000000221000720c */ /* 0x000fe40003f04270 */
[----:B------:R-:W-:Y:S01]  /*7080*/  FSEL R225, R0, -INF , !P4 ;  /* 0xff80000000e17808 */ /* 0x000fe20006000000 */
[----:B------:R1:W2:Y:S01]  /*7090*/  MUFU.TANH R3, R4 ;  /* 0x0000000400037308 */ /* 0x0002a20000002400 */
[----:B------:R-:W-:Y:S02]  /*70a0*/  ISETP.GE.AND P4, PT, R34, R248, PT ;  /* 0x000000f82200720c */ /* 0x000fe40003f86270 */
[----:B---3--:R-:W-:Y:S02]  /*70b0*/  FSEL R0, R2, -INF , !P0 ;  /* 0xff80000002007808 */ /* 0x008fe40004000000 */
[----:B------:R-:W-:-:S02]  /*70c0*/  FMNMX3.FTZ R2, R52, R45, R39, !PT ;  /* 0x0000002d34027276 */ /* 0x000fc40007810027 */
[----:B------:R-:W-:Y:S02]  /*70d0*/  FSEL R223, R0, -INF , !P4 ;  /* 0xff80000000df7808 */ /* 0x000fe40006000000 */
[----:B------:R-:W-:Y:S02]  /*70e0*/  FMNMX3.FTZ R0, R88, R63, R46, !PT ;  /* 0x0000003f58007276 */ /* 0x000fe4000781002e */
[----:B------:R-:W-:Y:S02]  /*70f0*/  FMNMX3.FTZ R2, R2, R31, R54, !PT ;  /* 0x0000001f02027276 */ /* 0x000fe40007810036 */
[----:B------:R-:W-:Y:S02]  /*7100*/  FMNMX3.FTZ R0, R0, R40, R87, !PT ;  /* 0x0000002800007276 */ /* 0x000fe40007810057 */
[----:B------:R-:W-:Y:S02]  /*7110*/  FMNMX3.FTZ R2, R2, R47, R44, !PT ;  /* 0x0000002f02027276 */ /* 0x000fe4000781002c */
[----:B------:R-:W-:Y:S01]  /*7120*/  FMNMX3.FTZ R0, R0, R86, R57, !PT ;  /* 0x0000005600007276 */ /* 0x000fe20007810039 */
[----:B-1----:R-:W-:Y:S01]  /*7130*/  FMUL.FTZ R4, R90, UR6 ;  /* 0x000000065a047c20 */ /* 0x002fe20008410000 */
[----:B------:R-:W-:-:S02]  /*7140*/  FMNMX3.FTZ R2, R2, R27, R151, !PT ;  /* 0x0000001b02027276 */ /* 0x000fc40007810097 */
[----:B------:R-:W-:Y:S01]  /*7150*/  FSEL R226, R110, -INF , !P5 ;  /* 0xff8000006ee27808 */ /* 0x000fe20006800000 */
[----:B------:R1:W3:Y:S01]  /*7160*/  MUFU.TANH R5, R4 ;  /* 0x0000000400057308 */ /* 0x0002e20000002400 */
        /* <DEDUP_REMOVED lines=8> */
[----:B------:R-:W-:Y:S01]  /*71f0*/  ISETP.GE.AND P5, PT, R35, R245, PT ;  /* 0x000000f52300720c */ /* 0x000fe20003fa6270 */
[----:B-1----:R-:W-:Y:S01]  /*7200*/  FMUL.FTZ R4, R91, UR6 ;  /* 0x000000065b047c20 */ /* 0x002fe20008410000 */
[----:B------:R-:W-:Y:S02]  /*7210*/  FMNMX3.FTZ R0, R0, R125, R174, !PT ;  /* 0x0000007d00007276 */ /* 0x000fe400078100ae */
[----:B------:R-:W-:-:S02]  /*7220*/  FMNMX3.FTZ R2, R2, R165, R146, !PT ;  /* 0x000000a502027276 */ /* 0x000fc40007810092 */
[----:B------:R-:W-:Y:S01]  /*7230*/  FSEL R221, R50, -INF , !P5 ;  /* 0xff80000032dd7808 */ /* 0x000fe20006800000 */
[----:B------:R-:W1:Y:S01]  /*7240*/  MUFU.TANH R4, R4 ;  /* 0x0000000400047308 */ /* 0x000e620000002400 */
[----:B------:R-:W-:Y:S02]  /*7250*/  FMNMX3.FTZ R0, R0, R168, R147, !PT ;  /* 0x000000a800007276 */ /* 0x000fe40007810093 */
[----:B------:R-:W-:Y:S02]  /*7260*/  FMNMX3.FTZ R2, R2, R140, R190, !PT ;  /* 0x0000008c02027276 */ /* 0x000fe400078100be */
[----:B------:R-:W-:Y:S02]  /*7270*/  ISETP.GE.AND P5, PT, R34, R245, PT ;  /* 0x000000f52200720c */ /* 0x000fe40003fa6270 */
[----:B------:R-:W-:Y:S02]  /*7280*/  FMNMX3.FTZ R0, R0, R141, R191, !PT ;  /* 0x0000008d00007276 */ /* 0x000fe400078100bf */
[----:B------:R-:W-:-:S02]  /*7290*/  FMNMX3.FTZ R2, R2, R173, R138, !PT ;  /* 0x000000ad02027276 */ /* 0x000fc4000781008a */
[----:B------:R-:W-:Y:S02]  /*72a0*/  FSEL R219, R136, -INF , !P5 ;  /* 0xff80000088db7808 */ /* 0x000fe40006800000 */
[----:B------:R-:W-:Y:S02]  /*72b0*/  ISETP.GT.AND P5, PT, R16, R36, PT ;  /* 0x000000241000720c */ /* 0x000fe40003fa4270 */
[----:B------:R-:W-:Y:S02]  /*72c0*/  FMNMX3.FTZ R0, R0, R189, R172, !PT ;  /* 0x000000bd00007276 */ /* 0x000fe400078100ac */
[----:B------:R-:W-:Y:S02]  /*72d0*/  FMNMX3.FTZ R2, R2, R114, R212, !PT ;  /* 0x0000007202027276 */ /* 0x000fe400078100d4 */
[----:B--2---:R-:W-:Y:S02]  /*72e0*/  FSEL R3, R3, -INF , !P5 ;  /* 0xff80000003037808 */ /* 0x004fe40006800000 */
[----:B------:R-:W-:-:S02]  /*72f0*/  ISETP.GE.AND P5, PT, R36, R248, PT ;  /* 0x000000f82400720c */ /* 0x000fc40003fa6270 */
[----:B------:R-:W-:Y:S02]  /*7300*/  ISETP.GT.AND P4, PT, R16, R37, PT ;  /* 0x000000251000720c */ /* 0x000fe40003f84270 */
[----:B------:R-:W-:Y:S02]  /*7310*/  FMNMX3.FTZ R0, R0, R115, R214, !PT ;  /* 0x0000007300007276 */ /* 0x000fe400078100d6 */
[----:B------:R-:W-:Y:S02]  /*7320*/  FMNMX3.FTZ R2, R2, R209, R180, !PT ;  /* 0x000000d102027276 */ /* 0x000fe400078100b4 */
[----:B------:R-:W-:Y:S02]  /*7330*/  ISETP.GE.AND P0, PT, R36, R245, PT ;  /* 0x000000f52400720c */ /* 0x000fe40003f06270 */
[----:B------:R-:W-:Y:S02]  /*7340*/  FSEL R217, R3, -INF , !P5 ;  /* 0xff80000003d97808 */ /* 0x000fe40006800000 */
[----:B---3--:R-:W-:-:S02]  /*7350*/  FSEL R3, R5, -INF , !P4 ;  /* 0xff80000005037808 */ /* 0x008fc40006000000 */
[----:B------:R-:W-:Y:S02]  /*7360*/  FMNMX3.FTZ R0, R0, R211, R210, !PT ;  /* 0x000000d300007276 */ /* 0x000fe400078100d2 */
[----:B------:R-:W-:Y:S02]  /*7370*/  FMNMX3.FTZ R2, R2, R170, R226, !PT ;  /* 0x000000aa02027276 */ /* 0x000fe400078100e2 */
[----:B------:R-:W-:Y:S02]  /*7380*/  FSEL R218, R49, -INF , !P0 ;  /* 0xff80000031da7808 */ /* 0x000fe40004000000 */
[C---:B------:R-:W-:Y:S02]  /*7390*/  ISETP.GE.AND P4, PT, R37.reuse, R248, PT ;  /* 0x000000f82500720c */ /* 0x040fe40003f86270 */
[----:B------:R-:W-:Y:S02]  /*73a0*/  ISETP.GT.AND P0, PT, R16, R38, PT ;  /* 0x000000261000720c */ /* 0x000fe40003f04270 */
[----:B------:R-:W-:-:S02]  /*73b0*/  ISETP.GE.AND P5, PT, R37, R245, PT ;  /* 0x000000f52500720c */ /* 0x000fc40003fa6270 */
[----:B------:R-:W-:Y:S02]  /*73c0*/  FMNMX3.FTZ R0, R0, R171, R231, !PT ;  /* 0x000000ab00007276 */ /* 0x000fe400078100e7 */
[----:B------:R-:W-:Y:S02]  /*73d0*/  FMNMX3.FTZ R2, R2, R224, R222, !PT ;  /* 0x000000e002027276 */ /* 0x000fe400078100de */
[----:B------:R-:W-:Y:S02]  /*73e0*/  FSEL R215, R3, -INF , !P4 ;  /* 0xff80000003d77808 */ /* 0x000fe40006000000 */
[----:B-1----:R-:W-:Y:S02]  /*73f0*/  FSEL R3, R4, -INF , !P0 ;  /* 0xff80000004037808 */ /* 0x002fe40004000000 */
[----:B------:R-:W-:Y:S02]  /*7400*/  ISETP.GE.AND P0, PT, R38, R245, PT ;  /* 0x000000f52600720c */ /* 0x000fe40003f06270 */
[----:B------:R-:W-:-:S02]  /*7410*/  FSEL R216, R205, -INF , !P5 ;  /* 0xff800000cdd87808 */ /* 0x000fc40006800000 */
[----:B------:R-:W-:Y:S02]  /*7420*/  FMNMX3.FTZ R0, R0, R230, R228, !PT ;  /* 0x000000e600007276 */ /* 0x000fe400078100e4 */
[----:B------:R-:W-:Y:S02]  /*7430*/  FMNMX3.FTZ R2, R2, R221, R219, !PT ;  /* 0x000000dd02027276 */ /* 0x000fe400078100db */
[----:B------:R-:W-:Y:S02]  /*7440*/  FSEL R205, R213, -INF , !P0 ;  /* 0xff800000d5cd7808 */ /* 0x000fe40004000000 */
[----:B------:R-:W-:Y:S02]  /*7450*/  ISETP.GE.AND P0, PT, R38, R248, PT ;  /* 0x000000f82600720c */ /* 0x000fe40003f06270 */
[----:B------:R-:W-:Y:S02]  /*7460*/  FMNMX3.FTZ R0, R0, R225, R223, !PT ;  /* 0x000000e100007276 */ /* 0x000fe400078100df */
[----:B------:R-:W-:-:S02]  /*7470*/  FMNMX3.FTZ R2, R2, R218, R216, !PT ;  /* 0x000000da02027276 */ /* 0x000fc400078100d8 */
[----:B------:R-:W-:Y:S02]  /*7480*/  ISETP.GT.AND P5, PT, R243, R32, PT ;  /* 0x00000020f300720c */ /* 0x000fe40003fa4270 */
[----:B------:R-:W-:Y:S02]  /*7490*/  ISETP.GE.AND P4, PT, R32, R244, PT ;  /* 0x000000f42000720c */ /* 0x000fe40003f86270 */
[----:B------:R-:W-:Y:S02]  /*74a0*/  FSEL R213, R3, -INF , !P0 ;  /* 0xff80000003d57808 */ /* 0x000fe40004000000 */
[----:B------:R-:W-:Y:S02]  /*74b0*/  FMNMX3.FTZ R19, R0, R217, R215, !PT ;  /* 0x000000d900137276 */ /* 0x000fe400078100d7 */
[----:B------:R-:W-:Y:S01]  /*74c0*/  FMNMX.FTZ R18, R205, R2, !PT ;  /* 0x00000002cd127209 */ /* 0x000fe20007810000 */
[----:B------:R-:W-:Y:S06]  /*74d0*/  BRA.U !UP0, `(.L_x_694) ;  /* 0x0000000508107547 */ /* 0x000fec000b800000 */
[----:B------:R-:W2:Y:S04]  /*74e0*/  LDL R252, [R1+0x30] ;  /* 0x0000300001fc7983 */ /* 0x000ea80000100800 */
[----:B------:R-:W3:Y:S01]  /*74f0*/  LDL R250, [R1+0x2c] ;  /* 0x00002c0001fa7983 */ /* 0x000ee20000100800 */
[----:B------:R-:W-:Y:S02]  /*7500*/  UIADD3 UR12, UPT, UPT, UR4, -0x2, URZ ;  /* 0xfffffffe040c7890 */ /* 0x000fe4000fffe0ff */
[----:B------:R-:W-:Y:S02]  /*7510*/  USHF.L.U32 UR8, UR14, 0x4, URZ ;  /* 0x000000040e087899 */ /* 0x000fe400080006ff */
[----:B------:R-:W-:Y:S02]  /*7520*/  UIMAD.WIDE.U32 UR22, UR12, UR14, URZ ;  /* 0x0000000e0c1672a5 */ /* 0x000fe4000f8e00ff */
[----:B------:R-:W-:-:S02]  /*7530*/  USHF.L.U64.HI UR7, UR14, 0x4, UR15 ;  /* 0x000000040e077899 */ /* 0x000fc4000801020f */
[----:B------:R-:W-:Y:S02]  /*7540*/  UIMAD UR12, UR12, UR15, UR23 ;  /* 0x0000000f0c0c72a4 */ /* 0x000fe4000f8e0217 */
[----:B------:R-:W-:Y:S01]  /*7550*/  ULEA UR11, UP0, UR22, UR8, 0x7 ;  /* 0x00000008160b7291 */ /* 0x000fe2000f8038ff */
[----:B------:R-:W-:Y:S01]  /*7560*/  IMAD.U32 R2, RZ, RZ, UR22 ;  /* 0x00000016ff027e24 */ /* 0x000fe2000f8e00ff */
[----:B------:R-:W-:Y:S01]  /*7570*/  USHF.L.U32 UR19, UR14, 0x5, URZ ;  /* 0x000000050e137899 */ /* 0x000fe200080006ff */
[----:B------:R-:W-:Y:S01]  /*7580*/  IMAD.U32 R3, RZ, RZ, UR23 ;  /* 0x00000017ff037e24 */ /* 0x000fe2000f8e00ff */
[----:B------:R-:W-:Y:S01]  /*7590*/  ULEA.HI.X UR10, UR22, UR7, UR12, 0x7, UP0 ;  /* 0x00000007160a7291 */ /* 0x000fe200080f3c0c */
[----:B------:R-:W-:Y:S01]  /*75a0*/  IMAD.U32 R0, RZ, RZ, UR12 ;  /* 0x0000000cff007e24 */ /* 0x000fe2000f8e00ff */
[----:B------:R-:W-:Y:S01]  /*75b0*/  UIADD3 UR13, UP0, UPT, UR11, UR8, URZ ;  /* 0x000000080b0d7290 */ /* 0x000fe2000ff1e0ff */
[----:B------:R-:W-:Y:S01]  /*75c0*/  IMAD.U32 R3, RZ, RZ, UR11 ;  /* 0x0000000bff037e24 */ /* 0x000fe2000f8e00ff */
[----:B------:R-:W-:-:S02]  /*75d0*/  USHF.L.U64.HI UR18, UR14, 0x5, UR15 ;  /* 0x000000050e127899 */ /* 0x000fc4000801020f */
[----:B------:R-:W-:Y:S02]  /*75e0*/  UIADD3.X UR12, UPT, UPT, UR10, UR7, URZ, UP0, !UPT ;  /* 0x000000070a0c7290 */ /* 0x000fe400087fe4ff */
[----:B------:R-:W-:Y:S01]  /*75f0*/  UIADD3 UR22, UP0, UPT, UR19, UR11, URZ ;  /* 0x0000000b13167290 */ /* 0x000fe2000ff1e0ff */
[----:B--2---:R-:W-:-:S04]  /*7600*/  LEA R16, P0, R2, R252, 0x8 ;  /* 0x000000fc02107211 */ /* 0x004fc800078040ff */
[----:B---3--:R-:W-:Y:S01]  /*7610*/  LEA.HI.X R17, R2, R250, R0, 0x8, P0 ;  /* 0x000000fa02117211 */ /* 0x008fe200000f4400 */
[----:B------:R-:W-:Y:S01]  /*7620*/  IMAD.U32 R0, RZ, RZ, UR10 ;  /* 0x0000000aff007e24 */ /* 0x000fe2000f8e00ff */
[C---:B------:R-:W-:Y:S01]  /*7630*/  LEA R14, P0, R3.reuse, R252, 0x1 ;  /* 0x000000fc030e7211 */ /* 0x040fe200078008ff */
[----:B------:R-:W-:Y:S01]  /*7640*/  IMAD.U32 R2, RZ, RZ, UR13 ;  /* 0x0000000dff027e24 */ /* 0x000fe2000f8e00ff */
[----:B------:R-:W-:Y:S01]  /*7650*/  UIADD3.X UR13, UPT, UPT, UR18, UR10, URZ, UP0, !UPT ;  /* 0x0000000a120d7290 */ /* 0x000fe200087fe4ff */
[----:B------:R-:W-:Y:S01]  /*7660*/  @!PT LDS RZ, [RZ] ;  /* 0x00000000fffff984 */ /* 0x000fe20000000800 */
[----:B------:R-:W-:Y:S01]  /*7670*/  @!PT LDS RZ, [RZ] ;  /* 0x00000000fffff984 */ /* 0x000fe20000000800 */
[----:B------:R-:W-:Y:S01]  /*7680*/  @!PT LDS RZ, [RZ] ;  /* 0x00000000fffff984 */ /* 0x000fe20000000800 */
[----:B------:R1:W-:Y:S01]  /*7690*/  LDGSTS.E.BYPASS.LTC128B.128 [R251+0x4000], desc[UR20][R16.64] ;  /* 0x0400000010fb7fae */ /* 0x0003e2000b981a14 */
[----:B------:R-:W-:Y:S01]  /*76a0*/  LEA.HI.X R15, R3, R250, R0, 0x1, P0 ;  /* 0x000000fa030f7211 */ /* 0x000fe200000f0c00 */
[----:B------:R-:W-:Y:S01]  /*76b0*/  IMAD.U32 R0, RZ, RZ, UR12 ;  /* 0x0000000cff007e24 */ /* 0x000fe2000f8e00ff */
[C---:B------:R-:W-:Y:S01]  /*76c0*/  LEA R12, P0, R2.reuse, R252, 0x1 ;  /* 0x000000fc020c7211 */ /* 0x040fe200078008ff */
[----:B------:R-:W-:Y:S01]  /*76d0*/  UIADD3 UR12, UP0, UPT, UR22, UR8, URZ ;  /* 0x00000008160c7290 */ /* 0x000fe2000ff1e0ff */
[----:B------:R-:W-:Y:S01]  /*76e0*/  IMAD.U32 R3, RZ, RZ, UR22 ;  /* 0x00000016ff037e24 */ /* 0x000fe2000f8e00ff */
[----:B------:R1:W-:Y:S01]  /*76f0*/  LDGSTS.E.BYPASS.LTC128B.128 [R251+0x4800], desc[UR20][R14.64] ;  /* 0x048000000efb7fae */ /* 0x0003e2000b981a14 */
[----:B------:R-:W-:Y:S01]  /*7700*/  LEA.HI.X R13, R2, R250, R0, 0x1, P0 ;  /* 0x000000fa020d7211 */ /* 0x000fe200000f0c00 */
[----:B------:R-:W-:Y:S01]  /*7710*/  UIADD3.X UR22, UPT, UPT, UR13, UR7, URZ, UP0, !UPT ;  /* 0x000000070d167290 */ /* 0x000fe200087fe4ff */
[----:B------:R-:W-:Y:S01]  /*7720*/  MOV R0, UR13 ;  /* 0x0000000d00007c02 */ /* 0x000fe20008000f00 */
[----:B------:R-:W-:Y:S01]  /*7730*/  ULEA UR11, UP0, UR14, UR11, 0x6 ;  /* 0x0000000b0e0b7291 */ /* 0x000fe2000f8030ff */
[C---:B------:R-:W-:Y:S01]  /*7740*/  LEA R10, P0, R3.reuse, R252, 0x1 ;  /* 0x000000fc030a7211 */ /* 0x040fe200078008ff */
[----:B------:R-:W-:Y:S01]  /*7750*/  IMAD.U32 R2, RZ, RZ, UR12 ;  /* 0x0000000cff027e24 */ /* 0x000fe2000f8e00ff */
[----:B------:R1:W-:Y:S01]  /*7760*/  LDGSTS.E.BYPASS.LTC128B.128 [R251+0x5000], desc[UR20][R12.64] ;  /* 0x050000000cfb7fae */ /* 0x0003e2000b981a14 */
[----:B------:R-:W-:Y:S01]  /*7770*/  ULEA.HI.X UR10, UR14, UR10, UR15, 0x6, UP0 ;  /* 0x0000000a0e0a7291 */ /* 0x000fe200080f340f */
        /* <DEDUP_REMOVED lines=8> */
[----:B------:R-:W-:Y:S01]  /*7800*/  IMAD.U32 R0, RZ, RZ, UR10 ;  /* 0x0000000aff007e24 */ /* 0x000fe2000f8e00ff */
[C---:B------:R-:W-:Y:S01]  /*7810*/  LEA R6, P0, R3.reuse, R252, 0x1 ;  /* 0x000000fc03067211 */ /* 0x040fe200078008ff */
[----:B------:R-:W-:Y:S01]  /*7820*/  UIADD3 UR11, UP0, UPT, UR11, UR19, URZ ;  /* 0x000000130b0b7290 */ /* 0x000fe2000ff1e0ff */
[----:B------:R-:W-:Y:S01]  /*7830*/  MOV R2, UR8 ;  /* 0x0000000800027c02 */ /* 0x000fe20008000f00 */
[----:B------:R1:W-:Y:S01]  /*7840*/  LDGSTS.E.BYPASS.LTC128B.128 [R251+0x6000], desc[UR20][R8.64] ;  /* 0x0600000008fb7fae */ /* 0x0003e2000b981a14 */
[----:B------:R-:W-:Y:S01]  /*7850*/  LEA.HI.X R7, R3, R250, R0, 0x1, P0 ;  /* 0x000000fa03077211 */ /* 0x000fe200000f0c00 */
[----:B------:R-:W-:Y:S01]  /*7860*/  UIADD3.X UR10, UPT, UPT, UR10, UR18, URZ, UP0, !UPT ;  /* 0x000000120a0a7290 */ /* 0x000fe200087fe4ff */
[----:B------:R-:W-:Y:S01]  /*7870*/  IMAD.U32 R0, RZ, RZ, UR7 ;  /* 0x00000007ff007e24 */ /* 0x000fe2000f8e00ff */
[C---:B------:R-:W-:Y:S01]  /*7880*/  LEA R4, P0, R2.reuse, R252, 0x1 ;  /* 0x000000fc02047211 */ /* 0x040fe200078008ff */
        /* <DEDUP_REMOVED lines=9> */
.L_x_694:
[----:B-1----:R-:W2:Y:S04]  /*7920*/  LDL R11, [R1+0xb4] ;  /* 0x0000b400010b7983 */ /* 0x002ea80000100800 */
[----:B------:R-:W3:Y:S04]  /*7930*/  LDL R9, [R1+0x1c] ;  /* 0x00001c0001097983 */ /* 0x000ee80000100800 */
[----:B------:R-:W1:Y:S01]  /*7940*/  SHFL.BFLY PT, R4, R18, 0x2, 0x1f ;  /* 0x0c401f0012047f89 */ /* 0x000e6200000e0000 */
[----:B------:R-:W-:-:S05]  /*7950*/  FMNMX.FTZ R0, R213, R19, !PT ;  /* 0x00000013d5007209 */ /* 0x000fca0007810000 */
[----:B------:R-:W4:Y:S01]  /*7960*/  SHFL.BFLY PT, R7, R0, 0x2, 0x1f ;  /* 0x0c401f0000077f89 */ /* 0x000f2200000e0000 */
[----:B------:R-:W-:Y:S01]  /*7970*/  FSEL R162, R23, -INF , !P6 ;  /* 0xff80000017a27808 */ /* 0x000fe20007000000 */
[----:B------:R-:W-:Y:S01]  /*7980*/  FMUL.FTZ R3, R196, UR6 ;  /* 0x00000006c4037c20 */ /* 0x000fe20008410000 */
[----:B------:R-:W-:Y:S01]  /*7990*/  FSEL R2, R21, -INF , !P5 ;  /* 0xff80000015027808 */ /* 0x000fe20006800000 */
[----:B------:R-:W4:Y:S01]  /*79a0*/  S2R R10, SR_TID.X ;  /* 0x00000000000a7919 */ /* 0x000f220000002100 */
[----:B------:R-:W-:Y:S01]  /*79b0*/  ISETP.GT.AND P6, PT, R243, R33, PT ;  /* 0x00000021f300720c */ /* 0x000fe20003fc4270 */
[----:B------:R-:W4:Y:S01]  /*79c0*/  MUFU.TANH R6, R22 ;  /* 0x0000001600067308 */ /* 0x000f220000002400 */
[----:B------:R-:W-:Y:S02]  /*79d0*/  FSEL R167, R193, -INF , !P2 ;  /* 0xff800000c1a77808 */ /* 0x000fe40005000000 */
[----:B------:R-:W-:Y:S02]  /*79e0*/  FSEL R155, R2, -INF , !P4 ;  /* 0xff800000029b7808 */ /* 0x000fe40006000000 */
[----:B------:R-:W-:-:S02]  /*79f0*/  ISETP.GE.AND P2, PT, R33, R244, PT ;  /* 0x000000f42100720c */ /* 0x000fc40003f46270 */
[----:B------:R-:W-:Y:S01]  /*7a00*/  FSEL R2, R20, -INF , !P6 ;  /* 0xff80000014027808 */ /* 0x000fe20007000000 */
[----:B------:R1:W4:Y:S01]  /*7a10*/  MUFU.TANH R8, R3 ;  /* 0x0000000300087308 */ /* 0x0003220000002400 */
[----:B------:R-:W-:Y:S01]  /*7a20*/  FMUL.FTZ R5, R197, UR6 ;  /* 0x00000006c5057c20 */ /* 0x000fe20008410000 */
[----:B------:R4:W-:Y:S01]  /*7a30*/  STL [R1+0x100], R215 ;  /* 0x000100d701007387 */ /* 0x0009e20000100800 */
[----:B------:R-:W-:-:S05]  /*7a40*/  ISETP.GE.AND P5, PT, R33, R249, PT ;  /* 0x000000f92100720c */ /* 0x000fca0003fa6270 */
[----:B------:R-:W4:Y:S01]  /*7a50*/  MUFU.TANH R5, R5 ;  /* 0x0000000500057308 */ /* 0x000f220000002400 */
[----:B------:R-:W-:Y:S01]  /*7a60*/  ISETP.GT.AND P4, PT, R243, R35, PT ;  /* 0x00000023f300720c */ /* 0x000fe20003f84270 */
[----:B-1----:R-:W-:Y:S01]  /*7a70*/  FMUL.FTZ R3, R200, UR6 ;  /* 0x00000006c8037c20 */ /* 0x002fe20008410000 */
[----:B----4-:R-:W-:Y:S02]  /*7a80*/  FSEL R215, R2, -INF , !P2 ;  /* 0xff80000002d77808 */ /* 0x010fe40005000000 */
[----:B------:R-:W-:-:S03]  /*7a90*/  FMNMX.FTZ R2, R18, R4, !PT ;  /* 0x0000000412027209 */ /* 0x000fc60007810000 */
[----:B------:R1:W4:Y:S02]  /*7aa0*/  MUFU.TANH R4, R3 ;  /* 0x0000000300047308 */ /* 0x0003240000002400 */
[----:B------:R-:W4:Y:S01]  /*7ab0*/  SHFL.BFLY PT, R70, R2, 0x1, 0x1f ;  /* 0x0c201f0002467f89 */ /* 0x000f2200000e0000 */
[----:B------:R-:W-:Y:S02]  /*7ac0*/  ISETP.GT.AND P2, PT, R243, R34, PT ;  /* 0x00000022f300720c */ /* 0x000fe40003f44270 */
[----:B------:R-:W-:Y:S02]  /*7ad0*/  FMNMX.FTZ R0, R0, R7, !PT ;  /* 0x0000000700007209 */ /* 0x000fe40007810000 */
[----:B------:R-:W-:Y:S02]  /*7ae0*/  ISETP.GE.AND P6, PT, R35, R244, PT ;  /* 0x000000f42300720c */ /* 0x000fe40003fc6270 */
[----:B------:R-:W-:Y:S02]  /*7af0*/  FSEL R163, R207, -INF , !P5 ;  /* 0xff800000cfa37808 */ /* 0x000fe40006800000 */
[----:B------:R-:W-:-:S02]  /*7b00*/  FSEL R6, R6, -INF , !P4 ;  /* 0xff80000006067808 */ /* 0x000fc40006000000 */
[----:B------:R-:W-:Y:S01]  /*7b10*/  ISETP.GE.AND P5, PT, R34, R244, PT ;  /* 0x000000f42200720c */ /* 0x000fe20003fa6270 */
[----:B------:R-:W4:Y:S01]  /*7b20*/  SHFL.BFLY PT, R68, R0, 0x1, 0x1f ;  /* 0x0c201f0000447f89 */ /* 0x000f2200000e0000 */
[----:B------:R-:W-:Y:S02]  /*7b30*/  ISETP.GE.AND P0, PT, R32, R249, PT ;  /* 0x000000f92000720c */ /* 0x000fe40003f06270 */
[----:B-1----:R-:W-:Y:S02]  /*7b40*/  FSEL R3, R8, -INF , !P2 ;  /* 0xff80000008037808 */ /* 0x002fe40005000000 */
[----:B------:R-:W-:Y:S02]  /*7b50*/  FSEL R207, R6, -INF , !P6 ;  /* 0xff80000006cf7808 */ /* 0x000fe40007000000 */
[----:B------:R-:W-:Y:S02]  /*7b60*/  ISETP.GT.AND P6, PT, R243, R36, PT ;  /* 0x00000024f300720c */ /* 0x000fe40003fc4270 */
[----:B------:R-:W-:-:S02]  /*7b70*/  FSEL R200, R3, -INF , !P5 ;  /* 0xff80000003c87808 */ /* 0x000fc40006800000 */
[----:B------:R-:W-:Y:S02]  /*7b80*/  ISETP.GT.AND P5, PT, R243, R37, PT ;  /* 0x00000025f300720c */ /* 0x000fe40003fa4270 */
[----:B------:R-:W-:Y:S02]  /*7b90*/  FSEL R166, R208, -INF , !P0 ;  /* 0xff800000d0a67808 */ /* 0x000fe40004000000 */
[----:B------:R-:W-:Y:S02]  /*7ba0*/  ISETP.GE.AND P0, PT, R35, R249, PT ;  /* 0x000000f92300720c */ /* 0x000fe40003f06270 */
[----:B------:R-:W-:Y:S02]  /*7bb0*/  ISETP.GE.AND P2, PT, R36, R244, PT ;  /* 0x000000f42400720c */ /* 0x000fe40003f46270 */
[----:B------:R-:W-:Y:S01]  /*7bc0*/  FSEL R3, R5, -INF , !P6 ;  /* 0xff80000005037808 */ /* 0x000fe20007000000 */
[----:B------:R-:W-:Y:S01]  /*7bd0*/  FMUL.FTZ R5, R201, UR6 ;  /* 0x00000006c9057c20 */ /* 0x000fe20008410000 */
[----:B----4-:R-:W-:Y:S01]  /*7be0*/  FSEL R7, R4, -INF , !P5 ;  /* 0xff80000004077808 */ /* 0x010fe20006800000 */
[----:B------:R-:W1:Y:S01]  /*7bf0*/  LDCU UR6, c[0x0][0x45c] ;  /* 0x00008b80ff0677ac */ /* 0x000e620008000800 */
[----:B------:R-:W-:-:S02]  /*7c00*/  SHF.L.U32 R10, R10, 0x6, RZ ;  /* 0x000000060a0a7819 */ /* 0x000fc400000006ff */
[----:B------:R-:W-:Y:S02]  /*7c10*/  FMNMX3.FTZ R4, R127, R121, R89, !PT ;  /* 0x000000797f047276 */ /* 0x000fe40007810059 */
[----:B------:R-:W-:Y:S01]  /*7c20*/  FSEL R154, R198, -INF , !P0 ;  /* 0xff800000c69a7808 */ /* 0x000fe20004000000 */
[----:B------:R4:W1:Y:S01]  /*7c30*/  MUFU.TANH R6, R5 ;  /* 0x0000000500067308 */ /* 0x0008620000002400 */
[----:B------:R-:W-:Y:S02]  /*7c40*/  FSEL R198, R3, -INF , !P2 ;  /* 0xff80000003c67808 */ /* 0x000fe40005000000 */
[----:B------:R-:W-:Y:S02]  /*7c50*/  FMNMX3.FTZ R3, R134, R129, R123, !PT ;  /* 0x0000008186037276 */ /* 0x000fe4000781007b */
[----:B------:R-:W-:Y:S02]  /*7c60*/  LOP3.LUT R10, R10, 0x200, RZ, 0xc0, !PT ;  /* 0x000002000a0a7812 */ /* 0x000fe400078ec0ff */
[----:B------:R-:W-:-:S02]  /*7c70*/  FMNMX.FTZ R70, R2, R70, !PT ;  /* 0x0000004602467209 */ /* 0x000fc40007810000 */
[----:B----4-:R-:W-:Y:S02]  /*7c80*/  FMNMX3.FTZ R5, R4, R113, R137, !PT ;  /* 0x0000007104057276 */ /* 0x010fe40007810089 */
[----:B------:R-:W-:Y:S02]  /*7c90*/  FMNMX3.FTZ R4, R3, R128, R145, !PT ;  /* 0x0000008003047276 */ /* 0x000fe40007810091 */
[----:B------:R-:W-:Y:S02]  /*7ca0*/  FMNMX3.FTZ R3, R5, R131, R126, !PT ;  /* 0x0000008305037276 */ /* 0x000fe4000781007e */
[----:B------:R-:W-:Y:S02]  /*7cb0*/  FMNMX3.FTZ R4, R4, R143, R135, !PT ;  /* 0x0000008f04047276 */ /* 0x000fe40007810087 */
[----:B------:R-:W-:Y:S02]  /*7cc0*/  FMNMX.FTZ R68, R0, R68, !PT ;  /* 0x0000004400447209 */ /* 0x000fe40007810000 */
[----:B------:R-:W-:-:S04]  /*7cd0*/  FMNMX3.FTZ R0, R4, R130, R164, !PT ;  /* 0x0000008204007276 */ /* 0x000fc800078100a4 */
[----:B------:R-:W-:-:S04]  /*7ce0*/  FMNMX3.FTZ R0, R0, R160, R159, !PT ;  /* 0x000000a000007276 */ /* 0x000fc8000781009f */
[----:B------:R-:W-:Y:S02]  /*7cf0*/  FMNMX3.FTZ R0, R0, R157, R188, !PT ;  /* 0x0000009d00007276 */ /* 0x000fe400078100bc */
[----:B------:R-:W-:Y:S02]  /*7d00*/  ISETP.GT.AND P2, PT, R243, R38, PT ;  /* 0x00000026f300720c */ /* 0x000fe40003f44270 */
[----:B------:R-:W-:Y:S02]  /*7d10*/  FMNMX3.FTZ R0, R0, R186, R183, !PT ;  /* 0x000000ba00007276 */ /* 0x000fe400078100b7 */
[----:B------:R-:W-:Y:S02]  /*7d20*/  ISETP.GE.AND P0, PT, R36, R249, PT ;  /* 0x000000f92400720c */ /* 0x000fe40003f06270 */
[----:B-1----:R-:W-:Y:S02]  /*7d30*/  FSEL R4, R6, -INF , !P2 ;  /* 0xff80000006047808 */ /* 0x002fe40005000000 */
[----:B------:R-:W-:-:S02]  /*7d40*/  FMNMX3.FTZ R0, R0, R179, R206, !PT ;  /* 0x000000b300007276 */ /* 0x000fc400078100ce */
[----:B------:R-:W-:Y:S02]  /*7d50*/  FSETP.NEU.FTZ.AND P2, PT, R70, -INF , PT ;  /* 0xff8000004600780b */ /* 0x000fe40003f5d000 */
[----:B------:R-:W-:Y:S02]  /*7d60*/  ISETP.GE.AND P4, PT, R34, R249, PT ;  /* 0x000000f92200720c */ /* 0x000fe40003f86270 */
[----:B------:R-:W-:Y:S02]  /*7d70*/  FSEL R139, R204, -INF , !P0 ;  /* 0xff800000cc8b7808 */ /* 0x000fe40004000000 */
[----:B------:R-:W-:Y:S02]  /*7d80*/  FMNMX3.FTZ R0, R0, R199, R195, !PT ;  /* 0x000000c700007276 */ /* 0x000fe400078100c3 */
[----:B------:R-:W-:Y:S02]  /*7d90*/  ISETP.GE.AND P0, PT, R38, R244, PT ;  /* 0x000000f42600720c */ /* 0x000fe40003f06270 */
[----:B------:R-:W-:-:S02]  /*7da0*/  FSEL R142, R202, -INF , !P4 ;  /* 0xff800000ca8e7808 */ /* 0x000fc40006000000 */
[----:B------:R-:W-:Y:S02]  /*7db0*/  FMNMX3.FTZ R0, R0, R177, R247, !PT ;  /* 0x000000b100007276 */ /* 0x000fe400078100f7 */
[----:B------:R-:W-:Y:S02]  /*7dc0*/  ISETP.GE.AND P4, PT, R37, R249, PT ;  /* 0x000000f92500720c */ /* 0x000fe40003f86270 */
[----:B------:R-:W-:Y:S02]  /*7dd0*/  FSEL R196, R4, -INF , !P0 ;  /* 0xff80000004c47808 */ /* 0x000fe40004000000 */
[----:B------:R-:W-:Y:S02]  /*7de0*/  FMNMX3.FTZ R0, R0, R242, R236, !PT ;  /* 0x000000f200007276 */ /* 0x000fe400078100ec */
[----:B------:R-:W-:Y:S01]  /*7df0*/  FSEL R122, R241, -INF , !P4 ;  /* 0xff800000f17a7808 */ /* 0x000fe20006000000 */
[----:B------:R-:W-:Y:S01]  /*7e00*/  STL [R1+0xd8], R251 ;  /* 0x0000d8fb01007387 */ /* 0x000fe20000100800 */
[----:B------:R-:W-:-:S02]  /*7e10*/  FMNMX3.FTZ R6, R0, R229, R167, !PT ;  /* 0x000000e500067276 */ /* 0x000fc400078100a7 */
[----:B------:R-:W-:Y:S01]  /*7e20*/  ISETP.GE.AND P6, PT, R37, R244, PT ;  /* 0x000000f42500720c */ /* 0x000fe20003fc6270 */
[----:B------:R-:W-:Y:S04]  /*7e30*/  STL [R1+0xd4], R248 ;  /* 0x0000d4f801007387 */ /* 0x000fe80000100800 */
[----:B------:R-:W-:Y:S01]  /*7e40*/  STL [R1+0xd0], R245 ;  /* 0x0000d0f501007387 */ /* 0x000fe20000100800 */
[----:B------:R-:W-:-:S03]  /*7e50*/  FSEL R197, R7, -INF , !P6 ;  /* 0xff80000007c57808 */ /* 0x000fc60007000000 */
[----:B------:R-:W-:Y:S04]  /*7e60*/  STL [R1+0xcc], R235 ;  /* 0x0000cceb01007387 */ /* 0x000fe80000100800 */
[----:B------:R-:W-:Y:S04]  /*7e70*/  STL [R1+0xc8], R234 ;  /* 0x0000c8ea01007387 */ /* 0x000fe80000100800 */
[----:B------:R-:W-:Y:S04]  /*7e80*/  STL [R1+0xc4], R232 ;  /* 0x0000c4e801007387 */ /* 0x000fe80000100800 */
[----:B------:R1:W-:Y:S01]  /*7e90*/  STL [R1+0xc0], R132 ;  /* 0x0000c08401007387 */ /* 0x0003e20000100800 */
[----:B------:R-:W-:-:S04]  /*7ea0*/  ISETP.GE.AND P5, PT, R38, R249, PT ;  /* 0x000000f92600720c */ /* 0x000fc80003fa6270 */
[----:B------:R-:W-:Y:S01]  /*7eb0*/  FSEL R133, R246, -INF , !P5 ;  /* 0xff800000f6857808 */ /* 0x000fe20006800000 */
[C---:B------:R-:W-:Y:S01]  /*7ec0*/  FMUL.FTZ R0, R68.reuse, UR6 ;  /* 0x0000000644007c20 */ /* 0x040fe20008410000 */
[----:B------:R-:W-:-:S04]  /*7ed0*/  FSETP.NEU.FTZ.AND P0, PT, R68, -INF , PT ;  /* 0xff8000004400780b */ /* 0x000fc80003f1d000 */
[----:B------:R-:W-:Y:S02]  /*7ee0*/  FSEL R0, R0, RZ, P0 ;  /* 0x000000ff00007208 */ /* 0x000fe40000000000 */
[----:B--2---:R-:W-:-:S04]  /*7ef0*/  IADD3 R2, PT, PT, R10, R11, RZ ;  /* 0x0000000b0a027210 */ /* 0x004fc80007ffe0ff */
[----:B------:R-:W-:Y:S02]  /*7f00*/  LEA R144, R2, UR5, 0x1 ;  /* 0x0000000502907c11 */ /* 0x000fe4000f8e08ff */
[----:B------:R-:W-:-:S03]  /*7f10*/  FMNMX3.FTZ R2, R3, R112, R161, !PT ;  /* 0x0000007003027276 */ /* 0x000fc600078100a1 */
[----:B------:R-:W-:Y:S01]  /*7f20*/  LDSM.16.MT88.4 R48, [R144+0x8000] ;  /* 0x008000009030783b */ /* 0x000fe20000004200 */
        /* <DEDUP_REMOVED lines=8> */
[----:B------:R-:W-:Y:S01]  /*7fb0*/  FMNMX3.FTZ R3, R3, R238, R227, !PT ;  /* 0x000000ee03037276 */ /* 0x000fe200078100e3 */
[----:B---3--:R-:W-:Y:S02]  /*7fc0*/  IMAD.IADD R136, R9, 0x1, R144 ;  /* 0x0000000109887824 */ /* 0x008fe400078e0290 */
[----:B------:R-:W-:Y:S01]  /*7fd0*/  FFMA.FTZ R4, R52, UR6, -R2 ;  /* 0x0000000634047c23 */ /* 0x000fe20008010802 */
[----:B------:R-:W-:Y:S01]  /*7fe0*/  FMNMX3.FTZ R5, R3, R220, R162, !PT ;  /* 0x000000dc03057276 */ /* 0x000fe200078100a2 */
[----:B------:R-:W-:Y:S01]  /*7ff0*/  FFMA.FTZ R3, R45, UR6, -R2 ;  /* 0x000000062d037c23 */ /* 0x000fe20008010802 */
[C---:B------:R-:W-:Y:S01]  /*8000*/  IADD3 R120, PT, PT, R233.reuse, R144, RZ ;  /* 0x00000090e9787210 */ /* 0x040fe20007ffe0ff */
[----:B------:R2:W-:Y:S01]  /*8010*/  MUFU.EX2 R241, R4 ;  /* 0x0000000400f17308 */ /* 0x0005e20000000800 */
[----:B------:R-:W-:Y:S01]  /*8020*/  IADD3 R71, PT, PT, R233, R136, RZ ;  /* 0x00000088e9477210 */ /* 0x000fe20007ffe0ff */
[----:B------:R-:W-:Y:S01]  /*8030*/  LDSM.16.MT88.4 R72, [R136+0x8000] ;  /* 0x008000008848783b */ /* 0x000fe20000004200 */
[----:B------:R-:W-:Y:S01]  /*8040*/  FMNMX3.FTZ R5, R5, R155, R215, !PT ;  /* 0x0000009b05057276 */ /* 0x000fe200078100d7 */
[----:B------:R3:W4:Y:S02]  /*8050*/  MUFU.EX2 R233, R3 ;  /* 0x0000000300e97308 */ /* 0x0007240000000800 */
[----:B------:R-:W-:Y:S01]  /*8060*/  LDSM.16.MT88.4 R64, [R120+0x8000] ;  /* 0x008000007840783b */ /* 0x000fe20000004200 */
[----:B------:R-:W-:-:S03]  /*8070*/  FMNMX3.FTZ R5, R5, R207, R200, !PT ;  /* 0x000000cf05057276 */ /* 0x000fc600078100c8 */
[----:B------:R-:W-:Y:S01]  /*8080*/  LDSM.16.MT88.4 R76, [R71+0x8000] ;  /* 0x00800000474c783b */ /* 0x000fe20000004200 */
[--C-:B--2---:R-:W-:Y:S01]  /*8090*/  FFMA.FTZ R4, R39, UR6, -R2.reuse ;  /* 0x0000000627047c23 */ /* 0x104fe20008010802 */
[----:B---3--:R-:W-:-:S03]  /*80a0*/  FFMA.FTZ R3, R31, UR6, -R2 ;  /* 0x000000061f037c23 */ /* 0x008fc60008010802 */
[----:B------:R2:W-:Y:S01]  /*80b0*/  MUFU.EX2 R181, R4 ;  /* 0x0000000400b57308 */ /* 0x0005e20000000800 */
[----:B------:R-:W-:-:S03]  /*80c0*/  FMNMX3.FTZ R5, R5, R198, R197, !PT ;  /* 0x000000c605057276 */ /* 0x000fc600078100c5 */
[----:B-1----:R1:W3:Y:S01]  /*80d0*/  MUFU.EX2 R132, R3 ;  /* 0x0000000300847308 */ /* 0x0022e20000000800 */
[----:B--2---:R-:W-:-:S04]  /*80e0*/  FMNMX3.FTZ R4, R6, R166, R163, !PT ;  /* 0x000000a606047276 */ /* 0x004fc800078100a3 */
[----:B-1----:R-:W-:-:S04]  /*80f0*/  FMNMX3.FTZ R3, R4, R154, R142, !PT ;  /* 0x0000009a04037276 */ /* 0x002fc8000781008e */
[----:B------:R-:W-:Y:S02]  /*8100*/  FMNMX3.FTZ R4, R3, R139, R122, !PT ;  /* 0x0000008b03047276 */ /* 0x000fe4000781007a */
[----:B------:R-:W-:-:S05]  /*8110*/  FMNMX.FTZ R3, R196, R5, !PT ;  /* 0x00000005c4037209 */ /* 0x000fca0007810000 */
[----:B------:R-:W1:Y:S01]  /*8120*/  SHFL.BFLY PT, R10, R3, 0x2, 0x1f ;  /* 0x0c401f00030a7f89 */ /* 0x000e6200000e0000 */
[----:B------:R-:W-:-:S05]  /*8130*/  FMNMX.FTZ R8, R133, R4, !PT ;  /* 0x0000000485087209 */ /* 0x000fca0007810000 */
[----:B------:R-:W2:Y:S01]  /*8140*/  SHFL.BFLY PT, R9, R8, 0x2, 0x1f ;  /* 0x0c401f0008097f89 */ /* 0x000ea200000e0000 */
[----:B------:R-:W-:Y:S01]  /*8150*/  FFMA.FTZ R11, R54, UR6, -R2 ;  /* 0x00000006360b7c23 */ /* 0x000fe20008010802 */
[--C-:B------:R-:W-:Y:S01]  /*8160*/  FFMA.FTZ R7, R88, UR6, -R0.reuse ;  /* 0x0000000658077c23 */ /* 0x100fe20008010800 */
[--C-:B------:R-:W-:Y:S01]  /*8170*/  FFMA.FTZ R6, R63, UR6, -R0.reuse ;  /* 0x000000063f067c23 */ /* 0x100fe20008010800 */
[--C-:B------:R-:W-:Y:S01]  /*8180*/  FFMA.FTZ R5, R46, UR6, -R0.reuse ;  /* 0x000000062e057c23 */ /* 0x100fe20008010800 */
[----:B------:R-:W-:Y:S01]  /*8190*/  FFMA.FTZ R4, R40, UR6, -R0 ;  /* 0x0000000628047c23 */ /* 0x000fe20008010800 */
[----:B-1----:R-:W-:Y:S01]  /*81a0*/  FMNMX.FTZ R3, R3, R10, !PT ;  /* 0x0000000a03037209 */ /* 0x002fe20007810000 */
[----:B------:R1:W-:Y:S01]  /*81b0*/  MUFU.EX2 R208, R11 ;  /* 0x0000000b00d07308 */ /* 0x0003e20000000800 */
[----:B------:R-:W-:Y:S04]  /*81c0*/  STL [R1+0xbc], R82 ;  /* 0x0000bc5201007387 */ /* 0x000fe80000100800 */
[----:B------:R-:W4:Y:S01]  /*81d0*/  SHFL.BFLY PT, R12, R3, 0x1, 0x1f ;  /* 0x0c201f00030c7f89 */ /* 0x000f2200000e0000 */
[----:B--2---:R-:W-:Y:S01]  /*81e0*/  FMNMX.FTZ R8, R8, R9, !PT ;  /* 0x0000000908087209 */ /* 0x004fe20007810000 */
[--C-:B------:R-:W-:Y:S01]  /*81f0*/  FFMA.FTZ R9, R47, UR6, -R2.reuse ;  /* 0x000000062f097c23 */ /* 0x100fe20008010802 */
[----:B------:R-:W-:Y:S01]  /*8200*/  MUFU.EX2 R185, R7 ;  /* 0x0000000700b97308 */ /* 0x000fe20000000800 */
[----:B------:R-:W-:Y:S03]  /*8210*/  LDSM.16.MT88.4 R60, [R144+0x8800] ;  /* 0x00880000903c783b */ /* 0x000fe60000004200 */
[----:B------:R-:W2:Y:S01]  /*8220*/  MUFU.EX2 R184, R6 ;  /* 0x0000000600b87308 */ /* 0x000ea20000000800 */
[----:B------:R-:W-:Y:S04]  /*8230*/  LDSM.16.MT88.4 R52, [R120+0x8800] ;  /* 0x008800007834783b */ /* 0x000fe80000004200 */
[----:B-1----:R-:W1:Y:S01]  /*8240*/  SHFL.BFLY PT, R11, R8, 0x1, 0x1f ;  /* 0x0c201f00080b7f89 */ /* 0x002e6200000e0000 */
[----:B------:R-:W-:Y:S04]  /*8250*/  MUFU.EX2 R204, R5 ;  /* 0x0000000500cc7308 */ /* 0x000fe80000000800 */
[----:B------:R3:W2:Y:S01]  /*8260*/  MUFU.EX2 R234, R4 ;  /* 0x0000000400ea7308 */ /* 0x0006a20000000800 */
[----:B------:R2:W-:Y:S01]  /*8270*/  STL [R1+0xb8], R81 ;  /* 0x0000b85101007387 */ /* 0x0005e20000100800 */
[----:B------:R-:W-:-:S02]  /*8280*/  FFMA.FTZ R10, R44, UR6, -R2 ;  /* 0x000000062c0a7c23 */ /* 0x000fc40008010802 */
[----:B------:R1:W-:Y:S01]  /*8290*/  MUFU.EX2 R232, R9 ;  /* 0x0000000900e87308 */ /* 0x0003e20000000800 */
[----:B------:R-:W-:Y:S04]  /*82a0*/  STL [R1+0xdc], R243 ;  /* 0x0000dcf301007387 */ /* 0x000fe80000100800 */
[----:B------:R-:W-:Y:S04]  /*82b0*/  STL [R1+0xe0], R244 ;  /* 0x0000e0f401007387 */ /* 0x000fe80000100800 */
[----:B------:R2:W-:Y:S01]  /*82c0*/  STL [R1+0xe4], R249 ;  /* 0x0000e4f901007387 */ /* 0x0005e20000100800 */
[----:B----4-:R-:W-:-:S02]  /*82d0*/  FMNMX.FTZ R80, R3, R12, !PT ;  /* 0x0000000c03507209 */ /* 0x010fc40007810000 */
[----:B---3--:R-:W-:Y:S01]  /*82e0*/  F2FP.F16.F32.PACK_AB R4, R233, R241 ;  /* 0x000000f1e904723e */ /* 0x008fe200000000ff */
[----:B------:R-:W3:Y:S01]  /*82f0*/  LDSM.16.MT88.4 R44, [R136+0x8800] ;  /* 0x00880000882c783b */ /* 0x000ee20000004200 */
[----:B-1----:R-:W-:Y:S01]  /*8300*/  FFMA.FTZ R9, R27, UR6, -R2 ;  /* 0x000000061b097c23 */ /* 0x002fe20008010802 */
[----:B------:R-:W-:-:S03]  /*8310*/  F2FP.F16.F32.PACK_AB R6, R132, R181 ;  /* 0x000000b58406723e */ /* 0x000fc600000000ff */
[----:B--2---:R1:W-:Y:S01]  /*8320*/  MUFU.EX2 R81, R9 ;  /* 0x0000000900517308 */ /* 0x0043e20000000800 */
[----:B------:R-:W-:Y:S02]  /*8330*/  F2FP.F16.F32.PACK_AB R5, R184, R185 ;  /* 0x000000b9b805723e */ /* 0x000fe400000000ff */
[----:B------:R-:W-:Y:S01]  /*8340*/  F2FP.F16.F32.PACK_AB R7, R234, R204 ;  /* 0x000000ccea07723e */ /* 0x000fe200000000ff */
[----:B------:R2:W4:Y:S01]  /*8350*/  MUFU.EX2 R249, R10 ;  /* 0x0000000a00f97308 */ /* 0x0005220000000800 */
[----:B-1----:R-:W-:-:S04]  /*8360*/  FFMA.FTZ R9, R86, UR6, -R0 ;  /* 0x0000000656097c23 */ /* 0x002fc80008010800 */
[----:B------:R1:W-:Y:S01]  /*8370*/  MUFU.EX2 R235, R9 ;  /* 0x0000000900eb7308 */ /* 0x0003e20000000800 */
[----:B--2---:R-:W-:-:S04]  /*8380*/  FFMA.FTZ R10, R87, UR6, -R0 ;  /* 0x00000006570a7c23 */ /* 0x004fc80008010800 */
[----:B------:R2:W3:Y:S01]  /*8390*/  MUFU.EX2 R244, R10 ;  /* 0x0000000a00f47308 */ /* 0x0004e20000000800 */
[--C-:B-1----:R-:W-:Y:S01]  /*83a0*/  FFMA.FTZ R9, R56, UR6, -R0.reuse ;  /* 0x0000000638097c23 */ /* 0x102fe20008010800 */
[C---:B------:R-:W-:Y:S01]  /*83b0*/  FMUL.FTZ R3, R80.reuse, UR6 ;  /* 0x0000000650037c20 */ /* 0x040fe20008410000 */
[----:B------:R-:W-:Y:S01]  /*83c0*/  FSETP.NEU.FTZ.AND P0, PT, R80, -INF , PT ;  /* 0xff8000005000780b */ /* 0x000fe20003f1d000 */
[C---:B------:R-:W-:Y:S01]  /*83d0*/  HMMA.16816.F32 R28, R4.reuse, R48, RZ ;  /* 0x00000030041c723c */ /* 0x040fe200000018ff */
[----:B------:R-:W-:Y:S01]  /*83e0*/  FMNMX.FTZ R69, R8, R11, !PT ;  /* 0x0000000b08457209 */ /* 0x000fe20007810000 */
[----:B--2---:R-:W-:Y:S02]  /*83f0*/  FFMA.FTZ R10, R57, UR6, -R0 ;  /* 0x00000006390a7c23 */ /* 0x004fe40008010800 */
[----:B------:R-:W1:Y:S04]  /*8400*/  LDSM.16.MT88.4 R56, [R71+0x8800] ;  /* 0x008800004738783b */ /* 0x000e680000004200 */
[C---:B------:R-:W-:Y:S08]  /*8410*/  HMMA.16816.F32 R40, R4.reuse, R64, RZ ;  /* 0x000000400428723c */ /* 0x040ff000000018ff */
[C---:B------:R-:W-:Y:S08]  /*8420*/  HMMA.16816.F32 R36, R4.reuse, R72, RZ ;  /* 0x000000480424723c */ /* 0x040ff000000018ff */
[C---:B------:R-:W-:Y:S08]  /*8430*/  HMMA.16816.F32 R32, R4.reuse, R76, RZ ;  /* 0x0000004c0420723c */ /* 0x040ff000000018ff */
[C---:B------:R-:W-:Y:S08]  /*8440*/  HMMA.16816.F32 R24, R4.reuse, R50, RZ ;  /* 0x000000320418723c */ /* 0x040ff000000018ff */
[C---:B------:R-:W-:Y:S08]  /*8450*/  HMMA.16816.F32 R20, R4.reuse, R66, RZ ;  /* 0x000000420414723c */ /* 0x040ff000000018ff */
[C---:B------:R-:W-:Y:S08]  /*8460*/  HMMA.16816.F32 R16, R4.reuse, R74, RZ ;  /* 0x0000004a0410723c */ /* 0x040ff000000018ff */
[----:B------:R-:W-:Y:S01]  /*8470*/  HMMA.16816.F32 R12, R4, R78, RZ ;  /* 0x0000004e040c723c */ /* 0x000fe200000018ff */
[----:B------:R-:W-:Y:S01]  /*8480*/  FSEL R4, R3, RZ, P0 ;  /* 0x000000ff03047208 */ /* 0x000fe20000000000 */
[C---:B------:R-:W-:Y:S01]  /*8490*/  FMUL.FTZ R3, R69.reuse, UR6 ;  /* 0x0000000645037c20 */ /* 0x040fe20008410000 */
[----:B------:R-:W-:-:S03]  /*84a0*/  FSETP.NEU.FTZ.AND P0, PT, R69, -INF , PT ;  /* 0xff8000004500780b */ /* 0x000fc60003f1d000 */
[--C-:B------:R-:W-:Y:S01]  /*84b0*/  FFMA.FTZ R5, R127, UR6, -R4.reuse ;  /* 0x000000067f057c23 */ /* 0x100fe20008010804 */
[--C-:B------:R-:W-:Y:S01]  /*84c0*/  FFMA.FTZ R6, R121, UR6, -R4.reuse ;  /* 0x0000000679067c23 */ /* 0x100fe20008010804 */
[----:B------:R-:W-:Y:S01]  /*84d0*/  STL [R1+0xe8], R70 ;  /* 0x0000e84601007387 */ /* 0x000fe20000100800 */
[----:B------:R-:W-:Y:S01]  /*84e0*/  FSEL R3, R3, RZ, P0 ;  /* 0x000000ff03037208 */ /* 0x000fe20000000000 */
[----:B------:R2:W-:Y:S02]  /*84f0*/  MUFU.EX2 R202, R5 ;  /* 0x0000000500ca7308 */ /* 0x0005e40000000800 */
[----:B------:R-:W-:Y:S02]  /*8500*/  STL [R1+0xec], R68 ;  /* 0x0000ec4401007387 */ /* 0x000fe40000100800 */
[----:B------:R3:W-:Y:S02]  /*8510*/  MUFU.EX2 R193, R10 ;  /* 0x0000000a00c17308 */ /* 0x0007e40000000800 */
[----:B------:R-:W-:Y:S02]  /*8520*/  STL [R1+0xf0], R80 ;  /* 0x0000f05001007387 */ /* 0x000fe40000100800 */
[----:B------:R-:W1:Y:S02]  /*8530*/  MUFU.EX2 R82, R9 ;  /* 0x0000000900527308 */ /* 0x000e640000000800 */
[----:B----4-:R4:W-:Y:S01]  /*8540*/  STL [R1+0xf4], R249 ;  /* 0x0000f4f901007387 */ /* 0x0109e20000100800 */
[----:B--2---:R-:W-:Y:S01]  /*8550*/  FFMA.FTZ R5, R89, UR6, -R4 ;  /* 0x0000000659057c23 */ /* 0x004fe20008010804 */
[----:B------:R2:W-:Y:S01]  /*8560*/  MUFU.EX2 R201, R6 ;  /* 0x0000000600c97308 */ /* 0x0005e20000000800 */
[----:B---3--:R-:W-:Y:S01]  /*8570*/  F2FP.F16.F32.PACK_AB R10, R81, R249 ;  /* 0x000000f9510a723e */ /* 0x008fe200000000ff */
[----:B------:R-:W-:-:S04]  /*8580*/  FFMA.FTZ R7, R129, UR6, -R3 ;  /* 0x0000000681077c23 */ /* 0x000fc80008010803 */
[----:B------:R-:W-:Y:S01]  /*8590*/  MUFU.EX2 R243, R7 ;  /* 0x0000000700f37308 */ /* 0x000fe20000000800 */
[----:B--2---:R-:W-:-:S03]  /*85a0*/  FFMA.FTZ R6, R113, UR6, -R4 ;  /* 0x0000000671067c23 */ /* 0x004fc60008010804 */
[----:B----4-:R2:W-:Y:S04]  /*85b0*/  MUFU.EX2 R249, R5 ;  /* 0x0000000500f97308 */ /* 0x0105e80000000800 */
[----:B------:R3:W4:Y:S01]  /*85c0*/  MUFU.EX2 R245, R6 ;  /* 0x0000000600f57308 */ /* 0x0007220000000800 */
[----:B--2---:R-:W-:-:S04]  /*85d0*/  FFMA.FTZ R5, R134, UR6, -R3 ;  /* 0x0000000686057c23 */ /* 0x004fc80008010803 */
[----:B------:R2:W4:Y:S01]  /*85e0*/  MUFU.EX2 R239, R5 ;  /* 0x0000000500ef7308 */ /* 0x0005220000000800 */
[--C-:B---3--:R-:W-:Y:S01]  /*85f0*/  FFMA.FTZ R6, R123, UR6, -R3.reuse ;  /* 0x000000067b067c23 */ /* 0x108fe20008010803 */
[----:B------:R-:W-:Y:S02]  /*8600*/  F2FP.F16.F32.PACK_AB R8, R232, R208 ;  /* 0x000000d0e808723e */ /* 0x000fe400000000ff */
[----:B------:R-:W-:Y:S01]  /*8610*/  F2FP.F16.F32.PACK_AB R9, R235, R244 ;  /* 0x000000f4eb09723e */ /* 0x000fe200000000ff */
[----:B------:R3:W-:Y:S01]  /*8620*/  MUFU.EX2 R80, R6 ;  /* 0x0000000600507308 */ /* 0x0007e20000000800 */
[----:B-1----:R-:W-:Y:S01]  /*8630*/  F2FP.F16.F32.PACK_AB R11, R82, R193 ;  /* 0x000000c1520b723e */ /* 0x002fe200000000ff */
[----:B--2---:R-:W-:-:S04]  /*8640*/  FFMA.FTZ R5, R128, UR6, -R3 ;  /* 0x0000000680057c23 */ /* 0x004fc80008010803 */
[----:B------:R1:W2:Y:S01]  /*8650*/  MUFU.EX2 R237, R5 ;  /* 0x0000000500ed7308 */ /* 0x0002a20000000800 */
[----:B------:R2:W-:Y:S01]  /*8660*/  STL [R1+0xf8], R244 ;  /* 0x0000f8f401007387 */ /* 0x0005e20000100800 */
[--C-:B---3--:R-:W-:Y:S01]  /*8670*/  FFMA.FTZ R6, R131, UR6, -R4.reuse ;  /* 0x0000000683067c23 */ /* 0x108fe20008010804 */
[----:B------:R-:W-:Y:S02]  /*8680*/  HMMA.16816.F32 R108, R8, R60, R28 ;  /* 0x0000003c086c723c */ /* 0x000fe4000000181c */
[----:B------:R-:W-:Y:S01]  /*8690*/  STL [R1+0xfc], R69 ;  /* 0x0000fc4501007387 */ /* 0x000fe20000100800 */
[----:B-1----:R-:W-:-:S03]  /*86a0*/  FFMA.FTZ R5, R137, UR6, -R4 ;  /* 0x0000000689057c23 */ /* 0x002fc60008010804 */
[----:B----4-:R-:W-:Y:S02]  /*86b0*/  STL [R1+0x70], R245 ;  /* 0x000070f501007387 */ /* 0x010fe40000100800 */
[C---:B------:R-:W-:Y:S02]  /*86c0*/  HMMA.16816.F32 R84, R8.reuse, R52, R40 ;  /* 0x000000340854723c */ /* 0x040fe40000001828 */
[----:B------:R-:W-:Y:S01]  /*86d0*/  STL [R1+0x40], R239 ;  /* 0x000040ef01007387 */ /* 0x000fe20000100800 */
[----:B--2---:R1:W-:Y:S05]  /*86e0*/  MUFU.EX2 R244, R5 ;  /* 0x0000000500f47308 */ /* 0x0043ea0000000800 */
[----:B------:R-:W-:Y:S01]  /*86f0*/  HMMA.16816.F32 R88, R8, R44, R36 ;  /* 0x0000002c0858723c */ /* 0x000fe20000001824 */
[----:B------:R2:W-:Y:S01]  /*8700*/  STL [R1+0x3c], R243 ;  /* 0x00003cf301007387 */ /* 0x0005e20000100800 */
[----:B------:R-:W-:-:S06]  /*8710*/  FFMA.FTZ R7, R143, UR6, -R3 ;  /* 0x000000068f077c23 */ /* 0x000fcc0008010803 */
[----:B------:R-:W-:Y:S01]  /*8720*/  HMMA.16816.F32 R116, R8, R56, R32 ;  /* 0x000000380874723c */ /* 0x000fe20000001820 */
[----:B-1----:R-:W-:-:S07]  /*8730*/  FFMA.FTZ R5, R126, UR6, -R4 ;  /* 0x000000067e057c23 */ /* 0x002fce0008010804 */
[C---:B------:R-:W-:Y:S01]  /*8740*/  HMMA.16816.F32 R104, R8.reuse, R62, R24 ;  /* 0x0000003e0868723c */ /* 0x040fe20000001818 */
[----:B------:R1:W-:Y:S07]  /*8750*/  MUFU.EX2 R248, R5 ;  /* 0x0000000500f87308 */ /* 0x0003ee0000000800 */
[C---:B------:R-:W-:Y:S08]  /*8760*/  HMMA.16816.F32 R100, R8.reuse, R54, R20 ;  /* 0x000000360864723c */ /* 0x040ff00000001814 */
[----:B------:R-:W-:Y:S01]  /*8770*/  HMMA.16816.F32 R96, R8, R46, R16 ;  /* 0x0000002e0860723c */ /* 0x000fe20000001810 */
[----:B-1----:R-:W-:-:S07]  /*8780*/  FFMA.FTZ R5, R145, UR6, -R3 ;  /* 0x0000000691057c23 */ /* 0x002fce0008010803 */
[----:B------:R-:W-:Y:S01]  /*8790*/  HMMA.16816.F32 R92, R8, R58, R12 ;  /* 0x0000003a085c723c */ /* 0x000fe2000000180c */
[----:B------:R-:W-:Y:S02]  /*87a0*/  F2FP.F16.F32.PACK_AB R9, R243, R239 ;  /* 0x000000eff309723e */ /* 0x000fe400000000ff */
[----:B--2---:R1:W2:Y:S01]  /*87b0*/  MUFU.EX2 R243, R6 ;  /* 0x0000000600f37308 */ /* 0x0042a20000000800 */
[----:B------:R-:W-:Y:S02]  /*87c0*/  F2FP.F16.F32.PACK_AB R8, R201, R202 ;  /* 0x000000cac908723e */ /* 0x000fe400000000ff */
[----:B------:R-:W-:Y:S01]  /*87d0*/  F2FP.F16.F32.PACK_AB R10, R245, R249 ;  /* 0x000000f9f50a723e */ /* 0x000fe200000000ff */
[----:B------:R3:W-:Y:S01]  /*87e0*/  MUFU.EX2 R143, R5 ;  /* 0x00000005008f7308 */ /* 0x0007e20000000800 */
[----:B------:R-:W-:Y:S01]  /*87f0*/  F2FP.F16.F32.PACK_AB R11, R237, R80 ;  /* 0x00000050ed0b723e */ /* 0x000fe200000000ff */
[----:B-1----:R-:W-:-:S04]  /*8800*/  FFMA.FTZ R6, R112, UR6, -R4 ;  /* 0x0000000670067c23 */ /* 0x002fc80008010804 */
[----:B------:R1:W-:Y:S01]  /*8810*/  MUFU.EX2 R145, R6 ;  /* 0x0000000600917308 */ /* 0x0003e20000000800 */
[--C-:B---3--:R-:W-:Y:S01]  /*8820*/  FFMA.FTZ R5, R130, UR6, -R3.reuse ;  /* 0x0000000682057c23 */ /* 0x108fe20008010803 */
[C---:B------:R-:W-:Y:S02]  /*8830*/  HMMA.16816.F32 R40, R8.reuse, R48, RZ ;  /* 0x000000300828723c */ /* 0x040fe400000018ff */
[----:B------:R-:W3:Y:S04]  /*8840*/  MUFU.EX2 R137, R7 ;  /* 0x0000000700897308 */ /* 0x000ee80000000800 */
[----:B------:R4:W-:Y:S01]  /*8850*/  MUFU.EX2 R70, R5 ;  /* 0x0000000500467308 */ /* 0x0009e20000000800 */
[----:B-1----:R-:W-:Y:S01]  /*8860*/  FFMA.FTZ R6, R135, UR6, -R3 ;  /* 0x0000000687067c23 */ /* 0x002fe20008010803 */
[C---:B------:R-:W-:Y:S03]  /*8870*/  HMMA.16816.F32 R36, R8.reuse, R50, RZ ;  /* 0x000000320824723c */ /* 0x040fe600000018ff */
[----:B------:R-:W1:Y:S05]  /*8880*/  MUFU.EX2 R69, R6 ;  /* 0x0000000600457308 */ /* 0x000e6a0000000800 */
[C---:B------:R-:W-:Y:S08]  /*8890*/  HMMA.16816.F32 R32, R8.reuse, R64, RZ ;  /* 0x000000400820723c */ /* 0x040ff000000018ff */
[C---:B------:R-:W-:Y:S08]  /*88a0*/  HMMA.16816.F32 R28, R8.reuse, R66, RZ ;  /* 0x00000042081c723c */ /* 0x040ff000000018ff */
[C---:B------:R-:W-:Y:S08]  /*88b0*/  HMMA.16816.F32 R24, R8.reuse, R72, RZ ;  /* 0x000000480818723c */ /* 0x040ff000000018ff */
[C---:B------:R-:W-:Y:S08]  /*88c0*/  HMMA.16816.F32 R20, R8.reuse, R74, RZ ;  /* 0x0000004a0814723c */ /* 0x040ff000000018ff */
[C---:B------:R-:W-:Y:S08]  /*88d0*/  HMMA.16816.F32 R16, R8.reuse, R76, RZ ;  /* 0x0000004c0810723c */ /* 0x040ff000000018ff */
[----:B------:R-:W-:Y:S01]  /*88e0*/  HMMA.16816.F32 R12, R8, R78, RZ ;  /* 0x0000004e080c723c */ /* 0x000fe200000018ff */
[----:B----4-:R-:W-:Y:S01]  /*88f0*/  FFMA.FTZ R5, R151, UR6, -R2 ;  /* 0x0000000697057c23 */ /* 0x010fe20008010802 */
[----:B--2---:R-:W-:-:S02]  /*8900*/  F2FP.F16.F32.PACK_AB R8, R243, R244 ;  /* 0x000000f4f308723e */ /* 0x004fc400000000ff */
[----:B---3--:R-:W-:Y:S02]  /*8910*/  F2FP.F16.F32.PACK_AB R9, R137, R143 ;  /* 0x0000008f8909723e */ /* 0x008fe400000000ff */
[----:B------:R-:W-:Y:S02]  /*8920*/  F2FP.F16.F32.PACK_AB R10, R145, R248 ;  /* 0x000000f8910a723e */ /* 0x000fe400000000ff */
[----:B-1----:R-:W-:Y:S01]  /*8930*/  F2FP.F16.F32.PACK_AB R11, R70, R69 ;  /* 0x00000045460b723e */ /* 0x002fe200000000ff */
[----:B------:R1:W-:Y:S01]  /*8940*/  MUFU.EX2 R68, R5 ;  /* 0x0000000500447308 */ /* 0x0003e20000000800 */
[----:B------:R-:W-:Y:S01]  /*8950*/  MOV R134, R232 ;  /* 0x000000e800867202 */ /* 0x000fe20000000f00 */
[----:B------:R-:W-:-:S04]  /*8960*/  FFMA.FTZ R6, R149, UR6, -R2 ;  /* 0x0000000695067c23 */ /* 0x000fc80008010802 */
[----:B------:R-:W-:Y:S01]  /*8970*/  HMMA.16816.F32 R72, R8, R60, R40 ;  /* 0x0000003c0848723c */ /* 0x000fe20000001828 */
[----:B-1----:R-:W-:-:S07]  /*8980*/  FFMA.FTZ R5, R124, UR6, -R2 ;  /* 0x000000067c057c23 */ /* 0x002fce0008010802 */
[C---:B------:R-:W-:Y:S01]  /*8990*/  HMMA.16816.F32 R60, R8.reuse, R62, R36 ;  /* 0x0000003e083c723c */ /* 0x040fe20000001824 */
[----:B------:R1:W-:Y:S07]  /*89a0*/  MUFU.EX2 R232, R5 ;  /* 0x0000000500e87308 */ /* 0x0003ee0000000800 */
[C---:B------:R-:W-:Y:S01]  /*89b0*/  HMMA.16816.F32 R48, R8.reuse, R52, R32 ;  /* 0x000000340830723c */ /* 0x040fe20000001820 */
[----:B------:R2:W3:Y:S07]  /*89c0*/  MUFU.EX2 R113, R6 ;  /* 0x0000000600717308 */ /* 0x0004ee0000000800 */
[----:B------:R-:W-:Y:S01]  /*89d0*/  HMMA.16816.F32 R36, R8, R54, R28 ;  /* 0x000000360824723c */ /* 0x000fe2000000181c */
[----:B-1----:R-:W-:-:S04]  /*89e0*/  FFMA.FTZ R5, R152, UR6, -R0 ;  /* 0x0000000698057c23 */ /* 0x002fc80008010800 */
[----:B------:R1:W-:Y:S03]  /*89f0*/  MUFU.EX2 R152, R5 ;  /* 0x0000000500987308 */ /* 0x0003e60000000800 */
[----:B------:R-:W-:Y:S01]  /*8a00*/  HMMA.16816.F32 R40, R8, R44, R24 ;  /* 0x0000002c0828723c */ /* 0x000fe20000001818 */
[----:B------:R-:W4:Y:S01]  /*8a10*/  LDSM.16.MT88.4 R24, [R144+0x9000] ;  /* 0x009000009018783b */ /* 0x000f220000004200 */
[----:B--2---:R-:W-:-:S06]  /*8a20*/  FFMA.FTZ R6, R83, UR6, -R2 ;  /* 0x0000000653067c23 */ /* 0x004fcc0008010802 */
[----:B------:R-:W-:Y:S01]  /*8a30*/  HMMA.16816.F32 R64, R8, R56, R16 ;  /* 0x000000380840723c */ /* 0x000fe20000001810 */
[----:B------:R-:W-:Y:S01]  /*8a40*/  LDSM.16.MT88.4 R16, [R136+0x9000] ;  /* 0x009000008810783b */ /* 0x000fe20000004200 */
[----:B-1----:R-:W-:-:S06]  /*8a50*/  FFMA.FTZ R5, R125, UR6, -R0 ;  /* 0x000000067d057c23 */ /* 0x002fcc0008010800 */
[C---:B------:R-:W-:Y:S01]  /*8a60*/  HMMA.16816.F32 R32, R8.reuse, R46, R20 ;  /* 0x0000002e0820723c */ /* 0x040fe20000001814 */
[----:B------:R-:W1:Y:S07]  /*8a70*/  LDSM.16.MT88.4 R20, [R120+0x9000] ;  /* 0x009000007814783b */ /* 0x000e6e0000004200 */
[----:B------:R-:W-:Y:S01]  /*8a80*/  HMMA.16816.F32 R28, R8, R58, R12 ;  /* 0x0000003a081c723c */ /* 0x000fe2000000180c */
[----:B------:R-:W2:Y:S01]  /*8a90*/  LDSM.16.MT88.4 R12, [R71+0x9000] ;  /* 0x00900000470c783b */ /* 0x000ea20000004200 */
[----:B------:R3:W4:Y:S03]  /*8aa0*/  MUFU.EX2 R239, R6 ;  /* 0x0000000600ef7308 */ /* 0x0007260000000800 */
[----:B------:R4:W-:Y:S01]  /*8ab0*/  STL [R1+0x6c], R237 ;  /* 0x00006ced01007387 */ /* 0x0009e20000100800 */
[----:B------:R-:W-:-:S02]  /*8ac0*/  IMAD.MOV.U32 R129, RZ, RZ, R132 ;  /* 0x000000ffff817224 */ /* 0x000fc400078e0084 */
[--C-:B------:R-:W-:Y:S01]  /*8ad0*/  FFMA.FTZ R7, R150, UR6, -R0.reuse ;  /* 0x0000000696077c23 */ /* 0x100fe20008010800 */
[----:B------:R-:W-:Y:S02]  /*8ae0*/  IMAD.MOV.U32 R127, RZ, RZ, R235 ;  /* 0x000000ffff7f7224 */ /* 0x000fe400078e00eb */
[----:B---3--:R-:W-:-:S04]  /*8af0*/  FFMA.FTZ R6, R148, UR6, -R0 ;  /* 0x0000000694067c23 */ /* 0x008fc80008010800 */
[----:B------:R3:W-:Y:S04]  /*8b00*/  MUFU.EX2 R132, R6 ;  /* 0x0000000600847308 */ /* 0x0007e80000000800 */
[----:B----4-:R4:W-:Y:S01]  /*8b10*/  MUFU.EX2 R237, R5 ;  /* 0x0000000500ed7308 */ /* 0x0109e20000000800 */
[--C-:B---3--:R-:W-:Y:S01]  /*8b20*/  FFMA.FTZ R6, R158, UR6, -R4.reuse ;  /* 0x000000069e067c23 */ /* 0x108fe20008010804 */
[----:B----4-:R-:W-:-:S04]  /*8b30*/  FFMA.FTZ R5, R161, UR6, -R4 ;  /* 0x00000006a1057c23 */ /* 0x010fc80008010804 */
[----:B------:R3:W-:Y:S04]  /*8b40*/  MUFU.EX2 R150, R5 ;  /* 0x0000000500967308 */ /* 0x0007e80000000800 */
[----:B------:R4:W-:Y:S01]  /*8b50*/  MUFU.EX2 R151, R6 ;  /* 0x0000000600977308 */ /* 0x0009e20000000800 */
[----:B------:R-:W-:-:S03]  /*8b60*/  MOV R131, R82 ;  /* 0x0000005200837202 */ /* 0x000fc60000000f00 */
[----:B------:R1:W2:Y:S01]  /*8b70*/  MUFU.EX2 R245, R7 ;  /* 0x0000000700f57308 */ /* 0x0002a20000000800 */
[----:B---3--:R-:W-:-:S04]  /*8b80*/  FFMA.FTZ R5, R156, UR6, -R4 ;  /* 0x000000069c057c23 */ /* 0x008fc80008010804 */
[----:B------:R3:W-:Y:S01]  /*8b90*/  MUFU.EX2 R235, R5 ;  /* 0x0000000500eb7308 */ /* 0x0007e20000000800 */
[----:B----4-:R-:W-:Y:S01]  /*8ba0*/  FFMA.FTZ R6, R153, UR6, -R4 ;  /* 0x0000000699067c23 */ /* 0x010fe20008010804 */
[----:B-1----:R-:W-:-:S03]  /*8bb0*/  FFMA.FTZ R7, R160, UR6, -R3 ;  /* 0x00000006a0077c23 */ /* 0x002fc60008010803 */
[----:B------:R1:W-:Y:S01]  /*8bc0*/  MUFU.EX2 R82, R6 ;  /* 0x0000000600527308 */ /* 0x0003e20000000800 */
[----:B------:R-:W-:Y:S01]  /*8bd0*/  MOV R121, R234 ;  /* 0x000000ea00797202 */ /* 0x000fe20000000f00 */
[----:B---3--:R-:W-:-:S04]  /*8be0*/  FFMA.FTZ R5, R164, UR6, -R3 ;  /* 0x00000006a4057c23 */ /* 0x008fc80008010803 */
[----:B------:R3:W-:Y:S01]  /*8bf0*/  MUFU.EX2 R148, R5 ;  /* 0x0000000500947308 */ /* 0x0007e20000000800 */
[--C-:B-1----:R-:W-:Y:S01]  /*8c00*/  FFMA.FTZ R6, R159, UR6, -R3.reuse ;  /* 0x000000069f067c23 */ /* 0x102fe20008010803 */
[----:B------:R-:W-:Y:S02]  /*8c10*/  MOV R126, R81 ;  /* 0x00000051007e7202 */ /* 0x000fe40000000f00 */
[----:B------:R-:W1:Y:S04]  /*8c20*/  MUFU.EX2 R149, R7 ;  /* 0x0000000700957308 */ /* 0x000e680000000800 */
[----:B------:R-:W-:Y:S01]  /*8c30*/  MUFU.EX2 R234, R6 ;  /* 0x0000000600ea7308 */ /* 0x000fe20000000800 */
[----:B---3--:R-:W-:-:S04]  /*8c40*/  FFMA.FTZ R5, R157, UR6, -R3 ;  /* 0x000000069d057c23 */ /* 0x008fc80008010803 */
[----:B------:R3:W4:Y:S01]  /*8c50*/  MUFU.EX2 R81, R5 ;  /* 0x0000000500517308 */ /* 0x0007220000000800 */
[----:B------:R-:W-:Y:S02]  /*8c60*/  F2FP.F16.F32.PACK_AB R8, R113, R68 ;  /* 0x000000447108723e */ /* 0x000fe400000000ff */
[----:B------:R-:W-:Y:S02]  /*8c70*/  F2FP.F16.F32.PACK_AB R10, R239, R232 ;  /* 0x000000e8ef0a723e */ /* 0x000fe400000000ff */
[----:B--2---:R-:W-:Y:S02]  /*8c80*/  F2FP.F16.F32.PACK_AB R9, R245, R152 ;  /* 0x00000098f509723e */ /* 0x004fe400000000ff */
[----:B------:R-:W-:-:S07]  /*8c90*/  F2FP.F16.F32.PACK_AB R11, R237, R132 ;  /* 0x00000084ed0b723e */ /* 0x000fce00000000ff */
[----:B------:R-:W-:Y:S01]  /*8ca0*/  HMMA.16816.F32 R56, R8, R24, R108 ;  /* 0x000000180838723c */ /* 0x000fe2000000186c */
[----:B---3--:R-:W-:-:S07]  /*8cb0*/  FFMA.FTZ R5, R169, UR6, -R2 ;  /* 0x00000006a9057c23 */ /* 0x008fce0008010802 */
[C---:B------:R-:W-:Y:S01]  /*8cc0*/  HMMA.16816.F32 R84, R8.reuse, R20, R84 ;  /* 0x000000140854723c */ /* 0x040fe20000001854 */
[----:B------:R2:W-:Y:S07]  /*8cd0*/  MUFU.EX2 R156, R5 ;  /* 0x00000005009c7308 */ /* 0x0005ee0000000800 */
[C---:B------:R-:W-:Y:S08]  /*8ce0*/  HMMA.16816.F32 R88, R8.reuse, R16, R88 ;  /* 0x000000100858723c */ /* 0x040ff00000001858 */
[----:B------:R-:W-:Y:S01]  /*8cf0*/  HMMA.16816.F32 R116, R8, R12, R116 ;  /* 0x0000000c0874723c */ /* 0x000fe20000001874 */
[----:B--2---:R-:W-:-:S07]  /*8d00*/  FFMA.FTZ R5, R146, UR6, -R2 ;  /* 0x0000000692057c23 */ /* 0x004fce0008010802 */
[C---:B------:R-:W-:Y:S08]  /*8d10*/  HMMA.16816.F32 R52, R8.reuse, R26, R104 ;  /* 0x0000001a0834723c */ /* 0x040ff00000001868 */
[C---:B------:R-:W-:Y:S08]  /*8d20*/  HMMA.16816.F32 R76, R8.reuse, R22, R100 ;  /* 0x00000016084c723c */ /* 0x040ff00000001864 */
[C---:B------:R-:W-:Y:S08]  /*8d30*/  HMMA.16816.F32 R96, R8.reuse, R18, R96 ;  /* 0x000000120860723c */ /* 0x040ff00000001860 */
[----:B------:R-:W-:Y:S01]  /*8d40*/  HMMA.16816.F32 R92, R8, R14, R92 ;  /* 0x0000000e085c723c */ /* 0x000fe2000000185c */
[----:B------:R-:W-:-:S02]  /*8d50*/  F2FP.F16.F32.PACK_AB R8, R151, R150 ;  /* 0x000000969708723e */ /* 0x000fc400000000ff */
[----:B-1----:R-:W-:Y:S02]  /*8d60*/  F2FP.F16.F32.PACK_AB R9, R149, R148 ;  /* 0x000000949509723e */ /* 0x002fe400000000ff */
[----:B------:R-:W-:Y:S02]  /*8d70*/  F2FP.F16.F32.PACK_AB R10, R82, R235 ;  /* 0x000000eb520a723e */ /* 0x000fe400000000ff */
[----:B----4-:R-:W-:Y:S01]  /*8d80*/  F2FP.F16.F32.PACK_AB R11, R81, R234 ;  /* 0x000000ea510b723e */ /* 0x010fe200000000ff */
[----:B------:R1:W-:Y:S01]  /*8d90*/  MUFU.EX2 R124, R5 ;  /* 0x00000005007c7308 */ /* 0x0003e20000000800 */
[----:B------:R-:W-:-:S05]  /*8da0*/  FFMA.FTZ R6, R165, UR6, -R2 ;  /* 0x00000006a5067c23 */ /* 0x000fca0008010802 */
[C---:B------:R-:W-:Y:S01]  /*8db0*/  HMMA.16816.F32 R44, R8.reuse, R22, R36 ;  /* 0x00000016082c723c */ /* 0x040fe20000001824 */
[----:B------:R2:W3:Y:S07]  /*8dc0*/  MUFU.EX2 R128, R6 ;  /* 0x0000000600807308 */ /* 0x0004ee0000000800 */
[----:B------:R-:W-:Y:S01]  /*8dd0*/  HMMA.16816.F32 R72, R8, R24, R72 ;  /* 0x000000180848723c */ /* 0x000fe20000001848 */
[----:B-1----:R-:W-:-:S07]  /*8de0*/  FFMA.FTZ R5, R174, UR6, -R0 ;  /* 0x00000006ae057c23 */ /* 0x002fce0008010800 */
[C---:B------:R-:W-:Y:S01]  /*8df0*/  HMMA.16816.F32 R60, R8.reuse, R26, R60 ;  /* 0x0000001a083c723c */ /* 0x040fe2000000183c */
[----:B------:R-:W1:Y:S01]  /*8e00*/  LDSM.16.MT88.4 R24, [R144+0x9800] ;  /* 0x009800009018783b */ /* 0x000e620000004200 */
[----:B------:R4:W-:Y:S06]  /*8e10*/  MUFU.EX2 R158, R5 ;  /* 0x00000005009e7308 */ /* 0x0009ec0000000800 */
[----:B------:R-:W-:Y:S01]  /*8e20*/  HMMA.16816.F32 R40, R8, R16, R40 ;  /* 0x000000100828723c */ /* 0x000fe20000001828 */
[----:B--2---:R-:W-:-:S07]  /*8e30*/  FFMA.FTZ R6, R140, UR6, -R2 ;  /* 0x000000068c067c23 */ /* 0x004fce0008010802 */
[----:B------:R-:W-:Y:S01]  /*8e40*/  HMMA.16816.F32 R36, R8, R18, R32 ;  /* 0x000000120824723c */ /* 0x000fe20000001820 */
[----:B------:R-:W2:Y:S01]  /*8e50*/  LDSM.16.MT88.4 R16, [R120+0x9800] ;  /* 0x009800007810783b */ /* 0x000ea20000004200 */
[----:B----4-:R-:W-:-:S06]  /*8e60*/  FFMA.FTZ R5, R141, UR6, -R0 ;  /* 0x000000068d057c23 */ /* 0x010fcc0008010800 */
[C---:B------:R-:W-:Y:S08]  /*8e70*/  HMMA.16816.F32 R32, R8.reuse, R12, R64 ;  /* 0x0000000c0820723c */ /* 0x040ff00000001840 */
[C---:B------:R-:W-:Y:S01]  /*8e80*/  HMMA.16816.F32 R28, R8.reuse, R14, R28 ;  /* 0x0000000e081c723c */ /* 0x040fe2000000181c */
[----:B------:R-:W4:Y:S07]  /*8e90*/  LDSM.16.MT88.4 R12, [R136+0x9800] ;  /* 0x00980000880c783b */ /* 0x000f2e0000004200 */
[----:B------:R-:W-:Y:S01]  /*8ea0*/  HMMA.16816.F32 R48, R8, R20, R48 ;  /* 0x000000140830723c */ /* 0x000fe20000001830 */
[----:B------:R-:W4:Y:S01]  /*8eb0*/  LDSM.16.MT88.4 R20, [R71+0x9800] ;  /* 0x009800004714783b */ /* 0x000f220000004200 */
[----:B------:R3:W1:Y:S04]  /*8ec0*/  MUFU.EX2 R123, R6 ;  /* 0x00000006007b7308 */ /* 0x0006680000000800 */
[----:B------:R1:W-:Y:S01]  /*8ed0*/  MUFU.EX2 R141, R5 ;  /* 0x00000005008d7308 */ /* 0x0003e20000000800 */
[--C-:B------:R-:W-:Y:S01]  /*8ee0*/  FFMA.FTZ R7, R168, UR6, -R0.reuse ;  /* 0x00000006a8077c23 */ /* 0x100fe20008010800 */
[----:B---3--:R-:W-:Y:S01]  /*8ef0*/  FFMA.FTZ R6, R147, UR6, -R0 ;  /* 0x0000000693067c23 */ /* 0x008fe20008010800 */
[----:B-1----:R-:W-:-:S03]  /*8f00*/  FFMA.FTZ R5, R187, UR6, -R4 ;  /* 0x00000006bb057c23 */ /* 0x002fc60008010804 */
[----:B------:R1:W-:Y:S04]  /*8f10*/  MUFU.EX2 R130, R6 ;  /* 0x0000000600827308 */ /* 0x0003e80000000800 */
[----:B------:R3:W-:Y:S04]  /*8f20*/  MUFU.EX2 R159, R5 ;  /* 0x00000005009f7308 */ /* 0x0007e80000000800 */
[----:B------:R2:W4:Y:S01]  /*8f30*/  MUFU.EX2 R140, R7 ;  /* 0x00000007008c7308 */ /* 0x0005220000000800 */
[--C-:B-1----:R-:W-:Y:S01]  /*8f40*/  FFMA.FTZ R6, R182, UR6, -R4.reuse ;  /* 0x00000006b6067c23 */ /* 0x102fe20008010804 */
[----:B---3--:R-:W-:-:S03]  /*8f50*/  FFMA.FTZ R5, R178, UR6, -R4 ;  /* 0x00000006b2057c23 */ /* 0x008fc60008010804 */
[----:B------:R1:W3:Y:S04]  /*8f60*/  MUFU.EX2 R161, R6 ;  /* 0x0000000600a17308 */ /* 0x0002e80000000800 */
[----:B------:R4:W-:Y:S01]  /*8f70*/  MUFU.EX2 R125, R5 ;  /* 0x00000005007d7308 */ /* 0x0009e20000000800 */
[--C-:B--2---:R-:W-:Y:S01]  /*8f80*/  FFMA.FTZ R7, R186, UR6, -R3.reuse ;  /* 0x00000006ba077c23 */ /* 0x104fe20008010803 */
[----:B------:R-:W-:Y:S02]  /*8f90*/  IMAD.MOV.U32 R147, RZ, RZ, R128 ;  /* 0x000000ffff937224 */ /* 0x000fe400078e0080 */
[----:B-1----:R-:W-:Y:S01]  /*8fa0*/  FFMA.FTZ R6, R175, UR6, -R4 ;  /* 0x00000006af067c23 */ /* 0x002fe20008010804 */
[----:B----4-:R-:W-:-:S03]  /*8fb0*/  FFMA.FTZ R5, R188, UR6, -R3 ;  /* 0x00000006bc057c23 */ /* 0x010fc60008010803 */
[----:B------:R1:W-:Y:S04]  /*8fc0*/  MUFU.EX2 R135, R6 ;  /* 0x0000000600877308 */ /* 0x0003e80000000800 */
[----:B------:R2:W-:Y:S04]  /*8fd0*/  MUFU.EX2 R153, R5 ;  /* 0x0000000500997308 */ /* 0x0005e80000000800 */
[----:B------:R-:W4:Y:S01]  /*8fe0*/  MUFU.EX2 R112, R7 ;  /* 0x0000000700707308 */ /* 0x000f220000000800 */
[--C-:B-1----:R-:W-:Y:S01]  /*8ff0*/  FFMA.FTZ R6, R183, UR6, -R3.reuse ;  /* 0x00000006b7067c23 */ /* 0x102fe20008010803 */
[----:B--2---:R-:W-:-:S03]  /*9000*/  FFMA.FTZ R5, R179, UR6, -R3 ;  /* 0x00000006b3057c23 */ /* 0x004fc60008010803 */
[----:B------:R-:W-:Y:S04]  /*9010*/  MUFU.EX2 R83, R6 ;  /* 0x0000000600537308 */ /* 0x000fe80000000800 */
[----:B------:R1:W2:Y:S01]  /*9020*/  MUFU.EX2 R128, R5 ;  /* 0x0000000500807308 */ /* 0x0002a20000000800 */
[----:B------:R-:W-:Y:S02]  /*9030*/  F2FP.F16.F32.PACK_AB R8, R147, R156 ;  /* 0x0000009c9308723e */ /* 0x000fe400000000ff */
[----:B------:R-:W-:Y:S02]  /*9040*/  F2FP.F16.F32.PACK_AB R10, R123, R124 ;  /* 0x0000007c7b0a723e */ /* 0x000fe400000000ff */
[----:B------:R-:W-:Y:S02]  /*9050*/  F2FP.F16.F32.PACK_AB R9, R140, R158 ;  /* 0x0000009e8c09723e */ /* 0x000fe400000000ff */
[----:B------:R-:W-:-:S07]  /*9060*/  F2FP.F16.F32.PACK_AB R11, R141, R130 ;  /* 0x000000828d0b723e */ /* 0x000fce00000000ff */
[----:B------:R-:W-:Y:S01]  /*9070*/  HMMA.16816.F32 R104, R8, R24, R56 ;  /* 0x000000180868723c */ /* 0x000fe20000001838 */
[----:B-1----:R-:W-:-:S07]  /*9080*/  FFMA.FTZ R5, R190, UR6, -R2 ;  /* 0x00000006be057c23 */ /* 0x002fce0008010802 */
[C---:B------:R-:W-:Y:S08]  /*9090*/  HMMA.16816.F32 R64, R8.reuse, R18, R76 ;  /* 0x000000120840723c */ /* 0x040ff0000000184c */
[C---:B------:R-:W-:Y:S08]  /*90a0*/  HMMA.16816.F32 R56, R8.reuse, R16, R84 ;  /* 0x000000100838723c */ /* 0x040ff00000001854 */
[C---:B------:R-:W-:Y:S01]  /*90b0*/  HMMA.16816.F32 R76, R8.reuse, R12, R88 ;  /* 0x0000000c084c723c */ /* 0x040fe20000001858 */
[----:B------:R1:W-:Y:S07]  /*90c0*/  MUFU.EX2 R168, R5 ;  /* 0x0000000500a87308 */ /* 0x0003ee0000000800 */
[C---:B------:R-:W-:Y:S08]  /*90d0*/  HMMA.16816.F32 R52, R8.reuse, R26, R52 ;  /* 0x0000001a0834723c */ /* 0x040ff00000001834 */
[C---:B------:R-:W-:Y:S08]  /*90e0*/  HMMA.16816.F32 R84, R8.reuse, R14, R96 ;  /* 0x0000000e0854723c */ /* 0x040ff00000001860 */
[C---:B------:R-:W-:Y:S08]  /*90f0*/  HMMA.16816.F32 R116, R8.reuse, R20, R116 ;  /* 0x000000140874723c */ /* 0x040ff00000001874 */
[----:B------:R-:W-:Y:S01]  /*9100*/  HMMA.16816.F32 R88, R8, R22, R92 ;  /* 0x000000160858723c */ /* 0x000fe2000000185c */
[----:B---3--:R-:W-:-:S02]  /*9110*/  F2FP.F16.F32.PACK_AB R8, R161, R159 ;  /* 0x0000009fa108723e */ /* 0x008fc400000000ff */
[----:B----4-:R-:W-:Y:S02]  /*9120*/  F2FP.F16.F32.PACK_AB R9, R112, R153 ;  /* 0x000000997009723e */ /* 0x010fe400000000ff */
[----:B------:R-:W-:Y:S02]  /*9130*/  F2FP.F16.F32.PACK_AB R10, R135, R125 ;  /* 0x0000007d870a723e */ /* 0x000fe400000000ff */
[----:B--2---:R-:W-:Y:S01]  /*9140*/  F2FP.F16.F32.PACK_AB R11, R128, R83 ;  /* 0x00000053800b723e */ /* 0x004fe200000000ff */
[--C-:B-1----:R-:W-:Y:S01]  /*9150*/  FFMA.FTZ R5, R138, UR6, -R2.reuse ;  /* 0x000000068a057c23 */ /* 0x102fe20008010802 */
[----:B------:R-:W-:-:S05]  /*9160*/  FFMA.FTZ R6, R173, UR6, -R2 ;  /* 0x00000006ad067c23 */ /* 0x000fca0008010802 */
[C---:B------:R-:W-:Y:S08]  /*9170*/  HMMA.16816.F32 R96, R8.reuse, R26, R60 ;  /* 0x0000001a0860723c */ /* 0x040ff0000000183c */
[----:B------:R-:W-:Y:S01]  /*9180*/  HMMA.16816.F32 R60, R8, R14, R36 ;  /* 0x0000000e083c723c */ /* 0x000fe20000001824 */
[----:B------:R-:W-:-:S07]  /*9190*/  FFMA.FTZ R7, R189, UR6, -R0 ;  /* 0x00000006bd077c23 */ /* 0x000fce0008010800 */
[C---:B------:R-:W-:Y:S01]  /*91a0*/  HMMA.16816.F32 R36, R8.reuse, R20, R32 ;  /* 0x000000140824723c */ /* 0x040fe20000001820 */
[----:B------:R1:W-:Y:S04]  /*91b0*/  MUFU.EX2 R32, R5 ;  /* 0x0000000500207308 */ /* 0x0003e80000000800 */
[----:B------:R2:W3:Y:S03]  /*91c0*/  MUFU.EX2 R33, R6 ;  /* 0x0000000600217308 */ /* 0x0004e60000000800 */
[----:B------:R-:W-:Y:S01]  /*91d0*/  HMMA.16816.F32 R28, R8, R22, R28 ;  /* 0x00000016081c723c */ /* 0x000fe2000000181c */
[----:B------:R-:W4:Y:S01]  /*91e0*/  LDSM.16.MT88.4 R20, [R71+0xa000] ;  /* 0x00a000004714783b */ /* 0x000f220000004200 */
[----:B-1----:R-:W-:-:S06]  /*91f0*/  FFMA.FTZ R5, R191, UR6, -R0 ;  /* 0x00000006bf057c23 */ /* 0x002fcc0008010800 */
[C---:B------:R-:W-:Y:S01]  /*9200*/  HMMA.16816.F32 R108, R8.reuse, R24, R72 ;  /* 0x00000018086c723c */ /* 0x040fe20000001848 */
[----:B------:R-:W1:Y:S01]  /*9210*/  LDSM.16.MT88.4 R24, [R144+0xa000] ;  /* 0x00a000009018783b */ /* 0x000e620000004200 */
[----:B--2---:R-:W-:Y:S01]  /*9220*/  FFMA.FTZ R6, R114, UR6, -R2 ;  /* 0x0000000672067c23 */ /* 0x004fe20008010802 */
[----:B------:R2:W-:Y:S05]  /*9230*/  MUFU.EX2 R174, R5 ;  /* 0x0000000500ae7308 */ /* 0x0005ea0000000800 */
[C---:B------:R-:W-:Y:S01]  /*9240*/  HMMA.16816.F32 R100, R8.reuse, R16, R48 ;  /* 0x000000100864723c */ /* 0x040fe20000001830 */
[----:B------:R3:W-:Y:S07]  /*9250*/  MUFU.EX2 R160, R6 ;  /* 0x0000000600a07308 */ /* 0x0007ee0000000800 */
[----:B------:R-:W-:Y:S01]  /*9260*/  HMMA.16816.F32 R92, R8, R18, R44 ;  /* 0x00000012085c723c */ /* 0x000fe2000000182c */
[----:B------:R-:W1:Y:S01]  /*9270*/  LDSM.16.MT88.4 R16, [R120+0xa000] ;  /* 0x00a000007810783b */ /* 0x000e620000004200 */
[----:B--2---:R-:W-:-:S06]  /*9280*/  FFMA.FTZ R5, R115, UR6, -R0 ;  /* 0x0000000673057c23 */ /* 0x004fcc0008010800 */
[----:B------:R-:W-:Y:S01]  /*9290*/  HMMA.16816.F32 R72, R8, R12, R40 ;  /* 0x0000000c0848723c */ /* 0x000fe20000001828 */
[----:B------:R-:W2:Y:S01]  /*92a0*/  LDSM.16.MT88.4 R12, [R136+0xa000] ;  /* 0x00a00000880c783b */ /* 0x000ea20000004200 */
[----:B---3--:R-:W-:Y:S01]  /*92b0*/  FFMA.FTZ R6, R172, UR6, -R0 ;  /* 0x00000006ac067c23 */ /* 0x008fe20008010800 */
[----:B------:R3:W-:Y:S04]  /*92c0*/  MUFU.EX2 R164, R5 ;  /* 0x0000000500a47308 */ /* 0x0007e80000000800 */
[----:B------:R-:W4:Y:S04]  /*92d0*/  MUFU.EX2 R7, R7 ;  /* 0x0000000700077308 */ /* 0x000f280000000800 */
[----:B------:R4:W1:Y:S01]  /*92e0*/  MUFU.EX2 R165, R6 ;  /* 0x0000000600a57308 */ /* 0x0008620000000800 */
[----:B---3--:R-:W-:-:S04]  /*92f0*/  FFMA.FTZ R5, R203, UR6, -R4 ;  /* 0x00000006cb057c23 */ /* 0x008fc80008010804 */
[----:B------:R3:W-:Y:S01]  /*9300*/  MUFU.EX2 R251, R5 ;  /* 0x0000000500fb7308 */ /* 0x0007e20000000800 */
[----:B----4-:R-:W-:Y:S01]  /*9310*/  FFMA.FTZ R6, R194, UR6, -R4 ;  /* 0x00000006c2067c23 */ /* 0x010fe20008010804 */
[----:B------:R-:W-:-:S03]  /*9320*/  F2FP.F16.F32.PACK_AB R8, R33, R168 ;  /* 0x000000a82108723e */ /* 0x000fc600000000ff */
[----:B------:R4:W-:Y:S01]  /*9330*/  MUFU.EX2 R169, R6 ;  /* 0x0000000600a97308 */ /* 0x0009e20000000800 */
[----:B------:R-:W-:Y:S01]  /*9340*/  MOV R203, R33 ;  /* 0x0000002100cb7202 */ /* 0x000fe20000000f00 */
[----:B---3--:R-:W-:-:S04]  /*9350*/  FFMA.FTZ R5, R192, UR6, -R4 ;  /* 0x00000006c0057c23 */ /* 0x008fc80008010804 */
[----:B------:R3:W-:Y:S01]  /*9360*/  MUFU.EX2 R33, R5 ;  /* 0x0000000500217308 */ /* 0x0007e20000000800 */
[----:B----4-:R-:W-:-:S04]  /*9370*/  FFMA.FTZ R6, R176, UR6, -R4 ;  /* 0x00000006b0067c23 */ /* 0x010fc80008010804 */
[----:B------:R4:W-:Y:S01]  /*9380*/  MUFU.EX2 R157, R6 ;  /* 0x00000006009d7308 */ /* 0x0009e20000000800 */
[----:B------:R-:W-:Y:S01]  /*9390*/  F2FP.F16.F32.PACK_AB R9, R7, R174 ;  /* 0x000000ae0709723e */ /* 0x000fe200000000ff */
[----:B---3--:R-:W-:Y:S01]  /*93a0*/  FFMA.FTZ R5, R206, UR6, -R3 ;  /* 0x00000006ce057c23 */ /* 0x008fe20008010803 */
[----:B------:R-:W-:Y:S02]  /*93b0*/  IMAD.MOV.U32 R206, RZ, RZ, R7 ;  /* 0x000000ffffce7224 */ /* 0x000fe400078e0007 */
[--C-:B------:R-:W-:Y:S01]  /*93c0*/  FFMA.FTZ R7, R199, UR6, -R3.reuse ;  /* 0x00000006c7077c23 */ /* 0x100fe20008010803 */
[----:B------:R3:W-:Y:S01]  /*93d0*/  MUFU.EX2 R175, R5 ;  /* 0x0000000500af7308 */ /* 0x0007e20000000800 */
[----:B----4-:R-:W-:-:S04]  /*93e0*/  FFMA.FTZ R6, R195, UR6, -R3 ;  /* 0x00000006c3067c23 */ /* 0x010fc80008010803 */
[----:B------:R-:W4:Y:S01]  /*93f0*/  MUFU.EX2 R34, R6 ;  /* 0x0000000600227308 */ /* 0x000f220000000800 */
[----:B---3--:R-:W-:-:S03]  /*9400*/  FFMA.FTZ R5, R177, UR6, -R3 ;  /* 0x00000006b1057c23 */ /* 0x008fc60008010803 */
[----:B------:R-:W3:Y:S01]  /*9410*/  MUFU.EX2 R250, R7 ;  /* 0x0000000700fa7308 */ /* 0x000ee20000000800 */
[----:B------:R-:W-:-:S03]  /*9420*/  F2FP.F16.F32.PACK_AB R10, R160, R32 ;  /* 0x00000020a00a723e */ /* 0x000fc600000000ff */
[----:B------:R-:W3:Y:S01]  /*9430*/  MUFU.EX2 R252, R5 ;  /* 0x0000000500fc7308 */ /* 0x000ee20000000800 */
[----:B-1----:R-:W-:Y:S02]  /*9440*/  F2FP.F16.F32.PACK_AB R11, R164, R165 ;  /* 0x000000a5a40b723e */ /* 0x002fe400000000ff */
[----:B------:R-:W-:Y:S02]  /*9450*/  MOV R138, R112 ;  /* 0x00000070008a7202 */ /* 0x000fe40000000f00 */
[----:B------:R-:W-:-:S03]  /*9460*/  MOV R172, R113 ;  /* 0x0000007100ac7202 */ /* 0x000fc60000000f00 */
[----:B------:R-:W-:Y:S01]  /*9470*/  HMMA.16816.F32 R40, R8, R20, R116 ;  /* 0x000000140828723c */ /* 0x000fe20000001874 */
[----:B----4-:R-:W-:Y:S02]  /*9480*/  MOV R118, R34 ;  /* 0x0000002200767202 */ /* 0x010fe40000000f00 */
[----:B------:R-:W-:Y:S02]  /*9490*/  MOV R119, R33 ;  /* 0x0000002100777202 */ /* 0x000fe40000000f00 */
[----:B------:R-:W-:-:S03]  /*94a0*/  MOV R199, R32 ;  /* 0x0000002000c77202 */ /* 0x000fc60000000f00 */
[C---:B------:R-:W-:Y:S08]  /*94b0*/  HMMA.16816.F32 R112, R8.reuse, R24, R104 ;  /* 0x000000180870723c */ /* 0x040ff00000001868 */
[C---:B------:R-:W-:Y:S08]  /*94c0*/  HMMA.16816.F32 R104, R8.reuse, R26, R52 ;  /* 0x0000001a0868723c */ /* 0x040ff00000001834 */
[C---:B------:R-:W-:Y:S08]  /*94d0*/  HMMA.16816.F32 R56, R8.reuse, R16, R56 ;  /* 0x000000100838723c */ /* 0x040ff00000001838 */
[C---:B------:R-:W-:Y:S08]  /*94e0*/  HMMA.16816.F32 R52, R8.reuse, R18, R64 ;  /* 0x000000120834723c */ /* 0x040ff00000001840 */
[C---:B--2---:R-:W-:Y:S08]  /*94f0*/  HMMA.16816.F32 R48, R8.reuse, R12, R76 ;  /* 0x0000000c0830723c */ /* 0x044ff0000000184c */
[C---:B------:R-:W-:Y:S08]  /*9500*/  HMMA.16816.F32 R44, R8.reuse, R14, R84 ;  /* 0x0000000e082c723c */ /* 0x040ff00000001854 */
[----:B------:R-:W-:Y:S01]  /*9510*/  HMMA.16816.F32 R32, R8, R22, R88 ;  /* 0x000000160820723c */ /* 0x000fe20000001858 */
[----:B------:R-:W-:-:S02]  /*9520*/  F2FP.F16.F32.PACK_AB R8, R169, R251 ;  /* 0x000000fba908723e */ /* 0x000fc400000000ff */
[----:B---3--:R-:W-:Y:S02]  /*9530*/  F2FP.F16.F32.PACK_AB R9, R250, R175 ;  /* 0x000000affa09723e */ /* 0x008fe400000000ff */
[----:B------:R-:W-:Y:S02]  /*9540*/  F2FP.F16.F32.PACK_AB R10, R157, R119 ;  /* 0x000000779d0a723e */ /* 0x000fe400000000ff */
[----:B------:R-:W-:-:S07]  /*9550*/  F2FP.F16.F32.PACK_AB R11, R252, R118 ;  /* 0x00000076fc0b723e */ /* 0x000fce00000000ff */
[----:B------:R-:W-:Y:S01]  /*9560*/  HMMA.16816.F32 R84, R8, R26, R96 ;  /* 0x0000001a0854723c */ /* 0x000fe20000001860 */
[----:B------:R-:W-:Y:S02]  /*9570*/  FFMA.FTZ R98, R215, UR6, -R4 ;  /* 0x00000006d7627c23 */ /* 0x000fe40008010804 */
[----:B------:R-:W2:Y:S01]  /*9580*/  LDL.LU R215, [R1+0x100] ;  /* 0x0001000001d77983 */ /* 0x000ea20000300800 */
[----:B------:R-:W-:-:S04]  /*9590*/  FFMA.FTZ R5, R212, UR6, -R2 ;  /* 0x00000006d4057c23 */ /* 0x000fc80008010802 */
[----:B------:R-:W-:Y:S01]  /*95a0*/  HMMA.16816.F32 R88, R8, R12, R72 ;  /* 0x0000000c0858723c */ /* 0x000fe20000001848 */
[----:B------:R-:W-:-:S07]  /*95b0*/  MOV R97, R233 ;  /* 0x000000e900617202 */ /* 0x000fce0000000f00 */
[C---:B------:R-:W-:Y:S01]  /*95c0*/  HMMA.16816.F32 R76, R8.reuse, R14, R60 ;  /* 0x0000000e084c723c */ /* 0x040fe2000000183c */
[----:B------:R-:W-:Y:S01]  /*95d0*/  LDSM.16.MT88.4 R12, [R136+0xa800] ;  /* 0x00a80000880c783b */ /* 0x000fe20000004200 */
[----:B------:R1:W-:Y:S06]  /*95e0*/  MUFU.EX2 R233, R5 ;  /* 0x0000000500e97308 */ /* 0x0003ec0000000800 */
[----:B------:R-:W-:Y:S01]  /*95f0*/  HMMA.16816.F32 R64, R8, R24, R108 ;  /* 0x000000180840723c */ /* 0x000fe2000000186c */
[----:B------:R-:W-:Y:S01]  /*9600*/  LDSM.16.MT88.4 R24, [R71+0xa800] ;  /* 0x00a800004718783b */ /* 0x000fe20000004200 */
[----:B------:R-:W-:-:S06]  /*9610*/  FFMA.FTZ R6, R209, UR6, -R2 ;  /* 0x00000006d1067c23 */ /* 0x000fcc0008010802 */
[----:B------:R-:W-:Y:S01]  /*9620*/  HMMA.16816.F32 R100, R8, R16, R100 ;  /* 0x000000100864723c */ /* 0x000fe20000001864 */
[----:B-1----:R-:W-:-:S07]  /*9630*/  FFMA.FTZ R5, R180, UR6, -R2 ;  /* 0x00000006b4057c23 */ /* 0x002fce0008010802 */
[C---:B------:R-:W-:Y:S01]  /*9640*/  HMMA.16816.F32 R92, R8.reuse, R18, R92 ;  /* 0x00000012085c723c */ /* 0x040fe2000000185c */
[----:B------:R-:W-:Y:S07]  /*9650*/  LDSM.16.MT88.4 R16, [R120+0xa800] ;  /* 0x00a800007810783b */ /* 0x000fee0000004200 */
[C---:B------:R-:W-:Y:S08]  /*9660*/  HMMA.16816.F32 R72, R8.reuse, R20, R36 ;  /* 0x000000140848723c */ /* 0x040ff00000001824 */
[----:B------:R-:W-:Y:S01]  /*9670*/  HMMA.16816.F32 R60, R8, R22, R28 ;  /* 0x00000016083c723c */ /* 0x000fe2000000181c */
[----:B------:R-:W1:Y:S01]  /*9680*/  LDSM.16.MT88.4 R20, [R144+0xa800] ;  /* 0x00a800009014783b */ /* 0x000e620000004200 */
[----:B------:R-:W-:Y:S01]  /*9690*/  IMAD.MOV.U32 R117, RZ, RZ, R241 ;  /* 0x000000ffff757224 */ /* 0x000fe200078e00f1 */
[----:B------:R3:W-:Y:S04]  /*96a0*/  MUFU.EX2 R246, R5 ;  /* 0x0000000500f67308 */ /* 0x0007e80000000800 */
[----:B------:R4:W1:Y:S01]  /*96b0*/  MUFU.EX2 R241, R6 ;  /* 0x0000000600f17308 */ /* 0x0008620000000800 */
[----:B------:R-:W-:Y:S01]  /*96c0*/  MOV R173, R208 ;  /* 0x000000d000ad7202 */ /* 0x000fe20000000f00 */
[--C-:B------:R-:W-:Y:S01]  /*96d0*/  FFMA.FTZ R7, R210, UR6, -R0.reuse ;  /* 0x00000006d2077c23 */ /* 0x100fe20008010800 */
[----:B---3--:R-:W-:Y:S01]  /*96e0*/  FFMA.FTZ R5, R214, UR6, -R0 ;  /* 0x00000006d6057c23 */ /* 0x008fe20008010800 */
[----:B----4-:R-:W-:-:S03]  /*96f0*/  FFMA.FTZ R6, R170, UR6, -R2 ;  /* 0x00000006aa067c23 */ /* 0x010fc60008010802 */
[----:B------:R3:W-:Y:S04]  /*9700*/  MUFU.EX2 R208, R5 ;  /* 0x0000000500d07308 */ /* 0x0007e80000000800 */
[----:B------:R4:W1:Y:S04]  /*9710*/  MUFU.EX2 R212, R6 ;  /* 0x0000000600d47308 */ /* 0x0008680000000800 */
[----:B------:R-:W-:Y:S01]  /*9720*/  MUFU.EX2 R210, R7 ;  /* 0x0000000700d27308 */ /* 0x000fe20000000800 */
[--C-:B---3--:R-:W-:Y:S01]  /*9730*/  FFMA.FTZ R5, R171, UR6, -R0.reuse ;  /* 0x00000006ab057c23 */ /* 0x108fe20008010800 */
[----:B----4-:R-:W-:-:S03]  /*9740*/  FFMA.FTZ R6, R211, UR6, -R0 ;  /* 0x00000006d3067c23 */ /* 0x010fc60008010800 */
[----:B------:R-:W3:Y:S04]  /*9750*/  MUFU.EX2 R211, R5 ;  /* 0x0000000500d37308 */ /* 0x000ee80000000800 */
[----:B------:R-:W4:Y:S01]  /*9760*/  MUFU.EX2 R209, R6 ;  /* 0x0000000600d17308 */ /* 0x000f220000000800 */
[----:B-1----:R-:W-:Y:S02]  /*9770*/  F2FP.F16.F32.PACK_AB R8, R241, R233 ;  /* 0x000000e9f108723e */ /* 0x002fe400000000ff */
[----:B------:R-:W-:Y:S01]  /*9780*/  F2FP.F16.F32.PACK_AB R10, R212, R246 ;  /* 0x000000f6d40a723e */ /* 0x000fe200000000ff */
[----:B------:R-:W-:Y:S01]  /*9790*/  IMAD.MOV.U32 R96, RZ, RZ, R185 ;  /* 0x000000ffff607224 */ /* 0x000fe200078e00b9 */
[----:B---3--:R-:W-:Y:S02]  /*97a0*/  F2FP.F16.F32.PACK_AB R11, R211, R210 ;  /* 0x000000d2d30b723e */ /* 0x008fe400000000ff */
[----:B----4-:R-:W-:Y:S01]  /*97b0*/  F2FP.F16.F32.PACK_AB R9, R209, R208 ;  /* 0x000000d0d109723e */ /* 0x010fe200000000ff */
[----:B------:R-:W-:Y:S01]  /*97c0*/  FFMA.FTZ R5, R240, UR6, -R4 ;  /* 0x00000006f0057c23 */ /* 0x000fe20008010804 */
[----:B------:R-:W-:-:S02]  /*97d0*/  MOV R146, R193 ;  /* 0x000000c100927202 */ /* 0x000fc40000000f00 */
[----:B------:R-:W-:Y:S02]  /*97e0*/  MOV R39, R184 ;  /* 0x000000b800277202 */ /* 0x000fe40000000f00 */
[----:B------:R-:W-:Y:S01]  /*97f0*/  MOV R116, R181 ;  /* 0x000000b500747202 */ /* 0x000fe20000000f00 */
[----:B------:R-:W-:Y:S01]  /*9800*/  HMMA.16816.F32 R112, R8, R20, R112 ;  /* 0x000000140870723c */ /* 0x000fe20000001870 */
[----:B------:R-:W-:Y:S01]  /*9810*/  MOV R36, R97 ;  /* 0x0000006100247202 */ /* 0x000fe20000000f00 */
[--C-:B------:R-:W-:Y:S01]  /*9820*/  FFMA.FTZ R97, R207, UR6, -R4.reuse ;  /* 0x00000006cf617c23 */ /* 0x100fe20008010804 */
[----:B------:R-:W-:Y:S01]  /*9830*/  MOV R171, R128 ;  /* 0x0000008000ab7202 */ /* 0x000fe20000000f00 */
[----:B------:R-:W-:-:S04]  /*9840*/  FFMA.FTZ R99, R155, UR6, -R4 ;  /* 0x000000069b637c23 */ /* 0x000fc80008010804 */
[C---:B------:R-:W-:Y:S01]  /*9850*/  HMMA.16816.F32 R104, R8.reuse, R22, R104 ;  /* 0x000000160868723c */ /* 0x040fe20000001868 */
[----:B------:R-:W-:Y:S02]  /*9860*/  IMAD.MOV.U32 R37, RZ, RZ, R96 ;  /* 0x000000ffff257224 */ /* 0x000fe400078e0060 */
[----:B------:R-:W-:Y:S01]  /*9870*/  FFMA.FTZ R128, R196, UR6, -R4 ;  /* 0x00000006c4807c23 */ /* 0x000fe20008010804 */
[----:B------:R1:W-:Y:S04]  /*9880*/  MUFU.EX2 R207, R5 ;  /* 0x0000000500cf7308 */ /* 0x0003e80000000800 */
[----:B------:R-:W-:Y:S01]  /*9890*/  HMMA.16816.F32 R176, R8, R16, R56 ;  /* 0x0000001008b0723c */ /* 0x000fe20000001838 */
[----:B------:R-:W-:Y:S01]  /*98a0*/  MOV R57, R206 ;  /* 0x000000ce00397202 */ /* 0x000fe20000000f00 */
[----:B------:R-:W-:Y:S01]  /*98b0*/  IMAD.MOV.U32 R58, RZ, RZ, R119 ;  /* 0x000000ffff3a7224 */ /* 0x000fe200078e0077 */
[----:B------:R-:W-:-:S05]  /*98c0*/  MOV R59, R117 ;  /* 0x00000075003b7202 */ /* 0x000fca0000000f00 */
[----:B------:R-:W-:Y:S01]  /*98d0*/  HMMA.16816.F32 R180, R8, R18, R52 ;  /* 0x0000001208b4723c */ /* 0x000fe20000001834 */
[----:B------:R-:W-:Y:S01]  /*98e0*/  MOV R55, R172 ;  /* 0x000000ac00377202 */ /* 0x000fe20000000f00 */
[----:B------:R-:W-:Y:S01]  /*98f0*/  IMAD.MOV.U32 R54, RZ, RZ, R138 ;  /* 0x000000ffff367224 */ /* 0x000fe200078e008a */
[----:B------:R-:W-:Y:S01]  /*9900*/  MOV R52, R140 ;  /* 0x0000008c00347202 */ /* 0x000fe20000000f00 */
[----:B------:R-:W-:Y:S01]  /*9910*/  IMAD.MOV.U32 R172, RZ, RZ, R129 ;  /* 0x000000ffffac7224 */ /* 0x000fe200078e0081 */
[----:B------:R-:W-:-:S03]  /*9920*/  MOV R140, R127 ;  /* 0x0000007f008c7202 */ /* 0x000fc60000000f00 */
[----:B------:R-:W-:Y:S01]  /*9930*/  HMMA.16816.F32 R184, R8, R12, R48 ;  /* 0x0000000c08b8723c */ /* 0x000fe20000001830 */
[----:B------:R-:W-:Y:S01]  /*9940*/  MOV R53, R147 ;  /* 0x0000009300357202 */ /* 0x000fe20000000f00 */
[----:B------:R-:W-:Y:S01]  /*9950*/  IMAD.MOV.U32 R50, RZ, RZ, R83 ;  /* 0x000000ffff327224 */ /* 0x000fe200078e0053 */
[----:B------:R-:W-:Y:S01]  /*9960*/  MOV R48, R130 ;  /* 0x0000008200307202 */ /* 0x000fe20000000f00 */
[----:B------:R-:W-:-:S04]  /*9970*/  FFMA.FTZ R127, R198, UR6, -R4 ;  /* 0x00000006c67f7c23 */ /* 0x000fc80008010804 */
[----:B------:R-:W-:Y:S01]  /*9980*/  HMMA.16816.F32 R188, R8, R14, R44 ;  /* 0x0000000e08bc723c */ /* 0x000fe2000000182c */
[----:B------:R-:W-:Y:S01]  /*9990*/  IMAD.MOV.U32 R46, RZ, RZ, R126 ;  /* 0x000000ffff2e7224 */ /* 0x000fe200078e007e */
[----:B------:R-:W-:Y:S01]  /*99a0*/  MOV R44, R202 ;  /* 0x000000ca002c7202 */ /* 0x000fe20000000f00 */
[----:B------:R-:W-:Y:S01]  /*99b0*/  FFMA.FTZ R126, R200, UR6, -R4 ;  /* 0x00000006c87e7c23 */ /* 0x000fe20008010804 */
[----:B------:R-:W-:-:S04]  /*99c0*/  MOV R45, R131 ;  /* 0x00000083002d7202 */ /* 0x000fc80000000f00 */
[----:B------:R-:W-:Y:S01]  /*99d0*/  HMMA.16816.F32 R192, R8, R24, R40 ;  /* 0x0000001808c0723c */ /* 0x000fe20000001828 */
[----:B------:R-:W-:Y:S01]  /*99e0*/  MOV R43, R201 ;  /* 0x000000c9002b7202 */ /* 0x000fe20000000f00 */
[----:B------:R-:W-:Y:S01]  /*99f0*/  FFMA.FTZ R129, R197, UR6, -R4 ;  /* 0x00000006c5817c23 */ /* 0x000fe20008010804 */
[----:B------:R-:W-:-:S05]  /*9a00*/  MOV R138, R134 ;  /* 0x00000086008a7202 */ /* 0x000fca0000000f00 */
[----:B------:R-:W-:Y:S01]  /*9a10*/  HMMA.16816.F32 R108, R8, R26, R32 ;  /* 0x0000001a086c723c */ /* 0x000fe20000001820 */
[--C-:B------:R-:W-:Y:S01]  /*9a20*/  FFMA.FTZ R8, R238, UR6, -R4.reuse ;  /* 0x00000006ee087c23 */ /* 0x100fe20008010804 */
[--C-:B------:R-:W-:Y:S01]  /*9a30*/  FFMA.FTZ R10, R227, UR6, -R4.reuse ;  /* 0x00000006e30a7c23 */ /* 0x100fe20008010804 */
[--C-:B------:R-:W-:Y:S01]  /*9a40*/  FFMA.FTZ R9, R220, UR6, -R4.reuse ;  /* 0x00000006dc097c23 */ /* 0x100fe20008010804 */
[----:B------:R-:W-:Y:S01]  /*9a50*/  FFMA.FTZ R35, R162, UR6, -R4 ;  /* 0x00000006a2237c23 */ /* 0x000fe20008010804 */
[----:B------:R-:W-:Y:S01]  /*9a60*/  MOV R214, R118 ;  /* 0x0000007600d67202 */ /* 0x000fe20000000f00 */
[--C-:B------:R-:W-:Y:S01]  /*9a70*/  FFMA.FTZ R7, R247, UR6, -R3.reuse ;  /* 0x00000006f7077c23 */ /* 0x100fe20008010803 */
[----:B------:R-:W-:Y:S01]  /*9a80*/  MOV R147, R121 ;  /* 0x0000007900937202 */ /* 0x000fe20000000f00 */
[--C-:B------:R-:W-:Y:S01]  /*9a90*/  FFMA.FTZ R6, R242, UR6, -R3.reuse ;  /* 0x00000006f2067c23 */ /* 0x100fe20008010803 */
[--C-:B-1----:R-:W-:Y:S01]  /*9aa0*/  FFMA.FTZ R5, R236, UR6, -R3.reuse ;  /* 0x00000006ec057c23 */ /* 0x102fe20008010803 */
        /* <DEDUP_REMOVED lines=14> */
[----:B------:R-:W-:Y:S01]  /*9b90*/  MOV R170, R123 ;  /* 0x0000007b00aa7202 */ /* 0x000fe20000000f00 */
[--C-:B-1----:R-:W-:Y:S01]  /*9ba0*/  FFMA.FTZ R8, R224, UR6, -R2.reuse ;  /* 0x00000006e0087c23 */ /* 0x102fe20008010802 */
[--C-:B------:R-:W-:Y:S01]  /*9bb0*/  FFMA.FTZ R31, R221, UR6, -R2.reuse ;  /* 0x00000006dd1f7c23 */ /* 0x100fe20008010802 */
[--C-:B------:R-:W-:Y:S01]  /*9bc0*/  FFMA.FTZ R121, R219, UR6, -R2.reuse ;  /* 0x00000006db797c23 */ /* 0x100fe20008010802 */
[--C-:B------:R-:W-:Y:S01]  /*9bd0*/  FFMA.FTZ R119, R218, UR6, -R2.reuse ;  /* 0x00000006da777c23 */ /* 0x100fe20008010802 */
[--C-:B------:R-:W-:Y:S01]  /*9be0*/  FFMA.FTZ R118, R216, UR6, -R2.reuse ;  /* 0x00000006d8767c23 */ /* 0x100fe20008010802 */
[----:B------:R-:W-:Y:S01]  /*9bf0*/  FFMA.FTZ R117, R205, UR6, -R2 ;  /* 0x00000006cd757c23 */ /* 0x000fe20008010802 */
[----:B------:R-:W-:Y:S01]  /*9c00*/  MOV R47, R135 ;  /* 0x00000087002f7202 */ /* 0x000fe20000000f00 */
[--C-:B------:R-:W-:Y:S01]  /*9c10*/  FFMA.FTZ R30, R231, UR6, -R0.reuse ;  /* 0x00000006e71e7c23 */ /* 0x100fe20008010800 */
[--C-:B------:R-:W-:Y:S01]  /*9c20*/  FFMA.FTZ R29, R230, UR6, -R0.reuse ;  /* 0x00000006e61d7c23 */ /* 0x100fe20008010800 */
[--C-:B------:R-:W-:Y:S01]  /*9c30*/  FFMA.FTZ R28, R228, UR6, -R0.reuse ;  /* 0x00000006e41c7c23 */ /* 0x100fe20008010800 */
[--C-:B------:R-:W-:Y:S01]  /*9c40*/  FFMA.FTZ R2, R225, UR6, -R0.reuse ;  /* 0x00000006e1027c23 */ /* 0x100fe20008010800 */
[--C-:B------:R-:W-:Y:S01]  /*9c50*/  FFMA.FTZ R122, R223, UR6, -R0.reuse ;  /* 0x00000006df7a7c23 */ /* 0x100fe20008010800 */
[--C-:B------:R-:W-:Y:S01]  /*9c60*/  FFMA.FTZ R125, R217, UR6, -R0.reuse ;  /* 0x00000006d97d7c23 */ /* 0x100fe20008010800 */
[----:B------:R-:W-:Y:S01]  /*9c70*/  FFMA.FTZ R123, R213, UR6, -R0 ;  /* 0x00000006d57b7c23 */ /* 0x000fe20008010800 */
[----:B------:R-:W-:-:S02]  /*9c80*/  MOV R56, R203 ;  /* 0x000000cb00387202 */ /* 0x000fc40000000f00 */
[----:B------:R-:W-:Y:S01]  /*9c90*/  MOV R38, R39 ;  /* 0x0000002700267202 */ /* 0x000fe20000000f00 */
[----:B--2---:R-:W-:Y:S01]  /*9ca0*/  FFMA.FTZ R124, R215, UR6, -R0 ;  /* 0x00000006d77c7c23 */ /* 0x004fe20008010800 */
[----:B------:R-:W-:Y:S01]  /*9cb0*/  FADD.FTZ R0, R44, R43 ;  /* 0x0000002b2c007221 */ /* 0x000fe20000010000 */
[----:B------:R-:W-:Y:S01]  /*9cc0*/  MOV R44, R45 ;  /* 0x0000002d002c7202 */ /* 0x000fe20000000f00 */
[----:B------:R-:W-:Y:S01]  /*9cd0*/  IMAD.MOV.U32 R45, RZ, RZ, R46 ;  /* 0x000000ffff2d7224 */ /* 0x000fe200078e002e */
[----:B------:R-:W-:Y:S01]  /*9ce0*/  MOV R46, R47 ;  /* 0x0000002f002e7202 */ /* 0x000fe20000000f00 */
[----:B------:R-:W2:Y:S01]  /*9cf0*/  LDL.LU R43, [R1+0x3c] ;  /* 0x00003c00012b7983 */ /* 0x000ea20000300800 */
[----:B------:R-:W-:Y:S02]  /*9d00*/  MOV R47, R48 ;  /* 0x00000030002f7202 */ /* 0x000fe40000000f00 */
        /* <DEDUP_REMOVED lines=15> */
[----:B------:R-:W2:Y:S04]  /*9e00*/  LDL.LU R116, [R1+0x40] ;  /* 0x0000400001747983 */ /* 0x000ea80000300800 */
[----:B------:R-:W3:Y:S04]  /*9e10*/  LDL.LU R163, [R1+0x70] ;  /* 0x0000700001a37983 */ /* 0x000ee80000300800 */
[----:B------:R-:W4:Y:S01]  /*9e20*/  LDL.LU R166, [R1+0x6c] ;  /* 0x00006c0001a67983 */ /* 0x000f220000300800 */
[----:B------:R-:W-:Y:S01]  /*9e30*/  IMAD.MOV.U32 R39, RZ, RZ, R204 ;  /* 0x000000ffff277224 */ /* 0x000fe200078e00cc */
[----:B------:R-:W-:Y:S04]  /*9e40*/  MUFU.EX2 R203, R9 ;  /* 0x0000000900cb7308 */ /* 0x000fe80000000800 */
[----:B------:R-:W1:Y:S04]  /*9e50*/  MUFU.EX2 R204, R10 ;  /* 0x0000000a00cc7308 */ /* 0x000e680000000800 */
[----:B------:R-:W-:Y:S04]  /*9e60*/  MUFU.EX2 R200, R7 ;  /* 0x0000000700c87308 */ /* 0x000fe80000000800 */
[----:B------:R1:W1:Y:S04]  /*9e70*/  MUFU.EX2 R202, R6 ;  /* 0x0000000600ca7308 */ /* 0x0002680000000800 */
[----:B------:R1:W-:Y:S04]  /*9e80*/  MUFU.EX2 R201, R5 ;  /* 0x0000000500c97308 */ /* 0x0003e80000000800 */
[----:B------:R1:W1:Y:S01]  /*9e90*/  MUFU.EX2 R135, R4 ;  /* 0x0000000400877308 */ /* 0x0002620000000800 */
[----:B------:R-:W-:-:S02]  /*9ea0*/  MOV R222, R59 ;  /* 0x0000003b00de7202 */ /* 0x000fc40000000f00 */
[----:B-1----:R-:W-:Y:S02]  /*9eb0*/  F2FP.F16.F32.PACK_AB R6, R203, R204 ;  /* 0x000000cccb06723e */ /* 0x002fe400000000ff */
[----:B------:R-:W-:Y:S02]  /*9ec0*/  F2FP.F16.F32.PACK_AB R5, R202, R200 ;  /* 0x000000c8ca05723e */ /* 0x000fe400000000ff */
[----:B------:R-:W-:Y:S02]  /*9ed0*/  F2FP.F16.F32.PACK_AB R4, R206, R207 ;  /* 0x000000cfce04723e */ /* 0x000fe400000000ff */
[----:B------:R-:W-:Y:S01]  /*9ee0*/  F2FP.F16.F32.PACK_AB R7, R135, R201 ;  /* 0x000000c98707723e */ /* 0x000fe200000000ff */
        /* <DEDUP_REMOVED lines=16> */
[----:B------:R-:W-:Y:S01]  /*9ff0*/  MOV R247, R51 ;  /* 0x0000003300f77202 */ /* 0x000fe20000000f00 */
[----:B------:R-:W1:Y:S01]  /*a000*/  LDSM.16.MT88.4 R20, [R144+0xb000] ;  /* 0x00b000009014783b */ /* 0x000e620000004200 */
[----:B------:R-:W-:Y:S02]  /*a010*/  MOV R238, R56 ;  /* 0x0000003800ee7202 */ /* 0x000fe40000000f00 */
[----:B------:R-:W-:-:S02]  /*a020*/  MOV R240, R57 ;  /* 0x0000003900f07202 */ /* 0x000fc40000000f00 */
[----:B------:R-:W-:Y:S01]  /*a030*/  MOV R226, R36 ;  /* 0x0000002400e27202 */ /* 0x000fe20000000f00 */
[----:B------:R-:W-:Y:S01]  /*a040*/  HMMA.16816.F32 R48, R4, R12, R88 ;  /* 0x0000000c0430723c */ /* 0x000fe20000001858 */
[----:B------:R-:W-:-:S07]  /*a050*/  MOV R154, R39 ;  /* 0x00000027009a7202 */ /* 0x000fce0000000f00 */
[C---:B------:R-:W-:Y:S08]  /*a060*/  HMMA.16816.F32 R36, R4.reuse, R18, R92 ;  /* 0x000000120424723c */ /* 0x040ff0000000185c */
[C---:B------:R-:W-:Y:S08]  /*a070*/  HMMA.16816.F32 R56, R4.reuse, R14, R76 ;  /* 0x0000000e0438723c */ /* 0x040ff0000000184c */
[C---:B------:R-:W-:Y:S08]  /*a080*/  HMMA.16816.F32 R64, R4.reuse, R24, R72 ;  /* 0x000000180440723c */ /* 0x040ff00000001848 */
[----:B------:R-:W-:Y:S01]  /*a090*/  HMMA.16816.F32 R60, R4, R26, R60 ;  /* 0x0000001a043c723c */ /* 0x000fe2000000183c */
[----:B------:R1:W-:Y:S01]  /*a0a0*/  MUFU.EX2 R76, R2 ;  /* 0x00000002004c7308 */ /* 0x0003e20000000800 */
[----:B------:R-:W3:Y:S01]  /*a0b0*/  LDSM.16.MT88.4 R12, [R120+0xb000] ;  /* 0x00b00000780c783b */ /* 0x000ee20000004200 */
[----:B-1----:R-:W-:Y:S01]  /*a0c0*/  FADD.FTZ R2, R249, R0 ;  /* 0x00000000f9027221 */ /* 0x002fe20000010000 */
[----:B--2---:R-:W-:-:S04]  /*a0d0*/  FADD.FTZ R116, R116, R43 ;  /* 0x0000002b74747221 */ /* 0x004fc80000010000 */
[----:B------:R-:W-:Y:S01]  /*a0e0*/  HMMA.16816.F32 R40, R4, R16, R100 ;  /* 0x000000100428723c */ /* 0x000fe20000001864 */
[----:B------:R-:W-:Y:S01]  /*a0f0*/  FADD.FTZ R4, R224, R222 ;  /* 0x000000dee0047221 */ /* 0x000fe20000010000 */
[----:B------:R-:W-:Y:S01]  /*a100*/  MOV R222, R139 ;  /* 0x0000008b00de7202 */ /* 0x000fe20000000f00 */
[----:B------:R1:W-:Y:S01]  /*a110*/  MUFU.EX2 R75, R8 ;  /* 0x00000008004b7308 */ /* 0x0003e20000000800 */
[----:B------:R-:W-:Y:S01]  /*a120*/  MOV R139, R154 ;  /* 0x0000009a008b7202 */ /* 0x000fe20000000f00 */
[----:B------:R-:W-:Y:S01]  /*a130*/  LDSM.16.MT88.4 R16, [R71+0xb000] ;  /* 0x00b000004710783b */ /* 0x000fe20000004200 */
[----:B----4-:R-:W-:Y:S01]  /*a140*/  MOV R154, R166 ;  /* 0x000000a6009a7202 */ /* 0x010fe20000000f00 */
[----:B------:R-:W-:Y:S01]  /*a150*/  IMAD.MOV.U32 R166, RZ, RZ, R196 ;  /* 0x000000ffffa67224 */ /* 0x000fe200078e00c4 */
[----:B------:R-:W-:Y:S01]  /*a160*/  MOV R224, R226 ;  /* 0x000000e200e07202 */ /* 0x000fe20000000f00 */
[----:B------:R-:W-:Y:S01]  /*a170*/  IMAD.MOV.U32 R226, RZ, RZ, R142 ;  /* 0x000000ffffe27224 */ /* 0x000fe200078e008e */
[----:B------:R-:W-:Y:S01]  /*a180*/  MOV R196, R198 ;  /* 0x000000c600c47202 */ /* 0x000fe20000000f00 */
[----:B------:R-:W-:Y:S01]  /*a190*/  IMAD.MOV.U32 R198, RZ, RZ, R170 ;  /* 0x000000ffffc67224 */ /* 0x000fe200078e00aa */
[----:B---3--:R-:W-:-:S02]  /*a1a0*/  MOV R142, R163 ;  /* 0x000000a3008e7202 */ /* 0x008fc40000000f00 */
[----:B------:R-:W-:Y:S02]  /*a1b0*/  MOV R163, R197 ;  /* 0x000000c500a37202 */ /* 0x000fe40000000f00 */
[----:B------:R-:W-:Y:S01]  /*a1c0*/  MOV R170, R147 ;  /* 0x0000009300aa7202 */ /* 0x000fe20000000f00 */
[----:B-1----:R-:W1:Y:S01]  /*a1d0*/  LDSM.16.MT88.4 R8, [R136+0xb000] ;  /* 0x00b000008808783b */ /* 0x002e620000004200 */
[----:B------:R-:W-:Y:S02]  /*a1e0*/  MOV R197, R171 ;  /* 0x000000ab00c57202 */ /* 0x000fe40000000f00 */
[----:B------:R-:W-:Y:S01]  /*a1f0*/  MOV R147, R140 ;  /* 0x0000008c00937202 */ /* 0x000fe20000000f00 */
[----:B------:R-:W-:Y:S01]  /*a200*/  IMAD.MOV.U32 R140, RZ, RZ, R69 ;  /* 0x000000ffff8c7224 */ /* 0x000fe200078e0045 */
[----:B------:R-:W-:Y:S01]  /*a210*/  MOV R171, R172 ;  /* 0x000000ac00ab7202 */ /* 0x000fe20000000f00 */
[----:B------:R2:W5:Y:S01]  /*a220*/  LDL.LU R69, [R1+0xfc] ;  /* 0x0000fc0001457983 */ /* 0x0005620000300800 */
[----:B------:R-:W-:-:S03]  /*a230*/  MOV R172, R244 ;  /* 0x000000f400ac7202 */ /* 0x000fc60000000f00 */
[----:B------:R-:W3:Y:S04]  /*a240*/  LDL.LU R244, [R1+0xf8] ;  /* 0x0000f80001f47983 */ /* 0x000ee80000300800 */
[----:B------:R-:W4:Y:S01]  /*a250*/  LDL.LU R249, [R1+0xf4] ;  /* 0x0000f40001f97983 */ /* 0x000f220000300800 */
[----:B------:R2:W1:Y:S01]  /*a260*/  MUFU.EX2 R79, R3 ;  /* 0x00000003004f7308 */ /* 0x0004620000000800 */
[----:B------:R-:W-:Y:S01]  /*a270*/  MOV R218, R171 ;  /* 0x000000ab00da7202 */ /* 0x000fe20000000f00 */
[----:B------:R-:W-:Y:S01]  /*a280*/  FADD.FTZ R24, R226, R4 ;  /* 0x00000004e2187221 */ /* 0x000fe20000010000 */
[----:B------:R-:W-:Y:S02]  /*a290*/  MOV R219, R170 ;  /* 0x000000aa00db7202 */ /* 0x000fe40000000f00 */
[----:B------:R-:W-:Y:S01]  /*a2a0*/  MOV R221, R172 ;  /* 0x000000ac00dd7202 */ /* 0x000fe20000000f00 */
[----:B------:R-:W-:Y:S01]  /*a2b0*/  FADD.FTZ R2, R142, R2 ;  /* 0x000000028e027221 */ /* 0x000fe20000010000 */
[----:B------:R-:W-:Y:S01]  /*a2c0*/  MOV R142, R196 ;  /* 0x000000c4008e7202 */ /* 0x000fe20000000f00 */
[----:B--2---:R-:W-:Y:S01]  /*a2d0*/  FADD.FTZ R3, R224, R222 ;  /* 0x000000dee0037221 */ /* 0x004fe20000010000 */
[----:B------:R-:W-:-:S03]  /*a2e0*/  IMAD.MOV.U32 R222, RZ, RZ, R173 ;  /* 0x000000ffffde7224 */ /* 0x000fc600078e00ad */
[----:B------:R-:W-:Y:S01]  /*a2f0*/  FADD.FTZ R25, R139, R3 ;  /* 0x000000038b197221 */ /* 0x000fe20000010000 */
[----:B------:R-:W-:Y:S02]  /*a300*/  IMAD.MOV.U32 R139, RZ, RZ, R198 ;  /* 0x000000ffff8b7224 */ /* 0x000fe400078e00c6 */
[----:B------:R-:W-:Y:S01]  /*a310*/  FADD.FTZ R3, R218, R24 ;  /* 0x00000018da037221 */ /* 0x000fe20000010000 */
[----:B------:R-:W-:Y:S02]  /*a320*/  MOV R218, R219 ;  /* 0x000000db00da7202 */ /* 0x000fe40000000f00 */
[----:B------:R-:W-:Y:S01]  /*a330*/  MOV R219, R221 ;  /* 0x000000dd00db7202 */ /* 0x000fe20000000f00 */
[----:B------:R-:W-:Y:S01]  /*a340*/  IMAD.MOV.U32 R221, RZ, RZ, R222 ;  /* 0x000000ffffdd7224 */ /* 0x000fe200078e00de */
[----:B------:R-:W-:Y:S02]  /*a350*/  MOV R222, R139 ;  /* 0x0000008b00de7202 */ /* 0x000fe40000000f00 */
[----:B------:R-:W-:Y:S01]  /*a360*/  MOV R139, R142 ;  /* 0x0000008e008b7202 */ /* 0x000fe20000000f00 */
[----:B------:R-:W-:Y:S01]  /*a370*/  MUFU.EX2 R77, R32 ;  /* 0x00000020004d7308 */ /* 0x000fe20000000800 */
[----:B------:R-:W-:Y:S01]  /*a380*/  MOV R142, R163 ;  /* 0x000000a3008e7202 */ /* 0x000fe20000000f00 */
[----:B------:R-:W-:Y:S01]  /*a390*/  IMAD.MOV.U32 R163, RZ, RZ, R166 ;  /* 0x000000ffffa37224 */ /* 0x000fe200078e00a6 */
[----:B------:R-:W-:Y:S01]  /*a3a0*/  MOV R166, R167 ;  /* 0x000000a700a67202 */ /* 0x000fe20000000f00 */
[----:B------:R-:W2:Y:S01]  /*a3b0*/  MUFU.EX2 R78, R31 ;  /* 0x0000001f004e7308 */ /* 0x000ea20000000800 */
[----:B------:R-:W-:-:S03]  /*a3c0*/  MOV R167, R229 ;  /* 0x000000e500a77202 */ /* 0x000fc60000000f00 */
[----:B------:R-:W-:Y:S01]  /*a3d0*/  MUFU.EX2 R72, R30 ;  /* 0x0000001e00487308 */ /* 0x000fe20000000800 */
[----:B------:R-:W-:-:S03]  /*a3e0*/  MOV R229, R236 ;  /* 0x000000ec00e57202 */ /* 0x000fc60000000f00 */
[----:B------:R-:W2:Y:S04]  /*a3f0*/  MUFU.EX2 R73, R29 ;  /* 0x0000001d00497308 */ /* 0x000ea80000000800 */
[----:B------:R-:W2:Y:S01]  /*a400*/  MUFU.EX2 R74, R28 ;  /* 0x0000001c004a7308 */ /* 0x000ea20000000800 */
        /* <DEDUP_REMOVED lines=11> */
[----:B------:R-:W-:Y:S04]  /*a4c0*/  MUFU.EX2 R97, R97 ;  /* 0x0000006100617308 */ /* 0x000fe80000000800 */
[----:B------:R-:W-:Y:S04]  /*a4d0*/  MUFU.EX2 R27, R96 ;  /* 0x00000060001b7308 */ /* 0x000fe80000000800 */
[----:B------:R-:W2:Y:S04]  /*a4e0*/  MUFU.EX2 R26, R83 ;  /* 0x00000053001a7308 */ /* 0x000ea80000000800 */
[----:B------:R-:W-:Y:S04]  /*a4f0*/  MUFU.EX2 R34, R34 ;  /* 0x0000002200227308 */ /* 0x000fe80000000800 */
[----:B------:R-:W2:Y:S01]  /*a500*/  MUFU.EX2 R33, R33 ;  /* 0x0000002100217308 */ /* 0x000ea20000000800 */
[----:B------:R-:W-:Y:S01]  /*a510*/  IMAD.MOV.U32 R240, RZ, RZ, R214 ;  /* 0x000000fffff07224 */ /* 0x000fe200078e00d6 */
[----:B------:R-:W-:Y:S01]  /*a520*/  MOV R214, R199 ;  /* 0x000000c700d67202 */ /* 0x000fe20000000f00 */
[----:B------:R-:W-:Y:S01]  /*a530*/  FADD.FTZ R0, R80, R116 ;  /* 0x0000007450007221 */ /* 0x000fe20000010000 */
[----:B-1----:R-:W-:Y:S01]  /*a540*/  F2FP.F16.F32.PACK_AB R4, R75, R79 ;  /* 0x0000004f4b04723e */ /* 0x002fe200000000ff */
[----:B------:R-:W-:Y:S01]  /*a550*/  FADD.FTZ R2, R219, R2 ;  /* 0x00000002db027221 */ /* 0x000fe20000010000 */
[----:B--2---:R-:W-:-:S02]  /*a560*/  F2FP.F16.F32.PACK_AB R6, R78, R77 ;  /* 0x0000004d4e06723e */ /* 0x004fc400000000ff */
[----:B------:R-:W-:Y:S02]  /*a570*/  F2FP.F16.F32.PACK_AB R5, R73, R72 ;  /* 0x000000484905723e */ /* 0x000fe400000000ff */
[----:B------:R-:W-:Y:S01]  /*a580*/  F2FP.F16.F32.PACK_AB R7, R76, R74 ;  /* 0x0000004a4c07723e */ /* 0x000fe200000000ff */
[----:B------:R-:W-:Y:S01]  /*a590*/  IMAD.MOV.U32 R226, RZ, RZ, R169 ;  /* 0x000000ffffe27224 */ /* 0x000fe200078e00a9 */
[----:B------:R-:W-:Y:S02]  /*a5a0*/  MOV R199, R70 ;  /* 0x0000004600c77202 */ /* 0x000fe40000000f00 */
[----:B------:R-:W-:Y:S02]  /*a5b0*/  MOV R198, R175 ;  /* 0x000000af00c67202 */ /* 0x000fe40000000f00 */
        /* <DEDUP_REMOVED lines=13> */
[----:B------:R-:W-:Y:S01]  /*a690*/  IMAD.MOV.U32 R138, RZ, RZ, R141 ;  /* 0x000000ffff8a7224 */ /* 0x000fe200078e008d */
[----:B------:R-:W-:Y:S01]  /*a6a0*/  MOV R197, R168 ;  /* 0x000000a800c57202 */ /* 0x000fe20000000f00 */
[----:B------:R-:W-:Y:S01]  /*a6b0*/  HMMA.16816.F32 R172, R4, R22, R104 ;  /* 0x0000001604ac723c */ /* 0x000fe20000001868 */
[----:B------:R-:W-:Y:S01]  /*a6c0*/  MOV R141, R147 ;  /* 0x00000093008d7202 */ /* 0x000fe20000000f00 */
[----:B------:R-:W-:Y:S01]  /*a6d0*/  IMAD.MOV.U32 R103, RZ, RZ, R159 ;  /* 0x000000ffff677224 */ /* 0x000fe200078e009f */
[----:B------:R-:W-:-:S02]  /*a6e0*/  MOV R147, R140 ;  /* 0x0000008c00937202 */ /* 0x000fc40000000f00 */
[----:B------:R-:W-:Y:S02]  /*a6f0*/  MOV R84, R153 ;  /* 0x0000009900547202 */ /* 0x000fe40000000f00 */
[----:B------:R-:W-:Y:S01]  /*a700*/  MOV R86, R158 ;  /* 0x0000009e00567202 */ /* 0x000fe20000000f00 */
[C---:B------:R-:W-:Y:S01]  /*a710*/  HMMA.16816.F32 R168, R4.reuse, R20, R112 ;  /* 0x0000001404a8723c */ /* 0x040fe20000001870 */
[----:B------:R-:W-:Y:S01]  /*a720*/  MOV R225, R199 ;  /* 0x000000c700e17202 */ /* 0x000fe20000000f00 */
[----:B------:R-:W-:Y:S01]  /*a730*/  FADD.FTZ R24, R219, R3 ;  /* 0x00000003db187221 */ /* 0x000fe20000010000 */
[----:B------:R-:W-:Y:S01]  /*a740*/  IMAD.MOV.U32 R228, RZ, RZ, R141 ;  /* 0x000000ffffe47224 */ /* 0x000fe200078e008d */
[----:B------:R-:W-:Y:S01]  /*a750*/  MOV R87, R161 ;  /* 0x000000a100577202 */ /* 0x000fe20000000f00 */
[----:B------:R-:W-:Y:S01]  /*a760*/  IMAD.MOV.U32 R85, RZ, RZ, R156 ;  /* 0x000000ffff557224 */ /* 0x000fe200078e009c */
[----:B------:R-:W-:Y:S01]  /*a770*/  MOV R213, R155 ;  /* 0x0000009b00d57202 */ /* 0x000fe20000000f00 */
[----:B------:R-:W-:Y:S01]  /*a780*/  IMAD.MOV.U32 R223, RZ, RZ, R236 ;  /* 0x000000ffffdf7224 */ /* 0x000fe200078e00ec */
[C---:B------:R-:W-:Y:S01]  /*a790*/  HMMA.16816.F32 R176, R4.reuse, R12, R176 ;  /* 0x0000000c04b0723c */ /* 0x040fe200000018b0 */
[----:B------:R-:W-:Y:S01]  /*a7a0*/  MOV R230, R147 ;  /* 0x0000009300e67202 */ /* 0x000fe20000000f00 */
[----:B------:R-:W-:Y:S01]  /*a7b0*/  MUFU.EX2 R122, R122 ;  /* 0x0000007a007a7308 */ /* 0x000fe20000000800 */
[----:B------:R-:W-:Y:S01]  /*a7c0*/  MOV R217, R242 ;  /* 0x000000f200d97202 */ /* 0x000fe20000000f00 */
[----:B------:R1:W5:Y:S04]  /*a7d0*/  LDL.LU R80, [R1+0xf0] ;  /* 0x0000f00001507983 */ /* 0x0003680000300800 */
[C---:B------:R-:W-:Y:S08]  /*a7e0*/  HMMA.16816.F32 R180, R4.reuse, R14, R180 ;  /* 0x0000000e04b4723c */ /* 0x040ff000000018b4 */
[C---:B------:R-:W-:Y:S08]  /*a7f0*/  HMMA.16816.F32 R184, R4.reuse, R8, R184 ;  /* 0x0000000804b8723c */ /* 0x040ff000000018b8 */
[C---:B------:R-:W-:Y:S08]  /*a800*/  HMMA.16816.F32 R188, R4.reuse, R10, R188 ;  /* 0x0000000a04bc723c */ /* 0x040ff000000018bc */
[C---:B------:R-:W-:Y:S08]  /*a810*/  HMMA.16816.F32 R192, R4.reuse, R16, R192 ;  /* 0x0000001004c0723c */ /* 0x040ff000000018c0 */
[----:B------:R-:W-:Y:S01]  /*a820*/  HMMA.16816.F32 R28, R4, R18, R108 ;  /* 0x00000012041c723c */ /* 0x000fe2000000186c */
[----:B------:R-:W-:Y:S01]  /*a830*/  F2FP.F16.F32.PACK_AB R4, R32, R35 ;  /* 0x000000232004723e */ /* 0x000fe200000000ff */
[----:B------:R-:W-:Y:S01]  /*a840*/  FADD.FTZ R0, R143, R0 ;  /* 0x000000008f007221 */ /* 0x000fe20000010000 */
[----:B------:R-:W-:Y:S01]  /*a850*/  F2FP.F16.F32.PACK_AB R5, R26, R27 ;  /* 0x0000001b1a05723e */ /* 0x000fe200000000ff */
[----:B------:R-:W-:Y:S01]  /*a860*/  IMAD.MOV.U32 R219, RZ, RZ, R139 ;  /* 0x000000ffffdb7224 */ /* 0x000fe200078e008b */
[----:B------:R-:W-:-:S02]  /*a870*/  F2FP.F16.F32.PACK_AB R6, R97, R98 ;  /* 0x000000626106723e */ /* 0x000fc400000000ff */
[----:B------:R-:W-:Y:S01]  /*a880*/  MOV R218, R142 ;  /* 0x0000008e00da7202 */ /* 0x000fe20000000f00 */
[----:B------:R-:W-:Y:S01]  /*a890*/  FADD.FTZ R3, R243, R2 ;  /* 0x00000002f3037221 */ /* 0x000fe20000010000 */
[----:B------:R-:W-:Y:S01]  /*a8a0*/  F2FP.F16.F32.PACK_AB R7, R33, R34 ;  /* 0x000000222107723e */ /* 0x000fe200000000ff */
[----:B------:R-:W2:Y:S01]  /*a8b0*/  LDSM.16.MT88.4 R144, [R144+0xb800] ;  /* 0x00b800009090783b */ /* 0x000ea20000004200 */
[----:B------:R-:W-:Y:S02]  /*a8c0*/  MOV R215, R247 ;  /* 0x000000f700d77202 */ /* 0x000fe40000000f00 */
[----:B------:R-:W-:Y:S01]  /*a8d0*/  MOV R199, R138 ;  /* 0x0000008a00c77202 */ /* 0x000fe20000000f00 */
[----:B------:R-:W-:Y:S01]  /*a8e0*/  MUFU.EX2 R121, R121 ;  /* 0x0000007900797308 */ /* 0x000fe20000000800 */
[----:B------:R-:W-:Y:S01]  /*a8f0*/  MOV R236, R227 ;  /* 0x000000e300ec7202 */ /* 0x000fe20000000f00 */
[C---:B------:R-:W-:Y:S01]  /*a900*/  HMMA.16816.F32 R48, R4.reuse, R8, R48 ;  /* 0x000000080430723c */ /* 0x040fe20000001830 */
[----:B------:R-:W-:Y:S01]  /*a910*/  FADD.FTZ R8, R225, R24 ;  /* 0x00000018e1087221 */ /* 0x000fe20000010000 */
[----:B------:R-:W-:Y:S01]  /*a920*/  MOV R225, R228 ;  /* 0x000000e400e17202 */ /* 0x000fe20000000f00 */
[----:B------:R-:W-:Y:S01]  /*a930*/  MUFU.EX2 R125, R125 ;  /* 0x0000007d007d7308 */ /* 0x000fe20000000800 */
[----:B------:R-:W-:Y:S01]  /*a940*/  MOV R228, R230 ;  /* 0x000000e600e47202 */ /* 0x000fe20000000f00 */
[----:B------:R-:W-:Y:S01]  /*a950*/  FADD.FTZ R2, R137, R0 ;  /* 0x0000000089027221 */ /* 0x000fe20000010000 */
[----:B------:R-:W-:Y:S01]  /*a960*/  FADD.FTZ R3, R248, R3 ;  /* 0x00000003f8037221 */ /* 0x000fe20000010000 */
[----:B------:R-:W-:Y:S01]  /*a970*/  MOV R242, R238 ;  /* 0x000000ee00f27202 */ /* 0x000fe20000000f00 */
[C---:B------:R-:W-:Y:S01]  /*a980*/  HMMA.16816.F32 R52, R4.reuse, R20, R52 ;  /* 0x000000140434723c */ /* 0x040fe20000001834 */
[----:B------:R-:W-:Y:S01]  /*a990*/  FADD.FTZ R2, R228, R2 ;  /* 0x00000002e4027221 */ /* 0x000fe20000010000 */
[----:B------:R-:W-:Y:S01]  /*a9a0*/  MUFU.EX2 R119, R119 ;  /* 0x0000007700777308 */ /* 0x000fe20000000800 */
[----:B------:R1:W5:Y:S05]  /*a9b0*/  LDL.LU R68, [R1+0xec] ;  /* 0x0000ec0001447983 */ /* 0x00036a0000300800 */
[C---:B------:R-:W-:Y:S08]  /*a9c0*/  HMMA.16816.F32 R44, R4.reuse, R22, R44 ;  /* 0x00000016042c723c */ /* 0x040ff0000000182c */
[C---:B------:R-:W-:Y:S08]  /*a9d0*/  HMMA.16816.F32 R40, R4.reuse, R12, R40 ;  /* 0x0000000c0428723c */ /* 0x040ff00000001828 */
[C---:B------:R-:W-:Y:S08]  /*a9e0*/  HMMA.16816.F32 R36, R4.reuse, R14, R36 ;  /* 0x0000000e0424723c */ /* 0x040ff00000001824 */
[C---:B------:R-:W-:Y:S08]  /*a9f0*/  HMMA.16816.F32 R56, R4.reuse, R10, R56 ;  /* 0x0000000a0438723c */ /* 0x040ff00000001838 */
[C---:B------:R-:W-:Y:S08]  /*aa00*/  HMMA.16816.F32 R64, R4.reuse, R16, R64 ;  /* 0x000000100440723c */ /* 0x040ff00000001840 */
[----:B------:R-:W-:Y:S01]  /*aa10*/  HMMA.16816.F32 R60, R4, R18, R60 ;  /* 0x00000012043c723c */ /* 0x000fe2000000183c */
[----:B------:R-:W-:-:S02]  /*aa20*/  MOV R228, R167 ;  /* 0x000000a700e47202 */ /* 0x000fc40000000f00 */
[----:B----4-:R-:W-:Y:S01]  /*aa30*/  MOV R140, R249 ;  /* 0x000000f9008c7202 */ /* 0x010fe20000000f00 */
[----:B---3--:R-:W-:Y:S01]  /*aa40*/  FADD.FTZ R25, R244, R25 ;  /* 0x00000019f4197221 */ /* 0x008fe20000010000 */
[----:B------:R-:W-:Y:S01]  /*aa50*/  IMAD.MOV.U32 R247, RZ, RZ, R240 ;  /* 0x000000fffff77224 */ /* 0x000fe200078e00f0 */
[----:B------:R-:W-:Y:S01]  /*aa60*/  MOV R227, R165 ;  /* 0x000000a500e37202 */ /* 0x000fe20000000f00 */
[----:B------:R-:W-:Y:S01]  /*aa70*/  LDSM.16.MT88.4 R136, [R136+0xb800] ;  /* 0x00b800008888783b */ /* 0x000fe20000004200 */
[----:B------:R-:W-:Y:S01]  /*aa80*/  MOV R231, R140 ;  /* 0x0000008c00e77202 */ /* 0x000fe20000000f00 */
[----:B------:R-:W-:Y:S01]  /*aa90*/  FADD.FTZ R0, R225, R25 ;  /* 0x00000019e1007221 */ /* 0x000fe20000010000 */
[----:B------:R-:W-:Y:S01]  /*aaa0*/  MOV R238, R157 ;  /* 0x0000009d00ee7202 */ /* 0x000fe20000000f00 */
[----:B------:R-:W3:Y:S01]  /*aab0*/  LDSM.16.MT88.4 R140, [R120+0xb800] ;  /* 0x00b80000788c783b */ /* 0x000ee20000004200 */
[----:B------:R-:W-:Y:S01]  /*aac0*/  MOV R230, R231 ;  /* 0x000000e700e67202 */ /* 0x000fe20000000f00 */
[----:B------:R-:W-:Y:S01]  /*aad0*/  IMAD.MOV.U32 R231, RZ, RZ, R205 ;  /* 0x000000ffffe77224 */ /* 0x000fe200078e00cd */
[----:B------:R-:W-:Y:S01]  /*aae0*/  MOV R205, R216 ;  /* 0x000000d800cd7202 */ /* 0x000fe20000000f00 */
[----:B------:R-:W4:Y:S01]  /*aaf0*/  LDSM.16.MT88.4 R12, [R71+0xb800] ;  /* 0x00b80000470c783b */ /* 0x000f220000004200 */
[----:B------:R-:W-:-:S02]  /*ab00*/  MOV R216, R218 ;  /* 0x000000da00d87202 */ /* 0x000fc40000000f00 */
[----:B------:R-:W-:Y:S01]  /*ab10*/  MOV R218, R219 ;  /* 0x000000db00da7202 */ /* 0x000fe20000000f00 */
[----:B------:R-:W-:Y:S01]  /*ab20*/  IMAD.MOV.U32 R219, RZ, RZ, R221 ;  /* 0x000000ffffdb7224 */ /* 0x000fe200078e00dd */
        /* <DEDUP_REMOVED lines=104> */
[----:B------:R-:W-:Y:S01]  /*b1b0*/  FADD.FTZ R3, R34, R3 ;  /* 0x0000000322037221 */ /* 0x000fe20000010000 */
[----:B------:R3:W5:Y:S01]  /*b1c0*/  LDL.LU R70, [R1+0xe8] ;  /* 0x0000e80001467983 */ /* 0x0007620000300800 */
[----:B------:R-:W4:Y:S01]  /*b1d0*/  MUFU.EX2 R10, R130 ;  /* 0x00000082000a7308 */ /* 0x000f220000000800 */
[----:B------:R-:W-:Y:S01]  /*b1e0*/  FADD.FTZ R0, R74, R0 ;  /* 0x000000004a007221 */ /* 0x000fe20000010000 */
[----:B------:R-:W-:-:S02]  /*b1f0*/  FADD.FTZ R2, R77, R2 ;  /* 0x000000024d027221 */ /* 0x000fc40000010000 */
[----:B------:R-:W4:Y:S01]  /*b200*/  MUFU.EX2 R11, R129 ;  /* 0x00000081000b7308 */ /* 0x000f220000000800 */
[----:B------:R-:W-:Y:S01]  /*b210*/  FADD.FTZ R4, R97, R4 ;  /* 0x0000000461047221 */ /* 0x000fe20000010000 */
[----:B------:R-:W-:Y:S02]  /*b220*/  FADD.FTZ R3, R33, R3 ;  /* 0x0000000321037221 */ /* 0x000fe40000010000 */
[----:B------:R-:W4:Y:S01]  /*b230*/  MUFU.EX2 R16, R134 ;  /* 0x0000008600107308 */ /* 0x000f220000000800 */
[----:B------:R-:W-:-:S03]  /*b240*/  FADD.FTZ R0, R76, R0 ;  /* 0x000000004c007221 */ /* 0x000fc60000010000 */
[----:B------:R-:W4:Y:S01]  /*b250*/  MUFU.EX2 R124, R124 ;  /* 0x0000007c007c7308 */ /* 0x000f220000000800 */
[----:B------:R-:W-:-:S03]  /*b260*/  FADD.FTZ R2, R78, R2 ;  /* 0x000000024e027221 */ /* 0x000fc60000010000 */
[----:B------:R-:W4:Y:S01]  /*b270*/  MUFU.EX2 R118, R118 ;  /* 0x0000007600767308 */ /* 0x000f220000000800 */
[----:B-1----:R-:W-:-:S03]  /*b280*/  FADD.FTZ R4, R5, R4 ;  /* 0x0000000405047221 */ /* 0x002fc60000010000 */
[----:B------:R-:W1:Y:S01]  /*b290*/  MUFU.EX2 R17, R128 ;  /* 0x0000008000117308 */ /* 0x000e620000000800 */
[----:B--2---:R-:W-:-:S03]  /*b2a0*/  FADD.FTZ R3, R6, R3 ;  /* 0x0000000306037221 */ /* 0x004fc60000010000 */
[----:B------:R-:W-:Y:S01]  /*b2b0*/  MUFU.EX2 R117, R117 ;  /* 0x0000007500757308 */ /* 0x000fe20000000800 */
[----:B------:R-:W-:-:S03]  /*b2c0*/  FADD.FTZ R0, R122, R0 ;  /* 0x000000007a007221 */ /* 0x000fc60000010000 */
[----:B------:R-:W-:Y:S04]  /*b2d0*/  MUFU.EX2 R123, R123 ;  /* 0x0000007b007b7308 */ /* 0x000fe80000000800 */
[----:B------:R-:W2:Y:S01]  /*b2e0*/  MUFU.EX2 R18, R133 ;  /* 0x0000008500127308 */ /* 0x000ea20000000800 */
[----:B------:R-:W-:Y:S01]  /*b2f0*/  FADD.FTZ R2, R121, R2 ;  /* 0x0000000279027221 */ /* 0x000fe20000010000 */
[----:B---3--:R-:W-:Y:S01]  /*b300*/  FADD.FTZ R4, R7, R4 ;  /* 0x0000000407047221 */ /* 0x008fe20000010000 */
[----:B------:R3:W5:Y:S01]  /*b310*/  LDL.LU R249, [R1+0xe4] ;  /* 0x0000e40001f97983 */ /* 0x0007620000300800 */
[----:B----4-:R-:W-:Y:S01]  /*b320*/  FADD.FTZ R3, R10, R3 ;  /* 0x000000030a037221 */ /* 0x010fe20000010000 */
        /* <DEDUP_REMOVED lines=10> */
[----:B-1----:R-:W-:-:S03]  /*b3d0*/  FADD.FTZ R4, R17, R4 ;  /* 0x0000000411047221 */ /* 0x002fc60000010000 */
[----:B------:R3:W5:Y:S01]  /*b3e0*/  LDL.LU R245, [R1+0xd0] ;  /* 0x0000d00001f57983 */ /* 0x0007620000300800 */
[----:B------:R-:W-:Y:S01]  /*b3f0*/  F2FP.F16.F32.PACK_AB R196, R119, R121 ;  /* 0x0000007977c4723e */ /* 0x000fe200000000ff */
[----:B--2---:R-:W-:Y:S02]  /*b400*/  FADD.FTZ R3, R18, R3 ;  /* 0x0000000312037221 */ /* 0x004fe40000010000 */
[----:B------:R3:W5:Y:S01]  /*b410*/  LDL.LU R235, [R1+0xcc] ;  /* 0x0000cc0001eb7983 */ /* 0x0007620000300800 */
[----:B------:R-:W-:Y:S01]  /*b420*/  F2FP.F16.F32.PACK_AB R198, R117, R118 ;  /* 0x0000007675c6723e */ /* 0x000fe200000000ff */
[----:B------:R-:W-:Y:S01]  /*b430*/  FADD.FTZ R0, R123, R0 ;  /* 0x000000007b007221 */ /* 0x000fe20000010000 */
[----:B------:R-:W-:Y:S01]  /*b440*/  F2FP.F16.F32.PACK_AB R197, R125, R122 ;  /* 0x0000007a7dc5723e */ /* 0x000fe200000000ff */
[----:B------:R3:W5:Y:S01]  /*b450*/  LDL.LU R234, [R1+0xc8] ;  /* 0x0000c80001ea7983 */ /* 0x0007620000300800 */
[----:B------:R-:W-:Y:S02]  /*b460*/  F2FP.F16.F32.PACK_AB R199, R123, R124 ;  /* 0x0000007c7bc7723e */ /* 0x000fe400000000ff */
[----:B------:R-:W-:Y:S01]  /*b470*/  F2FP.F16.F32.PACK_AB R148, R7, R5 ;  /* 0x000000050794723e */ /* 0x000fe200000000ff */
[----:B------:R3:W5:Y:S01]  /*b480*/  LDL.LU R232, [R1+0xc4] ;  /* 0x0000c40001e87983 */ /* 0x0007620000300800 */
[----:B------:R-:W-:-:S02]  /*b490*/  F2FP.F16.F32.PACK_AB R149, R10, R6 ;  /* 0x000000060a95723e */ /* 0x000fc400000000ff */
[----:B------:R-:W-:Y:S01]  /*b4a0*/  F2FP.F16.F32.PACK_AB R150, R17, R11 ;  /* 0x0000000b1196723e */ /* 0x000fe200000000ff */
[----:B------:R3:W5:Y:S01]  /*b4b0*/  LDL.LU R132, [R1+0xc0] ;  /* 0x0000c00001847983 */ /* 0x0007620000300800 */
[----:B------:R-:W-:Y:S01]  /*b4c0*/  F2FP.F16.F32.PACK_AB R151, R18, R16 ;  /* 0x000000101297723e */ /* 0x000fe200000000ff */
[----:B------:R-:W-:Y:S02]  /*b4d0*/  FADD.FTZ R2, R117, R2 ;  /* 0x0000000275027221 */ /* 0x000fe40000010000 */
[----:B------:R3:W5:Y:S04]  /*b4e0*/  LDL.LU R82, [R1+0xbc] ;  /* 0x0000bc0001527983 */ /* 0x0007680000300800 */
        /* <DEDUP_REMOVED lines=25> */
[----:B-1-3--:R-:W-:-:S15]  /*b680*/  BRA.U !UP0, `(.L_x_695) ;  /* 0x000000b108107547 */ /* 0x00afde000b800000 */
[----:B------:R-:W2:Y:S01]  /*b690*/  LDL.LU R214, [R1+0xb4] ;  /* 0x0000b40001d67983 */ /* 0x000ea20000300800 */
[----:B------:R-:W1:Y:S01]  /*b6a0*/  LDC.64 R2, c[0x0][0x3c0] ;  /* 0x0000f000ff027b82 */ /* 0x000e620000000a00 */
[----:B------:R-:W-:Y:S01]  /*b6b0*/  UIADD3 UR6, UPT, UPT, UR4, -0x2, URZ ;  /* 0xfffffffe04067890 */ /* 0x000fe2000fffe0ff */
[----:B------:R-:W-:-:S04]  /*b6c0*/  DEPBAR.LE SB0, 0x0 ;  /* 0x000080000000791a */ /* 0x000fc80000000000 */
[----:B------:R-:W3:Y:S01]  /*b6d0*/  LDL.LU R240, [R1+0x1c] ;  /* 0x00001c0001f07983 */ /* 0x000ee20000300800 */
[----:B-----5:R-:W-:Y:S01]  /*b6e0*/  LOP3.LUT R251, R81, 0x1f8, RZ, 0xc0, !PT ;  /* 0x000001f851fb7812 */ /* 0x020fe200078ec0ff */
[----:B------:R-:W4:Y:S02]  /*b6f0*/  LDCU UR11, c[0x0][0x50c] ;  /* 0x0000a180ff0b77ac */ /* 0x000f240008000800 */
[----:B------:R-:W4:Y:S04]  /*b700*/  LDL R227, [R1+0x38] ;  /* 0x0000380001e37983 */ /* 0x000f280000100800 */
[----:B------:R-:W2:Y:S01]  /*b710*/  LDL R238, [R1+0x34] ;  /* 0x0000340001ee7983 */ /* 0x000ea20000100800 */
[----:B------:R-:W-:-:S03]  /*b720*/  LOP3.LUT R251, R251, 0x38, R239, 0x78, !PT ;  /* 0x00000038fbfb7812 */ /* 0x000fc600078e78ef */
[----:B------:R-:W-:Y:S01]  /*b730*/  STL [R1+0xd8], R141 ;  /* 0x0000d88d01007387 */ /* 0x000fe20000100800 */
[----:B------:R-:W-:-:S03]  /*b740*/  LOP3.LUT R251, R251, 0x1e00, R81, 0xf8, !PT ;  /* 0x00001e00fbfb7812 */ /* 0x000fc600078ef851 */
[----:B------:R-:W-:Y:S01]  /*b750*/  STL [R1+0xd4], R140 ;  /* 0x0000d48c01007387 */ /* 0x000fe20000100800 */
[----:B------:R-:W-:Y:S01]  /*b760*/  LEA R251, R251, UR5, 0x1 ;  /* 0x00000005fbfb7c11 */ /* 0x000fe2000f8e08ff */
[C---:B-1----:R-:W-:Y:S01]  /*b770*/  IMAD.WIDE.U32 R4, R2.reuse, UR6, RZ ;  /* 0x0000000602047c25 */ /* 0x042fe2000f8e00ff */
[C-C-:B------:R-:W-:Y:S01]  /*b780*/  SHF.L.U64.HI R7, R2.reuse, 0x4, R3.reuse ;  /* 0x0000000402077819 */ /* 0x140fe20000010203 */
[----:B------:R-:W-:Y:S01]  /*b790*/  STL [R1+0xd0], R139 ;  /* 0x0000d08b01007387 */ /* 0x000fe20000100800 */
[C---:B------:R-:W-:Y:S01]  /*b7a0*/  SHF.L.U64.HI R18, R2.reuse, 0x5, R3 ;  /* 0x0000000502127819 */ /* 0x040fe20000010203 */
[----:B------:R-:W-:Y:S02]  /*b7b0*/  IMAD.SHL.U32 R8, R2, 0x10, RZ ;  /* 0x0000001002087824 */ /* 0x000fe400078e00ff */
[----:B------:R-:W-:Y:S01]  /*b7c0*/  IMAD R9, R3, UR6, R5 ;  /* 0x0000000603097c24 */ /* 0x000fe2000f8e0205 */
[----:B------:R-:W-:Y:S01]  /*b7d0*/  STL [R1+0xcc], R138 ;  /* 0x0000cc8a01007387 */ /* 0x000fe20000100800 */
        /* <DEDUP_REMOVED lines=9> */
[----:B------:R-:W-:Y:S01]  /*b870*/  STL [R1+0xb8], R69 ;  /* 0x0000b84501007387 */ /* 0x000fe20000100800 */
[----:B----4-:R-:W-:-:S02]  /*b880*/  LEA R10, P2, R4, R227, 0x8 ;  /* 0x000000e3040a7211 */ /* 0x010fc400078440ff */
[-C--:B------:R-:W-:Y:S02]  /*b890*/  LEA R14, P4, R0, R227.reuse, 0x1 ;  /* 0x000000e3000e7211 */ /* 0x080fe400078808ff */
[----:B--2---:R-:W-:Y:S01]  /*b8a0*/  LEA.HI.X R11, R4, R238, R9, 0x8, P2 ;  /* 0x000000ee040b7211 */ /* 0x004fe200010f4409 */
[----:B------:R-:W-:Y:S01]  /*b8b0*/  IMAD.SHL.U32 R9, R2, 0x20, RZ ;  /* 0x0000002002097824 */ /* 0x000fe200078e00ff */
[C---:B------:R-:W-:Y:S02]  /*b8c0*/  IADD3 R4, P0, PT, R0.reuse, R8, RZ ;  /* 0x0000000800047210 */ /* 0x040fe40007f1e0ff */
[----:B------:R-:W-:Y:S01]  /*b8d0*/  LEA.HI.X R15, R0, R238, R5, 0x1, P4 ;  /* 0x000000ee000f7211 */ /* 0x000fe200020f0c05 */
[----:B------:R-:W-:Y:S01]  /*b8e0*/  @!PT LDS RZ, [RZ] ;  /* 0x00000000fffff984 */ /* 0x000fe20000000800 */
[----:B------:R-:W-:Y:S01]  /*b8f0*/  @!PT LDS RZ, [RZ] ;  /* 0x00000000fffff984 */ /* 0x000fe20000000800 */
[----:B------:R-:W-:Y:S01]  /*b900*/  @!PT LDS RZ, [RZ] ;  /* 0x00000000fffff984 */ /* 0x000fe20000000800 */
[----:B------:R1:W-:Y:S01]  /*b910*/  LDGSTS.E.BYPASS.LTC128B.128 [R251+0x8000], desc[UR20][R10.64] ;  /* 0x080000000afb7fae */ /* 0x0003e2000b981a14 */
[C---:B------:R-:W-:Y:S01]  /*b920*/  LEA R12, P2, R4.reuse, R227, 0x1 ;  /* 0x000000e3040c7211 */ /* 0x040fe200078408ff */
[----:B------:R-:W-:Y:S01]  /*b930*/  IMAD.X R13, R5, 0x1, R7, P0 ;  /* 0x00000001050d7824 */ /* 0x000fe200000e0607 */
[----:B------:R-:W-:Y:S01]  /*b940*/  IADD3 R2, P0, PT, R9, R0, RZ ;  /* 0x0000000009027210 */ /* 0x000fe20007f1e0ff */
[----:B------:R-:W-:Y:S03]  /*b950*/  LDGSTS.E.BYPASS.LTC128B.128 [R251+0x8800], desc[UR20][R14.64] ;  /* 0x088000000efb7fae */ /* 0x000fe6000b981a14 */
[----:B------:R-:W-:Y:S01]  /*b960*/  LEA.HI.X R13, R4, R238, R13, 0x1, P2 ;  /* 0x000000ee040d7211 */ /* 0x000fe200010f0c0d */
[----:B------:R-:W-:Y:S01]  /*b970*/  IMAD.X R5, R18, 0x1, R5, P0 ;  /* 0x0000000112057824 */ /* 0x000fe200000e0605 */
[----:B------:R-:W-:-:S02]  /*b980*/  IADD3 R17, P5, PT, R2, R8, RZ ;  /* 0x0000000802117210 */ /* 0x000fc40007fbe0ff */
[C---:B------:R-:W-:Y:S01]  /*b990*/  IADD3 R16, P2, PT, R6.reuse, R8, RZ ;  /* 0x0000000806107210 */ /* 0x040fe20007f5e0ff */
[----:B------:R-:W-:Y:S01]  /*b9a0*/  LDGSTS.E.BYPASS.LTC128B.128 [R251+0x9000], desc[UR20][R12.64] ;  /* 0x090000000cfb7fae */ /* 0x000fe2000b981a14 */
[-C--:B------:R-:W-:Y:S01]  /*b9b0*/  LEA R8, P4, R6, R227.reuse, 0x1 ;  /* 0x000000e306087211 */ /* 0x080fe200078808ff */
[----:B------:R-:W-:Y:S01]  /*b9c0*/  IMAD.X R19, R5, 0x1, R7, P5 ;  /* 0x0000000105137824 */ /* 0x000fe200028e0607 */
[----:B-1----:R-:W-:-:S04]  /*b9d0*/  LEA R10, P0, R2, R227, 0x1 ;  /* 0x000000e3020a7211 */ /* 0x002fc800078008ff */
[-C--:B------:R-:W-:Y:S01]  /*b9e0*/  LEA.HI.X R11, R2, R238.reuse, R5, 0x1, P0 ;  /* 0x000000ee020b7211 */ /* 0x080fe200000f0c05 */
[----:B------:R-:W-:Y:S01]  /*b9f0*/  IMAD.X R5, R3, 0x1, R7, P2 ;  /* 0x0000000103057824 */ /* 0x000fe200010e0607 */
[C---:B------:R-:W-:Y:S02]  /*ba00*/  IADD3 R0, P0, PT, R6.reuse, R9, RZ ;  /* 0x0000000906007210 */ /* 0x040fe40007f1e0ff */
[-C--:B------:R-:W-:Y:S01]  /*ba10*/  LEA.HI.X R9, R6, R238.reuse, R3, 0x1, P4 ;  /* 0x000000ee06097211 */ /* 0x080fe200020f0c03 */
[----:B------:R-:W-:Y:S01]  /*ba20*/  LDGSTS.E.BYPASS.LTC128B.128 [R251+0x9800], desc[UR20][R10.64] ;  /* 0x098000000afb7fae */ /* 0x000fe2000b981a14 */
[-C--:B------:R-:W-:Y:S01]  /*ba30*/  LEA R6, P4, R17, R227.reuse, 0x1 ;  /* 0x000000e311067211 */ /* 0x080fe200078808ff */
[----:B------:R-:W-:Y:S01]  /*ba40*/  IMAD.X R3, R3, 0x1, R18, P0 ;  /* 0x0000000103037824 */ /* 0x000fe200000e0612 */
[-C--:B------:R-:W-:Y:S02]  /*ba50*/  LEA R4, P2, R16, R227.reuse, 0x1 ;  /* 0x000000e310047211 */ /* 0x080fe400078408ff */
[----:B------:R-:W-:Y:S01]  /*ba60*/  LEA R2, P0, R0, R227, 0x1 ;  /* 0x000000e300027211 */ /* 0x000fe200078008ff */
[----:B---3--:R-:W-:Y:S01]  /*ba70*/  IMAD.MOV.U32 R227, RZ, RZ, R240 ;  /* 0x000000ffffe37224 */ /* 0x008fe200078e00f0 */
[-C--:B------:R-:W-:Y:S01]  /*ba80*/  LEA.HI.X R7, R17, R238.reuse, R19, 0x1, P4 ;  /* 0x000000ee11077211 */ /* 0x080fe200020f0c13 */
[----:B------:R-:W-:Y:S01]  /*ba90*/  IMAD.MOV.U32 R240, RZ, RZ, R214 ;  /* 0x000000fffff07224 */ /* 0x000fe200078e00d6 */
[-C--:B------:R-:W-:Y:S01]  /*baa0*/  LEA.HI.X R5, R16, R238.reuse, R5, 0x1, P2 ;  /* 0x000000ee10057211 */ /* 0x080fe200010f0c05 */
[----:B------:R-:W-:Y:S01]  /*bab0*/  IMAD.MOV.U32 R247, RZ, RZ, R227 ;  /* 0x000000fffff77224 */ /* 0x000fe200078e00e3 */
[----:B------:R-:W-:Y:S01]  /*bac0*/  LEA.HI.X R3, R0, R238, R3, 0x1, P0 ;  /* 0x000000ee00037211 */ /* 0x000fe200000f0c03 */
[----:B------:R-:W-:Y:S02]  /*bad0*/  LDGSTS.E.BYPASS.LTC128B.128 [R251+0xa000], desc[UR20][R6.64] ;  /* 0x0a00000006fb7fae */ /* 0x000fe4000b981a14 */
[----:B------:R-:W-:-:S02]  /*bae0*/  IMAD.MOV.U32 R231, RZ, RZ, R247 ;  /* 0x000000ffffe77224 */ /* 0x000fc400078e00f7 */
        /* <DEDUP_REMOVED lines=8> */
[----:B------:R-:W3:Y:S01]  /*bb70*/  LDSM.16.M88.4 R48, [R232+0x6000] ;  /* 0x00600000e830783b */ /* 0x000ee20000000200 */
[----:B--2---:R-:W-:-:S03]  /*bb80*/  SEL R3, R237, 0xffffffe0, !P1 ;  /* 0xffffffe0ed037807 */ /* 0x004fc60004800000 */
[----:B------:R-:W2:Y:S02]  /*bb90*/  LDSM.16.M88.4 R44, [R232+0x6800] ;  /* 0x00680000e82c783b */ /* 0x000ea40000000200 */
[--C-:B------:R-:W-:Y:S02]  /*bba0*/  IMAD.IADD R0, R232, 0x1, R3.reuse ;  /* 0x00000001e8007824 */ /* 0x100fe400078e0203 */
[----:B------:R-:W4:Y:S01]  /*bbb0*/  LDSM.16.M88.4 R40, [R232+0x7000] ;  /* 0x00700000e828783b */ /* 0x000f220000000200 */
[----:B------:R-:W-:-:S03]  /*bbc0*/  IMAD.IADD R2, R234, 0x1, R3 ;  /* 0x00000001ea027824 */ /* 0x000fc600078e0203 */
[----:B------:R-:W4:Y:S04]  /*bbd0*/  LDSM.16.M88.4 R36, [R232+0x7800] ;  /* 0x00780000e824783b */ /* 0x000f280000000200 */
[----:B------:R-:W-:Y:S04]  /*bbe0*/  LDSM.16.M88.4 R32, [R0+0x4000] ;  /* 0x004000000020783b */ /* 0x000fe80000000200 */
[----:B------:R-:W4:Y:S04]  /*bbf0*/  LDSM.16.M88.4 R4, [R2+0x2000] ;  /* 0x002000000204783b */ /* 0x000f280000000200 */
[----:B------:R-:W4:Y:S04]  /*bc00*/  LDSM.16.M88.4 R28, [R0+0x4800] ;  /* 0x00480000001c783b */ /* 0x000f280000000200 */
[----:B------:R-:W-:Y:S04]  /*bc10*/  LDSM.16.M88.4 R24, [R0+0x5000] ;  /* 0x005000000018783b */ /* 0x000fe80000000200 */
[----:B------:R-:W-:Y:S01]  /*bc20*/  LDSM.16.M88.4 R20, [R0+0x5800] ;  /* 0x005800000014783b */ /* 0x000fe20000000200 */
[C---:B-1----:R-:W-:Y:S03]  /*bc30*/  HMMA.16816.F32 R100, R8.reuse, R64, RZ ;  /* 0x000000400864723c */ /* 0x042fe600000018ff */
[----:B------:R-:W-:Y:S04]  /*bc40*/  LDSM.16.M88.4 R16, [R0+0x6000] ;  /* 0x006000000010783b */ /* 0x000fe80000000200 */
[----:B------:R-:W-:Y:S01]  /*bc50*/  LDSM.16.M88.4 R72, [R0+0x6800] ;  /* 0x006800000048783b */ /* 0x000fe20000000200 */
[C---:B------:R-:W-:Y:S03]  /*bc60*/  HMMA.16816.F32 R96, R8.reuse, R60, RZ ;  /* 0x0000003c0860723c */ /* 0x040fe600000018ff */
[----:B------:R-:W1:Y:S04]  /*bc70*/  LDSM.16.M88.4 R84, [R0+0x7000] ;  /* 0x007000000054783b */ /* 0x000e680000000200 */
[----:B------:R-:W-:Y:S01]  /*bc80*/  LDSM.16.M88.4 R76, [R0+0x7800] ;  /* 0x00780000004c783b */ /* 0x000fe20000000200 */
[C---:B------:R-:W-:Y:S03]  /*bc90*/  HMMA.16816.F32 R92, R8.reuse, R56, RZ ;  /* 0x00000038085c723c */ /* 0x040fe600000018ff */
[----:B------:R-:W1:Y:S04]  /*bca0*/  LDSM.16.M88.4 R12, [R234] ;  /* 0x00000000ea0c783b */ /* 0x000e680000000200 */
[----:B------:R-:W0:Y:S01]  /*bcb0*/  LDGDEPBAR ;  /* 0x00000000000079af */ /* 0x000e220000000000 */
[C---:B------:R-:W-:Y:S08]  /*bcc0*/  HMMA.16816.F32 R216, R8.reuse, R52, RZ ;  /* 0x0000003408d8723c */ /* 0x040ff000000018ff */
[C---:B---3--:R-:W-:Y:S08]  /*bcd0*/  HMMA.16816.F32 R128, R8.reuse, R48, RZ ;  /* 0x000000300880723c */ /* 0x048ff000000018ff */
[C---:B--2---:R-:W-:Y:S08]  /*bce0*/  HMMA.16816.F32 R120, R8.reuse, R44, RZ ;  /* 0x0000002c0878723c */ /* 0x044ff000000018ff */
[C---:B----4-:R-:W-:Y:S08]  /*bcf0*/  HMMA.16816.F32 R112, R8.reuse, R40, RZ ;  /* 0x000000280870723c */ /* 0x050ff000000018ff */
        /* <DEDUP_REMOVED lines=8> */
[----:B------:R-:W-:Y:S08]  /*bd80*/  HMMA.16816.F32 R88, R8, R38, RZ ;  /* 0x000000260858723c */ /* 0x000ff000000018ff */
[C---:B------:R-:W-:Y:S08]  /*bd90*/  HMMA.16816.F32 R136, R4.reuse, R32, R100 ;  /* 0x000000200488723c */ /* 0x040ff00000001864 */
[C---:B------:R-:W-:Y:S08]  /*bda0*/  HMMA.16816.F32 R8, R4.reuse, R28, R96 ;  /* 0x0000001c0408723c */ /* 0x040ff00000001860 */
[----:B-1----:R-:W-:Y:S03]  /*bdb0*/  HMMA.16816.F32 R96, R4, R84, R112 ;  /* 0x000000540460723c */ /* 0x002fe60000001870 */
[----:B------:R-:W-:-:S02]  /*bdc0*/  IMAD.MOV.U32 R223, RZ, RZ, R136 ;  /* 0x000000ffffdf7224 */ /* 0x000fc400078e0088 */
[----:B------:R-:W-:Y:S02]  /*bdd0*/  IMAD.MOV.U32 R222, RZ, RZ, R137 ;  /* 0x000000ffffde7224 */ /* 0x000fe400078e0089 */
[----:B------:R-:W-:Y:S01]  /*bde0*/  IMAD.MOV.U32 R221, RZ, RZ, R138 ;  /* 0x000000ffffdd7224 */ /* 0x000fe200078e008a */
[----:B------:R-:W-:Y:S01]  /*bdf0*/  HMMA.16816.F32 R112, R4, R34, R212 ;  /* 0x000000220470723c */ /* 0x000fe200000018d4 */
[----:B------:R-:W-:Y:S02]  /*be00*/  IMAD.MOV.U32 R220, RZ, RZ, R139 ;  /* 0x000000ffffdc7224 */ /* 0x000fe400078e008b */
[----:B------:R-:W-:Y:S01]  /*be10*/  IMAD.MOV.U32 R139, RZ, RZ, R9 ;  /* 0x000000ffff8b7224 */ /* 0x000fe200078e0009 */
[----:B------:R-:W-:Y:S01]  /*be20*/  MOV R138, R10 ;  /* 0x0000000a008a7202 */ /* 0x000fe20000000f00 */
[----:B------:R-:W-:Y:S02]  /*be30*/  IMAD.MOV.U32 R137, RZ, RZ, R11 ;  /* 0x000000ffff897224 */ /* 0x000fe400078e000b */
[----:B------:R-:W-:Y:S01]  /*be40*/  IMAD.MOV.U32 R136, RZ, RZ, R8 ;  /* 0x000000ffff887224 */ /* 0x000fe200078e0008 */
[----:B------:R-:W-:Y:S03]  /*be50*/  HMMA.16816.F32 R100, R12, R64, RZ ;  /* 0x000000400c64723c */ /* 0x000fe600000018ff */
[----:B------:R-:W-:-:S04]  /*be60*/  IMAD.MOV.U32 R83, RZ, RZ, R97 ;  /* 0x000000ffff537224 */ /* 0x000fc800078e0061 */
[----:B------:R-:W-:Y:S01]  /*be70*/  IMAD.MOV.U32 R212, RZ, RZ, R83 ;  /* 0x000000ffffd47224 */ /* 0x000fe200078e0053 */
[C---:B------:R-:W-:Y:S08]  /*be80*/  HMMA.16816.F32 R8, R4.reuse, R24, R92 ;  /* 0x000000180408723c */ /* 0x040ff0000000185c */
[----:B------:R-:W-:Y:S08]  /*be90*/  HMMA.16816.F32 R92, R4, R20, R216 ;  /* 0x00000014045c723c */ /* 0x000ff000000018d8 */
[----:B------:R-:W-:Y:S03]  /*bea0*/  HMMA.16816.F32 R64, R12, R66, RZ ;  /* 0x000000420c40723c */ /* 0x000fe600000018ff */
[----:B------:R-:W-:-:S02]  /*beb0*/  IMAD.MOV.U32 R230, RZ, RZ, R8 ;  /* 0x000000ffffe67224 */ /* 0x000fc400078e0008 */
[----:B------:R-:W-:Y:S02]  /*bec0*/  IMAD.MOV.U32 R0, RZ, RZ, R9 ;  /* 0x000000ffff007224 */ /* 0x000fe400078e0009 */
[----:B------:R-:W-:Y:S02]  /*bed0*/  IMAD.MOV.U32 R252, RZ, RZ, R10 ;  /* 0x000000fffffc7224 */ /* 0x000fe400078e000a */
[----:B------:R-:W-:Y:S02]  /*bee0*/  IMAD.MOV.U32 R250, RZ, RZ, R11 ;  /* 0x000000fffffa7224 */ /* 0x000fe400078e000b */
[----:B------:R-:W-:Y:S01]  /*bef0*/  IMAD.MOV.U32 R219, RZ, RZ, R92 ;  /* 0x000000ffffdb7224 */ /* 0x000fe200078e005c */
[----:B------:R1:W2:Y:S01]  /*bf00*/  LDSM.16.M88.4 R8, [R2] ;  /* 0x000000000208783b */ /* 0x0002a20000000200 */
[----:B------:R-:W-:Y:S02]  /*bf10*/  IMAD.MOV.U32 R218, RZ, RZ, R93 ;  /* 0x000000ffffda7224 */ /* 0x000fe400078e005d */
[----:B------:R-:W-:-:S02]  /*bf20*/  IMAD.MOV.U32 R217, RZ, RZ, R94 ;  /* 0x000000ffffd97224 */ /* 0x000fc400078e005e */
[----:B------:R-:W-:Y:S02]  /*bf30*/  IMAD.MOV.U32 R216, RZ, RZ, R95 ;  /* 0x000000ffffd87224 */ /* 0x000fe400078e005f */
[C---:B------:R-:W-:Y:S08]  /*bf40*/  HMMA.16816.F32 R92, R4.reuse, R16, R128 ;  /* 0x00000010045c723c */ /* 0x040ff00000001880 */
[----:B------:R-:W-:Y:S01]  /*bf50*/  HMMA.16816.F32 R128, R4, R26, R204 ;  /* 0x0000001a0480723c */ /* 0x000fe200000018cc */
[----:B-1----:R-:W-:-:S10]  /*bf60*/  IMAD.MOV.U32 R2, RZ, RZ, R98 ;  /* 0x000000ffff027224 */ /* 0x002fd400078e0062 */
[----:B------:R-:W-:Y:S02]  /*bf70*/  IMAD.MOV.U32 R238, RZ, RZ, R92 ;  /* 0x000000ffffee7224 */ /* 0x000fe400078e005c */
[----:B------:R-:W-:Y:S02]  /*bf80*/  IMAD.MOV.U32 R237, RZ, RZ, R93 ;  /* 0x000000ffffed7224 */ /* 0x000fe400078e005d */
[----:B------:R-:W-:Y:S02]  /*bf90*/  IMAD.MOV.U32 R236, RZ, RZ, R94 ;  /* 0x000000ffffec7224 */ /* 0x000fe400078e005e */
[----:B------:R-:W-:Y:S02]  /*bfa0*/  IMAD.MOV.U32 R233, RZ, RZ, R95 ;  /* 0x000000ffffe97224 */ /* 0x000fe400078e005f */
[----:B------:R-:W-:Y:S01]  /*bfb0*/  HMMA.16816.F32 R92, R4, R72, R120 ;  /* 0x00000048045c723c */ /* 0x000fe20000001878 */
[----:B------:R-:W-:-:S07]  /*bfc0*/  IMAD.MOV.U32 R213, RZ, RZ, R2 ;  /* 0x000000ffffd57224 */ /* 0x000fce00078e0002 */
[----:B------:R-:W-:Y:S08]  /*bfd0*/  HMMA.16816.F32 R120, R4, R30, R208 ;  /* 0x0000001e0478723c */ /* 0x000ff000000018d0 */
[----:B--2---:R-:W-:Y:S03]  /*bfe0*/  HMMA.16816.F32 R100, R8, R32, R100 ;  /* 0x000000200864723c */ /* 0x004fe60000001864 */
[----:B------:R-:W-:Y:S01]  /*bff0*/  IMAD.MOV.U32 R227, RZ, RZ, R92 ;  /* 0x000000ffffe37224 */ /* 0x000fe200078e005c */
[----:B------:R-:W-:Y:S01]  /*c000*/  MOV R226, R93 ;  /* 0x0000005d00e27202 */ /* 0x000fe20000000f00 */
[----:B------:R-:W-:-:S02]  /*c010*/  IMAD.MOV.U32 R93, RZ, RZ, R99 ;  /* 0x000000ffff5d7224 */ /* 0x000fc400078e0063 */
[----:B------:R-:W-:Y:S02]  /*c020*/  IMAD.MOV.U32 R92, RZ, RZ, R96 ;  /* 0x000000ffff5c7224 */ /* 0x000fe400078e0060 */
[C---:B------:R-:W-:Y:S01]  /*c030*/  HMMA.16816.F32 R96, R4.reuse, R76, R104 ;  /* 0x0000004c0460723c */ /* 0x040fe20000001868 */
[----:B------:R-:W-:Y:S02]  /*c040*/  IMAD.MOV.U32 R225, RZ, RZ, R94 ;  /* 0x000000ffffe17224 */ /* 0x000fe400078e005e */
[----:B------:R-:W-:Y:S02]  /*c050*/  IMAD.MOV.U32 R224, RZ, RZ, R95 ;  /* 0x000000ffffe07224 */ /* 0x000fe400078e005f */
[----:B------:R-:W-:Y:S02]  /*c060*/  IMAD.MOV.U32 R214, RZ, RZ, R93 ;  /* 0x000000ffffd67224 */ /* 0x000fe400078e005d */
[----:B------:R-:W-:Y:S02]  /*c070*/  IMAD.MOV.U32 R215, RZ, RZ, R92 ;  /* 0x000000ffffd77224 */ /* 0x000fe400078e005c */
[----:B------:R-:W-:Y:S10]  /*c080*/  HMMA.16816.F32 R92, R4, R74, R116 ;  /* 0x0000004a045c723c */ /* 0x000ff40000001874 */
        /* <DEDUP_REMOVED lines=9> */
[----:B------:R-:W-:Y:S01]  /*c120*/  HMMA.16816.F32 R92, R4, R86, R108 ;  /* 0x00000056045c723c */ /* 0x000fe2000000186c */
[----:B------:R-:W-:Y:S02]  /*c130*/  IMAD.MOV.U32 R203, RZ, RZ, R0 ;  /* 0x000000ffffcb7224 */ /* 0x000fe400078e0000 */
[----:B------:R-:W-:Y:S02]  /*c140*/  IMAD.MOV.U32 R0, RZ, RZ, R231 ;  /* 0x000000ffff007224 */ /* 0x000fe400078e00e7 */
[----:B------:R-:W-:Y:S02]  /*c150*/  IMAD.MOV.U32 R202, RZ, RZ, R230 ;  /* 0x000000ffffca7224 */ /* 0x000fe400078e00e6 */
[----:B------:R-:W-:-:S03]  /*c160*/  IMAD.IADD R0, R234, 0x1, R0 ;  /* 0x00000001ea007824 */ /* 0x000fc600078e0200 */
[----:B------:R-:W-:Y:S02]  /*c170*/  IMAD.MOV.U32 R232, RZ, RZ, R96 ;  /* 0x000000ffffe87224 */ /* 0x000fe400078e0060 */
[----:B------:R-:W-:Y:S02]  /*c180*/  IMAD.MOV.U32 R141, RZ, RZ, R97 ;  /* 0x000000ffff8d7224 */ /* 0x000fe400078e0061 */
[----:B------:R-:W-:Y:S02]  /*c190*/  IMAD.MOV.U32 R140, RZ, RZ, R98 ;  /* 0x000000ffff8c7224 */ /* 0x000fe400078e0062 */
[----:B------:R-:W-:Y:S02]  /*c1a0*/  IMAD.MOV.U32 R135, RZ, RZ, R99 ;  /* 0x000000ffff877224 */ /* 0x000fe400078e0063 */
[----:B------:R-:W-:Y:S01]  /*c1b0*/  HMMA.16816.F32 R96, R4, R18, R124 ;  /* 0x000000120460723c */ /* 0x000fe2000000187c */
[----:B------:R-:W-:Y:S02]  /*c1c0*/  IMAD.MOV.U32 R247, RZ, RZ, R92 ;  /* 0x000000fffff77224 */ /* 0x000fe400078e005c */
[----:B------:R-:W-:-:S02]  /*c1d0*/  IMAD.MOV.U32 R246, RZ, RZ, R93 ;  /* 0x000000fffff67224 */ /* 0x000fc400078e005d */
[----:B------:R-:W-:Y:S02]  /*c1e0*/  IMAD.MOV.U32 R242, RZ, RZ, R94 ;  /* 0x000000fffff27224 */ /* 0x000fe400078e005e */
[----:B------:R-:W-:Y:S01]  /*c1f0*/  IMAD.MOV.U32 R241, RZ, RZ, R95 ;  /* 0x000000fffff17224 */ /* 0x000fe200078e005f */
[----:B------:R-:W-:Y:S08]  /*c200*/  HMMA.16816.F32 R4, R4, R78, R88 ;  /* 0x0000004e0404723c */ /* 0x000ff00000001858 */
[----:B------:R-:W-:Y:S03]  /*c210*/  HMMA.16816.F32 R88, R12, R52, RZ ;  /* 0x000000340c58723c */ /* 0x000fe600000018ff */
[----:B------:R-:W-:Y:S01]  /*c220*/  IMAD.MOV.U32 R71, RZ, RZ, R97 ;  /* 0x000000ffff477224 */ /* 0x000fe200078e0061 */
[----:B------:R-:W-:Y:S01]  /*c230*/  MOV R201, R99 ;  /* 0x0000006300c97202 */ /* 0x000fe20000000f00 */
[----:B------:R-:W-:-:S02]  /*c240*/  IMAD.MOV.U32 R69, RZ, RZ, R98 ;  /* 0x000000ffff457224 */ /* 0x000fc400078e0062 */
[----:B------:R-:W-:Y:S01]  /*c250*/  IMAD.MOV.U32 R200, RZ, RZ, R96 ;  /* 0x000000ffffc87224 */ /* 0x000fe200078e0060 */
[C---:B------:R-:W-:Y:S03]  /*c260*/  HMMA.16816.F32 R92, R12.reuse, R56, RZ ;  /* 0x000000380c5c723c */ /* 0x040fe600000018ff */
[----:B------:R-:W-:Y:S01]  /*c270*/  IMAD.MOV.U32 R111, RZ, RZ, R4 ;  /* 0x000000ffff6f7224 */ /* 0x000fe200078e0004 */
[----:B------:R-:W-:Y:S01]  /*c280*/  MOV R109, R6 ;  /* 0x00000006006d7202 */ /* 0x000fe20000000f00 */
[----:B------:R-:W-:Y:S02]  /*c290*/  IMAD.MOV.U32 R110, RZ, RZ, R5 ;  /* 0x000000ffff6e7224 */ /* 0x000fe400078e0005 */
[----:B------:R-:W-:Y:S01]  /*c2a0*/  IMAD.MOV.U32 R108, RZ, RZ, R7 ;  /* 0x000000ffff6c7224 */ /* 0x000fe200078e0007 */
[----:B------:R-:W-:Y:S01]  /*c2b0*/  HMMA.16816.F32 R96, R12, R60, RZ ;  /* 0x0000003c0c60723c */ /* 0x000fe200000018ff */
[----:B------:R-:W-:-:S02]  /*c2c0*/  IMAD.MOV.U32 R32, RZ, RZ, R111 ;  /* 0x000000ffff207224 */ /* 0x000fc400078e006f */
[----:B------:R-:W-:Y:S02]  /*c2d0*/  IMAD.MOV.U32 R111, RZ, RZ, R119 ;  /* 0x000000ffff6f7224 */ /* 0x000fe400078e0077 */
[----:B------:R-:W-:Y:S02]  /*c2e0*/  IMAD.MOV.U32 R33, RZ, RZ, R110 ;  /* 0x000000ffff217224 */ /* 0x000fe400078e006e */
[----:B------:R-:W-:Y:S01]  /*c2f0*/  IMAD.MOV.U32 R119, RZ, RZ, R69 ;  /* 0x000000ffff777224 */ /* 0x000fe200078e0045 */
[----:B------:R-:W-:Y:S01]  /*c300*/  HMMA.16816.F32 R4, R12, R48, RZ ;  /* 0x000000300c04723c */ /* 0x000fe200000018ff */
[----:B------:R-:W-:Y:S02]  /*c310*/  IMAD.MOV.U32 R110, RZ, RZ, R118 ;  /* 0x000000ffff6e7224 */ /* 0x000fe400078e0076 */
[----:B------:R-:W-:-:S05]  /*c320*/  IMAD.MOV.U32 R118, RZ, RZ, R71 ;  /* 0x000000ffff767224 */ /* 0x000fca00078e0047 */
[----:B------:R-:W-:Y:S01]  /*c330*/  HMMA.16816.F32 R124, R8, R20, R88 ;  /* 0x00000014087c723c */ /* 0x000fe20000001858 */
[----:B------:R-:W-:Y:S01]  /*c340*/  MOV R20, R119 ;  /* 0x0000007700147202 */ /* 0x000fe20000000f00 */
[----:B------:R-:W-:Y:S02]  /*c350*/  IMAD.MOV.U32 R21, RZ, RZ, R201 ;  /* 0x000000ffff157224 */ /* 0x000fe400078e00c9 */
[----:B------:R-:W-:Y:S02]  /*c360*/  IMAD.MOV.U32 R201, RZ, RZ, R214 ;  /* 0x000000ffffc97224 */ /* 0x000fe400078e00d6 */
[----:B------:R-:W-:Y:S02]  /*c370*/  IMAD.MOV.U32 R214, RZ, RZ, R138 ;  /* 0x000000ffffd67224 */ /* 0x000fe400078e008a */
[----:B------:R-:W-:Y:S08]  /*c380*/  HMMA.16816.F32 R88, R12, R58, RZ ;  /* 0x0000003a0c58723c */ /* 0x000ff000000018ff */
[----:B------:R-:W-:Y:S01]  /*c390*/  HMMA.16816.F32 R204, R8, R16, R4 ;  /* 0x0000001008cc723c */ /* 0x000fe20000001804 */
[----:B------:R-:W-:-:S02]  /*c3a0*/  IMAD.MOV.U32 R17, RZ, RZ, R118 ;  /* 0x000000ffff117224 */ /* 0x000fc400078e0076 */
[----:B------:R-:W-:Y:S02]  /*c3b0*/  IMAD.MOV.U32 R16, RZ, RZ, R200 ;  /* 0x000000ffff107224 */ /* 0x000fe400078e00c8 */
[----:B------:R-:W-:Y:S02]  /*c3c0*/  IMAD.MOV.U32 R200, RZ, RZ, R213 ;  /* 0x000000ffffc87224 */ /* 0x000fe400078e00d5 */
[----:B------:R-:W-:Y:S01]  /*c3d0*/  IMAD.MOV.U32 R213, RZ, RZ, R139 ;  /* 0x000000ffffd57224 */ /* 0x000fe200078e008b */
[----:B------:R-:W-:Y:S08]  /*c3e0*/  HMMA.16816.F32 R56, R12, R44, RZ ;  /* 0x0000002c0c38723c */ /* 0x000ff000000018ff */
[----:B------:R-:W-:Y:S03]  /*c3f0*/  HMMA.16816.F32 R208, R8, R24, R92 ;  /* 0x0000001808d0723c */ /* 0x000fe6000000185c */
[----:B------:R-:W-:Y:S01]  /*c400*/  IMAD.MOV.U32 R134, RZ, RZ, R204 ;  /* 0x000000ffff867224 */ /* 0x000fe200078e00cc */
[----:B------:R-:W-:Y:S01]  /*c410*/  MOV R204, R80 ;  /* 0x0000005000cc7202 */ /* 0x000fe20000000f00 */
[----:B------:R-:W-:-:S02]  /*c420*/  IMAD.MOV.U32 R2, RZ, RZ, R207 ;  /* 0x000000ffff027224 */ /* 0x000fc400078e00cf */
[----:B------:R-:W-:Y:S01]  /*c430*/  IMAD.MOV.U32 R207, RZ, RZ, R82 ;  /* 0x000000ffffcf7224 */ /* 0x000fe200078e0052 */
[C---:B------:R-:W-:Y:S01]  /*c440*/  HMMA.16816.F32 R60, R12.reuse, R62, RZ ;  /* 0x0000003e0c3c723c */ /* 0x040fe200000018ff */
[----:B------:R-:W-:Y:S02]  /*c450*/  IMAD.MOV.U32 R133, RZ, RZ, R205 ;  /* 0x000000ffff857224 */ /* 0x000fe400078e00cd */
[----:B------:R-:W-:Y:S02]  /*c460*/  IMAD.MOV.U32 R83, RZ, RZ, R206 ;  /* 0x000000ffff537224 */ /* 0x000fe400078e00ce */
[----:B------:R-:W-:Y:S02]  /*c470*/  IMAD.MOV.U32 R205, RZ, RZ, R229 ;  /* 0x000000ffffcd7224 */ /* 0x000fe400078e00e5 */
[----:B------:R-:W-:Y:S01]  /*c480*/  IMAD.MOV.U32 R206, RZ, RZ, R228 ;  /* 0x000000ffffce7224 */ /* 0x000fe200078e00e4 */
[----:B------:R-:W-:Y:S01]  /*c490*/  HMMA.16816.F32 R92, R12, R54, RZ ;  /* 0x000000360c5c723c */ /* 0x000fe200000018ff */
[----:B------:R-:W-:-:S02]  /*c4a0*/  IMAD.MOV.U32 R25, RZ, RZ, R204 ;  /* 0x000000ffff197224 */ /* 0x000fc400078e00cc */
[----:B------:R-:W-:-:S05]  /*c4b0*/  IMAD.MOV.U32 R24, RZ, RZ, R207 ;  /* 0x000000ffff187224 */ /* 0x000fca00078e00cf */
[C---:B------:R-:W-:Y:S08]  /*c4c0*/  HMMA.16816.F32 R4, R12.reuse, R36, RZ ;  /* 0x000000240c04723c */ /* 0x040ff000000018ff */
[C---:B------:R-:W-:Y:S08]  /*c4d0*/  HMMA.16816.F32 R48, R12.reuse, R50, RZ ;  /* 0x000000320c30723c */ /* 0x040ff000000018ff */
[----:B------:R-:W-:Y:S08]  /*c4e0*/  HMMA.16816.F32 R52, R12, R40, RZ ;  /* 0x000000280c34723c */ /* 0x000ff000000018ff */
[----:B------:R-:W-:Y:S08]  /*c4f0*/  HMMA.16816.F32 R104, R8, R28, R96 ;  /* 0x0000001c0868723c */ /* 0x000ff00000001860 */
[C---:B------:R-:W-:Y:S08]  /*c500*/  HMMA.16816.F32 R96, R12.reuse, R42, RZ ;  /* 0x0000002a0c60723c */ /* 0x040ff000000018ff */
[C---:B------:R-:W-:Y:S08]  /*c510*/  HMMA.16816.F32 R44, R12.reuse, R46, RZ ;  /* 0x0000002e0c2c723c */ /* 0x040ff000000018ff */
[----:B------:R-:W-:Y:S01]  /*c520*/  HMMA.16816.F32 R40, R12, R38, RZ ;  /* 0x000000260c28723c */ /* 0x000fe200000018ff */
        /* <DEDUP_REMOVED lines=26> */
[----:B------:R-:W-:Y:S01]  /*c6d0*/  MOV R88, R12 ;  /* 0x0000000c00587202 */ /* 0x000fe20000000f00 */
[----:B------:R-:W-:Y:S01]  /*c6e0*/  IMAD.MOV.U32 R89, RZ, RZ, R13 ;  /* 0x000000ffff597224 */ /* 0x000fe200078e000d */
[----:B------:R-:W1:Y:S01]  /*c6f0*/  LDSM.16.M88.4 R24, [R132+0x4000] ;  /* 0x004000008418783b */ /* 0x000e620000000200 */
[----:B------:R-:W-:Y:S02]  /*c700*/  IMAD.MOV.U32 R90, RZ, RZ, R14 ;  /* 0x000000ffff5a7224 */ /* 0x000fe400078e000e */
[----:B------:R-:W-:Y:S02]  /*c710*/  IMAD.MOV.U32 R91, RZ, RZ, R15 ;  /* 0x000000ffff5b7224 */ /* 0x000fe400078e000f */
[----:B------:R-:W-:Y:S01]  /*c720*/  HMMA.16816.F32 R116, R8, R22, R92 ;  /* 0x000000160874723c */ /* 0x000fe2000000185c */
[----:B------:R-:W-:Y:S01]  /*c730*/  LDSM.16.M88.4 R20, [R132+0x4800] ;  /* 0x004800008414783b */ /* 0x000fe20000000200 */
[----:B------:R-:W-:-:S02]  /*c740*/  IMAD.MOV.U32 R76, RZ, RZ, R108 ;  /* 0x000000ffff4c7224 */ /* 0x000fc400078e006c */
[----:B------:R-:W-:Y:S01]  /*c750*/  IMAD.MOV.U32 R77, RZ, RZ, R109 ;  /* 0x000000ffff4d7224 */ /* 0x000fe200078e006d */
[----:B------:R-:W2:Y:S01]  /*c760*/  LDSM.16.M88.4 R12, [R0] ;  /* 0x00000000000c783b */ /* 0x000ea20000000200 */
[----:B------:R-:W-:Y:S02]  /*c770*/  IMAD.MOV.U32 R108, RZ, RZ, R214 ;  /* 0x000000ffff6c7224 */ /* 0x000fe400078e00d6 */
[----:B------:R-:W-:Y:S01]  /*c780*/  HMMA.16816.F32 R204, R8, R18, R48 ;  /* 0x0000001208cc723c */ /* 0x000fe20000001830 */
[----:B------:R-:W3:Y:S01]  /*c790*/  LDSM.16.M88.4 R16, [R132+0x5000] ;  /* 0x005000008410783b */ /* 0x000ee20000000200 */
[----:B------:R-:W-:Y:S02]  /*c7a0*/  IMAD.MOV.U32 R109, RZ, RZ, R215 ;  /* 0x000000ffff6d7224 */ /* 0x000fe400078e00d7 */
[----:B------:R-:W-:Y:S02]  /*c7b0*/  IMAD.MOV.U32 R214, RZ, RZ, R221 ;  /* 0x000000ffffd67224 */ /* 0x000fe400078e00dd */
[----:B------:R-:W-:-:S02]  /*c7c0*/  IMAD.MOV.U32 R215, RZ, RZ, R220 ;  /* 0x000000ffffd77224 */ /* 0x000fc400078e00dc */
[----:B------:R-:W-:Y:S01]  /*c7d0*/  HMMA.16816.F32 R52, R8, R84, R52 ;  /* 0x000000540834723c */ /* 0x000fe20000001834 */
[----:B------:R-:W-:Y:S02]  /*c7e0*/  IMAD.MOV.U32 R84, RZ, RZ, R110 ;  /* 0x000000ffff547224 */ /* 0x000fe400078e006e */
[----:B------:R-:W-:Y:S02]  /*c7f0*/  IMAD.MOV.U32 R85, RZ, RZ, R111 ;  /* 0x000000ffff557224 */ /* 0x000fe400078e006f */
[----:B------:R-:W-:Y:S02]  /*c800*/  IMAD.MOV.U32 R110, RZ, RZ, R227 ;  /* 0x000000ffff6e7224 */ /* 0x000fe400078e00e3 */
[----:B------:R-:W-:Y:S02]  /*c810*/  IMAD.MOV.U32 R111, RZ, RZ, R226 ;  /* 0x000000ffff6f7224 */ /* 0x000fe400078e00e2 */
[----:B------:R-:W-:Y:S02]  /*c820*/  IMAD.MOV.U32 R92, RZ, RZ, R110 ;  /* 0x000000ffff5c7224 */ /* 0x000fe400078e006e */
[----:B------:R-:W-:-:S02]  /*c830*/  IMAD.MOV.U32 R93, RZ, RZ, R111 ;  /* 0x000000ffff5d7224 */ /* 0x000fc400078e006f */
[----:B------:R-:W-:Y:S02]  /*c840*/  IMAD.MOV.U32 R110, RZ, RZ, R217 ;  /* 0x000000ffff6e7224 */ /* 0x000fe400078e00d9 */
[----:B------:R-:W-:-:S04]  /*c850*/  IMAD.MOV.U32 R111, RZ, RZ, R216 ;  /* 0x000000ffff6f7224 */ /* 0x000fc800078e00d8 */
[----:B------:R-:W-:Y:S01]  /*c860*/  IMAD.MOV.U32 R82, RZ, RZ, R52 ;  /* 0x000000ffff527224 */ /* 0x000fe200078e0034 */
[----:B-1----:R-:W-:Y:S01]  /*c870*/  HMMA.16816.F32 R60, R4, R26, R112 ;  /* 0x0000001a043c723c */ /* 0x002fe20000001870 */
[----:B------:R-:W-:Y:S02]  /*c880*/  IMAD.MOV.U32 R80, RZ, RZ, R53 ;  /* 0x000000ffff507224 */ /* 0x000fe400078e0035 */
[----:B------:R-:W-:Y:S02]  /*c890*/  IMAD.MOV.U32 R52, RZ, RZ, R200 ;  /* 0x000000ffff347224 */ /* 0x000fe400078e00c8 */
[----:B------:R-:W-:Y:S02]  /*c8a0*/  IMAD.MOV.U32 R53, RZ, RZ, R201 ;  /* 0x000000ffff357224 */ /* 0x000fe400078e00c9 */
[----:B------:R-:W-:Y:S02]  /*c8b0*/  IMAD.MOV.U32 R200, RZ, RZ, R225 ;  /* 0x000000ffffc87224 */ /* 0x000fe400078e00e1 */
[----:B------:R-:W-:Y:S01]  /*c8c0*/  IMAD.MOV.U32 R201, RZ, RZ, R224 ;  /* 0x000000ffffc97224 */ /* 0x000fe200078e00e0 */
[----:B--2---:R-:W-:Y:S01]  /*c8d0*/  HMMA.16816.F32 R48, R12, R20, R104 ;  /* 0x000000140c30723c */ /* 0x004fe20000001868 */
[----:B------:R-:W-:-:S02]  /*c8e0*/  IMAD.MOV.U32 R94, RZ, RZ, R200 ;  /* 0x000000ffff5e7224 */ /* 0x000fc400078e00c8 */
[----:B------:R-:W-:Y:S02]  /*c8f0*/  IMAD.MOV.U32 R95, RZ, RZ, R201 ;  /* 0x000000ffff5f7224 */ /* 0x000fe400078e00c9 */
[----:B------:R-:W-:Y:S02]  /*c900*/  IMAD.MOV.U32 R200, RZ, RZ, R202 ;  /* 0x000000ffffc87224 */ /* 0x000fe400078e00ca */
[----:B------:R-:W-:Y:S01]  /*c910*/  IMAD.MOV.U32 R201, RZ, RZ, R203 ;  /* 0x000000ffffc97224 */ /* 0x000fe200078e00cb */
[----:B------:R-:W-:Y:S01]  /*c920*/  HMMA.16816.F32 R224, R8, R74, R44 ;  /* 0x0000004a08e0723c */ /* 0x000fe2000000182c */
[----:B------:R-:W-:Y:S01]  /*c930*/  IMAD.MOV.U32 R71, RZ, RZ, R54 ;  /* 0x000000ffff477224 */ /* 0x000fe200078e0036 */
[----:B------:R-:W-:Y:S01]  /*c940*/  MOV R54, R212 ;  /* 0x000000d400367202 */ /* 0x000fe20000000f00 */
[----:B------:R-:W-:Y:S01]  /*c950*/  IMAD.MOV.U32 R69, RZ, RZ, R55 ;  /* 0x000000ffff457224 */ /* 0x000fe200078e0037 */
[----:B------:R-:W-:Y:S01]  /*c960*/  MOV R74, R76 ;  /* 0x0000004c004a7202 */ /* 0x000fe20000000f00 */
[----:B------:R-:W-:-:S02]  /*c970*/  IMAD.MOV.U32 R202, RZ, RZ, R252 ;  /* 0x000000ffffca7224 */ /* 0x000fc400078e00fc */
[----:B------:R-:W-:Y:S01]  /*c980*/  IMAD.MOV.U32 R203, RZ, RZ, R250 ;  /* 0x000000ffffcb7224 */ /* 0x000fe200078e00fa */
[----:B---3--:R-:W-:Y:S01]  /*c990*/  HMMA.16816.F32 R208, R12, R16, R208 ;  /* 0x000000100cd0723c */ /* 0x008fe200000018d0 */
[----:B------:R-:W-:Y:S02]  /*c9a0*/  IMAD.MOV.U32 R55, RZ, RZ, R213 ;  /* 0x000000ffff377224 */ /* 0x000fe400078e00d5 */
[----:B------:R-:W-:Y:S02]  /*c9b0*/  IMAD.MOV.U32 R212, RZ, RZ, R223 ;  /* 0x000000ffffd47224 */ /* 0x000fe400078e00df */
[----:B------:R-:W-:Y:S02]  /*c9c0*/  IMAD.MOV.U32 R213, RZ, RZ, R222 ;  /* 0x000000ffffd57224 */ /* 0x000fe400078e00de */
[----:B------:R-:W-:Y:S01]  /*c9d0*/  IMAD.MOV.U32 R46, RZ, RZ, R108 ;  /* 0x000000ffff2e7224 */ /* 0x000fe200078e006c */
[----:B------:R-:W-:Y:S01]  /*c9e0*/  MOV R108, R219 ;  /* 0x000000db006c7202 */ /* 0x000fe20000000f00 */
        /* <DEDUP_REMOVED lines=25> */
[----:B------:R-:W-:-:S03]  /*cb80*/  IMAD.MOV.U32 R135, RZ, RZ, R69 ;  /* 0x000000ffff877224 */ /* 0x000fc600078e0045 */
[C---:B------:R-:W-:Y:S01]  /*cb90*/  HMMA.16816.F32 R120, R12.reuse, R18, R28 ;  /* 0x000000120c78723c */ /* 0x040fe2000000181c */
[----:B------:R-:W1:Y:S04]  /*cba0*/  LDSM.16.M88.4 R16, [R132+0x5800] ;  /* 0x005800008410783b */ /* 0x000e680000000200 */
[----:B------:R-:W-:Y:S03]  /*cbb0*/  LDSM.16.M88.4 R28, [R132+0x7800] ;  /* 0x00780000841c783b */ /* 0x000fe60000000200 */
[----:B------:R-:W-:Y:S08]  /*cbc0*/  HMMA.16816.F32 R52, R12, R26, R36 ;  /* 0x0000001a0c34723c */ /* 0x000ff00000001824 */
[-C--:B------:R-:W-:Y:S08]  /*cbd0*/  HMMA.16816.F32 R212, R4, R24.reuse, R212 ;  /* 0x0000001804d4723c */ /* 0x080ff000000018d4 */
[----:B------:R-:W-:Y:S01]  /*cbe0*/  HMMA.16816.F32 R64, R12, R24, R100 ;  /* 0x000000180c40723c */ /* 0x000fe20000001864 */
[----:B------:R-:W2:Y:S01]  /*cbf0*/  LDSM.16.M88.4 R24, [R132+0x6800] ;  /* 0x006800008418783b */ /* 0x000ea20000000200 */
[----:B------:R-:W-:-:S02]  /*cc00*/  IMAD.MOV.U32 R100, RZ, RZ, R238 ;  /* 0x000000ffff647224 */ /* 0x000fc400078e00ee */
[----:B------:R-:W-:Y:S02]  /*cc10*/  IMAD.MOV.U32 R101, RZ, RZ, R237 ;  /* 0x000000ffff657224 */ /* 0x000fe400078e00ed */
[----:B------:R-:W-:Y:S02]  /*cc20*/  IMAD.MOV.U32 R102, RZ, RZ, R236 ;  /* 0x000000ffff667224 */ /* 0x000fe400078e00ec */
[----:B------:R-:W-:Y:S01]  /*cc30*/  HMMA.16816.F32 R36, R12, R22, R32 ;  /* 0x000000160c24723c */ /* 0x000fe20000001820 */
[----:B------:R3:W4:Y:S01]  /*cc40*/  LDSM.16.M88.4 R32, [R132+0x7000] ;  /* 0x007000008420783b */ /* 0x0007220000000200 */
[----:B------:R-:W-:Y:S02]  /*cc50*/  IMAD.MOV.U32 R103, RZ, RZ, R233 ;  /* 0x000000ffff677224 */ /* 0x000fe400078e00e9 */
[----:B------:R-:W-:Y:S02]  /*cc60*/  IMAD.MOV.U32 R22, RZ, RZ, R83 ;  /* 0x000000ffff167224 */ /* 0x000fe400078e0053 */
[----:B------:R-:W-:-:S02]  /*cc70*/  IMAD.MOV.U32 R23, RZ, RZ, R2 ;  /* 0x000000ffff177224 */ /* 0x000fc400078e0002 */
[C---:B------:R-:W-:Y:S01]  /*cc80*/  HMMA.16816.F32 R44, R4.reuse, R20, R44 ;  /* 0x00000014042c723c */ /* 0x040fe2000000182c */
[----:B------:R-:W-:Y:S01]  /*cc90*/  MOV R20, R134 ;  /* 0x0000008600147202 */ /* 0x000fe20000000f00 */
[----:B------:R-:W-:Y:S02]  /*cca0*/  IMAD.MOV.U32 R21, RZ, RZ, R133 ;  /* 0x000000ffff157224 */ /* 0x000fe400078e0085 */
[C---:B------:R-:W-:Y:S02]  /*ccb0*/  IMAD.IADD R2, R3.reuse, 0x1, R0 ;  /* 0x0000000103027824 */ /* 0x040fe400078e0200 */
[----:B------:R-:W-:Y:S02]  /*ccc0*/  IMAD.IADD R0, R3, 0x1, R132 ;  /* 0x0000000103007824 */ /* 0x000fe400078e0284 */
[----:B-1----:R-:W-:Y:S01]  /*ccd0*/  HMMA.16816.F32 R104, R4, R18, R112 ;  /* 0x000000120468723c */ /* 0x002fe20000001870 */
[----:B------:R-:W-:Y:S02]  /*cce0*/  IMAD.MOV.U32 R133, RZ, RZ, R80 ;  /* 0x000000ffff857224 */ /* 0x000fe400078e0050 */
[----:B------:R-:W-:-:S02]  /*ccf0*/  IMAD.MOV.U32 R134, RZ, RZ, R71 ;  /* 0x000000ffff867224 */ /* 0x000fc400078e0047 */
[----:B------:R-:W-:-:S03]  /*cd00*/  IMAD.MOV.U32 R83, RZ, RZ, R240 ;  /* 0x000000ffff537224 */ /* 0x000fc600078e00f0 */
[----:B------:R-:W-:Y:S01]  /*cd10*/  HMMA.16816.F32 R112, R12, R16, R124 ;  /* 0x000000100c70723c */ /* 0x000fe2000000187c */
[----:B---3--:R-:W-:-:S07]  /*cd20*/  IMAD.MOV.U32 R132, RZ, RZ, R82 ;  /* 0x000000ffff847224 */ /* 0x008fce00078e0052 */
[C---:B------:R-:W-:Y:S08]  /*cd30*/  HMMA.16816.F32 R108, R4.reuse, R16, R108 ;  /* 0x00000010046c723c */ /* 0x040ff0000000186c */
[C---:B------:R-:W-:Y:S08]  /*cd40*/  HMMA.16816.F32 R100, R4.reuse, R8, R100 ;  /* 0x000000080464723c */ /* 0x040ff00000001864 */
[C---:B--2---:R-:W-:Y:S08]  /*cd50*/  HMMA.16816.F32 R92, R4.reuse, R24, R92 ;  /* 0x00000018045c723c */ /* 0x044ff0000000185c */
[C---:B----4-:R-:W-:Y:S08]  /*cd60*/  HMMA.16816.F32 R84, R4.reuse, R32, R84 ;  /* 0x000000200454723c */ /* 0x050ff00000001854 */
[C---:B------:R-:W-:Y:S08]  /*cd70*/  HMMA.16816.F32 R72, R4.reuse, R28, R72 ;  /* 0x0000001c0448723c */ /* 0x040ff00000001848 */
[C---:B------:R-:W-:Y:S08]  /*cd80*/  HMMA.16816.F32 R96, R4.reuse, R10, R96 ;  /* 0x0000000a0460723c */ /* 0x040ff00000001860 */
[C---:B------:R-:W-:Y:S08]  /*cd90*/  HMMA.16816.F32 R88, R4.reuse, R26, R88 ;  /* 0x0000001a0458723c */ /* 0x040ff00000001858 */
[C---:B------:R-:W-:Y:S08]  /*cda0*/  HMMA.16816.F32 R76, R4.reuse, R34, R76 ;  /* 0x00000022044c723c */ /* 0x040ff0000000184c */
[----:B------:R-:W-:Y:S01]  /*cdb0*/  HMMA.16816.F32 R56, R4, R30, R56 ;  /* 0x0000001e0438723c */ /* 0x000fe20000001838 */
[----:B------:R-:W-:Y:S07]  /*cdc0*/  LDSM.16.M88.4 R4, [R2+0x2000] ;  /* 0x002000000204783b */ /* 0x000fee0000000200 */
[C---:B------:R-:W-:Y:S01]  /*cdd0*/  HMMA.16816.F32 R124, R12.reuse, R8, R20 ;  /* 0x000000080c7c723c */ /* 0x040fe20000001814 */
[----:B------:R-:W1:Y:S07]  /*cde0*/  LDSM.16.M88.4 R20, [R0+0x4000] ;  /* 0x004000000014783b */ /* 0x000e6e0000000200 */
[C---:B------:R-:W-:Y:S01]  /*cdf0*/  HMMA.16816.F32 R204, R12.reuse, R10, R204 ;  /* 0x0000000a0ccc723c */ /* 0x040fe200000018cc */
[----:B------:R2:W3:Y:S07]  /*ce00*/  LDSM.16.M88.4 R8, [R2] ;  /* 0x000000000208783b */ /* 0x0004ee0000000200 */
[C---:B------:R-:W-:Y:S01]  /*ce10*/  HMMA.16816.F32 R116, R12.reuse, R18, R116 ;  /* 0x000000120c74723c */ /* 0x040fe20000001874 */
[----:B------:R-:W4:Y:S07]  /*ce20*/  LDSM.16.M88.4 R16, [R0+0x4800] ;  /* 0x004800000010783b */ /* 0x000f2e0000000200 */
[C---:B------:R-:W-:Y:S08]  /*ce30*/  HMMA.16816.F32 R228, R12.reuse, R24, R228 ;  /* 0x000000180ce4723c */ /* 0x040ff000000018e4 */
[C---:B------:R-:W-:Y:S08]  /*ce40*/  HMMA.16816.F32 R224, R12.reuse, R26, R224 ;  /* 0x0000001a0ce0723c */ /* 0x040ff000000018e0 */
[C---:B------:R-:W-:Y:S08]  /*ce50*/  HMMA.16816.F32 R132, R12.reuse, R32, R132 ;  /* 0x000000200c84723c */ /* 0x040ff00000001884 */
[C---:B------:R-:W-:Y:S01]  /*ce60*/  HMMA.16816.F32 R220, R12.reuse, R34, R220 ;  /* 0x000000220cdc723c */ /* 0x040fe200000018dc */
[----:B------:R-:W-:Y:S07]  /*ce70*/  LDSM.16.M88.4 R32, [R0+0x5000] ;  /* 0x005000000020783b */ /* 0x000fee0000000200 */
[----:B------:R-:W-:Y:S03]  /*ce80*/  HMMA.16816.F32 R24, R12, R28, R136 ;  /* 0x0000001c0c18723c */ /* 0x000fe60000001888 */
[----:B------:R-:W-:-:S02]  /*ce90*/  IMAD.MOV.U32 R3, RZ, RZ, R135 ;  /* 0x000000ffff037224 */ /* 0x000fc400078e0087 */
[----:B--2---:R-:W-:Y:S02]  /*cea0*/  IMAD.MOV.U32 R2, RZ, RZ, R134 ;  /* 0x000000ffff027224 */ /* 0x004fe400078e0086 */
[----:B------:R-:W-:Y:S01]  /*ceb0*/  IMAD.MOV.U32 R252, RZ, RZ, R132 ;  /* 0x000000fffffc7224 */ /* 0x000fe200078e0084 */
[----:B------:R-:W-:Y:S01]  /*cec0*/  HMMA.16816.F32 R216, R12, R30, R216 ;  /* 0x0000001e0cd8723c */ /* 0x000fe200000018d8 */
[----:B------:R-:W-:Y:S01]  /*ced0*/  IMAD.MOV.U32 R141, RZ, RZ, R133 ;  /* 0x000000ffff8d7224 */ /* 0x000fe200078e0085 */
[----:B------:R-:W2:Y:S06]  /*cee0*/  LDSM.16.M88.4 R28, [R0+0x5800] ;  /* 0x00580000001c783b */ /* 0x000eac0000000200 */
[----:B-1----:R-:W-:Y:S01]  /*cef0*/  HMMA.16816.F32 R12, R4, R22, R60 ;  /* 0x00000016040c723c */ /* 0x002fe2000000183c */
[----:B------:R-:W-:-:S02]  /*cf00*/  IMAD.MOV.U32 R60, RZ, RZ, R2 ;  /* 0x000000ffff3c7224 */ /* 0x000fc400078e0002 */
[----:B------:R-:W-:Y:S01]  /*cf10*/  IMAD.MOV.U32 R139, RZ, RZ, R26 ;  /* 0x000000ffff8b7224 */ /* 0x000fe200078e001a */
[----:B------:R-:W-:Y:S01]  /*cf20*/  MOV R137, R24 ;  /* 0x0000001800897202 */ /* 0x000fe20000000f00 */
[----:B------:R-:W-:Y:S02]  /*cf30*/  IMAD.MOV.U32 R138, RZ, RZ, R27 ;  /* 0x000000ffff8a7224 */ /* 0x000fe400078e001b */
[----:B------:R-:W-:Y:S01]  /*cf40*/  IMAD.MOV.U32 R136, RZ, RZ, R25 ;  /* 0x000000ffff887224 */ /* 0x000fe200078e0019 */
[----:B---3--:R-:W-:Y:S01]  /*cf50*/  HMMA.16816.F32 R132, R8, R20, R64 ;  /* 0x000000140884723c */ /* 0x008fe20000001840 */
[----:B------:R-:W-:-:S07]  /*cf60*/  IMAD.MOV.U32 R62, RZ, RZ, R3 ;  /* 0x000000ffff3e7224 */ /* 0x000fce00078e0003 */
[----:B------:R-:W-:Y:S03]  /*cf70*/  HMMA.16816.F32 R24, R4, R20, R212 ;  /* 0x000000140418723c */ /* 0x000fe600000018d4 */
[----:B------:R-:W-:Y:S02]  /*cf80*/  IMAD.MOV.U32 R61, RZ, RZ, R13 ;  /* 0x000000ffff3d7224 */ /* 0x000fe400078e000d */
[----:B------:R-:W-:Y:S02]  /*cf90*/  IMAD.MOV.U32 R69, RZ, RZ, R12 ;  /* 0x000000ffff457224 */ /* 0x000fe400078e000c */
[----:B------:R-:W-:Y:S01]  /*cfa0*/  IMAD.MOV.U32 R67, RZ, RZ, R14 ;  /* 0x000000ffff437224 */ /* 0x000fe200078e000e */
[----:B------:R-:W-:Y:S01]  /*cfb0*/  HMMA.16816.F32 R212, R8, R22, R52 ;  /* 0x0000001608d4723c */ /* 0x000fe20000001834 */
[----:B------:R-:W-:Y:S01]  /*cfc0*/  IMAD.MOV.U32 R66, RZ, RZ, R15 ;  /* 0x000000ffff427224 */ /* 0x000fe200078e000f */
[----:B------:R-:W1:Y:S01]  /*cfd0*/  LDSM.16.M88.4 R20, [R0+0x6800] ;  /* 0x006800000014783b */ /* 0x000e620000000200 */
[----:B------:R-:W-:-:S05]  /*cfe0*/  IMAD.MOV.U32 R55, RZ, RZ, R139 ;  /* 0x000000ffff377224 */ /* 0x000fca00078e008b */
[----:B----4-:R-:W-:Y:S03]  /*cff0*/  HMMA.16816.F32 R12, R8, R16, R48 ;  /* 0x00000010080c723c */ /* 0x010fe60000001830 */
[----:B------:R-:W-:Y:S02]  /*d000*/  IMAD.MOV.U32 R140, RZ, RZ, R25 ;  /* 0x000000ffff8c7224 */ /* 0x000fe400078e0019 */
[----:B------:R-:W-:Y:S02]  /*d010*/  IMAD.MOV.U32 R80, RZ, RZ, R27 ;  /* 0x000000ffff507224 */ /* 0x000fe400078e001b */
[----:B------:R-:W-:Y:S01]  /*d020*/  IMAD.MOV.U32 R237, RZ, RZ, R24 ;  /* 0x000000ffffed7224 */ /* 0x000fe200078e0018 */
[C---:B--2---:R-:W-:Y:S01]  /*d030*/  HMMA.16816.F32 R108, R4.reuse, R28, R108 ;  /* 0x0000001c046c723c */ /* 0x044fe2000000186c */
[----:B------:R-:W-:Y:S02]  /*d040*/  IMAD.MOV.U32 R71, RZ, RZ, R26 ;  /* 0x000000ffff477224 */ /* 0x000fe400078e001a */
[----:B------:R-:W2:Y:S05]  /*d050*/  LDSM.16.M88.4 R24, [R0+0x6000] ;  /* 0x006000000018783b */ /* 0x000eaa0000000200 */
[----:B------:R-:W-:Y:S03]  /*d060*/  HMMA.16816.F32 R200, R4, R32, R200 ;  /* 0x0000002004c8723c */ /* 0x000fe600000018c8 */
[----:B------:R-:W-:-:S02]  /*d070*/  IMAD.MOV.U32 R82, RZ, RZ, R15 ;  /* 0x000000ffff527224 */ /* 0x000fc400078e000f */
[----:B------:R-:W-:Y:S02]  /*d080*/  IMAD.MOV.U32 R63, RZ, RZ, R14 ;  /* 0x000000ffff3f7224 */ /* 0x000fe400078e000e */
[----:B------:R-:W-:Y:S01]  /*d090*/  IMAD.MOV.U32 R54, RZ, RZ, R13 ;  /* 0x000000ffff367224 */ /* 0x000fe200078e000d */
[----:B------:R-:W-:Y:S01]  /*d0a0*/  HMMA.16816.F32 R128, R4, R34, R128 ;  /* 0x000000220480723c */ /* 0x000fe20000001880 */
[----:B------:R-:W-:Y:S02]  /*d0b0*/  IMAD.MOV.U32 R53, RZ, RZ, R12 ;  /* 0x000000ffff357224 */ /* 0x000fe400078e000c */
[----:B------:R-:W-:Y:S02]  /*d0c0*/  IMAD.MOV.U32 R236, RZ, RZ, R111 ;  /* 0x000000ffffec7224 */ /* 0x000fe400078e006f */
[----:B------:R-:W-:-:S03]  /*d0d0*/  IMAD.MOV.U32 R232, RZ, RZ, R110 ;  /* 0x000000ffffe87224 */ /* 0x000fc600078e006e */
[C---:B------:R-:W-:Y:S08]  /*d0e0*/  HMMA.16816.F32 R12, R4.reuse, R16, R44 ;  /* 0x00000010040c723c */ /* 0x040ff0000000182c */
[C---:B-1----:R-:W-:Y:S08]  /*d0f0*/  HMMA.16816.F32 R88, R4.reuse, R22, R88 ;  /* 0x000000160458723c */ /* 0x042ff00000001858 */
[----:B------:R-:W-:Y:S03]  /*d100*/  HMMA.16816.F32 R92, R4, R20, R92 ;  /* 0x00000014045c723c */ /* 0x000fe6000000185c */
[----:B------:R-:W-:Y:S01]  /*d110*/  IMAD.MOV.U32 R51, RZ, RZ, R13 ;  /* 0x000000ffff337224 */ /* 0x000fe200078e000d */
[----:B------:R-:W-:Y:S01]  /*d120*/  MOV R65, R15 ;  /* 0x0000000f00417202 */ /* 0x000fe20000000f00 */
[----:B------:R-:W-:-:S02]  /*d130*/  IMAD.MOV.U32 R49, RZ, RZ, R12 ;  /* 0x000000ffff317224 */ /* 0x000fc400078e000c */
[----:B------:R-:W-:Y:S01]  /*d140*/  IMAD.MOV.U32 R64, RZ, RZ, R14 ;  /* 0x000000ffff407224 */ /* 0x000fe200078e000e */
[C---:B--2---:R-:W-:Y:S08]  /*d150*/  HMMA.16816.F32 R96, R4.reuse, R26, R96 ;  /* 0x0000001a0460723c */ /* 0x044ff00000001860 */
[----:B------:R-:W-:Y:S01]  /*d160*/  HMMA.16816.F32 R12, R4, R18, R40 ;  /* 0x00000012040c723c */ /* 0x000fe20000001828 */
[----:B------:R-:W-:-:S02]  /*d170*/  IMAD.MOV.U32 R41, RZ, RZ, R109 ;  /* 0x000000ffff297224 */ /* 0x000fc400078e006d */
[----:B------:R-:W-:Y:S01]  /*d180*/  IMAD.MOV.U32 R42, RZ, RZ, R92 ;  /* 0x000000ffff2a7224 */ /* 0x000fe200078e005c */
[----:B------:R-:W-:Y:S01]  /*d190*/  MOV R241, R95 ;  /* 0x0000005f00f17202 */ /* 0x000fe20000000f00 */
[----:B------:R-:W-:Y:S02]  /*d1a0*/  IMAD.MOV.U32 R3, RZ, RZ, R93 ;  /* 0x000000ffff037224 */ /* 0x000fe400078e005d */
[----:B------:R-:W-:Y:S01]  /*d1b0*/  IMAD.MOV.U32 R242, RZ, RZ, R94 ;  /* 0x000000fffff27224 */ /* 0x000fe200078e005e */
[----:B------:R-:W-:Y:S03]  /*d1c0*/  HMMA.16816.F32 R100, R4, R24, R100 ;  /* 0x000000180464723c */ /* 0x000fe60000001864 */
[----:B------:R-:W-:Y:S02]  /*d1d0*/  IMAD.MOV.U32 R250, RZ, RZ, R99 ;  /* 0x000000fffffa7224 */ /* 0x000fe400078e0063 */
[----:B------:R-:W-:-:S02]  /*d1e0*/  IMAD.MOV.U32 R238, RZ, RZ, R98 ;  /* 0x000000ffffee7224 */ /* 0x000fc400078e0062 */
[----:B------:R-:W-:Y:S01]  /*d1f0*/  IMAD.MOV.U32 R2, RZ, RZ, R97 ;  /* 0x000000ffff027224 */ /* 0x000fe200078e0061 */
[----:B------:R-:W-:Y:S03]  /*d200*/  HMMA.16816.F32 R92, R8, R24, R124 ;  /* 0x00000018085c723c */ /* 0x000fe6000000187c */
[----:B------:R-:W-:Y:S02]  /*d210*/  IMAD.MOV.U32 R46, RZ, RZ, R12 ;  /* 0x000000ffff2e7224 */ /* 0x000fe400078e000c */
[----:B------:R-:W-:Y:S01]  /*d220*/  FMUL.FTZ R2, R2, UR11 ;  /* 0x0000000b02027c20 */ /* 0x000fe20008410000 */
[----:B------:R-:W-:Y:S02]  /*d230*/  IMAD.MOV.U32 R44, RZ, RZ, R13 ;  /* 0x000000ffff2c7224 */ /* 0x000fe400078e000d */
[----:B------:R-:W-:Y:S02]  /*d240*/  IMAD.MOV.U32 R40, RZ, RZ, R15 ;  /* 0x000000ffff287224 */ /* 0x000fe400078e000f */
[----:B------:R-:W-:-:S02]  /*d250*/  IMAD.MOV.U32 R50, RZ, RZ, R14 ;  /* 0x000000ffff327224 */ /* 0x000fc400078e000e */
[----:B------:R-:W-:Y:S01]  /*d260*/  HMMA.16816.F32 R12, R8, R18, R36 ;  /* 0x00000012080c723c */ /* 0x000fe20000001824 */
[----:B------:R-:W1:Y:S01]  /*d270*/  LDSM.16.M88.4 R16, [R0+0x7000] ;  /* 0x007000000010783b */ /* 0x000e620000000200 */
[----:B------:R-:W-:Y:S02]  /*d280*/  IMAD.MOV.U32 R38, RZ, RZ, R108 ;  /* 0x000000ffff267224 */ /* 0x000fe400078e006c */
[----:B------:R-:W-:Y:S02]  /*d290*/  IMAD.MOV.U32 R240, RZ, RZ, R103 ;  /* 0x000000fffff07224 */ /* 0x000fe400078e0067 */
[----:B------:R-:W-:Y:S02]  /*d2a0*/  IMAD.MOV.U32 R103, RZ, RZ, R40 ;  /* 0x000000ffff677224 */ /* 0x000fe400078e0028 */
[----:B------:R-:W-:Y:S01]  /*d2b0*/  HMMA.16816.F32 R108, R4, R30, R104 ;  /* 0x0000001e046c723c */ /* 0x000fe20000001868 */
[----:B------:R-:W-:Y:S02]  /*d2c0*/  IMAD.MOV.U32 R106, RZ, RZ, R38 ;  /* 0x000000ffff6a7224 */ /* 0x000fe400078e0026 */
[----:B------:R-:W-:-:S02]  /*d2d0*/  IMAD.MOV.U32 R38, RZ, RZ, R141 ;  /* 0x000000ffff267224 */ /* 0x000fc400078e008d */
[----:B------:R-:W-:Y:S01]  /*d2e0*/  IMAD.MOV.U32 R233, RZ, RZ, R102 ;  /* 0x000000ffffe97224 */ /* 0x000fe200078e0066 */
[----:B------:R-:W-:Y:S01]  /*d2f0*/  MOV R99, R106 ;  /* 0x0000006a00637202 */ /* 0x000fe20000000f00 */
[----:B------:R-:W-:Y:S02]  /*d300*/  IMAD.MOV.U32 R106, RZ, RZ, R61 ;  /* 0x000000ffff6a7224 */ /* 0x000fe400078e003d */
[----:B------:R-:W-:Y:S02]  /*d310*/  IMAD.MOV.U32 R141, RZ, RZ, R90 ;  /* 0x000000ffff8d7224 */ /* 0x000fe400078e005a */
[----:B------:R-:W-:Y:S02]  /*d320*/  IMAD.MOV.U32 R36, RZ, RZ, R15 ;  /* 0x000000ffff247224 */ /* 0x000fe400078e000f */
[----:B------:R-:W-:Y:S02]  /*d330*/  IMAD.MOV.U32 R45, RZ, RZ, R14 ;  /* 0x000000ffff2d7224 */ /* 0x000fe400078e000e */
[----:B------:R-:W-:-:S02]  /*d340*/  IMAD.MOV.U32 R48, RZ, RZ, R13 ;  /* 0x000000ffff307224 */ /* 0x000fc400078e000d */
[----:B------:R-:W-:Y:S02]  /*d350*/  IMAD.MOV.U32 R47, RZ, RZ, R12 ;  /* 0x000000ffff2f7224 */ /* 0x000fe400078e000c */
[----:B------:R2:W3:Y:S01]  /*d360*/  LDSM.16.M88.4 R12, [R0+0x7800] ;  /* 0x00780000000c783b */ /* 0x0004e20000000200 */
[----:B------:R-:W-:Y:S01]  /*d370*/  IMAD.MOV.U32 R107, RZ, RZ, R108 ;  /* 0x000000ffff6b7224 */ /* 0x000fe200078e006c */
[----:B------:R-:W-:Y:S01]  /*d380*/  MOV R37, R109 ;  /* 0x0000006d00257202 */ /* 0x000fe20000000f00 */
[----:B------:R-:W-:Y:S01]  /*d390*/  IMAD.MOV.U32 R108, RZ, RZ, R49 ;  /* 0x000000ffff6c7224 */ /* 0x000fe200078e0031 */
[----:B------:R-:W-:-:S04]  /*d3a0*/  DEPBAR.LE SB0, 0x0 ;  /* 0x000080000000791a */ /* 0x000fc80000000000 */
[----:B------:R-:W-:Y:S02]  /*d3b0*/  IMAD.MOV.U32 R49, RZ, RZ, R89 ;  /* 0x000000ffff317224 */ /* 0x000fe400078e0059 */
[----:B------:R-:W-:Y:S02]  /*d3c0*/  IMAD.MOV.U32 R98, RZ, RZ, R103 ;  /* 0x000000ffff627224 */ /* 0x000fe400078e0067 */
[----:B------:R-:W-:Y:S01]  /*d3d0*/  IMAD.MOV.U32 R102, RZ, RZ, R44 ;  /* 0x000000ffff667224 */ /* 0x000fe200078e002c */
[----:B-1----:R-:W-:Y:S01]  /*d3e0*/  HMMA.16816.F32 R84, R4, R16, R84 ;  /* 0x000000100454723c */ /* 0x002fe20000001854 */
[----:B------:R-:W-:Y:S01]  /*d3f0*/  IMAD.MOV.U32 R103, RZ, RZ, R36 ;  /* 0x000000ffff677224 */ /* 0x000fe200078e0024 */
[----:B------:R-:W-:Y:S01]  /*d400*/  MOV R36, R237 ;  /* 0x000000ed00247202 */ /* 0x000fe20000000f00 */
[----:B------:R-:W-:Y:S02]  /*d410*/  IMAD.MOV.U32 R90, RZ, RZ, R65 ;  /* 0x000000ffff5a7224 */ /* 0x000fe400078e0041 */
[----:B------:R-:W-:-:S02]  /*d420*/  IMAD.MOV.U32 R89, RZ, RZ, R64 ;  /* 0x000000ffff597224 */ /* 0x000fc400078e0040 */
[----:B------:R-:W-:Y:S01]  /*d430*/  IMAD.MOV.U32 R43, RZ, RZ, R101 ;  /* 0x000000ffff2b7224 */ /* 0x000fe200078e0065 */
[----:B------:R-:W-:Y:S01]  /*d440*/  HMMA.16816.F32 R76, R4, R18, R76 ;  /* 0x00000012044c723c */ /* 0x000fe2000000184c */
[----:B--2---:R-:W-:Y:S02]  /*d450*/  IMAD.MOV.U32 R0, RZ, RZ, R51 ;  /* 0x000000ffff007224 */ /* 0x004fe400078e0033 */
[----:B------:R-:W-:Y:S02]  /*d460*/  IMAD.MOV.U32 R97, RZ, RZ, R102 ;  /* 0x000000ffff617224 */ /* 0x000fe400078e0066 */
[----:B------:R-:W-:Y:S02]  /*d470*/  IMAD.MOV.U32 R101, RZ, RZ, R46 ;  /* 0x000000ffff657224 */ /* 0x000fe400078e002e */
[----:B------:R-:W-:Y:S02]  /*d480*/  IMAD.MOV.U32 R102, RZ, RZ, R38 ;  /* 0x000000ffff667224 */ /* 0x000fe400078e0026 */
[----:B------:R-:W-:-:S02]  /*d490*/  IMAD.MOV.U32 R247, RZ, RZ, R111 ;  /* 0x000000fffff77224 */ /* 0x000fc400078e006f */
[----:B------:R-:W-:Y:S02]  /*d4a0*/  IMAD.MOV.U32 R38, RZ, RZ, R69 ;  /* 0x000000ffff267224 */ /* 0x000fe400078e0045 */
[----:B------:R-:W-:Y:S02]  /*d4b0*/  IMAD.MOV.U32 R109, RZ, RZ, R60 ;  /* 0x000000ffff6d7224 */ /* 0x000fe400078e003c */
[----:B------:R-:W-:Y:S01]  /*d4c0*/  IMAD.MOV.U32 R111, RZ, RZ, R252 ;  /* 0x000000ffff6f7224 */ /* 0x000fe200078e00fc */
[----:B------:R-:W-:Y:S01]  /*d4d0*/  MOV R252, R83 ;  /* 0x0000005300fc7202 */ /* 0x000fe20000000f00 */
[----:B------:R-:W-:Y:S01]  /*d4e0*/  IMAD.MOV.U32 R39, RZ, RZ, R96 ;  /* 0x000000ffff277224 */ /* 0x000fe200078e0060 */
[----:B---3--:R-:W-:Y:S01]  /*d4f0*/  HMMA.16816.F32 R56, R4, R14, R56 ;  /* 0x0000000e0438723c */ /* 0x008fe20000001838 */
[----:B------:R-:W-:Y:S02]  /*d500*/  IMAD.MOV.U32 R96, RZ, RZ, R101 ;  /* 0x000000ffff607224 */ /* 0x000fe400078e0065 */
[----:B------:R-:W-:-:S02]  /*d510*/  IMAD.MOV.U32 R52, RZ, RZ, R100 ;  /* 0x000000ffff347224 */ /* 0x000fc400078e0064 */
[----:B------:R-:W-:Y:S02]  /*d520*/  IMAD.MOV.U32 R100, RZ, RZ, R109 ;  /* 0x000000ffff647224 */ /* 0x000fe400078e006d */
[----:B------:R-:W-:Y:S01]  /*d530*/  IMAD.MOV.U32 R101, RZ, RZ, R111 ;  /* 0x000000ffff657224 */ /* 0x000fe200078e006f */
[----:B------:R-:W-:Y:S01]  /*d540*/  HMMA.16816.F32 R72, R4, R12, R72 ;  /* 0x0000000c0448723c */ /* 0x000fe20000001848 */
[----:B------:R-:W-:Y:S02]  /*d550*/  IMAD.MOV.U32 R6, RZ, RZ, R106 ;  /* 0x000000ffff067224 */ /* 0x000fe400078e006a */
[----:B------:R-:W-:Y:S02]  /*d560*/  IMAD.MOV.U32 R7, RZ, RZ, R108 ;  /* 0x000000ffff077224 */ /* 0x000fe400078e006c */
[----:B------:R-:W-:Y:S02]  /*d570*/  IMAD.MOV.U32 R108, RZ, RZ, R67 ;  /* 0x000000ffff6c7224 */ /* 0x000fe400078e0043 */
[----:B------:R-:W-:Y:S01]  /*d580*/  IMAD.MOV.U32 R106, RZ, RZ, R66 ;  /* 0x000000ffff6a7224 */ /* 0x000fe200078e0042 */
[----:B------:R-:W-:Y:S01]  /*d590*/  HMMA.16816.F32 R216, R8, R14, R216 ;  /* 0x0000000e08d8723c */ /* 0x000fe200000018d8 */
[----:B------:R-:W-:-:S02]  /*d5a0*/  IMAD.MOV.U32 R40, RZ, RZ, R140 ;  /* 0x000000ffff287224 */ /* 0x000fc400078e008c */
[----:B------:R-:W-:Y:S01]  /*d5b0*/  IMAD.MOV.U32 R4, RZ, RZ, R56 ;  /* 0x000000ffff047224 */ /* 0x000fe200078e0038 */
[----:B------:R-:W-:Y:S01]  /*d5c0*/  MOV R56, R0 ;  /* 0x0000000000387202 */ /* 0x000fe20000000f00 */
[----:B------:R-:W-:Y:S01]  /*d5d0*/  FMUL.FTZ R0, R132, UR11 ;  /* 0x0000000b84007c20 */ /* 0x000fe20008410000 */
[----:B------:R-:W-:Y:S02]  /*d5e0*/  IMAD.MOV.U32 R69, RZ, RZ, R58 ;  /* 0x000000ffff457224 */ /* 0x000fe400078e003a */
[----:B------:R-:W-:Y:S01]  /*d5f0*/  HMMA.16816.F32 R64, R8, R32, R208 ;  /* 0x000000200840723c */ /* 0x000fe200000018d0 */
[----:B------:R1:W-:Y:S01]  /*d600*/  MUFU.TANH R209, R0 ;  /* 0x0000000000d17308 */ /* 0x0003e20000002400 */
        /* <DEDUP_REMOVED lines=9> */
[----:B-1----:R-:W-:Y:S01]  /*d6a0*/  FMUL.FTZ R0, R134, UR11 ;  /* 0x0000000b86007c20 */ /* 0x002fe20008410000 */
[----:B------:R-:W-:Y:S02]  /*d6b0*/  IMAD.MOV.U32 R99, RZ, RZ, R100 ;  /* 0x000000ffff637224 */ /* 0x000fe400078e0064 */
[----:B------:R-:W-:Y:S01]  /*d6c0*/  IMAD.MOV.U32 R97, RZ, RZ, R101 ;  /* 0x000000ffff617224 */ /* 0x000fe200078e0065 */
[----:B------:R1:W-:Y:S01]  /*d6d0*/  MUFU.TANH R36, R0 ;  /* 0x0000000000247308 */ /* 0x0003e20000002400 */
[----:B------:R-:W-:Y:S02]  /*d6e0*/  IMAD.MOV.U32 R98, RZ, RZ, R102 ;  /* 0x000000ffff627224 */ /* 0x000fe400078e0066 */
[----:B------:R-:W-:Y:S02]  /*d6f0*/  IMAD.MOV.U32 R57, RZ, RZ, R103 ;  /* 0x000000ffff397224 */ /* 0x000fe400078e0067 */
[----:B------:R-:W-:Y:S01]  /*d700*/  HMMA.16816.F32 R100, R8, R26, R204 ;  /* 0x0000001a0864723c */ /* 0x000fe200000018cc */
[----:B------:R-:W-:-:S02]  /*d710*/  IMAD.MOV.U32 R246, RZ, RZ, R110 ;  /* 0x000000fffff67224 */ /* 0x000fc400078e006e */
[----:B------:R-:W-:Y:S02]  /*d720*/  IMAD.MOV.U32 R110, RZ, RZ, R62 ;  /* 0x000000ffff6e7224 */ /* 0x000fe400078e003e */
[----:B------:R-:W-:Y:S02]  /*d730*/  IMAD.MOV.U32 R44, RZ, RZ, R137 ;  /* 0x000000ffff2c7224 */ /* 0x000fe400078e0089 */
[----:B------:R-:W-:Y:S02]  /*d740*/  IMAD.MOV.U32 R46, RZ, RZ, R136 ;  /* 0x000000ffff2e7224 */ /* 0x000fe400078e0088 */
[----:B------:R-:W-:Y:S02]  /*d750*/  IMAD.MOV.U32 R109, RZ, RZ, R110 ;  /* 0x000000ffff6d7224 */ /* 0x000fe400078e006e */
[----:B------:R-:W-:Y:S02]  /*d760*/  IMAD.MOV.U32 R110, RZ, RZ, R44 ;  /* 0x000000ffff6e7224 */ /* 0x000fe400078e002c */
[----:B-1----:R-:W-:Y:S01]  /*d770*/  FMUL.FTZ R0, R135, UR11 ;  /* 0x0000000b87007c20 */ /* 0x002fe20008410000 */
[----:B------:R-:W-:-:S02]  /*d780*/  IMAD.MOV.U32 R111, RZ, RZ, R46 ;  /* 0x000000ffff6f7224 */ /* 0x000fc400078e002e */
[----:B------:R-:W-:Y:S01]  /*d790*/  IMAD.MOV.U32 R44, RZ, RZ, R63 ;  /* 0x000000ffff2c7224 */ /* 0x000fe200078e003f */
[----:B------:R1:W2:Y:S01]  /*d7a0*/  MUFU.TANH R38, R0 ;  /* 0x0000000000267308 */ /* 0x0002a20000002400 */
[----:B------:R-:W-:Y:S02]  /*d7b0*/  IMAD.MOV.U32 R51, RZ, RZ, R88 ;  /* 0x000000ffff337224 */ /* 0x000fe400078e0058 */
[----:B------:R-:W-:Y:S02]  /*d7c0*/  IMAD.MOV.U32 R46, RZ, RZ, R82 ;  /* 0x000000ffff2e7224 */ /* 0x000fe400078e0052 */
[----:B------:R-:W-:Y:S02]  /*d7d0*/  IMAD.MOV.U32 R63, RZ, RZ, R80 ;  /* 0x000000ffff3f7224 */ /* 0x000fe400078e0050 */
[----:B------:R-:W-:Y:S02]  /*d7e0*/  IMAD.MOV.U32 R88, RZ, RZ, R73 ;  /* 0x000000ffff587224 */ /* 0x000fe400078e0049 */
[----:B------:R-:W-:-:S02]  /*d7f0*/  IMAD.MOV.U32 R61, RZ, RZ, R72 ;  /* 0x000000ffff3d7224 */ /* 0x000fc400078e0048 */
[----:B------:R-:W-:Y:S02]  /*d800*/  IMAD.MOV.U32 R82, RZ, RZ, R74 ;  /* 0x000000ffff527224 */ /* 0x000fe400078e004a */
[----:B------:R-:W-:Y:S02]  /*d810*/  IMAD.MOV.U32 R80, RZ, RZ, R75 ;  /* 0x000000ffff507224 */ /* 0x000fe400078e004b */
[----:B------:R-:W-:Y:S01]  /*d820*/  HMMA.16816.F32 R72, R8, R34, R120 ;  /* 0x000000220848723c */ /* 0x000fe20000001878 */
[----:B------:R-:W-:Y:S02]  /*d830*/  IMAD.MOV.U32 R83, RZ, RZ, R76 ;  /* 0x000000ffff537224 */ /* 0x000fe400078e004c */
[----:B-1----:R-:W-:Y:S01]  /*d840*/  FMUL.FTZ R0, R210, UR11 ;  /* 0x0000000bd2007c20 */ /* 0x002fe20008410000 */
[----:B------:R-:W-:Y:S02]  /*d850*/  IMAD.MOV.U32 R60, RZ, RZ, R77 ;  /* 0x000000ffff3c7224 */ /* 0x000fe400078e004d */
[----:B------:R-:W-:Y:S01]  /*d860*/  IMAD.MOV.U32 R137, RZ, RZ, R78 ;  /* 0x000000ffff897224 */ /* 0x000fe200078e004e */
[----:B------:R1:W-:Y:S01]  /*d870*/  MUFU.TANH R204, R0 ;  /* 0x0000000000cc7308 */ /* 0x0003e20000002400 */
[----:B------:R-:W-:-:S02]  /*d880*/  IMAD.MOV.U32 R136, RZ, RZ, R79 ;  /* 0x000000ffff887224 */ /* 0x000fc400078e004f */
[C---:B------:R-:W-:Y:S01]  /*d890*/  HMMA.16816.F32 R76, R8.reuse, R28, R112 ;  /* 0x0000001c084c723c */ /* 0x040fe20000001870 */
[----:B------:R-:W-:Y:S02]  /*d8a0*/  IMAD.MOV.U32 R62, RZ, RZ, R138 ;  /* 0x000000ffff3e7224 */ /* 0x000fe400078e008a */
[----:B------:R-:W-:Y:S02]  /*d8b0*/  IMAD.MOV.U32 R105, RZ, RZ, R84 ;  /* 0x000000ffff697224 */ /* 0x000fe400078e0054 */
[----:B------:R-:W-:Y:S02]  /*d8c0*/  IMAD.MOV.U32 R104, RZ, RZ, R85 ;  /* 0x000000ffff687224 */ /* 0x000fe400078e0055 */
[----:B------:R-:W-:Y:S02]  /*d8d0*/  IMAD.MOV.U32 R139, RZ, RZ, R86 ;  /* 0x000000ffff8b7224 */ /* 0x000fe400078e0056 */
[----:B------:R-:W-:Y:S02]  /*d8e0*/  IMAD.MOV.U32 R138, RZ, RZ, R87 ;  /* 0x000000ffff8a7224 */ /* 0x000fe400078e0057 */
[----:B------:R-:W-:Y:S01]  /*d8f0*/  HMMA.16816.F32 R84, R8, R30, R116 ;  /* 0x0000001e0854723c */ /* 0x000fe20000001874 */
[----:B------:R-:W-:-:S02]  /*d900*/  IMAD.MOV.U32 R112, RZ, RZ, R39 ;  /* 0x000000ffff707224 */ /* 0x000fc400078e0027 */
[----:B------:R-:W-:Y:S02]  /*d910*/  IMAD.MOV.U32 R117, RZ, RZ, R111 ;  /* 0x000000ffff757224 */ /* 0x000fe400078e006f */
[----:B-1----:R-:W-:Y:S01]  /*d920*/  FMUL.FTZ R0, R40, UR11 ;  /* 0x0000000b28007c20 */ /* 0x002fe20008410000 */
[----:B------:R-:W-:Y:S02]  /*d930*/  IMAD.MOV.U32 R111, RZ, RZ, R63 ;  /* 0x000000ffff6f7224 */ /* 0x000fe400078e003f */
[----:B------:R-:W-:Y:S01]  /*d940*/  IMAD.MOV.U32 R119, RZ, RZ, R62 ;  /* 0x000000ffff777224 */ /* 0x000fe200078e003e */
[----:B------:R1:W-:Y:S01]  /*d950*/  MUFU.TANH R135, R0 ;  /* 0x0000000000877308 */ /* 0x0003e20000002400 */
[----:B------:R-:W-:Y:S01]  /*d960*/  MOV R62, R71 ;  /* 0x00000047003e7202 */ /* 0x000fe20000000f00 */
[----:B------:R-:W-:Y:S02]  /*d970*/  IMAD.MOV.U32 R208, RZ, RZ, R88 ;  /* 0x000000ffffd07224 */ /* 0x000fe400078e0058 */
[----:B------:R-:W-:-:S02]  /*d980*/  IMAD.MOV.U32 R116, RZ, RZ, R110 ;  /* 0x000000ffff747224 */ /* 0x000fc400078e006e */
[----:B------:R-:W-:Y:S02]  /*d990*/  IMAD.MOV.U32 R118, RZ, RZ, R55 ;  /* 0x000000ffff767224 */ /* 0x000fe400078e0037 */
[----:B------:R-:W-:Y:S02]  /*d9a0*/  IMAD.MOV.U32 R110, RZ, RZ, R53 ;  /* 0x000000ffff6e7224 */ /* 0x000fe400078e0035 */
[----:B------:R-:W-:Y:S02]  /*d9b0*/  IMAD.MOV.U32 R33, RZ, RZ, R61 ;  /* 0x000000ffff217224 */ /* 0x000fe400078e003d */
[----:B------:R-:W-:Y:S01]  /*d9c0*/  IMAD.MOV.U32 R34, RZ, RZ, R108 ;  /* 0x000000ffff227224 */ /* 0x000fe200078e006c */
[----:B------:R-:W-:Y:S01]  /*d9d0*/  HMMA.16816.F32 R116, R8, R12, R116 ;  /* 0x0000000c0874723c */ /* 0x000fe20000001874 */
[----:B------:R-:W-:Y:S02]  /*d9e0*/  IMAD.MOV.U32 R32, RZ, RZ, R106 ;  /* 0x000000ffff207224 */ /* 0x000fe400078e006a */
[----:B------:R-:W-:-:S02]  /*d9f0*/  IMAD.MOV.U32 R206, RZ, RZ, R34 ;  /* 0x000000ffffce7224 */ /* 0x000fc400078e0022 */
[----:B-1----:R-:W-:Y:S01]  /*da00*/  FMUL.FTZ R0, R214, UR11 ;  /* 0x0000000bd6007c20 */ /* 0x002fe20008410000 */
[----:B------:R-:W-:Y:S02]  /*da10*/  IMAD.MOV.U32 R106, RZ, RZ, R111 ;  /* 0x000000ffff6a7224 */ /* 0x000fe400078e006f */
[----:B------:R-:W-:Y:S01]  /*da20*/  IMAD.MOV.U32 R205, RZ, RZ, R32 ;  /* 0x000000ffffcd7224 */ /* 0x000fe200078e0020 */
[----:B------:R1:W-:Y:S02]  /*da30*/  MUFU.TANH R40, R0 ;  /* 0x0000000000287308 */ /* 0x0003e40000002400 */
[----:B-1----:R-:W-:-:S06]  /*da40*/  FMUL.FTZ R0, R215, UR11 ;  /* 0x0000000bd7007c20 */ /* 0x002fcc0008410000 */
[----:B------:R1:W3:Y:S02]  /*da50*/  MUFU.TANH R35, R0 ;  /* 0x0000000000237308 */ /* 0x0002e40000002400 */
[----:B-1----:R-:W-:Y:S01]  /*da60*/  FMUL.FTZ R0, R211, UR11 ;  /* 0x0000000bd3007c20 */ /* 0x002fe20008410000 */
[----:B------:R-:W-:Y:S02]  /*da70*/  IMAD.MOV.U32 R211, RZ, RZ, R96 ;  /* 0x000000ffffd37224 */ /* 0x000fe400078e0060 */
[----:B------:R-:W-:-:S03]  /*da80*/  IMAD.MOV.U32 R96, RZ, RZ, R50 ;  /* 0x000000ffff607224 */ /* 0x000fc600078e0032 */
[----:B------:R1:W-:Y:S02]  /*da90*/  MUFU.TANH R134, R0 ;  /* 0x0000000000867308 */ /* 0x0003e40000002400 */
[----:B-1----:R-:W-:Y:S01]  /*daa0*/  FMUL.FTZ R0, R6, UR11 ;  /* 0x0000000b06007c20 */ /* 0x002fe20008410000 */
[----:B------:R-:W-:-:S05]  /*dab0*/  IMAD.MOV.U32 R6, RZ, RZ, R37 ;  /* 0x000000ffff067224 */ /* 0x000fca00078e0025 */
[----:B------:R1:W-:Y:S02]  /*dac0*/  MUFU.TANH R132, R0 ;  /* 0x0000000000847308 */ /* 0x0003e40000002400 */
[----:B-1----:R-:W-:-:S06]  /*dad0*/  FMUL.FTZ R0, R44, UR11 ;  /* 0x0000000b2c007c20 */ /* 0x002fcc0008410000 */
[----:B------:R1:W-:Y:S02]  /*dae0*/  MUFU.TANH R44, R0 ;  /* 0x00000000002c7308 */ /* 0x0003e40000002400 */
[----:B-1----:R-:W-:-:S06]  /*daf0*/  FMUL.FTZ R0, R46, UR11 ;  /* 0x0000000b2e007c20 */ /* 0x002fcc0008410000 */
[----:B------:R1:W-:Y:S02]  /*db00*/  MUFU.TANH R46, R0 ;  /* 0x00000000002e7308 */ /* 0x0003e40000002400 */
[----:B-1----:R-:W-:Y:S01]  /*db10*/  FMUL.FTZ R0, R7, UR11 ;  /* 0x0000000b07007c20 */ /* 0x002fe20008410000 */
[----:B------:R-:W-:-:S05]  /*db20*/  IMAD.MOV.U32 R7, RZ, RZ, R43 ;  /* 0x000000ffff077224 */ /* 0x000fca00078e002b */
[----:B------:R1:W-:Y:S02]  /*db30*/  MUFU.TANH R127, R0 ;  /* 0x00000000007f7308 */ /* 0x0003e40000002400 */
[----:B-1----:R-:W-:-:S06]  /*db40*/  FMUL.FTZ R0, R56, UR11 ;  /* 0x0000000b38007c20 */ /* 0x002fcc0008410000 */
[----:B------:R1:W-:Y:S02]  /*db50*/  MUFU.TANH R126, R0 ;  /* 0x00000000007e7308 */ /* 0x0003e40000002400 */
[----:B-1----:R-:W-:-:S06]  /*db60*/  FMUL.FTZ R0, R45, UR11 ;  /* 0x0000000b2d007c20 */ /* 0x002fcc0008410000 */
[----:B------:R1:W4:Y:S02]  /*db70*/  MUFU.TANH R45, R0 ;  /* 0x00000000002d7308 */ /* 0x0003240000002400 */
[----:B-1----:R-:W-:Y:S01]  /*db80*/  FMUL.FTZ R0, R57, UR11 ;  /* 0x0000000b39007c20 */ /* 0x002fe20008410000 */
[----:B------:R-:W-:-:S05]  /*db90*/  IMAD.MOV.U32 R57, RZ, RZ, R60 ;  /* 0x000000ffff397224 */ /* 0x000fca00078e003c */
[----:B------:R1:W4:Y:S02]  /*dba0*/  MUFU.TANH R50, R0 ;  /* 0x0000000000327308 */ /* 0x0003240000002400 */
[----:B-1----:R-:W-:-:S06]  /*dbb0*/  FMUL.FTZ R0, R58, UR11 ;  /* 0x0000000b3a007c20 */ /* 0x002fcc0008410000 */
[----:B------:R1:W-:Y:S02]  /*dbc0*/  MUFU.TANH R125, R0 ;  /* 0x00000000007d7308 */ /* 0x0003e40000002400 */
[----:B-1----:R-:W-:Y:S01]  /*dbd0*/  FMUL.FTZ R0, R59, UR11 ;  /* 0x0000000b3b007c20 */ /* 0x002fe20008410000 */
[----:B------:R-:W-:-:S05]  /*dbe0*/  IMAD.MOV.U32 R59, RZ, RZ, R83 ;  /* 0x000000ffff3b7224 */ /* 0x000fca00078e0053 */
[----:B------:R1:W-:Y:S02]  /*dbf0*/  MUFU.TANH R124, R0 ;  /* 0x00000000007c7308 */ /* 0x0003e40000002400 */
[----:B-1----:R-:W-:-:S06]  /*dc00*/  FMUL.FTZ R0, R66, UR11 ;  /* 0x0000000b42007c20 */ /* 0x002fcc0008410000 */
[----:B------:R1:W4:Y:S02]  /*dc10*/  MUFU.TANH R58, R0 ;  /* 0x00000000003a7308 */ /* 0x0003240000002400 */
[----:B-1----:R-:W-:-:S06]  /*dc20*/  FMUL.FTZ R0, R67, UR11 ;  /* 0x0000000b43007c20 */ /* 0x002fcc0008410000 */
[----:B------:R1:W-:Y:S02]  /*dc30*/  MUFU.TANH R56, R0 ;  /* 0x0000000000387308 */ /* 0x0003e40000002400 */
[----:B-1----:R-:W-:-:S06]  /*dc40*/  FMUL.FTZ R0, R200, UR11 ;  /* 0x0000000bc8007c20 */ /* 0x002fcc0008410000 */
[----:B------:R1:W-:Y:S02]  /*dc50*/  MUFU.TANH R123, R0 ;  /* 0x00000000007b7308 */ /* 0x0003e40000002400 */
[----:B-1----:R-:W-:-:S06]  /*dc60*/  FMUL.FTZ R0, R201, UR11 ;  /* 0x0000000bc9007c20 */ /* 0x002fcc0008410000 */
[----:B------:R1:W-:Y:S02]  /*dc70*/  MUFU.TANH R83, R0 ;  /* 0x0000000000537308 */ /* 0x0003e40000002400 */
[----:B-1----:R-:W-:Y:S01]  /*dc80*/  FMUL.FTZ R0, R74, UR11 ;  /* 0x0000000b4a007c20 */ /* 0x002fe20008410000 */
[----:B------:R-:W-:Y:S02]  /*dc90*/  IMAD.MOV.U32 R74, RZ, RZ, R33 ;  /* 0x000000ffff4a7224 */ /* 0x000fe400078e0021 */
[----:B------:R-:W-:-:S03]  /*dca0*/  VIADD R33, R243, 0x8 ;  /* 0x00000008f3217836 */ /* 0x000fc60000000000 */
[----:B------:R1:W4:Y:S02]  /*dcb0*/  MUFU.TANH R37, R0 ;  /* 0x0000000000257308 */ /* 0x0003240000002400 */
[----:B-1----:R-:W-:-:S06]  /*dcc0*/  FMUL.FTZ R0, R75, UR11 ;  /* 0x0000000b4b007c20 */ /* 0x002fcc0008410000 */
[----:B------:R1:W4:Y:S02]  /*dcd0*/  MUFU.TANH R60, R0 ;  /* 0x00000000003c7308 */ /* 0x0003240000002400 */
[----:B-1----:R-:W-:Y:S01]  /*dce0*/  FMUL.FTZ R0, R128, UR11 ;  /* 0x0000000b80007c20 */ /* 0x002fe20008410000 */
[----:B------:R-:W-:-:S05]  /*dcf0*/  IMAD.MOV.U32 R128, RZ, RZ, R48 ;  /* 0x000000ffff807224 */ /* 0x000fca00078e0030 */
        /* <DEDUP_REMOVED lines=12> */
[----:B-1----:R-:W-:-:S06]  /*ddc0*/  FMUL.FTZ R0, R86, UR11 ;  /* 0x0000000b56007c20 */ /* 0x002fcc0008410000 */
[----:B------:R1:W4:Y:S02]  /*ddd0*/  MUFU.TANH R66, R0 ;  /* 0x0000000000427308 */ /* 0x0003240000002400 */
[----:B-1----:R-:W-:Y:S01]  /*dde0*/  FMUL.FTZ R0, R87, UR11 ;  /* 0x0000000b57007c20 */ /* 0x002fe20008410000 */
[----:B------:R-:W-:-:S05]  /*ddf0*/  IMAD.MOV.U32 R87, RZ, RZ, R208 ;  /* 0x000000ffff577224 */ /* 0x000fca00078e00d0 */
[----:B------:R1:W-:Y:S02]  /*de00*/  MUFU.TANH R41, R0 ;  /* 0x0000000000297308 */ /* 0x0003e40000002400 */
[----:B-1----:R-:W-:-:S06]  /*de10*/  FMUL.FTZ R0, R107, UR11 ;  /* 0x0000000b6b007c20 */ /* 0x002fcc0008410000 */
[----:B------:R1:W-:Y:S02]  /*de20*/  MUFU.TANH R107, R0 ;  /* 0x00000000006b7308 */ /* 0x0003e40000002400 */
[----:B-1----:R-:W-:Y:S01]  /*de30*/  FMUL.FTZ R0, R6, UR11 ;  /* 0x0000000b06007c20 */ /* 0x002fe20008410000 */
[----:B------:R-:W-:Y:S02]  /*de40*/  IMAD.MOV.U32 R6, RZ, RZ, R7 ;  /* 0x000000ffff067224 */ /* 0x000fe400078e0007 */
[----:B------:R-:W-:-:S03]  /*de50*/  IMAD.MOV.U32 R7, RZ, RZ, R57 ;  /* 0x000000ffff077224 */ /* 0x000fc600078e0039 */
[----:B------:R1:W-:Y:S01]  /*de60*/  MUFU.TANH R78, R0 ;  /* 0x00000000004e7308 */ /* 0x0003e20000002400 */
        /* <DEDUP_REMOVED lines=10> */
[----:B-1----:R-:W-:Y:S01]  /*df10*/  FMUL.FTZ R0, R94, UR11 ;  /* 0x0000000b5e007c20 */ /* 0x002fe20008410000 */
[----:B------:R-:W-:Y:S02]  /*df20*/  IMAD.MOV.U32 R115, RZ, RZ, R91 ;  /* 0x000000ffff737224 */ /* 0x000fe400078e005b */
[----:B------:R-:W-:Y:S01]  /*df30*/  IMAD.MOV.U32 R99, RZ, RZ, R109 ;  /* 0x000000ffff637224 */ /* 0x000fe200078e006d */
[----:B------:R1:W4:Y:S01]  /*df40*/  MUFU.TANH R39, R0 ;  /* 0x0000000000277308 */ /* 0x0003220000002400 */
[----:B------:R-:W-:Y:S01]  /*df50*/  HMMA.16816.F32 R88, R8, R22, R224 ;  /* 0x000000160858723c */ /* 0x000fe200000018e0 */
[----:B------:R-:W-:-:S02]  /*df60*/  IMAD.MOV.U32 R109, RZ, RZ, R54 ;  /* 0x000000ffff6d7224 */ /* 0x000fc400078e0036 */
[----:B------:R-:W-:Y:S02]  /*df70*/  IMAD.MOV.U32 R114, RZ, RZ, R59 ;  /* 0x000000ffff727224 */ /* 0x000fe400078e003b */
[----:B------:R-:W-:Y:S02]  /*df80*/  IMAD.MOV.U32 R210, RZ, RZ, R57 ;  /* 0x000000ffffd27224 */ /* 0x000fe400078e0039 */
[----:B------:R-:W-:Y:S01]  /*df90*/  IMAD.MOV.U32 R57, RZ, RZ, R104 ;  /* 0x000000ffff397224 */ /* 0x000fe200078e0068 */
[----:B------:R-:W-:Y:S01]  /*dfa0*/  HMMA.16816.F32 R96, R8, R16, R96 ;  /* 0x000000100860723c */ /* 0x000fe20000001860 */
[----:B------:R-:W-:Y:S01]  /*dfb0*/  SHF.L.U32 R16, R239, 0x1, RZ ;  /* 0x00000001ef107819 */ /* 0x000fe200000006ff */
[----:B------:R-:W-:Y:S02]  /*dfc0*/  IMAD.MOV.U32 R104, RZ, RZ, R109 ;  /* 0x000000ffff687224 */ /* 0x000fe400078e006d */
[----:B------:R-:W-:Y:S01]  /*dfd0*/  IMAD.MOV.U32 R224, RZ, RZ, R57 ;  /* 0x000000ffffe07224 */ /* 0x000fe200078e0039 */
[----:B------:R-:W-:Y:S01]  /*dfe0*/  LOP3.LUT R12, R16, 0x6, RZ, 0xc0, !PT ;  /* 0x00000006100c7812 */ /* 0x000fe200078ec0ff */
[----:B------:R-:W-:Y:S01]  /*dff0*/  IMAD.MOV.U32 R207, RZ, RZ, R210 ;  /* 0x000000ffffcf7224 */ /* 0x000fe200078e00d2 */
[----:B------:R4:W-:Y:S01]  /*e000*/  STL [R1+0xa0], R16 ;  /* 0x0000a01001007387 */ /* 0x0009e20000100800 */
[----:B------:R-:W-:-:S02]  /*e010*/  IMAD.MOV.U32 R210, RZ, RZ, R51 ;  /* 0x000000ffffd27224 */ /* 0x000fc400078e0033 */
[----:B-1----:R-:W-:Y:S01]  /*e020*/  FMUL.FTZ R0, R95, UR11 ;  /* 0x0000000b5f007c20 */ /* 0x002fe20008410000 */
[----:B------:R-:W-:Y:S02]  /*e030*/  IMAD.MOV.U32 R227, RZ, RZ, R62 ;  /* 0x000000ffffe37224 */ /* 0x000fe400078e003e */
[----:B------:R-:W-:Y:S01]  /*e040*/  FMUL.FTZ R34, R90, UR11 ;  /* 0x0000000b5a227c20 */ /* 0x000fe20008410000 */
[----:B------:R-:W-:Y:S01]  /*e050*/  IMAD.MOV.U32 R225, RZ, RZ, R4 ;  /* 0x000000ffffe17224 */ /* 0x000fe200078e0004 */
[----:B------:R1:W4:Y:S01]  /*e060*/  MUFU.TANH R63, R0 ;  /* 0x00000000003f7308 */ /* 0x0003220000002400 */
[----:B------:R-:W-:Y:S01]  /*e070*/  IMAD.MOV.U32 R201, RZ, RZ, R113 ;  /* 0x000000ffffc97224 */ /* 0x000fe200078e0071 */
[----:B------:R4:W-:Y:S01]  /*e080*/  STL [R1+0x9c], R12 ;  /* 0x00009c0c01007387 */ /* 0x0009e20000100800 */
[----:B------:R-:W-:Y:S02]  /*e090*/  IMAD.MOV.U32 R200, RZ, RZ, R115 ;  /* 0x000000ffffc87224 */ /* 0x000fe400078e0073 */
[----:B------:R-:W-:-:S02]  /*e0a0*/  IMAD.MOV.U32 R86, RZ, RZ, R114 ;  /* 0x000000ffff567224 */ /* 0x000fc400078e0072 */
[----:B------:R-:W-:Y:S02]  /*e0b0*/  IMAD.MOV.U32 R226, RZ, RZ, R5 ;  /* 0x000000ffffe27224 */ /* 0x000fe400078e0005 */
[----:B------:R-:W-:Y:S02]  /*e0c0*/  IMAD.MOV.U32 R90, RZ, RZ, R224 ;  /* 0x000000ffff5a7224 */ /* 0x000fe400078e00e0 */
[----:B------:R-:W-:Y:S02]  /*e0d0*/  IMAD.MOV.U32 R224, RZ, RZ, R87 ;  /* 0x000000ffffe07224 */ /* 0x000fe400078e0057 */
[----:B-1----:R-:W-:Y:S02]  /*e0e0*/  FMUL.FTZ R0, R52, UR11 ;  /* 0x0000000b34007c20 */ /* 0x002fe40008410000 */
[----:B------:R-:W-:Y:S01]  /*e0f0*/  HMMA.16816.F32 R52, R8, R20, R228 ;  /* 0x000000140834723c */ /* 0x000fe200000018e4 */
[----:B------:R-:W-:Y:S01]  /*e100*/  MOV R229, R104 ;  /* 0x0000006800e57202 */ /* 0x000fe20000000f00 */
[----:B------:R1:W-:Y:S01]  /*e110*/  MUFU.TANH R71, R0 ;  /* 0x0000000000477308 */ /* 0x0003e20000002400 */
[----:B------:R-:W-:-:S02]  /*e120*/  IMAD.MOV.U32 R228, RZ, RZ, R106 ;  /* 0x000000ffffe47224 */ /* 0x000fc400078e006a */
[----:B-1----:R-:W-:Y:S01]  /*e130*/  FMUL.FTZ R0, R6, UR11 ;  /* 0x0000000b06007c20 */ /* 0x002fe20008410000 */
[----:B------:R-:W-:Y:S02]  /*e140*/  IMAD.MOV.U32 R6, RZ, RZ, R7 ;  /* 0x000000ffff067224 */ /* 0x000fe400078e0007 */
[----:B------:R-:W-:Y:S02]  /*e150*/  IMAD.MOV.U32 R7, RZ, RZ, R105 ;  /* 0x000000ffff077224 */ /* 0x000fe400078e0069 */
[----:B------:R1:W-:Y:S01]  /*e160*/  MUFU.TANH R95, R0 ;  /* 0x00000000005f7308 */ /* 0x0003e20000002400 */
[----:B------:R-:W-:Y:S02]  /*e170*/  IMAD.MOV.U32 R105, RZ, RZ, R110 ;  /* 0x000000ffff697224 */ /* 0x000fe400078e006e */
[----:B------:R-:W-:Y:S01]  /*e180*/  HMMA.16816.F32 R108, R8, R18, R220 ;  /* 0x00000012086c723c */ /* 0x000fe200000018dc */
[----:B------:R-:W-:Y:S02]  /*e190*/  IMAD.MOV.U32 R221, RZ, RZ, R49 ;  /* 0x000000ffffdd7224 */ /* 0x000fe400078e0031 */
[----:B------:R-:W-:-:S02]  /*e1a0*/  IMAD.MOV.U32 R230, RZ, RZ, R105 ;  /* 0x000000ffffe67224 */ /* 0x000fc400078e0069 */
[----:B------:R2:W-:Y:S01]  /*e1b0*/  MUFU.TANH R49, R34 ;  /* 0x0000002200317308 */ /* 0x0005e20000002400 */
[----:B------:R-:W-:Y:S02]  /*e1c0*/  IMAD.MOV.U32 R231, RZ, RZ, R6 ;  /* 0x000000ffffe77224 */ /* 0x000fe400078e0006 */
[----:B------:R-:W-:-:S04]  /*e1d0*/  IMAD.MOV.U32 R208, RZ, RZ, R7 ;  /* 0x000000ffffd07224 */ /* 0x000fc800078e0007 */
[----:B------:R-:W-:Y:S02]  /*e1e0*/  IMAD.MOV.U32 R87, RZ, RZ, R208 ;  /* 0x000000ffff577224 */ /* 0x000fe400078e00d0 */
[----:B-1----:R-:W-:-:S04]  /*e1f0*/  FMUL.FTZ R0, R102, UR11 ;  /* 0x0000000b66007c20 */ /* 0x002fc80008410000 */
[----:B------:R1:W-:Y:S01]  /*e200*/  MUFU.TANH R61, R0 ;  /* 0x00000000003d7308 */ /* 0x0003e20000002400 */
[----:B--2---:R-:W-:-:S07]  /*e210*/  FMUL.FTZ R34, R91, UR11 ;  /* 0x0000000b5b227c20 */ /* 0x004fce0008410000 */
[----:B------:R2:W-:Y:S01]  /*e220*/  MUFU.TANH R47, R34 ;  /* 0x00000022002f7308 */ /* 0x0005e20000002400 */
[----:B-1----:R-:W-:-:S07]  /*e230*/  FMUL.FTZ R0, R103, UR11 ;  /* 0x0000000b67007c20 */ /* 0x002fce0008410000 */
[----:B------:R1:W-:Y:S01]  /*e240*/  MUFU.TANH R103, R2 ;  /* 0x0000000200677308 */ /* 0x0003e20000002400 */
[----:B--2---:R-:W-:-:S07]  /*e250*/  FMUL.FTZ R34, R98, UR11 ;  /* 0x0000000b62227c20 */ /* 0x004fce0008410000 */
[----:B------:R2:W4:Y:S01]  /*e260*/  MUFU.TANH R59, R0 ;  /* 0x00000000003b7308 */ /* 0x0005220000002400 */
[----:B-1----:R-:W-:-:S07]  /*e270*/  FMUL.FTZ R2, R54, UR11 ;  /* 0x0000000b36027c20 */ /* 0x002fce0008410000 */
[----:B------:R1:W-:Y:S01]  /*e280*/  MUFU.TANH R57, R2 ;  /* 0x0000000200397308 */ /* 0x0003e20000002400 */
[----:B--2---:R-:W-:-:S07]  /*e290*/  FMUL.FTZ R0, R112, UR11 ;  /* 0x0000000b70007c20 */ /* 0x004fce0008410000 */
[----:B------:R2:W-:Y:S01]  /*e2a0*/  MUFU.TANH R75, R0 ;  /* 0x00000000004b7308 */ /* 0x0005e20000002400 */
[----:B-1----:R-:W-:Y:S01]  /*e2b0*/  FMUL.FTZ R2, R55, UR11 ;  /* 0x0000000b37027c20 */ /* 0x002fe20008410000 */
[----:B------:R-:W-:-:S06]  /*e2c0*/  IMAD.MOV.U32 R55, RZ, RZ, R3 ;  /* 0x000000ffff377224 */ /* 0x000fcc00078e0003 */
[----:B------:R1:W4:Y:S01]  /*e2d0*/  MUFU.TANH R51, R2 ;  /* 0x0000000200337308 */ /* 0x0003220000002400 */
[----:B--2---:R-:W-:-:S04]  /*e2e0*/  IMAD.U32 R0, RZ, RZ, UR4 ;  /* 0x00000004ff007e24 */ /* 0x004fc8000f8e00ff */
[----:B------:R-:W-:-:S04]  /*e2f0*/  IMAD R0, R0, 0x80, R12 ;  /* 0x0000008000007824 */ /* 0x000fc800078e020c */
[C---:B------:R-:W-:Y:S01]  /*e300*/  VIADD R31, R0.reuse, 0xffffff01 ;  /* 0xffffff01001f7836 */ /* 0x040fe20000000000 */
[C---:B------:R-:W-:Y:S01]  /*e310*/  IADD3 R25, PT, PT, R0.reuse, -0xe7, RZ ;  /* 0xffffff1900197810 */ /* 0x040fe20007ffe0ff */
[C---:B------:R-:W-:Y:S01]  /*e320*/  VIADD R29, R0.reuse, 0xffffff09 ;  /* 0xffffff09001d7836 */ /* 0x040fe20000000000 */
[C---:B------:R-:W-:Y:S01]  /*e330*/  IADD3 R10, PT, PT, R0.reuse, -0xa8, RZ ;  /* 0xffffff58000a7810 */ /* 0x040fe20007ffe0ff */
[C---:B------:R-:W-:Y:S01]  /*e340*/  VIADD R32, R0.reuse, 0xffffff00 ;  /* 0xffffff0000207836 */ /* 0x040fe20000000000 */
[C---:B------:R-:W-:Y:S01]  /*e350*/  ISETP.GT.AND P2, PT, R33.reuse, R31, PT ;  /* 0x0000001f2100720c */ /* 0x040fe20003f44270 */
[C---:B------:R-:W-:Y:S01]  /*e360*/  VIADD R26, R0.reuse, 0xffffff18 ;  /* 0xffffff18001a7836 */ /* 0x040fe20000000000 */
[C---:B------:R-:W-:Y:S01]  /*e370*/  ISETP.GT.AND P0, PT, R33.reuse, R29, PT ;  /* 0x0000001d2100720c */ /* 0x040fe20003f04270 */
[----:B------:R-:W-:Y:S02]  /*e380*/  VIADD R30, R0, 0xffffff08 ;  /* 0xffffff08001e7836 */ /* 0x000fe40000000000 */
[----:B-1----:R-:W-:Y:S01]  /*e390*/  FMUL.FTZ R2, R42, UR11 ;  /* 0x0000000b2a027c20 */ /* 0x002fe20008410000 */
[C---:B------:R-:W-:Y:S01]  /*e3a0*/  VIADD R27, R0.reuse, 0xffffff11 ;  /* 0xffffff11001b7836 */ /* 0x040fe20000000000 */
[----:B------:R-:W-:Y:S01]  /*e3b0*/  ISETP.GT.AND P4, PT, R33, R32, PT ;  /* 0x000000202100720c */ /* 0x000fe20003f84270 */
[----:B------:R-:W-:Y:S01]  /*e3c0*/  VIADD R28, R0, 0xffffff10 ;  /* 0xffffff10001c7836 */ /* 0x000fe20000000000 */
[----:B------:R-:W-:Y:S01]  /*e3d0*/  FSEL R38, R38, -INF , !P2 ;  /* 0xff80000026267808 */ /* 0x000fe20005000000 */
[C---:B------:R-:W-:Y:S01]  /*e3e0*/  VIADD R24, R0.reuse, 0xffffff20 ;  /* 0xffffff2000187836 */ /* 0x040fe20000000000 */
[----:B---3--:R-:W-:Y:S01]  /*e3f0*/  FSEL R42, R35, -INF , !P0 ;  /* 0xff800000232a7808 */ /* 0x008fe20004000000 */
[C---:B------:R-:W-:Y:S01]  /*e400*/  VIADD R22, R0.reuse, 0xffffff28 ;  /* 0xffffff2800167836 */ /* 0x040fe20000000000 */
[C---:B------:R-:W-:Y:S01]  /*e410*/  ISETP.GT.AND P2, PT, R33.reuse, R26, PT ;  /* 0x0000001a2100720c */ /* 0x040fe20003f44270 */
[----:B------:R1:W2:Y:S01]  /*e420*/  MUFU.TANH R35, R34 ;  /* 0x0000002200237308 */ /* 0x0002a20000002400 */
[C---:B------:R-:W-:Y:S01]  /*e430*/  ISETP.GT.AND P6, PT, R33.reuse, R30, PT ;  /* 0x0000001e2100720c */ /* 0x040fe20003fc4270 */
[----:B------:R-:W-:Y:S01]  /*e440*/  VIADD R23, R0, 0xffffff21 ;  /* 0xffffff2100177836 */ /* 0x000fe20000000000 */
[----:B------:R-:W-:Y:S01]  /*e450*/  FSEL R36, R36, -INF , !P4 ;  /* 0xff80000024247808 */ /* 0x000fe20006000000 */
[C---:B------:R-:W-:Y:S01]  /*e460*/  VIADD R21, R0.reuse, 0xffffff29 ;  /* 0xffffff2900157836 */ /* 0x040fe20000000000 */
[----:B------:R-:W-:Y:S01]  /*e470*/  ISETP.GT.AND P4, PT, R33, R27, PT ;  /* 0x0000001b2100720c */ /* 0x000fe20003f84270 */
[C---:B------:R-:W-:Y:S01]  /*e480*/  VIADD R20, R0.reuse, 0xffffff30 ;  /* 0xffffff3000147836 */ /* 0x040fe20000000000 */
[----:B----4-:R-:W-:Y:S01]  /*e490*/  FSEL R48, R45, -INF , !P2 ;  /* 0xff8000002d307808 */ /* 0x010fe20005000000 */
[C---:B------:R-:W-:Y:S01]  /*e4a0*/  VIADD R18, R0.reuse, 0xffffff38 ;  /* 0xffffff3800127836 */ /* 0x040fe20000000000 */
[C---:B------:R-:W-:Y:S01]  /*e4b0*/  ISETP.GT.AND P5, PT, R33.reuse, R28, PT ;  /* 0x0000001c2100720c */ /* 0x040fe20003fa4270 */
[----:B------:R-:W-:Y:S01]  /*e4c0*/  VIADD R16, R0, 0xffffff40 ;  /* 0xffffff4000107836 */ /* 0x000fe20000000000 */
[----:B------:R-:W-:Y:S01]  /*e4d0*/  FSEL R40, R40, -INF , !P6 ;  /* 0xff80000028287808 */ /* 0x000fe20007000000 */
[C---:B------:R-:W-:Y:S01]  /*e4e0*/  VIADD R15, R0.reuse, 0xffffff41 ;  /* 0xffffff41000f7836 */ /* 0x040fe20000000000 */
[C---:B------:R-:W-:Y:S01]  /*e4f0*/  ISETP.GT.AND P6, PT, R33.reuse, R25, PT ;  /* 0x000000192100720c */ /* 0x040fe20003fc4270 */
[C---:B------:R-:W-:Y:S01]  /*e500*/  VIADD R17, R0.reuse, 0xffffff39 ;  /* 0xffffff3900117836 */ /* 0x040fe20000000000 */
[----:B------:R-:W-:Y:S01]  /*e510*/  ISETP.GT.AND P0, PT, R33, R24, PT ;  /* 0x000000182100720c */ /* 0x000fe20003f04270 */
[----:B------:R-:W-:Y:S01]  /*e520*/  VIADD R13, R0, 0xffffff49 ;  /* 0xffffff49000d7836 */ /* 0x000fe20000000000 */
[----:B------:R-:W-:Y:S01]  /*e530*/  FSEL R46, R46, -INF , !P4 ;  /* 0xff8000002e2e7808 */ /* 0x000fe20006000000 */
[----:B-1----:R-:W-:Y:S01]  /*e540*/  FMUL.FTZ R34, R99, UR11 ;  /* 0x0000000b63227c20 */ /* 0x002fe20008410000 */
[C---:B------:R-:W-:Y:S01]  /*e550*/  ISETP.GT.AND P4, PT, R33.reuse, R22, PT ;  /* 0x000000162100720c */ /* 0x040fe20003f84270 */
[----:B------:R-:W-:Y:S01]  /*e560*/  VIADD R11, R0, 0xffffff51 ;  /* 0xffffff51000b7836 */ /* 0x000fe20000000000 */
[----:B------:R-:W-:Y:S01]  /*e570*/  FSEL R44, R44, -INF , !P5 ;  /* 0xff8000002c2c7808 */ /* 0x000fe20006800000 */
[----:B------:R1:W-:Y:S01]  /*e580*/  MUFU.TANH R45, R34 ;  /* 0x00000022002d7308 */ /* 0x0003e20000002400 */
[C---:B------:R-:W-:Y:S01]  /*e590*/  ISETP.GT.AND P5, PT, R33.reuse, R23, PT ;  /* 0x000000172100720c */ /* 0x040fe20003fa4270 */
[----:B------:R-:W-:Y:S01]  /*e5a0*/  VIADD R4, R0, 0xffffff60 ;  /* 0xffffff6000047836 */ /* 0x000fe20000000000 */
[----:B------:R-:W-:Y:S01]  /*e5b0*/  FSEL R50, R50, -INF , !P6 ;  /* 0xff80000032327808 */ /* 0x000fe20007000000 */
[C---:B------:R-:W-:Y:S01]  /*e5c0*/  VIADD R19, R0.reuse, 0xffffff31 ;  /* 0xffffff3100137836 */ /* 0x040fe20000000000 */
[C---:B------:R-:W-:Y:S01]  /*e5d0*/  ISETP.GT.AND P2, PT, R33.reuse, R21, PT ;  /* 0x000000152100720c */ /* 0x040fe20003f44270 */
[----:B------:R-:W-:Y:S01]  /*e5e0*/  VIADD R12, R0, 0xffffff50 ;  /* 0xffffff50000c7836 */ /* 0x000fe20000000000 */
[----:B------:R-:W-:Y:S01]  /*e5f0*/  ISETP.GT.AND P6, PT, R33, R20, PT ;  /* 0x000000142100720c */ /* 0x000fe20003fc4270 */
[----:B------:R3:W-:Y:S01]  /*e600*/  MUFU.TANH R105, R2 ;  /* 0x0000000200697308 */ /* 0x0007e20000002400 */
[----:B------:R-:W-:Y:S01]  /*e610*/  FSEL R54, R58, -INF , !P0 ;  /* 0xff8000003a367808 */ /* 0x000fe20004000000 */
[----:B------:R-:W-:Y:S01]  /*e620*/  VIADD R14, R0, 0xffffff48 ;  /* 0xffffff48000e7836 */ /* 0x000fe20000000000 */
[----:B------:R-:W-:Y:S01]  /*e630*/  FSEL R58, R37, -INF , !P4 ;  /* 0xff800000253a7808 */ /* 0x000fe20006000000 */
[----:B------:R-:W-:Y:S01]  /*e640*/  FMUL.FTZ R37, R111, UR11 ;  /* 0x0000000b6f257c20 */ /* 0x000fe20008410000 */
[----:B------:R-:W-:Y:S01]  /*e650*/  FSEL R56, R56, -INF , !P5 ;  /* 0xff80000038387808 */ /* 0x000fe20006800000 */
[----:B------:R-:W-:Y:S01]  /*e660*/  IMAD.MOV.U32 R99, RZ, RZ, R221 ;  /* 0x000000ffff637224 */ /* 0x000fe200078e00dd */
[----:B------:R-:W-:Y:S01]  /*e670*/  ISETP.GT.AND P5, PT, R33, R18, PT ;  /* 0x000000122100720c */ /* 0x000fe20003fa4270 */
[----:B------:R-:W-:Y:S01]  /*e680*/  IMAD.MOV.U32 R221, RZ, RZ, R231 ;  /* 0x000000ffffdd7224 */ /* 0x000fe200078e00e7 */
[----:B------:R-:W-:Y:S01]  /*e690*/  FSEL R60, R60, -INF , !P2 ;  /* 0xff8000003c3c7808 */ /* 0x000fe20005000000 */
[----:B-1----:R-:W-:Y:S01]  /*e6a0*/  FMUL.FTZ R34, R110, UR11 ;  /* 0x0000000b6e227c20 */ /* 0x002fe20008410000 */
[----:B------:R-:W-:Y:S01]  /*e6b0*/  FSEL R62, R43, -INF , !P6 ;  /* 0xff8000002b3e7808 */ /* 0x000fe20007000000 */
[C---:B------:R-:W-:Y:S01]  /*e6c0*/  VIADD R3, R0.reuse, 0xffffff61 ;  /* 0xffffff6100037836 */ /* 0x040fe20000000000 */
[C---:B------:R-:W-:Y:S01]  /*e6d0*/  ISETP.GT.AND P2, PT, R33.reuse, R16, PT ;  /* 0x000000102100720c */ /* 0x040fe20003f44270 */
[----:B------:R1:W-:Y:S01]  /*e6e0*/  MUFU.TANH R43, R37 ;  /* 0x00000025002b7308 */ /* 0x0003e20000002400 */
[C---:B------:R-:W-:Y:S01]  /*e6f0*/  ISETP.GT.AND P6, PT, R33.reuse, R15, PT ;  /* 0x0000000f2100720c */ /* 0x040fe20003fc4270 */
[----:B------:R-:W-:Y:S01]  /*e700*/  IMAD.MOV.U32 R231, RZ, RZ, R86 ;  /* 0x000000ffffe77224 */ /* 0x000fe200078e0056 */
[C---:B------:R-:W-:Y:S01]  /*e710*/  ISETP.GT.AND P4, PT, R33.reuse, R17, PT ;  /* 0x000000112100720c */ /* 0x040fe20003f84270 */
[----:B---3--:R-:W-:Y:S01]  /*e720*/  VIADD R2, R0, 0xffffff68 ;  /* 0xffffff6800027836 */ /* 0x008fe20000000000 */
[----:B------:R-:W-:Y:S01]  /*e730*/  FSEL R98, R66, -INF , !P5 ;  /* 0xff80000042627808 */ /* 0x000fe20006800000 */
[C---:B------:R-:W-:Y:S01]  /*e740*/  VIADD R5, R0.reuse, 0xffffff59 ;  /* 0xffffff5900057836 */ /* 0x040fe20000000000 */
[----:B------:R-:W-:Y:S01]  /*e750*/  ISETP.GT.AND P5, PT, R33, R13, PT ;  /* 0x0000000d2100720c */ /* 0x000fe20003fa4270 */
[----:B------:R-:W3:Y:S01]  /*e760*/  MUFU.TANH R34, R34 ;  /* 0x0000002200227308 */ /* 0x000ee20000002400 */
[----:B------:R-:W-:Y:S01]  /*e770*/  FSEL R104, R39, -INF , !P2 ;  /* 0xff80000027687808 */ /* 0x000fe20005000000 */
[----:B------:R-:W-:Y:S01]  /*e780*/  FMUL.FTZ R39, R119, UR11 ;  /* 0x0000000b77277c20 */ /* 0x000fe20008410000 */
[----:B------:R-:W-:Y:S01]  /*e790*/  FSEL R106, R63, -INF , !P6 ;  /* 0xff8000003f6a7808 */ /* 0x000fe20007000000 */
[----:B------:R-:W-:Y:S01]  /*e7a0*/  IMAD.MOV.U32 R86, RZ, RZ, R74 ;  /* 0x000000ffff567224 */ /* 0x000fe200078e004a */
[----:B------:R-:W-:Y:S01]  /*e7b0*/  FSEL R102, R41, -INF , !P4 ;  /* 0xff80000029667808 */ /* 0x000fe20006000000 */
[----:B------:R-:W-:Y:S01]  /*e7c0*/  VIADD R8, R0, 0xffffff69 ;  /* 0xffffff6900087836 */ /* 0x000fe20000000000 */
[C---:B------:R-:W-:Y:S01]  /*e7d0*/  ISETP.GT.AND P2, PT, R33.reuse, R11, PT ;  /* 0x0000000b2100720c */ /* 0x040fe20003f44270 */
[----:B------:R-:W-:Y:S01]  /*e7e0*/  MUFU.TANH R39, R39 ;  /* 0x0000002700277308 */ /* 0x000fe20000002400 */
[----:B------:R-:W-:Y:S01]  /*e7f0*/  ISETP.GT.AND P6, PT, R33, R10, PT ;  /* 0x0000000a2100720c */ /* 0x000fe20003fc4270 */
[----:B-1----:R-:W-:Y:S01]  /*e800*/  FMUL.FTZ R37, R118, UR11 ;  /* 0x0000000b76257c20 */ /* 0x002fe20008410000 */
[----:B------:R-:W-:Y:S01]  /*e810*/  FSEL R113, R59, -INF , !P5 ;  /* 0xff8000003b717808 */ /* 0x000fe20006800000 */
[C---:B------:R-:W-:Y:S01]  /*e820*/  VIADD R7, R0.reuse, 0xffffff70 ;  /* 0xffffff7000077836 */ /* 0x040fe20000000000 */
[----:B------:R-:W-:Y:S01]  /*e830*/  ISETP.GT.AND P5, PT, R33, R4, PT ;  /* 0x000000042100720c */ /* 0x000fe20003fa4270 */
[C---:B------:R-:W-:Y:S01]  /*e840*/  VIADD R9, R0.reuse, 0xffffff71 ;  /* 0xffffff7100097836 */ /* 0x040fe20000000000 */
[----:B------:R-:W-:Y:S01]  /*e850*/  FSEL R115, R51, -INF , !P2 ;  /* 0xff80000033737808 */ /* 0x000fe20005000000 */
[----:B------:R1:W-:Y:S01]  /*e860*/  MUFU.TANH R41, R37 ;  /* 0x0000002500297308 */ /* 0x0003e20000002400 */
[----:B------:R-:W-:Y:S01]  /*e870*/  FSEL R223, R49, -INF , !P6 ;  /* 0xff80000031df7808 */ /* 0x000fe20007000000 */
[----:B------:R-:W-:Y:S01]  /*e880*/  FMUL.FTZ R49, R219, UR11 ;  /* 0x0000000bdb317c20 */ /* 0x000fe20008410000 */
[C---:B------:R-:W-:Y:S01]  /*e890*/  ISETP.GT.AND P2, PT, R33.reuse, R2, PT ;  /* 0x000000022100720c */ /* 0x040fe20003f44270 */
[C---:B------:R-:W-:Y:S01]  /*e8a0*/  VIADD R6, R0.reuse, 0xffffff78 ;  /* 0xffffff7800067836 */ /* 0x040fe20000000000 */
[----:B------:R-:W-:Y:S01]  /*e8b0*/  ISETP.GT.AND P0, PT, R33, R19, PT ;  /* 0x000000132100720c */ /* 0x000fe20003f04270 */
[----:B------:R-:W-:Y:S01]  /*e8c0*/  VIADD R0, R0, 0xffffff79 ;  /* 0xffffff7900007836 */ /* 0x000fe20000000000 */
[----:B--2---:R-:W-:-:S02]  /*e8d0*/  FSEL R220, R35, -INF , !P5 ;  /* 0xff80000023dc7808 */ /* 0x004fc40006800000 */
[----:B------:R-:W-:Y:S01]  /*e8e0*/  MUFU.TANH R35, R49 ;  /* 0x0000003100237308 */ /* 0x000fe20000002400 */
[----:B---3--:R-:W-:Y:S01]  /*e8f0*/  FSEL R214, R34, -INF , !P2 ;  /* 0xff80000022d67808 */ /* 0x008fe20005000000 */
[----:B------:R-:W-:Y:S01]  /*e900*/  FMUL.FTZ R34, R55, UR11 ;  /* 0x0000000b37227c20 */ /* 0x000fe20008410000 */
[----:B------:R-:W-:Y:S02]  /*e910*/  FSEL R94, R67, -INF , !P0 ;  /* 0xff800000435e7808 */ /* 0x000fe40004000000 */
[C---:B------:R-:W-:Y:S02]  /*e920*/  ISETP.GT.AND P4, PT, R33.reuse, R12, PT ;  /* 0x0000000c2100720c */ /* 0x040fe40003f84270 */
[----:B------:R-:W-:Y:S01]  /*e930*/  ISETP.GT.AND P0, PT, R33, R14, PT ;  /* 0x0000000e2100720c */ /* 0x000fe20003f04270 */
[----:B------:R2:W-:Y:S01]  /*e940*/  MUFU.TANH R74, R34 ;  /* 0x00000022004a7308 */ /* 0x0005e20000002400 */
[----:B-1----:R-:W-:Y:S01]  /*e950*/  FMUL.FTZ R37, R218, UR11 ;  /* 0x0000000bda257c20 */ /* 0x002fe20008410000 */
[----:B------:R-:W-:-:S02]  /*e960*/  FSEL R114, R57, -INF , !P4 ;  /* 0xff80000039727808 */ /* 0x000fc40006000000 */
[----:B------:R-:W-:Y:S02]  /*e970*/  FSEL R112, R61, -INF , !P0 ;  /* 0xff8000003d707808 */ /* 0x000fe40004000000 */
[C---:B------:R-:W-:Y:S02]  /*e980*/  ISETP.GT.AND P4, PT, R33.reuse, R3, PT ;  /* 0x000000032100720c */ /* 0x040fe40003f84270 */
[----:B------:R-:W1:Y:S01]  /*e990*/  MUFU.TANH R37, R37 ;  /* 0x0000002500257308 */ /* 0x000e620000002400 */
[----:B------:R-:W-:Y:S02]  /*e9a0*/  ISETP.GT.AND P0, PT, R33, R5, PT ;  /* 0x000000052100720c */ /* 0x000fe40003f04270 */
[----:B------:R-:W-:Y:S02]  /*e9b0*/  FSEL R215, R45, -INF , !P4 ;  /* 0xff8000002dd77808 */ /* 0x000fe40006000000 */
[----:B------:R-:W-:Y:S02]  /*e9c0*/  FSEL R222, R47, -INF , !P0 ;  /* 0xff8000002fde7808 */ /* 0x000fe40004000000 */
[----:B------:R-:W-:-:S02]  /*e9d0*/  ISETP.GT.AND P4, PT, R33, R6, PT ;  /* 0x000000062100720c */ /* 0x000fc40003f84270 */
[C---:B------:R-:W-:Y:S01]  /*e9e0*/  ISETP.GT.AND P6, PT, R33.reuse, R8, PT ;  /* 0x000000082100720c */ /* 0x040fe20003fc4270 */
[----:B--2---:R-:W-:Y:S01]  /*e9f0*/  FMUL.FTZ R34, R210, UR11 ;  /* 0x0000000bd2227c20 */ /* 0x004fe20008410000 */
[----:B------:R-:W-:Y:S01]  /*ea00*/  BAR.SYNC.DEFER_BLOCKING 0x0 ;  /* 0x0000000000007b1d */ /* 0x000fe20000010000 */
[C---:B------:R-:W-:Y:S02]  /*ea10*/  ISETP.GT.AND P0, PT, R33.reuse, R7, PT ;  /* 0x000000072100720c */ /* 0x040fe40003f04270 */
[C---:B------:R-:W-:Y:S02]  /*ea20*/  ISETP.GT.AND P5, PT, R33.reuse, R9, PT ;  /* 0x000000092100720c */ /* 0x040fe40003fa4270 */
[----:B------:R-:W-:Y:S01]  /*ea30*/  ISETP.GT.AND P2, PT, R33, R0, PT ;  /* 0x000000002100720c */ /* 0x000fe20003f44270 */
[----:B------:R2:W-:Y:S01]  /*ea40*/  MUFU.TANH R91, R34 ;  /* 0x00000022005b7308 */ /* 0x0005e20000002400 */
[----:B------:R-:W-:Y:S01]  /*ea50*/  VIADD R33, R243, 0x40 ;  /* 0x00000040f3217836 */ /* 0x000fe20000000000 */
[----:B-1----:R-:W-:-:S02]  /*ea60*/  FSEL R37, R37, -INF , !P4 ;  /* 0xff80000025257808 */ /* 0x002fc40006000000 */
[----:B------:R-:W-:Y:S02]  /*ea70*/  MOV R55, R207 ;  /* 0x000000cf00377202 */ /* 0x000fe40000000f00 */
[----:B------:R-:W-:Y:S01]  /*ea80*/  FSEL R35, R35, -INF , !P2 ;  /* 0xff80000023237808 */ /* 0x000fe20005000000 */
[----:B------:R1:W-:Y:S01]  /*ea90*/  STL [R1+0x7c], R37 ;  /* 0x00007c2501007387 */ /* 0x0003e20000100800 */
[----:B------:R-:W-:Y:S02]  /*eaa0*/  FSEL R207, R43, -INF , !P6 ;  /* 0xff8000002bcf7808 */ /* 0x000fe40007000000 */
[----:B------:R-:W-:Y:S01]  /*eab0*/  FSEL R208, R39, -INF , !P5 ;  /* 0xff80000027d07808 */ /* 0x000fe20006800000 */
[----:B------:R3:W-:Y:S01]  /*eac0*/  STL [R1+0x80], R35 ;  /* 0x0000802301007387 */ /* 0x0007e20000100800 */
[C---:B------:R-:W-:Y:S02]  /*ead0*/  ISETP.GT.AND P6, PT, R33.reuse, R32, PT ;  /* 0x000000202100720c */ /* 0x040fe40003fc4270 */
[----:B------:R-:W-:-:S02]  /*eae0*/  ISETP.GT.AND P5, PT, R33, R30, PT ;  /* 0x0000001e2100720c */ /* 0x000fc40003fa4270 */
[----:B------:R-:W-:Y:S01]  /*eaf0*/  ISETP.GT.AND P2, PT, R33, R28, PT ;  /* 0x0000001c2100720c */ /* 0x000fe20003f44270 */
[----:B--2---:R-:W-:Y:S01]  /*eb00*/  FMUL.FTZ R34, R99, UR11 ;  /* 0x0000000b63227c20 */ /* 0x004fe20008410000 */
[----:B------:R-:W-:Y:S01]  /*eb10*/  IMAD.MOV.U32 R99, RZ, RZ, R90 ;  /* 0x000000ffff637224 */ /* 0x000fe200078e005a */
[----:B------:R-:W-:Y:S02]  /*eb20*/  FSEL R210, R41, -INF , !P0 ;  /* 0xff80000029d27808 */ /* 0x000fe40004000000 */
[----:B------:R2:W-:Y:S01]  /*eb30*/  MUFU.TANH R90, R34 ;  /* 0x00000022005a7308 */ /* 0x0005e20000002400 */
[----:B------:R-:W-:Y:S02]  /*eb40*/  FSEL R39, R134, -INF , !P5 ;  /* 0xff80000086277808 */ /* 0x000fe40006800000 */
[----:B------:R-:W-:Y:S02]  /*eb50*/  FSEL R43, R127, -INF , !P2 ;  /* 0xff8000007f2b7808 */ /* 0x000fe40005000000 */
[----:B------:R-:W-:-:S02]  /*eb60*/  ISETP.GT.AND P0, PT, R33, R31, PT ;  /* 0x0000001f2100720c */ /* 0x000fc40003f04270 */
[C---:B------:R-:W-:Y:S02]  /*eb70*/  ISETP.GT.AND P4, PT, R33.reuse, R29, PT ;  /* 0x0000001d2100720c */ /* 0x040fe40003f84270 */
[C---:B------:R-:W-:Y:S02]  /*eb80*/  ISETP.GT.AND P5, PT, R33.reuse, R25, PT ;  /* 0x000000192100720c */ /* 0x040fe40003fa4270 */
[----:B------:R-:W-:Y:S02]  /*eb90*/  ISETP.GT.AND P2, PT, R33, R23, PT ;  /* 0x000000172100720c */ /* 0x000fe40003f44270 */
[----:B-1----:R-:W-:Y:S02]  /*eba0*/  FSEL R37, R135, -INF , !P0 ;  /* 0xff80000087257808 */ /* 0x002fe40004000000 */
[----:B---3--:R-:W-:Y:S02]  /*ebb0*/  FSEL R35, R204, -INF , !P6 ;  /* 0xff800000cc237808 */ /* 0x008fe40007000000 */
[----:B------:R-:W-:Y:S01]  /*ebc0*/  ISETP.GT.AND P6, PT, R33, R27, PT ;  /* 0x0000001b2100720c */ /* 0x000fe20003fc4270 */
[----:B--2---:R-:W-:Y:S01]  /*ebd0*/  FMUL.FTZ R34, R87, UR11 ;  /* 0x0000000b57227c20 */ /* 0x004fe20008410000 */
[----:B------:R-:W-:-:S02]  /*ebe0*/  FSEL R41, R132, -INF , !P4 ;  /* 0xff80000084297808 */ /* 0x000fc40006000000 */
[----:B------:R-:W-:Y:S01]  /*ebf0*/  FSEL R45, R126, -INF , !P6 ;  /* 0xff8000007e2d7808 */ /* 0x000fe20007000000 */
[----:B------:R1:W2:Y:S01]  /*ec00*/  MUFU.TANH R87, R34 ;  /* 0x0000002200577308 */ /* 0x0002a20000002400 */
[----:B------:R-:W-:Y:S02]  /*ec10*/  FSEL R49, R124, -INF , !P5 ;  /* 0xff8000007c317808 */ /* 0x000fe40006800000 */
[C---:B------:R-:W-:Y:S02]  /*ec20*/  ISETP.GT.AND P0, PT, R33.reuse, R26, PT ;  /* 0x0000001a2100720c */ /* 0x040fe40003f04270 */
[C---:B------:R-:W-:Y:S02]  /*ec30*/  ISETP.GT.AND P4, PT, R33.reuse, R24, PT ;  /* 0x000000182100720c */ /* 0x040fe40003f84270 */
[C---:B------:R-:W-:Y:S02]  /*ec40*/  ISETP.GT.AND P6, PT, R33.reuse, R22, PT ;  /* 0x000000162100720c */ /* 0x040fe40003fc4270 */
[----:B------:R-:W-:-:S02]  /*ec50*/  ISETP.GT.AND P5, PT, R33, R20, PT ;  /* 0x000000142100720c */ /* 0x000fc40003fa4270 */
[----:B------:R-:W-:Y:S02]  /*ec60*/  FSEL R47, R125, -INF , !P0 ;  /* 0xff8000007d2f7808 */ /* 0x000fe40004000000 */
[----:B------:R-:W-:Y:S02]  /*ec70*/  FSEL R51, R123, -INF , !P4 ;  /* 0xff8000007b337808 */ /* 0x000fe40006000000 */
[----:B------:R-:W-:Y:S02]  /*ec80*/  FSEL R57, R122, -INF , !P6 ;  /* 0xff8000007a397808 */ /* 0x000fe40007000000 */
[----:B------:R-:W-:Y:S01]  /*ec90*/  FSEL R61, R79, -INF , !P5 ;  /* 0xff8000004f3d7808 */ /* 0x000fe20006800000 */
[----:B-1----:R-:W-:Y:S01]  /*eca0*/  FMUL.FTZ R34, R99, UR11 ;  /* 0x0000000b63227c20 */ /* 0x002fe20008410000 */
[----:B------:R-:W-:Y:S01]  /*ecb0*/  IMAD.MOV.U32 R99, RZ, RZ, R221 ;  /* 0x000000ffff637224 */ /* 0x000fe200078e00dd */
[C---:B------:R-:W-:Y:S01]  /*ecc0*/  ISETP.GT.AND P0, PT, R33.reuse, R21, PT ;  /* 0x000000152100720c */ /* 0x040fe20003f04270 */
[----:B------:R-:W-:Y:S01]  /*ecd0*/  IMAD.MOV.U32 R221, RZ, RZ, R86 ;  /* 0x000000ffffdd7224 */ /* 0x000fe200078e0056 */
[C---:B------:R-:W-:Y:S01]  /*ece0*/  ISETP.GT.AND P4, PT, R33.reuse, R19, PT ;  /* 0x000000132100720c */ /* 0x040fe20003f84270 */
[----:B------:R1:W3:Y:S01]  /*ecf0*/  MUFU.TANH R86, R34 ;  /* 0x0000002200567308 */ /* 0x0002e20000002400 */
[----:B------:R-:W-:-:S02]  /*ed00*/  ISETP.GT.AND P6, PT, R33, R17, PT ;  /* 0x000000112100720c */ /* 0x000fc40003fc4270 */
[----:B------:R-:W-:Y:S02]  /*ed10*/  FSEL R59, R121, -INF , !P0 ;  /* 0xff800000793b7808 */ /* 0x000fe40004000000 */
[----:B------:R-:W-:Y:S02]  /*ed20*/  FSEL R63, R120, -INF , !P4 ;  /* 0xff800000783f7808 */ /* 0x000fe40006000000 */
[----:B------:R-:W-:Y:S02]  /*ed30*/  FSEL R67, R78, -INF , !P6 ;  /* 0xff8000004e437808 */ /* 0x000fe40007000000 */
[C---:B------:R-:W-:Y:S02]  /*ed40*/  ISETP.GT.AND P0, PT, R33.reuse, R16, PT ;  /* 0x000000102100720c */ /* 0x040fe40003f04270 */
[----:B------:R-:W-:Y:S02]  /*ed50*/  ISETP.GT.AND P4, PT, R33, R14, PT ;  /* 0x0000000e2100720c */ /* 0x000fe40003f84270 */
[----:B------:R-:W-:-:S02]  /*ed60*/  FSEL R71, R71, -INF , !P0 ;  /* 0xff80000047477808 */ /* 0x000fc40004000000 */
[C---:B------:R-:W-:Y:S02]  /*ed70*/  ISETP.GT.AND P0, PT, R33.reuse, R11, PT ;  /* 0x0000000b2100720c */ /* 0x040fe40003f04270 */
[----:B------:R-:W-:Y:S01]  /*ed80*/  ISETP.GT.AND P5, PT, R33, R15, PT ;  /* 0x0000000f2100720c */ /* 0x000fe20003fa4270 */
[----:B-1----:R-:W-:Y:S01]  /*ed90*/  FMUL.FTZ R34, R55, UR11 ;  /* 0x0000000b37227c20 */ /* 0x002fe20008410000 */
[----:B------:R-:W-:Y:S02]  /*eda0*/  FSEL R55, R83, -INF , !P2 ;  /* 0xff80000053377808 */ /* 0x000fe40005000000 */
[C---:B------:R-:W-:Y:S01]  /*edb0*/  ISETP.GT.AND P2, PT, R33.reuse, R18, PT ;  /* 0x000000122100720c */ /* 0x040fe20003f44270 */
[----:B------:R1:W4:Y:S01]  /*edc0*/  MUFU.TANH R83, R34 ;  /* 0x0000002200537308 */ /* 0x0003220000002400 */
[----:B------:R-:W-:Y:S02]  /*edd0*/  ISETP.GT.AND P6, PT, R33, R12, PT ;  /* 0x0000000c2100720c */ /* 0x000fe40003fc4270 */
[----:B------:R-:W-:-:S02]  /*ede0*/  FSEL R66, R107, -INF , !P2 ;  /* 0xff8000006b427808 */ /* 0x000fc40005000000 */
[----:B------:R-:W-:Y:S02]  /*edf0*/  ISETP.GT.AND P2, PT, R33, R13, PT ;  /* 0x0000000d2100720c */ /* 0x000fe40003f44270 */
[----:B------:R-:W-:Y:S02]  /*ee00*/  FSEL R107, R74, -INF , !P0 ;  /* 0xff8000004a6b7808 */ /* 0x000fe40004000000 */
[----:B------:R-:W-:Y:S02]  /*ee10*/  FSEL R103, R103, -INF , !P2 ;  /* 0xff80000067677808 */ /* 0x000fe40005000000 */
[----:B------:R-:W-:Y:S02]  /*ee20*/  FSEL R95, R95, -INF , !P5 ;  /* 0xff8000005f5f7808 */ /* 0x000fe40006800000 */
[----:B------:R-:W-:Y:S02]  /*ee30*/  ISETP.GT.AND P2, PT, R33, R4, PT ;  /* 0x000000042100720c */ /* 0x000fe40003f44270 */
[----:B------:R-:W-:-:S02]  /*ee40*/  FSEL R105, R105, -INF , !P6 ;  /* 0xff80000069697808 */ /* 0x000fc40007000000 */
[----:B------:R-:W-:Y:S01]  /*ee50*/  ISETP.GT.AND P5, PT, R33, R10, PT ;  /* 0x0000000a2100720c */ /* 0x000fe20003fa4270 */
[----:B-1----:R-:W-:Y:S01]  /*ee60*/  FMUL.FTZ R34, R99, UR11 ;  /* 0x0000000b63227c20 */ /* 0x002fe20008410000 */
[----:B------:R-:W-:Y:S02]  /*ee70*/  FSEL R99, R75, -INF , !P4 ;  /* 0xff8000004b637808 */ /* 0x000fe40006000000 */
[C---:B------:R-:W-:Y:S01]  /*ee80*/  ISETP.GT.AND P4, PT, R33.reuse, R5, PT ;  /* 0x000000052100720c */ /* 0x040fe20003f84270 */
[----:B------:R1:W1:Y:S01]  /*ee90*/  MUFU.TANH R79, R34 ;  /* 0x00000022004f7308 */ /* 0x0002620000002400 */
[C---:B------:R-:W-:Y:S02]  /*eea0*/  ISETP.GT.AND P6, PT, R33.reuse, R3, PT ;  /* 0x000000032100720c */ /* 0x040fe40003fc4270 */
[----:B------:R-:W-:Y:S02]  /*eeb0*/  ISETP.GT.AND P0, PT, R33, R2, PT ;  /* 0x000000022100720c */ /* 0x000fe40003f04270 */
[----:B--2---:R-:W-:-:S02]  /*eec0*/  FSEL R111, R87, -INF , !P2 ;  /* 0xff800000576f7808 */ /* 0x004fc40005000000 */
[----:B------:R-:W-:Y:S02]  /*eed0*/  FSEL R91, R91, -INF , !P5 ;  /* 0xff8000005b5b7808 */ /* 0x000fe40006800000 */
[----:B------:R-:W-:Y:S02]  /*eee0*/  FSEL R90, R90, -INF , !P4 ;  /* 0xff8000005a5a7808 */ /* 0x000fe40006000000 */
[----:B---3--:R-:W-:Y:S01]  /*eef0*/  FSEL R110, R86, -INF , !P6 ;  /* 0xff800000566e7808 */ /* 0x008fe20007000000 */
[----:B------:R-:W-:Y:S01]  /*ef00*/  FMUL.FTZ R86, R228, UR11 ;  /* 0x0000000be4567c20 */ /* 0x000fe20008410000 */
[----:B----4-:R-:W-:Y:S01]  /*ef10*/  FSEL R87, R83, -INF , !P0 ;  /* 0xff80000053577808 */ /* 0x010fe20004000000 */
[----:B------:R-:W-:Y:S01]  /*ef20*/  IMAD.MOV.U32 R228, RZ, RZ, R230 ;  /* 0x000000ffffe47224 */ /* 0x000fe200078e00e6 */
[C---:B------:R-:W-:Y:S01]  /*ef30*/  ISETP.GT.AND P5, PT, R33.reuse, R8, PT ;  /* 0x000000082100720c */ /* 0x040fe20003fa4270 */
[----:B------:R-:W-:Y:S01]  /*ef40*/  IMAD.MOV.U32 R230, RZ, RZ, R231 ;  /* 0x000000ffffe67224 */ /* 0x000fe200078e00e7 */
[----:B------:R-:W-:Y:S01]  /*ef50*/  ISETP.GT.AND P4, PT, R33, R7, PT ;  /* 0x000000072100720c */ /* 0x000fe20003f84270 */
[----:B-1----:R-:W-:Y:S01]  /*ef60*/  FMUL.FTZ R34, R221, UR11 ;  /* 0x0000000bdd227c20 */ /* 0x002fe20008410000 */
[C---:B------:R-:W-:Y:S01]  /*ef70*/  ISETP.GT.AND P2, PT, R33.reuse, R9, PT ;  /* 0x000000092100720c */ /* 0x040fe20003f44270 */
[----:B------:R-:W-:Y:S01]  /*ef80*/  IMAD.MOV.U32 R231, RZ, RZ, R201 ;  /* 0x000000ffffe77224 */ /* 0x000fe200078e00c9 */
[C---:B------:R-:W-:Y:S01]  /*ef90*/  ISETP.GT.AND P6, PT, R33.reuse, R6, PT ;  /* 0x000000062100720c */ /* 0x040fe20003fc4270 */
[----:B------:R1:W2:Y:S01]  /*efa0*/  MUFU.TANH R78, R34 ;  /* 0x00000022004e7308 */ /* 0x0002a20000002400 */
[----:B------:R-:W-:Y:S01]  /*efb0*/  ISETP.GT.AND P0, PT, R33, R0, PT ;  /* 0x000000002100720c */ /* 0x000fe20003f04270 */
[----:B------:R-:W-:Y:S01]  /*efc0*/  FMUL.FTZ R33, R227, UR11 ;  /* 0x0000000be3217c20 */ /* 0x000fe20008410000 */
[----:B------:R-:W-:Y:S01]  /*efd0*/  IMAD.MOV.U32 R227, RZ, RZ, R205 ;  /* 0x000000ffffe37224 */ /* 0x000fe200078e00cd */
[----:B------:R-:W-:Y:S01]  /*efe0*/  FSEL R204, R79, -INF , !P5 ;  /* 0xff8000004fcc7808 */ /* 0x000fe20006800000 */
[----:B------:R-:W-:Y:S01]  /*eff0*/  IMAD.MOV.U32 R201, RZ, RZ, R200 ;  /* 0x000000ffffc97224 */ /* 0x000fe200078e00c8 */
[----:B------:R-:W-:Y:S01]  /*f000*/  ISETP.GT.AND P5, PT, R243, R32, PT ;  /* 0x00000020f300720c */ /* 0x000fe20003fa4270 */
[----:B------:R-:W-:Y:S01]  /*f010*/  FMUL.FTZ R79, R213, UR11 ;  /* 0x0000000bd54f7c20 */ /* 0x000fe20008410000 */
[----:B------:R3:W-:Y:S01]  /*f020*/  MUFU.TANH R83, R33 ;  /* 0x0000002100537308 */ /* 0x0007e20000002400 */
[----:B------:R-:W-:-:S02]  /*f030*/  IMAD.MOV.U32 R213, RZ, RZ, R232 ;  /* 0x000000ffffd57224 */ /* 0x000fc400078e00e8 */
[----:B-1----:R-:W-:Y:S01]  /*f040*/  FMUL.FTZ R34, R224, UR11 ;  /* 0x0000000be0227c20 */ /* 0x002fe20008410000 */
[----:B--2---:R-:W-:Y:S01]  /*f050*/  FSEL R205, R78, -INF , !P4 ;  /* 0xff8000004ecd7808 */ /* 0x004fe20006000000 */
[----:B------:R-:W-:Y:S01]  /*f060*/  IMAD.SHL.U32 R224, R239, 0x40, RZ ;  /* 0x00000040efe07824 */ /* 0x000fe200078e00ff */
[----:B------:R-:W-:Y:S02]  /*f070*/  ISETP.GE.AND P4, PT, R32, R244, PT ;  /* 0x000000f42000720c */ /* 0x000fe40003f86270 */
[----:B------:R1:W2:Y:S01]  /*f080*/  MUFU.TANH R75, R34 ;  /* 0x00000022004b7308 */ /* 0x0002a20000002400 */
[----:B---3--:R-:W-:-:S07]  /*f090*/  FMUL.FTZ R33, R133, UR11 ;  /* 0x0000000b85217c20 */ /* 0x008fce0008410000 */
[----:B------:R3:W-:Y:S01]  /*f0a0*/  MUFU.TANH R78, R33 ;  /* 0x00000021004e7308 */ /* 0x0007e20000002400 */
[----:B-1----:R-:W-:Y:S01]  /*f0b0*/  FMUL.FTZ R34, R225, UR11 ;  /* 0x0000000be1227c20 */ /* 0x002fe20008410000 */
[----:B------:R-:W-:Y:S01]  /*f0c0*/  IMAD.MOV.U32 R225, RZ, RZ, R252 ;  /* 0x000000ffffe17224 */ /* 0x000fe200078e00fc */
[----:B--2---:R-:W-:-:S05]  /*f0d0*/  FSEL R200, R75, -INF , !P2 ;  /* 0xff8000004bc87808 */ /* 0x004fca0005000000 */
[----:B------:R1:W2:Y:S01]  /*f0e0*/  MUFU.TANH R74, R34 ;  /* 0x00000022004a7308 */ /* 0x0002a20000002400 */
[----:B------:R-:W-:Y:S01]  /*f0f0*/  ISETP.GE.AND P2, PT, R32, R249, PT ;  /* 0x000000f92000720c */ /* 0x000fe20003f46270 */
[----:B---3--:R-:W-:-:S03]  /*f100*/  VIADD R33, R243, 0x48 ;  /* 0x00000048f3217836 */ /* 0x008fc60000000000 */
[----:B------:R-:W-:Y:S02]  /*f110*/  FSEL R124, R36, -INF , !P2 ;  /* 0xff800000247c7808 */ /* 0x000fe40005000000 */
[----:B------:R-:W-:Y:S01]  /*f120*/  ISETP.GE.AND P2, PT, R31, R244, PT ;  /* 0x000000f41f00720c */ /* 0x000fe20003f46270 */
[----:B------:R-:W-:Y:S01]  /*f130*/  MUFU.TANH R75, R86 ;  /* 0x00000056004b7308 */ /* 0x000fe20000002400 */
[----:B-1----:R-:W-:Y:S01]  /*f140*/  FMUL.FTZ R34, R226, UR11 ;  /* 0x0000000be2227c20 */ /* 0x002fe20008410000 */
[----:B------:R-:W-:Y:S01]  /*f150*/  IMAD.MOV.U32 R226, RZ, RZ, R206 ;  /* 0x000000ffffe27224 */ /* 0x000fe200078e00ce */
[----:B--2---:R-:W-:Y:S02]  /*f160*/  FSEL R206, R74, -INF , !P6 ;  /* 0xff8000004ace7808 */ /* 0x004fe40007000000 */
[----:B------:R-:W-:-:S03]  /*f170*/  ISETP.GE.AND P6, PT, R32, R245, PT ;  /* 0x000000f52000720c */ /* 0x000fc60003fc6270 */
[----:B------:R-:W1:Y:S02]  /*f180*/  MUFU.TANH R34, R34 ;  /* 0x0000002200227308 */ /* 0x000e640000002400 */
[----:B-1----:R-:W-:Y:S02]  /*f190*/  FSEL R252, R34, -INF , !P0 ;  /* 0xff80000022fc7808 */ /* 0x002fe40004000000 */
[----:B------:R-:W-:Y:S02]  /*f1a0*/  FSEL R34, R209, -INF , !P5 ;  /* 0xff800000d1227808 */ /* 0x000fe40006800000 */
[----:B------:R-:W-:Y:S02]  /*f1b0*/  ISETP.GE.AND P0, PT, R32, R248, PT ;  /* 0x000000f82000720c */ /* 0x000fe40003f06270 */
[----:B------:R-:W-:Y:S01]  /*f1c0*/  ISETP.GT.AND P5, PT, R33, R32, PT ;  /* 0x000000202100720c */ /* 0x000fe20003fa4270 */
[----:B------:R-:W-:Y:S01]  /*f1d0*/  FMUL.FTZ R32, R212, UR11 ;  /* 0x0000000bd4207c20 */ /* 0x000fe20008410000 */
[----:B------:R-:W-:-:S02]  /*f1e0*/  FSEL R122, R34, -INF , !P4 ;  /* 0xff800000227a7808 */ /* 0x000fc40006000000 */
[----:B------:R-:W-:Y:S01]  /*f1f0*/  ISETP.GT.AND P4, PT, R243, R31, PT ;  /* 0x0000001ff300720c */ /* 0x000fe20003f84270 */
[----:B------:R1:W2:Y:S01]  /*f200*/  MUFU.TANH R74, R32 ;  /* 0x00000020004a7308 */ /* 0x0002a20000002400 */
[----:B------:R-:W-:Y:S02]  /*f210*/  LOP3.LUT R34, R225, 0x200, R224, 0xf8, !PT ;  /* 0x00000200e1227812 */ /* 0x000fe400078ef8e0 */
[----:B-1----:R-:W-:Y:S02]  /*f220*/  FSEL R32, R83, -INF , !P5 ;  /* 0xff80000053207808 */ /* 0x002fe40006800000 */
[----:B------:R-:W-:Y:S01]  /*f230*/  FSEL R83, R35, -INF , !P6 ;  /* 0xff80000023537808 */ /* 0x000fe20007000000 */
[----:B------:R-:W-:Y:S01]  /*f240*/  FMUL.FTZ R35, R227, UR11 ;  /* 0x0000000be3237c20 */ /* 0x000fe20008410000 */
[----:B------:R-:W-:Y:S02]  /*f250*/  FSEL R86, R32, -INF , !P0 ;  /* 0xff80000020567808 */ /* 0x000fe40004000000 */
[----:B------:R-:W-:-:S02]  /*f260*/  FSEL R32, R78, -INF , !P4 ;  /* 0xff8000004e207808 */ /* 0x000fc40006000000 */
[C---:B------:R-:W-:Y:S01]  /*f270*/  ISETP.GE.AND P5, PT, R31.reuse, R249, PT ;  /* 0x000000f91f00720c */ /* 0x040fe20003fa6270 */
[----:B------:R-:W-:Y:S01]  /*f280*/  MUFU.TANH R78, R79 ;  /* 0x0000004f004e7308 */ /* 0x000fe20000002400 */
[C---:B------:R-:W-:Y:S02]  /*f290*/  ISETP.GE.AND P6, PT, R31.reuse, R245, PT ;  /* 0x000000f51f00720c */ /* 0x040fe40003fc6270 */
[----:B------:R-:W-:Y:S02]  /*f2a0*/  ISETP.GE.AND P0, PT, R31, R248, PT ;  /* 0x000000f81f00720c */ /* 0x000fe40003f06270 */
[----:B------:R-:W-:Y:S01]  /*f2b0*/  ISETP.GT.AND P4, PT, R33, R31, PT ;  /* 0x0000001f2100720c */ /* 0x000fe20003f84270 */
[----:B------:R-:W-:Y:S01]  /*f2c0*/  FMUL.FTZ R31, R226, UR11 ;  /* 0x0000000be21f7c20 */ /* 0x000fe20008410000 */
[----:B------:R-:W-:Y:S02]  /*f2d0*/  FSEL R118, R32, -INF , !P2 ;  /* 0xff80000020767808 */ /* 0x000fe40005000000 */
[----:B------:R-:W-:Y:S01]  /*f2e0*/  ISETP.GT.AND P2, PT, R243, R30, PT ;  /* 0x0000001ef300720c */ /* 0x000fe20003f44270 */
[----:B------:R1:W3:Y:S01]  /*f2f0*/  MUFU.TANH R36, R31 ;  /* 0x0000001f00247308 */ /* 0x0002e20000002400 */
[----:B------:R-:W-:-:S02]  /*f300*/  FSEL R121, R38, -INF , !P5 ;  /* 0xff80000026797808 */ /* 0x000fc40006800000 */
[----:B------:R-:W-:Y:S02]  /*f310*/  ISETP.GE.AND P5, PT, R30, R244, PT ;  /* 0x000000f41e00720c */ /* 0x000fe40003fa6270 */
[----:B------:R-:W-:-:S03]  /*f320*/  MOV R227, R236 ;  /* 0x000000ec00e37202 */ /* 0x000fc60000000f00 */
[----:B------:R-:W4:Y:S01]  /*f330*/  MUFU.TANH R32, R35 ;  /* 0x0000002300207308 */ /* 0x000f220000002400 */
[----:B-1----:R-:W-:Y:S02]  /*f340*/  FSEL R31, R75, -INF , !P4 ;  /* 0xff8000004b1f7808 */ /* 0x002fe40006000000 */
[----:B------:R-:W-:Y:S01]  /*f350*/  FSEL R75, R37, -INF , !P6 ;  /* 0xff800000254b7808 */ /* 0x000fe20007000000 */
[----:B------:R-:W-:Y:S01]  /*f360*/  FMUL.FTZ R37, R229, UR11 ;  /* 0x0000000be5257c20 */ /* 0x000fe20008410000 */
[----:B------:R-:W-:Y:S01]  /*f370*/  FSEL R79, R31, -INF , !P0 ;  /* 0xff8000001f4f7808 */ /* 0x000fe20004000000 */
[----:B------:R-:W-:Y:S01]  /*f380*/  IMAD.MOV.U32 R229, RZ, RZ, R238 ;  /* 0x000000ffffe57224 */ /* 0x000fe200078e00ee */
[----:B--2---:R-:W-:Y:S02]  /*f390*/  FSEL R31, R74, -INF , !P2 ;  /* 0xff8000004a1f7808 */ /* 0x004fe40005000000 */
[C---:B------:R-:W-:Y:S02]  /*f3a0*/  ISETP.GE.AND P4, PT, R30.reuse, R249, PT ;  /* 0x000000f91e00720c */ /* 0x040fe40003f86270 */
[----:B------:R-:W-:-:S02]  /*f3b0*/  ISETP.GE.AND P6, PT, R30, R245, PT ;  /* 0x000000f51e00720c */ /* 0x000fc40003fc6270 */
[----:B------:R-:W-:Y:S02]  /*f3c0*/  ISETP.GE.AND P0, PT, R30, R248, PT ;  /* 0x000000f81e00720c */ /* 0x000fe40003f06270 */
[----:B------:R-:W-:Y:S01]  /*f3d0*/  ISETP.GT.AND P2, PT, R33, R30, PT ;  /* 0x0000001e2100720c */ /* 0x000fe20003f44270 */
[----:B------:R-:W-:Y:S01]  /*f3e0*/  FMUL.FTZ R30, R228, UR11 ;  /* 0x0000000be41e7c20 */ /* 0x000fe20008410000 */
[----:B------:R-:W-:Y:S01]  /*f3f0*/  FSEL R120, R31, -INF , !P5 ;  /* 0xff8000001f787808 */ /* 0x000fe20006800000 */
[----:B------:R-:W-:Y:S01]  /*f400*/  FMUL.FTZ R31, R230, UR11 ;  /* 0x0000000be61f7c20 */ /* 0x000fe20008410000 */
[----:B------:R-:W-:Y:S01]  /*f410*/  ISETP.GT.AND P5, PT, R243, R29, PT ;  /* 0x0000001df300720c */ /* 0x000fe20003fa4270 */
[----:B------:R3:W1:Y:S01]  /*f420*/  MUFU.TANH R35, R30 ;  /* 0x0000001e00237308 */ /* 0x0006620000002400 */
[----:B------:R-:W-:Y:S02]  /*f430*/  FSEL R123, R40, -INF , !P4 ;  /* 0xff800000287b7808 */ /* 0x000fe40006000000 */
[----:B------:R-:W-:-:S02]  /*f440*/  ISETP.GE.AND P4, PT, R29, R244, PT ;  /* 0x000000f41d00720c */ /* 0x000fc40003f86270 */
[----:B------:R-:W-:Y:S02]  /*f450*/  FSEL R39, R39, -INF , !P6 ;  /* 0xff80000027277808 */ /* 0x000fe40007000000 */
[-C--:B------:R-:W-:Y:S01]  /*f460*/  ISETP.GE.AND P6, PT, R29, R245.reuse, PT ;  /* 0x000000f51d00720c */ /* 0x080fe20003fc6270 */
[----:B------:R-:W2:Y:S03]  /*f470*/  MUFU.TANH R31, R31 ;  /* 0x0000001f001f7308 */ /* 0x000ea60000002400 */
[----:B------:R-:W-:Y:S01]  /*f480*/  FSEL R38, R41, -INF , !P6 ;  /* 0xff80000029267808 */ /* 0x000fe20007000000 */
[----:B------:R-:W-:Y:S01]  /*f490*/  IMAD.MOV.U32 R41, RZ, RZ, R246 ;  /* 0x000000ffff297224 */ /* 0x000fe200078e00f6 */
[----:B------:R-:W-:-:S04]  /*f4a0*/  ISETP.GE.AND P6, PT, R28, R245, PT ;  /* 0x000000f51c00720c */ /* 0x000fc80003fc6270 */
[----:B------:R-:W-:Y:S01]  /*f4b0*/  FSEL R133, R43, -INF , !P6 ;  /* 0xff8000002b857808 */ /* 0x000fe20007000000 */
[----:B------:R-:W-:Y:S01]  /*f4c0*/  IMAD.MOV.U32 R43, RZ, RZ, R233 ;  /* 0x000000ffff2b7224 */ /* 0x000fe200078e00e9 */
[----:B---3--:R-:W-:Y:S02]  /*f4d0*/  FSEL R30, R36, -INF , !P2 ;  /* 0xff800000241e7808 */ /* 0x008fe40005000000 */
[----:B------:R3:W2:Y:S01]  /*f4e0*/  MUFU.TANH R36, R37 ;  /* 0x0000002500247308 */ /* 0x0006a20000002400 */
[----:B------:R-:W-:Y:S02]  /*f4f0*/  ISETP.GE.AND P2, PT, R29, R249, PT ;  /* 0x000000f91d00720c */ /* 0x000fe40003f46270 */
[----:B------:R-:W-:Y:S02]  /*f500*/  FSEL R74, R30, -INF , !P0 ;  /* 0xff8000001e4a7808 */ /* 0x000fe40004000000 */
[----:B------:R-:W-:Y:S02]  /*f510*/  FSEL R30, R78, -INF , !P5 ;  /* 0xff8000004e1e7808 */ /* 0x000fe40006800000 */
[----:B------:R-:W-:-:S02]  /*f520*/  ISETP.GT.AND P5, PT, R33, R29, PT ;  /* 0x0000001d2100720c */ /* 0x000fc40003fa4270 */
[----:B------:R-:W-:Y:S02]  /*f530*/  ISETP.GE.AND P0, PT, R29, R248, PT ;  /* 0x000000f81d00720c */ /* 0x000fe40003f06270 */
[----:B------:R-:W-:Y:S01]  /*f540*/  FSEL R78, R30, -INF , !P4 ;  /* 0xff8000001e4e7808 */ /* 0x000fe20006000000 */
[----:B------:R-:W-:Y:S01]  /*f550*/  FMUL.FTZ R30, R129, UR11 ;  /* 0x0000000b811e7c20 */ /* 0x000fe20008410000 */
[----:B----4-:R-:W-:Y:S02]  /*f560*/  FSEL R29, R32, -INF , !P5 ;  /* 0xff800000201d7808 */ /* 0x010fe40006800000 */
[----:B------:R-:W-:Y:S02]  /*f570*/  ISETP.GT.AND P4, PT, R243, R28, PT ;  /* 0x0000001cf300720c */ /* 0x000fe40003f84270 */
[----:B------:R-:W-:Y:S01]  /*f580*/  FSEL R40, R29, -INF , !P0 ;  /* 0xff8000001d287808 */ /* 0x000fe20004000000 */
[----:B---3--:R-:W-:Y:S01]  /*f590*/  FMUL.FTZ R37, R231, UR11 ;  /* 0x0000000be7257c20 */ /* 0x008fe20008410000 */
[----:B------:R-:W-:Y:S01]  /*f5a0*/  FSEL R119, R42, -INF , !P2 ;  /* 0xff8000002a777808 */ /* 0x000fe20005000000 */
[----:B------:R-:W-:Y:S01]  /*f5b0*/  MUFU.TANH R30, R30 ;  /* 0x0000001e001e7308 */ /* 0x000fe20000002400 */
[----:B-1----:R-:W-:Y:S01]  /*f5c0*/  FSEL R29, R35, -INF , !P4 ;  /* 0xff800000231d7808 */ /* 0x002fe20006000000 */
[----:B------:R-:W-:Y:S01]  /*f5d0*/  FMUL.FTZ R35, R128, UR11 ;  /* 0x0000000b80237c20 */ /* 0x000fe20008410000 */
[----:B------:R-:W-:Y:S01]  /*f5e0*/  ISETP.GE.AND P2, PT, R28, R244, PT ;  /* 0x000000f41c00720c */ /* 0x000fe20003f46270 */
[----:B------:R-:W-:Y:S01]  /*f5f0*/  IMAD.MOV.U32 R42, RZ, RZ, R247 ;  /* 0x000000ffff2a7224 */ /* 0x000fe200078e00f7 */
[----:B------:R-:W-:-:S02]  /*f600*/  ISETP.GT.AND P4, PT, R33, R28, PT ;  /* 0x0000001c2100720c */ /* 0x000fc40003f84270 */
[C---:B------:R-:W-:Y:S01]  /*f610*/  ISETP.GE.AND P5, PT, R28.reuse, R249, PT ;  /* 0x000000f91c00720c */ /* 0x040fe20003fa6270 */
[----:B------:R-:W1:Y:S01]  /*f620*/  MUFU.TANH R32, R37 ;  /* 0x0000002500207308 */ /* 0x000e620000002400 */
[----:B------:R-:W-:Y:S02]  /*f630*/  ISETP.GE.AND P0, PT, R28, R248, PT ;  /* 0x000000f81c00720c */ /* 0x000fe40003f06270 */
[----:B------:R-:W-:Y:S02]  /*f640*/  FSEL R219, R29, -INF , !P2 ;  /* 0xff8000001ddb7808 */ /* 0x000fe40005000000 */
[----:B--2---:R-:W-:Y:S01]  /*f650*/  FSEL R28, R31, -INF , !P4 ;  /* 0xff8000001f1c7808 */ /* 0x004fe20006000000 */
[----:B------:R-:W-:Y:S01]  /*f660*/  FMUL.FTZ R31, R211, UR11 ;  /* 0x0000000bd31f7c20 */ /* 0x000fe20008410000 */
[----:B------:R-:W-:Y:S01]  /*f670*/  ISETP.GT.AND P2, PT, R243, R27, PT ;  /* 0x0000001bf300720c */ /* 0x000fe20003f44270 */
[----:B------:R-:W-:Y:S01]  /*f680*/  MUFU.TANH R35, R35 ;  /* 0x0000002300237308 */ /* 0x000fe20000002400 */
[----:B------:R-:W-:-:S02]  /*f690*/  FSEL R134, R28, -INF , !P0 ;  /* 0xff8000001c867808 */ /* 0x000fc40004000000 */
[----:B------:R-:W-:Y:S01]  /*f6a0*/  FSEL R221, R44, -INF , !P5 ;  /* 0xff8000002cdd7808 */ /* 0x000fe20006800000 */
[----:B------:R-:W-:Y:S01]  /*f6b0*/  IMAD.MOV.U32 R44, RZ, RZ, R240 ;  /* 0x000000ffff2c7224 */ /* 0x000fe200078e00f0 */
[----:B------:R-:W-:Y:S02]  /*f6c0*/  FSEL R28, R36, -INF , !P2 ;  /* 0xff800000241c7808 */ /* 0x000fe40005000000 */
[C---:B------:R-:W-:Y:S02]  /*f6d0*/  ISETP.GE.AND P5, PT, R27.reuse, R244, PT ;  /* 0x000000f41b00720c */ /* 0x040fe40003fa6270 */
[C---:B------:R-:W-:Y:S02]  /*f6e0*/  ISETP.GE.AND P4, PT, R27.reuse, R249, PT ;  /* 0x000000f91b00720c */ /* 0x040fe40003f86270 */
[C---:B------:R-:W-:Y:S02]  /*f6f0*/  ISETP.GE.AND P6, PT, R27.reuse, R245, PT ;  /* 0x000000f51b00720c */ /* 0x040fe40003fc6270 */
[----:B------:R-:W-:-:S02]  /*f700*/  ISETP.GE.AND P0, PT, R27, R248, PT ;  /* 0x000000f81b00720c */ /* 0x000fc40003f06270 */
[----:B------:R-:W-:Y:S01]  /*f710*/  ISETP.GT.AND P2, PT, R33, R27, PT ;  /* 0x0000001b2100720c */ /* 0x000fe20003f44270 */
[----:B------:R-:W-:Y:S01]  /*f720*/  FMUL.FTZ R27, R201, UR11 ;  /* 0x0000000bc91b7c20 */ /* 0x000fe20008410000 */
[----:B------:R-:W-:Y:S02]  /*f730*/  FSEL R211, R28, -INF , !P5 ;  /* 0xff8000001cd37808 */ /* 0x000fe40006800000 */
[----:B------:R-:W-:Y:S01]  /*f740*/  ISETP.GT.AND P5, PT, R243, R26, PT ;  /* 0x0000001af300720c */ /* 0x000fe20003fa4270 */
[----:B------:R1:W2:Y:S01]  /*f750*/  MUFU.TANH R29, R27 ;  /* 0x0000001b001d7308 */ /* 0x0002a20000002400 */
[----:B------:R-:W-:Y:S02]  /*f760*/  FSEL R218, R46, -INF , !P4 ;  /* 0xff8000002eda7808 */ /* 0x000fe40006000000 */
[----:B------:R-:W-:Y:S02]  /*f770*/  ISETP.GE.AND P4, PT, R26, R244, PT ;  /* 0x000000f41a00720c */ /* 0x000fe40003f86270 */
[----:B------:R-:W-:-:S02]  /*f780*/  FSEL R129, R45, -INF , !P6 ;  /* 0xff8000002d817808 */ /* 0x000fc40007000000 */
[----:B------:R-:W-:-:S04]  /*f790*/  ISETP.GE.AND P6, PT, R26, R245, PT ;  /* 0x000000f51a00720c */ /* 0x000fc80003fc6270 */
[----:B------:R-:W-:Y:S02]  /*f7a0*/  FSEL R127, R47, -INF , !P6 ;  /* 0xff8000002f7f7808 */ /* 0x000fe40007000000 */
[----:B------:R-:W-:-:S04]  /*f7b0*/  ISETP.GE.AND P6, PT, R25, R245, PT ;  /* 0x000000f51900720c */ /* 0x000fc80003fc6270 */
[----:B------:R-:W-:Y:S02]  /*f7c0*/  FSEL R125, R49, -INF , !P6 ;  /* 0xff800000317d7808 */ /* 0x000fe40007000000 */
[----:B-1----:R-:W-:Y:S02]  /*f7d0*/  FSEL R27, R32, -INF , !P2 ;  /* 0xff800000201b7808 */ /* 0x002fe40005000000 */
[----:B------:R-:W-:Y:S01]  /*f7e0*/  ISETP.GE.AND P2, PT, R26, R249, PT ;  /* 0x000000f91a00720c */ /* 0x000fe20003f46270 */
[----:B------:R1:W3:Y:S01]  /*f7f0*/  MUFU.TANH R32, R31 ;  /* 0x0000001f00207308 */ /* 0x0002e20000002400 */
[----:B------:R-:W-:Y:S02]  /*f800*/  FSEL R132, R27, -INF , !P0 ;  /* 0xff8000001b847808 */ /* 0x000fe40004000000 */
[----:B------:R-:W-:Y:S01]  /*f810*/  FSEL R27, R30, -INF , !P5 ;  /* 0xff8000001e1b7808 */ /* 0x000fe20006800000 */
[----:B------:R-:W-:Y:S01]  /*f820*/  FMUL.FTZ R30, R203, UR11 ;  /* 0x0000000bcb1e7c20 */ /* 0x000fe20008410000 */
[----:B------:R-:W-:-:S02]  /*f830*/  ISETP.GE.AND P0, PT, R26, R248, PT ;  /* 0x000000f81a00720c */ /* 0x000fc40003f06270 */
[----:B------:R-:W-:Y:S01]  /*f840*/  ISETP.GT.AND P5, PT, R33, R26, PT ;  /* 0x0000001a2100720c */ /* 0x000fe20003fa4270 */
[----:B------:R-:W-:Y:S01]  /*f850*/  FMUL.FTZ R26, R64, UR11 ;  /* 0x0000000b401a7c20 */ /* 0x000fe20008410000 */
[----:B------:R-:W-:Y:S01]  /*f860*/  FSEL R201, R27, -INF , !P4 ;  /* 0xff8000001bc97808 */ /* 0x000fe20006000000 */
[----:B------:R-:W-:Y:S01]  /*f870*/  FMUL.FTZ R27, R202, UR11 ;  /* 0x0000000bca1b7c20 */ /* 0x000fe20008410000 */
[----:B------:R-:W-:Y:S01]  /*f880*/  ISETP.GT.AND P4, PT, R243, R25, PT ;  /* 0x00000019f300720c */ /* 0x000fe20003f84270 */
[----:B------:R2:W4:Y:S01]  /*f890*/  MUFU.TANH R28, R26 ;  /* 0x0000001a001c7308 */ /* 0x0005220000002400 */
[----:B------:R-:W-:Y:S02]  /*f8a0*/  FSEL R212, R48, -INF , !P2 ;  /* 0xff80000030d47808 */ /* 0x000fe40005000000 */
[----:B------:R-:W-:Y:S02]  /*f8b0*/  ISETP.GE.AND P2, PT, R25, R244, PT ;  /* 0x000000f41900720c */ /* 0x000fe40003f46270 */
[----:B------:R-:W-:Y:S01]  /*f8c0*/  ISETP.GE.AND P6, PT, R24, R245, PT ;  /* 0x000000f51800720c */ /* 0x000fe20003fc6270 */
[----:B-1----:R-:W-:-:S02]  /*f8d0*/  FMUL.FTZ R31, R65, UR11 ;  /* 0x0000000b411f7c20 */ /* 0x002fc40008410000 */
[----:B------:R-:W1:Y:S01]  /*f8e0*/  MUFU.TANH R27, R27 ;  /* 0x0000001b001b7308 */ /* 0x000e620000002400 */
[----:B------:R-:W-:Y:S02]  /*f8f0*/  FSEL R225, R51, -INF , !P6 ;  /* 0xff80000033e17808 */ /* 0x000fe40007000000 */
[----:B------:R-:W-:-:S05]  /*f900*/  ISETP.GE.AND P6, PT, R23, R245, PT ;  /* 0x000000f51700720c */ /* 0x000fca0003fc6270 */
[----:B------:R-:W1:Y:S01]  /*f910*/  MUFU.TANH R31, R31 ;  /* 0x0000001f001f7308 */ /* 0x000e620000002400 */
[----:B--2---:R-:W-:Y:S01]  /*f920*/  FSEL R26, R29, -INF , !P5 ;  /* 0xff8000001d1a7808 */ /* 0x004fe20006800000 */
[----:B------:R-:W-:Y:S01]  /*f930*/  FMUL.FTZ R29, R73, UR11 ;  /* 0x0000000b491d7c20 */ /* 0x000fe20008410000 */
[----:B------:R-:W-:Y:S02]  /*f940*/  ISETP.GE.AND P5, PT, R25, R249, PT ;  /* 0x000000f91900720c */ /* 0x000fe40003fa6270 */
[----:B------:R-:W-:Y:S02]  /*f950*/  FSEL R128, R26, -INF , !P0 ;  /* 0xff8000001a807808 */ /* 0x000fe40004000000 */
[----:B------:R-:W-:Y:S01]  /*f960*/  FSEL R26, R35, -INF , !P4 ;  /* 0xff800000231a7808 */ /* 0x000fe20006000000 */
[----:B------:R-:W2:Y:S01]  /*f970*/  MUFU.TANH R30, R30 ;  /* 0x0000001e001e7308 */ /* 0x000ea20000002400 */
[----:B------:R-:W-:Y:S02]  /*f980*/  ISETP.GT.AND P4, PT, R33, R25, PT ;  /* 0x000000192100720c */ /* 0x000fe40003f84270 */
[----:B------:R-:W-:-:S02]  /*f990*/  ISETP.GE.AND P0, PT, R25, R248, PT ;  /* 0x000000f81900720c */ /* 0x000fc40003f06270 */
[----:B------:R-:W-:Y:S01]  /*f9a0*/  FSEL R135, R26, -INF , !P2 ;  /* 0xff8000001a877808 */ /* 0x000fe20005000000 */
[----:B------:R-:W-:Y:S01]  /*f9b0*/  FMUL.FTZ R26, R72, UR11 ;  /* 0x0000000b481a7c20 */ /* 0x000fe20008410000 */
[----:B---3--:R-:W-:Y:S01]  /*f9c0*/  FSEL R25, R32, -INF , !P4 ;  /* 0xff80000020197808 */ /* 0x008fe20006000000 */
[----:B------:R-:W-:Y:S01]  /*f9d0*/  MUFU.TANH R29, R29 ;  /* 0x0000001d001d7308 */ /* 0x000fe20000002400 */
[----:B------:R-:W-:Y:S02]  /*f9e0*/  ISETP.GT.AND P2, PT, R243, R24, PT ;  /* 0x00000018f300720c */ /* 0x000fe40003f44270 */
[----:B------:R-:W-:Y:S02]  /*f9f0*/  FSEL R126, R25, -INF , !P0 ;  /* 0xff800000197e7808 */ /* 0x000fe40004000000 */
[----:B------:R-:W-:Y:S02]  /*fa00*/  FSEL R209, R50, -INF , !P5 ;  /* 0xff80000032d17808 */ /* 0x000fe40006800000 */
[----:B----4-:R-:W-:Y:S01]  /*fa10*/  FSEL R25, R28, -INF , !P2 ;  /* 0xff8000001c197808 */ /* 0x010fe20005000000 */
[----:B------:R-:W3:Y:S01]  /*fa20*/  MUFU.TANH R26, R26 ;  /* 0x0000001a001a7308 */ /* 0x000ee20000002400 */
[----:B------:R-:W-:-:S02]  /*fa30*/  ISETP.GE.AND P5, PT, R24, R244, PT ;  /* 0x000000f41800720c */ /* 0x000fc40003fa6270 */
[----:B------:R-:W-:Y:S02]  /*fa40*/  ISETP.GT.AND P2, PT, R33, R24, PT ;  /* 0x000000182100720c */ /* 0x000fe40003f44270 */
[C---:B------:R-:W-:Y:S02]  /*fa50*/  ISETP.GE.AND P4, PT, R24.reuse, R249, PT ;  /* 0x000000f91800720c */ /* 0x040fe40003f86270 */
[----:B------:R-:W-:Y:S02]  /*fa60*/  ISETP.GE.AND P0, PT, R24, R248, PT ;  /* 0x000000f81800720c */ /* 0x000fe40003f06270 */
[----:B------:R-:W-:Y:S02]  /*fa70*/  FSEL R236, R25, -INF , !P5 ;  /* 0xff80000019ec7808 */ /* 0x000fe40006800000 */
[----:B-1----:R-:W-:Y:S01]  /*fa80*/  FSEL R24, R27, -INF , !P2 ;  /* 0xff8000001b187808 */ /* 0x002fe20005000000 */
[----:B------:R-:W-:Y:S01]  /*fa90*/  FMUL.FTZ R27, R131, UR11 ;  /* 0x0000000b831b7c20 */ /* 0x000fe20008410000 */
[----:B------:R-:W-:-:S02]  /*faa0*/  ISETP.GT.AND P5, PT, R243, R23, PT ;  /* 0x00000017f300720c */ /* 0x000fc40003fa4270 */
[----:B------:R-:W-:Y:S01]  /*fab0*/  FSEL R226, R24, -INF , !P0 ;  /* 0xff80000018e27808 */ /* 0x000fe20004000000 */
[----:B------:R1:W-:Y:S01]  /*fac0*/  MUFU.TANH R28, R27 ;  /* 0x0000001b001c7308 */ /* 0x0003e20000002400 */
[----:B------:R-:W-:Y:S02]  /*fad0*/  FSEL R238, R54, -INF , !P4 ;  /* 0xff80000036ee7808 */ /* 0x000fe40006000000 */
[----:B------:R-:W-:Y:S02]  /*fae0*/  FSEL R24, R31, -INF , !P5 ;  /* 0xff8000001f187808 */ /* 0x000fe40006800000 */
[C---:B------:R-:W-:Y:S02]  /*faf0*/  ISETP.GE.AND P4, PT, R23.reuse, R244, PT ;  /* 0x000000f41700720c */ /* 0x040fe40003f86270 */
[C---:B------:R-:W-:Y:S02]  /*fb00*/  ISETP.GE.AND P2, PT, R23.reuse, R249, PT ;  /* 0x000000f91700720c */ /* 0x040fe40003f46270 */
[----:B------:R-:W-:-:S02]  /*fb10*/  ISETP.GE.AND P0, PT, R23, R248, PT ;  /* 0x000000f81700720c */ /* 0x000fc40003f06270 */
[----:B------:R-:W-:Y:S01]  /*fb20*/  ISETP.GT.AND P5, PT, R33, R23, PT ;  /* 0x000000172100720c */ /* 0x000fe20003fa4270 */
[----:B------:R-:W-:Y:S01]  /*fb30*/  FMUL.FTZ R23, R130, UR11 ;  /* 0x0000000b82177c20 */ /* 0x000fe20008410000 */
[----:B------:R-:W-:Y:S02]  /*fb40*/  FSEL R230, R24, -INF , !P4 ;  /* 0xff80000018e67808 */ /* 0x000fe40006000000 */
[----:B------:R-:W-:Y:S01]  /*fb50*/  ISETP.GT.AND P4, PT, R243, R22, PT ;  /* 0x00000016f300720c */ /* 0x000fe20003f84270 */
[----:B------:R2:W4:Y:S01]  /*fb60*/  MUFU.TANH R25, R23 ;  /* 0x0000001700197308 */ /* 0x0005220000002400 */
[----:B------:R-:W-:Y:S01]  /*fb70*/  FSEL R232, R56, -INF , !P2 ;  /* 0xff80000038e87808 */ /* 0x000fe20005000000 */
[----:B-1----:R-:W-:Y:S01]  /*fb80*/  FMUL.FTZ R27, R77, UR11 ;  /* 0x0000000b4d1b7c20 */ /* 0x002fe20008410000 */
[----:B------:R-:W-:Y:S02]  /*fb90*/  FSEL R131, R55, -INF , !P6 ;  /* 0xff80000037837808 */ /* 0x000fe40007000000 */
[----:B------:R-:W-:-:S02]  /*fba0*/  ISETP.GE.AND P2, PT, R22, R244, PT ;  /* 0x000000f41600720c */ /* 0x000fc40003f46270 */
[-C--:B------:R-:W-:Y:S01]  /*fbb0*/  ISETP.GE.AND P6, PT, R22, R245.reuse, PT ;  /* 0x000000f51600720c */ /* 0x080fe20003fc6270 */
[----:B------:R-:W-:Y:S03]  /*fbc0*/  MUFU.TANH R27, R27 ;  /* 0x0000001b001b7308 */ /* 0x000fe60000002400 */
[----:B------:R-:W-:Y:S02]  /*fbd0*/  FSEL R31, R57, -INF , !P6 ;  /* 0xff800000391f7808 */ /* 0x000fe40007000000 */
[----:B------:R-:W-:Y:S02]  /*fbe0*/  ISETP.GE.AND P6, PT, R21, R245, PT ;  /* 0x000000f51500720c */ /* 0x000fe40003fc6270 */
[----:B--2---:R-:W-:Y:S02]  /*fbf0*/  FSEL R23, R30, -INF , !P5 ;  /* 0xff8000001e177808 */ /* 0x004fe40006800000 */
[----:B------:R-:W-:-:S02]  /*fc00*/  ISETP.GE.AND P5, PT, R22, R249, PT ;  /* 0x000000f91600720c */ /* 0x000fc40003fa6270 */
[----:B------:R-:W-:Y:S02]  /*fc10*/  FSEL R224, R23, -INF , !P0 ;  /* 0xff80000017e07808 */ /* 0x000fe40004000000 */
[----:B---3--:R-:W-:Y:S01]  /*fc20*/  FSEL R23, R26, -INF , !P4 ;  /* 0xff8000001a177808 */ /* 0x008fe20006000000 */
[----:B------:R-:W-:Y:S01]  /*fc30*/  FMUL.FTZ R26, R227, UR11 ;  /* 0x0000000be31a7c20 */ /* 0x000fe20008410000 */
[----:B------:R-:W-:Y:S02]  /*fc40*/  ISETP.GE.AND P0, PT, R22, R248, PT ;  /* 0x000000f81600720c */ /* 0x000fe40003f06270 */
[----:B------:R-:W-:Y:S01]  /*fc50*/  ISETP.GT.AND P4, PT, R33, R22, PT ;  /* 0x000000162100720c */ /* 0x000fe20003f84270 */
[----:B------:R-:W-:Y:S01]  /*fc60*/  FMUL.FTZ R22, R76, UR11 ;  /* 0x0000000b4c167c20 */ /* 0x000fe20008410000 */
[----:B------:R-:W-:Y:S01]  /*fc70*/  FSEL R228, R23, -INF , !P2 ;  /* 0xff80000017e47808 */ /* 0x000fe20005000000 */
[----:B------:R-:W-:Y:S01]  /*fc80*/  FMUL.FTZ R23, R213, UR11 ;  /* 0x0000000bd5177c20 */ /* 0x000fe20008410000 */
[----:B------:R-:W-:Y:S01]  /*fc90*/  ISETP.GT.AND P2, PT, R243, R21, PT ;  /* 0x00000015f300720c */ /* 0x000fe20003f44270 */
[----:B------:R4:W1:Y:S01]  /*fca0*/  MUFU.TANH R24, R22 ;  /* 0x0000001600187308 */ /* 0x0008620000002400 */
[----:B------:R-:W-:Y:S01]  /*fcb0*/  FSEL R231, R58, -INF , !P5 ;  /* 0xff8000003ae77808 */ /* 0x000fe20006800000 */
[----:B------:R-:W-:Y:S01]  /*fcc0*/  IMAD.MOV.U32 R213, RZ, RZ, R229 ;  /* 0x000000ffffd57224 */ /* 0x000fe200078e00e5 */
[----:B------:R-:W-:-:S02]  /*fcd0*/  ISETP.GE.AND P5, PT, R21, R244, PT ;  /* 0x000000f41500720c */ /* 0x000fc40003fa6270 */
[----:B------:R-:W-:-:S03]  /*fce0*/  LEA R76, R34, UR5, 0x1 ;  /* 0x00000005224c7c11 */ /* 0x000fc6000f8e08ff */
[----:B------:R-:W2:Y:S02]  /*fcf0*/  MUFU.TANH R23, R23 ;  /* 0x0000001700177308 */ /* 0x000ea40000002400 */
[----:B------:R-:W-:-:S06]  /*fd00*/  VIADD R77, R76, 0x8040 ;  /* 0x000080404c4d7836 */ /* 0x000fcc0000000000 */
[----:B------:R-:W3:Y:S01]  /*fd10*/  MUFU.TANH R26, R26 ;  /* 0x0000001a001a7308 */ /* 0x000ee20000002400 */
[----:B----4-:R-:W-:Y:S02]  /*fd20*/  FSEL R22, R25, -INF , !P4 ;  /* 0xff80000019167808 */ /* 0x010fe40006000000 */
[----:B------:R-:W-:Y:S02]  /*fd30*/  ISETP.GE.AND P4, PT, R21, R249, PT ;  /* 0x000000f91500720c */ /* 0x000fe40003f86270 */
[----:B------:R-:W-:Y:S02]  /*fd40*/  FSEL R130, R22, -INF , !P0 ;  /* 0xff80000016827808 */ /* 0x000fe40004000000 */
[----:B------:R-:W-:Y:S02]  /*fd50*/  FSEL R22, R29, -INF , !P2 ;  /* 0xff8000001d167808 */ /* 0x000fe40005000000 */
[----:B------:R-:W-:Y:S02]  /*fd60*/  ISETP.GT.AND P2, PT, R33, R21, PT ;  /* 0x000000152100720c */ /* 0x000fe40003f44270 */
[----:B------:R-:W-:-:S02]  /*fd70*/  ISETP.GE.AND P0, PT, R21, R248, PT ;  /* 0x000000f81500720c */ /* 0x000fc40003f06270 */
[----:B------:R-:W-:Y:S01]  /*fd80*/  FSEL R227, R22, -INF , !P5 ;  /* 0xff80000016e37808 */ /* 0x000fe20006800000 */
[----:B------:R-:W-:Y:S01]  /*fd90*/  FMUL.FTZ R22, R85, UR11 ;  /* 0x0000000b55167c20 */ /* 0x000fe20008410000 */
[----:B------:R-:W-:Y:S02]  /*fda0*/  FSEL R21, R28, -INF , !P2 ;  /* 0xff8000001c157808 */ /* 0x000fe40005000000 */
[----:B------:R-:W-:Y:S01]  /*fdb0*/  ISETP.GT.AND P5, PT, R243, R20, PT ;  /* 0x00000014f300720c */ /* 0x000fe20003fa4270 */
[----:B------:R4:W-:Y:S01]  /*fdc0*/  MUFU.TANH R25, R22 ;  /* 0x0000001600197308 */ /* 0x0009e20000002400 */
[----:B------:R-:W-:Y:S02]  /*fdd0*/  FSEL R30, R21, -INF , !P0 ;  /* 0xff800000151e7808 */ /* 0x000fe40004000000 */
[----:B------:R-:W-:Y:S02]  /*fde0*/  FSEL R229, R60, -INF , !P4 ;  /* 0xff8000003ce57808 */ /* 0x000fe40006000000 */
[----:B------:R-:W-:-:S02]  /*fdf0*/  FSEL R29, R59, -INF , !P6 ;  /* 0xff8000003b1d7808 */ /* 0x000fc40007000000 */
[----:B-1----:R-:W-:Y:S02]  /*fe00*/  FSEL R21, R24, -INF , !P5 ;  /* 0xff80000018157808 */ /* 0x002fe40006800000 */
[C---:B------:R-:W-:Y:S02]  /*fe10*/  ISETP.GE.AND P4, PT, R20.reuse, R244, PT ;  /* 0x000000f41400720c */ /* 0x040fe40003f86270 */
[C---:B------:R-:W-:Y:S02]  /*fe20*/  ISETP.GE.AND P2, PT, R20.reuse, R249, PT ;  /* 0x000000f91400720c */ /* 0x040fe40003f46270 */
[C---:B------:R-:W-:Y:S02]  /*fe30*/  ISETP.GE.AND P6, PT, R20.reuse, R245, PT ;  /* 0x000000f51400720c */ /* 0x040fe40003fc6270 */
[----:B------:R-:W-:Y:S02]  /*fe40*/  ISETP.GE.AND P0, PT, R20, R248, PT ;  /* 0x000000f81400720c */ /* 0x000fe40003f06270 */
[----:B------:R-:W-:Y:S01]  /*fe50*/  ISETP.GT.AND P5, PT, R33, R20, PT ;  /* 0x000000142100720c */ /* 0x000fe20003fa4270 */
[----:B------:R-:W-:Y:S01]  /*fe60*/  FMUL.FTZ R20, R84, UR11 ;  /* 0x0000000b54147c20 */ /* 0x000fe20008410000 */
[----:B------:R-:W-:Y:S01]  /*fe70*/  FSEL R37, R21, -INF , !P4 ;  /* 0xff80000015257808 */ /* 0x000fe20006000000 */
[----:B----4-:R-:W-:Y:S01]  /*fe80*/  FMUL.FTZ R22, R42, UR11 ;  /* 0x0000000b2a167c20 */ /* 0x010fe20008410000 */
[----:B------:R-:W-:Y:S01]  /*fe90*/  ISETP.GT.AND P4, PT, R243, R19, PT ;  /* 0x00000013f300720c */ /* 0x000fe20003f84270 */
[----:B------:R2:W1:Y:S01]  /*fea0*/  MUFU.TANH R24, R20 ;  /* 0x0000001400187308 */ /* 0x0004620000002400 */
[----:B------:R-:W-:Y:S01]  /*feb0*/  FSEL R35, R62, -INF , !P2 ;  /* 0xff8000003e237808 */ /* 0x000fe20005000000 */
[----:B------:R-:W-:Y:S01]  /*fec0*/  IMAD.MOV.U32 R42, RZ, RZ, R242 ;  /* 0x000000ffff2a7224 */ /* 0x000fe200078e00f2 */
[----:B------:R-:W-:-:S02]  /*fed0*/  FSEL R246, R61, -INF , !P6 ;  /* 0xff8000003df67808 */ /* 0x000fc40007000000 */
[C---:B------:R-:W-:Y:S02]  /*fee0*/  ISETP.GE.AND P2, PT, R19.reuse, R244, PT ;  /* 0x000000f41300720c */ /* 0x040fe40003f46270 */
[----:B------:R-:W-:Y:S01]  /*fef0*/  ISETP.GE.AND P6, PT, R19, R245, PT ;  /* 0x000000f51300720c */ /* 0x000fe20003fc6270 */
[----:B------:R-:W-:Y:S01]  /*ff00*/  MUFU.TANH R22, R22 ;  /* 0x0000001600167308 */ /* 0x000fe20000002400 */
[----:B--2---:R-:W-:Y:S01]  /*ff10*/  FSEL R20, R23, -INF , !P5 ;  /* 0xff80000017147808 */ /* 0x004fe20006800000 */
[----:B------:R-:W-:Y:S01]  /*ff20*/  FMUL.FTZ R23, R93, UR11 ;  /* 0x0000000b5d177c20 */ /* 0x000fe20008410000 */
[----:B------:R-:W-:Y:S02]  /*ff30*/  ISETP.GE.AND P5, PT, R19, R249, PT ;  /* 0x000000f91300720c */ /* 0x000fe40003fa6270 */
[----:B------:R-:W-:Y:S02]  /*ff40*/  FSEL R247, R20, -INF , !P0 ;  /* 0xff80000014f77808 */ /* 0x000fe40004000000 */
[----:B------:R-:W-:Y:S01]  /*ff50*/  FSEL R20, R27, -INF , !P4 ;  /* 0xff8000001b147808 */ /* 0x000fe20006000000 */
[----:B------:R-:W-:Y:S01]  /*ff60*/  MUFU.TANH R23, R23 ;  /* 0x0000001700177308 */ /* 0x000fe20000002400 */
[----:B------:R-:W-:-:S02]  /*ff70*/  ISETP.GE.AND P0, PT, R19, R248, PT ;  /* 0x000000f81300720c */ /* 0x000fc40003f06270 */
[----:B------:R-:W-:Y:S01]  /*ff80*/  ISETP.GT.AND P4, PT, R33, R19, PT ;  /* 0x000000132100720c */ /* 0x000fe20003f84270 */
[----:B------:R-:W-:Y:S01]  /*ff90*/  FMUL.FTZ R19, R41, UR11 ;  /* 0x0000000b29137c20 */ /* 0x000fe20008410000 */
[----:B------:R-:W-:Y:S01]  /*ffa0*/  FSEL R72, R20, -INF , !P2 ;  /* 0xff80000014487808 */ /* 0x000fe20005000000 */
[----:B------:R-:W-:Y:S01]  /*ffb0*/  IMAD.MOV.U32 R41, RZ, RZ, R213 ;  /* 0x000000ffff297224 */ /* 0x000fe200078e00d5 */
[----:B------:R-:W-:Y:S01]  /*ffc0*/  ISETP.GT.AND P2, PT, R243, R18, PT ;  /* 0x00000012f300720c */ /* 0x000fe20003f44270 */
[----:B------:R3:W2:Y:S01]  /*ffd0*/  MUFU.TANH R21, R19 ;  /* 0x0000001300157308 */ /* 0x0006a20000002400 */
[----:B------:R-:W-:Y:S01]  /*ffe0*/  IMAD.MOV.U32 R213, RZ, RZ, R241 ;  /* 0x000000ffffd57224 */ /* 0x000fe200078e00f1 */
[----:B------:R-:W-:Y:S02]  /*fff0*/  FSEL R94, R94, -INF , !P5 ;  /* 0xff8000005e5e7808 */ /* 0x000fe40006800000 */
[----:B------:R-:W-:Y:S02]  /*10000*/  ISETP.GE.AND P5, PT, R18, R244, PT ;  /* 0x000000f41200720c */ /* 0x000fe40003fa6270 */
[----:B------:R-:W-:-:S02]  /*10010*/  FSEL R241, R63, -INF , !P6 ;  /* 0xff8000003ff17808 */ /* 0x000fc40007000000 */
[----:B------:R-:W-:-:S04]  /*10020*/  ISETP.GE.AND P6, PT, R18, R245, PT ;  /* 0x000000f51200720c */ /* 0x000fc80003fc6270 */
[----:B------:R-:W-:Y:S02]  /*10030*/  FSEL R233, R66, -INF , !P6 ;  /* 0xff80000042e97808 */ /* 0x000fe40007000000 */
[----:B------:R-:W-:Y:S02]  /*10040*/  ISETP.GE.AND P6, PT, R17, R245, PT ;  /* 0x000000f51100720c */ /* 0x000fe40003fc6270 */
[----:B---3--:R-:W-:Y:S02]  /*10050*/  FSEL R19, R26, -INF , !P4 ;  /* 0xff8000001a137808 */ /* 0x008fe40006000000 */
[----:B------:R-:W-:Y:S02]  /*10060*/  ISETP.GE.AND P4, PT, R18, R249, PT ;  /* 0x000000f91200720c */ /* 0x000fe40003f86270 */
[----:B------:R-:W-:Y:S02]  /*10070*/  FSEL R242, R19, -INF , !P0 ;  /* 0xff80000013f27808 */ /* 0x000fe40004000000 */
[----:B-1----:R-:W-:-:S02]  /*10080*/  FSEL R19, R24, -INF , !P2 ;  /* 0xff80000018137808 */ /* 0x002fc40005000000 */
        /* <DEDUP_REMOVED lines=11> */
[----:B------:R-:W3:Y:S03]  /*10140*/  MUFU.TANH R19, R19 ;  /* 0x0000001300137308 */ /* 0x000ee60000002400 */
[----:B------:R-:W-:Y:S02]  /*10150*/  FSEL R27, R104, -INF , !P6 ;  /* 0xff800000681b7808 */ /* 0x000fe40007000000 */
[----:B------:R-:W-:Y:S02]  /*10160*/  ISETP.GE.AND P6, PT, R15, R244, PT ;  /* 0x000000f40f00720c */ /* 0x000fe40003fc6270 */
[----:B--2---:R-:W-:Y:S01]  /*10170*/  FSEL R18, R21, -INF , !P2 ;  /* 0xff80000015127808 */ /* 0x004fe20005000000 */
[----:B------:R-:W-:Y:S01]  /*10180*/  FMUL.FTZ R21, R44, UR11 ;  /* 0x0000000b2c157c20 */ /* 0x000fe20008410000 */
[----:B------:R-:W-:-:S02]  /*10190*/  ISETP.GE.AND P2, PT, R17, R249, PT ;  /* 0x000000f91100720c */ /* 0x000fc40003f46270 */
[----:B------:R-:W-:Y:S02]  /*101a0*/  FSEL R240, R18, -INF , !P0 ;  /* 0xff80000012f07808 */ /* 0x000fe40004000000 */
[----:B------:R-:W-:Y:S01]  /*101b0*/  FSEL R18, R25, -INF , !P5 ;  /* 0xff80000019127808 */ /* 0x000fe20006800000 */
[----:B------:R-:W2:Y:S01]  /*101c0*/  MUFU.TANH R21, R21 ;  /* 0x0000001500157308 */ /* 0x000ea20000002400 */
[----:B------:R-:W-:Y:S02]  /*101d0*/  ISETP.GT.AND P5, PT, R33, R17, PT ;  /* 0x000000112100720c */ /* 0x000fe40003fa4270 */
[----:B------:R-:W-:Y:S02]  /*101e0*/  ISETP.GE.AND P0, PT, R17, R248, PT ;  /* 0x000000f81100720c */ /* 0x000fe40003f06270 */
[----:B------:R-:W-:Y:S01]  /*101f0*/  FSEL R32, R18, -INF , !P4 ;  /* 0xff80000012207808 */ /* 0x000fe20006000000 */
[----:B------:R-:W-:Y:S01]  /*10200*/  FMUL.FTZ R18, R100, UR11 ;  /* 0x0000000b64127c20 */ /* 0x000fe20008410000 */
[----:B------:R-:W-:-:S02]  /*10210*/  FSEL R17, R22, -INF , !P5 ;  /* 0xff80000016117808 */ /* 0x000fc40006800000 */
[----:B------:R-:W-:Y:S02]  /*10220*/  ISETP.GT.AND P4, PT, R243, R16, PT ;  /* 0x00000010f300720c */ /* 0x000fe40003f84270 */
[----:B------:R-:W-:Y:S01]  /*10230*/  FSEL R26, R102, -INF , !P2 ;  /* 0xff800000661a7808 */ /* 0x000fe20005000000 */
[----:B------:R-:W4:Y:S01]  /*10240*/  MUFU.TANH R18, R18 ;  /* 0x0000001200127308 */ /* 0x000f220000002400 */
[----:B------:R-:W-:Y:S02]  /*10250*/  FSEL R102, R17, -INF , !P0 ;  /* 0xff80000011667808 */ /* 0x000fe40004000000 */
[----:B-1----:R-:W-:Y:S01]  /*10260*/  FSEL R17, R20, -INF , !P4 ;  /* 0xff80000014117808 */ /* 0x002fe20006000000 */
[----:B------:R-:W-:Y:S01]  /*10270*/  FMUL.FTZ R20, R101, UR11 ;  /* 0x0000000b65147c20 */ /* 0x000fe20008410000 */
[C---:B------:R-:W-:Y:S02]  /*10280*/  ISETP.GE.AND P2, PT, R16.reuse, R244, PT ;  /* 0x000000f41000720c */ /* 0x040fe40003f46270 */
[----:B------:R-:W-:Y:S01]  /*10290*/  ISETP.GT.AND P4, PT, R33, R16, PT ;  /* 0x000000102100720c */ /* 0x000fe20003f84270 */
[----:B------:R1:W4:Y:S01]  /*102a0*/  MUFU.TANH R24, R20 ;  /* 0x0000001400187308 */ /* 0x0003220000002400 */
[----:B------:R-:W-:-:S02]  /*102b0*/  ISETP.GE.AND P5, PT, R16, R245, PT ;  /* 0x000000f51000720c */ /* 0x000fc40003fa6270 */
[----:B------:R-:W-:Y:S02]  /*102c0*/  ISETP.GE.AND P0, PT, R16, R248, PT ;  /* 0x000000f81000720c */ /* 0x000fe40003f06270 */
[----:B------:R-:W-:Y:S01]  /*102d0*/  FSEL R28, R17, -INF , !P2 ;  /* 0xff800000111c7808 */ /* 0x000fe20005000000 */
[----:B------:R-:W-:Y:S01]  /*102e0*/  FMUL.FTZ R17, R250, UR11 ;  /* 0x0000000bfa117c20 */ /* 0x000fe20008410000 */
[----:B---3--:R-:W-:Y:S02]  /*102f0*/  FSEL R16, R19, -INF , !P4 ;  /* 0xff80000013107808 */ /* 0x008fe40006000000 */
[----:B------:R-:W-:Y:S01]  /*10300*/  ISETP.GT.AND P2, PT, R243, R15, PT ;  /* 0x0000000ff300720c */ /* 0x000fe20003f44270 */
[----:B------:R3:W-:Y:S01]  /*10310*/  MUFU.TANH R22, R17 ;  /* 0x0000001100167308 */ /* 0x0007e20000002400 */
[----:B------:R-:W-:Y:S02]  /*10320*/  FSEL R50, R16, -INF , !P0 ;  /* 0xff80000010327808 */ /* 0x000fe40004000000 */
[----:B------:R-:W-:-:S02]  /*10330*/  FSEL R54, R71, -INF , !P5 ;  /* 0xff80000047367808 */ /* 0x000fc40006800000 */
[----:B------:R-:W-:Y:S02]  /*10340*/  FSEL R16, R23, -INF , !P2 ;  /* 0xff80000017107808 */ /* 0x000fe40005000000 */
[C---:B------:R-:W-:Y:S01]  /*10350*/  ISETP.GE.AND P4, PT, R15.reuse, R249, PT ;  /* 0x000000f90f00720c */ /* 0x040fe20003f86270 */
[----:B------:R-:W-:Y:S01]  /*10360*/  STL [R1+0x5c], R54 ;  /* 0x00005c3601007387 */ /* 0x000fe20000100800 */
[----:B------:R-:W-:Y:S01]  /*10370*/  ISETP.GE.AND P5, PT, R15, R245, PT ;  /* 0x000000f50f00720c */ /* 0x000fe20003fa6270 */
[----:B-1----:R-:W-:Y:S01]  /*10380*/  FMUL.FTZ R20, R213, UR11 ;  /* 0x0000000bd5147c20 */ /* 0x002fe20008410000 */
[----:B------:R-:W-:Y:S01]  /*10390*/  ISETP.GE.AND P0, PT, R15, R248, PT ;  /* 0x000000f80f00720c */ /* 0x000fe20003f06270 */
[----:B------:R-:W-:Y:S01]  /*103a0*/  STL [R1+0x6c], R50 ;  /* 0x00006c3201007387 */ /* 0x000fe20000100800 */
[----:B------:R-:W-:Y:S01]  /*103b0*/  ISETP.GT.AND P2, PT, R33, R15, PT ;  /* 0x0000000f2100720c */ /* 0x000fe20003f44270 */
[----:B------:R-:W-:Y:S01]  /*103c0*/  FMUL.FTZ R15, R41, UR11 ;  /* 0x0000000b290f7c20 */ /* 0x000fe20008410000 */
[----:B------:R-:W-:Y:S01]  /*103d0*/  FSEL R250, R16, -INF , !P6 ;  /* 0xff80000010fa7808 */ /* 0x000fe20007000000 */
[----:B------:R-:W-:Y:S01]  /*103e0*/  FMUL.FTZ R16, R42, UR11 ;  /* 0x0000000b2a107c20 */ /* 0x000fe20008410000 */
[----:B------:R-:W-:Y:S01]  /*103f0*/  ISETP.GT.AND P6, PT, R243, R14, PT ;  /* 0x0000000ef300720c */ /* 0x000fe20003fc4270 */
[----:B------:R2:W1:Y:S01]  /*10400*/  MUFU.TANH R19, R15 ;  /* 0x0000000f00137308 */ /* 0x0004620000002400 */
[----:B------:R-:W-:Y:S01]  /*10410*/  FSEL R25, R106, -INF , !P4 ;  /* 0xff8000006a197808 */ /* 0x000fe20006000000 */
[----:B---3--:R-:W-:Y:S01]  /*10420*/  FMUL.FTZ R17, R52, UR11 ;  /* 0x0000000b34117c20 */ /* 0x008fe20008410000 */
[----:B------:R-:W-:-:S02]  /*10430*/  FSEL R55, R95, -INF , !P5 ;  /* 0xff8000005f377808 */ /* 0x000fc40006800000 */
[C---:B------:R-:W-:Y:S02]  /*10440*/  ISETP.GE.AND P4, PT, R14.reuse, R244, PT ;  /* 0x000000f40e00720c */ /* 0x040fe40003f86270 */
[----:B------:R-:W-:Y:S01]  /*10450*/  ISETP.GE.AND P5, PT, R14, R249, PT ;  /* 0x000000f90e00720c */ /* 0x000fe20003fa6270 */
[----:B------:R-:W-:Y:S01]  /*10460*/  STL [R1+0x4c], R55 ;  /* 0x00004c3701007387 */ /* 0x000fe20000100800 */
[----:B------:R-:W3:Y:S08]  /*10470*/  MUFU.TANH R17, R17 ;  /* 0x0000001100117308 */ /* 0x000ef00000002400 */
[----:B------:R-:W3:Y:S01]  /*10480*/  MUFU.TANH R16, R16 ;  /* 0x0000001000107308 */ /* 0x000ee20000002400 */
[----:B--2---:R-:W-:-:S02]  /*10490*/  FSEL R15, R21, -INF , !P2 ;  /* 0xff800000150f7808 */ /* 0x004fc40005000000 */
[----:B------:R-:W-:Y:S02]  /*104a0*/  ISETP.GE.AND P2, PT, R14, R245, PT ;  /* 0x000000f50e00720c */ /* 0x000fe40003f46270 */
[----:B------:R-:W-:Y:S02]  /*104b0*/  FSEL R51, R15, -INF , !P0 ;  /* 0xff8000000f337808 */ /* 0x000fe40004000000 */
[----:B----4-:R-:W-:Y:S01]  /*104c0*/  FSEL R15, R18, -INF , !P6 ;  /* 0xff800000120f7808 */ /* 0x010fe20007000000 */
[----:B------:R-:W-:Y:S01]  /*104d0*/  FMUL.FTZ R18, R53, UR11 ;  /* 0x0000000b35127c20 */ /* 0x000fe20008410000 */
[----:B------:R-:W-:Y:S01]  /*104e0*/  ISETP.GE.AND P0, PT, R14, R248, PT ;  /* 0x000000f80e00720c */ /* 0x000fe20003f06270 */
[----:B------:R-:W-:Y:S01]  /*104f0*/  STL [R1+0x60], R51 ;  /* 0x0000603301007387 */ /* 0x000fe20000100800 */
[----:B------:R-:W-:Y:S01]  /*10500*/  ISETP.GT.AND P6, PT, R33, R14, PT ;  /* 0x0000000e2100720c */ /* 0x000fe20003fc4270 */
[----:B------:R-:W-:Y:S01]  /*10510*/  VIADD R14, R76, 0x8000 ;  /* 0x000080004c0e7836 */ /* 0x000fe20000000000 */
[----:B------:R-:W-:Y:S01]  /*10520*/  FSEL R104, R15, -INF , !P4 ;  /* 0xff8000000f687808 */ /* 0x000fe20006000000 */
[----:B------:R-:W2:Y:S01]  /*10530*/  MUFU.TANH R21, R18 ;  /* 0x0000001200157308 */ /* 0x000ea20000002400 */
[----:B------:R-:W-:Y:S01]  /*10540*/  ISETP.GT.AND P4, PT, R243, R13, PT ;  /* 0x0000000df300720c */ /* 0x000fe20003f84270 */
[----:B------:R-:W-:Y:S01]  /*10550*/  @P3 VIADD R77, R14, 0xffffffc0 ;  /* 0xffffffc00e4d3836 */ /* 0x000fe20000000000 */
[----:B------:R-:W-:-:S02]  /*10560*/  FSEL R14, R112, -INF , !P5 ;  /* 0xff800000700e7808 */ /* 0x000fc40006800000 */
[----:B------:R-:W-:Y:S02]  /*10570*/  FSEL R48, R99, -INF , !P2 ;  /* 0xff80000063307808 */ /* 0x000fe40005000000 */
[C---:B------:R-:W-:Y:S01]  /*10580*/  ISETP.GE.AND P2, PT, R13.reuse, R249, PT ;  /* 0x000000f90d00720c */ /* 0x040fe20003f46270 */
[----:B------:R1:W-:Y:S01]  /*10590*/  STL [R1+0x64], R14 ;  /* 0x0000640e01007387 */ /* 0x0003e20000100800 */
[----:B------:R-:W-:Y:S02]  /*105a0*/  FSEL R15, R24, -INF , !P4 ;  /* 0xff800000180f7808 */ /* 0x000fe40006000000 */
[C---:B------:R-:W-:Y:S01]  /*105b0*/  ISETP.GE.AND P5, PT, R13.reuse, R244, PT ;  /* 0x000000f40d00720c */ /* 0x040fe20003fa6270 */
[----:B------:R-:W-:Y:S01]  /*105c0*/  STL [R1+0x18], R48 ;  /* 0x0000183001007387 */ /* 0x000fe20000100800 */
[----:B------:R-:W-:Y:S02]  /*105d0*/  ISETP.GE.AND P4, PT, R13, R248, PT ;  /* 0x000000f80d00720c */ /* 0x000fe40003f86270 */
[----:B------:R-:W-:-:S02]  /*105e0*/  FSEL R101, R15, -INF , !P5 ;  /* 0xff8000000f657808 */ /* 0x000fc40006800000 */
[----:B------:R-:W-:Y:S02]  /*105f0*/  ISETP.GT.AND P5, PT, R243, R12, PT ;  /* 0x0000000cf300720c */ /* 0x000fe40003fa4270 */
[----:B-1----:R-:W-:Y:S02]  /*10600*/  FSEL R14, R19, -INF , !P6 ;  /* 0xff800000130e7808 */ /* 0x002fe40007000000 */
[----:B------:R-:W-:Y:S01]  /*10610*/  ISETP.GE.AND P6, PT, R13, R245, PT ;  /* 0x000000f50d00720c */ /* 0x000fe20003fc6270 */
[----:B------:R-:W-:Y:S01]  /*10620*/  MUFU.TANH R19, R20 ;  /* 0x0000001400137308 */ /* 0x000fe20000002400 */
[----:B------:R-:W-:Y:S01]  /*10630*/  FSEL R46, R14, -INF , !P0 ;  /* 0xff8000000e2e7808 */ /* 0x000fe20004000000 */
[----:B------:R-:W-:Y:S01]  /*10640*/  FMUL.FTZ R14, R88, UR11 ;  /* 0x0000000b580e7c20 */ /* 0x000fe20008410000 */
[----:B------:R-:W-:Y:S02]  /*10650*/  ISETP.GT.AND P0, PT, R33, R13, PT ;  /* 0x0000000d2100720c */ /* 0x000fe40003f04270 */
[----:B------:R-:W-:Y:S01]  /*10660*/  FSEL R13, R113, -INF , !P2 ;  /* 0xff800000710d7808 */ /* 0x000fe20005000000 */
[----:B------:R-:W-:Y:S01]  /*10670*/  STL [R1+0x3c], R46 ;  /* 0x00003c2e01007387 */ /* 0x000fe20000100800 */
[----:B------:R-:W-:Y:S01]  /*10680*/  FSEL R49, R103, -INF , !P6 ;  /* 0xff80000067317808 */ /* 0x000fe20007000000 */
[----:B------:R1:W4:Y:S01]  /*10690*/  MUFU.TANH R18, R14 ;  /* 0x0000000e00127308 */ /* 0x0003220000002400 */
[C---:B------:R-:W-:Y:S01]  /*106a0*/  ISETP.GE.AND P2, PT, R12.reuse, R244, PT ;  /* 0x000000f40c00720c */ /* 0x040fe20003f46270 */
[----:B------:R3:W-:Y:S01]  /*106b0*/  STL [R1+0x54], R13 ;  /* 0x0000540d01007387 */ /* 0x0007e20000100800 */
[----:B------:R-:W-:-:S03]  /*106c0*/  ISETP.GE.AND P6, PT, R12, R245, PT ;  /* 0x000000f50c00720c */ /* 0x000fc60003fc6270 */
[----:B------:R-:W-:Y:S01]  /*106d0*/  STL [R1+0x8], R49 ;  /* 0x0000083101007387 */ /* 0x000fe20000100800 */
[----:B------:R-:W-:Y:S02]  /*106e0*/  FSEL R44, R105, -INF , !P6 ;  /* 0xff800000692c7808 */ /* 0x000fe40007000000 */
[-C--:B------:R-:W-:Y:S02]  /*106f0*/  ISETP.GE.AND P6, PT, R11, R249.reuse, PT ;  /* 0x000000f90b00720c */ /* 0x080fe40003fc6270 */
[----:B---3--:R-:W-:Y:S02]  /*10700*/  FSEL R13, R22, -INF , !P0 ;  /* 0xff800000160d7808 */ /* 0x008fe40004000000 */
[----:B------:R-:W-:Y:S02]  /*10710*/  ISETP.GE.AND P0, PT, R12, R249, PT ;  /* 0x000000f90c00720c */ /* 0x000fe40003f06270 */
[----:B------:R-:W-:Y:S02]  /*10720*/  FSEL R47, R13, -INF , !P4 ;  /* 0xff8000000d2f7808 */ /* 0x000fe40006000000 */
[----:B------:R-:W-:-:S02]  /*10730*/  FSEL R13, R17, -INF , !P5 ;  /* 0xff800000110d7808 */ /* 0x000fc40006800000 */
[----:B------:R-:W-:Y:S01]  /*10740*/  ISETP.GE.AND P4, PT, R12, R248, PT ;  /* 0x000000f80c00720c */ /* 0x000fe20003f86270 */
[----:B-1----:R-:W-:Y:S01]  /*10750*/  FMUL.FTZ R14, R140, UR11 ;  /* 0x0000000b8c0e7c20 */ /* 0x002fe20008410000 */
[----:B------:R-:W-:Y:S01]  /*10760*/  ISETP.GT.AND P5, PT, R33, R12, PT ;  /* 0x0000000c2100720c */ /* 0x000fe20003fa4270 */
[----:B------:R-:W-:Y:S01]  /*10770*/  FMUL.FTZ R12, R141, UR11 ;  /* 0x0000000b8d0c7c20 */ /* 0x000fe20008410000 */
[----:B------:R-:W-:Y:S01]  /*10780*/  FSEL R100, R13, -INF , !P2 ;  /* 0xff8000000d647808 */ /* 0x000fe20005000000 */
[----:B------:R-:W-:Y:S02]  /*10790*/  STL [R1+0x14], R47 ;  /* 0x0000142f01007387 */ /* 0x000fe40000100800 */
[----:B------:R1:W3:Y:S01]  /*107a0*/  MUFU.TANH R17, R12 ;  /* 0x0000000c00117308 */ /* 0x0002e20000002400 */
[----:B------:R-:W-:Y:S01]  /*107b0*/  ISETP.GT.AND P2, PT, R243, R11, PT ;  /* 0x0000000bf300720c */ /* 0x000fe20003f44270 */
[----:B------:R3:W5:Y:S01]  /*107c0*/  LDL.LU R141, [R1+0xd8] ;  /* 0x0000d800018d7983 */ /* 0x0007620000300800 */
[----:B------:R-:W-:-:S02]  /*107d0*/  FSEL R13, R114, -INF , !P0 ;  /* 0xff800000720d7808 */ /* 0x000fc40004000000 */
[----:B------:R-:W-:Y:S01]  /*107e0*/  ISETP.GE.AND P0, PT, R11, R244, PT ;  /* 0x000000f40b00720c */ /* 0x000fe20003f06270 */
[----:B------:R3:W5:Y:S02]  /*107f0*/  LDL.LU R140, [R1+0xd4] ;  /* 0x0000d400018c7983 */ /* 0x0007640000300800 */
[----:B------:R-:W3:Y:S02]  /*10800*/  MUFU.TANH R14, R14 ;  /* 0x0000000e000e7308 */ /* 0x000ee40000002400 */
[----:B------:R4:W-:Y:S01]  /*10810*/  STL [R1+0x28], R13 ;  /* 0x0000280d01007387 */ /* 0x0009e20000100800 */
[----:B------:R-:W-:-:S03]  /*10820*/  FMUL.FTZ R15, R138, UR11 ;  /* 0x0000000b8a0f7c20 */ /* 0x000fc60008410000 */
[----:B------:R-:W-:Y:S01]  /*10830*/  STL [R1+0x68], R44 ;  /* 0x0000682c01007387 */ /* 0x000fe20000100800 */
[----:B-1----:R-:W-:Y:S02]  /*10840*/  FSEL R12, R16, -INF , !P5 ;  /* 0xff800000100c7808 */ /* 0x002fe40006800000 */
[----:B------:R-:W-:Y:S02]  /*10850*/  ISETP.GE.AND P5, PT, R11, R245, PT ;  /* 0x000000f50b00720c */ /* 0x000fe40003fa6270 */
[----:B------:R-:W-:Y:S02]  /*10860*/  FSEL R20, R12, -INF , !P4 ;  /* 0xff8000000c147808 */ /* 0x000fe40006000000 */
[----:B--2---:R-:W-:Y:S02]  /*10870*/  FSEL R12, R21, -INF , !P2 ;  /* 0xff800000150c7808 */ /* 0x004fe40005000000 */
[----:B------:R-:W-:Y:S02]  /*10880*/  ISETP.GE.AND P4, PT, R11, R248, PT ;  /* 0x000000f80b00720c */ /* 0x000fe40003f86270 */
[----:B------:R-:W-:Y:S01]  /*10890*/  ISETP.GT.AND P2, PT, R33, R11, PT ;  /* 0x0000000b2100720c */ /* 0x000fe20003f44270 */
[----:B------:R-:W-:Y:S01]  /*108a0*/  FMUL.FTZ R11, R139, UR11 ;  /* 0x0000000b8b0b7c20 */ /* 0x000fe20008410000 */
[----:B------:R-:W-:Y:S01]  /*108b0*/  FSEL R99, R12, -INF , !P0 ;  /* 0xff8000000c637808 */ /* 0x000fe20004000000 */
[----:B------:R1:W5:Y:S01]  /*108c0*/  LDL.LU R139, [R1+0xd0] ;  /* 0x0000d000018b7983 */ /* 0x0003620000300800 */
[----:B------:R-:W-:-:S02]  /*108d0*/  ISETP.GT.AND P0, PT, R243, R10, PT ;  /* 0x0000000af300720c */ /* 0x000fc40003f04270 */
[----:B------:R-:W-:Y:S01]  /*108e0*/  FSEL R12, R115, -INF , !P6 ;  /* 0xff800000730c7808 */ /* 0x000fe20007000000 */
[----:B----4-:R2:W4:Y:S01]  /*108f0*/  MUFU.TANH R13, R11 ;  /* 0x0000000b000d7308 */ /* 0x0105220000002400 */
[----:B------:R1:W5:Y:S01]  /*10900*/  LDL.LU R138, [R1+0xcc] ;  /* 0x0000cc00018a7983 */ /* 0x0003620000300800 */
[----:B------:R-:W-:Y:S02]  /*10910*/  FSEL R21, R18, -INF , !P0 ;  /* 0xff80000012157808 */ /* 0x000fe40004000000 */
[----:B------:R-:W-:Y:S01]  /*10920*/  ISETP.GT.AND P0, PT, R33, R10, PT ;  /* 0x0000000a2100720c */ /* 0x000fe20003f04270 */
[----:B------:R4:W-:Y:S01]  /*10930*/  STL [R1+0xc], R12 ;  /* 0x00000c0c01007387 */ /* 0x0009e20000100800 */
[----:B------:R-:W-:Y:S02]  /*10940*/  FSEL R45, R107, -INF , !P5 ;  /* 0xff8000006b2d7808 */ /* 0x000fe40006800000 */
[C---:B------:R-:W-:Y:S02]  /*10950*/  ISETP.GE.AND P6, PT, R10.reuse, R244, PT ;  /* 0x000000f40a00720c */ /* 0x040fe40003fc6270 */
[----:B------:R-:W-:-:S02]  /*10960*/  ISETP.GE.AND P5, PT, R10, R245, PT ;  /* 0x000000f50a00720c */ /* 0x000fc40003fa6270 */
[----:B--2---:R-:W-:Y:S01]  /*10970*/  FSEL R11, R19, -INF , !P2 ;  /* 0xff800000130b7808 */ /* 0x004fe20005000000 */
[----:B------:R-:W-:Y:S01]  /*10980*/  FMUL.FTZ R16, R136, UR11 ;  /* 0x0000000b88107c20 */ /* 0x000fe20008410000 */
[----:B------:R-:W-:Y:S01]  /*10990*/  ISETP.GE.AND P2, PT, R10, R249, PT ;  /* 0x000000f90a00720c */ /* 0x000fe20003f46270 */
[----:B------:R-:W-:Y:S01]  /*109a0*/  FMUL.FTZ R18, R82, UR11 ;  /* 0x0000000b52127c20 */ /* 0x000fe20008410000 */
[----:B------:R-:W-:Y:S01]  /*109b0*/  FSEL R115, R11, -INF , !P4 ;  /* 0xff8000000b737808 */ /* 0x000fe20006000000 */
[----:B------:R-:W-:Y:S01]  /*109c0*/  FMUL.FTZ R11, R137, UR11 ;  /* 0x0000000b890b7c20 */ /* 0x000fe20008410000 */
[----:B------:R-:W-:Y:S01]  /*109d0*/  ISETP.GE.AND P4, PT, R10, R248, PT ;  /* 0x000000f80a00720c */ /* 0x000fe20003f86270 */
[----:B------:R-:W-:Y:S01]  /*109e0*/  STL [R1+0x58], R45 ;  /* 0x0000582d01007387 */ /* 0x000fe20000100800 */
[----:B---3--:R-:W-:Y:S01]  /*109f0*/  FSEL R10, R17, -INF , !P0 ;  /* 0xff800000110a7808 */ /* 0x008fe20004000000 */
[----:B----4-:R-:W2:Y:S01]  /*10a00*/  MUFU.TANH R12, R15 ;  /* 0x0000000f000c7308 */ /* 0x010ea20000002400 */
[----:B------:R-:W-:-:S02]  /*10a10*/  ISETP.GT.AND P0, PT, R33, R5, PT ;  /* 0x000000052100720c */ /* 0x000fc40003f04270 */
[----:B------:R-:W-:Y:S01]  /*10a20*/  FSEL R42, R91, -INF , !P5 ;  /* 0xff8000005b2a7808 */ /* 0x000fe20006800000 */
[----:B------:R-:W-:Y:S01]  /*10a30*/  FMUL.FTZ R19, R80, UR11 ;  /* 0x0000000b50137c20 */ /* 0x000fe20008410000 */
[----:B------:R-:W-:Y:S01]  /*10a40*/  FSEL R91, R10, -INF , !P4 ;  /* 0xff8000000a5b7808 */ /* 0x000fe20006000000 */
[----:B------:R1:W5:Y:S02]  /*10a50*/  LDL.LU R137, [R1+0xc8] ;  /* 0x0000c80001897983 */ /* 0x0003640000300800 */
[----:B------:R-:W3:Y:S01]  /*10a60*/  MUFU.TANH R15, R11 ;  /* 0x0000000b000f7308 */ /* 0x000ee20000002400 */
[C---:B------:R-:W-:Y:S01]  /*10a70*/  ISETP.GE.AND P4, PT, R5.reuse, R248, PT ;  /* 0x000000f80500720c */ /* 0x040fe20003f86270 */
[----:B------:R1:W5:Y:S01]  /*10a80*/  LDL.LU R136, [R1+0xc4] ;  /* 0x0000c40001887983 */ /* 0x0003620000300800 */
[----:B------:R-:W-:Y:S02]  /*10a90*/  FSEL R10, R14, -INF , !P0 ;  /* 0xff8000000e0a7808 */ /* 0x000fe40004000000 */
[-C--:B------:R-:W-:Y:S01]  /*10aa0*/  ISETP.GE.AND P5, PT, R5, R245.reuse, PT ;  /* 0x000000f50500720c */ /* 0x080fe20003fa6270 */
[----:B------:R1:W5:Y:S01]  /*10ab0*/  LDL.LU R82, [R1+0xc0] ;  /* 0x0000c00001527983 */ /* 0x0003620000300800 */
[----:B------:R-:W-:Y:S01]  /*10ac0*/  ISETP.GT.AND P0, PT, R33, R4, PT ;  /* 0x000000042100720c */ /* 0x000fe20003f04270 */
[----:B------:R-:W4:Y:S01]  /*10ad0*/  MUFU.TANH R14, R16 ;  /* 0x00000010000e7308 */ /* 0x000f220000002400 */
[----:B------:R-:W-:Y:S01]  /*10ae0*/  FSEL R93, R10, -INF , !P4 ;  /* 0xff8000000a5d7808 */ /* 0x000fe20006000000 */
[----:B------:R1:W5:Y:S01]  /*10af0*/  LDL.LU R80, [R1+0xbc] ;  /* 0x0000bc0001507983 */ /* 0x0003620000300800 */
[----:B------:R-:W-:Y:S01]  /*10b00*/  FSEL R43, R90, -INF , !P5 ;  /* 0xff8000005a2b7808 */ /* 0x000fe20006800000 */
[----:B------:R-:W-:Y:S01]  /*10b10*/  FMUL.FTZ R17, R97, UR11 ;  /* 0x0000000b61117c20 */ /* 0x000fe20008410000 */
[C---:B------:R-:W-:Y:S01]  /*10b20*/  ISETP.GE.AND P4, PT, R4.reuse, R248, PT ;  /* 0x000000f80400720c */ /* 0x040fe20003f86270 */
[----:B------:R-:W-:Y:S01]  /*10b30*/  STL [R1+0x48], R42 ;  /* 0x0000482a01007387 */ /* 0x000fe20000100800 */
[----:B------:R-:W-:Y:S01]  /*10b40*/  FSEL R10, R13, -INF , !P0 ;  /* 0xff8000000d0a7808 */ /* 0x000fe20004000000 */
[----:B------:R3:W1:Y:S01]  /*10b50*/  MUFU.TANH R11, R18 ;  /* 0x00000012000b7308 */ /* 0x0006620000002400 */
[----:B------:R-:W-:Y:S01]  /*10b60*/  ISETP.GE.AND P5, PT, R4, R245, PT ;  /* 0x000000f50400720c */ /* 0x000fe20003fa6270 */
[----:B------:R-:W-:Y:S01]  /*10b70*/  FMUL.FTZ R13, R69, UR11 ;  /* 0x0000000b450d7c20 */ /* 0x000fe20008410000 */
[----:B------:R-:W-:Y:S01]  /*10b80*/  ISETP.GT.AND P0, PT, R33, R3, PT ;  /* 0x000000032100720c */ /* 0x000fe20003f04270 */
[----:B------:R-:W-:Y:S01]  /*10b90*/  STL [R1+0x20], R43 ;  /* 0x0000202b01007387 */ /* 0x000fe20000100800 */
[----:B------:R-:W-:-:S02]  /*10ba0*/  FSEL R41, R10, -INF , !P4 ;  /* 0xff8000000a297808 */ /* 0x000fc40006000000 */
[----:B------:R-:W-:Y:S02]  /*10bb0*/  FSEL R95, R111, -INF , !P5 ;  /* 0xff8000006f5f7808 */ /* 0x000fe40006800000 */
[C---:B------:R-:W-:Y:S01]  /*10bc0*/  ISETP.GE.AND P4, PT, R3.reuse, R248, PT ;  /* 0x000000f80300720c */ /* 0x040fe20003f86270 */
[----:B------:R-:W-:Y:S01]  /*10bd0*/  MUFU.TANH R13, R13 ;  /* 0x0000000d000d7308 */ /* 0x000fe20000002400 */
[----:B--2---:R-:W-:Y:S01]  /*10be0*/  FSEL R10, R12, -INF , !P0 ;  /* 0xff8000000c0a7808 */ /* 0x004fe20004000000 */
[----:B------:R-:W-:Y:S01]  /*10bf0*/  STL [R1+0x74], R41 ;  /* 0x0000742901007387 */ /* 0x000fe20000100800 */
[----:B------:R-:W-:Y:S02]  /*10c00*/  ISETP.GE.AND P5, PT, R3, R245, PT ;  /* 0x000000f50300720c */ /* 0x000fe40003fa6270 */
[----:B------:R-:W-:Y:S02]  /*10c10*/  ISETP.GT.AND P0, PT, R33, R2, PT ;  /* 0x000000022100720c */ /* 0x000fe40003f04270 */
[----:B------:R-:W-:Y:S01]  /*10c20*/  FSEL R111, R10, -INF , !P4 ;  /* 0xff8000000a6f7808 */ /* 0x000fe20006000000 */
[----:B------:R-:W2:Y:S01]  /*10c30*/  MUFU.TANH R12, R19 ;  /* 0x00000013000c7308 */ /* 0x000ea20000002400 */
[----:B------:R-:W-:Y:S01]  /*10c40*/  FSEL R22, R110, -INF , !P5 ;  /* 0xff8000006e167808 */ /* 0x000fe20006800000 */
[----:B---3--:R-:W-:Y:S01]  /*10c50*/  FMUL.FTZ R18, R96, UR11 ;  /* 0x0000000b60127c20 */ /* 0x008fe20008410000 */
[----:B------:R-:W-:-:S02]  /*10c60*/  ISETP.GE.AND P4, PT, R2, R248, PT ;  /* 0x000000f80200720c */ /* 0x000fc40003f86270 */
[----:B------:R-:W-:Y:S02]  /*10c70*/  FSEL R10, R15, -INF , !P0 ;  /* 0xff8000000f0a7808 */ /* 0x000fe40004000000 */
[----:B------:R-:W-:Y:S01]  /*10c80*/  ISETP.GE.AND P5, PT, R2, R245, PT ;  /* 0x000000f50200720c */ /* 0x000fe20003fa6270 */
[----:B------:R-:W-:Y:S01]  /*10c90*/  IMAD.MOV.U32 R110, RZ, RZ, R20 ;  /* 0x000000ffff6e7224 */ /* 0x000fe200078e0014 */
[----:B------:R-:W-:Y:S01]  /*10ca0*/  ISETP.GT.AND P0, PT, R33, R8, PT ;  /* 0x000000082100720c */ /* 0x000fe20003f04270 */
[----:B------:R-:W-:Y:S01]  /*10cb0*/  UIADD3 UR9, UPT, UPT, UR4, -0x2, URZ ;  /* 0xfffffffe04097890 */ /* 0x000fe2000fffe0ff */
[----:B------:R-:W-:Y:S01]  /*10cc0*/  FSEL R92, R10, -INF , !P4 ;  /* 0xff8000000a5c7808 */ /* 0x000fe20006000000 */
[----:B------:R-:W-:Y:S01]  /*10cd0*/  MUFU.TANH R18, R18 ;  /* 0x0000001200127308 */ /* 0x000fe20000002400 */
[----:B------:R-:W-:Y:S01]  /*10ce0*/  FSEL R71, R87, -INF , !P5 ;  /* 0xff80000057477808 */ /* 0x000fe20006800000 */
[----:B------:R-:W-:Y:S01]  /*10cf0*/  FMUL.FTZ R15, R89, UR11 ;  /* 0x0000000b590f7c20 */ /* 0x000fe20008410000 */
[----:B------:R-:W-:-:S02]  /*10d00*/  ISETP.GE.AND P4, PT, R8, R248, PT ;  /* 0x000000f80800720c */ /* 0x000fc40003f86270 */
[----:B----4-:R-:W-:Y:S02]  /*10d10*/  FSEL R10, R14, -INF , !P0 ;  /* 0xff8000000e0a7808 */ /* 0x010fe40004000000 */
[----:B------:R-:W-:Y:S02]  /*10d20*/  ISETP.GE.AND P5, PT, R8, R245, PT ;  /* 0x000000f50800720c */ /* 0x000fe40003fa6270 */
[----:B------:R-:W-:Y:S02]  /*10d30*/  ISETP.GT.AND P0, PT, R33, R7, PT ;  /* 0x000000072100720c */ /* 0x000fe40003f04270 */
[----:B------:R-:W-:Y:S02]  /*10d40*/  FSEL R88, R10, -INF , !P4 ;  /* 0xff8000000a587808 */ /* 0x000fe40006000000 */
[----:B------:R-:W-:Y:S02]  /*10d50*/  FSEL R34, R204, -INF , !P5 ;  /* 0xff800000cc227808 */ /* 0x000fe40006800000 */
[----:B------:R-:W-:-:S02]  /*10d60*/  ISETP.GE.AND P4, PT, R7, R248, PT ;  /* 0x000000f80700720c */ /* 0x000fc40003f86270 */
[----:B-1----:R-:W-:Y:S01]  /*10d70*/  FSEL R10, R11, -INF , !P0 ;  /* 0xff8000000b0a7808 */ /* 0x002fe20004000000 */
[----:B------:R-:W-:Y:S01]  /*10d80*/  FMUL.FTZ R14, R237, UR11 ;  /* 0x0000000bed0e7c20 */ /* 0x000fe20008410000 */
[----:B------:R-:W-:Y:S01]  /*10d90*/  ISETP.GE.AND P5, PT, R7, R245, PT ;  /* 0x000000f50700720c */ /* 0x000fe20003fa6270 */
[----:B------:R-:W-:Y:S01]  /*10da0*/  STL [R1+0x44], R34 ;  /* 0x0000442201007387 */ /* 0x000fe20000100800 */
[----:B------:R-:W-:Y:S02]  /*10db0*/  FSEL R85, R10, -INF , !P4 ;  /* 0xff8000000a557808 */ /* 0x000fe40006000000 */
[----:B------:R-:W-:Y:S02]  /*10dc0*/  FSEL R24, R205, -INF , !P5 ;  /* 0xff800000cd187808 */ /* 0x000fe40006800000 */
[----:B------:R-:W-:Y:S02]  /*10dd0*/  FMNMX3.FTZ R11, R70, R83, R75, !PT ;  /* 0x00000053460b7276 */ /* 0x000fe4000781004b */
[----:B------:R-:W-:Y:S01]  /*10de0*/  FMNMX3.FTZ R10, R68, R86, R79, !PT ;  /* 0x00000056440a7276 */ /* 0x000fe2000781004f */
[----:B------:R-:W1:Y:S01]  /*10df0*/  MUFU.TANH R14, R14 ;  /* 0x0000000e000e7308 */ /* 0x000e620000002400 */
[----:B------:R-:W-:Y:S01]  /*10e00*/  ISETP.GT.AND P5, PT, R33, R9, PT ;  /* 0x000000092100720c */ /* 0x000fe20003fa4270 */
[----:B------:R-:W-:Y:S01]  /*10e10*/  STL [R1+0x1c], R24 ;  /* 0x00001c1801007387 */ /* 0x000fe20000100800 */
[----:B------:R-:W-:-:S02]  /*10e20*/  FMNMX3.FTZ R11, R11, R39, R38, !PT ;  /* 0x000000270b0b7276 */ /* 0x000fc40007810026 */
[----:B------:R-:W-:Y:S01]  /*10e30*/  FMNMX3.FTZ R10, R10, R74, R40, !PT ;  /* 0x0000004a0a0a7276 */ /* 0x000fe20007810028 */
[----:B------:R3:W5:Y:S01]  /*10e40*/  LDL.LU R69, [R1+0xb8] ;  /* 0x0000b80001457983 */ /* 0x0007620000300800 */
[----:B--2---:R-:W-:Y:S02]  /*10e50*/  FSEL R12, R12, -INF , !P5 ;  /* 0xff8000000c0c7808 */ /* 0x004fe40006800000 */
[----:B------:R-:W-:Y:S02]  /*10e60*/  ISETP.GE.AND P5, PT, R9, R248, PT ;  /* 0x000000f80900720c */ /* 0x000fe40003fa6270 */
[----:B------:R-:W-:Y:S02]  /*10e70*/  FMNMX3.FTZ R11, R11, R133, R129, !PT ;  /* 0x000000850b0b7276 */ /* 0x000fe40007810081 */
[----:B------:R-:W-:Y:S02]  /*10e80*/  FMNMX3.FTZ R10, R10, R134, R132, !PT ;  /* 0x000000860a0a7276 */ /* 0x000fe40007810084 */
[----:B------:R-:W-:-:S02]  /*10e90*/  FSEL R20, R12, -INF , !P5 ;  /* 0xff8000000c147808 */ /* 0x000fc40006800000 */
[----:B------:R-:W-:Y:S02]  /*10ea0*/  ISETP.GE.AND P5, PT, R6, R245, PT ;  /* 0x000000f50600720c */ /* 0x000fe40003fa6270 */
[----:B------:R-:W-:Y:S02]  /*10eb0*/  ISETP.GT.AND P4, PT, R33, R6, PT ;  /* 0x000000062100720c */ /* 0x000fe40003f84270 */
[----:B------:R-:W-:Y:S02]  /*10ec0*/  FMNMX3.FTZ R11, R11, R127, R125, !PT ;  /* 0x0000007f0b0b7276 */ /* 0x000fe4000781007d */
[----:B------:R-:W-:Y:S02]  /*10ed0*/  FMNMX3.FTZ R10, R10, R128, R126, !PT ;  /* 0x000000800a0a7276 */ /* 0x000fe4000781007e */
[----:B------:R-:W-:Y:S02]  /*10ee0*/  FSEL R23, R206, -INF , !P5 ;  /* 0xff800000ce177808 */ /* 0x000fe40006800000 */
[----:B------:R-:W-:-:S02]  /*10ef0*/  FMNMX3.FTZ R11, R11, R225, R131, !PT ;  /* 0x000000e10b0b7276 */ /* 0x000fc40007810083 */
[----:B------:R-:W-:Y:S02]  /*10f00*/  FMNMX3.FTZ R10, R10, R226, R224, !PT ;  /* 0x000000e20a0a7276 */ /* 0x000fe400078100e0 */
[----:B------:R-:W-:Y:S02]  /*10f10*/  ISETP.GE.AND P5, PT, R6, R248, PT ;  /* 0x000000f80600720c */ /* 0x000fe40003fa6270 */
[----:B------:R-:W-:Y:S02]  /*10f20*/  FSEL R12, R13, -INF , !P4 ;  /* 0xff8000000d0c7808 */ /* 0x000fe40006000000 */
[----:B------:R-:W-:Y:S02]  /*10f30*/  ISETP.GE.AND P0, PT, R9, R245, PT ;  /* 0x000000f50900720c */ /* 0x000fe40003f06270 */
[----:B------:R-:W-:Y:S02]  /*10f40*/  FMNMX3.FTZ R11, R11, R31, R29, !PT ;  /* 0x0000001f0b0b7276 */ /* 0x000fe4000781001d */
[----:B------:R-:W-:-:S02]  /*10f50*/  FMNMX3.FTZ R10, R10, R130, R30, !PT ;  /* 0x000000820a0a7276 */ /* 0x000fc4000781001e */
[----:B------:R-:W-:Y:S02]  /*10f60*/  FSEL R12, R12, -INF , !P5 ;  /* 0xff8000000c0c7808 */ /* 0x000fe40006800000 */
[----:B------:R-:W-:Y:S01]  /*10f70*/  FSEL R114, R200, -INF , !P0 ;  /* 0xff800000c8727808 */ /* 0x000fe20004000000 */
[----:B------:R-:W-:Y:S01]  /*10f80*/  STL [R1+0x50], R20 ;  /* 0x0000501401007387 */ /* 0x000fe20000100800 */
[----:B------:R-:W-:Y:S02]  /*10f90*/  ISETP.GT.AND P0, PT, R33, R0, PT ;  /* 0x000000002100720c */ /* 0x000fe40003f04270 */
[----:B------:R-:W-:Y:S01]  /*10fa0*/  FMNMX3.FTZ R11, R11, R246, R241, !PT ;  /* 0x000000f60b0b7276 */ /* 0x000fe200078100f1 */
[----:B------:R-:W-:Y:S01]  /*10fb0*/  STL [R1+0x4], R23 ;  /* 0x0000041701007387 */ /* 0x000fe20000100800 */
[----:B------:R-:W-:-:S03]  /*10fc0*/  FMNMX3.FTZ R10, R10, R247, R242, !PT ;  /* 0x000000f70a0a7276 */ /* 0x000fc600078100f2 */
[----:B------:R1:W-:Y:S01]  /*10fd0*/  STL [R1+0x10], R12 ;  /* 0x0000100c01007387 */ /* 0x0003e20000100800 */
[----:B------:R-:W-:Y:S02]  /*10fe0*/  FMNMX3.FTZ R11, R11, R233, R98, !PT ;  /* 0x000000e90b0b7276 */ /* 0x000fe40007810062 */
[----:B------:R-:W-:Y:S02]  /*10ff0*/  FMNMX3.FTZ R10, R10, R240, R102, !PT ;  /* 0x000000f00a0a7276 */ /* 0x000fe40007810066 */
[----:B------:R-:W-:Y:S02]  /*11000*/  FMNMX3.FTZ R11, R11, R54, R55, !PT ;  /* 0x000000360b0b7276 */ /* 0x000fe40007810037 */
[----:B------:R-:W-:Y:S02]  /*11010*/  FMNMX3.FTZ R10, R10, R50, R51, !PT ;  /* 0x000000320a0a7276 */ /* 0x000fe40007810033 */
[----:B------:R-:W-:Y:S02]  /*11020*/  FMNMX3.FTZ R11, R11, R48, R49, !PT ;  /* 0x000000300b0b7276 */ /* 0x000fe40007810031 */
[----:B------:R-:W-:-:S02]  /*11030*/  FMNMX3.FTZ R10, R10, R46, R47, !PT ;  /* 0x0000002e0a0a7276 */ /* 0x000fc4000781002f */
[----:B-1----:R-:W-:Y:S02]  /*11040*/  FSEL R12, R14, -INF , !P0 ;  /* 0xff8000000e0c7808 */ /* 0x002fe40004000000 */
[----:B------:R-:W-:-:S04]  /*11050*/  ISETP.GE.AND P0, PT, R0, R248, PT ;  /* 0x000000f80000720c */ /* 0x000fc80003f06270 */
[----:B------:R-:W-:-:S05]  /*11060*/  FSEL R12, R12, -INF , !P0 ;  /* 0xff8000000c0c7808 */ /* 0x000fca0004000000 */
[----:B------:R3:W-:Y:S01]  /*11070*/  STL [R1], R12 ;  /* 0x0000000c01007387 */ /* 0x0007e20000100800 */
[----:B------:R-:W-:Y:S02]  /*11080*/  FMNMX3.FTZ R11, R11, R44, R45, !PT ;  /* 0x0000002c0b0b7276 */ /* 0x000fe4000781002d */
[----:B------:R-:W-:Y:S01]  /*11090*/  FMNMX3.FTZ R10, R10, R110, R115, !PT ;  /* 0x0000006e0a0a7276 */ /* 0x000fe20007810073 */
[----:B------:R-:W1:Y:S01]  /*110a0*/  MUFU.TANH R17, R17 ;  /* 0x0000001100117308 */ /* 0x000e620000002400 */
[----:B------:R-:W-:Y:S01]  /*110b0*/  FMNMX3.FTZ R11, R11, R42, R43, !PT ;  /* 0x0000002a0b0b7276 */ /* 0x000fe2000781002b */
[----:B------:R-:W-:Y:S01]  /*110c0*/  UISETP.GT.AND UP2, UPT, UR9, UR16, UPT ;  /* 0x000000100900728c */ /* 0x000fe2000bf44270 */
[----:B------:R-:W-:Y:S02]  /*110d0*/  FMNMX3.FTZ R10, R10, R91, R93, !PT ;  /* 0x0000005b0a0a7276 */ /* 0x000fe4000781005d */
[----:B------:R-:W-:Y:S02]  /*110e0*/  FMNMX3.FTZ R11, R11, R95, R22, !PT ;  /* 0x0000005f0b0b7276 */ /* 0x000fe40007810016 */
[----:B------:R-:W-:-:S02]  /*110f0*/  FMNMX3.FTZ R10, R10, R41, R111, !PT ;  /* 0x000000290a0a7276 */ /* 0x000fc4000781006f */
[----:B------:R-:W-:Y:S02]  /*11100*/  ISETP.GE.AND P5, PT, R0, R245, PT ;  /* 0x000000f50000720c */ /* 0x000fe40003fa6270 */
[----:B------:R-:W-:Y:S02]  /*11110*/  FMNMX3.FTZ R11, R11, R71, R34, !PT ;  /* 0x000000470b0b7276 */ /* 0x000fe40007810022 */
[----:B------:R-:W-:Y:S01]  /*11120*/  FMNMX3.FTZ R10, R10, R92, R88, !PT ;  /* 0x0000005c0a0a7276 */ /* 0x000fe20007810058 */
[----:B------:R2:W4:Y:S01]  /*11130*/  MUFU.TANH R19, R15 ;  /* 0x0000000f00137308 */ /* 0x0005220000002400 */
[----:B------:R-:W-:Y:S01]  /*11140*/  FSEL R252, R252, -INF , !P5 ;  /* 0xff800000fcfc7808 */ /* 0x000fe20006800000 */
[----:B------:R-:W-:Y:S01]  /*11150*/  IMAD.MOV.U32 R237, RZ, RZ, 0x20 ;  /* 0x00000020ffed7424 */ /* 0x000fe200078e00ff */
[----:B------:R-:W-:Y:S01]  /*11160*/  ISETP.GT.AND P4, PT, R243, R5, PT ;  /* 0x00000005f300720c */ /* 0x000fe20003f84270 */
[----:B------:R-:W-:Y:S01]  /*11170*/  FMUL.FTZ R16, R108, UR11 ;  /* 0x0000000b6c107c20 */ /* 0x000fe20008410000 */
[----:B------:R-:W-:-:S02]  /*11180*/  ISETP.GE.AND P5, PT, R5, R244, PT ;  /* 0x000000f40500720c */ /* 0x000fc40003fa6270 */
[----:B------:R-:W-:Y:S02]  /*11190*/  FMNMX3.FTZ R14, R10, R85, R20, !PT ;  /* 0x000000550a0e7276 */ /* 0x000fe40007810014 */
[----:B--2---:R-:W-:Y:S01]  /*111a0*/  FMNMX3.FTZ R15, R11, R24, R114, !PT ;  /* 0x000000180b0f7276 */ /* 0x004fe20007810072 */
[----:B-1-34-:R-:W-:Y:S08]  /*111b0*/  BRA.U !UP2, `(.L_x_696) ;  /* 0x000000050a2c7547 */ /* 0x01aff0000b800000 */
        /* <DEDUP_REMOVED lines=9> */
[----:B------:R-:W-:Y:S02]  /*11250*/  IMAD.U32 R12, RZ, RZ, UR6 ;  /* 0x00000006ff0c7e24 */ /* 0x000fe4000f8e00ff */
[----:B------:R-:W-:Y:S01]  /*11260*/  IMAD.U32 R11, RZ, RZ, UR12 ;  /* 0x0000000cff0b7e24 */ /* 0x000fe2000f8e00ff */
[----:B------:R-:W-:Y:S02]  /*11270*/  ULEA.HI.X UR12, UR6, UR10, UR12, 0x7, UP0 ;  /* 0x0000000a060c7291 */ /* 0x000fe400080f3c0c */
[----:B------:R-:W-:Y:S01]  /*11280*/  MOV R13, UR13 ;  /* 0x0000000d000d7c02 */ /* 0x000fe20008000f00 */
[----:B------:R-:W-:-:S02]  /*11290*/  UIADD3 UR18, UP0, UPT, UR13, UR8, URZ ;  /* 0x000000080d127290 */ /* 0x000fc4000ff1e0ff */
[----:B------:R-:W-:Y:S02]  /*112a0*/  USHF.L.U32 UR6, UR14, 0x5, URZ ;  /* 0x000000050e067899 */ /* 0x000fe400080006ff */
[----:B------:R-:W-:Y:S02]  /*112b0*/  UIADD3.X UR7, UPT, UPT, UR12, UR10, URZ, UP0, !UPT ;  /* 0x0000000a0c077290 */ /* 0x000fe400087fe4ff */
[----:B------:R-:W-:Y:S01]  /*112c0*/  UIADD3 UR19, UP0, UPT, UR13, UR6, URZ ;  /* 0x000000060d137290 */ /* 0x000fe2000ff1e0ff */
[----:B--2---:R-:W-:-:S04]  /*112d0*/  LEA R10, P0, R10, R42, 0x8 ;  /* 0x0000002a0a0a7211 */ /* 0x004fc800078040ff */
[----:B---3--:R-:W-:Y:S01]  /*112e0*/  LEA.HI.X R11, R12, R213, R11, 0x8, P0 ;  /* 0x000000d50c0b7211 */ /* 0x008fe200000f440b */
[----:B------:R-:W-:-:S04]  /*112f0*/  IMAD.U32 R12, RZ, RZ, UR13 ;  /* 0x0000000dff0c7e24 */ /* 0x000fc8000f8e00ff */
[----:B------:R-:W-:Y:S01]  /*11300*/  @!PT LDS RZ, [RZ] ;  /* 0x00000000fffff984 */ /* 0x000fe20000000800 */
[----:B------:R-:W-:Y:S01]  /*11310*/  @!PT LDS RZ, [RZ] ;  /* 0x00000000fffff984 */ /* 0x000fe20000000800 */
[----:B------:R-:W-:Y:S01]  /*11320*/  @!PT LDS RZ, [RZ] ;  /* 0x00000000fffff984 */ /* 0x000fe20000000800 */
[----:B------:R1:W-:Y:S02]  /*11330*/  LDGSTS.E.BYPASS.LTC128B.128 [R251+0x4000], desc[UR20][R10.64] ;  /* 0x040000000afb7fae */ /* 0x0003e4000b981a14 */
[----:B-1----:R-:W-:Y:S01]  /*11340*/  IMAD.U32 R11, RZ, RZ, UR12 ;  /* 0x0000000cff0b7e24 */ /* 0x002fe2000f8e00ff */
[----:B------:R-:W-:Y:S01]  /*11350*/  LEA R10, P0, R12, R42, 0x1 ;  /* 0x0000002a0c0a7211 */ /* 0x000fe200078008ff */
[----:B------:R-:W-:-:S03]  /*11360*/  IMAD.U32 R12, RZ, RZ, UR18 ;  /* 0x00000012ff0c7e24 */ /* 0x000fc6000f8e00ff */
[----:B------:R-:W-:Y:S01]  /*11370*/  LEA.HI.X R11, R13, R213, R11, 0x1, P0 ;  /* 0x000000d50d0b7211 */ /* 0x000fe200000f0c0b */
[----:B------:R-:W-:-:S04]  /*11380*/  IMAD.U32 R13, RZ, RZ, UR19 ;  /* 0x00000013ff0d7e24 */ /* 0x000fc8000f8e00ff */
[----:B------:R1:W-:Y:S02]  /*11390*/  LDGSTS.E.BYPASS.LTC128B.128 [R251+0x4800], desc[UR20][R10.64] ;  /* 0x048000000afb7fae */ /* 0x0003e4000b981a14 */
[----:B-1----:R-:W-:Y:S02]  /*113a0*/  IMAD.U32 R10, RZ, RZ, UR18 ;  /* 0x00000012ff0a7e24 */ /* 0x002fe4000f8e00ff */
[----:B------:R-:W-:Y:S01]  /*113b0*/  IMAD.U32 R11, RZ, RZ, UR7 ;  /* 0x00000007ff0b7e24 */ /* 0x000fe2000f8e00ff */
[----:B------:R-:W-:Y:S02]  /*113c0*/  USHF.L.U64.HI UR7, UR14, 0x5, UR15 ;  /* 0x000000050e077899 */ /* 0x000fe4000801020f */
[----:B------:R-:W-:Y:S02]  /*113d0*/  LEA R10, P0, R10, R42, 0x1 ;  /* 0x0000002a0a0a7211 */ /* 0x000fe400078008ff */
[----:B------:R-:W-:Y:S02]  /*113e0*/  UIADD3.X UR18, UPT, UPT, UR12, UR7, URZ, UP0, !UPT ;  /* 0x000000070c127290 */ /* 0x000fe400087fe4ff */
[----:B------:R-:W-:-:S02]  /*113f0*/  LEA.HI.X R11, R12, R213, R11, 0x1, P0 ;  /* 0x000000d50c0b7211 */ /* 0x000fc400000f0c0b */
[----:B------:R-:W-:Y:S01]  /*11400*/  MOV R12, UR19 ;  /* 0x00000013000c7c02 */ /* 0x000fe20008000f00 */
[----:B------:R-:W-:Y:S02]  /*11410*/  UIADD3 UR19, UP0, UPT, UR19, UR8, URZ ;  /* 0x0000000813137290 */ /* 0x000fe4000ff1e0ff */
[----:B------:R1:W-:Y:S02]  /*11420*/  LDGSTS.E.BYPASS.LTC128B.128 [R251+0x5000], desc[UR20][R10.64] ;  /* 0x050000000afb7fae */ /* 0x0003e4000b981a14 */
[----:B-1----:R-:W-:Y:S01]  /*11430*/  IMAD.U32 R11, RZ, RZ, UR18 ;  /* 0x00000012ff0b7e24 */ /* 0x002fe2000f8e00ff */
[----:B------:R-:W-:Y:S01]  /*11440*/  LEA R10, P0, R12, R42, 0x1 ;  /* 0x0000002a0c0a7211 */ /* 0x000fe200078008ff */
[----:B------:R-:W-:Y:S01]  /*11450*/  UIADD3.X UR18, UPT, UPT, UR18, UR10, URZ, UP0, !UPT ;  /* 0x0000000a12127290 */ /* 0x000fe200087fe4ff */
[----:B------:R-:W-:Y:S01]  /*11460*/  IMAD.U32 R12, RZ, RZ, UR19 ;  /* 0x00000013ff0c7e24 */ /* 0x000fe2000f8e00ff */
[----:B------:R-:W-:Y:S01]  /*11470*/  ULEA UR13, UP0, UR14, UR13, 0x6 ;  /* 0x0000000d0e0d7291 */ /* 0x000fe2000f8030ff */
[----:B------:R-:W-:-:S02]  /*11480*/  LEA.HI.X R11, R13, R213, R11, 0x1, P0 ;  /* 0x000000d50d0b7211 */ /* 0x000fc400000f0c0b */
[----:B------:R-:W-:Y:S01]  /*11490*/  MOV R13, UR19 ;  /* 0x00000013000d7c02 */ /* 0x000fe20008000f00 */
[----:B------:R-:W-:Y:S02]  /*114a0*/  ULEA.HI.X UR12, UR14, UR12, UR15, 0x6, UP0 ;  /* 0x0000000c0e0c7291 */ /* 0x000fe400080f340f */
[----:B------:R1:W-:Y:S01]  /*114b0*/  LDGSTS.E.BYPASS.LTC128B.128 [R251+0x5800], desc[UR20][R10.64] ;  /* 0x058000000afb7fae */ /* 0x0003e2000b981a14 */
[----:B------:R-:W-:Y:S02]  /*114c0*/  UIADD3 UR8, UP1, UPT, UR13, UR8, URZ ;  /* 0x000000080d087290 */ /* 0x000fe4000ff3e0ff */
[----:B------:R-:W-:Y:S02]  /*114d0*/  UIADD3 UR6, UP0, UPT, UR13, UR6, URZ ;  /* 0x000000060d067290 */ /* 0x000fe4000ff1e0ff */
[----:B------:R-:W-:Y:S02]  /*114e0*/  UIADD3.X UR10, UPT, UPT, UR12, UR10, URZ, UP1, !UPT ;  /* 0x0000000a0c0a7290 */ /* 0x000fe40008ffe4ff */
[----:B------:R-:W-:-:S02]  /*114f0*/  UIADD3.X UR7, UPT, UPT, UR12, UR7, URZ, UP0, !UPT ;  /* 0x000000070c077290 */ /* 0x000fc400087fe4ff */
[----:B------:R-:W-:Y:S02]  /*11500*/  IMAD.U32 R20, RZ, RZ, UR6 ;  /* 0x00000006ff147e24 */ /* 0x000fe4000f8e00ff */
[----:B-1----:R-:W-:Y:S01]  /*11510*/  IMAD.U32 R11, RZ, RZ, UR18 ;  /* 0x00000012ff0b7e24 */ /* 0x002fe2000f8e00ff */
[----:B------:R-:W-:Y:S01]  /*11520*/  LEA R10, P0, R12, R42, 0x1 ;  /* 0x0000002a0c0a7211 */ /* 0x000fe200078008ff */
[----:B------:R-:W-:-:S03]  /*11530*/  IMAD.U32 R12, RZ, RZ, UR13 ;  /* 0x0000000dff0c7e24 */ /* 0x000fc6000f8e00ff */
[----:B------:R-:W-:Y:S01]  /*11540*/  LEA.HI.X R11, R13, R213, R11, 0x1, P0 ;  /* 0x000000d50d0b7211 */ /* 0x000fe200000f0c0b */
[----:B------:R-:W-:-:S04]  /*11550*/  IMAD.U32 R13, RZ, RZ, UR13 ;  /* 0x0000000dff0d7e24 */ /* 0x000fc8000f8e00ff */
[----:B------:R1:W-:Y:S02]  /*11560*/  LDGSTS.E.BYPASS.LTC128B.128 [R251+0x6000], desc[UR20][R10.64] ;  /* 0x060000000afb7fae */ /* 0x0003e4000b981a14 */
[----:B-1----:R-:W-:Y:S02]  /*11570*/  LEA R10, P0, R12, R42, 0x1 ;  /* 0x0000002a0c0a7211 */ /* 0x002fe400078008ff */
[----:B------:R-:W-:-:S04]  /*11580*/  MOV R11, UR12 ;  /* 0x0000000c000b7c02 */ /* 0x000fc80008000f00 */
[----:B------:R-:W-:Y:S01]  /*11590*/  LEA.HI.X R11, R13, R213, R11, 0x1, P0 ;  /* 0x000000d50d0b7211 */ /* 0x000fe200000f0c0b */
[----:B------:R-:W-:-:S04]  /*115a0*/  IMAD.U32 R13, RZ, RZ, UR8 ;  /* 0x00000008ff0d7e24 */ /* 0x000fc8000f8e00ff */
[----:B------:R1:W-:Y:S02]  /*115b0*/  LDGSTS.E.BYPASS.LTC128B.128 [R251+0x6800], desc[UR20][R10.64] ;  /* 0x068000000afb7fae */ /* 0x0003e4000b981a14 */
[----:B-1----:R-:W-:Y:S01]  /*115c0*/  IMAD.U32 R10, RZ, RZ, UR8 ;  /* 0x00000008ff0a7e24 */ /* 0x002fe2000f8e00ff */
[----:B------:R-:W-:-:S04]  /*115d0*/  MOV R11, UR6 ;  /* 0x00000006000b7c02 */ /* 0x000fc80008000f00 */
[----:B------:R-:W-:Y:S01]  /*115e0*/  LEA R12, P0, R10, R42, 0x1 ;  /* 0x0000002a0a0c7211 */ /* 0x000fe200078008ff */
[----:B------:R-:W-:-:S05]  /*115f0*/  IMAD.U32 R10, RZ, RZ, UR10 ;  /* 0x0000000aff0a7e24 */ /* 0x000fca000f8e00ff */
[-C--:B------:R-:W-:Y:S02]  /*11600*/  LEA.HI.X R13, R13, R213.reuse, R10, 0x1, P0 ;  /* 0x000000d50d0d7211 */ /* 0x080fe400000f0c0a */
[----:B------:R-:W-:Y:S01]  /*11610*/  LEA R10, P0, R11, R42, 0x1 ;  /* 0x0000002a0b0a7211 */ /* 0x000fe200078008ff */
[----:B------:R-:W-:Y:S02]  /*11620*/  IMAD.U32 R11, RZ, RZ, UR7 ;  /* 0x00000007ff0b7e24 */ /* 0x000fe4000f8e00ff */
[----:B------:R1:W-:Y:S03]  /*11630*/  LDGSTS.E.BYPASS.LTC128B.128 [R251+0x7000], desc[UR20][R12.64] ;  /* 0x070000000cfb7fae */ /* 0x0003e6000b981a14 */
[----:B------:R-:W-:-:S05]  /*11640*/  LEA.HI.X R11, R20, R213, R11, 0x1, P0 ;  /* 0x000000d5140b7211 */ /* 0x000fca00000f0c0b */
[----:B------:R1:W-:Y:S04]  /*11650*/  LDGSTS.E.BYPASS.LTC128B.128 [R251+0x7800], desc[UR20][R10.64] ;  /* 0x078000000afb7fae */ /* 0x0003e8000b981a14 */
[----:B------:R-:W0:Y:S02]  /*11660*/  LDGDEPBAR ;  /* 0x00000000000079af */ /* 0x000e240000000000 */
.L_x_696:
[----:B------:R-:W-:Y:S01]  /*11670*/  STL [R1+0xd0], R251 ;  /* 0x0000d0fb01007387 */ /* 0x000fe20000100800 */
[----:B-1----:R-:W-:Y:S01]  /*11680*/  FMNMX3.FTZ R11, R15, R23, R252, !PT ;  /* 0x000000170f0b7276 */ /* 0x002fe200078100fc */
[----:B------:R-:W-:Y:S01]  /*11690*/  FMUL.FTZ R12, R109, UR11 ;  /* 0x0000000b6d0c7c20 */ /* 0x000fe20008410000 */
[----:B------:R-:W-:Y:S01]  /*116a0*/  ISETP.GE.AND P0, PT, R5, R249, PT ;  /* 0x000000f90500720c */ /* 0x000fe20003f06270 */
[----:B------:R-:W-:Y:S01]  /*116b0*/  STL [R1+0xcc], R248 ;  /* 0x0000ccf801007387 */ /* 0x000fe20000100800 */
[----:B------:R-:W-:Y:S01]  /*116c0*/  FSEL R202, R21, -INF , !P6 ;  /* 0xff80000015ca7808 */ /* 0x000fe20007000000 */
[----:B------:R-:W1:Y:S02]  /*116d0*/  LDCU UR6, c[0x0][0x45c] ;  /* 0x00008b80ff0677ac */ /* 0x000e640008000800 */
[----:B------:R-:W-:Y:S04]  /*116e0*/  STL [R1+0xc8], R245 ;  /* 0x0000c8f501007387 */ /* 0x000fe80000100800 */
[----:B------:R-:W-:Y:S04]  /*116f0*/  STL [R1+0xc4], R235 ;  /* 0x0000c4eb01007387 */ /* 0x000fe80000100800 */
[----:B------:R-:W-:Y:S04]  /*11700*/  STL [R1+0xc0], R234 ;  /* 0x0000c0ea01007387 */ /* 0x000fe80000100800 */
[----:B-----5:R2:W-:Y:S04]  /*11710*/  STL [R1+0xbc], R82 ;  /* 0x0000bc5201007387 */ /* 0x0205e80000100800 */
[----:B--2---:R-:W2:Y:S04]  /*11720*/  LDL.LU R82, [R1+0x10] ;  /* 0x0000100001527983 */ /* 0x004ea80000300800 */
[----:B------:R3:W-:Y:S04]  /*11730*/  STL [R1+0xb8], R81 ;  /* 0x0000b85101007387 */ /* 0x0007e80000100800 */
[----:B---3--:R-:W2:Y:S01]  /*11740*/  LDL.LU R81, [R1] ;  /* 0x0000000001517983 */ /* 0x008ea20000300800 */
[----:B------:R-:W-:Y:S01]  /*11750*/  MOV R87, R37 ;  /* 0x0000002500577202 */ /* 0x000fe20000000f00 */
[----:B------:R-:W-:Y:S01]  /*11760*/  IMAD.MOV.U32 R90, RZ, RZ, R32 ;  /* 0x000000ffff5a7224 */ /* 0x000fe200078e0020 */
[----:B------:R-:W-:Y:S01]  /*11770*/  MOV R89, R35 ;  /* 0x0000002300597202 */ /* 0x000fe20000000f00 */
[----:B------:R-:W3:Y:S04]  /*11780*/  LDL.LU R251, [R1+0x64] ;  /* 0x0000640001fb7983 */ /* 0x000ee80000300800 */
[----:B------:R-:W3:Y:S04]  /*11790*/  LDL.LU R248, [R1+0x54] ;  /* 0x0000540001f87983 */ /* 0x000ee80000300800 */
[----:B------:R-:W4:Y:S04]  /*117a0*/  LDL.LU R245, [R1+0x28] ;  /* 0x0000280001f57983 */ /* 0x000f280000300800 */
[----:B------:R-:W4:Y:S01]  /*117b0*/  LDL.LU R235, [R1+0xc] ;  /* 0x00000c0001eb7983 */ /* 0x000f220000300800 */
[----:B------:R-:W1:Y:S01]  /*117c0*/  MUFU.TANH R15, R16 ;  /* 0x00000010000f7308 */ /* 0x000e620000002400 */
[----:B------:R-:W-:-:S02]  /*117d0*/  FSEL R223, R223, -INF , !P2 ;  /* 0xff800000dfdf7808 */ /* 0x000fc40005000000 */
[----:B------:R-:W3:Y:S01]  /*117e0*/  LDL.LU R23, [R1+0x7c] ;  /* 0x00007c0001177983 */ /* 0x000ee20000300800 */
[----:B------:R-:W-:Y:S02]  /*117f0*/  MOV R108, R26 ;  /* 0x0000001a006c7202 */ /* 0x000fe40000000f00 */
[----:B------:R-:W-:Y:S01]  /*11800*/  MOV R109, R27 ;  /* 0x0000001b006d7202 */ /* 0x000fe20000000f00 */
[----:B------:R-:W4:Y:S01]  /*11810*/  LDL.LU R20, [R1+0x80] ;  /* 0x0000800001147983 */ /* 0x000f220000300800 */
[----:B------:R-:W-:Y:S02]  /*11820*/  FSEL R5, R19, -INF , !P4 ;  /* 0xff80000013057808 */ /* 0x000fe40006000000 */
[----:B------:R-:W-:Y:S01]  /*11830*/  ISETP.GT.AND P6, PT, R243, R4, PT ;  /* 0x00000004f300720c */ /* 0x000fe20003fc4270 */
[----:B------:R1:W1:Y:S01]  /*11840*/  MUFU.TANH R19, R12 ;  /* 0x0000000c00137308 */ /* 0x0002620000002400 */
[C---:B------:R-:W-:Y:S02]  /*11850*/  ISETP.GE.AND P4, PT, R4.reuse, R244, PT ;  /* 0x000000f40400720c */ /* 0x040fe40003f86270 */
[----:B------:R-:W-:-:S02]  /*11860*/  ISETP.GE.AND P2, PT, R4, R249, PT ;  /* 0x000000f90400720c */ /* 0x000fc40003f46270 */
[----:B------:R-:W-:Y:S02]  /*11870*/  FSEL R203, R5, -INF , !P5 ;  /* 0xff80000005cb7808 */ /* 0x000fe40006800000 */
[----:B------:R-:W-:Y:S02]  /*11880*/  ISETP.GT.AND P5, PT, R243, R3, PT ;  /* 0x00000003f300720c */ /* 0x000fe40003fa4270 */
[----:B------:R-:W-:Y:S02]  /*11890*/  FSEL R4, R18, -INF , !P6 ;  /* 0xff80000012047808 */ /* 0x000fe40007000000 */
[----:B------:R-:W-:Y:S02]  /*118a0*/  FSEL R222, R222, -INF , !P0 ;  /* 0xff800000dede7808 */ /* 0x000fe40004000000 */
[C---:B------:R-:W-:Y:S02]  /*118b0*/  ISETP.GE.AND P0, PT, R3.reuse, R244, PT ;  /* 0x000000f40300720c */ /* 0x040fe40003f06270 */
[----:B------:R-:W-:Y:S01]  /*118c0*/  ISETP.GE.AND P6, PT, R3, R249, PT ;  /* 0x000000f90300720c */ /* 0x000fe20003fc6270 */
[----:B-1----:R-:W-:Y:S01]  /*118d0*/  FMUL.FTZ R12, R116, UR11 ;  /* 0x0000000b740c7c20 */ /* 0x002fe20008410000 */
[----:B------:R-:W-:Y:S01]  /*118e0*/  FSEL R113, R4, -INF , !P4 ;  /* 0xff80000004717808 */ /* 0x000fe20006000000 */
[----:B------:R-:W-:Y:S01]  /*118f0*/  FMUL.FTZ R5, R117, UR11 ;  /* 0x0000000b75057c20 */ /* 0x000fe20008410000 */
[----:B------:R-:W-:Y:S01]  /*11900*/  FSEL R220, R220, -INF , !P2 ;  /* 0xff800000dcdc7808 */ /* 0x000fe20005000000 */
[----:B------:R-:W1:Y:S01]  /*11910*/  MUFU.TANH R16, R12 ;  /* 0x0000000c00107308 */ /* 0x000e620000002400 */
[----:B------:R-:W-:-:S02]  /*11920*/  FSEL R3, R17, -INF , !P5 ;  /* 0xff80000011037808 */ /* 0x000fc40006800000 */
[----:B------:R-:W-:Y:S02]  /*11930*/  ISETP.GT.AND P4, PT, R243, R2, PT ;  /* 0x00000002f300720c */ /* 0x000fe40003f84270 */
[C---:B------:R-:W-:Y:S02]  /*11940*/  ISETP.GE.AND P2, PT, R2.reuse, R244, PT ;  /* 0x000000f40200720c */ /* 0x040fe40003f46270 */
[----:B------:R-:W-:Y:S01]  /*11950*/  ISETP.GE.AND P5, PT, R2, R249, PT ;  /* 0x000000f90200720c */ /* 0x000fe20003fa6270 */
[----:B------:R-:W-:Y:S01]  /*11960*/  FMUL.FTZ R2, R216, UR11 ;  /* 0x0000000bd8027c20 */ /* 0x000fe20008410000 */
[----:B------:R-:W1:Y:S01]  /*11970*/  MUFU.TANH R12, R5 ;  /* 0x00000005000c7308 */ /* 0x000e620000002400 */
[----:B------:R-:W-:Y:S02]  /*11980*/  FSEL R112, R3, -INF , !P0 ;  /* 0xff80000003707808 */ /* 0x000fe40004000000 */
[----:B------:R-:W-:Y:S02]  /*11990*/  ISETP.GT.AND P0, PT, R243, R8, PT ;  /* 0x00000008f300720c */ /* 0x000fe40003f04270 */
[----:B------:R-:W-:-:S03]  /*119a0*/  FSEL R15, R15, -INF , !P4 ;  /* 0xff8000000f0f7808 */ /* 0x000fc60006000000 */
[----:B------:R1:W1:Y:S01]  /*119b0*/  MUFU.TANH R3, R2 ;  /* 0x0000000200037308 */ /* 0x0002620000002400 */
[----:B------:R-:W-:Y:S02]  /*119c0*/  FSEL R215, R215, -INF , !P6 ;  /* 0xff800000d7d77808 */ /* 0x000fe40007000000 */
[-C--:B------:R-:W-:Y:S02]  /*119d0*/  ISETP.GE.AND P6, PT, R8, R244.reuse, PT ;  /* 0x000000f40800720c */ /* 0x080fe40003fc6270 */
[----:B------:R-:W-:Y:S02]  /*119e0*/  FSEL R107, R15, -INF , !P2 ;  /* 0xff8000000f6b7808 */ /* 0x000fe40005000000 */
[----:B------:R-:W-:Y:S02]  /*119f0*/  ISETP.GT.AND P2, PT, R243, R7, PT ;  /* 0x00000007f300720c */ /* 0x000fe40003f44270 */
[----:B------:R-:W-:Y:S02]  /*11a00*/  FSEL R214, R214, -INF , !P5 ;  /* 0xff800000d6d67808 */ /* 0x000fe40006800000 */
[----:B------:R-:W-:-:S02]  /*11a10*/  ISETP.GE.AND P5, PT, R7, R244, PT ;  /* 0x000000f40700720c */ /* 0x000fc40003fa6270 */
[----:B-1----:R-:W-:-:S04]  /*11a20*/  FSEL R2, R19, -INF , !P0 ;  /* 0xff80000013027808 */ /* 0x002fc80004000000 */
[----:B------:R-:W-:Y:S02]  /*11a30*/  FSEL R106, R2, -INF , !P6 ;  /* 0xff800000026a7808 */ /* 0x000fe40007000000 */
[----:B------:R-:W-:Y:S02]  /*11a40*/  FSEL R2, R16, -INF , !P2 ;  /* 0xff80000010027808 */ /* 0x000fe40005000000 */
[C---:B------:R-:W-:Y:S02]  /*11a50*/  ISETP.GT.AND P6, PT, R243.reuse, R9, PT ;  /* 0x00000009f300720c */ /* 0x040fe40003fc4270 */
[----:B------:R-:W-:Y:S02]  /*11a60*/  ISETP.GT.AND P2, PT, R243, R6, PT ;  /* 0x00000006f300720c */ /* 0x000fe40003f44270 */
[----:B------:R-:W-:Y:S02]  /*11a70*/  ISETP.GE.AND P0, PT, R7, R249, PT ;  /* 0x000000f90700720c */ /* 0x000fe40003f06270 */
[----:B------:R-:W-:Y:S01]  /*11a80*/  FSEL R105, R2, -INF , !P5 ;  /* 0xff80000002697808 */ /* 0x000fe20006800000 */
[----:B------:R-:W-:Y:S01]  /*11a90*/  FMUL.FTZ R2, R217, UR11 ;  /* 0x0000000bd9027c20 */ /* 0x000fe20008410000 */
[----:B------:R-:W-:-:S02]  /*11aa0*/  FSEL R7, R12, -INF , !P6 ;  /* 0xff8000000c077808 */ /* 0x000fc40007000000 */
[C---:B------:R-:W-:Y:S02]  /*11ab0*/  ISETP.GE.AND P6, PT, R6.reuse, R244, PT ;  /* 0x000000f40600720c */ /* 0x040fe40003fc6270 */
[----:B------:R-:W-:Y:S02]  /*11ac0*/  FSEL R3, R3, -INF , !P2 ;  /* 0xff80000003037808 */ /* 0x000fe40005000000 */
[----:B------:R-:W-:Y:S02]  /*11ad0*/  ISETP.GE.AND P2, PT, R6, R249, PT ;  /* 0x000000f90600720c */ /* 0x000fe40003f46270 */
[----:B------:R1:W3:Y:S01]  /*11ae0*/  MUFU.TANH R6, R2 ;  /* 0x0000000200067308 */ /* 0x0002e20000002400 */
[----:B------:R-:W-:Y:S02]  /*11af0*/  FSEL R96, R3, -INF , !P6 ;  /* 0xff80000003607808 */ /* 0x000fe40007000000 */
[----:B------:R-:W-:Y:S02]  /*11b00*/  FMNMX3.FTZ R3, R69, R124, R121, !PT ;  /* 0x0000007c45037276 */ /* 0x000fe40007810079 */
[----:B------:R-:W-:-:S02]  /*11b10*/  FSEL R210, R210, -INF , !P0 ;  /* 0xff800000d2d27808 */ /* 0x000fc40004000000 */
[----:B------:R-:W-:Y:S02]  /*11b20*/  ISETP.GT.AND P0, PT, R243, R0, PT ;  /* 0x00000000f300720c */ /* 0x000fe40003f04270 */
[----:B------:R-:W-:Y:S02]  /*11b30*/  ISETP.GE.AND P6, PT, R0, R249, PT ;  /* 0x000000f90000720c */ /* 0x000fe40003fc6270 */
[----:B-1----:R-:W-:-:S04]  /*11b40*/  FMNMX3.FTZ R2, R80, R122, R118, !PT ;  /* 0x0000007a50027276 */ /* 0x002fc80007810076 */
[----:B------:R-:W-:-:S04]  /*11b50*/  FMNMX3.FTZ R2, R2, R120, R78, !PT ;  /* 0x0000007802027276 */ /* 0x000fc8000781004e */
[----:B------:R-:W-:Y:S02]  /*11b60*/  FMNMX3.FTZ R2, R2, R219, R211, !PT ;  /* 0x000000db02027276 */ /* 0x000fe400078100d3 */
[-C--:B------:R-:W-:Y:S02]  /*11b70*/  ISETP.GE.AND P4, PT, R8, R249.reuse, PT ;  /* 0x000000f90800720c */ /* 0x080fe40003f86270 */
[----:B------:R-:W-:Y:S02]  /*11b80*/  ISETP.GE.AND P5, PT, R9, R249, PT ;  /* 0x000000f90900720c */ /* 0x000fe40003fa6270 */
[----:B------:R-:W-:Y:S02]  /*11b90*/  FMNMX3.FTZ R2, R2, R201, R135, !PT ;  /* 0x000000c902027276 */ /* 0x000fe40007810087 */
[----:B------:R-:W-:Y:S02]  /*11ba0*/  FSEL R216, R207, -INF , !P4 ;  /* 0xff800000cfd87808 */ /* 0x000fe40006000000 */
[----:B------:R-:W-:-:S02]  /*11bb0*/  ISETP.GE.AND P4, PT, R9, R244, PT ;  /* 0x000000f40900720c */ /* 0x000fc40003f86270 */
[----:B------:R-:W-:Y:S02]  /*11bc0*/  FSEL R213, R208, -INF , !P5 ;  /* 0xff800000d0d57808 */ /* 0x000fe40006800000 */
[----:B------:R-:W-:Y:S02]  /*11bd0*/  FMNMX3.FTZ R2, R2, R236, R230, !PT ;  /* 0x000000ec02027276 */ /* 0x000fe400078100e6 */
[----:B------:R-:W-:Y:S02]  /*11be0*/  FSEL R103, R7, -INF , !P4 ;  /* 0xff80000007677808 */ /* 0x000fe40006000000 */
[----:B------:R-:W-:Y:S02]  /*11bf0*/  FMNMX3.FTZ R2, R2, R228, R227, !PT ;  /* 0x000000e402027276 */ /* 0x000fe400078100e3 */
[----:B--2---:R-:W-:-:S05]  /*11c00*/  FMNMX3.FTZ R10, R14, R82, R81, !PT ;  /* 0x000000520e0a7276 */ /* 0x004fca0007810051 */
[----:B------:R-:W1:Y:S04]  /*11c10*/  SHFL.BFLY PT, R13, R10, 0x2, 0x1f ;  /* 0x0c401f000a0d7f89 */ /* 0x000e6800000e0000 */
[----:B------:R-:W2:Y:S01]  /*11c20*/  SHFL.BFLY PT, R14, R11, 0x2, 0x1f ;  /* 0x0c401f000b0e7f89 */ /* 0x000ea200000e0000 */
[----:B-1----:R-:W-:-:S05]  /*11c30*/  FMNMX.FTZ R10, R10, R13, !PT ;  /* 0x0000000d0a0a7209 */ /* 0x002fca0007810000 */
[----:B------:R-:W1:Y:S01]  /*11c40*/  SHFL.BFLY PT, R4, R10, 0x1, 0x1f ;  /* 0x0c201f000a047f89 */ /* 0x000e6200000e0000 */
[----:B--2---:R-:W-:Y:S02]  /*11c50*/  FMNMX.FTZ R11, R11, R14, !PT ;  /* 0x0000000e0b0b7209 */ /* 0x004fe40007810000 */
[----:B---3--:R-:W-:Y:S01]  /*11c60*/  FSEL R208, R23, -INF , !P2 ;  /* 0xff80000017d07808 */ /* 0x008fe20005000000 */
[----:B------:R-:W-:Y:S04]  /*11c70*/  LDSM.16.MT88.4 R12, [R77] ;  /* 0x000000004d0c783b */ /* 0x000fe80000004200 */
[----:B------:R-:W2:Y:S01]  /*11c80*/  SHFL.BFLY PT, R5, R11, 0x1, 0x1f ;  /* 0x0c201f000b057f89 */ /* 0x000ea200000e0000 */
[----:B-1----:R-:W-:Y:S02]  /*11c90*/  FMNMX.FTZ R84, R10, R4, !PT ;  /* 0x000000040a547209 */ /* 0x002fe40007810000 */
[----:B------:R-:W-:-:S02]  /*11ca0*/  SEL R10, R237, 0xffffffe0, !P1 ;  /* 0xffffffe0ed0a7807 */ /* 0x000fc40004800000 */
[----:B------:R-:W-:Y:S02]  /*11cb0*/  ISETP.GE.AND P1, PT, R0, R244, PT ;  /* 0x000000f40000720c */ /* 0x000fe40003f26270 */
[----:B------:R-:W-:Y:S02]  /*11cc0*/  FMNMX3.FTZ R0, R3, R123, R119, !PT ;  /* 0x0000007b03007276 */ /* 0x000fe40007810077 */
[----:B--2---:R-:W-:Y:S02]  /*11cd0*/  FMNMX.FTZ R116, R11, R5, !PT ;  /* 0x000000050b747209 */ /* 0x004fe40007810000 */
[----:B------:R-:W-:-:S04]  /*11ce0*/  FMNMX3.FTZ R0, R0, R221, R218, !PT ;  /* 0x000000dd00007276 */ /* 0x000fc800078100da */
[----:B------:R-:W-:Y:S01]  /*11cf0*/  FMNMX3.FTZ R0, R0, R212, R209, !PT ;  /* 0x000000d400007276 */ /* 0x000fe200078100d1 */
[C---:B------:R-:W-:Y:S01]  /*11d00*/  FMUL.FTZ R3, R116.reuse, UR6 ;  /* 0x0000000674037c20 */ /* 0x040fe20008410000 */
[----:B------:R-:W-:Y:S02]  /*11d10*/  FSETP.NEU.FTZ.AND P5, PT, R116, -INF , PT ;  /* 0xff8000007400780b */ /* 0x000fe40003fbd000 */
[----:B------:R-:W-:Y:S02]  /*11d20*/  FMNMX3.FTZ R0, R0, R238, R232, !PT ;  /* 0x000000ee00007276 */ /* 0x000fe400078100e8 */
[----:B------:R-:W-:Y:S02]  /*11d30*/  FSETP.NEU.FTZ.AND P4, PT, R84, -INF , PT ;  /* 0xff8000005400780b */ /* 0x000fe40003f9d000 */
[----:B------:R-:W-:Y:S02]  /*11d40*/  FSEL R8, R3, RZ, P5 ;  /* 0x000000ff03087208 */ /* 0x000fe40002800000 */
[----:B------:R-:W-:-:S02]  /*11d50*/  FMNMX3.FTZ R0, R0, R231, R229, !PT ;  /* 0x000000e700007276 */ /* 0x000fc400078100e5 */
[----:B------:R-:W-:Y:S02]  /*11d60*/  FSEL R5, R116, RZ, P5 ;  /* 0x000000ff74057208 */ /* 0x000fe40002800000 */
[----:B------:R-:W-:Y:S02]  /*11d70*/  FMNMX3.FTZ R3, R2, R87, R72, !PT ;  /* 0x0000005702037276 */ /* 0x000fe40007810048 */
[----:B------:R-:W-:Y:S02]  /*11d80*/  FSEL R4, R84, RZ, P4 ;  /* 0x000000ff54047208 */ /* 0x000fe40002000000 */
[----:B------:R-:W-:Y:S01]  /*11d90*/  FMNMX3.FTZ R2, R0, R89, R94, !PT ;  /* 0x0000005900027276 */ /* 0x000fe2000781005e */
[----:B------:R-:W-:Y:S01]  /*11da0*/  FFMA.FTZ R0, R75, UR6, -R8 ;  /* 0x000000064b007c23 */ /* 0x000fe20008010808 */
[----:B------:R-:W-:Y:S01]  /*11db0*/  FADD.FTZ R9, R70, -R5 ;  /* 0x8000000546097221 */ /* 0x000fe20000010000 */
[----:B------:R-:W-:Y:S01]  /*11dc0*/  IMAD.MOV.U32 R75, RZ, RZ, R28 ;  /* 0x000000ffff4b7224 */ /* 0x000fe200078e001c */
[----:B------:R-:W-:Y:S01]  /*11dd0*/  FMNMX3.FTZ R5, R3, R73, R90, !PT ;  /* 0x0000004903057276 */ /* 0x000fe2000781005a */
[----:B------:R-:W-:Y:S01]  /*11de0*/  FADD.FTZ R7, R68, -R4 ;  /* 0x8000000444077221 */ /* 0x000fe20000010000 */
[----:B------:R1:W-:Y:S01]  /*11df0*/  MUFU.EX2 R237, R0 ;  /* 0x0000000000ed7308 */ /* 0x0003e20000000800 */
[----:B------:R-:W-:Y:S01]  /*11e00*/  IMAD.MOV.U32 R68, RZ, RZ, R25 ;  /* 0x000000ffff447224 */ /* 0x000fe200078e0019 */
[----:B------:R-:W-:-:S02]  /*11e10*/  FSEL R4, R6, -INF , !P0 ;  /* 0xff80000006047808 */ /* 0x000fc40004000000 */
[----:B-1----:R-:W-:Y:S01]  /*11e20*/  FMNMX3.FTZ R0, R2, R36, R108, !PT ;  /* 0x0000002402007276 */ /* 0x002fe2000781006c */
[----:B------:R-:W-:Y:S01]  /*11e30*/  FMUL.FTZ R9, R9, UR6 ;  /* 0x0000000609097c20 */ /* 0x000fe20008410000 */
[----:B------:R-:W-:Y:S01]  /*11e40*/  FMNMX3.FTZ R2, R5, R75, R250, !PT ;  /* 0x0000004b05027276 */ /* 0x000fe200078100fa */
[----:B------:R-:W-:Y:S01]  /*11e50*/  LDSM.16.MT88.4 R24, [R76+0x8000] ;  /* 0x008000004c18783b */ /* 0x000fe20000004200 */
[----:B------:R-:W-:Y:S02]  /*11e60*/  FMNMX3.FTZ R0, R0, R109, R68, !PT ;  /* 0x0000006d00007276 */ /* 0x000fe40007810044 */
[----:B------:R-:W-:Y:S02]  /*11e70*/  FMNMX3.FTZ R2, R2, R104, R101, !PT ;  /* 0x0000006802027276 */ /* 0x000fe40007810065 */
[----:B------:R-:W-:Y:S02]  /*11e80*/  FMNMX3.FTZ R0, R0, R251, R248, !PT ;  /* 0x000000fb00007276 */ /* 0x000fe400078100f8 */
[----:B------:R-:W-:-:S02]  /*11e90*/  FMNMX3.FTZ R2, R2, R100, R99, !PT ;  /* 0x0000006402027276 */ /* 0x000fc40007810063 */
[----:B----4-:R-:W-:Y:S02]  /*11ea0*/  FMNMX3.FTZ R0, R0, R245, R235, !PT ;  /* 0x000000f500007276 */ /* 0x010fe400078100eb */
[----:B------:R-:W-:Y:S02]  /*11eb0*/  FMNMX3.FTZ R2, R2, R202, R203, !PT ;  /* 0x000000ca02027276 */ /* 0x000fe400078100cb */
[----:B------:R-:W-:Y:S02]  /*11ec0*/  FMNMX3.FTZ R0, R0, R223, R222, !PT ;  /* 0x000000df00007276 */ /* 0x000fe400078100de */
[----:B------:R-:W-:Y:S02]  /*11ed0*/  FMNMX3.FTZ R2, R2, R113, R112, !PT ;  /* 0x0000007102027276 */ /* 0x000fe40007810070 */
[----:B------:R-:W-:Y:S02]  /*11ee0*/  FMNMX3.FTZ R0, R0, R220, R215, !PT ;  /* 0x000000dc00007276 */ /* 0x000fe400078100d7 */
[----:B------:R-:W-:Y:S01]  /*11ef0*/  FMNMX3.FTZ R2, R2, R107, R106, !PT ;  /* 0x0000006b02027276 */ /* 0x000fe2000781006a */
[----:B------:R-:W-:Y:S01]  /*11f00*/  FMUL.FTZ R6, R84, UR6 ;  /* 0x0000000654067c20 */ /* 0x000fe20008410000 */
[----:B------:R-:W-:-:S02]  /*11f10*/  FSEL R97, R4, -INF , !P1 ;  /* 0xff80000004617808 */ /* 0x000fc40004800000 */
[----:B------:R-:W-:Y:S02]  /*11f20*/  FMNMX3.FTZ R0, R0, R214, R216, !PT ;  /* 0x000000d600007276 */ /* 0x000fe400078100d8 */
[----:B------:R-:W-:Y:S02]  /*11f30*/  FMNMX3.FTZ R2, R2, R105, R103, !PT ;  /* 0x0000006902027276 */ /* 0x000fe40007810067 */
[----:B------:R-:W-:Y:S02]  /*11f40*/  FSEL R200, R20, -INF , !P6 ;  /* 0xff80000014c87808 */ /* 0x000fe40007000000 */
[----:B------:R-:W-:Y:S02]  /*11f50*/  FMNMX3.FTZ R0, R0, R210, R213, !PT ;  /* 0x000000d200007276 */ /* 0x000fe400078100d5 */
[----:B------:R-:W-:Y:S02]  /*11f60*/  FMNMX3.FTZ R2, R2, R96, R97, !PT ;  /* 0x0000006002027276 */ /* 0x000fe40007810061 */
[----:B------:R-:W-:Y:S01]  /*11f70*/  FSEL R3, R6, RZ, P4 ;  /* 0x000000ff06037208 */ /* 0x000fe20002000000 */
[----:B------:R-:W-:Y:S01]  /*11f80*/  FFMA.FTZ R6, R38, UR6, -R8 ;  /* 0x0000000626067c23 */ /* 0x000fe20008010808 */
[----:B------:R-:W-:Y:S01]  /*11f90*/  FMNMX3.FTZ R0, R0, R208, R200, !PT ;  /* 0x000000d000007276 */ /* 0x000fe200078100c8 */
[----:B------:R1:W2:Y:S01]  /*11fa0*/  MUFU.EX2 R38, R9 ;  /* 0x0000000900267308 */ /* 0x0002a20000000800 */
[----:B------:R-:W-:-:S02]  /*11fb0*/  IADD3 R207, PT, PT, R10, R76, RZ ;  /* 0x0000004c0acf7210 */ /* 0x000fc40007ffe0ff */
[----:B------:R-:W-:Y:S02]  /*11fc0*/  IADD3 R206, PT, PT, R10, R77, RZ ;  /* 0x0000004d0ace7210 */ /* 0x000fe40007ffe0ff */
[----:B------:R-:W3:Y:S01]  /*11fd0*/  SHFL.BFLY PT, R10, R0, 0x2, 0x1f ;  /* 0x0c401f00000a7f89 */ /* 0x000ee200000e0000 */
[----:B------:R-:W-:Y:S01]  /*11fe0*/  MOV R70, R22 ;  /* 0x0000001600467202 */ /* 0x000fe20000000f00 */
[----:B------:R-:W-:Y:S02]  /*11ff0*/  FFMA.FTZ R4, R83, UR6, -R8 ;  /* 0x0000000653047c23 */ /* 0x000fe40008010808 */
[----:B------:R-:W-:Y:S04]  /*12000*/  LDSM.16.MT88.4 R20, [R207+0x8000] ;  /* 0x00800000cf14783b */ /* 0x000fe80000004200 */
[----:B------:R-:W-:Y:S04]  /*12010*/  LDSM.16.MT88.4 R16, [R206] ;  /* 0x00000000ce10783b */ /* 0x000fe80000004200 */
[----:B-1----:R-:W1:Y:S01]  /*12020*/  SHFL.BFLY PT, R9, R2, 0x2, 0x1f ;  /* 0x0c401f0002097f89 */ /* 0x002e6200000e0000 */
[----:B------:R4:W-:Y:S01]  /*12030*/  MUFU.EX2 R83, R4 ;  /* 0x0000000400537308 */ /* 0x0009e20000000800 */
[----:B---3--:R-:W-:-:S02]  /*12040*/  FMNMX.FTZ R0, R0, R10, !PT ;  /* 0x0000000a00007209 */ /* 0x008fc40007810000 */
[----:B-1----:R-:W-:-:S05]  /*12050*/  FMNMX.FTZ R2, R2, R9, !PT ;  /* 0x0000000902027209 */ /* 0x002fca0007810000 */
[----:B------:R-:W1:Y:S01]  /*12060*/  SHFL.BFLY PT, R10, R2, 0x1, 0x1f ;  /* 0x0c201f00020a7f89 */ /* 0x000e6200000e0000 */
[----:B----4-:R-:W-:-:S03]  /*12070*/  FFMA.FTZ R4, R39, UR6, -R8 ;  /* 0x0000000627047c23 */ /* 0x010fc60008010808 */
[----:B------:R-:W3:Y:S01]  /*12080*/  SHFL.BFLY PT, R9, R0, 0x1, 0x1f ;  /* 0x0c201f0000097f89 */ /* 0x000ee200000e0000 */
[----:B------:R4:W-:Y:S01]  /*12090*/  MUFU.EX2 R11, R4 ;  /* 0x00000004000b7308 */ /* 0x0009e20000000800 */
[--C-:B------:R-:W-:Y:S01]  /*120a0*/  FFMA.FTZ R5, R86, UR6, -R3.reuse ;  /* 0x0000000656057c23 */ /* 0x100fe20008010803 */
[----:B------:R-:W-:Y:S02]  /*120b0*/  FMUL.FTZ R7, R7, UR6 ;  /* 0x0000000607077c20 */ /* 0x000fe40008410000 */
[----:B------:R-:W-:Y:S01]  /*120c0*/  MUFU.EX2 R234, R6 ;  /* 0x0000000600ea7308 */ /* 0x000fe20000000800 */
[----:B----4-:R-:W-:-:S03]  /*120d0*/  FFMA.FTZ R4, R79, UR6, -R3 ;  /* 0x000000064f047c23 */ /* 0x010fc60008010803 */
[----:B------:R4:W-:Y:S04]  /*120e0*/  MUFU.EX2 R79, R5 ;  /* 0x00000005004f7308 */ /* 0x0009e80000000800 */
[----:B------:R2:W-:Y:S01]  /*120f0*/  MUFU.EX2 R217, R4 ;  /* 0x0000000400d97308 */ /* 0x0005e20000000800 */
[----:B-1----:R-:W-:-:S03]  /*12100*/  FMNMX.FTZ R205, R2, R10, !PT ;  /* 0x0000000a02cd7209 */ /* 0x002fc60007810000 */
[----:B------:R-:W1:Y:S01]  /*12110*/  MUFU.EX2 R37, R7 ;  /* 0x0000000700257308 */ /* 0x000e620000000800 */
[--C-:B----4-:R-:W-:Y:S01]  /*12120*/  FFMA.FTZ R5, R74, UR6, -R3.reuse ;  /* 0x000000064a057c23 */ /* 0x110fe20008010803 */
[----:B--2---:R-:W-:-:S03]  /*12130*/  FFMA.FTZ R4, R40, UR6, -R3 ;  /* 0x0000000628047c23 */ /* 0x004fc60008010803 */
[----:B------:R2:W-:Y:S04]  /*12140*/  MUFU.EX2 R117, R5 ;  /* 0x0000000500757308 */ /* 0x0005e80000000800 */
[----:B------:R4:W4:Y:S01]  /*12150*/  MUFU.EX2 R239, R4 ;  /* 0x0000000400ef7308 */ /* 0x0009220000000800 */
[C---:B------:R-:W-:Y:S02]  /*12160*/  FSETP.NEU.FTZ.AND P0, PT, R205.reuse, -INF , PT ;  /* 0xff800000cd00780b */ /* 0x040fe40003f1d000 */
[----:B---3--:R-:W-:Y:S01]  /*12170*/  FMNMX.FTZ R204, R0, R9, !PT ;  /* 0x0000000900cc7209 */ /* 0x008fe20007810000 */
[C---:B------:R-:W-:Y:S01]  /*12180*/  FMUL.FTZ R0, R205.reuse, UR6 ;  /* 0x00000006cd007c20 */ /* 0x040fe20008410000 */
[----:B------:R-:W-:Y:S01]  /*12190*/  FSEL R2, R205, RZ, P0 ;  /* 0x000000ffcd027208 */ /* 0x000fe20000000000 */
[-C--:B------:R-:W-:Y:S01]  /*121a0*/  FMUL.FTZ R168, R168, R38.reuse ;  /* 0x00000026a8a87220 */ /* 0x080fe20000410000 */
[-C--:B------:R-:W-:Y:S01]  /*121b0*/  FMUL.FTZ R169, R169, R38.reuse ;  /* 0x00000026a9a97220 */ /* 0x080fe20000410000 */
[-C--:B------:R-:W-:Y:S01]  /*121c0*/  FMUL.FTZ R172, R172, R38.reuse ;  /* 0x00000026acac7220 */ /* 0x080fe20000410000 */
[-C--:B-1----:R-:W-:Y:S01]  /*121d0*/  FMUL.FTZ R170, R170, R37.reuse ;  /* 0x00000025aaaa7220 */ /* 0x082fe20000410000 */
[----:B------:R-:W-:Y:S01]  /*121e0*/  FMUL.FTZ R171, R171, R37 ;  /* 0x00000025abab7220 */ /* 0x000fe20000410000 */
[----:B--2---:R-:W-:Y:S01]  /*121f0*/  F2FP.F16.F32.PACK_AB R5, R217, R79 ;  /* 0x0000004fd905723e */ /* 0x004fe200000000ff */
[-C--:B------:R-:W-:Y:S01]  /*12200*/  FMUL.FTZ R173, R173, R38.reuse ;  /* 0x00000026adad7220 */ /* 0x080fe20000410000 */
[----:B------:R-:W-:Y:S01]  /*12210*/  F2FP.F16.F32.PACK_AB R6, R234, R11 ;  /* 0x0000000bea06723e */ /* 0x000fe200000000ff */
[-C--:B------:R-:W-:Y:S01]  /*12220*/  FMUL.FTZ R176, R176, R38.reuse ;  /* 0x00000026b0b07220 */ /* 0x080fe20000410000 */
[----:B----4-:R-:W-:Y:S01]  /*12230*/  F2FP.F16.F32.PACK_AB R4, R237, R83 ;  /* 0x00000053ed04723e */ /* 0x010fe200000000ff */
        /* <DEDUP_REMOVED lines=26> */
[----:B------:R-:W-:Y:S01]  /*123e0*/  FADD.FTZ R9, R80, -R2 ;  /* 0x8000000250097221 */ /* 0x000fe20000010000 */
[----:B------:R-:W-:Y:S01]  /*123f0*/  FSEL R0, R0, RZ, P0 ;  /* 0x000000ff00007208 */ /* 0x000fe20000000000 */
[C---:B------:R-:W-:Y:S01]  /*12400*/  FMUL.FTZ R2, R204.reuse, UR6 ;  /* 0x00000006cc027c20 */ /* 0x040fe20008410000 */
[----:B------:R-:W-:Y:S01]  /*12410*/  FSETP.NEU.FTZ.AND P0, PT, R204, -INF , PT ;  /* 0xff800000cc00780b */ /* 0x000fe20003f1d000 */
[----:B------:R-:W-:Y:S03]  /*12420*/  HMMA.16816.F32 R32, R4, R24, R168 ;  /* 0x000000180420723c */ /* 0x000fe600000018a8 */
[----:B------:R-:W-:-:S05]  /*12430*/  FSEL R2, R2, RZ, P0 ;  /* 0x000000ff02027208 */ /* 0x000fca0000000000 */
[C---:B------:R-:W-:Y:S08]  /*12440*/  HMMA.16816.F32 R44, R4.reuse, R26, R172 ;  /* 0x0000001a042c723c */ /* 0x040ff000000018ac */
[C---:B------:R-:W-:Y:S08]  /*12450*/  HMMA.16816.F32 R40, R4.reuse, R20, R176 ;  /* 0x000000140428723c */ /* 0x040ff000000018b0 */
[C---:B------:R-:W-:Y:S08]  /*12460*/  HMMA.16816.F32 R48, R4.reuse, R22, R180 ;  /* 0x000000160430723c */ /* 0x040ff000000018b4 */
[C---:B------:R-:W-:Y:S08]  /*12470*/  HMMA.16816.F32 R52, R4.reuse, R12, R184 ;  /* 0x0000000c0434723c */ /* 0x040ff000000018b8 */
[C---:B------:R-:W-:Y:S08]  /*12480*/  HMMA.16816.F32 R56, R4.reuse, R14, R188 ;  /* 0x0000000e0438723c */ /* 0x040ff000000018bc */
[C---:B------:R-:W-:Y:S08]  /*12490*/  HMMA.16816.F32 R64, R4.reuse, R16, R192 ;  /* 0x000000100440723c */ /* 0x040ff000000018c0 */
[----:B------:R-:W-:Y:S01]  /*124a0*/  HMMA.16816.F32 R60, R4, R18, R196 ;  /* 0x00000012043c723c */ /* 0x000fe200000018c4 */
[--C-:B------:R-:W-:Y:S01]  /*124b0*/  FFMA.FTZ R4, R122, UR6, -R0.reuse ;  /* 0x000000067a047c23 */ /* 0x100fe20008010800 */
[----:B------:R-:W-:Y:S01]  /*124c0*/  FFMA.FTZ R5, R118, UR6, -R0 ;  /* 0x0000000676057c23 */ /* 0x000fe20008010800 */
[----:B------:R-:W-:-:S02]  /*124d0*/  FSEL R6, R204, RZ, P0 ;  /* 0x000000ffcc067208 */ /* 0x000fc40000000000 */
[----:B------:R1:W-:Y:S04]  /*124e0*/  MUFU.EX2 R39, R4 ;  /* 0x0000000400277308 */ /* 0x0003e80000000800 */
[----:B------:R2:W-:Y:S01]  /*124f0*/  MUFU.EX2 R170, R5 ;  /* 0x0000000500aa7308 */ /* 0x0005e20000000800 */
[----:B------:R-:W-:Y:S01]  /*12500*/  FFMA.FTZ R7, R78, UR6, -R0 ;  /* 0x000000064e077c23 */ /* 0x000fe20008010800 */
[----:B------:R-:W-:Y:S01]  /*12510*/  FADD.FTZ R6, R69, -R6 ;  /* 0x8000000645067221 */ /* 0x000fe20000010000 */
[----:B-1----:R-:W-:Y:S01]  /*12520*/  FFMA.FTZ R4, R120, UR6, -R0 ;  /* 0x0000000678047c23 */ /* 0x002fe20008010800 */
[----:B--2---:R-:W-:-:S03]  /*12530*/  FFMA.FTZ R5, R124, UR6, -R2 ;  /* 0x000000067c057c23 */ /* 0x004fc60008010802 */
[----:B------:R1:W-:Y:S04]  /*12540*/  MUFU.EX2 R171, R4 ;  /* 0x0000000400ab7308 */ /* 0x0003e80000000800 */
[----:B------:R2:W-:Y:S01]  /*12550*/  MUFU.EX2 R78, R5 ;  /* 0x00000005004e7308 */ /* 0x0005e20000000800 */
[----:B------:R-:W-:Y:S01]  /*12560*/  FMUL.FTZ R6, R6, UR6 ;  /* 0x0000000606067c20 */ /* 0x000fe20008410000 */
[----:B------:R-:W-:Y:S02]  /*12570*/  IMAD.MOV.U32 R177, RZ, RZ, R36 ;  /* 0x000000ffffb17224 */ /* 0x000fe400078e0024 */
[----:B-1----:R-:W-:Y:S01]  /*12580*/  FFMA.FTZ R4, R121, UR6, -R2 ;  /* 0x0000000679047c23 */ /* 0x002fe20008010802 */
[----:B--2---:R-:W-:-:S03]  /*12590*/  FMUL.FTZ R5, R9, UR6 ;  /* 0x0000000609057c20 */ /* 0x004fc60008410000 */
[----:B------:R1:W-:Y:S04]  /*125a0*/  MUFU.EX2 R168, R4 ;  /* 0x0000000400a87308 */ /* 0x0003e80000000800 */
[----:B------:R2:W3:Y:S04]  /*125b0*/  MUFU.EX2 R28, R5 ;  /* 0x00000005001c7308 */ /* 0x0004e80000000800 */
[----:B------:R-:W-:Y:S01]  /*125c0*/  MUFU.EX2 R178, R7 ;  /* 0x0000000700b27308 */ /* 0x000fe20000000800 */
[--C-:B-1----:R-:W-:Y:S01]  /*125d0*/  FFMA.FTZ R4, R119, UR6, -R2.reuse ;  /* 0x0000000677047c23 */ /* 0x102fe20008010802 */
[----:B--2---:R-:W-:-:S02]  /*125e0*/  FFMA.FTZ R5, R123, UR6, -R2 ;  /* 0x000000067b057c23 */ /* 0x004fc40008010802 */
[----:B------:R-:W1:Y:S04]  /*125f0*/  MUFU.EX2 R36, R6 ;  /* 0x0000000600247308 */ /* 0x000e680000000800 */
[----:B------:R2:W-:Y:S04]  /*12600*/  MUFU.EX2 R174, R5 ;  /* 0x0000000500ae7308 */ /* 0x0005e80000000800 */
[----:B------:R4:W4:Y:S01]  /*12610*/  MUFU.EX2 R175, R4 ;  /* 0x0000000400af7308 */ /* 0x0009220000000800 */
[-C--:B---3--:R-:W-:Y:S01]  /*12620*/  FMUL.FTZ R164, R164, R28.reuse ;  /* 0x0000001ca4a47220 */ /* 0x088fe20000410000 */
[-C--:B------:R-:W-:Y:S01]  /*12630*/  FMUL.FTZ R165, R165, R28.reuse ;  /* 0x0000001ca5a57220 */ /* 0x080fe20000410000 */
[-C--:B------:R-:W-:Y:S01]  /*12640*/  FMUL.FTZ R144, R144, R28.reuse ;  /* 0x0000001c90907220 */ /* 0x080fe20000410000 */
[-C--:B------:R-:W-:Y:S01]  /*12650*/  FMUL.FTZ R145, R145, R28.reuse ;  /* 0x0000001c91917220 */ /* 0x080fe20000410000 */
[----:B------:R-:W-:Y:S01]  /*12660*/  FMUL.FTZ R160, R160, R28 ;  /* 0x0000001ca0a07220 */ /* 0x000fe20000410000 */
[-C--:B-1----:R-:W-:Y:S01]  /*12670*/  FMUL.FTZ R166, R166, R36.reuse ;  /* 0x00000024a6a67220 */ /* 0x082fe20000410000 */
[-C--:B------:R-:W-:Y:S01]  /*12680*/  FMUL.FTZ R167, R167, R36.reuse ;  /* 0x00000024a7a77220 */ /* 0x080fe20000410000 */
[----:B------:R-:W-:Y:S01]  /*12690*/  F2FP.F16.F32.PACK_AB R6, R178, R171 ;  /* 0x000000abb206723e */ /* 0x000fe200000000ff */
[----:B------:R-:W-:Y:S01]  /*126a0*/  FMUL.FTZ R146, R146, R36 ;  /* 0x0000002492927220 */ /* 0x000fe20000410000 */
[----:B--2---:R-:W-:Y:S01]  /*126b0*/  F2FP.F16.F32.PACK_AB R5, R168, R78 ;  /* 0x0000004ea805723e */ /* 0x004fe200000000ff */
[----:B------:R-:W-:Y:S01]  /*126c0*/  FMUL.FTZ R147, R147, R36 ;  /* 0x0000002493937220 */ /* 0x000fe20000410000 */
[----:B------:R-:W-:Y:S01]  /*126d0*/  FMUL.FTZ R161, R161, R28 ;  /* 0x0000001ca1a17220 */ /* 0x000fe20000410000 */
[-C--:B------:R-:W-:Y:S01]  /*126e0*/  FMUL.FTZ R162, R162, R36.reuse ;  /* 0x00000024a2a27220 */ /* 0x080fe20000410000 */
[----:B----4-:R-:W-:Y:S01]  /*126f0*/  F2FP.F16.F32.PACK_AB R4, R170, R39 ;  /* 0x00000027aa04723e */ /* 0x010fe200000000ff */
[----:B------:R-:W-:Y:S01]  /*12700*/  FMUL.FTZ R163, R163, R36 ;  /* 0x00000024a3a37220 */ /* 0x000fe20000410000 */
[----:B------:R-:W-:Y:S01]  /*12710*/  F2FP.F16.F32.PACK_AB R7, R175, R174 ;  /* 0x000000aeaf07723e */ /* 0x000fe200000000ff */
        /* <DEDUP_REMOVED lines=28> */
[C---:B------:R-:W-:Y:S01]  /*128e0*/  HMMA.16816.F32 R72, R4.reuse, R24, R164 ;  /* 0x000000180448723c */ /* 0x040fe200000018a4 */
[--C-:B------:R-:W-:Y:S01]  /*128f0*/  FFMA.FTZ R9, R219, UR6, -R0.reuse ;  /* 0x00000006db097c23 */ /* 0x100fe20008010800 */
[----:B------:R-:W-:Y:S01]  /*12900*/  FFMA.FTZ R10, R211, UR6, -R0 ;  /* 0x00000006d30a7c23 */ /* 0x000fe20008010800 */
[----:B------:R-:W2:Y:S05]  /*12910*/  LDL.LU R164, [R1+0x24] ;  /* 0x0000240001a47983 */ /* 0x000eaa0000300800 */
[C---:B------:R-:W-:Y:S01]  /*12920*/  HMMA.16816.F32 R68, R4.reuse, R26, R144 ;  /* 0x0000001a0444723c */ /* 0x040fe20000001890 */
[----:B------:R-:W1:Y:S07]  /*12930*/  LDSM.16.MT88.4 R24, [R76+0x8800] ;  /* 0x008800004c18783b */ /* 0x000e6e0000004200 */
[C---:B------:R-:W-:Y:S01]  /*12940*/  HMMA.16816.F32 R140, R4.reuse, R22, R140 ;  /* 0x00000016048c723c */ /* 0x040fe2000000188c */
[----:B------:R-:W3:Y:S07]  /*12950*/  LDSM.16.MT88.4 R20, [R207+0x8800] ;  /* 0x00880000cf14783b */ /* 0x000eee0000004200 */
[C---:B------:R-:W-:Y:S08]  /*12960*/  HMMA.16816.F32 R156, R4.reuse, R12, R156 ;  /* 0x0000000c049c723c */ /* 0x040ff0000000189c */
[C---:B------:R-:W-:Y:S01]  /*12970*/  HMMA.16816.F32 R136, R4.reuse, R14, R136 ;  /* 0x0000000e0488723c */ /* 0x040fe20000001888 */
[----:B------:R-:W-:Y:S07]  /*12980*/  LDSM.16.MT88.4 R12, [R206+0x800] ;  /* 0x00080000ce0c783b */ /* 0x000fee0000004200 */
[C---:B------:R-:W-:Y:S08]  /*12990*/  HMMA.16816.F32 R152, R4.reuse, R16, R152 ;  /* 0x000000100498723c */ /* 0x040ff00000001898 */
[----:B------:R-:W-:Y:S01]  /*129a0*/  HMMA.16816.F32 R148, R4, R18, R148 ;  /* 0x000000120494723c */ /* 0x000fe20000001894 */
[--C-:B------:R-:W-:Y:S01]  /*129b0*/  FFMA.FTZ R4, R133, UR6, -R8.reuse ;  /* 0x0000000685047c23 */ /* 0x100fe20008010808 */
[----:B------:R-:W4:Y:S01]  /*129c0*/  LDSM.16.MT88.4 R16, [R77+0x800] ;  /* 0x000800004d10783b */ /* 0x000f220000004200 */
[----:B------:R-:W-:-:S02]  /*129d0*/  FFMA.FTZ R5, R129, UR6, -R8 ;  /* 0x0000000681057c23 */ /* 0x000fc40008010808 */
[----:B------:R1:W-:Y:S01]  /*129e0*/  MUFU.EX2 R181, R4 ;  /* 0x0000000400b57308 */ /* 0x0003e20000000800 */
[----:B------:R-:W-:-:S03]  /*129f0*/  MOV R146, R169 ;  /* 0x000000a900927202 */ /* 0x000fc60000000f00 */
[----:B------:R3:W4:Y:S01]  /*12a00*/  MUFU.EX2 R182, R5 ;  /* 0x0000000500b67308 */ /* 0x0007220000000800 */
[----:B------:R-:W-:Y:S01]  /*12a10*/  MOV R129, R179 ;  /* 0x000000b300817202 */ /* 0x000fe20000000f00 */
[--C-:B-1----:R-:W-:Y:S02]  /*12a20*/  FFMA.FTZ R4, R127, UR6, -R8.reuse ;  /* 0x000000067f047c23 */ /* 0x102fe40008010808 */
[----:B------:R1:W-:Y:S01]  /*12a30*/  MUFU.EX2 R169, R9 ;  /* 0x0000000900a97308 */ /* 0x0003e20000000800 */
[----:B---3--:R-:W-:-:S03]  /*12a40*/  FFMA.FTZ R5, R125, UR6, -R8 ;  /* 0x000000067d057c23 */ /* 0x008fc60008010808 */
[----:B------:R3:W-:Y:S01]  /*12a50*/  MUFU.EX2 R189, R4 ;  /* 0x0000000400bd7308 */ /* 0x0007e20000000800 */
[--C-:B------:R-:W-:Y:S01]  /*12a60*/  FFMA.FTZ R6, R132, UR6, -R3.reuse ;  /* 0x0000000684067c23 */ /* 0x100fe20008010803 */
[----:B------:R-:W-:Y:S02]  /*12a70*/  MOV R133, R177 ;  /* 0x000000b100857202 */ /* 0x000fe40000000f00 */
[----:B------:R4:W-:Y:S01]  /*12a80*/  MUFU.EX2 R190, R5 ;  /* 0x0000000500be7308 */ /* 0x0009e20000000800 */
[----:B-1----:R-:W-:Y:S01]  /*12a90*/  FFMA.FTZ R9, R201, UR6, -R0 ;  /* 0x00000006c9097c23 */ /* 0x002fe20008010800 */
[--C-:B---3--:R-:W-:Y:S02]  /*12aa0*/  FFMA.FTZ R4, R134, UR6, -R3.reuse ;  /* 0x0000000686047c23 */ /* 0x108fe40008010803 */
[----:B------:R1:W-:Y:S01]  /*12ab0*/  MUFU.EX2 R177, R10 ;  /* 0x0000000a00b17308 */ /* 0x0003e20000000800 */
[----:B----4-:R-:W-:-:S03]  /*12ac0*/  FFMA.FTZ R5, R128, UR6, -R3 ;  /* 0x0000000680057c23 */ /* 0x010fc60008010803 */
[----:B------:R3:W-:Y:S04]  /*12ad0*/  MUFU.EX2 R179, R4 ;  /* 0x0000000400b37308 */ /* 0x0007e80000000800 */
[----:B------:R4:W-:Y:S01]  /*12ae0*/  MUFU.EX2 R176, R9 ;  /* 0x0000000900b07308 */ /* 0x0009e20000000800 */
[----:B------:R-:W-:-:S03]  /*12af0*/  IMAD.MOV.U32 R127, RZ, RZ, R172 ;  /* 0x000000ffff7f7224 */ /* 0x000fc600078e00ac */
[----:B------:R-:W4:Y:S01]  /*12b00*/  MUFU.EX2 R180, R6 ;  /* 0x0000000600b47308 */ /* 0x000f220000000800 */
[----:B-1----:R-:W-:Y:S01]  /*12b10*/  FFMA.FTZ R10, R135, UR6, -R0 ;  /* 0x00000006870a7c23 */ /* 0x002fe20008010800 */
[----:B---3--:R-:W-:Y:S02]  /*12b20*/  FFMA.FTZ R4, R126, UR6, -R3 ;  /* 0x000000067e047c23 */ /* 0x008fe40008010803 */
[----:B------:R-:W-:Y:S01]  /*12b30*/  MUFU.EX2 R186, R5 ;  /* 0x0000000500ba7308 */ /* 0x000fe20000000800 */
[----:B----4-:R-:W-:-:S03]  /*12b40*/  FFMA.FTZ R9, R221, UR6, -R2 ;  /* 0x00000006dd097c23 */ /* 0x010fc60008010802 */
[----:B------:R-:W1:Y:S01]  /*12b50*/  MUFU.EX2 R187, R4 ;  /* 0x0000000400bb7308 */ /* 0x000e620000000800 */
[----:B------:R-:W-:Y:S01]  /*12b60*/  MOV R135, R11 ;  /* 0x0000000b00877202 */ /* 0x000fe20000000f00 */
[----:B------:R-:W-:Y:S02]  /*12b70*/  FFMA.FTZ R11, R218, UR6, -R2 ;  /* 0x00000006da0b7c23 */ /* 0x000fe40008010802 */
[----:B------:R3:W-:Y:S04]  /*12b80*/  MUFU.EX2 R185, R10 ;  /* 0x0000000a00b97308 */ /* 0x0007e80000000800 */
[----:B------:R4:W-:Y:S01]  /*12b90*/  MUFU.EX2 R172, R9 ;  /* 0x0000000900ac7308 */ /* 0x0009e20000000800 */
[----:B------:R-:W-:-:S03]  /*12ba0*/  MOV R125, R173 ;  /* 0x000000ad007d7202 */ /* 0x000fc60000000f00 */
[----:B------:R-:W1:Y:S01]  /*12bb0*/  MUFU.EX2 R173, R11 ;  /* 0x0000000b00ad7308 */ /* 0x000e620000000800 */
[--C-:B---3--:R-:W-:Y:S01]  /*12bc0*/  FFMA.FTZ R10, R212, UR6, -R2.reuse ;  /* 0x00000006d40a7c23 */ /* 0x108fe20008010802 */
[----:B----4-:R-:W-:-:S03]  /*12bd0*/  FFMA.FTZ R9, R209, UR6, -R2 ;  /* 0x00000006d1097c23 */ /* 0x010fc60008010802 */
[----:B------:R-:W-:Y:S04]  /*12be0*/  MUFU.EX2 R183, R10 ;  /* 0x0000000a00b77308 */ /* 0x000fe80000000800 */
[----:B------:R-:W3:Y:S01]  /*12bf0*/  MUFU.EX2 R184, R9 ;  /* 0x0000000900b87308 */ /* 0x000ee20000000800 */
[----:B------:R-:W-:Y:S02]  /*12c00*/  F2FP.F16.F32.PACK_AB R4, R182, R181 ;  /* 0x000000b5b604723e */ /* 0x000fe400000000ff */
[----:B------:R-:W-:Y:S02]  /*12c10*/  F2FP.F16.F32.PACK_AB R5, R180, R179 ;  /* 0x000000b3b405723e */ /* 0x000fe400000000ff */
[----:B------:R-:W-:Y:S02]  /*12c20*/  F2FP.F16.F32.PACK_AB R6, R190, R189 ;  /* 0x000000bdbe06723e */ /* 0x000fe400000000ff */
[----:B-1----:R-:W-:-:S07]  /*12c30*/  F2FP.F16.F32.PACK_AB R7, R187, R186 ;  /* 0x000000babb07723e */ /* 0x002fce00000000ff */
        /* <DEDUP_REMOVED lines=11> */
[----:B---3--:R-:W-:-:S07]  /*12cf0*/  F2FP.F16.F32.PACK_AB R7, R184, R183 ;  /* 0x000000b7b807723e */ /* 0x008fce00000000ff */
[C---:B------:R-:W-:Y:S08]  /*12d00*/  HMMA.16816.F32 R72, R4.reuse, R24, R72 ;  /* 0x000000180448723c */ /* 0x040ff00000001848 */
[C---:B------:R-:W-:Y:S01]  /*12d10*/  HMMA.16816.F32 R68, R4.reuse, R26, R68 ;  /* 0x0000001a0444723c */ /* 0x040fe20000001844 */
[----:B------:R-:W-:Y:S07]  /*12d20*/  LDSM.16.MT88.4 R24, [R76+0x9000] ;  /* 0x009000004c18783b */ /* 0x000fee0000004200 */
[C---:B------:R-:W-:Y:S08]  /*12d30*/  HMMA.16816.F32 R160, R4.reuse, R20, R160 ;  /* 0x0000001404a0723c */ /* 0x040ff000000018a0 */
[C---:B------:R-:W-:Y:S01]  /*12d40*/  HMMA.16816.F32 R140, R4.reuse, R22, R140 ;  /* 0x00000016048c723c */ /* 0x040fe2000000188c */
[----:B------:R-:W-:Y:S07]  /*12d50*/  LDSM.16.MT88.4 R20, [R206+0x1000] ;  /* 0x00100000ce14783b */ /* 0x000fee0000004200 */
[C---:B------:R-:W-:Y:S08]  /*12d60*/  HMMA.16816.F32 R156, R4.reuse, R16, R156 ;  /* 0x00000010049c723c */ /* 0x040ff0000000189c */
[C---:B------:R-:W-:Y:S01]  /*12d70*/  HMMA.16816.F32 R136, R4.reuse, R18, R136 ;  /* 0x000000120488723c */ /* 0x040fe20000001888 */
[----:B------:R-:W1:Y:S07]  /*12d80*/  LDSM.16.MT88.4 R16, [R207+0x9000] ;  /* 0x00900000cf10783b */ /* 0x000e6e0000004200 */
[C---:B------:R-:W-:Y:S08]  /*12d90*/  HMMA.16816.F32 R152, R4.reuse, R12, R152 ;  /* 0x0000000c0498723c */ /* 0x040ff00000001898 */
[----:B------:R-:W-:Y:S01]  /*12da0*/  HMMA.16816.F32 R148, R4, R14, R148 ;  /* 0x0000000e0494723c */ /* 0x000fe20000001894 */
[--C-:B------:R-:W-:Y:S01]  /*12db0*/  FFMA.FTZ R4, R225, UR6, -R8.reuse ;  /* 0x00000006e1047c23 */ /* 0x100fe20008010808 */
[----:B------:R-:W3:Y:S01]  /*12dc0*/  LDSM.16.MT88.4 R12, [R77+0x1000] ;  /* 0x001000004d0c783b */ /* 0x000ee20000004200 */
[----:B------:R-:W-:-:S02]  /*12dd0*/  FFMA.FTZ R5, R131, UR6, -R8 ;  /* 0x0000000683057c23 */ /* 0x000fc40008010808 */
[----:B------:R4:W-:Y:S01]  /*12de0*/  MUFU.EX2 R199, R4 ;  /* 0x0000000400c77308 */ /* 0x0009e20000000800 */
[----:B------:R-:W-:-:S03]  /*12df0*/  FFMA.FTZ R9, R236, UR6, -R0 ;  /* 0x00000006ec097c23 */ /* 0x000fc60008010800 */
[----:B------:R2:W1:Y:S01]  /*12e00*/  MUFU.EX2 R194, R5 ;  /* 0x0000000500c27308 */ /* 0x0004620000000800 */
[----:B------:R-:W-:Y:S01]  /*12e10*/  FFMA.FTZ R10, R230, UR6, -R0 ;  /* 0x00000006e60a7c23 */ /* 0x000fe20008010800 */
[----:B----4-:R-:W-:-:S04]  /*12e20*/  FFMA.FTZ R4, R31, UR6, -R8 ;  /* 0x000000061f047c23 */ /* 0x010fc80008010808 */
[----:B------:R4:W-:Y:S01]  /*12e30*/  MUFU.EX2 R144, R4 ;  /* 0x0000000400907308 */ /* 0x0009e20000000800 */
[----:B--2---:R-:W-:Y:S01]  /*12e40*/  FFMA.FTZ R5, R29, UR6, -R8 ;  /* 0x000000061d057c23 */ /* 0x004fe20008010808 */
[--C-:B------:R-:W-:Y:S02]  /*12e50*/  FFMA.FTZ R6, R224, UR6, -R3.reuse ;  /* 0x00000006e0067c23 */ /* 0x100fe40008010803 */
[----:B------:R2:W-:Y:S04]  /*12e60*/  MUFU.EX2 R191, R9 ;  /* 0x0000000900bf7308 */ /* 0x0005e80000000800 */
[----:B------:R1:W-:Y:S01]  /*12e70*/  MUFU.EX2 R167, R5 ;  /* 0x0000000500a77308 */ /* 0x0003e20000000800 */
[----:B----4-:R-:W-:-:S04]  /*12e80*/  FFMA.FTZ R4, R226, UR6, -R3 ;  /* 0x00000006e2047c23 */ /* 0x010fc80008010803 */
[----:B------:R4:W-:Y:S01]  /*12e90*/  MUFU.EX2 R198, R4 ;  /* 0x0000000400c67308 */ /* 0x0009e20000000800 */
[----:B--2---:R-:W-:Y:S01]  /*12ea0*/  FFMA.FTZ R9, R228, UR6, -R0 ;  /* 0x00000006e4097c23 */ /* 0x004fe20008010800 */
[--C-:B-1----:R-:W-:Y:S02]  /*12eb0*/  FFMA.FTZ R5, R130, UR6, -R3.reuse ;  /* 0x0000000682057c23 */ /* 0x102fe40008010803 */
[----:B------:R1:W-:Y:S04]  /*12ec0*/  MUFU.EX2 R197, R10 ;  /* 0x0000000a00c57308 */ /* 0x0003e80000000800 */
[----:B------:R2:W-:Y:S01]  /*12ed0*/  MUFU.EX2 R219, R9 ;  /* 0x0000000900db7308 */ /* 0x0005e20000000800 */
[----:B----4-:R-:W-:-:S03]  /*12ee0*/  FFMA.FTZ R4, R30, UR6, -R3 ;  /* 0x000000061e047c23 */ /* 0x010fc60008010803 */
[----:B------:R-:W4:Y:S01]  /*12ef0*/  MUFU.EX2 R147, R6 ;  /* 0x0000000600937308 */ /* 0x000f220000000800 */
[----:B------:R-:W-:-:S03]  /*12f00*/  IMAD.MOV.U32 R218, RZ, RZ, R115 ;  /* 0x000000ffffda7224 */ /* 0x000fc600078e0073 */
[----:B------:R-:W-:Y:S01]  /*12f10*/  MUFU.EX2 R134, R5 ;  /* 0x0000000500867308 */ /* 0x000fe20000000800 */
[----:B-1----:R-:W-:-:S03]  /*12f20*/  FFMA.FTZ R10, R227, UR6, -R0 ;  /* 0x00000006e30a7c23 */ /* 0x002fc60008010800 */
[----:B------:R-:W1:Y:S01]  /*12f30*/  MUFU.EX2 R209, R4 ;  /* 0x0000000400d17308 */ /* 0x000e620000000800 */
[--C-:B--2---:R-:W-:Y:S01]  /*12f40*/  FFMA.FTZ R9, R238, UR6, -R2.reuse ;  /* 0x00000006ee097c23 */ /* 0x104fe20008010802 */
[--C-:B------:R-:W-:Y:S02]  /*12f50*/  FFMA.FTZ R11, R232, UR6, -R2.reuse ;  /* 0x00000006e80b7c23 */ /* 0x100fe40008010802 */
[----:B------:R2:W-:Y:S04]  /*12f60*/  MUFU.EX2 R115, R10 ;  /* 0x0000000a00737308 */ /* 0x0005e80000000800 */
[----:B------:R3:W-:Y:S04]  /*12f70*/  MUFU.EX2 R195, R9 ;  /* 0x0000000900c37308 */ /* 0x0007e80000000800 */
[----:B------:R-:W1:Y:S01]  /*12f80*/  MUFU.EX2 R196, R11 ;  /* 0x0000000b00c47308 */ /* 0x000e620000000800 */
[--C-:B--2---:R-:W-:Y:S01]  /*12f90*/  FFMA.FTZ R10, R231, UR6, -R2.reuse ;  /* 0x00000006e70a7c23 */ /* 0x104fe20008010802 */
[----:B---3--:R-:W-:-:S03]  /*12fa0*/  FFMA.FTZ R9, R229, UR6, -R2 ;  /* 0x00000006e5097c23 */ /* 0x008fc60008010802 */
[----:B------:R-:W-:Y:S04]  /*12fb0*/  MUFU.EX2 R226, R10 ;  /* 0x0000000a00e27308 */ /* 0x000fe80000000800 */
[----:B------:R2:W3:Y:S01]  /*12fc0*/  MUFU.EX2 R211, R9 ;  /* 0x0000000900d37308 */ /* 0x0004e20000000800 */
[----:B------:R-:W-:Y:S02]  /*12fd0*/  F2FP.F16.F32.PACK_AB R4, R194, R199 ;  /* 0x000000c7c204723e */ /* 0x000fe400000000ff */
[----:B----4-:R-:W-:Y:S02]  /*12fe0*/  F2FP.F16.F32.PACK_AB R5, R147, R198 ;  /* 0x000000c69305723e */ /* 0x010fe400000000ff */
[----:B------:R-:W-:Y:S02]  /*12ff0*/  F2FP.F16.F32.PACK_AB R6, R167, R144 ;  /* 0x00000090a706723e */ /* 0x000fe400000000ff */
[----:B-1----:R-:W-:Y:S01]  /*13000*/  F2FP.F16.F32.PACK_AB R7, R209, R134 ;  /* 0x00000086d107723e */ /* 0x002fe200000000ff */
        /* <DEDUP_REMOVED lines=19> */
[----:B------:R-:W-:-:S05]  /*13140*/  MOV R80, R88 ;  /* 0x0000005800507202 */ /* 0x000fca0000000f00 */
[----:B------:R-:W-:Y:S01]  /*13150*/  HMMA.16816.F32 R108, R4, R24, R32 ;  /* 0x00000018046c723c */ /* 0x000fe20000001820 */
[----:B--2---:R-:W-:-:S07]  /*13160*/  FFMA.FTZ R9, R246, UR6, -R8 ;  /* 0x00000006f6097c23 */ /* 0x004fce0008010808 */
        /* <DEDUP_REMOVED lines=9> */
[C---:B------:R-:W-:Y:S01]  /*13200*/  HMMA.16816.F32 R44, R4.reuse, R12, R156 ;  /* 0x0000000c042c723c */ /* 0x040fe2000000189c */
[----:B------:R-:W2:Y:S07]  /*13210*/  LDL.LU R156, [R1+0x94] ;  /* 0x00009400019c7983 */ /* 0x000eae0000300800 */
[----:B------:R-:W-:Y:S01]  /*13220*/  HMMA.16816.F32 R64, R4, R20, R152 ;  /* 0x000000140440723c */ /* 0x000fe20000001898 */
[----:B------:R1:W-:Y:S01]  /*13230*/  MUFU.EX2 R155, R9 ;  /* 0x00000009009b7308 */ /* 0x0003e20000000800 */
[----:B------:R-:W3:Y:S04]  /*13240*/  LDL.LU R152, [R1+0x90] ;  /* 0x0000900001987983 */ /* 0x000ee80000300800 */
[----:B------:R-:W4:Y:S01]  /*13250*/  LDL.LU R153, [R1+0x98] ;  /* 0x0000980001997983 */ /* 0x000f220000300800 */
[--C-:B------:R-:W-:Y:S01]  /*13260*/  FFMA.FTZ R10, R241, UR6, -R8.reuse ;  /* 0x00000006f10a7c23 */ /* 0x100fe20008010808 */
[----:B-1----:R-:W-:-:S04]  /*13270*/  FFMA.FTZ R9, R233, UR6, -R8 ;  /* 0x00000006e9097c23 */ /* 0x002fc80008010808 */
[----:B------:R1:W-:Y:S02]  /*13280*/  MUFU.EX2 R159, R9 ;  /* 0x00000009009f7308 */ /* 0x0003e40000000800 */
[----:B-1----:R-:W4:Y:S04]  /*13290*/  LDL.LU R9, [R1+0x5c] ;  /* 0x00005c0001097983 */ /* 0x002f280000300800 */
[----:B------:R-:W4:Y:S04]  /*132a0*/  LDL.LU R241, [R1+0x4c] ;  /* 0x00004c0001f17983 */ /* 0x000f280000300800 */
[----:B------:R-:W4:Y:S01]  /*132b0*/  LDL.LU R233, [R1+0x18] ;  /* 0x0000180001e97983 */ /* 0x000f220000300800 */
[----:B------:R-:W-:Y:S01]  /*132c0*/  HMMA.16816.F32 R72, R4, R24, R72 ;  /* 0x000000180448723c */ /* 0x000fe20000001848 */
[----:B------:R-:W-:-:S02]  /*132d0*/  FFMA.FTZ R164, R164, R28, R39 ;  /* 0x0000001ca4a47223 */ /* 0x000fc40000010027 */
[----:B------:R-:W-:Y:S05]  /*132e0*/  LDSM.16.MT88.4 R28, [R206+0x1800] ;  /* 0x00180000ce1c783b */ /* 0x000fea0000004200 */
[C---:B------:R-:W-:Y:S08]  /*132f0*/  HMMA.16816.F32 R68, R4.reuse, R26, R68 ;  /* 0x0000001a0444723c */ /* 0x040ff00000001844 */
[C---:B------:R-:W-:Y:S08]  /*13300*/  HMMA.16816.F32 R60, R4.reuse, R16, R160 ;  /* 0x00000010043c723c */ /* 0x040ff000000018a0 */
[C---:B------:R-:W-:Y:S01]  /*13310*/  HMMA.16816.F32 R48, R4.reuse, R18, R140 ;  /* 0x000000120430723c */ /* 0x040fe2000000188c */
[----:B------:R-:W-:Y:S07]  /*13320*/  LDSM.16.MT88.4 R16, [R77+0x1800] ;  /* 0x001800004d10783b */ /* 0x000fee0000004200 */
[C---:B------:R-:W-:Y:S01]  /*13330*/  HMMA.16816.F32 R24, R4.reuse, R14, R136 ;  /* 0x0000000e0418723c */ /* 0x040fe20000001888 */
[----:B------:R-:W-:Y:S07]  /*13340*/  LDSM.16.MT88.4 R12, [R207+0x9800] ;  /* 0x00980000cf0c783b */ /* 0x000fee0000004200 */
[----:B------:R-:W-:Y:S01]  /*13350*/  HMMA.16816.F32 R32, R4, R22, R148 ;  /* 0x000000160420723c */ /* 0x000fe20000001894 */
[----:B------:R-:W1:Y:S01]  /*13360*/  LDSM.16.MT88.4 R20, [R76+0x9800] ;  /* 0x009800004c14783b */ /* 0x000e620000004200 */
[--C-:B------:R-:W-:Y:S01]  /*13370*/  FFMA.FTZ R4, R242, UR6, -R3.reuse ;  /* 0x00000006f2047c23 */ /* 0x100fe20008010803 */
[----:B------:R1:W-:Y:S01]  /*13380*/  MUFU.EX2 R160, R10 ;  /* 0x0000000a00a07308 */ /* 0x0003e20000000800 */
[--C-:B------:R-:W-:Y:S01]  /*13390*/  FFMA.FTZ R5, R247, UR6, -R3.reuse ;  /* 0x00000006f7057c23 */ /* 0x100fe20008010803 */
[----:B------:R-:W-:-:S02]  /*133a0*/  FFMA.FTZ R6, R240, UR6, -R3 ;  /* 0x00000006f0067c23 */ /* 0x000fc40008010803 */
[----:B------:R1:W-:Y:S01]  /*133b0*/  MUFU.EX2 R161, R4 ;  /* 0x0000000400a17308 */ /* 0x0003e20000000800 */
[----:B------:R-:W-:Y:S02]  /*133c0*/  MOV R236, R221 ;  /* 0x000000dd00ec7202 */ /* 0x000fe40000000f00 */
[----:B------:R-:W-:Y:S01]  /*133d0*/  MOV R157, R121 ;  /* 0x00000079009d7202 */ /* 0x000fe20000000f00 */
[----:B------:R-:W1:Y:S01]  /*133e0*/  MUFU.EX2 R221, R5 ;  /* 0x0000000500dd7308 */ /* 0x000e620000000800 */
[----:B------:R-:W-:Y:S01]  /*133f0*/  MOV R224, R225 ;  /* 0x000000e100e07202 */ /* 0x000fe20000000f00 */
[----:B------:R-:W-:Y:S01]  /*13400*/  IMAD.MOV.U32 R227, RZ, RZ, R201 ;  /* 0x000000ffffe37224 */ /* 0x000fe200078e00c9 */
[----:B------:R-:W-:Y:S01]  /*13410*/  MOV R230, R126 ;  /* 0x0000007e00e67202 */ /* 0x000fe20000000f00 */
[----:B-1----:R-:W-:Y:S01]  /*13420*/  FFMA.FTZ R10, R98, UR6, -R8 ;  /* 0x00000006620a7c23 */ /* 0x002fe20008010808 */
[----:B------:R-:W-:Y:S01]  /*13430*/  MOV R228, R128 ;  /* 0x0000008000e47202 */ /* 0x000fe20000000f00 */
[----:B------:R-:W-:Y:S01]  /*13440*/  IMAD.MOV.U32 R238, RZ, RZ, R132 ;  /* 0x000000ffffee7224 */ /* 0x000fe200078e0084 */
[----:B------:R-:W-:Y:S01]  /*13450*/  MOV R232, R134 ;  /* 0x0000008600e87202 */ /* 0x000fe20000000f00 */
[----:B------:R-:W-:Y:S01]  /*13460*/  FFMA.FTZ R4, R102, UR6, -R3 ;  /* 0x0000000666047c23 */ /* 0x000fe20008010803 */
[----:B------:R-:W-:Y:S01]  /*13470*/  MUFU.EX2 R154, R6 ;  /* 0x00000006009a7308 */ /* 0x000fe20000000800 */
[----:B------:R-:W-:Y:S01]  /*13480*/  MOV R231, R125 ;  /* 0x0000007d00e77202 */ /* 0x000fe20000000f00 */
[----:B------:R-:W-:Y:S01]  /*13490*/  IMAD.MOV.U32 R11, RZ, RZ, R127 ;  /* 0x000000ffff0b7224 */ /* 0x000fe200078e007f */
[----:B------:R-:W-:Y:S01]  /*134a0*/  MOV R229, R133 ;  /* 0x0000008500e57202 */ /* 0x000fe20000000f00 */
[----:B------:R-:W1:Y:S01]  /*134b0*/  MUFU.EX2 R10, R10 ;  /* 0x0000000a000a7308 */ /* 0x000e620000000800 */
[----:B------:R-:W-:Y:S01]  /*134c0*/  IMAD.MOV.U32 R39, RZ, RZ, R123 ;  /* 0x000000ffff277224 */ /* 0x000fe200078e007b */
[----:B------:R-:W-:Y:S01]  /*134d0*/  MOV R163, R124 ;  /* 0x0000007c00a37202 */ /* 0x000fe20000000f00 */
[----:B------:R-:W-:Y:S01]  /*134e0*/  IMAD.MOV.U32 R162, RZ, RZ, R120 ;  /* 0x000000ffffa27224 */ /* 0x000fe200078e0078 */
[----:B------:R1:W1:Y:S01]  /*134f0*/  MUFU.EX2 R150, R4 ;  /* 0x0000000400967308 */ /* 0x0002620000000800 */
[----:B------:R-:W-:Y:S01]  /*13500*/  F2FP.F16.F32.PACK_AB R5, R161, R221 ;  /* 0x000000dda105723e */ /* 0x000fe200000000ff */
[----:B------:R-:W-:Y:S01]  /*13510*/  IMAD.MOV.U32 R225, RZ, RZ, R212 ;  /* 0x000000ffffe17224 */ /* 0x000fe200078e00d4 */
[----:B------:R-:W-:-:S02]  /*13520*/  MOV R212, R135 ;  /* 0x0000008700d47202 */ /* 0x000fc40000000f00 */
[----:B------:R-:W-:Y:S01]  /*13530*/  MOV R158, R122 ;  /* 0x0000007a009e7202 */ /* 0x000fe20000000f00 */
[--C-:B------:R-:W-:Y:S01]  /*13540*/  FFMA.FTZ R148, R100, UR6, -R0.reuse ;  /* 0x0000000664947c23 */ /* 0x100fe20008010800 */
[--C-:B------:R-:W-:Y:S01]  /*13550*/  FFMA.FTZ R149, R99, UR6, -R0.reuse ;  /* 0x0000000663957c23 */ /* 0x100fe20008010800 */
[--C-:B------:R-:W-:Y:S01]  /*13560*/  FFMA.FTZ R202, R202, UR6, -R0.reuse ;  /* 0x00000006caca7c23 */ /* 0x100fe20008010800 */
[----:B------:R-:W-:Y:S01]  /*13570*/  FFMA.FTZ R203, R203, UR6, -R0 ;  /* 0x00000006cbcb7c23 */ /* 0x000fe20008010800 */
[----:B-1----:R-:W-:Y:S01]  /*13580*/  F2FP.F16.F32.PACK_AB R6, R10, R159 ;  /* 0x0000009f0a06723e */ /* 0x002fe200000000ff */
[----:B------:R-:W4:Y:S01]  /*13590*/  LDL.LU R240, [R1+0x8] ;  /* 0x0000080001f07983 */ /* 0x000f220000300800 */
[----:B------:R-:W-:Y:S02]  /*135a0*/  F2FP.F16.F32.PACK_AB R4, R160, R155 ;  /* 0x0000009ba004723e */ /* 0x000fe400000000ff */
[----:B------:R-:W-:Y:S02]  /*135b0*/  F2FP.F16.F32.PACK_AB R7, R150, R154 ;  /* 0x0000009a9607723e */ /* 0x000fe400000000ff */
[----:B------:R-:W-:-:S05]  /*135c0*/  MOV R201, R129 ;  /* 0x0000008100c97202 */ /* 0x000fca0000000f00 */
        /* <DEDUP_REMOVED lines=9> */
[----:B------:R-:W-:-:S03]  /*13660*/  FFMA.FTZ R5, R201, UR6, -R0 ;  /* 0x00000006c9057c23 */ /* 0x000fc60008010800 */
[----:B------:R1:W-:Y:S02]  /*13670*/  MUFU.EX2 R201, R4 ;  /* 0x0000000400c97308 */ /* 0x0003e40000000800 */
[----:B-1----:R-:W-:Y:S01]  /*13680*/  FFMA.FTZ R4, R11, UR6, -R0 ;  /* 0x000000060b047c23 */ /* 0x002fe20008010800 */
[----:B------:R-:W-:Y:S01]  /*13690*/  MOV R11, R231 ;  /* 0x000000e7000b7202 */ /* 0x000fe20000000f00 */
[----:B------:R-:W-:Y:S01]  /*136a0*/  IMAD.MOV.U32 R231, RZ, RZ, R232 ;  /* 0x000000ffffe77224 */ /* 0x000fe200078e00e8 */
[----:B------:R-:W-:Y:S02]  /*136b0*/  MOV R232, R238 ;  /* 0x000000ee00e87202 */ /* 0x000fe40000000f00 */
[----:B------:R-:W-:Y:S01]  /*136c0*/  MOV R238, R227 ;  /* 0x000000e300ee7202 */ /* 0x000fe20000000f00 */
[----:B------:R-:W-:Y:S01]  /*136d0*/  IMAD.MOV.U32 R227, RZ, RZ, R236 ;  /* 0x000000ffffe37224 */ /* 0x000fe200078e00ec */
[----:B------:R-:W-:Y:S01]  /*136e0*/  MOV R236, R218 ;  /* 0x000000da00ec7202 */ /* 0x000fe20000000f00 */
[----:B------:R1:W-:Y:S04]  /*136f0*/  MUFU.EX2 R52, R4 ;  /* 0x0000000400347308 */ /* 0x0003e80000000800 */
[----:B------:R1:W-:Y:S01]  /*13700*/  MUFU.EX2 R218, R5 ;  /* 0x0000000500da7308 */ /* 0x0003e20000000800 */
[----:B------:R-:W-:-:S02]  /*13710*/  IMAD.MOV.U32 R157, RZ, RZ, R165 ;  /* 0x000000ffff9d7224 */ /* 0x000fc400078e00a5 */
[--C-:B------:R-:W-:Y:S01]  /*13720*/  FFMA.FTZ R6, R163, UR6, -R2.reuse ;  /* 0x00000006a3067c23 */ /* 0x100fe20008010802 */
[----:B-1----:R-:W-:Y:S01]  /*13730*/  FFMA.FTZ R4, R162, UR6, -R2 ;  /* 0x00000006a2047c23 */ /* 0x002fe20008010802 */
[----:B------:R-:W-:-:S03]  /*13740*/  FFMA.FTZ R5, R158, UR6, -R0 ;  /* 0x000000069e057c23 */ /* 0x000fc60008010800 */
[----:B------:R1:W-:Y:S01]  /*13750*/  MUFU.EX2 R246, R4 ;  /* 0x0000000400f67308 */ /* 0x0003e20000000800 */
[--C-:B------:R-:W-:Y:S01]  /*13760*/  FFMA.FTZ R39, R39, UR6, -R0.reuse ;  /* 0x0000000627277c23 */ /* 0x100fe20008010800 */
[--C-:B------:R-:W-:Y:S01]  /*13770*/  FFMA.FTZ R41, R104, UR6, -R0.reuse ;  /* 0x0000000668297c23 */ /* 0x100fe20008010800 */
[--C-:B------:R-:W-:Y:S01]  /*13780*/  FFMA.FTZ R40, R101, UR6, -R0.reuse ;  /* 0x0000000665287c23 */ /* 0x100fe20008010800 */
[--C-:B------:R-:W-:Y:S01]  /*13790*/  FFMA.FTZ R162, R113, UR6, -R0.reuse ;  /* 0x0000000671a27c23 */ /* 0x100fe20008010800 */
[--C-:B------:R-:W-:Y:S01]  /*137a0*/  FFMA.FTZ R163, R112, UR6, -R0.reuse ;  /* 0x0000000670a37c23 */ /* 0x100fe20008010800 */
[----:B------:R-:W-:Y:S01]  /*137b0*/  FFMA.FTZ R165, R107, UR6, -R0 ;  /* 0x000000066ba57c23 */ /* 0x000fe20008010800 */
[----:B-1----:R-:W-:Y:S01]  /*137c0*/  FFMA.FTZ R4, R11, UR6, -R2 ;  /* 0x000000060b047c23 */ /* 0x002fe20008010802 */
[----:B------:R-:W-:Y:S02]  /*137d0*/  MOV R11, R227 ;  /* 0x000000e3000b7202 */ /* 0x000fe40000000f00 */
[----:B------:R-:W-:Y:S01]  /*137e0*/  MOV R227, R194 ;  /* 0x000000c200e37202 */ /* 0x000fe20000000f00 */
[----:B------:R-:W-:Y:S01]  /*137f0*/  FFMA.FTZ R194, R103, UR6, -R0 ;  /* 0x0000000667c27c23 */ /* 0x000fe20008010800 */
[----:B--2---:R-:W-:-:S02]  /*13800*/  FFMA.FTZ R42, R156, R37, R79 ;  /* 0x000000259c2a7223 */ /* 0x004fc4000001004f */
[----:B------:R1:W2:Y:S01]  /*13810*/  MUFU.EX2 R37, R5 ;  /* 0x0000000500257308 */ /* 0x0002a20000000800 */
[----:B------:R-:W-:Y:S02]  /*13820*/  IMAD.MOV.U32 R156, RZ, RZ, R192 ;  /* 0x000000ffff9c7224 */ /* 0x000fe400078e00c0 */
[----:B------:R-:W-:Y:S01]  /*13830*/  FFMA.FTZ R192, R97, UR6, -R0 ;  /* 0x0000000661c07c23 */ /* 0x000fe20008010800 */
[----:B---3--:R-:W-:Y:S01]  /*13840*/  FFMA.FTZ R78, R152, R36, R78 ;  /* 0x00000024984e7223 */ /* 0x008fe2000001004e */
[----:B------:R-:W-:Y:S01]  /*13850*/  MOV R152, R80 ;  /* 0x0000005000987202 */ /* 0x000fe20000000f00 */
[----:B------:R-:W-:Y:S02]  /*13860*/  IMAD.MOV.U32 R80, RZ, RZ, R188 ;  /* 0x000000ffff507224 */ /* 0x000fe400078e00bc */
[----:B----4-:R-:W-:Y:S01]  /*13870*/  FFMA.FTZ R43, R153, R38, R83 ;  /* 0x00000026992b7223 */ /* 0x010fe20000010053 */
[----:B------:R-:W-:Y:S01]  /*13880*/  MOV R153, R166 ;  /* 0x000000a600997202 */ /* 0x000fe20000000f00 */
[----:B-1----:R-:W-:Y:S01]  /*13890*/  FFMA.FTZ R5, R229, UR6, -R2 ;  /* 0x00000006e5057c23 */ /* 0x002fe20008010802 */
[----:B------:R-:W-:Y:S01]  /*138a0*/  MOV R229, R236 ;  /* 0x000000ec00e57202 */ /* 0x000fe20000000f00 */
[--C-:B------:R-:W-:Y:S01]  /*138b0*/  FFMA.FTZ R38, R250, UR6, -R0.reuse ;  /* 0x00000006fa267c23 */ /* 0x100fe20008010800 */
[----:B------:R-:W-:Y:S01]  /*138c0*/  MOV R236, R193 ;  /* 0x000000c100ec7202 */ /* 0x000fe20000000f00 */
[--C-:B------:R-:W-:Y:S01]  /*138d0*/  FFMA.FTZ R166, R106, UR6, -R0.reuse ;  /* 0x000000066aa67c23 */ /* 0x100fe20008010800 */
[--C-:B------:R-:W-:Y:S01]  /*138e0*/  FFMA.FTZ R188, R105, UR6, -R0.reuse ;  /* 0x0000000669bc7c23 */ /* 0x100fe20008010800 */
[----:B------:R-:W-:Y:S01]  /*138f0*/  FFMA.FTZ R193, R96, UR6, -R0 ;  /* 0x0000000660c17c23 */ /* 0x000fe20008010800 */
[----:B------:R-:W-:Y:S01]  /*13900*/  IMAD.MOV.U32 R151, RZ, RZ, R152 ;  /* 0x000000ffff977224 */ /* 0x000fe200078e0098 */
[----:B------:R-:W-:-:S02]  /*13910*/  MOV R152, R153 ;  /* 0x0000009900987202 */ /* 0x000fc40000000f00 */
[----:B------:R-:W-:Y:S01]  /*13920*/  MOV R153, R157 ;  /* 0x0000009d00997202 */ /* 0x000fe20000000f00 */
[----:B------:R-:W-:Y:S02]  /*13930*/  IMAD.MOV.U32 R157, RZ, RZ, R229 ;  /* 0x000000ffff9d7224 */ /* 0x000fe400078e00e5 */
[--C-:B------:R-:W-:Y:S01]  /*13940*/  FFMA.FTZ R0, R9, UR6, -R8.reuse ;  /* 0x0000000609007c23 */ /* 0x100fe20008010808 */
[--C-:B------:R-:W-:Y:S02]  /*13950*/  FFMA.FTZ R9, R241, UR6, -R8.reuse ;  /* 0x00000006f1097c23 */ /* 0x100fe40008010808 */
[----:B------:R-:W3:Y:S01]  /*13960*/  LDL.LU R241, [R1+0x6c] ;  /* 0x00006c0001f17983 */ /* 0x000ee20000300800 */
[----:B------:R1:W-:Y:S03]  /*13970*/  MUFU.EX2 R242, R0 ;  /* 0x0000000000f27308 */ /* 0x0003e60000000800 */
[----:B------:R-:W4:Y:S01]  /*13980*/  LDL.LU R229, [R1+0x60] ;  /* 0x0000600001e57983 */ /* 0x000f220000300800 */
[----:B-1----:R-:W-:-:S03]  /*13990*/  FFMA.FTZ R0, R233, UR6, -R8 ;  /* 0x00000006e9007c23 */ /* 0x002fc60008010808 */
[----:B------:R-:W4:Y:S04]  /*139a0*/  LDL.LU R233, [R1+0x3c] ;  /* 0x00003c0001e97983 */ /* 0x000f280000300800 */
[----:B------:R-:W4:Y:S01]  /*139b0*/  LDL.LU R57, [R1+0x14] ;  /* 0x0000140001397983 */ /* 0x000f220000300800 */
[----:B------:R2:W1:Y:S01]  /*139c0*/  MUFU.EX2 R53, R6 ;  /* 0x0000000600357308 */ /* 0x0004620000000800 */
[----:B------:R-:W-:Y:S01]  /*139d0*/  MOV R87, R231 ;  /* 0x000000e700577202 */ /* 0x000fe20000000f00 */
[----:B------:R-:W-:Y:S02]  /*139e0*/  IMAD.MOV.U32 R231, RZ, RZ, R238 ;  /* 0x000000ffffe77224 */ /* 0x000fe400078e00ee */
[----:B------:R1:W-:Y:S01]  /*139f0*/  MUFU.EX2 R250, R5 ;  /* 0x0000000500fa7308 */ /* 0x0003e20000000800 */
[----:B------:R-:W-:-:S03]  /*13a00*/  MOV R158, R115 ;  /* 0x00000073009e7202 */ /* 0x000fc60000000f00 */
[----:B------:R1:W1:Y:S01]  /*13a10*/  MUFU.EX2 R247, R4 ;  /* 0x0000000400f77308 */ /* 0x0002620000000800 */
[----:B------:R-:W-:Y:S02]  /*13a20*/  MOV R238, R114 ;  /* 0x0000007200ee7202 */ /* 0x000fe40000000f00 */
[----:B------:R-:W-:-:S03]  /*13a30*/  MOV R58, R158 ;  /* 0x0000009e003a7202 */ /* 0x000fc60000000f00 */
[----:B------:R-:W-:Y:S02]  /*13a40*/  IMAD.MOV.U32 R158, RZ, RZ, R238 ;  /* 0x000000ffff9e7224 */ /* 0x000fe400078e00ee */
[----:B------:R1:W4:Y:S01]  /*13a50*/  MUFU.EX2 R238, R9 ;  /* 0x0000000900ee7308 */ /* 0x0003220000000800 */
[----:B--2---:R-:W-:Y:S02]  /*13a60*/  F2FP.F16.F32.PACK_AB R6, R37, R52 ;  /* 0x000000342506723e */ /* 0x004fe400000000ff */
[----:B-1----:R-:W-:Y:S01]  /*13a70*/  F2FP.F16.F32.PACK_AB R5, R53, R246 ;  /* 0x000000f63505723e */ /* 0x002fe200000000ff */
[----:B------:R-:W-:Y:S01]  /*13a80*/  IMAD.MOV.U32 R55, RZ, RZ, R151 ;  /* 0x000000ffff377224 */ /* 0x000fe200078e0097 */
[----:B------:R-:W-:Y:S02]  /*13a90*/  F2FP.F16.F32.PACK_AB R4, R218, R201 ;  /* 0x000000c9da04723e */ /* 0x000fe400000000ff */
[----:B------:R-:W-:Y:S02]  /*13aa0*/  F2FP.F16.F32.PACK_AB R7, R247, R250 ;  /* 0x000000faf707723e */ /* 0x000fe400000000ff */
[----:B------:R-:W-:-:S02]  /*13ab0*/  MOV R151, R153 ;  /* 0x0000009900977202 */ /* 0x000fc40000000f00 */
[----:B------:R-:W-:Y:S02]  /*13ac0*/  MOV R153, R11 ;  /* 0x0000000b00997202 */ /* 0x000fe40000000f00 */
[----:B------:R-:W-:Y:S02]  /*13ad0*/  MOV R36, R10 ;  /* 0x0000000a00247202 */ /* 0x000fe40000000f00 */
[----:B------:R-:W-:Y:S01]  /*13ae0*/  MOV R54, R150 ;  /* 0x0000009600367202 */ /* 0x000fe20000000f00 */
[----:B------:R-:W-:Y:S01]  /*13af0*/  HMMA.16816.F32 R100, R4, R12, R60 ;  /* 0x0000000c0464723c */ /* 0x000fe2000000183c */
[----:B------:R-:W-:Y:S01]  /*13b00*/  MOV R150, R152 ;  /* 0x0000009800967202 */ /* 0x000fe20000000f00 */
[----:B------:R-:W-:Y:S02]  /*13b10*/  IMAD.MOV.U32 R152, RZ, RZ, R157 ;  /* 0x000000ffff987224 */ /* 0x000fe400078e009d */
[----:B------:R-:W-:Y:S01]  /*13b20*/  FFMA.FTZ R11, R231, UR6, -R2 ;  /* 0x00000006e70b7c23 */ /* 0x000fe20008010802 */
[----:B------:R-:W-:-:S02]  /*13b30*/  MOV R62, R153 ;  /* 0x00000099003e7202 */ /* 0x000fc40000000f00 */
[----:B------:R-:W-:Y:S01]  /*13b40*/  MOV R157, R236 ;  /* 0x000000ec009d7202 */ /* 0x000fe20000000f00 */
[C---:B------:R-:W-:Y:S01]  /*13b50*/  HMMA.16816.F32 R104, R4.reuse, R22, R68 ;  /* 0x000000160468723c */ /* 0x040fe20000001844 */
[----:B------:R-:W-:Y:S01]  /*13b60*/  MOV R68, R55 ;  /* 0x0000003700447202 */ /* 0x000fe20000000f00 */
[----:B------:R-:W-:Y:S01]  /*13b70*/  IMAD.MOV.U32 R69, RZ, RZ, R54 ;  /* 0x000000ffff457224 */ /* 0x000fe200078e0036 */
[----:B------:R-:W-:Y:S01]  /*13b80*/  MOV R55, R161 ;  /* 0x000000a100377202 */ /* 0x000fe20000000f00 */
[----:B------:R-:W-:Y:S02]  /*13b90*/  IMAD.MOV.U32 R54, RZ, RZ, R160 ;  /* 0x000000ffff367224 */ /* 0x000fe400078e00a0 */
[----:B------:R-:W-:Y:S02]  /*13ba0*/  FFMA.FTZ R9, R240, UR6, -R8 ;  /* 0x00000006f0097c23 */ /* 0x000fe40008010808 */
[----:B------:R3:W-:Y:S01]  /*13bb0*/  MUFU.EX2 R240, R0 ;  /* 0x0000000000f07308 */ /* 0x0007e20000000800 */
[----:B------:R-:W-:Y:S01]  /*13bc0*/  HMMA.16816.F32 R88, R4, R16, R44 ;  /* 0x000000100458723c */ /* 0x000fe2000000182c */
[----:B------:R-:W-:Y:S01]  /*13bd0*/  FFMA.FTZ R79, R245, UR6, -R2 ;  /* 0x00000006f54f7c23 */ /* 0x000fe20008010802 */
[----:B------:R-:W-:Y:S01]  /*13be0*/  IMAD.MOV.U32 R44, RZ, RZ, R62 ;  /* 0x000000ffff2c7224 */ /* 0x000fe200078e003e */
[----:B------:R-:W-:Y:S01]  /*13bf0*/  MOV R62, R53 ;  /* 0x00000035003e7202 */ /* 0x000fe20000000f00 */
[----:B------:R-:W-:Y:S01]  /*13c00*/  IMAD.MOV.U32 R53, RZ, RZ, R55 ;  /* 0x000000ffff357224 */ /* 0x000fe200078e0037 */
[----:B------:R-:W-:-:S03]  /*13c10*/  MOV R70, R36 ;  /* 0x0000002400467202 */ /* 0x000fc60000000f00 */
[----:B------:R-:W-:Y:S01]  /*13c20*/  HMMA.16816.F32 R112, R4, R20, R72 ;  /* 0x000000140470723c */ /* 0x000fe20000001848 */
[----:B------:R-:W-:Y:S01]  /*13c30*/  IMAD.MOV.U32 R20, RZ, RZ, R37 ;  /* 0x000000ffff147224 */ /* 0x000fe200078e0025 */
[----:B------:R-:W-:-:S06]  /*13c40*/  MOV R59, R87 ;  /* 0x00000057003b7202 */ /* 0x000fcc0000000f00 */
[----:B------:R-:W-:Y:S01]  /*13c50*/  HMMA.16816.F32 R84, R4, R28, R64 ;  /* 0x0000001c0454723c */ /* 0x000fe20000001840 */
[--C-:B---3--:R-:W-:Y:S02]  /*13c60*/  FFMA.FTZ R0, R241, UR6, -R3.reuse ;  /* 0x00000006f1007c23 */ /* 0x108fe40008010803 */
[----:B------:R4:W-:Y:S02]  /*13c70*/  MUFU.EX2 R241, R9 ;  /* 0x0000000900f17308 */ /* 0x0009e40000000800 */
[--C-:B----4-:R-:W-:Y:S01]  /*13c80*/  FFMA.FTZ R9, R229, UR6, -R3.reuse ;  /* 0x00000006e5097c23 */ /* 0x110fe20008010803 */
[----:B------:R-:W-:Y:S02]  /*13c90*/  MOV R229, R232 ;  /* 0x000000e800e57202 */ /* 0x000fe40000000f00 */
[----:B------:R1:W-:Y:S03]  /*13ca0*/  MUFU.EX2 R232, R0 ;  /* 0x0000000000e87308 */ /* 0x0003e60000000800 */
[----:B------:R-:W-:Y:S01]  /*13cb0*/  FFMA.FTZ R10, R229, UR6, -R2 ;  /* 0x00000006e50a7c23 */ /* 0x000fe20008010802 */
[----:B------:R-:W-:Y:S01]  /*13cc0*/  IMAD.MOV.U32 R229, RZ, RZ, R228 ;  /* 0x000000ffffe57224 */ /* 0x000fe200078e00e4 */
[----:B------:R-:W-:Y:S01]  /*13cd0*/  MOV R228, R144 ;  /* 0x0000009000e47202 */ /* 0x000fe20000000f00 */
[----:B-1----:R-:W-:-:S02]  /*13ce0*/  FFMA.FTZ R0, R233, UR6, -R3 ;  /* 0x00000006e9007c23 */ /* 0x002fc40008010803 */
[----:B------:R1:W2:Y:S01]  /*13cf0*/  MUFU.EX2 R233, R9 ;  /* 0x0000000900e97308 */ /* 0x0002a20000000800 */
[----:B------:R-:W-:-:S03]  /*13d00*/  MOV R160, R229 ;  /* 0x000000e500a07202 */ /* 0x000fc60000000f00 */
[----:B------:R3:W-:Y:S01]  /*13d10*/  MUFU.EX2 R236, R0 ;  /* 0x0000000000ec7308 */ /* 0x0007e20000000800 */
[----:B------:R-:W-:Y:S01]  /*13d20*/  FFMA.FTZ R144, R235, UR6, -R2 ;  /* 0x00000006eb907c23 */ /* 0x000fe20008010802 */
[----:B-1----:R-:W-:-:S04]  /*13d30*/  FFMA.FTZ R9, R57, UR6, -R3 ;  /* 0x0000000639097c23 */ /* 0x002fc80008010803 */
[----:B------:R1:W4:Y:S01]  /*13d40*/  MUFU.EX2 R231, R9 ;  /* 0x0000000900e77308 */ /* 0x0003220000000800 */
[--C-:B---3--:R-:W-:Y:S01]  /*13d50*/  FFMA.FTZ R0, R248, UR6, -R2.reuse ;  /* 0x00000006f8007c23 */ /* 0x108fe20008010802 */
[----:B------:R-:W-:Y:S02]  /*13d60*/  MOV R55, R160 ;  /* 0x000000a000377202 */ /* 0x000fe40000000f00 */
[----:B------:R-:W-:Y:S02]  /*13d70*/  MOV R160, R211 ;  /* 0x000000d300a07202 */ /* 0x000fe40000000f00 */
[----:B------:R-:W-:Y:S01]  /*13d80*/  MOV R211, R234 ;  /* 0x000000ea00d37202 */ /* 0x000fe20000000f00 */
[----:B-1----:R-:W-:Y:S02]  /*13d90*/  FFMA.FTZ R9, R251, UR6, -R2 ;  /* 0x00000006fb097c23 */ /* 0x002fe40008010802 */
[----:B------:R1:W5:Y:S04]  /*13da0*/  LDL.LU R251, [R1+0xd0] ;  /* 0x0000d00001fb7983 */ /* 0x0003680000300800 */
[----:B------:R1:W5:Y:S04]  /*13db0*/  LDL.LU R248, [R1+0xcc] ;  /* 0x0000cc0001f87983 */ /* 0x0003680000300800 */
[----:B------:R1:W5:Y:S04]  /*13dc0*/  LDL.LU R245, [R1+0xc8] ;  /* 0x0000c80001f57983 */ /* 0x0003680000300800 */
[----:B------:R1:W5:Y:S04]  /*13dd0*/  LDL.LU R235, [R1+0xc4] ;  /* 0x0000c40001eb7983 */ /* 0x0003680000300800 */
[----:B------:R-:W3:Y:S04]  /*13de0*/  LDL.LU R60, [R1+0x68] ;  /* 0x00006800013c7983 */ /* 0x000ee80000300800 */
[----:B------:R-:W3:Y:S04]  /*13df0*/  LDL.LU R37, [R1+0x58] ;  /* 0x0000580001257983 */ /* 0x000ee80000300800 */
[----:B------:R-:W3:Y:S04]  /*13e00*/  LDL.LU R36, [R1+0x48] ;  /* 0x0000480001247983 */ /* 0x000ee80000300800 */
[----:B------:R-:W3:Y:S04]  /*13e10*/  LDL.LU R61, [R1+0x20] ;  /* 0x00002000013d7983 */ /* 0x000ee80000300800 */
[----:B------:R1:W5:Y:S04]  /*13e20*/  LDL.LU R234, [R1+0xc0] ;  /* 0x0000c00001ea7983 */ /* 0x0003680000300800 */
[----:B------:R-:W3:Y:S01]  /*13e30*/  LDL.LU R28, [R1+0x44] ;  /* 0x00004400011c7983 */ /* 0x000ee20000300800 */
[----:B------:R-:W-:Y:S01]  /*13e40*/  IMAD.MOV.U32 R22, RZ, RZ, R151 ;  /* 0x000000ffff167224 */ /* 0x000fe200078e0097 */
[----:B------:R-:W-:Y:S01]  /*13e50*/  MOV R63, R152 ;  /* 0x00000098003f7202 */ /* 0x000fe20000000f00 */
[----:B------:R-:W-:Y:S01]  /*13e60*/  IMAD.MOV.U32 R83, RZ, RZ, R59 ;  /* 0x000000ffff537224 */ /* 0x000fe200078e003b */
[----:B------:R-:W-:-:S02]  /*13e70*/  MOV R23, R150 ;  /* 0x0000009600177202 */ /* 0x000fc40000000f00 */
[----:B------:R-:W-:Y:S02]  /*13e80*/  MOV R75, R58 ;  /* 0x0000003a004b7202 */ /* 0x000fe40000000f00 */
[----:B------:R-:W-:Y:S01]  /*13e90*/  MOV R45, R63 ;  /* 0x0000003f002d7202 */ /* 0x000fe20000000f00 */
[C---:B------:R-:W-:Y:S01]  /*13ea0*/  HMMA.16816.F32 R96, R4.reuse, R14, R48 ;  /* 0x0000000e0460723c */ /* 0x040fe20000001830 */
[----:B------:R-:W-:Y:S01]  /*13eb0*/  MOV R46, R22 ;  /* 0x00000016002e7202 */ /* 0x000fe20000000f00 */
[----:B------:R-:W-:Y:S01]  /*13ec0*/  IMAD.MOV.U32 R47, RZ, RZ, R23 ;  /* 0x000000ffff2f7224 */ /* 0x000fe200078e0017 */
[----:B------:R-:W-:Y:S01]  /*13ed0*/  MOV R71, R83 ;  /* 0x0000005300477202 */ /* 0x000fe20000000f00 */
[----:B------:R-:W-:Y:S01]  /*13ee0*/  IMAD.MOV.U32 R229, RZ, RZ, R147 ;  /* 0x000000ffffe57224 */ /* 0x000fe200078e0093 */
[----:B------:R-:W-:Y:S01]  /*13ef0*/  MOV R21, R75 ;  /* 0x0000004b00157202 */ /* 0x000fe20000000f00 */
[----:B------:R-:W-:Y:S01]  /*13f00*/  IMAD.MOV.U32 R29, RZ, RZ, R44 ;  /* 0x000000ffff1d7224 */ /* 0x000fe200078e002c */
[----:B------:R-:W-:Y:S01]  /*13f10*/  MOV R48, R68 ;  /* 0x0000004400307202 */ /* 0x000fe20000000f00 */
[C---:B------:R-:W-:Y:S01]  /*13f20*/  HMMA.16816.F32 R92, R4.reuse, R18, R24 ;  /* 0x00000012045c723c */ /* 0x040fe20000001818 */
[----:B------:R-:W-:Y:S01]  /*13f30*/  MOV R63, R54 ;  /* 0x00000036003f7202 */ /* 0x000fe20000000f00 */
[----:B------:R-:W1:Y:S01]  /*13f40*/  LDSM.16.MT88.4 R24, [R76+0xa000] ;  /* 0x00a000004c18783b */ /* 0x000e620000004200 */
        /* <DEDUP_REMOVED lines=12> */
[--C-:B------:R-:W-:Y:S01]  /*14010*/  FFMA.FTZ R213, R213, UR6, -R2.reuse ;  /* 0x00000006d5d57c23 */ /* 0x100fe20008010802 */
[--C-:B------:R-:W-:Y:S01]  /*14020*/  FFMA.FTZ R208, R208, UR6, -R2.reuse ;  /* 0x00000006d0d07c23 */ /* 0x100fe20008010802 */
[----:B------:R-:W-:Y:S01]  /*14030*/  FFMA.FTZ R167, R200, UR6, -R2 ;  /* 0x00000006c8a77c23 */ /* 0x000fe20008010802 */
[----:B------:R-:W-:Y:S01]  /*14040*/  IMAD.MOV.U32 R50, RZ, RZ, R70 ;  /* 0x000000ffff327224 */ /* 0x000fe200078e0046 */
[----:B------:R-:W-:Y:S01]  /*14050*/  MOV R45, R46 ;  /* 0x0000002e002d7202 */ /* 0x000fe20000000f00 */
[----:B------:R-:W-:Y:S01]  /*14060*/  IMAD.MOV.U32 R159, RZ, RZ, R230 ;  /* 0x000000ffff9f7224 */ /* 0x000fe200078e00e6 */
[----:B------:R-:W-:Y:S01]  /*14070*/  HMMA.16816.F32 R56, R4, R30, R32 ;  /* 0x0000001e0438723c */ /* 0x000fe20000001820 */
[----:B------:R-:W-:Y:S01]  /*14080*/  MOV R51, R71 ;  /* 0x0000004700337202 */ /* 0x000fe20000000f00 */
[----:B------:R3:W-:Y:S01]  /*14090*/  MUFU.EX2 R230, R39 ;  /* 0x0000002700e67308 */ /* 0x0007e20000000800 */
[----:B------:R-:W-:Y:S01]  /*140a0*/  IMAD.MOV.U32 R46, RZ, RZ, R47 ;  /* 0x000000ffff2e7224 */ /* 0x000fe200078e002f */
[----:B------:R-:W-:Y:S01]  /*140b0*/  MOV R47, R48 ;  /* 0x00000030002f7202 */ /* 0x000fe20000000f00 */
[----:B------:R-:W3:Y:S01]  /*140c0*/  LDSM.16.MT88.4 R16, [R77+0x2000] ;  /* 0x002000004d10783b */ /* 0x000ee20000004200 */
[----:B------:R-:W-:Y:S01]  /*140d0*/  MOV R48, R49 ;  /* 0x0000003100307202 */ /* 0x000fe20000000f00 */
[----:B------:R-:W-:Y:S01]  /*140e0*/  IMAD.MOV.U32 R49, RZ, RZ, R50 ;  /* 0x000000ffff317224 */ /* 0x000fe200078e0032 */
[----:B------:R-:W-:Y:S01]  /*140f0*/  MOV R50, R51 ;  /* 0x0000003300327202 */ /* 0x000fe20000000f00 */
[----:B------:R-:W3:Y:S01]  /*14100*/  LDSM.16.MT88.4 R12, [R207+0xa000] ;  /* 0x00a00000cf0c783b */ /* 0x000ee20000004200 */
[----:B------:R-:W-:-:S02]  /*14110*/  F2FP.F16.F32.PACK_AB R4, R238, R242 ;  /* 0x000000f2ee04723e */ /* 0x000fc400000000ff */
[----:B--2---:R-:W-:Y:S02]  /*14120*/  F2FP.F16.F32.PACK_AB R5, R233, R232 ;  /* 0x000000e8e905723e */ /* 0x004fe400000000ff */
[----:B------:R-:W-:Y:S02]  /*14130*/  F2FP.F16.F32.PACK_AB R6, R241, R240 ;  /* 0x000000f0f106723e */ /* 0x000fe400000000ff */
[----:B----4-:R-:W-:-:S07]  /*14140*/  F2FP.F16.F32.PACK_AB R7, R231, R236 ;  /* 0x000000ece707723e */ /* 0x010fce00000000ff */
[----:B-1----:R-:W-:Y:S01]  /*14150*/  HMMA.16816.F32 R72, R4, R24, R108 ;  /* 0x000000180448723c */ /* 0x002fe2000000186c */
[----:B---3--:R-:W-:Y:S01]  /*14160*/  FFMA.FTZ R2, R60, UR6, -R8 ;  /* 0x000000063c027c23 */ /* 0x008fe20008010808 */
[----:B------:R-:W-:-:S04]  /*14170*/  MOV R60, R20 ;  /* 0x00000014003c7202 */ /* 0x000fc80000000f00 */
[----:B------:R-:W-:Y:S01]  /*14180*/  MOV R51, R60 ;  /* 0x0000003c00337202 */ /* 0x000fe20000000f00 */
[--C-:B------:R-:W-:Y:S01]  /*14190*/  FFMA.FTZ R31, R61, UR6, -R8.reuse ;  /* 0x000000063d1f7c23 */ /* 0x100fe20008010808 */
[----:B------:R-:W-:Y:S02]  /*141a0*/  IMAD.MOV.U32 R61, RZ, RZ, R21 ;  /* 0x000000ffff3d7224 */ /* 0x000fe400078e0015 */
[----:B------:R-:W1:Y:S01]  /*141b0*/  LDSM.16.MT88.4 R20, [R206+0x2000] ;  /* 0x00200000ce14783b */ /* 0x000e620000004200 */
[----:B------:R-:W-:Y:S01]  /*141c0*/  FFMA.FTZ R39, R28, UR6, -R8 ;  /* 0x000000061c277c23 */ /* 0x000fe20008010808 */
        /* <DEDUP_REMOVED lines=13> */
[----:B------:R-:W-:Y:S01]  /*142a0*/  MOV R32, R44 ;  /* 0x0000002c00207202 */ /* 0x000fe20000000f00 */
[----:B------:R-:W-:Y:S01]  /*142b0*/  IMAD.MOV.U32 R34, RZ, RZ, R46 ;  /* 0x000000ffff227224 */ /* 0x000fe200078e002e */
[----:B------:R-:W-:Y:S02]  /*142c0*/  MOV R53, R54 ;  /* 0x0000003600357202 */ /* 0x000fe40000000f00 */
        /* <DEDUP_REMOVED lines=36> */
[----:B------:R-:W-:Y:S01]  /*14510*/  MOV R46, R47 ;  /* 0x0000002f002e7202 */ /* 0x000fe20000000f00 */
[----:B------:R-:W-:Y:S01]  /*14520*/  IMAD.MOV.U32 R47, RZ, RZ, R48 ;  /* 0x000000ffff2f7224 */ /* 0x000fe200078e0030 */
[----:B------:R-:W-:-:S02]  /*14530*/  MOV R159, R160 ;  /* 0x000000a0009f7202 */ /* 0x000fc40000000f00 */
[----:B------:R-:W-:Y:S01]  /*14540*/  MOV R54, R55 ;  /* 0x0000003700367202 */ /* 0x000fe20000000f00 */
[----:B------:R-:W-:Y:S01]  /*14550*/  IMAD.MOV.U32 R161, RZ, RZ, R229 ;  /* 0x000000ffffa17224 */ /* 0x000fe200078e00e5 */
[----:B------:R-:W-:Y:S01]  /*14560*/  MOV R48, R49 ;  /* 0x0000003100307202 */ /* 0x000fe20000000f00 */
[----:B------:R-:W2:Y:S01]  /*14570*/  LDL.LU R160, [R1+0x1c] ;  /* 0x00001c0001a07983 */ /* 0x000ea20000300800 */
[----:B------:R-:W-:Y:S01]  /*14580*/  MOV R49, R50 ;  /* 0x0000003200317202 */ /* 0x000fe20000000f00 */
[----:B------:R-:W-:Y:S01]  /*14590*/  IMAD.MOV.U32 R50, RZ, RZ, R51 ;  /* 0x000000ffff327224 */ /* 0x000fe200078e0033 */
        /* <DEDUP_REMOVED lines=25> */
[----:B------:R-:W-:Y:S01]  /*14730*/  MOV R50, R154 ;  /* 0x0000009a00327202 */ /* 0x000fe20000000f00 */
[----:B------:R-:W3:Y:S01]  /*14740*/  LDL.LU R159, [R1+0x4] ;  /* 0x00000400019f7983 */ /* 0x000ee20000300800 */
[----:B------:R-:W-:-:S03]  /*14750*/  MOV R154, R157 ;  /* 0x0000009d009a7202 */ /* 0x000fc60000000f00 */
[----:B------:R-:W4:Y:S01]  /*14760*/  LDL.LU R157, [R1+0x74] ;  /* 0x00007400019d7983 */ /* 0x000f220000300800 */
        /* <DEDUP_REMOVED lines=24> */
[----:B------:R-:W-:Y:S01]  /*148f0*/  HMMA.16816.F32 R52, R4, R16, R132 ;  /* 0x000000100434723c */ /* 0x000fe20000001884 */
[----:B----4-:R-:W-:-:S02]  /*14900*/  FFMA.FTZ R134, R157, UR6, -R3 ;  /* 0x000000069d867c23 */ /* 0x010fc40008010803 */
[----:B------:R-:W4:Y:S01]  /*14910*/  LDL.LU R157, [R1+0x50] ;  /* 0x00005000019d7983 */ /* 0x000f220000300800 */
[----:B------:R-:W-:Y:S02]  /*14920*/  IMAD.MOV.U32 R216, RZ, RZ, R32 ;  /* 0x000000ffffd87224 */ /* 0x000fe400078e0020 */
        /* <DEDUP_REMOVED lines=14> */
[----:B------:R-:W-:Y:S01]  /*14a10*/  HMMA.16816.F32 R68, R4, R26, R116 ;  /* 0x0000001a0444723c */ /* 0x000fe20000001874 */
[----:B------:R1:W4:Y:S01]  /*14a20*/  MUFU.EX2 R229, R38 ;  /* 0x0000002600e57308 */ /* 0x0003220000000800 */
[----:B------:R-:W-:Y:S01]  /*14a30*/  MOV R35, R28 ;  /* 0x0000001c00237202 */ /* 0x000fe20000000f00 */
[----:B------:R-:W-:Y:S01]  /*14a40*/  IMAD.MOV.U32 R118, RZ, RZ, R109 ;  /* 0x000000ffff767224 */ /* 0x000fe200078e006d */
[----:B------:R-:W-:Y:S01]  /*14a50*/  MOV R109, R214 ;  /* 0x000000d6006d7202 */ /* 0x000fe20000000f00 */
[----:B------:R-:W-:Y:S01]  /*14a60*/  FFMA.FTZ R28, R224, UR6, -R3 ;  /* 0x00000006e01c7c23 */ /* 0x000fe20008010803 */
[----:B------:R-:W-:-:S02]  /*14a70*/  MOV R155, R227 ;  /* 0x000000e3009b7202 */ /* 0x000fc40000000f00 */
[----:B------:R-:W-:Y:S02]  /*14a80*/  MOV R214, R223 ;  /* 0x000000df00d67202 */ /* 0x000fe40000000f00 */
[----:B------:R-:W-:Y:S02]  /*14a90*/  MOV R224, R225 ;  /* 0x000000e100e07202 */ /* 0x000fe40000000f00 */
[----:B------:R-:W-:Y:S01]  /*14aa0*/  MOV R223, R35 ;  /* 0x0000002300df7202 */ /* 0x000fe20000000f00 */
[--C-:B-1----:R-:W-:Y:S01]  /*14ab0*/  FFMA.FTZ R38, R108, UR6, -R3.reuse ;  /* 0x000000066c267c23 */ /* 0x102fe20008010803 */
[----:B------:R-:W-:Y:S02]  /*14ac0*/  IMAD.MOV.U32 R108, RZ, RZ, R216 ;  /* 0x000000ffff6c7224 */ /* 0x000fe400078e00d8 */
[----:B------:R-:W-:Y:S02]  /*14ad0*/  IMAD.MOV.U32 R216, RZ, RZ, R222 ;  /* 0x000000ffffd87224 */ /* 0x000fe400078e00de */
[----:B------:R-:W-:Y:S01]  /*14ae0*/  FFMA.FTZ R132, R118, UR6, -R3 ;  /* 0x0000000676847c23 */ /* 0x000fe20008010803 */
[----:B------:R-:W-:-:S02]  /*14af0*/  IMAD.MOV.U32 R45, RZ, RZ, R51 ;  /* 0x000000ffff2d7224 */ /* 0x000fc400078e0033 */
[----:B------:R-:W-:Y:S01]  /*14b00*/  FFMA.FTZ R133, R224, UR6, -R3 ;  /* 0x00000006e0857c23 */ /* 0x000fe20008010803 */
[----:B------:R-:W-:Y:S01]  /*14b10*/  IMAD.MOV.U32 R51, RZ, RZ, R155 ;  /* 0x000000ffff337224 */ /* 0x000fe200078e009b */
[----:B------:R-:W-:Y:S01]  /*14b20*/  MOV R118, R216 ;  /* 0x000000d800767202 */ /* 0x000fe20000000f00 */
[----:B------:R-:W-:Y:S01]  /*14b30*/  IMAD.MOV.U32 R216, RZ, RZ, R223 ;  /* 0x000000ffffd87224 */ /* 0x000fe200078e00df */
[----:B------:R-:W-:Y:S01]  /*14b40*/  MOV R155, R226 ;  /* 0x000000e2009b7202 */ /* 0x000fe20000000f00 */
[----:B------:R-:W-:Y:S01]  /*14b50*/  MUFU.EX2 R228, R41 ;  /* 0x0000002900e47308 */ /* 0x000fe20000000800 */
[----:B------:R-:W-:-:S03]  /*14b60*/  MOV R119, R110 ;  /* 0x0000006e00777202 */ /* 0x000fc60000000f00 */
[----:B------:R-:W-:Y:S01]  /*14b70*/  MUFU.EX2 R227, R40 ;  /* 0x0000002800e37308 */ /* 0x000fe20000000800 */
[----:B------:R-:W-:-:S03]  /*14b80*/  MOV R200, R111 ;  /* 0x0000006f00c87202 */ /* 0x000fc60000000f00 */
[----:B------:R-:W-:Y:S01]  /*14b90*/  MUFU.EX2 R226, R11 ;  /* 0x0000000b00e27308 */ /* 0x000fe20000000800 */
[----:B------:R-:W-:-:S03]  /*14ba0*/  MOV R110, R215 ;  /* 0x000000d7006e7202 */ /* 0x000fc60000000f00 */
[----:B------:R-:W1:Y:S01]  /*14bb0*/  MUFU.EX2 R225, R10 ;  /* 0x0000000a00e17308 */ /* 0x000e620000000800 */
[----:B------:R-:W-:-:S03]  /*14bc0*/  MOV R111, R220 ;  /* 0x000000dc006f7202 */ /* 0x000fc60000000f00 */
[----:B------:R-:W-:Y:S01]  /*14bd0*/  MUFU.EX2 R224, R9 ;  /* 0x0000000900e07308 */ /* 0x000fe20000000800 */
[----:B------:R-:W-:-:S03]  /*14be0*/  IMAD.MOV.U32 R222, RZ, RZ, R34 ;  /* 0x000000ffffde7224 */ /* 0x000fc600078e0022 */
[----:B------:R1:W4:Y:S01]  /*14bf0*/  MUFU.EX2 R223, R0 ;  /* 0x0000000000df7308 */ /* 0x0003220000000800 */
[----:B------:R-:W-:Y:S01]  /*14c00*/  MOV R35, R47 ;  /* 0x0000002f00237202 */ /* 0x000fe20000000f00 */
[----:B------:R-:W-:Y:S01]  /*14c10*/  IMAD.MOV.U32 R34, RZ, RZ, R46 ;  /* 0x000000ffff227224 */ /* 0x000fe200078e002e */
[----:B------:R-:W-:Y:S01]  /*14c20*/  MOV R215, R32 ;  /* 0x0000002000d77202 */ /* 0x000fe20000000f00 */
[----:B------:R-:W-:Y:S01]  /*14c30*/  IMAD.MOV.U32 R46, RZ, RZ, R50 ;  /* 0x000000ffff2e7224 */ /* 0x000fe200078e0032 */
[----:B------:R-:W-:Y:S01]  /*14c40*/  MOV R220, R33 ;  /* 0x0000002100dc7202 */ /* 0x000fe20000000f00 */
[----:B------:R-:W-:Y:S01]  /*14c50*/  HMMA.16816.F32 R64, R4, R12, R124 ;  /* 0x0000000c0440723c */ /* 0x000fe2000000187c */
[----:B------:R-:W-:Y:S02]  /*14c60*/  MOV R32, R44 ;  /* 0x0000002c00207202 */ /* 0x000fe40000000f00 */
[----:B------:R-:W-:Y:S02]  /*14c70*/  MOV R33, R45 ;  /* 0x0000002d00217202 */ /* 0x000fe40000000f00 */
[----:B------:R-:W-:Y:S01]  /*14c80*/  MOV R47, R51 ;  /* 0x00000033002f7202 */ /* 0x000fe20000000f00 */
[----:B------:R-:W-:Y:S01]  /*14c90*/  FFMA.FTZ R135, R119, UR6, -R3 ;  /* 0x0000000677877c23 */ /* 0x000fe20008010803 */
[----:B------:R-:W-:-:S02]  /*14ca0*/  MOV R44, R48 ;  /* 0x00000030002c7202 */ /* 0x000fc40000000f00 */
[----:B------:R-:W-:Y:S01]  /*14cb0*/  MOV R45, R49 ;  /* 0x00000031002d7202 */ /* 0x000fe20000000f00 */
[----:B------:R-:W-:Y:S01]  /*14cc0*/  IMAD.MOV.U32 R127, RZ, RZ, R109 ;  /* 0x000000ffff7f7224 */ /* 0x000fe200078e006d */
[----:B------:R-:W-:Y:S01]  /*14cd0*/  MOV R125, R200 ;  /* 0x000000c8007d7202 */ /* 0x000fe20000000f00 */
[----:B------:R-:W-:Y:S01]  /*14ce0*/  IMAD.MOV.U32 R119, RZ, RZ, R214 ;  /* 0x000000ffff777224 */ /* 0x000fe200078e00d6 */
[----:B------:R-:W-:Y:S02]  /*14cf0*/  MOV R126, R108 ;  /* 0x0000006c007e7202 */ /* 0x000fe40000000f00 */
[----:B------:R-:W-:Y:S01]  /*14d00*/  MOV R116, R110 ;  /* 0x0000006e00747202 */ /* 0x000fe20000000f00 */
[----:B------:R-:W-:Y:S01]  /*14d10*/  IMAD.MOV.U32 R110, RZ, RZ, R35 ;  /* 0x000000ffff6e7224 */ /* 0x000fe200078e0023 */
[----:B------:R-:W-:Y:S02]  /*14d20*/  MOV R200, R215 ;  /* 0x000000d700c87202 */ /* 0x000fe40000000f00 */
[----:B------:R-:W-:-:S02]  /*14d30*/  MOV R108, R220 ;  /* 0x000000dc006c7202 */ /* 0x000fc40000000f00 */
        /* <DEDUP_REMOVED lines=9> */
[--C-:B------:R-:W-:Y:S01]  /*14dd0*/  FFMA.FTZ R29, R29, UR6, -R3.reuse ;  /* 0x000000061d1d7c23 */ /* 0x100fe20008010803 */
[----:B------:R-:W-:Y:S01]  /*14de0*/  MOV R32, R45 ;  /* 0x0000002d00207202 */ /* 0x000fe20000000f00 */
[----:B------:R-:W-:Y:S01]  /*14df0*/  FFMA.FTZ R156, R156, UR6, -R3 ;  /* 0x000000069c9c7c23 */ /* 0x000fe20008010803 */
[----:B------:R-:W-:-:S02]  /*14e00*/  MOV R33, R46 ;  /* 0x0000002e00217202 */ /* 0x000fc40000000f00 */
[----:B------:R-:W-:Y:S01]  /*14e10*/  MOV R111, R154 ;  /* 0x0000009a006f7202 */ /* 0x000fe20000000f00 */
[----:B------:R-:W-:Y:S01]  /*14e20*/  FFMA.FTZ R154, R82, UR6, -R3 ;  /* 0x00000006529a7c23 */ /* 0x000fe20008010803 */
[----:B------:R-:W-:Y:S01]  /*14e30*/  HMMA.16816.F32 R44, R4, R20, R136 ;  /* 0x00000014042c723c */ /* 0x000fe20000001888 */
[----:B------:R-:W-:Y:S01]  /*14e40*/  FADD.FTZ R136, R217, R42 ;  /* 0x0000002ad9887221 */ /* 0x000fe20000010000 */
[----:B------:R-:W-:-:S06]  /*14e50*/  FFMA.FTZ R37, R37, UR6, -R8 ;  /* 0x0000000625257c23 */ /* 0x000fcc0008010808 */
        /* <DEDUP_REMOVED lines=8> */
[--C-:B--2---:R-:W-:Y:S01]  /*14ee0*/  FFMA.FTZ R160, R160, UR6, -R8.reuse ;  /* 0x00000006a0a07c23 */ /* 0x104fe20008010808 */
[--C-:B------:R-:W-:Y:S01]  /*14ef0*/  FFMA.FTZ R158, R158, UR6, -R8.reuse ;  /* 0x000000069e9e7c23 */ /* 0x100fe20008010808 */
[--C-:B---3--:R-:W-:Y:S01]  /*14f00*/  FFMA.FTZ R159, R159, UR6, -R8.reuse ;  /* 0x000000069f9f7c23 */ /* 0x108fe20008010808 */
[----:B------:R-:W-:Y:S01]  /*14f10*/  FFMA.FTZ R161, R252, UR6, -R8 ;  /* 0x00000006fca17c23 */ /* 0x000fe20008010808 */
[----:B------:R-:W-:Y:S01]  /*14f20*/  MOV R140, R116 ;  /* 0x00000074008c7202 */ /* 0x000fe20000000f00 */
[----:B------:R-:W-:Y:S01]  /*14f30*/  IMAD.MOV.U32 R120, RZ, RZ, R118 ;  /* 0x000000ffff787224 */ /* 0x000fe200078e0076 */
[----:B------:R-:W-:Y:S01]  /*14f40*/  MOV R8, R117 ;  /* 0x0000007500087202 */ /* 0x000fe20000000f00 */
[----:B-1----:R-:W-:Y:S01]  /*14f50*/  FADD.FTZ R0, R170, R164 ;  /* 0x000000a4aa007221 */ /* 0x002fe20000010000 */
[----:B------:R-:W-:Y:S01]  /*14f60*/  FADD.FTZ R78, R168, R78 ;  /* 0x0000004ea84e7221 */ /* 0x000fe20000010000 */
[----:B------:R-:W-:Y:S01]  /*14f70*/  MOV R122, R200 ;  /* 0x000000c8007a7202 */ /* 0x000fe20000000f00 */
[----:B------:R-:W-:Y:S01]  /*14f80*/  IMAD.MOV.U32 R252, RZ, RZ, R125 ;  /* 0x000000fffffc7224 */ /* 0x000fe200078e007d */
[----:B------:R-:W-:Y:S01]  /*14f90*/  MOV R141, R126 ;  /* 0x0000007e008d7202 */ /* 0x000fe20000000f00 */
[----:B------:R-:W-:Y:S01]  /*14fa0*/  IMAD.MOV.U32 R200, RZ, RZ, R109 ;  /* 0x000000ffffc87224 */ /* 0x000fe200078e006d */
[----:B------:R-:W-:Y:S01]  /*14fb0*/  MOV R168, R121 ;  /* 0x0000007900a87202 */ /* 0x000fe20000000f00 */
[----:B------:R-:W-:Y:S01]  /*14fc0*/  IMAD.MOV.U32 R164, RZ, RZ, R123 ;  /* 0x000000ffffa47224 */ /* 0x000fe200078e007b */
[----:B------:R-:W-:Y:S01]  /*14fd0*/  MOV R139, R110 ;  /* 0x0000006e008b7202 */ /* 0x000fe20000000f00 */
[----:B------:R-:W-:Y:S01]  /*14fe0*/  MUFU.EX2 R202, R202 ;  /* 0x000000ca00ca7308 */ /* 0x000fe20000000800 */
[----:B------:R-:W-:Y:S01]  /*14ff0*/  MOV R138, R111 ;  /* 0x0000006f008a7202 */ /* 0x000fe20000000f00 */
[----:B------:R1:W5:Y:S01]  /*15000*/  LDL.LU R82, [R1+0xbc] ;  /* 0x0000bc0001527983 */ /* 0x0003620000300800 */
[----:B------:R-:W-:-:S02]  /*15010*/  MOV R217, R120 ;  /* 0x0000007800d97202 */ /* 0x000fc40000000f00 */
[----:B------:R-:W-:Y:S02]  /*15020*/  MOV R170, R122 ;  /* 0x0000007a00aa7202 */ /* 0x000fe40000000f00 */
[----:B------:R-:W-:Y:S02]  /*15030*/  MOV R137, R200 ;  /* 0x000000c800897202 */ /* 0x000fe40000000f00 */
[----:B------:R-:W-:Y:S02]  /*15040*/  MOV R200, R216 ;  /* 0x000000d800c87202 */ /* 0x000fe40000000f00 */
[----:B------:R-:W-:Y:S01]  /*15050*/  MOV R142, R32 ;  /* 0x00000020008e7202 */ /* 0x000fe20000000f00 */
[----:B------:R-:W-:Y:S01]  /*15060*/  MUFU.EX2 R216, R30 ;  /* 0x0000001e00d87308 */ /* 0x000fe20000000800 */
[----:B------:R-:W-:Y:S01]  /*15070*/  MOV R143, R34 ;  /* 0x00000022008f7202 */ /* 0x000fe20000000f00 */
[----:B------:R-:W-:Y:S01]  /*15080*/  FADD.FTZ R0, R171, R0 ;  /* 0x00000000ab007221 */ /* 0x000fe20000010000 */
[----:B------:R-:W-:Y:S01]  /*15090*/  MOV R171, R170 ;  /* 0x000000aa00ab7202 */ /* 0x000fe20000000f00 */
[----:B------:R-:W-:Y:S01]  /*150a0*/  IMAD.MOV.U32 R170, RZ, RZ, R137 ;  /* 0x000000ffffaa7224 */ /* 0x000fe200078e0089 */
[----:B------:R-:W-:Y:S01]  /*150b0*/  MOV R137, R214 ;  /* 0x000000d600897202 */ /* 0x000fe20000000f00 */
[----:B------:R-:W-:Y:S04]  /*150c0*/  MUFU.EX2 R203, R203 ;  /* 0x000000cb00cb7308 */ /* 0x000fe80000000800 */
[----:B------:R-:W-:Y:S01]  /*150d0*/  MUFU.EX2 R214, R148 ;  /* 0x0000009400d67308 */ /* 0x000fe20000000800 */
[----:B------:R-:W-:-:S03]  /*150e0*/  FADD.FTZ R0, R178, R0 ;  /* 0x00000000b2007221 */ /* 0x000fc60000010000 */
[----:B------:R-:W-:Y:S04]  /*150f0*/  MUFU.EX2 R134, R134 ;  /* 0x0000008600867308 */ /* 0x000fe80000000800 */
[----:B------:R-:W-:Y:S04]  /*15100*/  MUFU.EX2 R133, R133 ;  /* 0x0000008500857308 */ /* 0x000fe80000000800 */
[----:B------:R-:W-:Y:S04]  /*15110*/  MUFU.EX2 R132, R132 ;  /* 0x0000008400847308 */ /* 0x000fe80000000800 */
[----:B------:R-:W-:Y:S01]  /*15120*/  MUFU.EX2 R135, R135 ;  /* 0x0000008700877308 */ /* 0x000fe20000000800 */
[----:B------:R-:W-:Y:S01]  /*15130*/  FADD.FTZ R0, R169, R0 ;  /* 0x00000000a9007221 */ /* 0x000fe20000010000 */
[--C-:B----4-:R-:W-:Y:S01]  /*15140*/  FFMA.FTZ R155, R157, UR6, -R3.reuse ;  /* 0x000000069d9b7c23 */ /* 0x110fe20008010803 */
[----:B------:R-:W-:Y:S01]  /*15150*/  FFMA.FTZ R157, R81, UR6, -R3 ;  /* 0x00000006519d7c23 */ /* 0x000fe20008010803 */
[----:B------:R-:W-:Y:S01]  /*15160*/  FADD.FTZ R3, R237, R43 ;  /* 0x0000002bed037221 */ /* 0x000fe20000010000 */
[----:B------:R-:W-:Y:S01]  /*15170*/  FADD.FTZ R0, R177, R0 ;  /* 0x00000000b1007221 */ /* 0x000fe20000010000 */
[----:B------:R-:W-:Y:S01]  /*15180*/  HMMA.16816.F32 R40, R4, R22, R128 ;  /* 0x000000160428723c */ /* 0x000fe20000001880 */
[----:B------:R-:W-:Y:S01]  /*15190*/  F2FP.F16.F32.PACK_AB R4, R229, R230 ;  /* 0x000000e6e504723e */ /* 0x000fe200000000ff */
[----:B------:R1:W5:Y:S01]  /*151a0*/  LDL.LU R81, [R1+0xb8] ;  /* 0x0000b80001517983 */ /* 0x0003620000300800 */
[----:B------:R-:W-:-:S02]  /*151b0*/  F2FP.F16.F32.PACK_AB R5, R225, R226 ;  /* 0x000000e2e105723e */ /* 0x000fc400000000ff */
[----:B------:R-:W-:Y:S02]  /*151c0*/  F2FP.F16.F32.PACK_AB R6, R227, R228 ;  /* 0x000000e4e306723e */ /* 0x000fe400000000ff */
[----:B------:R-:W-:-:S07]  /*151d0*/  F2FP.F16.F32.PACK_AB R7, R223, R224 ;  /* 0x000000e0df07723e */ /* 0x000fce00000000ff */
[----:B------:R-:W-:Y:S01]  /*151e0*/  HMMA.16816.F32 R116, R4, R12, R100 ;  /* 0x0000000c0474723c */ /* 0x000fe20000001864 */
[----:B------:R-:W-:-:S07]  /*151f0*/  MOV R13, R127 ;  /* 0x0000007f000d7202 */ /* 0x000fce0000000f00 */
[C---:B------:R-:W-:Y:S01]  /*15200*/  HMMA.16816.F32 R124, R4.reuse, R14, R96 ;  /* 0x0000000e047c723c */ /* 0x040fe20000001860 */
[----:B------:R-:W-:Y:S02]  /*15210*/  MOV R14, R220 ;  /* 0x000000dc000e7202 */ /* 0x000fe40000000f00 */
[----:B------:R2:W-:Y:S01]  /*15220*/  MUFU.EX2 R220, R37 ;  /* 0x0000002500dc7308 */ /* 0x0005e20000000800 */
[----:B------:R-:W-:Y:S02]  /*15230*/  IMAD.MOV.U32 R15, RZ, RZ, R8 ;  /* 0x000000ffff0f7224 */ /* 0x000fe400078e0008 */
[----:B------:R-:W3:Y:S02]  /*15240*/  LDSM.16.MT88.4 R8, [R76+0xa800] ;  /* 0x00a800004c08783b */ /* 0x000ee40000004200 */
[C---:B------:R-:W-:Y:S08]  /*15250*/  HMMA.16816.F32 R108, R4.reuse, R26, R104 ;  /* 0x0000001a046c723c */ /* 0x040ff00000001868 */
[----:B------:R-:W-:Y:S01]  /*15260*/  HMMA.16816.F32 R104, R4, R20, R84 ;  /* 0x000000140468723c */ /* 0x000fe20000001854 */
[----:B--2---:R-:W-:-:S02]  /*15270*/  MOV R37, R221 ;  /* 0x000000dd00257202 */ /* 0x004fc40000000f00 */
[----:B------:R-:W-:Y:S01]  /*15280*/  MOV R20, R168 ;  /* 0x000000a800147202 */ /* 0x000fe20000000f00 */
[----:B------:R2:W-:Y:S01]  /*15290*/  MUFU.EX2 R221, R36 ;  /* 0x0000002400dd7308 */ /* 0x0005e20000000800 */
[----:B------:R-:W-:Y:S02]  /*152a0*/  MOV R168, R164 ;  /* 0x000000a400a87202 */ /* 0x000fe40000000f00 */
[----:B------:R-:W-:Y:S01]  /*152b0*/  MOV R164, R215 ;  /* 0x000000d700a47202 */ /* 0x000fe20000000f00 */
[C---:B------:R-:W-:Y:S01]  /*152c0*/  HMMA.16816.F32 R128, R4.reuse, R16, R88 ;  /* 0x000000100480723c */ /* 0x040fe20000001858 */
[----:B------:R-:W-:Y:S01]  /*152d0*/  IMAD.MOV.U32 R17, RZ, RZ, R222 ;  /* 0x000000ffff117224 */ /* 0x000fe200078e00de */
[----:B------:R-:W-:Y:S01]  /*152e0*/  MOV R16, R33 ;  /* 0x0000002100107202 */ /* 0x000fe20000000f00 */
[----:B------:R-:W-:Y:S05]  /*152f0*/  MUFU.EX2 R222, R31 ;  /* 0x0000001f00de7308 */ /* 0x000fea0000000800 */
[C---:B------:R-:W-:Y:S01]  /*15300*/  HMMA.16816.F32 R120, R4.reuse, R18, R92 ;  /* 0x000000120478723c */ /* 0x040fe2000000185c */
[----:B------:R-:W-:Y:S01]  /*15310*/  IMAD.MOV.U32 R19, RZ, RZ, R35 ;  /* 0x000000ffff137224 */ /* 0x000fe200078e0023 */
[----:B--2---:R-:W-:Y:S01]  /*15320*/  MOV R36, R218 ;  /* 0x000000da00247202 */ /* 0x004fe20000000f00 */
[----:B------:R-:W-:Y:S01]  /*15330*/  LDSM.16.MT88.4 R32, [R77+0x2800] ;  /* 0x002800004d20783b */ /* 0x000fe20000004200 */
[----:B------:R-:W-:Y:S04]  /*15340*/  MUFU.EX2 R218, R29 ;  /* 0x0000001d00da7308 */ /* 0x000fe80000000800 */
[C---:B------:R-:W-:Y:S01]  /*15350*/  HMMA.16816.F32 R112, R4.reuse, R24, R112 ;  /* 0x000000180470723c */ /* 0x040fe20000001870 */
[----:B------:R-:W2:Y:S01]  /*15360*/  LDSM.16.MT88.4 R24, [R207+0xa800] ;  /* 0x00a80000cf18783b */ /* 0x000ea20000004200 */
[----:B------:R4:W-:Y:S03]  /*15370*/  MUFU.EX2 R215, R28 ;  /* 0x0000001c00d77308 */ /* 0x0009e60000000800 */
[----:B----4-:R-:W4:Y:S01]  /*15380*/  LDSM.16.MT88.4 R28, [R206+0x2800] ;  /* 0x00280000ce1c783b */ /* 0x010f220000004200 */
[----:B------:R-:W-:Y:S01]  /*15390*/  MOV R18, R219 ;  /* 0x000000db00127202 */ /* 0x000fe20000000f00 */
[----:B------:R-:W-:Y:S01]  /*153a0*/  IMAD.MOV.U32 R21, RZ, RZ, R217 ;  /* 0x000000ffff157224 */ /* 0x000fe200078e00d9 */
[----:B------:R1:W3:Y:S04]  /*153b0*/  MUFU.EX2 R219, R2 ;  /* 0x0000000200db7308 */ /* 0x0002e80000000800 */
[----:B------:R3:W2:Y:S01]  /*153c0*/  MUFU.EX2 R217, R38 ;  /* 0x0000002600d97308 */ /* 0x0006a20000000800 */
[----:B------:R-:W-:Y:S01]  /*153d0*/  HMMA.16816.F32 R96, R4, R22, R56 ;  /* 0x000000160460723c */ /* 0x000fe20000001838 */
[----:B------:R-:W-:-:S02]  /*153e0*/  MOV R57, R212 ;  /* 0x000000d400397202 */ /* 0x000fc40000000f00 */
[----:B------:R-:W-:Y:S01]  /*153f0*/  MOV R58, R211 ;  /* 0x000000d3003a7202 */ /* 0x000fe20000000f00 */
[----:B------:R-:W4:Y:S01]  /*15400*/  MUFU.EX2 R212, R149 ;  /* 0x0000009500d47308 */ /* 0x000f220000000800 */
[----:B------:R-:W-:-:S03]  /*15410*/  MOV R59, R201 ;  /* 0x000000c9003b7202 */ /* 0x000fc60000000f00 */
[----:B------:R-:W-:Y:S01]  /*15420*/  MUFU.EX2 R211, R79 ;  /* 0x0000004f00d37308 */ /* 0x000fe20000000800 */
[----:B-1----:R-:W-:-:S03]  /*15430*/  MOV R2, R200 ;  /* 0x000000c800027202 */ /* 0x002fc60000000f00 */
[----:B------:R-:W-:Y:S01]  /*15440*/  MUFU.EX2 R200, R83 ;  /* 0x0000005300c87308 */ /* 0x000fe20000000800 */
[----:B---3--:R-:W-:-:S03]  /*15450*/  IMAD.MOV.U32 R38, RZ, RZ, R209 ;  /* 0x000000ffff267224 */ /* 0x008fc600078e00d1 */
[----:B------:R-:W1:Y:S04]  /*15460*/  MUFU.EX2 R209, R144 ;  /* 0x0000009000d17308 */ /* 0x000e680000000800 */
[----:B------:R-:W3:Y:S01]  /*15470*/  MUFU.EX2 R201, R80 ;  /* 0x0000005000c97308 */ /* 0x000ee20000000800 */
[----:B------:R-:W-:Y:S02]  /*15480*/  F2FP.F16.F32.PACK_AB R4, R220, R219 ;  /* 0x000000dbdc04723e */ /* 0x000fe400000000ff */
[----:B------:R-:W-:Y:S02]  /*15490*/  F2FP.F16.F32.PACK_AB R5, R218, R216 ;  /* 0x000000d8da05723e */ /* 0x000fe400000000ff */
[----:B------:R-:W-:Y:S02]  /*154a0*/  F2FP.F16.F32.PACK_AB R6, R222, R221 ;  /* 0x000000ddde06723e */ /* 0x000fe400000000ff */
[----:B--2---:R-:W-:Y:S01]  /*154b0*/  F2FP.F16.F32.PACK_AB R7, R217, R215 ;  /* 0x000000d7d907723e */ /* 0x004fe200000000ff */
[----:B------:R-:W-:Y:S01]  /*154c0*/  FADD.FTZ R12, R174, R78 ;  /* 0x0000004eae0c7221 */ /* 0x000fe20000010000 */
[----:B------:R-:W-:-:S05]  /*154d0*/  FADD.FTZ R3, R57, R3 ;  /* 0x0000000339037221 */ /* 0x000fca0000010000 */
[C---:B------:R-:W-:Y:S08]  /*154e0*/  HMMA.16816.F32 R92, R4.reuse, R10, R68 ;  /* 0x0000000a045c723c */ /* 0x040ff00000001844 */
[C---:B------:R-:W-:Y:S08]  /*154f0*/  HMMA.16816.F32 R100, R4.reuse, R8, R72 ;  /* 0x000000080464723c */ /* 0x040ff00000001848 */
[C---:B------:R-:W-:Y:S08]  /*15500*/  HMMA.16816.F32 R84, R4.reuse, R26, R60 ;  /* 0x0000001a0454723c */ /* 0x040ff0000000183c */
[----:B------:R-:W-:Y:S01]  /*15510*/  HMMA.16816.F32 R68, R4, R34, R48 ;  /* 0x000000220444723c */ /* 0x000fe20000001830 */
[----:B------:R-:W-:-:S07]  /*15520*/  FADD.FTZ R2, R2, R136 ;  /* 0x0000008802027221 */ /* 0x000fce0000010000 */
[----:B------:R-:W-:Y:S01]  /*15530*/  HMMA.16816.F32 R88, R4, R24, R64 ;  /* 0x000000180458723c */ /* 0x000fe20000001840 */
[----:B------:R-:W-:-:S07]  /*15540*/  FADD.FTZ R3, R58, R3 ;  /* 0x000000033a037221 */ /* 0x000fce0000010000 */
[----:B------:R-:W-:Y:S01]  /*15550*/  HMMA.16816.F32 R72, R4, R32, R52 ;  /* 0x000000200448723c */ /* 0x000fe20000001834 */
[----:B------:R-:W-:-:S07]  /*15560*/  IMAD.MOV.U32 R148, RZ, RZ, R59 ;  /* 0x000000ffff947224 */ /* 0x000fce00078e003b */
[C---:B----4-:R-:W-:Y:S08]  /*15570*/  HMMA.16816.F32 R60, R4.reuse, R28, R44 ;  /* 0x0000001c043c723c */ /* 0x050ff0000000182c */
[----:B------:R-:W-:Y:S01]  /*15580*/  HMMA.16816.F32 R48, R4, R30, R40 ;  /* 0x0000001e0430723c */ /* 0x000fe20000001828 */
[----:B------:R-:W-:Y:S02]  /*15590*/  F2FP.F16.F32.PACK_AB R4, R212, R214 ;  /* 0x000000d6d404723e */ /* 0x000fe400000000ff */
[----:B-1----:R-:W-:-:S02]  /*155a0*/  F2FP.F16.F32.PACK_AB R5, R209, R211 ;  /* 0x000000d3d105723e */ /* 0x002fc400000000ff */
[----:B------:R-:W-:Y:S02]  /*155b0*/  F2FP.F16.F32.PACK_AB R6, R203, R202 ;  /* 0x000000cacb06723e */ /* 0x000fe400000000ff */
[----:B---3--:R-:W-:Y:S01]  /*155c0*/  F2FP.F16.F32.PACK_AB R7, R201, R200 ;  /* 0x000000c8c907723e */ /* 0x008fe200000000ff */
[----:B------:R-:W-:Y:S01]  /*155d0*/  FADD.FTZ R80, R175, R12 ;  /* 0x0000000caf507221 */ /* 0x000fe20000010000 */
[----:B------:R-:W-:Y:S01]  /*155e0*/  MOV R67, R20 ;  /* 0x0000001400437202 */ /* 0x000fe20000000f00 */
[----:B------:R-:W-:Y:S01]  /*155f0*/  IMAD.MOV.U32 R83, RZ, RZ, R16 ;  /* 0x000000ffff537224 */ /* 0x000fe200078e0010 */
[----:B------:R-:W-:Y:S01]  /*15600*/  MOV R66, R21 ;  /* 0x0000001500427202 */ /* 0x000fe20000000f00 */
[----:B------:R-:W-:Y:S01]  /*15610*/  IMAD.MOV.U32 R78, RZ, RZ, R13 ;  /* 0x000000ffff4e7224 */ /* 0x000fe200078e000d */
[----:B------:R-:W-:Y:S01]  /*15620*/  MOV R79, R18 ;  /* 0x00000012004f7202 */ /* 0x000fe20000000f00 */
[----:B------:R-:W-:Y:S01]  /*15630*/  HMMA.16816.F32 R56, R4, R8, R112 ;  /* 0x000000080438723c */ /* 0x000fe20000001870 */
[----:B------:R-:W-:Y:S01]  /*15640*/  MOV R144, R19 ;  /* 0x0000001300907202 */ /* 0x000fe20000000f00 */
[----:B------:R-:W-:Y:S01]  /*15650*/  LDSM.16.MT88.4 R20, [R206+0x3000] ;  /* 0x00300000ce14783b */ /* 0x000fe20000004200 */
[----:B------:R-:W-:-:S02]  /*15660*/  MOV R178, R17 ;  /* 0x0000001100b27202 */ /* 0x000fc40000000f00 */
[----:B------:R-:W-:Y:S01]  /*15670*/  MOV R136, R14 ;  /* 0x0000000e00887202 */ /* 0x000fe20000000f00 */
[----:B------:R-:W1:Y:S01]  /*15680*/  LDSM.16.MT88.4 R16, [R76+0xb000] ;  /* 0x00b000004c10783b */ /* 0x000e620000004200 */
[----:B------:R-:W-:Y:S01]  /*15690*/  MOV R174, R15 ;  /* 0x0000000f00ae7202 */ /* 0x000fe20000000f00 */
[----:B------:R-:W-:Y:S02]  /*156a0*/  HMMA.16816.F32 R52, R4, R10, R108 ;  /* 0x0000000a0434723c */ /* 0x000fe4000000186c */
[----:B------:R-:W2:Y:S04]  /*156b0*/  LDSM.16.MT88.4 R12, [R207+0xb000] ;  /* 0x00b00000cf0c783b */ /* 0x000ea80000004200 */
[----:B------:R-:W3:Y:S01]  /*156c0*/  LDSM.16.MT88.4 R8, [R77+0x3000] ;  /* 0x003000004d08783b */ /* 0x000ee20000004200 */
[----:B------:R-:W-:Y:S01]  /*156d0*/  IMAD.MOV.U32 R65, RZ, RZ, R36 ;  /* 0x000000ffff417224 */ /* 0x000fe200078e0024 */
[----:B------:R-:W-:Y:S01]  /*156e0*/  MOV R64, R37 ;  /* 0x0000002500407202 */ /* 0x000fe20000000f00 */
[----:B------:R-:W-:Y:S01]  /*156f0*/  MUFU.EX2 R110, R147 ;  /* 0x00000093006e7308 */ /* 0x000fe20000000800 */
[----:B------:R-:W-:-:S03]  /*15700*/  MOV R149, R38 ;  /* 0x0000002600957202 */ /* 0x000fc60000000f00 */
[----:B------:R-:W4:Y:S04]  /*15710*/  MUFU.EX2 R111, R146 ;  /* 0x00000092006f7308 */ /* 0x000f280000000800 */
[----:B------:R-:W-:Y:S04]  /*15720*/  MUFU.EX2 R112, R145 ;  /* 0x0000009100707308 */ /* 0x000fe80000000800 */
[----:B------:R4:W1:Y:S01]  /*15730*/  MUFU.EX2 R113, R39 ;  /* 0x0000002700717308 */ /* 0x0008620000000800 */
[----:B------:R-:W-:Y:S01]  /*15740*/  HMMA.16816.F32 R40, R4, R32, R128 ;  /* 0x000000200428723c */ /* 0x000fe20000001880 */
[----:B------:R-:W-:-:S02]  /*15750*/  IMAD.MOV.U32 R128, RZ, RZ, R78 ;  /* 0x000000ffff807224 */ /* 0x000fc400078e004e */
[----:B------:R-:W-:Y:S05]  /*15760*/  MUFU.EX2 R78, R151 ;  /* 0x00000097004e7308 */ /* 0x000fea0000000800 */
[C---:B------:R-:W-:Y:S01]  /*15770*/  HMMA.16816.F32 R32, R4.reuse, R34, R120 ;  /* 0x000000220420723c */ /* 0x040fe20000001878 */
[----:B------:R-:W-:Y:S02]  /*15780*/  MOV R123, R83 ;  /* 0x00000053007b7202 */ /* 0x000fe40000000f00 */
[----:B------:R-:W-:Y:S01]  /*15790*/  MOV R121, R79 ;  /* 0x0000004f00797202 */ /* 0x000fe20000000f00 */
[----:B------:R-:W-:Y:S04]  /*157a0*/  MUFU.EX2 R83, R163 ;  /* 0x000000a300537308 */ /* 0x000fe80000000800 */
[----:B----4-:R-:W-:Y:S01]  /*157b0*/  HMMA.16816.F32 R36, R4, R26, R124 ;  /* 0x0000001a0424723c */ /* 0x010fe2000000187c */
[----:B------:R-:W-:Y:S01]  /*157c0*/  IMAD.MOV.U32 R124, RZ, RZ, R64 ;  /* 0x000000ffff7c7224 */ /* 0x000fe200078e0040 */
[----:B------:R-:W-:-:S02]  /*157d0*/  MOV R125, R65 ;  /* 0x00000041007d7202 */ /* 0x000fc40000000f00 */
[----:B------:R-:W-:Y:S02]  /*157e0*/  MOV R126, R66 ;  /* 0x00000042007e7202 */ /* 0x000fe40000000f00 */
[----:B------:R-:W-:Y:S02]  /*157f0*/  MOV R127, R67 ;  /* 0x00000043007f7202 */ /* 0x000fe40000000f00 */
[C---:B------:R-:W-:Y:S01]  /*15800*/  HMMA.16816.F32 R64, R4.reuse, R28, R104 ;  /* 0x0000001c0440723c */ /* 0x040fe20000001868 */
[----:B------:R-:W-:Y:S04]  /*15810*/  MUFU.EX2 R104, R166 ;  /* 0x000000a600687308 */ /* 0x000fe80000000800 */
[----:B------:R-:W-:Y:S03]  /*15820*/  MUFU.EX2 R79, R150 ;  /* 0x00000096004f7308 */ /* 0x000fe60000000800 */
[C---:B------:R-:W-:Y:S01]  /*15830*/  HMMA.16816.F32 R28, R4.reuse, R30, R96 ;  /* 0x0000001e041c723c */ /* 0x040fe20000001860 */
[----:B------:R-:W4:Y:S04]  /*15840*/  MUFU.EX2 R96, R162 ;  /* 0x000000a200607308 */ /* 0x000f280000000800 */
[----:B------:R-:W4:Y:S03]  /*15850*/  MUFU.EX2 R98, R165 ;  /* 0x000000a500627308 */ /* 0x000f260000000800 */
[----:B------:R-:W-:Y:S01]  /*15860*/  HMMA.16816.F32 R44, R4, R24, R116 ;  /* 0x00000018042c723c */ /* 0x000fe20000001874 */
[----:B------:R-:W-:Y:S04]  /*15870*/  MUFU.EX2 R97, R152 ;  /* 0x0000009800617308 */ /* 0x000fe80000000800 */
[----:B------:R-:W4:Y:S01]  /*15880*/  MUFU.EX2 R99, R153 ;  /* 0x0000009900637308 */ /* 0x000f220000000800 */
[----:B------:R-:W-:-:S02]  /*15890*/  F2FP.F16.F32.PACK_AB R4, R111, R110 ;  /* 0x0000006e6f04723e */ /* 0x000fc400000000ff */
[----:B------:R-:W-:Y:S02]  /*158a0*/  F2FP.F16.F32.PACK_AB R5, R133, R134 ;  /* 0x000000868505723e */ /* 0x000fe400000000ff */
[----:B-1----:R-:W-:Y:S02]  /*158b0*/  F2FP.F16.F32.PACK_AB R6, R113, R112 ;  /* 0x000000707106723e */ /* 0x002fe400000000ff */
[----:B------:R-:W-:Y:S01]  /*158c0*/  F2FP.F16.F32.PACK_AB R7, R135, R132 ;  /* 0x000000848707723e */ /* 0x000fe200000000ff */
[----:B------:R-:W-:Y:S01]  /*158d0*/  FADD.FTZ R2, R239, R2 ;  /* 0x00000002ef027221 */ /* 0x000fe20000010000 */
[----:B------:R-:W-:Y:S01]  /*158e0*/  FADD.FTZ R24, R172, R80 ;  /* 0x00000050ac187221 */ /* 0x000fe20000010000 */
[----:B------:R-:W-:Y:S02]  /*158f0*/  FADD.FTZ R3, R181, R3 ;  /* 0x00000003b5037221 */ /* 0x000fe40000010000 */
[----:B------:R-:W-:Y:S02]  /*15900*/  FADD.FTZ R2, R179, R2 ;  /* 0x00000002b3027221 */ /* 0x000fe40000010000 */
[----:B------:R-:W-:Y:S01]  /*15910*/  HMMA.16816.F32 R100, R4, R16, R100 ;  /* 0x000000100464723c */ /* 0x000fe20000001864 */
[----:B------:R-:W-:Y:S01]  /*15920*/  FADD.FTZ R26, R173, R24 ;  /* 0x00000018ad1a7221 */ /* 0x000fe20000010000 */
[----:B------:R-:W-:Y:S01]  /*15930*/  FADD.FTZ R25, R182, R3 ;  /* 0x00000003b6197221 */ /* 0x000fe20000010000 */
[----:B------:R-:W-:-:S05]  /*15940*/  FADD.FTZ R24, R180, R2 ;  /* 0x00000002b4187221 */ /* 0x000fca0000010000 */
[----:B------:R-:W-:Y:S01]  /*15950*/  HMMA.16816.F32 R92, R4, R18, R92 ;  /* 0x00000012045c723c */ /* 0x000fe2000000185c */
[----:B------:R-:W-:Y:S01]  /*15960*/  FADD.FTZ R27, R176, R0 ;  /* 0x00000000b01b7221 */ /* 0x000fe20000010000 */
[----:B------:R-:W-:-:S06]  /*15970*/  FADD.FTZ R3, R183, R26 ;  /* 0x0000001ab7037221 */ /* 0x000fcc0000010000 */
[----:B--2---:R-:W-:Y:S01]  /*15980*/  HMMA.16816.F32 R88, R4, R12, R88 ;  /* 0x0000000c0458723c */ /* 0x004fe20000001858 */
[----:B------:R-:W-:-:S07]  /*15990*/  FADD.FTZ R2, R189, R25 ;  /* 0x00000019bd027221 */ /* 0x000fce0000010000 */
[C---:B------:R-:W-:Y:S08]  /*159a0*/  HMMA.16816.F32 R84, R4.reuse, R14, R84 ;  /* 0x0000000e0454723c */ /* 0x040ff00000001854 */
[C---:B---3--:R-:W-:Y:S08]  /*159b0*/  HMMA.16816.F32 R72, R4.reuse, R8, R72 ;  /* 0x000000080448723c */ /* 0x048ff00000001848 */
        /* <DEDUP_REMOVED lines=8> */
[----:B------:R-:W-:Y:S01]  /*15a40*/  MOV R80, R191 ;  /* 0x000000bf00507202 */ /* 0x000fe20000000f00 */
[----:B------:R-:W-:Y:S01]  /*15a50*/  FADD.FTZ R3, R184, R3 ;  /* 0x00000003b8037221 */ /* 0x000fe20000010000 */
[----:B------:R-:W-:-:S03]  /*15a60*/  MOV R153, R195 ;  /* 0x000000c300997202 */ /* 0x000fc60000000f00 */
[----:B------:R-:W-:Y:S01]  /*15a70*/  HMMA.16816.F32 R56, R4, R16, R56 ;  /* 0x000000100438723c */ /* 0x000fe20000001838 */
[----:B------:R-:W-:Y:S01]  /*15a80*/  MOV R152, R199 ;  /* 0x000000c700987202 */ /* 0x000fe20000000f00 */
[----:B------:R-:W-:Y:S01]  /*15a90*/  FADD.FTZ R2, R190, R2 ;  /* 0x00000002be027221 */ /* 0x000fe20000010000 */
[----:B------:R-:W-:Y:S01]  /*15aa0*/  MOV R150, R197 ;  /* 0x000000c500967202 */ /* 0x000fe20000000f00 */
[----:B------:R-:W-:-:S04]  /*15ab0*/  IMAD.MOV.U32 R151, RZ, RZ, R198 ;  /* 0x000000ffff977224 */ /* 0x000fc800078e00c6 */
[----:B------:R-:W-:Y:S01]  /*15ac0*/  HMMA.16816.F32 R52, R4, R18, R52 ;  /* 0x000000120434723c */ /* 0x000fe20000001834 */
[----:B------:R-:W-:Y:S01]  /*15ad0*/  FADD.FTZ R0, R187, R0 ;  /* 0x00000000bb007221 */ /* 0x000fe20000010000 */
[----:B------:R-:W-:-:S06]  /*15ae0*/  MOV R122, R144 ;  /* 0x00000090007a7202 */ /* 0x000fcc0000000f00 */
[----:B------:R-:W-:Y:S01]  /*15af0*/  HMMA.16816.F32 R44, R4, R12, R44 ;  /* 0x0000000c042c723c */ /* 0x000fe2000000182c */
[----:B------:R-:W-:Y:S01]  /*15b00*/  MOV R166, R196 ;  /* 0x000000c400a67202 */ /* 0x000fe20000000f00 */
[----:B------:R-:W-:-:S06]  /*15b10*/  FADD.FTZ R3, R153, R3 ;  /* 0x0000000399037221 */ /* 0x000fcc0000010000 */
[----:B------:R-:W-:Y:S01]  /*15b20*/  HMMA.16816.F32 R36, R4, R14, R36 ;  /* 0x0000000e0424723c */ /* 0x000fe20000001824 */
[----:B------:R-:W-:-:S07]  /*15b30*/  MOV R120, R137 ;  /* 0x0000008900787202 */ /* 0x000fce0000000f00 */
[----:B------:R-:W-:Y:S01]  /*15b40*/  HMMA.16816.F32 R40, R4, R8, R40 ;  /* 0x000000080428723c */ /* 0x000fe20000001828 */
[----:B------:R-:W-:-:S07]  /*15b50*/  MOV R165, R143 ;  /* 0x0000008f00a57202 */ /* 0x000fce0000000f00 */
[C---:B------:R-:W-:Y:S01]  /*15b60*/  HMMA.16816.F32 R32, R4.reuse, R10, R32 ;  /* 0x0000000a0420723c */ /* 0x040fe20000001820 */
[----:B------:R-:W-:Y:S01]  /*15b70*/  MOV R114, R140 ;  /* 0x0000008c00727202 */ /* 0x000fe20000000f00 */
[----:B------:R-:W-:Y:S01]  /*15b80*/  IMAD.MOV.U32 R163, RZ, RZ, R142 ;  /* 0x000000ffffa37224 */ /* 0x000fe200078e008e */
[----:B------:R-:W-:Y:S01]  /*15b90*/  MOV R115, R141 ;  /* 0x0000008d00737202 */ /* 0x000fe20000000f00 */
[----:B------:R1:W-:Y:S04]  /*15ba0*/  LDSM.16.MT88.4 R8, [R206+0x3800] ;  /* 0x00380000ce08783b */ /* 0x0003e80000004200 */
[C---:B------:R-:W-:Y:S01]  /*15bb0*/  HMMA.16816.F32 R64, R4.reuse, R20, R64 ;  /* 0x000000140440723c */ /* 0x040fe20000001840 */
[----:B------:R-:W-:Y:S01]  /*15bc0*/  FADD.FTZ R2, R152, R2 ;  /* 0x0000000298027221 */ /* 0x000fe20000010000 */
[----:B------:R-:W-:Y:S01]  /*15bd0*/  MOV R129, R174 ;  /* 0x000000ae00817202 */ /* 0x000fe20000000f00 */
[----:B------:R2:W-:Y:S05]  /*15be0*/  LDSM.16.MT88.4 R140, [R207+0xb800] ;  /* 0x00b80000cf8c783b */ /* 0x0005ea0000004200 */
[----:B------:R-:W-:Y:S01]  /*15bf0*/  HMMA.16816.F32 R28, R4, R22, R28 ;  /* 0x00000016041c723c */ /* 0x000fe2000000181c */
[----:B------:R-:W-:Y:S01]  /*15c00*/  FADD.FTZ R4, R185, R27 ;  /* 0x0000001bb9047221 */ /* 0x000fe20000010000 */
[----:B------:R-:W-:Y:S01]  /*15c10*/  FADD.FTZ R0, R151, R0 ;  /* 0x0000000097007221 */ /* 0x000fe20000010000 */
[----:B------:R-:W-:-:S02]  /*15c20*/  MOV R130, R136 ;  /* 0x0000008800827202 */ /* 0x000fc40000000f00 */
[----:B------:R-:W-:Y:S01]  /*15c30*/  MOV R131, R178 ;  /* 0x000000b200837202 */ /* 0x000fe20000000f00 */
[----:B------:R-:W-:Y:S01]  /*15c40*/  FADD.FTZ R4, R80, R4 ;  /* 0x0000000450047221 */ /* 0x000fe20000010000 */
[----:B------:R-:W-:Y:S01]  /*15c50*/  FADD.FTZ R3, R166, R3 ;  /* 0x00000003a6037221 */ /* 0x000fe20000010000 */
[----:B------:R-:W-:Y:S01]  /*15c60*/  MOV R21, R120 ;  /* 0x0000007800157202 */ /* 0x000fe20000000f00 */
[----:B------:R-:W-:Y:S02]  /*15c70*/  IMAD.MOV.U32 R116, RZ, RZ, R171 ;  /* 0x000000ffff747224 */ /* 0x000fe400078e00ab */
[----:B------:R-:W-:Y:S01]  /*15c80*/  FADD.FTZ R4, R150, R4 ;  /* 0x0000000496047221 */ /* 0x000fe20000010000 */
[----:B-1----:R-:W-:Y:S01]  /*15c90*/  MOV R206, R121 ;  /* 0x0000007900ce7202 */ /* 0x002fe20000000f00 */
[----:B------:R-:W-:Y:S01]  /*15ca0*/  FADD.FTZ R2, R165, R2 ;  /* 0x00000002a5027221 */ /* 0x000fe20000010000 */
[----:B------:R-:W-:Y:S01]  /*15cb0*/  IMAD.MOV.U32 R120, RZ, RZ, R123 ;  /* 0x000000ffff787224 */ /* 0x000fe200078e007b */
[----:B------:R-:W-:Y:S01]  /*15cc0*/  MOV R121, R128 ;  /* 0x0000008000797202 */ /* 0x000fe20000000f00 */
[----:B------:R-:W-:Y:S01]  /*15cd0*/  FADD.FTZ R0, R163, R0 ;  /* 0x00000000a3007221 */ /* 0x000fe20000010000 */
[----:B------:R-:W-:Y:S01]  /*15ce0*/  MOV R117, R168 ;  /* 0x000000a800757202 */ /* 0x000fe20000000f00 */
[----:B------:R-:W-:Y:S01]  /*15cf0*/  IMAD.MOV.U32 R162, RZ, RZ, R138 ;  /* 0x000000ffffa27224 */ /* 0x000fe200078e008a */
[----:B--2---:R-:W-:Y:S01]  /*15d00*/  MOV R207, R122 ;  /* 0x0000007a00cf7202 */ /* 0x004fe20000000f00 */
[----:B------:R-:W-:Y:S01]  /*15d10*/  FADD.FTZ R4, R206, R4 ;  /* 0x00000004ce047221 */ /* 0x000fe20000010000 */
[----:B------:R-:W-:Y:S01]  /*15d20*/  MOV R122, R129 ;  /* 0x00000081007a7202 */ /* 0x000fe20000000f00 */
[----:B------:R1:W2:Y:S01]  /*15d30*/  LDSM.16.MT88.4 R144, [R76+0xb800] ;  /* 0x00b800004c90783b */ /* 0x0002a20000004200 */
[----:B------:R-:W-:Y:S01]  /*15d40*/  MOV R123, R130 ;  /* 0x00000082007b7202 */ /* 0x000fe20000000f00 */
        /* <DEDUP_REMOVED lines=68> */
[----:B------:R-:W2:Y:S01]  /*16190*/  MUFU.EX2 R13, R210 ;  /* 0x000000d2000d7308 */ /* 0x000ea20000000800 */
[----:B------:R-:W-:Y:S01]  /*161a0*/  FADD.FTZ R3, R78, R3 ;  /* 0x000000034e037221 */ /* 0x000fe20000010000 */
[----:B------:R-:W-:-:S02]  /*161b0*/  FADD.FTZ R2, R111, R2 ;  /* 0x000000026f027221 */ /* 0x000fc40000010000 */
[----:B------:R-:W2:Y:S01]  /*161c0*/  MUFU.EX2 R107, R160 ;  /* 0x000000a0006b7308 */ /* 0x000ea20000000800 */
[----:B------:R-:W-:-:S03]  /*161d0*/  FADD.FTZ R0, R133, R0 ;  /* 0x0000000085007221 */ /* 0x000fc60000010000 */
[----:B-1----:R-:W1:Y:S01]  /*161e0*/  MUFU.EX2 R76, R156 ;  /* 0x0000009c004c7308 */ /* 0x002e620000000800 */
[----:B------:R-:W-:-:S03]  /*161f0*/  FADD.FTZ R4, R98, R4 ;  /* 0x0000000462047221 */ /* 0x000fc60000010000 */
[----:B------:R-:W1:Y:S01]  /*16200*/  MUFU.EX2 R14, R194 ;  /* 0x000000c2000e7308 */ /* 0x000e620000000800 */
[----:B------:R-:W-:-:S03]  /*16210*/  FADD.FTZ R3, R97, R3 ;  /* 0x0000000361037221 */ /* 0x000fc60000010000 */
[----:B------:R-:W4:Y:S01]  /*16220*/  MUFU.EX2 R15, R213 ;  /* 0x000000d5000f7308 */ /* 0x000f220000000800 */
[----:B------:R-:W-:-:S03]  /*16230*/  FADD.FTZ R2, R112, R2 ;  /* 0x0000000270027221 */ /* 0x000fc60000010000 */
[----:B------:R-:W4:Y:S01]  /*16240*/  MUFU.EX2 R109, R158 ;  /* 0x0000009e006d7308 */ /* 0x000f220000000800 */
[----:B------:R-:W-:-:S03]  /*16250*/  FADD.FTZ R0, R132, R0 ;  /* 0x0000000084007221 */ /* 0x000fc60000010000 */
[----:B---3--:R-:W3:Y:S01]  /*16260*/  MUFU.EX2 R77, R155 ;  /* 0x0000009b004d7308 */ /* 0x008ee20000000800 */
[----:B------:R-:W-:-:S03]  /*16270*/  FADD.FTZ R4, R104, R4 ;  /* 0x0000000468047221 */ /* 0x000fc60000010000 */
[----:B------:R-:W3:Y:S01]  /*16280*/  MUFU.EX2 R16, R193 ;  /* 0x000000c100107308 */ /* 0x000ee20000000800 */
[----:B------:R-:W-:-:S03]  /*16290*/  FADD.FTZ R3, R99, R3 ;  /* 0x0000000363037221 */ /* 0x000fc60000010000 */
[----:B------:R-:W3:Y:S01]  /*162a0*/  MUFU.EX2 R17, R208 ;  /* 0x000000d000117308 */ /* 0x000ee20000000800 */
[----:B------:R-:W-:-:S03]  /*162b0*/  FADD.FTZ R2, R113, R2 ;  /* 0x0000000271027221 */ /* 0x000fc60000010000 */
[----:B------:R-:W3:Y:S01]  /*162c0*/  MUFU.EX2 R106, R159 ;  /* 0x0000009f006a7308 */ /* 0x000ee20000000800 */
[----:B------:R-:W-:-:S03]  /*162d0*/  FADD.FTZ R0, R135, R0 ;  /* 0x0000000087007221 */ /* 0x000fc60000010000 */
[----:B------:R-:W3:Y:S01]  /*162e0*/  MUFU.EX2 R105, R154 ;  /* 0x0000009a00697308 */ /* 0x000ee20000000800 */
[----:B--2---:R-:W-:-:S03]  /*162f0*/  FADD.FTZ R4, R12, R4 ;  /* 0x000000040c047221 */ /* 0x004fc60000010000 */
[----:B------:R-:W2:Y:S01]  /*16300*/  MUFU.EX2 R18, R192 ;  /* 0x000000c000127308 */ /* 0x000ea20000000800 */
[----:B------:R-:W-:-:S03]  /*16310*/  FADD.FTZ R3, R13, R3 ;  /* 0x000000030d037221 */ /* 0x000fc60000010000 */
[----:B------:R-:W2:Y:S01]  /*16320*/  MUFU.EX2 R108, R161 ;  /* 0x000000a1006c7308 */ /* 0x000ea20000000800 */
[----:B------:R-:W-:-:S03]  /*16330*/  FADD.FTZ R2, R107, R2 ;  /* 0x000000026b027221 */ /* 0x000fc60000010000 */
[----:B------:R-:W-:Y:S04]  /*16340*/  MUFU.EX2 R20, R157 ;  /* 0x0000009d00147308 */ /* 0x000fe80000000800 */
[----:B------:R-:W2:Y:S01]  /*16350*/  MUFU.EX2 R19, R167 ;  /* 0x000000a700137308 */ /* 0x000ea20000000800 */
[----:B-1----:R-:W-:Y:S01]  /*16360*/  FADD.FTZ R0, R76, R0 ;  /* 0x000000004c007221 */ /* 0x002fe20000010000 */
[----:B------:R-:W-:Y:S01]  /*16370*/  FADD.FTZ R4, R14, R4 ;  /* 0x000000040e047221 */ /* 0x000fe20000010000 */
[----:B----4-:R-:W-:Y:S01]  /*16380*/  FADD.FTZ R3, R15, R3 ;  /* 0x000000030f037221 */ /* 0x010fe20000010000 */
[----:B------:R-:W-:Y:S01]  /*16390*/  FADD.FTZ R2, R109, R2 ;  /* 0x000000026d027221 */ /* 0x000fe20000010000 */
[----:B---3--:R-:W-:Y:S01]  /*163a0*/  FADD.FTZ R0, R77, R0 ;  /* 0x000000004d007221 */ /* 0x008fe20000010000 */
[----:B------:R-:W-:Y:S01]  /*163b0*/  FADD.FTZ R4, R16, R4 ;  /* 0x0000000410047221 */ /* 0x000fe20000010000 */
[----:B------:R-:W-:Y:S01]  /*163c0*/  FADD.FTZ R3, R17, R3 ;  /* 0x0000000311037221 */ /* 0x000fe20000010000 */
[----:B------:R-:W-:Y:S01]  /*163d0*/  FADD.FTZ R2, R106, R2 ;  /* 0x000000026a027221 */ /* 0x000fe20000010000 */
[----:B------:R-:W-:Y:S01]  /*163e0*/  FADD.FTZ R0, R105, R0 ;  /* 0x0000000069007221 */ /* 0x000fe20000010000 */
[----:B--2---:R-:W-:Y:S01]  /*163f0*/  FADD.FTZ R4, R18, R4 ;  /* 0x0000000412047221 */ /* 0x004fe20000010000 */
[----:B------:R-:W-:Y:S01]  /*16400*/  F2FP.F16.F32.PACK_AB R196, R109, R107 ;  /* 0x0000006b6dc4723e */ /* 0x000fe200000000ff */
[C---:B------:R-:W-:Y:S01]  /*16410*/  FADD.FTZ R2, R108.reuse, R2 ;  /* 0x000000026c027221 */ /* 0x040fe20000010000 */
[----:B------:R-:W-:Y:S01]  /*16420*/  F2FP.F16.F32.PACK_AB R197, R77, R76 ;  /* 0x0000004c4dc5723e */ /* 0x000fe200000000ff */
[----:B------:R-:W-:Y:S01]  /*16430*/  FADD.FTZ R3, R19, R3 ;  /* 0x0000000313037221 */ /* 0x000fe20000010000 */
[----:B------:R-:W-:-:S02]  /*16440*/  F2FP.F16.F32.PACK_AB R198, R108, R106 ;  /* 0x0000006a6cc6723e */ /* 0x000fc400000000ff */
[----:B------:R-:W-:Y:S02]  /*16450*/  F2FP.F16.F32.PACK_AB R199, R20, R105 ;  /* 0x0000006914c7723e */ /* 0x000fe400000000ff */
[----:B------:R-:W-:Y:S02]  /*16460*/  F2FP.F16.F32.PACK_AB R148, R14, R12 ;  /* 0x0000000c0e94723e */ /* 0x000fe400000000ff */
[----:B------:R-:W-:Y:S02]  /*16470*/  F2FP.F16.F32.PACK_AB R149, R15, R13 ;  /* 0x0000000d0f95723e */ /* 0x000fe400000000ff */
[----:B------:R-:W-:Y:S02]  /*16480*/  F2FP.F16.F32.PACK_AB R150, R18, R16 ;  /* 0x000000101296723e */ /* 0x000fe400000000ff */
[----:B------:R-:W-:Y:S01]  /*16490*/  F2FP.F16.F32.PACK_AB R151, R19, R17 ;  /* 0x000000111397723e */ /* 0x000fe200000000ff */
[----:B------:R-:W-:Y:S01]  /*164a0*/  FADD.FTZ R0, R20, R0 ;  /* 0x0000000014007221 */ /* 0x000fe20000010000 */
[----:B------:R1:W-:Y:S01]  /*164b0*/  STL [R1+0x24], R4 ;  /* 0x0000240401007387 */ /* 0x0003e20000100800 */
[----:B------:R-:W-:Y:S01]  /*164c0*/  IMAD.MOV.U32 R26, RZ, RZ, R162 ;  /* 0x000000ffff1a7224 */ /* 0x000fe200078e00a2 */
[C---:B------:R-:W-:Y:S02]  /*164d0*/  HMMA.16816.F32 R168, R196.reuse, R144, R100 ;  /* 0x00000090c4a8723c */ /* 0x040fe40000001864 */
[----:B------:R1:W-:Y:S04]  /*164e0*/  STL [R1+0x90], R3 ;  /* 0x0000900301007387 */ /* 0x0003e80000100800 */
[----:B------:R1:W-:Y:S02]  /*164f0*/  STL [R1+0x98], R2 ;  /* 0x0000980201007387 */ /* 0x0003e40000100800 */
[C---:B------:R-:W-:Y:S01]  /*16500*/  HMMA.16816.F32 R172, R196.reuse, R146, R92 ;  /* 0x00000092c4ac723c */ /* 0x040fe2000000185c */
[----:B------:R-:W2:Y:S01]  /*16510*/  S2R R239, SR_TID.X ;  /* 0x0000000000ef7919 */ /* 0x000ea20000002100 */
[----:B------:R1:W-:Y:S06]  /*16520*/  STL [R1+0x94], R0 ;  /* 0x0000940001007387 */ /* 0x0003ec0000100800 */
        /* <DEDUP_REMOVED lines=15> */
[--C-:B------:R-:W-:Y:S01]  /*16620*/  IMAD.MOV.U32 R68, RZ, RZ, R26.reuse ;  /* 0x000000ffff447224 */ /* 0x100fe200078e001a */
[----:B------:R-:W-:Y:S01]  /*16630*/  MOV R70, R21 ;  /* 0x0000001500467202 */ /* 0x000fe20000000f00 */
[----:B------:R-:W-:Y:S01]  /*16640*/  @P0 IMAD.MOV.U32 R68, RZ, RZ, R26 ;  /* 0x000000ffff440224 */ /* 0x000fe200078e001a */
[----:B------:R-:W-:-:S02]  /*16650*/  MOV R69, R204 ;  /* 0x000000cc00457202 */ /* 0x000fc40000000f00 */
[----:B------:R-:W-:Y:S02]  /*16660*/  MOV R80, R205 ;  /* 0x000000cd00507202 */ /* 0x000fe40000000f00 */
[----:B------:R-:W-:Y:S02]  /*16670*/  MOV R237, 0x20 ;  /* 0x0000002000ed7802 */ /* 0x000fe40000000f00 */
[----:B------:R-:W-:Y:S02]  /*16680*/  @P0 MOV R70, R21 ;  /* 0x0000001500460202 */ /* 0x000fe40000000f00 */
[----:B------:R-:W-:Y:S02]  /*16690*/  @P0 MOV R69, R204 ;  /* 0x000000cc00450202 */ /* 0x000fe40000000f00 */
[----:B------:R-:W-:Y:S01]  /*166a0*/  @P0 MOV R80, R205 ;  /* 0x000000cd00500202 */ /* 0x000fe20000000f00 */
[----:B------:R-:W-:Y:S01]  /*166b0*/  @UP2 UIADD3 UR6, UPT, UPT, UR4, -0x3, URZ ;  /* 0xfffffffd04062890 */ /* 0x000fe2000fffe0ff */
[----:B-12---:R-:W-:Y:S11]  /*166c0*/  BRA.U UP2, `(.L_x_697) ;  /* 0x0000000102047547 */ /* 0x006ff6000b800000 */
.L_x_695:
[----:B------:R-:W-:-:S12]  /*166d0*/  UIADD3 UR6, UPT, UPT, UR9, -0x1, URZ ;  /* 0xffffffff09067890 */ /* 0x000fd8000fffe0ff */
.L_x_697:
[----:B------:R-:W-:-:S09]  /*166e0*/  UISETP.GE.AND UP0, UPT, UR6, UR16, UPT ;  /* 0x000000100600728c */ /* 0x000fd2000bf06270 */
[----:B------:R-:W-:Y:S05]  /*166f0*/  BRA.U !UP0, `(.L_x_698) ;  /* 0x0000008d08707547 */ /* 0x000fea000b800000 */
[----:B------:R-:W1:Y:S01]  /*16700*/  LDC.64 R2, c[0x0][0x3c0] ;  /* 0x0000f000ff027b82 */ /* 0x000e620000000a00 */
[C---:B------:R-:W-:Y:S01]  /*16710*/  LOP3.LUT P0, RZ, R239.reuse, 0x2, RZ, 0xc0, !PT ;  /* 0x00000002efff7812 */ /* 0x040fe2000780c0ff */
[----:B-----5:R-:W-:Y:S01]  /*16720*/  IMAD.MOV.U32 R133, RZ, RZ, R68 ;  /* 0x000000ffff857224 */ /* 0x020fe200078e0044 */
[----:B------:R-:W-:Y:S01]  /*16730*/  SHF.L.U32 R240, R239, 0x6, RZ ;  /* 0x00000006eff07819 */ /* 0x000fe200000006ff */
[----:B------:R-:W-:Y:S01]  /*16740*/  IMAD.MOV.U32 R132, RZ, RZ, R70 ;  /* 0x000000ffff847224 */ /* 0x000fe200078e0046 */
[----:B------:R-:W2:Y:S01]  /*16750*/  S2R R239, SR_TID.X ;  /* 0x0000000000ef7919 */ /* 0x000ea20000002100 */
[----:B------:R-:W-:Y:S01]  /*16760*/  SEL R238, R237, 0xffffffe0, !P0 ;  /* 0xffffffe0edee7807 */ /* 0x000fe20004000000 */
[C---:B------:R-:W-:Y:S01]  /*16770*/  VIADD R250, R243.reuse, 0x8 ;  /* 0x00000008f3fa7836 */ /* 0x040fe20000000000 */
[----:B------:R-:W3:Y:S01]  /*16780*/  S2UR UR7, SR_CgaCtaId ;  /* 0x00000000000779c3 */ /* 0x000ee20000008800 */
[----:B------:R-:W-:Y:S01]  /*16790*/  MOV R242, 0x40 ;  /* 0x0000004000f27802 */ /* 0x000fe20000000f00 */
[C---:B------:R-:W-:Y:S01]  /*167a0*/  VIADD R246, R243.reuse, 0x48 ;  /* 0x00000048f3f67836 */ /* 0x040fe20000000000 */
[----:B------:R-:W-:Y:S01]  /*167b0*/  IADD3 R247, PT, PT, R243, 0x40, RZ ;  /* 0x00000040f3f77810 */ /* 0x000fe20007ffe0ff */
[----:B------:R-:W-:Y:S01]  /*167c0*/  UMOV UR8, 0x400 ;  /* 0x0000040000087882 */ /* 0x000fe20000000000 */
[----:B------:R-:W-:Y:S01]  /*167d0*/  LOP3.LUT R241, R240, 0x400, RZ, 0xc0, !PT ;  /* 0x00000400f0f17812 */ /* 0x000fe200078ec0ff */
[----:B------:R-:W4:Y:S01]  /*167e0*/  LDCU UR9, c[0x0][0x50c] ;  /* 0x0000a180ff0977ac */ /* 0x000f220008000800 */
[----:B------:R-:W-:Y:S01]  /*167f0*/  IADD3 R236, PT, PT, R234, R238, RZ ;  /* 0x000000eeeaec7210 */ /* 0x000fe20007ffe0ff */
[----:B------:R-:W1:Y:S02]  /*16800*/  LDCU UR4, c[0x0][0x45c] ;  /* 0x00008b80ff0477ac */ /* 0x000e640008000800 */
[----:B-1----:R-:W-:Y:S01]  /*16810*/  IMAD.MOV.U32 R4, RZ, RZ, R3 ;  /* 0x000000ffff047224 */ /* 0x002fe200078e0003 */
[----:B------:R1:W-:Y:S01]  /*16820*/  STL.64 [R1+0x88], R2 ;  /* 0x0000880201007387 */ /* 0x0003e20000100a00 */
[----:B------:R-:W-:-:S05]  /*16830*/  IMAD.MOV.U32 R0, RZ, RZ, R2 ;  /* 0x000000ffff007224 */ /* 0x000fca00078e0002 */
[C-C-:B------:R-:W-:Y:S01]  /*16840*/  SHF.L.U64.HI R6, R0.reuse, 0x4, R4.reuse ;  /* 0x0000000400067819 */ /* 0x140fe20000010204 */
[----:B---3--:R-:W-:Y:S01]  /*16850*/  ULEA UR7, UR7, UR8, 0x18 ;  /* 0x0000000807077291 */ /* 0x008fe2000f8ec0ff */
[C---:B------:R-:W-:Y:S02]  /*16860*/  SHF.L.U32 R5, R0.reuse, 0x4, RZ ;  /* 0x0000000400057819 */ /* 0x040fe400000006ff */
[C---:B------:R-:W-:Y:S01]  /*16870*/  SHF.L.U64.HI R4, R0.reuse, 0x5, R4 ;  /* 0x0000000500047819 */ /* 0x040fe20000010204 */
[----:B------:R-:W-:Y:S01]  /*16880*/  IMAD.SHL.U32 R0, R0, 0x20, RZ ;  /* 0x0000002000007824 */ /* 0x000fe200078e00ff */
[----:B------:R3:W-:Y:S04]  /*16890*/  STL [R1+0xa8], R6 ;  /* 0x0000a80601007387 */ /* 0x0007e80000100800 */
[----:B------:R3:W-:Y:S04]  /*168a0*/  STL [R1+0xa4], R5 ;  /* 0x0000a40501007387 */ /* 0x0007e80000100800 */
[----:B------:R3:W-:Y:S04]  /*168b0*/  STL [R1+0xb0], R4 ;  /* 0x0000b00401007387 */ /* 0x0007e80000100800 */
[----:B------:R3:W-:Y:S01]  /*168c0*/  STL [R1+0xac], R0 ;  /* 0x0000ac0001007387 */ /* 0x0007e20000100800 */
[----:B-1----:R-:W-:Y:S01]  /*168d0*/  MOV R3, R69 ;  /* 0x0000004500037202 */ /* 0x002fe20000000f00 */
[----:B------:R-:W-:Y:S01]  /*168e0*/  IMAD.MOV.U32 R2, RZ, RZ, R80 ;  /* 0x000000ffff027224 */ /* 0x000fe200078e0050 */
[----:B--2-4-:R-:W-:Y:S06]  /*168f0*/  BRA `(.L_x_699) ;  /* 0x0000000000d47947 */ /* 0x014fec0003800000 */
.L_x_701:
[----:B------:R-:W3:Y:S01]  /*16900*/  LDL R214, [R1+0x30] ;  /* 0x0000300001d67983 */ /* 0x000ee20000100800 */
[----:B------:R-:W4:Y:S01]  /*16910*/  LDC.64 R4, c[0x0][0x3b8] ;  /* 0x0000ee00ff047b82 */ /* 0x000f220000000a00 */
[----:B------:R-:W-:Y:S02]  /*16920*/  UIADD3 UR5, UPT, UPT, UR6, -0x1, URZ ;  /* 0xffffffff06057890 */ /* 0x000fe4000fffe0ff */
[----:B------:R-:W5:Y:S01]  /*16930*/  LDL R208, [R1+0x2c] ;  /* 0x00002c0001d07983 */ /* 0x000f620000100800 */
[C-C-:B----4-:R-:W-:Y:S03]  /*16940*/  SHF.L.U64.HI R134, R4.reuse, 0x4, R5.reuse ;  /* 0x0000000404867819 */ /* 0x150fe60000010205 */
[C---:B------:R-:W-:Y:S01]  /*16950*/  IMAD.WIDE.U32 R16, R4.reuse, UR5, RZ ;  /* 0x0000000504107c25 */ /* 0x040fe2000f8e00ff */
[C---:B--2---:R-:W-:Y:S03]  /*16960*/  SHF.L.U64.HI R33, R4.reuse, 0x5, R5 ;  /* 0x0000000504217819 */ /* 0x044fe60000010205 */
[----:B------:R-:W-:Y:S02]  /*16970*/  IMAD R17, R5, UR5, R17 ;  /* 0x0000000505117c24 */ /* 0x000fe4000f8e0211 */
[C---:B------:R-:W-:Y:S02]  /*16980*/  IMAD.SHL.U32 R32, R4.reuse, 0x10, RZ ;  /* 0x0000001004207824 */ /* 0x040fe400078e00ff */
[----:B------:R-:W-:Y:S01]  /*16990*/  IMAD.SHL.U32 R27, R4, 0x20, RZ ;  /* 0x00000020041b7824 */ /* 0x000fe200078e00ff */
[C---:B---3--:R-:W-:Y:S04]  /*169a0*/  LEA R20, P0, R16.reuse, R214, 0x8 ;  /* 0x000000d610147211 */ /* 0x048fe800078040ff */
[C-C-:B-----5:R-:W-:Y:S02]  /*169b0*/  LEA.HI.X R21, R16.reuse, R208, R17.reuse, 0x8, P0 ;  /* 0x000000d010157211 */ /* 0x160fe400000f4411 */
[C---:B------:R-:W-:Y:S03]  /*169c0*/  LEA R0, P0, R16.reuse, R32, 0x7 ;  /* 0x0000002010007211 */ /* 0x040fe600078038ff */
[----:B------:R-:W-:Y:S01]  /*169d0*/  @!PT LDS RZ, [RZ] ;  /* 0x00000000fffff984 */ /* 0x000fe20000000800 */
[----:B------:R-:W-:Y:S01]  /*169e0*/  @!PT LDS RZ, [RZ] ;  /* 0x00000000fffff984 */ /* 0x000fe20000000800 */
[----:B------:R-:W-:Y:S01]  /*169f0*/  @!PT LDS RZ, [RZ] ;  /* 0x00000000fffff984 */ /* 0x000fe20000000800 */
[----:B------:R2:W-:Y:S01]  /*16a00*/  LDGSTS.E.BYPASS.LTC128B.128 [R251+0x4000], desc[UR20][R20.64] ;  /* 0x0400000014fb7fae */ /* 0x0005e2000b981a14 */
[----:B------:R-:W-:Y:S02]  /*16a10*/  LEA.HI.X R17, R16, R134, R17, 0x7, P0 ;  /* 0x0000008610117211 */ /* 0x000fe400000f3c11 */
[C---:B--2---:R-:W-:Y:S04]  /*16a20*/  LEA R20, P0, R0.reuse, R214, 0x1 ;  /* 0x000000d600147211 */ /* 0x044fe800078008ff */
[C---:B------:R-:W-:Y:S02]  /*16a30*/  LEA.HI.X R21, R0.reuse, R208, R17, 0x1, P0 ;  /* 0x000000d000157211 */ /* 0x040fe400000f0c11 */
[----:B------:R-:W-:Y:S03]  /*16a40*/  IADD3 R16, P0, PT, R0, R32, RZ ;  /* 0x0000002000107210 */ /* 0x000fe60007f1e0ff */
[----:B------:R2:W-:Y:S02]  /*16a50*/  LDGSTS.E.BYPASS.LTC128B.128 [R251+0x4800], desc[UR20][R20.64] ;  /* 0x0480000014fb7fae */ /* 0x0005e4000b981a14 */
[C---:B--2---:R-:W-:Y:S01]  /*16a60*/  IMAD.X R21, R17.reuse, 0x1, R134, P0 ;  /* 0x0000000111157824 */ /* 0x044fe200000e0686 */
[C---:B------:R-:W-:Y:S04]  /*16a70*/  LEA R20, P0, R16.reuse, R214, 0x1 ;  /* 0x000000d610147211 */ /* 0x040fe800078008ff */
[----:B------:R-:W-:Y:S02]  /*16a80*/  LEA.HI.X R21, R16, R208, R21, 0x1, P0 ;  /* 0x000000d010157211 */ /* 0x000fe400000f0c15 */
[----:B------:R-:W-:Y:S03]  /*16a90*/  IADD3 R16, P0, PT, R0, R27, RZ ;  /* 0x0000001b00107210 */ /* 0x000fe60007f1e0ff */
[----:B------:R2:W-:Y:S02]  /*16aa0*/  LDGSTS.E.BYPASS.LTC128B.128 [R251+0x5000], desc[UR20][R20.64] ;  /* 0x0500000014fb7fae */ /* 0x0005e4000b981a14 */
[----:B--2---:R-:W-:Y:S01]  /*16ab0*/  IMAD.X R20, R17, 0x1, R33, P0 ;  /* 0x0000000111147824 */ /* 0x004fe200000e0621 */
[C---:B------:R-:W-:Y:S04]  /*16ac0*/  LEA R36, P0, R16.reuse, R214, 0x1 ;  /* 0x000000d610247211 */ /* 0x040fe800078008ff */
[C---:B------:R-:W-:Y:S02]  /*16ad0*/  LEA.HI.X R37, R16.reuse, R208, R20, 0x1, P0 ;  /* 0x000000d010257211 */ /* 0x040fe400000f0c14 */
[----:B------:R-:W-:Y:S03]  /*16ae0*/  IADD3 R16, P0, PT, R16, R32, RZ ;  /* 0x0000002010107210 */ /* 0x000fe60007f1e0ff */
[----:B------:R-:W-:Y:S02]  /*16af0*/  LDGSTS.E.BYPASS.LTC128B.128 [R251+0x5800], desc[UR20][R36.64] ;  /* 0x0580000024fb7fae */ /* 0x000fe4000b981a14 */
[----:B------:R-:W-:Y:S01]  /*16b00*/  IMAD.X R21, R20, 0x1, R134, P0 ;  /* 0x0000000114157824 */ /* 0x000fe200000e0686 */
[C---:B------:R-:W-:Y:S04]  /*16b10*/  LEA R20, P0, R16.reuse, R214, 0x1 ;  /* 0x000000d610147211 */ /* 0x040fe800078008ff */
[----:B------:R-:W-:Y:S02]  /*16b20*/  LEA.HI.X R21, R16, R208, R21, 0x1, P0 ;  /* 0x000000d010157211 */ /* 0x000fe400000f0c15 */
[C---:B------:R-:W-:Y:S03]  /*16b30*/  LEA R0, P0, R4.reuse, R0, 0x6 ;  /* 0x0000000004007211 */ /* 0x040fe600078030ff */
[----:B------:R2:W-:Y:S01]  /*16b40*/  LDGSTS.E.BYPASS.LTC128B.128 [R251+0x6000], desc[UR20][R20.64] ;  /* 0x0600000014fb7fae */ /* 0x0005e2000b981a14 */
[----:B------:R-:W-:Y:S02]  /*16b50*/  LEA.HI.X R4, R4, R17, R5, 0x6, P0 ;  /* 0x0000001104047211 */ /* 0x000fe400000f3405 */
[C---:B------:R-:W-:Y:S02]  /*16b60*/  IADD3 R5, P1, PT, R0.reuse, R32, RZ ;  /* 0x0000002000057210 */ /* 0x040fe40007f3e0ff */
[C---:B------:R-:W-:Y:S02]  /*16b70*/  IADD3 R17, P0, PT, R0.reuse, R27, RZ ;  /* 0x0000001b00117210 */ /* 0x040fe40007f1e0ff */
[----:B------:R-:W-:Y:S03]  /*16b80*/  LEA R32, P5, R0, R214, 0x1 ;  /* 0x000000d600207211 */ /* 0x000fe600078a08ff */
[----:B------:R-:W-:Y:S01]  /*16b90*/  IMAD.X R27, R4, 0x1, R33, P0 ;  /* 0x00000001041b7824 */ /* 0x000fe200000e0621 */
[----:B------:R-:W-:Y:S02]  /*16ba0*/  LEA.HI.X R33, R0, R208, R4, 0x1, P5 ;  /* 0x000000d000217211 */ /* 0x000fe400028f0c04 */
[C---:B------:R-:W-:Y:S03]  /*16bb0*/  LEA R16, P0, R17.reuse, R214, 0x1 ;  /* 0x000000d611107211 */ /* 0x040fe600078008ff */
[----:B------:R3:W-:Y:S01]  /*16bc0*/  LDGSTS.E.BYPASS.LTC128B.128 [R251+0x6800], desc[UR20][R32.64] ;  /* 0x0680000020fb7fae */ /* 0x0007e2000b981a14 */
[----:B------:R-:W-:Y:S01]  /*16bd0*/  LEA.HI.X R17, R17, R208, R27, 0x1, P0 ;  /* 0x000000d011117211 */ /* 0x000fe200000f0c1b */
[----:B--2---:R-:W-:Y:S01]  /*16be0*/  IMAD.X R21, R4, 0x1, R134, P1 ;  /* 0x0000000104157824 */ /* 0x004fe200008e0686 */
[C---:B------:R-:W-:Y:S04]  /*16bf0*/  LEA R20, P1, R5.reuse, R214, 0x1 ;  /* 0x000000d605147211 */ /* 0x040fe800078208ff */
[----:B------:R-:W-:Y:S05]  /*16c00*/  LEA.HI.X R21, R5, R208, R21, 0x1, P1 ;  /* 0x000000d005157211 */ /* 0x000fea00008f0c15 */
[----:B------:R3:W-:Y:S04]  /*16c10*/  LDGSTS.E.BYPASS.LTC128B.128 [R251+0x7000], desc[UR20][R20.64] ;  /* 0x0700000014fb7fae */ /* 0x0007e8000b981a14 */
[----:B------:R3:W-:Y:S04]  /*16c20*/  LDGSTS.E.BYPASS.LTC128B.128 [R251+0x7800], desc[UR20][R16.64] ;  /* 0x0780000010fb7fae */ /* 0x0007e8000b981a14 */
[----:B------:R-:W0:Y:S01]  /*16c30*/  LDGDEPBAR ;  /* 0x00000000000079af */ /* 0x000e220000000000 */
[----:B------:R-:W-:Y:S05]  /*16c40*/  BRA `(.L_x_700) ;  /* 0x0000001000f47947 */ /* 0x000fea0003800000 */
.L_x_699:
[----:B--2---:R-:W2:Y:S01]  /*16c50*/  LDL R11, [R1+0x88] ;  /* 0x00008800010b7983 */ /* 0x004ea20000100800 */
[----:B------:R-:W-:Y:S04]  /*16c60*/  DEPBAR.LE SB0, 0x0 ;  /* 0x000080000000791a */ /* 0x000fe80000000000 */
[----:B------:R-:W3:Y:S01]  /*16c70*/  LDL R12, [R1+0x8c] ;  /* 0x00008c00010c7983 */ /* 0x000ee20000100800 */
[----:B-----5:R-:W-:Y:S01]  /*16c80*/  LOP3.LUT R235, R81, 0x38, RZ, 0xc0, !PT ;  /* 0x0000003851eb7812 */ /* 0x020fe200078ec0ff */
[----:B------:R-:W-:Y:S02]  /*16c90*/  UISETP.GT.AND UP0, UPT, UR6, UR16, UPT ;  /* 0x000000100600728c */ /* 0x000fe4000bf04270 */
[----:B------:R-:W4:Y:S01]  /*16ca0*/  LDL R19, [R1+0x38] ;  /* 0x0000380001137983 */ /* 0x000f220000100800 */
[----:B------:R-:W-:Y:S03]  /*16cb0*/  LOP3.LUT R233, R235, 0x1c0, R240, 0xf8, !PT ;  /* 0x000001c0ebe97812 */ /* 0x000fe600078ef8f0 */
[----:B------:R-:W5:Y:S01]  /*16cc0*/  LDL R21, [R1+0xa4] ;  /* 0x0000a40001157983 */ /* 0x000f620000100800 */
[----:B------:R-:W-:Y:S03]  /*16cd0*/  LOP3.LUT R200, R233, 0x8, R239, 0x78, !PT ;  /* 0x00000008e9c87812 */ /* 0x000fe600078e78ef */
[----:B------:R-:W5:Y:S02]  /*16ce0*/  LDL R18, [R1+0x34] ;  /* 0x0000340001127983 */ /* 0x000f640000100800 */
[----:B------:R-:W-:Y:S02]  /*16cf0*/  IMAD R200, R200, 0x2, R241 ;  /* 0x00000002c8c87824 */ /* 0x000fe400078e02f1 */
[----:B------:R-:W5:Y:S03]  /*16d00*/  LDL R17, [R1+0xa8] ;  /* 0x0000a80001117983 */ /* 0x000f660000100800 */
[----:B------:R-:W-:Y:S01]  /*16d10*/  IADD3 R232, PT, PT, R200, UR5, RZ ;  /* 0x00000005c8e87c10 */ /* 0x000fe2000fffe0ff */
[----:B------:R-:W5:Y:S04]  /*16d20*/  LDL R16, [R1+0xac] ;  /* 0x0000ac0001107983 */ /* 0x000f680000100800 */
[----:B------:R-:W5:Y:S01]  /*16d30*/  LDL R20, [R1+0xb0] ;  /* 0x0000b00001147983 */ /* 0x000f620000100800 */
[----:B------:R-:W-:Y:S01]  /*16d40*/  BAR.SYNC.DEFER_BLOCKING 0x0 ;  /* 0x0000000000007b1d */ /* 0x000fe20000010000 */
[----:B--2---:R-:W-:Y:S04]  /*16d50*/  IMAD.WIDE.U32 R8, R11, UR6, RZ ;  /* 0x000000060b087c25 */ /* 0x004fe8000f8e00ff */
[----:B---3--:R-:W-:Y:S01]  /*16d60*/  IMAD R5, R12, UR6, R9 ;  /* 0x000000060c057c24 */ /* 0x008fe2000f8e0209 */
[C---:B----4-:R-:W-:Y:S02]  /*16d70*/  LEA R6, P1, R8.reuse, R19, 0x8 ;  /* 0x0000001308067211 */ /* 0x050fe400078240ff */
[C---:B-----5:R-:W-:Y:S02]  /*16d80*/  LEA R0, P0, R8.reuse, R21, 0x7 ;  /* 0x0000001508007211 */ /* 0x060fe400078038ff */
[CCC-:B------:R-:W-:Y:S02]  /*16d90*/  LEA.HI.X R7, R8.reuse, R18.reuse, R5.reuse, 0x8, P1 ;  /* 0x0000001208077211 */ /* 0x1c0fe400008f4405 */
[----:B------:R-:W-:Y:S03]  /*16da0*/  LEA.HI.X R4, R8, R17, R5, 0x7, P0 ;  /* 0x0000001108047211 */ /* 0x000fe600000f3c05 */
[----:B------:R-:W-:Y:S01]  /*16db0*/  @!PT LDS RZ, [RZ] ;  /* 0x00000000fffff984 */ /* 0x000fe20000000800 */
[----:B------:R-:W-:Y:S01]  /*16dc0*/  @!PT LDS RZ, [RZ] ;  /* 0x00000000fffff984 */ /* 0x000fe20000000800 */
[----:B------:R-:W-:Y:S01]  /*16dd0*/  @!PT LDS RZ, [RZ] ;  /* 0x00000000fffff984 */ /* 0x000fe20000000800 */
[----:B------:R1:W-:Y:S01]  /*16de0*/  LDGSTS.E.BYPASS.LTC128B.128 [R251+0x8000], desc[UR20][R6.64] ;  /* 0x0800000006fb7fae */ /* 0x0003e2000b981a14 */
[C---:B------:R-:W-:Y:S02]  /*16df0*/  LEA R8, P1, R0.reuse, R19, 0x1 ;  /* 0x0000001300087211 */ /* 0x040fe400078208ff */
[C---:B------:R-:W-:Y:S02]  /*16e00*/  IADD3 R5, P0, PT, R0.reuse, R21, RZ ;  /* 0x0000001500057210 */ /* 0x040fe40007f1e0ff */
[-C--:B------:R-:W-:Y:S03]  /*16e10*/  LEA.HI.X R9, R0, R18.reuse, R4, 0x1, P1 ;  /* 0x0000001200097211 */ /* 0x080fe600008f0c04 */
[--C-:B------:R-:W-:Y:S01]  /*16e20*/  IMAD.X R10, R4, 0x1, R17.reuse, P0 ;  /* 0x00000001040a7824 */ /* 0x100fe200000e0611 */
[CC--:B------:R-:W-:Y:S01]  /*16e30*/  LEA R14, P0, R5.reuse, R19.reuse, 0x1 ;  /* 0x00000013050e7211 */ /* 0x0c0fe200078008ff */
[----:B------:R2:W-:Y:S03]  /*16e40*/  LDGSTS.E.BYPASS.LTC128B.128 [R251+0x8800], desc[UR20][R8.64] ;  /* 0x0880000008fb7fae */ /* 0x0005e6000b981a14 */
[----:B------:R-:W-:Y:S02]  /*16e50*/  LEA.HI.X R15, R5, R18, R10, 0x1, P0 ;  /* 0x00000012050f7211 */ /* 0x000fe400000f0c0a */
[----:B------:R-:W-:Y:S02]  /*16e60*/  IADD3 R5, P1, PT, R0, R16, RZ ;  /* 0x0000001000057210 */ /* 0x000fe40007f3e0ff */
[----:B------:R-:W-:Y:S01]  /*16e70*/  LEA R0, P0, R11, R0, 0x6 ;  /* 0x000000000b007211 */ /* 0x000fe200078030ff */
[----:B------:R-:W-:Y:S01]  /*16e80*/  LDGSTS.E.BYPASS.LTC128B.128 [R251+0x9000], desc[UR20][R14.64] ;  /* 0x090000000efb7fae */ /* 0x000fe2000b981a14 */
[-C--:B------:R-:W-:Y:S01]  /*16e90*/  LEA R10, P4, R5, R19.reuse, 0x1 ;  /* 0x00000013050a7211 */ /* 0x080fe200078808ff */
[----:B-1----:R-:W-:Y:S01]  /*16ea0*/  IMAD.X R6, R4, 0x1, R20, P1 ;  /* 0x0000000104067824 */ /* 0x002fe200008e0614 */
[----:B------:R-:W-:Y:S02]  /*16eb0*/  LEA.HI.X R4, R11, R4, R12, 0x6, P0 ;  /* 0x000000040b047211 */ /* 0x000fe400000f340c */
[C---:B------:R-:W-:Y:S02]  /*16ec0*/  LEA R12, P2, R0.reuse, R19, 0x1 ;  /* 0x00000013000c7211 */ /* 0x040fe400078408ff */
[CC--:B------:R-:W-:Y:S02]  /*16ed0*/  IADD3 R7, P3, PT, R5.reuse, R21.reuse, RZ ;  /* 0x0000001505077210 */ /* 0x0c0fe40007f7e0ff */
[C---:B------:R-:W-:Y:S02]  /*16ee0*/  IADD3 R16, P0, PT, R0.reuse, R16, RZ ;  /* 0x0000001000107210 */ /* 0x040fe40007f1e0ff */
[-C--:B------:R-:W-:Y:S02]  /*16ef0*/  LEA.HI.X R11, R5, R18.reuse, R6, 0x1, P4 ;  /* 0x00000012050b7211 */ /* 0x080fe400020f0c06 */
[C---:B--2---:R-:W-:Y:S02]  /*16f00*/  IADD3 R9, P1, PT, R0.reuse, R21, RZ ;  /* 0x0000001500097210 */ /* 0x044fe40007f3e0ff */
[----:B------:R-:W-:Y:S01]  /*16f10*/  LEA.HI.X R13, R0, R18, R4, 0x1, P2 ;  /* 0x00000012000d7211 */ /* 0x000fe200010f0c04 */
[----:B------:R-:W-:Y:S01]  /*16f20*/  LDGSTS.E.BYPASS.LTC128B.128 [R251+0x9800], desc[UR20][R10.64] ;  /* 0x098000000afb7fae */ /* 0x000fe2000b981a14 */
[----:B------:R-:W-:Y:S01]  /*16f30*/  IADD3.X R5, PT, PT, R6, R17, RZ, P3, !PT ;  /* 0x0000001106057210 */ /* 0x000fe20001ffe4ff */
[C---:B------:R-:W-:Y:S01]  /*16f40*/  IMAD.X R17, R4.reuse, 0x1, R17, P1 ;  /* 0x0000000104117824 */ /* 0x040fe200008e0611 */
[----:B------:R-:W-:Y:S02]  /*16f50*/  IADD3.X R0, PT, PT, R4, R20, RZ, P0, !PT ;  /* 0x0000001404007210 */ /* 0x000fe400007fe4ff */
[-C--:B------:R-:W-:Y:S02]  /*16f60*/  LEA R4, P2, R7, R19.reuse, 0x1 ;  /* 0x0000001307047211 */ /* 0x080fe400078408ff */
[-C--:B------:R-:W-:Y:S02]  /*16f70*/  LEA R8, P1, R9, R19.reuse, 0x1 ;  /* 0x0000001309087211 */ /* 0x080fe400078208ff */
[-C--:B------:R-:W-:Y:S02]  /*16f80*/  LEA.HI.X R5, R7, R18.reuse, R5, 0x1, P2 ;  /* 0x0000001207057211 */ /* 0x080fe400010f0c05 */
[-C--:B------:R-:W-:Y:S02]  /*16f90*/  LEA.HI.X R9, R9, R18.reuse, R17, 0x1, P1 ;  /* 0x0000001209097211 */ /* 0x080fe400008f0c11 */
[C---:B------:R-:W-:Y:S01]  /*16fa0*/  LEA R6, P0, R16.reuse, R19, 0x1 ;  /* 0x0000001310067211 */ /* 0x040fe200078008ff */
[----:B------:R-:W-:Y:S01]  /*16fb0*/  LDGSTS.E.BYPASS.LTC128B.128 [R251+0xa000], desc[UR20][R4.64] ;  /* 0x0a00000004fb7fae */ /* 0x000fe2000b981a14 */
[C---:B------:R-:W-:Y:S02]  /*16fc0*/  LOP3.LUT P3, RZ, R239.reuse, 0x4, RZ, 0xc0, !PT ;  /* 0x00000004efff7812 */ /* 0x040fe4000786c0ff */
[----:B------:R-:W-:Y:S01]  /*16fd0*/  LEA.HI.X R7, R16, R18, R0, 0x1, P0 ;  /* 0x0000001210077211 */ /* 0x000fe200000f0c00 */
[----:B------:R-:W-:Y:S01]  /*16fe0*/  IMAD.IADD R0, R232, 0x1, R238 ;  /* 0x00000001e8007824 */ /* 0x000fe200078e02ee */
[----:B------:R-:W-:Y:S03]  /*16ff0*/  SEL R134, R242, 0xffffffc0, !P3 ;  /* 0xffffffc0f2867807 */ /* 0x000fe60005800000 */
[----:B------:R-:W-:Y:S01]  /*17000*/  LDGSTS.E.BYPASS.LTC128B.128 [R251+0xa800], desc[UR20][R12.64] ;  /* 0x0a8000000cfb7fae */ /* 0x000fe2000b981a14 */
[----:B------:R-:W-:Y:S07]  /*17010*/  IADD3 R135, PT, PT, R234, R134, RZ ;  /* 0x00000086ea877210 */ /* 0x000fee0007ffe0ff */
[----:B------:R-:W-:Y:S08]  /*17020*/  LDGSTS.E.BYPASS.LTC128B.128 [R251+0xb000], desc[UR20][R8.64] ;  /* 0x0b00000008fb7fae */ /* 0x000ff0000b981a14 */
[----:B------:R1:W-:Y:S08]  /*17030*/  LDGSTS.E.BYPASS.LTC128B.128 [R251+0xb800], desc[UR20][R6.64] ;  /* 0x0b80000006fb7fae */ /* 0x0003f0000b981a14 */
[----:B------:R-:W-:Y:S08]  /*17040*/  LDSM.16.M88.4 R128, [R234] ;  /* 0x00000000ea80783b */ /* 0x000ff00000000200 */
[----:B------:R-:W1:Y:S08]  /*17050*/  LDSM.16.M88.4 R16, [R200+UR5+0x4000] ;  /* 0x00400005c810783b */ /* 0x000e700008000200 */
[----:B------:R-:W2:Y:S08]  /*17060*/  LDSM.16.M88.4 R124, [R234+0x2000] ;  /* 0x00200000ea7c783b */ /* 0x000eb00000000200 */
[----:B------:R-:W3:Y:S08]  /*17070*/  LDSM.16.M88.4 R32, [R200+UR5+0x4800] ;  /* 0x00480005c820783b */ /* 0x000ef00008000200 */
[----:B------:R-:W0:Y:S08]  /*17080*/  LDGDEPBAR ;  /* 0x00000000000079af */ /* 0x000e300000000000 */
[----:B------:R-:W4:Y:S08]  /*17090*/  LDSM.16.M88.4 R48, [R200+UR5+0x5000] ;  /* 0x00500005c830783b */ /* 0x000f300008000200 */
[----:B------:R-:W5:Y:S01]  /*170a0*/  LDSM.16.M88.4 R64, [R200+UR5+0x5800] ;  /* 0x00580005c840783b */ /* 0x000f620008000200 */
[-C--:B-1----:R-:W-:Y:S07]  /*170b0*/  HMMA.16816.F32 R4, R128, R16.reuse, RZ ;  /* 0x000000108004723c */ /* 0x082fee00000018ff */
[----:B------:R-:W1:Y:S01]  /*170c0*/  LDSM.16.M88.4 R80, [R200+UR5+0x6000] ;  /* 0x00600005c850783b */ /* 0x000e620008000200 */
[C---:B--2---:R-:W-:Y:S07]  /*170d0*/  HMMA.16816.F32 R8, R124.reuse, R16, RZ ;  /* 0x000000107c08723c */ /* 0x044fee00000018ff */
[----:B------:R-:W2:Y:S01]  /*170e0*/  LDSM.16.M88.4 R96, [R200+UR5+0x6800] ;  /* 0x00680005c860783b */ /* 0x000ea20008000200 */
[-C--:B------:R-:W-:Y:S07]  /*170f0*/  HMMA.16816.F32 R12, R124, R18.reuse, RZ ;  /* 0x000000127c0c723c */ /* 0x080fee00000018ff */
[----:B------:R-:W2:Y:S01]  /*17100*/  LDSM.16.M88.4 R112, [R200+UR5+0x7000] ;  /* 0x00700005c870783b */ /* 0x000ea20008000200 */
[C---:B------:R-:W-:Y:S07]  /*17110*/  HMMA.16816.F32 R16, R128.reuse, R18, RZ ;  /* 0x000000128010723c */ /* 0x040fee00000018ff */
[----:B------:R-:W2:Y:S01]  /*17120*/  LDSM.16.M88.4 R200, [R200+UR5+0x7800] ;  /* 0x00780005c8c8783b */ /* 0x000ea20008000200 */
[-C--:B---3--:R-:W-:Y:S07]  /*17130*/  HMMA.16816.F32 R20, R128, R32.reuse, RZ ;  /* 0x000000208014723c */ /* 0x088fee00000018ff */
[----:B------:R-:W-:Y:S01]  /*17140*/  LDSM.16.M88.4 R204, [R236] ;  /* 0x00000000eccc783b */ /* 0x000fe20000000200 */
[C---:B------:R-:W-:Y:S07]  /*17150*/  HMMA.16816.F32 R24, R124.reuse, R32, RZ ;  /* 0x000000207c18723c */ /* 0x040fee00000018ff */
[----:B------:R-:W3:Y:S01]  /*17160*/  LDSM.16.M88.4 R208, [R0+0x4000] ;  /* 0x0040000000d0783b */ /* 0x000ee20000000200 */
[-C--:B------:R-:W-:Y:S07]  /*17170*/  HMMA.16816.F32 R28, R124, R34.reuse, RZ ;  /* 0x000000227c1c723c */ /* 0x080fee00000018ff */
[----:B------:R-:W3:Y:S01]  /*17180*/  LDSM.16.M88.4 R212, [R236+0x2000] ;  /* 0x00200000ecd4783b */ /* 0x000ee20000000200 */
[C---:B------:R-:W-:Y:S07]  /*17190*/  HMMA.16816.F32 R32, R128.reuse, R34, RZ ;  /* 0x000000228020723c */ /* 0x040fee00000018ff */
[----:B------:R-:W3:Y:S01]  /*171a0*/  LDSM.16.M88.4 R216, [R0+0x4800] ;  /* 0x0048000000d8783b */ /* 0x000ee20000000200 */
[-C--:B----4-:R-:W-:Y:S07]  /*171b0*/  HMMA.16816.F32 R36, R128, R48.reuse, RZ ;  /* 0x000000308024723c */ /* 0x090fee00000018ff */
[----:B------:R-:W4:Y:S01]  /*171c0*/  LDSM.16.M88.4 R220, [R0+0x5000] ;  /* 0x0050000000dc783b */ /* 0x000f220000000200 */
[C---:B------:R-:W-:Y:S07]  /*171d0*/  HMMA.16816.F32 R40, R124.reuse, R48, RZ ;  /* 0x000000307c28723c */ /* 0x040fee00000018ff */
[----:B------:R-:W4:Y:S01]  /*171e0*/  LDSM.16.M88.4 R224, [R0+0x5800] ;  /* 0x0058000000e0783b */ /* 0x000f220000000200 */
[-C--:B------:R-:W-:Y:S07]  /*171f0*/  HMMA.16816.F32 R44, R124, R50.reuse, RZ ;  /* 0x000000327c2c723c */ /* 0x080fee00000018ff */
[----:B------:R-:W4:Y:S01]  /*17200*/  LDSM.16.M88.4 R228, [R0+0x6000] ;  /* 0x0060000000e4783b */ /* 0x000f220000000200 */
        /* <DEDUP_REMOVED lines=31> */
[----:B------:R3:W5:Y:S07]  /*17400*/  LDSM.16.M88.4 R216, [R0+0x7800] ;  /* 0x0078000000d8783b */ /* 0x00076e0000000200 */
[-C--:B----4-:R-:W-:Y:S08]  /*17410*/  HMMA.16816.F32 R36, R204, R220.reuse, R36 ;  /* 0x000000dccc24723c */ /* 0x090ff00000001824 */
[C---:B------:R-:W-:Y:S08]  /*17420*/  HMMA.16816.F32 R40, R212.reuse, R220, R40 ;  /* 0x000000dcd428723c */ /* 0x040ff00000001828 */
[-C--:B------:R-:W-:Y:S03]  /*17430*/  HMMA.16816.F32 R44, R212, R222.reuse, R44 ;  /* 0x000000ded42c723c */ /* 0x080fe6000000182c */
[----:B---3--:R-:W-:Y:S04]  /*17440*/  IMAD.IADD R0, R232, 0x1, R134 ;  /* 0x00000001e8007824 */ /* 0x008fe800078e0286 */
[C---:B------:R-:W-:Y:S01]  /*17450*/  IMAD.IADD R134, R238.reuse, 0x1, R0 ;  /* 0x00000001ee867824 */ /* 0x040fe200078e0200 */
        /* <DEDUP_REMOVED lines=22> */
[-C--:B-----5:R-:W-:Y:S08]  /*175c0*/  HMMA.16816.F32 R116, R204, R216.reuse, R116 ;  /* 0x000000d8cc74723c */ /* 0x0a0ff00000001874 */
        /* <DEDUP_REMOVED lines=18> */
[-C--:B------:R-:W-:Y:S08]  /*176f0*/  HMMA.16816.F32 R44, R228, R206.reuse, R44 ;  /* 0x000000cee42c723c */ /* 0x080ff0000000182c */
        /* <DEDUP_REMOVED lines=8> */
[----:B------:R-:W-:Y:S02]  /*17780*/  IADD3 R212, PT, PT, R238, R135, RZ ;  /* 0x00000087eed47210 */ /* 0x000fe40007ffe0ff */
[----:B------:R-:W-:Y:S02]  /*17790*/  SHF.L.U32 R135, R239, 0x1, RZ ;  /* 0x00000001ef877819 */ /* 0x000fe400000006ff */
[-C--:B------:R-:W-:Y:S01]  /*177a0*/  HMMA.16816.F32 R76, R228, R214.reuse, R76 ;  /* 0x000000d6e44c723c */ /* 0x080fe2000000184c */
[----:B------:R-:W2:Y:S02]  /*177b0*/  LDSM.16.M88.4 R204, [R212] ;  /* 0x00000000d4cc783b */ /* 0x000ea40000000200 */
[----:B-1----:R-:W-:Y:S05]  /*177c0*/  LOP3.LUT R0, R135, 0x6, RZ, 0xc0, !PT ;  /* 0x0000000687007812 */ /* 0x002fea00078ec0ff */
[C---:B------:R-:W-:Y:S01]  /*177d0*/  HMMA.16816.F32 R80, R220.reuse, R214, R80 ;  /* 0x000000d6dc50723c */ /* 0x040fe20000001850 */
[----:B------:R-:W1:Y:S07]  /*177e0*/  LDSM.16.M88.4 R212, [R212+0x2000] ;  /* 0x00200000d4d4783b */ /* 0x000e6e0000000200 */
[-C--:B---3--:R-:W-:Y:S01]  /*177f0*/  HMMA.16816.F32 R84, R220, R216.reuse, R84 ;  /* 0x000000d8dc54723c */ /* 0x088fe20000001854 */
[----:B------:R-:W-:Y:S04]  /*17800*/  STL [R1+0xa0], R135 ;  /* 0x0000a08701007387 */ /* 0x000fe80000100800 */
[----:B------:R-:W-:Y:S03]  /*17810*/  STL [R1+0x9c], R0 ;  /* 0x00009c0001007387 */ /* 0x000fe60000100800 */
[C---:B------:R-:W-:Y:S08]  /*17820*/  HMMA.16816.F32 R88, R228.reuse, R216, R88 ;  /* 0x000000d8e458723c */ /* 0x040ff00000001858 */
        /* <DEDUP_REMOVED lines=8> */
[-C--:B-----5:R-:W-:Y:S08]  /*178b0*/  HMMA.16816.F32 R116, R220, R200.reuse, R116 ;  /* 0x000000c8dc74723c */ /* 0x0a0ff00000001874 */
[C---:B------:R-:W-:Y:S08]  /*178c0*/  HMMA.16816.F32 R120, R228.reuse, R200, R120 ;  /* 0x000000c8e478723c */ /* 0x040ff00000001878 */
[-C--:B------:R-:W-:Y:S08]  /*178d0*/  HMMA.16816.F32 R124, R228, R202.reuse, R124 ;  /* 0x000000cae47c723c */ /* 0x080ff0000000187c */
[----:B------:R-:W-:Y:S01]  /*178e0*/  HMMA.16816.F32 R128, R220, R202, R128 ;  /* 0x000000cadc80723c */ /* 0x000fe20000001880 */
[----:B------:R-:W5:Y:S07]  /*178f0*/  LDSM.16.M88.4 R200, [R134+0x5800] ;  /* 0x0058000086c8783b */ /* 0x000f6e0000000200 */
[-C--:B--2---:R-:W-:Y:S08]  /*17900*/  HMMA.16816.F32 R4, R204, R208.reuse, R4 ;  /* 0x000000d0cc04723c */ /* 0x084ff00000001804 */
[C---:B-1----:R-:W-:Y:S08]  /*17910*/  HMMA.16816.F32 R8, R212.reuse, R208, R8 ;  /* 0x000000d0d408723c */ /* 0x042ff00000001808 */
[-C--:B------:R-:W-:Y:S03]  /*17920*/  HMMA.16816.F32 R12, R212, R210.reuse, R12 ;  /* 0x000000d2d40c723c */ /* 0x080fe6000000180c */
[----:B------:R-:W-:Y:S01]  /*17930*/  FMUL.FTZ R4, R4, UR9 ;  /* 0x0000000904047c20 */ /* 0x000fe20008410000 */
[----:B------:R-:W-:Y:S01]  /*17940*/  FMUL.FTZ R5, R5, UR9 ;  /* 0x0000000905057c20 */ /* 0x000fe20008410000 */
[----:B------:R-:W-:Y:S01]  /*17950*/  FMUL.FTZ R6, R6, UR9 ;  /* 0x0000000906067c20 */ /* 0x000fe20008410000 */
[----:B------:R-:W-:Y:S01]  /*17960*/  FMUL.FTZ R7, R7, UR9 ;  /* 0x0000000907077c20 */ /* 0x000fe20008410000 */
[----:B------:R-:W1:Y:S01]  /*17970*/  MUFU.TANH R228, R4 ;  /* 0x0000000400e47308 */ /* 0x000e620000002400 */
[C---:B------:R-:W-:Y:S01]  /*17980*/  HMMA.16816.F32 R16, R204.reuse, R210, R16 ;  /* 0x000000d2cc10723c */ /* 0x040fe20000001810 */
[----:B------:R-:W2:Y:S03]  /*17990*/  LDSM.16.M88.4 R208, [R134+0x6000] ;  /* 0x0060000086d0783b */ /* 0x000ea60000000200 */
[----:B------:R-:W-:Y:S01]  /*179a0*/  FMUL.FTZ R8, R8, UR9 ;  /* 0x0000000908087c20 */ /* 0x000fe20008410000 */
[----:B------:R-:W-:Y:S01]  /*179b0*/  FMUL.FTZ R9, R9, UR9 ;  /* 0x0000000909097c20 */ /* 0x000fe20008410000 */
[----:B------:R-:W-:Y:S03]  /*179c0*/  FMUL.FTZ R10, R10, UR9 ;  /* 0x000000090a0a7c20 */ /* 0x000fe60008410000 */
[----:B------:R-:W1:Y:S01]  /*179d0*/  MUFU.TANH R223, R5 ;  /* 0x0000000500df7308 */ /* 0x000e620000002400 */
[-C--:B---3--:R-:W-:Y:S03]  /*179e0*/  HMMA.16816.F32 R20, R204, R216.reuse, R20 ;  /* 0x000000d8cc14723c */ /* 0x088fe60000001814 */
[----:B------:R-:W-:Y:S01]  /*179f0*/  FMUL.FTZ R11, R11, UR9 ;  /* 0x000000090b0b7c20 */ /* 0x000fe20008410000 */
[----:B------:R-:W-:Y:S01]  /*17a00*/  FMUL.FTZ R12, R12, UR9 ;  /* 0x000000090c0c7c20 */ /* 0x000fe20008410000 */
[----:B------:R-:W-:Y:S01]  /*17a10*/  FMUL.FTZ R13, R13, UR9 ;  /* 0x000000090d0d7c20 */ /* 0x000fe20008410000 */
[----:B------:R-:W-:Y:S03]  /*17a20*/  FMUL.FTZ R14, R14, UR9 ;  /* 0x000000090e0e7c20 */ /* 0x000fe60008410000 */
[----:B------:R-:W3:Y:S01]  /*17a30*/  MUFU.TANH R222, R7 ;  /* 0x0000000700de7308 */ /* 0x000ee20000002400 */
        /* <DEDUP_REMOVED lines=10> */
[----:B------:R-:W1:Y:S01]  /*17ae0*/  MUFU.TANH R220, R9 ;  /* 0x0000000900dc7308 */ /* 0x000e620000002400 */
[C---:B------:R-:W-:Y:S04]  /*17af0*/  HMMA.16816.F32 R32, R204.reuse, R218, R32 ;  /* 0x000000dacc20723c */ /* 0x040fe80000001820 */
[----:B------:R-:W-:Y:S01]  /*17b00*/  FMUL.FTZ R22, R22, UR9 ;  /* 0x0000000916167c20 */ /* 0x000fe20008410000 */
[----:B------:R-:W-:Y:S01]  /*17b10*/  FMUL.FTZ R23, R23, UR9 ;  /* 0x0000000917177c20 */ /* 0x000fe20008410000 */
[----:B------:R-:W-:Y:S03]  /*17b20*/  FMUL.FTZ R24, R24, UR9 ;  /* 0x0000000918187c20 */ /* 0x000fe60008410000 */
[----:B------:R5:W1:Y:S01]  /*17b30*/  MUFU.TANH R219, R6 ;  /* 0x0000000600db7308 */ /* 0x000a620000002400 */
[-C--:B----4-:R-:W-:Y:S03]  /*17b40*/  HMMA.16816.F32 R36, R204, R224.reuse, R36 ;  /* 0x000000e0cc24723c */ /* 0x090fe60000001824 */
[----:B------:R-:W-:Y:S06]  /*17b50*/  FMUL.FTZ R25, R25, UR9 ;  /* 0x0000000919197c20 */ /* 0x000fec0008410000 */
[----:B------:R-:W4:Y:S01]  /*17b60*/  MUFU.TANH R217, R10 ;  /* 0x0000000a00d97308 */ /* 0x000f220000002400 */
[C---:B------:R-:W-:Y:S04]  /*17b70*/  HMMA.16816.F32 R40, R212.reuse, R224, R40 ;  /* 0x000000e0d428723c */ /* 0x040fe80000001828 */
[----:B------:R-:W-:Y:S01]  /*17b80*/  FMUL.FTZ R32, R32, UR9 ;  /* 0x0000000920207c20 */ /* 0x000fe20008410000 */
[----:B------:R-:W-:Y:S04]  /*17b90*/  FMUL.FTZ R33, R33, UR9 ;  /* 0x0000000921217c20 */ /* 0x000fe80008410000 */
[----:B------:R-:W1:Y:S01]  /*17ba0*/  MUFU.TANH R225, R12 ;  /* 0x0000000c00e17308 */ /* 0x000e620000002400 */
[-C--:B------:R-:W-:Y:S01]  /*17bb0*/  HMMA.16816.F32 R44, R212, R226.reuse, R44 ;  /* 0x000000e2d42c723c */ /* 0x080fe2000000182c */
[----:B-----5:R-:W5:Y:S02]  /*17bc0*/  LDSM.16.M88.4 R4, [R134+0x6800] ;  /* 0x006800008604783b */ /* 0x020f640000000200 */
[----:B------:R-:W-:Y:S01]  /*17bd0*/  FMUL.FTZ R36, R36, UR9 ;  /* 0x0000000924247c20 */ /* 0x000fe20008410000 */
[----:B------:R-:W-:Y:S05]  /*17be0*/  FMUL.FTZ R37, R37, UR9 ;  /* 0x0000000925257c20 */ /* 0x000fea0008410000 */
[----:B------:R-:W1:Y:S01]  /*17bf0*/  MUFU.TANH R224, R13 ;  /* 0x0000000d00e07308 */ /* 0x000e620000002400 */
[C---:B------:R-:W-:Y:S09]  /*17c00*/  HMMA.16816.F32 R48, R204.reuse, R226, R48 ;  /* 0x000000e2cc30723c */ /* 0x040ff20000001830 */
[----:B------:R-:W1:Y:S01]  /*17c10*/  MUFU.TANH R232, R14 ;  /* 0x0000000e00e87308 */ /* 0x000e620000002400 */
[-C--:B------:R-:W-:Y:S09]  /*17c20*/  HMMA.16816.F32 R52, R204, R200.reuse, R52 ;  /* 0x000000c8cc34723c */ /* 0x080ff20000001834 */
[----:B------:R3:W1:Y:S01]  /*17c30*/  MUFU.TANH R229, R15 ;  /* 0x0000000f00e57308 */ /* 0x0006620000002400 */
[C---:B------:R-:W-:Y:S09]  /*17c40*/  HMMA.16816.F32 R56, R212.reuse, R200, R56 ;  /* 0x000000c8d438723c */ /* 0x040ff20000001838 */
[----:B------:R4:W1:Y:S01]  /*17c50*/  MUFU.TANH R201, R11 ;  /* 0x0000000b00c97308 */ /* 0x0008620000002400 */
[-C--:B------:R-:W-:Y:S09]  /*17c60*/  HMMA.16816.F32 R60, R212, R202.reuse, R60 ;  /* 0x000000cad43c723c */ /* 0x080ff2000000183c */
[----:B------:R-:W1:Y:S01]  /*17c70*/  MUFU.TANH R216, R16 ;  /* 0x0000001000d87308 */ /* 0x000e620000002400 */
[C---:B------:R-:W-:Y:S01]  /*17c80*/  HMMA.16816.F32 R64, R204.reuse, R202, R64 ;  /* 0x000000cacc40723c */ /* 0x040fe20000001840 */
[----:B---3--:R-:W-:Y:S08]  /*17c90*/  LDSM.16.M88.4 R12, [R134+0x7800] ;  /* 0x00780000860c783b */ /* 0x008ff00000000200 */
[----:B------:R-:W3:Y:S01]  /*17ca0*/  MUFU.TANH R226, R18 ;  /* 0x0000001200e27308 */ /* 0x000ee20000002400 */
[-C--:B--2---:R-:W-:Y:S01]  /*17cb0*/  HMMA.16816.F32 R68, R204, R208.reuse, R68 ;  /* 0x000000d0cc44723c */ /* 0x084fe20000001844 */
[----:B----4-:R-:W2:Y:S01]  /*17cc0*/  LDSM.16.M88.4 R8, [R134+0x7000] ;  /* 0x007000008608783b */ /* 0x010ea20000000200 */
[----:B------:R-:W-:Y:S07]  /*17cd0*/  DEPBAR.LE SB0, 0x0 ;  /* 0x000080000000791a */ /* 0x000fee0000000000 */
[----:B------:R4:W1:Y:S01]  /*17ce0*/  MUFU.TANH R227, R19 ;  /* 0x0000001300e37308 */ /* 0x0008620000002400 */
[C---:B------:R-:W-:Y:S09]  /*17cf0*/  HMMA.16816.F32 R72, R212.reuse, R208, R72 ;  /* 0x000000d0d448723c */ /* 0x040ff20000001848 */
[----:B------:R-:W1:Y:S01]  /*17d00*/  MUFU.TANH R209, R21 ;  /* 0x0000001500d17308 */ /* 0x000e620000002400 */
[-C--:B------:R-:W-:Y:S01]  /*17d10*/  HMMA.16816.F32 R76, R212, R210.reuse, R76 ;  /* 0x000000d2d44c723c */ /* 0x080fe2000000184c */
[----:B------:R-:W-:Y:S07]  /*17d20*/  BAR.SYNC.DEFER_BLOCKING 0x0 ;  /* 0x0000000000007b1d */ /* 0x000fee0000010000 */
[C---:B------:R-:W-:Y:S08]  /*17d30*/  HMMA.16816.F32 R80, R204.reuse, R210, R80 ;  /* 0x000000d2cc50723c */ /* 0x040ff00000001850 */
[-C--:B-----5:R-:W-:Y:S08]  /*17d40*/  HMMA.16816.F32 R84, R204, R4.reuse, R84 ;  /* 0x00000004cc54723c */ /* 0x0a0ff00000001854 */
[C---:B------:R-:W-:Y:S01]  /*17d50*/  HMMA.16816.F32 R88, R212.reuse, R4, R88 ;  /* 0x00000004d458723c */ /* 0x040fe20000001858 */
[----:B------:R-:W1:Y:S07]  /*17d60*/  MUFU.TANH R211, R17 ;  /* 0x0000001100d37308 */ /* 0x000e6e0000002400 */
[-C--:B------:R-:W-:Y:S03]  /*17d70*/  HMMA.16816.F32 R92, R212, R6.reuse, R92 ;  /* 0x00000006d45c723c */ /* 0x080fe6000000185c */
[----:B------:R-:W1:Y:S05]  /*17d80*/  MUFU.TANH R210, R20 ;  /* 0x0000001400d27308 */ /* 0x000e6a0000002400 */
[C---:B------:R-:W-:Y:S05]  /*17d90*/  HMMA.16816.F32 R96, R204.reuse, R6, R96 ;  /* 0x00000006cc60723c */ /* 0x040fea0000001860 */
[----:B------:R5:W1:Y:S01]  /*17da0*/  MUFU.TANH R218, R22 ;  /* 0x0000001600da7308 */ /* 0x000a620000002400 */
[----:B------:R-:W-:Y:S05]  /*17db0*/  IMAD.U32 R6, RZ, RZ, UR6 ;  /* 0x00000006ff067e24 */ /* 0x000fea000f8e00ff */
[----:B------:R-:W-:Y:S01]  /*17dc0*/  LEA R6, R6, R0, 0x7 ;  /* 0x0000000006067211 */ /* 0x000fe200078e38ff */
[-C--:B--2---:R-:W-:Y:S03]  /*17dd0*/  HMMA.16816.F32 R100, R204, R8.reuse, R100 ;  /* 0x00000008cc64723c */ /* 0x084fe60000001864 */
[----:B------:R2:W1:Y:S01]  /*17de0*/  MUFU.TANH R252, R23 ;  /* 0x0000001700fc7308 */ /* 0x0004620000002400 */
[----:B------:R-:W-:Y:S01]  /*17df0*/  ISETP.GT.AND P2, PT, R243, R6, PT ;  /* 0x00000006f300720c */ /* 0x000fe20003f44270 */
[C---:B------:R-:W-:Y:S01]  /*17e00*/  VIADD R7, R6.reuse, 0x39 ;  /* 0x0000003906077836 */ /* 0x040fe20000000000 */
[C---:B------:R-:W-:Y:S02]  /*17e10*/  ISETP.GE.AND P4, PT, R6.reuse, R244, PT ;  /* 0x000000f40600720c */ /* 0x040fe40003f86270 */
[C---:B----4-:R-:W-:Y:S01]  /*17e20*/  IADD3 R19, PT, PT, R6.reuse, 0x18, RZ ;  /* 0x0000001806137810 */ /* 0x050fe20007ffe0ff */
[C---:B------:R-:W-:Y:S04]  /*17e30*/  HMMA.16816.F32 R104, R212.reuse, R8, R104 ;  /* 0x00000008d468723c */ /* 0x040fe80000001868 */
[----:B------:R4:W1:Y:S01]  /*17e40*/  MUFU.TANH R231, R24 ;  /* 0x0000001800e77308 */ /* 0x0008620000002400 */
[C---:B-----5:R-:W-:Y:S01]  /*17e50*/  IADD3 R22, PT, PT, R6.reuse, 0x8, RZ ;  /* 0x0000000806167810 */ /* 0x060fe20007ffe0ff */
[C---:B------:R-:W-:Y:S01]  /*17e60*/  VIADD R9, R6.reuse, 0x29 ;  /* 0x0000002906097836 */ /* 0x040fe20000000000 */
[C---:B------:R-:W-:Y:S01]  /*17e70*/  IADD3 R18, PT, PT, R6.reuse, 0x28, RZ ;  /* 0x0000002806127810 */ /* 0x040fe20007ffe0ff */
[C---:B------:R-:W-:Y:S01]  /*17e80*/  VIADD R8, R6.reuse, 0x31 ;  /* 0x0000003106087836 */ /* 0x040fe20000000000 */
[-C--:B------:R-:W-:Y:S05]  /*17e90*/  HMMA.16816.F32 R108, R212, R10.reuse, R108 ;  /* 0x0000000ad46c723c */ /* 0x080fea000000186c */
[----:B------:R5:W1:Y:S01]  /*17ea0*/  MUFU.TANH R230, R25 ;  /* 0x0000001900e67308 */ /* 0x000a620000002400 */
[C---:B--2---:R-:W-:Y:S02]  /*17eb0*/  IADD3 R23, PT, PT, R6.reuse, 0x40, RZ ;  /* 0x0000004006177810 */ /* 0x044fe40007ffe0ff */
[C---:B------:R-:W-:Y:S07]  /*17ec0*/  HMMA.16816.F32 R112, R204.reuse, R10, R112 ;  /* 0x0000000acc70723c */ /* 0x040fee0000001870 */
[----:B------:R2:W1:Y:S01]  /*17ed0*/  MUFU.TANH R203, R32 ;  /* 0x0000002000cb7308 */ /* 0x0004620000002400 */
[C---:B------:R-:W-:Y:S01]  /*17ee0*/  VIADD R11, R6.reuse, 0x19 ;  /* 0x00000019060b7836 */ /* 0x040fe20000000000 */
[C---:B----4-:R-:W-:Y:S01]  /*17ef0*/  IADD3 R24, PT, PT, R6.reuse, 0x30, RZ ;  /* 0x0000003006187810 */ /* 0x050fe20007ffe0ff */
[C---:B------:R-:W-:Y:S01]  /*17f00*/  VIADD R10, R6.reuse, 0x21 ;  /* 0x00000021060a7836 */ /* 0x040fe20000000000 */
[-C--:B------:R-:W-:Y:S06]  /*17f10*/  HMMA.16816.F32 R116, R204, R12.reuse, R116 ;  /* 0x0000000ccc74723c */ /* 0x080fec0000001874 */
[----:B------:R2:W4:Y:S01]  /*17f20*/  MUFU.TANH R202, R33 ;  /* 0x0000002100ca7308 */ /* 0x0005220000002400 */
[C---:B-----5:R-:W-:Y:S01]  /*17f30*/  IADD3 R25, PT, PT, R6.reuse, 0x20, RZ ;  /* 0x0000002006197810 */ /* 0x060fe20007ffe0ff */
[C---:B------:R-:W-:Y:S08]  /*17f40*/  HMMA.16816.F32 R120, R212.reuse, R12, R120 ;  /* 0x0000000cd478723c */ /* 0x040ff00000001878 */
[----:B------:R2:W1:Y:S01]  /*17f50*/  MUFU.TANH R200, R36 ;  /* 0x0000002400c87308 */ /* 0x0004620000002400 */
[C---:B------:R-:W-:Y:S02]  /*17f60*/  VIADD R13, R6.reuse, 0x9 ;  /* 0x00000009060d7836 */ /* 0x040fe40000000000 */
[----:B------:R-:W-:Y:S01]  /*17f70*/  VIADD R12, R6, 0x11 ;  /* 0x00000011060c7836 */ /* 0x000fe20000000000 */
[-C--:B------:R-:W-:Y:S06]  /*17f80*/  HMMA.16816.F32 R124, R212, R14.reuse, R124 ;  /* 0x0000000ed47c723c */ /* 0x080fec000000187c */
[----:B------:R2:W1:Y:S01]  /*17f90*/  MUFU.TANH R135, R37 ;  /* 0x0000002500877308 */ /* 0x0004620000002400 */
[----:B------:R-:W-:Y:S01]  /*17fa0*/  FMUL.FTZ R212, R26, UR9 ;  /* 0x000000091ad47c20 */ /* 0x000fe20008410000 */
[----:B------:R-:W-:Y:S01]  /*17fb0*/  FMUL.FTZ R213, R27, UR9 ;  /* 0x000000091bd57c20 */ /* 0x000fe20008410000 */
[C---:B------:R-:W-:Y:S01]  /*17fc0*/  IADD3 R26, PT, PT, R6.reuse, 0x10, RZ ;  /* 0x00000010061a7810 */ /* 0x040fe20007ffe0ff */
[----:B------:R-:W-:Y:S04]  /*17fd0*/  HMMA.16816.F32 R128, R204, R14, R128 ;  /* 0x0000000ecc80723c */ /* 0x000fe80000001880 */
[C---:B------:R-:W-:Y:S01]  /*17fe0*/  IADD3 R15, PT, PT, R6.reuse, 0x38, RZ ;  /* 0x00000038060f7810 */ /* 0x040fe20007ffe0ff */
[----:B------:R-:W-:Y:S03]  /*17ff0*/  VIADD R14, R6, 0x1 ;  /* 0x00000001060e7836 */ /* 0x000fe60000000000 */
[----:B------:R-:W-:Y:S01]  /*18000*/  @!UPT UIADD3 URZ, UPT, UPT, URZ, URZ, URZ ;  /* 0x000000fffffff290 */ /* 0x000fe2000fffe0ff */
[----:B---34-:R-:W-:Y:S11]  /*18010*/  BRA.U.ANY UP0, `(.L_x_701) ;  /* 0xffffffe900387547 */ /* 0x018ff6000b93ffff */
.L_x_700:
[C---:B------:R-:W-:Y:S01]  /*18020*/  ISETP.GT.AND P6, PT, R243.reuse, R22, PT ;  /* 0x00000016f300720c */ /* 0x040fe20003fc4270 */
[----:B------:R-:W-:Y:S01]  /*18030*/  FMUL.FTZ R48, R48, UR9 ;  /* 0x0000000930307c20 */ /* 0x000fe20008410000 */
[----:B------:R-:W-:Y:S01]  /*18040*/  ISETP.GT.AND P0, PT, R243, R14, PT ;  /* 0x0000000ef300720c */ /* 0x000fe20003f04270 */
[----:B-1----:R-:W-:Y:S01]  /*18050*/  IMAD.MOV.U32 R241, RZ, RZ, R201 ;  /* 0x000000fffff17224 */ /* 0x002fe200078e00c9 */
[----:B------:R-:W-:Y:S01]  /*18060*/  FSEL R201, R228, -INF , !P2 ;  /* 0xff800000e4c97808 */ /* 0x000fe20005000000 */
[----:B------:R1:W-:Y:S01]  /*18070*/  STL [R1+0xec], R151 ;  /* 0x0000ec9701007387 */ /* 0x0003e20000100800 */
[----:B------:R-:W-:Y:S01]  /*18080*/  FSEL R207, R216, -INF , !P6 ;  /* 0xff800000d8cf7808 */ /* 0x000fe20007000000 */
[----:B------:R-:W4:Y:S01]  /*18090*/  MUFU.TANH R48, R48 ;  /* 0x0000003000307308 */ /* 0x000f220000002400 */
[----:B------:R-:W-:Y:S01]  /*180a0*/  FSEL R201, R201, -INF , !P4 ;  /* 0xff800000c9c97808 */ /* 0x000fe20006000000 */
[----:B------:R-:W-:Y:S01]  /*180b0*/  STL [R1+0xc4], R251 ;  /* 0x0000c4fb01007387 */ /* 0x000fe20000100800 */
[----:B------:R-:W-:Y:S01]  /*180c0*/  ISETP.GE.AND P4, PT, R22, R244, PT ;  /* 0x000000f41600720c */ /* 0x000fe20003f86270 */
[----:B------:R-:W-:Y:S01]  /*180d0*/  FMUL.FTZ R45, R45, UR9 ;  /* 0x000000092d2d7c20 */ /* 0x000fe20008410000 */
[----:B------:R-:W-:Y:S01]  /*180e0*/  ISETP.GT.AND P2, PT, R243, R26, PT ;  /* 0x0000001af300720c */ /* 0x000fe20003f44270 */
[----:B------:R2:W-:Y:S01]  /*180f0*/  STL [R1+0xc0], R236 ;  /* 0x0000c0ec01007387 */ /* 0x0005e20000100800 */
[----:B------:R-:W-:Y:S01]  /*18100*/  FSEL R207, R207, -INF , !P4 ;  /* 0xff800000cfcf7808 */ /* 0x000fe20006000000 */
[----:B------:R-:W-:Y:S01]  /*18110*/  FMUL.FTZ R117, R117, UR9 ;  /* 0x0000000975757c20 */ /* 0x000fe20008410000 */
[C---:B------:R-:W-:Y:S01]  /*18120*/  ISETP.GT.AND P4, PT, R243.reuse, R25, PT ;  /* 0x00000019f300720c */ /* 0x040fe20003f84270 */
[----:B------:R-:W-:Y:S01]  /*18130*/  STL [R1+0xbc], R235 ;  /* 0x0000bceb01007387 */ /* 0x000fe20000100800 */
[----:B------:R-:W-:Y:S01]  /*18140*/  ISETP.GE.AND P6, PT, R26, R244, PT ;  /* 0x000000f41a00720c */ /* 0x000fe20003fc6270 */
[----:B------:R-:W-:Y:S01]  /*18150*/  FMUL.FTZ R38, R38, UR9 ;  /* 0x0000000926267c20 */ /* 0x000fe20008410000 */
[----:B------:R-:W-:Y:S01]  /*18160*/  FSEL R200, R200, -INF , !P4 ;  /* 0xff800000c8c87808 */ /* 0x000fe20006000000 */
[----:B------:R3:W-:Y:S01]  /*18170*/  STL [R1+0xb8], R234 ;  /* 0x0000b8ea01007387 */ /* 0x0007e20000100800 */
[----:B------:R-:W-:Y:S01]  /*18180*/  ISETP.GT.AND P4, PT, R243, R18, PT ;  /* 0x00000012f300720c */ /* 0x000fe20003f84270 */
[----:B------:R-:W-:Y:S01]  /*18190*/  FMUL.FTZ R52, R52, UR9 ;  /* 0x0000000934347c20 */ /* 0x000fe20008410000 */
[----:B------:R-:W-:Y:S01]  /*181a0*/  FSEL R205, R210, -INF , !P2 ;  /* 0xff800000d2cd7808 */ /* 0x000fe20005000000 */
[----:B------:R-:W-:Y:S01]  /*181b0*/  FMUL.FTZ R81, R81, UR9 ;  /* 0x0000000951517c20 */ /* 0x000fe20008410000 */
[----:B----4-:R-:W-:Y:S01]  /*181c0*/  FSEL R134, R48, -INF , !P4 ;  /* 0xff80000030867808 */ /* 0x010fe20006000000 */
[----:B------:R4:W-:Y:S01]  /*181d0*/  STL [R1+0xc8], R243 ;  /* 0x0000c8f301007387 */ /* 0x0009e20000100800 */
[----:B------:R-:W-:Y:S01]  /*181e0*/  ISETP.GT.AND P2, PT, R243, R19, PT ;  /* 0x00000013f300720c */ /* 0x000fe20003f44270 */
[----:B------:R-:W-:Y:S01]  /*181f0*/  MUFU.TANH R48, R81 ;  /* 0x0000005100307308 */ /* 0x000fe20000002400 */
[----:B------:R-:W-:Y:S01]  /*18200*/  FSEL R205, R205, -INF , !P6 ;  /* 0xff800000cdcd7808 */ /* 0x000fe20007000000 */
[----:B------:R-:W-:Y:S01]  /*18210*/  STL [R1+0xcc], R244 ;  /* 0x0000ccf401007387 */ /* 0x000fe20000100800 */
[-C--:B------:R-:W-:Y:S01]  /*18220*/  ISETP.GE.AND P6, PT, R19, R244.reuse, PT ;  /* 0x000000f41300720c */ /* 0x080fe20003fc6270 */
[----:B-1----:R-:W-:Y:S01]  /*18230*/  IMAD.MOV.U32 R151, RZ, RZ, R218 ;  /* 0x000000ffff977224 */ /* 0x002fe200078e00da */
[----:B------:R-:W-:Y:S01]  /*18240*/  FSEL R203, R203, -INF , !P2 ;  /* 0xff800000cbcb7808 */ /* 0x000fe20005000000 */
[----:B------:R-:W-:Y:S01]  /*18250*/  FMUL.FTZ R49, R49, UR9 ;  /* 0x0000000931317c20 */ /* 0x000fe20008410000 */
[----:B------:R-:W-:Y:S03]  /*18260*/  ISETP.GE.AND P1, PT, R14, R244, PT ;  /* 0x000000f40e00720c */ /* 0x000fe60003f26270 */
[----:B------:R-:W1:Y:S01]  /*18270*/  MUFU.TANH R52, R52 ;  /* 0x0000003400347308 */ /* 0x000e620000002400 */
[----:B------:R-:W-:Y:S01]  /*18280*/  FSEL R203, R203, -INF , !P6 ;  /* 0xff800000cbcb7808 */ /* 0x000fe20007000000 */
[----:B--2---:R-:W-:Y:S01]  /*18290*/  IMAD.MOV.U32 R236, RZ, RZ, R224 ;  /* 0x000000ffffec7224 */ /* 0x004fe200078e00e0 */
[----:B------:R-:W-:Y:S01]  /*182a0*/  ISETP.GT.AND P6, PT, R243, R24, PT ;  /* 0x00000018f300720c */ /* 0x000fe20003fc4270 */
[----:B------:R-:W-:Y:S01]  /*182b0*/  FMUL.FTZ R60, R60, UR9 ;  /* 0x000000093c3c7c20 */ /* 0x000fe20008410000 */
[----:B------:R-:W-:Y:S01]  /*182c0*/  FSEL R208, R223, -INF , !P0 ;  /* 0xff800000dfd07808 */ /* 0x000fe20004000000 */
[----:B------:R-:W-:Y:S01]  /*182d0*/  FMUL.FTZ R61, R61, UR9 ;  /* 0x000000093d3d7c20 */ /* 0x000fe20008410000 */
[C---:B------:R-:W-:Y:S03]  /*182e0*/  ISETP.GT.AND P5, PT, R243.reuse, R13, PT ;  /* 0x0000000df300720c */ /* 0x040fe60003fa4270 */
[----:B------:R-:W2:Y:S01]  /*182f0*/  MUFU.TANH R0, R49 ;  /* 0x0000003100007308 */ /* 0x000ea20000002400 */
[----:B------:R-:W-:Y:S01]  /*18300*/  ISETP.GT.AND P0, PT, R243, R12, PT ;  /* 0x0000000cf300720c */ /* 0x000fe20003f04270 */
[----:B------:R-:W-:Y:S01]  /*18310*/  FMUL.FTZ R84, R84, UR9 ;  /* 0x0000000954547c20 */ /* 0x000fe20008410000 */
[----:B------:R-:W-:Y:S01]  /*18320*/  FSEL R208, R208, -INF , !P1 ;  /* 0xff800000d0d07808 */ /* 0x000fe20004800000 */
[----:B---3--:R-:W-:Y:S01]  /*18330*/  IMAD.MOV.U32 R234, RZ, RZ, R225 ;  /* 0x000000ffffea7224 */ /* 0x008fe200078e00e1 */
[----:B------:R-:W-:Y:S01]  /*18340*/  ISETP.GE.AND P1, PT, R13, R244, PT ;  /* 0x000000f40d00720c */ /* 0x000fe20003f26270 */
[----:B------:R-:W-:Y:S01]  /*18350*/  FMUL.FTZ R58, R58, UR9 ;  /* 0x000000093a3a7c20 */ /* 0x000fe20008410000 */
[----:B------:R-:W-:Y:S01]  /*18360*/  FSEL R206, R211, -INF , !P5 ;  /* 0xff800000d3ce7808 */ /* 0x000fe20006800000 */
[----:B------:R-:W-:Y:S01]  /*18370*/  FMUL.FTZ R59, R59, UR9 ;  /* 0x000000093b3b7c20 */ /* 0x000fe20008410000 */
[----:B------:R-:W-:Y:S01]  /*18380*/  FSEL R204, R209, -INF , !P0 ;  /* 0xff800000d1cc7808 */ /* 0x000fe20004000000 */
[----:B------:R-:W-:Y:S01]  /*18390*/  FMUL.FTZ R89, R89, UR9 ;  /* 0x0000000959597c20 */ /* 0x000fe20008410000 */
[----:B-1----:R-:W-:Y:S01]  /*183a0*/  FSEL R81, R52, -INF , !P6 ;  /* 0xff80000034517808 */ /* 0x002fe20007000000 */
[----:B------:R-:W-:Y:S01]  /*183b0*/  MUFU.TANH R58, R58 ;  /* 0x0000003a003a7308 */ /* 0x000fe20000002400 */
[C---:B------:R-:W-:Y:S01]  /*183c0*/  ISETP.GT.AND P0, PT, R243.reuse, R11, PT ;  /* 0x0000000bf300720c */ /* 0x040fe20003f04270 */
[----:B------:R-:W-:Y:S01]  /*183d0*/  FMUL.FTZ R88, R88, UR9 ;  /* 0x0000000958587c20 */ /* 0x000fe20008410000 */
[----:B------:R-:W-:Y:S01]  /*183e0*/  FSEL R206, R206, -INF , !P1 ;  /* 0xff800000cece7808 */ /* 0x000fe20004800000 */
[----:B------:R-:W-:Y:S01]  /*183f0*/  FMUL.FTZ R90, R90, UR9 ;  /* 0x000000095a5a7c20 */ /* 0x000fe20008410000 */
[----:B------:R-:W-:Y:S01]  /*18400*/  ISETP.GT.AND P1, PT, R243, R10, PT ;  /* 0x0000000af300720c */ /* 0x000fe20003f24270 */
[----:B------:R-:W-:Y:S01]  /*18410*/  FMUL.FTZ R91, R91, UR9 ;  /* 0x000000095b5b7c20 */ /* 0x000fe20008410000 */
[----:B------:R-:W-:Y:S03]  /*18420*/  MOV R5, R217 ;  /* 0x000000d900057202 */ /* 0x000fe60000000f00 */
[----:B------:R1:W-:Y:S01]  /*18430*/  MUFU.TANH R52, R84 ;  /* 0x0000005400347308 */ /* 0x0003e20000002400 */
[----:B------:R-:W-:Y:S01]  /*18440*/  FSEL R202, R202, -INF , !P0 ;  /* 0xff800000caca7808 */ /* 0x000fe20004000000 */
[----:B------:R-:W-:Y:S01]  /*18450*/  FMUL.FTZ R125, R125, UR9 ;  /* 0x000000097d7d7c20 */ /* 0x000fe20008410000 */
[-C--:B------:R-:W-:Y:S01]  /*18460*/  ISETP.GE.AND P0, PT, R10, R244.reuse, PT ;  /* 0x000000f40a00720c */ /* 0x080fe20003f06270 */
[----:B------:R-:W-:Y:S01]  /*18470*/  UMOV UR5, UR7 ;  /* 0x0000000700057c82 */ /* 0x000fe20008000000 */
[----:B------:R-:W-:Y:S01]  /*18480*/  FSEL R135, R135, -INF , !P1 ;  /* 0xff80000087877808 */ /* 0x000fe20004800000 */
[----:B------:R-:W-:Y:S01]  /*18490*/  IMAD.MOV.U32 R251, RZ, RZ, R5 ;  /* 0x000000fffffb7224 */ /* 0x000fe200078e0005 */
[----:B------:R-:W-:Y:S01]  /*184a0*/  ISETP.GT.AND P1, PT, R243, R9, PT ;  /* 0x00000009f300720c */ /* 0x000fe20003f24270 */
[----:B------:R-:W-:Y:S01]  /*184b0*/  FMUL.FTZ R64, R64, UR9 ;  /* 0x0000000940407c20 */ /* 0x000fe20008410000 */
[----:B------:R-:W-:Y:S01]  /*184c0*/  FSEL R135, R135, -INF , !P0 ;  /* 0xff80000087877808 */ /* 0x000fe20004000000 */
[----:B------:R-:W-:Y:S01]  /*184d0*/  FMUL.FTZ R69, R69, UR9 ;  /* 0x0000000945457c20 */ /* 0x000fe20008410000 */
[-C--:B------:R-:W-:Y:S01]  /*184e0*/  ISETP.GE.AND P0, PT, R9, R244.reuse, PT ;  /* 0x000000f40900720c */ /* 0x080fe20003f06270 */
[----:B------:R-:W-:Y:S01]  /*184f0*/  FMUL.FTZ R53, R53, UR9 ;  /* 0x0000000935357c20 */ /* 0x000fe20008410000 */
[----:B--2---:R-:W-:Y:S01]  /*18500*/  FSEL R0, R0, -INF , !P1 ;  /* 0xff80000000007808 */ /* 0x004fe20004800000 */
[----:B------:R-:W-:Y:S01]  /*18510*/  MUFU.TANH R5, R64 ;  /* 0x0000004000057308 */ /* 0x000fe20000002400 */
[-C--:B------:R-:W-:Y:S01]  /*18520*/  ISETP.GE.AND P5, PT, R12, R244.reuse, PT ;  /* 0x000000f40c00720c */ /* 0x080fe20003fa6270 */
[----:B------:R-:W-:Y:S01]  /*18530*/  FMUL.FTZ R65, R65, UR9 ;  /* 0x0000000941417c20 */ /* 0x000fe20008410000 */
[-C--:B------:R-:W-:Y:S01]  /*18540*/  ISETP.GE.AND P2, PT, R25, R244.reuse, PT ;  /* 0x000000f41900720c */ /* 0x080fe20003f46270 */
[----:B------:R-:W-:Y:S01]  /*18550*/  FMUL.FTZ R68, R68, UR9 ;  /* 0x0000000944447c20 */ /* 0x000fe20008410000 */
[----:B-1----:R-:W-:Y:S01]  /*18560*/  FSEL R84, R0, -INF , !P0 ;  /* 0xff80000000547808 */ /* 0x002fe20004000000 */
[----:B------:R-:W-:Y:S01]  /*18570*/  VIADD R214, R6, 0x41 ;  /* 0x0000004106d67836 */ /* 0x000fe20000000000 */
[----:B------:R-:W-:Y:S03]  /*18580*/  FMNMX3.FTZ R0, R2, R201, R208, !PT ;  /* 0x000000c902007276 */ /* 0x000fe600078100d0 */
[----:B------:R-:W1:Y:S01]  /*18590*/  MUFU.TANH R4, R53 ;  /* 0x0000003500047308 */ /* 0x000e620000002400 */
[----:B------:R-:W-:Y:S01]  /*185a0*/  FSEL R204, R204, -INF , !P5 ;  /* 0xff800000cccc7808 */ /* 0x000fe20006800000 */
[----:B------:R-:W-:Y:S01]  /*185b0*/  FMUL.FTZ R96, R96, UR9 ;  /* 0x0000000960607c20 */ /* 0x000fe20008410000 */
[----:B------:R-:W-:Y:S01]  /*185c0*/  ISETP.GE.AND P5, PT, R11, R244, PT ;  /* 0x000000f40b00720c */ /* 0x000fe20003fa6270 */
[----:B------:R-:W-:Y:S01]  /*185d0*/  FMUL.FTZ R97, R97, UR9 ;  /* 0x0000000961617c20 */ /* 0x000fe20008410000 */
[----:B------:R-:W-:Y:S01]  /*185e0*/  FMNMX3.FTZ R0, R0, R207, R206, !PT ;  /* 0x000000cf00007276 */ /* 0x000fe200078100ce */
[----:B------:R-:W-:Y:S01]  /*185f0*/  FMUL.FTZ R80, R80, UR9 ;  /* 0x0000000950507c20 */ /* 0x000fe20008410000 */
[----:B------:R-:W-:Y:S03]  /*18600*/  FSEL R202, R202, -INF , !P5 ;  /* 0xff800000caca7808 */ /* 0x000fe60006800000 */
[----:B------:R1:W-:Y:S01]  /*18610*/  MUFU.TANH R64, R69 ;  /* 0x0000004500407308 */ /* 0x0003e20000002400 */
[----:B------:R-:W-:Y:S01]  /*18620*/  FMNMX3.FTZ R0, R0, R205, R204, !PT ;  /* 0x000000cd00007276 */ /* 0x000fe200078100cc */
[----:B------:R-:W-:Y:S01]  /*18630*/  FMUL.FTZ R85, R85, UR9 ;  /* 0x0000000955557c20 */ /* 0x000fe20008410000 */
[----:B------:R-:W-:Y:S01]  /*18640*/  ISETP.GT.AND P5, PT, R243, R8, PT ;  /* 0x00000008f300720c */ /* 0x000fe20003fa4270 */
[----:B------:R-:W-:Y:S01]  /*18650*/  FMUL.FTZ R100, R100, UR9 ;  /* 0x0000000964647c20 */ /* 0x000fe20008410000 */
[----:B------:R-:W-:Y:S01]  /*18660*/  FSEL R200, R200, -INF , !P2 ;  /* 0xff800000c8c87808 */ /* 0x000fe20005000000 */
[----:B------:R-:W-:Y:S01]  /*18670*/  FMUL.FTZ R101, R101, UR9 ;  /* 0x0000000965657c20 */ /* 0x000fe20008410000 */
[-C--:B------:R-:W-:Y:S03]  /*18680*/  ISETP.GE.AND P2, PT, R18, R244.reuse, PT ;  /* 0x000000f41200720c */ /* 0x080fe60003f46270 */
[----:B------:R-:W2:Y:S01]  /*18690*/  MUFU.TANH R65, R65 ;  /* 0x0000004100417308 */ /* 0x000ea20000002400 */
[----:B------:R-:W-:Y:S01]  /*186a0*/  FMNMX3.FTZ R0, R0, R203, R202, !PT ;  /* 0x000000cb00007276 */ /* 0x000fe200078100ca */
[----:B------:R-:W-:Y:S01]  /*186b0*/  IMAD.MOV.U32 R32, RZ, RZ, R232 ;  /* 0x000000ffff207224 */ /* 0x000fe200078e00e8 */
[-C--:B------:R-:W-:Y:S01]  /*186c0*/  ISETP.GE.AND P4, PT, R24, R244.reuse, PT ;  /* 0x000000f41800720c */ /* 0x080fe20003f86270 */
[----:B------:R-:W-:Y:S01]  /*186d0*/  IMAD.MOV.U32 R16, RZ, RZ, R219 ;  /* 0x000000ffff107224 */ /* 0x000fe200078e00db */
[----:B------:R-:W-:Y:S01]  /*186e0*/  ISETP.GE.AND P1, PT, R8, R244, PT ;  /* 0x000000f40800720c */ /* 0x000fe20003f26270 */
[----:B------:R-:W-:Y:S01]  /*186f0*/  VIADD R218, R6, 0x50 ;  /* 0x0000005006da7836 */ /* 0x000fe20000000000 */
[C---:B------:R-:W-:Y:S03]  /*18700*/  ISETP.GT.AND P6, PT, R243.reuse, R15, PT ;  /* 0x0000000ff300720c */ /* 0x040fe60003fc4270 */
[----:B------:R3:W4:Y:S01]  /*18710*/  MUFU.TANH R53, R68 ;  /* 0x0000004400357308 */ /* 0x0007220000002400 */
[----:B------:R-:W-:Y:S01]  /*18720*/  FSEL R134, R134, -INF , !P2 ;  /* 0xff80000086867808 */ /* 0x000fe20005000000 */
[----:B------:R-:W-:Y:S01]  /*18730*/  VIADD R219, R6, 0x51 ;  /* 0x0000005106db7836 */ /* 0x000fe20000000000 */
[----:B-1----:R-:W-:Y:S01]  /*18740*/  FSEL R69, R4, -INF , !P5 ;  /* 0xff80000004457808 */ /* 0x002fe20006800000 */
[----:B------:R-:W-:Y:S01]  /*18750*/  IMAD.MOV.U32 R27, RZ, RZ, R229 ;  /* 0x000000ffff1b7224 */ /* 0x000fe200078e00e5 */
[C---:B------:R-:W-:Y:S01]  /*18760*/  ISETP.GT.AND P5, PT, R243.reuse, R7, PT ;  /* 0x00000007f300720c */ /* 0x040fe20003fa4270 */
[----:B------:R-:W-:Y:S01]  /*18770*/  IMAD.MOV.U32 R210, RZ, RZ, R16 ;  /* 0x000000ffffd27224 */ /* 0x000fe200078e0010 */
[----:B------:R-:W-:Y:S03]  /*18780*/  FMNMX3.FTZ R0, R0, R200, R135, !PT ;  /* 0x000000c800007276 */ /* 0x000fe60007810087 */
[----:B------:R-:W1:Y:S01]  /*18790*/  MUFU.TANH R49, R80 ;  /* 0x0000005000317308 */ /* 0x000e620000002400 */
[----:B------:R-:W-:Y:S01]  /*187a0*/  MOV R211, R32 ;  /* 0x0000002000d37202 */ /* 0x000fe20000000f00 */
[C---:B------:R-:W-:Y:S01]  /*187b0*/  VIADD R225, R6.reuse, 0x68 ;  /* 0x0000006806e17836 */ /* 0x040fe20000000000 */
[C---:B------:R-:W-:Y:S01]  /*187c0*/  ISETP.GT.AND P2, PT, R243.reuse, R23, PT ;  /* 0x00000017f300720c */ /* 0x040fe20003f44270 */
[C---:B------:R-:W-:Y:S01]  /*187d0*/  VIADD R229, R6.reuse, 0x71 ;  /* 0x0000007106e57836 */ /* 0x040fe20000000000 */
[----:B------:R-:W-:Y:S01]  /*187e0*/  ISETP.GT.AND P0, PT, R243, R214, PT ;  /* 0x000000d6f300720c */ /* 0x000fe20003f04270 */
[C---:B------:R-:W-:Y:S01]  /*187f0*/  VIADD R232, R6.reuse, 0x78 ;  /* 0x0000007806e87836 */ /* 0x040fe20000000000 */
[----:B------:R-:W-:Y:S03]  /*18800*/  FSEL R81, R81, -INF , !P4 ;  /* 0xff80000051517808 */ /* 0x000fe60006000000 */
[----:B------:R-:W1:Y:S01]  /*18810*/  MUFU.TANH R37, R85 ;  /* 0x0000005500257308 */ /* 0x000e620000002400 */
[----:B------:R-:W-:Y:S01]  /*18820*/  FSEL R69, R69, -INF , !P1 ;  /* 0xff80000045457808 */ /* 0x000fe20004800000 */
[C---:B------:R-:W-:Y:S01]  /*18830*/  VIADD R217, R6.reuse, 0x49 ;  /* 0x0000004906d97836 */ /* 0x040fe20000000000 */
[----:B------:R-:W-:Y:S01]  /*18840*/  IADD3 R215, PT, PT, R6, 0x48, RZ ;  /* 0x0000004806d77810 */ /* 0x000fe20007ffe0ff */
[----:B------:R-:W-:Y:S01]  /*18850*/  IMAD.MOV.U32 R216, RZ, RZ, R27 ;  /* 0x000000ffffd87224 */ /* 0x000fe200078e001b */
[-C--:B------:R-:W-:Y:S01]  /*18860*/  ISETP.GE.AND P4, PT, R15, R244.reuse, PT ;  /* 0x000000f40f00720c */ /* 0x080fe20003f86270 */
[----:B------:R-:W-:Y:S01]  /*18870*/  FMUL.FTZ R43, R43, UR9 ;  /* 0x000000092b2b7c20 */ /* 0x000fe20008410000 */
[----:B------:R-:W-:Y:S03]  /*18880*/  ISETP.GE.AND P1, PT, R7, R244, PT ;  /* 0x000000f40700720c */ /* 0x000fe60003f26270 */
[----:B------:R-:W1:Y:S01]  /*18890*/  MUFU.TANH R36, R96 ;  /* 0x0000006000247308 */ /* 0x000e620000002400 */
[----:B---3--:R-:W-:Y:S01]  /*188a0*/  FSEL R68, R5, -INF , !P6 ;  /* 0xff80000005447808 */ /* 0x008fe20007000000 */
[----:B------:R-:W-:Y:S01]  /*188b0*/  FMUL.FTZ R30, R30, UR9 ;  /* 0x000000091e1e7c20 */ /* 0x000fe20008410000 */
[----:B--2---:R-:W-:Y:S01]  /*188c0*/  FSEL R65, R65, -INF , !P5 ;  /* 0xff80000041417808 */ /* 0x004fe20006800000 */
[----:B------:R-:W-:Y:S01]  /*188d0*/  FMUL.FTZ R31, R31, UR9 ;  /* 0x000000091f1f7c20 */ /* 0x000fe20008410000 */
[----:B------:R-:W-:Y:S01]  /*188e0*/  FMNMX3.FTZ R0, R0, R134, R84, !PT ;  /* 0x0000008600007276 */ /* 0x000fe20007810054 */
[----:B------:R-:W-:Y:S01]  /*188f0*/  IMAD.MOV.U32 R20, RZ, RZ, R221 ;  /* 0x000000ffff147224 */ /* 0x000fe200078e00dd */
[-C--:B------:R-:W-:Y:S03]  /*18900*/  ISETP.GE.AND P6, PT, R23, R244.reuse, PT ;  /* 0x000000f41700720c */ /* 0x080fe60003fc6270 */
[----:B------:R-:W2:Y:S01]  /*18910*/  MUFU.TANH R33, R97 ;  /* 0x0000006100217308 */ /* 0x000ea20000002400 */
[----:B------:R-:W-:Y:S01]  /*18920*/  ISETP.GE.AND P5, PT, R214, R244, PT ;  /* 0x000000f4d600720c */ /* 0x000fe20003fa6270 */
[----:B------:R-:W-:Y:S01]  /*18930*/  IMAD.MOV.U32 R21, RZ, RZ, R222 ;  /* 0x000000ffff157224 */ /* 0x000fe200078e00de */
[----:B----4-:R-:W-:Y:S01]  /*18940*/  FSEL R53, R53, -INF , !P2 ;  /* 0xff80000035357808 */ /* 0x010fe20005000000 */
[----:B------:R-:W-:Y:S01]  /*18950*/  FMUL.FTZ R112, R112, UR9 ;  /* 0x0000000970707c20 */ /* 0x000fe20008410000 */
[----:B------:R-:W-:Y:S01]  /*18960*/  FSEL R64, R64, -INF , !P0 ;  /* 0xff80000040407808 */ /* 0x000fe20004000000 */
[----:B------:R-:W-:Y:S01]  /*18970*/  FMUL.FTZ R113, R113, UR9 ;  /* 0x0000000971717c20 */ /* 0x000fe20008410000 */
[C---:B------:R-:W-:Y:S03]  /*18980*/  ISETP.GT.AND P2, PT, R243.reuse, R215, PT ;  /* 0x000000d7f300720c */ /* 0x040fe60003f44270 */
[----:B------:R-:W3:Y:S01]  /*18990*/  MUFU.TANH R32, R100 ;  /* 0x0000006400207308 */ /* 0x000ee20000002400 */
[----:B------:R-:W-:Y:S01]  /*189a0*/  ISETP.GT.AND P0, PT, R243, R217, PT ;  /* 0x000000d9f300720c */ /* 0x000fe20003f04270 */
[----:B------:R-:W-:Y:S01]  /*189b0*/  IMAD.MOV.U32 R17, RZ, RZ, R220 ;  /* 0x000000ffff117224 */ /* 0x000fe200078e00dc */
[----:B------:R-:W-:Y:S01]  /*189c0*/  FSEL R68, R68, -INF , !P4 ;  /* 0xff80000044447808 */ /* 0x000fe20006000000 */
[----:B------:R-:W-:Y:S01]  /*189d0*/  VIADD R221, R6, 0x59 ;  /* 0x0000005906dd7836 */ /* 0x000fe20000000000 */
[----:B------:R-:W-:Y:S01]  /*189e0*/  FSEL R65, R65, -INF , !P1 ;  /* 0xff80000041417808 */ /* 0x000fe20004800000 */
[----:B------:R-:W-:Y:S01]  /*189f0*/  IMAD.MOV.U32 R235, RZ, RZ, R17 ;  /* 0x000000ffffeb7224 */ /* 0x000fe200078e0011 */
[----:B------:R-:W-:Y:S03]  /*18a00*/  FMNMX3.FTZ R0, R0, R81, R69, !PT ;  /* 0x0000005100007276 */ /* 0x000fe60007810045 */
[----:B------:R-:W4:Y:S01]  /*18a10*/  MUFU.TANH R27, R101 ;  /* 0x00000065001b7308 */ /* 0x000f220000002400 */
[C---:B------:R-:W-:Y:S01]  /*18a20*/  ISETP.GT.AND P4, PT, R243.reuse, R218, PT ;  /* 0x000000daf300720c */ /* 0x040fe20003f84270 */
[----:B------:R-:W-:Y:S01]  /*18a30*/  IMAD.MOV.U32 R223, RZ, RZ, R21 ;  /* 0x000000ffffdf7224 */ /* 0x000fe200078e0015 */
[----:B------:R-:W-:Y:S01]  /*18a40*/  ISETP.GT.AND P1, PT, R243, R219, PT ;  /* 0x000000dbf300720c */ /* 0x000fe20003f24270 */
[----:B------:R-:W-:Y:S01]  /*18a50*/  IMAD.MOV.U32 R228, RZ, RZ, R20 ;  /* 0x000000ffffe47224 */ /* 0x000fe200078e0014 */
[----:B------:R-:W-:Y:S01]  /*18a60*/  FSEL R53, R53, -INF , !P6 ;  /* 0xff80000035357808 */ /* 0x000fe20007000000 */
[----:B------:R-:W-:Y:S01]  /*18a70*/  FMUL.FTZ R116, R116, UR9 ;  /* 0x0000000974747c20 */ /* 0x000fe20008410000 */
[----:B------:R-:W-:Y:S03]  /*18a80*/  FSEL R64, R64, -INF , !P5 ;  /* 0xff80000040407808 */ /* 0x000fe60006800000 */
[----:B------:R-:W4:Y:S01]  /*18a90*/  MUFU.TANH R21, R112 ;  /* 0x0000007000157308 */ /* 0x000f220000002400 */
[-C--:B------:R-:W-:Y:S01]  /*18aa0*/  ISETP.GE.AND P6, PT, R215, R244.reuse, PT ;  /* 0x000000f4d700720c */ /* 0x080fe20003fc6270 */
[C---:B------:R-:W-:Y:S01]  /*18ab0*/  VIADD R220, R6.reuse, 0x58 ;  /* 0x0000005806dc7836 */ /* 0x040fe20000000000 */
[----:B------:R-:W-:Y:S01]  /*18ac0*/  ISETP.GE.AND P5, PT, R217, R244, PT ;  /* 0x000000f4d900720c */ /* 0x000fe20003fa6270 */
[----:B------:R-:W-:Y:S01]  /*18ad0*/  VIADD R222, R6, 0x60 ;  /* 0x0000006006de7836 */ /* 0x000fe20000000000 */
[----:B-1----:R-:W-:Y:S01]  /*18ae0*/  FSEL R49, R49, -INF , !P2 ;  /* 0xff80000031317808 */ /* 0x002fe20005000000 */
[----:B------:R-:W-:Y:S01]  /*18af0*/  FMUL.FTZ R29, R29, UR9 ;  /* 0x000000091d1d7c20 */ /* 0x000fe20008410000 */
[----:B------:R-:W-:Y:S03]  /*18b00*/  FSEL R48, R48, -INF , !P0 ;  /* 0xff80000030307808 */ /* 0x000fe60004000000 */
[----:B------:R-:W1:Y:S01]  /*18b10*/  MUFU.TANH R20, R113 ;  /* 0x0000007100147308 */ /* 0x000e620000002400 */
[----:B------:R-:W-:Y:S01]  /*18b20*/  FMNMX3.FTZ R0, R0, R68, R65, !PT ;  /* 0x0000004400007276 */ /* 0x000fe20007810041 */
[----:B------:R-:W-:Y:S01]  /*18b30*/  FMUL.FTZ R128, R128, UR9 ;  /* 0x0000000980807c20 */ /* 0x000fe20008410000 */
[----:B------:R-:W-:Y:S01]  /*18b40*/  IADD3 R224, PT, PT, R6, 0x61, RZ ;  /* 0x0000006106e07810 */ /* 0x000fe20007ffe0ff */
[----:B------:R-:W-:Y:S01]  /*18b50*/  FMUL.FTZ R129, R129, UR9 ;  /* 0x0000000981817c20 */ /* 0x000fe20008410000 */
[-C--:B------:R-:W-:Y:S01]  /*18b60*/  ISETP.GE.AND P2, PT, R218, R244.reuse, PT ;  /* 0x000000f4da00720c */ /* 0x080fe20003f46270 */
[----:B------:R-:W-:Y:S01]  /*18b70*/  FMUL.FTZ R51, R51, UR9 ;  /* 0x0000000933337c20 */ /* 0x000fe20008410000 */
[----:B------:R-:W-:Y:S03]  /*18b80*/  ISETP.GE.AND P0, PT, R219, R244, PT ;  /* 0x000000f4db00720c */ /* 0x000fe60003f06270 */
[----:B------:R-:W-:Y:S01]  /*18b90*/  MUFU.TANH R16, R117 ;  /* 0x0000007500107308 */ /* 0x000fe20000002400 */
[----:B------:R-:W-:Y:S01]  /*18ba0*/  FSEL R52, R52, -INF , !P4 ;  /* 0xff80000034347808 */ /* 0x000fe20006000000 */
[----:B------:R-:W-:Y:S01]  /*18bb0*/  FMUL.FTZ R66, R66, UR9 ;  /* 0x0000000942427c20 */ /* 0x000fe20008410000 */
[----:B------:R-:W-:Y:S01]  /*18bc0*/  FSEL R37, R37, -INF , !P1 ;  /* 0xff80000025257808 */ /* 0x000fe20004800000 */
[----:B------:R-:W-:Y:S01]  /*18bd0*/  FMUL.FTZ R57, R57, UR9 ;  /* 0x0000000939397c20 */ /* 0x000fe20008410000 */
[C---:B------:R-:W-:Y:S01]  /*18be0*/  ISETP.GT.AND P4, PT, R243.reuse, R220, PT ;  /* 0x000000dcf300720c */ /* 0x040fe20003f84270 */
[----:B------:R-:W-:Y:S01]  /*18bf0*/  FMUL.FTZ R56, R56, UR9 ;  /* 0x0000000938387c20 */ /* 0x000fe20008410000 */
[----:B------:R-:W-:Y:S03]  /*18c00*/  ISETP.GT.AND P1, PT, R243, R221, PT ;  /* 0x000000ddf300720c */ /* 0x000fe60003f24270 */
[----:B------:R-:W1:Y:S01]  /*18c10*/  MUFU.TANH R17, R116 ;  /* 0x0000007400117308 */ /* 0x000e620000002400 */
[----:B------:R-:W-:Y:S01]  /*18c20*/  FSEL R49, R49, -INF , !P6 ;  /* 0xff80000031317808 */ /* 0x000fe20007000000 */
[----:B------:R-:W-:Y:S01]  /*18c30*/  FMUL.FTZ R87, R87, UR9 ;  /* 0x0000000957577c20 */ /* 0x000fe20008410000 */
[----:B------:R-:W-:Y:S01]  /*18c40*/  FSEL R48, R48, -INF , !P5 ;  /* 0xff80000030307808 */ /* 0x000fe20006800000 */
[----:B------:R-:W-:Y:S01]  /*18c50*/  FMUL.FTZ R92, R92, UR9 ;  /* 0x000000095c5c7c20 */ /* 0x000fe20008410000 */
[----:B------:R-:W-:Y:S01]  /*18c60*/  FMNMX3.FTZ R0, R0, R53, R64, !PT ;  /* 0x0000003500007276 */ /* 0x000fe20007810040 */
[----:B------:R-:W-:Y:S01]  /*18c70*/  IMAD.MOV.U32 R242, RZ, RZ, R226 ;  /* 0x000000fffff27224 */ /* 0x000fe200078e00e2 */
[C---:B------:R-:W-:Y:S03]  /*18c80*/  ISETP.GT.AND P6, PT, R243.reuse, R222, PT ;  /* 0x000000def300720c */ /* 0x040fe60003fc4270 */
[----:B------:R-:W1:Y:S01]  /*18c90*/  MUFU.TANH R5, R128 ;  /* 0x0000008000057308 */ /* 0x000e620000002400 */
[----:B------:R-:W-:Y:S01]  /*18ca0*/  ISETP.GT.AND P5, PT, R243, R224, PT ;  /* 0x000000e0f300720c */ /* 0x000fe20003fa4270 */
[----:B------:R-:W-:Y:S01]  /*18cb0*/  VIADD R226, R6, 0x69 ;  /* 0x0000006906e27836 */ /* 0x000fe20000000000 */
[----:B------:R-:W-:Y:S01]  /*18cc0*/  FSEL R52, R52, -INF , !P2 ;  /* 0xff80000034347808 */ /* 0x000fe20005000000 */
[----:B------:R-:W-:Y:S01]  /*18cd0*/  FMUL.FTZ R93, R93, UR9 ;  /* 0x000000095d5d7c20 */ /* 0x000fe20008410000 */
[----:B------:R-:W-:Y:S01]  /*18ce0*/  FSEL R37, R37, -INF , !P0 ;  /* 0xff80000025257808 */ /* 0x000fe20004000000 */
[----:B------:R-:W-:Y:S01]  /*18cf0*/  FMUL.FTZ R94, R94, UR9 ;  /* 0x000000095e5e7c20 */ /* 0x000fe20008410000 */
[-C--:B------:R-:W-:Y:S03]  /*18d00*/  ISETP.GE.AND P2, PT, R220, R244.reuse, PT ;  /* 0x000000f4dc00720c */ /* 0x080fe60003f46270 */
[----:B------:R-:W1:Y:S01]  /*18d10*/  MUFU.TANH R4, R129 ;  /* 0x0000008100047308 */ /* 0x000e620000002400 */
[-C--:B------:R-:W-:Y:S01]  /*18d20*/  ISETP.GE.AND P0, PT, R221, R244.reuse, PT ;  /* 0x000000f4dd00720c */ /* 0x080fe20003f06270 */
[----:B------:R-:W-:Y:S01]  /*18d30*/  FMUL.FTZ R95, R95, UR9 ;  /* 0x000000095f5f7c20 */ /* 0x000fe20008410000 */
[----:B------:R-:W-:Y:S01]  /*18d40*/  FSEL R36, R36, -INF , !P4 ;  /* 0xff80000024247808 */ /* 0x000fe20006000000 */
[----:B------:R-:W-:Y:S01]  /*18d50*/  FMUL.FTZ R99, R99, UR9 ;  /* 0x0000000963637c20 */ /* 0x000fe20008410000 */
[----:B--2---:R-:W-:Y:S01]  /*18d60*/  FSEL R33, R33, -INF , !P1 ;  /* 0xff80000021217808 */ /* 0x004fe20004800000 */
[----:B------:R-:W-:Y:S01]  /*18d70*/  FMUL.FTZ R98, R98, UR9 ;  /* 0x0000000962627c20 */ /* 0x000fe20008410000 */
[----:B------:R-:W-:Y:S01]  /*18d80*/  FMNMX3.FTZ R0, R0, R49, R48, !PT ;  /* 0x0000003100007276 */ /* 0x000fe20007810030 */
[----:B------:R-:W-:Y:S01]  /*18d90*/  IMAD.MOV.U32 R237, RZ, RZ, R227 ;  /* 0x000000ffffed7224 */ /* 0x000fe200078e00e3 */
[-C--:B------:R-:W-:Y:S01]  /*18da0*/  ISETP.GE.AND P4, PT, R222, R244.reuse, PT ;  /* 0x000000f4de00720c */ /* 0x080fe20003f86270 */
[----:B------:R-:W-:Y:S01]  /*18db0*/  VIADD R227, R6, 0x70 ;  /* 0x0000007006e37836 */ /* 0x000fe20000000000 */
[----:B------:R-:W-:Y:S01]  /*18dc0*/  ISETP.GE.AND P1, PT, R224, R244, PT ;  /* 0x000000f4e000720c */ /* 0x000fe20003f26270 */
[----:B------:R-:W-:Y:S01]  /*18dd0*/  MUFU.TANH R117, R45 ;  /* 0x0000002d00757308 */ /* 0x000fe20000002400 */
[----:B---3--:R-:W-:Y:S01]  /*18de0*/  FSEL R32, R32, -INF , !P6 ;  /* 0xff80000020207808 */ /* 0x008fe20007000000 */
[----:B------:R-:W-:Y:S01]  /*18df0*/  FMUL.FTZ R102, R102, UR9 ;  /* 0x0000000966667c20 */ /* 0x000fe20008410000 */
[----:B----4-:R-:W-:Y:S01]  /*18e00*/  FSEL R27, R27, -INF , !P5 ;  /* 0xff8000001b1b7808 */ /* 0x010fe20006800000 */
[----:B------:R-:W-:Y:S01]  /*18e10*/  FMUL.FTZ R105, R105, UR9 ;  /* 0x0000000969697c20 */ /* 0x000fe20008410000 */
[----:B------:R-:W-:Y:S01]  /*18e20*/  ISETP.GT.AND P6, PT, R243, R225, PT ;  /* 0x000000e1f300720c */ /* 0x000fe20003fc4270 */
[----:B------:R-:W-:Y:S01]  /*18e30*/  FMUL.FTZ R103, R103, UR9 ;  /* 0x0000000967677c20 */ /* 0x000fe20008410000 */
[----:B------:R-:W-:Y:S03]  /*18e40*/  ISETP.GT.AND P5, PT, R243, R226, PT ;  /* 0x000000e2f300720c */ /* 0x000fe60003fa4270 */
[----:B------:R-:W-:Y:S01]  /*18e50*/  MUFU.TANH R59, R59 ;  /* 0x0000003b003b7308 */ /* 0x000fe20000002400 */
[----:B------:R-:W-:Y:S01]  /*18e60*/  FSEL R36, R36, -INF , !P2 ;  /* 0xff80000024247808 */ /* 0x000fe20005000000 */
[----:B------:R-:W-:Y:S01]  /*18e70*/  FMUL.FTZ R122, R122, UR9 ;  /* 0x000000097a7a7c20 */ /* 0x000fe20008410000 */
[----:B------:R-:W-:Y:S01]  /*18e80*/  FSEL R33, R33, -INF , !P0 ;  /* 0xff80000021217808 */ /* 0x000fe20004000000 */
[----:B------:R-:W-:Y:S01]  /*18e90*/  FMUL.FTZ R124, R124, UR9 ;  /* 0x000000097c7c7c20 */ /* 0x000fe20008410000 */
[----:B------:R-:W-:Y:S01]  /*18ea0*/  FMNMX3.FTZ R0, R0, R52, R37, !PT ;  /* 0x0000003400007276 */ /* 0x000fe20007810025 */
[----:B------:R-:W-:Y:S01]  /*18eb0*/  FMUL.FTZ R126, R126, UR9 ;  /* 0x000000097e7e7c20 */ /* 0x000fe20008410000 */
[C---:B------:R-:W-:Y:S03]  /*18ec0*/  ISETP.GT.AND P2, PT, R243.reuse, R227, PT ;  /* 0x000000e3f300720c */ /* 0x040fe60003f44270 */
[----:B------:R-:W-:Y:S01]  /*18ed0*/  MUFU.TANH R89, R89 ;  /* 0x0000005900597308 */ /* 0x000fe20000002400 */
[----:B------:R-:W-:Y:S01]  /*18ee0*/  ISETP.GT.AND P0, PT, R243, R229, PT ;  /* 0x000000e5f300720c */ /* 0x000fe20003f04270 */
[----:B------:R-:W-:Y:S01]  /*18ef0*/  FMUL.FTZ R127, R127, UR9 ;  /* 0x000000097f7f7c20 */ /* 0x000fe20008410000 */
[----:B------:R-:W-:Y:S01]  /*18f00*/  FSEL R32, R32, -INF , !P4 ;  /* 0xff80000020207808 */ /* 0x000fe20006000000 */
[----:B------:R-:W-:Y:S01]  /*18f10*/  FMUL.FTZ R131, R131, UR9 ;  /* 0x0000000983837c20 */ /* 0x000fe20008410000 */
[----:B------:R-:W-:Y:S01]  /*18f20*/  FSEL R27, R27, -INF , !P1 ;  /* 0xff8000001b1b7808 */ /* 0x000fe20004800000 */
[----:B------:R-:W-:Y:S01]  /*18f30*/  VIADD R239, R6, 0x79 ;  /* 0x0000007906ef7836 */ /* 0x000fe20000000000 */
[-C--:B------:R-:W-:Y:S03]  /*18f40*/  ISETP.GE.AND P4, PT, R225, R244.reuse, PT ;  /* 0x000000f4e100720c */ /* 0x080fe60003f86270 */
[----:B------:R-:W-:Y:S01]  /*18f50*/  MUFU.TANH R88, R88 ;  /* 0x0000005800587308 */ /* 0x000fe20000002400 */
[----:B------:R-:W-:Y:S01]  /*18f60*/  ISETP.GE.AND P1, PT, R226, R244, PT ;  /* 0x000000f4e200720c */ /* 0x000fe20003f26270 */
[----:B------:R-:W-:Y:S01]  /*18f70*/  FMUL.FTZ R130, R130, UR9 ;  /* 0x0000000982827c20 */ /* 0x000fe20008410000 */
[----:B------:R-:W-:Y:S01]  /*18f80*/  FSEL R21, R21, -INF , !P6 ;  /* 0xff80000015157808 */ /* 0x000fe20007000000 */
[----:B------:R-:W-:Y:S01]  /*18f90*/  FMUL.FTZ R28, R28, UR9 ;  /* 0x000000091c1c7c20 */ /* 0x000fe20008410000 */
[----:B-1----:R-:W-:Y:S01]  /*18fa0*/  FSEL R20, R20, -INF , !P5 ;  /* 0xff80000014147808 */ /* 0x002fe20006800000 */
[----:B------:R-:W-:Y:S01]  /*18fb0*/  FMUL.FTZ R44, R44, UR9 ;  /* 0x000000092c2c7c20 */ /* 0x000fe20008410000 */
[----:B------:R-:W-:Y:S03]  /*18fc0*/  FMNMX3.FTZ R0, R0, R36, R33, !PT ;  /* 0x0000002400007276 */ /* 0x000fe60007810021 */
[----:B------:R-:W-:Y:S01]  /*18fd0*/  MUFU.TANH R90, R90 ;  /* 0x0000005a005a7308 */ /* 0x000fe20000002400 */
[----:B------:R-:W-:Y:S01]  /*18fe0*/  FSEL R17, R17, -INF , !P2 ;  /* 0xff80000011117808 */ /* 0x000fe20005000000 */
[----:B------:R-:W-:Y:S01]  /*18ff0*/  FMUL.FTZ R34, R34, UR9 ;  /* 0x0000000922227c20 */ /* 0x000fe20008410000 */
[----:B------:R-:W-:Y:S01]  /*19000*/  FSEL R16, R16, -INF , !P0 ;  /* 0xff80000010107808 */ /* 0x000fe20004000000 */
[----:B------:R-:W-:Y:S01]  /*19010*/  FMUL.FTZ R35, R35, UR9 ;  /* 0x0000000923237c20 */ /* 0x000fe20008410000 */
[-C--:B------:R-:W-:Y:S01]  /*19020*/  ISETP.GE.AND P6, PT, R227, R244.reuse, PT ;  /* 0x000000f4e300720c */ /* 0x080fe20003fc6270 */
[----:B------:R-:W-:Y:S01]  /*19030*/  FMUL.FTZ R40, R40, UR9 ;  /* 0x0000000928287c20 */ /* 0x000fe20008410000 */
[----:B------:R-:W-:Y:S03]  /*19040*/  ISETP.GE.AND P5, PT, R229, R244, PT ;  /* 0x000000f4e500720c */ /* 0x000fe60003fa6270 */
[----:B------:R-:W-:Y:S01]  /*19050*/  MUFU.TANH R91, R91 ;  /* 0x0000005b005b7308 */ /* 0x000fe20000002400 */
[----:B------:R-:W-:Y:S01]  /*19060*/  ISETP.GT.AND P2, PT, R243, R232, PT ;  /* 0x000000e8f300720c */ /* 0x000fe20003f44270 */
[----:B------:R-:W-:Y:S01]  /*19070*/  FMUL.FTZ R41, R41, UR9 ;  /* 0x0000000929297c20 */ /* 0x000fe20008410000 */
[----:B------:R-:W-:Y:S01]  /*19080*/  ISETP.GT.AND P0, PT, R243, R239, PT ;  /* 0x000000eff300720c */ /* 0x000fe20003f04270 */
[----:B------:R-:W-:Y:S01]  /*19090*/  FMUL.FTZ R42, R42, UR9 ;  /* 0x000000092a2a7c20 */ /* 0x000fe20008410000 */
[----:B------:R-:W-:Y:S01]  /*190a0*/  FSEL R21, R21, -INF , !P4 ;  /* 0xff80000015157808 */ /* 0x000fe20006000000 */
[----:B------:R-:W-:Y:S01]  /*190b0*/  FMUL.FTZ R39, R39, UR9 ;  /* 0x0000000927277c20 */ /* 0x000fe20008410000 */
[----:B------:R-:W-:Y:S03]  /*190c0*/  FSEL R20, R20, -INF , !P1 ;  /* 0xff80000014147808 */ /* 0x000fe60004800000 */
[----:B------:R-:W-:Y:S01]  /*190d0*/  MUFU.TANH R209, R38 ;  /* 0x0000002600d17308 */ /* 0x000fe20000002400 */
[----:B------:R-:W-:Y:S01]  /*190e0*/  FMNMX3.FTZ R0, R0, R32, R27, !PT ;  /* 0x0000002000007276 */ /* 0x000fe2000781001b */
[----:B------:R-:W-:Y:S01]  /*190f0*/  FMUL.FTZ R50, R50, UR9 ;  /* 0x0000000932327c20 */ /* 0x000fe20008410000 */
[-C--:B------:R-:W-:Y:S01]  /*19100*/  ISETP.GE.AND P4, PT, R232, R244.reuse, PT ;  /* 0x000000f4e800720c */ /* 0x080fe20003f86270 */
[----:B------:R-:W-:Y:S01]  /*19110*/  FMUL.FTZ R55, R55, UR9 ;  /* 0x0000000937377c20 */ /* 0x000fe20008410000 */
[----:B------:R-:W-:Y:S01]  /*19120*/  ISETP.GE.AND P1, PT, R239, R244, PT ;  /* 0x000000f4ef00720c */ /* 0x000fe20003f26270 */
[----:B------:R-:W-:Y:S01]  /*19130*/  FMUL.FTZ R54, R54, UR9 ;  /* 0x0000000936367c20 */ /* 0x000fe20008410000 */
[----:B------:R-:W-:Y:S03]  /*19140*/  FSEL R17, R17, -INF , !P6 ;  /* 0xff80000011117808 */ /* 0x000fe60007000000 */
[----:B------:R-:W1:Y:S01]  /*19150*/  MUFU.TANH R96, R212 ;  /* 0x000000d400607308 */ /* 0x000e620000002400 */
[----:B------:R-:W-:Y:S01]  /*19160*/  FSEL R16, R16, -INF , !P5 ;  /* 0xff80000010107808 */ /* 0x000fe20006800000 */
[----:B------:R-:W-:Y:S01]  /*19170*/  FMUL.FTZ R67, R67, UR9 ;  /* 0x0000000943437c20 */ /* 0x000fe20008410000 */
[----:B------:R-:W-:Y:S01]  /*19180*/  FMNMX3.FTZ R0, R0, R21, R20, !PT ;  /* 0x0000001500007276 */ /* 0x000fe20007810014 */
[----:B------:R-:W-:Y:S01]  /*19190*/  FMUL.FTZ R63, R63, UR9 ;  /* 0x000000093f3f7c20 */ /* 0x000fe20008410000 */
[----:B------:R-:W-:Y:S01]  /*191a0*/  FSEL R5, R5, -INF , !P2 ;  /* 0xff80000005057808 */ /* 0x000fe20005000000 */
[----:B------:R-:W-:Y:S01]  /*191b0*/  FMUL.FTZ R71, R71, UR9 ;  /* 0x0000000947477c20 */ /* 0x000fe20008410000 */
[----:B------:R-:W-:Y:S03]  /*191c0*/  FSEL R4, R4, -INF , !P0 ;  /* 0xff80000004047808 */ /* 0x000fe60004000000 */
[----:B------:R2:W-:Y:S01]  /*191d0*/  MUFU.TANH R100, R30 ;  /* 0x0000001e00647308 */ /* 0x0005e20000002400 */
[----:B------:R-:W-:Y:S01]  /*191e0*/  FMNMX3.FTZ R0, R0, R17, R16, !PT ;  /* 0x0000001100007276 */ /* 0x000fe20007810010 */
[----:B------:R-:W-:Y:S01]  /*191f0*/  FMUL.FTZ R70, R70, UR9 ;  /* 0x0000000946467c20 */ /* 0x000fe20008410000 */
[----:B------:R-:W-:Y:S01]  /*19200*/  FSEL R5, R5, -INF , !P4 ;  /* 0xff80000005057808 */ /* 0x000fe20006000000 */
[----:B------:R-:W-:Y:S01]  /*19210*/  FMUL.FTZ R72, R72, UR9 ;  /* 0x0000000948487c20 */ /* 0x000fe20008410000 */
[----:B------:R-:W-:Y:S01]  /*19220*/  FSEL R4, R4, -INF , !P1 ;  /* 0xff80000004047808 */ /* 0x000fe20004800000 */
[----:B------:R-:W-:Y:S01]  /*19230*/  FMUL.FTZ R74, R74, UR9 ;  /* 0x000000094a4a7c20 */ /* 0x000fe20008410000 */
[----:B------:R-:W-:Y:S03]  /*19240*/  MOV R243, R210 ;  /* 0x000000d200f37202 */ /* 0x000fe60000000f00 */
[----:B------:R3:W-:Y:S01]  /*19250*/  MUFU.TANH R97, R31 ;  /* 0x0000001f00617308 */ /* 0x0007e20000002400 */
[----:B------:R-:W-:Y:S01]  /*19260*/  FMNMX3.FTZ R80, R0, R5, R4, !PT ;  /* 0x0000000500507276 */ /* 0x000fe20007810004 */
[----:B------:R-:W-:Y:S01]  /*19270*/  FMUL.FTZ R77, R77, UR9 ;  /* 0x000000094d4d7c20 */ /* 0x000fe20008410000 */
[-C--:B------:R-:W-:Y:S01]  /*19280*/  ISETP.GT.AND P5, PT, R250, R6.reuse, PT ;  /* 0x00000006fa00720c */ /* 0x080fe20003fa4270 */
[----:B------:R-:W-:Y:S01]  /*19290*/  FMUL.FTZ R76, R76, UR9 ;  /* 0x000000094c4c7c20 */ /* 0x000fe20008410000 */
[-C--:B------:R-:W-:Y:S01]  /*192a0*/  ISETP.GT.AND P1, PT, R247, R6.reuse, PT ;  /* 0x00000006f700720c */ /* 0x080fe20003f24270 */
[----:B------:R-:W4:Y:S01]  /*192b0*/  SHFL.BFLY PT, R0, R80, 0x2, 0x1f ;  /* 0x0c401f0050007f89 */ /* 0x000f2200000e0000 */
[C---:B------:R-:W-:Y:S03]  /*192c0*/  ISETP.GE.AND P4, PT, R6.reuse, R249, PT ;  /* 0x000000f90600720c */ /* 0x040fe60003f86270 */
[----:B------:R1:W-:Y:S01]  /*192d0*/  MUFU.TANH R101, R29 ;  /* 0x0000001d00657308 */ /* 0x0003e20000002400 */
[-C--:B------:R-:W-:Y:S01]  /*192e0*/  ISETP.GE.AND P2, PT, R6, R245.reuse, PT ;  /* 0x000000f50600720c */ /* 0x080fe20003f46270 */
[----:B--2---:R-:W-:Y:S01]  /*192f0*/  IMAD.MOV.U32 R30, RZ, RZ, R228 ;  /* 0x000000ffff1e7224 */ /* 0x004fe200078e00e4 */
[----:B------:R-:W-:Y:S01]  /*19300*/  ISETP.GT.AND P6, PT, R246, R6, PT ;  /* 0x00000006f600720c */ /* 0x000fe20003fc4270 */
[----:B------:R-:W-:Y:S01]  /*19310*/  FMUL.FTZ R79, R79, UR9 ;  /* 0x000000094f4f7c20 */ /* 0x000fe20008410000 */
[----:B------:R-:W-:Y:S01]  /*19320*/  FMUL.FTZ R78, R78, UR9 ;  /* 0x000000094e4e7c20 */ /* 0x000fe20008410000 */
[----:B------:R-:W-:Y:S01]  /*19330*/  FMUL.FTZ R83, R83, UR9 ;  /* 0x0000000953537c20 */ /* 0x000fe20008410000 */
[----:B------:R-:W-:Y:S03]  /*19340*/  FSEL R30, R30, -INF , !P1 ;  /* 0xff8000001e1e7808 */ /* 0x000fe60004800000 */
[----:B------:R-:W-:Y:S01]  /*19350*/  MUFU.TANH R57, R57 ;  /* 0x0000003900397308 */ /* 0x000fe20000002400 */
[----:B------:R-:W-:Y:S01]  /*19360*/  ISETP.GT.AND P1, PT, R246, R14, PT ;  /* 0x0000000ef600720c */ /* 0x000fe20003f24270 */
[----:B---3--:R-:W-:Y:S02]  /*19370*/  IMAD.MOV.U32 R31, RZ, RZ, R235 ;  /* 0x000000ffff1f7224 */ /* 0x008fe400078e00eb */
[----:B------:R-:W-:Y:S01]  /*19380*/  FMUL.FTZ R82, R82, UR9 ;  /* 0x0000000952527c20 */ /* 0x000fe20008410000 */
[----:B------:R-:W-:Y:S01]  /*19390*/  FMUL.FTZ R86, R86, UR9 ;  /* 0x0000000956567c20 */ /* 0x000fe20008410000 */
[----:B------:R-:W-:Y:S01]  /*193a0*/  FMUL.FTZ R108, R108, UR9 ;  /* 0x000000096c6c7c20 */ /* 0x000fe20008410000 */
[----:B------:R-:W-:Y:S01]  /*193b0*/  FMUL.FTZ R107, R107, UR9 ;  /* 0x000000096b6b7c20 */ /* 0x000fe20008410000 */
[----:B------:R-:W-:Y:S02]  /*193c0*/  FMUL.FTZ R110, R110, UR9 ;  /* 0x000000096e6e7c20 */ /* 0x000fe40008410000 */
[----:B------:R-:W-:Y:S01]  /*193d0*/  MUFU.TANH R56, R56 ;  /* 0x0000003800387308 */ /* 0x000fe20000002400 */
[----:B------:R-:W-:Y:S01]  /*193e0*/  FMUL.FTZ R111, R111, UR9 ;  /* 0x000000096f6f7c20 */ /* 0x000fe20008410000 */
[----:B-1----:R-:W-:Y:S02]  /*193f0*/  IMAD.MOV.U32 R29, RZ, RZ, R251 ;  /* 0x000000ffff1d7224 */ /* 0x002fe400078e00fb */
[----:B------:R-:W-:Y:S01]  /*19400*/  FMUL.FTZ R106, R106, UR9 ;  /* 0x000000096a6a7c20 */ /* 0x000fe20008410000 */
[----:B------:R-:W-:Y:S01]  /*19410*/  FMUL.FTZ R118, R118, UR9 ;  /* 0x0000000976767c20 */ /* 0x000fe20008410000 */
[----:B------:R-:W-:Y:S01]  /*19420*/  FMUL.FTZ R115, R115, UR9 ;  /* 0x0000000973737c20 */ /* 0x000fe20008410000 */
[----:B----4-:R-:W-:Y:S01]  /*19430*/  FMNMX.FTZ R80, R80, R0, !PT ;  /* 0x0000000050507209 */ /* 0x010fe20007810000 */
[----:B------:R-:W-:Y:S01]  /*19440*/  FMUL.FTZ R120, R120, UR9 ;  /* 0x0000000978787c20 */ /* 0x000fe20008410000 */
[----:B------:R-:W-:Y:S01]  /*19450*/  FSEL R29, R29, -INF , !P6 ;  /* 0xff8000001d1d7808 */ /* 0x000fe20007000000 */
[----:B------:R1:W-:Y:S01]  /*19460*/  MUFU.TANH R116, R28 ;  /* 0x0000001c00747308 */ /* 0x0003e20000002400 */
[----:B------:R-:W-:Y:S01]  /*19470*/  ISETP.GE.AND P6, PT, R14, R245, PT ;  /* 0x000000f50e00720c */ /* 0x000fe20003fc6270 */
[----:B------:R-:W2:Y:S01]  /*19480*/  SHFL.BFLY PT, R0, R80, 0x1, 0x1f ;  /* 0x0c201f0050007f89 */ /* 0x000ea200000e0000 */
        /* <DEDUP_REMOVED lines=12> */
[----:B------:R-:W-:Y:S03]  /*19550*/  UISETP.GT.AND UP0, UPT, UR6, UR16, UPT ;  /* 0x000000100600728c */ /* 0x000fe6000bf04270 */
[----:B------:R-:W-:Y:S01]  /*19560*/  MUFU.TANH R92, R92 ;  /* 0x0000005c005c7308 */ /* 0x000fe20000002400 */
[----:B------:R-:W-:Y:S01]  /*19570*/  UIADD3 UR6, UPT, UPT, UR6, -0x1, URZ ;  /* 0xffffffff06067890 */ /* 0x000fe2000fffe0ff */
[----:B-1----:R-:W-:Y:S08]  /*19580*/  IMAD.MOV.U32 R28, RZ, RZ, R211 ;  /* 0x000000ffff1c7224 */ /* 0x002ff000078e00d3 */
[----:B------:R-:W-:Y:S01]  /*19590*/  MUFU.TANH R93, R93 ;  /* 0x0000005d005d7308 */ /* 0x000fe20000002400 */
[----:B--2---:R-:W-:Y:S04]  /*195a0*/  FMNMX.FTZ R80, R80, R0, !PT ;  /* 0x0000000050507209 */ /* 0x004fe80007810000 */
[C---:B------:R-:W-:Y:S01]  /*195b0*/  FSETP.NEU.FTZ.AND P0, PT, R80.reuse, -INF , PT ;  /* 0xff8000005000780b */ /* 0x040fe20003f1d000 */
[----:B------:R1:W-:Y:S04]  /*195c0*/  STL [R1+0xd0], R80 ;  /* 0x0000d05001007387 */ /* 0x0003e80000100800 */
[----:B------:R-:W-:Y:S01]  /*195d0*/  MUFU.TANH R94, R94 ;  /* 0x0000005e005e7308 */ /* 0x000fe20000002400 */
[----:B------:R-:W-:Y:S05]  /*195e0*/  FSEL R0, R80, RZ, P0 ;  /* 0x000000ff50007208 */ /* 0x000fea0000000000 */
[----:B------:R-:W-:Y:S01]  /*195f0*/  FADD.FTZ R0, -R0, R2 ;  /* 0x0000000200007221 */ /* 0x000fe20000010100 */
[----:B------:R-:W-:Y:S03]  /*19600*/  FMUL.FTZ R2, R80, UR4 ;  /* 0x0000000450027c20 */ /* 0x000fe60008410000 */
[----:B------:R-:W-:Y:S01]  /*19610*/  MUFU.TANH R95, R95 ;  /* 0x0000005f005f7308 */ /* 0x000fe20000002400 */
[----:B------:R-:W-:Y:S01]  /*19620*/  FMUL.FTZ R0, R0, UR4 ;  /* 0x0000000400007c20 */ /* 0x000fe20008410000 */
[----:B------:R-:W-:Y:S02]  /*19630*/  FSEL R2, R2, RZ, P0 ;  /* 0x000000ff02027208 */ /* 0x000fe40000000000 */
[-C--:B------:R-:W-:Y:S06]  /*19640*/  ISETP.GE.AND P0, PT, R6, R248.reuse, PT ;  /* 0x000000f80600720c */ /* 0x080fec0003f06270 */
[----:B------:R2:W-:Y:S01]  /*19650*/  MUFU.TANH R212, R44 ;  /* 0x0000002c00d47308 */ /* 0x0005e20000002400 */
[--C-:B------:R-:W-:Y:S01]  /*19660*/  FFMA.FTZ R38, R65, UR4, -R2.reuse ;  /* 0x0000000441267c23 */ /* 0x100fe20008010802 */
[--C-:B------:R-:W-:Y:S01]  /*19670*/  FFMA.FTZ R201, R201, UR4, -R2.reuse ;  /* 0x00000004c9c97c23 */ /* 0x100fe20008010802 */
[--C-:B------:R-:W-:Y:S01]  /*19680*/  FFMA.FTZ R244, R200, UR4, -R2.reuse ;  /* 0x00000004c8f47c23 */ /* 0x100fe20008010802 */
[--C-:B------:R-:W-:Y:S01]  /*19690*/  FFMA.FTZ R235, R135, UR4, -R2.reuse ;  /* 0x0000000487eb7c23 */ /* 0x100fe20008010802 */
[--C-:B------:R-:W-:Y:S01]  /*196a0*/  FFMA.FTZ R228, R134, UR4, -R2.reuse ;  /* 0x0000000486e47c23 */ /* 0x100fe20008010802 */
[----:B------:R3:W-:Y:S01]  /*196b0*/  STL [R1+0x74], R38 ;  /* 0x0000742601007387 */ /* 0x0007e20000100800 */
[--C-:B-1----:R-:W-:Y:S03]  /*196c0*/  FFMA.FTZ R80, R37, UR4, -R2.reuse ;  /* 0x0000000425507c23 */ /* 0x102fe60008010802 */
[----:B------:R1:W-:Y:S01]  /*196d0*/  MUFU.TANH R128, R43 ;  /* 0x0000002b00807308 */ /* 0x0003e20000002400 */
[--C-:B------:R-:W-:Y:S01]  /*196e0*/  FFMA.FTZ R208, R208, UR4, -R2.reuse ;  /* 0x00000004d0d07c23 */ /* 0x100fe20008010802 */
[--C-:B------:R-:W-:Y:S01]  /*196f0*/  FFMA.FTZ R206, R206, UR4, -R2.reuse ;  /* 0x00000004cece7c23 */ /* 0x100fe20008010802 */
[--C-:B------:R-:W-:Y:S01]  /*19700*/  FFMA.FTZ R251, R81, UR4, -R2.reuse ;  /* 0x0000000451fb7c23 */ /* 0x100fe20008010802 */
[--C-:B------:R-:W-:Y:S01]  /*19710*/  FFMA.FTZ R207, R207, UR4, -R2.reuse ;  /* 0x00000004cfcf7c23 */ /* 0x100fe20008010802 */
[--C-:B------:R-:W-:Y:S01]  /*19720*/  FFMA.FTZ R203, R203, UR4, -R2.reuse ;  /* 0x00000004cbcb7c23 */ /* 0x100fe20008010802 */
[--C-:B------:R-:W-:Y:S01]  /*19730*/  FFMA.FTZ R202, R202, UR4, -R2.reuse ;  /* 0x00000004caca7c23 */ /* 0x100fe20008010802 */
[--C-:B------:R-:W-:Y:S03]  /*19740*/  FFMA.FTZ R69, R69, UR4, -R2.reuse ;  /* 0x0000000445457c23 */ /* 0x100fe60008010802 */
[----:B------:R4:W-:Y:S01]  /*19750*/  MUFU.TANH R113, R34 ;  /* 0x0000002200717308 */ /* 0x0009e20000002400 */
[----:B------:R-:W-:Y:S01]  /*19760*/  FFMA.FTZ R200, R53, UR4, -R2 ;  /* 0x0000000435c87c23 */ /* 0x000fe20008010802 */
[----:B--2---:R-:W-:Y:S02]  /*19770*/  IMAD.MOV.U32 R44, RZ, RZ, R28 ;  /* 0x000000ffff2c7224 */ /* 0x004fe400078e001c */
[----:B------:R-:W-:Y:S01]  /*19780*/  FFMA.FTZ R134, R64, UR4, -R2 ;  /* 0x0000000440867c23 */ /* 0x000fe20008010802 */
[----:B------:R-:W-:Y:S02]  /*19790*/  IMAD.MOV.U32 R28, RZ, RZ, R234 ;  /* 0x000000ffff1c7224 */ /* 0x000fe400078e00ea */
[--C-:B------:R-:W-:Y:S01]  /*197a0*/  FFMA.FTZ R234, R48, UR4, -R2.reuse ;  /* 0x0000000430ea7c23 */ /* 0x100fe20008010802 */
[--C-:B------:R-:W-:Y:S01]  /*197b0*/  FFMA.FTZ R135, R27, UR4, -R2.reuse ;  /* 0x000000041b877c23 */ /* 0x100fe20008010802 */
[--C-:B------:R-:W-:Y:S01]  /*197c0*/  FFMA.FTZ R205, R205, UR4, -R2.reuse ;  /* 0x00000004cdcd7c23 */ /* 0x100fe20008010802 */
[----:B------:R2:W-:Y:S01]  /*197d0*/  MUFU.TANH R112, R35 ;  /* 0x0000002300707308 */ /* 0x0005e20000002400 */
[----:B------:R-:W-:Y:S01]  /*197e0*/  FFMA.FTZ R204, R204, UR4, -R2 ;  /* 0x00000004cccc7c23 */ /* 0x000fe20008010802 */
[----:B-1----:R-:W-:Y:S02]  /*197f0*/  IMAD.MOV.U32 R43, RZ, RZ, R236 ;  /* 0x000000ffff2b7224 */ /* 0x002fe400078e00ec */
[--C-:B------:R-:W-:Y:S02]  /*19800*/  FFMA.FTZ R236, R33, UR4, -R2.reuse ;  /* 0x0000000421ec7c23 */ /* 0x100fe40008010802 */
[----:B------:R-:W-:Y:S02]  /*19810*/  IMAD.MOV.U32 R81, RZ, RZ, R43 ;  /* 0x000000ffff517224 */ /* 0x000fe400078e002b */
[----:B---3--:R-:W-:Y:S02]  /*19820*/  FFMA.FTZ R38, R49, UR4, -R2 ;  /* 0x0000000431267c23 */ /* 0x008fe40008010802 */
[----:B------:R-:W1:Y:S01]  /*19830*/  MUFU.TANH R85, R213 ;  /* 0x000000d500557308 */ /* 0x000e620000002400 */
[----:B----4-:R-:W-:Y:S02]  /*19840*/  IMAD.MOV.U32 R34, RZ, RZ, R216 ;  /* 0x000000ffff227224 */ /* 0x010fe400078e00d8 */
[--C-:B------:R-:W-:Y:S01]  /*19850*/  FFMA.FTZ R216, R84, UR4, -R2.reuse ;  /* 0x0000000454d87c23 */ /* 0x100fe20008010802 */
[----:B------:R3:W-:Y:S01]  /*19860*/  STL [R1+0x78], R38 ;  /* 0x0000782601007387 */ /* 0x0007e20000100800 */
[----:B------:R-:W-:Y:S02]  /*19870*/  IMAD.MOV.U32 R84, RZ, RZ, R243 ;  /* 0x000000ffff547224 */ /* 0x000fe400078e00f3 */
[--C-:B------:R-:W-:Y:S01]  /*19880*/  FFMA.FTZ R243, R32, UR4, -R2.reuse ;  /* 0x0000000420f37c23 */ /* 0x100fe20008010802 */
[----:B------:R-:W4:Y:S02]  /*19890*/  LDL.LU R45, [R1+0x24] ;  /* 0x00002400012d7983 */ /* 0x000f240000300800 */
[----:B------:R1:W-:Y:S01]  /*198a0*/  MUFU.TANH R213, R40 ;  /* 0x0000002800d57308 */ /* 0x0003e20000002400 */
[----:B--2---:R-:W-:Y:S02]  /*198b0*/  IMAD.MOV.U32 R35, RZ, RZ, R223 ;  /* 0x000000ffff237224 */ /* 0x004fe400078e00df */
[--C-:B------:R-:W-:Y:S01]  /*198c0*/  FFMA.FTZ R223, R68, UR4, -R2.reuse ;  /* 0x0000000444df7c23 */ /* 0x100fe20008010802 */
[----:B------:R-:W-:Y:S01]  /*198d0*/  STL [R1+0xd4], R234 ;  /* 0x0000d4ea01007387 */ /* 0x000fe20000100800 */
[----:B------:R-:W-:Y:S03]  /*198e0*/  FFMA.FTZ R68, R17, UR4, -R2 ;  /* 0x0000000411447c23 */ /* 0x000fe60008010802 */
[----:B------:R2:W-:Y:S02]  /*198f0*/  STL [R1+0xd8], R80 ;  /* 0x0000d85001007387 */ /* 0x0005e40000100800 */
[----:B------:R2:W4:Y:S02]  /*19900*/  MUFU.TANH R211, R41 ;  /* 0x0000002900d37308 */ /* 0x0005240000002400 */
[----:B------:R2:W-:Y:S04]  /*19910*/  STL [R1+0xdc], R236 ;  /* 0x0000dcec01007387 */ /* 0x0005e80000100800 */
[----:B------:R2:W-:Y:S04]  /*19920*/  STL [R1+0xe0], R243 ;  /* 0x0000e0f301007387 */ /* 0x0005e80000100800 */
[----:B------:R2:W-:Y:S01]  /*19930*/  MUFU.TANH R210, R42 ;  /* 0x0000002a00d27308 */ /* 0x0005e20000002400 */
[----:B-1----:R-:W-:Y:S02]  /*19940*/  IMAD.MOV.U32 R40, RZ, RZ, R242 ;  /* 0x000000ffff287224 */ /* 0x002fe400078e00f2 */
[--C-:B------:R-:W-:Y:S01]  /*19950*/  FFMA.FTZ R242, R16, UR4, -R2.reuse ;  /* 0x0000000410f27c23 */ /* 0x100fe20008010802 */
[----:B---3--:R-:W-:Y:S02]  /*19960*/  IMAD.MOV.U32 R38, RZ, RZ, R237 ;  /* 0x000000ffff267224 */ /* 0x008fe400078e00ed */
[--C-:B------:R-:W-:Y:S04]  /*19970*/  FFMA.FTZ R237, R4, UR4, -R2.reuse ;  /* 0x0000000404ed7c23 */ /* 0x100fe80008010802 */
[----:B------:R1:W3:Y:S01]  /*19980*/  MUFU.TANH R129, R39 ;  /* 0x0000002700817308 */ /* 0x0002e20000002400 */
[----:B--2---:R-:W-:Y:S01]  /*19990*/  MOV R41, R241 ;  /* 0x000000f100297202 */ /* 0x004fe20000000f00 */
[----:B------:R-:W-:Y:S03]  /*199a0*/  FFMA.FTZ R241, R5, UR4, -R2 ;  /* 0x0000000405f17c23 */ /* 0x000fe60008010802 */
[----:B------:R-:W-:Y:S01]  /*199b0*/  FSEL R6, R41, -INF , !P1 ;  /* 0xff80000029067808 */ /* 0x000fe20004800000 */
[----:B------:R-:W-:Y:S01]  /*199c0*/  IMAD.MOV.U32 R41, RZ, RZ, R40 ;  /* 0x000000ffff297224 */ /* 0x000fe200078e0028 */
[----:B------:R-:W-:Y:S03]  /*199d0*/  ISETP.GE.AND P1, PT, R14, R248, PT ;  /* 0x000000f80e00720c */ /* 0x000fe60003f26270 */
[----:B------:R-:W2:Y:S01]  /*199e0*/  MUFU.EX2 R0, R0 ;  /* 0x0000000000007308 */ /* 0x000ea20000000800 */
[----:B------:R-:W-:Y:S01]  /*199f0*/  MOV R42, R35 ;  /* 0x00000023002a7202 */ /* 0x000fe20000000f00 */
[--C-:B------:R-:W-:Y:S01]  /*19a00*/  FFMA.FTZ R80, R20, UR4, -R2.reuse ;  /* 0x0000000414507c23 */ /* 0x100fe20008010802 */
[--C-:B------:R-:W-:Y:S07]  /*19a10*/  FFMA.FTZ R236, R21, UR4, -R2.reuse ;  /* 0x0000000415ec7c23 */ /* 0x100fee0008010802 */
[----:B------:R-:W4:Y:S01]  /*19a20*/  MUFU.EX2 R201, R201 ;  /* 0x000000c900c97308 */ /* 0x000f220000000800 */
[----:B------:R-:W-:Y:S01]  /*19a30*/  FFMA.FTZ R35, R36, UR4, -R2 ;  /* 0x0000000424237c23 */ /* 0x000fe20008010802 */
[----:B------:R-:W-:Y:S01]  /*19a40*/  IMAD.MOV.U32 R40, RZ, RZ, R38 ;  /* 0x000000ffff287224 */ /* 0x000fe200078e0026 */
[----:B------:R-:W-:Y:S01]  /*19a50*/  STL [R1+0xe4], R236 ;  /* 0x0000e4ec01007387 */ /* 0x000fe20000100800 */
[----:B-1----:R-:W-:Y:S01]  /*19a60*/  FFMA.FTZ R39, R52, UR4, -R2 ;  /* 0x0000000434277c23 */ /* 0x002fe20008010802 */
[----:B------:R-:W-:Y:S05]  /*19a70*/  FSEL R2, R84, -INF , !P5 ;  /* 0xff80000054027808 */ /* 0x000fea0006800000 */
[----:B------:R-:W-:Y:S01]  /*19a80*/  MUFU.TANH R99, R99 ;  /* 0x0000006300637308 */ /* 0x000fe20000002400 */
[----:B------:R-:W-:Y:S01]  /*19a90*/  ISETP.GT.AND P5, PT, R250, R14, PT ;  /* 0x0000000efa00720c */ /* 0x000fe20003fa4270 */
[----:B------:R1:W-:Y:S01]  /*19aa0*/  STL [R1+0xe8], R80 ;  /* 0x0000e85001007387 */ /* 0x0003e20000100800 */
[C---:B--2---:R-:W-:Y:S01]  /*19ab0*/  FMUL.FTZ R52, R0.reuse, R152 ;  /* 0x0000009800347220 */ /* 0x044fe20000410000 */
[C---:B------:R-:W-:Y:S01]  /*19ac0*/  FMUL.FTZ R53, R0.reuse, R153 ;  /* 0x0000009900357220 */ /* 0x040fe20000410000 */
[C---:B------:R-:W-:Y:S01]  /*19ad0*/  FMUL.FTZ R64, R0.reuse, R148 ;  /* 0x0000009400407220 */ /* 0x040fe20000410000 */
[C---:B------:R-:W-:Y:S01]  /*19ae0*/  FMUL.FTZ R65, R0.reuse, R149 ;  /* 0x0000009500417220 */ /* 0x040fe20000410000 */
[C---:B------:R-:W-:Y:S01]  /*19af0*/  FMUL.FTZ R4, R0.reuse, R164 ;  /* 0x000000a400047220 */ /* 0x040fe20000410000 */
[C---:B------:R-:W-:Y:S01]  /*19b00*/  FMUL.FTZ R5, R0.reuse, R165 ;  /* 0x000000a500057220 */ /* 0x040fe20000410000 */
[C---:B------:R-:W-:Y:S01]  /*19b10*/  FMUL.FTZ R16, R0.reuse, R144 ;  /* 0x0000009000107220 */ /* 0x040fe20000410000 */
[----:B------:R-:W-:Y:S01]  /*19b20*/  MOV R144, R251 ;  /* 0x000000fb00907202 */ /* 0x000fe20000000f00 */
[C---:B------:R-:W-:Y:S01]  /*19b30*/  FMUL.FTZ R17, R0.reuse, R145 ;  /* 0x0000009100117220 */ /* 0x040fe20000410000 */
[C---:B------:R-:W-:Y:S01]  /*19b40*/  FMUL.FTZ R20, R0.reuse, R160 ;  /* 0x000000a000147220 */ /* 0x040fe20000410000 */
[C---:B------:R-:W-:Y:S01]  /*19b50*/  FMUL.FTZ R21, R0.reuse, R161 ;  /* 0x000000a100157220 */ /* 0x040fe20000410000 */
[----:B------:R-:W-:Y:S01]  /*19b60*/  FMUL.FTZ R32, R0, R140 ;  /* 0x0000008c00207220 */ /* 0x000fe20000410000 */
[----:B------:R-:W-:Y:S01]  /*19b70*/  FSEL R140, R2, -INF , !P4 ;  /* 0xff800000028c7808 */ /* 0x000fe20006000000 */
[C---:B------:R-:W-:Y:S01]  /*19b80*/  FMUL.FTZ R33, R0.reuse, R141 ;  /* 0x0000008d00217220 */ /* 0x040fe20000410000 */
[C---:B------:R-:W-:Y:S01]  /*19b90*/  ISETP.GT.AND P4, PT, R247.reuse, R22, PT ;  /* 0x00000016f700720c */ /* 0x040fe20003f84270 */
[C---:B------:R-:W-:Y:S01]  /*19ba0*/  FMUL.FTZ R36, R0.reuse, R156 ;  /* 0x0000009c00247220 */ /* 0x040fe20000410000 */
[C---:B------:R-:W-:Y:S01]  /*19bb0*/  FMUL.FTZ R37, R0.reuse, R157 ;  /* 0x0000009d00257220 */ /* 0x040fe20000410000 */
[----:B------:R-:W-:Y:S01]  /*19bc0*/  FMUL.FTZ R48, R0, R136 ;  /* 0x0000008800307220 */ /* 0x000fe20000410000 */
[----:B------:R-:W-:Y:S01]  /*19bd0*/  FSEL R28, R28, -INF , !P4 ;  /* 0xff8000001c1c7808 */ /* 0x000fe20006000000 */
[----:B------:R-:W-:Y:S01]  /*19be0*/  FMUL.FTZ R49, R0, R137 ;  /* 0x0000008900317220 */ /* 0x000fe20000410000 */
[----:B------:R-:W-:Y:S01]  /*19bf0*/  ISETP.GT.AND P4, PT, R246, R22, PT ;  /* 0x00000016f600720c */ /* 0x000fe20003f84270 */
[----:B------:R-:W-:Y:S01]  /*19c00*/  IMAD.MOV.U32 R84, RZ, RZ, R44 ;  /* 0x000000ffff547224 */ /* 0x000fe200078e002c */
[----:B------:R-:W-:Y:S01]  /*19c10*/  MUFU.TANH R43, R50 ;  /* 0x00000032002b7308 */ /* 0x000fe20000002400 */
[----:B------:R-:W-:Y:S02]  /*19c20*/  IMAD.MOV.U32 R243, RZ, RZ, R39 ;  /* 0x000000fffff37224 */ /* 0x000fe400078e0027 */
[----:B-1----:R-:W-:Y:S07]  /*19c30*/  IMAD.MOV.U32 R80, RZ, RZ, R35 ;  /* 0x000000ffff507224 */ /* 0x002fee00078e0023 */
[----:B------:R-:W-:Y:S10]  /*19c40*/  MUFU.TANH R39, R66 ;  /* 0x0000004200277308 */ /* 0x000ff40000002400 */
[----:B------:R-:W-:Y:S10]  /*19c50*/  MUFU.TANH R44, R55 ;  /* 0x00000037002c7308 */ /* 0x000ff40000002400 */
[----:B------:R-:W1:Y:S10]  /*19c60*/  MUFU.TANH R47, R47 ;  /* 0x0000002f002f7308 */ /* 0x000e740000002400 */
[----:B------:R-:W2:Y:S10]  /*19c70*/  MUFU.TANH R46, R46 ;  /* 0x0000002e002e7308 */ /* 0x000eb40000002400 */
[----:B------:R-:W-:Y:S10]  /*19c80*/  MUFU.TANH R54, R54 ;  /* 0x0000003600367308 */ /* 0x000ff40000002400 */
        /* <DEDUP_REMOVED lines=22> */
[----:B------:R-:W-:Y:S01]  /*19df0*/  MUFU.TANH R109, R109 ;  /* 0x0000006d006d7308 */ /* 0x000fe20000002400 */
[----:B----4-:R-:W-:Y:S01]  /*19e00*/  FFMA.FTZ R45, R0, R45, R201 ;  /* 0x0000002d002d7223 */ /* 0x010fe200000100c9 */
[----:B------:R-:W-:Y:S08]  /*19e10*/  FSEL R0, R42, -INF , !P5 ;  /* 0xff8000002a007808 */ /* 0x000ff00006800000 */
[----:B------:R-:W-:Y:S01]  /*19e20*/  MUFU.TANH R107, R107 ;  /* 0x0000006b006b7308 */ /* 0x000fe20000002400 */
[----:B------:R-:W-:Y:S04]  /*19e30*/  ISETP.GT.AND P5, PT, R247, R14, PT ;  /* 0x0000000ef700720c */ /* 0x000fe80003fa4270 */
[----:B------:R-:W-:Y:S02]  /*19e40*/  FSEL R31, R31, -INF , !P5 ;  /* 0xff8000001f1f7808 */ /* 0x000fe40006800000 */
[----:B------:R-:W-:Y:S03]  /*19e50*/  ISETP.GE.AND P5, PT, R14, R249, PT ;  /* 0x000000f90e00720c */ /* 0x000fe60003fa6270 */
[----:B------:R-:W4:Y:S01]  /*19e60*/  MUFU.TANH R42, R51 ;  /* 0x00000033002a7308 */ /* 0x000f220000002400 */
[----:B------:R-:W-:Y:S02]  /*19e70*/  FSEL R14, R84, -INF , !P4 ;  /* 0xff800000540e7808 */ /* 0x000fe40006000000 */
[----:B------:R-:W-:Y:S02]  /*19e80*/  FSEL R38, R0, -INF , !P5 ;  /* 0xff80000000267808 */ /* 0x000fe40006800000 */
[-C--:B------:R-:W-:Y:S02]  /*19e90*/  ISETP.GT.AND P5, PT, R247, R13.reuse, PT ;  /* 0x0000000df700720c */ /* 0x080fe40003fa4270 */
[----:B------:R-:W-:Y:S03]  /*19ea0*/  ISETP.GT.AND P4, PT, R250, R22, PT ;  /* 0x00000016fa00720c */ /* 0x000fe60003f84270 */
[----:B------:R-:W-:Y:S01]  /*19eb0*/  MUFU.TANH R110, R110 ;  /* 0x0000006e006e7308 */ /* 0x000fe20000002400 */
[----:B------:R-:W-:Y:S02]  /*19ec0*/  FSEL R27, R81, -INF , !P5 ;  /* 0xff800000511b7808 */ /* 0x000fe40006800000 */
[-C--:B------:R-:W-:Y:S02]  /*19ed0*/  ISETP.GT.AND P5, PT, R246, R13.reuse, PT ;  /* 0x0000000df600720c */ /* 0x080fe40003fa4270 */
[----:B------:R-:W-:Y:S02]  /*19ee0*/  FSEL R84, R29, -INF , !P0 ;  /* 0xff8000001d547808 */ /* 0x000fe40004000000 */
[----:B------:R-:W-:Y:S03]  /*19ef0*/  ISETP.GT.AND P0, PT, R250, R13, PT ;  /* 0x0000000dfa00720c */ /* 0x000fe60003f04270 */
[----:B------:R-:W-:Y:S01]  /*19f00*/  MUFU.TANH R111, R111 ;  /* 0x0000006f006f7308 */ /* 0x000fe20000002400 */
[----:B------:R-:W-:Y:S02]  /*19f10*/  FSEL R0, R34, -INF , !P5 ;  /* 0xff80000022007808 */ /* 0x000fe40006800000 */
[----:B------:R-:W-:Y:S02]  /*19f20*/  FSEL R34, R6, -INF , !P1 ;  /* 0xff80000006227808 */ /* 0x000fe40004800000 */
[----:B------:R-:W-:Y:S02]  /*19f30*/  FSEL R6, R41, -INF , !P4 ;  /* 0xff80000029067808 */ /* 0x000fe40006000000 */
[----:B------:R-:W-:Y:S03]  /*19f40*/  FSEL R2, R40, -INF , !P0 ;  /* 0xff80000028027808 */ /* 0x000fe60004000000 */
[----:B------:R3:W4:Y:S01]  /*19f50*/  MUFU.TANH R41, R60 ;  /* 0x0000003c00297308 */ /* 0x0007220000002400 */
[----:B------:R-:W-:Y:S02]  /*19f60*/  ISETP.GE.AND P5, PT, R22, R245, PT ;  /* 0x000000f51600720c */ /* 0x000fe40003fa6270 */
[C---:B------:R-:W-:Y:S02]  /*19f70*/  ISETP.GE.AND P0, PT, R13.reuse, R249, PT ;  /* 0x000000f90d00720c */ /* 0x040fe40003f06270 */
[C---:B------:R-:W-:Y:S02]  /*19f80*/  ISETP.GE.AND P1, PT, R13.reuse, R245, PT ;  /* 0x000000f50d00720c */ /* 0x040fe40003f26270 */
[----:B------:R-:W-:Y:S03]  /*19f90*/  FSEL R81, R30, -INF , !P2 ;  /* 0xff8000001e517808 */ /* 0x000fe60005000000 */
[----:B------:R1:W4:Y:S01]  /*19fa0*/  MUFU.TANH R40, R61 ;  /* 0x0000003d00287308 */ /* 0x0003220000002400 */
[----:B------:R-:W-:Y:S02]  /*19fb0*/  ISETP.GE.AND P2, PT, R22, R248, PT ;  /* 0x000000f81600720c */ /* 0x000fe40003f46270 */
[----:B------:R-:W-:Y:S02]  /*19fc0*/  FSEL R28, R28, -INF , !P5 ;  /* 0xff8000001c1c7808 */ /* 0x000fe40006800000 */
[----:B------:R-:W-:Y:S02]  /*19fd0*/  ISETP.GT.AND P5, PT, R250, R26, PT ;  /* 0x0000001afa00720c */ /* 0x000fe40003fa4270 */
[----:B------:R-:W-:Y:S03]  /*19fe0*/  FSEL R35, R2, -INF , !P0 ;  /* 0xff80000002237808 */ /* 0x000fe60004000000 */
[----:B------:R-:W4:Y:S01]  /*19ff0*/  MUFU.TANH R106, R106 ;  /* 0x0000006a006a7308 */ /* 0x000f220000002400 */
[----:B------:R-:W-:Y:S02]  /*1a000*/  ISETP.GE.AND P4, PT, R13, R248, PT ;  /* 0x000000f80d00720c */ /* 0x000fe40003f86270 */
[----:B------:R-:W-:Y:S02]  /*1a010*/  FSEL R27, R27, -INF , !P1 ;  /* 0xff8000001b1b7808 */ /* 0x000fe40004800000 */
[-C--:B------:R-:W-:Y:S02]  /*1a020*/  ISETP.GT.AND P0, PT, R247, R12.reuse, PT ;  /* 0x0000000cf700720c */ /* 0x080fe40003f04270 */
[----:B------:R-:W-:Y:S03]  /*1a030*/  ISETP.GT.AND P1, PT, R250, R12, PT ;  /* 0x0000000cfa00720c */ /* 0x000fe60003f24270 */
[----:B------:R-:W4:Y:S01]  /*1a040*/  MUFU.TANH R114, R114 ;  /* 0x0000007200727308 */ /* 0x000f220000002400 */
[----:B------:R-:W-:Y:S02]  /*1a050*/  FSEL R29, R14, -INF , !P2 ;  /* 0xff8000000e1d7808 */ /* 0x000fe40005000000 */
[----:B------:R-:W-:Y:S02]  /*1a060*/  FSEL R31, R31, -INF , !P6 ;  /* 0xff8000001f1f7808 */ /* 0x000fe40007000000 */
[----:B------:R-:W-:Y:S02]  /*1a070*/  FSEL R13, R151, -INF , !P5 ;  /* 0xff800000970d7808 */ /* 0x000fe40006800000 */
[-C--:B------:R-:W-:Y:S03]  /*1a080*/  ISETP.GE.AND P6, PT, R22, R249.reuse, PT ;  /* 0x000000f91600720c */ /* 0x080fe60003fc6270 */
[----:B------:R-:W4:Y:S01]  /*1a090*/  MUFU.TANH R115, R115 ;  /* 0x0000007300737308 */ /* 0x000f220000002400 */
[-C--:B------:R-:W-:Y:S02]  /*1a0a0*/  ISETP.GT.AND P2, PT, R247, R26.reuse, PT ;  /* 0x0000001af700720c */ /* 0x080fe40003f44270 */
[----:B------:R-:W-:Y:S02]  /*1a0b0*/  FSEL R30, R0, -INF , !P4 ;  /* 0xff800000001e7808 */ /* 0x000fe40006000000 */
[-C--:B------:R-:W-:Y:S02]  /*1a0c0*/  ISETP.GE.AND P5, PT, R26, R249.reuse, PT ;  /* 0x000000f91a00720c */ /* 0x080fe40003fa6270 */
[----:B------:R-:W-:Y:S03]  /*1a0d0*/  FSEL R14, R230, -INF , !P0 ;  /* 0xff800000e60e7808 */ /* 0x000fe60004000000 */
[----:B------:R-:W-:Y:S01]  /*1a0e0*/  MUFU.TANH R121, R121 ;  /* 0x0000007900797308 */ /* 0x000fe20000002400 */
[----:B------:R-:W-:Y:S02]  /*1a0f0*/  ISETP.GT.AND P4, PT, R246, R26, PT ;  /* 0x0000001af600720c */ /* 0x000fe40003f84270 */
[----:B------:R-:W-:Y:S02]  /*1a100*/  FSEL R0, R252, -INF , !P1 ;  /* 0xff800000fc007808 */ /* 0x000fe40004800000 */
[----:B------:R-:W-:Y:S02]  /*1a110*/  ISETP.GE.AND P0, PT, R12, R249, PT ;  /* 0x000000f90c00720c */ /* 0x000fe40003f06270 */
[----:B------:R-:W-:Y:S03]  /*1a120*/  FSEL R136, R6, -INF , !P6 ;  /* 0xff80000006887808 */ /* 0x000fe60007000000 */
[----:B------:R-:W-:Y:S01]  /*1a130*/  MUFU.TANH R119, R119 ;  /* 0x0000007700777308 */ /* 0x000fe20000002400 */
[----:B------:R-:W-:Y:S02]  /*1a140*/  FSEL R22, R231, -INF , !P2 ;  /* 0xff800000e7167808 */ /* 0x000fe40005000000 */
[C---:B------:R-:W-:Y:S02]  /*1a150*/  ISETP.GE.AND P1, PT, R26.reuse, R245, PT ;  /* 0x000000f51a00720c */ /* 0x040fe40003f26270 */
[----:B------:R-:W-:Y:S02]  /*1a160*/  ISETP.GE.AND P6, PT, R26, R248, PT ;  /* 0x000000f81a00720c */ /* 0x000fe40003fc6270 */
[----:B------:R-:W-:Y:S03]  /*1a170*/  ISETP.GT.AND P2, PT, R246, R12, PT ;  /* 0x0000000cf600720c */ /* 0x000fe60003f44270 */
[----:B------:R-:W-:Y:S01]  /*1a180*/  MUFU.TANH R123, R123 ;  /* 0x0000007b007b7308 */ /* 0x000fe20000002400 */
[----:B---3--:R-:W-:Y:S02]  /*1a190*/  FSEL R60, R13, -INF , !P5 ;  /* 0xff8000000d3c7808 */ /* 0x008fe40006800000 */
[----:B------:R-:W-:Y:S02]  /*1a1a0*/  FSEL R26, R96, -INF , !P4 ;  /* 0xff800000601a7808 */ /* 0x000fe40006000000 */
[----:B-1----:R-:W-:Y:S02]  /*1a1b0*/  FSEL R61, R0, -INF , !P0 ;  /* 0xff800000003d7808 */ /* 0x002fe40004000000 */
[C---:B------:R-:W-:Y:S02]  /*1a1c0*/  ISETP.GT.AND P5, PT, R247.reuse, R19, PT ;  /* 0x00000013f700720c */ /* 0x040fe40003fa4270 */
[----:B------:R-:W-:Y:S02]  /*1a1d0*/  ISETP.GT.AND P0, PT, R247, R11, PT ;  /* 0x0000000bf700720c */ /* 0x000fe40003f04270 */
[----:B------:R-:W-:Y:S01]  /*1a1e0*/  FSEL R2, R85, -INF , !P2 ;  /* 0xff80000055027808 */ /* 0x000fe20005000000 */
[----:B------:R-:W-:Y:S01]  /*1a1f0*/  IMAD.MOV.U32 R85, RZ, RZ, R200 ;  /* 0x000000ffff557224 */ /* 0x000fe200078e00c8 */
[-C--:B------:R-:W-:Y:S02]  /*1a200*/  ISETP.GE.AND P2, PT, R12, R248.reuse, PT ;  /* 0x000000f80c00720c */ /* 0x080fe40003f46270 */
[----:B------:R-:W-:Y:S01]  /*1a210*/  FSEL R160, R26, -INF , !P6 ;  /* 0xff8000001aa07808 */ /* 0x000fe20007000000 */
[----:B------:R-:W-:Y:S01]  /*1a220*/  IMAD.MOV.U32 R26, RZ, RZ, R235 ;  /* 0x000000ffff1a7224 */ /* 0x000fe200078e00eb */
[----:B------:R-:W-:Y:S02]  /*1a230*/  ISETP.GE.AND P4, PT, R12, R245, PT ;  /* 0x000000f50c00720c */ /* 0x000fe40003f86270 */
[----:B------:R-:W-:Y:S02]  /*1a240*/  FSEL R13, R116, -INF , !P5 ;  /* 0xff800000740d7808 */ /* 0x000fe40006800000 */
[----:B------:R-:W-:Y:S02]  /*1a250*/  FSEL R12, R101, -INF , !P0 ;  /* 0xff800000650c7808 */ /* 0x000fe40004000000 */
[----:B------:R-:W-:Y:S02]  /*1a260*/  ISETP.GT.AND P5, PT, R246, R19, PT ;  /* 0x00000013f600720c */ /* 0x000fe40003fa4270 */
[-C--:B------:R-:W-:Y:S02]  /*1a270*/  ISETP.GT.AND P6, PT, R250, R11.reuse, PT ;  /* 0x0000000bfa00720c */ /* 0x080fe40003fc4270 */
[----:B------:R-:W-:Y:S02]  /*1a280*/  ISETP.GT.AND P0, PT, R246, R11, PT ;  /* 0x0000000bf600720c */ /* 0x000fe40003f04270 */
[----:B------:R-:W-:Y:S02]  /*1a290*/  FSEL R96, R2, -INF , !P2 ;  /* 0xff80000002607808 */ /* 0x000fe40005000000 */
[----:B------:R-:W-:Y:S02]  /*1a2a0*/  FSEL R6, R100, -INF , !P5 ;  /* 0xff80000064067808 */ /* 0x000fe40006800000 */
[----:B------:R-:W-:Y:S02]  /*1a2b0*/  FSEL R2, R112, -INF , !P6 ;  /* 0xff80000070027808 */ /* 0x000fe40007000000 */
[----:B------:R-:W-:Y:S02]  /*1a2c0*/  FSEL R0, R97, -INF , !P0 ;  /* 0xff80000061007808 */ /* 0x000fe40004000000 */
[----:B------:R-:W-:Y:S02]  /*1a2d0*/  ISETP.GT.AND P5, PT, R250, R19, PT ;  /* 0x00000013fa00720c */ /* 0x000fe40003fa4270 */
[C---:B------:R-:W-:Y:S02]  /*1a2e0*/  ISETP.GE.AND P6, PT, R11.reuse, R249, PT ;  /* 0x000000f90b00720c */ /* 0x040fe40003fc6270 */
[-C--:B------:R-:W-:Y:S02]  /*1a2f0*/  ISETP.GE.AND P2, PT, R11, R245.reuse, PT ;  /* 0x000000f50b00720c */ /* 0x080fe40003f46270 */
[----:B------:R-:W-:Y:S02]  /*1a300*/  ISETP.GE.AND P0, PT, R19, R245, PT ;  /* 0x000000f51300720c */ /* 0x000fe40003f06270 */
[----:B------:R-:W-:Y:S02]  /*1a310*/  FSEL R51, R14, -INF , !P4 ;  /* 0xff8000000e337808 */ /* 0x000fe40006000000 */
[----:B------:R-:W-:Y:S01]  /*1a320*/  FSEL R151, R22, -INF , !P1 ;  /* 0xff80000016977808 */ /* 0x000fe20004800000 */
[----:B------:R-:W-:Y:S01]  /*1a330*/  IMAD.MOV.U32 R22, RZ, RZ, R228 ;  /* 0x000000ffff167224 */ /* 0x000fe200078e00e4 */
[----:B------:R-:W-:Y:S02]  /*1a340*/  FSEL R14, R113, -INF , !P5 ;  /* 0xff800000710e7808 */ /* 0x000fe40006800000 */
[----:B------:R-:W-:Y:S02]  /*1a350*/  FSEL R66, R2, -INF , !P6 ;  /* 0xff80000002427808 */ /* 0x000fe40007000000 */
[-C--:B------:R-:W-:Y:S02]  /*1a360*/  ISETP.GE.AND P1, PT, R19, R248.reuse, PT ;  /* 0x000000f81300720c */ /* 0x080fe40003f26270 */
[----:B------:R-:W-:Y:S02]  /*1a370*/  ISETP.GE.AND P5, PT, R11, R248, PT ;  /* 0x000000f80b00720c */ /* 0x000fe40003fa6270 */
[----:B------:R-:W-:Y:S02]  /*1a380*/  FSEL R50, R13, -INF , !P0 ;  /* 0xff8000000d327808 */ /* 0x000fe40004000000 */
[----:B------:R-:W-:Y:S02]  /*1a390*/  FSEL R55, R12, -INF , !P2 ;  /* 0xff8000000c377808 */ /* 0x000fe40005000000 */
[-C--:B------:R-:W-:Y:S02]  /*1a3a0*/  ISETP.GT.AND P6, PT, R247, R10.reuse, PT ;  /* 0x0000000af700720c */ /* 0x080fe40003fc4270 */
[C---:B------:R-:W-:Y:S02]  /*1a3b0*/  ISETP.GT.AND P0, PT, R250.reuse, R25, PT ;  /* 0x00000019fa00720c */ /* 0x040fe40003f04270 */
[----:B------:R-:W-:Y:S02]  /*1a3c0*/  ISETP.GT.AND P2, PT, R250, R10, PT ;  /* 0x0000000afa00720c */ /* 0x000fe40003f44270 */
[----:B------:R-:W-:Y:S02]  /*1a3d0*/  FSEL R100, R6, -INF , !P1 ;  /* 0xff80000006647808 */ /* 0x000fe40004800000 */
[----:B------:R-:W-:Y:S02]  /*1a3e0*/  FSEL R101, R0, -INF , !P5 ;  /* 0xff80000000657808 */ /* 0x000fe40006800000 */
[----:B------:R-:W-:Y:S01]  /*1a3f0*/  FSEL R13, R211, -INF , !P6 ;  /* 0xff800000d30d7808 */ /* 0x000fe20007000000 */
[----:B------:R-:W-:Y:S01]  /*1a400*/  IMAD.MOV.U32 R211, RZ, RZ, R135 ;  /* 0x000000ffffd37224 */ /* 0x000fe200078e0087 */
[----:B------:R-:W-:Y:S02]  /*1a410*/  FSEL R6, R209, -INF , !P0 ;  /* 0xff800000d1067808 */ /* 0x000fe40004000000 */
[----:B------:R-:W-:Y:S02]  /*1a420*/  FSEL R0, R129, -INF , !P2 ;  /* 0xff80000081007808 */ /* 0x000fe40005000000 */
[-C--:B------:R-:W-:Y:S02]  /*1a430*/  ISETP.GE.AND P6, PT, R10, R249.reuse, PT ;  /* 0x000000f90a00720c */ /* 0x080fe40003fc6270 */
[-C--:B------:R-:W-:Y:S02]  /*1a440*/  ISETP.GE.AND P0, PT, R25, R249.reuse, PT ;  /* 0x000000f91900720c */ /* 0x080fe40003f06270 */
[----:B------:R-:W-:Y:S02]  /*1a450*/  ISETP.GE.AND P4, PT, R19, R249, PT ;  /* 0x000000f91300720c */ /* 0x000fe40003f86270 */
[CC--:B------:R-:W-:Y:S02]  /*1a460*/  ISETP.GT.AND P1, PT, R247.reuse, R25.reuse, PT ;  /* 0x00000019f700720c */ /* 0x0c0fe40003f24270 */
[----:B------:R-:W-:Y:S02]  /*1a470*/  ISETP.GT.AND P5, PT, R246, R25, PT ;  /* 0x00000019f600720c */ /* 0x000fe40003fa4270 */
[----:B------:R-:W-:Y:S02]  /*1a480*/  FSEL R137, R0, -INF , !P6 ;  /* 0xff80000000897808 */ /* 0x000fe40007000000 */
[----:B------:R-:W-:Y:S02]  /*1a490*/  FSEL R135, R6, -INF , !P0 ;  /* 0xff80000006877808 */ /* 0x000fe40004000000 */
[CC--:B------:R-:W-:Y:S02]  /*1a4a0*/  ISETP.GT.AND P6, PT, R247.reuse, R9.reuse, PT ;  /* 0x00000009f700720c */ /* 0x0c0fe40003fc4270 */
[----:B------:R-:W-:Y:S02]  /*1a4b0*/  ISETP.GT.AND P0, PT, R247, R18, PT ;  /* 0x00000012f700720c */ /* 0x000fe40003f04270 */
[----:B------:R-:W-:Y:S02]  /*1a4c0*/  FSEL R97, R14, -INF , !P4 ;  /* 0xff8000000e617808 */ /* 0x000fe40006000000 */
[----:B------:R-:W-:Y:S02]  /*1a4d0*/  ISETP.GE.AND P4, PT, R25, R248, PT ;  /* 0x000000f81900720c */ /* 0x000fe40003f86270 */
[----:B------:R-:W-:Y:S01]  /*1a4e0*/  FSEL R14, R210, -INF , !P5 ;  /* 0xff800000d20e7808 */ /* 0x000fe20006800000 */
[----:B------:R-:W-:Y:S01]  /*1a4f0*/  IMAD.MOV.U32 R210, RZ, RZ, R223 ;  /* 0x000000ffffd27224 */ /* 0x000fe200078e00df */
[----:B------:R-:W-:Y:S02]  /*1a500*/  FSEL R19, R213, -INF , !P1 ;  /* 0xff800000d5137808 */ /* 0x000fe40004800000 */
[----:B------:R-:W-:Y:S02]  /*1a510*/  FSEL R11, R117, -INF , !P6 ;  /* 0xff800000750b7808 */ /* 0x000fe40007000000 */
[C---:B------:R-:W-:Y:S02]  /*1a520*/  ISETP.GT.AND P1, PT, R246.reuse, R10, PT ;  /* 0x0000000af600720c */ /* 0x040fe40003f24270 */
[-C--:B------:R-:W-:Y:S02]  /*1a530*/  ISETP.GT.AND P6, PT, R246, R9.reuse, PT ;  /* 0x00000009f600720c */ /* 0x080fe40003fc4270 */
[----:B------:R-:W-:Y:S02]  /*1a540*/  FSEL R12, R212, -INF , !P0 ;  /* 0xff800000d40c7808 */ /* 0x000fe40004000000 */
[----:B------:R-:W-:Y:S02]  /*1a550*/  ISETP.GT.AND P0, PT, R246, R18, PT ;  /* 0x00000012f600720c */ /* 0x000fe40003f04270 */
[----:B------:R-:W-:Y:S02]  /*1a560*/  FSEL R165, R14, -INF , !P4 ;  /* 0xff8000000ea57808 */ /* 0x000fe40006000000 */
[----:B------:R-:W-:Y:S01]  /*1a570*/  ISETP.GT.AND P4, PT, R250, R9, PT ;  /* 0x00000009fa00720c */ /* 0x000fe20003f84270 */
[----:B------:R-:W1:Y:S01]  /*1a580*/  MUFU.TANH R14, R122 ;  /* 0x0000007a000e7308 */ /* 0x000e620000002400 */
[----:B------:R-:W-:Y:S02]  /*1a590*/  FSEL R2, R128, -INF , !P1 ;  /* 0xff80000080027808 */ /* 0x000fe40004800000 */
[-C--:B------:R-:W-:Y:S01]  /*1a5a0*/  ISETP.GE.AND P2, PT, R25, R245.reuse, PT ;  /* 0x000000f51900720c */ /* 0x080fe20003f46270 */
[----:B------:R-:W-:Y:S01]  /*1a5b0*/  IMAD.MOV.U32 R25, RZ, RZ, R134 ;  /* 0x000000ffff197224 */ /* 0x000fe200078e0086 */
[C---:B------:R-:W-:Y:S02]  /*1a5c0*/  ISETP.GE.AND P1, PT, R10.reuse, R248, PT ;  /* 0x000000f80a00720c */ /* 0x040fe40003f26270 */
[----:B------:R-:W-:Y:S02]  /*1a5d0*/  FSEL R0, R47, -INF , !P6 ;  /* 0xff8000002f007808 */ /* 0x000fe40007000000 */
[-C--:B------:R-:W-:Y:S02]  /*1a5e0*/  ISETP.GE.AND P5, PT, R10, R245.reuse, PT ;  /* 0x000000f50a00720c */ /* 0x080fe40003fa6270 */
[----:B--2---:R-:W-:Y:S02]  /*1a5f0*/  FSEL R10, R46, -INF , !P0 ;  /* 0xff8000002e0a7808 */ /* 0x004fe40004000000 */
[----:B------:R-:W-:Y:S02]  /*1a600*/  ISETP.GE.AND P6, PT, R18, R245, PT ;  /* 0x000000f51200720c */ /* 0x000fe40003fc6270 */
[----:B------:R-:W-:Y:S02]  /*1a610*/  ISETP.GT.AND P0, PT, R250, R18, PT ;  /* 0x00000012fa00720c */ /* 0x000fe40003f04270 */
[----:B----4-:R-:W-:Y:S02]  /*1a620*/  FSEL R6, R42, -INF , !P4 ;  /* 0xff8000002a067808 */ /* 0x010fe40006000000 */
[----:B------:R-:W-:Y:S02]  /*1a630*/  FSEL R117, R2, -INF , !P1 ;  /* 0xff80000002757808 */ /* 0x000fe40004800000 */
[----:B------:R-:W-:Y:S02]  /*1a640*/  ISETP.GE.AND P4, PT, R9, R249, PT ;  /* 0x000000f90900720c */ /* 0x000fe40003f86270 */
[----:B------:R-:W-:Y:S02]  /*1a650*/  FSEL R164, R19, -INF , !P2 ;  /* 0xff80000013a47808 */ /* 0x000fe40005000000 */
[----:B------:R-:W-:Y:S02]  /*1a660*/  ISETP.GE.AND P1, PT, R9, R245, PT ;  /* 0x000000f50900720c */ /* 0x000fe40003f26270 */
[----:B------:R-:W-:Y:S02]  /*1a670*/  ISETP.GE.AND P2, PT, R18, R248, PT ;  /* 0x000000f81200720c */ /* 0x000fe40003f46270 */
[----:B------:R-:W-:Y:S02]  /*1a680*/  FSEL R116, R13, -INF , !P5 ;  /* 0xff8000000d747808 */ /* 0x000fe40006800000 */
[----:B------:R-:W-:Y:S02]  /*1a690*/  FSEL R113, R12, -INF , !P6 ;  /* 0xff8000000c717808 */ /* 0x000fe40007000000 */
[----:B------:R-:W-:Y:S02]  /*1a6a0*/  ISETP.GT.AND P6, PT, R250, R24, PT ;  /* 0x00000018fa00720c */ /* 0x000fe40003fc4270 */
[----:B------:R-:W-:Y:S02]  /*1a6b0*/  FSEL R13, R43, -INF , !P0 ;  /* 0xff8000002b0d7808 */ /* 0x000fe40004000000 */
[----:B------:R-:W-:Y:S02]  /*1a6c0*/  ISETP.GE.AND P0, PT, R9, R248, PT ;  /* 0x000000f80900720c */ /* 0x000fe40003f06270 */
[----:B------:R-:W-:Y:S02]  /*1a6d0*/  FSEL R128, R6, -INF , !P4 ;  /* 0xff80000006807808 */ /* 0x000fe40006000000 */
[----:B------:R-:W-:Y:S02]  /*1a6e0*/  FSEL R112, R11, -INF , !P1 ;  /* 0xff8000000b707808 */ /* 0x000fe40004800000 */
[----:B------:R-:W-:Y:S02]  /*1a6f0*/  FSEL R129, R10, -INF , !P2 ;  /* 0xff8000000a817808 */ /* 0x000fe40005000000 */
[CC--:B------:R-:W-:Y:S02]  /*1a700*/  ISETP.GT.AND P4, PT, R247.reuse, R8.reuse, PT ;  /* 0x00000008f700720c */ /* 0x0c0fe40003f84270 */
[----:B------:R-:W-:Y:S02]  /*1a710*/  ISETP.GT.AND P1, PT, R250, R8, PT ;  /* 0x00000008fa00720c */ /* 0x000fe40003f24270 */
[-C--:B------:R-:W-:Y:S02]  /*1a720*/  ISETP.GT.AND P2, PT, R247, R24.reuse, PT ;  /* 0x00000018f700720c */ /* 0x080fe40003f44270 */
[----:B------:R-:W-:Y:S02]  /*1a730*/  FSEL R2, R54, -INF , !P6 ;  /* 0xff80000036027808 */ /* 0x000fe40007000000 */
[----:B------:R-:W-:Y:S02]  /*1a740*/  FSEL R134, R0, -INF , !P0 ;  /* 0xff80000000867808 */ /* 0x000fe40004000000 */
[-C--:B------:R-:W-:Y:S02]  /*1a750*/  ISETP.GE.AND P6, PT, R24, R249.reuse, PT ;  /* 0x000000f91800720c */ /* 0x080fe40003fc6270 */
[-C--:B------:R-:W-:Y:S02]  /*1a760*/  ISETP.GE.AND P5, PT, R18, R249.reuse, PT ;  /* 0x000000f91200720c */ /* 0x080fe40003fa6270 */
[----:B------:R-:W-:Y:S02]  /*1a770*/  ISETP.GT.AND P0, PT, R246, R24, PT ;  /* 0x00000018f600720c */ /* 0x000fe40003f04270 */
[----:B------:R-:W-:Y:S02]  /*1a780*/  FSEL R10, R57, -INF , !P4 ;  /* 0xff800000390a7808 */ /* 0x000fe40006000000 */
[----:B------:R-:W-:Y:S02]  /*1a790*/  FSEL R12, R56, -INF , !P2 ;  /* 0xff800000380c7808 */ /* 0x000fe40005000000 */
[----:B------:R-:W-:Y:S02]  /*1a7a0*/  ISETP.GE.AND P4, PT, R8, R249, PT ;  /* 0x000000f90800720c */ /* 0x000fe40003f86270 */
[----:B------:R-:W-:Y:S02]  /*1a7b0*/  FSEL R0, R44, -INF , !P1 ;  /* 0xff8000002c007808 */ /* 0x000fe40004800000 */
[----:B------:R-:W-:Y:S02]  /*1a7c0*/  ISETP.GT.AND P2, PT, R246, R8, PT ;  /* 0x00000008f600720c */ /* 0x000fe40003f44270 */
[----:B------:R-:W-:Y:S02]  /*1a7d0*/  FSEL R156, R2, -INF , !P6 ;  /* 0xff800000029c7808 */ /* 0x000fe40007000000 */
[----:B------:R-:W-:Y:S02]  /*1a7e0*/  FSEL R200, R13, -INF , !P5 ;  /* 0xff8000000dc87808 */ /* 0x000fe40006800000 */
[----:B------:R-:W-:Y:S01]  /*1a7f0*/  FSEL R11, R58, -INF , !P0 ;  /* 0xff8000003a0b7808 */ /* 0x000fe20004000000 */
[----:B------:R-:W2:Y:S01]  /*1a800*/  MUFU.TANH R13, R120 ;  /* 0x00000078000d7308 */ /* 0x000ea20000002400 */
[-C--:B------:R-:W-:Y:S02]  /*1a810*/  ISETP.GE.AND P5, PT, R24, R248.reuse, PT ;  /* 0x000000f81800720c */ /* 0x080fe40003fa6270 */
[----:B------:R-:W-:Y:S02]  /*1a820*/  ISETP.GT.AND P6, PT, R247, R15, PT ;  /* 0x0000000ff700720c */ /* 0x000fe40003fc4270 */
[----:B------:R-:W-:Y:S02]  /*1a830*/  FSEL R161, R0, -INF , !P4 ;  /* 0xff80000000a17808 */ /* 0x000fe40006000000 */
[----:B------:R-:W-:Y:S02]  /*1a840*/  FSEL R6, R59, -INF , !P2 ;  /* 0xff8000003b067808 */ /* 0x000fe40005000000 */
[----:B------:R-:W-:Y:S02]  /*1a850*/  ISETP.GT.AND P4, PT, R247, R7, PT ;  /* 0x00000007f700720c */ /* 0x000fe40003f84270 */
[----:B------:R-:W-:Y:S02]  /*1a860*/  FSEL R9, R41, -INF , !P6 ;  /* 0xff80000029097808 */ /* 0x000fe40007000000 */
[-C--:B------:R-:W-:Y:S02]  /*1a870*/  ISETP.GE.AND P2, PT, R8, R248.reuse, PT ;  /* 0x000000f80800720c */ /* 0x080fe40003f46270 */
[----:B------:R-:W-:Y:S02]  /*1a880*/  FSEL R47, R11, -INF , !P5 ;  /* 0xff8000000b2f7808 */ /* 0x000fe40006800000 */
[----:B------:R-:W-:Y:S02]  /*1a890*/  ISETP.GT.AND P6, PT, R246, R15, PT ;  /* 0x0000000ff600720c */ /* 0x000fe40003fc4270 */
[----:B------:R-:W-:Y:S02]  /*1a8a0*/  ISETP.GT.AND P5, PT, R250, R7, PT ;  /* 0x00000007fa00720c */ /* 0x000fe40003fa4270 */
[----:B------:R-:W-:Y:S02]  /*1a8b0*/  ISETP.GE.AND P0, PT, R8, R245, PT ;  /* 0x000000f50800720c */ /* 0x000fe40003f06270 */
[----:B------:R-:W-:Y:S02]  /*1a8c0*/  FSEL R8, R40, -INF , !P4 ;  /* 0xff80000028087808 */ /* 0x000fe40006000000 */
[----:B------:R-:W-:Y:S02]  /*1a8d0*/  FSEL R157, R6, -INF , !P2 ;  /* 0xff800000069d7808 */ /* 0x000fe40005000000 */
[----:B------:R-:W-:Y:S02]  /*1a8e0*/  ISETP.GT.AND P4, PT, R246, R7, PT ;  /* 0x00000007f600720c */ /* 0x000fe40003f84270 */
[----:B------:R-:W-:Y:S02]  /*1a8f0*/  FSEL R2, R62, -INF , !P6 ;  /* 0xff8000003e027808 */ /* 0x000fe40007000000 */
[----:B------:R-:W-:Y:S02]  /*1a900*/  FSEL R6, R67, -INF , !P5 ;  /* 0xff80000043067808 */ /* 0x000fe40006800000 */
[----:B------:R-:W-:Y:S02]  /*1a910*/  ISETP.GT.AND P6, PT, R250, R15, PT ;  /* 0x0000000ffa00720c */ /* 0x000fe40003fc4270 */
[C---:B------:R-:W-:Y:S02]  /*1a920*/  ISETP.GE.AND P5, PT, R7.reuse, R249, PT ;  /* 0x000000f90700720c */ /* 0x040fe40003fa6270 */
[-C--:B------:R-:W-:Y:S02]  /*1a930*/  ISETP.GE.AND P2, PT, R7, R245.reuse, PT ;  /* 0x000000f50700720c */ /* 0x080fe40003f46270 */
[-C--:B------:R-:W-:Y:S02]  /*1a940*/  ISETP.GE.AND P1, PT, R24, R245.reuse, PT ;  /* 0x000000f51800720c */ /* 0x080fe40003f26270 */
[----:B------:R-:W-:Y:S02]  /*1a950*/  FSEL R0, R63, -INF , !P4 ;  /* 0xff8000003f007808 */ /* 0x000fe40006000000 */
[----:B------:R-:W-:Y:S02]  /*1a960*/  FSEL R148, R10, -INF , !P0 ;  /* 0xff8000000a947808 */ /* 0x000fe40004000000 */
[----:B------:R-:W-:Y:S02]  /*1a970*/  ISETP.GE.AND P4, PT, R15, R245, PT ;  /* 0x000000f50f00720c */ /* 0x000fe40003f86270 */
[----:B------:R-:W-:Y:S02]  /*1a980*/  FSEL R10, R39, -INF , !P6 ;  /* 0xff800000270a7808 */ /* 0x000fe40007000000 */
[----:B------:R-:W-:Y:S02]  /*1a990*/  FSEL R149, R6, -INF , !P5 ;  /* 0xff80000006957808 */ /* 0x000fe40006800000 */
[----:B------:R-:W-:Y:S02]  /*1a9a0*/  ISETP.GE.AND P6, PT, R7, R248, PT ;  /* 0x000000f80700720c */ /* 0x000fe40003fc6270 */
[----:B------:R-:W-:Y:S02]  /*1a9b0*/  FSEL R145, R8, -INF , !P2 ;  /* 0xff80000008917808 */ /* 0x000fe40005000000 */
[-C--:B------:R-:W-:Y:S02]  /*1a9c0*/  ISETP.GT.AND P5, PT, R247, R214.reuse, PT ;  /* 0x000000d6f700720c */ /* 0x080fe40003fa4270 */
[----:B------:R-:W-:Y:S02]  /*1a9d0*/  FSEL R209, R12, -INF , !P1 ;  /* 0xff8000000cd17808 */ /* 0x000fe40004800000 */
[C---:B------:R-:W-:Y:S02]  /*1a9e0*/  ISETP.GT.AND P2, PT, R250.reuse, R214, PT ;  /* 0x000000d6fa00720c */ /* 0x040fe40003f44270 */
[----:B------:R-:W-:Y:S02]  /*1a9f0*/  ISETP.GE.AND P1, PT, R15, R248, PT ;  /* 0x000000f80f00720c */ /* 0x000fe40003f26270 */
[----:B------:R-:W-:Y:S02]  /*1aa00*/  FSEL R141, R9, -INF , !P4 ;  /* 0xff800000098d7808 */ /* 0x000fe40006000000 */
[----:B------:R-:W-:Y:S02]  /*1aa10*/  ISETP.GT.AND P4, PT, R250, R23, PT ;  /* 0x00000017fa00720c */ /* 0x000fe40003f84270 */
[----:B------:R-:W-:Y:S02]  /*1aa20*/  FSEL R153, R0, -INF , !P6 ;  /* 0xff80000000997808 */ /* 0x000fe40007000000 */
[----:B------:R-:W-:Y:S02]  /*1aa30*/  FSEL R9, R73, -INF , !P5 ;  /* 0xff80000049097808 */ /* 0x000fe40006800000 */
[----:B------:R-:W-:Y:S02]  /*1aa40*/  FSEL R0, R71, -INF , !P2 ;  /* 0xff80000047007808 */ /* 0x000fe40005000000 */
[----:B------:R-:W-:Y:S01]  /*1aa50*/  ISETP.GE.AND P5, PT, R214, R249, PT ;  /* 0x000000f9d600720c */ /* 0x000fe20003fa6270 */
[----:B------:R-:W-:Y:S01]  /*1aa60*/  MUFU.TANH R71, R127 ;  /* 0x0000007f00477308 */ /* 0x000fe20000002400 */
[----:B------:R-:W-:Y:S02]  /*1aa70*/  FSEL R152, R2, -INF , !P1 ;  /* 0xff80000002987808 */ /* 0x000fe40004800000 */
[----:B------:R-:W-:Y:S02]  /*1aa80*/  ISETP.GT.AND P1, PT, R247, R23, PT ;  /* 0x00000017f700720c */ /* 0x000fe40003f24270 */
[----:B------:R-:W-:Y:S02]  /*1aa90*/  FSEL R2, R70, -INF , !P4 ;  /* 0xff80000046027808 */ /* 0x000fe40006000000 */
[-C--:B------:R-:W-:Y:S02]  /*1aaa0*/  ISETP.GE.AND P4, PT, R23, R249.reuse, PT ;  /* 0x000000f91700720c */ /* 0x080fe40003f86270 */
[----:B------:R-:W-:Y:S02]  /*1aab0*/  ISETP.GE.AND P0, PT, R15, R249, PT ;  /* 0x000000f90f00720c */ /* 0x000fe40003f06270 */
[----:B------:R-:W-:Y:S02]  /*1aac0*/  FSEL R251, R0, -INF , !P5 ;  /* 0xff80000000fb7808 */ /* 0x000fe40006800000 */
[----:B------:R-:W-:Y:S02]  /*1aad0*/  ISETP.GT.AND P6, PT, R246, R23, PT ;  /* 0x00000017f600720c */ /* 0x000fe40003fc4270 */
[----:B------:R-:W-:Y:S02]  /*1aae0*/  ISETP.GT.AND P5, PT, R247, R217, PT ;  /* 0x000000d9f700720c */ /* 0x000fe40003fa4270 */
[----:B------:R-:W-:Y:S02]  /*1aaf0*/  FSEL R11, R72, -INF , !P1 ;  /* 0xff800000480b7808 */ /* 0x000fe40004800000 */
[----:B------:R-:W-:Y:S01]  /*1ab00*/  FSEL R252, R2, -INF , !P4 ;  /* 0xff80000002fc7808 */ /* 0x000fe20006000000 */
[----:B------:R3:W-:Y:S01]  /*1ab10*/  MUFU.TANH R72, R126 ;  /* 0x0000007e00487308 */ /* 0x0007e20000002400 */
[----:B------:R-:W-:Y:S02]  /*1ab20*/  FSEL R19, R10, -INF , !P0 ;  /* 0xff8000000a137808 */ /* 0x000fe40004000000 */
[----:B------:R-:W-:Y:S02]  /*1ab30*/  ISETP.GT.AND P1, PT, R246, R214, PT ;  /* 0x000000d6f600720c */ /* 0x000fe40003f24270 */
[----:B------:R-:W-:Y:S02]  /*1ab40*/  FSEL R10, R74, -INF , !P6 ;  /* 0xff8000004a0a7808 */ /* 0x000fe40007000000 */
[-C--:B------:R-:W-:Y:S02]  /*1ab50*/  ISETP.GE.AND P0, PT, R23, R248.reuse, PT ;  /* 0x000000f81700720c */ /* 0x080fe40003f06270 */
[----:B------:R-:W-:Y:S02]  /*1ab60*/  ISETP.GT.AND P4, PT, R247, R215, PT ;  /* 0x000000d7f700720c */ /* 0x000fe40003f84270 */
[----:B------:R-:W-:Y:S02]  /*1ab70*/  FSEL R6, R77, -INF , !P5 ;  /* 0xff8000004d067808 */ /* 0x000fe40006800000 */
[----:B------:R-:W-:Y:S02]  /*1ab80*/  ISETP.GT.AND P5, PT, R246, R217, PT ;  /* 0x000000d9f600720c */ /* 0x000fe40003fa4270 */
[----:B------:R-:W-:Y:S02]  /*1ab90*/  FSEL R7, R75, -INF , !P1 ;  /* 0xff8000004b077808 */ /* 0x000fe40004800000 */
[----:B------:R-:W-:Y:S02]  /*1aba0*/  FSEL R54, R10, -INF , !P0 ;  /* 0xff8000000a367808 */ /* 0x000fe40004000000 */
[-C--:B------:R-:W-:Y:S02]  /*1abb0*/  ISETP.GE.AND P1, PT, R214, R248.reuse, PT ;  /* 0x000000f8d600720c */ /* 0x080fe40003f26270 */
[----:B------:R-:W-:Y:S02]  /*1abc0*/  FSEL R8, R76, -INF , !P4 ;  /* 0xff8000004c087808 */ /* 0x000fe40006000000 */
[-C--:B------:R-:W-:Y:S01]  /*1abd0*/  ISETP.GE.AND P2, PT, R23, R245.reuse, PT ;  /* 0x000000f51700720c */ /* 0x080fe20003f46270 */
[----:B------:R-:W4:Y:S01]  /*1abe0*/  MUFU.EX2 R76, R208 ;  /* 0x000000d0004c7308 */ /* 0x000f220000000800 */
[----:B------:R-:W-:Y:S02]  /*1abf0*/  ISETP.GE.AND P6, PT, R214, R245, PT ;  /* 0x000000f5d600720c */ /* 0x000fe40003fc6270 */
[----:B------:R-:W-:Y:S02]  /*1ac00*/  ISETP.GT.AND P4, PT, R246, R215, PT ;  /* 0x000000d7f600720c */ /* 0x000fe40003f84270 */
[----:B------:R-:W-:Y:S02]  /*1ac10*/  ISETP.GT.AND P0, PT, R250, R217, PT ;  /* 0x000000d9fa00720c */ /* 0x000fe40003f04270 */
[----:B------:R-:W-:Y:S02]  /*1ac20*/  FSEL R0, R79, -INF , !P5 ;  /* 0xff8000004f007808 */ /* 0x000fe40006800000 */
[----:B------:R-:W-:Y:S02]  /*1ac30*/  ISETP.GE.AND P5, PT, R215, R245, PT ;  /* 0x000000f5d700720c */ /* 0x000fe40003fa6270 */
[----:B------:R-:W-:Y:S02]  /*1ac40*/  FSEL R228, R7, -INF , !P1 ;  /* 0xff80000007e47808 */ /* 0x000fe40004800000 */
[----:B------:R-:W-:Y:S01]  /*1ac50*/  FSEL R234, R11, -INF , !P2 ;  /* 0xff8000000bea7808 */ /* 0x000fe20005000000 */
[----:B----4-:R-:W-:Y:S01]  /*1ac60*/  FADD.FTZ R45, R76, R45 ;  /* 0x0000002d4c2d7221 */ /* 0x010fe20000010000 */
[----:B------:R-:W-:Y:S02]  /*1ac70*/  FSEL R223, R9, -INF , !P6 ;  /* 0xff80000009df7808 */ /* 0x000fe40007000000 */
[----:B------:R-:W-:Y:S02]  /*1ac80*/  FSEL R2, R78, -INF , !P4 ;  /* 0xff8000004e027808 */ /* 0x000fe40006000000 */
[----:B------:R-:W-:Y:S01]  /*1ac90*/  FSEL R7, R83, -INF , !P0 ;  /* 0xff80000053077808 */ /* 0x000fe20004000000 */
[----:B------:R-:W-:Y:S01]  /*1aca0*/  IMAD.MOV.U32 R83, RZ, RZ, R85 ;  /* 0x000000ffff537224 */ /* 0x000fe200078e0055 */
[C---:B------:R-:W-:Y:S02]  /*1acb0*/  ISETP.GE.AND P6, PT, R215.reuse, R249, PT ;  /* 0x000000f9d700720c */ /* 0x040fe40003fc6270 */
[----:B------:R-:W-:Y:S02]  /*1acc0*/  ISETP.GT.AND P4, PT, R250, R215, PT ;  /* 0x000000d7fa00720c */ /* 0x000fe40003f84270 */
[----:B------:R-:W-:Y:S02]  /*1acd0*/  ISETP.GE.AND P2, PT, R215, R248, PT ;  /* 0x000000f8d700720c */ /* 0x000fe40003f46270 */
[C---:B------:R-:W-:Y:S02]  /*1ace0*/  ISETP.GE.AND P0, PT, R217.reuse, R249, PT ;  /* 0x000000f9d900720c */ /* 0x040fe40003f06270 */
[----:B------:R-:W-:Y:S02]  /*1acf0*/  FSEL R215, R8, -INF , !P5 ;  /* 0xff80000008d77808 */ /* 0x000fe40006800000 */
[----:B------:R-:W-:Y:S02]  /*1ad00*/  ISETP.GE.AND P1, PT, R217, R245, PT ;  /* 0x000000f5d900720c */ /* 0x000fe40003f26270 */
[----:B------:R-:W-:Y:S02]  /*1ad10*/  ISETP.GT.AND P5, PT, R250, R218, PT ;  /* 0x000000dafa00720c */ /* 0x000fe40003fa4270 */
[----:B------:R-:W-:Y:S02]  /*1ad20*/  FSEL R231, R7, -INF , !P0 ;  /* 0xff80000007e77808 */ /* 0x000fe40004000000 */
[----:B------:R-:W-:Y:S02]  /*1ad30*/  MOV R213, R216 ;  /* 0x000000d800d57202 */ /* 0x000fe40000000f00 */
[----:B------:R-:W-:Y:S02]  /*1ad40*/  FSEL R9, R82, -INF , !P4 ;  /* 0xff80000052097808 */ /* 0x000fe40006000000 */
[-C--:B------:R-:W-:Y:S02]  /*1ad50*/  ISETP.GT.AND P0, PT, R247, R219.reuse, PT ;  /* 0x000000dbf700720c */ /* 0x080fe40003f04270 */
[----:B------:R-:W-:Y:S01]  /*1ad60*/  FSEL R216, R6, -INF , !P1 ;  /* 0xff80000006d87808 */ /* 0x000fe20004800000 */
[----:B------:R-:W-:Y:S01]  /*1ad70*/  MUFU.EX2 R213, R213 ;  /* 0x000000d500d57308 */ /* 0x000fe20000000800 */
[----:B------:R-:W-:Y:S02]  /*1ad80*/  ISETP.GE.AND P4, PT, R217, R248, PT ;  /* 0x000000f8d900720c */ /* 0x000fe40003f86270 */
[----:B------:R-:W-:Y:S02]  /*1ad90*/  ISETP.GT.AND P1, PT, R250, R219, PT ;  /* 0x000000dbfa00720c */ /* 0x000fe40003f24270 */
[----:B------:R-:W-:Y:S02]  /*1ada0*/  FSEL R6, R86, -INF , !P5 ;  /* 0xff80000056067808 */ /* 0x000fe40006800000 */
[-C--:B------:R-:W-:Y:S02]  /*1adb0*/  ISETP.GE.AND P5, PT, R218, R249.reuse, PT ;  /* 0x000000f9da00720c */ /* 0x080fe40003fa6270 */
[----:B------:R-:W-:Y:S02]  /*1adc0*/  FSEL R10, R89, -INF , !P0 ;  /* 0xff800000590a7808 */ /* 0x000fe40004000000 */
[----:B------:R-:W-:Y:S02]  /*1add0*/  FSEL R43, R2, -INF , !P2 ;  /* 0xff800000022b7808 */ /* 0x000fe40005000000 */
[----:B------:R-:W-:Y:S02]  /*1ade0*/  FSEL R18, R0, -INF , !P4 ;  /* 0xff80000000127808 */ /* 0x000fe40006000000 */
[----:B------:R-:W-:Y:S02]  /*1adf0*/  FSEL R2, R87, -INF , !P1 ;  /* 0xff80000057027808 */ /* 0x000fe40004800000 */
[----:B------:R-:W-:Y:S02]  /*1ae00*/  ISETP.GE.AND P0, PT, R219, R249, PT ;  /* 0x000000f9db00720c */ /* 0x000fe40003f06270 */
[CC--:B------:R-:W-:Y:S02]  /*1ae10*/  ISETP.GT.AND P2, PT, R247.reuse, R218.reuse, PT ;  /* 0x000000daf700720c */ /* 0x0c0fe40003f44270 */
[----:B------:R-:W-:Y:S02]  /*1ae20*/  ISETP.GT.AND P4, PT, R246, R218, PT ;  /* 0x000000daf600720c */ /* 0x000fe40003f84270 */
[----:B------:R-:W-:Y:S02]  /*1ae30*/  FSEL R44, R6, -INF , !P5 ;  /* 0xff800000062c7808 */ /* 0x000fe40006800000 */
[----:B------:R-:W-:Y:S02]  /*1ae40*/  ISETP.GT.AND P5, PT, R247, R220, PT ;  /* 0x000000dcf700720c */ /* 0x000fe40003fa4270 */
[----:B------:R-:W-:Y:S02]  /*1ae50*/  FSEL R24, R9, -INF , !P6 ;  /* 0xff80000009187808 */ /* 0x000fe40007000000 */
[----:B------:R-:W-:Y:S02]  /*1ae60*/  FSEL R235, R2, -INF , !P0 ;  /* 0xff80000002eb7808 */ /* 0x000fe40004000000 */
[----:B------:R-:W-:Y:S02]  /*1ae70*/  FSEL R12, R88, -INF , !P2 ;  /* 0xff800000580c7808 */ /* 0x000fe40005000000 */
[----:B------:R-:W-:Y:S02]  /*1ae80*/  FSEL R11, R90, -INF , !P4 ;  /* 0xff8000005a0b7808 */ /* 0x000fe40006000000 */
[----:B------:R-:W-:Y:S02]  /*1ae90*/  ISETP.GE.AND P6, PT, R218, R248, PT ;  /* 0x000000f8da00720c */ /* 0x000fe40003fc6270 */
[----:B------:R-:W-:Y:S02]  /*1aea0*/  ISETP.GT.AND P0, PT, R247, R221, PT ;  /* 0x000000ddf700720c */ /* 0x000fe40003f04270 */
[----:B------:R-:W-:Y:S02]  /*1aeb0*/  ISETP.GT.AND P2, PT, R246, R219, PT ;  /* 0x000000dbf600720c */ /* 0x000fe40003f44270 */
[----:B------:R-:W-:Y:S02]  /*1aec0*/  FSEL R9, R92, -INF , !P5 ;  /* 0xff8000005c097808 */ /* 0x000fe40006800000 */
[C---:B------:R-:W-:Y:S02]  /*1aed0*/  ISETP.GT.AND P5, PT, R246.reuse, R220, PT ;  /* 0x000000dcf600720c */ /* 0x040fe40003fa4270 */
[----:B------:R-:W-:Y:S02]  /*1aee0*/  FSEL R42, R11, -INF , !P6 ;  /* 0xff8000000b2a7808 */ /* 0x000fe40007000000 */
[----:B------:R-:W-:Y:S02]  /*1aef0*/  FSEL R8, R93, -INF , !P0 ;  /* 0xff8000005d087808 */ /* 0x000fe40004000000 */
[----:B------:R-:W-:Y:S02]  /*1af00*/  FSEL R0, R91, -INF , !P2 ;  /* 0xff8000005b007808 */ /* 0x000fe40005000000 */
[-C--:B------:R-:W-:Y:S02]  /*1af10*/  ISETP.GT.AND P0, PT, R246, R221.reuse, PT ;  /* 0x000000ddf600720c */ /* 0x080fe40003f04270 */
[----:B------:R-:W-:Y:S02]  /*1af20*/  ISETP.GT.AND P6, PT, R250, R221, PT ;  /* 0x000000ddfa00720c */ /* 0x000fe40003fc4270 */
[-C--:B------:R-:W-:Y:S02]  /*1af30*/  ISETP.GE.AND P1, PT, R218, R245.reuse, PT ;  /* 0x000000f5da00720c */ /* 0x080fe40003f26270 */
[C---:B------:R-:W-:Y:S02]  /*1af40*/  ISETP.GE.AND P2, PT, R219.reuse, R248, PT ;  /* 0x000000f8db00720c */ /* 0x040fe40003f46270 */
[----:B------:R-:W-:Y:S02]  /*1af50*/  FSEL R7, R94, -INF , !P5 ;  /* 0xff8000005e077808 */ /* 0x000fe40006800000 */
[----:B------:R-:W-:Y:S02]  /*1af60*/  ISETP.GE.AND P4, PT, R219, R245, PT ;  /* 0x000000f5db00720c */ /* 0x000fe40003f86270 */
[----:B------:R-:W-:Y:S02]  /*1af70*/  ISETP.GT.AND P5, PT, R250, R220, PT ;  /* 0x000000dcfa00720c */ /* 0x000fe40003fa4270 */
[----:B------:R-:W-:Y:S02]  /*1af80*/  FSEL R2, R95, -INF , !P0 ;  /* 0xff8000005f027808 */ /* 0x000fe40004000000 */
[----:B------:R-:W-:Y:S01]  /*1af90*/  FSEL R6, R99, -INF , !P6 ;  /* 0xff80000063067808 */ /* 0x000fe20007000000 */
[----:B------:R-:W-:Y:S01]  /*1afa0*/  IMAD.MOV.U32 R99, RZ, RZ, R44 ;  /* 0x000000ffff637224 */ /* 0x000fe200078e002c */
[----:B------:R-:W-:Y:S01]  /*1afb0*/  FSEL R57, R12, -INF , !P1 ;  /* 0xff8000000c397808 */ /* 0x000fe20004800000 */
[----:B------:R-:W-:Y:S01]  /*1afc0*/  IMAD.MOV.U32 R44, RZ, RZ, R69 ;  /* 0x000000ffff2c7224 */ /* 0x000fe200078e0045 */
[----:B------:R-:W-:Y:S01]  /*1afd0*/  FSEL R56, R0, -INF , !P2 ;  /* 0xff80000000387808 */ /* 0x000fe20005000000 */
[----:B------:R-:W-:Y:S01]  /*1afe0*/  MUFU.TANH R12, R118 ;  /* 0x00000076000c7308 */ /* 0x000fe20000002400 */
[C---:B------:R-:W-:Y:S02]  /*1aff0*/  ISETP.GE.AND P6, PT, R221.reuse, R249, PT ;  /* 0x000000f9dd00720c */ /* 0x040fe40003fc6270 */
[----:B------:R-:W-:Y:S02]  /*1b000*/  FSEL R230, R10, -INF , !P4 ;  /* 0xff8000000ae67808 */ /* 0x000fe40006000000 */
[-C--:B------:R-:W-:Y:S02]  /*1b010*/  ISETP.GE.AND P0, PT, R220, R245.reuse, PT ;  /* 0x000000f5dc00720c */ /* 0x080fe40003f06270 */
[----:B------:R-:W-:Y:S02]  /*1b020*/  FSEL R10, R98, -INF , !P5 ;  /* 0xff800000620a7808 */ /* 0x000fe40006800000 */
[C---:B------:R-:W-:Y:S02]  /*1b030*/  ISETP.GE.AND P2, PT, R221.reuse, R245, PT ;  /* 0x000000f5dd00720c */ /* 0x040fe40003f46270 */
[-C--:B------:R-:W-:Y:S02]  /*1b040*/  ISETP.GE.AND P1, PT, R220, R248.reuse, PT ;  /* 0x000000f8dc00720c */ /* 0x080fe40003f26270 */
[----:B------:R-:W-:Y:S02]  /*1b050*/  ISETP.GE.AND P5, PT, R221, R248, PT ;  /* 0x000000f8dd00720c */ /* 0x000fe40003fa6270 */
[----:B------:R-:W-:Y:S02]  /*1b060*/  FSEL R236, R6, -INF , !P6 ;  /* 0xff80000006ec7808 */ /* 0x000fe40007000000 */
[----:B------:R-:W-:Y:S02]  /*1b070*/  FSEL R219, R9, -INF , !P0 ;  /* 0xff80000009db7808 */ /* 0x000fe40004000000 */
[----:B------:R-:W-:Y:S02]  /*1b080*/  ISETP.GT.AND P0, PT, R250, R222, PT ;  /* 0x000000defa00720c */ /* 0x000fe40003f04270 */
[----:B------:R-:W-:Y:S02]  /*1b090*/  FSEL R218, R8, -INF , !P2 ;  /* 0xff80000008da7808 */ /* 0x000fe40005000000 */
[----:B------:R-:W-:Y:S02]  /*1b0a0*/  FSEL R46, R7, -INF , !P1 ;  /* 0xff800000072e7808 */ /* 0x000fe40004800000 */
[CC--:B------:R-:W-:Y:S02]  /*1b0b0*/  ISETP.GT.AND P6, PT, R247.reuse, R224.reuse, PT ;  /* 0x000000e0f700720c */ /* 0x0c0fe40003fc4270 */
[----:B------:R-:W-:Y:S02]  /*1b0c0*/  ISETP.GT.AND P2, PT, R250, R224, PT ;  /* 0x000000e0fa00720c */ /* 0x000fe40003f44270 */
[----:B------:R-:W-:Y:S02]  /*1b0d0*/  ISETP.GT.AND P1, PT, R247, R222, PT ;  /* 0x000000def700720c */ /* 0x000fe40003f24270 */
[----:B------:R-:W-:Y:S02]  /*1b0e0*/  FSEL R212, R2, -INF , !P5 ;  /* 0xff80000002d47808 */ /* 0x000fe40006800000 */
[----:B------:R-:W-:Y:S01]  /*1b0f0*/  FSEL R2, R102, -INF , !P0 ;  /* 0xff80000066027808 */ /* 0x000fe20004000000 */
[----:B------:R-:W-:Y:S01]  /*1b100*/  IMAD.MOV.U32 R102, RZ, RZ, R43 ;  /* 0x000000ffff667224 */ /* 0x000fe200078e002b */
[----:B------:R-:W-:Y:S01]  /*1b110*/  FSEL R9, R105, -INF , !P6 ;  /* 0xff80000069097808 */ /* 0x000fe20007000000 */
[----:B------:R-:W-:Y:S01]  /*1b120*/  IMAD.MOV.U32 R105, RZ, RZ, R57 ;  /* 0x000000ffff697224 */ /* 0x000fe200078e0039 */
[-C--:B------:R-:W-:Y:S02]  /*1b130*/  ISETP.GE.AND P0, PT, R222, R249.reuse, PT ;  /* 0x000000f9de00720c */ /* 0x080fe40003f06270 */
[----:B------:R-:W-:Y:S02]  /*1b140*/  FSEL R0, R103, -INF , !P2 ;  /* 0xff80000067007808 */ /* 0x000fe40005000000 */
[----:B------:R-:W-:Y:S02]  /*1b150*/  ISETP.GE.AND P6, PT, R224, R249, PT ;  /* 0x000000f9e000720c */ /* 0x000fe40003fc6270 */
[----:B------:R-:W-:Y:S01]  /*1b160*/  FSEL R11, R104, -INF , !P1 ;  /* 0xff800000680b7808 */ /* 0x000fe20004800000 */
[----:B------:R-:W-:Y:S01]  /*1b170*/  IMAD.MOV.U32 R104, RZ, RZ, R212 ;  /* 0x000000ffff687224 */ /* 0x000fe200078e00d4 */
[----:B------:R-:W-:Y:S01]  /*1b180*/  FSEL R92, R2, -INF , !P0 ;  /* 0xff800000025c7808 */ /* 0x000fe20004000000 */
[----:B------:R-:W-:Y:S01]  /*1b190*/  IMAD.MOV.U32 R212, RZ, RZ, R80 ;  /* 0x000000ffffd47224 */ /* 0x000fe200078e0050 */
[C---:B------:R-:W-:Y:S01]  /*1b1a0*/  ISETP.GT.AND P0, PT, R247.reuse, R225, PT ;  /* 0x000000e1f700720c */ /* 0x040fe20003f04270 */
[----:B------:R-:W-:Y:S01]  /*1b1b0*/  IMAD.MOV.U32 R80, RZ, RZ, R243 ;  /* 0x000000ffff507224 */ /* 0x000fe200078e00f3 */
[----:B------:R-:W-:Y:S02]  /*1b1c0*/  FSEL R243, R0, -INF , !P6 ;  /* 0xff80000000f37808 */ /* 0x000fe40007000000 */
[----:B------:R-:W-:Y:S02]  /*1b1d0*/  ISETP.GT.AND P6, PT, R247, R226, PT ;  /* 0x000000e2f700720c */ /* 0x000fe40003fc4270 */
[----:B------:R-:W-:Y:S02]  /*1b1e0*/  ISETP.GT.AND P1, PT, R246, R224, PT ;  /* 0x000000e0f600720c */ /* 0x000fe40003f24270 */
[----:B------:R-:W-:Y:S02]  /*1b1f0*/  FSEL R6, R108, -INF , !P0 ;  /* 0xff8000006c067808 */ /* 0x000fe40004000000 */
[----:B------:R-:W-:Y:S02]  /*1b200*/  FSEL R7, R109, -INF , !P6 ;  /* 0xff8000006d077808 */ /* 0x000fe40007000000 */
[----:B------:R-:W-:Y:S02]  /*1b210*/  ISETP.GE.AND P4, PT, R220, R249, PT ;  /* 0x000000f9dc00720c */ /* 0x000fe40003f86270 */
[C---:B------:R-:W-:Y:S02]  /*1b220*/  ISETP.GT.AND P0, PT, R246.reuse, R225, PT ;  /* 0x000000e1f600720c */ /* 0x040fe40003f04270 */
[C---:B------:R-:W-:Y:S02]  /*1b230*/  ISETP.GT.AND P6, PT, R246.reuse, R226, PT ;  /* 0x000000e2f600720c */ /* 0x040fe40003fc4270 */
[----:B------:R-:W-:Y:S02]  /*1b240*/  FSEL R8, R107, -INF , !P1 ;  /* 0xff8000006b087808 */ /* 0x000fe40004800000 */
[----:B------:R-:W-:Y:S02]  /*1b250*/  ISETP.GT.AND P5, PT, R246, R222, PT ;  /* 0x000000def600720c */ /* 0x000fe40003fa4270 */
[-C--:B------:R-:W-:Y:S02]  /*1b260*/  ISETP.GE.AND P1, PT, R224, R248.reuse, PT ;  /* 0x000000f8e000720c */ /* 0x080fe40003f26270 */
[----:B------:R-:W-:Y:S02]  /*1b270*/  FSEL R214, R10, -INF , !P4 ;  /* 0xff8000000ad67808 */ /* 0x000fe40006000000 */
[----:B------:R-:W-:Y:S02]  /*1b280*/  FSEL R2, R110, -INF , !P0 ;  /* 0xff8000006e027808 */ /* 0x000fe40004000000 */
[----:B------:R-:W-:Y:S02]  /*1b290*/  FSEL R0, R111, -INF , !P6 ;  /* 0xff8000006f007808 */ /* 0x000fe40007000000 */
[-C--:B------:R-:W-:Y:S02]  /*1b2a0*/  ISETP.GE.AND P4, PT, R222, R248.reuse, PT ;  /* 0x000000f8de00720c */ /* 0x080fe40003f86270 */
[----:B------:R-:W-:Y:S01]  /*1b2b0*/  FSEL R10, R106, -INF , !P5 ;  /* 0xff8000006a0a7808 */ /* 0x000fe20006800000 */
[----:B------:R-:W-:Y:S01]  /*1b2c0*/  IMAD.MOV.U32 R106, RZ, RZ, R19 ;  /* 0x000000ffff6a7224 */ /* 0x000fe200078e0013 */
[----:B------:R-:W-:Y:S01]  /*1b2d0*/  ISETP.GE.AND P6, PT, R225, R245, PT ;  /* 0x000000f5e100720c */ /* 0x000fe20003fc6270 */
[----:B------:R-:W-:Y:S01]  /*1b2e0*/  IMAD.MOV.U32 R19, RZ, RZ, R25 ;  /* 0x000000ffff137224 */ /* 0x000fe200078e0019 */
[----:B------:R-:W-:Y:S01]  /*1b2f0*/  ISETP.GT.AND P0, PT, R250, R225, PT ;  /* 0x000000e1fa00720c */ /* 0x000fe20003f04270 */
[----:B------:R-:W-:Y:S01]  /*1b300*/  IMAD.MOV.U32 R25, RZ, RZ, R68 ;  /* 0x000000ffff197224 */ /* 0x000fe200078e0044 */
[----:B------:R-:W-:Y:S01]  /*1b310*/  FSEL R98, R8, -INF , !P1 ;  /* 0xff80000008627808 */ /* 0x000fe20004800000 */
[----:B------:R-:W-:Y:S01]  /*1b320*/  IMAD.MOV.U32 R67, RZ, RZ, R19 ;  /* 0x000000ffff437224 */ /* 0x000fe200078e0013 */
[----:B------:R-:W-:Y:S01]  /*1b330*/  ISETP.GE.AND P1, PT, R226, R248, PT ;  /* 0x000000f8e200720c */ /* 0x000fe20003f26270 */
[----:B------:R-:W-:Y:S01]  /*1b340*/  IMAD.MOV.U32 R208, RZ, RZ, R25 ;  /* 0x000000ffffd07224 */ /* 0x000fe200078e0019 */
[----:B------:R-:W-:Y:S02]  /*1b350*/  FSEL R23, R10, -INF , !P4 ;  /* 0xff8000000a177808 */ /* 0x000fe40006000000 */
[----:B------:R-:W-:Y:S01]  /*1b360*/  FSEL R8, R114, -INF , !P0 ;  /* 0xff80000072087808 */ /* 0x000fe20004000000 */
[----:B------:R4:W-:Y:S01]  /*1b370*/  MUFU.TANH R10, R125 ;  /* 0x0000007d000a7308 */ /* 0x0009e20000002400 */
[----:B------:R-:W-:Y:S01]  /*1b380*/  FSEL R110, R6, -INF , !P6 ;  /* 0xff800000066e7808 */ /* 0x000fe20007000000 */
[----:B---3--:R-:W-:Y:S01]  /*1b390*/  IMAD.MOV.U32 R126, RZ, RZ, R23 ;  /* 0x000000ffff7e7224 */ /* 0x008fe200078e0017 */
[----:B------:R-:W-:Y:S02]  /*1b3a0*/  ISETP.GE.AND P6, PT, R226, R249, PT ;  /* 0x000000f9e200720c */ /* 0x000fe40003fc6270 */
[-C--:B------:R-:W-:Y:S01]  /*1b3b0*/  ISETP.GE.AND P2, PT, R222, R245.reuse, PT ;  /* 0x000000f5de00720c */ /* 0x080fe20003f46270 */
[----:B------:R-:W-:Y:S01]  /*1b3c0*/  IMAD.MOV.U32 R222, RZ, RZ, R18 ;  /* 0x000000ffffde7224 */ /* 0x000fe200078e0012 */
[----:B------:R-:W-:Y:S01]  /*1b3d0*/  ISETP.GE.AND P4, PT, R226, R245, PT ;  /* 0x000000f5e200720c */ /* 0x000fe20003f86270 */
[----:B------:R-:W-:Y:S01]  /*1b3e0*/  IMAD.MOV.U32 R18, RZ, RZ, R26 ;  /* 0x000000ffff127224 */ /* 0x000fe200078e001a */
[----:B------:R-:W-:Y:S01]  /*1b3f0*/  ISETP.GT.AND P0, PT, R250, R226, PT ;  /* 0x000000e2fa00720c */ /* 0x000fe20003f04270 */
[----:B------:R-:W-:Y:S01]  /*1b400*/  IMAD.MOV.U32 R26, RZ, RZ, R244 ;  /* 0x000000ffff1a7224 */ /* 0x000fe200078e00f4 */
[----:B------:R-:W-:Y:S01]  /*1b410*/  FSEL R226, R0, -INF , !P1 ;  /* 0xff80000000e27808 */ /* 0x000fe20004800000 */
[----:B------:R-:W-:Y:S01]  /*1b420*/  IMAD.MOV.U32 R62, RZ, RZ, R18 ;  /* 0x000000ffff3e7224 */ /* 0x000fe200078e0012 */
[----:B------:R-:W-:Y:S02]  /*1b430*/  FMNMX3.FTZ R0, R132, R81, R31, !PT ;  /* 0x0000005184007276 */ /* 0x000fe4000781001f */
[----:B------:R-:W-:Y:S02]  /*1b440*/  FSEL R15, R11, -INF , !P2 ;  /* 0xff8000000b0f7808 */ /* 0x000fe40005000000 */
[----:B------:R-:W-:Y:S01]  /*1b450*/  ISETP.GE.AND P2, PT, R225, R248, PT ;  /* 0x000000f8e100720c */ /* 0x000fe20003f46270 */
[----:B----4-:R-:W-:Y:S01]  /*1b460*/  IMAD.MOV.U32 R125, RZ, RZ, R56 ;  /* 0x000000ffff7d7224 */ /* 0x010fe200078e0038 */
[----:B------:R-:W-:Y:S02]  /*1b470*/  FMNMX3.FTZ R0, R0, R28, R27, !PT ;  /* 0x0000001c00007276 */ /* 0x000fe4000781001b */
[----:B------:R-:W-:Y:S02]  /*1b480*/  FSEL R93, R2, -INF , !P2 ;  /* 0xff800000025d7808 */ /* 0x000fe40005000000 */
[----:B------:R-:W-:Y:S02]  /*1b490*/  FMNMX3.FTZ R2, R0, R151, R51, !PT ;  /* 0x0000009700027276 */ /* 0x000fe40007810033 */
[----:B------:R-:W-:Y:S01]  /*1b4a0*/  ISETP.GE.AND P5, PT, R224, R245, PT ;  /* 0x000000f5e000720c */ /* 0x000fe20003fa6270 */
[----:B------:R-:W-:Y:S01]  /*1b4b0*/  IMAD.MOV.U32 R224, RZ, RZ, R210 ;  /* 0x000000ffffe07224 */ /* 0x000fe200078e00d2 */
[----:B------:R-:W-:Y:S02]  /*1b4c0*/  FMNMX3.FTZ R2, R2, R50, R55, !PT ;  /* 0x0000003202027276 */ /* 0x000fe40007810037 */
[----:B------:R-:W-:Y:S02]  /*1b4d0*/  FSEL R118, R9, -INF , !P5 ;  /* 0xff80000009767808 */ /* 0x000fe40006800000 */
[----:B------:R-:W-:Y:S01]  /*1b4e0*/  FMNMX3.FTZ R6, R2, R164, R116, !PT ;  /* 0x000000a402067276 */ /* 0x000fe20007810074 */
[----:B------:R-:W3:Y:S01]  /*1b4f0*/  MUFU.TANH R9, R124 ;  /* 0x0000007c00097308 */ /* 0x000ee20000002400 */
[----:B------:R-:W-:Y:S02]  /*1b500*/  FSEL R115, R115, -INF , !P0 ;  /* 0xff80000073737808 */ /* 0x000fe40004000000 */
[----:B------:R-:W-:Y:S02]  /*1b510*/  FMNMX3.FTZ R6, R6, R113, R112, !PT ;  /* 0x0000007106067276 */ /* 0x000fe40007810070 */
[----:B------:R-:W-:Y:S02]  /*1b520*/  ISETP.GT.AND P0, PT, R246, R227, PT ;  /* 0x000000e3f600720c */ /* 0x000fe40003f04270 */
[----:B------:R-:W-:Y:S02]  /*1b530*/  FMNMX3.FTZ R6, R6, R209, R148, !PT ;  /* 0x000000d106067276 */ /* 0x000fe40007810094 */
[----:B------:R-:W-:Y:S02]  /*1b540*/  ISETP.GT.AND P1, PT, R247, R227, PT ;  /* 0x000000e3f700720c */ /* 0x000fe40003f24270 */
[----:B------:R-:W-:Y:S02]  /*1b550*/  FMNMX3.FTZ R6, R6, R141, R145, !PT ;  /* 0x0000008d06067276 */ /* 0x000fe40007810091 */
[----:B-1----:R-:W-:Y:S02]  /*1b560*/  FSEL R14, R14, -INF , !P0 ;  /* 0xff8000000e0e7808 */ /* 0x002fe40004000000 */
[----:B------:R-:W-:Y:S02]  /*1b570*/  FMNMX3.FTZ R6, R6, R234, R223, !PT ;  /* 0x000000ea06067276 */ /* 0x000fe400078100df */
[----:B--2---:R-:W-:Y:S02]  /*1b580*/  FSEL R13, R13, -INF , !P1 ;  /* 0xff8000000d0d7808 */ /* 0x004fe40004800000 */
[CC--:B------:R-:W-:Y:S02]  /*1b590*/  ISETP.GT.AND P0, PT, R247.reuse, R232.reuse, PT ;  /* 0x000000e8f700720c */ /* 0x0c0fe40003f04270 */
[----:B------:R-:W-:Y:S02]  /*1b5a0*/  ISETP.GT.AND P1, PT, R247, R229, PT ;  /* 0x000000e5f700720c */ /* 0x000fe40003f24270 */
[----:B------:R-:W-:Y:S02]  /*1b5b0*/  FSEL R109, R7, -INF , !P4 ;  /* 0xff800000076d7808 */ /* 0x000fe40006000000 */
[----:B---3--:R-:W-:Y:S02]  /*1b5c0*/  FSEL R9, R9, -INF , !P0 ;  /* 0xff80000009097808 */ /* 0x008fe40004000000 */
[----:B------:R-:W-:Y:S02]  /*1b5d0*/  FMNMX3.FTZ R6, R6, R215, R216, !PT ;  /* 0x000000d706067276 */ /* 0x000fe400078100d8 */
[----:B------:R-:W-:Y:S02]  /*1b5e0*/  FSEL R7, R121, -INF , !P1 ;  /* 0xff80000079077808 */ /* 0x000fe40004800000 */
[----:B------:R-:W-:Y:S02]  /*1b5f0*/  ISETP.GE.AND P0, PT, R229, R245, PT ;  /* 0x000000f5e500720c */ /* 0x000fe40003f06270 */
[----:B------:R-:W-:Y:S02]  /*1b600*/  FMNMX3.FTZ R6, R6, R105, R230, !PT ;  /* 0x0000006906067276 */ /* 0x000fe400078100e6 */
[----:B------:R-:W-:Y:S02]  /*1b610*/  FSEL R111, R7, -INF , !P0 ;  /* 0xff800000076f7808 */ /* 0x000fe40004000000 */
[----:B------:R-:W-:Y:S02]  /*1b620*/  ISETP.GE.AND P5, PT, R225, R249, PT ;  /* 0x000000f9e100720c */ /* 0x000fe40003fa6270 */
[-C--:B------:R-:W-:Y:S02]  /*1b630*/  ISETP.GT.AND P2, PT, R250, R229.reuse, PT ;  /* 0x000000e5fa00720c */ /* 0x080fe40003f44270 */
[C---:B------:R-:W-:Y:S02]  /*1b640*/  ISETP.GT.AND P0, PT, R246.reuse, R232, PT ;  /* 0x000000e8f600720c */ /* 0x040fe40003f04270 */
[----:B------:R-:W-:Y:S02]  /*1b650*/  ISETP.GT.AND P1, PT, R246, R229, PT ;  /* 0x000000e5f600720c */ /* 0x000fe40003f24270 */
[----:B------:R-:W-:Y:S02]  /*1b660*/  ISETP.GT.AND P4, PT, R250, R227, PT ;  /* 0x000000e3fa00720c */ /* 0x000fe40003f84270 */
[----:B------:R-:W-:Y:S02]  /*1b670*/  FMNMX3.FTZ R6, R6, R219, R218, !PT ;  /* 0x000000db06067276 */ /* 0x000fe400078100da */
[----:B------:R-:W-:Y:S02]  /*1b680*/  FSEL R63, R8, -INF , !P5 ;  /* 0xff800000083f7808 */ /* 0x000fe40006800000 */
[----:B------:R-:W-:Y:S02]  /*1b690*/  FSEL R11, R119, -INF , !P2 ;  /* 0xff800000770b7808 */ /* 0x000fe40005000000 */
[----:B------:R-:W-:Y:S02]  /*1b6a0*/  FSEL R72, R72, -INF , !P0 ;  /* 0xff80000048487808 */ /* 0x000fe40004000000 */
[----:B------:R-:W-:Y:S02]  /*1b6b0*/  FSEL R12, R12, -INF , !P4 ;  /* 0xff8000000c0c7808 */ /* 0x000fe40006000000 */
[----:B------:R-:W-:Y:S02]  /*1b6c0*/  ISETP.GE.AND P2, PT, R227, R248, PT ;  /* 0x000000f8e300720c */ /* 0x000fe40003f46270 */
[----:B------:R-:W-:Y:S02]  /*1b6d0*/  FSEL R8, R123, -INF , !P1 ;  /* 0xff8000007b087808 */ /* 0x000fe40004800000 */
[----:B------:R-:W-:Y:S02]  /*1b6e0*/  ISETP.GT.AND P0, PT, R246, R239, PT ;  /* 0x000000eff600720c */ /* 0x000fe40003f04270 */
[----:B------:R-:W-:Y:S02]  /*1b6f0*/  ISETP.GE.AND P4, PT, R227, R245, PT ;  /* 0x000000f5e300720c */ /* 0x000fe40003f86270 */
[----:B------:R-:W-:Y:S02]  /*1b700*/  FMNMX3.FTZ R6, R6, R15, R118, !PT ;  /* 0x0000000f06067276 */ /* 0x000fe40007810076 */
[----:B------:R-:W-:Y:S02]  /*1b710*/  ISETP.GT.AND P1, PT, R247, R239, PT ;  /* 0x000000eff700720c */ /* 0x000fe40003f24270 */
[----:B------:R-:W-:Y:S02]  /*1b720*/  FSEL R127, R14, -INF , !P2 ;  /* 0xff8000000e7f7808 */ /* 0x000fe40005000000 */
[----:B------:R-:W-:Y:S02]  /*1b730*/  FSEL R71, R71, -INF , !P0 ;  /* 0xff80000047477808 */ /* 0x000fe40004000000 */
[----:B------:R-:W-:Y:S02]  /*1b740*/  FSEL R124, R13, -INF , !P4 ;  /* 0xff8000000d7c7808 */ /* 0x000fe40006000000 */
[----:B------:R-:W-:Y:S02]  /*1b750*/  FSEL R10, R10, -INF , !P1 ;  /* 0xff8000000a0a7808 */ /* 0x000fe40004800000 */
[-C--:B------:R-:W-:Y:S02]  /*1b760*/  ISETP.GE.AND P0, PT, R232, R245.reuse, PT ;  /* 0x000000f5e800720c */ /* 0x080fe40003f06270 */
[----:B------:R-:W-:Y:S02]  /*1b770*/  ISETP.GE.AND P2, PT, R239, R245, PT ;  /* 0x000000f5ef00720c */ /* 0x000fe40003f46270 */
[----:B------:R-:W-:Y:S02]  /*1b780*/  FMNMX3.FTZ R6, R6, R110, R109, !PT ;  /* 0x0000006e06067276 */ /* 0x000fe4000781006d */
[----:B------:R-:W-:Y:S02]  /*1b790*/  FSEL R108, R9, -INF , !P0 ;  /* 0xff800000096c7808 */ /* 0x000fe40004000000 */
[----:B------:R-:W-:Y:S01]  /*1b7a0*/  FSEL R107, R10, -INF , !P2 ;  /* 0xff8000000a6b7808 */ /* 0x000fe20005000000 */
[----:B------:R1:W2:Y:S01]  /*1b7b0*/  MUFU.TANH R9, R131 ;  /* 0x0000008300097308 */ /* 0x0002a20000002400 */
[----:B------:R-:W-:Y:S02]  /*1b7c0*/  FMNMX3.FTZ R6, R6, R124, R111, !PT ;  /* 0x0000007c06067276 */ /* 0x000fe4000781006f */
[----:B------:R-:W-:Y:S02]  /*1b7d0*/  ISETP.GE.AND P1, PT, R229, R248, PT ;  /* 0x000000f8e500720c */ /* 0x000fe40003f26270 */
[----:B------:R-:W-:Y:S02]  /*1b7e0*/  FMNMX3.FTZ R6, R6, R108, R107, !PT ;  /* 0x0000006c06067276 */ /* 0x000fe4000781006b */
[----:B------:R-:W-:Y:S03]  /*1b7f0*/  FSEL R123, R8, -INF , !P1 ;  /* 0xff800000087b7808 */ /* 0x000fe60004800000 */
[----:B------:R-:W3:Y:S01]  /*1b800*/  MUFU.TANH R10, R130 ;  /* 0x00000082000a7308 */ /* 0x000ee20000002400 */
[----:B------:R-:W-:Y:S01]  /*1b810*/  FMNMX3.FTZ R0, R133, R84, R34, !PT ;  /* 0x0000005485007276 */ /* 0x000fe20007810022 */
[----:B------:R-:W4:Y:S01]  /*1b820*/  SHFL.BFLY PT, R8, R6, 0x2, 0x1f ;  /* 0x0c401f0006087f89 */ /* 0x000f2200000e0000 */
[----:B------:R-:W-:Y:S02]  /*1b830*/  ISETP.GE.AND P1, PT, R232, R248, PT ;  /* 0x000000f8e800720c */ /* 0x000fe40003f26270 */
[----:B------:R-:W-:Y:S02]  /*1b840*/  FMNMX3.FTZ R0, R0, R29, R30, !PT ;  /* 0x0000001d00007276 */ /* 0x000fe4000781001e */
[----:B------:R-:W-:Y:S02]  /*1b850*/  FSEL R72, R72, -INF , !P1 ;  /* 0xff80000048487808 */ /* 0x000fe40004800000 */
[----:B------:R-:W-:Y:S01]  /*1b860*/  FMNMX3.FTZ R0, R0, R160, R96, !PT ;  /* 0x000000a000007276 */ /* 0x000fe20007810060 */
[----:B-1----:R-:W-:Y:S01]  /*1b870*/  MUFU.EX2 R131, R206 ;  /* 0x000000ce00837308 */ /* 0x002fe20000000800 */
[----:B------:R-:W-:Y:S02]  /*1b880*/  FMNMX3.FTZ R2, R3, R140, R38, !PT ;  /* 0x0000008c03027276 */ /* 0x000fe40007810026 */
[----:B------:R-:W-:Y:S02]  /*1b890*/  FMNMX3.FTZ R0, R0, R100, R101, !PT ;  /* 0x0000006400007276 */ /* 0x000fe40007810065 */
[----:B------:R-:W-:Y:S02]  /*1b8a0*/  ISETP.GE.AND P1, PT, R239, R248, PT ;  /* 0x000000f8ef00720c */ /* 0x000fe40003f26270 */
[----:B------:R-:W-:Y:S02]  /*1b8b0*/  FMNMX3.FTZ R0, R0, R165, R117, !PT ;  /* 0x000000a500007276 */ /* 0x000fe40007810075 */
[----:B------:R-:W-:Y:S02]  /*1b8c0*/  ISETP.GE.AND P5, PT, R227, R249, PT ;  /* 0x000000f9e300720c */ /* 0x000fe40003fa6270 */
[----:B------:R-:W-:Y:S01]  /*1b8d0*/  FMNMX3.FTZ R0, R0, R129, R134, !PT ;  /* 0x0000008100007276 */ /* 0x000fe20007810086 */
[----:B------:R1:W3:Y:S01]  /*1b8e0*/  MUFU.EX2 R227, R207 ;  /* 0x000000cf00e37308 */ /* 0x0002e20000000800 */
[----:B------:R-:W-:Y:S02]  /*1b8f0*/  FMNMX3.FTZ R2, R2, R136, R35, !PT ;  /* 0x0000008802027276 */ /* 0x000fe40007810023 */
[----:B------:R-:W-:Y:S02]  /*1b900*/  FMNMX3.FTZ R0, R0, R47, R157, !PT ;  /* 0x0000002f00007276 */ /* 0x000fe4000781009d */
[----:B----4-:R-:W-:Y:S02]  /*1b910*/  FMNMX.FTZ R6, R6, R8, !PT ;  /* 0x0000000806067209 */ /* 0x010fe40007810000 */
[----:B------:R-:W-:Y:S02]  /*1b920*/  FSEL R71, R71, -INF , !P1 ;  /* 0xff80000047477808 */ /* 0x000fe40004800000 */
[----:B------:R-:W-:Y:S01]  /*1b930*/  FMNMX3.FTZ R0, R0, R152, R153, !PT ;  /* 0x0000009800007276 */ /* 0x000fe20007810099 */
[----:B------:R-:W4:Y:S01]  /*1b940*/  SHFL.BFLY PT, R70, R6, 0x1, 0x1f ;  /* 0x0c201f0006467f89 */ /* 0x000f2200000e0000 */
[----:B------:R-:W-:Y:S02]  /*1b950*/  ISETP.GT.AND P1, PT, R250, R239, PT ;  /* 0x000000effa00720c */ /* 0x000fe40003f24270 */
[----:B------:R-:W-:Y:S01]  /*1b960*/  FMNMX3.FTZ R2, R2, R60, R61, !PT ;  /* 0x0000003c02027276 */ /* 0x000fe2000781003d */
[----:B-1----:R-:W-:Y:S01]  /*1b970*/  IMAD.MOV.U32 R207, RZ, RZ, R44 ;  /* 0x000000ffffcf7224 */ /* 0x002fe200078e002c */
[----:B------:R-:W-:Y:S02]  /*1b980*/  FMNMX3.FTZ R0, R0, R54, R228, !PT ;  /* 0x0000003600007276 */ /* 0x000fe400078100e4 */
[----:B--2---:R-:W-:Y:S02]  /*1b990*/  FSEL R9, R9, -INF , !P1 ;  /* 0xff80000009097808 */ /* 0x004fe40004800000 */
[----:B------:R-:W-:Y:S02]  /*1b9a0*/  FMNMX3.FTZ R2, R2, R97, R66, !PT ;  /* 0x0000006102027276 */ /* 0x000fe40007810042 */
[----:B------:R-:W-:Y:S02]  /*1b9b0*/  FMNMX3.FTZ R0, R0, R102, R222, !PT ;  /* 0x0000006600007276 */ /* 0x000fe400078100de */
[----:B------:R-:W-:Y:S02]  /*1b9c0*/  ISETP.GE.AND P2, PT, R232, R249, PT ;  /* 0x000000f9e800720c */ /* 0x000fe40003f46270 */
[----:B------:R-:W-:Y:S01]  /*1b9d0*/  ISETP.GT.AND P0, PT, R250, R232, PT ;  /* 0x000000e8fa00720c */ /* 0x000fe20003f04270 */
[----:B------:R-:W-:Y:S01]  /*1b9e0*/  IMAD.MOV.U32 R232, RZ, RZ, R46 ;  /* 0x000000ffffe87224 */ /* 0x000fe200078e002e */
[----:B------:R-:W-:Y:S01]  /*1b9f0*/  FMNMX3.FTZ R2, R2, R135, R137, !PT ;  /* 0x0000008702027276 */ /* 0x000fe20007810089 */
[----:B------:R-:W-:Y:S01]  /*1ba00*/  IMAD.MOV.U32 R46, RZ, RZ, R212 ;  /* 0x000000ffff2e7224 */ /* 0x000fe200078e00d4 */
[----:B------:R-:W-:Y:S02]  /*1ba10*/  FMNMX3.FTZ R0, R0, R42, R125, !PT ;  /* 0x0000002a00007276 */ /* 0x000fe4000781007d */
[----:B------:R-:W-:Y:S01]  /*1ba20*/  FMNMX3.FTZ R2, R2, R200, R128, !PT ;  /* 0x000000c802027276 */ /* 0x000fe20007810080 */
[----:B------:R-:W-:Y:S01]  /*1ba30*/  IMAD.MOV.U32 R221, RZ, RZ, R46 ;  /* 0x000000ffffdd7224 */ /* 0x000fe200078e002e */
[----:B------:R-:W-:Y:S01]  /*1ba40*/  FMNMX3.FTZ R0, R0, R232, R104, !PT ;  /* 0x000000e800007276 */ /* 0x000fe20007810068 */
[----:B------:R-:W-:Y:S01]  /*1ba50*/  IMAD.MOV.U32 R46, RZ, RZ, R26 ;  /* 0x000000ffff2e7224 */ /* 0x000fe200078e001a */
[----:B----4-:R-:W-:Y:S02]  /*1ba60*/  FMNMX.FTZ R70, R6, R70, !PT ;  /* 0x0000004606467209 */ /* 0x010fe40007810000 */
[----:B------:R-:W-:Y:S02]  /*1ba70*/  FMNMX3.FTZ R2, R2, R156, R161, !PT ;  /* 0x0000009c02027276 */ /* 0x000fe400078100a1 */
[C---:B------:R-:W-:Y:S01]  /*1ba80*/  FSETP.NEU.FTZ.AND P1, PT, R70.reuse, -INF , PT ;  /* 0xff8000004600780b */ /* 0x040fe20003f3d000 */
[----:B------:R-:W-:Y:S01]  /*1ba90*/  FMUL.FTZ R73, R70, UR4 ;  /* 0x0000000446497c20 */ /* 0x000fe20008410000 */
[----:B------:R-:W-:Y:S02]  /*1baa0*/  FMNMX3.FTZ R0, R0, R126, R98, !PT ;  /* 0x0000007e00007276 */ /* 0x000fe40007810062 */
[----:B------:R-:W-:Y:S02]  /*1bab0*/  FMNMX3.FTZ R2, R2, R106, R149, !PT ;  /* 0x0000006a02027276 */ /* 0x000fe40007810095 */
[----:B------:R-:W-:Y:S02]  /*1bac0*/  FSEL R73, R73, RZ, P1 ;  /* 0x000000ff49497208 */ /* 0x000fe40000800000 */
[----:B------:R-:W-:Y:S02]  /*1bad0*/  FMNMX3.FTZ R0, R0, R93, R226, !PT ;  /* 0x0000005d00007276 */ /* 0x000fe400078100e2 */
[----:B------:R-:W-:Y:S01]  /*1bae0*/  MOV R95, R24 ;  /* 0x00000018005f7202 */ /* 0x000fe20000000f00 */
[----:B------:R-:W-:Y:S01]  /*1baf0*/  FFMA.FTZ R44, R151, UR4, -R73 ;  /* 0x00000004972c7c23 */ /* 0x000fe20008010849 */
[----:B------:R-:W-:Y:S01]  /*1bb00*/  FMNMX3.FTZ R2, R2, R252, R251, !PT ;  /* 0x000000fc02027276 */ /* 0x000fe200078100fb */
[----:B------:R-:W2:Y:S01]  /*1bb10*/  LDL.LU R151, [R1+0xec] ;  /* 0x0000ec0001977983 */ /* 0x000ea20000300800 */
[----:B------:R-:W-:Y:S01]  /*1bb20*/  FMNMX3.FTZ R0, R0, R127, R123, !PT ;  /* 0x0000007f00007276 */ /* 0x000fe2000781007b */
[----:B------:R-:W-:Y:S01]  /*1bb30*/  FFMA.FTZ R6, R27, UR4, -R73 ;  /* 0x000000041b067c23 */ /* 0x000fe20008010849 */
[----:B------:R-:W-:Y:S01]  /*1bb40*/  FMNMX3.FTZ R2, R2, R95, R231, !PT ;  /* 0x0000005f02027276 */ /* 0x000fe200078100e7 */
[----:B------:R-:W-:Y:S01]  /*1bb50*/  FFMA.FTZ R51, R51, UR4, -R73 ;  /* 0x0000000433337c23 */ /* 0x000fe20008010849 */
[----:B------:R-:W-:Y:S01]  /*1bb60*/  FMNMX3.FTZ R0, R0, R72, R71, !PT ;  /* 0x0000004800007276 */ /* 0x000fe20007810047 */
[----:B------:R-:W-:Y:S01]  /*1bb70*/  FFMA.FTZ R50, R50, UR4, -R73 ;  /* 0x0000000432327c23 */ /* 0x000fe20008010849 */
[----:B------:R-:W-:Y:S01]  /*1bb80*/  FMNMX3.FTZ R7, R2, R99, R235, !PT ;  /* 0x0000006302077276 */ /* 0x000fe200078100eb */
[--C-:B------:R-:W-:Y:S01]  /*1bb90*/  FFMA.FTZ R55, R55, UR4, -R73.reuse ;  /* 0x0000000437377c23 */ /* 0x100fe20008010849 */
[----:B------:R-:W-:Y:S01]  /*1bba0*/  MOV R212, R80 ;  /* 0x0000005000d47202 */ /* 0x000fe20000000f00 */
[----:B------:R-:W1:Y:S01]  /*1bbb0*/  SHFL.BFLY PT, R2, R0, 0x2, 0x1f ;  /* 0x0c401f0000027f89 */ /* 0x000e6200000e0000 */
[----:B------:R-:W-:Y:S01]  /*1bbc0*/  FMNMX3.FTZ R7, R7, R214, R236, !PT ;  /* 0x000000d607077276 */ /* 0x000fe200078100ec */
[----:B------:R-:W-:Y:S01]  /*1bbd0*/  FFMA.FTZ R105, R105, UR4, -R73 ;  /* 0x0000000469697c23 */ /* 0x000fe20008010849 */
[----:B------:R-:W-:Y:S01]  /*1bbe0*/  FSEL R80, R115, -INF , !P6 ;  /* 0xff80000073507808 */ /* 0x000fe20007000000 */
[----:B------:R-:W-:Y:S01]  /*1bbf0*/  IMAD.MOV.U32 R103, RZ, RZ, R212 ;  /* 0x000000ffff677224 */ /* 0x000fe200078e00d4 */
[----:B------:R-:W-:Y:S01]  /*1bc00*/  FMNMX3.FTZ R7, R7, R92, R243, !PT ;  /* 0x0000005c07077276 */ /* 0x000fe200078100f3 */
[----:B------:R-:W-:Y:S01]  /*1bc10*/  IMAD.MOV.U32 R115, RZ, RZ, R15 ;  /* 0x000000ffff737224 */ /* 0x000fe200078e000f */
[----:B------:R-:W-:Y:S01]  /*1bc20*/  ISETP.GE.AND P4, PT, R229, R249, PT ;  /* 0x000000f9e500720c */ /* 0x000fe20003f86270 */
[--C-:B------:R-:W-:Y:S01]  /*1bc30*/  FFMA.FTZ R110, R110, UR4, -R73.reuse ;  /* 0x000000046e6e7c23 */ /* 0x100fe20008010849 */
[----:B------:R-:W-:Y:S01]  /*1bc40*/  FMNMX3.FTZ R7, R7, R63, R80, !PT ;  /* 0x0000003f07077276 */ /* 0x000fe20007810050 */
[--C-:B------:R-:W-:Y:S01]  /*1bc50*/  FFMA.FTZ R115, R115, UR4, -R73.reuse ;  /* 0x0000000473737c23 */ /* 0x100fe20008010849 */
[----:B------:R-:W-:Y:S01]  /*1bc60*/  FSEL R122, R11, -INF , !P4 ;  /* 0xff8000000b7a7808 */ /* 0x000fe20006000000 */
[----:B------:R-:W-:Y:S01]  /*1bc70*/  FFMA.FTZ R109, R109, UR4, -R73 ;  /* 0x000000046d6d7c23 */ /* 0x000fe20008010849 */
[----:B---3--:R-:W-:Y:S02]  /*1bc80*/  FSEL R10, R10, -INF , !P0 ;  /* 0xff8000000a0a7808 */ /* 0x008fe40004000000 */
[----:B------:R-:W-:Y:S01]  /*1bc90*/  ISETP.GE.AND P6, PT, R239, R249, PT ;  /* 0x000000f9ef00720c */ /* 0x000fe20003fc6270 */
[----:B------:R-:W-:Y:S01]  /*1bca0*/  MUFU.EX2 R115, R115 ;  /* 0x0000007300737308 */ /* 0x000fe20000000800 */
[----:B------:R-:W-:Y:S01]  /*1bcb0*/  FSEL R220, R12, -INF , !P5 ;  /* 0xff8000000cdc7808 */ /* 0x000fe20006800000 */
[----:B------:R-:W3:Y:S01]  /*1bcc0*/  S2R R239, SR_TID.X ;  /* 0x0000000000ef7919 */ /* 0x000ee20000002100 */
[----:B------:R-:W-:Y:S02]  /*1bcd0*/  FSEL R244, R10, -INF , !P2 ;  /* 0xff8000000af47808 */ /* 0x000fe40005000000 */
[----:B------:R-:W-:Y:S02]  /*1bce0*/  FMNMX3.FTZ R7, R7, R220, R122, !PT ;  /* 0x000000dc07077276 */ /* 0x000fe4000781007a */
[----:B------:R-:W-:Y:S02]  /*1bcf0*/  FSEL R130, R9, -INF , !P6 ;  /* 0xff80000009827808 */ /* 0x000fe40007000000 */
[----:B-1----:R-:W-:Y:S02]  /*1bd00*/  FMNMX.FTZ R0, R0, R2, !PT ;  /* 0x0000000200007209 */ /* 0x002fe40007810000 */
[--C-:B------:R-:W-:Y:S02]  /*1bd10*/  FMNMX3.FTZ R7, R7, R244, R130.reuse, !PT ;  /* 0x000000f407077276 */ /* 0x100fe40007810082 */
[----:B------:R-:W-:Y:S01]  /*1bd20*/  MOV R43, R144 ;  /* 0x00000090002b7202 */ /* 0x000fe20000000f00 */
[----:B------:R-:W1:Y:S01]  /*1bd30*/  SHFL.BFLY PT, R2, R0, 0x1, 0x1f ;  /* 0x0c201f0000027f89 */ /* 0x000e6200000e0000 */
[----:B------:R-:W-:Y:S02]  /*1bd40*/  MOV R206, R42 ;  /* 0x0000002a00ce7202 */ /* 0x000fe40000000f00 */
[----:B------:R-:W-:Y:S05]  /*1bd50*/  F2FP.F16.F32.PACK_AB R76, R76, R201 ;  /* 0x000000c94c4c723e */ /* 0x000fea00000000ff */
[----:B------:R-:W4:Y:S01]  /*1bd60*/  SHFL.BFLY PT, R8, R7, 0x2, 0x1f ;  /* 0x0c401f0007087f89 */ /* 0x000f2200000e0000 */
[----:B------:R-:W-:Y:S01]  /*1bd70*/  F2FP.F16.F32.PACK_AB R78, R131, R227 ;  /* 0x000000e3834e723e */ /* 0x000fe200000000ff */
[----:B------:R-:W-:Y:S01]  /*1bd80*/  IMAD.MOV.U32 R201, RZ, RZ, R130 ;  /* 0x000000ffffc97224 */ /* 0x000fe200078e0082 */
[----:B------:R-:W-:Y:S02]  /*1bd90*/  MOV R130, R222 ;  /* 0x000000de00827202 */ /* 0x000fe40000000f00 */
[----:B------:R-:W-:Y:S01]  /*1bda0*/  MUFU.EX2 R222, R203 ;  /* 0x000000cb00de7308 */ /* 0x000fe20000000800 */
[----:B---3--:R-:W-:Y:S09]  /*1bdb0*/  SHF.R.U32.HI R82, RZ, 0x1, R239 ;  /* 0x00000001ff527819 */ /* 0x008ff200000116ef */
[----:B------:R3:W-:Y:S01]  /*1bdc0*/  MUFU.EX2 R239, R6 ;  /* 0x0000000600ef7308 */ /* 0x0007e20000000800 */
[----:B-1----:R-:W-:Y:S01]  /*1bdd0*/  FMNMX.FTZ R68, R0, R2, !PT ;  /* 0x0000000200447209 */ /* 0x002fe20007810000 */
[--C-:B------:R-:W-:Y:S01]  /*1bde0*/  FFMA.FTZ R0, R81, UR4, -R73.reuse ;  /* 0x0000000451007c23 */ /* 0x100fe20008010849 */
[--C-:B------:R-:W-:Y:S01]  /*1bdf0*/  FFMA.FTZ R2, R31, UR4, -R73.reuse ;  /* 0x000000041f027c23 */ /* 0x100fe20008010849 */
[----:B----4-:R-:W-:Y:S06]  /*1be00*/  FMNMX.FTZ R7, R7, R8, !PT ;  /* 0x0000000807077209 */ /* 0x010fec0007810000 */
[----:B------:R1:W-:Y:S01]  /*1be10*/  MUFU.EX2 R121, R0 ;  /* 0x0000000000797308 */ /* 0x0003e20000000800 */
[C---:B------:R-:W-:Y:S01]  /*1be20*/  FMUL.FTZ R74, R68.reuse, UR4 ;  /* 0x00000004444a7c20 */ /* 0x040fe20008410000 */
[----:B------:R-:W-:Y:S08]  /*1be30*/  FSETP.NEU.FTZ.AND P0, PT, R68, -INF , PT ;  /* 0xff8000004400780b */ /* 0x000ff00003f1d000 */
[----:B------:R4:W4:Y:S01]  /*1be40*/  MUFU.EX2 R210, R2 ;  /* 0x0000000200d27308 */ /* 0x0009220000000800 */
[----:B------:R-:W4:Y:S01]  /*1be50*/  SHFL.BFLY PT, R69, R7, 0x1, 0x1f ;  /* 0x0c201f0007457f89 */ /* 0x000f2200000e0000 */
[----:B------:R-:W-:Y:S05]  /*1be60*/  FSEL R74, R74, RZ, P0 ;  /* 0x000000ff4a4a7208 */ /* 0x000fea0000000000 */
[--C-:B---3--:R-:W-:Y:S01]  /*1be70*/  FFMA.FTZ R6, R29, UR4, -R74.reuse ;  /* 0x000000041d067c23 */ /* 0x108fe2000801084a */
[----:B-1----:R-:W-:Y:S03]  /*1be80*/  FFMA.FTZ R0, R28, UR4, -R73 ;  /* 0x000000041c007c23 */ /* 0x002fe60008010849 */
[----:B------:R-:W-:Y:S01]  /*1be90*/  MUFU.EX2 R229, R6 ;  /* 0x0000000600e57308 */ /* 0x000fe20000000800 */
[--C-:B----4-:R-:W-:Y:S09]  /*1bea0*/  FFMA.FTZ R2, R84, UR4, -R74.reuse ;  /* 0x0000000454027c23 */ /* 0x110ff2000801084a */
[----:B------:R1:W3:Y:S01]  /*1beb0*/  MUFU.EX2 R217, R0 ;  /* 0x0000000000d97308 */ /* 0x0002e20000000800 */
[----:B------:R-:W-:Y:S09]  /*1bec0*/  F2FP.F16.F32.PACK_AB R84, R210, R121 ;  /* 0x00000079d254723e */ /* 0x000ff200000000ff */
[----:B------:R4:W-:Y:S01]  /*1bed0*/  MUFU.EX2 R119, R2 ;  /* 0x0000000200777308 */ /* 0x0009e20000000800 */
[----:B------:R-:W-:Y:S01]  /*1bee0*/  FMNMX.FTZ R69, R7, R69, !PT ;  /* 0x0000004507457209 */ /* 0x000fe20007810000 */
[--C-:B------:R-:W-:Y:S01]  /*1bef0*/  FFMA.FTZ R7, R34, UR4, -R74.reuse ;  /* 0x0000000422077c23 */ /* 0x100fe2000801084a */
[----:B-1----:R-:W-:Y:S03]  /*1bf00*/  LOP3.LUT R0, R82, 0x8, RZ, 0xc0, !PT ;  /* 0x0000000852007812 */ /* 0x002fe600078ec0ff */
[C---:B------:R-:W-:Y:S01]  /*1bf10*/  FMUL.FTZ R75, R69.reuse, UR4 ;  /* 0x00000004454b7c20 */ /* 0x040fe20008410000 */
[----:B------:R-:W-:Y:S03]  /*1bf20*/  FSETP.NEU.FTZ.AND P2, PT, R69, -INF , PT ;  /* 0xff8000004500780b */ /* 0x000fe60003f5d000 */
[----:B------:R1:W1:Y:S01]  /*1bf30*/  MUFU.EX2 R212, R7 ;  /* 0x0000000700d47308 */ /* 0x0002620000000800 */
[----:B----4-:R-:W-:Y:S01]  /*1bf40*/  FFMA.FTZ R2, R30, UR4, -R74 ;  /* 0x000000041e027c23 */ /* 0x010fe2000801084a */
[----:B------:R-:W-:Y:S02]  /*1bf50*/  LOP3.LUT R0, R233, R0, RZ, 0x3c, !PT ;  /* 0x00000000e9007212 */ /* 0x000fe400078e3cff */
[----:B------:R-:W-:Y:S06]  /*1bf60*/  FSEL R75, R75, RZ, P2 ;  /* 0x000000ff4b4b7208 */ /* 0x000fec0001000000 */
[----:B------:R4:W4:Y:S01]  /*1bf70*/  MUFU.EX2 R94, R2 ;  /* 0x00000002005e7308 */ /* 0x0009220000000800 */
[----:B------:R-:W-:Y:S02]  /*1bf80*/  LOP3.LUT R0, R0, 0x200, R240, 0xf8, !PT ;  /* 0x0000020000007812 */ /* 0x000fe400078ef8f0 */
[----:B---3--:R-:W-:Y:S01]  /*1bf90*/  F2FP.F16.F32.PACK_AB R86, R239, R217 ;  /* 0x000000d9ef56723e */ /* 0x008fe200000000ff */
[--C-:B------:R-:W-:Y:S01]  /*1bfa0*/  FFMA.FTZ R6, R35, UR4, -R75.reuse ;  /* 0x0000000423067c23 */ /* 0x100fe2000801084b */
[----:B------:R-:W-:Y:S01]  /*1bfb0*/  LEA R144, R0, UR5, 0x1 ;  /* 0x0000000500907c11 */ /* 0x000fe2000f8e08ff */
[--C-:B------:R-:W-:Y:S01]  /*1bfc0*/  FFMA.FTZ R0, R140, UR4, -R75.reuse ;  /* 0x000000048c007c23 */ /* 0x100fe2000801084b */
[--C-:B------:R-:W-:Y:S03]  /*1bfd0*/  FFMA.FTZ R66, R66, UR4, -R75.reuse ;  /* 0x0000000442427c23 */ /* 0x100fe6000801084b */
[----:B------:R-:W-:Y:S01]  /*1bfe0*/  MUFU.EX2 R233, R6 ;  /* 0x0000000600e97308 */ /* 0x000fe20000000800 */
[--C-:B-1----:R-:W-:Y:S01]  /*1bff0*/  FFMA.FTZ R7, R136, UR4, -R75.reuse ;  /* 0x0000000488077c23 */ /* 0x102fe2000801084b */
[----:B------:R-:W1:Y:S01]  /*1c000*/  LDSM.16.MT88.4 R24, [R144+0x8000] ;  /* 0x008000009018783b */ /* 0x000e620000004200 */
[----:B------:R-:W-:Y:S07]  /*1c010*/  IADD3 R140, PT, PT, R238, R144, RZ ;  /* 0x00000090ee8c7210 */ /* 0x000fee0007ffe0ff */
[----:B------:R3:W-:Y:S01]  /*1c020*/  MUFU.EX2 R114, R0 ;  /* 0x0000000000727308 */ /* 0x0007e20000000800 */
[----:B------:R-:W-:Y:S01]  /*1c030*/  F2FP.F16.F32.PACK_AB R85, R212, R119 ;  /* 0x00000077d455723e */ /* 0x000fe200000000ff */
[----:B----4-:R-:W-:Y:S01]  /*1c040*/  FFMA.FTZ R2, R38, UR4, -R75 ;  /* 0x0000000426027c23 */ /* 0x010fe2000801084b */
[----:B------:R-:W-:Y:S07]  /*1c050*/  F2FP.F16.F32.PACK_AB R87, R94, R229 ;  /* 0x000000e55e57723e */ /* 0x000fee00000000ff */
[----:B------:R-:W4:Y:S01]  /*1c060*/  MUFU.EX2 R225, R7 ;  /* 0x0000000700e17308 */ /* 0x000f220000000800 */
[----:B------:R-:W-:Y:S09]  /*1c070*/  VIADD R136, R144, 0x8040 ;  /* 0x0000804090887836 */ /* 0x000ff20000000000 */
[----:B------:R1:W1:Y:S01]  /*1c080*/  MUFU.EX2 R120, R2 ;  /* 0x0000000200787308 */ /* 0x0002620000000800 */
[----:B---3--:R-:W-:Y:S02]  /*1c090*/  FSEL R0, R69, RZ, P2 ;  /* 0x000000ff45007208 */ /* 0x008fe40001000000 */
[----:B----4-:R-:W-:Y:S03]  /*1c0a0*/  F2FP.F16.F32.PACK_AB R79, R233, R225 ;  /* 0x000000e1e94f723e */ /* 0x010fe600000000ff */
[----:B------:R-:W-:Y:S01]  /*1c0b0*/  FADD.FTZ R3, -R0, R3 ;  /* 0x0000000300037221 */ /* 0x000fe20000010100 */
[----:B------:R-:W-:Y:S02]  /*1c0c0*/  FSEL R0, R68, RZ, P0 ;  /* 0x000000ff44007208 */ /* 0x000fe40000000000 */
[----:B-1----:R-:W-:Y:S01]  /*1c0d0*/  FSEL R2, R70, RZ, P1 ;  /* 0x000000ff46027208 */ /* 0x002fe20000800000 */
[----:B------:R-:W-:Y:S01]  /*1c0e0*/  FMUL.FTZ R3, R3, UR4 ;  /* 0x0000000403037c20 */ /* 0x000fe20008410000 */
[----:B------:R-:W-:Y:S01]  /*1c0f0*/  F2FP.F16.F32.PACK_AB R77, R120, R114 ;  /* 0x00000072784d723e */ /* 0x000fe200000000ff */
[----:B------:R-:W-:Y:S01]  /*1c100*/  FADD.FTZ R0, -R0, R133 ;  /* 0x0000008500007221 */ /* 0x000fe20000010100 */
[----:B------:R-:W-:Y:S02]  /*1c110*/  IMAD.MOV.U32 R133, RZ, RZ, R43 ;  /* 0x000000ffff857224 */ /* 0x000fe400078e002b */
[----:B------:R-:W-:Y:S01]  /*1c120*/  FADD.FTZ R2, -R2, R132 ;  /* 0x0000008402027221 */ /* 0x000fe20000010100 */
[----:B------:R-:W1:Y:S01]  /*1c130*/  LDSM.16.MT88.4 R40, [R140+0x8000] ;  /* 0x008000008c28783b */ /* 0x000e620000004200 */
[----:B------:R-:W3:Y:S01]  /*1c140*/  MUFU.EX2 R3, R3 ;  /* 0x0000000300037308 */ /* 0x000ee20000000800 */
[----:B------:R-:W-:Y:S01]  /*1c150*/  FMUL.FTZ R0, R0, UR4 ;  /* 0x0000000400007c20 */ /* 0x000fe20008410000 */
[----:B------:R-:W-:Y:S01]  /*1c160*/  FMUL.FTZ R2, R2, UR4 ;  /* 0x0000000402027c20 */ /* 0x000fe20008410000 */
[----:B------:R-:W-:Y:S02]  /*1c170*/  IMAD.MOV.U32 R132, RZ, RZ, R211 ;  /* 0x000000ffff847224 */ /* 0x000fe400078e00d3 */
[----:B------:R-:W-:Y:S05]  /*1c180*/  IMAD.MOV.U32 R211, RZ, RZ, R22 ;  /* 0x000000ffffd37224 */ /* 0x000fea00078e0016 */
[----:B------:R-:W-:Y:S01]  /*1c190*/  MUFU.EX2 R0, R0 ;  /* 0x0000000000007308 */ /* 0x000fe20000000800 */
[----:B------:R-:W-:Y:S09]  /*1c1a0*/  VIADD R22, R144, 0x8000 ;  /* 0x0000800090167836 */ /* 0x000ff20000000000 */
[----:B------:R-:W4:Y:S01]  /*1c1b0*/  MUFU.EX2 R2, R2 ;  /* 0x0000000200027308 */ /* 0x000f220000000800 */
[----:B------:R-:W-:Y:S02]  /*1c1c0*/  @P3 VIADD R136, R22, 0xffffffc0 ;  /* 0xffffffc016883836 */ /* 0x000fe40000000000 */
[C---:B---3--:R-:W-:Y:S01]  /*1c1d0*/  FMUL.FTZ R6, R3.reuse, R166 ;  /* 0x000000a603067220 */ /* 0x048fe20000410000 */
[C---:B------:R-:W-:Y:S01]  /*1c1e0*/  FMUL.FTZ R7, R3.reuse, R167 ;  /* 0x000000a703077220 */ /* 0x040fe20000410000 */
[----:B------:R-:W-:Y:S01]  /*1c1f0*/  IMAD.IADD R81, R238, 0x1, R136 ;  /* 0x00000001ee517824 */ /* 0x000fe200078e0288 */
[----:B------:R-:W3:Y:S01]  /*1c200*/  LDSM.16.MT88.4 R56, [R136] ;  /* 0x000000008838783b */ /* 0x000ee20000004200 */
[C---:B------:R-:W-:Y:S01]  /*1c210*/  FMUL.FTZ R19, R3.reuse, R147 ;  /* 0x0000009303137220 */ /* 0x040fe20000410000 */
[C---:B------:R-:W-:Y:S01]  /*1c220*/  FMUL.FTZ R23, R3.reuse, R163 ;  /* 0x000000a303177220 */ /* 0x040fe20000410000 */
[----:B------:R-:W-:Y:S01]  /*1c230*/  FMUL.FTZ R35, R3, R143 ;  /* 0x0000008f03237220 */ /* 0x000fe20000410000 */
[----:B------:R-:W-:Y:S01]  /*1c240*/  IMAD.MOV.U32 R143, RZ, RZ, R98 ;  /* 0x000000ffff8f7224 */ /* 0x000fe200078e0062 */
[-C--:B------:R-:W-:Y:S01]  /*1c250*/  HMMA.16816.F32 R4, R76, R24.reuse, R4 ;  /* 0x000000184c04723c */ /* 0x080fe20000001804 */
[----:B------:R-:W-:Y:S02]  /*1c260*/  MUFU.EX2 R211, R211 ;  /* 0x000000d300d37308 */ /* 0x000fe40000000800 */
[----:B------:R-:W2:Y:S02]  /*1c270*/  LDSM.16.MT88.4 R88, [R81] ;  /* 0x000000005158783b */ /* 0x000ea40000004200 */
[C---:B----4-:R-:W-:Y:S01]  /*1c280*/  FMUL.FTZ R8, R2.reuse, R168 ;  /* 0x000000a802087220 */ /* 0x050fe20000410000 */
[----:B------:R-:W-:Y:S01]  /*1c290*/  FMUL.FTZ R9, R2, R169 ;  /* 0x000000a902097220 */ /* 0x000fe20000410000 */
[C---:B------:R-:W-:Y:S01]  /*1c2a0*/  FMUL.FTZ R10, R0.reuse, R170 ;  /* 0x000000aa000a7220 */ /* 0x040fe20000410000 */
[----:B------:R-:W-:Y:S01]  /*1c2b0*/  FMUL.FTZ R11, R0, R171 ;  /* 0x000000ab000b7220 */ /* 0x000fe20000410000 */
[C---:B------:R-:W-:Y:S01]  /*1c2c0*/  FMUL.FTZ R12, R2.reuse, R172 ;  /* 0x000000ac020c7220 */ /* 0x040fe20000410000 */
[C---:B------:R-:W-:Y:S01]  /*1c2d0*/  FMUL.FTZ R13, R2.reuse, R173 ;  /* 0x000000ad020d7220 */ /* 0x040fe20000410000 */
[C---:B------:R-:W-:Y:S01]  /*1c2e0*/  FMUL.FTZ R28, R2.reuse, R180 ;  /* 0x000000b4021c7220 */ /* 0x040fe20000410000 */
[----:B------:R-:W-:Y:S01]  /*1c2f0*/  FMUL.FTZ R29, R2, R181 ;  /* 0x000000b5021d7220 */ /* 0x000fe20000410000 */
[C---:B------:R-:W-:Y:S01]  /*1c300*/  FMUL.FTZ R14, R0.reuse, R174 ;  /* 0x000000ae000e7220 */ /* 0x040fe20000410000 */
[----:B------:R-:W-:Y:S01]  /*1c310*/  FMUL.FTZ R15, R0, R175 ;  /* 0x000000af000f7220 */ /* 0x000fe20000410000 */
[C---:B------:R-:W-:Y:S01]  /*1c320*/  HMMA.16816.F32 R8, R84.reuse, R24, R8 ;  /* 0x000000185408723c */ /* 0x040fe20000001808 */
[----:B------:R4:W-:Y:S03]  /*1c330*/  MUFU.EX2 R172, R44 ;  /* 0x0000002c00ac7308 */ /* 0x0009e60000000800 */
[C---:B------:R-:W-:Y:S01]  /*1c340*/  FMUL.FTZ R24, R2.reuse, R176 ;  /* 0x000000b002187220 */ /* 0x040fe20000410000 */
[----:B------:R-:W-:Y:S01]  /*1c350*/  FMUL.FTZ R25, R2, R177 ;  /* 0x000000b102197220 */ /* 0x000fe20000410000 */
[----:B------:R-:W-:Y:S02]  /*1c360*/  IMAD.MOV.U32 R177, RZ, RZ, R67 ;  /* 0x000000ffffb17224 */ /* 0x000fe400078e0043 */
[----:B------:R-:W-:Y:S01]  /*1c370*/  FFMA.FTZ R67, R97, UR4, -R75 ;  /* 0x0000000461437c23 */ /* 0x000fe2000801084b */
[-C--:B------:R-:W-:Y:S02]  /*1c380*/  HMMA.16816.F32 R12, R84, R26.reuse, R12 ;  /* 0x0000001a540c723c */ /* 0x080fe4000000180c */
[----:B------:R-:W-:Y:S01]  /*1c390*/  MUFU.EX2 R174, R51 ;  /* 0x0000003300ae7308 */ /* 0x000fe20000000800 */
[C---:B------:R-:W-:Y:S01]  /*1c3a0*/  FMUL.FTZ R18, R3.reuse, R146 ;  /* 0x0000009203127220 */ /* 0x040fe20000410000 */
[----:B------:R-:W-:Y:S02]  /*1c3b0*/  IMAD.MOV.U32 R146, RZ, RZ, R54 ;  /* 0x000000ffff927224 */ /* 0x000fe400078e0036 */
[----:B------:R-:W-:Y:S01]  /*1c3c0*/  FFMA.FTZ R54, R160, UR4, -R74 ;  /* 0x00000004a0367c23 */ /* 0x000fe2000801084a */
[C---:B------:R-:W-:Y:S01]  /*1c3d0*/  FMUL.FTZ R22, R3.reuse, R162 ;  /* 0x000000a203167220 */ /* 0x040fe20000410000 */
[----:B----4-:R-:W-:Y:S01]  /*1c3e0*/  FMUL.FTZ R44, R2, R188 ;  /* 0x000000bc022c7220 */ /* 0x010fe20000410000 */
[----:B------:R-:W-:Y:S03]  /*1c3f0*/  IMAD.MOV.U32 R188, RZ, RZ, R221 ;  /* 0x000000ffffbc7224 */ /* 0x000fe600078e00dd */
[----:B------:R4:W-:Y:S01]  /*1c400*/  MUFU.EX2 R167, R54 ;  /* 0x0000003600a77308 */ /* 0x0009e20000000800 */
[C---:B------:R-:W-:Y:S09]  /*1c410*/  HMMA.16816.F32 R16, R76.reuse, R26, R16 ;  /* 0x0000001a4c10723c */ /* 0x040ff20000001810 */
[----:B------:R-:W-:Y:S01]  /*1c420*/  MUFU.EX2 R170, R205 ;  /* 0x000000cd00aa7308 */ /* 0x000fe20000000800 */
[C---:B------:R-:W-:Y:S01]  /*1c430*/  FMUL.FTZ R27, R0.reuse, R179 ;  /* 0x000000b3001b7220 */ /* 0x040fe20000410000 */
[----:B------:R-:W-:Y:S02]  /*1c440*/  IMAD.MOV.U32 R179, RZ, RZ, R93 ;  /* 0x000000ffffb37224 */ /* 0x000fe400078e005d */
[C---:B------:R-:W-:Y:S01]  /*1c450*/  FMUL.FTZ R26, R0.reuse, R178 ;  /* 0x000000b2001a7220 */ /* 0x040fe20000410000 */
[C---:B------:R-:W-:Y:S01]  /*1c460*/  FMUL.FTZ R30, R0.reuse, R182 ;  /* 0x000000b6001e7220 */ /* 0x040fe20000410000 */
[-C--:B-1----:R-:W-:Y:S04]  /*1c470*/  HMMA.16816.F32 R20, R76, R40.reuse, R20 ;  /* 0x000000284c14723c */ /* 0x082fe80000001814 */
[----:B------:R-:W-:Y:S01]  /*1c480*/  MUFU.EX2 R173, R204 ;  /* 0x000000cc00ad7308 */ /* 0x000fe20000000800 */
[----:B------:R-:W-:Y:S02]  /*1c490*/  IMAD.MOV.U32 R182, RZ, RZ, R207 ;  /* 0x000000ffffb67224 */ /* 0x000fe400078e00cf */
[----:B------:R-:W-:Y:S01]  /*1c4a0*/  FMUL.FTZ R31, R0, R183 ;  /* 0x000000b7001f7220 */ /* 0x000fe20000410000 */
[----:B------:R-:W-:Y:S02]  /*1c4b0*/  IMAD.MOV.U32 R207, RZ, RZ, R92 ;  /* 0x000000ffffcf7224 */ /* 0x000fe400078e005c */
[C---:B----4-:R-:W-:Y:S01]  /*1c4c0*/  FMUL.FTZ R54, R3.reuse, R154 ;  /* 0x0000009a03367220 */ /* 0x050fe20000410000 */
[----:B------:R-:W-:Y:S01]  /*1c4d0*/  IMAD.MOV.U32 R176, RZ, RZ, R45 ;  /* 0x000000ffffb07224 */ /* 0x000fe200078e002d */
[C---:B------:R-:W-:Y:S04]  /*1c4e0*/  HMMA.16816.F32 R24, R84.reuse, R40, R24 ;  /* 0x000000285418723c */ /* 0x040fe80000001818 */
[C---:B------:R-:W-:Y:S01]  /*1c4f0*/  FMUL.FTZ R45, R2.reuse, R189 ;  /* 0x000000bd022d7220 */ /* 0x040fe20000410000 */
[----:B------:R-:W-:Y:S02]  /*1c500*/  IMAD.MOV.U32 R189, RZ, RZ, R46 ;  /* 0x000000ffffbd7224 */ /* 0x000fe400078e002e */
[C---:B------:R-:W-:Y:S01]  /*1c510*/  FMUL.FTZ R40, R2.reuse, R184 ;  /* 0x000000b802287220 */ /* 0x040fe20000410000 */
[----:B------:R-:W-:Y:S01]  /*1c520*/  MOV R184, R94 ;  /* 0x0000005e00b87202 */ /* 0x000fe20000000f00 */
[-C--:B------:R-:W-:Y:S01]  /*1c530*/  HMMA.16816.F32 R28, R84, R42.reuse, R28 ;  /* 0x0000002a541c723c */ /* 0x080fe2000000181c */
[----:B------:R1:W-:Y:S02]  /*1c540*/  MUFU.EX2 R160, R189 ;  /* 0x000000bd00a07308 */ /* 0x0003e40000000800 */
[C---:B------:R-:W-:Y:S01]  /*1c550*/  FMUL.FTZ R34, R3.reuse, R142 ;  /* 0x0000008e03227220 */ /* 0x040fe20000410000 */
[----:B------:R-:W-:Y:S02]  /*1c560*/  IMAD.MOV.U32 R142, RZ, RZ, R47 ;  /* 0x000000ffff8e7224 */ /* 0x000fe400078e002f */
[----:B------:R-:W-:Y:S01]  /*1c570*/  FMUL.FTZ R41, R2, R185 ;  /* 0x000000b902297220 */ /* 0x000fe20000410000 */
[----:B------:R-:W-:Y:S02]  /*1c580*/  IMAD.MOV.U32 R185, RZ, RZ, R99 ;  /* 0x000000ffffb97224 */ /* 0x000fe400078e0063 */
[C---:B------:R-:W-:Y:S01]  /*1c590*/  FMUL.FTZ R38, R3.reuse, R158 ;  /* 0x0000009e03267220 */ /* 0x040fe20000410000 */
[C---:B------:R-:W-:Y:S01]  /*1c5a0*/  FMUL.FTZ R39, R3.reuse, R159 ;  /* 0x0000009f03277220 */ /* 0x040fe20000410000 */
[----:B------:R-:W-:Y:S01]  /*1c5b0*/  IMAD.MOV.U32 R159, RZ, RZ, R106 ;  /* 0x000000ffff9f7224 */ /* 0x000fe200078e006a */
[C---:B------:R-:W-:Y:S04]  /*1c5c0*/  HMMA.16816.F32 R32, R76.reuse, R42, R32 ;  /* 0x0000002a4c20723c */ /* 0x040fe80000001820 */
[C---:B------:R-:W-:Y:S01]  /*1c5d0*/  FMUL.FTZ R43, R0.reuse, R187 ;  /* 0x000000bb002b7220 */ /* 0x040fe20000410000 */
[----:B------:R-:W-:Y:S02]  /*1c5e0*/  IMAD.MOV.U32 R187, RZ, RZ, R102 ;  /* 0x000000ffffbb7224 */ /* 0x000fe400078e0066 */
[C---:B------:R-:W-:Y:S01]  /*1c5f0*/  FMUL.FTZ R46, R0.reuse, R190 ;  /* 0x000000be002e7220 */ /* 0x040fe20000410000 */
[----:B------:R-:W-:Y:S01]  /*1c600*/  IMAD.MOV.U32 R158, RZ, RZ, R224 ;  /* 0x000000ffff9e7224 */ /* 0x000fe200078e00e0 */
[-C--:B---3--:R-:W-:Y:S01]  /*1c610*/  HMMA.16816.F32 R36, R76, R56.reuse, R36 ;  /* 0x000000384c24723c */ /* 0x088fe20000001824 */
[----:B------:R-:W-:Y:S02]  /*1c620*/  MUFU.EX2 R224, R202 ;  /* 0x000000ca00e07308 */ /* 0x000fe40000000800 */
[----:B-1----:R-:W-:Y:S02]  /*1c630*/  IMAD.MOV.U32 R189, RZ, RZ, R188 ;  /* 0x000000ffffbd7224 */ /* 0x002fe400078e00bc */
[C---:B------:R-:W-:Y:S01]  /*1c640*/  FMUL.FTZ R42, R0.reuse, R186 ;  /* 0x000000ba002a7220 */ /* 0x040fe20000410000 */
[----:B------:R-:W-:Y:S02]  /*1c650*/  IMAD.MOV.U32 R188, RZ, RZ, R187 ;  /* 0x000000ffffbc7224 */ /* 0x000fe400078e00bb */
[----:B------:R-:W-:Y:S01]  /*1c660*/  FMUL.FTZ R47, R0, R191 ;  /* 0x000000bf002f7220 */ /* 0x000fe20000410000 */
[----:B------:R-:W-:Y:S01]  /*1c670*/  IMAD.MOV.U32 R187, RZ, RZ, R159 ;  /* 0x000000ffffbb7224 */ /* 0x000fe200078e009f */
[----:B------:R-:W-:Y:S01]  /*1c680*/  MOV R159, R158 ;  /* 0x0000009e009f7202 */ /* 0x000fe20000000f00 */
[----:B------:R-:W-:Y:S01]  /*1c690*/  IMAD.MOV.U32 R158, RZ, RZ, R182 ;  /* 0x000000ffff9e7224 */ /* 0x000fe200078e00b6 */
[----:B------:R-:W-:Y:S01]  /*1c6a0*/  MOV R166, R62 ;  /* 0x0000003e00a67202 */ /* 0x000fe20000000f00 */
[C---:B------:R-:W-:Y:S04]  /*1c6b0*/  HMMA.16816.F32 R40, R84.reuse, R56, R40 ;  /* 0x000000385428723c */ /* 0x040fe80000001828 */
[----:B------:R-:W-:Y:S02]  /*1c6c0*/  IMAD.MOV.U32 R182, RZ, RZ, R176 ;  /* 0x000000ffffb67224 */ /* 0x000fe400078e00b0 */
[----:B------:R-:W-:Y:S01]  /*1c6d0*/  FFMA.FTZ R56, R60, UR4, -R75 ;  /* 0x000000043c387c23 */ /* 0x000fe2000801084b */
[----:B------:R-:W-:Y:S02]  /*1c6e0*/  IMAD.MOV.U32 R176, RZ, RZ, R132 ;  /* 0x000000ffffb07224 */ /* 0x000fe400078e0084 */
[----:B------:R-:W-:Y:S01]  /*1c6f0*/  FMUL.FTZ R62, R0, R198 ;  /* 0x000000c6003e7220 */ /* 0x000fe20000410000 */
[-C--:B------:R-:W-:Y:S01]  /*1c700*/  HMMA.16816.F32 R44, R84, R58.reuse, R44 ;  /* 0x0000003a542c723c */ /* 0x080fe2000000182c */
[----:B------:R1:W-:Y:S02]  /*1c710*/  MUFU.EX2 R198, R67 ;  /* 0x0000004300c67308 */ /* 0x0003e40000000800 */
[----:B------:R-:W-:Y:S02]  /*1c720*/  IMAD.MOV.U32 R132, RZ, RZ, R80 ;  /* 0x000000ffff847224 */ /* 0x000fe400078e0050 */
[----:B------:R-:W-:Y:S01]  /*1c730*/  FMUL.FTZ R51, R3, R139 ;  /* 0x0000008b03337220 */ /* 0x000fe20000410000 */
[----:B------:R-:W-:Y:S01]  /*1c740*/  IMAD.MOV.U32 R190, RZ, RZ, R187 ;  /* 0x000000ffffbe7224 */ /* 0x000fe200078e00bb */
[----:B------:R-:W3:Y:S01]  /*1c750*/  LDL.LU R80, [R1+0xe8] ;  /* 0x0000e80001507983 */ /* 0x000ee20000300800 */
[----:B------:R-:W-:Y:S01]  /*1c760*/  IMAD.MOV.U32 R187, RZ, RZ, R159 ;  /* 0x000000ffffbb7224 */ /* 0x000fe200078e009f */
[----:B------:R-:W-:Y:S01]  /*1c770*/  MOV R159, R158 ;  /* 0x0000009e009f7202 */ /* 0x000fe20000000f00 */
[----:B------:R-:W-:Y:S01]  /*1c780*/  IMAD.MOV.U32 R158, RZ, RZ, R142 ;  /* 0x000000ffff9e7224 */ /* 0x000fe200078e008e */
[----:B------:R4:W-:Y:S01]  /*1c790*/  MUFU.EX2 R162, R56 ;  /* 0x0000003800a27308 */ /* 0x0009e20000000800 */
[----:B------:R-:W-:Y:S02]  /*1c7a0*/  IMAD.MOV.U32 R142, RZ, RZ, R236 ;  /* 0x000000ffff8e7224 */ /* 0x000fe400078e00ec */
[----:B------:R-:W-:Y:S01]  /*1c7b0*/  FFMA.FTZ R60, R61, UR4, -R75 ;  /* 0x000000043d3c7c23 */ /* 0x000fe2000801084b */
[----:B------:R-:W-:Y:S01]  /*1c7c0*/  IMAD.MOV.U32 R183, RZ, RZ, R214 ;  /* 0x000000ffffb77224 */ /* 0x000fe200078e00d6 */
[----:B------:R-:W3:Y:S05]  /*1c7d0*/  LDL.LU R236, [R1+0xe4] ;  /* 0x0000e40001ec7983 */ /* 0x000eea0000300800 */
[----:B------:R2:W-:Y:S01]  /*1c7e0*/  MUFU.EX2 R214, R50 ;  /* 0x0000003200d67308 */ /* 0x0005e20000000800 */
[----:B------:R-:W-:Y:S02]  /*1c7f0*/  IMAD.MOV.U32 R181, RZ, RZ, R232 ;  /* 0x000000ffffb57224 */ /* 0x000fe400078e00e8 */
[----:B-1----:R-:W-:Y:S01]  /*1c800*/  FFMA.FTZ R67, R96, UR4, -R74 ;  /* 0x0000000460437c23 */ /* 0x002fe2000801084a */
[----:B------:R-:W-:Y:S06]  /*1c810*/  IMAD.MOV.U32 R186, RZ, RZ, R95 ;  /* 0x000000ffffba7224 */ /* 0x000fec00078e005f */
[----:B------:R1:W-:Y:S01]  /*1c820*/  MUFU.EX2 R232, R55 ;  /* 0x0000003700e87308 */ /* 0x0003e20000000800 */
[----:B------:R-:W1:Y:S01]  /*1c830*/  LDSM.16.MT88.4 R92, [R144+0x8800] ;  /* 0x00880000905c783b */ /* 0x000e620000004200 */
[----:B------:R-:W-:Y:S02]  /*1c840*/  IMAD.MOV.U32 R178, RZ, RZ, R133 ;  /* 0x000000ffffb27224 */ /* 0x000fe400078e0085 */
[C---:B------:R-:W-:Y:S06]  /*1c850*/  FMUL.FTZ R57, R2.reuse, R193 ;  /* 0x000000c102397220 */ /* 0x040fec0000410000 */
[----:B------:R1:W-:Y:S01]  /*1c860*/  MUFU.EX2 R169, R60 ;  /* 0x0000003c00a97308 */ /* 0x0003e20000000800 */
[----:B----4-:R-:W-:Y:S01]  /*1c870*/  FMUL.FTZ R56, R2, R192 ;  /* 0x000000c002387220 */ /* 0x010fe20000410000 */
[----:B------:R-:W-:Y:S01]  /*1c880*/  MOV R133, R206 ;  /* 0x000000ce00857202 */ /* 0x000fe20000000f00 */
[----:B------:R-:W-:Y:S02]  /*1c890*/  IMAD.MOV.U32 R206, RZ, RZ, R63 ;  /* 0x000000ffffce7224 */ /* 0x000fe400078e003f */
[----:B------:R-:W-:Y:S05]  /*1c8a0*/  FMUL.FTZ R63, R0, R199 ;  /* 0x000000c7003f7220 */ /* 0x000fea0000410000 */
[----:B------:R4:W4:Y:S01]  /*1c8b0*/  MUFU.EX2 R147, R67 ;  /* 0x0000004300937308 */ /* 0x0009220000000800 */
[C---:B--2---:R-:W-:Y:S01]  /*1c8c0*/  FMUL.FTZ R50, R3.reuse, R138 ;  /* 0x0000008a03327220 */ /* 0x044fe20000410000 */
[----:B------:R-:W2:Y:S01]  /*1c8d0*/  LDSM.16.MT88.4 R96, [R140+0x8800] ;  /* 0x008800008c60783b */ /* 0x000ea20000004200 */
[----:B------:R-:W-:Y:S02]  /*1c8e0*/  IMAD.MOV.U32 R106, RZ, RZ, R103 ;  /* 0x000000ffff6a7224 */ /* 0x000fe400078e0067 */
[----:B------:R-:W-:Y:S01]  /*1c8f0*/  FMUL.FTZ R61, R2, R197 ;  /* 0x000000c5023d7220 */ /* 0x000fe20000410000 */
[C---:B-1----:R-:W-:Y:S01]  /*1c900*/  FMUL.FTZ R55, R3.reuse, R155 ;  /* 0x0000009b03377220 */ /* 0x042fe20000410000 */
[----:B------:R-:W-:Y:S03]  /*1c910*/  IMAD.MOV.U32 R191, RZ, RZ, R190 ;  /* 0x000000ffffbf7224 */ /* 0x000fe600078e00be */
[----:B------:R-:W-:Y:S01]  /*1c920*/  MUFU.EX2 R166, R166 ;  /* 0x000000a600a67308 */ /* 0x000fe20000000800 */
[C---:B------:R-:W-:Y:S09]  /*1c930*/  HMMA.16816.F32 R48, R76.reuse, R58, R48 ;  /* 0x0000003a4c30723c */ /* 0x040ff20000001830 */
[----:B------:R1:W2:Y:S01]  /*1c940*/  MUFU.EX2 R199, R66 ;  /* 0x0000004200c77308 */ /* 0x0002a20000000800 */
[C---:B------:R-:W-:Y:S01]  /*1c950*/  FMUL.FTZ R58, R0.reuse, R194 ;  /* 0x000000c2003a7220 */ /* 0x040fe20000410000 */
[----:B------:R-:W-:Y:S01]  /*1c960*/  FMUL.FTZ R59, R0, R195 ;  /* 0x000000c3003b7220 */ /* 0x000fe20000410000 */
[----:B------:R-:W-:Y:S01]  /*1c970*/  FMUL.FTZ R60, R2, R196 ;  /* 0x000000c4023c7220 */ /* 0x000fe20000410000 */
[C---:B----4-:R-:W-:Y:S01]  /*1c980*/  FMUL.FTZ R67, R3.reuse, R151 ;  /* 0x0000009703437220 */ /* 0x050fe20000410000 */
[-C--:B------:R-:W-:Y:S05]  /*1c990*/  HMMA.16816.F32 R52, R76, R88.reuse, R52 ;  /* 0x000000584c34723c */ /* 0x080fea0000001834 */
[----:B------:R-:W-:Y:S01]  /*1c9a0*/  MUFU.EX2 R178, R178 ;  /* 0x000000b200b27308 */ /* 0x000fe20000000800 */
[----:B------:R-:W-:Y:S02]  /*1c9b0*/  IMAD.MOV.U32 R180, RZ, RZ, R208 ;  /* 0x000000ffffb47224 */ /* 0x000fe400078e00d0 */
[----:B------:R-:W-:Y:S02]  /*1c9c0*/  IMAD.MOV.U32 R208, RZ, RZ, R83 ;  /* 0x000000ffffd07224 */ /* 0x000fe400078e0053 */
[--C-:B------:R-:W-:Y:S01]  /*1c9d0*/  FFMA.FTZ R83, R100, UR4, -R74.reuse ;  /* 0x0000000464537c23 */ /* 0x100fe2000801084a */
[----:B------:R-:W-:Y:S01]  /*1c9e0*/  IMAD.MOV.U32 R204, RZ, RZ, R209 ;  /* 0x000000ffffcc7224 */ /* 0x000fe200078e00d1 */
[C---:B------:R-:W-:Y:S03]  /*1c9f0*/  HMMA.16816.F32 R56, R84.reuse, R88, R56 ;  /* 0x000000585438723c */ /* 0x040fe60000001838 */
[----:B------:R4:W-:Y:S01]  /*1ca00*/  MUFU.EX2 R196, R83 ;  /* 0x0000005300c47308 */ /* 0x0009e20000000800 */
[----:B-1----:R-:W-:Y:S01]  /*1ca10*/  FMUL.FTZ R66, R3, R150 ;  /* 0x0000009603427220 */ /* 0x002fe20000410000 */
[----:B------:R-:W-:Y:S02]  /*1ca20*/  IMAD.MOV.U32 R190, RZ, RZ, R187 ;  /* 0x000000ffffbe7224 */ /* 0x000fe400078e00bb */
[----:B------:R-:W-:Y:S01]  /*1ca30*/  IMAD.MOV.U32 R187, RZ, RZ, R159 ;  /* 0x000000ffffbb7224 */ /* 0x000fe200078e009f */
[-C--:B------:R-:W-:Y:S03]  /*1ca40*/  HMMA.16816.F32 R60, R84, R90.reuse, R60 ;  /* 0x0000005a543c723c */ /* 0x080fe6000000183c */
[----:B------:R-:W-:Y:S01]  /*1ca50*/  FFMA.FTZ R84, R101, UR4, -R74 ;  /* 0x0000000465547c23 */ /* 0x000fe2000801084a */
[----:B------:R-:W-:Y:S01]  /*1ca60*/  F2FP.F16.F32.PACK_AB R85, R147, R167 ;  /* 0x000000a79355723e */ /* 0x000fe200000000ff */
[----:B------:R-:W1:Y:S01]  /*1ca70*/  LDSM.16.MT88.4 R100, [R136+0x800] ;  /* 0x000800008864783b */ /* 0x000e620000004200 */
[----:B------:R-:W-:Y:S01]  /*1ca80*/  F2FP.F16.F32.PACK_AB R86, R232, R214 ;  /* 0x000000d6e856723e */ /* 0x000fe200000000ff */
[----:B------:R2:W2:Y:S01]  /*1ca90*/  MUFU.EX2 R197, R84 ;  /* 0x0000005400c57308 */ /* 0x0004a20000000800 */
[----:B------:R-:W-:Y:S04]  /*1caa0*/  HMMA.16816.F32 R64, R76, R90, R64 ;  /* 0x0000005a4c40723c */ /* 0x000fe80000001840 */
[----:B------:R-:W-:Y:S01]  /*1cab0*/  F2FP.F16.F32.PACK_AB R76, R173, R170 ;  /* 0x000000aaad4c723e */ /* 0x000fe200000000ff */
[----:B----4-:R-:W-:Y:S01]  /*1cac0*/  FFMA.FTZ R83, R164, UR4, -R73 ;  /* 0x00000004a4537c23 */ /* 0x010fe20008010849 */
[----:B------:R-:W-:Y:S01]  /*1cad0*/  F2FP.F16.F32.PACK_AB R77, R169, R162 ;  /* 0x000000a2a94d723e */ /* 0x000fe200000000ff */
[----:B------:R-:W4:Y:S01]  /*1cae0*/  LDSM.16.MT88.4 R88, [R81+0x800] ;  /* 0x000800005158783b */ /* 0x000f220000004200 */
[----:B------:R-:W-:Y:S01]  /*1caf0*/  F2FP.F16.F32.PACK_AB R78, R224, R222 ;  /* 0x000000dee04e723e */ /* 0x000fe200000000ff */
[----:B------:R1:W-:Y:S01]  /*1cb00*/  MUFU.EX2 R168, R83 ;  /* 0x0000005300a87308 */ /* 0x0003e20000000800 */
[----:B--2---:R-:W-:Y:S01]  /*1cb10*/  F2FP.F16.F32.PACK_AB R79, R199, R198 ;  /* 0x000000c6c74f723e */ /* 0x004fe200000000ff */
[----:B------:R-:W-:Y:S01]  /*1cb20*/  IMAD.MOV.U32 R139, RZ, RZ, R187 ;  /* 0x000000ffff8b7224 */ /* 0x000fe200078e00bb */
[----:B------:R-:W-:Y:S01]  /*1cb30*/  F2FP.F16.F32.PACK_AB R84, R174, R172 ;  /* 0x000000acae54723e */ /* 0x000fe200000000ff */
[----:B------:R-:W-:Y:S01]  /*1cb40*/  IMAD.MOV.U32 R159, RZ, RZ, R158 ;  /* 0x000000ffff9f7224 */ /* 0x000fe200078e009e */
[----:B------:R-:W-:Y:S01]  /*1cb50*/  F2FP.F16.F32.PACK_AB R87, R197, R196 ;  /* 0x000000c4c557723e */ /* 0x000fe200000000ff */
[----:B------:R-:W-:Y:S02]  /*1cb60*/  IMAD.MOV.U32 R154, RZ, RZ, R139 ;  /* 0x000000ffff9a7224 */ /* 0x000fe400078e008b */
[-C--:B------:R-:W-:Y:S03]  /*1cb70*/  HMMA.16816.F32 R4, R76, R92.reuse, R4 ;  /* 0x0000005c4c04723c */ /* 0x080fe60000001804 */
[----:B------:R-:W-:Y:S01]  /*1cb80*/  IMAD.MOV.U32 R139, RZ, RZ, R191 ;  /* 0x000000ffff8b7224 */ /* 0x000fe200078e00bf */
[----:B------:R-:W-:Y:S01]  /*1cb90*/  MOV R205, R159 ;  /* 0x0000009f00cd7202 */ /* 0x000fe20000000f00 */
[----:B------:R-:W-:Y:S02]  /*1cba0*/  IMAD.MOV.U32 R191, RZ, RZ, R189 ;  /* 0x000000ffffbf7224 */ /* 0x000fe400078e00bd */
[--C-:B-1----:R-:W-:Y:S01]  /*1cbb0*/  FFMA.FTZ R83, R113, UR4, -R73.reuse ;  /* 0x0000000471537c23 */ /* 0x102fe20008010849 */
[----:B------:R-:W-:Y:S01]  /*1cbc0*/  MOV R158, R142 ;  /* 0x0000008e009e7202 */ /* 0x000fe20000000f00 */
[C---:B------:R-:W-:Y:S02]  /*1cbd0*/  HMMA.16816.F32 R8, R84.reuse, R92, R8 ;  /* 0x0000005c5408723c */ /* 0x040fe40000001808 */
[----:B------:R1:W-:Y:S02]  /*1cbe0*/  MUFU.EX2 R175, R83 ;  /* 0x0000005300af7308 */ /* 0x0003e40000000800 */
[----:B------:R-:W-:Y:S01]  /*1cbf0*/  FFMA.FTZ R92, R116, UR4, -R73 ;  /* 0x00000004745c7c23 */ /* 0x000fe20008010849 */
[----:B------:R-:W-:Y:S02]  /*1cc00*/  IMAD.MOV.U32 R155, RZ, RZ, R205 ;  /* 0x000000ffff9b7224 */ /* 0x000fe400078e00cd */
[----:B------:R-:W-:Y:S01]  /*1cc10*/  IMAD.MOV.U32 R142, RZ, RZ, R183 ;  /* 0x000000ffff8e7224 */ /* 0x000fe200078e00b7 */
[-C--:B------:R-:W-:Y:S04]  /*1cc20*/  HMMA.16816.F32 R12, R84, R94.reuse, R12 ;  /* 0x0000005e540c723c */ /* 0x080fe8000000180c */
[----:B------:R2:W4:Y:S01]  /*1cc30*/  MUFU.EX2 R171, R92 ;  /* 0x0000005c00ab7308 */ /* 0x0005220000000800 */
[----:B------:R-:W-:Y:S02]  /*1cc40*/  IMAD.MOV.U32 R183, RZ, RZ, R177 ;  /* 0x000000ffffb77224 */ /* 0x000fe400078e00b1 */
[----:B------:R-:W-:Y:S02]  /*1cc50*/  IMAD.MOV.U32 R177, RZ, RZ, R206 ;  /* 0x000000ffffb17224 */ /* 0x000fe400078e00ce */
[----:B------:R-:W-:Y:S01]  /*1cc60*/  IMAD.MOV.U32 R206, RZ, RZ, R243 ;  /* 0x000000ffffce7224 */ /* 0x000fe200078e00f3 */
[C---:B------:R-:W-:Y:S01]  /*1cc70*/  HMMA.16816.F32 R16, R76.reuse, R94, R16 ;  /* 0x0000005e4c10723c */ /* 0x040fe20000001810 */
[----:B------:R-:W3:Y:S03]  /*1cc80*/  LDL.LU R243, [R1+0xe0] ;  /* 0x0000e00001f37983 */ /* 0x000ee60000300800 */
[----:B-1----:R-:W-:Y:S01]  /*1cc90*/  FFMA.FTZ R83, R165, UR4, -R74 ;  /* 0x00000004a5537c23 */ /* 0x002fe2000801084a */
[----:B------:R-:W3:Y:S01]  /*1cca0*/  LDL.LU R189, [R1+0x78] ;  /* 0x0000780001bd7983 */ /* 0x000ee20000300800 */
[----:B------:R-:W-:Y:S02]  /*1ccb0*/  IMAD.MOV.U32 R187, RZ, RZ, R142 ;  /* 0x000000ffffbb7224 */ /* 0x000fe400078e008e */
[----:B--2---:R-:W-:Y:S01]  /*1ccc0*/  FFMA.FTZ R92, R112, UR4, -R73 ;  /* 0x00000004705c7c23 */ /* 0x004fe20008010849 */
[-C--:B------:R-:W-:Y:S01]  /*1ccd0*/  HMMA.16816.F32 R20, R76, R96.reuse, R20 ;  /* 0x000000604c14723c */ /* 0x080fe20000001814 */
[----:B------:R-:W-:Y:S02]  /*1cce0*/  MUFU.EX2 R164, R83 ;  /* 0x0000005300a47308 */ /* 0x000fe40000000800 */
[----:B------:R-:W-:Y:S08]  /*1ccf0*/  IMAD.MOV.U32 R142, RZ, RZ, R206 ;  /* 0x000000ffff8e7224 */ /* 0x000ff000078e00ce */
[----:B------:R1:W2:Y:S01]  /*1cd00*/  MUFU.EX2 R221, R92 ;  /* 0x0000005c00dd7308 */ /* 0x0002a20000000800 */
[----:B------:R-:W-:Y:S01]  /*1cd10*/  IMAD.MOV.U32 R159, RZ, RZ, R183 ;  /* 0x000000ffff9f7224 */ /* 0x000fe200078e00b7 */
[C---:B------:R-:W-:Y:S04]  /*1cd20*/  HMMA.16816.F32 R24, R84.reuse, R96, R24 ;  /* 0x000000605418723c */ /* 0x040fe80000001818 */
[----:B------:R-:W-:Y:S01]  /*1cd30*/  FFMA.FTZ R96, R135, UR4, -R75 ;  /* 0x0000000487607c23 */ /* 0x000fe2000801084b */
[----:B------:R-:W-:Y:S02]  /*1cd40*/  IMAD.MOV.U32 R135, RZ, RZ, R234 ;  /* 0x000000ffff877224 */ /* 0x000fe400078e00ea */
[----:B------:R-:W-:Y:S01]  /*1cd50*/  IMAD.MOV.U32 R183, RZ, RZ, R207 ;  /* 0x000000ffffb77224 */ /* 0x000fe200078e00cf */
[-C--:B------:R-:W-:Y:S01]  /*1cd60*/  HMMA.16816.F32 R28, R84, R98.reuse, R28 ;  /* 0x00000062541c723c */ /* 0x080fe2000000181c */
[----:B------:R4:W-:Y:S02]  /*1cd70*/  MUFU.EX2 R151, R96 ;  /* 0x0000006000977308 */ /* 0x0009e40000000800 */
[----:B-1----:R-:W-:Y:S01]  /*1cd80*/  FFMA.FTZ R92, R117, UR4, -R74 ;  /* 0x00000004755c7c23 */ /* 0x002fe2000801084a */
[----:B------:R-:W-:Y:S01]  /*1cd90*/  FFMA.FTZ R83, R137, UR4, -R75 ;  /* 0x0000000489537c23 */ /* 0x000fe2000801084b */
[----:B------:R-:W-:Y:S06]  /*1cda0*/  IMAD.MOV.U32 R137, RZ, RZ, R188 ;  /* 0x000000ffff897224 */ /* 0x000fec00078e00bc */
[----:B------:R1:W2:Y:S01]  /*1cdb0*/  MUFU.EX2 R163, R92 ;  /* 0x0000005c00a37308 */ /* 0x0002a20000000800 */
[C---:B------:R-:W-:Y:S09]  /*1cdc0*/  HMMA.16816.F32 R32, R76.reuse, R98, R32 ;  /* 0x000000624c20723c */ /* 0x040ff20000001820 */
[----:B------:R2:W2:Y:S01]  /*1cdd0*/  MUFU.EX2 R165, R83 ;  /* 0x0000005300a57308 */ /* 0x0004a20000000800 */
[----:B------:R-:W-:Y:S02]  /*1cde0*/  IMAD.MOV.U32 R138, RZ, RZ, R190 ;  /* 0x000000ffff8a7224 */ /* 0x000fe400078e00be */
[----:B------:R-:W-:Y:S01]  /*1cdf0*/  IMAD.MOV.U32 R190, RZ, RZ, R158 ;  /* 0x000000ffffbe7224 */ /* 0x000fe200078e009e */
[----:B----4-:R-:W-:Y:S01]  /*1ce00*/  LDSM.16.MT88.4 R96, [R140+0x9000] ;  /* 0x009000008c60783b */ /* 0x010fe20000004200 */
[-C--:B------:R-:W-:Y:S03]  /*1ce10*/  HMMA.16816.F32 R36, R76, R100.reuse, R36 ;  /* 0x000000644c24723c */ /* 0x080fe60000001824 */
[----:B------:R-:W-:Y:S01]  /*1ce20*/  IMAD.MOV.U32 R158, RZ, RZ, R177 ;  /* 0x000000ffff9e7224 */ /* 0x000fe200078e00b1 */
[----:B------:R-:W-:Y:S01]  /*1ce30*/  MOV R177, R208 ;  /* 0x000000d000b17202 */ /* 0x000fe20000000f00 */
[----:B------:R-:W-:Y:S01]  /*1ce40*/  IMAD.MOV.U32 R205, RZ, RZ, R138 ;  /* 0x000000ffffcd7224 */ /* 0x000fe200078e008a */
[----:B------:R-:W-:Y:S01]  /*1ce50*/  MOV R138, R186 ;  /* 0x000000ba008a7202 */ /* 0x000fe20000000f00 */
[----:B-1----:R-:W1:Y:S01]  /*1ce60*/  LDSM.16.MT88.4 R92, [R144+0x9000] ;  /* 0x00900000905c783b */ /* 0x002e620000004200 */
[C---:B------:R-:W-:Y:S04]  /*1ce70*/  HMMA.16816.F32 R40, R84.reuse, R100, R40 ;  /* 0x000000645428723c */ /* 0x040fe80000001828 */
[----:B--2---:R-:W-:Y:S01]  /*1ce80*/  FFMA.FTZ R83, R128, UR4, -R75 ;  /* 0x0000000480537c23 */ /* 0x004fe2000801084b */
[----:B------:R-:W-:Y:S02]  /*1ce90*/  IMAD.MOV.U32 R186, RZ, RZ, R184 ;  /* 0x000000ffffba7224 */ /* 0x000fe400078e00b8 */
[----:B------:R-:W-:Y:S01]  /*1cea0*/  IMAD.MOV.U32 R184, RZ, RZ, R179 ;  /* 0x000000ffffb87224 */ /* 0x000fe200078e00b3 */
[-C--:B------:R-:W-:Y:S01]  /*1ceb0*/  HMMA.16816.F32 R44, R84, R102.reuse, R44 ;  /* 0x00000066542c723c */ /* 0x080fe2000000182c */
[----:B------:R2:W-:Y:S02]  /*1cec0*/  MUFU.EX2 R209, R83 ;  /* 0x0000005300d17308 */ /* 0x0005e40000000800 */
[----:B------:R-:W-:Y:S02]  /*1ced0*/  IMAD.MOV.U32 R192, RZ, RZ, R205 ;  /* 0x000000ffffc07224 */ /* 0x000fe400078e00cd */
[----:B------:R-:W-:Y:S02]  /*1cee0*/  IMAD.MOV.U32 R193, RZ, RZ, R154 ;  /* 0x000000ffffc17224 */ /* 0x000fe400078e009a */
[----:B------:R-:W-:Y:S01]  /*1cef0*/  IMAD.MOV.U32 R202, RZ, RZ, R192 ;  /* 0x000000ffffca7224 */ /* 0x000fe200078e00c0 */
[C---:B------:R-:W-:Y:S01]  /*1cf00*/  HMMA.16816.F32 R48, R76.reuse, R102, R48 ;  /* 0x000000664c30723c */ /* 0x040fe20000001830 */
[----:B------:R-:W4:Y:S02]  /*1cf10*/  LDSM.16.MT88.4 R100, [R136+0x1000] ;  /* 0x001000008864783b */ /* 0x000f240000004200 */
[----:B------:R-:W-:Y:S01]  /*1cf20*/  MUFU.EX2 R195, R193 ;  /* 0x000000c100c37308 */ /* 0x000fe20000000800 */
[----:B------:R-:W-:Y:S02]  /*1cf30*/  IMAD.MOV.U32 R154, RZ, RZ, R138 ;  /* 0x000000ffff9a7224 */ /* 0x000fe400078e008a */
[----:B------:R-:W-:Y:S02]  /*1cf40*/  IMAD.MOV.U32 R138, RZ, RZ, R187 ;  /* 0x000000ffff8a7224 */ /* 0x000fe400078e00bb */
[----:B--2---:R-:W-:Y:S01]  /*1cf50*/  FFMA.FTZ R83, R134, UR4, -R74 ;  /* 0x0000000486537c23 */ /* 0x004fe2000801084a */
[-C--:B------:R-:W-:Y:S03]  /*1cf60*/  HMMA.16816.F32 R52, R76, R88.reuse, R52 ;  /* 0x000000584c34723c */ /* 0x080fe60000001834 */
[----:B------:R-:W-:Y:S01]  /*1cf70*/  MOV R128, R154 ;  /* 0x0000009a00807202 */ /* 0x000fe20000000f00 */
[----:B------:R2:W-:Y:S01]  /*1cf80*/  MUFU.EX2 R207, R83 ;  /* 0x0000005300cf7308 */ /* 0x0005e20000000800 */
[----:B------:R-:W-:Y:S02]  /*1cf90*/  IMAD.MOV.U32 R154, RZ, RZ, R191 ;  /* 0x000000ffff9a7224 */ /* 0x000fe400078e00bf */
[----:B------:R-:W-:Y:S01]  /*1cfa0*/  IMAD.MOV.U32 R187, RZ, RZ, R159 ;  /* 0x000000ffffbb7224 */ /* 0x000fe200078e009f */
[C---:B------:R-:W-:Y:S04]  /*1cfb0*/  HMMA.16816.F32 R56, R84.reuse, R88, R56 ;  /* 0x000000585438723c */ /* 0x040fe80000001838 */
[----:B------:R-:W-:Y:S01]  /*1cfc0*/  FFMA.FTZ R88, R200, UR4, -R75 ;  /* 0x00000004c8587c23 */ /* 0x000fe2000801084b */
[----:B------:R-:W-:Y:S01]  /*1cfd0*/  IMAD.MOV.U32 R159, RZ, RZ, R142 ;  /* 0x000000ffff9f7224 */ /* 0x000fe200078e008e */
[----:B------:R-:W-:Y:S01]  /*1cfe0*/  MUFU.EX2 R200, R202 ;  /* 0x000000ca00c87308 */ /* 0x000fe20000000800 */
[----:B------:R-:W-:Y:S01]  /*1cff0*/  IMAD.MOV.U32 R142, RZ, RZ, R177 ;  /* 0x000000ffff8e7224 */ /* 0x000fe200078e00b1 */
[-C--:B------:R-:W-:Y:S08]  /*1d000*/  HMMA.16816.F32 R60, R84, R90.reuse, R60 ;  /* 0x0000005a543c723c */ /* 0x080ff0000000183c */
[----:B------:R1:W4:Y:S01]  /*1d010*/  MUFU.EX2 R208, R88 ;  /* 0x0000005800d07308 */ /* 0x0003220000000800 */
[----:B------:R-:W-:Y:S01]  /*1d020*/  F2FP.F16.F32.PACK_AB R84, R171, R168 ;  /* 0x000000a8ab54723e */ /* 0x000fe200000000ff */
[----:B--2---:R-:W-:Y:S01]  /*1d030*/  FFMA.FTZ R83, R148, UR4, -R73 ;  /* 0x0000000494537c23 */ /* 0x004fe20008010849 */
[----:B------:R-:W-:Y:S01]  /*1d040*/  F2FP.F16.F32.PACK_AB R86, R221, R175 ;  /* 0x000000afdd56723e */ /* 0x000fe200000000ff */
[----:B------:R-:W-:Y:S01]  /*1d050*/  IMAD.MOV.U32 R148, RZ, RZ, R128 ;  /* 0x000000ffff947224 */ /* 0x000fe200078e0080 */
[----:B------:R-:W-:Y:S01]  /*1d060*/  F2FP.F16.F32.PACK_AB R85, R163, R164 ;  /* 0x000000a4a355723e */ /* 0x000fe200000000ff */
[----:B------:R-:W-:Y:S04]  /*1d070*/  HMMA.16816.F32 R64, R76, R90, R64 ;  /* 0x0000005a4c40723c */ /* 0x000fe80000001840 */
[----:B------:R2:W-:Y:S01]  /*1d080*/  MUFU.EX2 R203, R83 ;  /* 0x0000005300cb7308 */ /* 0x0005e20000000800 */
[----:B------:R-:W-:Y:S01]  /*1d090*/  F2FP.F16.F32.PACK_AB R76, R166, R160 ;  /* 0x000000a0a64c723e */ /* 0x000fe200000000ff */
[----:B------:R-:W-:Y:S01]  /*1d0a0*/  IMAD.MOV.U32 R192, RZ, RZ, R159 ;  /* 0x000000ffffc07224 */ /* 0x000fe200078e009f */
[----:B------:R-:W-:Y:S01]  /*1d0b0*/  F2FP.F16.F32.PACK_AB R77, R165, R151 ;  /* 0x00000097a54d723e */ /* 0x000fe200000000ff */
[----:B------:R-:W-:Y:S02]  /*1d0c0*/  IMAD.MOV.U32 R134, RZ, RZ, R137 ;  /* 0x000000ffff867224 */ /* 0x000fe400078e0089 */
[----:B-1----:R-:W-:Y:S01]  /*1d0d0*/  FFMA.FTZ R88, R129, UR4, -R74 ;  /* 0x0000000481587c23 */ /* 0x002fe2000801084a */
[----:B------:R-:W-:Y:S03]  /*1d0e0*/  F2FP.F16.F32.PACK_AB R78, R213, R211 ;  /* 0x000000d3d54e723e */ /* 0x000fe600000000ff */
[----:B------:R-:W-:Y:S01]  /*1d0f0*/  MUFU.EX2 R187, R187 ;  /* 0x000000bb00bb7308 */ /* 0x000fe20000000800 */
[----:B----4-:R-:W-:Y:S01]  /*1d100*/  F2FP.F16.F32.PACK_AB R79, R209, R208 ;  /* 0x000000d0d14f723e */ /* 0x010fe200000000ff */
[----:B------:R-:W-:Y:S08]  /*1d110*/  IMAD.MOV.U32 R128, RZ, RZ, R244 ;  /* 0x000000ffff807224 */ /* 0x000ff000078e00f4 */
[----:B------:R-:W1:Y:S01]  /*1d120*/  MUFU.EX2 R206, R88 ;  /* 0x0000005800ce7308 */ /* 0x000e620000000800 */
[----:B--2---:R-:W-:Y:S01]  /*1d130*/  FFMA.FTZ R83, R145, UR4, -R73 ;  /* 0x0000000491537c23 */ /* 0x004fe20008010849 */
[-C--:B------:R-:W-:Y:S08]  /*1d140*/  HMMA.16816.F32 R4, R76, R92.reuse, R4 ;  /* 0x0000005c4c04723c */ /* 0x080ff00000001804 */
[----:B------:R2:W-:Y:S01]  /*1d150*/  MUFU.EX2 R205, R83 ;  /* 0x0000005300cd7308 */ /* 0x0005e20000000800 */
[----:B-1----:R-:W-:Y:S01]  /*1d160*/  F2FP.F16.F32.PACK_AB R87, R207, R206 ;  /* 0x000000cecf57723e */ /* 0x002fe200000000ff */
[----:B------:R-:W1:Y:S01]  /*1d170*/  LDSM.16.MT88.4 R88, [R81+0x1000] ;  /* 0x001000005158783b */ /* 0x000e620000004200 */
[----:B--2---:R-:W-:Y:S05]  /*1d180*/  FFMA.FTZ R83, R161, UR4, -R75 ;  /* 0x00000004a1537c23 */ /* 0x004fea000801084b */
[C---:B------:R-:W-:Y:S04]  /*1d190*/  HMMA.16816.F32 R8, R84.reuse, R92, R8 ;  /* 0x0000005c5408723c */ /* 0x040fe80000001808 */
[--C-:B------:R-:W-:Y:S04]  /*1d1a0*/  FFMA.FTZ R92, R204, UR4, -R73.reuse ;  /* 0x00000004cc5c7c23 */ /* 0x100fe80008010849 */
[-C--:B------:R-:W-:Y:S01]  /*1d1b0*/  HMMA.16816.F32 R12, R84, R94.reuse, R12 ;  /* 0x0000005e540c723c */ /* 0x080fe2000000180c */
[----:B------:R2:W-:Y:S07]  /*1d1c0*/  MUFU.EX2 R179, R92 ;  /* 0x0000005c00b37308 */ /* 0x0005ee0000000800 */
[C---:B------:R-:W-:Y:S04]  /*1d1d0*/  HMMA.16816.F32 R16, R76.reuse, R94, R16 ;  /* 0x0000005e4c10723c */ /* 0x040fe80000001810 */
[----:B--2---:R-:W-:Y:S04]  /*1d1e0*/  FFMA.FTZ R92, R141, UR4, -R73 ;  /* 0x000000048d5c7c23 */ /* 0x004fe80008010849 */
[-C--:B------:R-:W-:Y:S01]  /*1d1f0*/  HMMA.16816.F32 R20, R76, R96.reuse, R20 ;  /* 0x000000604c14723c */ /* 0x080fe20000001814 */
[----:B------:R2:W-:Y:S02]  /*1d200*/  MUFU.EX2 R204, R92 ;  /* 0x0000005c00cc7308 */ /* 0x0005e40000000800 */
[----:B------:R-:W-:Y:S02]  /*1d210*/  IMAD.MOV.U32 R141, RZ, RZ, R148 ;  /* 0x000000ffff8d7224 */ /* 0x000fe400078e0094 */
[----:B------:R-:W-:Y:S03]  /*1d220*/  IMAD.MOV.U32 R148, RZ, RZ, R134 ;  /* 0x000000ffff947224 */ /* 0x000fe600078e0086 */
[C---:B------:R-:W-:Y:S04]  /*1d230*/  HMMA.16816.F32 R24, R84.reuse, R96, R24 ;  /* 0x000000605418723c */ /* 0x040fe80000001818 */
[----:B------:R-:W-:Y:S01]  /*1d240*/  FFMA.FTZ R96, R156, UR4, -R75 ;  /* 0x000000049c607c23 */ /* 0x000fe2000801084b */
[----:B------:R-:W-:Y:S02]  /*1d250*/  IMAD.MOV.U32 R161, RZ, RZ, R141 ;  /* 0x000000ffffa17224 */ /* 0x000fe400078e008d */
[----:B------:R-:W-:Y:S01]  /*1d260*/  IMAD.MOV.U32 R145, RZ, RZ, R148 ;  /* 0x000000ffff917224 */ /* 0x000fe200078e0094 */
[-C--:B------:R-:W-:Y:S03]  /*1d270*/  HMMA.16816.F32 R28, R84, R98.reuse, R28 ;  /* 0x00000062541c723c */ /* 0x080fe6000000181c */
[----:B--2---:R-:W-:Y:S01]  /*1d280*/  FFMA.FTZ R92, R155, UR4, -R74 ;  /* 0x000000049b5c7c23 */ /* 0x004fe2000801084a */
[----:B------:R-:W-:Y:S01]  /*1d290*/  IMAD.MOV.U32 R155, RZ, RZ, R139 ;  /* 0x000000ffff9b7224 */ /* 0x000fe200078e008b */
[----:B------:R-:W-:Y:S01]  /*1d2a0*/  MOV R139, R190 ;  /* 0x000000be008b7202 */ /* 0x000fe20000000f00 */
[----:B------:R-:W-:Y:S01]  /*1d2b0*/  IMAD.MOV.U32 R190, RZ, RZ, R158 ;  /* 0x000000ffffbe7224 */ /* 0x000fe200078e009e */
[----:B------:R2:W-:Y:S01]  /*1d2c0*/  MUFU.EX2 R177, R92 ;  /* 0x0000005c00b17308 */ /* 0x0005e20000000800 */
[C---:B------:R-:W-:Y:S04]  /*1d2d0*/  HMMA.16816.F32 R32, R76.reuse, R98, R32 ;  /* 0x000000624c20723c */ /* 0x040fe80000001820 */
[----:B------:R-:W-:Y:S02]  /*1d2e0*/  IMAD.MOV.U32 R194, RZ, RZ, R155 ;  /* 0x000000ffffc27224 */ /* 0x000fe400078e009b */
[----:B------:R-:W-:Y:S02]  /*1d2f0*/  IMAD.MOV.U32 R158, RZ, RZ, R183 ;  /* 0x000000ffff9e7224 */ /* 0x000fe400078e00b7 */
[-C--:B------:R-:W-:Y:S03]  /*1d300*/  HMMA.16816.F32 R36, R76, R100.reuse, R36 ;  /* 0x000000644c24723c */ /* 0x080fe60000001824 */
[----:B------:R-:W-:Y:S01]  /*1d310*/  IMAD.MOV.U32 R202, RZ, RZ, R194 ;  /* 0x000000ffffca7224 */ /* 0x000fe200078e00c2 */
[----:B------:R-:W-:Y:S01]  /*1d320*/  MOV R159, R158 ;  /* 0x0000009e009f7202 */ /* 0x000fe20000000f00 */
[----:B--2---:R-:W2:Y:S01]  /*1d330*/  LDSM.16.MT88.4 R92, [R144+0x9800] ;  /* 0x00980000905c783b */ /* 0x004ea20000004200 */
[----:B------:R-:W-:Y:S02]  /*1d340*/  IMAD.MOV.U32 R155, RZ, RZ, R139 ;  /* 0x000000ffff9b7224 */ /* 0x000fe400078e008b */
[C---:B------:R-:W-:Y:S04]  /*1d350*/  HMMA.16816.F32 R40, R84.reuse, R100, R40 ;  /* 0x000000645428723c */ /* 0x040fe80000001828 */
[----:B------:R-:W-:Y:S02]  /*1d360*/  IMAD.MOV.U32 R139, RZ, RZ, R138 ;  /* 0x000000ffff8b7224 */ /* 0x000fe400078e008a */
[----:B------:R-:W-:Y:S02]  /*1d370*/  IMAD.MOV.U32 R138, RZ, RZ, R190 ;  /* 0x000000ffff8a7224 */ /* 0x000fe400078e00be */
[-C--:B------:R-:W-:Y:S03]  /*1d380*/  HMMA.16816.F32 R44, R84, R102.reuse, R44 ;  /* 0x00000066542c723c */ /* 0x080fe6000000182c */
[----:B---3--:R-:W-:Y:S01]  /*1d390*/  MOV R183, R236 ;  /* 0x000000ec00b77202 */ /* 0x008fe20000000f00 */
[----:B------:R-:W-:Y:S01]  /*1d3a0*/  IMAD.MOV.U32 R158, RZ, RZ, R142 ;  /* 0x000000ffff9e7224 */ /* 0x000fe200078e008e */
[----:B------:R-:W3:Y:S01]  /*1d3b0*/  LDL.LU R236, [R1+0xdc] ;  /* 0x0000dc0001ec7983 */ /* 0x000ee20000300800 */
[----:B------:R-:W-:Y:S02]  /*1d3c0*/  IMAD.MOV.U32 R142, RZ, RZ, R176 ;  /* 0x000000ffff8e7224 */ /* 0x000fe400078e00b0 */
[C---:B------:R-:W-:Y:S01]  /*1d3d0*/  HMMA.16816.F32 R48, R76.reuse, R102, R48 ;  /* 0x000000664c30723c */ /* 0x040fe20000001830 */
[----:B------:R-:W-:Y:S01]  /*1d3e0*/  LDSM.16.MT88.4 R100, [R81+0x1800] ;  /* 0x001800005164783b */ /* 0x000fe20000004200 */
[----:B------:R4:W-:Y:S02]  /*1d3f0*/  MUFU.EX2 R176, R96 ;  /* 0x0000006000b07308 */ /* 0x0009e40000000800 */
[----:B------:R-:W-:Y:S02]  /*1d400*/  IMAD.MOV.U32 R190, RZ, RZ, R182 ;  /* 0x000000ffffbe7224 */ /* 0x000fe400078e00b6 */
[----:B------:R-:W-:Y:S06]  /*1d410*/  IMAD.MOV.U32 R182, RZ, RZ, R146 ;  /* 0x000000ffffb67224 */ /* 0x000fec00078e0092 */
[----:B------:R-:W-:Y:S01]  /*1d420*/  MUFU.EX2 R158, R158 ;  /* 0x0000009e009e7308 */ /* 0x000fe20000000800 */
[-C--:B-1----:R-:W-:Y:S03]  /*1d430*/  HMMA.16816.F32 R52, R76, R88.reuse, R52 ;  /* 0x000000584c34723c */ /* 0x082fe60000001834 */
[----:B------:R-:W-:Y:S01]  /*1d440*/  IMAD.MOV.U32 R146, RZ, RZ, R125 ;  /* 0x000000ffff927224 */ /* 0x000fe200078e007d */
[----:B------:R-:W-:Y:S01]  /*1d450*/  MOV R125, R80 ;  /* 0x00000050007d7202 */ /* 0x000fe20000000f00 */
[----:B------:R-:W-:Y:S01]  /*1d460*/  IMAD.MOV.U32 R193, RZ, RZ, R183 ;  /* 0x000000ffffc17224 */ /* 0x000fe200078e00b7 */
[----:B------:R-:W2:Y:S03]  /*1d470*/  LDL.LU R80, [R1+0xd8] ;  /* 0x0000d80001507983 */ /* 0x000ea60000300800 */
[----:B------:R1:W1:Y:S01]  /*1d480*/  MUFU.EX2 R183, R83 ;  /* 0x0000005300b77308 */ /* 0x0002620000000800 */
[C---:B------:R-:W-:Y:S01]  /*1d490*/  HMMA.16816.F32 R56, R84.reuse, R88, R56 ;  /* 0x000000585438723c */ /* 0x040fe20000001838 */
[----:B----4-:R-:W-:Y:S03]  /*1d4a0*/  LDSM.16.MT88.4 R96, [R136+0x1800] ;  /* 0x001800008860783b */ /* 0x010fe60000004200 */
[----:B------:R-:W-:Y:S01]  /*1d4b0*/  FFMA.FTZ R88, R202, UR4, -R75 ;  /* 0x00000004ca587c23 */ /* 0x000fe2000801084b */
[----:B------:R-:W-:Y:S02]  /*1d4c0*/  IMAD.MOV.U32 R194, RZ, RZ, R193 ;  /* 0x000000ffffc27224 */ /* 0x000fe400078e00c1 */
[----:B------:R-:W-:Y:S01]  /*1d4d0*/  IMAD.MOV.U32 R193, RZ, RZ, R190 ;  /* 0x000000ffffc17224 */ /* 0x000fe200078e00be */
[-C--:B------:R-:W-:Y:S01]  /*1d4e0*/  HMMA.16816.F32 R60, R84, R90.reuse, R60 ;  /* 0x0000005a543c723c */ /* 0x080fe2000000183c */
[----:B------:R-:W4:Y:S02]  /*1d4f0*/  LDL.LU R202, [R1+0x74] ;  /* 0x0000740001ca7983 */ /* 0x000f240000300800 */
[----:B------:R-:W-:Y:S02]  /*1d500*/  IMAD.MOV.U32 R190, RZ, RZ, R142 ;  /* 0x000000ffffbe7224 */ /* 0x000fe400078e008e */
[----:B------:R-:W-:Y:S01]  /*1d510*/  FFMA.FTZ R84, R152, UR4, -R74 ;  /* 0x0000000498547c23 */ /* 0x000fe2000801084a */
[----:B------:R-:W-:Y:S01]  /*1d520*/  IMAD.MOV.U32 R142, RZ, RZ, R182 ;  /* 0x000000ffff8e7224 */ /* 0x000fe200078e00b6 */
[----:B------:R-:W3:Y:S01]  /*1d530*/  LDL.LU R234, [R1+0xd4] ;  /* 0x0000d40001ea7983 */ /* 0x000ee20000300800 */
[----:B------:R-:W-:Y:S01]  /*1d540*/  IMAD.MOV.U32 R182, RZ, RZ, R181 ;  /* 0x000000ffffb67224 */ /* 0x000fe200078e00b5 */
[----:B------:R-:W-:Y:S04]  /*1d550*/  HMMA.16816.F32 R64, R76, R90, R64 ;  /* 0x0000005a4c40723c */ /* 0x000fe80000001840 */
[----:B------:R-:W-:Y:S02]  /*1d560*/  IMAD.MOV.U32 R117, RZ, RZ, R142 ;  /* 0x000000ffff757224 */ /* 0x000fe400078e008e */
[----:B-1----:R-:W-:Y:S01]  /*1d570*/  FFMA.FTZ R83, R149, UR4, -R75 ;  /* 0x0000000495537c23 */ /* 0x002fe2000801084b */
[----:B------:R-:W-:Y:S01]  /*1d580*/  IMAD.MOV.U32 R142, RZ, RZ, R182 ;  /* 0x000000ffff8e7224 */ /* 0x000fe200078e00b6 */
[----:B------:R-:W-:Y:S01]  /*1d590*/  MOV R181, R180 ;  /* 0x000000b400b57202 */ /* 0x000fe20000000f00 */
[----:B------:R1:W-:Y:S01]  /*1d5a0*/  MUFU.EX2 R182, R88 ;  /* 0x0000005800b67308 */ /* 0x0003e20000000800 */
[----:B------:R-:W-:Y:S01]  /*1d5b0*/  IMAD.MOV.U32 R113, RZ, RZ, R190 ;  /* 0x000000ffff717224 */ /* 0x000fe200078e00be */
[----:B------:R-:W-:Y:S01]  /*1d5c0*/  F2FP.F16.F32.PACK_AB R76, R195, R178 ;  /* 0x000000b2c34c723e */ /* 0x000fe200000000ff */
[----:B------:R-:W-:Y:S01]  /*1d5d0*/  IMAD.MOV.U32 R190, RZ, RZ, R201 ;  /* 0x000000ffffbe7224 */ /* 0x000fe200078e00c9 */
[----:B------:R-:W-:Y:S06]  /*1d5e0*/  MOV R150, R181 ;  /* 0x000000b500967202 */ /* 0x000fec0000000f00 */
[----:B------:R1:W1:Y:S01]  /*1d5f0*/  MUFU.EX2 R201, R83 ;  /* 0x0000005300c97308 */ /* 0x0002620000000800 */
[----:B------:R-:W-:Y:S01]  /*1d600*/  IMAD.MOV.U32 R180, RZ, RZ, R239 ;  /* 0x000000ffffb47224 */ /* 0x000fe200078e00ef */
[----:B------:R-:W-:Y:S01]  /*1d610*/  F2FP.F16.F32.PACK_AB R77, R183, R176 ;  /* 0x000000b0b74d723e */ /* 0x000fe200000000ff */
[----:B------:R-:W-:Y:S07]  /*1d620*/  IMAD.MOV.U32 R112, RZ, RZ, R193 ;  /* 0x000000ffff707224 */ /* 0x000fee00078e00c1 */
[----:B------:R1:W-:Y:S01]  /*1d630*/  MUFU.EX2 R181, R84 ;  /* 0x0000005400b57308 */ /* 0x0003e20000000800 */
[----:B------:R-:W-:Y:S01]  /*1d640*/  IMAD.MOV.U32 R193, RZ, RZ, R180 ;  /* 0x000000ffffc17224 */ /* 0x000fe200078e00b4 */
[----:B------:R-:W-:Y:S01]  /*1d650*/  F2FP.F16.F32.PACK_AB R86, R205, R204 ;  /* 0x000000cccd56723e */ /* 0x000fe200000000ff */
[----:B------:R-:W-:Y:S01]  /*1d660*/  IMAD.MOV.U32 R116, RZ, RZ, R194 ;  /* 0x000000ffff747224 */ /* 0x000fe200078e00c2 */
[----:B------:R-:W3:Y:S01]  /*1d670*/  S2R R239, SR_TID.X ;  /* 0x0000000000ef7919 */ /* 0x000ee20000002100 */
[----:B-1----:R-:W-:Y:S01]  /*1d680*/  FFMA.FTZ R88, R157, UR4, -R74 ;  /* 0x000000049d587c23 */ /* 0x002fe2000801084a */
[----:B------:R-:W-:Y:S02]  /*1d690*/  IMAD.MOV.U32 R129, RZ, RZ, R117 ;  /* 0x000000ffff817224 */ /* 0x000fe400078e0075 */
[----:B------:R-:W-:Y:S02]  /*1d6a0*/  IMAD.MOV.U32 R117, RZ, RZ, R192 ;  /* 0x000000ffff757224 */ /* 0x000fe400078e00c0 */
[----:B------:R1:W1:Y:S01]  /*1d6b0*/  MUFU.EX2 R180, R88 ;  /* 0x0000005800b47308 */ /* 0x0002620000000800 */
[----:B------:R-:W-:Y:S01]  /*1d6c0*/  FFMA.FTZ R83, R153, UR4, -R74 ;  /* 0x0000000499537c23 */ /* 0x000fe2000801084a */
[----:B------:R-:W-:Y:S01]  /*1d6d0*/  F2FP.F16.F32.PACK_AB R79, R201, R182 ;  /* 0x000000b6c94f723e */ /* 0x000fe200000000ff */
[----:B------:R-:W-:Y:S07]  /*1d6e0*/  IMAD.MOV.U32 R149, RZ, RZ, R161 ;  /* 0x000000ffff957224 */ /* 0x000fee00078e00a1 */
[----:B------:R-:W1:Y:S01]  /*1d6f0*/  MUFU.EX2 R194, R83 ;  /* 0x0000005300c27308 */ /* 0x000e620000000800 */
[----:B------:R-:W-:Y:S01]  /*1d700*/  F2FP.F16.F32.PACK_AB R84, R203, R179 ;  /* 0x000000b3cb54723e */ /* 0x000fe200000000ff */
[----:B------:R-:W-:Y:S02]  /*1d710*/  IMAD.MOV.U32 R161, RZ, RZ, R145 ;  /* 0x000000ffffa17224 */ /* 0x000fe400078e0091 */
[----:B------:R-:W-:Y:S01]  /*1d720*/  IMAD.MOV.U32 R137, RZ, RZ, R190 ;  /* 0x000000ffff897224 */ /* 0x000fe200078e00be */
[----:B-1----:R-:W1:Y:S01]  /*1d730*/  LDSM.16.MT88.4 R88, [R140+0x9800] ;  /* 0x009800008c58783b */ /* 0x002e620000004200 */
[----:B------:R-:W-:Y:S02]  /*1d740*/  F2FP.F16.F32.PACK_AB R85, R180, R177 ;  /* 0x000000b1b455723e */ /* 0x000fe400000000ff */
[----:B------:R-:W-:Y:S01]  /*1d750*/  F2FP.F16.F32.PACK_AB R87, R194, R181 ;  /* 0x000000b5c257723e */ /* 0x000fe200000000ff */
[--C-:B------:R-:W-:Y:S01]  /*1d760*/  FFMA.FTZ R83, R135, UR4, -R73.reuse ;  /* 0x0000000487537c23 */ /* 0x100fe20008010849 */
[----:B------:R-:W-:Y:S02]  /*1d770*/  IMAD.MOV.U32 R135, RZ, RZ, R116 ;  /* 0x000000ffff877224 */ /* 0x000fe400078e0074 */
[----:B------:R-:W-:Y:S01]  /*1d780*/  IMAD.MOV.U32 R116, RZ, RZ, R130 ;  /* 0x000000ffff747224 */ /* 0x000fe200078e0082 */
[----:B------:R1:W-:Y:S10]  /*1d790*/  MUFU.EX2 R188, R83 ;  /* 0x0000005300bc7308 */ /* 0x0003f40000000800 */
[----:B------:R-:W-:Y:S01]  /*1d7a0*/  MUFU.EX2 R189, R189 ;  /* 0x000000bd00bd7308 */ /* 0x000fe20000000800 */
[----:B-1----:R-:W-:Y:S09]  /*1d7b0*/  FFMA.FTZ R83, R215, UR4, -R73 ;  /* 0x00000004d7537c23 */ /* 0x002ff20008010849 */
[----:B------:R1:W-:Y:S02]  /*1d7c0*/  MUFU.EX2 R192, R83 ;  /* 0x0000005300c07308 */ /* 0x0003e40000000800 */
[----:B-1----:R-:W-:Y:S08]  /*1d7d0*/  FFMA.FTZ R83, R228, UR4, -R74 ;  /* 0x00000004e4537c23 */ /* 0x002ff0000801084a */
[----:B------:R1:W-:Y:S02]  /*1d7e0*/  MUFU.EX2 R190, R83 ;  /* 0x0000005300be7308 */ /* 0x0003e40000000800 */
[----:B-1----:R-:W-:Y:S01]  /*1d7f0*/  FFMA.FTZ R83, R251, UR4, -R75 ;  /* 0x00000004fb537c23 */ /* 0x002fe2000801084b */
[----:B--2---:R-:W-:Y:S02]  /*1d800*/  IMAD.MOV.U32 R130, RZ, RZ, R80 ;  /* 0x000000ffff827224 */ /* 0x004fe400078e0050 */
[----:B------:R-:W2:Y:S04]  /*1d810*/  LDL.LU R80, [R1+0xd0] ;  /* 0x0000d00001507983 */ /* 0x000ea80000300800 */
[----:B------:R1:W5:Y:S01]  /*1d820*/  LDL.LU R244, [R1+0xcc] ;  /* 0x0000cc0001f47983 */ /* 0x0003620000300800 */
[----:B------:R-:W-:Y:S10]  /*1d830*/  MUFU.EX2 R130, R130 ;  /* 0x0000008200827308 */ /* 0x000ff40000000800 */
[----:B----4-:R-:W4:Y:S02]  /*1d840*/  MUFU.EX2 R202, R202 ;  /* 0x000000ca00ca7308 */ /* 0x010f240000000800 */
[----:B----4-:R-:W-:Y:S07]  /*1d850*/  F2FP.F16.F32.PACK_AB R78, R202, R200 ;  /* 0x000000c8ca4e723e */ /* 0x010fee00000000ff */
[-C--:B------:R-:W-:Y:S08]  /*1d860*/  HMMA.16816.F32 R4, R76, R92.reuse, R4 ;  /* 0x0000005c4c04723c */ /* 0x080ff00000001804 */
[C---:B------:R-:W-:Y:S08]  /*1d870*/  HMMA.16816.F32 R8, R84.reuse, R92, R8 ;  /* 0x0000005c5408723c */ /* 0x040ff00000001808 */
[-C--:B------:R-:W-:Y:S08]  /*1d880*/  HMMA.16816.F32 R12, R84, R94.reuse, R12 ;  /* 0x0000005e540c723c */ /* 0x080ff0000000180c */
[C---:B------:R-:W-:Y:S01]  /*1d890*/  HMMA.16816.F32 R16, R76.reuse, R94, R16 ;  /* 0x0000005e4c10723c */ /* 0x040fe20000001810 */
[----:B------:R-:W-:Y:S07]  /*1d8a0*/  LDSM.16.MT88.4 R92, [R140+0xa000] ;  /* 0x00a000008c5c783b */ /* 0x000fee0000004200 */
[-C--:B------:R-:W-:Y:S08]  /*1d8b0*/  HMMA.16816.F32 R20, R76, R88.reuse, R20 ;  /* 0x000000584c14723c */ /* 0x080ff00000001814 */
[C---:B------:R-:W-:Y:S04]  /*1d8c0*/  HMMA.16816.F32 R24, R84.reuse, R88, R24 ;  /* 0x000000585418723c */ /* 0x040fe80000001818 */
[--C-:B------:R-:W-:Y:S01]  /*1d8d0*/  FFMA.FTZ R88, R223, UR4, -R73.reuse ;  /* 0x00000004df587c23 */ /* 0x100fe20008010849 */
[----:B------:R-:W-:Y:S03]  /*1d8e0*/  FFMA.FTZ R89, R216, UR4, -R73 ;  /* 0x00000004d8597c23 */ /* 0x000fe60008010849 */
[-C--:B------:R-:W-:Y:S01]  /*1d8f0*/  HMMA.16816.F32 R28, R84, R90.reuse, R28 ;  /* 0x0000005a541c723c */ /* 0x080fe2000000181c */
[----:B------:R4:W-:Y:S07]  /*1d900*/  MUFU.EX2 R191, R88 ;  /* 0x0000005800bf7308 */ /* 0x0009ee0000000800 */
[C---:B------:R-:W-:Y:S04]  /*1d910*/  HMMA.16816.F32 R32, R76.reuse, R90, R32 ;  /* 0x0000005a4c20723c */ /* 0x040fe80000001820 */
[----:B----4-:R-:W-:Y:S04]  /*1d920*/  FFMA.FTZ R88, R129, UR4, -R74 ;  /* 0x0000000481587c23 */ /* 0x010fe8000801084a */
[-C--:B------:R-:W-:Y:S01]  /*1d930*/  HMMA.16816.F32 R36, R76, R96.reuse, R36 ;  /* 0x000000604c24723c */ /* 0x080fe20000001824 */
[----:B------:R4:W-:Y:S02]  /*1d940*/  MUFU.EX2 R156, R88 ;  /* 0x00000058009c7308 */ /* 0x0009e40000000800 */
[----:B------:R-:W-:Y:S01]  /*1d950*/  MOV R129, R116 ;  /* 0x0000007400817202 */ /* 0x000fe20000000f00 */
[----:B------:R-:W-:Y:S07]  /*1d960*/  IMAD.MOV.U32 R116, RZ, RZ, R193 ;  /* 0x000000ffff747224 */ /* 0x000fee00078e00c1 */
[----:B------:R-:W3:Y:S01]  /*1d970*/  MUFU.EX2 R193, R89 ;  /* 0x0000005900c17308 */ /* 0x000ee20000000800 */
[C---:B------:R-:W-:Y:S04]  /*1d980*/  HMMA.16816.F32 R40, R84.reuse, R96, R40 ;  /* 0x000000605428723c */ /* 0x040fe80000001828 */
[----:B------:R-:W-:Y:S01]  /*1d990*/  IMAD.MOV.U32 R134, RZ, RZ, R129 ;  /* 0x000000ffff867224 */ /* 0x000fe200078e0081 */
[----:B------:R-:W-:Y:S01]  /*1d9a0*/  MOV R129, R135 ;  /* 0x0000008700817202 */ /* 0x000fe20000000f00 */
[----:B------:R-:W-:Y:S02]  /*1d9b0*/  IMAD.MOV.U32 R135, RZ, RZ, R112 ;  /* 0x000000ffff877224 */ /* 0x000fe400078e0070 */
[-C--:B------:R-:W-:Y:S03]  /*1d9c0*/  HMMA.16816.F32 R44, R84, R98.reuse, R44 ;  /* 0x00000062542c723c */ /* 0x080fe6000000182c */
[----:B------:R-:W-:Y:S02]  /*1d9d0*/  IMAD.MOV.U32 R112, RZ, RZ, R243 ;  /* 0x000000ffff707224 */ /* 0x000fe400078e00f3 */
[----:B----4-:R-:W-:Y:S01]  /*1d9e0*/  FFMA.FTZ R88, R252, UR4, -R75 ;  /* 0x00000004fc587c23 */ /* 0x010fe2000801084b */
[----:B------:R1:W5:Y:S01]  /*1d9f0*/  LDL.LU R243, [R1+0xc8] ;  /* 0x0000c80001f37983 */ /* 0x0003620000300800 */
[----:B---3--:R-:W-:Y:S01]  /*1da00*/  F2FP.F16.F32.PACK_AB R90, R193, R192 ;  /* 0x000000c0c15a723e */ /* 0x008fe200000000ff */
[----:B------:R-:W-:Y:S01]  /*1da10*/  IMAD.MOV.U32 R141, RZ, RZ, R134 ;  /* 0x000000ffff8d7224 */ /* 0x000fe200078e0086 */
[C---:B------:R-:W-:Y:S01]  /*1da20*/  HMMA.16816.F32 R48, R76.reuse, R98, R48 ;  /* 0x000000624c30723c */ /* 0x040fe20000001830 */
[----:B------:R-:W-:Y:S01]  /*1da30*/  LDSM.16.MT88.4 R96, [R136+0x2000] ;  /* 0x002000008860783b */ /* 0x000fe20000004200 */
[----:B------:R3:W-:Y:S02]  /*1da40*/  MUFU.EX2 R157, R88 ;  /* 0x00000058009d7308 */ /* 0x0007e40000000800 */
[----:B------:R-:W-:Y:S01]  /*1da50*/  F2FP.F16.F32.PACK_AB R89, R190, R156 ;  /* 0x0000009cbe59723e */ /* 0x000fe200000000ff */
[----:B------:R-:W-:Y:S01]  /*1da60*/  IMAD.MOV.U32 R148, RZ, RZ, R129 ;  /* 0x000000ffff947224 */ /* 0x000fe200078e0081 */
[----:B------:R-:W-:Y:S01]  /*1da70*/  MOV R134, R135 ;  /* 0x0000008700867202 */ /* 0x000fe20000000f00 */
[----:B------:R-:W-:Y:S01]  /*1da80*/  IMAD.MOV.U32 R135, RZ, RZ, R117 ;  /* 0x000000ffff877224 */ /* 0x000fe200078e0075 */
[-C--:B------:R-:W-:Y:S01]  /*1da90*/  HMMA.16816.F32 R52, R76, R100.reuse, R52 ;  /* 0x000000644c34723c */ /* 0x080fe20000001834 */
[----:B------:R1:W5:Y:S03]  /*1daa0*/  LDL.LU R251, [R1+0xc4] ;  /* 0x0000c40001fb7983 */ /* 0x0003660000300800 */
[----:B------:R-:W-:Y:S01]  /*1dab0*/  MUFU.EX2 R112, R112 ;  /* 0x0000007000707308 */ /* 0x000fe20000000800 */
[----:B------:R-:W-:Y:S02]  /*1dac0*/  IMAD.MOV.U32 R117, RZ, RZ, R236 ;  /* 0x000000ffff757224 */ /* 0x000fe400078e00ec */
[----:B------:R1:W5:Y:S01]  /*1dad0*/  LDL.LU R236, [R1+0xc0] ;  /* 0x0000c00001ec7983 */ /* 0x0003620000300800 */
[----:B------:R-:W-:Y:S01]  /*1dae0*/  IMAD.MOV.U32 R129, RZ, RZ, R159 ;  /* 0x000000ffff817224 */ /* 0x000fe200078e009f */
[C---:B------:R-:W-:Y:S05]  /*1daf0*/  HMMA.16816.F32 R56, R84.reuse, R100, R56 ;  /* 0x000000645438723c */ /* 0x040fea0000001838 */
[----:B------:R4:W1:Y:S01]  /*1db00*/  MUFU.EX2 R159, R83 ;  /* 0x00000053009f7308 */ /* 0x0008620000000800 */
[----:B---3--:R-:W-:Y:S01]  /*1db10*/  F2FP.F16.F32.PACK_AB R88, R191, R188 ;  /* 0x000000bcbf58723e */ /* 0x008fe200000000ff */
[----:B------:R-:W-:Y:S01]  /*1db20*/  IMAD.MOV.U32 R145, RZ, RZ, R141 ;  /* 0x000000ffff917224 */ /* 0x000fe200078e008d */
[----:B------:R-:W-:Y:S01]  /*1db30*/  MOV R141, R134 ;  /* 0x00000086008d7202 */ /* 0x000fe20000000f00 */
[----:B------:R-:W-:Y:S01]  /*1db40*/  IMAD.MOV.U32 R134, RZ, RZ, R129 ;  /* 0x000000ffff867224 */ /* 0x000fe200078e0081 */
[-C--:B------:R-:W-:Y:S01]  /*1db50*/  HMMA.16816.F32 R60, R84, R102.reuse, R60 ;  /* 0x00000066543c723c */ /* 0x080fe2000000183c */
[----:B------:R-:W3:Y:S02]  /*1db60*/  LDSM.16.MT88.4 R84, [R144+0xa000] ;  /* 0x00a000009054783b */ /* 0x000ee40000004200 */
[----:B------:R-:W-:Y:S02]  /*1db70*/  IMAD.MOV.U32 R129, RZ, RZ, R117 ;  /* 0x000000ffff817224 */ /* 0x000fe400078e0075 */
[----:B------:R-:W-:Y:S02]  /*1db80*/  IMAD.MOV.U32 R117, RZ, RZ, R155 ;  /* 0x000000ffff757224 */ /* 0x000fe400078e009b */
[----:B------:R-:W-:Y:S01]  /*1db90*/  IMAD.MOV.U32 R155, RZ, RZ, R139 ;  /* 0x000000ffff9b7224 */ /* 0x000fe200078e008b */
[----:B------:R-:W-:Y:S01]  /*1dba0*/  HMMA.16816.F32 R64, R76, R102, R64 ;  /* 0x000000664c40723c */ /* 0x000fe20000001840 */
[----:B------:R-:W2:Y:S01]  /*1dbb0*/  LDSM.16.MT88.4 R100, [R81+0x2000] ;  /* 0x002000005164783b */ /* 0x000ea20000004200 */
[----:B------:R-:W-:Y:S02]  /*1dbc0*/  MUFU.EX2 R129, R129 ;  /* 0x0000008100817308 */ /* 0x000fe40000000800 */
[----:B------:R-:W-:Y:S01]  /*1dbd0*/  FFMA.FTZ R76, R149, UR4, -R75 ;  /* 0x00000004954c7c23 */ /* 0x000fe2000801084b */
[----:B------:R-:W-:Y:S01]  /*1dbe0*/  IMAD.MOV.U32 R149, RZ, RZ, R161 ;  /* 0x000000ffff957224 */ /* 0x000fe200078e00a1 */
[----:B------:R-:W-:Y:S01]  /*1dbf0*/  MOV R161, R145 ;  /* 0x0000009100a17202 */ /* 0x000fe20000000f00 */
[----:B------:R-:W-:Y:S02]  /*1dc00*/  IMAD.MOV.U32 R139, RZ, RZ, R235 ;  /* 0x000000ffff8b7224 */ /* 0x000fe400078e00eb */
[----:B------:R-:W-:Y:S01]  /*1dc10*/  FFMA.FTZ R78, R231, UR4, -R75 ;  /* 0x00000004e74e7c23 */ /* 0x000fe2000801084b */
[----:B------:R-:W-:Y:S02]  /*1dc20*/  IMAD.MOV.U32 R145, RZ, RZ, R134 ;  /* 0x000000ffff917224 */ /* 0x000fe400078e0086 */
[----:B----4-:R-:W-:Y:S01]  /*1dc30*/  FFMA.FTZ R83, R219, UR4, -R73 ;  /* 0x00000004db537c23 */ /* 0x010fe20008010849 */
[----:B------:R-:W-:Y:S01]  /*1dc40*/  IMAD.MOV.U32 R134, RZ, RZ, R117 ;  /* 0x000000ffff867224 */ /* 0x000fe200078e0075 */
[----:B------:R4:W5:Y:S01]  /*1dc50*/  LDL.LU R235, [R1+0xbc] ;  /* 0x0000bc0001eb7983 */ /* 0x0009620000300800 */
[----:B------:R-:W-:Y:S01]  /*1dc60*/  IMAD.MOV.U32 R152, RZ, RZ, R149 ;  /* 0x000000ffff987224 */ /* 0x000fe200078e0095 */
[----:B------:R-:W-:Y:S01]  /*1dc70*/  MOV R149, R161 ;  /* 0x000000a100957202 */ /* 0x000fe20000000f00 */
[----:B------:R-:W-:Y:S02]  /*1dc80*/  IMAD.MOV.U32 R117, RZ, RZ, R155 ;  /* 0x000000ffff757224 */ /* 0x000fe400078e009b */
[----:B------:R-:W-:Y:S02]  /*1dc90*/  IMAD.MOV.U32 R155, RZ, RZ, R139 ;  /* 0x000000ffff9b7224 */ /* 0x000fe400078e008b */
[----:B------:R-:W-:Y:S01]  /*1dca0*/  FFMA.FTZ R77, R152, UR4, -R74 ;  /* 0x00000004984d7c23 */ /* 0x000fe2000801084a */
[----:B------:R-:W-:Y:S02]  /*1dcb0*/  IMAD.MOV.U32 R161, RZ, RZ, R145 ;  /* 0x000000ffffa17224 */ /* 0x000fe400078e0091 */
[----:B------:R-:W-:Y:S02]  /*1dcc0*/  IMAD.MOV.U32 R145, RZ, RZ, R134 ;  /* 0x000000ffff917224 */ /* 0x000fe400078e0086 */
[----:B------:R-:W-:Y:S02]  /*1dcd0*/  IMAD.MOV.U32 R134, RZ, RZ, R117 ;  /* 0x000000ffff867224 */ /* 0x000fe400078e0075 */
[----:B------:R-:W-:Y:S02]  /*1dce0*/  IMAD.MOV.U32 R117, RZ, RZ, R155 ;  /* 0x000000ffff757224 */ /* 0x000fe400078e009b */
[----:B------:R-:W-:Y:S01]  /*1dcf0*/  IMAD.MOV.U32 R155, RZ, RZ, R184 ;  /* 0x000000ffff9b7224 */ /* 0x000fe200078e00b8 */
[----:B------:R-:W-:Y:S01]  /*1dd00*/  MOV R91, R134 ;  /* 0x00000086005b7202 */ /* 0x000fe20000000f00 */
[----:B------:R1:W-:Y:S01]  /*1dd10*/  MUFU.EX2 R184, R76 ;  /* 0x0000004c00b87308 */ /* 0x0003e20000000800 */
[----:B------:R-:W-:Y:S02]  /*1dd20*/  IMAD.MOV.U32 R153, RZ, RZ, R117 ;  /* 0x000000ffff997224 */ /* 0x000fe400078e0075 */
[----:B------:R-:W-:Y:S02]  /*1dd30*/  IMAD.MOV.U32 R152, RZ, RZ, R155 ;  /* 0x000000ffff987224 */ /* 0x000fe400078e009b */
[----:B------:R-:W-:Y:S01]  /*1dd40*/  IMAD.MOV.U32 R155, RZ, RZ, R126 ;  /* 0x000000ffff9b7224 */ /* 0x000fe200078e007e */
[----:B------:R-:W-:Y:S01]  /*1dd50*/  MOV R126, R106 ;  /* 0x0000006a007e7202 */ /* 0x000fe20000000f00 */
[----:B------:R-:W-:Y:S02]  /*1dd60*/  IMAD.MOV.U32 R117, RZ, RZ, R143 ;  /* 0x000000ffff757224 */ /* 0x000fe400078e008f */
[--C-:B------:R-:W-:Y:S01]  /*1dd70*/  FFMA.FTZ R106, R218, UR4, -R73.reuse ;  /* 0x00000004da6a7c23 */ /* 0x100fe20008010849 */
[----:B------:R-:W-:Y:S02]  /*1dd80*/  IMAD.MOV.U32 R143, RZ, RZ, R104 ;  /* 0x000000ffff8f7224 */ /* 0x000fe400078e0068 */
[----:B------:R-:W-:Y:S01]  /*1dd90*/  FFMA.FTZ R104, R230, UR4, -R73 ;  /* 0x00000004e6687c23 */ /* 0x000fe20008010849 */
[----:B------:R-:W-:Y:S01]  /*1dda0*/  IMAD.MOV.U32 R139, RZ, RZ, R186 ;  /* 0x000000ffff8b7224 */ /* 0x000fe200078e00ba */
[----:B------:R-:W-:Y:S01]  /*1ddb0*/  MOV R231, R117 ;  /* 0x0000007500e77202 */ /* 0x000fe20000000f00 */
[----:B------:R-:W-:Y:S02]  /*1ddc0*/  IMAD.MOV.U32 R134, RZ, RZ, R185 ;  /* 0x000000ffff867224 */ /* 0x000fe400078e00b9 */
[----:B-1----:R-:W-:Y:S01]  /*1ddd0*/  FFMA.FTZ R76, R149, UR4, -R74 ;  /* 0x00000004954c7c23 */ /* 0x002fe2000801084a */
[----:B------:R-:W-:Y:S01]  /*1dde0*/  IMAD.MOV.U32 R149, RZ, RZ, R145 ;  /* 0x000000ffff957224 */ /* 0x000fe200078e0091 */
[----:B------:R1:W-:Y:S01]  /*1ddf0*/  MUFU.EX2 R186, R234 ;  /* 0x000000ea00ba7308 */ /* 0x0003e20000000800 */
[----:B------:R-:W-:Y:S02]  /*1de00*/  IMAD.MOV.U32 R145, RZ, RZ, R154 ;  /* 0x000000ffff917224 */ /* 0x000fe400078e009a */
[----:B------:R-:W-:Y:S01]  /*1de10*/  FFMA.FTZ R117, R118, UR4, -R73 ;  /* 0x0000000476757c23 */ /* 0x000fe20008010849 */
[----:B------:R-:W-:Y:S06]  /*1de20*/  IMAD.MOV.U32 R230, RZ, RZ, R155 ;  /* 0x000000ffffe67224 */ /* 0x000fec00078e009b */
[----:B------:R3:W-:Y:S01]  /*1de30*/  MUFU.EX2 R154, R77 ;  /* 0x0000004d009a7308 */ /* 0x0007e20000000800 */
[----:B------:R-:W-:Y:S02]  /*1de40*/  IMAD.MOV.U32 R223, RZ, RZ, R91 ;  /* 0x000000ffffdf7224 */ /* 0x000fe400078e005b */
[----:B------:R-:W-:Y:S07]  /*1de50*/  IMAD.MOV.U32 R218, RZ, RZ, R142 ;  /* 0x000000ffffda7224 */ /* 0x000fee00078e008e */
[----:B------:R4:W4:Y:S01]  /*1de60*/  MUFU.EX2 R155, R76 ;  /* 0x0000004c009b7308 */ /* 0x0009220000000800 */
[----:B------:R-:W-:Y:S02]  /*1de70*/  IMAD.MOV.U32 R215, RZ, RZ, R153 ;  /* 0x000000ffffd77224 */ /* 0x000fe400078e0099 */
[----:B------:R-:W-:Y:S01]  /*1de80*/  FFMA.FTZ R142, R124, UR4, -R73 ;  /* 0x000000047c8e7c23 */ /* 0x000fe20008010849 */
[----:B------:R-:W-:Y:S06]  /*1de90*/  IMAD.MOV.U32 R252, RZ, RZ, R134 ;  /* 0x000000fffffc7224 */ /* 0x000fec00078e0086 */
[----:B------:R4:W4:Y:S01]  /*1dea0*/  MUFU.EX2 R185, R78 ;  /* 0x0000004e00b97308 */ /* 0x0009220000000800 */
[----:B------:R-:W-:Y:S01]  /*1deb0*/  IMAD.MOV.U32 R216, RZ, RZ, R152 ;  /* 0x000000ffffd87224 */ /* 0x000fe200078e0098 */
[----:B-1----:R1:W5:Y:S01]  /*1dec0*/  LDL.LU R234, [R1+0xb8] ;  /* 0x0000b80001ea7983 */ /* 0x0023620000300800 */
[----:B------:R-:W-:Y:S07]  /*1ded0*/  IMAD.MOV.U32 R124, RZ, RZ, R218 ;  /* 0x000000ffff7c7224 */ /* 0x000fee00078e00da */
[----:B------:R-:W-:Y:S01]  /*1dee0*/  MUFU.EX2 R153, R83 ;  /* 0x0000005300997308 */ /* 0x000fe20000000800 */
[----:B------:R-:W-:Y:S01]  /*1def0*/  IMAD.MOV.U32 R218, RZ, RZ, R230 ;  /* 0x000000ffffda7224 */ /* 0x000fe200078e00e6 */
[----:B---3--:R-:W-:Y:S01]  /*1df00*/  F2FP.F16.F32.PACK_AB R77, R159, R157 ;  /* 0x0000009d9f4d723e */ /* 0x008fe200000000ff */
[----:B------:R-:W-:Y:S07]  /*1df10*/  IMAD.MOV.U32 R230, RZ, RZ, R252 ;  /* 0x000000ffffe67224 */ /* 0x000fee00078e00fc */
[----:B------:R3:W-:Y:S01]  /*1df20*/  MUFU.EX2 R134, R104 ;  /* 0x0000006800867308 */ /* 0x0007e20000000800 */
[----:B------:R-:W-:Y:S01]  /*1df30*/  IMAD.MOV.U32 R252, RZ, RZ, R216 ;  /* 0x000000fffffc7224 */ /* 0x000fe200078e00d8 */
[----:B----4-:R-:W-:Y:S01]  /*1df40*/  F2FP.F16.F32.PACK_AB R76, R187, R158 ;  /* 0x0000009ebb4c723e */ /* 0x010fe200000000ff */
[----:B------:R-:W-:Y:S01]  /*1df50*/  IMAD.MOV.U32 R152, RZ, RZ, R133 ;  /* 0x000000ffff987224 */ /* 0x000fe200078e0085 */
[----:B------:R-:W-:Y:S01]  /*1df60*/  F2FP.F16.F32.PACK_AB R91, R155, R154 ;  /* 0x0000009a9b5b723e */ /* 0x000fe200000000ff */
[----:B------:R-:W-:Y:S01]  /*1df70*/  IMAD.MOV.U32 R216, RZ, RZ, R223 ;  /* 0x000000ffffd87224 */ /* 0x000fe200078e00df */
[----:B------:R-:W-:Y:S01]  /*1df80*/  F2FP.F16.F32.PACK_AB R78, R186, R189 ;  /* 0x000000bdba4e723e */ /* 0x000fe200000000ff */
[----:B------:R-:W-:Y:S01]  /*1df90*/  IMAD.MOV.U32 R223, RZ, RZ, R161 ;  /* 0x000000ffffdf7224 */ /* 0x000fe200078e00a1 */
[----:B------:R-:W-:Y:S01]  /*1dfa0*/  F2FP.F16.F32.PACK_AB R79, R185, R184 ;  /* 0x000000b8b94f723e */ /* 0x000fe200000000ff */
[----:B------:R-:W-:Y:S02]  /*1dfb0*/  IMAD.MOV.U32 R228, RZ, RZ, R145 ;  /* 0x000000ffffe47224 */ /* 0x000fe400078e0091 */
[----:B------:R-:W-:Y:S01]  /*1dfc0*/  FFMA.FTZ R145, R107, UR4, -R73 ;  /* 0x000000046b917c23 */ /* 0x000fe20008010849 */
[--C-:B------:R-:W-:Y:S01]  /*1dfd0*/  FFMA.FTZ R107, R252, UR4, -R74.reuse ;  /* 0x00000004fc6b7c23 */ /* 0x100fe2000801084a */
[----:B------:R-:W-:Y:S02]  /*1dfe0*/  IMAD.MOV.U32 R219, RZ, RZ, R143 ;  /* 0x000000ffffdb7224 */ /* 0x000fe400078e008f */
[--C-:B------:R-:W-:Y:S01]  /*1dff0*/  FFMA.FTZ R143, R111, UR4, -R73.reuse ;  /* 0x000000046f8f7c23 */ /* 0x100fe20008010849 */
[----:B---3--:R-:W-:Y:S01]  /*1e000*/  FFMA.FTZ R104, R218, UR4, -R74 ;  /* 0x00000004da687c23 */ /* 0x008fe2000801084a */
[-C--:B------:R-:W-:Y:S01]  /*1e010*/  HMMA.16816.F32 R4, R76, R84.reuse, R4 ;  /* 0x000000544c04723c */ /* 0x080fe20000001804 */
[----:B------:R3:W4:Y:S02]  /*1e020*/  MUFU.EX2 R133, R105 ;  /* 0x0000006900857308 */ /* 0x0007240000000800 */
[----:B------:R-:W-:Y:S02]  /*1e030*/  IMAD.MOV.U32 R118, RZ, RZ, R146 ;  /* 0x000000ffff767224 */ /* 0x000fe400078e0092 */
[----:B------:R-:W-:Y:S01]  /*1e040*/  FFMA.FTZ R146, R108, UR4, -R73 ;  /* 0x000000046c927c23 */ /* 0x000fe20008010849 */
[--C-:B------:R-:W-:Y:S01]  /*1e050*/  FFMA.FTZ R73, R152, UR4, -R74.reuse ;  /* 0x0000000498497c23 */ /* 0x100fe2000801084a */
[--C-:B------:R-:W-:Y:S01]  /*1e060*/  FFMA.FTZ R108, R226, UR4, -R74.reuse ;  /* 0x00000004e26c7c23 */ /* 0x100fe2000801084a */
[----:B------:R-:W-:Y:S01]  /*1e070*/  FFMA.FTZ R83, R118, UR4, -R74 ;  /* 0x0000000476537c23 */ /* 0x000fe2000801084a */
[C---:B------:R-:W-:Y:S02]  /*1e080*/  HMMA.16816.F32 R8, R88.reuse, R84, R8 ;  /* 0x000000545808723c */ /* 0x040fe40000001808 */
[----:B------:R-:W-:Y:S02]  /*1e090*/  MUFU.EX2 R111, R104 ;  /* 0x00000068006f7308 */ /* 0x000fe40000000800 */
[----:B------:R-:W-:Y:S08]  /*1e0a0*/  MOV R118, R219 ;  /* 0x000000db00767202 */ /* 0x000ff00000000f00 */
[----:B------:R-:W-:Y:S01]  /*1e0b0*/  MUFU.EX2 R104, R145 ;  /* 0x0000009100687308 */ /* 0x000fe20000000800 */
[----:B------:R-:W-:Y:S02]  /*1e0c0*/  IMAD.MOV.U32 R219, RZ, RZ, R231 ;  /* 0x000000ffffdb7224 */ /* 0x000fe400078e00e7 */
[--C-:B---3--:R-:W-:Y:S01]  /*1e0d0*/  FFMA.FTZ R105, R138, UR4, -R75.reuse ;  /* 0x000000048a697c23 */ /* 0x108fe2000801084b */
[-C--:B------:R-:W-:Y:S06]  /*1e0e0*/  HMMA.16816.F32 R12, R88, R86.reuse, R12 ;  /* 0x00000056580c723c */ /* 0x080fec000000180c */
[----:B------:R3:W1:Y:S01]  /*1e0f0*/  MUFU.EX2 R152, R106 ;  /* 0x0000006a00987308 */ /* 0x0006620000000800 */
[----:B------:R-:W-:Y:S01]  /*1e100*/  FFMA.FTZ R138, R122, UR4, -R75 ;  /* 0x000000047a8a7c23 */ /* 0x000fe2000801084b */
[----:B------:R-:W-:Y:S01]  /*1e110*/  IMAD.MOV.U32 R231, RZ, RZ, R228 ;  /* 0x000000ffffe77224 */ /* 0x000fe200078e00e4 */
[----:B------:R-:W-:Y:S01]  /*1e120*/  MOV R228, R215 ;  /* 0x000000d700e47202 */ /* 0x000fe20000000f00 */
[----:B------:R-:W-:Y:S06]  /*1e130*/  IMAD.MOV.U32 R215, RZ, RZ, R149 ;  /* 0x000000ffffd77224 */ /* 0x000fec00078e0095 */
[----:B------:R-:W-:Y:S01]  /*1e140*/  MUFU.EX2 R126, R126 ;  /* 0x0000007e007e7308 */ /* 0x000fe20000000800 */
[C---:B------:R-:W-:Y:S01]  /*1e150*/  HMMA.16816.F32 R16, R76.reuse, R86, R16 ;  /* 0x000000564c10723c */ /* 0x040fe20000001810 */
[----:B------:R-:W1:Y:S08]  /*1e160*/  LDSM.16.MT88.4 R84, [R144+0xa800] ;  /* 0x00a800009054783b */ /* 0x000e700000004200 */
[----:B------:R-:W-:Y:S01]  /*1e170*/  MUFU.EX2 R105, R105 ;  /* 0x0000006900697308 */ /* 0x000fe20000000800 */
[----:B------:R-:W-:Y:S01]  /*1e180*/  IMAD.MOV.U32 R149, RZ, RZ, R141 ;  /* 0x000000ffff957224 */ /* 0x000fe200078e008d */
[----:B------:R-:W-:Y:S01]  /*1e190*/  MOV R141, R128 ;  /* 0x00000080008d7202 */ /* 0x000fe20000000f00 */
[----:B------:R-:W-:Y:S07]  /*1e1a0*/  IMAD.MOV.U32 R161, RZ, RZ, R148 ;  /* 0x000000ffffa17224 */ /* 0x000fee00078e0094 */
[----:B------:R2:W-:Y:S01]  /*1e1b0*/  MUFU.EX2 R128, R83 ;  /* 0x0000005300807308 */ /* 0x0005e20000000800 */
[-C--:B------:R-:W-:Y:S03]  /*1e1c0*/  HMMA.16816.F32 R20, R76, R92.reuse, R20 ;  /* 0x0000005c4c14723c */ /* 0x080fe60000001814 */
[----:B------:R-:W-:Y:S01]  /*1e1d0*/  FFMA.FTZ R141, R141, UR4, -R75 ;  /* 0x000000048d8d7c23 */ /* 0x000fe2000801084b */
[----:B------:R-:W-:Y:S02]  /*1e1e0*/  IMAD.MOV.U32 R252, RZ, RZ, R149 ;  /* 0x000000fffffc7224 */ /* 0x000fe400078e0095 */
[----:B------:R-:W-:Y:S01]  /*1e1f0*/  FFMA.FTZ R149, R72, UR4, -R74 ;  /* 0x0000000448957c23 */ /* 0x000fe2000801084a */
[----:B------:R-:W-:Y:S02]  /*1e200*/  IMAD.MOV.U32 R148, RZ, RZ, R137 ;  /* 0x000000ffff947224 */ /* 0x000fe400078e0089 */
[--C-:B---3--:R-:W-:Y:S01]  /*1e210*/  FFMA.FTZ R106, R132, UR4, -R75.reuse ;  /* 0x00000004846a7c23 */ /* 0x108fe2000801084b */
[C---:B------:R-:W-:Y:S01]  /*1e220*/  HMMA.16816.F32 R24, R88.reuse, R92, R24 ;  /* 0x0000005c5818723c */ /* 0x040fe20000001818 */
[----:B------:R-:W-:Y:S03]  /*1e230*/  MUFU.EX2 R117, R117 ;  /* 0x0000007500757308 */ /* 0x000fe60000000800 */
[----:B------:R-:W-:Y:S02]  /*1e240*/  IMAD.MOV.U32 R137, RZ, RZ, R116 ;  /* 0x000000ffff897224 */ /* 0x000fe400078e0074 */
[--C-:B--2---:R-:W-:Y:S01]  /*1e250*/  FFMA.FTZ R83, R230, UR4, -R75.reuse ;  /* 0x00000004e6537c23 */ /* 0x104fe2000801084b */
[----:B------:R-:W-:Y:S02]  /*1e260*/  IMAD.MOV.U32 R116, RZ, RZ, R150 ;  /* 0x000000ffff747224 */ /* 0x000fe400078e0096 */
[----:B------:R-:W-:Y:S01]  /*1e270*/  FFMA.FTZ R148, R148, UR4, -R75 ;  /* 0x0000000494947c23 */ /* 0x000fe2000801084b */
[-C--:B------:R-:W-:Y:S01]  /*1e280*/  HMMA.16816.F32 R28, R88, R94.reuse, R28 ;  /* 0x0000005e581c723c */ /* 0x080fe2000000181c */
[----:B------:R-:W-:Y:S02]  /*1e290*/  MUFU.EX2 R106, R106 ;  /* 0x0000006a006a7308 */ /* 0x000fe40000000800 */
[----:B------:R-:W-:Y:S08]  /*1e2a0*/  IMAD.MOV.U32 R150, RZ, RZ, R131 ;  /* 0x000000ffff967224 */ /* 0x000ff000078e0083 */
[----:B------:R2:W3:Y:S01]  /*1e2b0*/  MUFU.EX2 R131, R73 ;  /* 0x0000004900837308 */ /* 0x0004e20000000800 */
[----:B------:R-:W-:Y:S01]  /*1e2c0*/  IMAD.MOV.U32 R230, RZ, RZ, R215 ;  /* 0x000000ffffe67224 */ /* 0x000fe200078e00d7 */
[C---:B------:R-:W-:Y:S01]  /*1e2d0*/  HMMA.16816.F32 R32, R76.reuse, R94, R32 ;  /* 0x0000005e4c20723c */ /* 0x040fe20000001820 */
[----:B------:R-:W-:Y:S07]  /*1e2e0*/  LDSM.16.MT88.4 R92, [R136+0x2800] ;  /* 0x00280000885c783b */ /* 0x000fee0000004200 */
[----:B------:R-:W-:Y:S01]  /*1e2f0*/  MUFU.EX2 R107, R107 ;  /* 0x0000006b006b7308 */ /* 0x000fe20000000800 */
[----:B------:R-:W-:Y:S02]  /*1e300*/  IMAD.MOV.U32 R215, RZ, RZ, R139 ;  /* 0x000000ffffd77224 */ /* 0x000fe400078e008b */
[----:B------:R-:W-:Y:S01]  /*1e310*/  FFMA.FTZ R139, R123, UR4, -R74 ;  /* 0x000000047b8b7c23 */ /* 0x000fe2000801084a */
[----:B------:R-:W-:Y:S06]  /*1e320*/  IMAD.MOV.U32 R218, RZ, RZ, R231 ;  /* 0x000000ffffda7224 */ /* 0x000fec00078e00e7 */
[----:B------:R-:W-:Y:S01]  /*1e330*/  MUFU.EX2 R108, R108 ;  /* 0x0000006c006c7308 */ /* 0x000fe20000000800 */
[-C--:B------:R-:W-:Y:S03]  /*1e340*/  HMMA.16816.F32 R36, R76, R96.reuse, R36 ;  /* 0x000000604c24723c */ /* 0x080fe60000001824 */
[----:B--2---:R-:W-:Y:S01]  /*1e350*/  FFMA.FTZ R73, R228, UR4, -R75 ;  /* 0x00000004e4497c23 */ /* 0x004fe2000801084b */
[----:B------:R-:W-:Y:S02]  /*1e360*/  IMAD.MOV.U32 R231, RZ, RZ, R223 ;  /* 0x000000ffffe77224 */ /* 0x000fe400078e00df */
[----:B------:R-:W-:Y:S02]  /*1e370*/  IMAD.MOV.U32 R223, RZ, RZ, R150 ;  /* 0x000000ffffdf7224 */ /* 0x000fe400078e0096 */
[--C-:B------:R-:W-:Y:S01]  /*1e380*/  FFMA.FTZ R150, R71, UR4, -R74.reuse ;  /* 0x0000000447967c23 */ /* 0x100fe2000801084a */
[C---:B------:R-:W-:Y:S04]  /*1e390*/  HMMA.16816.F32 R40, R88.reuse, R96, R40 ;  /* 0x000000605828723c */ /* 0x040fe80000001828 */
[--C-:B------:R-:W-:Y:S01]  /*1e3a0*/  FFMA.FTZ R96, R124, UR4, -R74.reuse ;  /* 0x000000047c607c23 */ /* 0x100fe2000801084a */
[----:B------:R-:W-:Y:S01]  /*1e3b0*/  FFMA.FTZ R97, R118, UR4, -R74 ;  /* 0x0000000476617c23 */ /* 0x000fe2000801084a */
[----:B------:R-:W-:Y:S01]  /*1e3c0*/  FFMA.FTZ R71, R230, UR4, -R75 ;  /* 0x00000004e6477c23 */ /* 0x000fe2000801084b */
[----:B------:R-:W-:Y:S01]  /*1e3d0*/  MUFU.EX2 R124, R218 ;  /* 0x000000da007c7308 */ /* 0x000fe20000000800 */
[-C--:B------:R-:W-:Y:S09]  /*1e3e0*/  HMMA.16816.F32 R44, R88, R98.reuse, R44 ;  /* 0x00000062582c723c */ /* 0x080ff2000000182c */
[----:B------:R-:W-:Y:S01]  /*1e3f0*/  MUFU.EX2 R122, R96 ;  /* 0x00000060007a7308 */ /* 0x000fe20000000800 */
[----:B------:R-:W-:Y:S01]  /*1e400*/  IMAD.MOV.U32 R228, RZ, RZ, R161 ;  /* 0x000000ffffe47224 */ /* 0x000fe200078e00a1 */
[----:B------:R-:W-:Y:S01]  /*1e410*/  MOV R161, R116 ;  /* 0x0000007400a17202 */ /* 0x000fe20000000f00 */
[----:B------:R-:W-:Y:S07]  /*1e420*/  IMAD.MOV.U32 R116, RZ, RZ, R125 ;  /* 0x000000ffff747224 */ /* 0x000fee00078e007d */
[----:B------:R2:W-:Y:S01]  /*1e430*/  MUFU.EX2 R132, R71 ;  /* 0x0000004700847308 */ /* 0x0005e20000000800 */
[C---:B------:R-:W-:Y:S01]  /*1e440*/  HMMA.16816.F32 R48, R76.reuse, R98, R48 ;  /* 0x000000624c30723c */ /* 0x040fe20000001830 */
[----:B------:R-:W3:Y:S08]  /*1e450*/  LDL.LU R98, [R1+0x98] ;  /* 0x0000980001627983 */ /* 0x000ef00000300800 */
[----:B------:R4:W-:Y:S10]  /*1e460*/  MUFU.EX2 R125, R83 ;  /* 0x00000053007d7308 */ /* 0x0009f40000000800 */
[----:B------:R-:W-:Y:S01]  /*1e470*/  MUFU.EX2 R118, R113 ;  /* 0x0000007100767308 */ /* 0x000fe20000000800 */
[-C--:B------:R-:W-:Y:S09]  /*1e480*/  HMMA.16816.F32 R52, R76, R100.reuse, R52 ;  /* 0x000000644c34723c */ /* 0x080ff20000001834 */
[----:B------:R-:W-:Y:S01]  /*1e490*/  MUFU.EX2 R116, R116 ;  /* 0x0000007400747308 */ /* 0x000fe20000000800 */
[----:B--2---:R-:W-:Y:S01]  /*1e4a0*/  FADD.FTZ R71, R227, R252 ;  /* 0x000000fce3477221 */ /* 0x004fe20000010000 */
[C---:B------:R-:W-:Y:S04]  /*1e4b0*/  HMMA.16816.F32 R56, R88.reuse, R100, R56 ;  /* 0x000000645838723c */ /* 0x040fe80000001838 */
[--C-:B------:R-:W-:Y:S01]  /*1e4c0*/  FFMA.FTZ R101, R219, UR4, -R74.reuse ;  /* 0x00000004db657c23 */ /* 0x100fe2000801084a */
[----:B------:R-:W-:Y:S01]  /*1e4d0*/  MOV R219, R216 ;  /* 0x000000d800db7202 */ /* 0x000fe20000000f00 */
[----:B------:R-:W-:Y:S02]  /*1e4e0*/  IMAD.MOV.U32 R216, RZ, RZ, R137 ;  /* 0x000000ffffd87224 */ /* 0x000fe400078e0089 */
[----:B------:R-:W-:Y:S01]  /*1e4f0*/  FFMA.FTZ R137, R127, UR4, -R74 ;  /* 0x000000047f897c23 */ /* 0x000fe2000801084a */
[-C--:B------:R-:W-:Y:S01]  /*1e500*/  HMMA.16816.F32 R60, R88, R102.reuse, R60 ;  /* 0x00000066583c723c */ /* 0x080fe2000000183c */
[----:B------:R2:W-:Y:S01]  /*1e510*/  MUFU.EX2 R127, R73 ;  /* 0x00000049007f7308 */ /* 0x0005e20000000800 */
[----:B------:R-:W3:Y:S01]  /*1e520*/  LDL.LU R74, [R1+0x94] ;  /* 0x00009400014a7983 */ /* 0x000ee20000300800 */
[--C-:B------:R-:W-:Y:S01]  /*1e530*/  FFMA.FTZ R72, R219, UR4, -R75.reuse ;  /* 0x00000004db487c23 */ /* 0x100fe2000801084b */
[--C-:B------:R-:W-:Y:S01]  /*1e540*/  FFMA.FTZ R100, R135, UR4, -R75.reuse ;  /* 0x0000000487647c23 */ /* 0x100fe2000801084b */
[--C-:B----4-:R-:W-:Y:S01]  /*1e550*/  FFMA.FTZ R83, R231, UR4, -R75.reuse ;  /* 0x00000004e7537c23 */ /* 0x110fe2000801084b */
[----:B------:R-:W4:Y:S05]  /*1e560*/  LDSM.16.MT88.4 R88, [R140+0xa800] ;  /* 0x00a800008c58783b */ /* 0x000f2a0000004200 */
[----:B------:R3:W3:Y:S01]  /*1e570*/  MUFU.EX2 R123, R72 ;  /* 0x00000048007b7308 */ /* 0x0006e20000000800 */
[----:B------:R-:W-:Y:S09]  /*1e580*/  HMMA.16816.F32 R64, R76, R102, R64 ;  /* 0x000000664c40723c */ /* 0x000ff20000001840 */
[----:B------:R-:W-:Y:S01]  /*1e590*/  MUFU.EX2 R102, R146 ;  /* 0x0000009200667308 */ /* 0x000fe20000000800 */
[----:B------:R-:W-:Y:S01]  /*1e5a0*/  FFMA.FTZ R135, R220, UR4, -R75 ;  /* 0x00000004dc877c23 */ /* 0x000fe2000801084b */
[----:B------:R-:W-:Y:S01]  /*1e5b0*/  F2FP.F16.F32.PACK_AB R76, R134, R133 ;  /* 0x00000085864c723e */ /* 0x000fe200000000ff */
[----:B------:R-:W-:Y:S01]  /*1e5c0*/  FADD.FTZ R71, R223, R71 ;  /* 0x00000047df477221 */ /* 0x000fe20000010000 */
[----:B--2---:R-:W2:Y:S01]  /*1e5d0*/  LDL.LU R73, [R1+0x90] ;  /* 0x0000900001497983 */ /* 0x004ea20000300800 */
[----:B-1----:R-:W-:Y:S05]  /*1e5e0*/  F2FP.F16.F32.PACK_AB R78, R152, R153 ;  /* 0x00000099984e723e */ /* 0x002fea00000000ff */
[----:B------:R-:W-:Y:S01]  /*1e5f0*/  MUFU.EX2 R103, R143 ;  /* 0x0000008f00677308 */ /* 0x000fe20000000800 */
[----:B---3--:R-:W-:Y:S01]  /*1e600*/  F2FP.F16.F32.PACK_AB R77, R128, R131 ;  /* 0x00000083804d723e */ /* 0x008fe200000000ff */
[----:B------:R-:W-:Y:S01]  /*1e610*/  FADD.FTZ R71, R170, R71 ;  /* 0x00000047aa477221 */ /* 0x000fe20000010000 */
[----:B------:R-:W-:Y:S07]  /*1e620*/  F2FP.F16.F32.PACK_AB R72, R130, R126 ;  /* 0x0000007e8248723e */ /* 0x000fee00000000ff */
[----:B------:R1:W-:Y:S01]  /*1e630*/  MUFU.EX2 R113, R100 ;  /* 0x0000006400717308 */ /* 0x0003e20000000800 */
[----:B------:R-:W-:Y:S01]  /*1e640*/  F2FP.F16.F32.PACK_AB R75, R132, R123 ;  /* 0x0000007b844b723e */ /* 0x000fe200000000ff */
[----:B-1----:R-:W-:Y:S01]  /*1e650*/  FADD.FTZ R100, R173, R71 ;  /* 0x00000047ad647221 */ /* 0x002fe20000010000 */
[----:B------:R-:W-:Y:S07]  /*1e660*/  FFMA.FTZ R2, R2, R98, R121 ;  /* 0x0000006202027223 */ /* 0x000fee0000010079 */
[----:B------:R-:W1:Y:S01]  /*1e670*/  MUFU.EX2 R121, R97 ;  /* 0x0000006100797308 */ /* 0x000e620000000800 */
[----:B------:R-:W-:Y:S04]  /*1e680*/  FADD.FTZ R2, R210, R2 ;  /* 0x00000002d2027221 */ /* 0x000fe80000010000 */
[----:B------:R-:W-:Y:S04]  /*1e690*/  FADD.FTZ R2, R217, R2 ;  /* 0x00000002d9027221 */ /* 0x000fe80000010000 */
[----:B------:R-:W-:Y:S01]  /*1e6a0*/  FADD.FTZ R2, R216, R2 ;  /* 0x00000002d8027221 */ /* 0x000fe20000010000 */
[----:B-1----:R-:W-:Y:S01]  /*1e6b0*/  F2FP.F16.F32.PACK_AB R79, R121, R122 ;  /* 0x0000007a794f723e */ /* 0x002fe200000000ff */
[----:B------:R-:W1:Y:S02]  /*1e6c0*/  LDSM.16.MT88.4 R96, [R81+0x2800] ;  /* 0x002800005160783b */ /* 0x000e640000004200 */
[----:B------:R-:W-:Y:S04]  /*1e6d0*/  FADD.FTZ R2, R172, R2 ;  /* 0x00000002ac027221 */ /* 0x000fe80000010000 */
[----:B------:R-:W-:Y:S01]  /*1e6e0*/  FADD.FTZ R2, R174, R2 ;  /* 0x00000002ae027221 */ /* 0x000fe20000010000 */
[----:B------:R-:W-:Y:S01]  /*1e6f0*/  FFMA.FTZ R0, R0, R74, R119 ;  /* 0x0000004a00007223 */ /* 0x000fe20000010077 */
[----:B------:R-:W-:Y:S01]  /*1e700*/  F2FP.F16.F32.PACK_AB R74, R129, R124 ;  /* 0x0000007c814a723e */ /* 0x000fe200000000ff */
[----:B------:R-:W-:Y:S02]  /*1e710*/  MUFU.EX2 R119, R110 ;  /* 0x0000006e00777308 */ /* 0x000fe40000000800 */
[----:B------:R-:W-:Y:S08]  /*1e720*/  FADD.FTZ R0, R212, R0 ;  /* 0x00000000d4007221 */ /* 0x000ff00000010000 */
[----:B------:R-:W-:Y:S01]  /*1e730*/  MUFU.EX2 R110, R228 ;  /* 0x000000e4006e7308 */ /* 0x000fe20000000800 */
[----:B------:R-:W-:Y:S04]  /*1e740*/  FADD.FTZ R0, R229, R0 ;  /* 0x00000000e5007221 */ /* 0x000fe80000010000 */
[----:B------:R-:W-:Y:S01]  /*1e750*/  FADD.FTZ R0, R215, R0 ;  /* 0x00000000d7007221 */ /* 0x000fe20000010000 */
[----:B--2---:R-:W-:Y:S01]  /*1e760*/  FFMA.FTZ R3, R3, R73, R114 ;  /* 0x0000004903037223 */ /* 0x004fe20000010072 */
[----:B------:R-:W-:Y:S03]  /*1e770*/  F2FP.F16.F32.PACK_AB R73, R127, R125 ;  /* 0x0000007d7f49723e */ /* 0x000fe600000000ff */
[----:B------:R-:W-:Y:S01]  /*1e780*/  MUFU.EX2 R114, R101 ;  /* 0x0000006500727308 */ /* 0x000fe20000000800 */
[----:B------:R-:W-:Y:S01]  /*1e790*/  FADD.FTZ R0, R167, R0 ;  /* 0x00000000a7007221 */ /* 0x000fe20000010000 */
[----:B------:R-:W-:Y:S08]  /*1e7a0*/  FADD.FTZ R3, R120, R3 ;  /* 0x0000000378037221 */ /* 0x000ff00000010000 */
[----:B------:R-:W-:Y:S01]  /*1e7b0*/  MUFU.EX2 R101, R139 ;  /* 0x0000008b00657308 */ /* 0x000fe20000000800 */
[----:B------:R-:W-:Y:S01]  /*1e7c0*/  FADD.FTZ R0, R147, R0 ;  /* 0x0000000093007221 */ /* 0x000fe20000010000 */
[-C--:B------:R-:W-:Y:S08]  /*1e7d0*/  HMMA.16816.F32 R4, R72, R84.reuse, R4 ;  /* 0x000000544804723c */ /* 0x080ff00000001804 */
[----:B------:R-:W2:Y:S01]  /*1e7e0*/  MUFU.EX2 R120, R109 ;  /* 0x0000006d00787308 */ /* 0x000ea20000000800 */
[----:B------:R-:W-:Y:S09]  /*1e7f0*/  FADD.FTZ R0, R196, R0 ;  /* 0x00000000c4007221 */ /* 0x000ff20000010000 */
[----:B------:R3:W2:Y:S01]  /*1e800*/  MUFU.EX2 R109, R83 ;  /* 0x00000053006d7308 */ /* 0x0006a20000000800 */
[----:B------:R-:W-:Y:S01]  /*1e810*/  FADD.FTZ R3, R225, R3 ;  /* 0x00000003e1037221 */ /* 0x000fe20000010000 */
[C---:B------:R-:W-:Y:S04]  /*1e820*/  HMMA.16816.F32 R8, R76.reuse, R84, R8 ;  /* 0x000000544c08723c */ /* 0x040fe80000001808 */
[----:B------:R-:W-:Y:S01]  /*1e830*/  FADD.FTZ R0, R197, R0 ;  /* 0x00000000c5007221 */ /* 0x000fe20000010000 */
[----:B------:R-:W-:Y:S03]  /*1e840*/  FADD.FTZ R3, R233, R3 ;  /* 0x00000003e9037221 */ /* 0x000fe60000010000 */
[-C--:B------:R-:W-:Y:S03]  /*1e850*/  HMMA.16816.F32 R12, R76, R86.reuse, R12 ;  /* 0x000000564c0c723c */ /* 0x080fe6000000180c */
[----:B------:R-:W-:Y:S01]  /*1e860*/  FADD.FTZ R0, R164, R0 ;  /* 0x00000000a4007221 */ /* 0x000fe20000010000 */
[----:B------:R-:W-:Y:S01]  /*1e870*/  FADD.FTZ R3, R162, R3 ;  /* 0x00000003a2037221 */ /* 0x000fe20000010000 */
[----:B---3--:R-:W-:Y:S02]  /*1e880*/  FADD.FTZ R83, R214, R2 ;  /* 0x00000002d6537221 */ /* 0x008fe40000010000 */
[----:B------:R-:W-:Y:S01]  /*1e890*/  FADD.FTZ R0, R163, R0 ;  /* 0x00000000a3007221 */ /* 0x000fe20000010000 */
[C---:B------:R-:W-:Y:S01]  /*1e8a0*/  HMMA.16816.F32 R16, R72.reuse, R86, R16 ;  /* 0x000000564810723c */ /* 0x040fe20000001810 */
[----:B------:R-:W3:Y:S03]  /*1e8b0*/  LDSM.16.MT88.4 R84, [R144+0xb000] ;  /* 0x00b000009054783b */ /* 0x000ee60000004200 */
[----:B------:R-:W-:Y:S01]  /*1e8c0*/  FADD.FTZ R71, R169, R3 ;  /* 0x00000003a9477221 */ /* 0x000fe20000010000 */
[----:B------:R-:W-:Y:S01]  /*1e8d0*/  FADD.FTZ R83, R232, R83 ;  /* 0x00000053e8537221 */ /* 0x000fe20000010000 */
[----:B------:R-:W-:Y:S01]  /*1e8e0*/  FADD.FTZ R0, R206, R0 ;  /* 0x00000000ce007221 */ /* 0x000fe20000010000 */
[----:B------:R-:W-:Y:S01]  /*1e8f0*/  FADD.FTZ R3, R222, R100 ;  /* 0x00000064de037221 */ /* 0x000fe20000010000 */
[-C--:B----4-:R-:W-:Y:S01]  /*1e900*/  HMMA.16816.F32 R20, R72, R88.reuse, R20 ;  /* 0x000000584814723c */ /* 0x090fe20000001814 */
[----:B------:R-:W-:Y:S02]  /*1e910*/  LDSM.16.MT88.4 R144, [R144+0xb800] ;  /* 0x00b800009090783b */ /* 0x000fe40000004200 */
[----:B------:R-:W-:Y:S01]  /*1e920*/  FADD.FTZ R2, R198, R71 ;  /* 0x00000047c6027221 */ /* 0x000fe20000010000 */
[----:B------:R-:W-:Y:S01]  /*1e930*/  F2FP.F16.F32.PACK_AB R198, R104, R102 ;  /* 0x0000006668c6723e */ /* 0x000fe200000000ff */
[----:B------:R-:W-:Y:S02]  /*1e940*/  FADD.FTZ R71, R224, R3 ;  /* 0x00000003e0477221 */ /* 0x000fe40000010000 */
[----:B------:R-:W-:Y:S01]  /*1e950*/  FADD.FTZ R3, R199, R2 ;  /* 0x00000002c7037221 */ /* 0x000fe20000010000 */
[C---:B------:R-:W-:Y:S04]  /*1e960*/  HMMA.16816.F32 R24, R76.reuse, R88, R24 ;  /* 0x000000584c18723c */ /* 0x040fe80000001818 */
[----:B------:R-:W-:Y:S01]  /*1e970*/  FADD.FTZ R3, R151, R3 ;  /* 0x0000000397037221 */ /* 0x000fe20000010000 */
[----:B------:R-:W-:Y:S01]  /*1e980*/  FADD.FTZ R71, R160, R71 ;  /* 0x00000047a0477221 */ /* 0x000fe20000010000 */
[----:B------:R-:W-:Y:S02]  /*1e990*/  FADD.FTZ R2, R168, R83 ;  /* 0x00000053a8027221 */ /* 0x000fe40000010000 */
[-C--:B------:R-:W-:Y:S03]  /*1e9a0*/  HMMA.16816.F32 R28, R76, R90.reuse, R28 ;  /* 0x0000005a4c1c723c */ /* 0x080fe6000000181c */
[----:B------:R-:W-:Y:S05]  /*1e9b0*/  FADD.FTZ R2, R171, R2 ;  /* 0x00000002ab027221 */ /* 0x000fea0000010000 */
[C---:B------:R-:W-:Y:S01]  /*1e9c0*/  HMMA.16816.F32 R32, R72.reuse, R90, R32 ;  /* 0x0000005a4820723c */ /* 0x040fe20000001820 */
[----:B------:R-:W4:Y:S07]  /*1e9d0*/  LDSM.16.MT88.4 R88, [R140+0xb000] ;  /* 0x00b000008c58783b */ /* 0x000f2e0000004200 */
[-C--:B------:R-:W-:Y:S08]  /*1e9e0*/  HMMA.16816.F32 R36, R72, R92.reuse, R36 ;  /* 0x0000005c4824723c */ /* 0x080ff00000001824 */
[C---:B------:R-:W-:Y:S08]  /*1e9f0*/  HMMA.16816.F32 R40, R76.reuse, R92, R40 ;  /* 0x0000005c4c28723c */ /* 0x040ff00000001828 */
[-C--:B------:R-:W-:Y:S08]  /*1ea00*/  HMMA.16816.F32 R44, R76, R94.reuse, R44 ;  /* 0x0000005e4c2c723c */ /* 0x080ff0000000182c */
[C---:B------:R-:W-:Y:S01]  /*1ea10*/  HMMA.16816.F32 R48, R72.reuse, R94, R48 ;  /* 0x0000005e4830723c */ /* 0x040fe20000001830 */
[----:B------:R-:W4:Y:S07]  /*1ea20*/  LDSM.16.MT88.4 R92, [R136+0x3000] ;  /* 0x00300000885c783b */ /* 0x000f2e0000004200 */
[-C--:B-1----:R-:W-:Y:S08]  /*1ea30*/  HMMA.16816.F32 R52, R72, R96.reuse, R52 ;  /* 0x000000604834723c */ /* 0x082ff00000001834 */
[C---:B------:R-:W-:Y:S08]  /*1ea40*/  HMMA.16816.F32 R56, R76.reuse, R96, R56 ;  /* 0x000000604c38723c */ /* 0x040ff00000001838 */
[-C--:B------:R-:W-:Y:S03]  /*1ea50*/  HMMA.16816.F32 R60, R76, R98.reuse, R60 ;  /* 0x000000624c3c723c */ /* 0x080fe6000000183c */
[----:B------:R-:W-:Y:S02]  /*1ea60*/  F2FP.F16.F32.PACK_AB R76, R117, R115 ;  /* 0x00000073754c723e */ /* 0x000fe400000000ff */
        /* <DEDUP_REMOVED lines=11> */
[----:B------:R-:W-:Y:S10]  /*1eb20*/  MUFU.EX2 R84, R148 ;  /* 0x0000009400547308 */ /* 0x000ff40000000800 */
[----:B------:R-:W-:Y:S01]  /*1eb30*/  MUFU.EX2 R85, R135 ;  /* 0x0000008700557308 */ /* 0x000fe20000000800 */
[-C--:B------:R-:W-:Y:S08]  /*1eb40*/  HMMA.16816.F32 R12, R76, R86.reuse, R12 ;  /* 0x000000564c0c723c */ /* 0x080ff0000000180c */
[C---:B------:R-:W-:Y:S01]  /*1eb50*/  HMMA.16816.F32 R16, R72.reuse, R86, R16 ;  /* 0x000000564810723c */ /* 0x040fe20000001810 */
[----:B------:R-:W2:Y:S10]  /*1eb60*/  MUFU.EX2 R87, R141 ;  /* 0x0000008d00577308 */ /* 0x000eb40000000800 */
[----:B------:R-:W-:Y:S01]  /*1eb70*/  MUFU.EX2 R86, R161 ;  /* 0x000000a100567308 */ /* 0x000fe20000000800 */
[-C--:B----4-:R-:W-:Y:S03]  /*1eb80*/  HMMA.16816.F32 R20, R72, R88.reuse, R20 ;  /* 0x000000584814723c */ /* 0x090fe60000001814 */
[----:B--2---:R-:W-:Y:S05]  /*1eb90*/  F2FP.F16.F32.PACK_AB R151, R84, R87 ;  /* 0x000000575497723e */ /* 0x004fea00000000ff */
[C---:B------:R-:W-:Y:S01]  /*1eba0*/  HMMA.16816.F32 R24, R76.reuse, R88, R24 ;  /* 0x000000584c18723c */ /* 0x040fe20000001818 */
[----:B------:R-:W2:Y:S10]  /*1ebb0*/  MUFU.EX2 R88, R137 ;  /* 0x0000008900587308 */ /* 0x000eb40000000800 */
[----:B------:R3:W-:Y:S01]  /*1ebc0*/  MUFU.EX2 R89, R241 ;  /* 0x000000f100597308 */ /* 0x0007e20000000800 */
[-C--:B------:R-:W-:Y:S03]  /*1ebd0*/  HMMA.16816.F32 R28, R76, R90.reuse, R28 ;  /* 0x0000005a4c1c723c */ /* 0x080fe6000000181c */
[----:B--2---:R-:W-:Y:S05]  /*1ebe0*/  F2FP.F16.F32.PACK_AB R197, R101, R88 ;  /* 0x0000005865c5723e */ /* 0x004fea00000000ff */
[C---:B------:R-:W-:Y:S01]  /*1ebf0*/  HMMA.16816.F32 R32, R72.reuse, R90, R32 ;  /* 0x0000005a4820723c */ /* 0x040fe20000001820 */
[----:B------:R2:W-:Y:S03]  /*1ec00*/  MUFU.EX2 R91, R142 ;  /* 0x0000008e005b7308 */ /* 0x0005e60000000800 */
[----:B---3--:R-:W-:Y:S07]  /*1ec10*/  LOP3.LUT R241, R240, 0x400, RZ, 0xc0, !PT ;  /* 0x00000400f0f17812 */ /* 0x008fee00078ec0ff */
[----:B------:R3:W4:Y:S01]  /*1ec20*/  MUFU.EX2 R90, R242 ;  /* 0x000000f2005a7308 */ /* 0x0007220000000800 */
[-C--:B------:R-:W-:Y:S01]  /*1ec30*/  HMMA.16816.F32 R36, R72, R92.reuse, R36 ;  /* 0x0000005c4824723c */ /* 0x080fe20000001824 */
[----:B--2---:R-:W2:Y:S07]  /*1ec40*/  LDSM.16.MT88.4 R140, [R140+0xb800] ;  /* 0x00b800008c8c783b */ /* 0x004eae0000004200 */
[C---:B------:R-:W-:Y:S01]  /*1ec50*/  HMMA.16816.F32 R40, R76.reuse, R92, R40 ;  /* 0x0000005c4c28723c */ /* 0x040fe20000001828 */
[----:B------:R1:W-:Y:S01]  /*1ec60*/  MUFU.EX2 R92, R138 ;  /* 0x0000008a005c7308 */ /* 0x0003e20000000800 */
[----:B---3--:R-:W-:Y:S02]  /*1ec70*/  IMAD.MOV.U32 R242, RZ, RZ, 0x40 ;  /* 0x00000040fff27424 */ /* 0x008fe400078e00ff */
[----:B----4-:R-:W-:Y:S07]  /*1ec80*/  F2FP.F16.F32.PACK_AB R148, R90, R86 ;  /* 0x000000565a94723e */ /* 0x010fee00000000ff */
[----:B------:R3:W4:Y:S01]  /*1ec90*/  MUFU.EX2 R93, R237 ;  /* 0x000000ed005d7308 */ /* 0x0007220000000800 */
[----:B------:R-:W-:Y:S01]  /*1eca0*/  F2FP.F16.F32.PACK_AB R196, R103, R91 ;  /* 0x0000005b67c4723e */ /* 0x000fe200000000ff */
[-C--:B------:R-:W-:Y:S01]  /*1ecb0*/  HMMA.16816.F32 R44, R76, R94.reuse, R44 ;  /* 0x0000005e4c2c723c */ /* 0x080fe2000000182c */
[----:B-1----:R-:W1:Y:S07]  /*1ecc0*/  LDSM.16.MT88.4 R136, [R136+0x3800] ;  /* 0x003800008888783b */ /* 0x002e6e0000004200 */
[C---:B------:R-:W-:Y:S01]  /*1ecd0*/  HMMA.16816.F32 R48, R72.reuse, R94, R48 ;  /* 0x0000005e4830723c */ /* 0x040fe20000001830 */
[----:B---3--:R-:W-:Y:S07]  /*1ece0*/  IMAD.MOV.U32 R237, RZ, RZ, 0x20 ;  /* 0x00000020ffed7424 */ /* 0x008fee00078e00ff */
[-C--:B------:R-:W-:Y:S08]  /*1ecf0*/  HMMA.16816.F32 R52, R72, R96.reuse, R52 ;  /* 0x000000604834723c */ /* 0x080ff00000001834 */
[C---:B------:R-:W-:Y:S08]  /*1ed00*/  HMMA.16816.F32 R56, R76.reuse, R96, R56 ;  /* 0x000000604c38723c */ /* 0x040ff00000001838 */
[-C--:B------:R-:W-:Y:S01]  /*1ed10*/  HMMA.16816.F32 R60, R76, R98.reuse, R60 ;  /* 0x000000624c3c723c */ /* 0x080fe2000000183c */
[----:B------:R4:W-:Y:S10]  /*1ed20*/  MUFU.EX2 R77, R150 ;  /* 0x00000096004d7308 */ /* 0x0009f40000000800 */
[----:B------:R3:W2:Y:S01]  /*1ed30*/  MUFU.EX2 R76, R149 ;  /* 0x00000095004c7308 */ /* 0x0006a20000000800 */
[----:B------:R-:W-:Y:S04]  /*1ed40*/  HMMA.16816.F32 R64, R72, R98, R64 ;  /* 0x000000624840723c */ /* 0x000fe80000001840 */
[----:B------:R-:W-:Y:S01]  /*1ed50*/  FADD.FTZ R73, R166, R71 ;  /* 0x00000047a6497221 */ /* 0x000fe20000010000 */
[----:B------:R-:W-:Y:S01]  /*1ed60*/  FADD.FTZ R72, R165, R3 ;  /* 0x00000003a5487221 */ /* 0x000fe20000010000 */
[----:B------:R-:W-:Y:S01]  /*1ed70*/  FADD.FTZ R71, R175, R2 ;  /* 0x00000002af477221 */ /* 0x000fe20000010000 */
[----:B----4-:R-:W-:Y:S01]  /*1ed80*/  F2FP.F16.F32.PACK_AB R150, R93, R89 ;  /* 0x000000595d96723e */ /* 0x010fe200000000ff */
[----:B------:R-:W-:Y:S01]  /*1ed90*/  FADD.FTZ R3, R211, R73 ;  /* 0x00000049d3037221 */ /* 0x000fe20000010000 */
[----:B------:R-:W-:Y:S01]  /*1eda0*/  FADD.FTZ R2, R208, R72 ;  /* 0x00000048d0027221 */ /* 0x000fe20000010000 */
[----:B---3--:R-:W-:Y:S02]  /*1edb0*/  F2FP.F16.F32.PACK_AB R149, R92, R85 ;  /* 0x000000555c95723e */ /* 0x008fe400000000ff */
[----:B------:R-:W-:Y:S01]  /*1edc0*/  FADD.FTZ R3, R213, R3 ;  /* 0x00000003d5037221 */ /* 0x000fe20000010000 */
[----:B--2---:R-:W-:Y:S01]  /*1edd0*/  F2FP.F16.F32.PACK_AB R199, R77, R76 ;  /* 0x0000004c4dc7723e */ /* 0x004fe200000000ff */
[----:B------:R-:W-:Y:S02]  /*1ede0*/  FADD.FTZ R2, R209, R2 ;  /* 0x00000002d1027221 */ /* 0x000fe40000010000 */
[----:B------:R-:W-:Y:S01]  /*1edf0*/  FADD.FTZ R3, R178, R3 ;  /* 0x00000003b2037221 */ /* 0x000fe20000010000 */
        /* <DEDUP_REMOVED lines=22> */
[----:B------:R-:W2:Y:S01]  /*1ef60*/  LDSM.16.MT88.4 R4, [R81+0x3800] ;  /* 0x003800005104783b */ /* 0x000ea20000004200 */
        /* <DEDUP_REMOVED lines=44> */
[----:B------:R-:W-:Y:S01]  /*1f230*/  SHF.L.U32 R81, R239, 0x3, RZ ;  /* 0x00000003ef517819 */ /* 0x000fe200000006ff */
[C---:B------:R-:W-:Y:S04]  /*1f240*/  HMMA.16816.F32 R192, R196.reuse, R4, R56 ;  /* 0x00000004c4c0723c */ /* 0x040fe80000001838 */
        /* <DEDUP_REMOVED lines=32> */
[----:B------:R-:W-:Y:S01]  /*1f450*/  STL [R1+0x94], R4 ;  /* 0x0000940401007387 */ /* 0x000fe20000100800 */
[----:B------:R-:W-:Y:S02]  /*1f460*/  IMAD.MOV.U32 R132, RZ, RZ, R70 ;  /* 0x000000ffff847224 */ /* 0x000fe400078e0046 */
[----:B------:R-:W-:Y:S01]  /*1f470*/  IMAD.MOV.U32 R3, RZ, RZ, R69 ;  /* 0x000000ffff037224 */ /* 0x000fe200078e0045 */
[----:B------:R1:W-:Y:S04]  /*1f480*/  STL [R1+0x24], R2 ;  /* 0x0000240201007387 */ /* 0x0003e80000100800 */
[----:B------:R2:W-:Y:S01]  /*1f490*/  STL [R1+0x90], R0 ;  /* 0x0000900001007387 */ /* 0x0005e20000100800 */
[----:B-1----:R-:W-:Y:S01]  /*1f4a0*/  IMAD.MOV.U32 R2, RZ, RZ, R80 ;  /* 0x000000ffff027224 */ /* 0x002fe200078e0050 */
[----:B------:R-:W-:Y:S06]  /*1f4b0*/  BRA.U UP0, `(.L_x_699) ;  /* 0xffffff7500e47547 */ /* 0x000fec000b83ffff */
.L_x_698:
[----:B------:R-:W3:Y:S04]  /*1f4c0*/  LDL.LU R4, [R1+0x24] ;  /* 0x0000240001047983 */ /* 0x000ee80000300800 */
[----:B------:R-:W4:Y:S04]  /*1f4d0*/  LDL.LU R9, [R1+0x90] ;  /* 0x0000900001097983 */ /* 0x000f280000300800 */
[----:B------:R-:W2:Y:S04]  /*1f4e0*/  LDL.LU R6, [R1+0x98] ;  /* 0x0000980001067983 */ /* 0x000ea80000300800 */
[----:B------:R-:W2:Y:S04]  /*1f4f0*/  LDL.LU R5, [R1+0x94] ;  /* 0x0000940001057983 */ /* 0x000ea80000300800 */
[----:B------:R-:W2:Y:S04]  /*1f500*/  LDL.LU R8, [R1+0x9c] ;  /* 0x00009c0001087983 */ /* 0x000ea80000300800 */
[----:B------:R-:W2:Y:S01]  /*1f510*/  LDL.LU R7, [R1+0xa0] ;  /* 0x0000a00001077983 */ /* 0x000ea20000300800 */
[----:B------:R-:W-:Y:S01]  /*1f520*/  UISETP.NE.AND UP3, UPT, UR17, -0x1, UPT ;  /* 0xffffffff1100788c */ /* 0x000fe2000bf65270 */
[----:B------:R-:W1:Y:S01]  /*1f530*/  S2UR UR4, SR_CTAID.Y ;  /* 0x00000000000479c3 */ /* 0x000e620000002600 */
[----:B------:R-:W1:Y:S01]  /*1f540*/  LDCU.U8 UR11, c[0x0][0x549] ;  /* 0x0000a920ff0b77ac */ /* 0x000e620008000000 */
[----:B------:R-:W-:-:S02]  /*1f550*/  MOV R35, 0x10 ;  /* 0x0000001000237802 */ /* 0x000fc40000000f00 */
[----:B------:R-:W-:Y:S01]  /*1f560*/  LOP3.LUT P5, RZ, R239, 0x8, RZ, 0xc0, !PT ;  /* 0x00000008efff7812 */ /* 0x000fe200078ac0ff */
        /* <DEDUP_REMOVED lines=23> */
[----:B---3--:R-:W3:Y:S04]  /*1f6e0*/  SHFL.BFLY PT, R3, R4, 0x2, 0x1f ;  /* 0x0c401f0004037f89 */ /* 0x008ee800000e0000 */
[----:B----4-:R-:W4:Y:S04]  /*1f6f0*/  SHFL.BFLY PT, R2, R9, 0x2, 0x1f ;  /* 0x0c401f0009027f89 */ /* 0x010f2800000e0000 */
[----:B--2---:R-:W2:Y:S01]  /*1f700*/  SHFL.BFLY PT, R0, R6, 0x2, 0x1f ;  /* 0x0c401f0006007f89 */ /* 0x004ea200000e0000 */
[----:B---3--:R-:W-:-:S03]  /*1f710*/  FADD.FTZ R3, R3, R4 ;  /* 0x0000000403037221 */ /* 0x008fc60000010000 */
[----:B------:R-:W3:Y:S01]  /*1f720*/  SHFL.BFLY PT, R4, R5, 0x2, 0x1f ;  /* 0x0c401f0005047f89 */ /* 0x000ee200000e0000 */
[----:B----4-:R-:W-:-:S03]  /*1f730*/  FADD.FTZ R2, R2, R9 ;  /* 0x0000000902027221 */ /* 0x010fc60000010000 */
[----:B------:R-:W4:Y:S01]  /*1f740*/  SHFL.BFLY PT, R36, R3, 0x1, 0x1f ;  /* 0x0c201f0003247f89 */ /* 0x000f2200000e0000 */
[----:B--2---:R-:W-:-:S03]  /*1f750*/  FADD.FTZ R0, R0, R6 ;  /* 0x0000000600007221 */ /* 0x004fc60000010000 */
[----:B------:R-:W2:Y:S04]  /*1f760*/  SHFL.BFLY PT, R37, R2, 0x1, 0x1f ;  /* 0x0c201f0002257f89 */ /* 0x000ea800000e0000 */
[----:B------:R-:W1:Y:S01]  /*1f770*/  SHFL.BFLY PT, R38, R0, 0x1, 0x1f ;  /* 0x0c201f0000267f89 */ /* 0x000e6200000e0000 */
[----:B---3--:R-:W-:Y:S01]  /*1f780*/  FADD.FTZ R4, R4, R5 ;  /* 0x0000000504047221 */ /* 0x008fe20000010000 */
[----:B------:R-:W-:Y:S01]  /*1f790*/  SHF.L.U32 R5, R239, 0x5, RZ ;  /* 0x00000005ef057819 */ /* 0x000fe200000006ff */
[----:B----4-:R-:W-:-:S03]  /*1f7a0*/  FADD.FTZ R36, R3, R36 ;  /* 0x0000002403247221 */ /* 0x010fc60000010000 */
[----:B------:R-:W3:Y:S01]  /*1f7b0*/  SHFL.BFLY PT, R39, R4, 0x1, 0x1f ;  /* 0x0c201f0004277f89 */ /* 0x000ee200000e0000 */
[----:B------:R-:W-:Y:S01]  /*1f7c0*/  LOP3.LUT R5, R8, 0x7c00, R5, 0xf8, !PT ;  /* 0x00007c0008057812 */ /* 0x000fe200078ef805 */
[----:B------:R-:W4:Y:S01]  /*1f7d0*/  MUFU.RCP R3, R36 ;  /* 0x0000002400037308 */ /* 0x000f220000001000 */
[----:B--2---:R-:W-:Y:S01]  /*1f7e0*/  FADD.FTZ R37, R2, R37 ;  /* 0x0000002502257221 */ /* 0x004fe20000010000 */
        /* <DEDUP_REMOVED lines=10> */
[----:B---3--:R-:W-:Y:S01]  /*1f890*/  FADD.FTZ R39, R4, R39 ;  /* 0x0000002704277221 */ /* 0x008fe20000010000 */
        /* <DEDUP_REMOVED lines=87> */
[C---:B------:R-:W-:Y:S01]  /*1fe10*/  FMUL.FTZ R33, R4.reuse, R191 ;  /* 0x000000bf04217220 */ /* 0x040fe20000410000 */
        /* <DEDUP_REMOVED lines=52> */
[----:B-1---5:R-:W-:-:S03]  /*20160*/  LOP3.LUT R2, R81, 0x1f8, RZ, 0xc0, !PT ;  /* 0x000001f851027812 */ /* 0x022fc600078ec0ff */
        /* <DEDUP_REMOVED lines=16> */
.L_x_702:
        /* <DEDUP_REMOVED lines=74> */
.L_x_704:
[----:B------:R-:W-:Y:S05]  /*20710*/  BSYNC.RECONVERGENT B0 ;  /* 0x0000000000007941 */ /* 0x000fea0003800200 */
.L_x_703:
        /* <DEDUP_REMOVED lines=37> */
.L_x_706:
[----:B------:R-:W-:Y:S05]  /*20970*/  BSYNC.RECONVERGENT B0 ;  /* 0x0000000000007941 */ /* 0x000fea0003800200 */
.L_x_705:
        /* <DEDUP_REMOVED lines=17> */
.L_x_708:
[----:B------:R-:W-:Y:S05]  /*20a90*/  BSYNC.RECONVERGENT B0 ;  /* 0x0000000000007941 */ /* 0x000fea0003800200 */
.L_x_707:
        /* <DEDUP_REMOVED lines=16> */
.L_x_710:
[----:B------:R-:W-:Y:S05]  /*20ba0*/  BSYNC.RECONVERGENT B0 ;  /* 0x0000000000007941 */ /* 0x000fea0003800200 */
.L_x_709:
        /* <DEDUP_REMOVED lines=16> */
.L_x_712:
[----:B------:R-:W-:Y:S05]  /*20cb0*/  BSYNC.RECONVERGENT B0 ;  /* 0x0000000000007941 */ /* 0x000fea0003800200 */
.L_x_711:
        /* <DEDUP_REMOVED lines=16> */
.L_x_714:
[----:B------:R-:W-:Y:S05]  /*20dc0*/  BSYNC.RECONVERGENT B0 ;  /* 0x0000000000007941 */ /* 0x000fea0003800200 */
.L_x_713:
        /* <DEDUP_REMOVED lines=16> */
.L_x_716:
[----:B------:R-:W-:Y:S05]  /*20ed0*/  BSYNC.RECONVERGENT B0 ;  /* 0x0000000000007941 */ /* 0x000fea0003800200 */
.L_x_715:
        /* <DEDUP_REMOVED lines=16> */
.L_x_718:
[----:B------:R-:W-:Y:S05]  /*20fe0*/  BSYNC.RECONVERGENT B0 ;  /* 0x0000000000007941 */ /* 0x000fea0003800200 */
.L_x_717:
        /* <DEDUP_REMOVED lines=15> */
.L_x_719:
        /* <DEDUP_REMOVED lines=10> */
.L_x_2695:


//--------------------- .text._ZN5flash16flash_fwd_kernelI23Flash_fwd_kernel_traitsILi64ELi128ELi128ELi4ELb0ELb0EN7cutlass6half_tE19Flash_kernel_traitsILi64ELi128ELi128ELi4ES3_EELb0ELb0ELb1ELb0ELb0ELb0ELb0ELb0EEEvNS_16Flash_fwd_paramsE --------------------------
	.section	.text._ZN5flash16flash_fwd_kernelI23Flash_fwd_kernel_traitsILi64ELi128ELi128ELi4ELb0ELb0EN7cutlass6half_tE19Flash_kernel_traitsILi64ELi128ELi128ELi4ES3_EELb0ELb0ELb1ELb0ELb0ELb0ELb0ELb0EEEvNS_16Flash_fwd_paramsE,"ax",@progbits
	.align	128
        .global         _ZN5flash16flash_fwd_kernelI23Flash_fwd_kernel_traitsILi64ELi128ELi128ELi4ELb0ELb0EN7cutlass6half_tE19Flash_kernel_traitsILi64ELi128ELi128ELi4ES3_EELb0ELb0ELb1ELb0ELb0ELb0ELb0ELb0EEEvNS_16Flash_fwd_paramsE
        .type           _ZN5flash16flash_fwd_kernelI23Flash_fwd_kernel_traitsILi64ELi128ELi128ELi4ELb0ELb0EN7cutlass6half_tE19Flash_kernel_traitsILi64ELi128ELi128ELi4ES3_EELb0ELb0ELb1ELb0ELb0ELb0ELb0ELb0EEEvNS_16Flash_fwd_paramsE,@function
        .size           _ZN5flash16flash_fwd_kernelI23Flash_fwd_kernel_traitsILi64ELi128ELi128ELi4ELb0ELb0EN7cutlass6half_tE19Flash_kernel_traitsILi64ELi128ELi128ELi4ES3_EELb0ELb0ELb1ELb0ELb0ELb0ELb0ELb0EEEvNS_16Flash_fwd_paramsE,(.L_x_2696 - _ZN5flash16flash_fwd_kernelI23Flash_fwd_kernel_traitsILi64ELi128ELi128ELi4ELb0ELb0EN7cutlass6half_tE19Flash_kernel_traitsILi64ELi128ELi128ELi4ES3_EELb0ELb0ELb1ELb0ELb0ELb0ELb0ELb0EEEvNS_16Flash_fwd_paramsE)
        .other          _ZN5flash16flash_fwd_kernelI23Flash_fwd_kernel_traitsILi64ELi128ELi128ELi4ELb0ELb0EN7cutlass6half_tE19Flash_kernel_traitsILi64ELi128ELi128ELi4ES3_EELb0ELb0ELb1ELb0ELb0ELb0ELb0ELb0EEEvNS_16Flash_fwd_paramsE,@"STO_CUDA_ENTRY STV_DEFAULT"
_ZN5flash16flash_fwd_kernelI23Flash_fwd_kernel_traitsILi64ELi128ELi128ELi4ELb0ELb0EN7cutlass6half_tE19Flash_kernel_traitsILi64ELi128ELi128ELi4ES3_EELb0ELb0ELb1ELb0ELb0ELb0ELb0ELb0EEEvNS_16Flash_fwd_paramsE:
.text._ZN5flash16flash_fwd_kernelI23Flash_fwd_kernel_traitsILi64ELi128ELi128ELi4ELb0ELb0EN7cutlass6half_tE19Flash_kernel_traitsILi64ELi128ELi128ELi4ES3_EELb0ELb0ELb1ELb0ELb0ELb0ELb0ELb0EEEvNS_16Flash_fwd_paramsE:
        /* <DEDUP_REMOVED lines=72> */
.L_x_720:
[----:B-----5:R-:W-:Y:S01]  /*0480*/  @P0 R2UR UR23, R4 ;  /* 0x00000000041702ca */ /* 0x020fe200000e0000 */
[----:B------:R-:W-:Y:S01]  /*0490*/  @!UP0 UISETP.NE.U32.AND UP1, UPT, UR4, URZ, UPT ;  /* 0x000000ff0400828c */ /* 0x000fe2000bf25070 */
[----:B------:R-:W-:-:S13]  /*04a0*/  @!P1 EXIT ;  /* 0x000000000000994d */ /* 0x000fda0003800000 */
[----:B------:R-:W1:Y:S01]  /*04b0*/  LDCU UR18, c[0x0][0x504] ;  /* 0x0000a080ff1277ac */ /* 0x000e620008000800 */
[----:B------:R-:W2:Y:S01]  /*04c0*/  S2R R238, SR_TID.X ;  /* 0x0000000000ee7919 */ /* 0x000ea20000002100 */
[----:B------:R-:W3:Y:S01]  /*04d0*/  S2UR UR25, SR_CTAID.Z ;  /* 0x00000000001979c3 */ /* 0x000ee20000002700 */
[----:B------:R-:W-:Y:S01]  /*04e0*/  @!UP0 UISETP.NE.AND.EX UP1, UPT, UR5, URZ, UPT, UP1 ;  /* 0x000000ff0500828c */ /* 0x000fe2000bf25310 */
[----:B------:R-:W4:Y:S03]  /*04f0*/  LDCU UR19, c[0x0][0x508] ;  /* 0x0000a100ff1377ac */ /* 0x000f260008000800 */
[----:B------:R-:W-:Y:S02]  /*0500*/  @!UP0 USEL UR8, UR8, URZ, UP1 ;  /* 0x000000ff08088287 */ /* 0x000fe40008800000 */
[----:B------:R-:W-:Y:S02]  /*0510*/  @UP0 UIADD3 UR23, UPT, UPT, UR23, -UR26, URZ ;  /* 0x8000001a17170290 */ /* 0x000fe4000fffe0ff */
[----:B------:R-:W-:-:S04]  /*0520*/  @!UP0 UIADD3 UR23, UPT, UPT, UR8, UR6, -UR26 ;  /* 0x0000000608178290 */ /* 0x000fc8000fffe81a */
[----:B------:R-:W-:Y:S02]  /*0530*/  UIADD3 UR7, UPT, UPT, UR23, 0x7f, URZ ;  /* 0x0000007f17077890 */ /* 0x000fe4000fffe0ff */
[----:B-1----:R-:W-:Y:S02]  /*0540*/  UIADD3 UR18, UPT, UPT, UR24, UR18, URZ ;  /* 0x0000001218127290 */ /* 0x002fe4000fffe0ff */
[----:B------:R-:W-:Y:S02]  /*0550*/  UIADD3 UR5, UPT, UPT, UR7, UR22, -UR24 ;  /* 0x0000001607057290 */ /* 0x000fe4000fffe818 */
[----:B------:R-:W-:Y:S02]  /*0560*/  UIADD3 UR6, UPT, UPT, -UR18, UR22, UR23 ;  /* 0x0000001612067290 */ /* 0x000fe4000fffe117 */
[----:B----4-:R-:W-:Y:S02]  /*0570*/  UIADD3 UR5, UPT, UPT, UR5, 0x80, UR19 ;  /* 0x0000008005057890 */ /* 0x010fe4000fffe013 */
[----:B------:R-:W-:-:S02]  /*0580*/  USHF.R.S32.HI UR4, URZ, 0x1f, UR7 ;  /* 0x0000001fff047899 */ /* 0x000fc40008011407 */
[----:B------:R-:W-:Y:S02]  /*0590*/  USHF.R.S32.HI UR15, URZ, 0x1f, UR6 ;  /* 0x0000001fff0f7899 */ /* 0x000fe40008011406 */
[----:B------:R-:W-:Y:S02]  /*05a0*/  USHF.R.S32.HI UR17, URZ, 0x1f, UR5 ;  /* 0x0000001fff117899 */ /* 0x000fe40008011405 */
[----:B------:R-:W-:Y:S02]  /*05b0*/  ULEA.HI UR4, UR4, UR7, URZ, 0x7 ;  /* 0x0000000704047291 */ /* 0x000fe4000f8f38ff */
[----:B------:R-:W-:Y:S02]  /*05c0*/  ULEA.HI UR15, UR15, UR6, URZ, 0x7 ;  /* 0x000000060f0f7291 */ /* 0x000fe4000f8f38ff */
[----:B------:R-:W-:Y:S02]  /*05d0*/  ULEA.HI UR17, UR17, UR5, URZ, 0x7 ;  /* 0x0000000511117291 */ /* 0x000fe4000f8f38ff */
        /* <DEDUP_REMOVED lines=8> */
[----:B--23--:R-:W-:Y:S05]  /*0660*/  BRA.U UP0, `(.L_x_721) ;  /* 0x0000001100907547 */ /* 0x00cfea000b800000 */
[----:B------:R-:W1:Y:S01]  /*0670*/  LDCU.U8 UR4, c[0x0][0x549] ;  /* 0x0000a920ff0477ac */ /* 0x000e620008000000 */
[----:B------:R-:W-:Y:S01]  /*0680*/  UISETP.NE.AND UP0, UPT, UR16, -0x1, UPT ;  /* 0xffffffff1000788c */ /* 0x000fe2000bf05270 */
[----:B------:R-:W2:Y:S10]  /*0690*/  LDCU.U8 UR13, c[0x0][0x548] ;  /* 0x0000a900ff0d77ac */ /* 0x000eb40008000000 */
[----:B------:R-:W3:Y:S01]  /*06a0*/  @!UP0 LDCU.64 UR8, c[0x0][0x400] ;  /* 0x00008000ff0887ac */ /* 0x000ee20008000a00 */
[----:B-1----:R-:W-:Y:S01]  /*06b0*/  UISETP.NE.AND UP1, UPT, UR4, URZ, UPT ;  /* 0x000000ff0400728c */ /* 0x002fe2000bf25270 */
[----:B------:R-:W1:Y:S10]  /*06c0*/  @UP0 LDCU.64 UR6, c[0x0][0x408] ;  /* 0x00008100ff0607ac */ /* 0x000e740008000a00 */
[----:B------:R-:W4:Y:S01]  /*06d0*/  @UP1 LDCU.64 UR4, c[0x0][0x430] ;  /* 0x00008600ff0417ac */ /* 0x000f220008000a00 */
[----:B---3--:R-:W-:Y:S01]  /*06e0*/  @!UP0 UIMAD.WIDE.U32 UR10, UR32, UR8, URZ ;  /* 0x00000008200a82a5 */ /* 0x008fe2000f8e00ff */
[----:B------:R-:W3:Y:S01]  /*06f0*/  @UP1 LDCU UR8, c[0x0][0x430] ;  /* 0x00008600ff0817ac */ /* 0x000ee20008000800 */
[----:B-1----:R-:W-:-:S02]  /*0700*/  @UP0 UIMAD.WIDE.U32 UR14, UR16, UR6, URZ ;  /* 0x00000006100e02a5 */ /* 0x002fc4000f8e00ff */
[----:B------:R-:W-:Y:S02]  /*0710*/  @!UP0 UIMAD UR9, UR32, UR9, UR11 ;  /* 0x00000009200982a4 */ /* 0x000fe4000f8e020b */
[----:B------:R-:W-:Y:S01]  /*0720*/  @UP0 UIMAD UR9, UR16, UR7, UR15 ;  /* 0x00000007100902a4 */ /* 0x000fe2000f8e020f */
[----:B------:R-:W-:Y:S02]  /*0730*/  @UP1 UMOV UR11, 0x1 ;  /* 0x00000001000b1882 */ /* 0x000fe40000000000 */
[----:B------:R-:W-:Y:S01]  /*0740*/  @UP0 UMOV UR10, UR14 ;  /* 0x0000000e000a0c82 */ /* 0x000fe20008000000 */
[----:B----4-:R-:W-:Y:S01]  /*0750*/  @UP1 UIMAD UR12, UR4, UR5, URZ ;  /* 0x00000005040c12a4 */ /* 0x010fe2000f8e02ff */
[----:B--2---:R-:W-:Y:S11]  /*0760*/  BRA.U UP1, `(.L_x_722) ;  /* 0x0000000101287547 */ /* 0x004ff6000b800000 */
[----:B------:R-:W-:Y:S01]  /*0770*/  UISETP.NE.AND UP0, UPT, UR13, URZ, UPT ;  /* 0x000000ff0d00728c */ /* 0x000fe2000bf05270 */
[----:B------:R-:W1:Y:S10]  /*0780*/  LDCU UR5, c[0x0][0x3e0] ;  /* 0x00007c00ff0577ac */ /* 0x000e740008000800 */
[----:B------:R-:W1:Y:S01]  /*0790*/  @UP0 LDCU UR11, c[0x0][0x454] ;  /* 0x00008a80ff0b07ac */ /* 0x000e620008000800 */
[----:B------:R-:W2:Y:S01]  /*07a0*/  @!UP0 LDCU UR4, c[0x0][0x434] ;  /* 0x00008680ff0487ac */ /* 0x000ea20008000800 */
[----:B------:R-:W4:Y:S01]  /*07b0*/  @UP0 LDCU UR12, c[0x0][0x454] ;  /* 0x00008a80ff0c07ac */ /* 0x000f220008000800 */
[----:B---3--:R-:W-:Y:S01]  /*07c0*/  @UP0 UMOV UR8, 0x1 ;  /* 0x0000000100080882 */ /* 0x008fe20000000000 */
[----:B----4-:R-:W4:Y:S01]  /*07d0*/  @!UP0 LDCU UR12, c[0x0][0x434] ;  /* 0x00008680ff0c87ac */ /* 0x010f220008000800 */
[----:B------:R-:W-:Y:S01]  /*07e0*/  @!UP0 UMOV UR8, 0x1 ;  /* 0x0000000100088882 */ /* 0x000fe20000000000 */
[----:B-1----:R-:W-:-:S02]  /*07f0*/  @UP0 UIMAD UR11, UR11, UR5, URZ ;  /* 0x000000050b0b02a4 */ /* 0x002fc4000f8e02ff */
[----:B--2---:R-:W-:-:S12]  /*0800*/  @!UP0 UIMAD UR11, UR4, UR5, URZ ;  /* 0x00000005040b82a4 */ /* 0x004fd8000f8e02ff */
.L_x_722:
[----:B------:R-:W1:Y:S01]  /*0810*/  LDCU UR7, c[0x0][0x440] ;  /* 0x00008800ff0777ac */ /* 0x000e620008000800 */
[----:B------:R-:W-:Y:S01]  /*0820*/  IMAD.SHL.U32 R2, R238, 0x8, RZ ;  /* 0x00000008ee027824 */ /* 0x000fe200078e00ff */
[----:B------:R-:W-:Y:S01]  /*0830*/  SHF.R.U32.HI R238, RZ, 0x3, R238 ;  /* 0x00000003ffee7819 */ /* 0x000fe200000116ee */
[----:B------:R-:W-:Y:S01]  /*0840*/  BSSY.RECONVERGENT B0, `(.L_x_723) ;  /* 0x000002f000007945 */ /* 0x000fe20003800200 */
[----:B------:R-:W2:Y:S02]  /*0850*/  LDCU UR6, c[0x0][0x434] ;  /* 0x00008680ff0677ac */ /* 0x000ea40008000800 */
[----:B------:R-:W-:Y:S01]  /*0860*/  LOP3.LUT R2, R2, 0x38, RZ, 0xc0, !PT ;  /* 0x0000003802027812 */ /* 0x000fe200078ec0ff */
[C---:B------:R-:W-:Y:S01]  /*0870*/  VIADD R16, R238.reuse, 0x10 ;  /* 0x00000010ee107836 */ /* 0x040fe20000000000 */
[----:B------:R-:W5:Y:S01]  /*0880*/  LDCU.64 UR4, c[0x0][0x410] ;  /* 0x00008200ff0477ac */ /* 0x000f620008000a00 */
[----:B------:R-:W-:Y:S01]  /*0890*/  VIADD R17, R238, 0x20 ;  /* 0x00000020ee117836 */ /* 0x000fe20000000000 */
[----:B------:R-:W-:Y:S01]  /*08a0*/  ISETP.NE.AND P1, PT, R2, RZ, PT ;  /* 0x000000ff0200720c */ /* 0x000fe20003f25270 */
[----:B------:R-:W-:-:S02]  /*08b0*/  UISETP.NE.AND UP1, UPT, UR13, URZ, !UP1 ;  /* 0x000000ff0d00728c */ /* 0x000fc4000cf25270 */
[----:B------:R-:W-:Y:S02]  /*08c0*/  UIADD3 UR24, UPT, UPT, -UR22, UR24, URZ ;  /* 0x0000001816187290 */ /* 0x000fe4000fffe1ff */
[----:B------:R-:W-:Y:S01]  /*08d0*/  UISETP.NE.AND UP0, UPT, UR16, -0x1, UPT ;  /* 0xffffffff1000788c */ /* 0x000fe2000bf05270 */
[C---:B-1----:R-:W-:Y:S01]  /*08e0*/  ISETP.GE.AND P4, PT, R2.reuse, UR7, PT ;  /* 0x0000000702007c0c */ /* 0x042fe2000bf86270 */
[----:B----4-:R-:W-:Y:S01]  /*08f0*/  UIMAD UR12, UR25, UR12, URZ ;  /* 0x0000000c190c72a4 */ /* 0x010fe2000f8e02ff */
[----:B------:R-:W-:Y:S01]  /*0900*/  IADD3 R2, P2, PT, R2, UR10, RZ ;  /* 0x0000000a02027c10 */ /* 0x000fe2000ff5e0ff */
[----:B---3--:R-:W-:Y:S01]  /*0910*/  UIMAD UR22, UR22, UR8, URZ ;  /* 0x00000008161672a4 */ /* 0x008fe2000f8e02ff */
[C---:B------:R-:W-:Y:S01]  /*0920*/  ISETP.GE.OR P5, PT, R238.reuse, UR24, P4 ;  /* 0x00000018ee007c0c */ /* 0x040fe2000a7a6670 */
[----:B--2---:R-:W-:Y:S01]  /*0930*/  UIMAD UR6, UR32, UR6, URZ ;  /* 0x00000006200672a4 */ /* 0x004fe2000f8e02ff */
[----:B------:R-:W-:Y:S01]  /*0940*/  ISETP.GE.OR P3, PT, R238, UR24, P1 ;  /* 0x00000018ee007c0c */ /* 0x000fe20008f66670 */
[----:B------:R-:W-:Y:S01]  /*0950*/  IMAD.X R3, RZ, RZ, UR9, P2 ;  /* 0x00000009ff037e24 */ /* 0x000fe200090e06ff */
[----:B------:R-:W-:Y:S01]  /*0960*/  @!UP1 UIMAD UR12, UR32, UR11, UR12 ;  /* 0x0000000b200c92a4 */ /* 0x000fe2000f8e020c */
[----:B-----5:R-:W-:Y:S01]  /*0970*/  IMAD.U32 R4, RZ, RZ, UR4 ;  /* 0x00000004ff047e24 */ /* 0x020fe2000f8e00ff */
[----:B------:R-:W-:Y:S01]  /*0980*/  USEL UR9, UR6, UR16, !UP0 ;  /* 0x0000001006097287 */ /* 0x000fe2000c000000 */
[----:B------:R-:W-:Y:S01]  /*0990*/  IMAD.U32 R0, RZ, RZ, UR5 ;  /* 0x00000005ff007e24 */ /* 0x000fe2000f8e00ff */
[----:B------:R-:W-:Y:S01]  /*09a0*/  USHF.R.S32.HI UR10, URZ, 0x1f, UR22 ;  /* 0x0000001fff0a7899 */ /* 0x000fe20008011416 */
[----:B------:R-:W-:Y:S01]  /*09b0*/  IMAD.WIDE.U32 R8, R4, UR25, R2 ;  /* 0x0000001904087c25 */ /* 0x000fe2000f8e0002 */
[----:B------:R-:W-:Y:S01]  /*09c0*/  USHF.R.S32.HI UR4, URZ, 0x1f, UR9 ;  /* 0x0000001fff047899 */ /* 0x000fe20008011409 */
[----:B------:R-:W-:Y:S01]  /*09d0*/  ISETP.GE.OR P0, PT, R16, UR24, P1 ;  /* 0x0000001810007c0c */ /* 0x000fe20008f06670 */
[----:B------:R-:W-:Y:S01]  /*09e0*/  USEL UR9, UR9, URZ, UP1 ;  /* 0x000000ff09097287 */ /* 0x000fe20008800000 */
[----:B------:R-:W-:Y:S01]  /*09f0*/  IMAD R7, R0, UR25, R9 ;  /* 0x0000001900077c24 */ /* 0x000fe2000f8e0209 */
[----:B------:R-:W-:Y:S01]  /*0a00*/  USEL UR4, UR4, URZ, UP1 ;  /* 0x000000ff04047287 */ /* 0x000fe20008800000 */
[----:B------:R-:W-:Y:S01]  /*0a10*/  ISETP.GE.OR P6, PT, R17, UR24, P1 ;  /* 0x0000001811007c0c */ /* 0x000fe20008fc6670 */
[----:B------:R-:W-:Y:S01]  /*0a20*/  USHF.R.S32.HI UR5, URZ, 0x1f, UR12 ;  /* 0x0000001fff057899 */ /* 0x000fe2000801140c */
[----:B------:R-:W-:Y:S01]  /*0a30*/  ISETP.GE.OR P2, PT, R16, UR24, P4 ;  /* 0x0000001810007c0c */ /* 0x000fe2000a746670 */
[----:B------:R-:W-:-:S02]  /*0a40*/  UIADD3 UR9, UP1, UP0, UR22, UR9, UR12 ;  /* 0x0000000916097290 */ /* 0x000fc4000f83e00c */
[----:B------:R-:W-:Y:S02]  /*0a50*/  UIMAD.WIDE.U32 UR30, UR30, 0x80, URZ ;  /* 0x000000801e1e78a5 */ /* 0x000fe4000f8e00ff */
[----:B------:R-:W-:-:S04]  /*0a60*/  UIADD3.X UR10, UPT, UPT, UR10, UR4, UR5, UP1, UP0 ;  /* 0x000000040a0a7290 */ /* 0x000fc80008fe0405 */
[----:B------:R-:W-:Y:S01]  /*0a70*/  LOP3.LUT R10, R238, UR30, RZ, 0xfc, !PT ;  /* 0x0000001eee0a7c12 */ /* 0x000fe2000f8efcff */
[----:B------:R-:W-:Y:S07]  /*0a80*/  @P5 BRA `(.L_x_724) ;  /* 0x0000000000285947 */ /* 0x000fee0003800000 */
        /* <DEDUP_REMOVED lines=10> */
.L_x_724:
[----:B------:R-:W-:Y:S05]  /*0b30*/  BSYNC.RECONVERGENT B0 ;  /* 0x0000000000007941 */ /* 0x000fea0003800200 */
.L_x_723:
[----:B------:R-:W-:Y:S01]  /*0b40*/  BSSY.RECONVERGENT B0, `(.L_x_725) ;  /* 0x0000011000007945 */ /* 0x000fe20003800200 */
[----:B------:R-:W-:Y:S02]  /*0b50*/  ISETP.GE.OR P5, PT, R17, UR24, P4 ;  /* 0x0000001811007c0c */ /* 0x000fe4000a7a6670 */
        /* <DEDUP_REMOVED lines=15> */
.L_x_726:
[----:B------:R-:W-:Y:S05]  /*0c50*/  BSYNC.RECONVERGENT B0 ;  /* 0x0000000000007941 */ /* 0x000fea0003800200 */
.L_x_725:
[----:B------:R-:W-:Y:S01]  /*0c60*/  BSSY.RECONVERGENT B0, `(.L_x_727) ;  /* 0x0000011000007945 */ /* 0x000fe20003800200 */
[----:B------:R-:W-:Y:S02]  /*0c70*/  ISETP.GE.OR P2, PT, R15, UR24, P4 ;  /* 0x000000180f007c0c */ /* 0x000fe4000a746670 */
        /* <DEDUP_REMOVED lines=15> */
.L_x_728:
[----:B------:R-:W-:Y:S05]  /*0d70*/  BSYNC.RECONVERGENT B0 ;  /* 0x0000000000007941 */ /* 0x000fea0003800200 */
.L_x_727:
[----:B------:R-:W-:Y:S01]  /*0d80*/  BSSY.RECONVERGENT B0, `(.L_x_729) ;  /* 0x0000011000007945 */ /* 0x000fe20003800200 */
[----:B------:R-:W-:Y:S02]  /*0d90*/  ISETP.GE.OR P5, PT, R14, UR24, P4 ;  /* 0x000000180e007c0c */ /* 0x000fe4000a7a6670 */
        /* <DEDUP_REMOVED lines=15> */
.L_x_730:
[----:B------:R-:W-:Y:S05]  /*0e90*/  BSYNC.RECONVERGENT B0 ;  /* 0x0000000000007941 */ /* 0x000fea0003800200 */
.L_x_729:
[----:B------:R-:W-:Y:S01]  /*0ea0*/  BSSY.RECONVERGENT B0, `(.L_x_731) ;  /* 0x0000012000007945 */ /* 0x000fe20003800200 */
[----:B------:R-:W-:Y:S01]  /*0eb0*/  ISETP.GE.OR P2, PT, R12, UR24, P4 ;  /* 0x000000180c007c0c */ /* 0x000fe2000a746670 */
        /* <DEDUP_REMOVED lines=16> */
.L_x_732:
[----:B------:R-:W-:Y:S05]  /*0fc0*/  BSYNC.RECONVERGENT B0 ;  /* 0x0000000000007941 */ /* 0x000fea0003800200 */
.L_x_731:
[----:B------:R-:W-:Y:S01]  /*0fd0*/  BSSY.RECONVERGENT B0, `(.L_x_733) ;  /* 0x0000011000007945 */ /* 0x000fe20003800200 */
[----:B------:R-:W-:Y:S02]  /*0fe0*/  ISETP.GE.OR P5, PT, R11, UR24, P4 ;  /* 0x000000180b007c0c */ /* 0x000fe4000a7a6670 */
[----:B------:R-:W-:Y:S01]  /*0ff0*/  ISETP.GE.OR P4, PT, R13, UR24, P4 ;  /* 0x000000180d007c0c */ /* 0x000fe2000a786670 */
        /* <DEDUP_REMOVED lines=14> */
.L_x_734:
[----:B------:R-:W-:Y:S05]  /*10e0*/  BSYNC.RECONVERGENT B0 ;  /* 0x0000000000007941 */ /* 0x000fea0003800200 */
.L_x_733:
        /* <DEDUP_REMOVED lines=15> */
.L_x_736:
[----:B------:R-:W-:Y:S05]  /*11e0*/  BSYNC.RECONVERGENT B0 ;  /* 0x0000000000007941 */ /* 0x000fea0003800200 */
.L_x_735:
        /* <DEDUP_REMOVED lines=15> */
.L_x_738:
[----:B------:R-:W-:Y:S05]  /*12e0*/  BSYNC.RECONVERGENT B0 ;  /* 0x0000000000007941 */ /* 0x000fea0003800200 */
.L_x_737:
[----:B------:R-:W-:Y:S04]  /*12f0*/  BSSY.RECONVERGENT B0, `(.L_x_739) ;  /* 0x000000a000007945 */ /* 0x000fe80003800200 */
[----:B------:R-:W-:Y:S05]  /*1300*/  @P3 BRA `(.L_x_740) ;  /* 0x0000000000203947 */ /* 0x000fea0003800000 */
[----:B------:R-:W5:Y:S01]  /*1310*/  LDCU.64 UR4, c[0x0][0x420] ;  /* 0x00008400ff0477ac */ /* 0x000f620008000a00 */
[----:B------:R-:W-:-:S05]  /*1320*/  IMAD R0, R238, UR8, RZ ;  /* 0x00000008ee007c24 */ /* 0x000fca000f8e02ff */
[----:B-1----:R-:W-:-:S04]  /*1330*/  IADD3 R3, P2, PT, R0, UR9, RZ ;  /* 0x0000000900037c10 */ /* 0x002fc8000ff5e0ff */
[----:B------:R-:W-:Y:S02]  /*1340*/  LEA.HI.X.SX32 R0, R0, UR10, 0x1, P2 ;  /* 0x0000000a00007c11 */ /* 0x000fe400090f0eff */
[----:B-----5:R-:W-:-:S04]  /*1350*/  LEA R2, P2, R3, UR4, 0x2 ;  /* 0x0000000403027c11 */ /* 0x020fc8000f8410ff */
[----:B------:R-:W-:Y:S01]  /*1360*/  LEA.HI.X R3, R3, UR5, R0, 0x2, P2 ;  /* 0x0000000503037c11 */ /* 0x000fe200090f1400 */
[----:B------:R-:W-:-:S05]  /*1370*/  IMAD.MOV.U32 R0, RZ, RZ, 0x7f800000 ;  /* 0x7f800000ff007424 */ /* 0x000fca00078e00ff */
[----:B------:R1:W-:Y:S03]  /*1380*/  STG.E desc[UR20][R2.64], R0 ;  /* 0x0000000002007986 */ /* 0x0003e6000c101914 */
.L_x_740:
[----:B------:R-:W-:Y:S05]  /*1390*/  BSYNC.RECONVERGENT B0 ;  /* 0x0000000000007941 */ /* 0x000fea0003800200 */
.L_x_739:
[----:B------:R-:W-:Y:S01]  /*13a0*/  BSSY.RECONVERGENT B0, `(.L_x_741) ;  /* 0x000000f000007945 */ /* 0x000fe20003800200 */
[----:B------:R-:W-:Y:S02]  /*13b0*/  ISETP.GE.OR P5, PT, R15, UR24, P1 ;  /* 0x000000180f007c0c */ /* 0x000fe40008fa6670 */
[----:B------:R-:W-:Y:S02]  /*13c0*/  ISETP.GE.OR P4, PT, R14, UR24, P1 ;  /* 0x000000180e007c0c */ /* 0x000fe40008f86670 */
[----:B------:R-:W-:Y:S02]  /*13d0*/  ISETP.GE.OR P3, PT, R12, UR24, P1 ;  /* 0x000000180c007c0c */ /* 0x000fe40008f66670 */
[----:B------:R-:W-:Y:S02]  /*13e0*/  ISETP.GE.OR P2, PT, R11, UR24, P1 ;  /* 0x000000180b007c0c */ /* 0x000fe40008f46670 */
[----:B------:R-:W-:Y:S01]  /*13f0*/  ISETP.GE.OR P1, PT, R13, UR24, P1 ;  /* 0x000000180d007c0c */ /* 0x000fe20008f26670 */
[----:B------:R-:W-:-:S12]  /*1400*/  @P0 BRA `(.L_x_742) ;  /* 0x0000000000200947 */ /* 0x000fd80003800000 */
[----:B------:R-:W5:Y:S01]  /*1410*/  LDCU.64 UR4, c[0x0][0x420] ;  /* 0x00008400ff0477ac */ /* 0x000f620008000a00 */
[----:B-1----:R-:W-:-:S05]  /*1420*/  IMAD R0, R16, UR8, RZ ;  /* 0x0000000810007c24 */ /* 0x002fca000f8e02ff */
[----:B------:R-:W-:-:S04]  /*1430*/  IADD3 R3, P0, PT, R0, UR9, RZ ;  /* 0x0000000900037c10 */ /* 0x000fc8000ff1e0ff */
[----:B------:R-:W-:Y:S02]  /*1440*/  LEA.HI.X.SX32 R0, R0, UR10, 0x1, P0 ;  /* 0x0000000a00007c11 */ /* 0x000fe400080f0eff */
[----:B-----5:R-:W-:-:S04]  /*1450*/  LEA R2, P0, R3, UR4, 0x2 ;  /* 0x0000000403027c11 */ /* 0x020fc8000f8010ff */
[----:B------:R-:W-:Y:S01]  /*1460*/  LEA.HI.X R3, R3, UR5, R0, 0x2, P0 ;  /* 0x0000000503037c11 */ /* 0x000fe200080f1400 */
[----:B------:R-:W-:-:S05]  /*1470*/  IMAD.MOV.U32 R0, RZ, RZ, 0x7f800000 ;  /* 0x7f800000ff007424 */ /* 0x000fca00078e00ff */
[----:B------:R1:W-:Y:S03]  /*1480*/  STG.E desc[UR20][R2.64], R0 ;  /* 0x0000000002007986 */ /* 0x0003e6000c101914 */
.L_x_742:
[----:B------:R-:W-:Y:S05]  /*1490*/  BSYNC.RECONVERGENT B0 ;  /* 0x0000000000007941 */ /* 0x000fea0003800200 */
.L_x_741:
[----:B------:R-:W-:Y:S04]  /*14a0*/  BSSY.RECONVERGENT B0, `(.L_x_743) ;  /* 0x000000a000007945 */ /* 0x000fe80003800200 */
[----:B------:R-:W-:Y:S05]  /*14b0*/  @P6 BRA `(.L_x_744) ;  /* 0x0000000000206947 */ /* 0x000fea0003800000 */
        /* <DEDUP_REMOVED lines=8> */
.L_x_744:
[----:B------:R-:W-:Y:S05]  /*1540*/  BSYNC.RECONVERGENT B0 ;  /* 0x0000000000007941 */ /* 0x000fea0003800200 */
.L_x_743:
        /* <DEDUP_REMOVED lines=10> */
.L_x_746:
[----:B------:R-:W-:Y:S05]  /*15f0*/  BSYNC.RECONVERGENT B0 ;  /* 0x0000000000007941 */ /* 0x000fea0003800200 */
.L_x_745:
        /* <DEDUP_REMOVED lines=10> */
.L_x_748:
[----:B------:R-:W-:Y:S05]  /*16a0*/  BSYNC.RECONVERGENT B0 ;  /* 0x0000000000007941 */ /* 0x000fea0003800200 */
.L_x_747:
        /* <DEDUP_REMOVED lines=10> */
.L_x_750:
[----:B------:R-:W-:Y:S05]  /*1750*/  BSYNC.RECONVERGENT B0 ;  /* 0x0000000000007941 */ /* 0x000fea0003800200 */
.L_x_749:
        /* <DEDUP_REMOVED lines=10> */
.L_x_752:
[----:B------:R-:W-:Y:S05]  /*1800*/  BSYNC.RECONVERGENT B0 ;  /* 0x0000000000007941 */ /* 0x000fea0003800200 */
.L_x_751:
[----:B------:R-:W-:Y:S05]  /*1810*/  @P1 EXIT ;  /* 0x000000000000194d */ /* 0x000fea0003800000 */
[----:B------:R-:W5:Y:S01]  /*1820*/  LDCU.64 UR4, c[0x0][0x420] ;  /* 0x00008400ff0477ac */ /* 0x000f620008000a00 */
[----:B-1----:R-:W-:-:S05]  /*1830*/  IMAD R0, R13, UR8, RZ ;  /* 0x000000080d007c24 */ /* 0x002fca000f8e02ff */
[----:B------:R-:W-:-:S04]  /*1840*/  IADD3 R3, P0, PT, R0, UR9, RZ ;  /* 0x0000000900037c10 */ /* 0x000fc8000ff1e0ff */
[----:B------:R-:W-:Y:S02]  /*1850*/  LEA.HI.X.SX32 R0, R0, UR10, 0x1, P0 ;  /* 0x0000000a00007c11 */ /* 0x000fe400080f0eff */
[----:B-----5:R-:W-:-:S04]  /*1860*/  LEA R2, P0, R3, UR4, 0x2 ;  /* 0x0000000403027c11 */ /* 0x020fc8000f8010ff */
[----:B------:R-:W-:Y:S01]  /*1870*/  LEA.HI.X R3, R3, UR5, R0, 0x2, P0 ;  /* 0x0000000503037c11 */ /* 0x000fe200080f1400 */
[----:B------:R-:W-:-:S05]  /*1880*/  IMAD.MOV.U32 R0, RZ, RZ, 0x7f800000 ;  /* 0x7f800000ff007424 */ /* 0x000fca00078e00ff */
[----:B------:R-:W-:Y:S01]  /*1890*/  STG.E desc[UR20][R2.64], R0 ;  /* 0x0000000002007986 */ /* 0x000fe2000c101914 */
[----:B------:R-:W-:Y:S05]  /*18a0*/  EXIT ;  /* 0x000000000000794d */ /* 0x000fea0003800000 */
.L_x_721:
        /* <DEDUP_REMOVED lines=17> */
[----:B------:R-:W-:-:S03]  /*19c0*/  UIADD3 UR7, UPT, UPT, UR9, UR6, URZ ;  /* 0x0000000609077290 */ /* 0x000fc6000fffe0ff */
[----:B------:R-:W-:Y:S02]  /*19d0*/  UMOV UR6, UR8 ;  /* 0x0000000800067c82 */ /* 0x000fe40008000000 */
[----:B--2---:R-:W-:-:S04]  /*19e0*/  UIMAD.WIDE.U32 UR6, UR32, UR4, UR6 ;  /* 0x00000004200672a5 */ /* 0x004fc8000f8e0006 */
[----:B------:R-:W-:Y:S01]  /*19f0*/  UIMAD UR13, UR32, UR5, UR7 ;  /* 0x00000005200d72a4 */ /* 0x000fe2000f8e0207 */
[----:B------:R-:W-:Y:S05]  /*1a00*/  BRA `(.L_x_754) ;  /* 0x0000000000147947 */ /* 0x000fea0003800000 */
.L_x_753:
[----:B------:R-:W1:Y:S01]  /*1a10*/  LDCU.64 UR10, c[0x0][0x3b8] ;  /* 0x00007700ff0a77ac */ /* 0x000e620008000a00 */
[----:B------:R-:W-:-:S04]  /*1a20*/  UIADD3 UR13, UPT, UPT, UR26, UR27, URZ ;  /* 0x0000001b1a0d7290 */ /* 0x000fc8000fffe0ff */
[----:B-1----:R-:W-:Y:S02]  /*1a30*/  UIMAD.WIDE.U32 UR6, UR13, UR10, URZ ;  /* 0x0000000a0d0672a5 */ /* 0x002fe4000f8e00ff */
[----:B------:R-:W-:-:S04]  /*1a40*/  UIMAD UR13, UR13, UR11, URZ ;  /* 0x0000000b0d0d72a4 */ /* 0x000fc8000f8e02ff */
[----:B------:R-:W-:Y:S02]  /*1a50*/  UIADD3 UR13, UPT, UPT, UR7, UR13, URZ ;  /* 0x0000000d070d7290 */ /* 0x000fe4000fffe0ff */
.L_x_754:
        /* <DEDUP_REMOVED lines=38> */
.L_x_755:
[----:B------:R-:W1:Y:S01]  /*1cc0*/  LDCU.64 UR8, c[0x0][0x3c0] ;  /* 0x00007800ff0877ac */ /* 0x000e620008000a00 */
[----:B------:R-:W-:-:S04]  /*1cd0*/  UIADD3 UR26, UPT, UPT, UR26, UR27, URZ ;  /* 0x0000001b1a1a7290 */ /* 0x000fc8000fffe0ff */
[----:B-1----:R-:W-:Y:S02]  /*1ce0*/  UIMAD.WIDE.U32 UR4, UR26, UR8, URZ ;  /* 0x000000081a0472a5 */ /* 0x002fe4000f8e00ff */
[----:B------:R-:W-:-:S04]  /*1cf0*/  UIMAD UR26, UR26, UR9, URZ ;  /* 0x000000091a1a72a4 */ /* 0x000fc8000f8e02ff */
[----:B------:R-:W-:-:S03]  /*1d00*/  UIADD3 UR32, UPT, UPT, UR5, UR26, URZ ;  /* 0x0000001a05207290 */ /* 0x000fc6000fffe0ff */
[----:B------:R-:W-:-:S09]  /*1d10*/  UMOV UR26, UR4 ;  /* 0x00000004001a7c82 */ /* 0x000fd20008000000 */
.L_x_756:
[----:B------:R-:W-:Y:S01]  /*1d20*/  IMAD.SHL.U32 R3, R238, 0x8, RZ ;  /* 0x00000008ee037824 */ /* 0x000fe200078e00ff */
[----:B------:R-:W1:Y:S01]  /*1d30*/  LDCU.64 UR28, c[0x0][0x3c8] ;  /* 0x00007900ff1c77ac */ /* 0x000e620008000a00 */
[----:B------:R-:W-:Y:S01]  /*1d40*/  SHF.R.U32.HI R11, RZ, 0x3, R238 ;  /* 0x00000003ff0b7819 */ /* 0x000fe200000116ee */
[----:B------:R-:W2:Y:S01]  /*1d50*/  S2UR UR31, SR_CgaCtaId ;  /* 0x00000000001f79c3 */ /* 0x000ea20000008800 */
[----:B------:R-:W-:Y:S01]  /*1d60*/  BSSY.RECONVERGENT B0, `(.L_x_757) ;  /* 0x0000044000007945 */ /* 0x000fe20003800200 */
[C---:B------:R-:W-:Y:S01]  /*1d70*/  LOP3.LUT R234, R3.reuse, 0x38, RZ, 0xc0, !PT ;  /* 0x0000003803ea7812 */ /* 0x040fe200078ec0ff */
[----:B------:R3:W-:Y:S01]  /*1d80*/  STL [R1+0xdc], R3 ;  /* 0x0000dc0301007387 */ /* 0x0007e20000100800 */
[C---:B------:R-:W-:Y:S02]  /*1d90*/  LOP3.LUT R0, R3.reuse, 0x1f8, RZ, 0xc0, !PT ;  /* 0x000001f803007812 */ /* 0x040fe400078ec0ff */
[----:B------:R-:W-:Y:S01]  /*1da0*/  IADD3 R4, P2, PT, R234, UR6, RZ ;  /* 0x00000006ea047c10 */ /* 0x000fe2000ff5e0ff */
[----:B------:R-:W4:Y:S01]  /*1db0*/  LDCU.128 UR4, c[0x0][0x3d0] ;  /* 0x00007a00ff0477ac */ /* 0x000f220008000c00 */
[----:B------:R-:W-:-:S02]  /*1dc0*/  LOP3.LUT R2, R3, 0x1e00, RZ, 0xc0, !PT ;  /* 0x00001e0003027812 */ /* 0x000fc400078ec0ff */
[----:B------:R-:W-:Y:S01]  /*1dd0*/  LOP3.LUT R0, R0, 0x38, R238, 0x78, !PT ;  /* 0x0000003800007812 */ /* 0x000fe200078e78ee */
[----:B------:R-:W-:Y:S01]  /*1de0*/  IMAD.X R5, RZ, RZ, UR13, P2 ;  /* 0x0000000dff057e24 */ /* 0x000fe200090e06ff */
[----:B------:R-:W-:Y:S01]  /*1df0*/  IADD3 R8, P0, PT, R234, UR14, RZ ;  /* 0x0000000eea087c10 */ /* 0x000fe2000ff1e0ff */
[----:B------:R-:W-:Y:S01]  /*1e00*/  UIADD3 UR14, UPT, UPT, -UR22, UR24, URZ ;  /* 0x00000018160e7290 */ /* 0x000fe2000fffe1ff */
[----:B------:R-:W-:Y:S01]  /*1e10*/  LOP3.LUT R248, R0, R2, RZ, 0xfc, !PT ;  /* 0x0000000200f87212 */ /* 0x000fe200078efcff */
[C---:B------:R-:W-:Y:S01]  /*1e20*/  IMAD.WIDE.U32 R4, R11.reuse, UR10, R4 ;  /* 0x0000000a0b047c25 */ /* 0x040fe2000f8e0004 */
[----:B------:R-:W-:Y:S01]  /*1e30*/  IADD3 R2, P1, PT, R234, UR26, RZ ;  /* 0x0000001aea027c10 */ /* 0x000fe2000ff3e0ff */
[----:B------:R-:W5:Y:S02]  /*1e40*/  LDCU.64 UR26, c[0x0][0x388] ;  /* 0x00007100ff1a77ac */ /* 0x000f640008000a00 */
[----:B------:R-:W-:Y:S01]  /*1e50*/  IMAD.X R9, RZ, RZ, UR12, P0 ;  /* 0x0000000cff097e24 */ /* 0x000fe200080e06ff */
[C---:B------:R-:W-:Y:S01]  /*1e60*/  ISETP.GE.AND P2, PT, R11.reuse, UR14, PT ;  /* 0x0000000e0b007c0c */ /* 0x040fe2000bf46270 */
[----:B-1----:R-:W-:Y:S01]  /*1e70*/  IMAD.U32 R0, RZ, RZ, UR28 ;  /* 0x0000001cff007e24 */ /* 0x002fe2000f8e00ff */
[----:B------:R-:W1:Y:S01]  /*1e80*/  LDCU.64 UR12, c[0x0][0x390] ;  /* 0x00007200ff0c77ac */ /* 0x000e620008000a00 */
[----:B------:R-:W-:-:S02]  /*1e90*/  IMAD R5, R11, UR11, R5 ;  /* 0x0000000b0b057c24 */ /* 0x000fc4000f8e0205 */
[----:B------:R-:W-:Y:S01]  /*1ea0*/  IMAD.WIDE.U32 R8, R0, UR25, R8 ;  /* 0x0000001900087c25 */ /* 0x000fe2000f8e0008 */
[----:B------:R-:W-:Y:S01]  /*1eb0*/  SHF.R.S32.HI R0, RZ, 0x1f, R6 ;  /* 0x0000001fff007819 */ /* 0x000fe20000011406 */
[----:B------:R-:W-:Y:S01]  /*1ec0*/  UMOV UR28, 0x400 ;  /* 0x00000400001c7882 */ /* 0x000fe20000000000 */
[----:B---3--:R-:W-:Y:S01]  /*1ed0*/  IADD3.X R3, PT, PT, RZ, UR32, RZ, P1, !PT ;  /* 0x00000020ff037c10 */ /* 0x008fe20008ffe4ff */
[----:B----4-:R-:W-:-:S04]  /*1ee0*/  IMAD.WIDE.U32 R4, R6, UR4, R4 ;  /* 0x0000000406047c25 */ /* 0x010fc8000f8e0004 */
[----:B------:R-:W-:Y:S01]  /*1ef0*/  IMAD.WIDE.U32 R2, R11, UR8, R2 ;  /* 0x000000080b027c25 */ /* 0x000fe2000f8e0002 */
[----:B-----5:R-:W-:-:S03]  /*1f00*/  LEA R239, P1, R4, UR26, 0x1 ;  /* 0x0000001a04ef7c11 */ /* 0x020fc6000f8208ff */
[C---:B------:R-:W-:Y:S01]  /*1f10*/  IMAD R7, R0.reuse, UR4, RZ ;  /* 0x0000000400077c24 */ /* 0x040fe2000f8e02ff */
[----:B------:R-:W-:Y:S01]  /*1f20*/  USHF.L.U32 UR4, UR30, 0x7, URZ ;  /* 0x000000071e047899 */ /* 0x000fe200080006ff */
[----:B------:R-:W-:Y:S01]  /*1f30*/  IMAD R3, R11, UR9, R3 ;  /* 0x000000090b037c24 */ /* 0x000fe2000f8e0203 */
[----:B------:R3:W-:Y:S01]  /*1f40*/  STL [R1+0x90], R239 ;  /* 0x000090ef01007387 */ /* 0x0007e20000100800 */
[----:B------:R-:W-:Y:S02]  /*1f50*/  IMAD R0, R0, UR6, RZ ;  /* 0x0000000600007c24 */ /* 0x000fe4000f8e02ff */
[C---:B------:R-:W-:Y:S01]  /*1f60*/  IMAD R10, R6.reuse, UR5, R7 ;  /* 0x00000005060a7c24 */ /* 0x040fe2000f8e0207 */
[----:B--2---:R-:W-:Y:S01]  /*1f70*/  ULEA UR5, UR31, UR28, 0x18 ;  /* 0x0000001c1f057291 */ /* 0x004fe2000f8ec0ff */
[C---:B------:R-:W-:Y:S01]  /*1f80*/  IMAD R7, R6.reuse, UR7, R0 ;  /* 0x0000000706077c24 */ /* 0x040fe2000f8e0200 */
[----:B------:R-:W-:Y:S01]  /*1f90*/  USHF.R.U32.HI UR28, URZ, 0x19, UR30 ;  /* 0x00000019ff1c7899 */ /* 0x000fe2000801161e */
[----:B------:R-:W-:Y:S01]  /*1fa0*/  IMAD.WIDE.U32 R2, R6, UR6, R2 ;  /* 0x0000000606027c25 */ /* 0x000fe2000f8e0002 */
[----:B------:R-:W-:-:S02]  /*1fb0*/  MOV R6, UR29 ;  /* 0x0000001d00067c02 */ /* 0x000fc40008000f00 */
[----:B------:R-:W-:Y:S01]  /*1fc0*/  LEA R248, R248, UR5, 0x1 ;  /* 0x00000005f8f87c11 */ /* 0x000fe2000f8e08ff */
[----:B------:R-:W-:Y:S01]  /*1fd0*/  IMAD.IADD R0, R5, 0x1, R10 ;  /* 0x0000000105007824 */ /* 0x000fe200078e020a */
[----:B------:R-:W-:Y:S01]  /*1fe0*/  IADD3 R3, PT, PT, R3, R7, RZ ;  /* 0x0000000703037210 */ /* 0x000fe20007ffe0ff */
[----:B------:R-:W-:Y:S01]  /*1ff0*/  IMAD R7, R6, UR25, R9 ;  /* 0x0000001906077c24 */ /* 0x000fe2000f8e0209 */
[----:B-1----:R-:W-:Y:S02]  /*2000*/  LEA R20, P0, R2, UR12, 0x1 ;  /* 0x0000000c02147c11 */ /* 0x002fe4000f8008ff */
[----:B------:R-:W-:Y:S02]  /*2010*/  LEA.HI.X R235, R4, UR27, R0, 0x1, P1 ;  /* 0x0000001b04eb7c11 */ /* 0x000fe400088f0c00 */
[----:B------:R-:W-:Y:S01]  /*2020*/  LEA.HI.X R19, R2, UR13, R3, 0x1, P0 ;  /* 0x0000000d02137c11 */ /* 0x000fe200080f0c03 */
[----:B------:R3:W-:Y:S01]  /*2030*/  STL [R1+0x98], R20 ;  /* 0x0000981401007387 */ /* 0x0007e20000100800 */
[----:B------:R-:W-:-:S03]  /*2040*/  LOP3.LUT R10, R11, UR4, RZ, 0xfc, !PT ;  /* 0x000000040b0a7c12 */ /* 0x000fc6000f8efcff */
[----:B------:R3:W-:Y:S04]  /*2050*/  STL [R1+0x8c], R235 ;  /* 0x00008ceb01007387 */ /* 0x0007e80000100800 */
[----:B------:R3:W-:Y:S01]  /*2060*/  STL [R1+0x94], R19 ;  /* 0x0000941301007387 */ /* 0x0007e20000100800 */
[----:B------:R-:W-:Y:S05]  /*2070*/  @P2 BRA `(.L_x_758) ;  /* 0x0000000000482947 */ /* 0x000fea0003800000 */
        /* <DEDUP_REMOVED lines=17> */
.L_x_759:
[----:B------:R1:W-:Y:S02]  /*2190*/  STS.128 [R248], RZ ;  /* 0x000000fff8007388 */ /* 0x0003e40000000c00 */
.L_x_758:
[----:B------:R-:W-:Y:S05]  /*21a0*/  BSYNC.RECONVERGENT B0 ;  /* 0x0000000000007941 */ /* 0x000fea0003800200 */
.L_x_757:
[C---:B------:R-:W-:Y:S01]  /*21b0*/  VIADD R16, R11.reuse, 0x10 ;  /* 0x000000100b107836 */ /* 0x040fe20000000000 */
[----:B------:R-:W-:Y:S01]  /*21c0*/  USHF.L.U32 UR27, UR10, 0x7, URZ ;  /* 0x000000070a1b7899 */ /* 0x000fe200080006ff */
[C---:B------:R-:W-:Y:S01]  /*21d0*/  VIADD R15, R11.reuse, 0x20 ;  /* 0x000000200b0f7836 */ /* 0x040fe20000000000 */
[----:B------:R-:W-:Y:S01]  /*21e0*/  UIADD3 UR25, UPT, UPT, UR17, -0x1, URZ ;  /* 0xffffffff11197890 */ /* 0x000fe2000fffe0ff */
[C---:B------:R-:W-:Y:S01]  /*21f0*/  VIADD R14, R11.reuse, 0x30 ;  /* 0x000000300b0e7836 */ /* 0x040fe20000000000 */
[----:B------:R-:W-:Y:S01]  /*2200*/  ISETP.GE.AND P0, PT, R16, UR14, PT ;  /* 0x0000000e10007c0c */ /* 0x000fe2000bf06270 */
[C---:B------:R-:W-:Y:S01]  /*2210*/  VIADD R13, R11.reuse, 0x40 ;  /* 0x000000400b0d7836 */ /* 0x040fe20000000000 */
[----:B------:R-:W-:Y:S01]  /*2220*/  USHF.L.U64.HI UR26, UR10, 0x7, UR11 ;  /* 0x000000070a1a7899 */ /* 0x000fe2000801020b */
[C---:B------:R-:W-:Y:S01]  /*2230*/  VIADD R12, R11.reuse, 0x50 ;  /* 0x000000500b0c7836 */ /* 0x040fe20000000000 */
[----:B------:R-:W-:Y:S01]  /*2240*/  UIMAD.WIDE.U32 UR30, UR27, UR25, URZ ;  /* 0x000000191b1e72a5 */ /* 0x000fe2000f8e00ff */
[C---:B------:R-:W-:Y:S01]  /*2250*/  VIADD R18, R11.reuse, 0x60 ;  /* 0x000000600b127836 */ /* 0x040fe20000000000 */
[----:B------:R-:W-:Y:S01]  /*2260*/  UIMAD UR4, UR25, -0x80, UR23 ;  /* 0xffffff80190478a4 */ /* 0x000fe2000f8e0217 */
[----:B------:R-:W-:Y:S01]  /*2270*/  VIADD R17, R11, 0x70 ;  /* 0x000000700b117836 */ /* 0x000fe20000000000 */
[----:B------:R-:W-:Y:S01]  /*2280*/  BSSY.RECONVERGENT B0, `(.L_x_760) ;  /* 0x000001c000007945 */ /* 0x000fe20003800200 */
[----:B------:R-:W-:-:S02]  /*2290*/  ISETP.GE.AND P6, PT, R15, UR14, PT ;  /* 0x0000000e0f007c0c */ /* 0x000fc4000bfc6270 */
[----:B------:R-:W-:Y:S02]  /*22a0*/  ISETP.GE.AND P5, PT, R14, UR14, PT ;  /* 0x0000000e0e007c0c */ /* 0x000fe4000bfa6270 */
[----:B------:R-:W-:Y:S02]  /*22b0*/  ISETP.GE.AND P4, PT, R13, UR14, PT ;  /* 0x0000000e0d007c0c */ /* 0x000fe4000bf86270 */
[----:B------:R-:W-:Y:S02]  /*22c0*/  ISETP.GE.AND P3, PT, R12, UR14, PT ;  /* 0x0000000e0c007c0c */ /* 0x000fe4000bf66270 */
[----:B------:R-:W-:Y:S02]  /*22d0*/  ISETP.GE.AND P2, PT, R18, UR14, PT ;  /* 0x0000000e12007c0c */ /* 0x000fe4000bf46270 */
[----:B------:R-:W-:Y:S01]  /*22e0*/  ISETP.GE.AND P1, PT, R17, UR14, PT ;  /* 0x0000000e11007c0c */ /* 0x000fe2000bf26270 */
[----:B------:R-:W-:-:S12]  /*22f0*/  @P0 BRA `(.L_x_761) ;  /* 0x0000000000500947 */ /* 0x000fd80003800000 */
[----:B------:R-:W4:Y:S02]  /*2300*/  LDCU UR6, c[0x0][0x440] ;  /* 0x00008800ff0677ac */ /* 0x000f240008000800 */
[----:B----4-:R-:W-:-:S13]  /*2310*/  ISETP.GE.AND P0, PT, R234, UR6, PT ;  /* 0x00000006ea007c0c */ /* 0x010fda000bf06270 */
[----:B------:R4:W-:Y:S01]  /*2320*/  @P0 STS.128 [R248+0x800], RZ ;  /* 0x000800fff8000388 */ /* 0x0009e20000000c00 */
[----:B------:R-:W-:Y:S05]  /*2330*/  @P0 BRA `(.L_x_761) ;  /* 0x0000000000400947 */ /* 0x000fea0003800000 */
[----:B------:R-:W5:Y:S01]  /*2340*/  LDCU.64 UR12, c[0x0][0x3b0] ;  /* 0x00007600ff0c77ac */ /* 0x000f620008000a00 */
[----:B--2---:R-:W-:Y:S01]  /*2350*/  IADD3 R4, P0, PT, R10, 0x10, RZ ;  /* 0x000000100a047810 */ /* 0x004fe20007f1e0ff */
        /* <DEDUP_REMOVED lines=14> */
.L_x_761:
[----:B------:R-:W-:Y:S05]  /*2440*/  BSYNC.RECONVERGENT B0 ;  /* 0x0000000000007941 */ /* 0x000fea0003800200 */
.L_x_760:
[----:B------:R-:W-:Y:S04]  /*2450*/  BSSY.RECONVERGENT B0, `(.L_x_762) ;  /* 0x0000016000007945 */ /* 0x000fe80003800200 */
[----:B------:R-:W-:Y:S05]  /*2460*/  @P6 BRA `(.L_x_763) ;  /* 0x0000000000506947 */ /* 0x000fea0003800000 */
[----:B------:R-:W5:Y:S02]  /*2470*/  LDCU UR6, c[0x0][0x440] ;  /* 0x00008800ff0677ac */ /* 0x000f640008000800 */
[----:B-----5:R-:W-:-:S13]  /*2480*/  ISETP.GE.AND P0, PT, R234, UR6, PT ;  /* 0x00000006ea007c0c */ /* 0x020fda000bf06270 */
        /* <DEDUP_REMOVED lines=18> */
.L_x_763:
[----:B------:R-:W-:Y:S05]  /*25b0*/  BSYNC.RECONVERGENT B0 ;  /* 0x0000000000007941 */ /* 0x000fea0003800200 */
.L_x_762:
        /* <DEDUP_REMOVED lines=22> */
.L_x_765:
[----:B------:R-:W-:Y:S05]  /*2720*/  BSYNC.RECONVERGENT B0 ;  /* 0x0000000000007941 */ /* 0x000fea0003800200 */
.L_x_764:
        /* <DEDUP_REMOVED lines=22> */
.L_x_767:
[----:B------:R-:W-:Y:S05]  /*2890*/  BSYNC.RECONVERGENT B0 ;  /* 0x0000000000007941 */ /* 0x000fea0003800200 */
.L_x_766:
        /* <DEDUP_REMOVED lines=22> */
.L_x_769:
[----:B------:R-:W-:Y:S05]  /*2a00*/  BSYNC.RECONVERGENT B0 ;  /* 0x0000000000007941 */ /* 0x000fea0003800200 */
.L_x_768:
        /* <DEDUP_REMOVED lines=22> */
.L_x_771:
[----:B------:R-:W-:Y:S05]  /*2b70*/  BSYNC.RECONVERGENT B0 ;  /* 0x0000000000007941 */ /* 0x000fea0003800200 */
.L_x_770:
        /* <DEDUP_REMOVED lines=13> */
[----:B--2---:R-:W-:-:S04]  /*2c50*/  IMAD.WIDE.U32 R4, R0, UR12, R2 ;  /* 0x0000000c00047c25 */ /* 0x004fc8000f8e0002 */
        /* <DEDUP_REMOVED lines=8> */
.L_x_773:
[----:B------:R-:W-:Y:S05]  /*2ce0*/  BSYNC.RECONVERGENT B0 ;  /* 0x0000000000007941 */ /* 0x000fea0003800200 */
.L_x_772:
[----:B------:R-:W-:Y:S01]  /*2cf0*/  ISETP.GE.AND P6, PT, R11, UR4, PT ;  /* 0x000000040b007c0c */ /* 0x000fe2000bfc6270 */
[----:B------:R-:W-:Y:S01]  /*2d00*/  UIMAD UR7, UR26, UR25, URZ ;  /* 0x000000191a0772a4 */ /* 0x000fe2000f8e02ff */
[----:B------:R-:W-:Y:S03]  /*2d10*/  BSSY.RECONVERGENT B0, `(.L_x_774) ;  /* 0x0000011000007945 */ /* 0x000fe60003800200 */
[----:B------:R-:W-:-:S08]  /*2d20*/  UIADD3 UR7, UPT, UPT, UR31, UR7, URZ ;  /* 0x000000071f077290 */ /* 0x000fd0000fffe0ff */
[----:B------:R-:W-:Y:S05]  /*2d30*/  @P6 BRA `(.L_x_775) ;  /* 0x0000000000386947 */ /* 0x000fea0003800000 */
[----:B------:R-:W5:Y:S02]  /*2d40*/  LDCU UR6, c[0x0][0x440] ;  /* 0x00008800ff0677ac */ /* 0x000f640008000800 */
[----:B-----5:R-:W-:-:S13]  /*2d50*/  ISETP.GE.AND P0, PT, R234, UR6, PT ;  /* 0x00000006ea007c0c */ /* 0x020fda000bf06270 */
[----:B------:R-:W-:Y:S05]  /*2d60*/  @P0 BRA `(.L_x_776) ;  /* 0x0000000000280947 */ /* 0x000fea0003800000 */
[----:B--2---:R-:W-:Y:S01]  /*2d70*/  IMAD.U32 R2, RZ, RZ, UR30 ;  /* 0x0000001eff027e24 */ /* 0x004fe2000f8e00ff */
[----:B------:R-:W-:Y:S01]  /*2d80*/  MOV R3, UR31 ;  /* 0x0000001f00037c02 */ /* 0x000fe20008000f00 */
[----:B------:R-:W-:-:S03]  /*2d90*/  IMAD.U32 R0, RZ, RZ, UR7 ;  /* 0x00000007ff007e24 */ /* 0x000fc6000f8e00ff */
[----:B------:R-:W-:-:S04]  /*2da0*/  LEA R4, P0, R2, R239, 0x1 ;  /* 0x000000ef02047211 */ /* 0x000fc800078008ff */
[----:B------:R-:W-:-:S05]  /*2db0*/  LEA.HI.X R5, R2, R235, R0, 0x1, P0 ;  /* 0x000000eb02057211 */ /* 0x000fca00000f0c00 */
[----:B------:R-:W-:Y:S01]  /*2dc0*/  @!PT LDS RZ, [RZ] ;  /* 0x00000000fffff984 */ /* 0x000fe20000000800 */
[----:B------:R-:W-:Y:S01]  /*2dd0*/  @!PT LDS RZ, [RZ] ;  /* 0x00000000fffff984 */ /* 0x000fe20000000800 */
[----:B------:R-:W-:Y:S01]  /*2de0*/  @!PT LDS RZ, [RZ] ;  /* 0x00000000fffff984 */ /* 0x000fe20000000800 */
[----:B------:R2:W-:Y:S01]  /*2df0*/  LDGSTS.E.BYPASS.LTC128B.128 [R248+0x4000], desc[UR20][R4.64] ;  /* 0x0400000004f87fae */ /* 0x0005e2000b981a14 */
[----:B------:R-:W-:Y:S05]  /*2e00*/  BRA `(.L_x_775) ;  /* 0x0000000000047947 */ /* 0x000fea0003800000 */
.L_x_776:
[----:B------:R1:W-:Y:S02]  /*2e10*/  STS.128 [R248+0x4000], RZ ;  /* 0x004000fff8007388 */ /* 0x0003e40000000c00 */
.L_x_775:
[----:B------:R-:W-:Y:S05]  /*2e20*/  BSYNC.RECONVERGENT B0 ;  /* 0x0000000000007941 */ /* 0x000fea0003800200 */
.L_x_774:
[----:B------:R-:W-:Y:S01]  /*2e30*/  ISETP.GE.AND P1, PT, R16, UR4, PT ;  /* 0x0000000410007c0c */ /* 0x000fe2000bf26270 */
[----:B------:R-:W-:Y:S01]  /*2e40*/  USHF.L.U64.HI UR13, UR8, 0x7, UR9 ;  /* 0x00000007080d7899 */ /* 0x000fe20008010209 */
[----:B------:R-:W-:Y:S01]  /*2e50*/  BSSY.RECONVERGENT B0, `(.L_x_777) ;  /* 0x0000017000007945 */ /* 0x000fe20003800200 */
[----:B------:R-:W-:Y:S02]  /*2e60*/  ISETP.GE.AND P0, PT, R15, UR4, PT ;  /* 0x000000040f007c0c */ /* 0x000fe4000bf06270 */
[----:B------:R-:W-:Y:S02]  /*2e70*/  ISETP.GE.AND P5, PT, R14, UR4, PT ;  /* 0x000000040e007c0c */ /* 0x000fe4000bfa6270 */
[----:B------:R-:W-:Y:S02]  /*2e80*/  ISETP.GE.AND P4, PT, R13, UR4, PT ;  /* 0x000000040d007c0c */ /* 0x000fe4000bf86270 */
[----:B------:R-:W-:Y:S02]  /*2e90*/  ISETP.GE.AND P3, PT, R12, UR4, PT ;  /* 0x000000040c007c0c */ /* 0x000fe4000bf66270 */
[----:B------:R-:W-:-:S02]  /*2ea0*/  ISETP.GE.AND P2, PT, R18, UR4, PT ;  /* 0x0000000412007c0c */ /* 0x000fc4000bf46270 */
[----:B------:R-:W-:Y:S11]  /*2eb0*/  @P1 BRA `(.L_x_778) ;  /* 0x0000000000401947 */ /* 0x000ff60003800000 */
[----:B------:R-:W5:Y:S02]  /*2ec0*/  LDCU UR6, c[0x0][0x440] ;  /* 0x00008800ff0677ac */ /* 0x000f640008000800 */
[----:B-----5:R-:W-:-:S13]  /*2ed0*/  ISETP.GE.AND P1, PT, R234, UR6, PT ;  /* 0x00000006ea007c0c */ /* 0x020fda000bf26270 */
[----:B------:R1:W-:Y:S01]  /*2ee0*/  @P1 STS.128 [R248+0x4800], RZ ;  /* 0x004800fff8001388 */ /* 0x0003e20000000c00 */
[----:B------:R-:W-:Y:S05]  /*2ef0*/  @P1 BRA `(.L_x_778) ;  /* 0x0000000000301947 */ /* 0x000fea0003800000 */
[----:B------:R-:W-:Y:S02]  /*2f00*/  UIMAD.WIDE.U32 UR26, UR10, 0x10, URZ ;  /* 0x000000100a1a78a5 */ /* 0x000fe4000f8e00ff */
[----:B------:R-:W-:Y:S02]  /*2f10*/  USHF.L.U32 UR6, UR11, 0x4, URZ ;  /* 0x000000040b067899 */ /* 0x000fe400080006ff */
[----:B------:R-:W-:-:S04]  /*2f20*/  UIADD3 UR12, UP0, UPT, UR30, UR26, URZ ;  /* 0x0000001a1e0c7290 */ /* 0x000fc8000ff1e0ff */
[----:B------:R-:W-:Y:S02]  /*2f30*/  UIADD3.X UR6, UPT, UPT, UR7, UR27, UR6, UP0, !UPT ;  /* 0x0000001b07067290 */ /* 0x000fe400087fe406 */
[----:B------:R-:W-:-:S04]  /*2f40*/  IMAD.U32 R0, RZ, RZ, UR12 ;  /* 0x0000000cff007e24 */ /* 0x000fc8000f8e00ff */
[----:B--2---:R-:W-:Y:S01]  /*2f50*/  IMAD.U32 R3, RZ, RZ, UR6 ;  /* 0x00000006ff037e24 */ /* 0x004fe2000f8e00ff */
[----:B------:R-:W-:-:S04]  /*2f60*/  LEA R2, P1, R0, R239, 0x1 ;  /* 0x000000ef00027211 */ /* 0x000fc800078208ff */
[----:B------:R-:W-:-:S05]  /*2f70*/  LEA.HI.X R3, R0, R235, R3, 0x1, P1 ;  /* 0x000000eb00037211 */ /* 0x000fca00008f0c03 */
[----:B------:R-:W-:Y:S01]  /*2f80*/  @!PT LDS RZ, [RZ] ;  /* 0x00000000fffff984 */ /* 0x000fe20000000800 */
[----:B------:R-:W-:Y:S01]  /*2f90*/  @!PT LDS RZ, [RZ] ;  /* 0x00000000fffff984 */ /* 0x000fe20000000800 */
[----:B------:R-:W-:Y:S01]  /*2fa0*/  @!PT LDS RZ, [RZ] ;  /* 0x00000000fffff984 */ /* 0x000fe20000000800 */
[----:B------:R2:W-:Y:S04]  /*2fb0*/  LDGSTS.E.BYPASS.LTC128B.128 [R248+0x4800], desc[UR20][R2.64] ;  /* 0x0480000002f87fae */ /* 0x0005e8000b981a14 */
.L_x_778:
[----:B------:R-:W-:Y:S05]  /*2fc0*/  BSYNC.RECONVERGENT B0 ;  /* 0x0000000000007941 */ /* 0x000fea0003800200 */
.L_x_777:
[----:B------:R-:W-:Y:S01]  /*2fd0*/  USHF.L.U32 UR26, UR8, 0x7, URZ ;  /* 0x00000007081a7899 */ /* 0x000fe200080006ff */
[----:B------:R-:W-:Y:S01]  /*2fe0*/  BSSY.RECONVERGENT B0, `(.L_x_779) ;  /* 0x0000011000007945 */ /* 0x000fe20003800200 */
[----:B------:R-:W-:-:S03]  /*2ff0*/  ISETP.GE.AND P1, PT, R17, UR4, PT ;  /* 0x0000000411007c0c */ /* 0x000fc6000bf26270 */
[----:B------:R-:W-:Y:S10]  /*3000*/  @P0 BRA `(.L_x_780) ;  /* 0x0000000000380947 */ /* 0x000ff40003800000 */
[----:B------:R-:W5:Y:S02]  /*3010*/  LDCU UR6, c[0x0][0x440] ;  /* 0x00008800ff0677ac */ /* 0x000f640008000800 */
[----:B-----5:R-:W-:-:S13]  /*3020*/  ISETP.GE.AND P0, PT, R234, UR6, PT ;  /* 0x00000006ea007c0c */ /* 0x020fda000bf06270 */
[----:B------:R1:W-:Y:S01]  /*3030*/  @P0 STS.128 [R248+0x5000], RZ ;  /* 0x005000fff8000388 */ /* 0x0003e20000000c00 */
[----:B------:R-:W-:Y:S05]  /*3040*/  @P0 BRA `(.L_x_780) ;  /* 0x0000000000280947 */ /* 0x000fea0003800000 */
[----:B------:R-:W-:-:S04]  /*3050*/  ULEA UR12, UP0, UR10, UR30, 0x5 ;  /* 0x0000001e0a0c7291 */ /* 0x000fc8000f8028ff */
[----:B------:R-:W-:Y:S02]  /*3060*/  ULEA.HI.X UR6, UR10, UR7, UR11, 0x5, UP0 ;  /* 0x000000070a067291 */ /* 0x000fe400080f2c0b */
        /* <DEDUP_REMOVED lines=8> */
.L_x_780:
[----:B------:R-:W-:Y:S05]  /*30f0*/  BSYNC.RECONVERGENT B0 ;  /* 0x0000000000007941 */ /* 0x000fea0003800200 */
.L_x_779:
[----:B------:R-:W-:Y:S04]  /*3100*/  BSSY.RECONVERGENT B0, `(.L_x_781) ;  /* 0x0000014000007945 */ /* 0x000fe80003800200 */
[----:B------:R-:W-:Y:S05]  /*3110*/  @P5 BRA `(.L_x_782) ;  /* 0x0000000000485947 */ /* 0x000fea0003800000 */
[----:B------:R-:W5:Y:S02]  /*3120*/  LDCU UR6, c[0x0][0x440] ;  /* 0x00008800ff0677ac */ /* 0x000f640008000800 */
[----:B-----5:R-:W-:-:S13]  /*3130*/  ISETP.GE.AND P0, PT, R234, UR6, PT ;  /* 0x00000006ea007c0c */ /* 0x020fda000bf06270 */
[----:B------:R1:W-:Y:S01]  /*3140*/  @P0 STS.128 [R248+0x5800], RZ ;  /* 0x005800fff8000388 */ /* 0x0003e20000000c00 */
[----:B------:R-:W-:Y:S05]  /*3150*/  @P0 BRA `(.L_x_782) ;  /* 0x0000000000380947 */ /* 0x000fea0003800000 */
[----:B------:R-:W-:Y:S01]  /*3160*/  UMOV UR28, UR30 ;  /* 0x0000001e001c7c82 */ /* 0x000fe20008000000 */
[----:B------:R-:W-:Y:S01]  /*3170*/  UMOV UR29, UR7 ;  /* 0x00000007001d7c82 */ /* 0x000fe20008000000 */
[----:B------:R-:W-:Y:S02]  /*3180*/  UIMAD UR6, UR11, 0x30, URZ ;  /* 0x000000300b0678a4 */ /* 0x000fe4000f8e02ff */
[----:B------:R-:W-:-:S04]  /*3190*/  UIMAD.WIDE.U32 UR28, UR10, 0x30, UR28 ;  /* 0x000000300a1c78a5 */ /* 0x000fc8000f8e001c */
[----:B------:R-:W-:Y:S02]  /*31a0*/  UIADD3 UR6, UPT, UPT, UR29, UR6, URZ ;  /* 0x000000061d067290 */ /* 0x000fe4000fffe0ff */
[----:B--2---:R-:W-:Y:S01]  /*31b0*/  IMAD.U32 R2, RZ, RZ, UR28 ;  /* 0x0000001cff027e24 */ /* 0x004fe2000f8e00ff */
[----:B------:R-:W-:-:S03]  /*31c0*/  MOV R3, UR29 ;  /* 0x0000001d00037c02 */ /* 0x000fc60008000f00 */
[----:B------:R-:W-:Y:S01]  /*31d0*/  IMAD.U32 R0, RZ, RZ, UR6 ;  /* 0x00000006ff007e24 */ /* 0x000fe2000f8e00ff */
[----:B------:R-:W-:-:S04]  /*31e0*/  LEA R4, P0, R2, R239, 0x1 ;  /* 0x000000ef02047211 */ /* 0x000fc800078008ff */
[----:B------:R-:W-:-:S05]  /*31f0*/  LEA.HI.X R5, R2, R235, R0, 0x1, P0 ;  /* 0x000000eb02057211 */ /* 0x000fca00000f0c00 */
[----:B------:R-:W-:Y:S01]  /*3200*/  @!PT LDS RZ, [RZ] ;  /* 0x00000000fffff984 */ /* 0x000fe20000000800 */
[----:B------:R-:W-:Y:S01]  /*3210*/  @!PT LDS RZ, [RZ] ;  /* 0x00000000fffff984 */ /* 0x000fe20000000800 */
[----:B------:R-:W-:Y:S01]  /*3220*/  @!PT LDS RZ, [RZ] ;  /* 0x00000000fffff984 */ /* 0x000fe20000000800 */
[----:B------:R2:W-:Y:S04]  /*3230*/  LDGSTS.E.BYPASS.LTC128B.128 [R248+0x5800], desc[UR20][R4.64] ;  /* 0x0580000004f87fae */ /* 0x0005e8000b981a14 */
.L_x_782:
[----:B------:R-:W-:Y:S05]  /*3240*/  BSYNC.RECONVERGENT B0 ;  /* 0x0000000000007941 */ /* 0x000fea0003800200 */
.L_x_781:
[----:B------:R-:W-:Y:S04]  /*3250*/  BSSY.RECONVERGENT B0, `(.L_x_783) ;  /* 0x0000010000007945 */ /* 0x000fe80003800200 */
[----:B------:R-:W-:Y:S05]  /*3260*/  @P4 BRA `(.L_x_784) ;  /* 0x0000000000384947 */ /* 0x000fea0003800000 */
        /* <DEDUP_REMOVED lines=14> */
.L_x_784:
[----:B------:R-:W-:Y:S05]  /*3350*/  BSYNC.RECONVERGENT B0 ;  /* 0x0000000000007941 */ /* 0x000fea0003800200 */
.L_x_783:
        /* <DEDUP_REMOVED lines=20> */
.L_x_786:
[----:B------:R-:W-:Y:S05]  /*34a0*/  BSYNC.RECONVERGENT B0 ;  /* 0x0000000000007941 */ /* 0x000fea0003800200 */
.L_x_785:
        /* <DEDUP_REMOVED lines=20> */
.L_x_788:
[----:B------:R-:W-:Y:S05]  /*35f0*/  BSYNC.RECONVERGENT B0 ;  /* 0x0000000000007941 */ /* 0x000fea0003800200 */
.L_x_787:
        /* <DEDUP_REMOVED lines=20> */
.L_x_790:
[----:B------:R-:W-:Y:S05]  /*3740*/  BSYNC.RECONVERGENT B0 ;  /* 0x0000000000007941 */ /* 0x000fea0003800200 */
.L_x_789:
[----:B------:R-:W0:Y:S01]  /*3750*/  LDGDEPBAR ;  /* 0x00000000000079af */ /* 0x000e220000000000 */
[----:B------:R-:W-:Y:S01]  /*3760*/  UIMAD.WIDE.U32 UR26, UR26, UR25, URZ ;  /* 0x000000191a1a72a5 */ /* 0x000fe2000f8e00ff */
[----:B------:R-:W-:Y:S01]  /*3770*/  BSSY.RECONVERGENT B0, `(.L_x_791) ;  /* 0x0000017000007945 */ /* 0x000fe20003800200 */
[----:B------:R-:W-:Y:S02]  /*3780*/  UIMAD UR13, UR13, UR25, URZ ;  /* 0x000000190d0d72a4 */ /* 0x000fe4000f8e02ff */
[----:B------:R-:W-:Y:S02]  /*3790*/  UIADD3 UR19, UPT, UPT, UR23, UR19, -UR24 ;  /* 0x0000001317137290 */ /* 0x000fe4000fffe818 */
[----:B------:R-:W-:Y:S01]  /*37a0*/  UIADD3 UR13, UPT, UPT, UR27, UR13, URZ ;  /* 0x0000000d1b0d7290 */ /* 0x000fe2000fffe0ff */
[----:B------:R-:W-:-:S04]  /*37b0*/  DEPBAR.LE SB0, 0x0 ;  /* 0x000080000000791a */ /* 0x000fc80000000000 */
[----:B------:R-:W-:Y:S06]  /*37c0*/  BAR.SYNC.DEFER_BLOCKING 0x0 ;  /* 0x0000000000007b1d */ /* 0x000fec0000010000 */
        /* <DEDUP_REMOVED lines=14> */
.L_x_793:
[----:B------:R1:W-:Y:S01]  /*38b0*/  STS.128 [R248+0x8000], RZ ;  /* 0x008000fff8007388 */ /* 0x0003e20000000c00 */
[----:B------:R-:W-:Y:S05]  /*38c0*/  BRA `(.L_x_794) ;  /* 0x0000000000047947 */ /* 0x000fea0003800000 */
.L_x_792:
[----:B------:R1:W-:Y:S02]  /*38d0*/  STS.128 [R248+0x8000], RZ ;  /* 0x008000fff8007388 */ /* 0x0003e40000000c00 */
.L_x_794:
[----:B------:R-:W-:Y:S05]  /*38e0*/  BSYNC.RECONVERGENT B0 ;  /* 0x0000000000007941 */ /* 0x000fea0003800200 */
.L_x_791:
[----:B------:R-:W-:Y:S01]  /*38f0*/  ISETP.GE.AND P0, PT, R16, UR4, PT ;  /* 0x0000000410007c0c */ /* 0x000fe2000bf06270 */
[C---:B--2---:R-:W-:Y:S01]  /*3900*/  IMAD.SHL.U32 R2, R238.reuse, 0x40, RZ ;  /* 0x00000040ee027824 */ /* 0x044fe200078e00ff */
[----:B------:R-:W-:Y:S01]  /*3910*/  SHF.R.U32.HI R233, RZ, 0x1, R238 ;  /* 0x00000001ffe97819 */ /* 0x000fe200000116ee */
[----:B------:R-:W-:Y:S01]  /*3920*/  IMAD.SHL.U32 R3, R238, 0x20, RZ ;  /* 0x00000020ee037824 */ /* 0x000fe200078e00ff */
[----:B------:R-:W-:Y:S01]  /*3930*/  ISETP.GE.AND P3, PT, R12, UR4, PT ;  /* 0x000000040c007c0c */ /* 0x000fe2000bf66270 */
[----:B------:R-:W-:Y:S01]  /*3940*/  BSSY.RECONVERGENT B0, `(.L_x_795) ;  /* 0x0000020000007945 */ /* 0x000fe20003800200 */
[----:B------:R-:W-:Y:S02]  /*3950*/  LOP3.LUT R0, R234, 0x1c0, R2, 0xf8, !PT ;  /* 0x000001c0ea007812 */ /* 0x000fe400078ef802 */
[----:B------:R-:W-:Y:S02]  /*3960*/  LOP3.LUT R232, R2, 0x200, RZ, 0xc0, !PT ;  /* 0x0000020002e87812 */ /* 0x000fe400078ec0ff */
[----:B------:R-:W-:-:S02]  /*3970*/  LOP3.LUT R203, R0, 0x8, R233, 0x78, !PT ;  /* 0x0000000800cb7812 */ /* 0x000fc400078e78e9 */
[----:B------:R-:W-:Y:S01]  /*3980*/  LOP3.LUT R12, R2, 0x400, RZ, 0xc0, !PT ;  /* 0x00000400020c7812 */ /* 0x000fe200078ec0ff */
[----:B------:R2:W-:Y:S01]  /*3990*/  @P0 STS.128 [R248+0x8800], RZ ;  /* 0x008800fff8000388 */ /* 0x0005e20000000c00 */
[----:B------:R-:W-:Y:S02]  /*39a0*/  LOP3.LUT R0, R0, 0x8, R238, 0x78, !PT ;  /* 0x0000000800007812 */ /* 0x000fe400078e78ee */
[----:B------:R-:W-:Y:S02]  /*39b0*/  LOP3.LUT R2, R232, 0x7c00, R3, 0xf8, !PT ;  /* 0x00007c00e8027812 */ /* 0x000fe400078ef803 */
[----:B------:R-:W-:Y:S01]  /*39c0*/  ISETP.GE.AND P6, PT, R15, UR4, PT ;  /* 0x000000040f007c0c */ /* 0x000fe2000bfc6270 */
[----:B------:R-:W-:Y:S01]  /*39d0*/  IMAD R12, R0, 0x2, R12 ;  /* 0x00000002000c7824 */ /* 0x000fe200078e020c */
[----:B------:R-:W-:Y:S02]  /*39e0*/  ISETP.GE.AND P5, PT, R14, UR4, PT ;  /* 0x000000040e007c0c */ /* 0x000fe4000bfa6270 */
[----:B------:R-:W-:-:S02]  /*39f0*/  ISETP.GE.AND P4, PT, R13, UR4, PT ;  /* 0x000000040d007c0c */ /* 0x000fc4000bf86270 */
[----:B------:R-:W-:Y:S02]  /*3a00*/  ISETP.GE.AND P2, PT, R18, UR4, PT ;  /* 0x0000000412007c0c */ /* 0x000fe4000bf46270 */
[----:B------:R-:W-:Y:S02]  /*3a10*/  ISETP.GE.AND P1, PT, R17, UR4, PT ;  /* 0x0000000411007c0c */ /* 0x000fe4000bf26270 */
[----:B------:R-:W-:Y:S01]  /*3a20*/  LOP3.LUT R0, R2, R203, RZ, 0xfc, !PT ;  /* 0x000000cb02007212 */ /* 0x000fe200078efcff */
[----:B------:R-:W-:Y:S10]  /*3a30*/  @P0 BRA `(.L_x_796) ;  /* 0x0000000000400947 */ /* 0x000ff40003800000 */
        /* <DEDUP_REMOVED lines=9> */
[----:B------:R-:W-:Y:S01]  /*3ad0*/  IMAD.U32 R4, RZ, RZ, UR6 ;  /* 0x00000006ff047e24 */ /* 0x000fe2000f8e00ff */
[----:B------:R-:W-:-:S04]  /*3ae0*/  LEA R2, P0, R3, R20, 0x1 ;  /* 0x0000001403027211 */ /* 0x000fc800078008ff */
[----:B------:R-:W-:-:S05]  /*3af0*/  LEA.HI.X R3, R3, R19, R4, 0x1, P0 ;  /* 0x0000001303037211 */ /* 0x000fca00000f0c04 */
[----:B------:R-:W-:Y:S01]  /*3b00*/  @!PT LDS RZ, [RZ] ;  /* 0x00000000fffff984 */ /* 0x000fe20000000800 */
[----:B------:R-:W-:Y:S01]  /*3b10*/  @!PT LDS RZ, [RZ] ;  /* 0x00000000fffff984 */ /* 0x000fe20000000800 */
[----:B------:R-:W-:Y:S01]  /*3b20*/  @!PT LDS RZ, [RZ] ;  /* 0x00000000fffff984 */ /* 0x000fe20000000800 */
[----:B------:R1:W-:Y:S04]  /*3b30*/  LDGSTS.E.BYPASS.LTC128B.128 [R248+0x8800], desc[UR20][R2.64] ;  /* 0x0880000002f87fae */ /* 0x0003e8000b981a14 */
.L_x_796:
[----:B------:R-:W-:Y:S05]  /*3b40*/  BSYNC.RECONVERGENT B0 ;  /* 0x0000000000007941 */ /* 0x000fea0003800200 */
.L_x_795:
        /* <DEDUP_REMOVED lines=11> */
[----:B-1----:R-:W-:Y:S01]  /*3c00*/  IMAD.U32 R3, RZ, RZ, UR6 ;  /* 0x00000006ff037e24 */ /* 0x002fe2000f8e00ff */
[----:B------:R-:W-:-:S04]  /*3c10*/  LEA R2, P0, R0, R20, 0x1 ;  /* 0x0000001400027211 */ /* 0x000fc800078008ff */
[----:B------:R-:W-:-:S05]  /*3c20*/  LEA.HI.X R3, R0, R19, R3, 0x1, P0 ;  /* 0x0000001300037211 */ /* 0x000fca00000f0c03 */
[----:B------:R-:W-:Y:S01]  /*3c30*/  @!PT LDS RZ, [RZ] ;  /* 0x00000000fffff984 */ /* 0x000fe20000000800 */
[----:B------:R-:W-:Y:S01]  /*3c40*/  @!PT LDS RZ, [RZ] ;  /* 0x00000000fffff984 */ /* 0x000fe20000000800 */
[----:B------:R-:W-:Y:S01]  /*3c50*/  @!PT LDS RZ, [RZ] ;  /* 0x00000000fffff984 */ /* 0x000fe20000000800 */
[----:B------:R1:W-:Y:S04]  /*3c60*/  LDGSTS.E.BYPASS.LTC128B.128 [R248+0x9000], desc[UR20][R2.64] ;  /* 0x0900000002f87fae */ /* 0x0003e8000b981a14 */
.L_x_798:
[----:B------:R-:W-:Y:S05]  /*3c70*/  BSYNC.RECONVERGENT B0 ;  /* 0x0000000000007941 */ /* 0x000fea0003800200 */
.L_x_797:
[----:B------:R1:W-:Y:S01]  /*3c80*/  @P5 STS.128 [R248+0x9800], RZ ;  /* 0x009800fff8005388 */ /* 0x0003e20000000c00 */
[----:B------:R-:W-:Y:S04]  /*3c90*/  BSSY.RECONVERGENT B0, `(.L_x_799) ;  /* 0x0000013000007945 */ /* 0x000fe80003800200 */
[----:B------:R-:W-:Y:S05]  /*3ca0*/  @P5 BRA `(.L_x_800) ;  /* 0x0000000000445947 */ /* 0x000fea0003800000 */
[----:B------:R-:W5:Y:S02]  /*3cb0*/  LDCU UR6, c[0x0][0x440] ;  /* 0x00008800ff0677ac */ /* 0x000f640008000800 */
[----:B-----5:R-:W-:-:S13]  /*3cc0*/  ISETP.GE.AND P0, PT, R234, UR6, PT ;  /* 0x00000006ea007c0c */ /* 0x020fda000bf06270 */
[----:B------:R1:W-:Y:S01]  /*3cd0*/  @P0 STS.128 [R248+0x9800], RZ ;  /* 0x009800fff8000388 */ /* 0x0003e20000000c00 */
[----:B------:R-:W-:Y:S05]  /*3ce0*/  @P0 BRA `(.L_x_800) ;  /* 0x0000000000340947 */ /* 0x000fea0003800000 */
[----:B------:R-:W-:Y:S01]  /*3cf0*/  UMOV UR12, UR26 ;  /* 0x0000001a000c7c82 */ /* 0x000fe20008000000 */
[----:B------:R-:W-:Y:S02]  /*3d00*/  UIMAD UR6, UR9, 0x30, URZ ;  /* 0x00000030090678a4 */ /* 0x000fe4000f8e02ff */
[----:B------:R-:W-:-:S04]  /*3d10*/  UIMAD.WIDE.U32 UR28, UR8, 0x30, UR12 ;  /* 0x00000030081c78a5 */ /* 0x000fc8000f8e000c */
[----:B------:R-:W-:Y:S02]  /*3d20*/  UIADD3 UR6, UPT, UPT, UR29, UR6, URZ ;  /* 0x000000061d067290 */ /* 0x000fe4000fffe0ff */
[----:B-1----:R-:W-:Y:S01]  /*3d30*/  IMAD.U32 R2, RZ, RZ, UR28 ;  /* 0x0000001cff027e24 */ /* 0x002fe2000f8e00ff */
        /* <DEDUP_REMOVED lines=8> */
.L_x_800:
[----:B------:R-:W-:Y:S05]  /*3dc0*/  BSYNC.RECONVERGENT B0 ;  /* 0x0000000000007941 */ /* 0x000fea0003800200 */
.L_x_799:
[----:B------:R1:W-:Y:S01]  /*3dd0*/  @P4 STS.128 [R248+0xa000], RZ ;  /* 0x00a000fff8004388 */ /* 0x0003e20000000c00 */
        /* <DEDUP_REMOVED lines=16> */
.L_x_802:
[----:B------:R-:W-:Y:S05]  /*3ee0*/  BSYNC.RECONVERGENT B0 ;  /* 0x0000000000007941 */ /* 0x000fea0003800200 */
.L_x_801:
        /* <DEDUP_REMOVED lines=20> */
.L_x_804:
[----:B------:R-:W-:Y:S05]  /*4030*/  BSYNC.RECONVERGENT B0 ;  /* 0x0000000000007941 */ /* 0x000fea0003800200 */
.L_x_803:
        /* <DEDUP_REMOVED lines=20> */
.L_x_806:
[----:B------:R-:W-:Y:S05]  /*4180*/  BSYNC.RECONVERGENT B0 ;  /* 0x0000000000007941 */ /* 0x000fea0003800200 */
.L_x_805:
        /* <DEDUP_REMOVED lines=20> */
.L_x_808:
[----:B------:R-:W-:Y:S05]  /*42d0*/  BSYNC.RECONVERGENT B0 ;  /* 0x0000000000007941 */ /* 0x000fea0003800200 */
.L_x_807:
[----:B------:R-:W-:Y:S01]  /*42e0*/  LDSM.16.M88.4 R32, [R12+UR5+0x4000] ;  /* 0x004000050c20783b */ /* 0x000fe20008000200 */
[----:B------:R-:W-:Y:S01]  /*42f0*/  IMAD.MOV.U32 R0, RZ, RZ, 0x20 ;  /* 0x00000020ff007424 */ /* 0x000fe200078e00ff */
[----:B------:R-:W-:Y:S01]  /*4300*/  LOP3.LUT P6, RZ, R238, 0x2, RZ, 0xc0, !PT ;  /* 0x00000002eeff7812 */ /* 0x000fe200078cc0ff */
[----:B------:R-:W-:Y:S01]  /*4310*/  VIADD R201, R12, UR5 ;  /* 0x000000050cc97c36 */ /* 0x000fe20008000000 */
[----:B-1----:R-:W1:Y:S01]  /*4320*/  LDSM.16.M88.4 R4, [R236+0x2000] ;  /* 0x00200000ec04783b */ /* 0x002e620000000200 */
[----:B------:R-:W-:Y:S01]  /*4330*/  IMAD.MOV.U32 R3, RZ, RZ, 0x40 ;  /* 0x00000040ff037424 */ /* 0x000fe200078e00ff */
[----:B------:R-:W-:Y:S01]  /*4340*/  SEL R202, R0, 0xffffffe0, !P6 ;  /* 0xffffffe000ca7807 */ /* 0x000fe20007000000 */
[----:B------:R-:W-:Y:S01]  /*4350*/  UISETP.GT.AND UP0, UPT, UR25, UR15, UPT ;  /* 0x0000000f1900728c */ /* 0x000fe2000bf04270 */
[----:B------:R-:W5:Y:S01]  /*4360*/  LDSM.16.M88.4 R28, [R12+UR5+0x4800] ;  /* 0x004800050c1c783b */ /* 0x000f620008000200 */
[----:B------:R-:W-:Y:S01]  /*4370*/  LOP3.LUT P3, RZ, R238, 0x4, RZ, 0xc0, !PT ;  /* 0x00000004eeff7812 */ /* 0x000fe2000786c0ff */
[----:B------:R-:W-:Y:S01]  /*4380*/  IMAD.MOV.U32 R249, RZ, RZ, 0x40 ;  /* 0x00000040fff97424 */ /* 0x000fe200078e00ff */
[----:B------:R-:W-:Y:S01]  /*4390*/  IADD3 R0, PT, PT, R201, R202, RZ ;  /* 0x000000cac9007210 */ /* 0x000fe20007ffe0ff */
[----:B------:R-:W2:Y:S01]  /*43a0*/  LDSM.16.M88.4 R24, [R12+UR5+0x5000] ;  /* 0x005000050c18783b */ /* 0x000ea20008000200 */
[----:B------:R-:W-:Y:S01]  /*43b0*/  IMAD.IADD R2, R236, 0x1, R202 ;  /* 0x00000001ec027824 */ /* 0x000fe200078e02ca */
[----:B------:R-:W-:-:S02]  /*43c0*/  SEL R237, R3, 0xffffffc0, !P3 ;  /* 0xffffffc003ed7807 */ /* 0x000fc40005800000 */
[----:B---3--:R-:W3:Y:S01]  /*43d0*/  LDSM.16.M88.4 R20, [R12+UR5+0x5800] ;  /* 0x005800050c14783b */ /* 0x008ee20008000200 */
[----:B------:R-:W-:Y:S02]  /*43e0*/  MOV R251, 0x8 ;  /* 0x0000000800fb7802 */ /* 0x000fe40000000f00 */
[----:B------:R-:W-:Y:S01]  /*43f0*/  IMAD.IADD R200, R201, 0x1, R237 ;  /* 0x00000001c9c87824 */ /* 0x000fe200078e02ed */
[----:B------:R-:W4:Y:S01]  /*4400*/  LDSM.16.M88.4 R16, [R12+UR5+0x6000] ;  /* 0x006000050c10783b */ /* 0x000f220008000200 */
[----:B------:R-:W-:-:S03]  /*4410*/  MOV R250, 0x48 ;  /* 0x0000004800fa7802 */ /* 0x000fc60000000f00 */
[----:B------:R-:W4:Y:S04]  /*4420*/  LDSM.16.M88.4 R36, [R12+UR5+0x6800] ;  /* 0x006800050c24783b */ /* 0x000f280008000200 */
[----:B------:R-:W4:Y:S04]  /*4430*/  LDSM.16.M88.4 R40, [R12+UR5+0x7000] ;  /* 0x007000050c28783b */ /* 0x000f280008000200 */
[----:B------:R-:W4:Y:S04]  /*4440*/  LDSM.16.M88.4 R52, [R12+UR5+0x7800] ;  /* 0x007800050c34783b */ /* 0x000f280008000200 */
[----:B------:R-:W4:Y:S04]  /*4450*/  LDSM.16.M88.4 R8, [R236] ;  /* 0x00000000ec08783b */ /* 0x000f280000000200 */
[----:B------:R-:W-:Y:S01]  /*4460*/  LDSM.16.M88.4 R44, [R0+0x4800] ;  /* 0x00480000002c783b */ /* 0x000fe20000000200 */
[C---:B-1----:R-:W-:Y:S03]  /*4470*/  HMMA.16816.F32 R56, R4.reuse, R32, RZ ;  /* 0x000000200438723c */ /* 0x042fe600000018ff */
[----:B------:R-:W-:Y:S04]  /*4480*/  LDSM.16.M88.4 R48, [R0+0x4000] ;  /* 0x004000000030783b */ /* 0x000fe80000000200 */
[----:B------:R-:W-:Y:S01]  /*4490*/  LDSM.16.M88.4 R12, [R0+0x7800] ;  /* 0x00780000000c783b */ /* 0x000fe20000000200 */
[C---:B------:R-:W-:Y:S03]  /*44a0*/  HMMA.16816.F32 R100, R4.reuse, R34, RZ ;  /* 0x000000220464723c */ /* 0x040fe600000018ff */
[----:B------:R-:W-:Y:S04]  /*44b0*/  LDSM.16.M88.4 R76, [R200+0x4800] ;  /* 0x00480000c84c783b */ /* 0x000fe80000000200 */
[----:B------:R-:W-:Y:S01]  /*44c0*/  LDSM.16.M88.4 R92, [R200+0x5800] ;  /* 0x00580000c85c783b */ /* 0x000fe20000000200 */
[C---:B-----5:R-:W-:Y:S03]  /*44d0*/  HMMA.16816.F32 R64, R4.reuse, R28, RZ ;  /* 0x0000001c0440723c */ /* 0x060fe600000018ff */
[----:B------:R-:W-:Y:S04]  /*44e0*/  LDSM.16.M88.4 R80, [R200+0x4000] ;  /* 0x00400000c850783b */ /* 0x000fe80000000200 */
[----:B------:R-:W-:Y:S01]  /*44f0*/  LDSM.16.M88.4 R112, [R200+0x6000] ;  /* 0x00600000c870783b */ /* 0x000fe20000000200 */
[C---:B--2---:R-:W-:Y:S03]  /*4500*/  HMMA.16816.F32 R60, R4.reuse, R24, RZ ;  /* 0x00000018043c723c */ /* 0x044fe600000018ff */
[----:B------:R-:W-:Y:S04]  /*4510*/  LDSM.16.M88.4 R132, [R200+0x7000] ;  /* 0x00700000c884783b */ /* 0x000fe80000000200 */
[----:B------:R-:W-:Y:S01]  /*4520*/  LDSM.16.M88.4 R120, [R200+0x6800] ;  /* 0x00680000c878783b */ /* 0x000fe20000000200 */
[C---:B---3--:R-:W-:Y:S03]  /*4530*/  HMMA.16816.F32 R68, R4.reuse, R20, RZ ;  /* 0x000000140444723c */ /* 0x048fe600000018ff */
[----:B------:R-:W-:Y:S04]  /*4540*/  LDSM.16.M88.4 R140, [R200+0x7800] ;  /* 0x00780000c88c783b */ /* 0x000fe80000000200 */
[----:B------:R-:W0:Y:S01]  /*4550*/  LDGDEPBAR ;  /* 0x00000000000079af */ /* 0x000e220000000000 */
[C---:B----4-:R-:W-:Y:S03]  /*4560*/  HMMA.16816.F32 R72, R4.reuse, R16, RZ ;  /* 0x000000100448723c */ /* 0x050fe600000018ff */
[----:B------:R-:W-:Y:S05]  /*4570*/  STL [R1+0xd8], R237 ;  /* 0x0000d8ed01007387 */ /* 0x000fea0000100800 */
        /* <DEDUP_REMOVED lines=10> */
[----:B------:R-:W1:Y:S07]  /*4620*/  LDSM.16.M88.4 R4, [R2+0x2000] ;  /* 0x002000000204783b */ /* 0x000e6e0000000200 */
[C---:B------:R-:W-:Y:S08]  /*4630*/  HMMA.16816.F32 R224, R8.reuse, R32, RZ ;  /* 0x0000002008e0723c */ /* 0x040ff000000018ff */
[C---:B------:R-:W-:Y:S01]  /*4640*/  HMMA.16816.F32 R220, R8.reuse, R34, RZ ;  /* 0x0000002208dc723c */ /* 0x040fe200000018ff */
[----:B------:R-:W2:Y:S07]  /*4650*/  LDSM.16.M88.4 R32, [R0+0x5800] ;  /* 0x005800000020783b */ /* 0x000eae0000000200 */
[C---:B------:R-:W-:Y:S08]  /*4660*/  HMMA.16816.F32 R156, R8.reuse, R36, RZ ;  /* 0x00000024089c723c */ /* 0x040ff000000018ff */
[C---:B------:R-:W-:Y:S01]  /*4670*/  HMMA.16816.F32 R152, R8.reuse, R38, RZ ;  /* 0x000000260898723c */ /* 0x040fe200000018ff */
[----:B------:R-:W3:Y:S07]  /*4680*/  LDSM.16.M88.4 R36, [R0+0x5000] ;  /* 0x005000000024783b */ /* 0x000eee0000000200 */
[C---:B------:R-:W-:Y:S08]  /*4690*/  HMMA.16816.F32 R188, R8.reuse, R28, RZ ;  /* 0x0000001c08bc723c */ /* 0x040ff000000018ff */
[C---:B------:R-:W-:Y:S01]  /*46a0*/  HMMA.16816.F32 R212, R8.reuse, R30, RZ ;  /* 0x0000001e08d4723c */ /* 0x040fe200000018ff */
[----:B------:R-:W-:Y:S07]  /*46b0*/  LDSM.16.M88.4 R28, [R0+0x6000] ;  /* 0x00600000001c783b */ /* 0x000fee0000000200 */
[C---:B------:R-:W-:Y:S08]  /*46c0*/  HMMA.16816.F32 R180, R8.reuse, R24, RZ ;  /* 0x0000001808b4723c */ /* 0x040ff000000018ff */
[C---:B------:R-:W-:Y:S01]  /*46d0*/  HMMA.16816.F32 R208, R8.reuse, R26, RZ ;  /* 0x0000001a08d0723c */ /* 0x040fe200000018ff */
[----:B------:R-:W4:Y:S07]  /*46e0*/  LDSM.16.M88.4 R24, [R0+0x6800] ;  /* 0x006800000018783b */ /* 0x000f2e0000000200 */
[C---:B------:R-:W-:Y:S08]  /*46f0*/  HMMA.16816.F32 R168, R8.reuse, R20, RZ ;  /* 0x0000001408a8723c */ /* 0x040ff000000018ff */
[C---:B------:R-:W-:Y:S01]  /*4700*/  HMMA.16816.F32 R204, R8.reuse, R22, RZ ;  /* 0x0000001608cc723c */ /* 0x040fe200000018ff */
[----:B------:R5:W-:Y:S07]  /*4710*/  LDSM.16.M88.4 R20, [R0+0x7000] ;  /* 0x007000000014783b */ /* 0x000bee0000000200 */
[C---:B------:R-:W-:Y:S08]  /*4720*/  HMMA.16816.F32 R160, R8.reuse, R16, RZ ;  /* 0x0000001008a0723c */ /* 0x040ff000000018ff */
[C---:B------:R-:W-:Y:S08]  /*4730*/  HMMA.16816.F32 R172, R8.reuse, R18, RZ ;  /* 0x0000001208ac723c */ /* 0x040ff000000018ff */
[----:B------:R-:W-:Y:S01]  /*4740*/  HMMA.16816.F32 R148, R8, R40, RZ ;  /* 0x000000280894723c */ /* 0x000fe200000018ff */
[----:B-----5:R-:W-:-:S05]  /*4750*/  IADD3 R0, PT, PT, R236, R237, RZ ;  /* 0x000000edec007210 */ /* 0x020fca0007ffe0ff */
[----:B------:R-:W-:Y:S02]  /*4760*/  LDSM.16.M88.4 R16, [R0+0x2000] ;  /* 0x002000000010783b */ /* 0x000fe40000000200 */
[C---:B------:R-:W-:Y:S08]  /*4770*/  HMMA.16816.F32 R144, R8.reuse, R42, RZ ;  /* 0x0000002a0890723c */ /* 0x040ff000000018ff */
[C---:B------:R-:W-:Y:S08]  /*4780*/  HMMA.16816.F32 R136, R8.reuse, R52, RZ ;  /* 0x000000340888723c */ /* 0x040ff000000018ff */
[----:B------:R-:W-:Y:S01]  /*4790*/  HMMA.16816.F32 R128, R8, R54, RZ ;  /* 0x000000360880723c */ /* 0x000fe200000018ff */
[----:B------:R-:W5:Y:S07]  /*47a0*/  LDSM.16.M88.4 R8, [R2] ;  /* 0x000000000208783b */ /* 0x000f6e0000000200 */
[C---:B-1----:R-:W-:Y:S08]  /*47b0*/  HMMA.16816.F32 R116, R4.reuse, R44, R64 ;  /* 0x0000002c0474723c */ /* 0x042ff00000001840 */
[C---:B--2---:R-:W-:Y:S08]  /*47c0*/  HMMA.16816.F32 R64, R4.reuse, R32, R68 ;  /* 0x000000200440723c */ /* 0x044ff00000001844 */
[C---:B---3--:R-:W-:Y:S08]  /*47d0*/  HMMA.16816.F32 R68, R4.reuse, R38, R164 ;  /* 0x000000260444723c */ /* 0x048ff000000018a4 */
[C---:B------:R-:W-:Y:S08]  /*47e0*/  HMMA.16816.F32 R124, R4.reuse, R48, R56 ;  /* 0x00000030047c723c */ /* 0x040ff00000001838 */
[----:B----4-:R-:W-:Y:S08]  /*47f0*/  HMMA.16816.F32 R56, R4, R24, R84 ;  /* 0x000000180438723c */ /* 0x010ff00000001854 */
[----:B-----5:R-:W-:Y:S08]  /*4800*/  HMMA.16816.F32 R164, R8, R36, R180 ;  /* 0x0000002408a4723c */ /* 0x020ff000000018b4 */
[C---:B------:R-:W-:Y:S08]  /*4810*/  HMMA.16816.F32 R52, R4.reuse, R20, R88 ;  /* 0x000000140434723c */ /* 0x040ff00000001858 */
[----:B------:R-:W-:Y:S03]  /*4820*/  HMMA.16816.F32 R104, R4, R36, R60 ;  /* 0x000000240468723c */ /* 0x000fe6000000183c */
[----:B------:R-:W-:-:S02]  /*4830*/  IMAD.MOV.U32 R37, RZ, RZ, R165 ;  /* 0x000000ffff257224 */ /* 0x000fc400078e00a5 */
[----:B------:R-:W-:-:S03]  /*4840*/  IMAD.MOV.U32 R36, RZ, RZ, R166 ;  /* 0x000000ffff247224 */ /* 0x000fc600078e00a6 */
[C---:B------:R-:W-:Y:S08]  /*4850*/  HMMA.16816.F32 R40, R4.reuse, R12, R96 ;  /* 0x0000000c0428723c */ /* 0x040ff00000001860 */
[C---:B------:R-:W-:Y:S08]  /*4860*/  HMMA.16816.F32 R88, R4.reuse, R50, R100 ;  /* 0x000000320458723c */ /* 0x040ff00000001864 */
[C---:B------:R-:W-:Y:S08]  /*4870*/  HMMA.16816.F32 R84, R4.reuse, R46, R108 ;  /* 0x0000002e0454723c */ /* 0x040ff0000000186c */
[C---:B------:R-:W-:Y:S01]  /*4880*/  HMMA.16816.F32 R60, R4.reuse, R28, R72 ;  /* 0x0000001c043c723c */ /* 0x040fe20000001848 */
[----:B------:R-:W1:Y:S07]  /*4890*/  LDSM.16.M88.4 R72, [R200+0x5000] ;  /* 0x00500000c848783b */ /* 0x000e6e0000000200 */
[C---:B------:R-:W-:Y:S08]  /*48a0*/  HMMA.16816.F32 R100, R4.reuse, R34, R176 ;  /* 0x000000220464723c */ /* 0x040ff000000018b0 */
[C---:B------:R-:W-:Y:S08]  /*48b0*/  HMMA.16816.F32 R96, R4.reuse, R30, R184 ;  /* 0x0000001e0460723c */ /* 0x040ff000000018b8 */
[C---:B------:R-:W-:Y:S08]  /*48c0*/  HMMA.16816.F32 R108, R4.reuse, R26, R196 ;  /* 0x0000001a046c723c */ /* 0x040ff000000018c4 */
[C---:B------:R-:W-:Y:S08]  /*48d0*/  HMMA.16816.F32 R228, R4.reuse, R22, R216 ;  /* 0x0000001604e4723c */ /* 0x040ff000000018d8 */
[----:B------:R-:W-:Y:S01]  /*48e0*/  HMMA.16816.F32 R240, R4, R14, R192 ;  /* 0x0000000e04f0723c */ /* 0x000fe200000018c0 */
[----:B------:R-:W-:-:S07]  /*48f0*/  MOV R7, R167 ;  /* 0x000000a700077202 */ /* 0x000fce0000000f00 */
[----:B------:R-:W-:Y:S01]  /*4900*/  HMMA.16816.F32 R188, R8, R44, R188 ;  /* 0x0000002c08bc723c */ /* 0x000fe200000018bc */
[----:B------:R-:W-:-:S07]  /*4910*/  MOV R44, R164 ;  /* 0x000000a4002c7202 */ /* 0x000fce0000000f00 */
[C---:B------:R-:W-:Y:S08]  /*4920*/  HMMA.16816.F32 R164, R8.reuse, R32, R168 ;  /* 0x0000002008a4723c */ /* 0x040ff000000018a8 */
[----:B------:R-:W-:Y:S03]  /*4930*/  HMMA.16816.F32 R244, R8, R48, R224 ;  /* 0x0000003008f4723c */ /* 0x000fe600000018e0 */
[----:B------:R-:W-:Y:S01]  /*4940*/  IMAD.MOV.U32 R2, RZ, RZ, R191 ;  /* 0x000000ffff027224 */ /* 0x000fe200078e00bf */
[----:B------:R-:W-:Y:S01]  /*4950*/  MOV R5, R189 ;  /* 0x000000bd00057202 */ /* 0x000fe20000000f00 */
[----:B------:R-:W-:-:S02]  /*4960*/  IMAD.MOV.U32 R6, RZ, RZ, R188 ;  /* 0x000000ffff067224 */ /* 0x000fc400078e00bc */
[----:B------:R-:W-:Y:S01]  /*4970*/  IMAD.MOV.U32 R4, RZ, RZ, R190 ;  /* 0x000000ffff047224 */ /* 0x000fe200078e00be */
[C---:B------:R-:W-:Y:S03]  /*4980*/  HMMA.16816.F32 R136, R8.reuse, R12, R136 ;  /* 0x0000000c0888723c */ /* 0x040fe60000001888 */
[----:B------:R-:W-:Y:S01]  /*4990*/  IMAD.MOV.U32 R48, RZ, RZ, R164 ;  /* 0x000000ffff307224 */ /* 0x000fe200078e00a4 */
[----:B------:R-:W-:Y:S01]  /*49a0*/  MOV R33, R166 ;  /* 0x000000a600217202 */ /* 0x000fe20000000f00 */
[----:B------:R-:W-:Y:S02]  /*49b0*/  IMAD.MOV.U32 R45, RZ, RZ, R165 ;  /* 0x000000ffff2d7224 */ /* 0x000fe400078e00a5 */
[----:B------:R-:W-:Y:S01]  /*49c0*/  IMAD.MOV.U32 R32, RZ, RZ, R167 ;  /* 0x000000ffff207224 */ /* 0x000fe200078e00a7 */
[C---:B------:R-:W-:Y:S01]  /*49d0*/  HMMA.16816.F32 R216, R8.reuse, R14, R128 ;  /* 0x0000000e08d8723c */ /* 0x040fe20000001880 */
[----:B------:R2:W3:Y:S07]  /*49e0*/  LDSM.16.M88.4 R12, [R0] ;  /* 0x00000000000c783b */ /* 0x0004ee0000000200 */
[----:B------:R-:W-:Y:S03]  /*49f0*/  HMMA.16816.F32 R164, R8, R28, R160 ;  /* 0x0000001c08a4723c */ /* 0x000fe600000018a0 */
[----:B------:R-:W-:-:S05]  /*4a00*/  IMAD.MOV.U32 R3, RZ, RZ, R139 ;  /* 0x000000ffff037224 */ /* 0x000fca00078e008b */
[----:B------:R-:W-:Y:S08]  /*4a10*/  HMMA.16816.F32 R184, R16, R92, R64 ;  /* 0x0000005c10b8723c */ /* 0x000ff00000001840 */
[----:B------:R-:W-:Y:S03]  /*4a20*/  HMMA.16816.F32 R188, R8, R38, R208 ;  /* 0x0000002608bc723c */ /* 0x000fe600000018d0 */
[----:B------:R-:W-:Y:S01]  /*4a30*/  IMAD.MOV.U32 R160, RZ, RZ, R164 ;  /* 0x000000ffffa07224 */ /* 0x000fe200078e00a4 */
[----:B------:R-:W-:Y:S01]  /*4a40*/  MOV R49, R165 ;  /* 0x000000a500317202 */ /* 0x000fe20000000f00 */
[----:B------:R-:W-:-:S02]  /*4a50*/  IMAD.MOV.U32 R29, RZ, RZ, R166 ;  /* 0x000000ffff1d7224 */ /* 0x000fc400078e00a6 */
[----:B------:R-:W-:Y:S01]  /*4a60*/  IMAD.MOV.U32 R28, RZ, RZ, R167 ;  /* 0x000000ffff1c7224 */ /* 0x000fe200078e00a7 */
[----:B------:R-:W-:Y:S01]  /*4a70*/  HMMA.16816.F32 R180, R16, R112, R60 ;  /* 0x0000007010b4723c */ /* 0x000fe2000000183c */
[----:B------:R-:W-:Y:S01]  /*4a80*/  MOV R60, R160 ;  /* 0x000000a0003c7202 */ /* 0x000fe20000000f00 */
[----:B------:R-:W-:Y:S01]  /*4a90*/  IMAD.MOV.U32 R61, RZ, RZ, R49 ;  /* 0x000000ffff3d7224 */ /* 0x000fe200078e0031 */
[----:B------:R-:W-:Y:S01]  /*4aa0*/  MOV R62, R29 ;  /* 0x0000001d003e7202 */ /* 0x000fe20000000f00 */
[----:B------:R-:W-:-:S04]  /*4ab0*/  IMAD.MOV.U32 R63, RZ, RZ, R28 ;  /* 0x000000ffff3f7224 */ /* 0x000fc800078e001c */
[----:B------:R-:W-:Y:S01]  /*4ac0*/  HMMA.16816.F32 R164, R8, R24, R156 ;  /* 0x0000001808a4723c */ /* 0x000fe2000000189c */
[----:B------:R-:W-:-:S07]  /*4ad0*/  IMAD.MOV.U32 R24, RZ, RZ, R136 ;  /* 0x000000ffff187224 */ /* 0x000fce00078e0088 */
[C---:B------:R-:W-:Y:S08]  /*4ae0*/  HMMA.16816.F32 R208, R8.reuse, R30, R172 ;  /* 0x0000001e08d0723c */ /* 0x040ff000000018ac */
[C---:B------:R-:W-:Y:S03]  /*4af0*/  HMMA.16816.F32 R176, R8.reuse, R46, R212 ;  /* 0x0000002e08b0723c */ /* 0x040fe600000018d4 */
[----:B------:R-:W-:Y:S01]  /*4b00*/  MOV R158, R164 ;  /* 0x000000a4009e7202 */ /* 0x000fe20000000f00 */
[----:B------:R-:W-:Y:S01]  /*4b10*/  IMAD.MOV.U32 R157, RZ, RZ, R165 ;  /* 0x000000ffff9d7224 */ /* 0x000fe200078e00a5 */
[----:B------:R-:W-:Y:S01]  /*4b20*/  MOV R25, R167 ;  /* 0x000000a700197202 */ /* 0x000fe20000000f00 */
[----:B------:R-:W-:Y:S01]  /*4b30*/  IMAD.MOV.U32 R156, RZ, RZ, R166 ;  /* 0x000000ffff9c7224 */ /* 0x000fe200078e00a6 */
[----:B------:R-:W-:Y:S01]  /*4b40*/  MOV R64, R158 ;  /* 0x0000009e00407202 */ /* 0x000fe20000000f00 */
[----:B------:R-:W-:Y:S01]  /*4b50*/  HMMA.16816.F32 R164, R8, R20, R148 ;  /* 0x0000001408a4723c */ /* 0x000fe20000001894 */
[----:B------:R-:W-:Y:S01]  /*4b60*/  IMAD.MOV.U32 R65, RZ, RZ, R157 ;  /* 0x000000ffff417224 */ /* 0x000fe200078e009d */
[----:B------:R-:W-:Y:S01]  /*4b70*/  MOV R21, R137 ;  /* 0x0000008900157202 */ /* 0x000fe20000000f00 */
[----:B------:R-:W-:Y:S01]  /*4b80*/  IMAD.MOV.U32 R20, RZ, RZ, R138 ;  /* 0x000000ffff147224 */ /* 0x000fe200078e008a */
[----:B------:R-:W-:Y:S01]  /*4b90*/  MOV R66, R156 ;  /* 0x0000009c00427202 */ /* 0x000fe20000000f00 */
[----:B------:R-:W-:-:S03]  /*4ba0*/  IMAD.MOV.U32 R67, RZ, RZ, R25 ;  /* 0x000000ffff437224 */ /* 0x000fc600078e0019 */
[----:B------:R-:W-:Y:S01]  /*4bb0*/  HMMA.16816.F32 R156, R16, R82, R88 ;  /* 0x00000052109c723c */ /* 0x000fe20000001858 */
[----:B------:R-:W-:Y:S01]  /*4bc0*/  IMAD.MOV.U32 R91, RZ, RZ, R7 ;  /* 0x000000ffff5b7224 */ /* 0x000fe200078e0007 */
[----:B------:R-:W-:Y:S01]  /*4bd0*/  MOV R90, R36 ;  /* 0x00000024005a7202 */ /* 0x000fe20000000f00 */
[----:B------:R-:W-:Y:S01]  /*4be0*/  IMAD.MOV.U32 R89, RZ, RZ, R37 ;  /* 0x000000ffff597224 */ /* 0x000fe200078e0025 */
[----:B------:R-:W-:-:S04]  /*4bf0*/  MOV R88, R44 ;  /* 0x0000002c00587202 */ /* 0x000fc80000000f00 */
[----:B------:R-:W-:Y:S03]  /*4c00*/  HMMA.16816.F32 R212, R16, R80, R124 ;  /* 0x0000005010d4723c */ /* 0x000fe6000000187c */
[----:B------:R-:W-:Y:S01]  /*4c10*/  IMAD.MOV.U32 R151, RZ, RZ, R164 ;  /* 0x000000ffff977224 */ /* 0x000fe200078e00a4 */
[----:B------:R-:W-:Y:S01]  /*4c20*/  MOV R149, R166 ;  /* 0x000000a600957202 */ /* 0x000fe20000000f00 */
[----:B------:R-:W-:Y:S02]  /*4c30*/  IMAD.MOV.U32 R150, RZ, RZ, R165 ;  /* 0x000000ffff967224 */ /* 0x000fe400078e00a5 */
[----:B------:R-:W-:Y:S01]  /*4c40*/  IMAD.MOV.U32 R148, RZ, RZ, R167 ;  /* 0x000000ffff947224 */ /* 0x000fe200078e00a7 */
[C---:B------:R-:W-:Y:S08]  /*4c50*/  HMMA.16816.F32 R204, R8.reuse, R34, R204 ;  /* 0x0000002208cc723c */ /* 0x040ff000000018cc */
[C---:B------:R-:W-:Y:S08]  /*4c60*/  HMMA.16816.F32 R164, R8.reuse, R50, R220 ;  /* 0x0000003208a4723c */ /* 0x040ff000000018dc */
[----:B------:R-:W-:Y:S08]  /*4c70*/  HMMA.16816.F32 R220, R8, R26, R152 ;  /* 0x0000001a08dc723c */ /* 0x000ff00000001898 */
[----:B------:R-:W-:Y:S01]  /*4c80*/  HMMA.16816.F32 R152, R16, R78, R84 ;  /* 0x0000004e1098723c */ /* 0x000fe20000001854 */
[----:B------:R-:W-:Y:S01]  /*4c90*/  IMAD.MOV.U32 R87, RZ, RZ, R2 ;  /* 0x000000ffff577224 */ /* 0x000fe200078e0002 */
[C---:B------:R-:W-:Y:S01]  /*4ca0*/  IADD3 R2, PT, PT, R202.reuse, R0, RZ ;  /* 0x00000000ca027210 */ /* 0x040fe20007ffe0ff */
[----:B--2---:R-:W-:Y:S01]  /*4cb0*/  IMAD.IADD R0, R202, 0x1, R200 ;  /* 0x00000001ca007824 */ /* 0x004fe200078e02c8 */
[----:B------:R-:W-:Y:S01]  /*4cc0*/  MOV R84, R6 ;  /* 0x0000000600547202 */ /* 0x000fe20000000f00 */
[----:B------:R-:W-:Y:S01]  /*4cd0*/  IMAD.MOV.U32 R85, RZ, RZ, R5 ;  /* 0x000000ffff557224 */ /* 0x000fe200078e0005 */
[----:B------:R-:W-:-:S02]  /*4ce0*/  MOV R86, R4 ;  /* 0x0000000400567202 */ /* 0x000fc40000000f00 */
[----:B------:R-:W-:Y:S01]  /*4cf0*/  LDSM.16.M88.4 R4, [R2+0x2000] ;  /* 0x002000000204783b */ /* 0x000fe20000000200 */
[----:B------:R-:W-:Y:S01]  /*4d00*/  HMMA.16816.F32 R124, R16, R134, R228 ;  /* 0x00000086107c723c */ /* 0x000fe200000018e4 */
[----:B------:R-:W-:Y:S01]  /*4d10*/  IMAD.MOV.U32 R229, RZ, RZ, R21 ;  /* 0x000000ffffe57224 */ /* 0x000fe200078e0015 */
[----:B------:R-:W-:Y:S01]  /*4d20*/  MOV R230, R20 ;  /* 0x0000001400e67202 */ /* 0x000fe20000000f00 */
[----:B------:R-:W2:Y:S01]  /*4d30*/  LDSM.16.M88.4 R28, [R0+0x6800] ;  /* 0x00680000001c783b */ /* 0x000ea20000000200 */
[----:B------:R-:W-:Y:S01]  /*4d40*/  MOV R228, R24 ;  /* 0x0000001800e47202 */ /* 0x000fe20000000f00 */
[----:B------:R-:W-:Y:S01]  /*4d50*/  IMAD.MOV.U32 R231, RZ, RZ, R3 ;  /* 0x000000ffffe77224 */ /* 0x000fe200078e0003 */
[----:B------:R-:W-:Y:S01]  /*4d60*/  LOP3.LUT R3, R233, 0x1f0, RZ, 0xc0, !PT ;  /* 0x000001f0e9037812 */ /* 0x000fe200078ec0ff */
[----:B------:R-:W-:Y:S01]  /*4d70*/  LDSM.16.M88.4 R36, [R0+0x5800] ;  /* 0x005800000024783b */ /* 0x000fe20000000200 */
[----:B------:R-:W-:Y:S03]  /*4d80*/  HMMA.16816.F32 R224, R8, R22, R144 ;  /* 0x0000001608e0723c */ /* 0x000fe60000001890 */
[----:B------:R-:W4:Y:S04]  /*4d90*/  LDSM.16.M88.4 R20, [R0+0x7800] ;  /* 0x007800000014783b */ /* 0x000f280000000200 */
[----:B------:R-:W-:Y:S01]  /*4da0*/  LDSM.16.M88.4 R24, [R0+0x7000] ;  /* 0x007000000018783b */ /* 0x000fe20000000200 */
[C---:B------:R-:W-:Y:S03]  /*4db0*/  HMMA.16816.F32 R128, R16.reuse, R122, R108 ;  /* 0x0000007a1080723c */ /* 0x040fe6000000186c */
[----:B------:R5:W-:Y:S05]  /*4dc0*/  LDSM.16.M88.4 R8, [R2] ;  /* 0x000000000208783b */ /* 0x000bea0000000200 */
[C---:B------:R-:W-:Y:S01]  /*4dd0*/  HMMA.16816.F32 R168, R16.reuse, R132, R52 ;  /* 0x0000008410a8723c */ /* 0x040fe20000001834 */
[----:B------:R-:W-:Y:S01]  /*4de0*/  MOV R52, R48 ;  /* 0x0000003000347202 */ /* 0x000fe20000000f00 */
[----:B------:R-:W-:Y:S01]  /*4df0*/  IMAD.MOV.U32 R53, RZ, RZ, R45 ;  /* 0x000000ffff357224 */ /* 0x000fe200078e002d */
[----:B------:R-:W-:Y:S01]  /*4e00*/  MOV R54, R33 ;  /* 0x0000002100367202 */ /* 0x000fe20000000f00 */
[----:B------:R-:W-:Y:S01]  /*4e10*/  IMAD.MOV.U32 R55, RZ, RZ, R32 ;  /* 0x000000ffff377224 */ /* 0x000fe200078e0020 */
[----:B------:R-:W4:Y:S03]  /*4e20*/  LDSM.16.M88.4 R48, [R0+0x4000] ;  /* 0x004000000030783b */ /* 0x000f260000000200 */
[C---:B-1----:R-:W-:Y:S01]  /*4e30*/  HMMA.16816.F32 R192, R16.reuse, R72, R104 ;  /* 0x0000004810c0723c */ /* 0x042fe20000001868 */
[----:B------:R-:W1:Y:S04]  /*4e40*/  LDSM.16.M88.4 R44, [R0+0x4800] ;  /* 0x00480000002c783b */ /* 0x000e680000000200 */
[----:B------:R-:W-:Y:S03]  /*4e50*/  LDSM.16.M88.4 R32, [R0+0x6000] ;  /* 0x006000000020783b */ /* 0x000fe60000000200 */
[----:B------:R-:W-:Y:S01]  /*4e60*/  HMMA.16816.F32 R144, R16, R94, R100 ;  /* 0x0000005e1090723c */ /* 0x000fe20000001864 */
[----:B-----5:R-:W-:-:S07]  /*4e70*/  IMAD.U32 R2, RZ, RZ, UR19 ;  /* 0x00000013ff027e24 */ /* 0x020fce000f8e00ff */
[C---:B------:R-:W-:Y:S08]  /*4e80*/  HMMA.16816.F32 R136, R16.reuse, R114, R96 ;  /* 0x000000721088723c */ /* 0x040ff00000001860 */
[----:B------:R-:W-:Y:S08]  /*4e90*/  HMMA.16816.F32 R196, R16, R76, R116 ;  /* 0x0000004c10c4723c */ /* 0x000ff00000001874 */
[C---:B---3--:R-:W-:Y:S08]  /*4ea0*/  HMMA.16816.F32 R108, R12.reuse, R80, R244 ;  /* 0x000000500c6c723c */ /* 0x048ff000000018f4 */
[C---:B------:R-:W-:Y:S08]  /*4eb0*/  HMMA.16816.F32 R104, R12.reuse, R82, R164 ;  /* 0x000000520c68723c */ /* 0x040ff000000018a4 */
[C---:B------:R-:W-:Y:S08]  /*4ec0*/  HMMA.16816.F32 R100, R12.reuse, R76, R84 ;  /* 0x0000004c0c64723c */ /* 0x040ff00000001854 */
[C---:B------:R-:W-:Y:S08]  /*4ed0*/  HMMA.16816.F32 R96, R12.reuse, R78, R176 ;  /* 0x0000004e0c60723c */ /* 0x040ff000000018b0 */
[C---:B------:R-:W-:Y:S08]  /*4ee0*/  HMMA.16816.F32 R80, R12.reuse, R92, R52 ;  /* 0x0000005c0c50723c */ /* 0x040ff00000001834 */
[----:B------:R-:W-:Y:S08]  /*4ef0*/  HMMA.16816.F32 R76, R12, R94, R204 ;  /* 0x0000005e0c4c723c */ /* 0x000ff000000018cc */
[----:B--2---:R-:W-:Y:S08]  /*4f00*/  HMMA.16816.F32 R92, R4, R30, R128 ;  /* 0x0000001e045c723c */ /* 0x004ff00000001880 */
[----:B------:R-:W-:Y:S01]  /*4f10*/  HMMA.16816.F32 R160, R16, R140, R40 ;  /* 0x0000008c10a0723c */ /* 0x000fe20000001828 */
[----:B------:R2:W3:Y:S01]  /*4f20*/  LDSM.16.M88.4 R40, [R0+0x5000] ;  /* 0x005000000028783b */ /* 0x0004e20000000200 */
[----:B------:R-:W-:-:S06]  /*4f30*/  DEPBAR.LE SB0, 0x0 ;  /* 0x000080000000791a */ /* 0x000fcc0000000000 */
[C---:B------:R-:W-:Y:S01]  /*4f40*/  HMMA.16816.F32 R172, R16.reuse, R120, R56 ;  /* 0x0000007810ac723c */ /* 0x040fe20000001838 */
[----:B------:R-:W-:Y:S01]  /*4f50*/  MOV R56, R151 ;  /* 0x0000009700387202 */ /* 0x000fe20000000f00 */
[----:B------:R-:W-:Y:S01]  /*4f60*/  IMAD.MOV.U32 R57, RZ, RZ, R150 ;  /* 0x000000ffff397224 */ /* 0x000fe200078e0096 */
[----:B------:R-:W-:Y:S01]  /*4f70*/  MOV R58, R149 ;  /* 0x00000095003a7202 */ /* 0x000fe20000000f00 */
[----:B------:R-:W-:Y:S01]  /*4f80*/  IMAD.MOV.U32 R59, RZ, RZ, R148 ;  /* 0x000000ffff3b7224 */ /* 0x000fe200078e0094 */
[----:B------:R-:W-:Y:S03]  /*4f90*/  STL.64 [R1+0x10], R92 ;  /* 0x0000105c01007387 */ /* 0x000fe60000100a00 */
[----:B------:R-:W-:Y:S01]  /*4fa0*/  HMMA.16816.F32 R148, R16, R74, R68 ;  /* 0x0000004a1094723c */ /* 0x000fe20000001844 */
[----:B------:R4:W-:Y:S07]  /*4fb0*/  STL.64 [R1+0x18], R94 ;  /* 0x0000185e01007387 */ /* 0x0009ee0000100a00 */
[----:B------:R-:W-:Y:S01]  /*4fc0*/  HMMA.16816.F32 R88, R12, R72, R88 ;  /* 0x000000480c58723c */ /* 0x000fe20000001858 */
[----:B--2---:R-:W-:-:S04]  /*4fd0*/  SHF.R.U32.HI R0, RZ, 0x2, R238 ;  /* 0x00000002ff007819 */ /* 0x004fc800000116ee */
[----:B------:R-:W-:-:S03]  /*4fe0*/  LOP3.LUT R0, R0, 0x7, RZ, 0xc0, !PT ;  /* 0x0000000700007812 */ /* 0x000fc600078ec0ff */
[----:B------:R-:W-:Y:S01]  /*4ff0*/  HMMA.16816.F32 R84, R12, R74, R188 ;  /* 0x0000004a0c54723c */ /* 0x000fe200000018bc */
[----:B------:R-:W-:Y:S02]  /*5000*/  IADD3 R3, PT, PT, R0, UR22, R3 ;  /* 0x0000001600037c10 */ /* 0x000fe4000fffe003 */
[----:B------:R-:W-:-:S05]  /*5010*/  MOV R0, UR18 ;  /* 0x0000001200007c02 */ /* 0x000fca0008000f00 */
[----:B------:R-:W-:Y:S01]  /*5020*/  HMMA.16816.F32 R116, R16, R142, R240 ;  /* 0x0000008e1074723c */ /* 0x000fe200000018f0 */
[C---:B------:R-:W-:Y:S02]  /*5030*/  IADD3 R243, PT, PT, R3.reuse, UR23, -R0 ;  /* 0x0000001703f37c10 */ /* 0x040fe4000fffe800 */
[----:B------:R-:W-:-:S04]  /*5040*/  IADD3 R0, PT, PT, R3, 0x1, R2 ;  /* 0x0000000103007810 */ /* 0x000fc80007ffe002 */
[C---:B------:R-:W-:Y:S01]  /*5050*/  VIADDMNMX R251, R0.reuse, R251, UR23, PT ;  /* 0x0000001700fb7e46 */ /* 0x040fe2000b8001fb */
[----:B------:R-:W-:Y:S01]  /*5060*/  HMMA.16816.F32 R72, R12, R112, R60 ;  /* 0x000000700c48723c */ /* 0x000fe2000000183c */
[C---:B------:R-:W-:Y:S02]  /*5070*/  VIADDMNMX R249, R0.reuse, R249, UR23, PT ;  /* 0x0000001700f97e46 */ /* 0x040fe4000b8001f9 */
[C---:B------:R-:W-:Y:S02]  /*5080*/  VIADDMNMX R250, R0.reuse, R250, UR23, PT ;  /* 0x0000001700fa7e46 */ /* 0x040fe4000b8001fa */
[----:B------:R-:W-:-:S03]  /*5090*/  VIMNMX R244, PT, PT, R0, UR23, PT ;  /* 0x0000001700f47c48 */ /* 0x000fc6000bfe0100 */
[----:B----4-:R-:W-:Y:S08]  /*50a0*/  HMMA.16816.F32 R92, R4, R20, R160 ;  /* 0x00000014045c723c */ /* 0x010ff000000018a0 */
[C---:B------:R-:W-:Y:S08]  /*50b0*/  HMMA.16816.F32 R68, R12.reuse, R114, R208 ;  /* 0x000000720c44723c */ /* 0x040ff000000018d0 */
[C---:B------:R-:W-:Y:S03]  /*50c0*/  HMMA.16816.F32 R64, R12.reuse, R120, R64 ;  /* 0x000000780c40723c */ /* 0x040fe60000001840 */
[----:B------:R2:W-:Y:S04]  /*50d0*/  STL.64 [R1], R92 ;  /* 0x0000005c01007387 */ /* 0x0005e80000100a00 */
[----:B------:R2:W-:Y:S01]  /*50e0*/  STL.64 [R1+0x8], R94 ;  /* 0x0000085e01007387 */ /* 0x0005e20000100a00 */
[C---:B------:R-:W-:Y:S08]  /*50f0*/  HMMA.16816.F32 R60, R12.reuse, R122, R220 ;  /* 0x0000007a0c3c723c */ /* 0x040ff000000018dc */
[C---:B------:R-:W-:Y:S08]  /*5100*/  HMMA.16816.F32 R56, R12.reuse, R132, R56 ;  /* 0x000000840c38723c */ /* 0x040ff00000001838 */
[C---:B------:R-:W-:Y:S08]  /*5110*/  HMMA.16816.F32 R52, R12.reuse, R134, R224 ;  /* 0x000000860c34723c */ /* 0x040ff000000018e0 */
[C---:B------:R-:W-:Y:S08]  /*5120*/  HMMA.16816.F32 R16, R12.reuse, R140, R228 ;  /* 0x0000008c0c10723c */ /* 0x040ff000000018e4 */
[----:B------:R-:W-:Y:S08]  /*5130*/  HMMA.16816.F32 R12, R12, R142, R216 ;  /* 0x0000008e0c0c723c */ /* 0x000ff000000018d8 */
[C---:B------:R-:W-:Y:S08]  /*5140*/  HMMA.16816.F32 R208, R4.reuse, R38, R144 ;  /* 0x0000002604d0723c */ /* 0x040ff00000001890 */
[C---:B------:R-:W-:Y:S08]  /*5150*/  HMMA.16816.F32 R228, R4.reuse, R28, R172 ;  /* 0x0000001c04e4723c */ /* 0x040ff000000018ac */
[C---:B------:R-:W-:Y:S08]  /*5160*/  HMMA.16816.F32 R176, R4.reuse, R50, R156 ;  /* 0x0000003204b0723c */ /* 0x040ff0000000189c */
[C---:B-1----:R-:W-:Y:S08]  /*5170*/  HMMA.16816.F32 R188, R4.reuse, R46, R152 ;  /* 0x0000002e04bc723c */ /* 0x042ff00000001898 */
[C---:B---3--:R-:W-:Y:S08]  /*5180*/  HMMA.16816.F32 R204, R4.reuse, R42, R148 ;  /* 0x0000002a04cc723c */ /* 0x048ff00000001894 */
[C---:B------:R-:W-:Y:S08]  /*5190*/  HMMA.16816.F32 R220, R4.reuse, R34, R136 ;  /* 0x0000002204dc723c */ /* 0x040ff00000001888 */
[C---:B------:R-:W-:Y:S08]  /*51a0*/  HMMA.16816.F32 R172, R4.reuse, R26, R124 ;  /* 0x0000001a04ac723c */ /* 0x040ff0000000187c */
[----:B------:R-:W-:Y:S08]  /*51b0*/  HMMA.16816.F32 R224, R4, R22, R116 ;  /* 0x0000001604e0723c */ /* 0x000ff00000001874 */
[----:B------:R-:W-:Y:S08]  /*51c0*/  HMMA.16816.F32 R144, R8, R50, R104 ;  /* 0x000000320890723c */ /* 0x000ff00000001868 */
        /* <DEDUP_REMOVED lines=22> */
[----:B--2---:R-:W-:-:S13]  /*5330*/  BRA.U !UP0, `(.L_x_809) ;  /* 0x0000000508a87547 */ /* 0x004fda000b800000 */
[----:B------:R-:W1:Y:S01]  /*5340*/  LDCU UR4, c[0x0][0x440] ;  /* 0x00008800ff0477ac */ /* 0x000e620008000800 */
[----:B------:R-:W-:Y:S01]  /*5350*/  IMAD.U32 R3, RZ, RZ, UR10 ;  /* 0x0000000aff037e24 */ /* 0x000fe2000f8e00ff */
[----:B------:R-:W-:Y:S01]  /*5360*/  MOV R11, UR11 ;  /* 0x0000000b000b7c02 */ /* 0x000fe20008000f00 */
[----:B------:R-:W-:Y:S01]  /*5370*/  IMAD.U32 R2, RZ, RZ, UR10 ;  /* 0x0000000aff027e24 */ /* 0x000fe2000f8e00ff */
[----:B------:R-:W-:Y:S01]  /*5380*/  UIADD3 UR7, UPT, UPT, UR17, -0x2, URZ ;  /* 0xfffffffe11077890 */ /* 0x000fe2000fffe0ff */
[----:B------:R-:W-:Y:S01]  /*5390*/  IMAD.U32 R9, RZ, RZ, UR10 ;  /* 0x0000000aff097e24 */ /* 0x000fe2000f8e00ff */
[----:B------:R-:W-:Y:S01]  /*53a0*/  BSSY.RECONVERGENT B0, `(.L_x_810) ;  /* 0x0000062000007945 */ /* 0x000fe20003800200 */
[----:B------:R-:W-:Y:S01]  /*53b0*/  IMAD.U32 R8, RZ, RZ, UR11 ;  /* 0x0000000bff087e24 */ /* 0x000fe2000f8e00ff */
[----:B------:R-:W-:Y:S01]  /*53c0*/  UIMAD.WIDE.U32 UR12, UR7, UR10, URZ ;  /* 0x0000000a070c72a5 */ /* 0x000fe2000f8e00ff */
[----:B------:R-:W-:Y:S02]  /*53d0*/  IMAD.U32 R7, RZ, RZ, UR10 ;  /* 0x0000000aff077e24 */ /* 0x000fe4000f8e00ff */
[----:B------:R-:W-:Y:S01]  /*53e0*/  IMAD.U32 R6, RZ, RZ, UR11 ;  /* 0x0000000bff067e24 */ /* 0x000fe2000f8e00ff */
[----:B------:R-:W-:Y:S01]  /*53f0*/  UIMAD UR7, UR7, UR11, UR13 ;  /* 0x0000000b070772a4 */ /* 0x000fe2000f8e020d */
[----:B------:R-:W-:Y:S01]  /*5400*/  IMAD.U32 R10, RZ, RZ, UR10 ;  /* 0x0000000aff0a7e24 */ /* 0x000fe2000f8e00ff */
[----:B------:R-:W-:-:S02]  /*5410*/  USHF.L.U32 UR6, UR12, 0x7, URZ ;  /* 0x000000070c067899 */ /* 0x000fc400080006ff */
[----:B------:R-:W-:Y:S01]  /*5420*/  USHF.L.U64.HI UR7, UR12, 0x7, UR7 ;  /* 0x000000070c077899 */ /* 0x000fe20008010207 */
[C---:B-1----:R-:W-:Y:S02]  /*5430*/  ISETP.GE.AND P0, PT, R234.reuse, UR4, PT ;  /* 0x00000004ea007c0c */ /* 0x042fe4000bf06270 */
[----:B------:R-:W-:Y:S02]  /*5440*/  ISETP.GE.AND P1, PT, R234, UR4, PT ;  /* 0x00000004ea007c0c */ /* 0x000fe4000bf26270 */
[----:B------:R-:W-:-:S09]  /*5450*/  MOV R0, UR6 ;  /* 0x0000000600007c02 */ /* 0x000fd20008000f00 */
[----:B------:R-:W-:Y:S01]  /*5460*/  @!P0 LEA R5, P2, R3, UR6, 0x5 ;  /* 0x0000000603058c11 */ /* 0x000fe2000f8428ff */
[----:B------:R-:W-:Y:S01]  /*5470*/  IMAD.U32 R3, RZ, RZ, UR7 ;  /* 0x00000007ff037e24 */ /* 0x000fe2000f8e00ff */
[----:B------:R-:W-:Y:S01]  /*5480*/  @!P0 LEA R4, P4, R2, UR6, 0x4 ;  /* 0x0000000602048c11 */ /* 0x000fe2000f8820ff */
[----:B------:R-:W-:Y:S01]  /*5490*/  @!P0 IMAD R11, R11, 0x30, RZ ;  /* 0x000000300b0b8824 */ /* 0x000fe200078e02ff */
[C---:B------:R-:W-:Y:S02]  /*54a0*/  @!P1 LEA R18, P5, R0.reuse, R239, 0x1 ;  /* 0x000000ef00129211 */ /* 0x040fe400078a08ff */
[----:B------:R-:W-:Y:S02]  /*54b0*/  @!P0 LEA.HI.X R9, R9, UR7, R8, 0x4, P4 ;  /* 0x0000000709098c11 */ /* 0x000fe4000a0f2408 */
[----:B------:R-:W-:Y:S01]  /*54c0*/  @!P1 LEA.HI.X R19, R0, R235, R3, 0x1, P5 ;  /* 0x000000eb00139211 */ /* 0x000fe200028f0c03 */
[----:B------:R-:W-:Y:S01]  /*54d0*/  IMAD.U32 R3, RZ, RZ, UR7 ;  /* 0x00000007ff037e24 */ /* 0x000fe2000f8e00ff */
[----:B------:R-:W-:Y:S01]  /*54e0*/  @!P0 LEA.HI.X R8, R7, UR7, R6, 0x5, P2 ;  /* 0x0000000707088c11 */ /* 0x000fe200090f2c06 */
[----:B------:R-:W-:Y:S01]  /*54f0*/  IMAD.U32 R0, RZ, RZ, UR10 ;  /* 0x0000000aff007e24 */ /* 0x000fe2000f8e00ff */
[-C--:B------:R-:W-:Y:S01]  /*5500*/  @!P0 LEA R16, P5, R4, R239.reuse, 0x1 ;  /* 0x000000ef04108211 */ /* 0x080fe200078a08ff */
[----:B------:R-:W-:Y:S01]  /*5510*/  @!PT LDS RZ, [RZ] ;  /* 0x00000000fffff984 */ /* 0x000fe20000000800 */
[----:B------:R-:W-:Y:S01]  /*5520*/  @!PT LDS RZ, [RZ] ;  /* 0x00000000fffff984 */ /* 0x000fe20000000800 */
[----:B------:R-:W-:Y:S01]  /*5530*/  @!PT LDS RZ, [RZ] ;  /* 0x00000000fffff984 */ /* 0x000fe20000000800 */
[----:B------:R1:W-:Y:S01]  /*5540*/  @!P1 LDGSTS.E.BYPASS.LTC128B.128 [R248+0x4000], desc[UR20][R18.64] ;  /* 0x0400000012f89fae */ /* 0x0003e2000b981a14 */
[----:B------:R-:W-:-:S02]  /*5550*/  @!P0 LEA R14, P4, R5, R239, 0x1 ;  /* 0x000000ef050e8211 */ /* 0x000fc400078808ff */
[----:B------:R-:W-:Y:S01]  /*5560*/  @!P0 LEA R13, P2, R2, UR6, 0x6 ;  /* 0x00000006020d8c11 */ /* 0x000fe2000f8430ff */
[----:B------:R-:W-:Y:S01]  /*5570*/  IMAD.U32 R2, RZ, RZ, UR6 ;  /* 0x00000006ff027e24 */ /* 0x000fe2000f8e00ff */
[-C--:B------:R-:W-:Y:S01]  /*5580*/  @!P0 LEA.HI.X R17, R4, R235.reuse, R9, 0x1, P5 ;  /* 0x000000eb04118211 */ /* 0x080fe200028f0c09 */
[----:B------:R-:W-:Y:S01]  /*5590*/  IMAD.U32 R9, RZ, RZ, UR7 ;  /* 0x00000007ff097e24 */ /* 0x000fe2000f8e00ff */
[----:B------:R-:W-:Y:S01]  /*55a0*/  @!P0 LEA.HI.X R15, R5, R235, R8, 0x1, P4 ;  /* 0x000000eb050f8211 */ /* 0x000fe200020f0c08 */
[----:B------:R-:W-:Y:S01]  /*55b0*/  IMAD.U32 R8, RZ, RZ, UR6 ;  /* 0x00000006ff087e24 */ /* 0x000fe2000f8e00ff */
[----:B------:R-:W-:Y:S01]  /*55c0*/  @!P0 LEA.HI.X R20, R7, UR7, R6, 0x6, P2 ;  /* 0x0000000707148c11 */ /* 0x000fe200090f3406 */
[C-C-:B------:R-:W-:Y:S01]  /*55d0*/  @!P0 IMAD.WIDE.U32 R6, R0.reuse, 0x30, R2.reuse ;  /* 0x0000003000068825 */ /* 0x140fe200078e0002 */
[----:B------:R1:W-:Y:S03]  /*55e0*/  @P1 STS.128 [R248+0x4000], RZ ;  /* 0x004000fff8001388 */ /* 0x0003e60000000c00 */
[----:B------:R-:W-:Y:S01]  /*55f0*/  @!P0 IMAD.WIDE.U32 R4, R0, 0x50, R2 ;  /* 0x0000005000048825 */ /* 0x000fe200078e0002 */
[----:B------:R-:W-:Y:S01]  /*5600*/  @!P0 LEA R12, P4, R6, R239, 0x1 ;  /* 0x000000ef060c8211 */ /* 0x000fe200078808ff */
[----:B------:R1:W-:Y:S02]  /*5610*/  @P0 STS.128 [R248+0x4800], RZ ;  /* 0x004800fff8000388 */ /* 0x0003e40000000c00 */
[----:B------:R-:W-:-:S02]  /*5620*/  IMAD.U32 R0, RZ, RZ, UR11 ;  /* 0x0000000bff007e24 */ /* 0x000fc4000f8e00ff */
[----:B------:R-:W-:Y:S01]  /*5630*/  @!P0 IMAD.WIDE.U32 R2, R10, 0x60, R8 ;  /* 0x000000600a028825 */ /* 0x000fe200078e0008 */
[----:B------:R-:W-:Y:S01]  /*5640*/  MOV R8, UR11 ;  /* 0x0000000b00087c02 */ /* 0x000fe20008000f00 */
[----:B------:R-:W-:Y:S01]  /*5650*/  @!PT LDS RZ, [RZ] ;  /* 0x00000000fffff984 */ /* 0x000fe20000000800 */
[----:B------:R-:W-:Y:S01]  /*5660*/  @!PT LDS RZ, [RZ] ;  /* 0x00000000fffff984 */ /* 0x000fe20000000800 */
[----:B------:R-:W-:Y:S01]  /*5670*/  @!PT LDS RZ, [RZ] ;  /* 0x00000000fffff984 */ /* 0x000fe20000000800 */
[----:B------:R1:W-:Y:S01]  /*5680*/  @!P0 LDGSTS.E.BYPASS.LTC128B.128 [R248+0x4800], desc[UR20][R16.64] ;  /* 0x0480000010f88fae */ /* 0x0003e2000b981a14 */
[----:B------:R-:W-:Y:S01]  /*5690*/  @!P0 LEA R10, P2, R13, R239, 0x1 ;  /* 0x000000ef0d0a8211 */ /* 0x000fe200078408ff */
[----:B------:R-:W-:Y:S02]  /*56a0*/  @!P0 IMAD.IADD R7, R11, 0x1, R7 ;  /* 0x000000010b078824 */ /* 0x000fe400078e0207 */
[----:B------:R-:W-:Y:S01]  /*56b0*/  @!P0 IMAD R9, R0, 0x50, RZ ;  /* 0x0000005000098824 */ /* 0x000fe200078e02ff */
[-C--:B------:R-:W-:Y:S01]  /*56c0*/  @!P0 LEA.HI.X R11, R13, R235.reuse, R20, 0x1, P2 ;  /* 0x000000eb0d0b8211 */ /* 0x080fe200010f0c14 */
[----:B------:R-:W-:Y:S01]  /*56d0*/  @!P0 IMAD R0, R8, 0x60, RZ ;  /* 0x0000006008008824 */ /* 0x000fe200078e02ff */
[----:B------:R-:W-:Y:S01]  /*56e0*/  @!P0 LEA.HI.X R13, R6, R235, R7, 0x1, P4 ;  /* 0x000000eb060d8211 */ /* 0x000fe200020f0c07 */
[----:B------:R-:W-:Y:S01]  /*56f0*/  @!P0 IMAD.IADD R5, R9, 0x1, R5 ;  /* 0x0000000109058824 */ /* 0x000fe200078e0205 */
[-C--:B------:R-:W-:Y:S01]  /*5700*/  @!P0 LEA R8, P4, R4, R239.reuse, 0x1 ;  /* 0x000000ef04088211 */ /* 0x080fe200078808ff */
[----:B------:R-:W-:Y:S01]  /*5710*/  @!P0 IMAD.IADD R0, R0, 0x1, R3 ;  /* 0x0000000100008824 */ /* 0x000fe200078e0203 */
[----:B------:R-:W-:Y:S01]  /*5720*/  @!P0 LEA R6, P2, R2, R239, 0x1 ;  /* 0x000000ef02068211 */ /* 0x000fe200078408ff */
[----:B------:R1:W-:Y:S01]  /*5730*/  @P0 STS.128 [R248+0x5000], RZ ;  /* 0x005000fff8000388 */ /* 0x0003e20000000c00 */
[----:B------:R-:W-:-:S02]  /*5740*/  @!P0 LEA.HI.X R9, R4, R235, R5, 0x1, P4 ;  /* 0x000000eb04098211 */ /* 0x000fc400020f0c05 */
[----:B------:R-:W-:Y:S01]  /*5750*/  @!P0 LEA.HI.X R7, R2, R235, R0, 0x1, P2 ;  /* 0x000000eb02078211 */ /* 0x000fe200010f0c00 */
        /* <DEDUP_REMOVED lines=26> */
[----:B------:R-:W-:Y:S02]  /*5900*/  UIMAD UR4, UR11, 0x70, URZ ;  /* 0x000000700b0478a4 */ /* 0x000fe4000f8e02ff */
[----:B------:R-:W-:-:S04]  /*5910*/  UIMAD.WIDE.U32 UR12, UR10, 0x70, UR6 ;  /* 0x000000700a0c78a5 */ /* 0x000fc8000f8e0006 */
[----:B------:R-:W-:Y:S02]  /*5920*/  UIADD3 UR4, UPT, UPT, UR4, UR13, URZ ;  /* 0x0000000d04047290 */ /* 0x000fe4000fffe0ff */
[----:B------:R-:W-:Y:S01]  /*5930*/  IMAD.U32 R2, RZ, RZ, UR12 ;  /* 0x0000000cff027e24 */ /* 0x000fe2000f8e00ff */
        /* <DEDUP_REMOVED lines=8> */
.L_x_811:
[----:B------:R-:W-:Y:S05]  /*59c0*/  BSYNC.RECONVERGENT B0 ;  /* 0x0000000000007941 */ /* 0x000fea0003800200 */
.L_x_810:
[----:B------:R-:W0:Y:S02]  /*59d0*/  LDGDEPBAR ;  /* 0x00000000000079af */ /* 0x000e240000000000 */
.L_x_809:
[----:B-1----:R-:W3:Y:S01]  /*59e0*/  LDL.LU R9, [R1+0x4] ;  /* 0x0000040001097983 */ /* 0x002ee20000300800 */
[----:B------:R-:W-:Y:S01]  /*59f0*/  IMAD.SHL.U32 R10, R238, 0x2, RZ ;  /* 0x00000002ee0a7824 */ /* 0x000fe200078e00ff */
[----:B------:R-:W1:Y:S02]  /*5a00*/  LDCU UR4, c[0x0][0x45c] ;  /* 0x00008b80ff0477ac */ /* 0x000e640008000800 */
[----:B------:R-:W4:Y:S04]  /*5a10*/  LDL.LU R8, [R1+0xc] ;  /* 0x00000c0001087983 */ /* 0x000f280000300800 */
[----:B------:R-:W4:Y:S04]  /*5a20*/  LDL.LU R7, [R1+0x1c] ;  /* 0x00001c0001077983 */ /* 0x000f280000300800 */
[----:B------:R-:W4:Y:S04]  /*5a30*/  LDL.LU R6, [R1+0x18] ;  /* 0x0000180001067983 */ /* 0x000f280000300800 */
[----:B--2---:R-:W2:Y:S04]  /*5a40*/  LDL.LU R5, [R1+0x8] ;  /* 0x0000080001057983 */ /* 0x004ea80000300800 */
[----:B------:R-:W2:Y:S04]  /*5a50*/  LDL.LU R4, [R1] ;  /* 0x0000000001047983 */ /* 0x000ea80000300800 */
[----:B------:R-:W2:Y:S04]  /*5a60*/  LDL.LU R3, [R1+0x14] ;  /* 0x0000140001037983 */ /* 0x000ea80000300800 */
[----:B------:R-:W2:Y:S01]  /*5a70*/  LDL.LU R0, [R1+0x10] ;  /* 0x0000100001007983 */ /* 0x000ea20000300800 */
[----:B------:R-:W-:-:S02]  /*5a80*/  IMAD.U32 R2, RZ, RZ, UR25 ;  /* 0x00000019ff027e24 */ /* 0x000fc4000f8e00ff */
[C---:B------:R-:W-:Y:S01]  /*5a90*/  VIADD R34, R243.reuse, 0x40 ;  /* 0x00000040f3227836 */ /* 0x040fe20000000000 */
[----:B------:R-:W-:Y:S01]  /*5aa0*/  STL [R1+0x108], R248 ;  /* 0x000108f801007387 */ /* 0x000fe20000100800 */
[C---:B------:R-:W-:Y:S02]  /*5ab0*/  VIADD R36, R243.reuse, 0x48 ;  /* 0x00000048f3247836 */ /* 0x040fe40000000000 */
[----:B------:R-:W-:Y:S01]  /*5ac0*/  VIADD R35, R243, 0x8 ;  /* 0x00000008f3237836 */ /* 0x000fe20000000000 */
[----:B------:R-:W-:Y:S04]  /*5ad0*/  STL [R1+0x104], R236 ;  /* 0x000104ec01007387 */ /* 0x000fe80000100800 */
[----:B------:R-:W-:Y:S04]  /*5ae0*/  STL [R1+0x100], R234 ;  /* 0x000100ea01007387 */ /* 0x000fe80000100800 */
[----:B------:R-:W-:Y:S04]  /*5af0*/  STL [R1+0xfc], R201 ;  /* 0x0000fcc901007387 */ /* 0x000fe80000100800 */
[----:B------:R-:W-:Y:S04]  /*5b00*/  STL [R1+0xf8], R200 ;  /* 0x0000f8c801007387 */ /* 0x000fe80000100800 */
[----:B------:R1:W-:Y:S02]  /*5b10*/  STL [R1+0xf0], R10 ;  /* 0x0000f00a01007387 */ /* 0x0003e40000100800 */
[----:B-1----:R-:W-:-:S05]  /*5b20*/  LOP3.LUT R10, R10, 0x6, RZ, 0xc0, !PT ;  /* 0x000000060a0a7812 */ /* 0x002fca00078ec0ff */
[----:B------:R-:W-:Y:S01]  /*5b30*/  IMAD R2, R2, 0x80, R10 ;  /* 0x0000008002027824 */ /* 0x000fe200078e020a */
[----:B------:R1:W-:Y:S03]  /*5b40*/  STL [R1+0xec], R10 ;  /* 0x0000ec0a01007387 */ /* 0x0003e60000100800 */
[----:B------:R-:W-:Y:S01]  /*5b50*/  VIADD R30, R2, 0x1 ;  /* 0x00000001021e7836 */ /* 0x000fe20000000000 */
[-C--:B------:R-:W-:Y:S01]  /*5b60*/  ISETP.GT.AND P1, PT, R34, R2.reuse, PT ;  /* 0x000000022200720c */ /* 0x080fe20003f24270 */
[----:B------:R-:W-:Y:S01]  /*5b70*/  VIADD R28, R2, 0x9 ;  /* 0x00000009021c7836 */ /* 0x000fe20000000000 */
[----:B------:R-:W-:Y:S01]  /*5b80*/  ISETP.GT.AND P0, PT, R36, R2, PT ;  /* 0x000000022400720c */ /* 0x000fe20003f04270 */
[----:B------:R-:W-:Y:S01]  /*5b90*/  VIADD R26, R2, 0x11 ;  /* 0x00000011021a7836 */ /* 0x000fe20000000000 */
[----:B------:R-:W-:Y:S01]  /*5ba0*/  FSEL R39, R212, -INF , !P1 ;  /* 0xff800000d4277808 */ /* 0x000fe20004800000 */
[----:B------:R-:W-:Y:S01]  /*5bb0*/  VIADD R24, R2, 0x19 ;  /* 0x0000001902187836 */ /* 0x000fe20000000000 */
[----:B------:R-:W-:Y:S01]  /*5bc0*/  FSEL R37, R214, -INF , !P0 ;  /* 0xff800000d6257808 */ /* 0x000fe20004000000 */
        /* <DEDUP_REMOVED lines=22> */
[C---:B-1----:R-:W-:Y:S01]  /*5d30*/  VIADD R10, R2.reuse, 0x51 ;  /* 0x00000051020a7836 */ /* 0x042fe20000000000 */
[----:B------:R-:W-:Y:S01]  /*5d40*/  ISETP.GT.AND P4, PT, R243, R2, PT ;  /* 0x00000002f300720c */ /* 0x000fe20003f84270 */
[----:B------:R-:W-:Y:S01]  /*5d50*/  VIADD R21, R2, 0x28 ;  /* 0x0000002802157836 */ /* 0x000fe20000000000 */
[----:B------:R-:W-:Y:S01]  /*5d60*/  FSEL R40, R110, -INF , !P2 ;  /* 0xff8000006e287808 */ /* 0x000fe20005000000 */
        /* <DEDUP_REMOVED lines=8> */
[----:B------:R-:W-:Y:S01]  /*5df0*/  VIADD R32, R2, 0x78 ;  /* 0x0000007802207836 */ /* 0x000fe20000000000 */
[----:B------:R-:W-:Y:S01]  /*5e00*/  FSEL R42, R108, -INF , !P4 ;  /* 0xff8000006c2a7808 */ /* 0x000fe20006000000 */
[C---:B------:R-:W-:Y:S01]  /*5e10*/  VIADD R13, R2.reuse, 0x48 ;  /* 0x00000048020d7836 */ /* 0x040fe20000000000 */
[C---:B------:R-:W-:Y:S01]  /*5e20*/  ISETP.GT.AND P0, PT, R35.reuse, R16, PT ;  /* 0x000000102300720c */ /* 0x040fe20003f04270 */
[----:B------:R-:W-:Y:S01]  /*5e30*/  VIADD R31, R2, 0x79 ;  /* 0x00000079021f7836 */ /* 0x000fe20000000000 */
[----:B------:R-:W-:-:S02]  /*5e40*/  ISETP.GT.AND P4, PT, R35, R29, PT ;  /* 0x0000001d2300720c */ /* 0x000fc40003f84270 */
[----:B------:R-:W-:Y:S02]  /*5e50*/  FSEL R53, R150, -INF , !P2 ;  /* 0xff80000096357808 */ /* 0x000fe40005000000 */
[----:B------:R-:W-:Y:S02]  /*5e60*/  FSEL R70, R143, -INF , !P1 ;  /* 0xff8000008f467808 */ /* 0x000fe40004800000 */
[C---:B------:R-:W-:Y:S02]  /*5e70*/  ISETP.GT.AND P2, PT, R35.reuse, R23, PT ;  /* 0x000000172300720c */ /* 0x040fe40003f44270 */
[----:B------:R-:W-:Y:S02]  /*5e80*/  ISETP.GT.AND P1, PT, R35, R14, PT ;  /* 0x0000000e2300720c */ /* 0x000fe40003f24270 */
[----:B------:R-:W-:Y:S02]  /*5e90*/  FSEL R74, R135, -INF , !P0 ;  /* 0xff800000874a7808 */ /* 0x000fe40004000000 */
[----:B------:R-:W-:-:S02]  /*5ea0*/  FSEL R49, R146, -INF , !P4 ;  /* 0xff80000092317808 */ /* 0x000fc40006000000 */
[C---:B------:R-:W-:Y:S02]  /*5eb0*/  ISETP.GT.AND P0, PT, R35.reuse, R12, PT ;  /* 0x0000000c2300720c */ /* 0x040fe40003f04270 */
[----:B------:R-:W-:Y:S02]  /*5ec0*/  ISETP.GT.AND P4, PT, R35, R25, PT ;  /* 0x000000192300720c */ /* 0x000fe40003f84270 */
[----:B------:R-:W-:Y:S02]  /*5ed0*/  FSEL R61, R158, -INF , !P2 ;  /* 0xff8000009e3d7808 */ /* 0x000fe40005000000 */
[----:B------:R-:W-:Y:S02]  /*5ee0*/  FSEL R78, R127, -INF , !P1 ;  /* 0xff8000007f4e7808 */ /* 0x000fe40004800000 */
[C---:B------:R-:W-:Y:S02]  /*5ef0*/  ISETP.GT.AND P2, PT, R35.reuse, R19, PT ;  /* 0x000000132300720c */ /* 0x040fe40003f44270 */
[----:B------:R-:W-:-:S02]  /*5f00*/  ISETP.GT.AND P1, PT, R35, R10, PT ;  /* 0x0000000a2300720c */ /* 0x000fc40003f24270 */
[----:B------:R-:W-:Y:S02]  /*5f10*/  FSEL R82, R123, -INF , !P0 ;  /* 0xff8000007b527808 */ /* 0x000fe40004000000 */
[----:B------:R-:W-:Y:S02]  /*5f20*/  FSEL R57, R154, -INF , !P4 ;  /* 0xff8000009a397808 */ /* 0x000fe40006000000 */
[----:B------:R-:W-:Y:S02]  /*5f30*/  ISETP.GT.AND P4, PT, R35, R21, PT ;  /* 0x000000152300720c */ /* 0x000fe40003f84270 */
[----:B------:R-:W-:Y:S02]  /*5f40*/  FSEL R69, R142, -INF , !P2 ;  /* 0xff8000008e457808 */ /* 0x000fe40005000000 */
[----:B------:R-:W-:Y:S02]  /*5f50*/  FSEL R86, R115, -INF , !P1 ;  /* 0xff80000073567808 */ /* 0x000fe40004800000 */
[----:B------:R-:W-:-:S02]  /*5f60*/  ISETP.GT.AND P2, PT, R35, R15, PT ;  /* 0x0000000f2300720c */ /* 0x000fc40003f44270 */
[----:B------:R-:W-:Y:S02]  /*5f70*/  FSEL R65, R162, -INF , !P4 ;  /* 0xff800000a2417808 */ /* 0x000fe40006000000 */
[C---:B------:R-:W-:Y:S02]  /*5f80*/  ISETP.GT.AND P4, PT, R35.reuse, R17, PT ;  /* 0x000000112300720c */ /* 0x040fe40003f84270 */
[----:B------:R-:W-:Y:S02]  /*5f90*/  FSEL R77, R126, -INF , !P2 ;  /* 0xff8000007e4d7808 */ /* 0x000fe40005000000 */
[C---:B------:R-:W-:Y:S02]  /*5fa0*/  ISETP.GT.AND P2, PT, R35.reuse, R11, PT ;  /* 0x0000000b2300720c */ /* 0x040fe40003f44270 */
[----:B------:R-:W-:Y:S02]  /*5fb0*/  FSEL R73, R134, -INF , !P4 ;  /* 0xff80000086497808 */ /* 0x000fe40006000000 */
[----:B------:R-:W-:-:S02]  /*5fc0*/  ISETP.GT.AND P4, PT, R35, R13, PT ;  /* 0x0000000d2300720c */ /* 0x000fc40003f84270 */
[----:B------:R-:W-:Y:S02]  /*5fd0*/  FSEL R85, R114, -INF , !P2 ;  /* 0xff80000072557808 */ /* 0x000fe40005000000 */
[----:B------:R-:W-:Y:S02]  /*5fe0*/  FSEL R81, R122, -INF , !P4 ;  /* 0xff8000007a517808 */ /* 0x000fe40006000000 */
[----:B------:R-:W-:-:S04]  /*5ff0*/  ISETP.GT.AND P5, PT, R243, R30, PT ;  /* 0x0000001ef300720c */ /* 0x000fc80003fa4270 */
[----:B------:R-:W-:Y:S01]  /*6000*/  FSEL R41, R109, -INF , !P5 ;  /* 0xff8000006d297808 */ /* 0x000fe20006800000 */
[----:B---3--:R-:W-:Y:S02]  /*6010*/  IMAD.MOV.U32 R94, RZ, RZ, R9 ;  /* 0x000000ffff5e7224 */ /* 0x008fe400078e0009 */
[C---:B------:R-:W-:Y:S02]  /*6020*/  VIADD R9, R2.reuse, 0x58 ;  /* 0x0000005802097836 */ /* 0x040fe40000000000 */
[----:B----4-:R-:W-:Y:S02]  /*6030*/  IMAD.MOV.U32 R46, RZ, RZ, R8 ;  /* 0x000000ffff2e7224 */ /* 0x010fe400078e0008 */
[C---:B------:R-:W-:Y:S01]  /*6040*/  VIADD R8, R2.reuse, 0x59 ;  /* 0x0000005902087836 */ /* 0x040fe20000000000 */
[C---:B------:R-:W-:Y:S01]  /*6050*/  ISETP.GT.AND P4, PT, R35.reuse, R9, PT ;  /* 0x000000092300720c */ /* 0x040fe20003f84270 */
[----:B------:R-:W-:Y:S02]  /*6060*/  IMAD.MOV.U32 R45, RZ, RZ, R7 ;  /* 0x000000ffff2d7224 */ /* 0x000fe400078e0007 */
[----:B------:R-:W-:Y:S01]  /*6070*/  VIADD R7, R2, 0x60 ;  /* 0x0000006002077836 */ /* 0x000fe20000000000 */
[----:B------:R-:W-:Y:S01]  /*6080*/  ISETP.GT.AND P0, PT, R35, R8, PT ;  /* 0x000000082300720c */ /* 0x000fe20003f04270 */
[----:B------:R-:W-:Y:S01]  /*6090*/  IMAD.MOV.U32 R44, RZ, RZ, R6 ;  /* 0x000000ffff2c7224 */ /* 0x000fe200078e0006 */
[----:B------:R-:W-:Y:S01]  /*60a0*/  FSEL R100, R106, -INF , !P4 ;  /* 0xff8000006a647808 */ /* 0x000fe20006000000 */
[C---:B------:R-:W-:Y:S01]  /*60b0*/  VIADD R6, R2.reuse, 0x61 ;  /* 0x0000006102067836 */ /* 0x040fe20000000000 */
[----:B------:R-:W-:Y:S01]  /*60c0*/  FSEL R101, R107, -INF , !P0 ;  /* 0xff8000006b657808 */ /* 0x000fe20004000000 */
[----:B--2---:R-:W-:Y:S01]  /*60d0*/  IMAD.MOV.U32 R235, RZ, RZ, R5 ;  /* 0x000000ffffeb7224 */ /* 0x004fe200078e0005 */
[C---:B------:R-:W-:Y:S01]  /*60e0*/  ISETP.GT.AND P2, PT, R35.reuse, R7, PT ;  /* 0x000000072300720c */ /* 0x040fe20003f44270 */
[----:B------:R-:W-:Y:S01]  /*60f0*/  VIADD R5, R2, 0x68 ;  /* 0x0000006802057836 */ /* 0x000fe20000000000 */
[----:B------:R-:W-:Y:S01]  /*6100*/  ISETP.GT.AND P1, PT, R35, R6, PT ;  /* 0x000000062300720c */ /* 0x000fe20003f24270 */
[----:B------:R-:W-:Y:S01]  /*6110*/  IMAD.MOV.U32 R93, RZ, RZ, R4 ;  /* 0x000000ffff5d7224 */ /* 0x000fe200078e0004 */
[----:B------:R-:W-:Y:S01]  /*6120*/  FSEL R102, R166, -INF , !P2 ;  /* 0xff800000a6667808 */ /* 0x000fe20005000000 */
[C---:B------:R-:W-:Y:S01]  /*6130*/  VIADD R4, R2.reuse, 0x69 ;  /* 0x0000006902047836 */ /* 0x040fe20000000000 */
[----:B------:R-:W-:Y:S01]  /*6140*/  FSEL R103, R167, -INF , !P1 ;  /* 0xff800000a7677808 */ /* 0x000fe20004800000 */
[----:B------:R-:W-:Y:S01]  /*6150*/  IMAD.MOV.U32 R87, RZ, RZ, R3 ;  /* 0x000000ffff577224 */ /* 0x000fe200078e0003 */
[C---:B------:R-:W-:Y:S01]  /*6160*/  ISETP.GT.AND P1, PT, R35.reuse, R33, PT ;  /* 0x000000212300720c */ /* 0x040fe20003f24270 */
[----:B------:R-:W-:Y:S01]  /*6170*/  VIADD R3, R2, 0x70 ;  /* 0x0000007002037836 */ /* 0x000fe20000000000 */
[----:B------:R-:W-:Y:S01]  /*6180*/  ISETP.GT.AND P0, PT, R35, R4, PT ;  /* 0x000000042300720c */ /* 0x000fe20003f04270 */
[----:B------:R-:W-:Y:S01]  /*6190*/  IMAD.MOV.U32 R88, RZ, RZ, R0 ;  /* 0x000000ffff587224 */ /* 0x000fe200078e0000 */
[----:B------:R-:W-:Y:S01]  /*61a0*/  FSEL R107, R131, -INF , !P1 ;  /* 0xff800000836b7808 */ /* 0x000fe20004800000 */
[----:B------:R-:W-:Y:S01]  /*61b0*/  IMAD.MOV.U32 R233, RZ, RZ, R46 ;  /* 0x000000ffffe97224 */ /* 0x000fe200078e002e */
[----:B------:R-:W-:Y:S01]  /*61c0*/  FSEL R110, R139, -INF , !P0 ;  /* 0xff8000008b6e7808 */ /* 0x000fe20004000000 */
[----:B------:R-:W-:Y:S01]  /*61d0*/  IMAD.MOV.U32 R240, RZ, RZ, R44 ;  /* 0x000000fffff07224 */ /* 0x000fe200078e002c */
[----:B------:R-:W-:Y:S01]  /*61e0*/  ISETP.GT.AND P0, PT, R35, R32, PT ;  /* 0x000000202300720c */ /* 0x000fe20003f04270 */
[----:B------:R-:W-:Y:S01]  /*61f0*/  IMAD.MOV.U32 R239, RZ, RZ, R45 ;  /* 0x000000ffffef7224 */ /* 0x000fe200078e002d */
[----:B------:R-:W-:Y:S01]  /*6200*/  ISETP.GT.AND P1, PT, R34, R29, PT ;  /* 0x0000001d2200720c */ /* 0x000fe20003f24270 */
[----:B------:R-:W-:Y:S01]  /*6210*/  IMAD.IADD R0, R232, 0x1, R203 ;  /* 0x00000001e8007824 */ /* 0x000fe200078e02cb */
[----:B------:R-:W-:-:S02]  /*6220*/  FSEL R115, R118, -INF , !P0 ;  /* 0xff80000076737808 */ /* 0x000fc40004000000 */
[----:B------:R-:W-:Y:S02]  /*6230*/  ISETP.GT.AND P0, PT, R34, R28, PT ;  /* 0x0000001c2200720c */ /* 0x000fe40003f04270 */
[----:B------:R-:W-:Y:S02]  /*6240*/  FSEL R47, R176, -INF , !P1 ;  /* 0xff800000b02f7808 */ /* 0x000fe40004800000 */
[----:B------:R-:W-:Y:S02]  /*6250*/  ISETP.GT.AND P2, PT, R35, R3, PT ;  /* 0x000000032300720c */ /* 0x000fe40003f44270 */
[C---:B------:R-:W-:Y:S02]  /*6260*/  ISETP.GT.AND P1, PT, R34.reuse, R25, PT ;  /* 0x000000192200720c */ /* 0x040fe40003f24270 */
[----:B------:R-:W-:Y:S02]  /*6270*/  FSEL R48, R177, -INF , !P0 ;  /* 0xff800000b1307808 */ /* 0x000fe40004000000 */
[----:B------:R-:W-:-:S02]  /*6280*/  ISETP.GT.AND P0, PT, R34, R24, PT ;  /* 0x000000182200720c */ /* 0x000fc40003f04270 */
[----:B------:R-:W-:Y:S02]  /*6290*/  ISETP.GT.AND P4, PT, R35, R5, PT ;  /* 0x000000052300720c */ /* 0x000fe40003f84270 */
[----:B------:R-:W-:Y:S02]  /*62a0*/  FSEL R108, R130, -INF , !P2 ;  /* 0xff800000826c7808 */ /* 0x000fe40005000000 */
[----:B------:R-:W-:Y:S02]  /*62b0*/  FSEL R55, R188, -INF , !P1 ;  /* 0xff800000bc377808 */ /* 0x000fe40004800000 */
[C---:B------:R-:W-:Y:S02]  /*62c0*/  ISETP.GT.AND P2, PT, R34.reuse, R30, PT ;  /* 0x0000001e2200720c */ /* 0x040fe40003f44270 */
[----:B------:R-:W-:Y:S02]  /*62d0*/  ISETP.GT.AND P1, PT, R34, R21, PT ;  /* 0x000000152200720c */ /* 0x000fe40003f24270 */
[----:B------:R-:W-:-:S02]  /*62e0*/  FSEL R56, R189, -INF , !P0 ;  /* 0xff800000bd387808 */ /* 0x000fc40004000000 */
[----:B------:R-:W-:Y:S02]  /*62f0*/  FSEL R106, R138, -INF , !P4 ;  /* 0xff8000008a6a7808 */ /* 0x000fe40006000000 */
[----:B------:R-:W-:Y:S02]  /*6300*/  ISETP.GT.AND P0, PT, R34, R20, PT ;  /* 0x000000142200720c */ /* 0x000fe40003f04270 */
[----:B------:R-:W-:Y:S02]  /*6310*/  ISETP.GT.AND P4, PT, R35, R31, PT ;  /* 0x0000001f2300720c */ /* 0x000fe40003f84270 */
[----:B------:R-:W-:Y:S02]  /*6320*/  FSEL R38, R213, -INF , !P2 ;  /* 0xff800000d5267808 */ /* 0x000fe40005000000 */
[----:B------:R-:W-:Y:S02]  /*6330*/  FSEL R63, R204, -INF , !P1 ;  /* 0xff800000cc3f7808 */ /* 0x000fe40004800000 */
[----:B------:R-:W-:-:S02]  /*6340*/  ISETP.GT.AND P2, PT, R34, R26, PT ;  /* 0x0000001a2200720c */ /* 0x000fc40003f44270 */
[C---:B------:R-:W-:Y:S02]  /*6350*/  ISETP.GT.AND P1, PT, R34.reuse, R17, PT ;  /* 0x000000112200720c */ /* 0x040fe40003f24270 */
[----:B------:R-:W-:Y:S02]  /*6360*/  FSEL R64, R205, -INF , !P0 ;  /* 0xff800000cd407808 */ /* 0x000fe40004000000 */
[----:B------:R-:W-:Y:S02]  /*6370*/  FSEL R150, R119, -INF , !P4 ;  /* 0xff80000077967808 */ /* 0x000fe40006000000 */
[C---:B------:R-:W-:Y:S02]  /*6380*/  ISETP.GT.AND P0, PT, R34.reuse, R16, PT ;  /* 0x000000102200720c */ /* 0x040fe40003f04270 */
[----:B------:R-:W-:Y:S02]  /*6390*/  ISETP.GT.AND P4, PT, R34, R27, PT ;  /* 0x0000001b2200720c */ /* 0x000fe40003f84270 */
[----:B------:R-:W-:-:S02]  /*63a0*/  FSEL R52, R197, -INF , !P2 ;  /* 0xff800000c5347808 */ /* 0x000fc40005000000 */
[----:B------:R-:W-:Y:S02]  /*63b0*/  FSEL R71, R208, -INF , !P1 ;  /* 0xff800000d0477808 */ /* 0x000fe40004800000 */
[C---:B------:R-:W-:Y:S02]  /*63c0*/  ISETP.GT.AND P2, PT, R34.reuse, R22, PT ;  /* 0x000000162200720c */ /* 0x040fe40003f44270 */
[----:B------:R-:W-:Y:S02]  /*63d0*/  ISETP.GT.AND P1, PT, R34, R13, PT ;  /* 0x0000000d2200720c */ /* 0x000fe40003f24270 */
[----:B------:R-:W-:Y:S02]  /*63e0*/  FSEL R72, R209, -INF , !P0 ;  /* 0xff800000d1487808 */ /* 0x000fe40004000000 */
        /* <DEDUP_REMOVED lines=22> */
[----:B------:R-:W-:Y:S02]  /*6550*/  FSEL R92, R173, -INF , !P0 ;  /* 0xff800000ad5c7808 */ /* 0x000fe40004000000 */
[----:B------:R-:W-:Y:S02]  /*6560*/  ISETP.GT.AND P1, PT, R34, R32, PT ;  /* 0x000000202200720c */ /* 0x000fe40003f24270 */
[----:B------:R-:W-:Y:S02]  /*6570*/  FSEL R75, R180, -INF , !P4 ;  /* 0xff800000b44b7808 */ /* 0x000fe40006000000 */
[----:B------:R-:W-:-:S02]  /*6580*/  ISETP.GT.AND P0, PT, R34, R31, PT ;  /* 0x0000001f2200720c */ /* 0x000fc40003f04270 */
[C---:B------:R-:W-:Y:S02]  /*6590*/  ISETP.GT.AND P4, PT, R34.reuse, R11, PT ;  /* 0x0000000b2200720c */ /* 0x040fe40003f84270 */
[----:B------:R-:W-:Y:S02]  /*65a0*/  FSEL R84, R229, -INF , !P2 ;  /* 0xff800000e5547808 */ /* 0x000fe40005000000 */
[----:B------:R-:W-:Y:S02]  /*65b0*/  ISETP.GT.AND P5, PT, R34, R3, PT ;  /* 0x000000032200720c */ /* 0x000fe40003fa4270 */
[----:B------:R-:W-:Y:S02]  /*65c0*/  FSEL R97, R224, -INF , !P1 ;  /* 0xff800000e0617808 */ /* 0x000fe40004800000 */
[----:B------:R-:W-:Y:S02]  /*65d0*/  ISETP.GT.AND P2, PT, R34, R6, PT ;  /* 0x000000062200720c */ /* 0x000fe40003f44270 */
[----:B------:R-:W-:-:S02]  /*65e0*/  ISETP.GT.AND P1, PT, R243, R29, PT ;  /* 0x0000001df300720c */ /* 0x000fc40003f24270 */
[----:B------:R-:W-:Y:S02]  /*65f0*/  FSEL R99, R225, -INF , !P0 ;  /* 0xff800000e1637808 */ /* 0x000fe40004000000 */
[----:B------:R-:W-:Y:S02]  /*6600*/  FSEL R83, R228, -INF , !P4 ;  /* 0xff800000e4537808 */ /* 0x000fe40006000000 */
[----:B------:R-:W-:Y:S02]  /*6610*/  ISETP.GT.AND P0, PT, R36, R29, PT ;  /* 0x0000001d2400720c */ /* 0x000fe40003f04270 */
[----:B------:R-:W-:Y:S02]  /*6620*/  ISETP.GT.AND P4, PT, R34, R7, PT ;  /* 0x000000072200720c */ /* 0x000fe40003f84270 */
[----:B------:R-:W-:Y:S02]  /*6630*/  FSEL R93, R93, -INF , !P5 ;  /* 0xff8000005d5d7808 */ /* 0x000fe40006800000 */
[----:B------:R-:W-:-:S02]  /*6640*/  FSEL R87, R217, -INF , !P2 ;  /* 0xff800000d9577808 */ /* 0x000fc40005000000 */
[----:B------:R-:W-:Y:S02]  /*6650*/  ISETP.GE.AND P5, PT, R2, R244, PT ;  /* 0x000000f40200720c */ /* 0x000fe40003fa6270 */
[----:B------:R-:W-:Y:S02]  /*6660*/  FSEL R46, R144, -INF , !P1 ;  /* 0xff800000902e7808 */ /* 0x000fe40004800000 */
[----:B------:R-:W-:Y:S02]  /*6670*/  ISETP.GT.AND P2, PT, R34, R33, PT ;  /* 0x000000212200720c */ /* 0x000fe40003f44270 */
        /* <DEDUP_REMOVED lines=11> */
[C---:B------:R-:W-:Y:S02]  /*6730*/  ISETP.GE.AND P1, PT, R30.reuse, R249, PT ;  /* 0x000000f91e00720c */ /* 0x040fe40003f26270 */
[----:B------:R-:W-:Y:S02]  /*6740*/  FSEL R34, R215, -INF , !P4 ;  /* 0xff800000d7227808 */ /* 0x000fe40006000000 */
[----:B------:R-:W-:Y:S02]  /*6750*/  ISETP.GE.AND P0, PT, R30, R250, PT ;  /* 0x000000fa1e00720c */ /* 0x000fe40003f06270 */
[----:B------:R-:W-:-:S02]  /*6760*/  FSEL R111, R41, -INF , !P5 ;  /* 0xff800000296f7808 */ /* 0x000fc40006800000 */
[----:B------:R-:W-:Y:S02]  /*6770*/  FSEL R126, R40, -INF , !P2 ;  /* 0xff800000287e7808 */ /* 0x000fe40005000000 */
[----:B------:R-:W-:Y:S02]  /*6780*/  FSEL R41, R38, -INF , !P1 ;  /* 0xff80000026297808 */ /* 0x000fe40004800000 */
[----:B------:R-:W-:Y:S02]  /*6790*/  ISETP.GE.AND P2, PT, R30, R251, PT ;  /* 0x000000fb1e00720c */ /* 0x000fe40003f46270 */
[-C--:B------:R-:W-:Y:S02]  /*67a0*/  ISETP.GT.AND P1, PT, R243, R27.reuse, PT ;  /* 0x0000001bf300720c */ /* 0x080fe40003f24270 */
[----:B------:R-:W-:Y:S02]  /*67b0*/  FSEL R94, R34, -INF , !P0 ;  /* 0xff800000225e7808 */ /* 0x000fe40004000000 */
[----:B------:R-:W-:-:S02]  /*67c0*/  ISETP.GT.AND P0, PT, R36, R27, PT ;  /* 0x0000001b2400720c */ /* 0x000fc40003f04270 */
[----:B------:R-:W-:Y:S02]  /*67d0*/  ISETP.GT.AND P4, PT, R243, R28, PT ;  /* 0x0000001cf300720c */ /* 0x000fe40003f84270 */
[----:B------:R-:W-:Y:S02]  /*67e0*/  FSEL R123, R43, -INF , !P2 ;  /* 0xff8000002b7b7808 */ /* 0x000fe40005000000 */
[----:B------:R-:W-:Y:S02]  /*67f0*/  FSEL R34, R148, -INF , !P1 ;  /* 0xff80000094227808 */ /* 0x000fe40004800000 */
[C---:B------:R-:W-:Y:S02]  /*6800*/  ISETP.GE.AND P2, PT, R29.reuse, R251, PT ;  /* 0x000000fb1d00720c */ /* 0x040fe40003f46270 */
[----:B------:R-:W-:Y:S02]  /*6810*/  ISETP.GE.AND P1, PT, R29, R249, PT ;  /* 0x000000f91d00720c */ /* 0x000fe40003f26270 */
[----:B------:R-:W-:-:S02]  /*6820*/  FSEL R30, R198, -INF , !P0 ;  /* 0xff800000c61e7808 */ /* 0x000fc40004000000 */
[----:B------:R-:W-:Y:S02]  /*6830*/  FSEL R45, R145, -INF , !P4 ;  /* 0xff800000912d7808 */ /* 0x000fe40006000000 */
[----:B------:R-:W-:Y:S02]  /*6840*/  ISETP.GE.AND P0, PT, R29, R250, PT ;  /* 0x000000fa1d00720c */ /* 0x000fe40003f06270 */
[----:B------:R-:W-:Y:S02]  /*6850*/  ISETP.GT.AND P4, PT, R36, R28, PT ;  /* 0x0000001c2400720c */ /* 0x000fe40003f84270 */
[----:B------:R-:W-:Y:S02]  /*6860*/  FSEL R122, R49, -INF , !P2 ;  /* 0xff800000317a7808 */ /* 0x000fe40005000000 */
[----:B------:R-:W-:Y:S02]  /*6870*/  FSEL R40, R47, -INF , !P1 ;  /* 0xff8000002f287808 */ /* 0x000fe40004800000 */
[----:B------:R-:W-:-:S02]  /*6880*/  FSEL R49, R44, -INF , !P0 ;  /* 0xff8000002c317808 */ /* 0x000fc40004000000 */
[C---:B------:R-:W-:Y:S02]  /*6890*/  ISETP.GE.AND P1, PT, R28.reuse, R249, PT ;  /* 0x000000f91c00720c */ /* 0x040fe40003f26270 */
[----:B------:R-:W-:Y:S02]  /*68a0*/  FSEL R35, R179, -INF , !P4 ;  /* 0xff800000b3237808 */ /* 0x000fe40006000000 */
[----:B------:R-:W-:Y:S02]  /*68b0*/  ISETP.GE.AND P0, PT, R28, R250, PT ;  /* 0x000000fa1c00720c */ /* 0x000fe40003f06270 */
[----:B------:R-:W-:Y:S02]  /*68c0*/  ISETP.GE.AND P5, PT, R29, R244, PT ;  /* 0x000000f41d00720c */ /* 0x000fe40003fa6270 */
[----:B------:R-:W-:Y:S02]  /*68d0*/  FSEL R39, R48, -INF , !P1 ;  /* 0xff80000030277808 */ /* 0x000fe40004800000 */
[----:B------:R-:W-:-:S02]  /*68e0*/  ISETP.GT.AND P1, PT, R243, R25, PT ;  /* 0x00000019f300720c */ /* 0x000fc40003f24270 */
[----:B------:R-:W-:Y:S02]  /*68f0*/  FSEL R43, R35, -INF , !P0 ;  /* 0xff800000232b7808 */ /* 0x000fe40004000000 */
[----:B------:R-:W-:Y:S02]  /*6900*/  ISETP.GT.AND P0, PT, R36, R25, PT ;  /* 0x000000192400720c */ /* 0x000fe40003f04270 */
[----:B------:R-:W-:Y:S02]  /*6910*/  ISETP.GT.AND P4, PT, R243, R26, PT ;  /* 0x0000001af300720c */ /* 0x000fe40003f84270 */
[----:B------:R-:W-:Y:S02]  /*6920*/  FSEL R109, R46, -INF , !P5 ;  /* 0xff8000002e6d7808 */ /* 0x000fe40006800000 */
[----:B------:R-:W-:Y:S02]  /*6930*/  ISETP.GE.AND P5, PT, R28, R244, PT ;  /* 0x000000f41c00720c */ /* 0x000fe40003fa6270 */
[----:B------:R-:W-:-:S02]  /*6940*/  FSEL R38, R152, -INF , !P1 ;  /* 0xff80000098267808 */ /* 0x000fc40004800000 */
[----:B------:R-:W-:Y:S02]  /*6950*/  ISETP.GE.AND P2, PT, R28, R251, PT ;  /* 0x000000fb1c00720c */ /* 0x000fe40003f46270 */
[----:B------:R-:W-:Y:S02]  /*6960*/  ISETP.GE.AND P1, PT, R27, R249, PT ;  /* 0x000000f91b00720c */ /* 0x000fe40003f26270 */
[----:B------:R-:W-:Y:S02]  /*6970*/  FSEL R35, R190, -INF , !P0 ;  /* 0xff800000be237808 */ /* 0x000fe40004000000 */
[----:B------:R-:W-:Y:S02]  /*6980*/  FSEL R29, R149, -INF , !P4 ;  /* 0xff800000951d7808 */ /* 0x000fe40006000000 */
[----:B------:R-:W-:Y:S02]  /*6990*/  ISETP.GE.AND P0, PT, R27, R250, PT ;  /* 0x000000fa1b00720c */ /* 0x000fe40003f06270 */
[----:B------:R-:W-:-:S02]  /*69a0*/  ISETP.GT.AND P4, PT, R36, R26, PT ;  /* 0x0000001a2400720c */ /* 0x000fc40003f84270 */
[----:B------:R-:W-:Y:S02]  /*69b0*/  FSEL R118, R45, -INF , !P5 ;  /* 0xff8000002d767808 */ /* 0x000fe40006800000 */
[----:B------:R-:W-:Y:S02]  /*69c0*/  ISETP.GE.AND P5, PT, R27, R244, PT ;  /* 0x000000f41b00720c */ /* 0x000fe40003fa6270 */
[----:B------:R-:W-:Y:S02]  /*69d0*/  FSEL R119, R50, -INF , !P2 ;  /* 0xff80000032777808 */ /* 0x000fe40005000000 */
[----:B------:R-:W-:Y:S02]  /*69e0*/  FSEL R51, R51, -INF , !P1 ;  /* 0xff80000033337808 */ /* 0x000fe40004800000 */
[----:B------:R-:W-:Y:S02]  /*69f0*/  ISETP.GE.AND P2, PT, R27, R251, PT ;  /* 0x000000fb1b00720c */ /* 0x000fe40003f46270 */
[----:B------:R-:W-:-:S02]  /*6a00*/  FSEL R50, R30, -INF , !P0 ;  /* 0xff8000001e327808 */ /* 0x000fc40004000000 */
[C---:B------:R-:W-:Y:S02]  /*6a10*/  ISETP.GE.AND P1, PT, R26.reuse, R249, PT ;  /* 0x000000f91a00720c */ /* 0x040fe40003f26270 */
[----:B------:R-:W-:Y:S02]  /*6a20*/  FSEL R2, R199, -INF , !P4 ;  /* 0xff800000c7027808 */ /* 0x000fe40006000000 */
[----:B------:R-:W-:Y:S02]  /*6a30*/  ISETP.GE.AND P0, PT, R26, R250, PT ;  /* 0x000000fa1a00720c */ /* 0x000fe40003f06270 */
[----:B------:R-:W-:Y:S02]  /*6a40*/  FSEL R134, R34, -INF , !P5 ;  /* 0xff80000022867808 */ /* 0x000fe40006800000 */
[----:B------:R-:W-:Y:S02]  /*6a50*/  ISETP.GE.AND P5, PT, R26, R244, PT ;  /* 0x000000f41a00720c */ /* 0x000fe40003fa6270 */
[----:B------:R-:W-:-:S02]  /*6a60*/  FSEL R142, R53, -INF , !P2 ;  /* 0xff800000358e7808 */ /* 0x000fc40005000000 */
[----:B------:R-:W-:Y:S02]  /*6a70*/  FSEL R48, R52, -INF , !P1 ;  /* 0xff80000034307808 */ /* 0x000fe40004800000 */
[----:B------:R-:W-:Y:S02]  /*6a80*/  ISETP.GE.AND P2, PT, R26, R251, PT ;  /* 0x000000fb1a00720c */ /* 0x000fe40003f46270 */
[CC--:B------:R-:W-:Y:S02]  /*6a90*/  ISETP.GT.AND P1, PT, R243.reuse, R23.reuse, PT ;  /* 0x00000017f300720c */ /* 0x0c0fe40003f24270 */
[----:B------:R-:W-:Y:S02]  /*6aa0*/  FSEL R98, R2, -INF , !P0 ;  /* 0xff80000002627808 */ /* 0x000fe40004000000 */
[----:B------:R-:W-:Y:S02]  /*6ab0*/  ISETP.GT.AND P0, PT, R36, R23, PT ;  /* 0x000000172400720c */ /* 0x000fe40003f04270 */
[----:B------:R-:W-:-:S02]  /*6ac0*/  ISETP.GT.AND P4, PT, R243, R24, PT ;  /* 0x00000018f300720c */ /* 0x000fc40003f84270 */
[----:B------:R-:W-:Y:S02]  /*6ad0*/  FSEL R131, R29, -INF , !P5 ;  /* 0xff8000001d837808 */ /* 0x000fe40006800000 */
[C---:B------:R-:W-:Y:S02]  /*6ae0*/  ISETP.GE.AND P5, PT, R25.reuse, R244, PT ;  /* 0x000000f41900720c */ /* 0x040fe40003fa6270 */
[----:B------:R-:W-:Y:S02]  /*6af0*/  FSEL R139, R54, -INF , !P2 ;  /* 0xff800000368b7808 */ /* 0x000fe40005000000 */
[----:B------:R-:W-:Y:S02]  /*6b00*/  FSEL R27, R156, -INF , !P1 ;  /* 0xff8000009c1b7808 */ /* 0x000fe40004800000 */
[C---:B------:R-:W-:Y:S02]  /*6b10*/  ISETP.GE.AND P2, PT, R25.reuse, R251, PT ;  /* 0x000000fb1900720c */ /* 0x040fe40003f46270 */
        /* <DEDUP_REMOVED lines=9> */
[----:B------:R-:W-:Y:S02]  /*6bb0*/  FSEL R57, R35, -INF , !P0 ;  /* 0xff80000023397808 */ /* 0x000fe40004000000 */
[C---:B------:R-:W-:Y:S02]  /*6bc0*/  ISETP.GE.AND P1, PT, R24.reuse, R249, PT ;  /* 0x000000f91800720c */ /* 0x040fe40003f26270 */
[----:B------:R-:W-:Y:S02]  /*6bd0*/  FSEL R28, R191, -INF , !P4 ;  /* 0xff800000bf1c7808 */ /* 0x000fe40006000000 */
[----:B------:R-:W-:-:S02]  /*6be0*/  ISETP.GE.AND P0, PT, R24, R250, PT ;  /* 0x000000fa1800720c */ /* 0x000fc40003f06270 */
[----:B------:R-:W-:Y:S02]  /*6bf0*/  FSEL R127, R37, -INF , !P5 ;  /* 0xff800000257f7808 */ /* 0x000fe40006800000 */
[C---:B------:R-:W-:Y:S02]  /*6c00*/  ISETP.GT.AND P4, PT, R243.reuse, R22, PT ;  /* 0x00000016f300720c */ /* 0x040fe40003f84270 */
[----:B------:R-:W-:Y:S02]  /*6c10*/  FSEL R37, R56, -INF , !P1 ;  /* 0xff80000038257808 */ /* 0x000fe40004800000 */
[-C--:B------:R-:W-:Y:S02]  /*6c20*/  ISETP.GT.AND P1, PT, R243, R21.reuse, PT ;  /* 0x00000015f300720c */ /* 0x080fe40003f24270 */
[----:B------:R-:W-:Y:S02]  /*6c30*/  FSEL R56, R28, -INF , !P0 ;  /* 0xff8000001c387808 */ /* 0x000fe40004000000 */
[----:B------:R-:W-:-:S02]  /*6c40*/  ISETP.GT.AND P0, PT, R36, R21, PT ;  /* 0x000000152400720c */ /* 0x000fc40003f04270 */
[----:B------:R-:W-:Y:S02]  /*6c50*/  FSEL R25, R157, -INF , !P4 ;  /* 0xff8000009d197808 */ /* 0x000fe40006000000 */
[----:B------:R-:W-:Y:S02]  /*6c60*/  ISETP.GT.AND P4, PT, R36, R22, PT ;  /* 0x000000162400720c */ /* 0x000fe40003f84270 */
[----:B------:R-:W-:Y:S02]  /*6c70*/  FSEL R30, R160, -INF , !P1 ;  /* 0xff800000a01e7808 */ /* 0x000fe40004800000 */
[C---:B------:R-:W-:Y:S02]  /*6c80*/  ISETP.GE.AND P1, PT, R23.reuse, R249, PT ;  /* 0x000000f91700720c */ /* 0x040fe40003f26270 */
[----:B------:R-:W-:Y:S02]  /*6c90*/  FSEL R28, R206, -INF , !P0 ;  /* 0xff800000ce1c7808 */ /* 0x000fe40004000000 */
[----:B------:R-:W-:-:S02]  /*6ca0*/  ISETP.GE.AND P0, PT, R23, R250, PT ;  /* 0x000000fa1700720c */ /* 0x000fc40003f06270 */
[----:B------:R-:W-:Y:S02]  /*6cb0*/  ISETP.GE.AND P2, PT, R24, R251, PT ;  /* 0x000000fb1800720c */ /* 0x000fe40003f46270 */
[----:B------:R-:W-:Y:S02]  /*6cc0*/  FSEL R2, R195, -INF , !P4 ;  /* 0xff800000c3027808 */ /* 0x000fe40006000000 */
[----:B------:R-:W-:Y:S02]  /*6cd0*/  ISETP.GT.AND P4, PT, R243, R20, PT ;  /* 0x00000014f300720c */ /* 0x000fe40003f84270 */
[----:B------:R-:W-:Y:S02]  /*6ce0*/  FSEL R144, R59, -INF , !P1 ;  /* 0xff8000003b907808 */ /* 0x000fe40004800000 */
[----:B------:R-:W-:Y:S02]  /*6cf0*/  FSEL R148, R26, -INF , !P0 ;  /* 0xff8000001a947808 */ /* 0x000fe40004000000 */
[----:B------:R-:W-:-:S02]  /*6d00*/  ISETP.GE.AND P1, PT, R22, R249, PT ;  /* 0x000000f91600720c */ /* 0x000fc40003f26270 */
[----:B------:R-:W-:Y:S02]  /*6d10*/  FSEL R135, R58, -INF , !P2 ;  /* 0xff8000003a877808 */ /* 0x000fe40005000000 */
[----:B------:R-:W-:Y:S02]  /*6d20*/  ISETP.GE.AND P0, PT, R22, R250, PT ;  /* 0x000000fa1600720c */ /* 0x000fe40003f06270 */
[C---:B------:R-:W-:Y:S02]  /*6d30*/  ISETP.GE.AND P5, PT, R23.reuse, R244, PT ;  /* 0x000000f41700720c */ /* 0x040fe40003fa6270 */
[----:B------:R-:W-:Y:S02]  /*6d40*/  ISETP.GE.AND P2, PT, R23, R251, PT ;  /* 0x000000fb1700720c */ /* 0x000fe40003f46270 */
[----:B------:R-:W-:Y:S02]  /*6d50*/  FSEL R29, R161, -INF , !P4 ;  /* 0xff800000a11d7808 */ /* 0x000fe40006000000 */
[----:B------:R-:W-:-:S02]  /*6d60*/  ISETP.GT.AND P4, PT, R36, R20, PT ;  /* 0x000000142400720c */ /* 0x000fc40003f84270 */
[----:B------:R-:W-:Y:S02]  /*6d70*/  FSEL R143, R60, -INF , !P1 ;  /* 0xff8000003c8f7808 */ /* 0x000fe40004800000 */
[-C--:B------:R-:W-:Y:S02]  /*6d80*/  ISETP.GT.AND P1, PT, R243, R19.reuse, PT ;  /* 0x00000013f300720c */ /* 0x080fe40003f24270 */
[----:B------:R-:W-:Y:S02]  /*6d90*/  FSEL R147, R2, -INF , !P0 ;  /* 0xff80000002937808 */ /* 0x000fe40004000000 */
[----:B------:R-:W-:Y:S02]  /*6da0*/  FSEL R154, R27, -INF , !P5 ;  /* 0xff8000001b9a7808 */ /* 0x000fe40006800000 */
[----:B------:R-:W-:Y:S02]  /*6db0*/  FSEL R157, R61, -INF , !P2 ;  /* 0xff8000003d9d7808 */ /* 0x000fe40005000000 */
[----:B------:R-:W-:-:S02]  /*6dc0*/  ISETP.GT.AND P0, PT, R36, R19, PT ;  /* 0x000000132400720c */ /* 0x000fc40003f04270 */
[C---:B------:R-:W-:Y:S02]  /*6dd0*/  ISETP.GE.AND P5, PT, R22.reuse, R244, PT ;  /* 0x000000f41600720c */ /* 0x040fe40003fa6270 */
[----:B------:R-:W-:Y:S02]  /*6de0*/  ISETP.GE.AND P2, PT, R22, R251, PT ;  /* 0x000000fb1600720c */ /* 0x000fe40003f46270 */
[----:B------:R-:W-:Y:S02]  /*6df0*/  FSEL R24, R207, -INF , !P4 ;  /* 0xff800000cf187808 */ /* 0x000fe40006000000 */
[----:B------:R-:W-:Y:S02]  /*6e00*/  ISETP.GT.AND P4, PT, R243, R18, PT ;  /* 0x00000012f300720c */ /* 0x000fe40003f84270 */
[----:B------:R-:W-:Y:S02]  /*6e10*/  FSEL R23, R140, -INF , !P1 ;  /* 0xff8000008c177808 */ /* 0x000fe40004800000 */
[----:B------:R-:W-:-:S02]  /*6e20*/  ISETP.GE.AND P1, PT, R21, R249, PT ;  /* 0x000000f91500720c */ /* 0x000fc40003f26270 */
[----:B------:R-:W-:Y:S02]  /*6e30*/  FSEL R22, R186, -INF , !P0 ;  /* 0xff800000ba167808 */ /* 0x000fe40004000000 */
[----:B------:R-:W-:Y:S02]  /*6e40*/  FSEL R152, R25, -INF , !P5 ;  /* 0xff80000019987808 */ /* 0x000fe40006800000 */
[----:B------:R-:W-:Y:S02]  /*6e50*/  FSEL R156, R62, -INF , !P2 ;  /* 0xff8000003e9c7808 */ /* 0x000fe40005000000 */
[C---:B------:R-:W-:Y:S02]  /*6e60*/  ISETP.GE.AND P0, PT, R21.reuse, R250, PT ;  /* 0x000000fa1500720c */ /* 0x040fe40003f06270 */
[C---:B------:R-:W-:Y:S02]  /*6e70*/  ISETP.GE.AND P5, PT, R21.reuse, R244, PT ;  /* 0x000000f41500720c */ /* 0x040fe40003fa6270 */
[----:B------:R-:W-:-:S02]  /*6e80*/  ISETP.GE.AND P2, PT, R21, R251, PT ;  /* 0x000000fb1500720c */ /* 0x000fc40003f46270 */
[----:B------:R-:W-:Y:S02]  /*6e90*/  FSEL R21, R141, -INF , !P4 ;  /* 0xff8000008d157808 */ /* 0x000fe40006000000 */
[----:B------:R-:W-:Y:S02]  /*6ea0*/  FSEL R141, R63, -INF , !P1 ;  /* 0xff8000003f8d7808 */ /* 0x000fe40004800000 */
[----:B------:R-:W-:Y:S02]  /*6eb0*/  FSEL R146, R28, -INF , !P0 ;  /* 0xff8000001c927808 */ /* 0x000fe40004000000 */
[C---:B------:R-:W-:Y:S02]  /*6ec0*/  ISETP.GE.AND P1, PT, R20.reuse, R249, PT ;  /* 0x000000f91400720c */ /* 0x040fe40003f26270 */
[----:B------:R-:W-:Y:S02]  /*6ed0*/  ISETP.GE.AND P0, PT, R20, R250, PT ;  /* 0x000000fa1400720c */ /* 0x000fe40003f06270 */
[----:B------:R-:W-:-:S02]  /*6ee0*/  ISETP.GT.AND P4, PT, R36, R18, PT ;  /* 0x000000122400720c */ /* 0x000fc40003f84270 */
[----:B------:R-:W-:Y:S02]  /*6ef0*/  FSEL R140, R64, -INF , !P1 ;  /* 0xff800000408c7808 */ /* 0x000fe40004800000 */
[-C--:B------:R-:W-:Y:S02]  /*6f00*/  ISETP.GT.AND P1, PT, R243, R17.reuse, PT ;  /* 0x00000011f300720c */ /* 0x080fe40003f24270 */
[----:B------:R-:W-:Y:S02]  /*6f10*/  FSEL R145, R24, -INF , !P0 ;  /* 0xff80000018917808 */ /* 0x000fe40004000000 */
[----:B------:R-:W-:Y:S02]  /*6f20*/  ISETP.GT.AND P0, PT, R36, R17, PT ;  /* 0x000000112400720c */ /* 0x000fe40003f04270 */
[----:B------:R-:W-:Y:S02]  /*6f30*/  FSEL R2, R187, -INF , !P4 ;  /* 0xff800000bb027808 */ /* 0x000fe40006000000 */
[----:B------:R-:W-:-:S02]  /*6f40*/  ISETP.GT.AND P4, PT, R243, R16, PT ;  /* 0x00000010f300720c */ /* 0x000fc40003f84270 */
[----:B------:R-:W-:Y:S02]  /*6f50*/  FSEL R26, R132, -INF , !P1 ;  /* 0xff800000841a7808 */ /* 0x000fe40004800000 */
[C---:B------:R-:W-:Y:S02]  /*6f60*/  ISETP.GE.AND P1, PT, R19.reuse, R249, PT ;  /* 0x000000f91300720c */ /* 0x040fe40003f26270 */
[----:B------:R-:W-:Y:S02]  /*6f70*/  FSEL R24, R210, -INF , !P0 ;  /* 0xff800000d2187808 */ /* 0x000fe40004000000 */
[----:B------:R-:W-:Y:S02]  /*6f80*/  ISETP.GE.AND P0, PT, R19, R250, PT ;  /* 0x000000fa1300720c */ /* 0x000fe40003f06270 */
[----:B------:R-:W-:Y:S02]  /*6f90*/  FSEL R151, R30, -INF , !P5 ;  /* 0xff8000001e977808 */ /* 0x000fe40006800000 */
[----:B------:R-:W-:-:S02]  /*6fa0*/  FSEL R155, R65, -INF , !P2 ;  /* 0xff800000419b7808 */ /* 0x000fc40005000000 */
[----:B------:R-:W-:Y:S02]  /*6fb0*/  FSEL R25, R133, -INF , !P4 ;  /* 0xff80000085197808 */ /* 0x000fe40006000000 */
[C---:B------:R-:W-:Y:S02]  /*6fc0*/  ISETP.GE.AND P5, PT, R20.reuse, R244, PT ;  /* 0x000000f41400720c */ /* 0x040fe40003fa6270 */
[----:B------:R-:W-:Y:S02]  /*6fd0*/  ISETP.GE.AND P2, PT, R20, R251, PT ;  /* 0x000000fb1400720c */ /* 0x000fe40003f46270 */
[----:B------:R-:W-:Y:S02]  /*6fe0*/  FSEL R133, R67, -INF , !P1 ;  /* 0xff80000043857808 */ /* 0x000fe40004800000 */
[----:B------:R-:W-:Y:S02]  /*6ff0*/  FSEL R160, R22, -INF , !P0 ;  /* 0xff80000016a07808 */ /* 0x000fe40004000000 */
[----:B------:R-:W-:-:S02]  /*7000*/  ISETP.GE.AND P1, PT, R18, R249, PT ;  /* 0x000000f91200720c */ /* 0x000fc40003f26270 */
        /* <DEDUP_REMOVED lines=9> */
[----:B------:R-:W-:Y:S02]  /*70a0*/  FSEL R167, R23, -INF , !P5 ;  /* 0xff80000017a77808 */ /* 0x000fe40006800000 */
[----:B------:R-:W-:Y:S02]  /*70b0*/  FSEL R170, R69, -INF , !P2 ;  /* 0xff80000045aa7808 */ /* 0x000fe40005000000 */
[----:B------:R-:W-:-:S02]  /*70c0*/  ISETP.GE.AND P5, PT, R18, R244, PT ;  /* 0x000000f41200720c */ /* 0x000fc40003fa6270 */
[----:B------:R-:W-:Y:S02]  /*70d0*/  ISETP.GE.AND P2, PT, R18, R251, PT ;  /* 0x000000fb1200720c */ /* 0x000fe40003f46270 */
[----:B------:R-:W-:Y:S02]  /*70e0*/  FSEL R19, R124, -INF , !P1 ;  /* 0xff8000007c137808 */ /* 0x000fe40004800000 */
[----:B------:R-:W-:Y:S02]  /*70f0*/  ISETP.GT.AND P4, PT, R36, R16, PT ;  /* 0x000000102400720c */ /* 0x000fe40003f84270 */
[C---:B------:R-:W-:Y:S02]  /*7100*/  ISETP.GE.AND P1, PT, R17.reuse, R249, PT ;  /* 0x000000f91100720c */ /* 0x040fe40003f26270 */
[----:B------:R-:W-:Y:S02]  /*7110*/  FSEL R18, R182, -INF , !P0 ;  /* 0xff800000b6127808 */ /* 0x000fe40004000000 */
[----:B------:R-:W-:-:S02]  /*7120*/  ISETP.GE.AND P0, PT, R17, R250, PT ;  /* 0x000000fa1100720c */ /* 0x000fc40003f06270 */
[----:B------:R-:W-:Y:S02]  /*7130*/  FSEL R20, R211, -INF , !P4 ;  /* 0xff800000d3147808 */ /* 0x000fe40006000000 */
[----:B------:R-:W-:Y:S02]  /*7140*/  FSEL R124, R71, -INF , !P1 ;  /* 0xff800000477c7808 */ /* 0x000fe40004800000 */
[----:B------:R-:W-:Y:S02]  /*7150*/  ISETP.GT.AND P4, PT, R243, R14, PT ;  /* 0x0000000ef300720c */ /* 0x000fe40003f84270 */
[----:B------:R-:W-:Y:S02]  /*7160*/  FSEL R158, R24, -INF , !P0 ;  /* 0xff800000189e7808 */ /* 0x000fe40004000000 */
[C---:B------:R-:W-:Y:S02]  /*7170*/  ISETP.GE.AND P1, PT, R16.reuse, R249, PT ;  /* 0x000000f91000720c */ /* 0x040fe40003f26270 */
[----:B------:R-:W-:-:S02]  /*7180*/  ISETP.GE.AND P0, PT, R16, R250, PT ;  /* 0x000000fa1000720c */ /* 0x000fc40003f06270 */
[----:B------:R-:W-:Y:S02]  /*7190*/  FSEL R163, R21, -INF , !P5 ;  /* 0xff80000015a37808 */ /* 0x000fe40006800000 */
[----:B------:R-:W-:Y:S02]  /*71a0*/  FSEL R169, R70, -INF , !P2 ;  /* 0xff80000046a97808 */ /* 0x000fe40005000000 */
[C---:B------:R-:W-:Y:S02]  /*71b0*/  ISETP.GE.AND P5, PT, R17.reuse, R244, PT ;  /* 0x000000f41100720c */ /* 0x040fe40003fa6270 */
[----:B------:R-:W-:Y:S02]  /*71c0*/  ISETP.GE.AND P2, PT, R17, R251, PT ;  /* 0x000000fb1100720c */ /* 0x000fe40003f46270 */
[----:B------:R-:W-:Y:S02]  /*71d0*/  FSEL R17, R125, -INF , !P4 ;  /* 0xff8000007d117808 */ /* 0x000fe40006000000 */
        /* <DEDUP_REMOVED lines=8> */
[----:B------:R-:W-:Y:S02]  /*7260*/  ISETP.GT.AND P4, PT, R36, R14, PT ;  /* 0x0000000e2400720c */ /* 0x000fe40003f84270 */
[----:B------:R-:W-:Y:S02]  /*7270*/  FSEL R22, R120, -INF , !P1 ;  /* 0xff80000078167808 */ /* 0x000fe40004800000 */
[C---:B------:R-:W-:Y:S02]  /*7280*/  ISETP.GE.AND P1, PT, R15.reuse, R249, PT ;  /* 0x000000f90f00720c */ /* 0x040fe40003f26270 */
[----:B------:R-:W-:Y:S02]  /*7290*/  FSEL R20, R222, -INF , !P0 ;  /* 0xff800000de147808 */ /* 0x000fe40004000000 */
        /* <DEDUP_REMOVED lines=13> */
[----:B------:R-:W-:Y:S02]  /*7370*/  FSEL R185, R77, -INF , !P2 ;  /* 0xff8000004db97808 */ /* 0x000fe40005000000 */
[C---:B------:R-:W-:Y:S02]  /*7380*/  ISETP.GE.AND P5, PT, R14.reuse, R244, PT ;  /* 0x000000f40e00720c */ /* 0x040fe40003fa6270 */
[----:B------:R-:W-:Y:S02]  /*7390*/  ISETP.GE.AND P2, PT, R14, R251, PT ;  /* 0x000000fb0e00720c */ /* 0x000fe40003f46270 */
[----:B------:R-:W-:Y:S02]  /*73a0*/  FSEL R121, R76, -INF , !P1 ;  /* 0xff8000004c797808 */ /* 0x000fe40004800000 */
[----:B------:R-:W-:Y:S02]  /*73b0*/  ISETP.GT.AND P1, PT, R243, R11, PT ;  /* 0x0000000bf300720c */ /* 0x000fe40003f24270 */
[----:B------:R-:W-:-:S02]  /*73c0*/  FSEL R176, R2, -INF , !P0 ;  /* 0xff80000002b07808 */ /* 0x000fc40004000000 */
[----:B------:R-:W-:Y:S02]  /*73d0*/  ISETP.GT.AND P0, PT, R36, R11, PT ;  /* 0x0000000b2400720c */ /* 0x000fe40003f04270 */
[----:B------:R-:W-:Y:S02]  /*73e0*/  FSEL R180, R17, -INF , !P5 ;  /* 0xff80000011b47808 */ /* 0x000fe40006800000 */
[----:B------:R-:W-:Y:S02]  /*73f0*/  FSEL R184, R78, -INF , !P2 ;  /* 0xff8000004eb87808 */ /* 0x000fe40005000000 */
[C---:B------:R-:W-:Y:S02]  /*7400*/  ISETP.GE.AND P2, PT, R13.reuse, R251, PT ;  /* 0x000000fb0d00720c */ /* 0x040fe40003f46270 */
[----:B------:R-:W-:Y:S02]  /*7410*/  FSEL R17, R112, -INF , !P1 ;  /* 0xff80000070117808 */ /* 0x000fe40004800000 */
[----:B------:R-:W-:-:S02]  /*7420*/  ISETP.GE.AND P1, PT, R13, R249, PT ;  /* 0x000000f90d00720c */ /* 0x000fc40003f26270 */
[----:B------:R-:W-:Y:S02]  /*7430*/  FSEL R15, R230, -INF , !P0 ;  /* 0xff800000e60f7808 */ /* 0x000fe40004000000 */
[----:B------:R-:W-:Y:S02]  /*7440*/  ISETP.GE.AND P0, PT, R13, R250, PT ;  /* 0x000000fa0d00720c */ /* 0x000fe40003f06270 */
[----:B------:R-:W-:Y:S02]  /*7450*/  ISETP.GT.AND P4, PT, R36, R12, PT ;  /* 0x0000000c2400720c */ /* 0x000fe40003f84270 */
[----:B------:R-:W-:Y:S02]  /*7460*/  FSEL R183, R81, -INF , !P2 ;  /* 0xff80000051b77808 */ /* 0x000fe40005000000 */
[----:B------:R-:W-:Y:S02]  /*7470*/  ISETP.GE.AND P2, PT, R12, R251, PT ;  /* 0x000000fb0c00720c */ /* 0x000fe40003f46270 */
[----:B------:R-:W-:-:S02]  /*7480*/  FSEL R81, R79, -INF , !P1 ;  /* 0xff8000004f517808 */ /* 0x000fc40004800000 */
[----:B------:R-:W-:Y:S02]  /*7490*/  FSEL R173, R20, -INF , !P0 ;  /* 0xff80000014ad7808 */ /* 0x000fe40004000000 */
[C---:B------:R-:W-:Y:S02]  /*74a0*/  ISETP.GE.AND P1, PT, R12.reuse, R249, PT ;  /* 0x000000f90c00720c */ /* 0x040fe40003f26270 */
[----:B------:R-:W-:Y:S02]  /*74b0*/  FSEL R14, R223, -INF , !P4 ;  /* 0xff800000df0e7808 */ /* 0x000fe40006000000 */
[----:B------:R-:W-:Y:S02]  /*74c0*/  ISETP.GE.AND P0, PT, R12, R250, PT ;  /* 0x000000fa0c00720c */ /* 0x000fe40003f06270 */
[----:B------:R-:W-:Y:S02]  /*74d0*/  FSEL R181, R82, -INF , !P2 ;  /* 0xff80000052b57808 */ /* 0x000fe40005000000 */
[----:B------:R-:W-:-:S02]  /*74e0*/  ISETP.GE.AND P5, PT, R13, R244, PT ;  /* 0x000000f40d00720c */ /* 0x000fc40003fa6270 */
[----:B------:R-:W-:Y:S02]  /*74f0*/  FSEL R82, R80, -INF , !P1 ;  /* 0xff80000050527808 */ /* 0x000fe40004800000 */
[CC--:B------:R-:W-:Y:S02]  /*7500*/  ISETP.GT.AND P1, PT, R243.reuse, R9.reuse, PT ;  /* 0x00000009f300720c */ /* 0x0c0fe40003f24270 */
[----:B------:R-:W-:Y:S02]  /*7510*/  FSEL R172, R14, -INF , !P0 ;  /* 0xff8000000eac7808 */ /* 0x000fe40004000000 */
[----:B------:R-:W-:Y:S02]  /*7520*/  ISETP.GT.AND P0, PT, R36, R9, PT ;  /* 0x000000092400720c */ /* 0x000fe40003f04270 */
[----:B------:R-:W-:Y:S02]  /*7530*/  ISETP.GT.AND P4, PT, R243, R10, PT ;  /* 0x0000000af300720c */ /* 0x000fe40003f84270 */
[----:B------:R-:W-:-:S02]  /*7540*/  FSEL R179, R22, -INF , !P5 ;  /* 0xff80000016b37808 */ /* 0x000fc40006800000 */
[----:B------:R-:W-:Y:S02]  /*7550*/  ISETP.GE.AND P5, PT, R12, R244, PT ;  /* 0x000000f40c00720c */ /* 0x000fe40003fa6270 */
[----:B------:R-:W-:Y:S02]  /*7560*/  FSEL R13, R104, -INF , !P1 ;  /* 0xff800000680d7808 */ /* 0x000fe40004800000 */
[----:B------:R-:W-:Y:S02]  /*7570*/  ISETP.GE.AND P1, PT, R11, R249, PT ;  /* 0x000000f90b00720c */ /* 0x000fe40003f26270 */
[----:B------:R-:W-:Y:S02]  /*7580*/  FSEL R12, R240, -INF , !P0 ;  /* 0xff800000f00c7808 */ /* 0x000fe40004000000 */
[----:B------:R-:W-:Y:S02]  /*7590*/  FSEL R16, R113, -INF , !P4 ;  /* 0xff80000071107808 */ /* 0x000fe40006000000 */
[----:B------:R-:W-:-:S02]  /*75a0*/  ISETP.GE.AND P0, PT, R11, R250, PT ;  /* 0x000000fa0b00720c */ /* 0x000fc40003f06270 */
[----:B------:R-:W-:Y:S02]  /*75b0*/  ISETP.GT.AND P4, PT, R36, R10, PT ;  /* 0x0000000a2400720c */ /* 0x000fe40003f84270 */
[----:B------:R-:W-:Y:S02]  /*75c0*/  FSEL R189, R83, -INF , !P1 ;  /* 0xff80000053bd7808 */ /* 0x000fe40004800000 */
        /* <DEDUP_REMOVED lines=10> */
[C---:B------:R-:W-:Y:S02]  /*7670*/  ISETP.GT.AND P1, PT, R36.reuse, R6, PT ;  /* 0x000000062400720c */ /* 0x040fe40003f24270 */
[----:B------:R-:W-:Y:S02]  /*7680*/  FSEL R14, R105, -INF , !P4 ;  /* 0xff800000690e7808 */ /* 0x000fe40006000000 */
[----:B------:R-:W-:Y:S02]  /*7690*/  ISETP.GE.AND P0, PT, R9, R249, PT ;  /* 0x000000f90900720c */ /* 0x000fe40003f06270 */
[----:B------:R-:W-:Y:S02]  /*76a0*/  FSEL R178, R21, -INF , !P5 ;  /* 0xff80000015b27808 */ /* 0x000fe40006800000 */
[----:B------:R-:W-:Y:S02]  /*76b0*/  ISETP.GT.AND P4, PT, R36, R8, PT ;  /* 0x000000082400720c */ /* 0x000fe40003f84270 */
[----:B------:R-:W-:-:S02]  /*76c0*/  ISETP.GE.AND P5, PT, R11, R244, PT ;  /* 0x000000f40b00720c */ /* 0x000fc40003fa6270 */
[----:B------:R-:W-:Y:S02]  /*76d0*/  FSEL R212, R86, -INF , !P2 ;  /* 0xff80000056d47808 */ /* 0x000fe40005000000 */
[----:B------:R-:W-:Y:S02]  /*76e0*/  FSEL R2, R219, -INF , !P1 ;  /* 0xff800000db027808 */ /* 0x000fe40004800000 */
[----:B------:R-:W-:Y:S02]  /*76f0*/  ISETP.GT.AND P2, PT, R36, R7, PT ;  /* 0x000000072400720c */ /* 0x000fe40003f44270 */
[----:B------:R-:W-:Y:S02]  /*7700*/  ISETP.GE.AND P1, PT, R8, R249, PT ;  /* 0x000000f90800720c */ /* 0x000fe40003f26270 */
[----:B------:R-:W-:Y:S02]  /*7710*/  FSEL R187, R90, -INF , !P0 ;  /* 0xff8000005abb7808 */ /* 0x000fe40004000000 */
[----:B------:R-:W-:-:S02]  /*7720*/  FSEL R11, R239, -INF , !P4 ;  /* 0xff800000ef0b7808 */ /* 0x000fc40006000000 */
[----:B------:R-:W-:Y:S02]  /*7730*/  ISETP.GE.AND P0, PT, R8, R250, PT ;  /* 0x000000fa0800720c */ /* 0x000fe40003f06270 */
[----:B------:R-:W-:Y:S02]  /*7740*/  FSEL R203, R17, -INF , !P5 ;  /* 0xff80000011cb7808 */ /* 0x000fe40006800000 */
[----:B------:R-:W-:Y:S02]  /*7750*/  ISETP.GE.AND P5, PT, R10, R244, PT ;  /* 0x000000f40a00720c */ /* 0x000fe40003fa6270 */
[----:B------:R-:W-:Y:S02]  /*7760*/  FSEL R10, R218, -INF , !P2 ;  /* 0xff800000da0a7808 */ /* 0x000fe40005000000 */
[----:B------:R-:W-:Y:S02]  /*7770*/  FSEL R186, R89, -INF , !P1 ;  /* 0xff80000059ba7808 */ /* 0x000fe40004800000 */
[----:B------:R-:W-:-:S02]  /*7780*/  ISETP.GE.AND P2, PT, R9, R250, PT ;  /* 0x000000fa0900720c */ /* 0x000fc40003f46270 */
[----:B------:R-:W-:Y:S02]  /*7790*/  ISETP.GE.AND P1, PT, R7, R250, PT ;  /* 0x000000fa0700720c */ /* 0x000fe40003f26270 */
[----:B------:R-:W-:Y:S02]  /*77a0*/  FSEL R193, R11, -INF , !P0 ;  /* 0xff8000000bc17808 */ /* 0x000fe40004000000 */
[-C--:B------:R-:W-:Y:S02]  /*77b0*/  ISETP.GE.AND P0, PT, R6, R249.reuse, PT ;  /* 0x000000f90600720c */ /* 0x080fe40003f06270 */
[----:B------:R-:W-:Y:S02]  /*77c0*/  FSEL R190, R12, -INF , !P2 ;  /* 0xff8000000cbe7808 */ /* 0x000fe40005000000 */
[----:B------:R-:W-:Y:S02]  /*77d0*/  FSEL R21, R10, -INF , !P1 ;  /* 0xff8000000a157808 */ /* 0x000fe40004800000 */
[----:B------:R-:W-:-:S02]  /*77e0*/  ISETP.GE.AND P2, PT, R7, R249, PT ;  /* 0x000000f90700720c */ /* 0x000fc40003f46270 */
[----:B------:R-:W-:Y:S01]  /*77f0*/  ISETP.GE.AND P1, PT, R6, R250, PT ;  /* 0x000000fa0600720c */ /* 0x000fe20003f26270 */
[----:B------:R-:W-:Y:S01]  /*7800*/  STL [R1+0xc4], R21 ;  /* 0x0000c41501007387 */ /* 0x000fe20000100800 */
[----:B------:R-:W-:Y:S02]  /*7810*/  FSEL R19, R87, -INF , !P0 ;  /* 0xff80000057137808 */ /* 0x000fe40004000000 */
[----:B------:R-:W-:Y:S02]  /*7820*/  ISETP.GT.AND P0, PT, R36, R5, PT ;  /* 0x000000052400720c */ /* 0x000fe40003f04270 */
[----:B------:R-:W-:Y:S01]  /*7830*/  FSEL R194, R16, -INF , !P5 ;  /* 0xff80000010c27808 */ /* 0x000fe20006800000 */
[----:B------:R-:W-:Y:S01]  /*7840*/  STL [R1+0x88], R19 ;  /* 0x0000881301007387 */ /* 0x000fe20000100800 */
[----:B------:R-:W-:Y:S02]  /*7850*/  FSEL R223, R88, -INF , !P2 ;  /* 0xff80000058df7808 */ /* 0x000fe40005000000 */
[----:B------:R-:W-:-:S02]  /*7860*/  FSEL R215, R2, -INF , !P1 ;  /* 0xff80000002d77808 */ /* 0x000fc40004800000 */
[----:B------:R-:W-:Y:S02]  /*7870*/  ISETP.GE.AND P5, PT, R9, R244, PT ;  /* 0x000000f40900720c */ /* 0x000fe40003fa6270 */
[C---:B------:R-:W-:Y:S02]  /*7880*/  ISETP.GE.AND P2, PT, R5.reuse, R249, PT ;  /* 0x000000f90500720c */ /* 0x040fe40003f46270 */
[----:B------:R-:W-:Y:S02]  /*7890*/  ISETP.GE.AND P1, PT, R5, R250, PT ;  /* 0x000000fa0500720c */ /* 0x000fe40003f26270 */
[----:B------:R-:W-:Y:S02]  /*78a0*/  FSEL R2, R174, -INF , !P0 ;  /* 0xff800000ae027808 */ /* 0x000fe40004000000 */
[----:B------:R-:W-:Y:S02]  /*78b0*/  ISETP.GT.AND P0, PT, R36, R4, PT ;  /* 0x000000042400720c */ /* 0x000fe40003f04270 */
[----:B------:R-:W-:-:S02]  /*78c0*/  ISETP.GE.AND P4, PT, R9, R251, PT ;  /* 0x000000fb0900720c */ /* 0x000fc40003f86270 */
[----:B------:R-:W-:Y:S02]  /*78d0*/  FSEL R195, R13, -INF , !P5 ;  /* 0xff8000000dc37808 */ /* 0x000fe40006800000 */
[----:B------:R-:W-:Y:S02]  /*78e0*/  FSEL R20, R91, -INF , !P2 ;  /* 0xff8000005b147808 */ /* 0x000fe40005000000 */
[----:B------:R-:W-:Y:S02]  /*78f0*/  FSEL R222, R2, -INF , !P1 ;  /* 0xff80000002de7808 */ /* 0x000fe40004800000 */
[C---:B------:R-:W-:Y:S01]  /*7900*/  ISETP.GE.AND P5, PT, R8.reuse, R244, PT ;  /* 0x000000f40800720c */ /* 0x040fe20003fa6270 */
[----:B------:R-:W-:Y:S01]  /*7910*/  STL [R1+0x84], R20 ;  /* 0x0000841401007387 */ /* 0x000fe20000100800 */
[----:B------:R-:W-:Y:S02]  /*7920*/  ISETP.GE.AND P2, PT, R8, R251, PT ;  /* 0x000000fb0800720c */ /* 0x000fe40003f46270 */
[----:B------:R-:W-:-:S02]  /*7930*/  ISETP.GE.AND P1, PT, R4, R249, PT ;  /* 0x000000f90400720c */ /* 0x000fc40003f26270 */
[----:B------:R-:W-:Y:S02]  /*7940*/  FSEL R9, R175, -INF , !P0 ;  /* 0xff800000af097808 */ /* 0x000fe40004000000 */
[----:B------:R-:W-:Y:S02]  /*7950*/  FMNMX3.FTZ R8, R42, R41, R40, !PT ;  /* 0x000000292a087276 */ /* 0x000fe40007810028 */
[----:B------:R-:W-:Y:S02]  /*7960*/  ISETP.GE.AND P0, PT, R4, R250, PT ;  /* 0x000000fa0400720c */ /* 0x000fe40003f06270 */
[----:B------:R-:W-:Y:S02]  /*7970*/  FSEL R17, R92, -INF , !P1 ;  /* 0xff8000005c117808 */ /* 0x000fe40004800000 */
[----:B------:R-:W-:Y:S02]  /*7980*/  FMNMX3.FTZ R8, R8, R39, R51, !PT ;  /* 0x0000002708087276 */ /* 0x000fe40007810033 */
[----:B------:R-:W-:Y:S01]  /*7990*/  ISETP.GE.AND P1, PT, R3, R249, PT ;  /* 0x000000f90300720c */ /* 0x000fe20003f26270 */
[----:B------:R-:W-:Y:S01]  /*79a0*/  STL [R1+0x7c], R17 ;  /* 0x00007c1101007387 */ /* 0x000fe20000100800 */
[----:B------:R-:W-:-:S02]  /*79b0*/  FSEL R220, R9, -INF , !P0 ;  /* 0xff80000009dc7808 */ /* 0x000fc40004000000 */
[----:B------:R-:W-:Y:S02]  /*79c0*/  ISETP.GT.AND P0, PT, R36, R3, PT ;  /* 0x000000032400720c */ /* 0x000fe40003f04270 */
[----:B------:R-:W-:Y:S02]  /*79d0*/  FMNMX3.FTZ R9, R8, R48, R38, !PT ;  /* 0x0000003008097276 */ /* 0x000fe40007810026 */
[----:B------:R-:W-:Y:S02]  /*79e0*/  FSEL R18, R93, -INF , !P1 ;  /* 0xff8000005d127808 */ /* 0x000fe40004800000 */
[----:B------:R-:W-:Y:S02]  /*79f0*/  ISETP.GE.AND P1, PT, R3, R250, PT ;  /* 0x000000fa0300720c */ /* 0x000fe40003f26270 */
[----:B------:R-:W-:Y:S01]  /*7a00*/  FSEL R8, R235, -INF , !P0 ;  /* 0xff800000eb087808 */ /* 0x000fe20004000000 */
[----:B------:R-:W-:Y:S01]  /*7a10*/  STL [R1+0x78], R18 ;  /* 0x0000781201007387 */ /* 0x000fe20000100800 */
[----:B------:R-:W-:-:S02]  /*7a20*/  ISETP.GT.AND P0, PT, R36, R33, PT ;  /* 0x000000212400720c */ /* 0x000fc40003f04270 */
[----:B------:R-:W-:Y:S02]  /*7a30*/  FSEL R15, R8, -INF , !P1 ;  /* 0xff800000080f7808 */ /* 0x000fe40004800000 */
[-C--:B------:R-:W-:Y:S02]  /*7a40*/  ISETP.GE.AND P1, PT, R33, R249.reuse, PT ;  /* 0x000000f92100720c */ /* 0x080fe40003f26270 */
[----:B------:R-:W-:Y:S01]  /*7a50*/  FSEL R8, R233, -INF , !P0 ;  /* 0xff800000e9087808 */ /* 0x000fe20004000000 */
[----:B------:R-:W-:Y:S01]  /*7a60*/  STL [R1+0xc0], R15 ;  /* 0x0000c00f01007387 */ /* 0x000fe20000100800 */
[----:B------:R-:W-:Y:S02]  /*7a70*/  FSEL R12, R96, -INF , !P1 ;  /* 0xff800000600c7808 */ /* 0x000fe40004800000 */
[----:B------:R-:W-:Y:S02]  /*7a80*/  ISETP.GE.AND P1, PT, R33, R250, PT ;  /* 0x000000fa2100720c */ /* 0x000fe40003f26270 */
[----:B------:R-:W-:Y:S01]  /*7a90*/  ISETP.GE.AND P0, PT, R32, R249, PT ;  /* 0x000000f92000720c */ /* 0x000fe20003f06270 */
[----:B------:R-:W-:Y:S01]  /*7aa0*/  STL [R1+0x64], R12 ;  /* 0x0000640c01007387 */ /* 0x000fe20000100800 */
[----:B------:R-:W-:-:S02]  /*7ab0*/  FSEL R200, R8, -INF , !P1 ;  /* 0xff80000008c87808 */ /* 0x000fc40004800000 */
[----:B------:R-:W-:Y:S02]  /*7ac0*/  ISETP.GT.AND P1, PT, R36, R32, PT ;  /* 0x000000202400720c */ /* 0x000fe40003f24270 */
[----:B------:R-:W-:Y:S02]  /*7ad0*/  FSEL R13, R97, -INF , !P0 ;  /* 0xff800000610d7808 */ /* 0x000fe40004000000 */
[----:B------:R-:W-:Y:S02]  /*7ae0*/  FSEL R8, R226, -INF , !P1 ;  /* 0xff800000e2087808 */ /* 0x000fe40004800000 */
[----:B------:R-:W-:Y:S01]  /*7af0*/  ISETP.GE.AND P1, PT, R32, R250, PT ;  /* 0x000000fa2000720c */ /* 0x000fe20003f26270 */
[----:B------:R-:W-:Y:S01]  /*7b00*/  STL [R1+0x5c], R13 ;  /* 0x00005c0d01007387 */ /* 0x000fe20000100800 */
[----:B------:R-:W-:Y:S02]  /*7b10*/  ISETP.GT.AND P0, PT, R36, R31, PT ;  /* 0x0000001f2400720c */ /* 0x000fe40003f04270 */
[----:B------:R-:W-:Y:S01]  /*7b20*/  FSEL R8, R8, -INF , !P1 ;  /* 0xff80000008087808 */ /* 0x000fe20004800000 */
[----:B------:R-:W-:Y:S01]  /*7b30*/  STL [R1+0x10c], R249 ;  /* 0x00010cf901007387 */ /* 0x000fe20000100800 */
[----:B------:R-:W-:-:S02]  /*7b40*/  FSEL R10, R227, -INF , !P0 ;  /* 0xff800000e30a7808 */ /* 0x000fc40004000000 */
[----:B------:R-:W-:Y:S01]  /*7b50*/  ISETP.GE.AND P0, PT, R31, R250, PT ;  /* 0x000000fa1f00720c */ /* 0x000fe20003f06270 */
[----:B------:R-:W-:Y:S01]  /*7b60*/  STL [R1+0xb0], R8 ;  /* 0x0000b00801007387 */ /* 0x000fe20000100800 */
[----:B------:R-:W-:Y:S02]  /*7b70*/  FMNMX3.FTZ R2, R95, R94, R49, !PT ;  /* 0x0000005e5f027276 */ /* 0x000fe40007810031 */
[----:B------:R-:W-:Y:S01]  /*7b80*/  FMNMX3.FTZ R9, R9, R37, R144, !PT ;  /* 0x0000002509097276 */ /* 0x000fe20007810090 */
[----:B------:R1:W-:Y:S01]  /*7b90*/  STL [R1+0x110], R250 ;  /* 0x000110fa01007387 */ /* 0x0003e20000100800 */
        /* <DEDUP_REMOVED lines=11> */
[----:B------:R-:W-:Y:S01]  /*7c50*/  FMNMX3.FTZ R9, R9, R82, R189, !PT ;  /* 0x0000005209097276 */ /* 0x000fe200078100bd */
[----:B-1----:R-:W2:Y:S01]  /*7c60*/  LDL.LU R250, [R1+0xb0] ;  /* 0x0000b00001fa7983 */ /* 0x002ea20000300800 */
[----:B------:R-:W-:Y:S02]  /*7c70*/  FMNMX3.FTZ R2, R2, R125, R177, !PT ;  /* 0x0000007d02027276 */ /* 0x000fe400078100b1 */
[----:B------:R-:W-:Y:S02]  /*7c80*/  FMNMX3.FTZ R9, R9, R188, R187, !PT ;  /* 0x000000bc09097276 */ /* 0x000fe400078100bb */
[----:B------:R-:W-:-:S02]  /*7c90*/  FMNMX3.FTZ R2, R2, R176, R173, !PT ;  /* 0x000000b002027276 */ /* 0x000fc400078100ad */
[----:B------:R-:W-:Y:S02]  /*7ca0*/  FMNMX3.FTZ R9, R9, R186, R223, !PT ;  /* 0x000000ba09097276 */ /* 0x000fe400078100df */
[----:B------:R-:W-:Y:S02]  /*7cb0*/  FMNMX3.FTZ R2, R2, R172, R192, !PT ;  /* 0x000000ac02027276 */ /* 0x000fe400078100c0 */
[----:B------:R-:W-:Y:S02]  /*7cc0*/  FMNMX3.FTZ R9, R9, R19, R20, !PT ;  /* 0x0000001309097276 */ /* 0x000fe40007810014 */
[----:B------:R-:W-:Y:S02]  /*7cd0*/  FMNMX3.FTZ R2, R2, R191, R190, !PT ;  /* 0x000000bf02027276 */ /* 0x000fe400078100be */
[----:B------:R-:W-:Y:S02]  /*7ce0*/  ISETP.GE.AND P1, PT, R31, R249, PT ;  /* 0x000000f91f00720c */ /* 0x000fe40003f26270 */
[----:B------:R-:W-:-:S04]  /*7cf0*/  FMNMX3.FTZ R2, R2, R193, R21, !PT ;  /* 0x000000c102027276 */ /* 0x000fc80007810015 */
[----:B------:R-:W-:-:S04]  /*7d00*/  FMNMX3.FTZ R2, R2, R215, R222, !PT ;  /* 0x000000d702027276 */ /* 0x000fc800078100de */
[----:B------:R-:W-:Y:S02]  /*7d10*/  FMNMX3.FTZ R2, R2, R220, R15, !PT ;  /* 0x000000dc02027276 */ /* 0x000fe4000781000f */
[----:B------:R-:W-:Y:S02]  /*7d20*/  FMNMX3.FTZ R9, R9, R17, R18, !PT ;  /* 0x0000001109097276 */ /* 0x000fe40007810012 */
[----:B------:R-:W-:Y:S02]  /*7d30*/  FSEL R249, R10, -INF , !P0 ;  /* 0xff8000000af97808 */ /* 0x000fe40004000000 */
[----:B------:R-:W-:Y:S02]  /*7d40*/  FSEL R11, R99, -INF , !P1 ;  /* 0xff800000630b7808 */ /* 0x000fe40004800000 */
[----:B------:R-:W-:Y:S02]  /*7d50*/  FMNMX3.FTZ R9, R9, R12, R13, !PT ;  /* 0x0000000c09097276 */ /* 0x000fe4000781000d */
[----:B------:R-:W-:-:S02]  /*7d60*/  ISETP.GT.AND P1, PT, R243, R7, PT ;  /* 0x00000007f300720c */ /* 0x000fc40003f24270 */
[----:B------:R-:W-:Y:S02]  /*7d70*/  FSEL R214, R100, -INF , !P4 ;  /* 0xff80000064d67808 */ /* 0x000fe40006000000 */
[C---:B------:R-:W-:Y:S02]  /*7d80*/  ISETP.GE.AND P4, PT, R7.reuse, R244, PT ;  /* 0x000000f40700720c */ /* 0x040fe40003f86270 */
[----:B------:R-:W-:Y:S02]  /*7d90*/  ISETP.GE.AND P0, PT, R7, R251, PT ;  /* 0x000000fb0700720c */ /* 0x000fe40003f06270 */
[----:B------:R-:W-:Y:S02]  /*7da0*/  FSEL R246, R14, -INF , !P5 ;  /* 0xff8000000ef67808 */ /* 0x000fe40006800000 */
[----:B------:R-:W-:Y:S02]  /*7db0*/  ISETP.GT.AND P5, PT, R243, R6, PT ;  /* 0x00000006f300720c */ /* 0x000fe40003fa4270 */
[----:B------:R-:W-:-:S02]  /*7dc0*/  FSEL R7, R164, -INF , !P1 ;  /* 0xff800000a4077808 */ /* 0x000fc40004800000 */
[----:B------:R-:W-:Y:S02]  /*7dd0*/  FSEL R217, R101, -INF , !P2 ;  /* 0xff80000065d97808 */ /* 0x000fe40005000000 */
[C---:B------:R-:W-:Y:S02]  /*7de0*/  ISETP.GE.AND P2, PT, R6.reuse, R244, PT ;  /* 0x000000f40600720c */ /* 0x040fe40003f46270 */
[----:B------:R-:W-:Y:S02]  /*7df0*/  ISETP.GE.AND P1, PT, R6, R251, PT ;  /* 0x000000fb0600720c */ /* 0x000fe40003f26270 */
[----:B------:R-:W-:Y:S02]  /*7e00*/  FSEL R6, R165, -INF , !P5 ;  /* 0xff800000a5067808 */ /* 0x000fe40006800000 */
[----:B------:R-:W-:Y:S01]  /*7e10*/  FSEL R241, R7, -INF , !P4 ;  /* 0xff80000007f17808 */ /* 0x000fe20006000000 */
[----:B------:R1:W-:Y:S01]  /*7e20*/  STL [R1+0x50], R11 ;  /* 0x0000500b01007387 */ /* 0x0003e20000100800 */
[----:B------:R-:W-:-:S02]  /*7e30*/  ISETP.GT.AND P4, PT, R243, R5, PT ;  /* 0x00000005f300720c */ /* 0x000fc40003f84270 */
[----:B------:R-:W-:Y:S02]  /*7e40*/  ISETP.GE.AND P5, PT, R5, R244, PT ;  /* 0x000000f40500720c */ /* 0x000fe40003fa6270 */
[----:B------:R-:W-:Y:S02]  /*7e50*/  FSEL R239, R6, -INF , !P2 ;  /* 0xff80000006ef7808 */ /* 0x000fe40005000000 */
[----:B------:R-:W-:Y:S02]  /*7e60*/  ISETP.GT.AND P2, PT, R243, R4, PT ;  /* 0x00000004f300720c */ /* 0x000fe40003f44270 */
[----:B------:R-:W-:Y:S02]  /*7e70*/  FSEL R6, R103, -INF , !P1 ;  /* 0xff80000067067808 */ /* 0x000fe40004800000 */
[----:B------:R-:W-:Y:S02]  /*7e80*/  ISETP.GE.AND P1, PT, R4, R251, PT ;  /* 0x000000fb0400720c */ /* 0x000fe40003f26270 */
[----:B------:R-:W-:-:S02]  /*7e90*/  LEA R232, R0, UR5, 0x1 ;  /* 0x0000000500e87c11 */ /* 0x000fc4000f8e08ff */
[----:B--2---:R-:W-:Y:S01]  /*7ea0*/  FMNMX3.FTZ R8, R2, R200, R250, !PT ;  /* 0x000000c802087276 */ /* 0x004fe200078100fa */
[----:B------:R-:W-:Y:S03]  /*7eb0*/  STL [R1+0x114], R250 ;  /* 0x000114fa01007387 */ /* 0x000fe60000100800 */
[----:B------:R-:W-:Y:S01]  /*7ec0*/  FMNMX.FTZ R8, R249, R8, !PT ;  /* 0x00000008f9087209 */ /* 0x000fe20007810000 */
[----:B------:R-:W-:Y:S01]  /*7ed0*/  LDSM.16.MT88.4 R44, [R232+0x8000] ;  /* 0x00800000e82c783b */ /* 0x000fe20000004200 */
[----:B------:R-:W-:-:S03]  /*7ee0*/  FMNMX.FTZ R2, R11, R9, !PT ;  /* 0x000000090b027209 */ /* 0x000fc60007810000 */
[----:B------:R-:W2:Y:S04]  /*7ef0*/  SHFL.BFLY PT, R10, R8, 0x2, 0x1f ;  /* 0x0c401f00080a7f89 */ /* 0x000ea800000e0000 */
[----:B------:R-:W3:Y:S01]  /*7f00*/  SHFL.BFLY PT, R9, R2, 0x2, 0x1f ;  /* 0x0c401f0002097f89 */ /* 0x000ee200000e0000 */
[----:B-1----:R-:W-:Y:S02]  /*7f10*/  FSEL R11, R102, -INF , !P0 ;  /* 0xff800000660b7808 */ /* 0x002fe40004000000 */
[----:B------:R-:W-:Y:S01]  /*7f20*/  ISETP.GE.AND P0, PT, R5, R251, PT ;  /* 0x000000fb0500720c */ /* 0x000fe20003f06270 */
[----:B------:R-:W-:Y:S01]  /*7f30*/  LDSM.16.MT88.4 R52, [R232+0x8800] ;  /* 0x00880000e834783b */ /* 0x000fe20000004200 */
[----:B------:R-:W-:Y:S02]  /*7f40*/  FSEL R5, R136, -INF , !P4 ;  /* 0xff80000088057808 */ /* 0x000fe40006000000 */
[----:B------:R-:W-:-:S02]  /*7f50*/  ISETP.GE.AND P4, PT, R4, R244, PT ;  /* 0x000000f40400720c */ /* 0x000fc40003f86270 */
[----:B------:R-:W-:Y:S02]  /*7f60*/  FSEL R4, R137, -INF , !P2 ;  /* 0xff80000089047808 */ /* 0x000fe40005000000 */
[----:B------:R-:W-:Y:S02]  /*7f70*/  FSEL R235, R5, -INF , !P5 ;  /* 0xff80000005eb7808 */ /* 0x000fe40006800000 */
[----:B------:R-:W-:Y:S02]  /*7f80*/  FSEL R252, R106, -INF , !P0 ;  /* 0xff8000006afc7808 */ /* 0x000fe40004000000 */
[----:B------:R-:W-:Y:S02]  /*7f90*/  ISETP.GT.AND P2, PT, R243, R3, PT ;  /* 0x00000003f300720c */ /* 0x000fe40003f44270 */
[C---:B------:R-:W-:Y:S02]  /*7fa0*/  ISETP.GE.AND P5, PT, R3.reuse, R244, PT ;  /* 0x000000f40300720c */ /* 0x040fe40003fa6270 */
[----:B------:R-:W-:-:S02]  /*7fb0*/  ISETP.GE.AND P0, PT, R3, R251, PT ;  /* 0x000000fb0300720c */ /* 0x000fc40003f06270 */
[----:B--2---:R-:W-:Y:S01]  /*7fc0*/  FMNMX.FTZ R3, R8, R10, !PT ;  /* 0x0000000a08037209 */ /* 0x004fe20007810000 */
[----:B------:R-:W-:Y:S01]  /*7fd0*/  STL [R1+0x118], R249 ;  /* 0x000118f901007387 */ /* 0x000fe20000100800 */
[----:B---3--:R-:W-:-:S03]  /*7fe0*/  FMNMX.FTZ R2, R2, R9, !PT ;  /* 0x0000000902027209 */ /* 0x008fc60007810000 */
[----:B------:R-:W1:Y:S04]  /*7ff0*/  SHFL.BFLY PT, R7, R3, 0x1, 0x1f ;  /* 0x0c201f0003077f89 */ /* 0x000e6800000e0000 */
[----:B------:R-:W-:Y:S04]  /*8000*/  STL [R1+0x4], R11 ;  /* 0x0000040b01007387 */ /* 0x000fe80000100800 */
[----:B------:R-:W-:Y:S01]  /*8010*/  STL [R1], R6 ;  /* 0x0000000601007387 */ /* 0x000fe20000100800 */
[----:B------:R-:W-:-:S03]  /*8020*/  FSEL R199, R4, -INF , !P4 ;  /* 0xff80000004c77808 */ /* 0x000fc60006000000 */
[----:B------:R-:W2:Y:S01]  /*8030*/  SHFL.BFLY PT, R6, R2, 0x1, 0x1f ;  /* 0x0c201f0002067f89 */ /* 0x000ea200000e0000 */
[----:B------:R-:W-:Y:S02]  /*8040*/  ISETP.GT.AND P4, PT, R243, R33, PT ;  /* 0x00000021f300720c */ /* 0x000fe40003f84270 */
[----:B------:R-:W-:Y:S02]  /*8050*/  FSEL R5, R128, -INF , !P2 ;  /* 0xff80000080057808 */ /* 0x000fe40005000000 */
[----:B------:R-:W-:Y:S02]  /*8060*/  ISETP.GE.AND P2, PT, R33, R244, PT ;  /* 0x000000f42100720c */ /* 0x000fe40003f46270 */
[----:B------:R-:W-:Y:S02]  /*8070*/  FSEL R4, R129, -INF , !P4 ;  /* 0xff80000081047808 */ /* 0x000fe40006000000 */
[----:B------:R-:W-:Y:S02]  /*8080*/  FSEL R198, R5, -INF , !P5 ;  /* 0xff80000005c67808 */ /* 0x000fe40006800000 */
[----:B------:R-:W-:-:S02]  /*8090*/  FMNMX3.FTZ R5, R114, R111, R109, !PT ;  /* 0x0000006f72057276 */ /* 0x000fc4000781006d */
[----:B------:R-:W-:Y:S02]  /*80a0*/  FSEL R128, R4, -INF , !P2 ;  /* 0xff80000004807808 */ /* 0x000fe40005000000 */
[----:B------:R-:W-:Y:S02]  /*80b0*/  FMNMX3.FTZ R4, R126, R123, R122, !PT ;  /* 0x0000007b7e047276 */ /* 0x000fe4000781007a */
[----:B------:R-:W-:Y:S02]  /*80c0*/  FMNMX3.FTZ R5, R5, R118, R134, !PT ;  /* 0x0000007605057276 */ /* 0x000fe40007810086 */
[----:B------:R-:W-:Y:S02]  /*80d0*/  FMNMX3.FTZ R4, R4, R119, R142, !PT ;  /* 0x0000007704047276 */ /* 0x000fe4000781008e */
[----:B------:R-:W-:Y:S02]  /*80e0*/  FMNMX3.FTZ R5, R5, R131, R130, !PT ;  /* 0x0000008305057276 */ /* 0x000fe40007810082 */
[----:B------:R-:W-:-:S02]  /*80f0*/  FMNMX3.FTZ R4, R4, R139, R138, !PT ;  /* 0x0000008b04047276 */ /* 0x000fc4000781008a */
[----:B-1----:R-:W-:Y:S02]  /*8100*/  FMNMX.FTZ R68, R3, R7, !PT ;  /* 0x0000000703447209 */ /* 0x002fe40007810000 */
[----:B------:R-:W-:Y:S02]  /*8110*/  FMNMX3.FTZ R3, R5, R127, R154, !PT ;  /* 0x0000007f05037276 */ /* 0x000fe4000781009a */
[----:B--2---:R-:W-:Y:S02]  /*8120*/  FMNMX.FTZ R70, R2, R6, !PT ;  /* 0x0000000602467209 */ /* 0x004fe40007810000 */
[----:B------:R-:W-:Y:S02]  /*8130*/  FMNMX3.FTZ R2, R4, R135, R157, !PT ;  /* 0x0000008704027276 */ /* 0x000fe4000781009d */
[----:B------:R-:W-:Y:S02]  /*8140*/  ISETP.GT.AND P2, PT, R243, R31, PT ;  /* 0x0000001ff300720c */ /* 0x000fe40003f44270 */
[----:B------:R-:W-:Y:S01]  /*8150*/  FMNMX3.FTZ R3, R3, R152, R151, !PT ;  /* 0x0000009803037276 */ /* 0x000fe20007810097 */
[----:B------:R-:W-:Y:S01]  /*8160*/  STL [R1+0x11c], R243 ;  /* 0x00011cf301007387 */ /* 0x000fe20000100800 */
[----:B------:R-:W-:-:S02]  /*8170*/  FMNMX3.FTZ R0, R2, R156, R155, !PT ;  /* 0x0000009c02007276 */ /* 0x000fc4000781009b */
[----:B------:R-:W-:Y:S01]  /*8180*/  FSEL R9, R117, -INF , !P2 ;  /* 0xff80000075097808 */ /* 0x000fe20005000000 */
[----:B------:R-:W-:Y:S01]  /*8190*/  STL [R1+0x120], R244 ;  /* 0x000120f401007387 */ /* 0x000fe20000100800 */
[----:B------:R-:W-:Y:S01]  /*81a0*/  FMNMX3.FTZ R2, R3, R149, R167, !PT ;  /* 0x0000009503027276 */ /* 0x000fe200078100a7 */
[C---:B------:R-:W-:Y:S01]  /*81b0*/  FMUL.FTZ R3, R70.reuse, UR4 ;  /* 0x0000000446037c20 */ /* 0x040fe20008410000 */
[----:B------:R-:W-:Y:S01]  /*81c0*/  FSETP.NEU.FTZ.AND P2, PT, R70, -INF , PT ;  /* 0xff8000004600780b */ /* 0x000fe20003f5d000 */
[----:B------:R-:W-:Y:S04]  /*81d0*/  STL [R1+0x124], R251 ;  /* 0x000124fb01007387 */ /* 0x000fe80000100800 */
[----:B------:R1:W-:Y:S04]  /*81e0*/  STL [R1+0x128], R70 ;  /* 0x0001284601007387 */ /* 0x0003e80000100800 */
[----:B-1----:R-:W2:Y:S01]  /*81f0*/  LDL.LU R70, [R1] ;  /* 0x0000000001467983 */ /* 0x002ea20000300800 */
        /* <DEDUP_REMOVED lines=9> */
[----:B------:R-:W-:Y:S02]  /*8290*/  FSEL R3, R3, RZ, P2 ;  /* 0x000000ff03037208 */ /* 0x000fe40001000000 */
[----:B------:R-:W-:Y:S02]  /*82a0*/  FSEL R242, R108, -INF , !P0 ;  /* 0xff8000006cf27808 */ /* 0x000fe40004000000 */
[----:B------:R-:W-:Y:S02]  /*82b0*/  FMNMX3.FTZ R0, R0, R212, R214, !PT ;  /* 0x000000d400007276 */ /* 0x000fe400078100d6 */
[----:B------:R-:W-:-:S02]  /*82c0*/  ISETP.GT.AND P4, PT, R243, R32, PT ;  /* 0x00000020f300720c */ /* 0x000fc40003f84270 */
[----:B------:R-:W-:Y:S02]  /*82d0*/  ISETP.GE.AND P0, PT, R32, R251, PT ;  /* 0x000000fb2000720c */ /* 0x000fe40003f06270 */
[----:B------:R-:W-:Y:S01]  /*82e0*/  FMNMX3.FTZ R2, R2, R194, R195, !PT ;  /* 0x000000c202027276 */ /* 0x000fe200078100c3 */
[----:B------:R-:W-:Y:S02]  /*82f0*/  IMAD.IADD R224, R237, 0x1, R232 ;  /* 0x00000001ede07824 */ /* 0x000fe400078e02e8 */
[----:B------:R-:W-:Y:S01]  /*8300*/  FFMA.FTZ R4, R42, UR4, -R3 ;  /* 0x000000042a047c23 */ /* 0x000fe20008010803 */
[----:B------:R-:W-:Y:S01]  /*8310*/  FMNMX3.FTZ R7, R0, R217, R11, !PT ;  /* 0x000000d900077276 */ /* 0x000fe2000781000b */
[----:B------:R-:W-:Y:S01]  /*8320*/  FMUL.FTZ R0, R68, UR4 ;  /* 0x0000000444007c20 */ /* 0x000fe20008410000 */
[----:B------:R-:W-:Y:S02]  /*8330*/  ISETP.GE.AND P5, PT, R32, R244, PT ;  /* 0x000000f42000720c */ /* 0x000fe40003fa6270 */
[----:B------:R-:W-:-:S02]  /*8340*/  FSEL R8, R116, -INF , !P4 ;  /* 0xff80000074087808 */ /* 0x000fc40006000000 */
[----:B------:R-:W-:Y:S02]  /*8350*/  FSEL R165, R115, -INF , !P0 ;  /* 0xff80000073a57808 */ /* 0x000fe40004000000 */
[----:B------:R-:W-:Y:S01]  /*8360*/  FMNMX3.FTZ R5, R2, R246, R241, !PT ;  /* 0x000000f602057276 */ /* 0x000fe200078100f1 */
[----:B------:R-:W-:Y:S01]  /*8370*/  IMAD.IADD R233, R202, 0x1, R232 ;  /* 0x00000001cae97824 */ /* 0x000fe200078e02e8 */
[----:B------:R-:W-:Y:S01]  /*8380*/  FSETP.NEU.FTZ.AND P0, PT, R68, -INF , PT ;  /* 0xff8000004400780b */ /* 0x000fe20003f1d000 */
[----:B------:R-:W-:Y:S01]  /*8390*/  IMAD.IADD R120, R202, 0x1, R224 ;  /* 0x00000001ca787824 */ /* 0x000fe200078e02e0 */
[----:B------:R-:W-:Y:S01]  /*83a0*/  FSEL R245, R110, -INF , !P1 ;  /* 0xff8000006ef57808 */ /* 0x000fe20004800000 */
[--C-:B------:R-:W-:Y:S01]  /*83b0*/  FFMA.FTZ R2, R41, UR4, -R3.reuse ;  /* 0x0000000429027c23 */ /* 0x100fe20008010803 */
[----:B------:R-:W-:Y:S01]  /*83c0*/  ISETP.GE.AND P1, PT, R33, R251, PT ;  /* 0x000000fb2100720c */ /* 0x000fe20003f26270 */
[----:B------:R1:W-:Y:S01]  /*83d0*/  MUFU.EX2 R202, R4 ;  /* 0x0000000400ca7308 */ /* 0x0003e20000000800 */
[----:B------:R-:W-:Y:S01]  /*83e0*/  FSEL R83, R8, -INF , !P5 ;  /* 0xff80000008537808 */ /* 0x000fe20006800000 */
[----:B------:R-:W-:Y:S01]  /*83f0*/  LDSM.16.MT88.4 R72, [R233+0x8000] ;  /* 0x00800000e948783b */ /* 0x000fe20000004200 */
[----:B------:R-:W-:Y:S01]  /*8400*/  FSEL R8, R0, RZ, P0 ;  /* 0x000000ff00087208 */ /* 0x000fe20000000000 */
[----:B------:R-:W-:Y:S01]  /*8410*/  MUFU.EX2 R204, R2 ;  /* 0x0000000200cc7308 */ /* 0x000fe20000000800 */
[----:B------:R-:W-:Y:S01]  /*8420*/  FFMA.FTZ R0, R39, UR4, -R3 ;  /* 0x0000000427007c23 */ /* 0x000fe20008010803 */
[----:B------:R-:W-:Y:S01]  /*8430*/  FSEL R240, R107, -INF , !P1 ;  /* 0xff8000006bf07808 */ /* 0x000fe20004800000 */
[----:B------:R-:W-:Y:S01]  /*8440*/  LDSM.16.MT88.4 R76, [R224+0x8000] ;  /* 0x00800000e04c783b */ /* 0x000fe20000004200 */
[----:B------:R-:W-:-:S02]  /*8450*/  ISETP.GE.AND P1, PT, R31, R244, PT ;  /* 0x000000f41f00720c */ /* 0x000fc40003f26270 */
[----:B------:R-:W-:Y:S01]  /*8460*/  ISETP.GE.AND P4, PT, R31, R251, PT ;  /* 0x000000fb1f00720c */ /* 0x000fe20003f86270 */
[----:B------:R-:W-:Y:S01]  /*8470*/  LDSM.16.MT88.4 R84, [R120+0x8000] ;  /* 0x008000007854783b */ /* 0x000fe20000004200 */
[----:B-1----:R-:W-:Y:S01]  /*8480*/  FMNMX3.FTZ R4, R5, R239, R235, !PT ;  /* 0x000000ef05047276 */ /* 0x002fe200078100eb */
[----:B------:R-:W-:Y:S01]  /*8490*/  MUFU.EX2 R208, R0 ;  /* 0x0000000000d07308 */ /* 0x000fe20000000800 */
[--C-:B------:R-:W-:Y:S01]  /*84a0*/  FFMA.FTZ R11, R51, UR4, -R3.reuse ;  /* 0x00000004330b7c23 */ /* 0x100fe20008010803 */
[----:B------:R-:W-:Y:S01]  /*84b0*/  FFMA.FTZ R6, R40, UR4, -R3 ;  /* 0x0000000428067c23 */ /* 0x000fe20008010803 */
[----:B------:R-:W-:Y:S01]  /*84c0*/  FMNMX3.FTZ R4, R4, R199, R198, !PT ;  /* 0x000000c704047276 */ /* 0x000fe200078100c6 */
[----:B------:R-:W-:Y:S01]  /*84d0*/  STL [R1+0x12c], R68 ;  /* 0x00012c4401007387 */ /* 0x000fe20000100800 */
[----:B------:R-:W-:Y:S02]  /*84e0*/  FSEL R129, R9, -INF , !P1 ;  /* 0xff80000009817808 */ /* 0x000fe40004800000 */
[----:B------:R-:W-:Y:S01]  /*84f0*/  FMNMX3.FTZ R4, R4, R128, R83, !PT ;  /* 0x0000008004047276 */ /* 0x000fe20007810053 */
[----:B------:R-:W-:Y:S01]  /*8500*/  LDSM.16.MT88.4 R64, [R120+0x8800] ;  /* 0x008800007840783b */ /* 0x000fe20000004200 */
[----:B------:R-:W-:Y:S01]  /*8510*/  FSEL R150, R150, -INF , !P4 ;  /* 0xff80000096967808 */ /* 0x000fe20006000000 */
[----:B------:R-:W-:Y:S01]  /*8520*/  MUFU.EX2 R248, R11 ;  /* 0x0000000b00f87308 */ /* 0x000fe20000000800 */
[----:B------:R-:W-:-:S03]  /*8530*/  FFMA.FTZ R5, R95, UR4, -R8 ;  /* 0x000000045f057c23 */ /* 0x000fc60008010808 */
[----:B------:R1:W3:Y:S04]  /*8540*/  MUFU.EX2 R205, R6 ;  /* 0x0000000600cd7308 */ /* 0x0002e80000000800 */
[----:B------:R4:W-:Y:S01]  /*8550*/  MUFU.EX2 R201, R5 ;  /* 0x0000000500c97308 */ /* 0x0009e20000000800 */
[--C-:B-1----:R-:W-:Y:S01]  /*8560*/  FFMA.FTZ R6, R94, UR4, -R8.reuse ;  /* 0x000000045e067c23 */ /* 0x102fe20008010808 */
[----:B----4-:R-:W-:-:S03]  /*8570*/  FFMA.FTZ R5, R49, UR4, -R8 ;  /* 0x0000000431057c23 */ /* 0x010fc60008010808 */
[----:B------:R3:W1:Y:S04]  /*8580*/  MUFU.EX2 R234, R6 ;  /* 0x0000000600ea7308 */ /* 0x0006680000000800 */
[----:B------:R1:W-:Y:S01]  /*8590*/  MUFU.EX2 R221, R5 ;  /* 0x0000000500dd7308 */ /* 0x0003e20000000800 */
[----:B------:R-:W-:Y:S01]  /*85a0*/  STL [R1+0x130], R252 ;  /* 0x000130fc01007387 */ /* 0x000fe20000100800 */
[----:B---3--:R-:W-:Y:S02]  /*85b0*/  F2FP.F16.F32.PACK_AB R6, R208, R205 ;  /* 0x000000cdd006723e */ /* 0x008fe400000000ff */
[----:B-1----:R-:W-:Y:S02]  /*85c0*/  F2FP.F16.F32.PACK_AB R5, R234, R201 ;  /* 0x000000c9ea05723e */ /* 0x002fe400000000ff */
[----:B--2---:R-:W-:-:S04]  /*85d0*/  FMNMX3.FTZ R2, R7, R70, R252, !PT ;  /* 0x0000004607027276 */ /* 0x004fc800078100fc */
[----:B------:R-:W-:-:S04]  /*85e0*/  FMNMX3.FTZ R0, R2, R245, R242, !PT ;  /* 0x000000f502007276 */ /* 0x000fc800078100f2 */
[----:B------:R-:W-:Y:S02]  /*85f0*/  FMNMX3.FTZ R2, R0, R240, R165, !PT ;  /* 0x000000f000027276 */ /* 0x000fe400078100a5 */
[----:B------:R-:W-:Y:S02]  /*8600*/  FMNMX.FTZ R0, R129, R4, !PT ;  /* 0x0000000481007209 */ /* 0x000fe40007810000 */
[----:B------:R-:W-:-:S03]  /*8610*/  FMNMX.FTZ R2, R150, R2, !PT ;  /* 0x0000000296027209 */ /* 0x000fc60007810000 */
[----:B------:R-:W1:Y:S04]  /*8620*/  SHFL.BFLY PT, R10, R0, 0x2, 0x1f ;  /* 0x0c401f00000a7f89 */ /* 0x000e6800000e0000 */
[----:B------:R-:W2:Y:S01]  /*8630*/  SHFL.BFLY PT, R9, R2, 0x2, 0x1f ;  /* 0x0c401f0002097f89 */ /* 0x000ea200000e0000 */
[----:B------:R-:W-:Y:S01]  /*8640*/  FFMA.FTZ R4, R43, UR4, -R8 ;  /* 0x000000042b047c23 */ /* 0x000fe20008010808 */
[----:B-1----:R-:W-:Y:S02]  /*8650*/  FMNMX.FTZ R0, R0, R10, !PT ;  /* 0x0000000a00007209 */ /* 0x002fe40007810000 */
[----:B--2---:R-:W-:-:S03]  /*8660*/  FMNMX.FTZ R2, R2, R9, !PT ;  /* 0x0000000902027209 */ /* 0x004fc60007810000 */
[----:B------:R-:W1:Y:S04]  /*8670*/  SHFL.BFLY PT, R12, R0, 0x1, 0x1f ;  /* 0x0c201f00000c7f89 */ /* 0x000e6800000e0000 */
[----:B------:R-:W2:Y:S01]  /*8680*/  SHFL.BFLY PT, R11, R2, 0x1, 0x1f ;  /* 0x0c201f00020b7f89 */ /* 0x000ea200000e0000 */
[----:B------:R3:W4:Y:S01]  /*8690*/  MUFU.EX2 R209, R4 ;  /* 0x0000000400d17308 */ /* 0x0007220000000800 */
[--C-:B------:R-:W-:Y:S01]  /*86a0*/  FFMA.FTZ R9, R48, UR4, -R3.reuse ;  /* 0x0000000430097c23 */ /* 0x100fe20008010803 */
[----:B------:R-:W-:-:S03]  /*86b0*/  FFMA.FTZ R10, R38, UR4, -R3 ;  /* 0x00000004260a7c23 */ /* 0x000fc60008010803 */
[----:B------:R4:W4:Y:S01]  /*86c0*/  MUFU.EX2 R252, R9 ;  /* 0x0000000900fc7308 */ /* 0x0009220000000800 */
[----:B-1----:R-:W-:Y:S02]  /*86d0*/  FMNMX.FTZ R80, R0, R12, !PT ;  /* 0x0000000c00507209 */ /* 0x002fe40007810000 */
[----:B--2---:R-:W-:-:S03]  /*86e0*/  FMNMX.FTZ R69, R2, R11, !PT ;  /* 0x0000000b02457209 */ /* 0x004fc60007810000 */
[C---:B------:R-:W-:Y:S01]  /*86f0*/  FMUL.FTZ R2, R80.reuse, UR4 ;  /* 0x0000000450027c20 */ /* 0x040fe20008410000 */
[----:B------:R-:W-:Y:S02]  /*8700*/  FSETP.NEU.FTZ.AND P0, PT, R80, -INF , PT ;  /* 0xff8000005000780b */ /* 0x000fe40003f1d000 */
[----:B---3--:R-:W-:Y:S02]  /*8710*/  F2FP.F16.F32.PACK_AB R4, R204, R202 ;  /* 0x000000cacc04723e */ /* 0x008fe400000000ff */
[----:B----4-:R-:W-:Y:S02]  /*8720*/  F2FP.F16.F32.PACK_AB R7, R209, R221 ;  /* 0x000000ddd107723e */ /* 0x010fe400000000ff */
[----:B------:R-:W-:Y:S01]  /*8730*/  FSEL R2, R2, RZ, P0 ;  /* 0x000000ff02027208 */ /* 0x000fe20000000000 */
[----:B------:R-:W-:Y:S01]  /*8740*/  FFMA.FTZ R9, R37, UR4, -R3 ;  /* 0x0000000425097c23 */ /* 0x000fe20008010803 */
[----:B------:R1:W-:Y:S01]  /*8750*/  MUFU.EX2 R219, R10 ;  /* 0x0000000a00db7308 */ /* 0x0003e20000000800 */
[----:B------:R-:W-:-:S02]  /*8760*/  FMUL.FTZ R0, R69, UR4 ;  /* 0x0000000445007c20 */ /* 0x000fc40008410000 */
[----:B------:R-:W-:Y:S01]  /*8770*/  HMMA.16816.F32 R32, R4, R44, RZ ;  /* 0x0000002c0420723c */ /* 0x000fe200000018ff */
[----:B------:R2:W3:Y:S01]  /*8780*/  MUFU.EX2 R206, R9 ;  /* 0x0000000900ce7308 */ /* 0x0004e20000000800 */
[----:B------:R-:W-:-:S06]  /*8790*/  FSETP.NEU.FTZ.AND P0, PT, R69, -INF , PT ;  /* 0xff8000004500780b */ /* 0x000fcc0003f1d000 */
[C---:B------:R-:W-:Y:S01]  /*87a0*/  HMMA.16816.F32 R60, R4.reuse, R72, RZ ;  /* 0x00000048043c723c */ /* 0x040fe200000018ff */
[--C-:B-1----:R-:W-:Y:S02]  /*87b0*/  FFMA.FTZ R10, R50, UR4, -R8.reuse ;  /* 0x00000004320a7c23 */ /* 0x102fe40008010808 */
[----:B------:R-:W1:Y:S05]  /*87c0*/  LDSM.16.MT88.4 R48, [R233+0x8800] ;  /* 0x00880000e930783b */ /* 0x000e6a0000004200 */
[----:B------:R-:W-:Y:S01]  /*87d0*/  HMMA.16816.F32 R40, R4, R76, RZ ;  /* 0x0000004c0428723c */ /* 0x000fe200000018ff */
[----:B--2---:R-:W-:Y:S01]  /*87e0*/  FFMA.FTZ R9, R98, UR4, -R8 ;  /* 0x0000000462097c23 */ /* 0x004fe20008010808 */
[----:B------:R-:W-:-:S06]  /*87f0*/  FSEL R0, R0, RZ, P0 ;  /* 0x000000ff00007208 */ /* 0x000fcc0000000000 */
[C---:B------:R-:W-:Y:S01]  /*8800*/  HMMA.16816.F32 R36, R4.reuse, R84, RZ ;  /* 0x000000540424723c */ /* 0x040fe200000018ff */
[----:B------:R2:W-:Y:S07]  /*8810*/  MUFU.EX2 R68, R10 ;  /* 0x0000000a00447308 */ /* 0x0005ee0000000800 */
[C---:B------:R-:W-:Y:S01]  /*8820*/  HMMA.16816.F32 R28, R4.reuse, R46, RZ ;  /* 0x0000002e041c723c */ /* 0x040fe200000018ff */
[----:B------:R4:W3:Y:S07]  /*8830*/  MUFU.EX2 R211, R9 ;  /* 0x0000000900d37308 */ /* 0x0008ee0000000800 */
[C---:B------:R-:W-:Y:S08]  /*8840*/  HMMA.16816.F32 R24, R4.reuse, R74, RZ ;  /* 0x0000004a0418723c */ /* 0x040ff000000018ff */
[C---:B------:R-:W-:Y:S08]  /*8850*/  HMMA.16816.F32 R20, R4.reuse, R78, RZ ;  /* 0x0000004e0414723c */ /* 0x040ff000000018ff */
[----:B------:R-:W-:Y:S01]  /*8860*/  HMMA.16816.F32 R16, R4, R86, RZ ;  /* 0x000000560410723c */ /* 0x000fe200000018ff */
[--C-:B------:R-:W-:Y:S01]  /*8870*/  FFMA.FTZ R4, R114, UR4, -R2.reuse ;  /* 0x0000000472047c23 */ /* 0x100fe20008010802 */
[----:B------:R-:W-:-:S03]  /*8880*/  FFMA.FTZ R5, R111, UR4, -R2 ;  /* 0x000000046f057c23 */ /* 0x000fc60008010802 */
[----:B------:R3:W-:Y:S01]  /*8890*/  MUFU.EX2 R197, R4 ;  /* 0x0000000400c57308 */ /* 0x0007e20000000800 */
[--C-:B--2---:R-:W-:Y:S01]  /*88a0*/  FFMA.FTZ R10, R57, UR4, -R8.reuse ;  /* 0x00000004390a7c23 */ /* 0x104fe20008010808 */
[----:B----4-:R-:W-:Y:S02]  /*88b0*/  FFMA.FTZ R9, R56, UR4, -R8 ;  /* 0x0000000438097c23 */ /* 0x010fe40008010808 */
[----:B------:R-:W2:Y:S01]  /*88c0*/  LDSM.16.MT88.4 R56, [R224+0x8800] ;  /* 0x00880000e038783b */ /* 0x000ea20000004200 */
[----:B------:R4:W-:Y:S01]  /*88d0*/  MUFU.EX2 R175, R5 ;  /* 0x0000000500af7308 */ /* 0x0009e20000000800 */
[----:B---3--:R-:W-:-:S04]  /*88e0*/  FFMA.FTZ R4, R109, UR4, -R2 ;  /* 0x000000046d047c23 */ /* 0x008fc80008010802 */
[----:B------:R3:W-:Y:S01]  /*88f0*/  MUFU.EX2 R174, R4 ;  /* 0x0000000400ae7308 */ /* 0x0007e20000000800 */
[----:B----4-:R-:W-:Y:S01]  /*8900*/  FFMA.FTZ R5, R118, UR4, -R2 ;  /* 0x0000000476057c23 */ /* 0x010fe20008010802 */
[----:B------:R-:W-:-:S03]  /*8910*/  FFMA.FTZ R6, R123, UR4, -R0 ;  /* 0x000000047b067c23 */ /* 0x000fc60008010800 */
[----:B------:R4:W-:Y:S01]  /*8920*/  MUFU.EX2 R250, R5 ;  /* 0x0000000500fa7308 */ /* 0x0009e20000000800 */
[----:B---3--:R-:W-:-:S04]  /*8930*/  FFMA.FTZ R4, R126, UR4, -R0 ;  /* 0x000000047e047c23 */ /* 0x008fc80008010800 */
[----:B------:R3:W-:Y:S01]  /*8940*/  MUFU.EX2 R164, R4 ;  /* 0x0000000400a47308 */ /* 0x0007e20000000800 */
[----:B----4-:R-:W-:-:S03]  /*8950*/  FFMA.FTZ R5, R122, UR4, -R0 ;  /* 0x000000047a057c23 */ /* 0x010fc60008010800 */
[----:B------:R-:W-:Y:S04]  /*8960*/  MUFU.EX2 R218, R10 ;  /* 0x0000000a00da7308 */ /* 0x000fe80000000800 */
[----:B------:R4:W1:Y:S01]  /*8970*/  MUFU.EX2 R207, R9 ;  /* 0x0000000900cf7308 */ /* 0x0008620000000800 */
[----:B---3--:R-:W-:-:S03]  /*8980*/  FFMA.FTZ R4, R119, UR4, -R0 ;  /* 0x0000000477047c23 */ /* 0x008fc60008010800 */
[----:B------:R-:W3:Y:S04]  /*8990*/  MUFU.EX2 R136, R6 ;  /* 0x0000000600887308 */ /* 0x000ee80000000800 */
[----:B------:R-:W-:Y:S01]  /*89a0*/  MUFU.EX2 R137, R5 ;  /* 0x0000000500897308 */ /* 0x000fe20000000800 */
[----:B----4-:R-:W-:-:S03]  /*89b0*/  FFMA.FTZ R9, R134, UR4, -R2 ;  /* 0x0000000486097c23 */ /* 0x010fc60008010802 */
[----:B------:R-:W4:Y:S01]  /*89c0*/  MUFU.EX2 R247, R4 ;  /* 0x0000000400f77308 */ /* 0x000f220000000800 */
[----:B------:R-:W-:-:S03]  /*89d0*/  FFMA.FTZ R10, R131, UR4, -R2 ;  /* 0x00000004830a7c23 */ /* 0x000fc60008010802 */
[----:B------:R2:W-:Y:S01]  /*89e0*/  MUFU.EX2 R196, R9 ;  /* 0x0000000900c47308 */ /* 0x0005e20000000800 */
[----:B------:R-:W-:Y:S01]  /*89f0*/  F2FP.F16.F32.PACK_AB R12, R252, R248 ;  /* 0x000000f8fc0c723e */ /* 0x000fe200000000ff */
[----:B------:R-:W-:Y:S01]  /*8a00*/  FFMA.FTZ R11, R139, UR4, -R0 ;  /* 0x000000048b0b7c23 */ /* 0x000fe20008010800 */
[----:B------:R-:W-:Y:S02]  /*8a10*/  F2FP.F16.F32.PACK_AB R14, R206, R219 ;  /* 0x000000dbce0e723e */ /* 0x000fe400000000ff */
[----:B------:R-:W-:Y:S02]  /*8a20*/  F2FP.F16.F32.PACK_AB R13, R211, R68 ;  /* 0x00000044d30d723e */ /* 0x000fe400000000ff */
[----:B-1----:R-:W-:Y:S01]  /*8a30*/  F2FP.F16.F32.PACK_AB R15, R207, R218 ;  /* 0x000000dacf0f723e */ /* 0x002fe200000000ff */
[----:B--2---:R-:W-:Y:S02]  /*8a40*/  FFMA.FTZ R9, R130, UR4, -R2 ;  /* 0x0000000482097c23 */ /* 0x004fe40008010802 */
[----:B------:R1:W2:Y:S04]  /*8a50*/  MUFU.EX2 R130, R10 ;  /* 0x0000000a00827308 */ /* 0x0002a80000000800 */
[----:B------:R2:W-:Y:S01]  /*8a60*/  MUFU.EX2 R210, R9 ;  /* 0x0000000900d27308 */ /* 0x0005e20000000800 */
[----:B------:R-:W-:-:S02]  /*8a70*/  F2FP.F16.F32.PACK_AB R4, R175, R197 ;  /* 0x000000c5af04723e */ /* 0x000fc400000000ff */
[----:B------:R-:W-:Y:S02]  /*8a80*/  F2FP.F16.F32.PACK_AB R6, R250, R174 ;  /* 0x000000aefa06723e */ /* 0x000fe400000000ff */
[----:B---3--:R-:W-:Y:S02]  /*8a90*/  F2FP.F16.F32.PACK_AB R5, R136, R164 ;  /* 0x000000a48805723e */ /* 0x008fe400000000ff */
[----:B----4-:R-:W-:Y:S01]  /*8aa0*/  F2FP.F16.F32.PACK_AB R7, R247, R137 ;  /* 0x00000089f707723e */ /* 0x010fe200000000ff */
[----:B-1----:R-:W-:Y:S01]  /*8ab0*/  FFMA.FTZ R10, R127, UR4, -R2 ;  /* 0x000000047f0a7c23 */ /* 0x002fe20008010802 */
[----:B--2---:R-:W-:-:S03]  /*8ac0*/  FFMA.FTZ R9, R142, UR4, -R0 ;  /* 0x000000048e097c23 */ /* 0x004fc60008010800 */
[----:B------:R1:W-:Y:S04]  /*8ad0*/  MUFU.EX2 R216, R10 ;  /* 0x0000000a00d87308 */ /* 0x0003e80000000800 */
[----:B------:R2:W-:Y:S01]  /*8ae0*/  MUFU.EX2 R139, R9 ;  /* 0x00000009008b7308 */ /* 0x0005e20000000800 */
[----:B------:R-:W-:Y:S03]  /*8af0*/  HMMA.16816.F32 R112, R12, R52, R32 ;  /* 0x000000340c70723c */ /* 0x000fe60000001820 */
[----:B------:R-:W3:Y:S01]  /*8b00*/  MUFU.EX2 R126, R11 ;  /* 0x0000000b007e7308 */ /* 0x000ee20000000800 */
[--C-:B-1----:R-:W-:Y:S01]  /*8b10*/  FFMA.FTZ R10, R138, UR4, -R0.reuse ;  /* 0x000000048a0a7c23 */ /* 0x102fe20008010800 */
[----:B--2---:R-:W-:-:S03]  /*8b20*/  FFMA.FTZ R9, R135, UR4, -R0 ;  /* 0x0000000487097c23 */ /* 0x004fc60008010800 */
[----:B------:R-:W-:Y:S01]  /*8b30*/  MUFU.EX2 R123, R10 ;  /* 0x0000000a007b7308 */ /* 0x000fe20000000800 */
[----:B------:R-:W-:Y:S03]  /*8b40*/  HMMA.16816.F32 R100, R12, R50, R24 ;  /* 0x000000320c64723c */ /* 0x000fe60000001818 */
[----:B------:R-:W1:Y:S05]  /*8b50*/  MUFU.EX2 R236, R9 ;  /* 0x0000000900ec7308 */ /* 0x000e6a0000000800 */
[C---:B------:R-:W-:Y:S08]  /*8b60*/  HMMA.16816.F32 R32, R4.reuse, R72, RZ ;  /* 0x000000480420723c */ /* 0x040ff000000018ff */
[----:B------:R-:W-:Y:S08]  /*8b70*/  HMMA.16816.F32 R24, R4, R78, RZ ;  /* 0x0000004e0418723c */ /* 0x000ff000000018ff */
[C---:B------:R-:W-:Y:S08]  /*8b80*/  HMMA.16816.F32 R88, R12.reuse, R56, R40 ;  /* 0x000000380c58723c */ /* 0x040ff00000001828 */
[----:B------:R-:W-:Y:S08]  /*8b90*/  HMMA.16816.F32 R116, R12, R64, R36 ;  /* 0x000000400c74723c */ /* 0x000ff00000001824 */
[----:B------:R-:W-:Y:S08]  /*8ba0*/  HMMA.16816.F32 R40, R4, R44, RZ ;  /* 0x0000002c0428723c */ /* 0x000ff000000018ff */
[C---:B------:R-:W-:Y:S08]  /*8bb0*/  HMMA.16816.F32 R108, R12.reuse, R48, R60 ;  /* 0x000000300c6c723c */ /* 0x040ff0000000183c */
[C---:B------:R-:W-:Y:S08]  /*8bc0*/  HMMA.16816.F32 R104, R12.reuse, R54, R28 ;  /* 0x000000360c68723c */ /* 0x040ff0000000181c */
[C---:B------:R-:W-:Y:S08]  /*8bd0*/  HMMA.16816.F32 R96, R12.reuse, R58, R20 ;  /* 0x0000003a0c60723c */ /* 0x040ff00000001814 */
[----:B------:R-:W-:Y:S08]  /*8be0*/  HMMA.16816.F32 R92, R12, R66, R16 ;  /* 0x000000420c5c723c */ /* 0x000ff00000001810 */
[C---:B------:R-:W-:Y:S08]  /*8bf0*/  HMMA.16816.F32 R36, R4.reuse, R46, RZ ;  /* 0x0000002e0424723c */ /* 0x040ff000000018ff */
[C---:B------:R-:W-:Y:S08]  /*8c00*/  HMMA.16816.F32 R20, R4.reuse, R74, RZ ;  /* 0x0000004a0414723c */ /* 0x040ff000000018ff */
[C---:B------:R-:W-:Y:S08]  /*8c10*/  HMMA.16816.F32 R16, R4.reuse, R76, RZ ;  /* 0x0000004c0410723c */ /* 0x040ff000000018ff */
[C---:B------:R-:W-:Y:S08]  /*8c20*/  HMMA.16816.F32 R12, R4.reuse, R84, RZ ;  /* 0x00000054040c723c */ /* 0x040ff000000018ff */
[----:B------:R-:W-:Y:S01]  /*8c30*/  HMMA.16816.F32 R28, R4, R86, RZ ;  /* 0x00000056041c723c */ /* 0x000fe200000018ff */
[----:B------:R-:W-:-:S02]  /*8c40*/  F2FP.F16.F32.PACK_AB R4, R130, R196 ;  /* 0x000000c48204723e */ /* 0x000fc400000000ff */
[----:B---3--:R-:W-:Y:S02]  /*8c50*/  F2FP.F16.F32.PACK_AB R5, R126, R139 ;  /* 0x0000008b7e05723e */ /* 0x008fe400000000ff */
[----:B------:R-:W-:Y:S02]  /*8c60*/  F2FP.F16.F32.PACK_AB R6, R216, R210 ;  /* 0x000000d2d806723e */ /* 0x000fe400000000ff */
[----:B-1----:R-:W-:-:S07]  /*8c70*/  F2FP.F16.F32.PACK_AB R7, R236, R123 ;  /* 0x0000007bec07723e */ /* 0x002fce00000000ff */
[----:B------:R-:W-:Y:S01]  /*8c80*/  HMMA.16816.F32 R44, R4, R48, R32 ;  /* 0x00000030042c723c */ /* 0x000fe20000001820 */
[----:B------:R-:W-:-:S07]  /*8c90*/  FFMA.FTZ R9, R144, UR4, -R3 ;  /* 0x0000000490097c23 */ /* 0x000fce0008010803 */
[C---:B------:R-:W-:Y:S01]  /*8ca0*/  HMMA.16816.F32 R32, R4.reuse, R58, R24 ;  /* 0x0000003a0420723c */ /* 0x040fe20000001818 */
[----:B------:R-:W1:Y:S01]  /*8cb0*/  LDSM.16.MT88.4 R24, [R232+0x9000] ;  /* 0x00900000e818783b */ /* 0x000e620000004200 */
[--C-:B------:R-:W-:Y:S01]  /*8cc0*/  FFMA.FTZ R10, R143, UR4, -R3.reuse ;  /* 0x000000048f0a7c23 */ /* 0x100fe20008010803 */
[----:B------:R-:W-:Y:S01]  /*8cd0*/  IMAD.MOV.U32 R138, RZ, RZ, R224 ;  /* 0x000000ffff8a7224 */ /* 0x000fe200078e00e0 */
[----:B------:R2:W-:Y:S04]  /*8ce0*/  MUFU.EX2 R143, R9 ;  /* 0x00000009008f7308 */ /* 0x0005e80000000800 */
[C---:B------:R-:W-:Y:S01]  /*8cf0*/  HMMA.16816.F32 R76, R4.reuse, R52, R40 ;  /* 0x00000034044c723c */ /* 0x040fe20000001828 */
[----:B------:R3:W-:Y:S07]  /*8d00*/  MUFU.EX2 R134, R10 ;  /* 0x0000000a00867308 */ /* 0x0007ee0000000800 */
[----:B------:R-:W-:Y:S01]  /*8d10*/  HMMA.16816.F32 R40, R4, R54, R36 ;  /* 0x000000360428723c */ /* 0x000fe20000001824 */
[----:B--2---:R-:W-:-:S07]  /*8d20*/  FFMA.FTZ R9, R141, UR4, -R3 ;  /* 0x000000048d097c23 */ /* 0x004fce0008010803 */
[C---:B------:R-:W-:Y:S01]  /*8d30*/  HMMA.16816.F32 R60, R4.reuse, R56, R16 ;  /* 0x00000038043c723c */ /* 0x040fe20000001810 */
[----:B------:R2:W-:Y:S01]  /*8d40*/  MUFU.EX2 R249, R9 ;  /* 0x0000000900f97308 */ /* 0x0005e20000000800 */
[----:B------:R-:W4:Y:S06]  /*8d50*/  LDSM.16.MT88.4 R16, [R233+0x9000] ;  /* 0x00900000e910783b */ /* 0x000f2c0000004200 */
[----:B------:R-:W-:Y:S01]  /*8d60*/  HMMA.16816.F32 R72, R4, R64, R12 ;  /* 0x000000400448723c */ /* 0x000fe2000000180c */
[----:B------:R-:W4:Y:S01]  /*8d70*/  LDSM.16.MT88.4 R12, [R138+0x9000] ;  /* 0x009000008a0c783b */ /* 0x000f220000004200 */
[----:B---3--:R-:W-:-:S06]  /*8d80*/  FFMA.FTZ R10, R140, UR4, -R3 ;  /* 0x000000048c0a7c23 */ /* 0x008fcc0008010803 */
[----:B------:R-:W-:Y:S01]  /*8d90*/  HMMA.16816.F32 R36, R4, R50, R20 ;  /* 0x000000320424723c */ /* 0x000fe20000001814 */
[----:B------:R-:W3:Y:S01]  /*8da0*/  LDSM.16.MT88.4 R20, [R120+0x9000] ;  /* 0x009000007814783b */ /* 0x000ee20000004200 */
[----:B--2---:R-:W-:-:S06]  /*8db0*/  FFMA.FTZ R9, R148, UR4, -R8 ;  /* 0x0000000494097c23 */ /* 0x004fcc0008010808 */
[----:B------:R-:W-:Y:S01]  /*8dc0*/  HMMA.16816.F32 R28, R4, R66, R28 ;  /* 0x00000042041c723c */ /* 0x000fe2000000181c */
[--C-:B------:R-:W-:Y:S01]  /*8dd0*/  FFMA.FTZ R4, R147, UR4, -R8.reuse ;  /* 0x0000000493047c23 */ /* 0x100fe20008010808 */
[----:B------:R-:W-:-:S03]  /*8de0*/  FFMA.FTZ R5, R146, UR4, -R8 ;  /* 0x0000000492057c23 */ /* 0x000fc60008010808 */
[----:B------:R2:W-:Y:S04]  /*8df0*/  MUFU.EX2 R243, R4 ;  /* 0x0000000400f37308 */ /* 0x0005e80000000800 */
[----:B------:R-:W1:Y:S04]  /*8e00*/  MUFU.EX2 R122, R10 ;  /* 0x0000000a007a7308 */ /* 0x000e680000000800 */
[----:B------:R1:W4:Y:S01]  /*8e10*/  MUFU.EX2 R251, R9 ;  /* 0x0000000900fb7308 */ /* 0x0003220000000800 */
[----:B--2---:R-:W-:-:S03]  /*8e20*/  FFMA.FTZ R4, R145, UR4, -R8 ;  /* 0x0000000491047c23 */ /* 0x004fc60008010808 */
[----:B------:R4:W-:Y:S04]  /*8e30*/  MUFU.EX2 R131, R5 ;  /* 0x0000000500837308 */ /* 0x0009e80000000800 */
[----:B------:R2:W3:Y:S01]  /*8e40*/  MUFU.EX2 R238, R4 ;  /* 0x0000000400ee7308 */ /* 0x0004e20000000800 */
[--C-:B-1----:R-:W-:Y:S01]  /*8e50*/  FFMA.FTZ R9, R154, UR4, -R2.reuse ;  /* 0x000000049a097c23 */ /* 0x102fe20008010802 */
[----:B------:R-:W-:-:S03]  /*8e60*/  FFMA.FTZ R10, R152, UR4, -R2 ;  /* 0x00000004980a7c23 */ /* 0x000fc60008010802 */
[----:B------:R1:W-:Y:S01]  /*8e70*/  MUFU.EX2 R237, R9 ;  /* 0x0000000900ed7308 */ /* 0x0003e20000000800 */
[----:B------:R-:W-:-:S03]  /*8e80*/  F2FP.F16.F32.PACK_AB R6, R122, R249 ;  /* 0x000000f97a06723e */ /* 0x000fc600000000ff */
[----:B------:R3:W3:Y:S01]  /*8e90*/  MUFU.EX2 R244, R10 ;  /* 0x0000000a00f47308 */ /* 0x0006e20000000800 */
[----:B----4-:R-:W-:Y:S02]  /*8ea0*/  F2FP.F16.F32.PACK_AB R5, R243, R251 ;  /* 0x000000fbf305723e */ /* 0x010fe400000000ff */
[----:B--2---:R-:W-:Y:S01]  /*8eb0*/  F2FP.F16.F32.PACK_AB R4, R134, R143 ;  /* 0x0000008f8604723e */ /* 0x004fe200000000ff */
[----:B-1----:R-:W-:Y:S01]  /*8ec0*/  FFMA.FTZ R9, R151, UR4, -R2 ;  /* 0x0000000497097c23 */ /* 0x002fe20008010802 */
[----:B---3--:R-:W-:-:S03]  /*8ed0*/  F2FP.F16.F32.PACK_AB R7, R238, R131 ;  /* 0x00000083ee07723e */ /* 0x008fc600000000ff */
[----:B------:R1:W-:Y:S01]  /*8ee0*/  MUFU.EX2 R151, R9 ;  /* 0x0000000900977308 */ /* 0x0003e20000000800 */
[----:B------:R-:W-:Y:S01]  /*8ef0*/  FFMA.FTZ R10, R149, UR4, -R2 ;  /* 0x00000004950a7c23 */ /* 0x000fe20008010802 */
[----:B------:R-:W-:Y:S02]  /*8f00*/  IMAD.MOV.U32 R142, RZ, RZ, R200 ;  /* 0x000000ffff8e7224 */ /* 0x000fe400078e00c8 */
[--C-:B------:R-:W-:Y:S01]  /*8f10*/  FFMA.FTZ R11, R156, UR4, -R0.reuse ;  /* 0x000000049c0b7c23 */ /* 0x100fe20008010800 */
[----:B------:R2:W-:Y:S01]  /*8f20*/  MUFU.EX2 R200, R10 ;  /* 0x0000000a00c87308 */ /* 0x0005e20000000800 */
[----:B------:R-:W-:Y:S01]  /*8f30*/  HMMA.16816.F32 R56, R4, R24, R112 ;  /* 0x000000180438723c */ /* 0x000fe20000001870 */
[----:B-1----:R-:W-:-:S04]  /*8f40*/  FFMA.FTZ R9, R157, UR4, -R0 ;  /* 0x000000049d097c23 */ /* 0x002fc80008010800 */
[----:B------:R1:W-:Y:S01]  /*8f50*/  MUFU.EX2 R148, R9 ;  /* 0x0000000900947308 */ /* 0x0003e20000000800 */
[----:B--2---:R-:W-:-:S03]  /*8f60*/  FFMA.FTZ R10, R155, UR4, -R0 ;  /* 0x000000049b0a7c23 */ /* 0x004fc60008010800 */
[----:B------:R-:W2:Y:S04]  /*8f70*/  MUFU.EX2 R154, R11 ;  /* 0x0000000b009a7308 */ /* 0x000ea80000000800 */
[----:B------:R-:W-:Y:S01]  /*8f80*/  MUFU.EX2 R127, R10 ;  /* 0x0000000a007f7308 */ /* 0x000fe20000000800 */
[----:B-1----:R-:W-:-:S04]  /*8f90*/  FFMA.FTZ R9, R153, UR4, -R0 ;  /* 0x0000000499097c23 */ /* 0x002fc80008010800 */
[----:B------:R1:W3:Y:S01]  /*8fa0*/  MUFU.EX2 R112, R9 ;  /* 0x0000000900707308 */ /* 0x0002e20000000800 */
[C---:B------:R-:W-:Y:S08]  /*8fb0*/  HMMA.16816.F32 R84, R4.reuse, R16, R108 ;  /* 0x000000100454723c */ /* 0x040ff0000000186c */
[----:B------:R-:W-:Y:S01]  /*8fc0*/  HMMA.16816.F32 R88, R4, R12, R88 ;  /* 0x0000000c0458723c */ /* 0x000fe20000001858 */
[----:B-1----:R-:W-:-:S07]  /*8fd0*/  FFMA.FTZ R9, R133, UR4, -R3 ;  /* 0x0000000485097c23 */ /* 0x002fce0008010803 */
[C---:B------:R-:W-:Y:S01]  /*8fe0*/  HMMA.16816.F32 R116, R4.reuse, R20, R116 ;  /* 0x000000140474723c */ /* 0x040fe20000001874 */
[----:B------:R1:W-:Y:S07]  /*8ff0*/  MUFU.EX2 R231, R9 ;  /* 0x0000000900e77308 */ /* 0x0003ee0000000800 */
[----:B------:R-:W-:Y:S01]  /*9000*/  HMMA.16816.F32 R52, R4, R26, R104 ;  /* 0x0000001a0434723c */ /* 0x000fe20000001868 */
[----:B------:R-:W-:-:S07]  /*9010*/  FFMA.FTZ R10, R132, UR4, -R3 ;  /* 0x00000004840a7c23 */ /* 0x000fce0008010803 */
[----:B------:R-:W-:Y:S01]  /*9020*/  HMMA.16816.F32 R64, R4, R18, R100 ;  /* 0x000000120440723c */ /* 0x000fe20000001864 */
[----:B-1----:R-:W-:-:S07]  /*9030*/  FFMA.FTZ R9, R124, UR4, -R3 ;  /* 0x000000047c097c23 */ /* 0x002fce0008010803 */
[C---:B------:R-:W-:Y:S08]  /*9040*/  HMMA.16816.F32 R96, R4.reuse, R14, R96 ;  /* 0x0000000e0460723c */ /* 0x040ff00000001860 */
[----:B------:R-:W-:Y:S01]  /*9050*/  HMMA.16816.F32 R92, R4, R22, R92 ;  /* 0x00000016045c723c */ /* 0x000fe2000000185c */
[----:B------:R-:W-:Y:S02]  /*9060*/  F2FP.F16.F32.PACK_AB R4, R244, R237 ;  /* 0x000000edf404723e */ /* 0x000fe400000000ff */
[----:B--2---:R-:W-:-:S02]  /*9070*/  F2FP.F16.F32.PACK_AB R5, R154, R148 ;  /* 0x000000949a05723e */ /* 0x004fc400000000ff */
[----:B------:R-:W-:Y:S02]  /*9080*/  F2FP.F16.F32.PACK_AB R6, R200, R151 ;  /* 0x00000097c806723e */ /* 0x000fe400000000ff */
[----:B---3--:R-:W-:Y:S01]  /*9090*/  F2FP.F16.F32.PACK_AB R7, R112, R127 ;  /* 0x0000007f7007723e */ /* 0x008fe200000000ff */
[----:B------:R1:W-:Y:S06]  /*90a0*/  MUFU.EX2 R229, R9 ;  /* 0x0000000900e57308 */ /* 0x0003ec0000000800 */
[C---:B------:R-:W-:Y:S01]  /*90b0*/  HMMA.16816.F32 R108, R4.reuse, R24, R76 ;  /* 0x00000018046c723c */ /* 0x040fe2000000184c */
[----:B------:R2:W3:Y:S07]  /*90c0*/  MUFU.EX2 R228, R10 ;  /* 0x0000000a00e47308 */ /* 0x0004ee0000000800 */
[----:B------:R-:W-:Y:S01]  /*90d0*/  HMMA.16816.F32 R48, R4, R16, R44 ;  /* 0x000000100430723c */ /* 0x000fe2000000182c */
[----:B-1----:R-:W-:-:S07]  /*90e0*/  FFMA.FTZ R9, R160, UR4, -R8 ;  /* 0x00000004a0097c23 */ /* 0x002fce0008010808 */
[C---:B------:R-:W-:Y:S01]  /*90f0*/  HMMA.16816.F32 R76, R4.reuse, R26, R40 ;  /* 0x0000001a044c723c */ /* 0x040fe20000001828 */
[----:B------:R-:W1:Y:S01]  /*9100*/  LDSM.16.MT88.4 R24, [R232+0x9800] ;  /* 0x00980000e818783b */ /* 0x000e620000004200 */
[----:B--2---:R-:W-:Y:S01]  /*9110*/  FFMA.FTZ R10, R71, UR4, -R3 ;  /* 0x00000004470a7c23 */ /* 0x004fe20008010803 */
[----:B------:R2:W-:Y:S05]  /*9120*/  MUFU.EX2 R225, R9 ;  /* 0x0000000900e17308 */ /* 0x0005ea0000000800 */
[C---:B------:R-:W-:Y:S01]  /*9130*/  HMMA.16816.F32 R44, R4.reuse, R18, R36 ;  /* 0x00000012042c723c */ /* 0x040fe20000001824 */
[----:B------:R-:W4:Y:S01]  /*9140*/  LDSM.16.MT88.4 R16, [R233+0x9800] ;  /* 0x00980000e910783b */ /* 0x000f220000004200 */
[----:B------:R3:W1:Y:S06]  /*9150*/  MUFU.EX2 R230, R10 ;  /* 0x0000000a00e67308 */ /* 0x00066c0000000800 */
[----:B------:R-:W-:Y:S01]  /*9160*/  HMMA.16816.F32 R40, R4, R12, R60 ;  /* 0x0000000c0428723c */ /* 0x000fe2000000183c */
[----:B--2---:R-:W-:-:S07]  /*9170*/  FFMA.FTZ R9, R125, UR4, -R8 ;  /* 0x000000047d097c23 */ /* 0x004fce0008010808 */
[----:B------:R-:W-:Y:S01]  /*9180*/  HMMA.16816.F32 R36, R4, R14, R32 ;  /* 0x0000000e0424723c */ /* 0x000fe20000001820 */
[----:B------:R-:W2:Y:S01]  /*9190*/  LDSM.16.MT88.4 R12, [R138+0x9800] ;  /* 0x009800008a0c783b */ /* 0x000ea20000004200 */
[----:B---3--:R-:W-:-:S06]  /*91a0*/  FFMA.FTZ R10, R158, UR4, -R8 ;  /* 0x000000049e0a7c23 */ /* 0x008fcc0008010808 */
[C---:B------:R-:W-:Y:S08]  /*91b0*/  HMMA.16816.F32 R32, R4.reuse, R20, R72 ;  /* 0x000000140420723c */ /* 0x040ff00000001848 */
[----:B------:R-:W-:Y:S01]  /*91c0*/  HMMA.16816.F32 R28, R4, R22, R28 ;  /* 0x00000016041c723c */ /* 0x000fe2000000181c */
[----:B------:R-:W3:Y:S01]  /*91d0*/  LDSM.16.MT88.4 R20, [R120+0x9800] ;  /* 0x009800007814783b */ /* 0x000ee20000004200 */
[----:B------:R1:W-:Y:S01]  /*91e0*/  MUFU.EX2 R224, R9 ;  /* 0x0000000900e07308 */ /* 0x0003e20000000800 */
[----:B------:R-:W-:-:S03]  /*91f0*/  IMAD.MOV.U32 R152, RZ, RZ, R221 ;  /* 0x000000ffff987224 */ /* 0x000fc600078e00dd */
[----:B------:R4:W-:Y:S01]  /*9200*/  MUFU.EX2 R227, R10 ;  /* 0x0000000a00e37308 */ /* 0x0009e20000000800 */
[----:B------:R-:W-:Y:S02]  /*9210*/  IMAD.MOV.U32 R145, RZ, RZ, R223 ;  /* 0x000000ffff917224 */ /* 0x000fe400078e00df */
[----:B------:R-:W-:Y:S01]  /*9220*/  FFMA.FTZ R11, R159, UR4, -R8 ;  /* 0x000000049f0b7c23 */ /* 0x000fe20008010808 */
[--C-:B-1----:R-:W-:Y:S01]  /*9230*/  FFMA.FTZ R9, R167, UR4, -R2.reuse ;  /* 0x00000004a7097c23 */ /* 0x102fe20008010802 */
[----:B----4-:R-:W-:-:S03]  /*9240*/  FFMA.FTZ R10, R163, UR4, -R2 ;  /* 0x00000004a30a7c23 */ /* 0x010fc60008010802 */
[----:B------:R1:W-:Y:S04]  /*9250*/  MUFU.EX2 R221, R9 ;  /* 0x0000000900dd7308 */ /* 0x0003e80000000800 */
[----:B------:R4:W-:Y:S04]  /*9260*/  MUFU.EX2 R223, R10 ;  /* 0x0000000a00df7308 */ /* 0x0009e80000000800 */
[----:B------:R2:W3:Y:S01]  /*9270*/  MUFU.EX2 R226, R11 ;  /* 0x0000000b00e27308 */ /* 0x0004e20000000800 */
[--C-:B-1----:R-:W-:Y:S01]  /*9280*/  FFMA.FTZ R9, R162, UR4, -R2.reuse ;  /* 0x00000004a2097c23 */ /* 0x102fe20008010802 */
[----:B----4-:R-:W-:Y:S01]  /*9290*/  FFMA.FTZ R10, R161, UR4, -R2 ;  /* 0x00000004a10a7c23 */ /* 0x010fe20008010802 */
[----:B------:R-:W-:-:S02]  /*92a0*/  IMAD.MOV.U32 R161, RZ, RZ, R220 ;  /* 0x000000ffffa17224 */ /* 0x000fc400078e00dc */
[----:B------:R1:W-:Y:S01]  /*92b0*/  MUFU.EX2 R220, R9 ;  /* 0x0000000900dc7308 */ /* 0x0003e20000000800 */
[----:B------:R-:W-:Y:S02]  /*92c0*/  IMAD.MOV.U32 R149, RZ, RZ, R222 ;  /* 0x000000ffff957224 */ /* 0x000fe400078e00de */
[----:B------:R-:W-:Y:S01]  /*92d0*/  IMAD.MOV.U32 R141, RZ, RZ, R219 ;  /* 0x000000ffff8d7224 */ /* 0x000fe200078e00db */
[----:B------:R4:W-:Y:S01]  /*92e0*/  MUFU.EX2 R222, R10 ;  /* 0x0000000a00de7308 */ /* 0x0009e20000000800 */
[----:B--2---:R-:W-:Y:S01]  /*92f0*/  FFMA.FTZ R11, R169, UR4, -R0 ;  /* 0x00000004a90b7c23 */ /* 0x004fe20008010800 */
[----:B------:R-:W-:Y:S02]  /*9300*/  IMAD.MOV.U32 R169, RZ, RZ, R218 ;  /* 0x000000ffffa97224 */ /* 0x000fe400078e00da */
[----:B-1----:R-:W-:-:S04]  /*9310*/  FFMA.FTZ R9, R170, UR4, -R0 ;  /* 0x00000004aa097c23 */ /* 0x002fc80008010800 */
[----:B------:R1:W-:Y:S01]  /*9320*/  MUFU.EX2 R219, R9 ;  /* 0x0000000900db7308 */ /* 0x0003e20000000800 */
[----:B----4-:R-:W-:Y:S01]  /*9330*/  FFMA.FTZ R10, R168, UR4, -R0 ;  /* 0x00000004a80a7c23 */ /* 0x010fe20008010800 */
[----:B------:R-:W-:Y:S02]  /*9340*/  IMAD.MOV.U32 R155, RZ, RZ, R216 ;  /* 0x000000ffff9b7224 */ /* 0x000fe400078e00d8 */
[----:B------:R-:W2:Y:S04]  /*9350*/  MUFU.EX2 R216, R11 ;  /* 0x0000000b00d87308 */ /* 0x000ea80000000800 */
[----:B------:R4:W-:Y:S01]  /*9360*/  MUFU.EX2 R218, R10 ;  /* 0x0000000a00da7308 */ /* 0x0009e20000000800 */
[----:B-1----:R-:W-:Y:S01]  /*9370*/  FFMA.FTZ R9, R166, UR4, -R0 ;  /* 0x00000004a6097c23 */ /* 0x002fe20008010800 */
[----:B------:R-:W-:-:S03]  /*9380*/  IMAD.MOV.U32 R166, RZ, RZ, R217 ;  /* 0x000000ffffa67224 */ /* 0x000fc600078e00d9 */
[----:B------:R1:W2:Y:S01]  /*9390*/  MUFU.EX2 R217, R9 ;  /* 0x0000000900d97308 */ /* 0x0002a20000000800 */
[----:B------:R-:W-:Y:S02]  /*93a0*/  F2FP.F16.F32.PACK_AB R4, R228, R231 ;  /* 0x000000e7e404723e */ /* 0x000fe400000000ff */
[----:B------:R-:W-:Y:S02]  /*93b0*/  F2FP.F16.F32.PACK_AB R6, R230, R229 ;  /* 0x000000e5e606723e */ /* 0x000fe400000000ff */
[----:B---3--:R-:W-:Y:S02]  /*93c0*/  F2FP.F16.F32.PACK_AB R5, R226, R225 ;  /* 0x000000e1e205723e */ /* 0x008fe400000000ff */
[----:B------:R-:W-:Y:S01]  /*93d0*/  F2FP.F16.F32.PACK_AB R7, R224, R227 ;  /* 0x000000e3e007723e */ /* 0x000fe200000000ff */
[----:B----4-:R-:W-:-:S06]  /*93e0*/  FFMA.FTZ R10, R121, UR4, -R3 ;  /* 0x00000004790a7c23 */ /* 0x010fcc0008010803 */
[----:B------:R-:W-:Y:S01]  /*93f0*/  HMMA.16816.F32 R104, R4, R24, R56 ;  /* 0x000000180468723c */ /* 0x000fe20000001838 */
[----:B-1----:R-:W-:Y:S01]  /*9400*/  FFMA.FTZ R9, R171, UR4, -R3 ;  /* 0x00000004ab097c23 */ /* 0x002fe20008010803 */
[----:B------:R-:W-:-:S03]  /*9410*/  IMAD.MOV.U32 R171, RZ, RZ, R214 ;  /* 0x000000ffffab7224 */ /* 0x000fc600078e00d6 */
[----:B------:R1:W-:Y:S03]  /*9420*/  MUFU.EX2 R214, R9 ;  /* 0x0000000900d67308 */ /* 0x0003e60000000800 */
[C---:B------:R-:W-:Y:S08]  /*9430*/  HMMA.16816.F32 R56, R4.reuse, R16, R84 ;  /* 0x000000100438723c */ /* 0x040ff00000001854 */
[----:B------:R-:W-:Y:S01]  /*9440*/  HMMA.16816.F32 R72, R4, R12, R88 ;  /* 0x0000000c0448723c */ /* 0x000fe20000001858 */
[----:B-1----:R-:W-:Y:S01]  /*9450*/  FFMA.FTZ R9, R81, UR4, -R3 ;  /* 0x0000000451097c23 */ /* 0x002fe20008010803 */
[----:B------:R-:W-:-:S06]  /*9460*/  IMAD.MOV.U32 R81, RZ, RZ, R212 ;  /* 0x000000ffff517224 */ /* 0x000fcc00078e00d4 */
[C---:B------:R-:W-:Y:S01]  /*9470*/  HMMA.16816.F32 R52, R4.reuse, R26, R52 ;  /* 0x0000001a0434723c */ /* 0x040fe20000001834 */
[----:B------:R1:W3:Y:S07]  /*9480*/  MUFU.EX2 R212, R10 ;  /* 0x0000000a00d47308 */ /* 0x0002ee0000000800 */
[C---:B------:R-:W-:Y:S08]  /*9490*/  HMMA.16816.F32 R64, R4.reuse, R18, R64 ;  /* 0x000000120440723c */ /* 0x040ff00000001840 */
[----:B------:R-:W-:Y:S01]  /*94a0*/  HMMA.16816.F32 R84, R4, R14, R96 ;  /* 0x0000000e0454723c */ /* 0x000fe20000001860 */
[----:B-1----:R-:W-:-:S07]  /*94b0*/  FFMA.FTZ R10, R82, UR4, -R3 ;  /* 0x00000004520a7c23 */ /* 0x002fce0008010803 */
[----:B------:R-:W-:Y:S01]  /*94c0*/  HMMA.16816.F32 R116, R4, R20, R116 ;  /* 0x000000140474723c */ /* 0x000fe20000001874 */
[----:B------:R-:W-:-:S07]  /*94d0*/  IMAD.MOV.U32 R82, RZ, RZ, R213 ;  /* 0x000000ffff527224 */ /* 0x000fce00078e00d5 */
[----:B------:R-:W-:Y:S01]  /*94e0*/  HMMA.16816.F32 R88, R4, R22, R92 ;  /* 0x000000160458723c */ /* 0x000fe2000000185c */
[----:B------:R-:W-:Y:S02]  /*94f0*/  F2FP.F16.F32.PACK_AB R4, R223, R221 ;  /* 0x000000dddf04723e */ /* 0x000fe400000000ff */
[----:B--2---:R-:W-:Y:S02]  /*9500*/  F2FP.F16.F32.PACK_AB R5, R216, R219 ;  /* 0x000000dbd805723e */ /* 0x004fe400000000ff */
[----:B------:R-:W-:Y:S02]  /*9510*/  F2FP.F16.F32.PACK_AB R6, R222, R220 ;  /* 0x000000dcde06723e */ /* 0x000fe400000000ff */
[----:B------:R-:W-:Y:S01]  /*9520*/  F2FP.F16.F32.PACK_AB R7, R217, R218 ;  /* 0x000000dad907723e */ /* 0x000fe200000000ff */
[----:B------:R1:W-:Y:S01]  /*9530*/  MUFU.EX2 R213, R9 ;  /* 0x0000000900d57308 */ /* 0x0003e20000000800 */
[----:B------:R-:W-:-:S05]  /*9540*/  IMAD.MOV.U32 R160, RZ, RZ, R209 ;  /* 0x000000ffffa07224 */ /* 0x000fca00078e00d1 */
[C---:B------:R-:W-:Y:S08]  /*9550*/  HMMA.16816.F32 R108, R4.reuse, R24, R108 ;  /* 0x00000018046c723c */ /* 0x040ff0000000186c */
[----:B------:R-:W-:Y:S01]  /*9560*/  HMMA.16816.F32 R100, R4, R26, R76 ;  /* 0x0000001a0464723c */ /* 0x000fe2000000184c */
[----:B------:R-:W2:Y:S01]  /*9570*/  LDSM.16.MT88.4 R24, [R232+0xa000] ;  /* 0x00a00000e818783b */ /* 0x000ea20000004200 */
[----:B-1----:R-:W-:-:S06]  /*9580*/  FFMA.FTZ R9, R177, UR4, -R8 ;  /* 0x00000004b1097c23 */ /* 0x002fcc0008010808 */
[----:B------:R-:W-:Y:S01]  /*9590*/  HMMA.16816.F32 R60, R4, R14, R36 ;  /* 0x0000000e043c723c */ /* 0x000fe20000001824 */
[----:B------:R1:W-:Y:S01]  /*95a0*/  MUFU.EX2 R209, R9 ;  /* 0x0000000900d17308 */ /* 0x0003e20000000800 */
[----:B------:R-:W-:-:S06]  /*95b0*/  IMAD.MOV.U32 R153, RZ, RZ, R131 ;  /* 0x000000ffff997224 */ /* 0x000fcc00078e0083 */
[----:B------:R-:W-:Y:S01]  /*95c0*/  HMMA.16816.F32 R96, R4, R16, R48 ;  /* 0x000000100460723c */ /* 0x000fe20000001830 */
[----:B------:R-:W-:-:S07]  /*95d0*/  IMAD.MOV.U32 R131, RZ, RZ, R215 ;  /* 0x000000ffff837224 */ /* 0x000fce00078e00d7 */
[----:B------:R-:W-:Y:S01]  /*95e0*/  HMMA.16816.F32 R92, R4, R18, R44 ;  /* 0x00000012045c723c */ /* 0x000fe2000000182c */
[----:B------:R-:W4:Y:S01]  /*95f0*/  LDSM.16.MT88.4 R16, [R233+0xa000] ;  /* 0x00a00000e910783b */ /* 0x000f220000004200 */
[----:B-1----:R-:W-:-:S06]  /*9600*/  FFMA.FTZ R9, R172, UR4, -R8 ;  /* 0x00000004ac097c23 */ /* 0x002fcc0008010808 */
[C---:B------:R-:W-:Y:S01]  /*9610*/  HMMA.16816.F32 R76, R4.reuse, R12, R40 ;  /* 0x0000000c044c723c */ /* 0x040fe20000001828 */
[----:B------:R-:W1:Y:S07]  /*9620*/  LDSM.16.MT88.4 R12, [R138+0xa000] ;  /* 0x00a000008a0c783b */ /* 0x000e6e0000004200 */
[----:B------:R-:W-:Y:S01]  /*9630*/  HMMA.16816.F32 R36, R4, R20, R32 ;  /* 0x000000140424723c */ /* 0x000fe20000001820 */
[----:B------:R-:W-:-:S07]  /*9640*/  IMAD.MOV.U32 R162, RZ, RZ, R208 ;  /* 0x000000ffffa27224 */ /* 0x000fce00078e00d0 */
[----:B------:R-:W-:Y:S01]  /*9650*/  HMMA.16816.F32 R28, R4, R22, R28 ;  /* 0x00000016041c723c */ /* 0x000fe2000000181c */
[----:B------:R-:W1:Y:S01]  /*9660*/  LDSM.16.MT88.4 R20, [R120+0xa000] ;  /* 0x00a000007814783b */ /* 0x000e620000004200 */
[----:B------:R3:W2:Y:S04]  /*9670*/  MUFU.EX2 R215, R10 ;  /* 0x0000000a00d77308 */ /* 0x0006a80000000800 */
[----:B------:R2:W-:Y:S01]  /*9680*/  MUFU.EX2 R208, R9 ;  /* 0x0000000900d07308 */ /* 0x0005e20000000800 */
[----:B------:R-:W-:Y:S02]  /*9690*/  IMAD.MOV.U32 R146, RZ, RZ, R211 ;  /* 0x000000ffff927224 */ /* 0x000fe400078e00d3 */
[----:B------:R-:W-:Y:S02]  /*96a0*/  IMAD.MOV.U32 R167, RZ, RZ, R204 ;  /* 0x000000ffffa77224 */ /* 0x000fe400078e00cc */
[--C-:B------:R-:W-:Y:S01]  /*96b0*/  FFMA.FTZ R11, R176, UR4, -R8.reuse ;  /* 0x00000004b00b7c23 */ /* 0x100fe20008010808 */
[----:B---3--:R-:W-:Y:S01]  /*96c0*/  FFMA.FTZ R10, R173, UR4, -R8 ;  /* 0x00000004ad0a7c23 */ /* 0x008fe20008010808 */
[----:B--2---:R-:W-:-:S03]  /*96d0*/  FFMA.FTZ R9, R182, UR4, -R2 ;  /* 0x00000004b6097c23 */ /* 0x004fc60008010802 */
[----:B------:R2:W-:Y:S01]  /*96e0*/  MUFU.EX2 R211, R10 ;  /* 0x0000000a00d37308 */ /* 0x0005e20000000800 */
[----:B------:R-:W-:-:S03]  /*96f0*/  IMAD.MOV.U32 R168, RZ, RZ, R142 ;  /* 0x000000ffffa87224 */ /* 0x000fc600078e008e */
[----:B------:R3:W-:Y:S01]  /*9700*/  MUFU.EX2 R204, R9 ;  /* 0x0000000900cc7308 */ /* 0x0007e20000000800 */
[----:B------:R-:W-:Y:S02]  /*9710*/  IMAD.MOV.U32 R147, RZ, RZ, R210 ;  /* 0x000000ffff937224 */ /* 0x000fe400078e00d2 */
[----:B------:R-:W-:Y:S01]  /*9720*/  IMAD.MOV.U32 R142, RZ, RZ, R206 ;  /* 0x000000ffff8e7224 */ /* 0x000fe200078e00ce */
[----:B------:R4:W1:Y:S01]  /*9730*/  MUFU.EX2 R210, R11 ;  /* 0x0000000b00d27308 */ /* 0x0008620000000800 */
[----:B------:R-:W-:Y:S02]  /*9740*/  IMAD.MOV.U32 R170, RZ, RZ, R205 ;  /* 0x000000ffffaa7224 */ /* 0x000fe400078e00cd */
[--C-:B--2---:R-:W-:Y:S01]  /*9750*/  FFMA.FTZ R10, R180, UR4, -R2.reuse ;  /* 0x00000004b40a7c23 */ /* 0x104fe20008010802 */
[----:B---3--:R-:W-:-:S03]  /*9760*/  FFMA.FTZ R9, R179, UR4, -R2 ;  /* 0x00000004b3097c23 */ /* 0x008fc60008010802 */
[----:B------:R2:W3:Y:S04]  /*9770*/  MUFU.EX2 R206, R10 ;  /* 0x0000000a00ce7308 */ /* 0x0004e80000000800 */
[----:B------:R1:W-:Y:S01]  /*9780*/  MUFU.EX2 R205, R9 ;  /* 0x0000000900cd7308 */ /* 0x0003e20000000800 */
[----:B------:R-:W-:Y:S02]  /*9790*/  IMAD.MOV.U32 R144, RZ, RZ, R207 ;  /* 0x000000ffff907224 */ /* 0x000fe400078e00cf */
[----:B----4-:R-:W-:Y:S01]  /*97a0*/  FFMA.FTZ R11, R184, UR4, -R0 ;  /* 0x00000004b80b7c23 */ /* 0x010fe20008010800 */
[----:B------:R-:W-:Y:S02]  /*97b0*/  IMAD.MOV.U32 R133, RZ, RZ, R134 ;  /* 0x000000ffff857224 */ /* 0x000fe400078e0086 */
[----:B--2---:R-:W-:Y:S01]  /*97c0*/  FFMA.FTZ R10, R178, UR4, -R2 ;  /* 0x00000004b20a7c23 */ /* 0x004fe20008010802 */
[----:B-1----:R-:W-:-:S03]  /*97d0*/  FFMA.FTZ R9, R185, UR4, -R0 ;  /* 0x00000004b9097c23 */ /* 0x002fc60008010800 */
[----:B------:R1:W-:Y:S04]  /*97e0*/  MUFU.EX2 R207, R10 ;  /* 0x0000000a00cf7308 */ /* 0x0003e80000000800 */
[----:B------:R2:W-:Y:S01]  /*97f0*/  MUFU.EX2 R135, R9 ;  /* 0x0000000900877308 */ /* 0x0005e20000000800 */
[----:B------:R-:W-:-:S03]  /*9800*/  IMAD.MOV.U32 R132, RZ, RZ, R202 ;  /* 0x000000ffff847224 */ /* 0x000fc600078e00ca */
[----:B------:R4:W3:Y:S01]  /*9810*/  MUFU.EX2 R134, R11 ;  /* 0x0000000b00867308 */ /* 0x0008e20000000800 */
[--C-:B-1----:R-:W-:Y:S01]  /*9820*/  FFMA.FTZ R10, R183, UR4, -R0.reuse ;  /* 0x00000004b70a7c23 */ /* 0x102fe20008010800 */
[----:B--2---:R-:W-:Y:S01]  /*9830*/  FFMA.FTZ R9, R181, UR4, -R0 ;  /* 0x00000004b5097c23 */ /* 0x004fe20008010800 */
[----:B----4-:R-:W-:-:S03]  /*9840*/  IMAD.MOV.U32 R11, RZ, RZ, R203 ;  /* 0x000000ffff0b7224 */ /* 0x010fc600078e00cb */
[----:B------:R-:W-:Y:S04]  /*9850*/  MUFU.EX2 R202, R9 ;  /* 0x0000000900ca7308 */ /* 0x000fe80000000800 */
[----:B------:R-:W1:Y:S01]  /*9860*/  MUFU.EX2 R203, R10 ;  /* 0x0000000a00cb7308 */ /* 0x000e620000000800 */
[----:B------:R-:W-:Y:S02]  /*9870*/  F2FP.F16.F32.PACK_AB R4, R212, R214 ;  /* 0x000000d6d404723e */ /* 0x000fe400000000ff */
[----:B------:R-:W-:Y:S02]  /*9880*/  F2FP.F16.F32.PACK_AB R6, R215, R213 ;  /* 0x000000d5d706723e */ /* 0x000fe400000000ff */
[----:B------:R-:W-:Y:S02]  /*9890*/  F2FP.F16.F32.PACK_AB R5, R210, R209 ;  /* 0x000000d1d205723e */ /* 0x000fe400000000ff */
[----:B------:R-:W-:Y:S01]  /*98a0*/  F2FP.F16.F32.PACK_AB R7, R208, R211 ;  /* 0x000000d3d007723e */ /* 0x000fe200000000ff */
[----:B------:R-:W-:-:S06]  /*98b0*/  IMAD.MOV.U32 R163, RZ, RZ, R112 ;  /* 0x000000ffffa37224 */ /* 0x000fcc00078e0070 */
        /* <DEDUP_REMOVED lines=8> */
[----:B---3--:R-:W-:-:S02]  /*9940*/  F2FP.F16.F32.PACK_AB R4, R206, R204 ;  /* 0x000000ccce04723e */ /* 0x008fc400000000ff */
[----:B------:R-:W-:Y:S02]  /*9950*/  F2FP.F16.F32.PACK_AB R5, R134, R135 ;  /* 0x000000878605723e */ /* 0x000fe400000000ff */
[----:B------:R-:W-:Y:S02]  /*9960*/  F2FP.F16.F32.PACK_AB R6, R207, R205 ;  /* 0x000000cdcf06723e */ /* 0x000fe400000000ff */
[----:B-1----:R-:W-:-:S07]  /*9970*/  F2FP.F16.F32.PACK_AB R7, R202, R203 ;  /* 0x000000cbca07723e */ /* 0x002fce00000000ff */
        /* <DEDUP_REMOVED lines=8> */
[----:B------:R-:W-:Y:S07]  /*9a00*/  LDSM.16.MT88.4 R16, [R233+0xa800] ;  /* 0x00a80000e910783b */ /* 0x000fee0000004200 */
[C---:B------:R-:W-:Y:S08]  /*9a10*/  HMMA.16816.F32 R64, R4.reuse, R20, R36 ;  /* 0x000000140440723c */ /* 0x040ff00000001824 */
[----:B------:R-:W-:Y:S01]  /*9a20*/  HMMA.16816.F32 R60, R4, R22, R28 ;  /* 0x00000016043c723c */ /* 0x000fe2000000181c */
[----:B------:R-:W1:Y:S01]  /*9a30*/  LDSM.16.MT88.4 R20, [R232+0xa800] ;  /* 0x00a80000e814783b */ /* 0x000e620000004200 */
[--C-:B------:R-:W-:Y:S01]  /*9a40*/  FFMA.FTZ R10, R189, UR4, -R3.reuse ;  /* 0x00000004bd0a7c23 */ /* 0x100fe20008010803 */
[----:B------:R-:W-:Y:S01]  /*9a50*/  FFMA.FTZ R9, R188, UR4, -R3 ;  /* 0x00000004bc097c23 */ /* 0x000fe20008010803 */
[----:B------:R-:W-:Y:S01]  /*9a60*/  FFMA.FTZ R4, R191, UR4, -R8 ;  /* 0x00000004bf047c23 */ /* 0x000fe20008010808 */
[----:B------:R-:W-:-:S02]  /*9a70*/  IMAD.MOV.U32 R140, RZ, RZ, R123 ;  /* 0x000000ffff8c7224 */ /* 0x000fc400078e007b */
[--C-:B------:R-:W-:Y:S01]  /*9a80*/  FFMA.FTZ R5, R192, UR4, -R8.reuse ;  /* 0x00000004c0057c23 */ /* 0x100fe20008010808 */
[----:B------:R2:W-:Y:S01]  /*9a90*/  MUFU.EX2 R123, R10 ;  /* 0x0000000a007b7308 */ /* 0x0005e20000000800 */
[----:B------:R-:W-:-:S03]  /*9aa0*/  FFMA.FTZ R6, R190, UR4, -R8 ;  /* 0x00000004be067c23 */ /* 0x000fc60008010808 */
[----:B------:R3:W-:Y:S04]  /*9ab0*/  MUFU.EX2 R124, R9 ;  /* 0x00000009007c7308 */ /* 0x0007e80000000800 */
[----:B------:R4:W-:Y:S01]  /*9ac0*/  MUFU.EX2 R118, R4 ;  /* 0x0000000400767308 */ /* 0x0009e20000000800 */
[----:B------:R-:W-:Y:S02]  /*9ad0*/  IMAD.MOV.U32 R71, RZ, RZ, R122 ;  /* 0x000000ffff477224 */ /* 0x000fe400078e007a */
[--C-:B--2---:R-:W-:Y:S01]  /*9ae0*/  FFMA.FTZ R10, R187, UR4, -R3.reuse ;  /* 0x00000004bb0a7c23 */ /* 0x104fe20008010803 */
[----:B---3--:R-:W-:Y:S01]  /*9af0*/  FFMA.FTZ R9, R186, UR4, -R3 ;  /* 0x00000004ba097c23 */ /* 0x008fe20008010803 */
[----:B----4-:R-:W-:Y:S02]  /*9b00*/  FFMA.FTZ R4, R193, UR4, -R8 ;  /* 0x00000004c1047c23 */ /* 0x010fe40008010808 */
[----:B------:R-:W-:Y:S04]  /*9b10*/  MUFU.EX2 R125, R10 ;  /* 0x0000000a007d7308 */ /* 0x000fe80000000800 */
[----:B------:R-:W-:Y:S04]  /*9b20*/  MUFU.EX2 R122, R9 ;  /* 0x00000009007a7308 */ /* 0x000fe80000000800 */
[----:B------:R-:W2:Y:S04]  /*9b30*/  MUFU.EX2 R117, R5 ;  /* 0x0000000500757308 */ /* 0x000ea80000000800 */
[----:B------:R3:W-:Y:S04]  /*9b40*/  MUFU.EX2 R119, R6 ;  /* 0x0000000600777308 */ /* 0x0007e80000000800 */
[----:B------:R4:W1:Y:S01]  /*9b50*/  MUFU.EX2 R121, R4 ;  /* 0x0000000400797308 */ /* 0x0008620000000800 */
[----:B------:R-:W-:Y:S01]  /*9b60*/  IMAD.MOV.U32 R172, RZ, RZ, R194 ;  /* 0x000000ffffac7224 */ /* 0x000fe200078e00c2 */
[----:B--2---:R-:W-:-:S02]  /*9b70*/  F2FP.F16.F32.PACK_AB R5, R118, R117 ;  /* 0x000000757605723e */ /* 0x004fc400000000ff */
[----:B---3--:R-:W-:Y:S02]  /*9b80*/  F2FP.F16.F32.PACK_AB R6, R122, R125 ;  /* 0x0000007d7a06723e */ /* 0x008fe400000000ff */
[----:B----4-:R-:W-:Y:S02]  /*9b90*/  F2FP.F16.F32.PACK_AB R4, R124, R123 ;  /* 0x0000007b7c04723e */ /* 0x010fe400000000ff */
[----:B-1----:R-:W-:Y:S01]  /*9ba0*/  F2FP.F16.F32.PACK_AB R7, R121, R119 ;  /* 0x000000777907723e */ /* 0x002fe200000000ff */
[----:B------:R-:W-:-:S06]  /*9bb0*/  IMAD.MOV.U32 R173, RZ, RZ, R195 ;  /* 0x000000ffffad7224 */ /* 0x000fcc00078e00c3 */
[----:B------:R-:W-:Y:S01]  /*9bc0*/  HMMA.16816.F32 R112, R4, R20, R112 ;  /* 0x000000140470723c */ /* 0x000fe20000001870 */
[--C-:B------:R-:W-:Y:S01]  /*9bd0*/  FFMA.FTZ R38, R241, UR4, -R2.reuse ;  /* 0x00000004f1267c23 */ /* 0x100fe20008010802 */
[----:B------:R-:W-:-:S06]  /*9be0*/  FFMA.FTZ R39, R199, UR4, -R2 ;  /* 0x00000004c7277c23 */ /* 0x000fcc0008010802 */
[----:B------:R-:W-:Y:S01]  /*9bf0*/  HMMA.16816.F32 R104, R4, R22, R104 ;  /* 0x000000160468723c */ /* 0x000fe20000001868 */
[--C-:B------:R-:W-:Y:S01]  /*9c00*/  FFMA.FTZ R128, R128, UR4, -R2.reuse ;  /* 0x0000000480807c23 */ /* 0x100fe20008010802 */
[----:B------:R-:W-:-:S06]  /*9c10*/  FFMA.FTZ R129, R129, UR4, -R2 ;  /* 0x0000000481817c23 */ /* 0x000fcc0008010802 */
[----:B------:R-:W-:Y:S01]  /*9c20*/  HMMA.16816.F32 R176, R4, R16, R56 ;  /* 0x0000001004b0723c */ /* 0x000fe20000001838 */
[--C-:B------:R-:W-:Y:S01]  /*9c30*/  FFMA.FTZ R57, R239, UR4, -R2.reuse ;  /* 0x00000004ef397c23 */ /* 0x100fe20008010802 */
[----:B------:R-:W-:-:S06]  /*9c40*/  FFMA.FTZ R56, R235, UR4, -R2 ;  /* 0x00000004eb387c23 */ /* 0x000fcc0008010802 */
[C---:B------:R-:W-:Y:S08]  /*9c50*/  HMMA.16816.F32 R180, R4.reuse, R18, R52 ;  /* 0x0000001204b4723c */ /* 0x040ff00000001834 */
[C---:B------:R-:W-:Y:S08]  /*9c60*/  HMMA.16816.F32 R184, R4.reuse, R12, R48 ;  /* 0x0000000c04b8723c */ /* 0x040ff00000001830 */
[C---:B------:R-:W-:Y:S08]  /*9c70*/  HMMA.16816.F32 R188, R4.reuse, R14, R44 ;  /* 0x0000000e04bc723c */ /* 0x040ff0000000182c */
[C---:B------:R-:W-:Y:S08]  /*9c80*/  HMMA.16816.F32 R192, R4.reuse, R24, R40 ;  /* 0x0000001804c0723c */ /* 0x040ff00000001828 */
[----:B------:R-:W-:Y:S01]  /*9c90*/  HMMA.16816.F32 R96, R4, R26, R32 ;  /* 0x0000001a0460723c */ /* 0x000fe20000001820 */
[--C-:B------:R-:W-:Y:S01]  /*9ca0*/  FFMA.FTZ R5, R172, UR4, -R2.reuse ;  /* 0x00000004ac057c23 */ /* 0x100fe20008010802 */
[--C-:B------:R-:W-:Y:S01]  /*9cb0*/  FFMA.FTZ R6, R11, UR4, -R2.reuse ;  /* 0x000000040b067c23 */ /* 0x100fe20008010802 */
[----:B------:R-:W-:Y:S01]  /*9cc0*/  FFMA.FTZ R4, R173, UR4, -R2 ;  /* 0x00000004ad047c23 */ /* 0x000fe20008010802 */
[----:B------:R-:W-:-:S02]  /*9cd0*/  IMAD.MOV.U32 R172, RZ, RZ, R81 ;  /* 0x000000ffffac7224 */ /* 0x000fc400078e0051 */
[----:B------:R-:W-:Y:S02]  /*9ce0*/  IMAD.MOV.U32 R11, RZ, RZ, R82 ;  /* 0x000000ffff0b7224 */ /* 0x000fe400078e0052 */
[----:B------:R-:W-:Y:S02]  /*9cf0*/  IMAD.MOV.U32 R173, RZ, RZ, R171 ;  /* 0x000000ffffad7224 */ /* 0x000fe400078e00ab */
[----:B------:R-:W-:Y:S02]  /*9d00*/  IMAD.MOV.U32 R81, RZ, RZ, R161 ;  /* 0x000000ffff517224 */ /* 0x000fe400078e00a1 */
[----:B------:R-:W-:Y:S02]  /*9d10*/  IMAD.MOV.U32 R171, RZ, RZ, R149 ;  /* 0x000000ffffab7224 */ /* 0x000fe400078e0095 */
[----:B------:R-:W-:Y:S02]  /*9d20*/  IMAD.MOV.U32 R161, RZ, RZ, R151 ;  /* 0x000000ffffa17224 */ /* 0x000fe400078e0097 */
[----:B------:R-:W-:Y:S01]  /*9d30*/  FFMA.FTZ R7, R246, UR4, -R2 ;  /* 0x00000004f6077c23 */ /* 0x000fe20008010802 */
[----:B------:R-:W-:-:S02]  /*9d40*/  IMAD.MOV.U32 R149, RZ, RZ, R130 ;  /* 0x000000ffff957224 */ /* 0x000fc400078e0082 */
[----:B------:R-:W-:Y:S01]  /*9d50*/  FFMA.FTZ R130, R83, UR4, -R2 ;  /* 0x0000000453827c23 */ /* 0x000fe20008010802 */
[----:B------:R-:W-:Y:S02]  /*9d60*/  IMAD.MOV.U32 R151, RZ, RZ, R126 ;  /* 0x000000ffff977224 */ /* 0x000fe400078e007e */
[----:B------:R-:W-:Y:S01]  /*9d70*/  FFMA.FTZ R126, R198, UR4, -R2 ;  /* 0x00000004c67e7c23 */ /* 0x000fe20008010802 */
[----:B------:R-:W-:Y:S02]  /*9d80*/  IMAD.MOV.U32 R82, RZ, RZ, R166 ;  /* 0x000000ffff527224 */ /* 0x000fe400078e00a6 */
[----:B------:R-:W-:Y:S01]  /*9d90*/  FFMA.FTZ R2, R11, UR4, -R0 ;  /* 0x000000040b027c23 */ /* 0x000fe20008010800 */
        /* <DEDUP_REMOVED lines=10> */
[----:B------:R-:W2:Y:S01]  /*9e40*/  LDL.LU R252, [R1+0x130] ;  /* 0x0001300001fc7983 */ /* 0x000ea20000300800 */
[----:B------:R-:W-:-:S03]  /*9e50*/  IMAD.MOV.U32 R167, RZ, RZ, R132 ;  /* 0x000000ffffa77224 */ /* 0x000fc600078e0084 */
[----:B------:R-:W3:Y:S01]  /*9e60*/  LDL.LU R132, [R1+0xc4] ;  /* 0x0000c40001847983 */ /* 0x000ee20000300800 */
[----:B------:R1:W-:Y:S01]  /*9e70*/  MUFU.EX2 R111, R4 ;  /* 0x00000004006f7308 */ /* 0x0003e20000000800 */
[----:B------:R-:W-:-:S03]  /*9e80*/  FFMA.FTZ R36, R70, UR4, -R0 ;  /* 0x0000000446247c23 */ /* 0x000fc60008010800 */
[----:B------:R4:W-:Y:S01]  /*9e90*/  MUFU.EX2 R101, R2 ;  /* 0x0000000200657308 */ /* 0x0009e20000000800 */
[----:B-1----:R-:W-:Y:S01]  /*9ea0*/  FFMA.FTZ R4, R172, UR4, -R0 ;  /* 0x00000004ac047c23 */ /* 0x002fe20008010800 */
[----:B------:R-:W-:Y:S02]  /*9eb0*/  IMAD.MOV.U32 R172, RZ, RZ, R173 ;  /* 0x000000ffffac7224 */ /* 0x000fe400078e00ad */
[----:B------:R-:W-:Y:S02]  /*9ec0*/  IMAD.MOV.U32 R173, RZ, RZ, R171 ;  /* 0x000000ffffad7224 */ /* 0x000fe400078e00ab */
[----:B------:R-:W-:Y:S02]  /*9ed0*/  IMAD.MOV.U32 R171, RZ, RZ, R166 ;  /* 0x000000ffffab7224 */ /* 0x000fe400078e00a6 */
[----:B------:R-:W-:Y:S02]  /*9ee0*/  IMAD.MOV.U32 R166, RZ, RZ, R163 ;  /* 0x000000ffffa67224 */ /* 0x000fe400078e00a3 */
[----:B------:R-:W-:-:S02]  /*9ef0*/  IMAD.MOV.U32 R163, RZ, RZ, R167 ;  /* 0x000000ffffa37224 */ /* 0x000fc400078e00a7 */
[----:B------:R-:W-:Y:S02]  /*9f00*/  IMAD.MOV.U32 R10, RZ, RZ, R173 ;  /* 0x000000ffff0a7224 */ /* 0x000fe400078e00ad */
[----:B----4-:R-:W-:Y:S02]  /*9f10*/  FFMA.FTZ R2, R172, UR4, -R0 ;  /* 0x00000004ac027c23 */ /* 0x010fe40008010800 */
[----:B------:R-:W-:Y:S01]  /*9f20*/  FFMA.FTZ R9, R10, UR4, -R3 ;  /* 0x000000040a097c23 */ /* 0x000fe20008010803 */
[----:B---3--:R-:W-:Y:S02]  /*9f30*/  IMAD.MOV.U32 R167, RZ, RZ, R132 ;  /* 0x000000ffffa77224 */ /* 0x008fe400078e0084 */
[----:B------:R-:W-:Y:S02]  /*9f40*/  IMAD.MOV.U32 R132, RZ, RZ, R133 ;  /* 0x000000ffff847224 */ /* 0x000fe400078e0085 */
[----:B------:R-:W-:Y:S02]  /*9f50*/  IMAD.MOV.U32 R133, RZ, RZ, R154 ;  /* 0x000000ffff857224 */ /* 0x000fe400078e009a */
[----:B------:R-:W-:-:S02]  /*9f60*/  IMAD.MOV.U32 R154, RZ, RZ, R68 ;  /* 0x000000ffff9a7224 */ /* 0x000fc400078e0044 */
[----:B------:R1:W5:Y:S04]  /*9f70*/  LDL.LU R68, [R1+0x12c] ;  /* 0x00012c0001447983 */ /* 0x0003680000300800 */
[----:B------:R-:W3:Y:S04]  /*9f80*/  LDL.LU R172, [R1+0x4] ;  /* 0x0000040001ac7983 */ /* 0x000ee80000300800 */
[----:B------:R1:W5:Y:S04]  /*9f90*/  LDL.LU R70, [R1+0x128] ;  /* 0x0001280001467983 */ /* 0x0003680000300800 */
[----:B------:R-:W4:Y:S01]  /*9fa0*/  LDL.LU R10, [R1+0x88] ;  /* 0x00008800010a7983 */ /* 0x000f220000300800 */
[----:B------:R4:W-:Y:S01]  /*9fb0*/  MUFU.EX2 R110, R2 ;  /* 0x00000002006e7308 */ /* 0x0009e20000000800 */
[----:B------:R-:W-:-:S03]  /*9fc0*/  IMAD.MOV.U32 R100, RZ, RZ, R167 ;  /* 0x000000ffff647224 */ /* 0x000fc600078e00a7 */
[----:B------:R2:W-:Y:S01]  /*9fd0*/  MUFU.EX2 R109, R5 ;  /* 0x00000005006d7308 */ /* 0x0005e20000000800 */
[----:B------:R-:W-:Y:S02]  /*9fe0*/  IMAD.MOV.U32 R29, RZ, RZ, R100 ;  /* 0x000000ffff1d7224 */ /* 0x000fe400078e0064 */
[----:B----4-:R-:W-:Y:S02]  /*9ff0*/  FFMA.FTZ R2, R10, UR4, -R3 ;  /* 0x000000040a027c23 */ /* 0x010fe40008010803 */
[----:B------:R-:W4:Y:S01]  /*a000*/  LDL.LU R10, [R1+0x84] ;  /* 0x00008400010a7983 */ /* 0x000f220000300800 */
[--C-:B--2---:R-:W-:Y:S01]  /*a010*/  FFMA.FTZ R5, R11, UR4, -R0.reuse ;  /* 0x000000040b057c23 */ /* 0x104fe20008010800 */
[----:B------:R-:W-:Y:S02]  /*a020*/  IMAD.MOV.U32 R11, RZ, RZ, R131 ;  /* 0x000000ffff0b7224 */ /* 0x000fe400078e0083 */
[----:B---3--:R-:W-:Y:S02]  /*a030*/  FFMA.FTZ R37, R172, UR4, -R0 ;  /* 0x00000004ac257c23 */ /* 0x008fe40008010800 */
[----:B------:R-:W-:-:S02]  /*a040*/  IMAD.MOV.U32 R100, RZ, RZ, R11 ;  /* 0x000000ffff647224 */ /* 0x000fc400078e000b */
[----:B------:R-:W-:Y:S02]  /*a050*/  IMAD.MOV.U32 R11, RZ, RZ, R82 ;  /* 0x000000ffff0b7224 */ /* 0x000fe400078e0052 */
[----:B------:R-:W-:Y:S02]  /*a060*/  IMAD.MOV.U32 R28, RZ, RZ, R29 ;  /* 0x000000ffff1c7224 */ /* 0x000fe400078e001d */
[----:B------:R-:W-:Y:S02]  /*a070*/  IMAD.MOV.U32 R173, RZ, RZ, R166 ;  /* 0x000000ffffad7224 */ /* 0x000fe400078e00a6 */
[----:B------:R-:W-:Y:S02]  /*a080*/  IMAD.MOV.U32 R172, RZ, RZ, R163 ;  /* 0x000000ffffac7224 */ /* 0x000fe400078e00a3 */
[----:B------:R-:W-:Y:S02]  /*a090*/  IMAD.MOV.U32 R82, RZ, RZ, R81 ;  /* 0x000000ffff527224 */ /* 0x000fe400078e0051 */
[----:B------:R-:W-:-:S02]  /*a0a0*/  IMAD.MOV.U32 R29, RZ, RZ, R100 ;  /* 0x000000ffff1d7224 */ /* 0x000fc400078e0064 */
[----:B------:R-:W-:Y:S01]  /*a0b0*/  FFMA.FTZ R31, R252, UR4, -R0 ;  /* 0x00000004fc1f7c23 */ /* 0x000fe20008010800 */
[----:B------:R-:W-:Y:S02]  /*a0c0*/  IMAD.MOV.U32 R163, RZ, RZ, R132 ;  /* 0x000000ffffa37224 */ /* 0x000fe400078e0084 */
[--C-:B------:R-:W-:Y:S01]  /*a0d0*/  FFMA.FTZ R30, R245, UR4, -R0.reuse ;  /* 0x00000004f51e7c23 */ /* 0x100fe20008010800 */
[----:B------:R-:W-:Y:S02]  /*a0e0*/  IMAD.MOV.U32 R167, RZ, RZ, R133 ;  /* 0x000000ffffa77224 */ /* 0x000fe400078e0085 */
[--C-:B------:R-:W-:Y:S01]  /*a0f0*/  FFMA.FTZ R131, R240, UR4, -R0.reuse ;  /* 0x00000004f0837c23 */ /* 0x100fe20008010800 */
[----:B------:R-:W-:Y:S02]  /*a100*/  IMAD.MOV.U32 R166, RZ, RZ, R127 ;  /* 0x000000ffffa67224 */ /* 0x000fe400078e007f */
[----:B------:R-:W-:Y:S01]  /*a110*/  FFMA.FTZ R127, R242, UR4, -R0 ;  /* 0x00000004f27f7c23 */ /* 0x000fe20008010800 */
[----:B------:R-:W-:-:S02]  /*a120*/  IMAD.MOV.U32 R100, RZ, RZ, R11 ;  /* 0x000000ffff647224 */ /* 0x000fc400078e000b */
[--C-:B------:R-:W-:Y:S01]  /*a130*/  FFMA.FTZ R133, R165, UR4, -R0.reuse ;  /* 0x00000004a5857c23 */ /* 0x100fe20008010800 */
[----:B------:R-:W-:Y:S01]  /*a140*/  FFMA.FTZ R132, R150, UR4, -R0 ;  /* 0x0000000496847c23 */ /* 0x000fe20008010800 */
[----:B------:R-:W-:Y:S02]  /*a150*/  IMAD.MOV.U32 R59, RZ, RZ, R28 ;  /* 0x000000ffff3b7224 */ /* 0x000fe400078e001c */
[----:B------:R-:W-:Y:S02]  /*a160*/  IMAD.MOV.U32 R11, RZ, RZ, R82 ;  /* 0x000000ffff0b7224 */ /* 0x000fe400078e0052 */
[----:B------:R-:W-:Y:S02]  /*a170*/  IMAD.MOV.U32 R28, RZ, RZ, R29 ;  /* 0x000000ffff1c7224 */ /* 0x000fe400078e001d */
[----:B------:R-:W-:Y:S02]  /*a180*/  IMAD.MOV.U32 R29, RZ, RZ, R100 ;  /* 0x000000ffff1d7224 */ /* 0x000fe400078e0064 */
[----:B----4-:R-:W-:-:S02]  /*a190*/  FFMA.FTZ R0, R10, UR4, -R3 ;  /* 0x000000040a007c23 */ /* 0x010fc40008010803 */
[----:B------:R-:W2:Y:S04]  /*a1a0*/  LDL.LU R10, [R1+0x7c] ;  /* 0x00007c00010a7983 */ /* 0x000ea80000300800 */
[----:B------:R-:W3:Y:S04]  /*a1b0*/  LDL.LU R81, [R1+0x78] ;  /* 0x0000780001517983 */ /* 0x000ee80000300800 */
[----:B------:R-:W4:Y:S04]  /*a1c0*/  LDL.LU R82, [R1+0x64] ;  /* 0x0000640001527983 */ /* 0x000f280000300800 */
[----:B------:R-:W4:Y:S04]  /*a1d0*/  LDL.LU R100, [R1+0x5c] ;  /* 0x00005c0001647983 */ /* 0x000f280000300800 */
[----:B------:R-:W2:Y:S01]  /*a1e0*/  LDL.LU R58, [R1+0x50] ;  /* 0x00005000013a7983 */ /* 0x000ea20000300800 */
[----:B------:R-:W-:Y:S04]  /*a1f0*/  MUFU.EX2 R103, R6 ;  /* 0x0000000600677308 */ /* 0x000fe80000000800 */
[----:B------:R-:W1:Y:S04]  /*a200*/  MUFU.EX2 R116, R7 ;  /* 0x0000000700747308 */ /* 0x000e680000000800 */
[----:B------:R-:W1:Y:S04]  /*a210*/  MUFU.EX2 R102, R5 ;  /* 0x0000000500667308 */ /* 0x000e680000000800 */
[----:B------:R1:W1:Y:S02]  /*a220*/  MUFU.EX2 R108, R4 ;  /* 0x00000004006c7308 */ /* 0x0002640000000800 */
[----:B-1----:R-:W-:-:S02]  /*a230*/  F2FP.F16.F32.PACK_AB R6, R116, R111 ;  /* 0x0000006f7406723e */ /* 0x002fc400000000ff */
[----:B------:R-:W-:Y:S02]  /*a240*/  F2FP.F16.F32.PACK_AB R5, R102, R101 ;  /* 0x000000656605723e */ /* 0x000fe400000000ff */
[----:B------:R-:W-:Y:S02]  /*a250*/  F2FP.F16.F32.PACK_AB R4, R109, R103 ;  /* 0x000000676d04723e */ /* 0x000fe400000000ff */
[----:B------:R-:W-:-:S07]  /*a260*/  F2FP.F16.F32.PACK_AB R7, R110, R108 ;  /* 0x0000006c6e07723e */ /* 0x000fce00000000ff */
[C---:B------:R-:W-:Y:S01]  /*a270*/  HMMA.16816.F32 R52, R4.reuse, R14, R76 ;  /* 0x0000000e0434723c */ /* 0x040fe2000000184c */
[----:B------:R1:W-:Y:S07]  /*a280*/  MUFU.EX2 R79, R2 ;  /* 0x00000002004f7308 */ /* 0x0003ee0000000800 */
[C---:B------:R-:W-:Y:S01]  /*a290*/  HMMA.16816.F32 R44, R4.reuse, R22, R84 ;  /* 0x00000016042c723c */ /* 0x040fe20000001854 */
[----:B------:R1:W-:Y:S07]  /*a2a0*/  MUFU.EX2 R84, R0 ;  /* 0x0000000000547308 */ /* 0x0003ee0000000800 */
[----:B------:R-:W-:Y:S01]  /*a2b0*/  HMMA.16816.F32 R48, R4, R20, R72 ;  /* 0x000000140430723c */ /* 0x000fe20000001848 */
[----:B--2---:R-:W-:Y:S01]  /*a2c0*/  FFMA.FTZ R83, R58, UR4, -R3 ;  /* 0x000000043a537c23 */ /* 0x004fe20008010803 */
[----:B------:R-:W-:-:S02]  /*a2d0*/  IMAD.MOV.U32 R58, RZ, RZ, R59 ;  /* 0x000000ffff3a7224 */ /* 0x000fc400078e003b */
[----:B------:R-:W-:Y:S01]  /*a2e0*/  FFMA.FTZ R10, R10, UR4, -R3 ;  /* 0x000000040a0a7c23 */ /* 0x000fe20008010803 */
[----:B------:R-:W-:-:S03]  /*a2f0*/  IMAD.MOV.U32 R59, RZ, RZ, R28 ;  /* 0x000000ffff3b7224 */ /* 0x000fc600078e001c */
[----:B------:R-:W-:Y:S01]  /*a300*/  HMMA.16816.F32 R60, R4, R26, R60 ;  /* 0x0000001a043c723c */ /* 0x000fe2000000183c */
[----:B------:R-:W-:Y:S02]  /*a310*/  IMAD.MOV.U32 R28, RZ, RZ, R29 ;  /* 0x000000ffff1c7224 */ /* 0x000fe400078e001d */
[----:B-1----:R-:W-:Y:S01]  /*a320*/  FFMA.FTZ R2, R58, UR4, -R8 ;  /* 0x000000043a027c23 */ /* 0x002fe20008010808 */
[----:B------:R-:W-:Y:S01]  /*a330*/  IMAD.MOV.U32 R29, RZ, RZ, R11 ;  /* 0x000000ffff1d7224 */ /* 0x000fe200078e000b */
[----:B------:R-:W1:Y:S01]  /*a340*/  MUFU.EX2 R85, R9 ;  /* 0x0000000900557308 */ /* 0x000e620000000800 */
[----:B------:R-:W-:Y:S01]  /*a350*/  IMAD.MOV.U32 R11, RZ, RZ, R168 ;  /* 0x000000ffff0b7224 */ /* 0x000fe200078e00a8 */
[----:B------:R-:W-:Y:S01]  /*a360*/  LDSM.16.MT88.4 R20, [R232+0xb000] ;  /* 0x00b00000e814783b */ /* 0x000fe20000004200 */
[----:B------:R-:W-:Y:S02]  /*a370*/  IMAD.MOV.U32 R58, RZ, RZ, R59 ;  /* 0x000000ffff3a7224 */ /* 0x000fe400078e003b */
[----:B------:R-:W-:-:S02]  /*a380*/  IMAD.MOV.U32 R59, RZ, RZ, R28 ;  /* 0x000000ffff3b7224 */ /* 0x000fc400078e001c */
[----:B------:R-:W-:Y:S02]  /*a390*/  IMAD.MOV.U32 R28, RZ, RZ, R29 ;  /* 0x000000ffff1c7224 */ /* 0x000fe400078e001d */
[----:B------:R-:W-:Y:S01]  /*a3a0*/  FFMA.FTZ R0, R58, UR4, -R8 ;  /* 0x000000043a007c23 */ /* 0x000fe20008010808 */
[----:B------:R-:W-:Y:S02]  /*a3b0*/  IMAD.MOV.U32 R29, RZ, RZ, R11 ;  /* 0x000000ffff1d7224 */ /* 0x000fe400078e000b */
[----:B------:R-:W-:Y:S02]  /*a3c0*/  IMAD.MOV.U32 R11, RZ, RZ, R172 ;  /* 0x000000ffff0b7224 */ /* 0x000fe400078e00ac */
[----:B------:R-:W-:Y:S02]  /*a3d0*/  IMAD.MOV.U32 R172, RZ, RZ, R173 ;  /* 0x000000ffffac7224 */ /* 0x000fe400078e00ad */
[----:B------:R-:W-:Y:S02]  /*a3e0*/  IMAD.MOV.U32 R58, RZ, RZ, R59 ;  /* 0x000000ffff3a7224 */ /* 0x000fe400078e003b */
[----:B------:R-:W-:-:S02]  /*a3f0*/  IMAD.MOV.U32 R59, RZ, RZ, R28 ;  /* 0x000000ffff3b7224 */ /* 0x000fc400078e001c */
[----:B------:R-:W-:Y:S01]  /*a400*/  IMAD.MOV.U32 R28, RZ, RZ, R29 ;  /* 0x000000ffff1c7224 */ /* 0x000fe200078e001d */
[----:B------:R2:W-:Y:S01]  /*a410*/  MUFU.EX2 R75, R2 ;  /* 0x00000002004b7308 */ /* 0x0005e20000000800 */
[----:B------:R-:W-:Y:S02]  /*a420*/  IMAD.MOV.U32 R29, RZ, RZ, R11 ;  /* 0x000000ffff1d7224 */ /* 0x000fe400078e000b */
[----:B------:R-:W-:Y:S02]  /*a430*/  IMAD.MOV.U32 R11, RZ, RZ, R172 ;  /* 0x000000ffff0b7224 */ /* 0x000fe400078e00ac */
[----:B------:R-:W-:Y:S02]  /*a440*/  IMAD.MOV.U32 R173, RZ, RZ, R171 ;  /* 0x000000ffffad7224 */ /* 0x000fe400078e00ab */
[----:B------:R-:W-:Y:S02]  /*a450*/  IMAD.MOV.U32 R171, RZ, RZ, R162 ;  /* 0x000000ffffab7224 */ /* 0x000fe400078e00a2 */
[----:B------:R-:W-:Y:S01]  /*a460*/  IMAD.MOV.U32 R162, RZ, RZ, R160 ;  /* 0x000000ffffa27224 */ /* 0x000fe200078e00a0 */
[----:B------:R3:W-:Y:S01]  /*a470*/  MUFU.EX2 R76, R0 ;  /* 0x00000000004c7308 */ /* 0x0007e20000000800 */
[----:B--2---:R-:W-:Y:S01]  /*a480*/  FFMA.FTZ R2, R58, UR4, -R8 ;  /* 0x000000043a027c23 */ /* 0x004fe20008010808 */
[----:B------:R-:W-:-:S02]  /*a490*/  IMAD.MOV.U32 R58, RZ, RZ, R59 ;  /* 0x000000ffff3a7224 */ /* 0x000fc400078e003b */
[----:B------:R-:W-:Y:S02]  /*a4a0*/  IMAD.MOV.U32 R59, RZ, RZ, R29 ;  /* 0x000000ffff3b7224 */ /* 0x000fe400078e001d */
[----:B------:R-:W-:Y:S02]  /*a4b0*/  IMAD.MOV.U32 R29, RZ, RZ, R11 ;  /* 0x000000ffff1d7224 */ /* 0x000fe400078e000b */
[----:B------:R-:W-:Y:S02]  /*a4c0*/  IMAD.MOV.U32 R172, RZ, RZ, R173 ;  /* 0x000000ffffac7224 */ /* 0x000fe400078e00ad */
[----:B------:R-:W-:Y:S02]  /*a4d0*/  IMAD.MOV.U32 R173, RZ, RZ, R171 ;  /* 0x000000ffffad7224 */ /* 0x000fe400078e00ab */
[----:B---3--:R-:W-:Y:S01]  /*a4e0*/  FFMA.FTZ R0, R58, UR4, -R8 ;  /* 0x000000043a007c23 */ /* 0x008fe20008010808 */
        /* <DEDUP_REMOVED lines=15> */
[----:B------:R2:W5:Y:S01]  /*a5e0*/  LDL.LU R251, [R1+0x124] ;  /* 0x0001240001fb7983 */ /* 0x0005620000300800 */
[----:B------:R-:W-:Y:S02]  /*a5f0*/  IMAD.MOV.U32 R160, RZ, RZ, R244 ;  /* 0x000000ffffa07224 */ /* 0x000fe400078e00f4 */
[----:B------:R-:W-:Y:S01]  /*a600*/  IMAD.MOV.U32 R172, RZ, RZ, R173 ;  /* 0x000000ffffac7224 */ /* 0x000fe200078e00ad */
[----:B------:R2:W5:Y:S01]  /*a610*/  LDL.LU R244, [R1+0x120] ;  /* 0x0001200001f47983 */ /* 0x0005620000300800 */
[----:B------:R-:W-:Y:S02]  /*a620*/  IMAD.MOV.U32 R162, RZ, RZ, R243 ;  /* 0x000000ffffa27224 */ /* 0x000fe400078e00f3 */
[----:B------:R-:W-:Y:S01]  /*a630*/  IMAD.MOV.U32 R173, RZ, RZ, R171 ;  /* 0x000000ffffad7224 */ /* 0x000fe200078e00ab */
[----:B------:R2:W5:Y:S01]  /*a640*/  LDL.LU R243, [R1+0x11c] ;  /* 0x00011c0001f37983 */ /* 0x0005620000300800 */
[----:B------:R-:W-:-:S02]  /*a650*/  IMAD.MOV.U32 R171, RZ, RZ, R166 ;  /* 0x000000ffffab7224 */ /* 0x000fc400078e00a6 */
[----:B------:R-:W-:Y:S01]  /*a660*/  IMAD.MOV.U32 R166, RZ, RZ, R152 ;  /* 0x000000ffffa67224 */ /* 0x000fe200078e0098 */
[----:B------:R-:W3:Y:S01]  /*a670*/  LDL.LU R249, [R1+0x118] ;  /* 0x0001180001f97983 */ /* 0x000ee20000300800 */
[----:B------:R-:W-:-:S03]  /*a680*/  IMAD.MOV.U32 R152, RZ, RZ, R250 ;  /* 0x000000ffff987224 */ /* 0x000fc600078e00fa */
[----:B------:R-:W2:Y:S04]  /*a690*/  LDL.LU R29, [R1+0xc0] ;  /* 0x0000c000011d7983 */ /* 0x000ea80000300800 */
[----:B------:R-:W2:Y:S01]  /*a6a0*/  LDL.LU R250, [R1+0x114] ;  /* 0x0001140001fa7983 */ /* 0x000ea20000300800 */
[----:B------:R-:W-:Y:S01]  /*a6b0*/  IMAD.MOV.U32 R239, RZ, RZ, R246 ;  /* 0x000000ffffef7224 */ /* 0x000fe200078e00f6 */
[----:B------:R-:W-:Y:S01]  /*a6c0*/  HMMA.16816.F32 R40, R4, R16, R88 ;  /* 0x000000100428723c */ /* 0x000fe20000001858 */
[----:B------:R-:W1:Y:S01]  /*a6d0*/  MUFU.EX2 R86, R10 ;  /* 0x0000000a00567308 */ /* 0x000e620000000800 */
[----:B------:R-:W-:Y:S01]  /*a6e0*/  FFMA.FTZ R28, R28, UR4, -R8 ;  /* 0x000000041c1c7c23 */ /* 0x000fe20008010808 */
[----:B------:R-:W-:-:S05]  /*a6f0*/  IMAD.MOV.U32 R246, RZ, RZ, R11 ;  /* 0x000000fffff67224 */ /* 0x000fca00078e000b */
[C---:B------:R-:W-:Y:S01]  /*a700*/  HMMA.16816.F32 R32, R4.reuse, R18, R92 ;  /* 0x000000120420723c */ /* 0x040fe2000000185c */
[----:B------:R-:W1:Y:S07]  /*a710*/  LDSM.16.MT88.4 R16, [R233+0xb000] ;  /* 0x00b00000e910783b */ /* 0x000e6e0000004200 */
[----:B------:R-:W-:Y:S01]  /*a720*/  HMMA.16816.F32 R156, R4, R12, R156 ;  /* 0x0000000c049c723c */ /* 0x000fe2000000189c */
[----:B------:R-:W1:Y:S01]  /*a730*/  LDSM.16.MT88.4 R12, [R138+0xb000] ;  /* 0x00b000008a0c783b */ /* 0x000e620000004200 */
[----:B------:R-:W-:-:S02]  /*a740*/  IMAD.MOV.U32 R235, RZ, RZ, R58 ;  /* 0x000000ffffeb7224 */ /* 0x000fc400078e003a */
[----:B------:R-:W-:Y:S01]  /*a750*/  IMAD.MOV.U32 R241, RZ, RZ, R59 ;  /* 0x000000fffff17224 */ /* 0x000fe200078e003b */
[----:B------:R4:W-:Y:S01]  /*a760*/  MUFU.EX2 R78, R0 ;  /* 0x00000000004e7308 */ /* 0x0009e20000000800 */
[----:B------:R-:W-:Y:S02]  /*a770*/  IMAD.MOV.U32 R58, RZ, RZ, R172 ;  /* 0x000000ffff3a7224 */ /* 0x000fe400078e00ac */
[----:B------:R-:W-:Y:S02]  /*a780*/  IMAD.MOV.U32 R59, RZ, RZ, R173 ;  /* 0x000000ffff3b7224 */ /* 0x000fe400078e00ad */
[----:B------:R-:W-:Y:S01]  /*a790*/  IMAD.MOV.U32 R172, RZ, RZ, R171 ;  /* 0x000000ffffac7224 */ /* 0x000fe200078e00ab */
[----:B------:R-:W1:Y:S01]  /*a7a0*/  MUFU.EX2 R77, R2 ;  /* 0x00000002004d7308 */ /* 0x000e620000000800 */
[----:B----4-:R-:W-:Y:S01]  /*a7b0*/  FADD.FTZ R0, R239, R235 ;  /* 0x000000ebef007221 */ /* 0x010fe20000010000 */
[----:B------:R-:W-:Y:S02]  /*a7c0*/  IMAD.MOV.U32 R239, RZ, RZ, R241 ;  /* 0x000000ffffef7224 */ /* 0x000fe400078e00f1 */
[----:B------:R-:W-:-:S02]  /*a7d0*/  IMAD.MOV.U32 R241, RZ, RZ, R246 ;  /* 0x000000fffff17224 */ /* 0x000fc400078e00f6 */
[----:B------:R-:W-:Y:S02]  /*a7e0*/  IMAD.MOV.U32 R246, RZ, RZ, R58 ;  /* 0x000000fffff67224 */ /* 0x000fe400078e003a */
[----:B------:R-:W-:Y:S02]  /*a7f0*/  IMAD.MOV.U32 R58, RZ, RZ, R59 ;  /* 0x000000ffff3a7224 */ /* 0x000fe400078e003b */
[----:B------:R-:W-:Y:S02]  /*a800*/  IMAD.MOV.U32 R59, RZ, RZ, R172 ;  /* 0x000000ffff3b7224 */ /* 0x000fe400078e00ac */
[----:B------:R-:W-:Y:S01]  /*a810*/  IMAD.MOV.U32 R242, RZ, RZ, R246 ;  /* 0x000000fffff27224 */ /* 0x000fe200078e00f6 */
[----:B------:R-:W-:Y:S01]  /*a820*/  MUFU.EX2 R73, R56 ;  /* 0x0000003800497308 */ /* 0x000fe20000000800 */
[----:B------:R-:W-:Y:S02]  /*a830*/  IMAD.MOV.U32 R246, RZ, RZ, R71 ;  /* 0x000000fffff67224 */ /* 0x000fe400078e0047 */
[----:B------:R-:W-:Y:S01]  /*a840*/  IMAD.MOV.U32 R173, RZ, RZ, R166 ;  /* 0x000000ffffad7224 */ /* 0x000fe200078e00a6 */
[----:B------:R-:W-:Y:S01]  /*a850*/  MUFU.EX2 R71, R57 ;  /* 0x0000003900477308 */ /* 0x000fe20000000800 */
[----:B------:R-:W-:-:S02]  /*a860*/  IMAD.MOV.U32 R198, RZ, RZ, R58 ;  /* 0x000000ffffc67224 */ /* 0x000fc400078e003a */
[----:B------:R-:W-:Y:S01]  /*a870*/  IMAD.MOV.U32 R199, RZ, RZ, R59 ;  /* 0x000000ffffc77224 */ /* 0x000fe200078e003b */
[----:B------:R-:W4:Y:S01]  /*a880*/  MUFU.EX2 R72, R38 ;  /* 0x0000002600487308 */ /* 0x000f220000000800 */
[----:B------:R-:W-:Y:S02]  /*a890*/  IMAD.MOV.U32 R171, RZ, RZ, R152 ;  /* 0x000000ffffab7224 */ /* 0x000fe400078e0098 */
[----:B------:R-:W-:Y:S01]  /*a8a0*/  IMAD.MOV.U32 R166, RZ, RZ, R248 ;  /* 0x000000ffffa67224 */ /* 0x000fe200078e00f8 */
[----:B------:R-:W-:Y:S01]  /*a8b0*/  MUFU.EX2 R74, R39 ;  /* 0x00000027004a7308 */ /* 0x000fe20000000800 */
[----:B------:R-:W-:-:S03]  /*a8c0*/  IMAD.MOV.U32 R172, RZ, RZ, R173 ;  /* 0x000000ffffac7224 */ /* 0x000fc600078e00ad */
[----:B------:R-:W-:Y:S04]  /*a8d0*/  MUFU.EX2 R57, R37 ;  /* 0x0000002500397308 */ /* 0x000fe80000000800 */
[----:B------:R4:W4:Y:S04]  /*a8e0*/  MUFU.EX2 R56, R36 ;  /* 0x0000002400387308 */ /* 0x0009280000000800 */
[----:B------:R-:W-:Y:S04]  /*a8f0*/  MUFU.EX2 R58, R31 ;  /* 0x0000001f003a7308 */ /* 0x000fe80000000800 */
[----:B------:R-:W4:Y:S01]  /*a900*/  MUFU.EX2 R59, R30 ;  /* 0x0000001e003b7308 */ /* 0x000f220000000800 */
[----:B------:R-:W-:Y:S01]  /*a910*/  IMAD.MOV.U32 R173, RZ, RZ, R171 ;  /* 0x000000ffffad7224 */ /* 0x000fe200078e00ab */
[----:B------:R-:W-:Y:S01]  /*a920*/  HMMA.16816.F32 R64, R4, R24, R64 ;  /* 0x000000180440723c */ /* 0x000fe20000001840 */
[----:B------:R-:W-:-:S02]  /*a930*/  IMAD.MOV.U32 R171, RZ, RZ, R166 ;  /* 0x000000ffffab7224 */ /* 0x000fc400078e00a6 */
[--C-:B------:R-:W-:Y:S01]  /*a940*/  FFMA.FTZ R81, R81, UR4, -R3.reuse ;  /* 0x0000000451517c23 */ /* 0x100fe20008010803 */
[--C-:B------:R-:W-:Y:S01]  /*a950*/  FFMA.FTZ R82, R82, UR4, -R3.reuse ;  /* 0x0000000452527c23 */ /* 0x100fe20008010803 */
[----:B------:R-:W-:Y:S01]  /*a960*/  FFMA.FTZ R100, R100, UR4, -R3 ;  /* 0x0000000464647c23 */ /* 0x000fe20008010803 */
[----:B------:R-:W-:Y:S01]  /*a970*/  IMAD.MOV.U32 R166, RZ, RZ, R168 ;  /* 0x000000ffffa67224 */ /* 0x000fe200078e00a8 */
[----:B-1----:R-:W-:Y:S01]  /*a980*/  F2FP.F16.F32.PACK_AB R4, R79, R85 ;  /* 0x000000554f04723e */ /* 0x002fe200000000ff */
[----:B------:R-:W-:Y:S01]  /*a990*/  FADD.FTZ R3, R197, R175 ;  /* 0x000000afc5037221 */ /* 0x000fe20000010000 */
[----:B------:R-:W-:Y:S01]  /*a9a0*/  F2FP.F16.F32.PACK_AB R6, R86, R84 ;  /* 0x000000545606723e */ /* 0x000fe200000000ff */
[----:B------:R-:W-:Y:S01]  /*a9b0*/  IMAD.MOV.U32 R168, RZ, RZ, R169 ;  /* 0x000000ffffa87224 */ /* 0x000fe200078e00a9 */
[----:B------:R-:W-:Y:S02]  /*a9c0*/  F2FP.F16.F32.PACK_AB R5, R76, R75 ;  /* 0x0000004b4c05723e */ /* 0x000fe400000000ff */
[----:B------:R-:W-:Y:S01]  /*a9d0*/  F2FP.F16.F32.PACK_AB R7, R78, R77 ;  /* 0x0000004d4e07723e */ /* 0x000fe200000000ff */
[----:B------:R-:W-:Y:S01]  /*a9e0*/  FADD.FTZ R2, R164, R136 ;  /* 0x00000088a4027221 */ /* 0x000fe20000010000 */
[----:B------:R-:W-:-:S02]  /*a9f0*/  IMAD.MOV.U32 R169, RZ, RZ, R200 ;  /* 0x000000ffffa97224 */ /* 0x000fc400078e00c8 */
[----:B------:R-:W-:Y:S01]  /*aa00*/  FADD.FTZ R24, R201, R234 ;  /* 0x000000eac9187221 */ /* 0x000fe20000010000 */
[----:B------:R-:W-:Y:S02]  /*aa10*/  IMAD.MOV.U32 R150, RZ, RZ, R172 ;  /* 0x000000ffff967224 */ /* 0x000fe400078e00ac */
[----:B------:R-:W-:Y:S01]  /*aa20*/  FADD.FTZ R25, R174, R3 ;  /* 0x00000003ae197221 */ /* 0x000fe20000010000 */
[----:B------:R-:W-:Y:S01]  /*aa30*/  FADD.FTZ R0, R239, R0 ;  /* 0x00000000ef007221 */ /* 0x000fe20000010000 */
[----:B------:R-:W-:Y:S02]  /*aa40*/  IMAD.MOV.U32 R240, RZ, RZ, R241 ;  /* 0x000000fffff07224 */ /* 0x000fe400078e00f1 */
[----:B------:R-:W-:Y:S01]  /*aa50*/  FADD.FTZ R2, R137, R2 ;  /* 0x0000000289027221 */ /* 0x000fe20000010000 */
[----:B------:R-:W-:Y:S01]  /*aa60*/  IMAD.MOV.U32 R165, RZ, RZ, R173 ;  /* 0x000000ffffa57224 */ /* 0x000fe200078e00ad */
[----:B------:R-:W-:Y:S01]  /*aa70*/  HMMA.16816.F32 R176, R4, R16, R176 ;  /* 0x0000001004b0723c */ /* 0x000fe200000018b0 */
[----:B------:R-:W-:-:S02]  /*aa80*/  IMAD.MOV.U32 R245, RZ, RZ, R171 ;  /* 0x000000fffff57224 */ /* 0x000fc400078e00ab */
[----:B------:R-:W-:Y:S02]  /*aa90*/  IMAD.MOV.U32 R252, RZ, RZ, R168 ;  /* 0x000000fffffc7224 */ /* 0x000fe400078e00a8 */
[----:B------:R-:W-:Y:S02]  /*aaa0*/  IMAD.MOV.U32 R239, RZ, RZ, R169 ;  /* 0x000000ffffef7224 */ /* 0x000fe400078e00a9 */
[----:B------:R-:W-:Y:S01]  /*aab0*/  IMAD.MOV.U32 R241, RZ, RZ, R170 ;  /* 0x000000fffff17224 */ /* 0x000fe200078e00aa */
[----:B------:R-:W-:Y:S01]  /*aac0*/  HMMA.16816.F32 R172, R4, R22, R104 ;  /* 0x0000001604ac723c */ /* 0x000fe20000001868 */
[----:B------:R-:W-:Y:S01]  /*aad0*/  FADD.FTZ R3, R150, R24 ;  /* 0x0000001896037221 */ /* 0x000fe20000010000 */
[----:B------:R-:W-:Y:S01]  /*aae0*/  FADD.FTZ R24, R165, R25 ;  /* 0x00000019a5187221 */ /* 0x000fe20000010000 */
[----:B------:R-:W-:Y:S02]  /*aaf0*/  IMAD.MOV.U32 R94, RZ, RZ, R149 ;  /* 0x000000ffff5e7224 */ /* 0x000fe400078e0095 */
[----:B------:R-:W-:Y:S01]  /*ab00*/  FADD.FTZ R2, R247, R2 ;  /* 0x00000002f7027221 */ /* 0x000fe20000010000 */
[----:B------:R-:W-:-:S02]  /*ab10*/  IMAD.MOV.U32 R95, RZ, RZ, R151 ;  /* 0x000000ffff5f7224 */ /* 0x000fc400078e0097 */
[----:B------:R-:W-:Y:S01]  /*ab20*/  HMMA.16816.F32 R168, R4, R20, R112 ;  /* 0x0000001404a8723c */ /* 0x000fe20000001870 */
[----:B------:R-:W-:Y:S01]  /*ab30*/  FADD.FTZ R0, R240, R0 ;  /* 0x00000000f0007221 */ /* 0x000fe20000010000 */
[----:B------:R-:W-:Y:S02]  /*ab40*/  IMAD.MOV.U32 R88, RZ, RZ, R145 ;  /* 0x000000ffff587224 */ /* 0x000fe400078e0091 */
[----:B------:R-:W-:-:S04]  /*ab50*/  FADD.FTZ R3, R242, R3 ;  /* 0x00000003f2037221 */ /* 0x000fc80000010000 */
[----:B------:R-:W-:Y:S01]  /*ab60*/  HMMA.16816.F32 R180, R4, R18, R180 ;  /* 0x0000001204b4723c */ /* 0x000fe200000018b4 */
[----:B------:R-:W-:Y:S01]  /*ab70*/  FADD.FTZ R24, R196, R24 ;  /* 0x00000018c4187221 */ /* 0x000fe20000010000 */
[----:B------:R-:W-:-:S06]  /*ab80*/  IMAD.MOV.U32 R89, RZ, RZ, R146 ;  /* 0x000000ffff597224 */ /* 0x000fcc00078e0092 */
[----:B------:R-:W-:Y:S01]  /*ab90*/  HMMA.16816.F32 R184, R4, R12, R184 ;  /* 0x0000000c04b8723c */ /* 0x000fe200000018b8 */
[----:B------:R-:W-:-:S07]  /*aba0*/  IMAD.MOV.U32 R90, RZ, RZ, R147 ;  /* 0x000000ffff5a7224 */ /* 0x000fce00078e0093 */
[----:B------:R-:W-:Y:S01]  /*abb0*/  HMMA.16816.F32 R188, R4, R14, R188 ;  /* 0x0000000e04bc723c */ /* 0x000fe200000018bc */
[----:B------:R-:W-:Y:S02]  /*abc0*/  IMAD.MOV.U32 R197, RZ, RZ, R94 ;  /* 0x000000ffffc57224 */ /* 0x000fe400078e005e */
[----:B------:R-:W-:Y:S01]  /*abd0*/  FADD.FTZ R2, R139, R2 ;  /* 0x000000028b027221 */ /* 0x000fe20000010000 */
[----:B------:R-:W-:Y:S02]  /*abe0*/  IMAD.MOV.U32 R150, RZ, RZ, R252 ;  /* 0x000000ffff967224 */ /* 0x000fe400078e00fc */
[----:B------:R-:W-:Y:S01]  /*abf0*/  FADD.FTZ R0, R245, R0 ;  /* 0x00000000f5007221 */ /* 0x000fe20000010000 */
[----:B------:R-:W-:Y:S01]  /*ac00*/  IMAD.MOV.U32 R91, RZ, RZ, R140 ;  /* 0x000000ffff5b7224 */ /* 0x000fe200078e008c */
[----:B------:R-:W-:Y:S01]  /*ac10*/  LDSM.16.MT88.4 R136, [R138+0xb800] ;  /* 0x00b800008a88783b */ /* 0x000fe20000004200 */
[----:B------:R-:W-:Y:S02]  /*ac20*/  IMAD.MOV.U32 R87, RZ, RZ, R141 ;  /* 0x000000ffff577224 */ /* 0x000fe400078e008d */
[----:B------:R-:W-:-:S02]  /*ac30*/  IMAD.MOV.U32 R92, RZ, RZ, R95 ;  /* 0x000000ffff5c7224 */ /* 0x000fc400078e005f */
[----:B------:R-:W-:Y:S02]  /*ac40*/  IMAD.MOV.U32 R152, RZ, RZ, R236 ;  /* 0x000000ffff987224 */ /* 0x000fe400078e00ec */
[----:B------:R-:W-:Y:S02]  /*ac50*/  IMAD.MOV.U32 R93, RZ, RZ, R88 ;  /* 0x000000ffff5d7224 */ /* 0x000fe400078e0058 */
[----:B------:R-:W-:Y:S01]  /*ac60*/  FADD.FTZ R2, R92, R2 ;  /* 0x000000025c027221 */ /* 0x000fe20000010000 */
[----:B------:R-:W-:Y:S02]  /*ac70*/  IMAD.MOV.U32 R94, RZ, RZ, R89 ;  /* 0x000000ffff5e7224 */ /* 0x000fe400078e0059 */
[----:B------:R-:W-:Y:S02]  /*ac80*/  IMAD.MOV.U32 R95, RZ, RZ, R90 ;  /* 0x000000ffff5f7224 */ /* 0x000fe400078e005a */
[----:B------:R-:W-:Y:S01]  /*ac90*/  FADD.FTZ R0, R93, R0 ;  /* 0x000000005d007221 */ /* 0x000fe20000010000 */
        /* <DEDUP_REMOVED lines=14> */
[----:B------:R-:W-:Y:S01]  /*ad80*/  LDSM.16.MT88.4 R144, [R232+0xb800] ;  /* 0x00b80000e890783b */ /* 0x000fe20000004200 */
[----:B------:R-:W-:Y:S02]  /*ad90*/  IMAD.MOV.U32 R235, RZ, RZ, R166 ;  /* 0x000000ffffeb7224 */ /* 0x000fe400078e00a6 */
[----:B------:R-:W-:Y:S01]  /*ada0*/  IMAD.MOV.U32 R166, RZ, RZ, R238 ;  /* 0x000000ffffa67224 */ /* 0x000fe200078e00ee */
[----:B------:R-:W-:Y:S01]  /*adb0*/  LDSM.16.MT88.4 R140, [R233+0xb800] ;  /* 0x00b80000e98c783b */ /* 0x000fe20000004200 */
[--C-:B---3--:R-:W-:Y:S01]  /*adc0*/  FFMA.FTZ R26, R249, UR4, -R8.reuse ;  /* 0x00000004f91a7c23 */ /* 0x108fe20008010808 */
[--C-:B--2---:R-:W-:Y:S01]  /*add0*/  FFMA.FTZ R29, R29, UR4, -R8.reuse ;  /* 0x000000041d1d7c23 */ /* 0x104fe20008010808 */
[----:B------:R-:W-:Y:S02]  /*ade0*/  FFMA.FTZ R27, R250, UR4, -R8 ;  /* 0x00000004fa1b7c23 */ /* 0x000fe40008010808 */
[----:B------:R-:W1:Y:S03]  /*adf0*/  LDSM.16.MT88.4 R8, [R120+0xb000] ;  /* 0x00b000007808783b */ /* 0x000e660000004200 */
[----:B------:R-:W-:Y:S01]  /*ae00*/  MUFU.EX2 R29, R29 ;  /* 0x0000001d001d7308 */ /* 0x000fe20000000800 */
[----:B------:R2:W5:Y:S03]  /*ae10*/  LDL.LU R250, [R1+0x110] ;  /* 0x0001100001fa7983 */ /* 0x0005660000300800 */
        /* <DEDUP_REMOVED lines=9> */
[----:B------:R2:W5:Y:S01]  /*aeb0*/  LDL.LU R201, [R1+0xfc] ;  /* 0x0000fc0001c97983 */ /* 0x0005620000300800 */
[C---:B-1----:R-:W-:Y:S08]  /*aec0*/  HMMA.16816.F32 R192, R4.reuse, R8, R192 ;  /* 0x0000000804c0723c */ /* 0x042ff000000018c0 */
[----:B----4-:R-:W-:Y:S01]  /*aed0*/  HMMA.16816.F32 R36, R4, R10, R96 ;  /* 0x0000000a0424723c */ /* 0x010fe20000001860 */
[----:B------:R-:W-:Y:S01]  /*aee0*/  F2FP.F16.F32.PACK_AB R4, R71, R72 ;  /* 0x000000484704723e */ /* 0x000fe200000000ff */
[----:B------:R-:W-:Y:S01]  /*aef0*/  MUFU.EX2 R25, R132 ;  /* 0x0000008400197308 */ /* 0x000fe20000000800 */
[----:B------:R-:W-:Y:S01]  /*af00*/  F2FP.F16.F32.PACK_AB R5, R56, R57 ;  /* 0x000000393805723e */ /* 0x000fe200000000ff */
[----:B------:R2:W5:Y:S01]  /*af10*/  LDL.LU R200, [R1+0xf8] ;  /* 0x0000f80001c87983 */ /* 0x0005620000300800 */
[----:B------:R-:W-:-:S02]  /*af20*/  F2FP.F16.F32.PACK_AB R6, R74, R73 ;  /* 0x000000494a06723e */ /* 0x000fc400000000ff */
[----:B------:R-:W-:-:S07]  /*af30*/  F2FP.F16.F32.PACK_AB R7, R59, R58 ;  /* 0x0000003a3b07723e */ /* 0x000fce00000000ff */
[----:B------:R-:W-:Y:S01]  /*af40*/  HMMA.16816.F32 R156, R4, R12, R156 ;  /* 0x0000000c049c723c */ /* 0x000fe2000000189c */
[----:B------:R-:W-:Y:S01]  /*af50*/  FADD.FTZ R12, R154, R3 ;  /* 0x000000039a0c7221 */ /* 0x000fe20000010000 */
[----:B------:R-:W-:-:S06]  /*af60*/  FADD.FTZ R3, R197, R24 ;  /* 0x00000018c5037221 */ /* 0x000fcc0000010000 */
[C---:B------:R-:W-:Y:S01]  /*af70*/  HMMA.16816.F32 R152, R4.reuse, R8, R64 ;  /* 0x000000080498723c */ /* 0x040fe20000001840 */
[----:B------:R-:W-:Y:S01]  /*af80*/  FADD.FTZ R9, R95, R3 ;  /* 0x000000035f097221 */ /* 0x000fe20000010000 */
[----:B------:R-:W-:Y:S01]  /*af90*/  FADD.FTZ R3, R88, R2 ;  /* 0x0000000258037221 */ /* 0x000fe20000010000 */
[----:B------:R-:W-:Y:S01]  /*afa0*/  FADD.FTZ R8, R94, R12 ;  /* 0x0000000c5e087221 */ /* 0x000fe20000010000 */
[----:B------:R-:W-:Y:S01]  /*afb0*/  FADD.FTZ R2, R89, R0 ;  /* 0x0000000059027221 */ /* 0x000fe20000010000 */
[----:B------:R-:W-:Y:S02]  /*afc0*/  IMAD.MOV.U32 R88, RZ, RZ, R90 ;  /* 0x000000ffff587224 */ /* 0x000fe400078e005a */
[----:B------:R-:W-:Y:S01]  /*afd0*/  IMAD.MOV.U32 R89, RZ, RZ, R91 ;  /* 0x000000ffff597224 */ /* 0x000fe200078e005b */
[----:B------:R-:W-:Y:S01]  /*afe0*/  HMMA.16816.F32 R48, R4, R20, R48 ;  /* 0x000000140430723c */ /* 0x000fe20000001830 */
[----:B------:R-:W-:Y:S02]  /*aff0*/  IMAD.MOV.U32 R91, RZ, RZ, R150 ;  /* 0x000000ffff5b7224 */ /* 0x000fe400078e0096 */
[----:B------:R-:W-:Y:S01]  /*b000*/  FADD.FTZ R0, R88, R8 ;  /* 0x0000000858007221 */ /* 0x000fe20000010000 */
[----:B------:R-:W-:-:S02]  /*b010*/  IMAD.MOV.U32 R90, RZ, RZ, R87 ;  /* 0x000000ffff5a7224 */ /* 0x000fc400078e0057 */
[----:B------:R-:W-:Y:S02]  /*b020*/  IMAD.MOV.U32 R87, RZ, RZ, R165 ;  /* 0x000000ffff577224 */ /* 0x000fe400078e00a5 */
[C---:B------:R-:W-:Y:S01]  /*b030*/  HMMA.16816.F32 R44, R4.reuse, R22, R44 ;  /* 0x00000016042c723c */ /* 0x040fe2000000182c */
[----:B------:R-:W-:Y:S02]  /*b040*/  IMAD.MOV.U32 R150, RZ, RZ, R240 ;  /* 0x000000ffff967224 */ /* 0x000fe400078e00f0 */
[----:B------:R-:W-:Y:S01]  /*b050*/  FADD.FTZ R3, R91, R3 ;  /* 0x000000035b037221 */ /* 0x000fe20000010000 */
[----:B------:R-:W-:Y:S02]  /*b060*/  IMAD.MOV.U32 R165, RZ, RZ, R242 ;  /* 0x000000ffffa57224 */ /* 0x000fe400078e00f2 */
[----:B------:R-:W-:Y:S02]  /*b070*/  FADD.FTZ R2, R167, R2 ;  /* 0x00000002a7027221 */ /* 0x000fe40000010000 */
[----:B------:R-:W-:Y:S01]  /*b080*/  HMMA.16816.F32 R160, R4, R16, R40 ;  /* 0x0000001004a0723c */ /* 0x000fe20000001828 */
[----:B------:R-:W-:-:S02]  /*b090*/  IMAD.MOV.U32 R240, RZ, RZ, R245 ;  /* 0x000000fffff07224 */ /* 0x000fc400078e00f5 */
[----:B------:R-:W-:Y:S01]  /*b0a0*/  FADD.FTZ R0, R149, R0 ;  /* 0x0000000095007221 */ /* 0x000fe20000010000 */
[----:B------:R-:W-:-:S04]  /*b0b0*/  IMAD.MOV.U32 R88, RZ, RZ, R90 ;  /* 0x000000ffff587224 */ /* 0x000fc800078e005a */
[C---:B------:R-:W-:Y:S01]  /*b0c0*/  HMMA.16816.F32 R40, R4.reuse, R18, R32 ;  /* 0x000000120428723c */ /* 0x040fe20000001820 */
[----:B------:R-:W-:Y:S01]  /*b0d0*/  IMAD.MOV.U32 R242, RZ, RZ, R252 ;  /* 0x000000fffff27224 */ /* 0x000fe200078e00fc */
[----:B------:R-:W1:Y:S06]  /*b0e0*/  LDSM.16.MT88.4 R16, [R120+0xb800] ;  /* 0x00b800007810783b */ /* 0x000e6c0000004200 */
[----:B------:R-:W-:Y:S01]  /*b0f0*/  HMMA.16816.F32 R20, R4, R14, R52 ;  /* 0x0000000e0414723c */ /* 0x000fe20000001834 */
[----:B------:R-:W-:-:S07]  /*b100*/  IMAD.MOV.U32 R245, RZ, RZ, R198 ;  /* 0x000000fffff57224 */ /* 0x000fce00078e00c6 */
[----:B------:R-:W-:Y:S01]  /*b110*/  HMMA.16816.F32 R60, R4, R10, R60 ;  /* 0x0000000a043c723c */ /* 0x000fe2000000183c */
[----:B------:R-:W-:Y:S01]  /*b120*/  FADD.FTZ R4, R89, R9 ;  /* 0x0000000959047221 */ /* 0x000fe20000010000 */
[----:B------:R-:W-:Y:S02]  /*b130*/  IMAD.MOV.U32 R89, RZ, RZ, R87 ;  /* 0x000000ffff597224 */ /* 0x000fe400078e0057 */
[----:B------:R-:W-:Y:S01]  /*b140*/  FADD.FTZ R6, R148, R3 ;  /* 0x0000000394067221 */ /* 0x000fe20000010000 */
[----:B------:R-:W-:Y:S02]  /*b150*/  IMAD.MOV.U32 R90, RZ, RZ, R150 ;  /* 0x000000ffff5a7224 */ /* 0x000fe400078e0096 */
[----:B------:R-:W-:Y:S01]  /*b160*/  FADD.FTZ R7, R237, R4 ;  /* 0x00000004ed077221 */ /* 0x000fe20000010000 */
[----:B------:R-:W-:Y:S02]  /*b170*/  IMAD.MOV.U32 R252, RZ, RZ, R199 ;  /* 0x000000fffffc7224 */ /* 0x000fe400078e00c7 */
[----:B------:R-:W-:Y:S01]  /*b180*/  FADD.FTZ R5, R151, R2 ;  /* 0x0000000297057221 */ /* 0x000fe20000010000 */
[----:B------:R-:W-:-:S02]  /*b190*/  IMAD.MOV.U32 R91, RZ, RZ, R165 ;  /* 0x000000ffff5b7224 */ /* 0x000fc400078e00a5 */
        /* <DEDUP_REMOVED lines=72> */
[----:B------:R-:W3:Y:S01]  /*b620*/  MUFU.EX2 R10, R126 ;  /* 0x0000007e000a7308 */ /* 0x000ee20000000800 */
[----:B------:R-:W-:Y:S01]  /*b630*/  FADD.FTZ R0, R75, R0 ;  /* 0x000000004b007221 */ /* 0x000fe20000010000 */
[----:B------:R-:W-:Y:S01]  /*b640*/  FADD.FTZ R2, R85, R2 ;  /* 0x0000000255027221 */ /* 0x000fe20000010000 */
[----:B------:R-:W-:Y:S01]  /*b650*/  FADD.FTZ R4, R71, R4 ;  /* 0x0000000447047221 */ /* 0x000fe20000010000 */
[----:B------:R-:W4:Y:S01]  /*b660*/  MUFU.EX2 R11, R127 ;  /* 0x0000007f000b7308 */ /* 0x000f220000000800 */
[----:B------:R-:W-:Y:S01]  /*b670*/  FADD.FTZ R3, R56, R3 ;  /* 0x0000000338037221 */ /* 0x000fe20000010000 */
[----:B------:R-:W-:Y:S01]  /*b680*/  FADD.FTZ R0, R76, R0 ;  /* 0x000000004c007221 */ /* 0x000fe20000010000 */
[----:B------:R-:W-:Y:S01]  /*b690*/  FADD.FTZ R2, R79, R2 ;  /* 0x000000024f027221 */ /* 0x000fe20000010000 */
[----:B------:R-:W2:Y:S01]  /*b6a0*/  MUFU.EX2 R12, R128 ;  /* 0x00000080000c7308 */ /* 0x000ea20000000800 */
[----:B------:R-:W-:Y:S01]  /*b6b0*/  FADD.FTZ R4, R73, R4 ;  /* 0x0000000449047221 */ /* 0x000fe20000010000 */
[----:B------:R-:W-:-:S02]  /*b6c0*/  FADD.FTZ R3, R58, R3 ;  /* 0x000000033a037221 */ /* 0x000fc40000010000 */
[----:B------:R-:W1:Y:S01]  /*b6d0*/  MUFU.EX2 R13, R131 ;  /* 0x00000083000d7308 */ /* 0x000e620000000800 */
[----:B------:R-:W-:Y:S01]  /*b6e0*/  FADD.FTZ R0, R77, R0 ;  /* 0x000000004d007221 */ /* 0x000fe20000010000 */
[----:B------:R-:W-:Y:S02]  /*b6f0*/  FADD.FTZ R2, R84, R2 ;  /* 0x0000000254027221 */ /* 0x000fe40000010000 */
[----:B------:R-:W1:Y:S01]  /*b700*/  MUFU.EX2 R14, R130 ;  /* 0x00000082000e7308 */ /* 0x000e620000000800 */
[----:B------:R-:W-:Y:S01]  /*b710*/  FADD.FTZ R4, R74, R4 ;  /* 0x000000044a047221 */ /* 0x000fe20000010000 */
[----:B------:R-:W-:Y:S02]  /*b720*/  FADD.FTZ R3, R59, R3 ;  /* 0x000000033b037221 */ /* 0x000fe40000010000 */
[----:B------:R-:W1:Y:S01]  /*b730*/  MUFU.EX2 R15, R133 ;  /* 0x00000085000f7308 */ /* 0x000e620000000800 */
[----:B------:R-:W-:Y:S01]  /*b740*/  FADD.FTZ R0, R78, R0 ;  /* 0x000000004e007221 */ /* 0x000fe20000010000 */
[----:B------:R-:W-:-:S02]  /*b750*/  FADD.FTZ R2, R86, R2 ;  /* 0x0000000256027221 */ /* 0x000fc40000010000 */
[----:B------:R-:W1:Y:S01]  /*b760*/  MUFU.EX2 R32, R100 ;  /* 0x0000006400207308 */ /* 0x000e620000000800 */
[----:B---3--:R-:W-:-:S03]  /*b770*/  FADD.FTZ R4, R10, R4 ;  /* 0x000000040a047221 */ /* 0x008fc60000010000 */
[----:B------:R-:W3:Y:S01]  /*b780*/  MUFU.EX2 R24, R129 ;  /* 0x0000008100187308 */ /* 0x000ee20000000800 */
[----:B----4-:R-:W-:-:S03]  /*b790*/  FADD.FTZ R3, R11, R3 ;  /* 0x000000030b037221 */ /* 0x010fc60000010000 */
[----:B------:R-:W4:Y:S01]  /*b7a0*/  MUFU.EX2 R33, R83 ;  /* 0x0000005300217308 */ /* 0x000f220000000800 */
[----:B------:R-:W-:Y:S01]  /*b7b0*/  FADD.FTZ R0, R29, R0 ;  /* 0x000000001d007221 */ /* 0x000fe20000010000 */
[----:B------:R-:W-:Y:S01]  /*b7c0*/  FADD.FTZ R2, R30, R2 ;  /* 0x000000021e027221 */ /* 0x000fe20000010000 */
[----:B--2---:R-:W-:Y:S01]  /*b7d0*/  FADD.FTZ R4, R12, R4 ;  /* 0x000000040c047221 */ /* 0x004fe20000010000 */
[----:B-1----:R-:W-:Y:S01]  /*b7e0*/  FADD.FTZ R3, R13, R3 ;  /* 0x000000030d037221 */ /* 0x002fe20000010000 */
[----:B------:R-:W-:Y:S01]  /*b7f0*/  FADD.FTZ R0, R28, R0 ;  /* 0x000000001c007221 */ /* 0x000fe20000010000 */
[----:B------:R-:W-:Y:S01]  /*b800*/  FADD.FTZ R2, R31, R2 ;  /* 0x000000021f027221 */ /* 0x000fe20000010000 */
[----:B------:R-:W-:Y:S01]  /*b810*/  FADD.FTZ R4, R14, R4 ;  /* 0x000000040e047221 */ /* 0x000fe20000010000 */
[----:B------:R-:W-:Y:S01]  /*b820*/  FADD.FTZ R3, R15, R3 ;  /* 0x000000030f037221 */ /* 0x000fe20000010000 */
[----:B------:R-:W-:Y:S01]  /*b830*/  FADD.FTZ R0, R27, R0 ;  /* 0x000000001b007221 */ /* 0x000fe20000010000 */
[----:B------:R-:W-:Y:S01]  /*b840*/  FADD.FTZ R2, R32, R2 ;  /* 0x0000000220027221 */ /* 0x000fe20000010000 */
[----:B---3--:R-:W-:Y:S01]  /*b850*/  FADD.FTZ R4, R24, R4 ;  /* 0x0000000418047221 */ /* 0x008fe20000010000 */
[----:B------:R-:W-:Y:S01]  /*b860*/  F2FP.F16.F32.PACK_AB R196, R31, R30 ;  /* 0x0000001e1fc4723e */ /* 0x000fe200000000ff */
[----:B------:R-:W-:Y:S01]  /*b870*/  FADD.FTZ R3, R25, R3 ;  /* 0x0000000319037221 */ /* 0x000fe20000010000 */
[----:B----4-:R-:W-:Y:S01]  /*b880*/  F2FP.F16.F32.PACK_AB R198, R33, R32 ;  /* 0x0000002021c6723e */ /* 0x010fe200000000ff */
        /* <DEDUP_REMOVED lines=30> */
[----:B------:R-:W-:-:S04]  /*ba70*/  NOP ;  /* 0x0000000000007918 */ /* 0x000fc80000000000 */
[----:B-12---:R-:W-:-:S15]  /*ba80*/  BRA.U !UP0, `(.L_x_812) ;  /* 0x000000a108ac7547 */ /* 0x006fde000b800000 */
[----:B------:R-:W2:Y:S01]  /*ba90*/  LDL R239, [R1+0x98] ;  /* 0x0000980001ef7983 */ /* 0x000ea20000100800 */
[----:B------:R-:W1:Y:S01]  /*baa0*/  LDCU UR6, c[0x0][0x440] ;  /* 0x00008800ff0677ac */ /* 0x000e620008000800 */
[----:B------:R-:W-:Y:S02]  /*bab0*/  UIADD3 UR7, UPT, UPT, UR17, -0x2, URZ ;  /* 0xfffffffe11077890 */ /* 0x000fe4000fffe0ff */
[----:B------:R-:W3:Y:S01]  /*bac0*/  LDL.LU R246, [R1+0xd8] ;  /* 0x0000d80001f67983 */ /* 0x000ee20000300800 */
[----:B------:R-:W-:Y:S01]  /*bad0*/  IMAD.U32 R3, RZ, RZ, UR8 ;  /* 0x00000008ff037e24 */ /* 0x000fe2000f8e00ff */
[----:B------:R-:W-:-:S04]  /*bae0*/  DEPBAR.LE SB0, 0x0 ;  /* 0x000080000000791a */ /* 0x000fc80000000000 */
[----:B------:R-:W4:Y:S01]  /*baf0*/  LDL R241, [R1+0x94] ;  /* 0x0000940001f17983 */ /* 0x000f220000100800 */
[----:B------:R-:W-:Y:S01]  /*bb00*/  UIMAD.WIDE.U32 UR12, UR7, UR8, URZ ;  /* 0x00000008070c72a5 */ /* 0x000fe2000f8e00ff */
[----:B------:R-:W-:Y:S02]  /*bb10*/  IMAD.U32 R9, RZ, RZ, UR8 ;  /* 0x00000008ff097e24 */ /* 0x000fe4000f8e00ff */
[----:B------:R-:W-:Y:S01]  /*bb20*/  IMAD.U32 R8, RZ, RZ, UR9 ;  /* 0x00000009ff087e24 */ /* 0x000fe2000f8e00ff */
[----:B------:R-:W-:Y:S01]  /*bb30*/  UIMAD UR7, UR7, UR9, UR13 ;  /* 0x00000009070772a4 */ /* 0x000fe2000f8e020d */
[----:B------:R-:W-:Y:S01]  /*bb40*/  IMAD.U32 R4, RZ, RZ, UR8 ;  /* 0x00000008ff047e24 */ /* 0x000fe2000f8e00ff */
[----:B-1---5:R-:W-:Y:S01]  /*bb50*/  ISETP.GE.AND P0, PT, R234, UR6, PT ;  /* 0x00000006ea007c0c */ /* 0x022fe2000bf06270 */
[----:B------:R-:W-:Y:S01]  /*bb60*/  USHF.L.U32 UR6, UR12, 0x7, URZ ;  /* 0x000000070c067899 */ /* 0x000fe200080006ff */
[----:B------:R-:W-:Y:S01]  /*bb70*/  BAR.SYNC.DEFER_BLOCKING 0x0 ;  /* 0x0000000000007b1d */ /* 0x000fe20000010000 */
[----:B------:R-:W-:Y:S01]  /*bb80*/  USHF.L.U64.HI UR7, UR12, 0x7, UR7 ;  /* 0x000000070c077899 */ /* 0x000fe20008010207 */
[----:B------:R-:W-:-:S02]  /*bb90*/  IMAD.U32 R2, RZ, RZ, UR8 ;  /* 0x00000008ff027e24 */ /* 0x000fc4000f8e00ff */
[----:B------:R-:W-:Y:S02]  /*bba0*/  IMAD.U32 R7, RZ, RZ, UR8 ;  /* 0x00000008ff077e24 */ /* 0x000fe4000f8e00ff */
[----:B------:R-:W-:Y:S02]  /*bbb0*/  IMAD.U32 R0, RZ, RZ, UR6 ;  /* 0x00000006ff007e24 */ /* 0x000fe4000f8e00ff */
[----:B------:R-:W-:Y:S01]  /*bbc0*/  IMAD.U32 R5, RZ, RZ, UR7 ;  /* 0x00000007ff057e24 */ /* 0x000fe2000f8e00ff */
[----:B------:R-:W-:Y:S01]  /*bbd0*/  STL [R1+0x10c], R137 ;  /* 0x00010c8901007387 */ /* 0x000fe20000100800 */
[----:B------:R-:W-:Y:S01]  /*bbe0*/  IMAD.U32 R6, RZ, RZ, UR9 ;  /* 0x00000009ff067e24 */ /* 0x000fe2000f8e00ff */
[----:B------:R-:W-:Y:S01]  /*bbf0*/  @!P0 LEA R3, P2, R3, UR6, 0x5 ;  /* 0x0000000603038c11 */ /* 0x000fe2000f8428ff */
[----:B------:R-:W-:Y:S01]  /*bc00*/  IMAD.U32 R11, RZ, RZ, UR8 ;  /* 0x00000008ff0b7e24 */ /* 0x000fe2000f8e00ff */
[----:B------:R-:W-:Y:S01]  /*bc10*/  @!P0 LEA R4, P1, R4, UR6, 0x6 ;  /* 0x0000000604048c11 */ /* 0x000fe2000f8230ff */
[----:B------:R-:W-:Y:S01]  /*bc20*/  IMAD.U32 R10, RZ, RZ, UR9 ;  /* 0x00000009ff0a7e24 */ /* 0x000fe2000f8e00ff */
[----:B------:R-:W-:Y:S01]  /*bc30*/  @!P0 LEA.HI.X R8, R9, UR7, R8, 0x5, P2 ;  /* 0x0000000709088c11 */ /* 0x000fe200090f2c08 */
[----:B------:R-:W-:Y:S01]  /*bc40*/  IMAD.U32 R9, RZ, RZ, UR7 ;  /* 0x00000007ff097e24 */ /* 0x000fe2000f8e00ff */
[----:B------:R-:W-:Y:S01]  /*bc50*/  @!P0 LEA R2, P4, R2, UR6, 0x4 ;  /* 0x0000000602028c11 */ /* 0x000fe2000f8820ff */
[----:B------:R1:W-:Y:S01]  /*bc60*/  STL [R1+0x108], R136 ;  /* 0x0001088801007387 */ /* 0x0003e20000100800 */
[----:B------:R-:W-:Y:S01]  /*bc70*/  @!P0 LEA.HI.X R6, R7, UR7, R6, 0x6, P1 ;  /* 0x0000000707068c11 */ /* 0x000fe200088f3406 */
[----:B------:R-:W-:Y:S01]  /*bc80*/  IMAD.U32 R7, RZ, RZ, UR7 ;  /* 0x00000007ff077e24 */ /* 0x000fe2000f8e00ff */
[----:B------:R-:W-:Y:S01]  /*bc90*/  @!P0 LEA.HI.X R10, R11, UR7, R10, 0x4, P4 ;  /* 0x000000070b0a8c11 */ /* 0x000fe2000a0f240a */
[----:B------:R-:W-:Y:S04]  /*bca0*/  STL [R1+0x104], R80 ;  /* 0x0001045001007387 */ /* 0x000fe80000100800 */
[----:B------:R-:W-:Y:S04]  /*bcb0*/  @P0 STS.128 [R248+0x8000], RZ ;  /* 0x008000fff8000388 */ /* 0x000fe80000000c00 */
[----:B------:R-:W-:Y:S04]  /*bcc0*/  STL [R1+0x100], R70 ;  /* 0x0001004601007387 */ /* 0x000fe80000100800 */
[----:B------:R-:W-:Y:S04]  /*bcd0*/  STL [R1+0xfc], R69 ;  /* 0x0000fc4501007387 */ /* 0x000fe80000100800 */
[----:B------:R-:W-:Y:S01]  /*bce0*/  STL [R1+0xf8], R68 ;  /* 0x0000f84401007387 */ /* 0x000fe20000100800 */
[----:B--2---:R-:W-:-:S02]  /*bcf0*/  @!P0 LEA R22, P5, R0, R239, 0x1 ;  /* 0x000000ef00168211 */ /* 0x004fc400078a08ff */
[-C--:B------:R-:W-:Y:S02]  /*bd00*/  @!P0 LEA R18, P2, R3, R239.reuse, 0x1 ;  /* 0x000000ef03128211 */ /* 0x080fe400078408ff */
[-C--:B------:R-:W-:Y:S02]  /*bd10*/  @!P0 LEA R16, P1, R4, R239.reuse, 0x1 ;  /* 0x000000ef04108211 */ /* 0x080fe400078208ff */
[----:B------:R-:W-:Y:S01]  /*bd20*/  @!P0 LEA R20, P4, R2, R239, 0x1 ;  /* 0x000000ef02148211 */ /* 0x000fe200078808ff */
[----:B---3--:R-:W-:-:S04]  /*bd30*/  IMAD.MOV.U32 R252, RZ, RZ, R246 ;  /* 0x000000fffffc7224 */ /* 0x008fc800078e00f6 */
[----:B------:R-:W-:Y:S01]  /*bd40*/  IMAD.MOV.U32 R203, RZ, RZ, R252 ;  /* 0x000000ffffcb7224 */ /* 0x000fe200078e00fc */
[-C--:B----4-:R-:W-:Y:S01]  /*bd50*/  @!P0 LEA.HI.X R23, R0, R241.reuse, R5, 0x1, P5 ;  /* 0x000000f100178211 */ /* 0x090fe200028f0c05 */
[----:B------:R-:W-:Y:S01]  /*bd60*/  IMAD.U32 R0, RZ, RZ, UR8 ;  /* 0x00000008ff007e24 */ /* 0x000fe2000f8e00ff */
[-C--:B------:R-:W-:Y:S01]  /*bd70*/  @!P0 LEA.HI.X R19, R3, R241.reuse, R8, 0x1, P2 ;  /* 0x000000f103138211 */ /* 0x080fe200010f0c08 */
[----:B------:R-:W-:Y:S01]  /*bd80*/  IMAD.U32 R8, RZ, RZ, UR6 ;  /* 0x00000006ff087e24 */ /* 0x000fe2000f8e00ff */
[-C--:B------:R-:W-:Y:S01]  /*bd90*/  @!P0 LEA.HI.X R17, R4, R241.reuse, R6, 0x1, P1 ;  /* 0x000000f104118211 */ /* 0x080fe200008f0c06 */
[----:B------:R-:W-:Y:S01]  /*bda0*/  IMAD.U32 R6, RZ, RZ, UR6 ;  /* 0x00000006ff067e24 */ /* 0x000fe2000f8e00ff */
[----:B------:R-:W-:Y:S01]  /*bdb0*/  @!P0 LEA.HI.X R21, R2, R241, R10, 0x1, P4 ;  /* 0x000000f102158211 */ /* 0x000fe200020f0c0a */
[----:B------:R-:W-:Y:S01]  /*bdc0*/  @!P0 IMAD.WIDE.U32 R8, R0, 0x30, R8 ;  /* 0x0000003000088825 */ /* 0x000fe200078e0008 */
[----:B------:R-:W-:Y:S01]  /*bdd0*/  @!PT LDS RZ, [RZ] ;  /* 0x00000000fffff984 */ /* 0x000fe20000000800 */
[----:B------:R-:W-:Y:S01]  /*bde0*/  @!PT LDS RZ, [RZ] ;  /* 0x00000000fffff984 */ /* 0x000fe20000000800 */
[----:B------:R-:W-:Y:S01]  /*bdf0*/  @!PT LDS RZ, [RZ] ;  /* 0x00000000fffff984 */ /* 0x000fe20000000800 */
[----:B------:R-:W-:Y:S03]  /*be00*/  @!P0 LDGSTS.E.BYPASS.LTC128B.128 [R248+0x8000], desc[UR20][R22.64] ;  /* 0x0800000016f88fae */ /* 0x000fe6000b981a14 */
[----:B------:R-:W-:Y:S01]  /*be10*/  IMAD.U32 R0, RZ, RZ, UR9 ;  /* 0x00000009ff007e24 */ /* 0x000fe2000f8e00ff */
[----:B------:R-:W-:Y:S01]  /*be20*/  @!P0 LEA R14, P1, R8, R239, 0x1 ;  /* 0x000000ef080e8211 */ /* 0x000fe200078208ff */
[----:B------:R-:W-:Y:S01]  /*be30*/  IMAD.U32 R2, RZ, RZ, UR8 ;  /* 0x00000008ff027e24 */ /* 0x000fe2000f8e00ff */
[----:B------:R-:W-:Y:S01]  /*be40*/  @P0 STS.128 [R248+0x8800], RZ ;  /* 0x008800fff8000388 */ /* 0x000fe20000000c00 */
[----:B------:R-:W-:-:S02]  /*be50*/  @!P0 IMAD R0, R0, 0x30, RZ ;  /* 0x0000003000008824 */ /* 0x000fc400078e02ff */
[----:B------:R-:W-:Y:S01]  /*be60*/  IMAD.U32 R10, RZ, RZ, UR8 ;  /* 0x00000008ff0a7e24 */ /* 0x000fe2000f8e00ff */
[----:B------:R-:W-:Y:S01]  /*be70*/  @!PT LDS RZ, [RZ] ;  /* 0x00000000fffff984 */ /* 0x000fe20000000800 */
[----:B------:R-:W-:Y:S01]  /*be80*/  @!PT LDS RZ, [RZ] ;  /* 0x00000000fffff984 */ /* 0x000fe20000000800 */
[----:B------:R-:W-:Y:S01]  /*be90*/  @!PT LDS RZ, [RZ] ;  /* 0x00000000fffff984 */ /* 0x000fe20000000800 */
[----:B------:R2:W-:Y:S01]  /*bea0*/  @!P0 LDGSTS.E.BYPASS.LTC128B.128 [R248+0x8800], desc[UR20][R20.64] ;  /* 0x0880000014f88fae */ /* 0x0005e2000b981a14 */
[----:B------:R-:W-:Y:S02]  /*beb0*/  @!P0 IMAD.IADD R0, R0, 0x1, R9 ;  /* 0x0000000100008824 */ /* 0x000fe400078e0209 */
[----:B------:R-:W-:Y:S01]  /*bec0*/  IMAD.U32 R4, RZ, RZ, UR6 ;  /* 0x00000006ff047e24 */ /* 0x000fe2000f8e00ff */
[----:B------:R-:W-:Y:S01]  /*bed0*/  @P0 STS.128 [R248+0x9000], RZ ;  /* 0x009000fff8000388 */ /* 0x000fe20000000c00 */
[----:B------:R-:W-:Y:S01]  /*bee0*/  IMAD.U32 R5, RZ, RZ, UR7 ;  /* 0x00000007ff057e24 */ /* 0x000fe2000f8e00ff */
[----:B------:R-:W-:Y:S01]  /*bef0*/  @!P0 LEA.HI.X R15, R8, R241, R0, 0x1, P1 ;  /* 0x000000f1080f8211 */ /* 0x000fe200008f0c00 */
[----:B------:R-:W-:Y:S01]  /*bf00*/  IMAD.U32 R9, RZ, RZ, UR9 ;  /* 0x00000009ff097e24 */ /* 0x000fe2000f8e00ff */
[----:B------:R-:W-:Y:S01]  /*bf10*/  @!PT LDS RZ, [RZ] ;  /* 0x00000000fffff984 */ /* 0x000fe20000000800 */
[----:B------:R-:W-:Y:S01]  /*bf20*/  @!PT LDS RZ, [RZ] ;  /* 0x00000000fffff984 */ /* 0x000fe20000000800 */
[----:B------:R-:W-:Y:S01]  /*bf30*/  @!PT LDS RZ, [RZ] ;  /* 0x00000000fffff984 */ /* 0x000fe20000000800 */
[----:B------:R-:W-:Y:S01]  /*bf40*/  @!P0 LDGSTS.E.BYPASS.LTC128B.128 [R248+0x9000], desc[UR20][R18.64] ;  /* 0x0900000012f88fae */ /* 0x000fe2000b981a14 */
[----:B------:R-:W-:-:S02]  /*bf50*/  IMAD.U32 R8, RZ, RZ, UR9 ;  /* 0x00000009ff087e24 */ /* 0x000fc4000f8e00ff */
[----:B------:R-:W-:Y:S01]  /*bf60*/  @!P0 IMAD.WIDE.U32 R6, R2, 0x50, R6 ;  /* 0x0000005002068825 */ /* 0x000fe200078e0006 */
[----:B------:R-:W-:Y:S03]  /*bf70*/  @P0 STS.128 [R248+0x9800], RZ ;  /* 0x009800fff8000388 */ /* 0x000fe60000000c00 */
[----:B------:R-:W-:Y:S01]  /*bf80*/  @!P0 IMAD.WIDE.U32 R4, R10, 0x60, R4 ;  /* 0x000000600a048825 */ /* 0x000fe200078e0004 */
[----:B------:R-:W-:Y:S01]  /*bf90*/  @!P0 LEA R12, P4, R6, R239, 0x1 ;  /* 0x000000ef060c8211 */ /* 0x000fe200078808ff */
[----:B------:R-:W-:Y:S01]  /*bfa0*/  @!PT LDS RZ, [RZ] ;  /* 0x00000000fffff984 */ /* 0x000fe20000000800 */
[----:B------:R-:W-:Y:S01]  /*bfb0*/  @!PT LDS RZ, [RZ] ;  /* 0x00000000fffff984 */ /* 0x000fe20000000800 */
[----:B------:R-:W-:Y:S01]  /*bfc0*/  @!PT LDS RZ, [RZ] ;  /* 0x00000000fffff984 */ /* 0x000fe20000000800 */
[----:B------:R-:W-:Y:S02]  /*bfd0*/  @!P0 LDGSTS.E.BYPASS.LTC128B.128 [R248+0x9800], desc[UR20][R14.64] ;  /* 0x098000000ef88fae */ /* 0x000fe4000b981a14 */
[----:B------:R-:W-:Y:S02]  /*bfe0*/  IMAD.U32 R0, RZ, RZ, UR9 ;  /* 0x00000009ff007e24 */ /* 0x000fe4000f8e00ff */
[----:B------:R-:W-:Y:S01]  /*bff0*/  IMAD.U32 R2, RZ, RZ, UR6 ;  /* 0x00000006ff027e24 */ /* 0x000fe2000f8e00ff */
[----:B------:R-:W-:Y:S01]  /*c000*/  @P0 STS.128 [R248+0xa000], RZ ;  /* 0x00a000fff8000388 */ /* 0x000fe20000000c00 */
[----:B------:R-:W-:-:S02]  /*c010*/  IMAD.U32 R3, RZ, RZ, UR7 ;  /* 0x00000007ff037e24 */ /* 0x000fc4000f8e00ff */
[----:B------:R-:W-:Y:S01]  /*c020*/  @!P0 IMAD R10, R9, 0x50, RZ ;  /* 0x00000050090a8824 */ /* 0x000fe200078e02ff */
[----:B------:R-:W-:Y:S01]  /*c030*/  @!PT LDS RZ, [RZ] ;  /* 0x00000000fffff984 */ /* 0x000fe20000000800 */
[----:B------:R-:W-:Y:S01]  /*c040*/  @!PT LDS RZ, [RZ] ;  /* 0x00000000fffff984 */ /* 0x000fe20000000800 */
[----:B------:R-:W-:Y:S01]  /*c050*/  @!PT LDS RZ, [RZ] ;  /* 0x00000000fffff984 */ /* 0x000fe20000000800 */
[----:B------:R-:W-:Y:S01]  /*c060*/  @!P0 LDGSTS.E.BYPASS.LTC128B.128 [R248+0xa000], desc[UR20][R16.64] ;  /* 0x0a00000010f88fae */ /* 0x000fe2000b981a14 */
[----:B------:R-:W-:Y:S02]  /*c070*/  @!P0 IMAD R9, R8, 0x60, RZ ;  /* 0x0000006008098824 */ /* 0x000fe400078e02ff */
[----:B------:R-:W-:Y:S01]  /*c080*/  @!P0 IMAD R8, R0, 0x70, RZ ;  /* 0x0000007000088824 */ /* 0x000fe200078e02ff */
[----:B------:R-:W-:Y:S01]  /*c090*/  @P0 STS.128 [R248+0xa800], RZ ;  /* 0x00a800fff8000388 */ /* 0x000fe20000000c00 */
[----:B------:R-:W-:-:S04]  /*c0a0*/  @!P0 IMAD.WIDE.U32 R2, R11, 0x70, R2 ;  /* 0x000000700b028825 */ /* 0x000fc800078e0002 */
[----:B------:R-:W-:Y:S01]  /*c0b0*/  @!P0 IMAD.IADD R0, R10, 0x1, R7 ;  /* 0x000000010a008824 */ /* 0x000fe200078e0207 */
[-C--:B------:R-:W-:Y:S01]  /*c0c0*/  @!P0 LEA R10, P2, R4, R239.reuse, 0x1 ;  /* 0x000000ef040a8211 */ /* 0x080fe200078408ff */
[----:B------:R-:W-:Y:S02]  /*c0d0*/  @!P0 IMAD.IADD R5, R9, 0x1, R5 ;  /* 0x0000000109058824 */ /* 0x000fe400078e0205 */
[----:B------:R-:W-:Y:S01]  /*c0e0*/  @!P0 IMAD.IADD R3, R8, 0x1, R3 ;  /* 0x0000000108038824 */ /* 0x000fe200078e0203 */
[----:B------:R-:W-:Y:S02]  /*c0f0*/  @!P0 LEA R8, P1, R2, R239, 0x1 ;  /* 0x000000ef02088211 */ /* 0x000fe400078208ff */
[-C--:B------:R-:W-:Y:S02]  /*c100*/  @!P0 LEA.HI.X R13, R6, R241.reuse, R0, 0x1, P4 ;  /* 0x000000f1060d8211 */ /* 0x080fe400020f0c00 */
[-C--:B------:R-:W-:Y:S02]  /*c110*/  @!P0 LEA.HI.X R11, R4, R241.reuse, R5, 0x1, P2 ;  /* 0x000000f1040b8211 */ /* 0x080fe400010f0c05 */
[----:B------:R-:W-:Y:S01]  /*c120*/  @!P0 LEA.HI.X R9, R2, R241, R3, 0x1, P1 ;  /* 0x000000f102098211 */ /* 0x000fe200008f0c03 */
[----:B------:R-:W-:Y:S01]  /*c130*/  @!PT LDS RZ, [RZ] ;  /* 0x00000000fffff984 */ /* 0x000fe20000000800 */
[----:B------:R-:W-:Y:S01]  /*c140*/  @!PT LDS RZ, [RZ] ;  /* 0x00000000fffff984 */ /* 0x000fe20000000800 */
[----:B------:R-:W-:Y:S01]  /*c150*/  @!PT LDS RZ, [RZ] ;  /* 0x00000000fffff984 */ /* 0x000fe20000000800 */
[----:B------:R-:W-:Y:S01]  /*c160*/  @!P0 LDGSTS.E.BYPASS.LTC128B.128 [R248+0xa800], desc[UR20][R12.64] ;  /* 0x0a8000000cf88fae */ /* 0x000fe2000b981a14 */
[----:B------:R-:W-:-:S03]  /*c170*/  IMAD.MOV.U32 R241, RZ, RZ, 0x20 ;  /* 0x00000020fff17424 */ /* 0x000fc600078e00ff */
[----:B------:R-:W-:Y:S02]  /*c180*/  @P0 STS.128 [R248+0xb000], RZ ;  /* 0x00b000fff8000388 */ /* 0x000fe40000000c00 */
[----:B-1----:R-:W-:Y:S02]  /*c190*/  SEL R136, R241, 0xffffffe0, !P6 ;  /* 0xffffffe0f1887807 */ /* 0x002fe40007000000 */
[----:B------:R-:W-:Y:S01]  /*c1a0*/  @!PT LDS RZ, [RZ] ;  /* 0x00000000fffff984 */ /* 0x000fe20000000800 */
[----:B------:R-:W-:Y:S01]  /*c1b0*/  @!PT LDS RZ, [RZ] ;  /* 0x00000000fffff984 */ /* 0x000fe20000000800 */
[----:B------:R-:W-:Y:S01]  /*c1c0*/  @!PT LDS RZ, [RZ] ;  /* 0x00000000fffff984 */ /* 0x000fe20000000800 */
[----:B------:R-:W-:Y:S03]  /*c1d0*/  @!P0 LDGSTS.E.BYPASS.LTC128B.128 [R248+0xb000], desc[UR20][R10.64] ;  /* 0x0b0000000af88fae */ /* 0x000fe6000b981a14 */
[--C-:B------:R-:W-:Y:S01]  /*c1e0*/  IMAD.IADD R0, R201, 0x1, R136.reuse ;  /* 0x00000001c9007824 */ /* 0x100fe200078e0288 */
[----:B------:R-:W-:Y:S01]  /*c1f0*/  @P0 STS.128 [R248+0xb800], RZ ;  /* 0x00b800fff8000388 */ /* 0x000fe20000000c00 */
[----:B------:R-:W-:-:S03]  /*c200*/  IMAD.IADD R2, R236, 0x1, R136 ;  /* 0x00000001ec027824 */ /* 0x000fc600078e0288 */
[----:B------:R-:W-:Y:S01]  /*c210*/  @!PT LDS RZ, [RZ] ;  /* 0x00000000fffff984 */ /* 0x000fe20000000800 */
[----:B------:R-:W-:Y:S01]  /*c220*/  @!PT LDS RZ, [RZ] ;  /* 0x00000000fffff984 */ /* 0x000fe20000000800 */
[----:B------:R-:W-:Y:S01]  /*c230*/  @!PT LDS RZ, [RZ] ;  /* 0x00000000fffff984 */ /* 0x000fe20000000800 */
[----:B------:R1:W-:Y:S04]  /*c240*/  @!P0 LDGSTS.E.BYPASS.LTC128B.128 [R248+0xb800], desc[UR20][R8.64] ;  /* 0x0b80000008f88fae */ /* 0x0003e8000b981a14 */
[----:B------:R-:W-:Y:S04]  /*c250*/  LDSM.16.M88.4 R52, [R201+0x5000] ;  /* 0x00500000c934783b */ /* 0x000fe80000000200 */
[----:B------:R-:W-:Y:S04]  /*c260*/  LDSM.16.M88.4 R60, [R201+0x4000] ;  /* 0x00400000c93c783b */ /* 0x000fe80000000200 */
[----:B------:R-:W-:Y:S04]  /*c270*/  LDSM.16.M88.4 R48, [R201+0x5800] ;  /* 0x00580000c930783b */ /* 0x000fe80000000200 */
[----:B------:R-:W-:Y:S04]  /*c280*/  LDSM.16.M88.4 R4, [R2+0x2000] ;  /* 0x002000000204783b */ /* 0x000fe80000000200 */
[----:B--2---:R-:W-:Y:S04]  /*c290*/  LDSM.16.M88.4 R20, [R0+0x5000] ;  /* 0x005000000014783b */ /* 0x004fe80000000200 */
[----:B------:R-:W-:Y:S04]  /*c2a0*/  LDSM.16.M88.4 R28, [R0+0x4000] ;  /* 0x00400000001c783b */ /* 0x000fe80000000200 */
[----:B-1----:R-:W1:Y:S04]  /*c2b0*/  LDSM.16.M88.4 R8, [R236+0x2000] ;  /* 0x00200000ec08783b */ /* 0x002e680000000200 */
[----:B------:R-:W2:Y:S04]  /*c2c0*/  LDSM.16.M88.4 R36, [R201+0x7000] ;  /* 0x00700000c924783b */ /* 0x000ea80000000200 */
[----:B------:R-:W-:Y:S04]  /*c2d0*/  LDSM.16.M88.4 R16, [R0+0x5800] ;  /* 0x005800000010783b */ /* 0x000fe80000000200 */
[----:B------:R-:W3:Y:S04]  /*c2e0*/  LDSM.16.M88.4 R56, [R201+0x4800] ;  /* 0x00480000c938783b */ /* 0x000ee80000000200 */
[----:B------:R-:W4:Y:S04]  /*c2f0*/  LDSM.16.M88.4 R44, [R201+0x6000] ;  /* 0x00600000c92c783b */ /* 0x000f280000000200 */
[----:B------:R-:W4:Y:S04]  /*c300*/  LDSM.16.M88.4 R40, [R201+0x6800] ;  /* 0x00680000c928783b */ /* 0x000f280000000200 */
[----:B------:R-:W4:Y:S04]  /*c310*/  LDSM.16.M88.4 R32, [R201+0x7800] ;  /* 0x00780000c920783b */ /* 0x000f280000000200 */
[----:B------:R-:W-:Y:S04]  /*c320*/  LDSM.16.M88.4 R76, [R0+0x7000] ;  /* 0x00700000004c783b */ /* 0x000fe80000000200 */
[----:B------:R-:W4:Y:S04]  /*c330*/  LDSM.16.M88.4 R24, [R0+0x4800] ;  /* 0x004800000018783b */ /* 0x000f280000000200 */
[----:B------:R-:W4:Y:S01]  /*c340*/  LDSM.16.M88.4 R64, [R0+0x6000] ;  /* 0x006000000040783b */ /* 0x000f220000000200 */
[C---:B-1----:R-:W-:Y:S03]  /*c350*/  HMMA.16816.F32 R92, R8.reuse, R52, RZ ;  /* 0x00000034085c723c */ /* 0x042fe600000018ff */
[----:B------:R-:W1:Y:S04]  /*c360*/  LDSM.16.M88.4 R84, [R0+0x6800] ;  /* 0x006800000054783b */ /* 0x000e680000000200 */
[----:B------:R3:W1:Y:S01]  /*c370*/  LDSM.16.M88.4 R72, [R0+0x7800] ;  /* 0x007800000048783b */ /* 0x0006620000000200 */
[C---:B------:R-:W-:Y:S03]  /*c380*/  HMMA.16816.F32 R100, R8.reuse, R60, RZ ;  /* 0x0000003c0864723c */ /* 0x040fe600000018ff */
[----:B------:R-:W1:Y:S04]  /*c390*/  LDSM.16.M88.4 R12, [R236] ;  /* 0x00000000ec0c783b */ /* 0x000e680000000200 */
[----:B------:R-:W0:Y:S01]  /*c3a0*/  LDGDEPBAR ;  /* 0x00000000000079af */ /* 0x000e220000000000 */
[----:B------:R-:W-:Y:S08]  /*c3b0*/  HMMA.16816.F32 R216, R8, R48, RZ ;  /* 0x0000003008d8723c */ /* 0x000ff000000018ff */
[C---:B------:R-:W-:Y:S08]  /*c3c0*/  HMMA.16816.F32 R68, R4.reuse, R20, R92 ;  /* 0x000000140444723c */ /* 0x040ff0000000185c */
[----:B------:R-:W-:Y:S08]  /*c3d0*/  HMMA.16816.F32 R220, R4, R28, R100 ;  /* 0x0000001c04dc723c */ /* 0x000ff00000001864 */
[----:B--2---:R-:W-:Y:S03]  /*c3e0*/  HMMA.16816.F32 R112, R8, R36, RZ ;  /* 0x000000240870723c */ /* 0x004fe600000018ff */
[----:B------:R-:W-:-:S02]  /*c3f0*/  IMAD.MOV.U32 R102, RZ, RZ, R69 ;  /* 0x000000ffff667224 */ /* 0x000fc400078e0045 */
[----:B------:R-:W-:Y:S02]  /*c400*/  IMAD.MOV.U32 R101, RZ, RZ, R70 ;  /* 0x000000ffff657224 */ /* 0x000fe400078e0046 */
[----:B------:R-:W-:Y:S01]  /*c410*/  IMAD.MOV.U32 R100, RZ, RZ, R71 ;  /* 0x000000ffff647224 */ /* 0x000fe200078e0047 */
[----:B---3--:R-:W-:Y:S01]  /*c420*/  HMMA.16816.F32 R96, R8, R56, RZ ;  /* 0x000000380860723c */ /* 0x008fe200000018ff */
[----:B------:R-:W-:-:S07]  /*c430*/  IMAD.MOV.U32 R0, RZ, RZ, R68 ;  /* 0x000000ffff007224 */ /* 0x000fce00078e0044 */
[----:B------:R-:W-:Y:S08]  /*c440*/  HMMA.16816.F32 R68, R4, R16, R216 ;  /* 0x000000100444723c */ /* 0x000ff000000018d8 */
[C---:B----4-:R-:W-:Y:S08]  /*c450*/  HMMA.16816.F32 R128, R8.reuse, R44, RZ ;  /* 0x0000002c0880723c */ /* 0x050ff000000018ff */
[----:B------:R-:W-:Y:S03]  /*c460*/  HMMA.16816.F32 R120, R8, R40, RZ ;  /* 0x000000280878723c */ /* 0x000fe600000018ff */
[----:B------:R-:W-:-:S02]  /*c470*/  IMAD.MOV.U32 R3, RZ, RZ, R69 ;  /* 0x000000ffff037224 */ /* 0x000fc400078e0045 */
[----:B------:R-:W-:Y:S02]  /*c480*/  IMAD.MOV.U32 R231, RZ, RZ, R70 ;  /* 0x000000ffffe77224 */ /* 0x000fe400078e0046 */
[----:B------:R-:W-:Y:S01]  /*c490*/  IMAD.MOV.U32 R230, RZ, RZ, R71 ;  /* 0x000000ffffe67224 */ /* 0x000fe200078e0047 */
        /* <DEDUP_REMOVED lines=10> */
[C---:B------:R-:W-:Y:S08]  /*c540*/  HMMA.16816.F32 R224, R4.reuse, R24, R96 ;  /* 0x0000001804e0723c */ /* 0x040ff00000001860 */
[----:B------:R-:W-:Y:S01]  /*c550*/  HMMA.16816.F32 R128, R4, R64, R128 ;  /* 0x000000400480723c */ /* 0x000fe20000001880 */
[----:B--2---:R-:W-:-:S07]  /*c560*/  IMAD.MOV.U32 R2, RZ, RZ, R68 ;  /* 0x000000ffff027224 */ /* 0x004fce00078e0044 */
[C---:B-1----:R-:W-:Y:S08]  /*c570*/  HMMA.16816.F32 R120, R4.reuse, R84, R120 ;  /* 0x000000540478723c */ /* 0x042ff00000001878 */
        /* <DEDUP_REMOVED lines=14> */
[----:B------:R-:W-:Y:S01]  /*c660*/  HMMA.16816.F32 R92, R12, R56, RZ ;  /* 0x000000380c5c723c */ /* 0x000fe200000018ff */
[----:B------:R-:W-:-:S07]  /*c670*/  IMAD.MOV.U32 R103, RZ, RZ, R68 ;  /* 0x000000ffff677224 */ /* 0x000fce00078e0044 */
[----:B------:R-:W-:Y:S03]  /*c680*/  HMMA.16816.F32 R68, R4, R22, R204 ;  /* 0x000000160444723c */ /* 0x000fe600000018cc */
[----:B------:R-:W-:Y:S02]  /*c690*/  IMAD.MOV.U32 R217, RZ, RZ, R80 ;  /* 0x000000ffffd97224 */ /* 0x000fe400078e0050 */
[----:B------:R-:W-:-:S03]  /*c6a0*/  IMAD.MOV.U32 R216, RZ, RZ, R81 ;  /* 0x000000ffffd87224 */ /* 0x000fc600078e0051 */
[----:B------:R-:W-:Y:S08]  /*c6b0*/  HMMA.16816.F32 R96, R12, R60, RZ ;  /* 0x0000003c0c60723c */ /* 0x000ff000000018ff */
[----:B---3--:R-:W-:Y:S01]  /*c6c0*/  HMMA.16816.F32 R108, R8, R24, R92 ;  /* 0x00000018086c723c */ /* 0x008fe2000000185c */
[----:B------:R-:W-:Y:S02]  /*c6d0*/  IMAD.MOV.U32 R24, RZ, RZ, R101 ;  /* 0x000000ffff187224 */ /* 0x000fe400078e0065 */
[----:B------:R-:W-:-:S02]  /*c6e0*/  IMAD.MOV.U32 R240, RZ, RZ, R68 ;  /* 0x000000fffff07224 */ /* 0x000fc400078e0044 */
[----:B------:R-:W-:Y:S02]  /*c6f0*/  IMAD.MOV.U32 R239, RZ, RZ, R69 ;  /* 0x000000ffffef7224 */ /* 0x000fe400078e0045 */
[----:B------:R-:W-:Y:S01]  /*c700*/  IMAD.MOV.U32 R237, RZ, RZ, R70 ;  /* 0x000000ffffed7224 */ /* 0x000fe200078e0046 */
[----:B------:R-:W-:Y:S01]  /*c710*/  HMMA.16816.F32 R92, R12, R58, RZ ;  /* 0x0000003a0c5c723c */ /* 0x000fe200000018ff */
[----:B------:R-:W-:Y:S02]  /*c720*/  IMAD.MOV.U32 R235, RZ, RZ, R71 ;  /* 0x000000ffffeb7224 */ /* 0x000fe400078e0047 */
[----:B------:R-:W-:-:S05]  /*c730*/  IMAD.MOV.U32 R25, RZ, RZ, R100 ;  /* 0x000000ffff197224 */ /* 0x000fca00078e0064 */
[C---:B------:R-:W-:Y:S08]  /*c740*/  HMMA.16816.F32 R68, R4.reuse, R86, R116 ;  /* 0x000000560444723c */ /* 0x040ff00000001874 */
[----:B------:R-:W-:Y:S08]  /*c750*/  HMMA.16816.F32 R4, R4, R74, R88 ;  /* 0x0000004a0404723c */ /* 0x000ff00000001858 */
[----:B------:R-:W-:Y:S03]  /*c760*/  HMMA.16816.F32 R88, R12, R52, RZ ;  /* 0x000000340c58723c */ /* 0x000fe600000018ff */
[----:B------:R-:W-:-:S02]  /*c770*/  IMAD.MOV.U32 R242, RZ, RZ, R70 ;  /* 0x000000fffff27224 */ /* 0x000fc400078e0046 */
[----:B------:R-:W-:Y:S02]  /*c780*/  IMAD.MOV.U32 R241, RZ, RZ, R71 ;  /* 0x000000fffff17224 */ /* 0x000fe400078e0047 */
[----:B------:R-:W-:Y:S01]  /*c790*/  IMAD.MOV.U32 R71, RZ, RZ, R82 ;  /* 0x000000ffff477224 */ /* 0x000fe200078e0052 */
[----:B------:R-:W-:Y:S01]  /*c7a0*/  HMMA.16816.F32 R56, R12, R40, RZ ;  /* 0x000000280c38723c */ /* 0x000fe200000018ff */
        /* <DEDUP_REMOVED lines=8> */
[----:B------:R-:W-:Y:S08]  /*c830*/  HMMA.16816.F32 R4, R12, R48, RZ ;  /* 0x000000300c04723c */ /* 0x000ff000000018ff */
[----:B------:R-:W-:Y:S01]  /*c840*/  HMMA.16816.F32 R116, R8, R20, R88 ;  /* 0x000000140874723c */ /* 0x000fe20000001858 */
[----:B------:R-:W-:Y:S02]  /*c850*/  IMAD.MOV.U32 R21, RZ, RZ, R102 ;  /* 0x000000ffff157224 */ /* 0x000fe400078e0066 */
[----:B------:R-:W-:-:S02]  /*c860*/  IMAD.MOV.U32 R20, RZ, RZ, R0 ;  /* 0x000000ffff147224 */ /* 0x000fc400078e0000 */
[----:B------:R-:W-:-:S03]  /*c870*/  IMAD.MOV.U32 R0, RZ, RZ, R203 ;  /* 0x000000ffff007224 */ /* 0x000fc600078e00cb */
[----:B------:R-:W-:Y:S01]  /*c880*/  HMMA.16816.F32 R88, R12, R62, RZ ;  /* 0x0000003e0c58723c */ /* 0x000fe200000018ff */
[----:B------:R-:W-:-:S07]  /*c890*/  IMAD.IADD R0, R236, 0x1, R0 ;  /* 0x00000001ec007824 */ /* 0x000fce00078e0200 */
[----:B------:R-:W-:Y:S08]  /*c8a0*/  HMMA.16816.F32 R204, R8, R16, R4 ;  /* 0x0000001008cc723c */ /* 0x000ff00000001804 */
[C---:B------:R-:W-:Y:S08]  /*c8b0*/  HMMA.16816.F32 R60, R12.reuse, R44, RZ ;  /* 0x0000002c0c3c723c */ /* 0x040ff000000018ff */
        /* <DEDUP_REMOVED lines=13> */
[----:B------:R-:W-:Y:S01]  /*c990*/  HMMA.16816.F32 R32, R8, R84, R56 ;  /* 0x000000540820723c */ /* 0x000fe20000001838 */
[----:B------:R-:W-:-:S02]  /*c9a0*/  IMAD.MOV.U32 R84, RZ, RZ, R20 ;  /* 0x000000ffff547224 */ /* 0x000fc400078e0014 */
[----:B------:R-:W-:Y:S02]  /*c9b0*/  IMAD.MOV.U32 R85, RZ, RZ, R21 ;  /* 0x000000ffff557224 */ /* 0x000fe400078e0015 */
[----:B------:R-:W-:Y:S02]  /*c9c0*/  IMAD.MOV.U32 R56, RZ, RZ, R24 ;  /* 0x000000ffff387224 */ /* 0x000fe400078e0018 */
[----:B------:R-:W-:Y:S01]  /*c9d0*/  IMAD.MOV.U32 R57, RZ, RZ, R25 ;  /* 0x000000ffff397224 */ /* 0x000fe200078e0019 */
[----:B------:R-:W-:Y:S08]  /*c9e0*/  HMMA.16816.F32 R104, R12, R42, RZ ;  /* 0x0000002a0c68723c */ /* 0x000ff000000018ff */
[----:B------:R-:W-:Y:S01]  /*c9f0*/  HMMA.16816.F32 R40, R8, R64, R60 ;  /* 0x000000400828723c */ /* 0x000fe2000000183c */
[----:B------:R-:W-:-:S02]  /*ca00*/  IMAD.MOV.U32 R64, RZ, RZ, R83 ;  /* 0x000000ffff407224 */ /* 0x000fc400078e0053 */
[----:B------:R-:W-:Y:S02]  /*ca10*/  IMAD.MOV.U32 R65, RZ, RZ, R82 ;  /* 0x000000ffff417224 */ /* 0x000fe400078e0052 */
[----:B------:R-:W-:Y:S02]  /*ca20*/  IMAD.MOV.U32 R62, RZ, RZ, R81 ;  /* 0x000000ffff3e7224 */ /* 0x000fe400078e0051 */
[----:B------:R-:W-:Y:S01]  /*ca30*/  IMAD.MOV.U32 R63, RZ, RZ, R80 ;  /* 0x000000ffff3f7224 */ /* 0x000fe200078e0050 */
[C---:B------:R-:W-:Y:S08]  /*ca40*/  HMMA.16816.F32 R48, R12.reuse, R50, RZ ;  /* 0x000000320c30723c */ /* 0x040ff000000018ff */
[----:B------:R-:W-:Y:S01]  /*ca50*/  HMMA.16816.F32 R44, R12, R46, RZ ;  /* 0x0000002e0c2c723c */ /* 0x000fe200000018ff */
        /* <DEDUP_REMOVED lines=16> */
[----:B------:R-:W1:Y:S01]  /*cb60*/  LDSM.16.M88.4 R20, [R200+0x4000] ;  /* 0x00400000c814783b */ /* 0x000e620000000200 */
        /* <DEDUP_REMOVED lines=17> */
[----:B------:R-:W4:Y:S01]  /*cc80*/  LDSM.16.M88.4 R24, [R200+0x5000] ;  /* 0x00500000c818783b */ /* 0x000f220000000200 */
        /* <DEDUP_REMOVED lines=27> */
[----:B------:R-:W-:Y:S01]  /*ce40*/  IMAD.MOV.U32 R52, RZ, RZ, R62 ;  /* 0x000000ffff347224 */ /* 0x000fe200078e003e */
[----:B------:R-:W-:Y:S01]  /*ce50*/  HMMA.16816.F32 R228, R8, R74, R36 ;  /* 0x0000004a08e4723c */ /* 0x000fe20000001824 */
[----:B------:R-:W-:Y:S01]  /*ce60*/  IMAD.MOV.U32 R53, RZ, RZ, R63 ;  /* 0x000000ffff357224 */ /* 0x000fe200078e003f */
[----:B------:R-:W-:Y:S01]  /*ce70*/  LDSM.16.M88.4 R8, [R200+0x6000] ;  /* 0x00600000c808783b */ /* 0x000fe20000000200 */
        /* <DEDUP_REMOVED lines=12> */
[----:B--2---:R-:W-:Y:S01]  /*cf40*/  HMMA.16816.F32 R220, R12, R20, R112 ;  /* 0x000000140cdc723c */ /* 0x004fe20000001870 */
[----:B------:R-:W-:Y:S02]  /*cf50*/  IMAD.MOV.U32 R20, RZ, RZ, R106 ;  /* 0x000000ffff147224 */ /* 0x000fe400078e006a */
[----:B------:R-:W-:Y:S02]  /*cf60*/  IMAD.MOV.U32 R21, RZ, RZ, R107 ;  /* 0x000000ffff157224 */ /* 0x000fe400078e006b */
[----:B------:R-:W-:-:S02]  /*cf70*/  IMAD.MOV.U32 R106, RZ, RZ, R54 ;  /* 0x000000ffff6a7224 */ /* 0x000fc400078e0036 */
[----:B------:R-:W-:Y:S01]  /*cf80*/  IMAD.MOV.U32 R107, RZ, RZ, R55 ;  /* 0x000000ffff6b7224 */ /* 0x000fe200078e0037 */
[C---:B---3--:R-:W-:Y:S01]  /*cf90*/  HMMA.16816.F32 R76, R4.reuse, R16, R224 ;  /* 0x00000010044c723c */ /* 0x048fe200000018e0 */
        /* <DEDUP_REMOVED lines=11> */
[----:B------:R-:W1:Y:S01]  /*d050*/  LDSM.16.M88.4 R28, [R200+0x6800] ;  /* 0x00680000c81c783b */ /* 0x000e620000000200 */
[----:B------:R-:W-:Y:S02]  /*d060*/  IMAD.MOV.U32 R3, RZ, RZ, R90 ;  /* 0x000000ffff037224 */ /* 0x000fe400078e005a */
[----:B------:R-:W-:-:S02]  /*d070*/  IMAD.MOV.U32 R2, RZ, RZ, R91 ;  /* 0x000000ffff027224 */ /* 0x000fc400078e005b */
[----:B------:R-:W-:Y:S01]  /*d080*/  IMAD.MOV.U32 R112, RZ, RZ, R84 ;  /* 0x000000ffff707224 */ /* 0x000fe200078e0054 */
[----:B----4-:R-:W-:Y:S01]  /*d090*/  HMMA.16816.F32 R212, R4, R24, R36 ;  /* 0x0000001804d4723c */ /* 0x010fe20000001824 */
        /* <DEDUP_REMOVED lines=9> */
[----:B------:R-:W-:Y:S01]  /*d130*/  HMMA.16816.F32 R84, R12, R16, R108 ;  /* 0x000000100c54723c */ /* 0x000fe2000000186c */
        /* <DEDUP_REMOVED lines=15> */
[----:B-1----:R-:W-:Y:S01]  /*d230*/  HMMA.16816.F32 R116, R4, R30, R108 ;  /* 0x0000001e0474723c */ /* 0x002fe2000000186c */
[----:B------:R-:W-:-:S07]  /*d240*/  IMAD.MOV.U32 R25, RZ, RZ, R92 ;  /* 0x000000ffff197224 */ /* 0x000fce00078e005c */
[C---:B--2---:R-:W-:Y:S08]  /*d250*/  HMMA.16816.F32 R108, R4.reuse, R38, R100 ;  /* 0x00000026046c723c */ /* 0x044ff00000001864 */
[C---:B---3--:R-:W-:Y:S08]  /*d260*/  HMMA.16816.F32 R100, R4.reuse, R34, R96 ;  /* 0x000000220464723c */ /* 0x048ff00000001860 */
[-C--:B------:R-:W-:Y:S08]  /*d270*/  HMMA.16816.F32 R208, R4, R26.reuse, R208 ;  /* 0x0000001a04d0723c */ /* 0x080ff000000018d0 */
[----:B------:R-:W-:Y:S01]  /*d280*/  HMMA.16816.F32 R96, R12, R26, R40 ;  /* 0x0000001a0c60723c */ /* 0x000fe20000001828 */
[----:B------:R-:W-:-:S02]  /*d290*/  IMAD.MOV.U32 R27, RZ, RZ, R2 ;  /* 0x000000ffff1b7224 */ /* 0x000fc400078e0002 */
[C---:B------:R-:W-:Y:S02]  /*d2a0*/  IMAD.IADD R2, R136.reuse, 0x1, R0 ;  /* 0x0000000188027824 */ /* 0x040fe400078e0200 */
[----:B------:R-:W-:Y:S02]  /*d2b0*/  IMAD.IADD R0, R136, 0x1, R200 ;  /* 0x0000000188007824 */ /* 0x000fe400078e02c8 */
[----:B------:R-:W-:Y:S01]  /*d2c0*/  IMAD.MOV.U32 R40, RZ, RZ, R203 ;  /* 0x000000ffff287224 */ /* 0x000fe200078e00cb */
[----:B----4-:R-:W-:Y:S01]  /*d2d0*/  HMMA.16816.F32 R92, R12, R16, R56 ;  /* 0x000000100c5c723c */ /* 0x010fe20000001838 */
[----:B------:R-:W-:Y:S02]  /*d2e0*/  IMAD.MOV.U32 R41, RZ, RZ, R202 ;  /* 0x000000ffff297224 */ /* 0x000fe400078e00ca */
[----:B------:R-:W-:Y:S02]  /*d2f0*/  IMAD.MOV.U32 R42, RZ, RZ, R201 ;  /* 0x000000ffff2a7224 */ /* 0x000fe400078e00c9 */
[----:B------:R-:W-:-:S02]  /*d300*/  IMAD.MOV.U32 R43, RZ, RZ, R137 ;  /* 0x000000ffff2b7224 */ /* 0x000fc400078e0089 */
[----:B------:R-:W-:Y:S01]  /*d310*/  IMAD.MOV.U32 R26, RZ, RZ, R3 ;  /* 0x000000ffff1a7224 */ /* 0x000fe200078e0003 */
[----:B------:R-:W-:Y:S08]  /*d320*/  HMMA.16816.F32 R56, R12, R18, R48 ;  /* 0x000000120c38723c */ /* 0x000ff00000001830 */
        /* <DEDUP_REMOVED lines=8> */
[----:B------:R-:W-:Y:S07]  /*d3b0*/  LDSM.16.M88.4 R4, [R2+0x2000] ;  /* 0x002000000204783b */ /* 0x000fee0000000200 */
[C---:B------:R-:W-:Y:S01]  /*d3c0*/  HMMA.16816.F32 R48, R12.reuse, R28, R20 ;  /* 0x0000001c0c30723c */ /* 0x040fe20000001814 */
[----:B------:R-:W1:Y:S07]  /*d3d0*/  LDSM.16.M88.4 R20, [R0+0x4000] ;  /* 0x004000000014783b */ /* 0x000e6e0000000200 */
[C---:B------:R-:W-:Y:S08]  /*d3e0*/  HMMA.16816.F32 R52, R12.reuse, R8, R52 ;  /* 0x000000080c34723c */ /* 0x040ff00000001834 */
[C---:B------:R-:W-:Y:S01]  /*d3f0*/  HMMA.16816.F32 R64, R12.reuse, R10, R64 ;  /* 0x0000000a0c40723c */ /* 0x040fe20000001840 */
[----:B------:R-:W2:Y:S07]  /*d400*/  LDSM.16.M88.4 R8, [R2] ;  /* 0x000000000208783b */ /* 0x000eae0000000200 */
[C---:B------:R-:W-:Y:S08]  /*d410*/  HMMA.16816.F32 R40, R12.reuse, R36, R40 ;  /* 0x000000240c28723c */ /* 0x040ff00000001828 */
[C---:B------:R-:W-:Y:S08]  /*d420*/  HMMA.16816.F32 R36, R12.reuse, R38, R24 ;  /* 0x000000260c24723c */ /* 0x040ff00000001818 */
[----:B------:R-:W-:Y:S01]  /*d430*/  HMMA.16816.F32 R44, R12, R30, R44 ;  /* 0x0000001e0c2c723c */ /* 0x000fe2000000182c */
[----:B------:R-:W3:Y:S07]  /*d440*/  LDSM.16.M88.4 R28, [R0+0x5800] ;  /* 0x00580000001c783b */ /* 0x000eee0000000200 */
[----:B-1----:R-:W-:Y:S08]  /*d450*/  HMMA.16816.F32 R24, R4, R20, R68 ;  /* 0x000000140418723c */ /* 0x002ff00000001844 */
[C---:B------:R-:W-:Y:S08]  /*d460*/  HMMA.16816.F32 R200, R12.reuse, R32, R80 ;  /* 0x000000200cc8723c */ /* 0x040ff00000001850 */
[----:B------:R-:W-:Y:S01]  /*d470*/  HMMA.16816.F32 R228, R12, R34, R228 ;  /* 0x000000220ce4723c */ /* 0x000fe200000018e4 */
[----:B------:R-:W1:Y:S02]  /*d480*/  LDSM.16.M88.4 R32, [R0+0x5000] ;  /* 0x005000000020783b */ /* 0x000e640000000200 */
[----:B------:R-:W-:-:S02]  /*d490*/  IMAD.MOV.U32 R12, RZ, RZ, R26 ;  /* 0x000000ffff0c7224 */ /* 0x000fc400078e001a */
[----:B------:R-:W-:Y:S02]  /*d4a0*/  IMAD.MOV.U32 R82, RZ, RZ, R25 ;  /* 0x000000ffff527224 */ /* 0x000fe400078e0019 */
[----:B------:R-:W-:Y:S02]  /*d4b0*/  IMAD.MOV.U32 R81, RZ, RZ, R27 ;  /* 0x000000ffff517224 */ /* 0x000fe400078e001b */
[----:B------:R-:W-:Y:S02]  /*d4c0*/  IMAD.MOV.U32 R71, RZ, RZ, R24 ;  /* 0x000000ffff477224 */ /* 0x000fe400078e0018 */
[----:B--2---:R-:W-:Y:S08]  /*d4d0*/  HMMA.16816.F32 R24, R8, R20, R220 ;  /* 0x000000140818723c */ /* 0x004ff000000018dc */
[C---:B---3--:R-:W-:Y:S08]  /*d4e0*/  HMMA.16816.F32 R132, R4.reuse, R30, R132 ;  /* 0x0000001e0484723c */ /* 0x048ff00000001884 */
[----:B------:R-:W-:Y:S03]  /*d4f0*/  HMMA.16816.F32 R204, R4, R28, R204 ;  /* 0x0000001c04cc723c */ /* 0x000fe600000018cc */
[----:B------:R-:W-:-:S02]  /*d500*/  IMAD.MOV.U32 R237, RZ, RZ, R25 ;  /* 0x000000ffffed7224 */ /* 0x000fc400078e0019 */
[----:B------:R-:W-:Y:S02]  /*d510*/  IMAD.MOV.U32 R136, RZ, RZ, R27 ;  /* 0x000000ffff887224 */ /* 0x000fe400078e001b */
[----:B------:R-:W-:Y:S02]  /*d520*/  IMAD.MOV.U32 R3, RZ, RZ, R24 ;  /* 0x000000ffff037224 */ /* 0x000fe400078e0018 */
[----:B------:R-:W-:Y:S02]  /*d530*/  IMAD.MOV.U32 R2, RZ, RZ, R26 ;  /* 0x000000ffff027224 */ /* 0x000fe400078e001a */
[----:B------:R-:W-:Y:S01]  /*d540*/  HMMA.16816.F32 R24, R4, R22, R216 ;  /* 0x000000160418723c */ /* 0x000fe200000018d8 */
[----:B------:R-:W-:-:S07]  /*d550*/  IMAD.MOV.U32 R241, RZ, RZ, R135 ;  /* 0x000000fffff17224 */ /* 0x000fce00078e0087 */
        /* <DEDUP_REMOVED lines=10> */
[----:B------:R-:W-:Y:S01]  /*d600*/  HMMA.16816.F32 R216, R8, R18, R60 ;  /* 0x0000001208d8723c */ /* 0x000fe2000000183c */
[----:B------:R-:W-:Y:S02]  /*d610*/  IMAD.MOV.U32 R220, RZ, RZ, R26 ;  /* 0x000000ffffdc7224 */ /* 0x000fe400078e001a */
[----:B------:R-:W-:Y:S01]  /*d620*/  IMAD.MOV.U32 R80, RZ, RZ, R23 ;  /* 0x000000ffff507224 */ /* 0x000fe200078e0017 */
[----:B------:R-:W2:Y:S01]  /*d630*/  LDSM.16.M88.4 R24, [R0+0x6000] ;  /* 0x006000000018783b */ /* 0x000ea20000000200 */
        /* <DEDUP_REMOVED lines=11> */
[----:B------:R-:W-:Y:S03]  /*d6f0*/  HMMA.16816.F32 R208, R4, R34, R208 ;  /* 0x0000002204d0723c */ /* 0x000fe600000018d0 */
        /* <DEDUP_REMOVED lines=8> */
[C---:B------:R-:W-:Y:S01]  /*d780*/  HMMA.16816.F32 R20, R4.reuse, R16, R76 ;  /* 0x000000100414723c */ /* 0x040fe2000000184c */
[----:B------:R-:W-:Y:S01]  /*d790*/  IMAD.MOV.U32 R77, RZ, RZ, R13 ;  /* 0x000000ffff4d7224 */ /* 0x000fe200078e000d */
[----:B------:R-:W-:Y:S01]  /*d7a0*/  LDSM.16.M88.4 R16, [R0+0x7000] ;  /* 0x007000000010783b */ /* 0x000fe20000000200 */
[----:B------:R-:W-:Y:S02]  /*d7b0*/  IMAD.MOV.U32 R78, RZ, RZ, R133 ;  /* 0x000000ffff4e7224 */ /* 0x000fe400078e0085 */
[----:B------:R-:W-:Y:S01]  /*d7c0*/  IMAD.MOV.U32 R76, RZ, RZ, R212 ;  /* 0x000000ffff4c7224 */ /* 0x000fe200078e00d4 */
[----:B------:R-:W1:Y:S01]  /*d7d0*/  LDSM.16.M88.4 R12, [R0+0x7800] ;  /* 0x00780000000c783b */ /* 0x000e620000000200 */
[----:B------:R-:W-:Y:S01]  /*d7e0*/  IMAD.MOV.U32 R62, RZ, RZ, R209 ;  /* 0x000000ffff3e7224 */ /* 0x000fe200078e00d1 */
[----:B--2---:R-:W-:Y:S01]  /*d7f0*/  HMMA.16816.F32 R128, R4, R24, R128 ;  /* 0x000000180480723c */ /* 0x004fe20000001880 */
[----:B------:R-:W-:-:S02]  /*d800*/  IMAD.MOV.U32 R239, RZ, RZ, R210 ;  /* 0x000000ffffef7224 */ /* 0x000fc400078e00d2 */
[----:B------:R-:W-:-:S05]  /*d810*/  IMAD.MOV.U32 R240, RZ, RZ, R211 ;  /* 0x000000fffff07224 */ /* 0x000fca00078e00d3 */
[----:B------:R-:W-:Y:S03]  /*d820*/  HMMA.16816.F32 R124, R4, R26, R124 ;  /* 0x0000001a047c723c */ /* 0x000fe6000000187c */
[----:B------:R-:W-:Y:S02]  /*d830*/  IMAD.MOV.U32 R69, RZ, RZ, R23 ;  /* 0x000000ffff457224 */ /* 0x000fe400078e0017 */
[----:B------:R-:W-:Y:S02]  /*d840*/  IMAD.MOV.U32 R68, RZ, RZ, R21 ;  /* 0x000000ffff447224 */ /* 0x000fe400078e0015 */
[----:B------:R-:W-:Y:S02]  /*d850*/  IMAD.MOV.U32 R88, RZ, RZ, R20 ;  /* 0x000000ffff587224 */ /* 0x000fe400078e0014 */
[----:B------:R-:W-:Y:S02]  /*d860*/  IMAD.MOV.U32 R87, RZ, RZ, R22 ;  /* 0x000000ffff577224 */ /* 0x000fe400078e0016 */
[----:B------:R2:W3:Y:S01]  /*d870*/  LDSM.16.M88.4 R20, [R0+0x6800] ;  /* 0x006800000014783b */ /* 0x0004e20000000200 */
[----:B------:R-:W-:Y:S01]  /*d880*/  IMAD.MOV.U32 R72, RZ, RZ, R129 ;  /* 0x000000ffff487224 */ /* 0x000fe200078e0081 */
[----:B------:R-:W-:-:S04]  /*d890*/  DEPBAR.LE SB0, 0x0 ;  /* 0x000080000000791a */ /* 0x000fc80000000000 */
[----:B------:R-:W-:Y:S02]  /*d8a0*/  IMAD.MOV.U32 R129, RZ, RZ, R77 ;  /* 0x000000ffff817224 */ /* 0x000fe400078e004d */
[----:B------:R-:W-:Y:S02]  /*d8b0*/  IMAD.MOV.U32 R79, RZ, RZ, R130 ;  /* 0x000000ffff4f7224 */ /* 0x000fe400078e0082 */
[----:B------:R-:W-:Y:S02]  /*d8c0*/  IMAD.MOV.U32 R73, RZ, RZ, R128 ;  /* 0x000000ffff497224 */ /* 0x000fe400078e0080 */
[----:B------:R-:W-:Y:S02]  /*d8d0*/  IMAD.MOV.U32 R246, RZ, RZ, R131 ;  /* 0x000000fffff67224 */ /* 0x000fe400078e0083 */
[----:B------:R-:W-:Y:S02]  /*d8e0*/  IMAD.MOV.U32 R77, RZ, RZ, R124 ;  /* 0x000000ffff4d7224 */ /* 0x000fe400078e007c */
[----:B------:R-:W-:-:S02]  /*d8f0*/  IMAD.MOV.U32 R128, RZ, RZ, R78 ;  /* 0x000000ffff807224 */ /* 0x000fc400078e004e */
[----:B------:R-:W-:Y:S01]  /*d900*/  IMAD.MOV.U32 R130, RZ, RZ, R80 ;  /* 0x000000ffff827224 */ /* 0x000fe200078e0050 */
[----:B-1----:R-:W-:Y:S01]  /*d910*/  HMMA.16816.F32 R204, R4, R12, R104 ;  /* 0x0000000c04cc723c */ /* 0x002fe20000001868 */
        /* <DEDUP_REMOVED lines=8> */
[----:B------:R-:W-:Y:S02]  /*d9a0*/  IMAD.MOV.U32 R126, RZ, RZ, R69 ;  /* 0x000000ffff7e7224 */ /* 0x000fe400078e0045 */
[----:B------:R-:W-:Y:S02]  /*d9b0*/  IMAD.MOV.U32 R127, RZ, RZ, R68 ;  /* 0x000000ffff7f7224 */ /* 0x000fe400078e0044 */
[----:B--2---:R-:W-:Y:S01]  /*d9c0*/  IMAD.MOV.U32 R0, RZ, RZ, R208 ;  /* 0x000000ffff007224 */ /* 0x004fe200078e00d0 */
[----:B---3--:R-:W-:Y:S01]  /*d9d0*/  HMMA.16816.F32 R132, R4, R20, R120 ;  /* 0x000000140484723c */ /* 0x008fe20000001878 */
        /* <DEDUP_REMOVED lines=42> */
[----:B------:R-:W-:Y:S01]  /*dc80*/  IMAD.SHL.U32 R30, R238, 0x2, RZ ;  /* 0x00000002ee1e7824 */ /* 0x000fe200078e00ff */
[C---:B------:R-:W-:Y:S01]  /*dc90*/  HMMA.16816.F32 R124, R8.reuse, R34, R96 ;  /* 0x00000022087c723c */ /* 0x040fe20000001860 */
[----:B------:R-:W-:Y:S02]  /*dca0*/  IMAD.MOV.U32 R59, RZ, RZ, R28 ;  /* 0x000000ffff3b7224 */ /* 0x000fe400078e001c */
[----:B------:R-:W-:Y:S01]  /*dcb0*/  IMAD.MOV.U32 R95, RZ, RZ, R84 ;  /* 0x000000ffff5f7224 */ /* 0x000fe200078e0054 */
[----:B------:R1:W-:Y:S01]  /*dcc0*/  STL [R1+0xf0], R30 ;  /* 0x0000f01e01007387 */ /* 0x0003e20000100800 */
        /* <DEDUP_REMOVED lines=8> */
[----:B------:R-:W-:Y:S01]  /*dd50*/  LOP3.LUT R16, R30, 0x6, RZ, 0xc0, !PT ;  /* 0x000000061e107812 */ /* 0x000fe200078ec0ff */
[----:B------:R-:W-:Y:S02]  /*dd60*/  IMAD.MOV.U32 R94, RZ, RZ, R95 ;  /* 0x000000ffff5e7224 */ /* 0x000fe400078e005f */
[----:B------:R-:W-:Y:S02]  /*dd70*/  IMAD.U32 R0, RZ, RZ, UR17 ;  /* 0x00000011ff007e24 */ /* 0x000fe4000f8e00ff */
[----:B------:R-:W-:Y:S01]  /*dd80*/  IMAD.MOV.U32 R95, RZ, RZ, R35 ;  /* 0x000000ffff5f7224 */ /* 0x000fe200078e0023 */
[----:B------:R2:W-:Y:S01]  /*dd90*/  STL [R1+0xec], R16 ;  /* 0x0000ec1001007387 */ /* 0x0005e20000100800 */
[----:B------:R-:W-:-:S02]  /*dda0*/  IMAD.MOV.U32 R35, RZ, RZ, R32 ;  /* 0x000000ffff237224 */ /* 0x000fc400078e0020 */
[----:B------:R-:W-:Y:S02]  /*ddb0*/  IMAD.MOV.U32 R32, RZ, RZ, R33 ;  /* 0x000000ffff207224 */ /* 0x000fe400078e0021 */
[----:B------:R-:W-:Y:S02]  /*ddc0*/  IMAD.MOV.U32 R33, RZ, RZ, R4 ;  /* 0x000000ffff217224 */ /* 0x000fe400078e0004 */
[----:B------:R-:W-:Y:S02]  /*ddd0*/  IMAD R0, R0, 0x80, R16 ;  /* 0x0000008000007824 */ /* 0x000fe400078e0210 */
[----:B------:R-:W-:Y:S02]  /*dde0*/  IMAD.MOV.U32 R51, RZ, RZ, R92 ;  /* 0x000000ffff337224 */ /* 0x000fe400078e005c */
[----:B------:R-:W-:Y:S02]  /*ddf0*/  IMAD.MOV.U32 R54, RZ, RZ, R93 ;  /* 0x000000ffff367224 */ /* 0x000fe400078e005d */
[----:B------:R-:W-:-:S02]  /*de00*/  IMAD.MOV.U32 R50, RZ, RZ, R31 ;  /* 0x000000ffff327224 */ /* 0x000fc400078e001f */
[----:B------:R-:W-:Y:S02]  /*de10*/  IMAD.MOV.U32 R93, RZ, RZ, R32 ;  /* 0x000000ffff5d7224 */ /* 0x000fe400078e0020 */
[----:B------:R-:W-:Y:S02]  /*de20*/  IMAD.MOV.U32 R92, RZ, RZ, R33 ;  /* 0x000000ffff5c7224 */ /* 0x000fe400078e0021 */
[----:B------:R-:W-:Y:S02]  /*de30*/  IMAD.MOV.U32 R4, RZ, RZ, R5 ;  /* 0x000000ffff047224 */ /* 0x000fe400078e0005 */
[----:B------:R-:W-:Y:S02]  /*de40*/  VIADD R33, R243, 0x8 ;  /* 0x00000008f3217836 */ /* 0x000fe40000000000 */
[C---:B------:R-:W-:Y:S02]  /*de50*/  VIADD R32, R0.reuse, 0xffffff00 ;  /* 0xffffff0000207836 */ /* 0x040fe40000000000 */
[----:B------:R-:W-:-:S02]  /*de60*/  VIADD R31, R0, 0xffffff01 ;  /* 0xffffff01001f7836 */ /* 0x000fc40000000000 */
[----:B------:R-:W-:Y:S02]  /*de70*/  IMAD.MOV.U32 R5, RZ, RZ, R6 ;  /* 0x000000ffff057224 */ /* 0x000fe400078e0006 */
[----:B------:R-:W-:Y:S02]  /*de80*/  IMAD.MOV.U32 R224, RZ, RZ, R90 ;  /* 0x000000ffffe07224 */ /* 0x000fe400078e005a */
[----:B------:R-:W-:Y:S01]  /*de90*/  IMAD.MOV.U32 R6, RZ, RZ, R7 ;  /* 0x000000ffff067224 */ /* 0x000fe200078e0007 */
[----:B------:R-:W-:Y:S01]  /*dea0*/  HMMA.16816.F32 R88, R8, R22, R44 ;  /* 0x000000160858723c */ /* 0x000fe2000000182c */
[----:B------:R-:W-:Y:S02]  /*deb0*/  IMAD.MOV.U32 R53, RZ, RZ, R29 ;  /* 0x000000ffff357224 */ /* 0x000fe400078e001d */
[----:B------:R-:W-:Y:S02]  /*dec0*/  IMAD.MOV.U32 R7, RZ, RZ, R137 ;  /* 0x000000ffff077224 */ /* 0x000fe400078e0089 */
[----:B------:R-:W-:-:S02]  /*ded0*/  IMAD.MOV.U32 R52, RZ, RZ, R28 ;  /* 0x000000ffff347224 */ /* 0x000fc400078e001c */
[C---:B-1----:R-:W-:Y:S01]  /*dee0*/  VIADD R30, R0.reuse, 0xffffff08 ;  /* 0xffffff08001e7836 */ /* 0x042fe20000000000 */
[C---:B------:R-:W-:Y:S01]  /*def0*/  ISETP.GT.AND P6, PT, R33.reuse, R32, PT ;  /* 0x000000202100720c */ /* 0x040fe20003fc4270 */
[C---:B------:R-:W-:Y:S01]  /*df00*/  VIADD R29, R0.reuse, 0xffffff09 ;  /* 0xffffff09001d7836 */ /* 0x040fe20000000000 */
[----:B------:R-:W-:Y:S01]  /*df10*/  ISETP.GT.AND P4, PT, R33, R31, PT ;  /* 0x0000001f2100720c */ /* 0x000fe20003f84270 */
[----:B------:R-:W-:Y:S02]  /*df20*/  IMAD.MOV.U32 R45, RZ, RZ, R136 ;  /* 0x000000ffff2d7224 */ /* 0x000fe400078e0088 */
[----:B------:R-:W-:Y:S02]  /*df30*/  IMAD.MOV.U32 R58, RZ, RZ, R73 ;  /* 0x000000ffff3a7224 */ /* 0x000fe400078e0049 */
[----:B------:R-:W-:Y:S02]  /*df40*/  IMAD.MOV.U32 R57, RZ, RZ, R72 ;  /* 0x000000ffff397224 */ /* 0x000fe400078e0048 */
[----:B------:R-:W-:Y:S01]  /*df50*/  IMAD.MOV.U32 R123, RZ, RZ, R78 ;  /* 0x000000ffff7b7224 */ /* 0x000fe200078e004e */
[----:B------:R-:W-:Y:S01]  /*df60*/  HMMA.16816.F32 R64, R8, R14, R228 ;  /* 0x0000000e0840723c */ /* 0x000fe200000018e4 */
[----:B------:R-:W-:Y:S01]  /*df70*/  IMAD.MOV.U32 R44, RZ, RZ, R2 ;  /* 0x000000ffff2c7224 */ /* 0x000fe200078e0002 */
[----:B------:R1:W5:Y:S01]  /*df80*/  LDL.LU R137, [R1+0x10c] ;  /* 0x00010c0001897983 */ /* 0x0003620000300800 */
[----:B------:R-:W-:-:S02]  /*df90*/  VIADD R28, R0, 0xffffff10 ;  /* 0xffffff10001c7836 */ /* 0x000fc40000000000 */
[C---:B------:R-:W-:Y:S02]  /*dfa0*/  VIADD R27, R0.reuse, 0xffffff11 ;  /* 0xffffff11001b7836 */ /* 0x040fe40000000000 */
[C---:B------:R-:W-:Y:S01]  /*dfb0*/  VIADD R26, R0.reuse, 0xffffff18 ;  /* 0xffffff18001a7836 */ /* 0x040fe20000000000 */
[C---:B------:R-:W-:Y:S01]  /*dfc0*/  ISETP.GT.AND P2, PT, R33.reuse, R30, PT ;  /* 0x0000001e2100720c */ /* 0x040fe20003f44270 */
[----:B------:R-:W-:Y:S01]  /*dfd0*/  IMAD.MOV.U32 R122, RZ, RZ, R74 ;  /* 0x000000ffff7a7224 */ /* 0x000fe200078e004a */
[C---:B------:R-:W-:Y:S01]  /*dfe0*/  ISETP.GT.AND P1, PT, R33.reuse, R29, PT ;  /* 0x0000001d2100720c */ /* 0x040fe20003f24270 */
[----:B------:R-:W-:Y:S01]  /*dff0*/  IMAD.MOV.U32 R47, RZ, RZ, R5 ;  /* 0x000000ffff2f7224 */ /* 0x000fe200078e0005 */
[C---:B------:R-:W-:Y:S01]  /*e000*/  HMMA.16816.F32 R72, R8.reuse, R18, R36 ;  /* 0x000000120848723c */ /* 0x040fe20000001824 */
[----:B------:R-:W-:Y:S01]  /*e010*/  IMAD.MOV.U32 R46, RZ, RZ, R7 ;  /* 0x000000ffff2e7224 */ /* 0x000fe200078e0007 */
[----:B------:R-:W-:Y:S01]  /*e020*/  ISETP.GT.AND P5, PT, R33, R28, PT ;  /* 0x0000001c2100720c */ /* 0x000fe20003fa4270 */
[----:B------:R-:W-:Y:S01]  /*e030*/  VIADD R25, R0, 0xffffff19 ;  /* 0xffffff1900197836 */ /* 0x000fe20000000000 */
[----:B------:R-:W-:Y:S01]  /*e040*/  FSEL R38, R44, -INF , !P6 ;  /* 0xff8000002c267808 */ /* 0x000fe20007000000 */
[C---:B------:R-:W-:Y:S01]  /*e050*/  VIADD R24, R0.reuse, 0xffffff20 ;  /* 0xffffff2000187836 */ /* 0x040fe20000000000 */
[----:B------:R-:W-:Y:S01]  /*e060*/  FSEL R39, R45, -INF , !P4 ;  /* 0xff8000002d277808 */ /* 0x000fe20006000000 */
[----:B------:R-:W-:Y:S01]  /*e070*/  IMAD.MOV.U32 R55, RZ, RZ, R94 ;  /* 0x000000ffff377224 */ /* 0x000fe200078e005e */
[C---:B------:R-:W-:Y:S01]  /*e080*/  ISETP.GT.AND P6, PT, R33.reuse, R27, PT ;  /* 0x0000001b2100720c */ /* 0x040fe20003fc4270 */
[C---:B------:R-:W-:Y:S01]  /*e090*/  VIADD R23, R0.reuse, 0xffffff21 ;  /* 0xffffff2100177836 */ /* 0x040fe20000000000 */
[----:B------:R-:W-:Y:S01]  /*e0a0*/  ISETP.GT.AND P4, PT, R33, R26, PT ;  /* 0x0000001a2100720c */ /* 0x000fe20003f84270 */
[C---:B------:R-:W-:Y:S01]  /*e0b0*/  VIADD R22, R0.reuse, 0xffffff28 ;  /* 0xffffff2800167836 */ /* 0x040fe20000000000 */
[----:B------:R-:W-:Y:S01]  /*e0c0*/  HMMA.16816.F32 R76, R8, R12, R200 ;  /* 0x0000000c084c723c */ /* 0x000fe200000018c8 */
[----:B------:R-:W-:Y:S01]  /*e0d0*/  VIADD R21, R0, 0xffffff29 ;  /* 0xffffff2900157836 */ /* 0x000fe20000000000 */
[----:B------:R-:W-:Y:S01]  /*e0e0*/  FSEL R42, R46, -INF , !P2 ;  /* 0xff8000002e2a7808 */ /* 0x000fe20005000000 */
[----:B------:R-:W-:Y:S01]  /*e0f0*/  IMAD.MOV.U32 R49, RZ, RZ, R59 ;  /* 0x000000ffff317224 */ /* 0x000fe200078e003b */
[----:B------:R-:W-:Y:S01]  /*e100*/  FSEL R43, R47, -INF , !P1 ;  /* 0xff8000002f2b7808 */ /* 0x000fe20004800000 */
[----:B------:R-:W-:Y:S01]  /*e110*/  IMAD.MOV.U32 R200, RZ, RZ, R50 ;  /* 0x000000ffffc87224 */ /* 0x000fe200078e0032 */
[C---:B------:R-:W-:Y:S01]  /*e120*/  ISETP.GT.AND P2, PT, R33.reuse, R25, PT ;  /* 0x000000192100720c */ /* 0x040fe20003f44270 */
[----:B------:R-:W-:Y:S01]  /*e130*/  IMAD.MOV.U32 R59, RZ, RZ, R4 ;  /* 0x000000ffff3b7224 */ /* 0x000fe200078e0004 */
[C---:B------:R-:W-:Y:S01]  /*e140*/  ISETP.GT.AND P1, PT, R33.reuse, R24, PT ;  /* 0x000000182100720c */ /* 0x040fe20003f24270 */
[----:B------:R-:W-:Y:S01]  /*e150*/  VIADD R19, R0, 0xffffff31 ;  /* 0xffffff3100137836 */ /* 0x000fe20000000000 */
[----:B------:R-:W-:Y:S01]  /*e160*/  FSEL R46, R54, -INF , !P5 ;  /* 0xff800000362e7808 */ /* 0x000fe20006800000 */
[C---:B------:R-:W-:Y:S01]  /*e170*/  VIADD R18, R0.reuse, 0xffffff38 ;  /* 0xffffff3800127836 */ /* 0x040fe20000000000 */
[----:B------:R-:W-:Y:S01]  /*e180*/  ISETP.GT.AND P5, PT, R33, R23, PT ;  /* 0x000000172100720c */ /* 0x000fe20003fa4270 */
[C---:B------:R-:W-:Y:S01]  /*e190*/  VIADD R20, R0.reuse, 0xffffff30 ;  /* 0xffffff3000147836 */ /* 0x040fe20000000000 */
[----:B------:R-:W-:Y:S01]  /*e1a0*/  FSEL R47, R55, -INF , !P6 ;  /* 0xff800000372f7808 */ /* 0x000fe20007000000 */
[----:B------:R-:W-:Y:S01]  /*e1b0*/  VIADD R17, R0, 0xffffff39 ;  /* 0xffffff3900117836 */ /* 0x000fe20000000000 */
[----:B------:R-:W-:Y:S01]  /*e1c0*/  FSEL R50, R218, -INF , !P4 ;  /* 0xff800000da327808 */ /* 0x000fe20006000000 */
[C---:B--2---:R-:W-:Y:S01]  /*e1d0*/  VIADD R16, R0.reuse, 0xffffff40 ;  /* 0xffffff4000107836 */ /* 0x044fe20000000000 */
[C---:B------:R-:W-:Y:S01]  /*e1e0*/  ISETP.GT.AND P6, PT, R33.reuse, R22, PT ;  /* 0x000000162100720c */ /* 0x040fe20003fc4270 */
[----:B------:R-:W-:Y:S01]  /*e1f0*/  IMAD.MOV.U32 R203, RZ, RZ, R51 ;  /* 0x000000ffffcb7224 */ /* 0x000fe200078e0033 */
[----:B------:R-:W-:Y:S01]  /*e200*/  ISETP.GT.AND P4, PT, R33, R21, PT ;  /* 0x000000152100720c */ /* 0x000fe20003f84270 */
[----:B------:R-:W-:Y:S01]  /*e210*/  VIADD R14, R0, 0xffffff48 ;  /* 0xffffff48000e7836 */ /* 0x000fe20000000000 */
[----:B------:R-:W-:Y:S01]  /*e220*/  FSEL R51, R219, -INF , !P2 ;  /* 0xff800000db337808 */ /* 0x000fe20005000000 */
[----:B------:R-:W-:Y:S01]  /*e230*/  IMAD.MOV.U32 R219, RZ, RZ, R58 ;  /* 0x000000ffffdb7224 */ /* 0x000fe200078e003a */
[----:B------:R-:W-:Y:S01]  /*e240*/  FSEL R54, R130, -INF , !P1 ;  /* 0xff80000082367808 */ /* 0x000fe20004800000 */
[----:B------:R-:W-:Y:S01]  /*e250*/  IMAD.MOV.U32 R130, RZ, RZ, R59 ;  /* 0x000000ffff827224 */ /* 0x000fe200078e003b */
[----:B------:R-:W-:Y:S01]  /*e260*/  FSEL R55, R131, -INF , !P5 ;  /* 0xff80000083377808 */ /* 0x000fe20006800000 */
[C---:B------:R-:W-:Y:S01]  /*e270*/  VIADD R13, R0.reuse, 0xffffff49 ;  /* 0xffffff49000d7836 */ /* 0x040fe20000000000 */
[C---:B------:R-:W-:Y:S01]  /*e280*/  ISETP.GT.AND P1, PT, R33.reuse, R19, PT ;  /* 0x000000132100720c */ /* 0x040fe20003f24270 */
[C---:B------:R-:W-:Y:S01]  /*e290*/  VIADD R15, R0.reuse, 0xffffff41 ;  /* 0xffffff41000f7836 */ /* 0x040fe20000000000 */
[----:B------:R-:W-:Y:S01]  /*e2a0*/  ISETP.GT.AND P5, PT, R33, R18, PT ;  /* 0x000000122100720c */ /* 0x000fe20003fa4270 */
[----:B------:R-:W-:Y:S01]  /*e2b0*/  VIADD R12, R0, 0xffffff50 ;  /* 0xffffff50000c7836 */ /* 0x000fe20000000000 */
[----:B------:R-:W-:Y:S01]  /*e2c0*/  FSEL R58, R126, -INF , !P6 ;  /* 0xff8000007e3a7808 */ /* 0x000fe20007000000 */
[C---:B------:R-:W-:Y:S01]  /*e2d0*/  VIADD R11, R0.reuse, 0xffffff51 ;  /* 0xffffff51000b7836 */ /* 0x040fe20000000000 */
[----:B------:R-:W-:Y:S01]  /*e2e0*/  FSEL R59, R127, -INF , !P4 ;  /* 0xff8000007f3b7808 */ /* 0x000fe20006000000 */
[----:B------:R-:W-:Y:S01]  /*e2f0*/  IMAD.MOV.U32 R231, RZ, RZ, R81 ;  /* 0x000000ffffe77224 */ /* 0x000fe200078e0051 */
[C---:B------:R-:W-:Y:S01]  /*e300*/  ISETP.GT.AND P2, PT, R33.reuse, R20, PT ;  /* 0x000000142100720c */ /* 0x040fe20003f44270 */
[----:B------:R-:W-:Y:S01]  /*e310*/  IMAD.MOV.U32 R48, RZ, RZ, R6 ;  /* 0x000000ffff307224 */ /* 0x000fe200078e0006 */
[C---:B------:R-:W-:Y:S01]  /*e320*/  ISETP.GT.AND P6, PT, R33.reuse, R17, PT ;  /* 0x000000112100720c */ /* 0x040fe20003fc4270 */
[----:B------:R-:W-:Y:S01]  /*e330*/  VIADD R2, R0, 0xffffff78 ;  /* 0xffffff7800027836 */ /* 0x000fe20000000000 */
[----:B------:R-:W-:Y:S01]  /*e340*/  ISETP.GT.AND P4, PT, R33, R16, PT ;  /* 0x000000102100720c */ /* 0x000fe20003f84270 */
[----:B------:R-:W-:Y:S01]  /*e350*/  IMAD.MOV.U32 R228, RZ, RZ, R49 ;  /* 0x000000ffffe47224 */ /* 0x000fe200078e0031 */
[----:B------:R-:W-:Y:S01]  /*e360*/  FSEL R81, R114, -INF , !P5 ;  /* 0xff80000072517808 */ /* 0x000fe20006800000 */
[----:B------:R-:W-:Y:S01]  /*e370*/  IMAD.MOV.U32 R218, RZ, RZ, R57 ;  /* 0x000000ffffda7224 */ /* 0x000fe200078e0039 */
[----:B------:R1:W5:Y:S01]  /*e380*/  LDL.LU R136, [R1+0x108] ;  /* 0x0001080001887983 */ /* 0x0003620000300800 */
[----:B------:R-:W-:Y:S01]  /*e390*/  IMAD.MOV.U32 R36, RZ, RZ, R71 ;  /* 0x000000ffff247224 */ /* 0x000fe200078e0047 */
[----:B------:R-:W-:Y:S01]  /*e3a0*/  FSEL R71, R119, -INF , !P1 ;  /* 0xff80000077477808 */ /* 0x000fe20004800000 */
[----:B------:R-:W-:Y:S01]  /*e3b0*/  IMAD.MOV.U32 R94, RZ, RZ, R35 ;  /* 0x000000ffff5e7224 */ /* 0x000fe200078e0023 */
[C---:B------:R-:W-:Y:S01]  /*e3c0*/  ISETP.GT.AND P1, PT, R33.reuse, R14, PT ;  /* 0x0000000e2100720c */ /* 0x040fe20003f24270 */
[----:B------:R-:W-:Y:S01]  /*e3d0*/  IMAD.MOV.U32 R49, RZ, RZ, R92 ;  /* 0x000000ffff317224 */ /* 0x000fe200078e005c */
[----:B------:R-:W-:Y:S01]  /*e3e0*/  ISETP.GT.AND P5, PT, R33, R13, PT ;  /* 0x0000000d2100720c */ /* 0x000fe20003fa4270 */
[----:B------:R-:W-:Y:S01]  /*e3f0*/  IMAD.MOV.U32 R57, RZ, RZ, R62 ;  /* 0x000000ffff397224 */ /* 0x000fe200078e003e */
[----:B------:R-:W-:Y:S01]  /*e400*/  FSEL R62, R118, -INF , !P2 ;  /* 0xff800000763e7808 */ /* 0x000fe20005000000 */
[----:B------:R-:W-:Y:S01]  /*e410*/  IMAD.MOV.U32 R37, RZ, RZ, R82 ;  /* 0x000000ffff257224 */ /* 0x000fe200078e0052 */
[----:B------:R-:W-:Y:S01]  /*e420*/  FSEL R82, R115, -INF , !P6 ;  /* 0xff80000073527808 */ /* 0x000fe20007000000 */
[----:B------:R-:W-:Y:S01]  /*e430*/  VIADD R10, R0, 0xffffff58 ;  /* 0xffffff58000a7836 */ /* 0x000fe20000000000 */
[----:B------:R-:W-:Y:S01]  /*e440*/  FSEL R92, R106, -INF , !P4 ;  /* 0xff8000006a5c7808 */ /* 0x000fe20006000000 */
[C---:B------:R-:W-:Y:S01]  /*e450*/  VIADD R9, R0.reuse, 0xffffff59 ;  /* 0xffffff5900097836 */ /* 0x040fe20000000000 */
[C---:B------:R-:W-:Y:S01]  /*e460*/  ISETP.GT.AND P2, PT, R33.reuse, R15, PT ;  /* 0x0000000f2100720c */ /* 0x040fe20003f44270 */
[C---:B------:R-:W-:Y:S01]  /*e470*/  VIADD R8, R0.reuse, 0xffffff60 ;  /* 0xffffff6000087836 */ /* 0x040fe20000000000 */
[C---:B------:R-:W-:Y:S01]  /*e480*/  ISETP.GT.AND P6, PT, R33.reuse, R12, PT ;  /* 0x0000000c2100720c */ /* 0x040fe20003fc4270 */
[C---:B------:R-:W-:Y:S01]  /*e490*/  VIADD R7, R0.reuse, 0xffffff61 ;  /* 0xffffff6100077836 */ /* 0x040fe20000000000 */
[----:B------:R-:W-:Y:S01]  /*e4a0*/  ISETP.GT.AND P4, PT, R33, R11, PT ;  /* 0x0000000b2100720c */ /* 0x000fe20003f84270 */
[----:B------:R-:W-:-:S02]  /*e4b0*/  VIADD R6, R0, 0xffffff68 ;  /* 0xffffff6800067836 */ /* 0x000fc40000000000 */
        /* <DEDUP_REMOVED lines=9> */
[C---:B------:R-:W-:Y:S01]  /*e550*/  VIADD R5, R0.reuse, 0xffffff69 ;  /* 0xffffff6900057836 */ /* 0x040fe20000000000 */
[----:B------:R-:W-:Y:S01]  /*e560*/  FSEL R102, R99, -INF , !P4 ;  /* 0xff80000063667808 */ /* 0x000fe20006000000 */
[C---:B------:R-:W-:Y:S01]  /*e570*/  VIADD R4, R0.reuse, 0xffffff70 ;  /* 0xffffff7000047836 */ /* 0x040fe20000000000 */
[C---:B------:R-:W-:Y:S01]  /*e580*/  ISETP.GT.AND P2, PT, R33.reuse, R10, PT ;  /* 0x0000000a2100720c */ /* 0x040fe20003f44270 */
[C---:B------:R-:W-:Y:S01]  /*e590*/  VIADD R3, R0.reuse, 0xffffff71 ;  /* 0xffffff7100037836 */ /* 0x040fe20000000000 */
[C---:B------:R-:W-:Y:S01]  /*e5a0*/  ISETP.GT.AND P1, PT, R33.reuse, R9, PT ;  /* 0x000000092100720c */ /* 0x040fe20003f24270 */
[----:B------:R-:W-:Y:S01]  /*e5b0*/  VIADD R0, R0, 0xffffff79 ;  /* 0xffffff7900007836 */ /* 0x000fe20000000000 */
[C---:B------:R-:W-:Y:S01]  /*e5c0*/  ISETP.GT.AND P5, PT, R33.reuse, R8, PT ;  /* 0x000000082100720c */ /* 0x040fe20003fa4270 */
[----:B------:R-:W-:Y:S01]  /*e5d0*/  IMAD.MOV.U32 R202, RZ, RZ, R34 ;  /* 0x000000ffffca7224 */ /* 0x000fe200078e0022 */
[----:B------:R-:W-:-:S02]  /*e5e0*/  ISETP.GT.AND P6, PT, R33, R7, PT ;  /* 0x000000072100720c */ /* 0x000fc40003fc4270 */
[----:B------:R-:W-:Y:S01]  /*e5f0*/  ISETP.GT.AND P4, PT, R33, R6, PT ;  /* 0x000000062100720c */ /* 0x000fe20003f84270 */
[----:B------:R-:W-:Y:S01]  /*e600*/  IMAD.MOV.U32 R34, RZ, RZ, R224 ;  /* 0x000000ffff227224 */ /* 0x000fe200078e00e0 */
[----:B------:R-:W-:Y:S01]  /*e610*/  FSEL R107, R90, -INF , !P2 ;  /* 0xff8000005a6b7808 */ /* 0x000fe20005000000 */
[----:B------:R-:W-:Y:S01]  /*e620*/  IMAD.MOV.U32 R41, RZ, RZ, R110 ;  /* 0x000000ffff297224 */ /* 0x000fe200078e006e */
[----:B------:R-:W-:Y:S01]  /*e630*/  FSEL R106, R91, -INF , !P1 ;  /* 0xff8000005b6a7808 */ /* 0x000fe20004800000 */
[----:B------:R-:W-:Y:S01]  /*e640*/  IMAD.MOV.U32 R224, RZ, RZ, R111 ;  /* 0x000000ffffe07224 */ /* 0x000fe200078e006f */
[----:B------:R-:W-:Y:S02]  /*e650*/  FSEL R111, R86, -INF , !P5 ;  /* 0xff800000566f7808 */ /* 0x000fe40006800000 */
[----:B------:R-:W-:Y:S02]  /*e660*/  FSEL R110, R87, -INF , !P6 ;  /* 0xff800000576e7808 */ /* 0x000fe40007000000 */
[----:B------:R-:W-:-:S02]  /*e670*/  FSEL R115, R74, -INF , !P4 ;  /* 0xff8000004a737808 */ /* 0x000fc40006000000 */
[C---:B------:R-:W-:Y:S02]  /*e680*/  ISETP.GT.AND P2, PT, R33.reuse, R5, PT ;  /* 0x000000052100720c */ /* 0x040fe40003f44270 */
[C---:B------:R-:W-:Y:S02]  /*e690*/  ISETP.GT.AND P1, PT, R33.reuse, R4, PT ;  /* 0x000000042100720c */ /* 0x040fe40003f24270 */
[C---:B------:R-:W-:Y:S02]  /*e6a0*/  ISETP.GT.AND P5, PT, R33.reuse, R3, PT ;  /* 0x000000032100720c */ /* 0x040fe40003fa4270 */
[C---:B------:R-:W-:Y:S01]  /*e6b0*/  ISETP.GT.AND P6, PT, R33.reuse, R2, PT ;  /* 0x000000022100720c */ /* 0x040fe20003fc4270 */
[----:B------:R-:W-:Y:S01]  /*e6c0*/  BAR.SYNC.DEFER_BLOCKING 0x0 ;  /* 0x0000000000007b1d */ /* 0x000fe20000010000 */
[----:B------:R-:W-:Y:S01]  /*e6d0*/  ISETP.GT.AND P4, PT, R33, R0, PT ;  /* 0x000000002100720c */ /* 0x000fe20003f84270 */
[----:B------:R-:W-:Y:S01]  /*e6e0*/  VIADD R33, R243, 0x40 ;  /* 0x00000040f3217836 */ /* 0x000fe20000000000 */
[----:B------:R-:W-:Y:S01]  /*e6f0*/  FSEL R114, R75, -INF , !P2 ;  /* 0xff8000004b727808 */ /* 0x000fe20005000000 */
[----:B------:R-:W-:Y:S01]  /*e700*/  IMAD.MOV.U32 R230, RZ, RZ, R120 ;  /* 0x000000ffffe67224 */ /* 0x000fe200078e0078 */
[----:B------:R-:W-:Y:S01]  /*e710*/  FSEL R120, R78, -INF , !P1 ;  /* 0xff8000004e787808 */ /* 0x000fe20004800000 */
[----:B------:R-:W-:Y:S01]  /*e720*/  IMAD.MOV.U32 R40, RZ, RZ, R108 ;  /* 0x000000ffff287224 */ /* 0x000fe200078e006c */
[----:B------:R-:W-:-:S02]  /*e730*/  ISETP.GT.AND P2, PT, R33, R32, PT ;  /* 0x000000202100720c */ /* 0x000fc40003f44270 */
[----:B------:R-:W-:Y:S02]  /*e740*/  ISETP.GT.AND P1, PT, R33, R31, PT ;  /* 0x0000001f2100720c */ /* 0x000fe40003f24270 */
[----:B------:R-:W-:Y:S02]  /*e750*/  FSEL R119, R79, -INF , !P5 ;  /* 0xff8000004f777808 */ /* 0x000fe40006800000 */
[----:B------:R-:W-:Y:S01]  /*e760*/  ISETP.GT.AND P5, PT, R33, R30, PT ;  /* 0x0000001e2100720c */ /* 0x000fe20003fa4270 */
[----:B------:R-:W-:Y:S01]  /*e770*/  IMAD.MOV.U32 R108, RZ, RZ, R122 ;  /* 0x000000ffff6c7224 */ /* 0x000fe200078e007a */
[----:B------:R-:W-:Y:S01]  /*e780*/  FSEL R122, R67, -INF , !P4 ;  /* 0xff800000437a7808 */ /* 0x000fe20006000000 */
[----:B------:R-:W-:Y:S01]  /*e790*/  IMAD.MOV.U32 R229, RZ, RZ, R123 ;  /* 0x000000ffffe57224 */ /* 0x000fe200078e007b */
        /* <DEDUP_REMOVED lines=16> */
[----:B------:R-:W-:Y:S02]  /*e8a0*/  ISETP.GT.AND P1, PT, R33, R21, PT ;  /* 0x000000152100720c */ /* 0x000fe40003f24270 */
        /* <DEDUP_REMOVED lines=39> */
[----:B------:R-:W-:Y:S01]  /*eb20*/  ISETP.GT.AND P1, PT, R33, R0, PT ;  /* 0x000000002100720c */ /* 0x000fe20003f24270 */
[----:B------:R-:W-:Y:S01]  /*eb30*/  VIADD R33, R243, 0x48 ;  /* 0x00000048f3217836 */ /* 0x000fe20000000000 */
[----:B------:R-:W-:Y:S02]  /*eb40*/  FSEL R98, R209, -INF , !P5 ;  /* 0xff800000d1627808 */ /* 0x000fe40006800000 */
[-C--:B------:R-:W-:Y:S01]  /*eb50*/  ISETP.GT.AND P5, PT, R243, R32.reuse, PT ;  /* 0x00000020f300720c */ /* 0x080fe20003fa4270 */
[----:B------:R-:W-:Y:S02]  /*eb60*/  IMAD.MOV.U32 R229, RZ, RZ, R231 ;  /* 0x000000ffffe57224 */ /* 0x000fe400078e00e7 */
[----:B------:R-:W-:Y:S01]  /*eb70*/  IMAD.MOV.U32 R228, RZ, RZ, R200 ;  /* 0x000000ffffe47224 */ /* 0x000fe200078e00c8 */
[----:B------:R-:W-:Y:S01]  /*eb80*/  FSEL R35, R35, -INF , !P5 ;  /* 0xff80000023237808 */ /* 0x000fe20006800000 */
[----:B------:R-:W-:Y:S01]  /*eb90*/  IMAD.MOV.U32 R230, RZ, RZ, R201 ;  /* 0x000000ffffe67224 */ /* 0x000fe200078e00c9 */
[----:B------:R-:W-:Y:S01]  /*eba0*/  ISETP.GT.AND P5, PT, R33, R32, PT ;  /* 0x000000202100720c */ /* 0x000fe20003fa4270 */
[----:B------:R-:W-:-:S02]  /*ebb0*/  IMAD.MOV.U32 R231, RZ, RZ, R34 ;  /* 0x000000ffffe77224 */ /* 0x000fc400078e0022 */
[----:B------:R-:W-:Y:S02]  /*ebc0*/  IMAD.MOV.U32 R201, RZ, RZ, R224 ;  /* 0x000000ffffc97224 */ /* 0x000fe400078e00e0 */
        /* <DEDUP_REMOVED lines=8> */
[----:B------:R-:W-:-:S02]  /*ec50*/  FSEL R121, R133, -INF , !P1 ;  /* 0xff80000085797808 */ /* 0x000fc40004800000 */
[C---:B------:R-:W-:Y:S02]  /*ec60*/  ISETP.GE.AND P6, PT, R32.reuse, R244, PT ;  /* 0x000000f42000720c */ /* 0x040fe40003fc6270 */
[C---:B------:R-:W-:Y:S02]  /*ec70*/  ISETP.GE.AND P4, PT, R32.reuse, R251, PT ;  /* 0x000000fb2000720c */ /* 0x040fe40003f86270 */
[C---:B------:R-:W-:Y:S02]  /*ec80*/  ISETP.GE.AND P2, PT, R32.reuse, R249, PT ;  /* 0x000000f92000720c */ /* 0x040fe40003f46270 */
[----:B------:R-:W-:Y:S02]  /*ec90*/  ISETP.GE.AND P1, PT, R32, R250, PT ;  /* 0x000000fa2000720c */ /* 0x000fe40003f26270 */
[----:B------:R-:W-:Y:S02]  /*eca0*/  FSEL R32, R228, -INF , !P5 ;  /* 0xff800000e4207808 */ /* 0x000fe40006800000 */
[----:B------:R-:W-:-:S02]  /*ecb0*/  ISETP.GT.AND P5, PT, R243, R31, PT ;  /* 0x0000001ff300720c */ /* 0x000fc40003fa4270 */
[----:B------:R-:W-:Y:S02]  /*ecc0*/  FSEL R127, R35, -INF , !P6 ;  /* 0xff800000237f7808 */ /* 0x000fe40007000000 */
[----:B------:R-:W-:Y:S02]  /*ecd0*/  FSEL R34, R34, -INF , !P5 ;  /* 0xff80000022227808 */ /* 0x000fe40006800000 */
[----:B------:R-:W-:Y:S02]  /*ece0*/  ISETP.GT.AND P5, PT, R33, R31, PT ;  /* 0x0000001f2100720c */ /* 0x000fe40003fa4270 */
[----:B------:R-:W-:Y:S02]  /*ecf0*/  FSEL R133, R38, -INF , !P4 ;  /* 0xff80000026857808 */ /* 0x000fe40006000000 */
[----:B------:R-:W-:Y:S02]  /*ed00*/  FSEL R35, R36, -INF , !P2 ;  /* 0xff80000024237808 */ /* 0x000fe40005000000 */
        /* <DEDUP_REMOVED lines=10> */
[----:B------:R-:W-:Y:S02]  /*edb0*/  ISETP.GE.AND P6, PT, R30, R244, PT ;  /* 0x000000f41e00720c */ /* 0x000fe40003fc6270 */
[----:B------:R-:W-:Y:S02]  /*edc0*/  FSEL R34, R37, -INF , !P2 ;  /* 0xff80000025227808 */ /* 0x000fe40005000000 */
[----:B------:R-:W-:-:S02]  /*edd0*/  FSEL R130, R39, -INF , !P4 ;  /* 0xff80000027827808 */ /* 0x000fc40006000000 */
[C---:B------:R-:W-:Y:S02]  /*ede0*/  ISETP.GE.AND P2, PT, R30.reuse, R249, PT ;  /* 0x000000f91e00720c */ /* 0x040fe40003f46270 */
[----:B------:R-:W-:Y:S02]  /*edf0*/  FSEL R36, R31, -INF , !P1 ;  /* 0xff8000001f247808 */ /* 0x000fe40004800000 */
        /* <DEDUP_REMOVED lines=23> */
[----:B------:R-:W-:Y:S02]  /*ef70*/  ISETP.GT.AND P5, PT, R243, R27, PT ;  /* 0x0000001bf300720c */ /* 0x000fe40003fa4270 */
[----:B------:R-:W-:Y:S02]  /*ef80*/  FSEL R29, R203, -INF , !P1 ;  /* 0xff800000cb1d7808 */ /* 0x000fe40004800000 */
[C---:B------:R-:W-:Y:S02]  /*ef90*/  ISETP.GE.AND P6, PT, R28.reuse, R244, PT ;  /* 0x000000f41c00720c */ /* 0x040fe40003fc6270 */
[C---:B------:R-:W-:Y:S02]  /*efa0*/  ISETP.GE.AND P4, PT, R28.reuse, R251, PT ;  /* 0x000000fb1c00720c */ /* 0x040fe40003f86270 */
[----:B------:R-:W-:-:S02]  /*efb0*/  ISETP.GE.AND P1, PT, R28, R250, PT ;  /* 0x000000fa1c00720c */ /* 0x000fc40003f26270 */
        /* <DEDUP_REMOVED lines=15> */
[----:B------:R-:W-:Y:S01]  /*f0b0*/  FSEL R28, R216, -INF , !P2 ;  /* 0xff800000d81c7808 */ /* 0x000fe20005000000 */
[----:B------:R-:W-:Y:S01]  /*f0c0*/  IMAD.MOV.U32 R202, RZ, RZ, R227 ;  /* 0x000000ffffca7224 */ /* 0x000fe200078e00e3 */
        /* <DEDUP_REMOVED lines=8> */
[----:B------:R-:W-:Y:S01]  /*f150*/  FSEL R30, R48, -INF , !P2 ;  /* 0xff800000301e7808 */ /* 0x000fe20005000000 */
[----:B------:R-:W-:Y:S01]  /*f160*/  IMAD.MOV.U32 R203, RZ, RZ, R225 ;  /* 0x000000ffffcb7224 */ /* 0x000fe200078e00e1 */
        /* <DEDUP_REMOVED lines=18> */
[----:B------:R-:W-:Y:S02]  /*f290*/  FSEL R25, R235, -INF , !P1 ;  /* 0xff800000eb197808 */ /* 0x000fe40004800000 */
[C---:B------:R-:W-:Y:S02]  /*f2a0*/  ISETP.GE.AND P6, PT, R24.reuse, R244, PT ;  /* 0x000000f41800720c */ /* 0x040fe40003fc6270 */
[C---:B------:R-:W-:Y:S02]  /*f2b0*/  ISETP.GE.AND P4, PT, R24.reuse, R251, PT ;  /* 0x000000fb1800720c */ /* 0x040fe40003f86270 */
[----:B------:R-:W-:Y:S02]  /*f2c0*/  ISETP.GT.AND P5, PT, R243, R23, PT ;  /* 0x00000017f300720c */ /* 0x000fe40003fa4270 */
        /* <DEDUP_REMOVED lines=12> */
[----:B------:R-:W-:Y:S01]  /*f390*/  ISETP.GT.AND P2, PT, R243, R22, PT ;  /* 0x00000016f300720c */ /* 0x000fe20003f44270 */
[----:B------:R-:W-:Y:S01]  /*f3a0*/  IMAD.MOV.U32 R201, RZ, RZ, R241 ;  /* 0x000000ffffc97224 */ /* 0x000fe200078e00f1 */
[----:B------:R-:W-:-:S02]  /*f3b0*/  FSEL R229, R53, -INF , !P1 ;  /* 0xff80000035e57808 */ /* 0x000fc40004800000 */
[----:B------:R-:W-:Y:S02]  /*f3c0*/  FSEL R241, R24, -INF , !P6 ;  /* 0xff80000018f17808 */ /* 0x000fe40007000000 */
[----:B------:R-:W-:Y:S01]  /*f3d0*/  ISETP.GT.AND P1, PT, R33, R22, PT ;  /* 0x000000162100720c */ /* 0x000fe20003f24270 */
[----:B------:R-:W-:Y:S01]  /*f3e0*/  IMAD.MOV.U32 R202, RZ, RZ, R203 ;  /* 0x000000ffffca7224 */ /* 0x000fe200078e00cb */
[----:B------:R-:W-:Y:S01]  /*f3f0*/  FSEL R24, R124, -INF , !P2 ;  /* 0xff8000007c187808 */ /* 0x000fe20005000000 */
[----:B------:R-:W-:Y:S01]  /*f400*/  IMAD.MOV.U32 R203, RZ, RZ, R246 ;  /* 0x000000ffffcb7224 */ /* 0x000fe200078e00f6 */
[----:B------:R-:W-:Y:S02]  /*f410*/  ISETP.GE.AND P2, PT, R22, R249, PT ;  /* 0x000000f91600720c */ /* 0x000fe40003f46270 */
[----:B------:R-:W-:Y:S02]  /*f420*/  FSEL R231, R23, -INF , !P5 ;  /* 0xff80000017e77808 */ /* 0x000fe40006800000 */
[----:B------:R-:W-:-:S02]  /*f430*/  FSEL R246, R55, -INF , !P4 ;  /* 0xff80000037f67808 */ /* 0x000fc40006000000 */
[----:B------:R-:W-:Y:S02]  /*f440*/  FSEL R23, R239, -INF , !P1 ;  /* 0xff800000ef177808 */ /* 0x000fe40004800000 */
[C---:B------:R-:W-:Y:S02]  /*f450*/  ISETP.GE.AND P6, PT, R22.reuse, R244, PT ;  /* 0x000000f41600720c */ /* 0x040fe40003fc6270 */
[C---:B------:R-:W-:Y:S02]  /*f460*/  ISETP.GE.AND P4, PT, R22.reuse, R251, PT ;  /* 0x000000fb1600720c */ /* 0x040fe40003f86270 */
[-C--:B------:R-:W-:Y:S02]  /*f470*/  ISETP.GT.AND P5, PT, R243, R21.reuse, PT ;  /* 0x00000015f300720c */ /* 0x080fe40003fa4270 */
        /* <DEDUP_REMOVED lines=13> */
[----:B------:R-:W-:Y:S01]  /*f550*/  ISETP.GT.AND P2, PT, R243, R20, PT ;  /* 0x00000014f300720c */ /* 0x000fe20003f44270 */
[----:B------:R-:W-:Y:S01]  /*f560*/  IMAD.MOV.U32 R200, RZ, RZ, R237 ;  /* 0x000000ffffc87224 */ /* 0x000fe200078e00ed */
        /* <DEDUP_REMOVED lines=9> */
[C---:B------:R-:W-:Y:S02]  /*f600*/  ISETP.GE.AND P4, PT, R20.reuse, R251, PT ;  /* 0x000000fb1400720c */ /* 0x040fe40003f86270 */
        /* <DEDUP_REMOVED lines=41> */
[----:B------:R-:W-:Y:S02]  /*f8a0*/  ISETP.GE.AND P6, PT, R16, R244, PT ;  /* 0x000000f41000720c */ /* 0x000fe40003fc6270 */
[----:B------:R-:W-:Y:S02]  /*f8b0*/  FSEL R42, R17, -INF , !P5 ;  /* 0xff800000112a7808 */ /* 0x000fe40006800000 */
[----:B------:R-:W-:Y:S02]  /*f8c0*/  FSEL R18, R104, -INF , !P2 ;  /* 0xff80000068127808 */ /* 0x000fe40005000000 */
[----:B------:R-:W-:Y:S02]  /*f8d0*/  ISETP.GT.AND P5, PT, R243, R15, PT ;  /* 0x0000000ff300720c */ /* 0x000fe40003fa4270 */
[----:B------:R-:W-:-:S02]  /*f8e0*/  ISETP.GE.AND P2, PT, R16, R249, PT ;  /* 0x000000f91000720c */ /* 0x000fc40003f46270 */
[----:B------:R-:W-:Y:S02]  /*f8f0*/  FSEL R81, R82, -INF , !P4 ;  /* 0xff80000052517808 */ /* 0x000fe40006000000 */
[----:B------:R-:W-:Y:S02]  /*f900*/  FSEL R17, R202, -INF , !P1 ;  /* 0xff800000ca117808 */ /* 0x000fe40004800000 */
[C---:B------:R-:W-:Y:S02]  /*f910*/  ISETP.GE.AND P4, PT, R16.reuse, R251, PT ;  /* 0x000000fb1000720c */ /* 0x040fe40003f86270 */
[----:B------:R-:W-:Y:S02]  /*f920*/  ISETP.GE.AND P1, PT, R16, R250, PT ;  /* 0x000000fa1000720c */ /* 0x000fe40003f26270 */
[----:B------:R-:W-:Y:S02]  /*f930*/  FSEL R18, R18, -INF , !P6 ;  /* 0xff80000012127808 */ /* 0x000fe40007000000 */
[----:B------:R-:W-:-:S02]  /*f940*/  FSEL R16, R105, -INF , !P5 ;  /* 0xff80000069107808 */ /* 0x000fc40006800000 */
[----:B------:R-:W-:Y:S02]  /*f950*/  ISETP.GE.AND P6, PT, R15, R244, PT ;  /* 0x000000f40f00720c */ /* 0x000fe40003fc6270 */
[----:B------:R-:W-:Y:S02]  /*f960*/  FSEL R53, R67, -INF , !P2 ;  /* 0xff80000043357808 */ /* 0x000fe40005000000 */
[----:B------:R-:W-:Y:S01]  /*f970*/  ISETP.GT.AND P2, PT, R33, R15, PT ;  /* 0x0000000f2100720c */ /* 0x000fe20003f44270 */
[----:B------:R-:W-:Y:S01]  /*f980*/  STL [R1+0x58], R23 ;  /* 0x0000581701007387 */ /* 0x000fe20000100800 */
[----:B------:R-:W-:Y:S02]  /*f990*/  FSEL R82, R92, -INF , !P4 ;  /* 0xff8000005c527808 */ /* 0x000fe40006000000 */
[----:B------:R-:W-:Y:S01]  /*f9a0*/  FSEL R40, R17, -INF , !P1 ;  /* 0xff80000011287808 */ /* 0x000fe20004800000 */
[----:B------:R-:W-:Y:S01]  /*f9b0*/  STL [R1+0x54], R22 ;  /* 0x0000541601007387 */ /* 0x000fe20000100800 */
[----:B------:R-:W-:-:S02]  /*f9c0*/  ISETP.GE.AND P4, PT, R15, R251, PT ;  /* 0x000000fb0f00720c */ /* 0x000fc40003f86270 */
[C---:B------:R-:W-:Y:S01]  /*f9d0*/  ISETP.GE.AND P1, PT, R15.reuse, R249, PT ;  /* 0x000000f90f00720c */ /* 0x040fe20003f26270 */
[----:B------:R-:W-:Y:S01]  /*f9e0*/  STL [R1+0x4c], R21 ;  /* 0x00004c1501007387 */ /* 0x000fe20000100800 */
[----:B------:R-:W-:Y:S02]  /*f9f0*/  ISETP.GE.AND P5, PT, R15, R250, PT ;  /* 0x000000fa0f00720c */ /* 0x000fe40003fa6270 */
[----:B------:R-:W-:Y:S01]  /*fa00*/  FSEL R16, R16, -INF , !P6 ;  /* 0xff80000010107808 */ /* 0x000fe20007000000 */
[----:B------:R-:W-:Y:S01]  /*fa10*/  STL [R1+0x48], R19 ;  /* 0x0000481301007387 */ /* 0x000fe20000100800 */
[----:B------:R-:W-:Y:S02]  /*fa20*/  FSEL R15, R203, -INF , !P2 ;  /* 0xff800000cb0f7808 */ /* 0x000fe40005000000 */
[----:B------:R-:W-:Y:S01]  /*fa30*/  ISETP.GT.AND P2, PT, R243, R14, PT ;  /* 0x0000000ef300720c */ /* 0x000fe20003f44270 */
[----:B------:R-:W-:Y:S01]  /*fa40*/  STL [R1+0x44], R18 ;  /* 0x0000441201007387 */ /* 0x000fe20000100800 */
[----:B------:R-:W-:-:S02]  /*fa50*/  FSEL R41, R74, -INF , !P1 ;  /* 0xff8000004a297808 */ /* 0x000fc40004800000 */
[----:B------:R-:W-:Y:S01]  /*fa60*/  ISETP.GT.AND P1, PT, R33, R14, PT ;  /* 0x0000000e2100720c */ /* 0x000fe20003f24270 */
[----:B------:R-:W-:Y:S01]  /*fa70*/  STL [R1+0xb8], R40 ;  /* 0x0000b82801007387 */ /* 0x000fe20000100800 */
[----:B------:R-:W-:Y:S02]  /*fa80*/  ISETP.GE.AND P6, PT, R14, R244, PT ;  /* 0x000000f40e00720c */ /* 0x000fe40003fc6270 */
[----:B------:R-:W-:Y:S01]  /*fa90*/  FSEL R46, R15, -INF , !P5 ;  /* 0xff8000000f2e7808 */ /* 0x000fe20006800000 */
[----:B------:R2:W-:Y:S01]  /*faa0*/  STL [R1+0x40], R16 ;  /* 0x0000401001007387 */ /* 0x0005e20000100800 */
[----:B------:R-:W-:Y:S02]  /*fab0*/  ISETP.GT.AND P5, PT, R243, R13, PT ;  /* 0x0000000df300720c */ /* 0x000fe40003fa4270 */
[----:B------:R-:W-:Y:S02]  /*fac0*/  FSEL R92, R93, -INF , !P4 ;  /* 0xff8000005d5c7808 */ /* 0x000fe40006000000 */
[----:B------:R-:W-:-:S02]  /*fad0*/  FSEL R15, R80, -INF , !P1 ;  /* 0xff800000500f7808 */ /* 0x000fc40004800000 */
[CC--:B------:R-:W-:Y:S02]  /*fae0*/  ISETP.GE.AND P4, PT, R14.reuse, R251.reuse, PT ;  /* 0x000000fb0e00720c */ /* 0x0c0fe40003f86270 */
[----:B------:R-:W-:Y:S01]  /*faf0*/  ISETP.GE.AND P1, PT, R14, R250, PT ;  /* 0x000000fa0e00720c */ /* 0x000fe20003f26270 */
[----:B------:R-:W-:Y:S01]  /*fb00*/  STL [R1+0x9c], R41 ;  /* 0x00009c2901007387 */ /* 0x000fe20000100800 */
[----:B------:R-:W-:Y:S02]  /*fb10*/  FSEL R93, R95, -INF , !P4 ;  /* 0xff8000005f5d7808 */ /* 0x000fe40006000000 */
[----:B------:R-:W-:Y:S01]  /*fb20*/  FSEL R20, R15, -INF , !P1 ;  /* 0xff8000000f147808 */ /* 0x000fe20004800000 */
[----:B------:R1:W5:Y:S01]  /*fb30*/  LDL.LU R80, [R1+0x104] ;  /* 0x0001040001507983 */ /* 0x0003620000300800 */
[----:B------:R-:W-:Y:S02]  /*fb40*/  ISETP.GE.AND P4, PT, R13, R251, PT ;  /* 0x000000fb0d00720c */ /* 0x000fe40003f86270 */
[----:B--2---:R-:W-:-:S02]  /*fb50*/  FSEL R16, R100, -INF , !P2 ;  /* 0xff80000064107808 */ /* 0x004fc40005000000 */
[----:B------:R-:W-:Y:S02]  /*fb60*/  ISETP.GE.AND P2, PT, R14, R249, PT ;  /* 0x000000f90e00720c */ /* 0x000fe40003f46270 */
[----:B------:R-:W-:Y:S02]  /*fb70*/  FSEL R16, R16, -INF , !P6 ;  /* 0xff80000010107808 */ /* 0x000fe40007000000 */
[----:B------:R-:W-:Y:S02]  /*fb80*/  FSEL R14, R101, -INF , !P5 ;  /* 0xff800000650e7808 */ /* 0x000fe40006800000 */
[----:B------:R-:W-:Y:S02]  /*fb90*/  ISETP.GE.AND P6, PT, R13, R244, PT ;  /* 0x000000f40d00720c */ /* 0x000fe40003fc6270 */
[----:B------:R-:W-:Y:S02]  /*fba0*/  FSEL R51, R75, -INF , !P2 ;  /* 0xff8000004b337808 */ /* 0x000fe40005000000 */
[----:B------:R-:W-:-:S02]  /*fbb0*/  ISETP.GT.AND P2, PT, R33, R13, PT ;  /* 0x0000000d2100720c */ /* 0x000fc40003f44270 */
[C---:B------:R-:W-:Y:S02]  /*fbc0*/  ISETP.GE.AND P1, PT, R13.reuse, R249, PT ;  /* 0x000000f90d00720c */ /* 0x040fe40003f26270 */
[----:B------:R-:W-:Y:S02]  /*fbd0*/  ISETP.GE.AND P5, PT, R13, R250, PT ;  /* 0x000000fa0d00720c */ /* 0x000fe40003fa6270 */
[----:B------:R-:W-:Y:S01]  /*fbe0*/  FSEL R14, R14, -INF , !P6 ;  /* 0xff8000000e0e7808 */ /* 0x000fe20007000000 */
[----:B------:R-:W-:Y:S01]  /*fbf0*/  STL [R1+0x34], R16 ;  /* 0x0000341001007387 */ /* 0x000fe20000100800 */
[----:B------:R-:W-:Y:S02]  /*fc00*/  FSEL R13, R70, -INF , !P2 ;  /* 0xff800000460d7808 */ /* 0x000fe40005000000 */
[----:B------:R-:W-:Y:S01]  /*fc10*/  ISETP.GT.AND P2, PT, R243, R12, PT ;  /* 0x0000000cf300720c */ /* 0x000fe20003f44270 */
[----:B------:R1:W5:Y:S01]  /*fc20*/  LDL.LU R70, [R1+0x100] ;  /* 0x0001000001467983 */ /* 0x0003620000300800 */
        /* <DEDUP_REMOVED lines=8> */
[----:B------:R-:W-:-:S02]  /*fcb0*/  ISETP.GE.AND P4, PT, R12, R251, PT ;  /* 0x000000fb0c00720c */ /* 0x000fc40003f86270 */
[----:B------:R-:W-:Y:S02]  /*fcc0*/  FSEL R13, R69, -INF , !P1 ;  /* 0xff800000450d7808 */ /* 0x000fe40004800000 */
[----:B------:R-:W-:Y:S01]  /*fcd0*/  ISETP.GE.AND P1, PT, R12, R250, PT ;  /* 0x000000fa0c00720c */ /* 0x000fe20003f26270 */
[----:B------:R-:W-:Y:S03]  /*fce0*/  STL [R1+0x80], R27 ;  /* 0x0000801b01007387 */ /* 0x000fe60000100800 */
[----:B------:R-:W-:Y:S01]  /*fcf0*/  FSEL R44, R13, -INF , !P1 ;  /* 0xff8000000d2c7808 */ /* 0x000fe20004800000 */
[----:B------:R1:W5:Y:S01]  /*fd00*/  LDL.LU R69, [R1+0xfc] ;  /* 0x0000fc0001457983 */ /* 0x0003620000300800 */
[----:B--2---:R-:W-:Y:S02]  /*fd10*/  FSEL R14, R96, -INF , !P2 ;  /* 0xff800000600e7808 */ /* 0x004fe40005000000 */
[----:B------:R-:W-:-:S02]  /*fd20*/  ISETP.GE.AND P2, PT, R12, R249, PT ;  /* 0x000000f90c00720c */ /* 0x000fc40003f46270 */
[----:B------:R-:W-:Y:S02]  /*fd30*/  FSEL R15, R14, -INF , !P6 ;  /* 0xff8000000e0f7808 */ /* 0x000fe40007000000 */
[----:B------:R-:W-:Y:S02]  /*fd40*/  FSEL R12, R97, -INF , !P5 ;  /* 0xff800000610c7808 */ /* 0x000fe40006800000 */
[----:B------:R-:W-:Y:S02]  /*fd50*/  ISETP.GE.AND P6, PT, R11, R244, PT ;  /* 0x000000f40b00720c */ /* 0x000fe40003fc6270 */
[----:B------:R-:W-:Y:S02]  /*fd60*/  FSEL R14, R103, -INF , !P4 ;  /* 0xff800000670e7808 */ /* 0x000fe40006000000 */
[----:B------:R-:W-:Y:S02]  /*fd70*/  FSEL R71, R79, -INF , !P2 ;  /* 0xff8000004f477808 */ /* 0x000fe40005000000 */
[----:B------:R-:W-:-:S02]  /*fd80*/  ISETP.GT.AND P2, PT, R33, R11, PT ;  /* 0x0000000b2100720c */ /* 0x000fc40003f44270 */
[----:B------:R-:W-:Y:S01]  /*fd90*/  FSEL R12, R12, -INF , !P6 ;  /* 0xff8000000c0c7808 */ /* 0x000fe20007000000 */
[----:B------:R-:W-:Y:S01]  /*fda0*/  STL [R1+0x20], R15 ;  /* 0x0000200f01007387 */ /* 0x000fe20000100800 */
[C---:B------:R-:W-:Y:S02]  /*fdb0*/  ISETP.GE.AND P4, PT, R11.reuse, R251, PT ;  /* 0x000000fb0b00720c */ /* 0x040fe40003f86270 */
[C---:B------:R-:W-:Y:S01]  /*fdc0*/  ISETP.GE.AND P1, PT, R11.reuse, R249, PT ;  /* 0x000000f90b00720c */ /* 0x040fe20003f26270 */
[----:B------:R-:W-:Y:S01]  /*fdd0*/  STL [R1+0x3c], R14 ;  /* 0x00003c0e01007387 */ /* 0x000fe20000100800 */
[----:B------:R-:W-:Y:S02]  /*fde0*/  ISETP.GE.AND P5, PT, R11, R250, PT ;  /* 0x000000fa0b00720c */ /* 0x000fe40003fa6270 */
[----:B------:R-:W-:Y:S02]  /*fdf0*/  FSEL R11, R68, -INF , !P2 ;  /* 0xff800000440b7808 */ /* 0x000fe40005000000 */
[----:B------:R1:W5:Y:S01]  /*fe00*/  LDL.LU R68, [R1+0xf8] ;  /* 0x0000f80001447983 */ /* 0x0003620000300800 */
[----:B------:R-:W-:-:S03]  /*fe10*/  FSEL R13, R102, -INF , !P4 ;  /* 0xff800000660d7808 */ /* 0x000fc60006000000 */
[----:B------:R2:W-:Y:S01]  /*fe20*/  STL [R1+0x1c], R12 ;  /* 0x00001c0c01007387 */ /* 0x0005e20000100800 */
[----:B------:R-:W-:-:S03]  /*fe30*/  ISETP.GT.AND P2, PT, R243, R10, PT ;  /* 0x0000000af300720c */ /* 0x000fc60003f44270 */
[----:B------:R-:W-:Y:S01]  /*fe40*/  STL [R1+0x38], R13 ;  /* 0x0000380d01007387 */ /* 0x000fe20000100800 */
[C---:B------:R-:W-:Y:S02]  /*fe50*/  ISETP.GE.AND P6, PT, R10.reuse, R244, PT ;  /* 0x000000f40a00720c */ /* 0x040fe40003fc6270 */
[----:B------:R-:W-:Y:S02]  /*fe60*/  FSEL R94, R11, -INF , !P5 ;  /* 0xff8000000b5e7808 */ /* 0x000fe40006800000 */
[----:B------:R-:W-:Y:S02]  /*fe70*/  ISETP.GE.AND P4, PT, R10, R251, PT ;  /* 0x000000fb0a00720c */ /* 0x000fe40003f86270 */
[----:B------:R-:W-:Y:S02]  /*fe80*/  ISETP.GT.AND P5, PT, R243, R9, PT ;  /* 0x00000009f300720c */ /* 0x000fe40003fa4270 */
[----:B--2---:R-:W-:Y:S02]  /*fe90*/  FSEL R12, R83, -INF , !P1 ;  /* 0xff800000530c7808 */ /* 0x004fe40004800000 */
[----:B------:R-:W-:-:S03]  /*fea0*/  ISETP.GT.AND P1, PT, R33, R10, PT ;  /* 0x0000000a2100720c */ /* 0x000fc60003f24270 */
[----:B------:R2:W-:Y:S01]  /*feb0*/  STL [R1+0xbc], R12 ;  /* 0x0000bc0c01007387 */ /* 0x0005e20000100800 */
[----:B------:R-:W-:Y:S02]  /*fec0*/  FSEL R11, R222, -INF , !P1 ;  /* 0xff800000de0b7808 */ /* 0x000fe40004800000 */
[----:B------:R-:W-:Y:S02]  /*fed0*/  ISETP.GE.AND P1, PT, R10, R250, PT ;  /* 0x000000fa0a00720c */ /* 0x000fe40003f26270 */
[----:B------:R-:W-:Y:S02]  /*fee0*/  FSEL R18, R107, -INF , !P4 ;  /* 0xff8000006b127808 */ /* 0x000fe40006000000 */
[----:B------:R-:W-:Y:S02]  /*fef0*/  ISETP.GE.AND P4, PT, R9, R251, PT ;  /* 0x000000fb0900720c */ /* 0x000fe40003f86270 */
[----:B------:R-:W-:Y:S02]  /*ff00*/  FSEL R95, R11, -INF , !P1 ;  /* 0xff8000000b5f7808 */ /* 0x000fe40004800000 */
[----:B------:R-:W-:-:S02]  /*ff10*/  ISETP.GE.AND P1, PT, R9, R249, PT ;  /* 0x000000f90900720c */ /* 0x000fc40003f26270 */
[----:B--2---:R-:W-:Y:S02]  /*ff20*/  FSEL R12, R88, -INF , !P2 ;  /* 0xff800000580c7808 */ /* 0x004fe40005000000 */
[----:B------:R-:W-:Y:S02]  /*ff30*/  ISETP.GE.AND P2, PT, R10, R249, PT ;  /* 0x000000f90a00720c */ /* 0x000fe40003f46270 */
[----:B------:R-:W-:Y:S02]  /*ff40*/  FSEL R12, R12, -INF , !P6 ;  /* 0xff8000000c0c7808 */ /* 0x000fe40007000000 */
[----:B------:R-:W-:Y:S02]  /*ff50*/  FSEL R47, R86, -INF , !P2 ;  /* 0xff800000562f7808 */ /* 0x000fe40005000000 */
[----:B------:R-:W-:Y:S02]  /*ff60*/  ISETP.GT.AND P2, PT, R33, R9, PT ;  /* 0x000000092100720c */ /* 0x000fe40003f44270 */
[----:B------:R-:W-:-:S02]  /*ff70*/  FSEL R10, R89, -INF , !P5 ;  /* 0xff800000590a7808 */ /* 0x000fc40006800000 */
[C---:B------:R-:W-:Y:S02]  /*ff80*/  ISETP.GE.AND P6, PT, R9.reuse, R244, PT ;  /* 0x000000f40900720c */ /* 0x040fe40003fc6270 */
[----:B------:R-:W-:Y:S02]  /*ff90*/  ISETP.GE.AND P5, PT, R9, R250, PT ;  /* 0x000000fa0900720c */ /* 0x000fe40003fa6270 */
[----:B------:R-:W-:Y:S02]  /*ffa0*/  FSEL R9, R223, -INF , !P2 ;  /* 0xff800000df097808 */ /* 0x000fe40005000000 */
[----:B------:R-:W-:Y:S02]  /*ffb0*/  FSEL R223, R10, -INF , !P6 ;  /* 0xff8000000adf7808 */ /* 0x000fe40007000000 */
[----:B------:R-:W-:Y:S02]  /*ffc0*/  FSEL R10, R106, -INF , !P4 ;  /* 0xff8000006a0a7808 */ /* 0x000fe40006000000 */
[----:B------:R-:W-:-:S02]  /*ffd0*/  FSEL R50, R87, -INF , !P1 ;  /* 0xff80000057327808 */ /* 0x000fc40004800000 */
[-C--:B------:R-:W-:Y:S02]  /*ffe0*/  ISETP.GT.AND P2, PT, R243, R8.reuse, PT ;  /* 0x00000008f300720c */ /* 0x080fe40003f44270 */
[----:B------:R-:W-:Y:S01]  /*fff0*/  ISETP.GT.AND P1, PT, R33, R8, PT ;  /* 0x000000082100720c */ /* 0x000fe20003f24270 */
[----:B------:R-:W-:Y:S01]  /*10000*/  STL [R1+0x8], R12 ;  /* 0x0000080c01007387 */ /* 0x000fe20000100800 */
[----:B------:R-:W-:Y:S02]  /*10010*/  FSEL R43, R9, -INF , !P5 ;  /* 0xff800000092b7808 */ /* 0x000fe40006800000 */
[C---:B------:R-:W-:Y:S01]  /*10020*/  ISETP.GE.AND P6, PT, R8.reuse, R244, PT ;  /* 0x000000f40800720c */ /* 0x040fe20003fc6270 */
[----:B------:R2:W-:Y:S01]  /*10030*/  STL [R1+0x24], R10 ;  /* 0x0000240a01007387 */ /* 0x0005e20000100800 */
[----:B------:R-:W-:Y:S02]  /*10040*/  ISETP.GE.AND P4, PT, R8, R251, PT ;  /* 0x000000fb0800720c */ /* 0x000fe40003f86270 */
[----:B------:R-:W-:-:S02]  /*10050*/  FSEL R9, R214, -INF , !P1 ;  /* 0xff800000d6097808 */ /* 0x000fc40004800000 */
[----:B------:R-:W-:Y:S02]  /*10060*/  ISETP.GT.AND P5, PT, R243, R7, PT ;  /* 0x00000007f300720c */ /* 0x000fe40003fa4270 */
        /* <DEDUP_REMOVED lines=9> */
[----:B------:R-:W-:Y:S02]  /*10100*/  ISETP.GE.AND P6, PT, R7, R244, PT ;  /* 0x000000f40700720c */ /* 0x000fe40003fc6270 */
[----:B------:R-:W-:-:S02]  /*10110*/  FSEL R10, R90, -INF , !P2 ;  /* 0xff8000005a0a7808 */ /* 0x000fc40005000000 */
[----:B------:R-:W-:Y:S02]  /*10120*/  ISETP.GT.AND P2, PT, R33, R7, PT ;  /* 0x000000072100720c */ /* 0x000fe40003f44270 */
[----:B------:R-:W-:Y:S02]  /*10130*/  FSEL R214, R8, -INF , !P6 ;  /* 0xff80000008d67808 */ /* 0x000fe40007000000 */
[----:B------:R-:W-:Y:S02]  /*10140*/  FSEL R9, R110, -INF , !P4 ;  /* 0xff8000006e097808 */ /* 0x000fe40006000000 */
[----:B------:R-:W-:Y:S02]  /*10150*/  ISETP.GE.AND P5, PT, R7, R250, PT ;  /* 0x000000fa0700720c */ /* 0x000fe40003fa6270 */
[----:B------:R-:W-:Y:S01]  /*10160*/  FSEL R8, R91, -INF , !P1 ;  /* 0xff8000005b087808 */ /* 0x000fe20004800000 */
[----:B------:R-:W-:Y:S01]  /*10170*/  STL [R1+0x18], R11 ;  /* 0x0000180b01007387 */ /* 0x000fe20000100800 */
[----:B------:R-:W-:-:S02]  /*10180*/  FSEL R7, R215, -INF , !P2 ;  /* 0xff800000d7077808 */ /* 0x000fc40005000000 */
[-C--:B------:R-:W-:Y:S01]  /*10190*/  ISETP.GT.AND P2, PT, R243, R6.reuse, PT ;  /* 0x00000006f300720c */ /* 0x080fe20003f44270 */
[----:B------:R-:W-:Y:S01]  /*101a0*/  STL [R1+0x78], R10 ;  /* 0x0000780a01007387 */ /* 0x000fe20000100800 */
[----:B------:R-:W-:Y:S02]  /*101b0*/  ISETP.GT.AND P1, PT, R33, R6, PT ;  /* 0x000000062100720c */ /* 0x000fe40003f24270 */
[----:B------:R-:W-:Y:S01]  /*101c0*/  FSEL R97, R7, -INF , !P5 ;  /* 0xff80000007617808 */ /* 0x000fe20006800000 */
[----:B------:R-:W-:Y:S01]  /*101d0*/  STL [R1+0xc], R9 ;  /* 0x00000c0901007387 */ /* 0x000fe20000100800 */
[----:B------:R-:W-:Y:S02]  /*101e0*/  ISETP.GE.AND P6, PT, R6, R244, PT ;  /* 0x000000f40600720c */ /* 0x000fe40003fc6270 */
[----:B------:R-:W-:Y:S01]  /*101f0*/  FSEL R7, R210, -INF , !P1 ;  /* 0xff800000d2077808 */ /* 0x000fe20004800000 */
[----:B------:R2:W-:Y:S01]  /*10200*/  STL [R1+0x70], R8 ;  /* 0x0000700801007387 */ /* 0x0005e20000100800 */
[----:B------:R-:W-:-:S02]  /*10210*/  ISETP.GT.AND P5, PT, R243, R5, PT ;  /* 0x00000005f300720c */ /* 0x000fc40003fa4270 */
[C---:B------:R-:W-:Y:S02]  /*10220*/  ISETP.GE.AND P1, PT, R6.reuse, R250, PT ;  /* 0x000000fa0600720c */ /* 0x040fe40003f26270 */
        /* <DEDUP_REMOVED lines=13> */
[----:B------:R-:W-:Y:S02]  /*10300*/  ISETP.GE.AND P5, PT, R5, R250, PT ;  /* 0x000000fa0500720c */ /* 0x000fe40003fa6270 */
[----:B------:R-:W-:Y:S02]  /*10310*/  FSEL R6, R98, -INF , !P1 ;  /* 0xff80000062067808 */ /* 0x000fe40004800000 */
[----:B------:R-:W-:Y:S02]  /*10320*/  FSEL R5, R211, -INF , !P2 ;  /* 0xff800000d3057808 */ /* 0x000fe40005000000 */
[-C--:B------:R-:W-:Y:S01]  /*10330*/  ISETP.GT.AND P2, PT, R243, R4.reuse, PT ;  /* 0x00000004f300720c */ /* 0x080fe20003f44270 */
[----:B------:R-:W-:Y:S01]  /*10340*/  STL [R1+0x64], R8 ;  /* 0x0000640801007387 */ /* 0x000fe20000100800 */
[----:B------:R-:W-:-:S02]  /*10350*/  ISETP.GT.AND P1, PT, R33, R4, PT ;  /* 0x000000042100720c */ /* 0x000fc40003f24270 */
[----:B------:R-:W-:Y:S01]  /*10360*/  ISETP.GE.AND P6, PT, R4, R244, PT ;  /* 0x000000f40400720c */ /* 0x000fe20003fc6270 */
[----:B------:R2:W-:Y:S01]  /*10370*/  STL [R1+0x6c], R6 ;  /* 0x00006c0601007387 */ /* 0x0005e20000100800 */
[----:B------:R-:W-:Y:S02]  /*10380*/  FSEL R52, R5, -INF , !P5 ;  /* 0xff80000005347808 */ /* 0x000fe40006800000 */
[----:B------:R-:W-:Y:S02]  /*10390*/  FSEL R115, R114, -INF , !P4 ;  /* 0xff80000072737808 */ /* 0x000fe40006000000 */
[----:B------:R-:W-:Y:S02]  /*103a0*/  FSEL R5, R206, -INF , !P1 ;  /* 0xff800000ce057808 */ /* 0x000fe40004800000 */
[----:B------:R-:W-:Y:S02]  /*103b0*/  ISETP.GE.AND P4, PT, R4, R251, PT ;  /* 0x000000fb0400720c */ /* 0x000fe40003f86270 */
[----:B------:R-:W-:-:S02]  /*103c0*/  ISETP.GT.AND P5, PT, R243, R3, PT ;  /* 0x00000003f300720c */ /* 0x000fc40003fa4270 */
[----:B------:R-:W-:Y:S02]  /*103d0*/  ISETP.GE.AND P1, PT, R4, R250, PT ;  /* 0x000000fa0400720c */ /* 0x000fe40003f26270 */
[----:B------:R-:W-:Y:S02]  /*103e0*/  FSEL R114, R120, -INF , !P4 ;  /* 0xff80000078727808 */ /* 0x000fe40006000000 */
[----:B------:R-:W-:Y:S02]  /*103f0*/  FSEL R110, R5, -INF , !P1 ;  /* 0xff800000056e7808 */ /* 0x000fe40004800000 */
[----:B--2---:R-:W-:Y:S02]  /*10400*/  FSEL R6, R76, -INF , !P2 ;  /* 0xff8000004c067808 */ /* 0x004fe40005000000 */
        /* <DEDUP_REMOVED lines=8> */
[----:B------:R-:W-:Y:S02]  /*10490*/  ISETP.GE.AND P1, PT, R3, R250, PT ;  /* 0x000000fa0300720c */ /* 0x000fe40003f26270 */
        /* <DEDUP_REMOVED lines=8> */
[----:B------:R-:W-:Y:S02]  /*10520*/  FSEL R206, R109, -INF , !P4 ;  /* 0xff8000006dce7808 */ /* 0x000fe40006000000 */
[C---:B------:R-:W-:Y:S02]  /*10530*/  ISETP.GE.AND P5, PT, R2.reuse, R251, PT ;  /* 0x000000fb0200720c */ /* 0x040fe40003fa6270 */
        /* <DEDUP_REMOVED lines=8> */
[----:B------:R-:W-:Y:S02]  /*105c0*/  FSEL R211, R118, -INF , !P4 ;  /* 0xff80000076d37808 */ /* 0x000fe40006000000 */
[----:B------:R-:W-:Y:S02]  /*105d0*/  FSEL R2, R2, -INF , !P2 ;  /* 0xff80000002027808 */ /* 0x000fe40005000000 */
[C---:B------:R-:W-:Y:S02]  /*105e0*/  ISETP.GE.AND P5, PT, R0.reuse, R244, PT ;  /* 0x000000f40000720c */ /* 0x040fe40003fa6270 */
[C---:B------:R-:W-:Y:S02]  /*105f0*/  ISETP.GE.AND P4, PT, R0.reuse, R251, PT ;  /* 0x000000fb0000720c */ /* 0x040fe40003f86270 */
[----:B------:R-:W-:-:S02]  /*10600*/  ISETP.GE.AND P6, PT, R0, R249, PT ;  /* 0x000000f90000720c */ /* 0x000fc40003fc6270 */
[----:B------:R-:W-:Y:S02]  /*10610*/  ISETP.GE.AND P2, PT, R0, R250, PT ;  /* 0x000000fa0000720c */ /* 0x000fe40003f46270 */
[----:B------:R-:W-:Y:S01]  /*10620*/  FSEL R0, R135, -INF , !P1 ;  /* 0xff80000087007808 */ /* 0x000fe20004800000 */
[----:B------:R1:W-:Y:S03]  /*10630*/  STL [R1+0x60], R6 ;  /* 0x0000600601007387 */ /* 0x0003e60000100800 */
[----:B------:R-:W-:Y:S01]  /*10640*/  FSEL R0, R0, -INF , !P2 ;  /* 0xff80000000007808 */ /* 0x000fe20005000000 */
[----:B------:R1:W-:Y:S04]  /*10650*/  STL [R1+0x74], R2 ;  /* 0x0000740201007387 */ /* 0x0003e80000100800 */
[----:B------:R1:W-:Y:S01]  /*10660*/  STL [R1+0x68], R0 ;  /* 0x0000680001007387 */ /* 0x0003e20000100800 */
[----:B------:R-:W-:-:S04]  /*10670*/  UIADD3 UR25, UPT, UPT, UR17, -0x2, URZ ;  /* 0xfffffffe11197890 */ /* 0x000fc8000fffe0ff */
[----:B------:R-:W-:Y:S01]  /*10680*/  UISETP.GT.AND UP0, UPT, UR25, UR15, UPT ;  /* 0x0000000f1900728c */ /* 0x000fe2000bf04270 */
[----:B------:R-:W-:Y:S02]  /*10690*/  FSEL R65, R3, -INF , !P5 ;  /* 0xff80000003417808 */ /* 0x000fe40006800000 */
[----:B------:R-:W-:Y:S02]  /*106a0*/  FSEL R100, R122, -INF , !P4 ;  /* 0xff8000007a647808 */ /* 0x000fe40006000000 */
[----:B------:R-:W-:-:S04]  /*106b0*/  FSEL R207, R121, -INF , !P6 ;  /* 0xff80000079cf7808 */ /* 0x000fc80007000000 */
[----:B------:R-:W-:Y:S05]  /*106c0*/  BRA.U !UP0, `(.L_x_813) ;  /* 0x0000000908387547 */ /* 0x000fea000b800000 */
[----:B------:R-:W2:Y:S04]  /*106d0*/  LDL R202, [R1+0x90] ;  /* 0x0000900001ca7983 */ /* 0x000ea80000100800 */
[----:B------:R-:W3:Y:S01]  /*106e0*/  LDL R203, [R1+0x8c] ;  /* 0x00008c0001cb7983 */ /* 0x000ee20000100800 */
[----:B-1----:R-:W-:Y:S01]  /*106f0*/  IMAD.U32 R0, RZ, RZ, UR17 ;  /* 0x00000011ff007e24 */ /* 0x002fe2000f8e00ff */
[----:B------:R-:W-:Y:S01]  /*10700*/  MOV R8, UR17 ;  /* 0x0000001100087c02 */ /* 0x000fe20008000f00 */
[----:B------:R-:W-:Y:S01]  /*10710*/  IMAD.U32 R9, RZ, RZ, UR17 ;  /* 0x00000011ff097e24 */ /* 0x000fe2000f8e00ff */
[----:B------:R-:W-:Y:S01]  /*10720*/  MOV R12, UR10 ;  /* 0x0000000a000c7c02 */ /* 0x000fe20008000f00 */
[----:B------:R-:W-:Y:S01]  /*10730*/  @!P0 VIADD R0, R0, 0xfffffffd ;  /* 0xfffffffd00008836 */ /* 0x000fe20000000000 */
[----:B------:R-:W-:Y:S01]  /*10740*/  @!P0 IADD3 R8, PT, PT, R8, -0x3, RZ ;  /* 0xfffffffd08088810 */ /* 0x000fe20007ffe0ff */
[----:B------:R-:W-:Y:S01]  /*10750*/  IMAD.U32 R4, RZ, RZ, UR17 ;  /* 0x00000011ff047e24 */ /* 0x000fe2000f8e00ff */
[----:B------:R1:W-:Y:S01]  /*10760*/  @P0 STS.128 [R248+0x4000], RZ ;  /* 0x004000fff8000388 */ /* 0x0003e20000000c00 */
[C---:B------:R-:W-:Y:S01]  /*10770*/  @!P0 IMAD.WIDE.U32 R2, R0.reuse, UR10, RZ ;  /* 0x0000000a00028c25 */ /* 0x040fe2000f8e00ff */
[----:B------:R-:W-:Y:S03]  /*10780*/  BSSY.RECONVERGENT B0, `(.L_x_814) ;  /* 0x0000081000007945 */ /* 0x000fe60003800200 */
[----:B------:R-:W-:Y:S01]  /*10790*/  @!P0 IMAD R3, R0, UR11, R3 ;  /* 0x0000000b00038c24 */ /* 0x000fe2000f8e0203 */
[----:B------:R-:W-:Y:S01]  /*107a0*/  @!P0 SHF.L.U32 R11, R2, 0x7, RZ ;  /* 0x00000007020b8819 */ /* 0x000fe200000006ff */
[----:B------:R-:W-:-:S02]  /*107b0*/  @!P0 VIADD R9, R9, 0xfffffffd ;  /* 0xfffffffd09098836 */ /* 0x000fc40000000000 */
[----:B------:R-:W-:Y:S01]  /*107c0*/  @!P0 VIADD R0, R4, 0xfffffffd ;  /* 0xfffffffd04008836 */ /* 0x000fe20000000000 */
[----:B------:R-:W-:Y:S01]  /*107d0*/  @!P0 SHF.L.U64.HI R14, R2, 0x7, R3 ;  /* 0x00000007020e8819 */ /* 0x000fe20000010203 */
[----:B------:R-:W-:Y:S01]  /*107e0*/  @!P0 IMAD.WIDE.U32 R4, R8, UR10, RZ ;  /* 0x0000000a08048c25 */ /* 0x000fe2000f8e00ff */
[----:B------:R-:W-:-:S03]  /*107f0*/  @!P0 LEA R12, P4, R12, R11, 0x4 ;  /* 0x0000000b0c0c8211 */ /* 0x000fc600078820ff */
[----:B------:R-:W-:-:S04]  /*10800*/  @!P0 IMAD.WIDE.U32 R6, R9, UR10, RZ ;  /* 0x0000000a09068c25 */ /* 0x000fc8000f8e00ff */
[----:B------:R-:W-:-:S04]  /*10810*/  @!P0 IMAD.WIDE.U32 R2, R0, UR10, RZ ;  /* 0x0000000a00028c25 */ /* 0x000fc8000f8e00ff */
[----:B------:R-:W-:Y:S02]  /*10820*/  @!P0 IMAD R5, R8, UR11, R5 ;  /* 0x0000000b08058c24 */ /* 0x000fe4000f8e0205 */
[----:B------:R-:W-:Y:S02]  /*10830*/  @!P0 IMAD R9, R9, UR11, R7 ;  /* 0x0000000b09098c24 */ /* 0x000fe4000f8e0207 */
[----:B------:R-:W-:Y:S01]  /*10840*/  @!P0 IMAD R0, R0, UR11, R3 ;  /* 0x0000000b00008c24 */ /* 0x000fe2000f8e0203 */
[C---:B------:R-:W-:Y:S01]  /*10850*/  @!P0 SHF.L.U64.HI R10, R4.reuse, 0x7, R5 ;  /* 0x00000007040a8819 */ /* 0x040fe20000010205 */
[----:B------:R-:W-:Y:S01]  /*10860*/  @!P0 IMAD.SHL.U32 R7, R4, 0x80, RZ ;  /* 0x0000008004078824 */ /* 0x000fe200078e00ff */
[----:B------:R-:W-:Y:S01]  /*10870*/  @!P0 SHF.L.U32 R5, R2, 0x7, RZ ;  /* 0x0000000702058819 */ /* 0x000fe200000006ff */
[----:B------:R-:W-:Y:S01]  /*10880*/  IMAD.U32 R13, RZ, RZ, UR10 ;  /* 0x0000000aff0d7e24 */ /* 0x000fe2000f8e00ff */
[----:B------:R-:W-:Y:S01]  /*10890*/  MOV R3, UR11 ;  /* 0x0000000b00037c02 */ /* 0x000fe20008000f00 */
[----:B------:R-:W-:-:S02]  /*108a0*/  IMAD.U32 R4, RZ, RZ, UR10 ;  /* 0x0000000aff047e24 */ /* 0x000fc4000f8e00ff */
[----:B------:R-:W-:Y:S01]  /*108b0*/  IMAD.U32 R16, RZ, RZ, UR10 ;  /* 0x0000000aff107e24 */ /* 0x000fe2000f8e00ff */
[----:B------:R-:W-:Y:S01]  /*108c0*/  @!P0 LEA R13, P2, R13, R7, 0x5 ;  /* 0x000000070d0d8211 */ /* 0x000fe200078428ff */
[----:B------:R-:W-:Y:S01]  /*108d0*/  IMAD.U32 R11, RZ, RZ, UR17 ;  /* 0x00000011ff0b7e24 */ /* 0x000fe2000f8e00ff */
[----:B------:R-:W-:Y:S01]  /*108e0*/  @!P0 LEA.HI.X R14, R4, R14, R3, 0x4, P4 ;  /* 0x0000000e040e8211 */ /* 0x000fe200020f2403 */
[----:B------:R-:W-:-:S03]  /*108f0*/  IMAD.U32 R3, RZ, RZ, UR10 ;  /* 0x0000000aff037e24 */ /* 0x000fc6000f8e00ff */
[----:B------:R-:W-:Y:S02]  /*10900*/  @!P0 IADD3 R11, PT, PT, R11, -0x3, RZ ;  /* 0xfffffffd0b0b8810 */ /* 0x000fe40007ffe0ff */
[----:B--2---:R-:W-:-:S04]  /*10910*/  @!P0 LEA R8, P1, R6, R202, 0x8 ;  /* 0x000000ca06088211 */ /* 0x004fc800078240ff */
[----:B---3--:R-:W-:Y:S02]  /*10920*/  @!P0 LEA.HI.X R9, R6, R203, R9, 0x8, P1 ;  /* 0x000000cb06098211 */ /* 0x008fe400008f4409 */
[----:B------:R-:W-:Y:S01]  /*10930*/  @!P0 SHF.L.U64.HI R6, R2, 0x7, R0 ;  /* 0x0000000702068819 */ /* 0x000fe20000010200 */
[----:B------:R-:W-:Y:S01]  /*10940*/  IMAD.U32 R0, RZ, RZ, UR11 ;  /* 0x0000000bff007e24 */ /* 0x000fe2000f8e00ff */
[----:B------:R-:W-:Y:S01]  /*10950*/  MOV R2, UR10 ;  /* 0x0000000a00027c02 */ /* 0x000fe20008000f00 */
[----:B------:R-:W-:Y:S01]  /*10960*/  @!PT LDS RZ, [RZ] ;  /* 0x00000000fffff984 */ /* 0x000fe20000000800 */
[----:B------:R-:W-:Y:S01]  /*10970*/  @!PT LDS RZ, [RZ] ;  /* 0x00000000fffff984 */ /* 0x000fe20000000800 */
[----:B------:R-:W-:Y:S01]  /*10980*/  @!PT LDS RZ, [RZ] ;  /* 0x00000000fffff984 */ /* 0x000fe20000000800 */
[----:B------:R2:W-:Y:S01]  /*10990*/  @!P0 LDGSTS.E.BYPASS.LTC128B.128 [R248+0x4000], desc[UR20][R8.64] ;  /* 0x0400000008f88fae */ /* 0x0005e2000b981a14 */
[----:B------:R-:W-:Y:S01]  /*109a0*/  @!P0 LEA R16, P1, R16, R5, 0x6 ;  /* 0x0000000510108211 */ /* 0x000fe200078230ff */
[C---:B------:R-:W-:Y:S01]  /*109b0*/  @!P0 IMAD.WIDE.U32 R4, R11.reuse, UR10, RZ ;  /* 0x0000000a0b048c25 */ /* 0x040fe2000f8e00ff */
[----:B------:R-:W-:Y:S01]  /*109c0*/  @!P0 LEA.HI.X R15, R2, R10, R0, 0x5, P2 ;  /* 0x0000000a020f8211 */ /* 0x000fe200010f2c00 */
[----:B------:R1:W-:Y:S01]  /*109d0*/  @P0 STS.128 [R248+0x4800], RZ ;  /* 0x004800fff8000388 */ /* 0x0003e20000000c00 */
[----:B------:R-:W-:Y:S01]  /*109e0*/  MOV R0, UR17 ;  /* 0x0000001100007c02 */ /* 0x000fe20008000f00 */
[----:B------:R-:W-:Y:S01]  /*109f0*/  @!P0 IMAD R5, R11, UR11, R5 ;  /* 0x0000000b0b058c24 */ /* 0x000fe2000f8e0205 */
[----:B------:R-:W-:Y:S01]  /*10a00*/  MOV R2, UR11 ;  /* 0x0000000b00027c02 */ /* 0x000fe20008000f00 */
[----:B------:R-:W-:Y:S01]  /*10a10*/  IMAD.U32 R11, RZ, RZ, UR11 ;  /* 0x0000000bff0b7e24 */ /* 0x000fe2000f8e00ff */
[----:B------:R-:W-:Y:S01]  /*10a20*/  MOV R10, UR17 ;  /* 0x00000011000a7c02 */ /* 0x000fe20008000f00 */
[----:B------:R-:W-:Y:S01]  /*10a30*/  @!P0 VIADD R0, R0, 0xfffffffd ;  /* 0xfffffffd00008836 */ /* 0x000fe20000000000 */
[----:B------:R-:W-:-:S02]  /*10a40*/  @!P0 LEA.HI.X R17, R3, R6, R2, 0x6, P1 ;  /* 0x0000000603118211 */ /* 0x000fc400008f3402 */
[----:B------:R-:W-:Y:S01]  /*10a50*/  @!P0 SHF.L.U64.HI R5, R4, 0x7, R5 ;  /* 0x0000000704058819 */ /* 0x000fe20000010205 */
[----:B------:R-:W-:Y:S02]  /*10a60*/  @!P0 VIADD R10, R10, 0xfffffffd ;  /* 0xfffffffd0a0a8836 */ /* 0x000fe40000000000 */
[----:B------:R-:W-:-:S04]  /*10a70*/  @!P0 IMAD.WIDE.U32 R6, R0, UR10, RZ ;  /* 0x0000000a00068c25 */ /* 0x000fc8000f8e00ff */
[----:B------:R-:W-:Y:S02]  /*10a80*/  @!P0 IMAD R0, R0, UR11, R7 ;  /* 0x0000000b00008c24 */ /* 0x000fe4000f8e0207 */
[----:B------:R-:W-:-:S03]  /*10a90*/  @!P0 IMAD.WIDE.U32 R2, R10, UR10, RZ ;  /* 0x0000000a0a028c25 */ /* 0x000fc6000f8e00ff */
[----:B------:R-:W-:Y:S01]  /*10aa0*/  @!P0 SHF.L.U64.HI R7, R6, 0x7, R0 ;  /* 0x0000000706078819 */ /* 0x000fe20000010200 */
[----:B------:R-:W-:Y:S01]  /*10ab0*/  @!P0 IMAD R3, R10, UR11, R3 ;  /* 0x0000000b0a038c24 */ /* 0x000fe2000f8e0203 */
[----:B--2---:R-:W-:Y:S01]  /*10ac0*/  @!P0 LEA R8, P1, R12, R202, 0x1 ;  /* 0x000000ca0c088211 */ /* 0x004fe200078208ff */
[----:B------:R-:W-:Y:S01]  /*10ad0*/  @!P0 IMAD.SHL.U32 R4, R4, 0x80, RZ ;  /* 0x0000008004048824 */ /* 0x000fe200078e00ff */
[----:B------:R-:W-:Y:S01]  /*10ae0*/  MOV R10, UR10 ;  /* 0x0000000a000a7c02 */ /* 0x000fe20008000f00 */
[----:B------:R-:W-:Y:S01]  /*10af0*/  IMAD.U32 R0, RZ, RZ, UR10 ;  /* 0x0000000aff007e24 */ /* 0x000fe2000f8e00ff */
[----:B------:R-:W-:Y:S02]  /*10b00*/  @!P0 SHF.L.U32 R6, R6, 0x7, RZ ;  /* 0x0000000706068819 */ /* 0x000fe400000006ff */
[----:B------:R-:W-:Y:S01]  /*10b10*/  @!P0 LEA.HI.X R9, R12, R203, R14, 0x1, P1 ;  /* 0x000000cb0c098211 */ /* 0x000fe200008f0c0e */
[----:B------:R-:W-:Y:S01]  /*10b20*/  @!P0 IMAD.WIDE.U32 R4, R10, 0x50, R4 ;  /* 0x000000500a048825 */ /* 0x000fe200078e0004 */
[----:B------:R-:W-:-:S02]  /*10b30*/  @!P0 SHF.L.U64.HI R3, R2, 0x7, R3 ;  /* 0x0000000702038819 */ /* 0x000fc40000010203 */
[----:B------:R-:W-:Y:S01]  /*10b40*/  @!P0 SHF.L.U32 R2, R2, 0x7, RZ ;  /* 0x0000000702028819 */ /* 0x000fe200000006ff */
[----:B------:R-:W-:Y:S01]  /*10b50*/  @!P0 IMAD.WIDE.U32 R6, R0, 0x30, R6 ;  /* 0x0000003000068825 */ /* 0x000fe200078e0006 */
[----:B------:R-:W-:Y:S01]  /*10b60*/  @!PT LDS RZ, [RZ] ;  /* 0x00000000fffff984 */ /* 0x000fe20000000800 */
[----:B------:R-:W-:Y:S01]  /*10b70*/  @!PT LDS RZ, [RZ] ;  /* 0x00000000fffff984 */ /* 0x000fe20000000800 */
[----:B------:R-:W-:Y:S01]  /*10b80*/  @!PT LDS RZ, [RZ] ;  /* 0x00000000fffff984 */ /* 0x000fe20000000800 */
[----:B------:R2:W-:Y:S01]  /*10b90*/  @!P0 LDGSTS.E.BYPASS.LTC128B.128 [R248+0x4800], desc[UR20][R8.64] ;  /* 0x0480000008f88fae */ /* 0x0005e2000b981a14 */
[-C--:B------:R-:W-:Y:S02]  /*10ba0*/  @!P0 LEA R14, P2, R13, R202.reuse, 0x1 ;  /* 0x000000ca0d0e8211 */ /* 0x080fe400078408ff */
[----:B------:R-:W-:Y:S01]  /*10bb0*/  @!P0 IMAD R10, R11, 0x30, RZ ;  /* 0x000000300b0a8824 */ /* 0x000fe200078e02ff */
[----:B------:R-:W-:Y:S01]  /*10bc0*/  @!P0 LEA R12, P1, R6, R202, 0x1 ;  /* 0x000000ca060c8211 */ /* 0x000fe200078208ff */
[----:B------:R-:W-:Y:S01]  /*10bd0*/  @!P0 IMAD.WIDE.U32 R2, R0, 0x60, R2 ;  /* 0x0000006000028825 */ /* 0x000fe200078e0002 */
[----:B------:R-:W-:Y:S01]  /*10be0*/  @!P0 LEA.HI.X R15, R13, R203, R15, 0x1, P2 ;  /* 0x000000cb0d0f8211 */ /* 0x000fe200010f0c0f */
[----:B------:R1:W-:Y:S01]  /*10bf0*/  @P0 STS.128 [R248+0x5000], RZ ;  /* 0x005000fff8000388 */ /* 0x0003e20000000c00 */
[----:B------:R-:W-:Y:S01]  /*10c00*/  @!P0 IADD3 R10, PT, PT, R10, R7, RZ ;  /* 0x000000070a0a8210 */ /* 0x000fe20007ffe0ff */
[----:B------:R-:W-:-:S02]  /*10c10*/  IMAD.U32 R0, RZ, RZ, UR11 ;  /* 0x0000000bff007e24 */ /* 0x000fc4000f8e00ff */
[----:B------:R-:W-:Y:S01]  /*10c20*/  @!PT LDS RZ, [RZ] ;  /* 0x00000000fffff984 */ /* 0x000fe20000000800 */
[----:B------:R-:W-:Y:S01]  /*10c30*/  @!PT LDS RZ, [RZ] ;  /* 0x00000000fffff984 */ /* 0x000fe20000000800 */
[----:B------:R-:W-:Y:S01]  /*10c40*/  @!PT LDS RZ, [RZ] ;  /* 0x00000000fffff984 */ /* 0x000fe20000000800 */
[----:B------:R1:W-:Y:S01]  /*10c50*/  @!P0 LDGSTS.E.BYPASS.LTC128B.128 [R248+0x5000], desc[UR20][R14.64] ;  /* 0x050000000ef88fae */ /* 0x0003e2000b981a14 */
[----:B------:R-:W-:Y:S01]  /*10c60*/  @!P0 LEA.HI.X R13, R6, R203, R10, 0x1, P1 ;  /* 0x000000cb060d8211 */ /* 0x000fe200008f0c0a */
[----:B------:R-:W-:Y:S01]  /*10c70*/  @!P0 IMAD R0, R0, 0x60, RZ ;  /* 0x0000006000008824 */ /* 0x000fe200078e02ff */
[-C--:B------:R-:W-:Y:S01]  /*10c80*/  @!P0 LEA R10, P4, R16, R202.reuse, 0x1 ;  /* 0x000000ca100a8211 */ /* 0x080fe200078808ff */
[----:B------:R1:W-:Y:S01]  /*10c90*/  @P0 STS.128 [R248+0x5800], RZ ;  /* 0x005800fff8000388 */ /* 0x0003e20000000c00 */
[----:B------:R-:W-:Y:S02]  /*10ca0*/  @!P0 LEA R6, P1, R2, R202, 0x1 ;  /* 0x000000ca02068211 */ /* 0x000fe400078208ff */
[----:B------:R-:W-:Y:S01]  /*10cb0*/  @!P0 IADD3 R0, PT, PT, R0, R3, RZ ;  /* 0x0000000300008210 */ /* 0x000fe20007ffe0ff */
[----:B------:R-:W-:Y:S01]  /*10cc0*/  @!PT LDS RZ, [RZ] ;  /* 0x00000000fffff984 */ /* 0x000fe20000000800 */
[----:B------:R-:W-:Y:S01]  /*10cd0*/  @!PT LDS RZ, [RZ] ;  /* 0x00000000fffff984 */ /* 0x000fe20000000800 */
[----:B------:R-:W-:Y:S01]  /*10ce0*/  @!PT LDS RZ, [RZ] ;  /* 0x00000000fffff984 */ /* 0x000fe20000000800 */
[----:B------:R1:W-:Y:S01]  /*10cf0*/  @!P0 LDGSTS.E.BYPASS.LTC128B.128 [R248+0x5800], desc[UR20][R12.64] ;  /* 0x058000000cf88fae */ /* 0x0003e2000b981a14 */
[-C--:B------:R-:W-:Y:S02]  /*10d00*/  @!P0 LEA.HI.X R11, R16, R203.reuse, R17, 0x1, P4 ;  /* 0x000000cb100b8211 */ /* 0x080fe400020f0c11 */
[----:B------:R-:W-:Y:S01]  /*10d10*/  @!P0 LEA.HI.X R7, R2, R203, R0, 0x1, P1 ;  /* 0x000000cb02078211 */ /* 0x000fe200008f0c00 */
[----:B------:R1:W-:Y:S01]  /*10d20*/  @P0 STS.128 [R248+0x6000], RZ ;  /* 0x006000fff8000388 */ /* 0x0003e20000000c00 */
[----:B--2---:R-:W-:-:S03]  /*10d30*/  MOV R8, UR11 ;  /* 0x0000000b00087c02 */ /* 0x004fc60008000f00 */
[----:B------:R-:W-:Y:S01]  /*10d40*/  @!PT LDS RZ, [RZ] ;  /* 0x00000000fffff984 */ /* 0x000fe20000000800 */
[----:B------:R-:W-:Y:S01]  /*10d50*/  @!PT LDS RZ, [RZ] ;  /* 0x00000000fffff984 */ /* 0x000fe20000000800 */
[----:B------:R-:W-:Y:S01]  /*10d60*/  @!PT LDS RZ, [RZ] ;  /* 0x00000000fffff984 */ /* 0x000fe20000000800 */
[----:B------:R1:W-:Y:S02]  /*10d70*/  @!P0 LDGSTS.E.BYPASS.LTC128B.128 [R248+0x6000], desc[UR20][R10.64] ;  /* 0x060000000af88fae */ /* 0x0003e4000b981a14 */
[----:B------:R-:W-:Y:S02]  /*10d80*/  @!P0 IMAD R8, R8, 0x50, RZ ;  /* 0x0000005008088824 */ /* 0x000fe400078e02ff */
[----:B------:R1:W-:Y:S02]  /*10d90*/  @P0 STS.128 [R248+0x6800], RZ ;  /* 0x006800fff8000388 */ /* 0x0003e40000000c00 */
[----:B------:R-:W-:Y:S01]  /*10da0*/  @!P0 IMAD.IADD R5, R8, 0x1, R5 ;  /* 0x0000000108058824 */ /* 0x000fe200078e0205 */
[----:B------:R-:W-:-:S04]  /*10db0*/  @!P0 LEA R8, P2, R4, R202, 0x1 ;  /* 0x000000ca04088211 */ /* 0x000fc800078408ff */
[----:B------:R-:W-:-:S05]  /*10dc0*/  @!P0 LEA.HI.X R9, R4, R203, R5, 0x1, P2 ;  /* 0x000000cb04098211 */ /* 0x000fca00010f0c05 */
        /* <DEDUP_REMOVED lines=11> */
[----:B------:R-:W-:-:S04]  /*10e80*/  UIADD3 UR6, UPT, UPT, UR17, -0x3, URZ ;  /* 0xfffffffd11067890 */ /* 0x000fc8000fffe0ff */
[----:B------:R-:W-:-:S04]  /*10e90*/  UIMAD.WIDE.U32 UR8, UR6, UR10, URZ ;  /* 0x0000000a060872a5 */ /* 0x000fc8000f8e00ff */
[----:B------:R-:W-:Y:S02]  /*10ea0*/  UIMAD UR6, UR6, UR11, UR9 ;  /* 0x0000000b060672a4 */ /* 0x000fe4000f8e0209 */
[----:B------:R-:W-:Y:S02]  /*10eb0*/  USHF.L.U32 UR12, UR8, 0x7, URZ ;  /* 0x00000007080c7899 */ /* 0x000fe400080006ff */
[----:B------:R-:W-:Y:S02]  /*10ec0*/  USHF.L.U64.HI UR13, UR8, 0x7, UR6 ;  /* 0x00000007080d7899 */ /* 0x000fe40008010206 */
        /* <DEDUP_REMOVED lines=12> */
.L_x_815:
[----:B------:R-:W-:Y:S05]  /*10f90*/  BSYNC.RECONVERGENT B0 ;  /* 0x0000000000007941 */ /* 0x000fea0003800200 */
.L_x_814:
[----:B------:R-:W0:Y:S02]  /*10fa0*/  LDGDEPBAR ;  /* 0x00000000000079af */ /* 0x000e240000000000 */
.L_x_813:
[----:B------:R3:W-:Y:S01]  /*10fb0*/  STL [R1+0x114], R251 ;  /* 0x000114fb01007387 */ /* 0x0007e20000100800 */
        /* <DEDUP_REMOVED lines=12> */
[----:B---3--:R-:W3:Y:S04]  /*11080*/  LDL.LU R251, [R1+0xbc] ;  /* 0x0000bc0001fb7983 */ /* 0x008ee80000300800 */
[----:B------:R4:W-:Y:S04]  /*11090*/  STL [R1+0x110], R250 ;  /* 0x000110fa01007387 */ /* 0x0009e80000100800 */
[----:B----4-:R-:W4:Y:S04]  /*110a0*/  LDL.LU R250, [R1+0x78] ;  /* 0x0000780001fa7983 */ /* 0x010f280000300800 */
[----:B------:R1:W-:Y:S04]  /*110b0*/  STL [R1+0x10c], R249 ;  /* 0x00010cf901007387 */ /* 0x0003e80000100800 */
[----:B-1----:R-:W4:Y:S04]  /*110c0*/  LDL.LU R249, [R1+0x70] ;  /* 0x0000700001f97983 */ /* 0x002f280000300800 */
[----:B------:R2:W-:Y:S04]  /*110d0*/  STL [R1+0x108], R248 ;  /* 0x000108f801007387 */ /* 0x0005e80000100800 */
[----:B--2---:R-:W2:Y:S04]  /*110e0*/  LDL.LU R248, [R1+0x64] ;  /* 0x0000640001f87983 */ /* 0x004ea80000300800 */
[----:B------:R1:W-:Y:S04]  /*110f0*/  STL [R1+0x104], R244 ;  /* 0x000104f401007387 */ /* 0x0003e80000100800 */
[----:B-1----:R-:W2:Y:S04]  /*11100*/  LDL.LU R244, [R1+0x6c] ;  /* 0x00006c0001f47983 */ /* 0x002ea80000300800 */
[----:B------:R1:W-:Y:S04]  /*11110*/  STL [R1+0x100], R243 ;  /* 0x000100f301007387 */ /* 0x0003e80000100800 */
[----:B-1----:R-:W2:Y:S01]  /*11120*/  LDL.LU R243, [R1+0x60] ;  /* 0x0000600001f37983 */ /* 0x002ea20000300800 */
[----:B-----5:R-:W-:-:S03]  /*11130*/  FMNMX3.FTZ R2, R70, R35, R34, !PT ;  /* 0x0000002346027276 */ /* 0x020fc60007810022 */
[----:B------:R1:W-:Y:S01]  /*11140*/  STL [R1+0xfc], R236 ;  /* 0x0000fcec01007387 */ /* 0x0003e20000100800 */
[----:B------:R-:W-:-:S04]  /*11150*/  FMNMX3.FTZ R2, R2, R32, R31, !PT ;  /* 0x0000002002027276 */ /* 0x000fc8000781001f */
[----:B------:R-:W-:-:S04]  /*11160*/  FMNMX3.FTZ R2, R2, R218, R209, !PT ;  /* 0x000000da02027276 */ /* 0x000fc800078100d1 */
[----:B------:R-:W-:-:S04]  /*11170*/  FMNMX3.FTZ R2, R2, R30, R29, !PT ;  /* 0x0000001e02027276 */ /* 0x000fc8000781001d */
[----:B------:R-:W-:-:S04]  /*11180*/  FMNMX3.FTZ R2, R2, R230, R229, !PT ;  /* 0x000000e602027276 */ /* 0x000fc800078100e5 */
[----:B------:R-:W-:-:S04]  /*11190*/  FMNMX3.FTZ R2, R2, R128, R124, !PT ;  /* 0x0000008002027276 */ /* 0x000fc8000781007c */
[----:B------:R-:W-:-:S04]  /*111a0*/  FMNMX3.FTZ R2, R2, R252, R117, !PT ;  /* 0x000000fc02027276 */ /* 0x000fc80007810075 */
[----:B------:R-:W-:Y:S01]  /*111b0*/  FMNMX3.FTZ R2, R2, R116, R112, !PT ;  /* 0x0000007402027276 */ /* 0x000fe20007810070 */
[----:B-1----:R-:W2:Y:S01]  /*111c0*/  LDL.LU R236, [R1+0x68] ;  /* 0x0000680001ec7983 */ /* 0x002ea20000300800 */
[----:B------:R-:W-:Y:S01]  /*111d0*/  FMNMX3.FTZ R0, R68, R38, R36, !PT ;  /* 0x0000002644007276 */ /* 0x000fe20007810024 */
[----:B------:R-:W-:Y:S01]  /*111e0*/  IMAD.MOV.U32 R111, RZ, RZ, R25 ;  /* 0x000000ffff6f7224 */ /* 0x000fe200078e0019 */
[----:B------:R-:W-:Y:S01]  /*111f0*/  FMNMX3.FTZ R2, R2, R118, R41, !PT ;  /* 0x0000007602027276 */ /* 0x000fe20007810029 */
[----:B------:R-:W-:Y:S01]  /*11200*/  STL [R1+0xf8], R234 ;  /* 0x0000f8ea01007387 */ /* 0x000fe20000100800 */
[----:B------:R-:W-:Y:S02]  /*11210*/  FMNMX3.FTZ R0, R0, R37, R39, !PT ;  /* 0x0000002500007276 */ /* 0x000fe40007810027 */
[----:B------:R-:W-:Y:S02]  /*11220*/  FMNMX3.FTZ R2, R2, R120, R75, !PT ;  /* 0x0000007802027276 */ /* 0x000fe4000781004b */
[----:B------:R-:W-:-:S02]  /*11230*/  FMNMX3.FTZ R0, R0, R220, R219, !PT ;  /* 0x000000dc00007276 */ /* 0x000fc400078100db */
[----:B------:R-:W-:Y:S02]  /*11240*/  MOV R109, R26 ;  /* 0x0000001a006d7202 */ /* 0x000fe40000000f00 */
[----:B------:R-:W-:Y:S02]  /*11250*/  FMNMX3.FTZ R0, R0, R213, R212, !PT ;  /* 0x000000d500007276 */ /* 0x000fe400078100d4 */
[----:B------:R-:W-:Y:S02]  /*11260*/  MOV R72, R24 ;  /* 0x0000001800487202 */ /* 0x000fe40000000f00 */
[----:B------:R-:W-:Y:S02]  /*11270*/  FMNMX3.FTZ R0, R0, R235, R231, !PT ;  /* 0x000000eb00007276 */ /* 0x000fe400078100e7 */
[----:B------:R-:W-:Y:S02]  /*11280*/  MOV R108, R18 ;  /* 0x00000012006c7202 */ /* 0x000fe40000000f00 */
[----:B------:R-:W-:-:S04]  /*11290*/  FMNMX3.FTZ R0, R0, R129, R125, !PT ;  /* 0x0000008100007276 */ /* 0x000fc8000781007d */
[----:B------:R-:W-:-:S04]  /*112a0*/  FMNMX3.FTZ R0, R0, R88, R89, !PT ;  /* 0x0000005800007276 */ /* 0x000fc80007810059 */
[----:B------:R-:W-:-:S04]  /*112b0*/  FMNMX3.FTZ R0, R0, R90, R99, !PT ;  /* 0x0000005a00007276 */ /* 0x000fc80007810063 */
[----:B------:R-:W-:-:S04]  /*112c0*/  FMNMX3.FTZ R0, R0, R40, R73, !PT ;  /* 0x0000002800007276 */ /* 0x000fc80007810049 */
[----:B------:R-:W-:Y:S01]  /*112d0*/  FMNMX3.FTZ R0, R0, R20, R27, !PT ;  /* 0x0000001400007276 */ /* 0x000fe2000781001b */
[----:B------:R-:W1:Y:S01]  /*112e0*/  S2R R12, SR_TID.X ;  /* 0x00000000000c7919 */ /* 0x000e620000002100 */
[----:B---3--:R-:W-:Y:S01]  /*112f0*/  FMNMX3.FTZ R2, R2, R71, R251, !PT ;  /* 0x0000004702027276 */ /* 0x008fe200078100fb */
[----:B------:R3:W-:Y:S03]  /*11300*/  STL [R1+0x118], R251 ;  /* 0x000118fb01007387 */ /* 0x0007e60000100800 */
[----:B------:R-:W-:Y:S02]  /*11310*/  FMNMX3.FTZ R2, R2, R122, R121, !PT ;  /* 0x0000007a02027276 */ /* 0x000fe40007810079 */
[C---:B------:R-:W-:Y:S01]  /*11320*/  IADD3 R10, PT, PT, R232.reuse, 0x8000, RZ ;  /* 0x00008000e80a7810 */ /* 0x040fe20007ffe0ff */
[----:B------:R-:W-:Y:S01]  /*11330*/  VIADD R64, R232, 0x8040 ;  /* 0x00008040e8407836 */ /* 0x000fe20000000000 */
[----:B------:R-:W-:Y:S01]  /*11340*/  MOV R11, 0x20 ;  /* 0x00000020000b7802 */ /* 0x000fe20000000f00 */
[----:B------:R-:W-:Y:S04]  /*11350*/  LDSM.16.MT88.4 R24, [R232+0x8000] ;  /* 0x00800000e818783b */ /* 0x000fe80000004200 */
[----:B---3--:R-:W3:Y:S01]  /*11360*/  LDL.LU R251, [R1+0xc] ;  /* 0x00000c0001fb7983 */ /* 0x008ee20000300800 */
[----:B------:R-:W-:-:S03]  /*11370*/  FMNMX3.FTZ R0, R0, R91, R94, !PT ;  /* 0x0000005b00007276 */ /* 0x000fc6000781005e */
[----:B----4-:R4:W-:Y:S01]  /*11380*/  STL [R1+0x120], R250 ;  /* 0x000120fa01007387 */ /* 0x0109e20000100800 */
[----:B------:R-:W-:Y:S02]  /*11390*/  FMNMX3.FTZ R0, R0, R95, R98, !PT ;  /* 0x0000005f00007276 */ /* 0x000fe40007810062 */
[----:B------:R-:W-:Y:S02]  /*113a0*/  FMNMX3.FTZ R2, R2, R250, R249, !PT ;  /* 0x000000fa02027276 */ /* 0x000fe400078100f9 */
[----:B----4-:R-:W4:Y:S04]  /*113b0*/  LDL.LU R250, [R1+0x24] ;  /* 0x0000240001fa7983 */ /* 0x010f280000300800 */
[----:B------:R1:W-:Y:S04]  /*113c0*/  STL [R1+0x11c], R249 ;  /* 0x00011cf901007387 */ /* 0x0003e80000100800 */
[----:B-1----:R-:W3:Y:S01]  /*113d0*/  LDL.LU R249, [R1+0x18] ;  /* 0x0000180001f97983 */ /* 0x002ee20000300800 */
[----:B------:R-:W-:-:S03]  /*113e0*/  FMNMX3.FTZ R0, R0, R96, R97, !PT ;  /* 0x0000006000007276 */ /* 0x000fc60007810061 */
[----:B--2---:R1:W-:Y:S01]  /*113f0*/  STL [R1+0x128], R248 ;  /* 0x000128f801007387 */ /* 0x0043e20000100800 */
[----:B------:R-:W-:-:S03]  /*11400*/  FMNMX3.FTZ R2, R2, R248, R244, !PT ;  /* 0x000000f802027276 */ /* 0x000fc600078100f4 */
[----:B-1----:R-:W2:Y:S04]  /*11410*/  LDL.LU R248, [R1+0x3c] ;  /* 0x00003c0001f87983 */ /* 0x002ea80000300800 */
[----:B------:R1:W-:Y:S01]  /*11420*/  STL [R1+0x124], R244 ;  /* 0x000124f401007387 */ /* 0x0003e20000100800 */
[----:B------:R-:W-:-:S03]  /*11430*/  FMNMX3.FTZ R2, R2, R243, R206, !PT ;  /* 0x000000f302027276 */ /* 0x000fc600078100ce */
[----:B-1----:R-:W2:Y:S01]  /*11440*/  LDL.LU R244, [R1+0x38] ;  /* 0x0000380001f47983 */ /* 0x002ea20000300800 */
[----:B------:R-:W-:-:S03]  /*11450*/  FMNMX3.FTZ R0, R0, R83, R119, !PT ;  /* 0x0000005300007276 */ /* 0x000fc60007810077 */
[----:B------:R1:W-:Y:S04]  /*11460*/  STL [R1+0x130], R243 ;  /* 0x000130f301007387 */ /* 0x0003e80000100800 */
[----:B-1----:R-:W3:Y:S04]  /*11470*/  LDL.LU R243, [R1+0x8] ;  /* 0x0000080001f37983 */ /* 0x002ee80000300800 */
[----:B------:R1:W-:Y:S04]  /*11480*/  STL [R1+0x12c], R206 ;  /* 0x00012cce01007387 */ /* 0x0003e80000100800 */
[----:B-1----:R-:W4:Y:S01]  /*11490*/  LDL.LU R206, [R1+0x74] ;  /* 0x0000740001ce7983 */ /* 0x002f220000300800 */
[----:B------:R-:W-:-:S02]  /*114a0*/  FMNMX3.FTZ R3, R0, R110, R28, !PT ;  /* 0x0000006e00037276 */ /* 0x000fc4000781001c */
[----:B------:R-:W-:Y:S01]  /*114b0*/  FMNMX3.FTZ R0, R2, R211, R207, !PT ;  /* 0x000000d302007276 */ /* 0x000fe200078100cf */
[----:B------:R1:W-:Y:S04]  /*114c0*/  STL [R1+0x138], R211 ;  /* 0x000138d301007387 */ /* 0x0003e80000100800 */
[----:B------:R-:W1:Y:S04]  /*114d0*/  SHFL.BFLY PT, R2, R0, 0x2, 0x1f ;  /* 0x0c401f0000027f89 */ /* 0x000e6800000e0000 */
[----:B-1----:R-:W3:Y:S01]  /*114e0*/  LDL.LU R211, [R1+0x20] ;  /* 0x0000200001d37983 */ /* 0x002ee20000300800 */
[----:B------:R-:W-:-:S03]  /*114f0*/  FMNMX.FTZ R2, R0, R2, !PT ;  /* 0x0000000200027209 */ /* 0x000fc60007810000 */
[----:B------:R1:W-:Y:S04]  /*11500*/  STL [R1+0x134], R207 ;  /* 0x000134cf01007387 */ /* 0x0003e80000100800 */
[----:B-1----:R-:W3:Y:S01]  /*11510*/  LDL.LU R207, [R1+0x1c] ;  /* 0x00001c0001cf7983 */ /* 0x002ee20000300800 */
[----:B----4-:R-:W-:-:S03]  /*11520*/  FMNMX3.FTZ R3, R3, R206, R236, !PT ;  /* 0x000000ce03037276 */ /* 0x010fc600078100ec */
[----:B------:R1:W-:Y:S04]  /*11530*/  STL [R1+0x140], R206 ;  /* 0x000140ce01007387 */ /* 0x0003e80000100800 */
[----:B------:R-:W4:Y:S04]  /*11540*/  SHFL.BFLY PT, R4, R3, 0x2, 0x1f ;  /* 0x0c401f0003047f89 */ /* 0x000f2800000e0000 */
[----:B-1----:R-:W3:Y:S01]  /*11550*/  LDL.LU R206, [R1+0x34] ;  /* 0x0000340001ce7983 */ /* 0x002ee20000300800 */
[----:B----4-:R-:W-:-:S03]  /*11560*/  FMNMX.FTZ R0, R3, R4, !PT ;  /* 0x0000000403007209 */ /* 0x010fc60007810000 */
[----:B------:R1:W-:Y:S04]  /*11570*/  STL [R1+0x13c], R236 ;  /* 0x00013cec01007387 */ /* 0x0003e80000100800 */
[----:B------:R-:W4:Y:S04]  /*11580*/  SHFL.BFLY PT, R3, R2, 0x1, 0x1f ;  /* 0x0c201f0002037f89 */ /* 0x000f2800000e0000 */
[----:B------:R-:W2:Y:S04]  /*11590*/  SHFL.BFLY PT, R4, R0, 0x1, 0x1f ;  /* 0x0c201f0000047f89 */ /* 0x000ea800000e0000 */
[----:B-1----:R-:W3:Y:S01]  /*115a0*/  LDL.LU R236, [R1+0x30] ;  /* 0x0000300001ec7983 */ /* 0x002ee20000300800 */
[----:B----4-:R-:W-:-:S02]  /*115b0*/  FMNMX.FTZ R203, R2, R3, !PT ;  /* 0x0000000302cb7209 */ /* 0x010fc40007810000 */
[----:B------:R-:W-:Y:S02]  /*115c0*/  FMNMX3.FTZ R3, R69, R133, R130, !PT ;  /* 0x0000008545037276 */ /* 0x000fe40007810082 */
[C---:B------:R-:W-:Y:S01]  /*115d0*/  FSETP.NEU.FTZ.AND P1, PT, R203.reuse, -INF , PT ;  /* 0xff800000cb00780b */ /* 0x040fe20003f3d000 */
[----:B------:R-:W-:Y:S01]  /*115e0*/  FMUL.FTZ R8, R203, UR4 ;  /* 0x00000004cb087c20 */ /* 0x000fe20008410000 */
[----:B--2---:R-:W-:Y:S01]  /*115f0*/  FMNMX.FTZ R202, R0, R4, !PT ;  /* 0x0000000400ca7209 */ /* 0x004fe20007810000 */
[----:B------:R1:W-:Y:S01]  /*11600*/  STL [R1+0x144], R203 ;  /* 0x000144cb01007387 */ /* 0x0003e20000100800 */
[----:B------:R-:W-:Y:S02]  /*11610*/  FMNMX3.FTZ R0, R3, R208, R204, !PT ;  /* 0x000000d003007276 */ /* 0x000fe400078100cc */
[----:B------:R-:W-:Y:S02]  /*11620*/  FSEL R3, R203, RZ, P1 ;  /* 0x000000ffcb037208 */ /* 0x000fe40000800000 */
[----:B------:R-:W-:-:S02]  /*11630*/  FSEL R8, R8, RZ, P1 ;  /* 0x000000ff08087208 */ /* 0x000fc40000800000 */
[----:B------:R-:W-:Y:S01]  /*11640*/  FSETP.NEU.FTZ.AND P0, PT, R202, -INF , PT ;  /* 0xff800000ca00780b */ /* 0x000fe20003f1d000 */
[----:B------:R-:W-:Y:S01]  /*11650*/  FADD.FTZ R9, R70, -R3 ;  /* 0x8000000346097221 */ /* 0x000fe20000010000 */
[----:B------:R-:W-:Y:S01]  /*11660*/  FMNMX3.FTZ R2, R80, R127, R126, !PT ;  /* 0x0000007f50027276 */ /* 0x000fe2000781007e */
[----:B------:R-:W-:Y:S01]  /*11670*/  FFMA.FTZ R3, R35, UR4, -R8 ;  /* 0x0000000423037c23 */ /* 0x000fe20008010808 */
[----:B------:R-:W-:Y:S02]  /*11680*/  FSEL R4, R202, RZ, P0 ;  /* 0x000000ffca047208 */ /* 0x000fe40000000000 */
[----:B------:R-:W-:Y:S01]  /*11690*/  FMNMX3.FTZ R2, R2, R132, R131, !PT ;  /* 0x0000008402027276 */ /* 0x000fe20007810083 */
[----:B------:R2:W-:Y:S01]  /*116a0*/  MUFU.EX2 R104, R3 ;  /* 0x0000000300687308 */ /* 0x0005e20000000800 */
[----:B------:R-:W-:Y:S02]  /*116b0*/  FMNMX3.FTZ R0, R0, R228, R227, !PT ;  /* 0x000000e400007276 */ /* 0x000fe400078100e3 */
[----:B------:R-:W-:-:S02]  /*116c0*/  FMNMX3.FTZ R2, R2, R226, R224, !PT ;  /* 0x000000e202027276 */ /* 0x000fc400078100e0 */
[----:B------:R-:W-:Y:S02]  /*116d0*/  FMNMX3.FTZ R0, R0, R225, R221, !PT ;  /* 0x000000e100007276 */ /* 0x000fe400078100dd */
[----:B------:R-:W-:Y:S01]  /*116e0*/  FMNMX3.FTZ R2, R2, R217, R216, !PT ;  /* 0x000000d902027276 */ /* 0x000fe200078100d8 */
[----:B-1----:R-:W4:Y:S03]  /*116f0*/  LDL.LU R203, [R1+0x40] ;  /* 0x0000400001cb7983 */ /* 0x002f260000300800 */
[----:B------:R-:W-:Y:S01]  /*11700*/  FMNMX3.FTZ R2, R2, R245, R241, !PT ;  /* 0x000000f502027276 */ /* 0x000fe200078100f1 */
[----:B------:R-:W-:Y:S01]  /*11710*/  FADD.FTZ R7, R68, -R4 ;  /* 0x8000000444077221 */ /* 0x000fe20000010000 */
[----:B--2---:R-:W-:Y:S01]  /*11720*/  FMUL.FTZ R3, R202, UR4 ;  /* 0x00000004ca037c20 */ /* 0x004fe20008410000 */
[----:B------:R1:W-:Y:S01]  /*11730*/  STL [R1+0x148], R202 ;  /* 0x000148ca01007387 */ /* 0x0003e20000100800 */
[----:B------:R-:W-:-:S02]  /*11740*/  FMNMX3.FTZ R2, R2, R239, R237, !PT ;  /* 0x000000ef02027276 */ /* 0x000fc400078100ed */
[----:B------:R-:W-:Y:S02]  /*11750*/  FMNMX3.FTZ R0, R0, R247, R246, !PT ;  /* 0x000000f700007276 */ /* 0x000fe400078100f6 */
[----:B------:R-:W-:Y:S02]  /*11760*/  FMNMX3.FTZ R4, R2, R23, R22, !PT ;  /* 0x0000001702047276 */ /* 0x000fe40007810016 */
[----:B------:R-:W-:Y:S01]  /*11770*/  FMNMX3.FTZ R0, R0, R242, R240, !PT ;  /* 0x000000f200007276 */ /* 0x000fe200078100f0 */
[----:B-1----:R-:W4:Y:S01]  /*11780*/  LDL.LU R202, [R1+0x44] ;  /* 0x0000440001ca7983 */ /* 0x002f220000300800 */
[----:B------:R-:W-:Y:S01]  /*11790*/  FMNMX3.FTZ R5, R4, R21, R19, !PT ;  /* 0x0000001504057276 */ /* 0x000fe20007810013 */
[--C-:B------:R-:W-:Y:S01]  /*117a0*/  FFMA.FTZ R4, R32, UR4, -R8.reuse ;  /* 0x0000000420047c23 */ /* 0x100fe20008010808 */
[----:B------:R-:W-:Y:S01]  /*117b0*/  FMNMX3.FTZ R2, R0, R111, R109, !PT ;  /* 0x0000006f00027276 */ /* 0x000fe2000781006d */
[----:B------:R-:W-:Y:S01]  /*117c0*/  FFMA.FTZ R0, R34, UR4, -R8 ;  /* 0x0000000422007c23 */ /* 0x000fe20008010808 */
[----:B------:R-:W-:Y:S01]  /*117d0*/  FSEL R3, R3, RZ, P0 ;  /* 0x000000ff03037208 */ /* 0x000fe20000000000 */
[----:B------:R-:W-:Y:S01]  /*117e0*/  MUFU.EX2 R135, R4 ;  /* 0x0000000400877308 */ /* 0x000fe20000000800 */
[----:B------:R-:W-:Y:S01]  /*117f0*/  FMNMX3.FTZ R2, R2, R72, R81, !PT ;  /* 0x0000004802027276 */ /* 0x000fe20007810051 */
[----:B------:R-:W-:Y:S01]  /*11800*/  FMUL.FTZ R9, R9, UR4 ;  /* 0x0000000409097c20 */ /* 0x000fe20008410000 */
[----:B------:R-:W-:Y:S01]  /*11810*/  @P3 IADD3 R64, PT, PT, R10, -0x40, RZ ;  /* 0xffffffc00a403810 */ /* 0x000fe20007ffe0ff */
[----:B------:R1:W-:Y:S01]  /*11820*/  MUFU.EX2 R234, R0 ;  /* 0x0000000000ea7308 */ /* 0x0003e20000000800 */
[----:B------:R-:W-:Y:S01]  /*11830*/  FMNMX3.FTZ R2, R2, R82, R92, !PT ;  /* 0x0000005202027276 */ /* 0x000fe2000781005c */
[----:B------:R-:W-:Y:S01]  /*11840*/  LDSM.16.MT88.4 R16, [R233+0x8000] ;  /* 0x00800000e910783b */ /* 0x000fe20000004200 */
[----:B-1----:R-:W-:-:S04]  /*11850*/  FFMA.FTZ R0, R31, UR4, -R8 ;  /* 0x000000041f007c23 */ /* 0x002fc80008010808 */
[----:B------:R1:W-:Y:S02]  /*11860*/  MUFU.EX2 R134, R0 ;  /* 0x0000000000867308 */ /* 0x0003e40000000800 */
[----:B-1----:R-:W-:-:S04]  /*11870*/  FMNMX3.FTZ R0, R2, R93, R74, !PT ;  /* 0x0000005d02007276 */ /* 0x002fc8000781004a */
[----:B------:R-:W-:-:S04]  /*11880*/  FMNMX3.FTZ R0, R0, R248, R244, !PT ;  /* 0x000000f800007276 */ /* 0x000fc800078100f4 */
[----:B------:R-:W-:-:S04]  /*11890*/  FMNMX3.FTZ R0, R0, R108, R250, !PT ;  /* 0x0000006c00007276 */ /* 0x000fc800078100fa */
[----:B---3--:R-:W-:-:S04]  /*118a0*/  FMNMX3.FTZ R0, R0, R249, R251, !PT ;  /* 0x000000f900007276 */ /* 0x008fc800078100fb */
[----:B------:R-:W-:Y:S01]  /*118b0*/  FMNMX3.FTZ R0, R0, R215, R115, !PT ;  /* 0x000000d700007276 */ /* 0x000fe20007810073 */
[----:B------:R-:W-:-:S03]  /*118c0*/  FFMA.FTZ R6, R38, UR4, -R3 ;  /* 0x0000000426067c23 */ /* 0x000fc60008010803 */
[----:B------:R-:W-:Y:S01]  /*118d0*/  FMNMX3.FTZ R0, R0, R114, R113, !PT ;  /* 0x0000007200007276 */ /* 0x000fe20007810071 */
[----:B------:R-:W1:Y:S03]  /*118e0*/  MUFU.EX2 R38, R9 ;  /* 0x0000000900267308 */ /* 0x000e660000000800 */
[----:B------:R-:W-:-:S05]  /*118f0*/  FMNMX3.FTZ R0, R0, R103, R100, !PT ;  /* 0x0000006700007276 */ /* 0x000fca0007810064 */
[----:B------:R-:W2:Y:S01]  /*11900*/  SHFL.BFLY PT, R10, R0, 0x2, 0x1f ;  /* 0x0c401f00000a7f89 */ /* 0x000ea200000e0000 */
[----:B------:R-:W-:-:S04]  /*11910*/  LOP3.LUT P2, RZ, R12, 0x2, RZ, 0xc0, !PT ;  /* 0x000000020cff7812 */ /* 0x000fc8000784c0ff */
[----:B------:R-:W-:-:S05]  /*11920*/  SEL R12, R11, 0xffffffe0, !P2 ;  /* 0xffffffe00b0c7807 */ /* 0x000fca0005000000 */
[----:B------:R-:W-:Y:S02]  /*11930*/  IMAD.IADD R205, R12, 0x1, R64 ;  /* 0x000000010ccd7824 */ /* 0x000fe400078e0240 */
[----:B------:R-:W-:Y:S04]  /*11940*/  LDSM.16.MT88.4 R12, [R64] ;  /* 0x00000000400c783b */ /* 0x000fe80000004200 */
[----:B------:R-:W-:Y:S01]  /*11950*/  LDSM.16.MT88.4 R20, [R205] ;  /* 0x00000000cd14783b */ /* 0x000fe20000004200 */
[----:B--2---:R-:W-:Y:S01]  /*11960*/  FMNMX.FTZ R0, R0, R10, !PT ;  /* 0x0000000a00007209 */ /* 0x004fe20007810000 */
[----:B------:R-:W-:Y:S01]  /*11970*/  FMUL.FTZ R7, R7, UR4 ;  /* 0x0000000407077c20 */ /* 0x000fe20008410000 */
[----:B------:R2:W-:Y:S01]  /*11980*/  MUFU.EX2 R67, R6 ;  /* 0x0000000600437308 */ /* 0x0005e20000000800 */
[-C--:B-1----:R-:W-:Y:S01]  /*11990*/  FMUL.FTZ R168, R168, R38.reuse ;  /* 0x00000026a8a87220 */ /* 0x082fe20000410000 */
        /* <DEDUP_REMOVED lines=12> */
[----:B--2---:R-:W-:Y:S01]  /*11a60*/  F2FP.F16.F32.PACK_AB R6, R134, R135 ;  /* 0x000000878606723e */ /* 0x004fe200000000ff */
[-C--:B------:R-:W-:Y:S01]  /*11a70*/  FMUL.FTZ R193, R193, R38.reuse ;  /* 0x00000026c1c17220 */ /* 0x080fe20000410000 */
[-C--:B------:R-:W-:Y:S01]  /*11a80*/  FMUL.FTZ R196, R196, R38.reuse ;  /* 0x00000026c4c47220 */ /* 0x080fe20000410000 */
[----:B------:R-:W-:Y:S01]  /*11a90*/  FMUL.FTZ R197, R197, R38 ;  /* 0x00000026c5c57220 */ /* 0x000fe20000410000 */
[----:B----4-:R-:W-:-:S04]  /*11aa0*/  FMNMX3.FTZ R4, R5, R202, R203, !PT ;  /* 0x000000ca05047276 */ /* 0x010fc800078100cb */
[----:B------:R-:W-:-:S04]  /*11ab0*/  FMNMX3.FTZ R4, R4, R206, R236, !PT ;  /* 0x000000ce04047276 */ /* 0x000fc800078100ec */
[----:B------:R-:W-:-:S04]  /*11ac0*/  FMNMX3.FTZ R2, R4, R211, R207, !PT ;  /* 0x000000d304027276 */ /* 0x000fc800078100cf */
[----:B------:R-:W-:-:S04]  /*11ad0*/  FMNMX3.FTZ R2, R2, R243, R223, !PT ;  /* 0x000000f302027276 */ /* 0x000fc800078100df */
[----:B------:R-:W-:-:S04]  /*11ae0*/  FMNMX3.FTZ R2, R2, R222, R214, !PT ;  /* 0x000000de02027276 */ /* 0x000fc800078100d6 */
[----:B------:R-:W-:-:S04]  /*11af0*/  FMNMX3.FTZ R2, R2, R210, R107, !PT ;  /* 0x000000d202027276 */ /* 0x000fc8000781006b */
[----:B------:R-:W-:-:S04]  /*11b00*/  FMNMX3.FTZ R2, R2, R102, R101, !PT ;  /* 0x0000006602027276 */ /* 0x000fc80007810065 */
[----:B------:R-:W-:-:S05]  /*11b10*/  FMNMX3.FTZ R2, R2, R66, R65, !PT ;  /* 0x0000004202027276 */ /* 0x000fca0007810041 */
[----:B------:R-:W1:Y:S01]  /*11b20*/  SHFL.BFLY PT, R9, R2, 0x2, 0x1f ;  /* 0x0c401f0002097f89 */ /* 0x000e6200000e0000 */
[--C-:B------:R-:W-:Y:S01]  /*11b30*/  FFMA.FTZ R5, R36, UR4, -R3.reuse ;  /* 0x0000000424057c23 */ /* 0x100fe20008010803 */
[----:B------:R-:W-:Y:S01]  /*11b40*/  FFMA.FTZ R4, R39, UR4, -R3 ;  /* 0x0000000427047c23 */ /* 0x000fe20008010803 */
[----:B-1----:R-:W-:-:S05]  /*11b50*/  FMNMX.FTZ R2, R2, R9, !PT ;  /* 0x0000000902027209 */ /* 0x002fca0007810000 */
[----:B------:R-:W1:Y:S04]  /*11b60*/  SHFL.BFLY PT, R10, R2, 0x1, 0x1f ;  /* 0x0c201f00020a7f89 */ /* 0x000e6800000e0000 */
[----:B------:R-:W2:Y:S01]  /*11b70*/  SHFL.BFLY PT, R9, R0, 0x1, 0x1f ;  /* 0x0c201f0000097f89 */ /* 0x000ea200000e0000 */
[----:B------:R3:W-:Y:S04]  /*11b80*/  MUFU.EX2 R238, R5 ;  /* 0x0000000500ee7308 */ /* 0x0007e80000000800 */
[----:B------:R-:W-:Y:S01]  /*11b90*/  MUFU.EX2 R11, R4 ;  /* 0x00000004000b7308 */ /* 0x000fe20000000800 */
[----:B---3--:R-:W-:-:S03]  /*11ba0*/  FFMA.FTZ R5, R37, UR4, -R3 ;  /* 0x0000000425057c23 */ /* 0x008fc60008010803 */
[----:B------:R-:W3:Y:S04]  /*11bb0*/  MUFU.EX2 R37, R7 ;  /* 0x0000000700257308 */ /* 0x000ee80000000800 */
[----:B------:R4:W4:Y:S01]  /*11bc0*/  MUFU.EX2 R123, R5 ;  /* 0x00000005007b7308 */ /* 0x0009220000000800 */
[----:B-1----:R-:W-:-:S04]  /*11bd0*/  FMNMX.FTZ R201, R2, R10, !PT ;  /* 0x0000000a02c97209 */ /* 0x002fc80007810000 */
[C---:B------:R-:W-:Y:S02]  /*11be0*/  FSETP.NEU.FTZ.AND P0, PT, R201.reuse, -INF , PT ;  /* 0xff800000c900780b */ /* 0x040fe40003f1d000 */
[----:B--2---:R-:W-:Y:S01]  /*11bf0*/  FMNMX.FTZ R200, R0, R9, !PT ;  /* 0x0000000900c87209 */ /* 0x004fe20007810000 */
[C---:B------:R-:W-:Y:S01]  /*11c00*/  FMUL.FTZ R2, R201.reuse, UR4 ;  /* 0x00000004c9027c20 */ /* 0x040fe20008410000 */
[----:B------:R-:W-:Y:S01]  /*11c10*/  FSEL R0, R201, RZ, P0 ;  /* 0x000000ffc9007208 */ /* 0x000fe20000000000 */
[-C--:B---3--:R-:W-:Y:S01]  /*11c20*/  FMUL.FTZ R170, R170, R37.reuse ;  /* 0x00000025aaaa7220 */ /* 0x088fe20000410000 */
[-C--:B------:R-:W-:Y:S01]  /*11c30*/  FMUL.FTZ R171, R171, R37.reuse ;  /* 0x00000025abab7220 */ /* 0x080fe20000410000 */
[----:B------:R-:W-:Y:S01]  /*11c40*/  F2FP.F16.F32.PACK_AB R4, R234, R104 ;  /* 0x00000068ea04723e */ /* 0x000fe200000000ff */
[----:B------:R-:W-:Y:S01]  /*11c50*/  FMUL.FTZ R174, R174, R37 ;  /* 0x00000025aeae7220 */ /* 0x000fe20000410000 */
[----:B----4-:R-:W-:Y:S01]  /*11c60*/  F2FP.F16.F32.PACK_AB R5, R238, R67 ;  /* 0x00000043ee05723e */ /* 0x010fe200000000ff */
[----:B------:R-:W-:Y:S01]  /*11c70*/  FMUL.FTZ R175, R175, R37 ;  /* 0x00000025afaf7220 */ /* 0x000fe20000410000 */
        /* <DEDUP_REMOVED lines=31> */
[----:B------:R-:W-:Y:S01]  /*11e70*/  FADD.FTZ R6, R69, -R6 ;  /* 0x8000000645067221 */ /* 0x000fe20000010000 */
[----:B------:R-:W-:Y:S01]  /*11e80*/  MOV R189, R28 ;  /* 0x0000001c00bd7202 */ /* 0x000fe20000000f00 */
[----:B-1----:R-:W-:Y:S01]  /*11e90*/  FFMA.FTZ R4, R132, UR4, -R2 ;  /* 0x0000000484047c23 */ /* 0x002fe20008010802 */
[----:B--2---:R-:W-:-:S03]  /*11ea0*/  FFMA.FTZ R5, R133, UR4, -R0 ;  /* 0x0000000485057c23 */ /* 0x004fc60008010800 */
[----:B------:R1:W-:Y:S04]  /*11eb0*/  MUFU.EX2 R173, R4 ;  /* 0x0000000400ad7308 */ /* 0x0003e80000000800 */
[----:B------:R2:W-:Y:S01]  /*11ec0*/  MUFU.EX2 R105, R5 ;  /* 0x0000000500697308 */ /* 0x0005e20000000800 */
[----:B------:R-:W-:Y:S01]  /*11ed0*/  FFMA.FTZ R7, R131, UR4, -R2 ;  /* 0x0000000483077c23 */ /* 0x000fe20008010802 */
[----:B------:R-:W-:Y:S01]  /*11ee0*/  FMUL.FTZ R6, R6, UR4 ;  /* 0x0000000406067c20 */ /* 0x000fe20008410000 */
        /* <DEDUP_REMOVED lines=18> */
[-C--:B------:R-:W-:Y:S01]  /*12010*/  FMUL.FTZ R146, R146, R36.reuse ;  /* 0x0000002492927220 */ /* 0x080fe20000410000 */
[----:B--2---:R-:W-:Y:S01]  /*12020*/  F2FP.F16.F32.PACK_AB R5, R170, R105 ;  /* 0x00000069aa05723e */ /* 0x004fe200000000ff */
[----:B------:R-:W-:Y:S01]  /*12030*/  FMUL.FTZ R147, R147, R36 ;  /* 0x0000002493937220 */ /* 0x000fe20000410000 */
[----:B------:R-:W-:Y:S01]  /*12040*/  FMUL.FTZ R161, R161, R28 ;  /* 0x0000001ca1a17220 */ /* 0x000fe20000410000 */
[----:B------:R-:W-:Y:S01]  /*12050*/  FMUL.FTZ R162, R162, R36 ;  /* 0x00000024a2a27220 */ /* 0x000fe20000410000 */
        /* <DEDUP_REMOVED lines=23> */
[----:B------:R-:W-:Y:S01]  /*121d0*/  HMMA.16816.F32 R84, R4, R24, R164 ;  /* 0x000000180454723c */ /* 0x000fe200000018a4 */
[----:B------:R-:W-:-:S07]  /*121e0*/  FFMA.FTZ R9, R218, UR4, -R8 ;  /* 0x00000004da097c23 */ /* 0x000fce0008010808 */
[C---:B------:R-:W-:Y:S01]  /*121f0*/  HMMA.16816.F32 R76, R4.reuse, R26, R144 ;  /* 0x0000001a044c723c */ /* 0x040fe20000001890 */
[----:B------:R-:W1:Y:S07]  /*12200*/  LDSM.16.MT88.4 R24, [R232+0x8800] ;  /* 0x00880000e818783b */ /* 0x000e6e0000004200 */
[C---:B------:R-:W-:Y:S08]  /*12210*/  HMMA.16816.F32 R160, R4.reuse, R16, R160 ;  /* 0x0000001004a0723c */ /* 0x040ff000000018a0 */
[C---:B------:R-:W-:Y:S01]  /*12220*/  HMMA.16816.F32 R140, R4.reuse, R18, R140 ;  /* 0x00000012048c723c */ /* 0x040fe2000000188c */
[----:B------:R-:W2:Y:S07]  /*12230*/  LDSM.16.MT88.4 R16, [R233+0x8800] ;  /* 0x00880000e910783b */ /* 0x000eae0000004200 */
[C---:B------:R-:W-:Y:S08]  /*12240*/  HMMA.16816.F32 R156, R4.reuse, R12, R156 ;  /* 0x0000000c049c723c */ /* 0x040ff0000000189c */
[C---:B------:R-:W-:Y:S01]  /*12250*/  HMMA.16816.F32 R136, R4.reuse, R14, R136 ;  /* 0x0000000e0488723c */ /* 0x040fe20000001888 */
[----:B------:R-:W3:Y:S07]  /*12260*/  LDSM.16.MT88.4 R12, [R64+0x800] ;  /* 0x00080000400c783b */ /* 0x000eee0000004200 */
[C---:B------:R-:W-:Y:S08]  /*12270*/  HMMA.16816.F32 R152, R4.reuse, R20, R152 ;  /* 0x000000140498723c */ /* 0x040ff00000001898 */
[----:B------:R-:W-:Y:S01]  /*12280*/  HMMA.16816.F32 R148, R4, R22, R148 ;  /* 0x000000160494723c */ /* 0x000fe20000001894 */
[----:B------:R-:W4:Y:S01]  /*12290*/  LDSM.16.MT88.4 R20, [R205+0x800] ;  /* 0x00080000cd14783b */ /* 0x000f220000004200 */
[--C-:B------:R-:W-:Y:S01]  /*122a0*/  FFMA.FTZ R4, R30, UR4, -R8.reuse ;  /* 0x000000041e047c23 */ /* 0x100fe20008010808 */
[----:B------:R1:W-:Y:S01]  /*122b0*/  MUFU.EX2 R183, R9 ;  /* 0x0000000900b77308 */ /* 0x0003e20000000800 */
[--C-:B------:R-:W-:Y:S01]  /*122c0*/  FFMA.FTZ R10, R209, UR4, -R8.reuse ;  /* 0x00000004d10a7c23 */ /* 0x100fe20008010808 */
[----:B------:R-:W-:-:S02]  /*122d0*/  FFMA.FTZ R5, R29, UR4, -R8 ;  /* 0x000000041d057c23 */ /* 0x000fc40008010808 */
[----:B------:R2:W-:Y:S01]  /*122e0*/  MUFU.EX2 R187, R4 ;  /* 0x0000000400bb7308 */ /* 0x0005e20000000800 */
[----:B------:R-:W-:-:S03]  /*122f0*/  FFMA.FTZ R6, R219, UR4, -R3 ;  /* 0x00000004db067c23 */ /* 0x000fc60008010803 */
[----:B------:R3:W4:Y:S01]  /*12300*/  MUFU.EX2 R182, R10 ;  /* 0x0000000a00b67308 */ /* 0x0007220000000800 */
[----:B-1----:R-:W-:-:S03]  /*12310*/  FFMA.FTZ R9, R226, UR4, -R2 ;  /* 0x00000004e2097c23 */ /* 0x002fc60008010802 */
[----:B------:R1:W-:Y:S01]  /*12320*/  MUFU.EX2 R190, R5 ;  /* 0x0000000500be7308 */ /* 0x0003e20000000800 */
[----:B------:R-:W-:Y:S01]  /*12330*/  IMAD.MOV.U32 R126, RZ, RZ, R11 ;  /* 0x000000ffff7e7224 */ /* 0x000fe200078e000b */
[----:B------:R-:W-:Y:S01]  /*12340*/  MOV R127, R71 ;  /* 0x00000047007f7202 */ /* 0x000fe20000000f00 */
[----:B--2---:R-:W-:Y:S01]  /*12350*/  FFMA.FTZ R4, R220, UR4, -R3 ;  /* 0x00000004dc047c23 */ /* 0x004fe20008010803 */
[----:B------:R2:W-:Y:S01]  /*12360*/  MUFU.EX2 R171, R9 ;  /* 0x0000000900ab7308 */ /* 0x0005e20000000800 */
[----:B------:R-:W-:Y:S01]  /*12370*/  MOV R167, R91 ;  /* 0x0000005b00a77202 */ /* 0x000fe20000000f00 */
[----:B------:R-:W-:Y:S02]  /*12380*/  IMAD.MOV.U32 R30, RZ, RZ, R89 ;  /* 0x000000ffff1e7224 */ /* 0x000fe400078e0059 */
[--C-:B---3--:R-:W-:Y:S01]  /*12390*/  FFMA.FTZ R10, R224, UR4, -R2.reuse ;  /* 0x00000004e00a7c23 */ /* 0x108fe20008010802 */
[----:B------:R3:W-:Y:S01]  /*123a0*/  MUFU.EX2 R180, R4 ;  /* 0x0000000400b47308 */ /* 0x0007e20000000800 */
[----:B------:R-:W-:Y:S01]  /*123b0*/  MOV R31, R90 ;  /* 0x0000005a001f7202 */ /* 0x000fe20000000f00 */
[----:B------:R-:W4:Y:S02]  /*123c0*/  LDL.LU R219, [R1+0x28] ;  /* 0x0000280001db7983 */ /* 0x000f240000300800 */
[----:B------:R3:W-:Y:S01]  /*123d0*/  MUFU.EX2 R178, R10 ;  /* 0x0000000a00b27308 */ /* 0x0007e20000000800 */
[--C-:B-1----:R-:W-:Y:S01]  /*123e0*/  FFMA.FTZ R5, R213, UR4, -R3.reuse ;  /* 0x00000004d5057c23 */ /* 0x102fe20008010803 */
[----:B--2---:R-:W-:Y:S01]  /*123f0*/  FFMA.FTZ R9, R217, UR4, -R2 ;  /* 0x00000004d9097c23 */ /* 0x004fe20008010802 */
[----:B---3--:R-:W-:-:S03]  /*12400*/  FFMA.FTZ R4, R212, UR4, -R3 ;  /* 0x00000004d4047c23 */ /* 0x008fc60008010803 */
[----:B------:R1:W-:Y:S01]  /*12410*/  MUFU.EX2 R177, R9 ;  /* 0x0000000900b17308 */ /* 0x0003e20000000800 */
[----:B------:R-:W-:-:S03]  /*12420*/  FFMA.FTZ R10, R216, UR4, -R2 ;  /* 0x00000004d80a7c23 */ /* 0x000fc60008010802 */
[----:B------:R-:W2:Y:S04]  /*12430*/  MUFU.EX2 R181, R6 ;  /* 0x0000000600b57308 */ /* 0x000ea80000000800 */
[----:B------:R-:W-:Y:S04]  /*12440*/  MUFU.EX2 R186, R5 ;  /* 0x0000000500ba7308 */ /* 0x000fe80000000800 */
[----:B------:R-:W3:Y:S01]  /*12450*/  MUFU.EX2 R191, R4 ;  /* 0x0000000400bf7308 */ /* 0x000ee20000000800 */
[--C-:B-1----:R-:W-:Y:S01]  /*12460*/  FFMA.FTZ R9, R228, UR4, -R0.reuse ;  /* 0x00000004e4097c23 */ /* 0x102fe20008010800 */
[----:B------:R-:W-:-:S02]  /*12470*/  FFMA.FTZ R11, R227, UR4, -R0 ;  /* 0x00000004e30b7c23 */ /* 0x000fc40008010800 */
[----:B------:R1:W-:Y:S04]  /*12480*/  MUFU.EX2 R185, R10 ;  /* 0x0000000a00b97308 */ /* 0x0003e80000000800 */
[----:B------:R2:W-:Y:S04]  /*12490*/  MUFU.EX2 R168, R9 ;  /* 0x0000000900a87308 */ /* 0x0005e80000000800 */
[----:B------:R-:W3:Y:S01]  /*124a0*/  MUFU.EX2 R174, R11 ;  /* 0x0000000b00ae7308 */ /* 0x000ee20000000800 */
[--C-:B-1----:R-:W-:Y:S01]  /*124b0*/  FFMA.FTZ R10, R225, UR4, -R0.reuse ;  /* 0x00000004e10a7c23 */ /* 0x102fe20008010800 */
[----:B--2---:R-:W-:-:S03]  /*124c0*/  FFMA.FTZ R9, R221, UR4, -R0 ;  /* 0x00000004dd097c23 */ /* 0x004fc60008010800 */
[----:B------:R1:W-:Y:S04]  /*124d0*/  MUFU.EX2 R175, R10 ;  /* 0x0000000a00af7308 */ /* 0x0003e80000000800 */
[----:B------:R-:W2:Y:S01]  /*124e0*/  MUFU.EX2 R184, R9 ;  /* 0x0000000900b87308 */ /* 0x000ea20000000800 */
[----:B----4-:R-:W-:Y:S02]  /*124f0*/  F2FP.F16.F32.PACK_AB R4, R182, R183 ;  /* 0x000000b7b604723e */ /* 0x010fe400000000ff */
[----:B------:R-:W-:Y:S02]  /*12500*/  F2FP.F16.F32.PACK_AB R5, R181, R180 ;  /* 0x000000b4b505723e */ /* 0x000fe400000000ff */
[----:B------:R-:W-:Y:S02]  /*12510*/  F2FP.F16.F32.PACK_AB R6, R190, R187 ;  /* 0x000000bbbe06723e */ /* 0x000fe400000000ff */
[----:B---3--:R-:W-:-:S07]  /*12520*/  F2FP.F16.F32.PACK_AB R7, R191, R186 ;  /* 0x000000babf07723e */ /* 0x008fce00000000ff */
[----:B------:R-:W-:Y:S01]  /*12530*/  HMMA.16816.F32 R32, R4, R24, R32 ;  /* 0x000000180420723c */ /* 0x000fe20000001820 */
[----:B-1----:R-:W-:-:S07]  /*12540*/  FFMA.FTZ R10, R241, UR4, -R2 ;  /* 0x00000004f10a7c23 */ /* 0x002fce0008010802 */
[----:B------:R-:W-:Y:S01]  /*12550*/  HMMA.16816.F32 R44, R4, R26, R44 ;  /* 0x0000001a042c723c */ /* 0x000fe2000000182c */
[----:B------:R-:W-:-:S07]  /*12560*/  MOV R29, R88 ;  /* 0x00000058001d7202 */ /* 0x000fce0000000f00 */
        /* <DEDUP_REMOVED lines=9> */
[----:B--2---:R-:W-:Y:S01]  /*12600*/  F2FP.F16.F32.PACK_AB R7, R184, R175 ;  /* 0x000000afb807723e */ /* 0x004fe200000000ff */
[----:B------:R-:W-:-:S06]  /*12610*/  FFMA.FTZ R9, R230, UR4, -R8 ;  /* 0x00000004e6097c23 */ /* 0x000fcc0008010808 */
[C---:B------:R-:W-:Y:S08]  /*12620*/  HMMA.16816.F32 R84, R4.reuse, R24, R84 ;  /* 0x000000180454723c */ /* 0x040ff00000001854 */
        /* <DEDUP_REMOVED lines=10> */
[----:B------:R-:W-:Y:S01]  /*126d0*/  FFMA.FTZ R4, R229, UR4, -R8 ;  /* 0x00000004e5047c23 */ /* 0x000fe20008010808 */
[----:B------:R-:W4:Y:S01]  /*126e0*/  LDSM.16.MT88.4 R20, [R205+0x1000] ;  /* 0x00100000cd14783b */ /* 0x000f220000004200 */
[----:B------:R1:W-:Y:S02]  /*126f0*/  MUFU.EX2 R229, R10 ;  /* 0x0000000a00e57308 */ /* 0x0003e40000000800 */
[----:B-1----:R-:W-:-:S04]  /*12700*/  FFMA.FTZ R10, R237, UR4, -R2 ;  /* 0x00000004ed0a7c23 */ /* 0x002fc80008010802 */
[----:B------:R1:W-:Y:S02]  /*12710*/  MUFU.EX2 R230, R10 ;  /* 0x0000000a00e67308 */ /* 0x0003e40000000800 */
[----:B-1----:R-:W-:Y:S02]  /*12720*/  FFMA.FTZ R10, R242, UR4, -R0 ;  /* 0x00000004f20a7c23 */ /* 0x002fe40008010800 */
[----:B------:R-:W2:Y:S02]  /*12730*/  LDL.LU R242, [R1+0xe8] ;  /* 0x0000e80001f27983 */ /* 0x000ea40000300800 */
[----:B--2---:R-:W-:Y:S02]  /*12740*/  FFMA.FTZ R105, R242, R36, R105 ;  /* 0x00000024f2697223 */ /* 0x004fe40000010069 */
[----:B------:R-:W2:Y:S02]  /*12750*/  LDL.LU R242, [R1+0xe4] ;  /* 0x0000e40001f27983 */ /* 0x000ea40000300800 */
[----:B--2---:R-:W-:-:S02]  /*12760*/  FFMA.FTZ R104, R242, R38, R104 ;  /* 0x00000026f2687223 */ /* 0x004fc40000010068 */
[----:B------:R-:W2:Y:S01]  /*12770*/  LDL.LU R242, [R1+0xe0] ;  /* 0x0000e00001f27983 */ /* 0x000ea20000300800 */
[----:B------:R1:W-:Y:S01]  /*12780*/  MUFU.EX2 R193, R4 ;  /* 0x0000000400c17308 */ /* 0x0003e20000000800 */
[----:B------:R-:W-:-:S03]  /*12790*/  FFMA.FTZ R5, R128, UR4, -R8 ;  /* 0x0000000480057c23 */ /* 0x000fc60008010808 */
[----:B------:R3:W4:Y:S04]  /*127a0*/  MUFU.EX2 R197, R9 ;  /* 0x0000000900c57308 */ /* 0x0007280000000800 */
[----:B------:R4:W-:Y:S01]  /*127b0*/  MUFU.EX2 R216, R5 ;  /* 0x0000000500d87308 */ /* 0x0009e20000000800 */
[----:B-1----:R-:W-:-:S04]  /*127c0*/  FFMA.FTZ R4, R124, UR4, -R8 ;  /* 0x000000047c047c23 */ /* 0x002fc80008010808 */
[----:B------:R1:W-:Y:S01]  /*127d0*/  MUFU.EX2 R224, R4 ;  /* 0x0000000400e07308 */ /* 0x0003e20000000800 */
[----:B---3--:R-:W-:Y:S01]  /*127e0*/  FFMA.FTZ R9, R245, UR4, -R2 ;  /* 0x00000004f5097c23 */ /* 0x008fe20008010802 */
[----:B----4-:R-:W-:-:S03]  /*127f0*/  FFMA.FTZ R5, R235, UR4, -R3 ;  /* 0x00000004eb057c23 */ /* 0x010fc60008010803 */
[----:B------:R3:W-:Y:S04]  /*12800*/  MUFU.EX2 R199, R9 ;  /* 0x0000000900c77308 */ /* 0x0007e80000000800 */
[----:B------:R4:W-:Y:S01]  /*12810*/  MUFU.EX2 R196, R5 ;  /* 0x0000000500c47308 */ /* 0x0009e20000000800 */
[----:B-1----:R-:W-:-:S04]  /*12820*/  FFMA.FTZ R4, R231, UR4, -R3 ;  /* 0x00000004e7047c23 */ /* 0x002fc80008010803 */
[----:B------:R1:W2:Y:S01]  /*12830*/  MUFU.EX2 R212, R4 ;  /* 0x0000000400d47308 */ /* 0x0002a20000000800 */
[----:B---3--:R-:W-:Y:S01]  /*12840*/  FFMA.FTZ R9, R239, UR4, -R2 ;  /* 0x00000004ef097c23 */ /* 0x008fe20008010802 */
[----:B----4-:R-:W-:-:S03]  /*12850*/  FFMA.FTZ R5, R129, UR4, -R3 ;  /* 0x0000000481057c23 */ /* 0x010fc60008010803 */
[----:B------:R3:W-:Y:S04]  /*12860*/  MUFU.EX2 R217, R9 ;  /* 0x0000000900d97308 */ /* 0x0007e80000000800 */
[----:B------:R-:W-:Y:S01]  /*12870*/  MUFU.EX2 R228, R5 ;  /* 0x0000000500e47308 */ /* 0x000fe20000000800 */
[----:B-1----:R-:W-:-:S04]  /*12880*/  FFMA.FTZ R4, R125, UR4, -R3 ;  /* 0x000000047d047c23 */ /* 0x002fc80008010803 */
[----:B------:R-:W1:Y:S01]  /*12890*/  MUFU.EX2 R208, R4 ;  /* 0x0000000400d07308 */ /* 0x000e620000000800 */
[--C-:B---3--:R-:W-:Y:S01]  /*128a0*/  FFMA.FTZ R9, R247, UR4, -R0.reuse ;  /* 0x00000004f7097c23 */ /* 0x108fe20008010800 */
[----:B------:R-:W-:-:S03]  /*128b0*/  FFMA.FTZ R11, R246, UR4, -R0 ;  /* 0x00000004f60b7c23 */ /* 0x000fc60008010800 */
[----:B------:R3:W-:Y:S01]  /*128c0*/  MUFU.EX2 R198, R9 ;  /* 0x0000000900c67308 */ /* 0x0007e20000000800 */
[----:B--2---:R-:W-:Y:S02]  /*128d0*/  FFMA.FTZ R67, R242, R37, R67 ;  /* 0x00000025f2437223 */ /* 0x004fe40000010043 */
[----:B------:R-:W2:Y:S01]  /*128e0*/  LDL.LU R242, [R1+0x58] ;  /* 0x0000580001f27983 */ /* 0x000ea20000300800 */
[----:B---3--:R-:W-:Y:S01]  /*128f0*/  FFMA.FTZ R9, R240, UR4, -R0 ;  /* 0x00000004f0097c23 */ /* 0x008fe20008010800 */
[----:B------:R-:W3:Y:S04]  /*12900*/  MUFU.EX2 R225, R11 ;  /* 0x0000000b00e17308 */ /* 0x000ee80000000800 */
[----:B------:R-:W-:Y:S04]  /*12910*/  MUFU.EX2 R204, R10 ;  /* 0x0000000a00cc7308 */ /* 0x000fe80000000800 */
[----:B------:R-:W4:Y:S01]  /*12920*/  MUFU.EX2 R218, R9 ;  /* 0x0000000900da7308 */ /* 0x000f220000000800 */
[----:B------:R-:W-:-:S02]  /*12930*/  F2FP.F16.F32.PACK_AB R4, R193, R197 ;  /* 0x000000c5c104723e */ /* 0x000fc400000000ff */
[----:B------:R-:W-:Y:S02]  /*12940*/  F2FP.F16.F32.PACK_AB R5, R212, R196 ;  /* 0x000000c4d405723e */ /* 0x000fe400000000ff */
        /* <DEDUP_REMOVED lines=26> */
[----:B---3--:R-:W-:Y:S02]  /*12af0*/  F2FP.F16.F32.PACK_AB R5, R225, R198 ;  /* 0x000000c6e105723e */ /* 0x008fe400000000ff */
[----:B------:R-:W-:Y:S02]  /*12b00*/  F2FP.F16.F32.PACK_AB R6, R230, R217 ;  /* 0x000000d9e606723e */ /* 0x000fe400000000ff */
[----:B----4-:R-:W-:Y:S01]  /*12b10*/  F2FP.F16.F32.PACK_AB R7, R218, R204 ;  /* 0x000000ccda07723e */ /* 0x010fe200000000ff */
[----:B------:R-:W-:-:S06]  /*12b20*/  FFMA.FTZ R106, R219, R28, R106 ;  /* 0x0000001cdb6a7223 */ /* 0x000fcc000001006a */
[C---:B------:R-:W-:Y:S08]  /*12b30*/  HMMA.16816.F32 R68, R4.reuse, R24, R84 ;  /* 0x000000180444723c */ /* 0x040ff00000001854 */
[C---:B------:R-:W-:Y:S08]  /*12b40*/  HMMA.16816.F32 R60, R4.reuse, R26, R76 ;  /* 0x0000001a043c723c */ /* 0x040ff0000000184c */
[C---:B------:R-:W-:Y:S08]  /*12b50*/  HMMA.16816.F32 R52, R4.reuse, R16, R160 ;  /* 0x000000100434723c */ /* 0x040ff000000018a0 */
[C---:B------:R-:W-:Y:S01]  /*12b60*/  HMMA.16816.F32 R40, R4.reuse, R18, R140 ;  /* 0x000000120428723c */ /* 0x040fe2000000188c */
[----:B------:R-:W1:Y:S07]  /*12b70*/  LDSM.16.MT88.4 R16, [R232+0x9800] ;  /* 0x00980000e810783b */ /* 0x000e6e0000004200 */
[C---:B------:R-:W-:Y:S08]  /*12b80*/  HMMA.16816.F32 R24, R4.reuse, R12, R156 ;  /* 0x0000000c0418723c */ /* 0x040ff0000000189c */
[C---:B------:R-:W-:Y:S01]  /*12b90*/  HMMA.16816.F32 R88, R4.reuse, R14, R88 ;  /* 0x0000000e0458723c */ /* 0x040fe20000001858 */
[----:B------:R-:W3:Y:S07]  /*12ba0*/  LDSM.16.MT88.4 R12, [R233+0x9800] ;  /* 0x00980000e90c783b */ /* 0x000eee0000004200 */
[C---:B------:R-:W-:Y:S08]  /*12bb0*/  HMMA.16816.F32 R152, R4.reuse, R20, R152 ;  /* 0x000000140498723c */ /* 0x040ff00000001898 */
[----:B------:R-:W-:Y:S01]  /*12bc0*/  HMMA.16816.F32 R148, R4, R22, R148 ;  /* 0x000000160494723c */ /* 0x000fe20000001894 */
[--C-:B------:R-:W-:Y:S01]  /*12bd0*/  FFMA.FTZ R5, R29, UR4, -R3.reuse ;  /* 0x000000041d057c23 */ /* 0x100fe20008010803 */
[--C-:B------:R-:W-:Y:S01]  /*12be0*/  FFMA.FTZ R4, R30, UR4, -R3.reuse ;  /* 0x000000041e047c23 */ /* 0x100fe20008010803 */
[--C-:B------:R-:W-:Y:S01]  /*12bf0*/  FFMA.FTZ R6, R31, UR4, -R3.reuse ;  /* 0x000000041f067c23 */ /* 0x100fe20008010803 */
[----:B------:R-:W4:Y:S04]  /*12c00*/  LDSM.16.MT88.4 R20, [R64+0x1800] ;  /* 0x001800004014783b */ /* 0x000f280000004200 */
[----:B------:R-:W4:Y:S01]  /*12c10*/  LDSM.16.MT88.4 R28, [R205+0x1800] ;  /* 0x00180000cd1c783b */ /* 0x000f220000004200 */
[--C-:B------:R-:W-:Y:S01]  /*12c20*/  FFMA.FTZ R9, R252, UR4, -R8.reuse ;  /* 0x00000004fc097c23 */ /* 0x100fe20008010808 */
[--C-:B------:R-:W-:Y:S01]  /*12c30*/  FFMA.FTZ R10, R117, UR4, -R8.reuse ;  /* 0x00000004750a7c23 */ /* 0x100fe20008010808 */
[----:B------:R1:W-:Y:S04]  /*12c40*/  MUFU.EX2 R77, R4 ;  /* 0x00000004004d7308 */ /* 0x0003e80000000800 */
[----:B------:R3:W-:Y:S04]  /*12c50*/  MUFU.EX2 R136, R9 ;  /* 0x0000000900887308 */ /* 0x0007e80000000800 */
[----:B------:R3:W-:Y:S01]  /*12c60*/  MUFU.EX2 R137, R10 ;  /* 0x0000000a00897308 */ /* 0x0007e20000000800 */
[----:B-1----:R-:W-:Y:S01]  /*12c70*/  FFMA.FTZ R4, R220, UR4, -R3 ;  /* 0x00000004dc047c23 */ /* 0x002fe20008010803 */
[--C-:B---3--:R-:W-:Y:S01]  /*12c80*/  FFMA.FTZ R9, R116, UR4, -R8.reuse ;  /* 0x0000000474097c23 */ /* 0x108fe20008010808 */
[----:B------:R-:W-:-:S03]  /*12c90*/  FFMA.FTZ R10, R112, UR4, -R8 ;  /* 0x00000004700a7c23 */ /* 0x000fc60008010808 */
[----:B------:R-:W-:Y:S04]  /*12ca0*/  MUFU.EX2 R213, R9 ;  /* 0x0000000900d57308 */ /* 0x000fe80000000800 */
[----:B------:R-:W-:Y:S04]  /*12cb0*/  MUFU.EX2 R76, R10 ;  /* 0x0000000a004c7308 */ /* 0x000fe80000000800 */
[----:B------:R-:W1:Y:S04]  /*12cc0*/  MUFU.EX2 R158, R5 ;  /* 0x00000005009e7308 */ /* 0x000e680000000800 */
[----:B------:R3:W-:Y:S04]  /*12cd0*/  MUFU.EX2 R9, R6 ;  /* 0x0000000600097308 */ /* 0x0007e80000000800 */
[----:B------:R4:W4:Y:S01]  /*12ce0*/  MUFU.EX2 R156, R4 ;  /* 0x00000004009c7308 */ /* 0x0009220000000800 */
[----:B------:R-:W-:-:S02]  /*12cf0*/  MOV R219, R209 ;  /* 0x000000d100db7202 */ /* 0x000fc40000000f00 */
[----:B-1----:R-:W-:Y:S02]  /*12d00*/  F2FP.F16.F32.PACK_AB R5, R77, R158 ;  /* 0x0000009e4d05723e */ /* 0x002fe400000000ff */
[----:B---3--:R-:W-:Y:S02]  /*12d10*/  F2FP.F16.F32.PACK_AB R6, R76, R213 ;  /* 0x000000d54c06723e */ /* 0x008fe400000000ff */
[----:B----4-:R-:W-:Y:S02]  /*12d20*/  F2FP.F16.F32.PACK_AB R4, R137, R136 ;  /* 0x000000888904723e */ /* 0x010fe400000000ff */
        /* <DEDUP_REMOVED lines=21> */
[C---:B------:R-:W-:Y:S08]  /*12e80*/  HMMA.16816.F32 R116, R4.reuse, R12, R80 ;  /* 0x0000000c0474723c */ /* 0x040ff00000001850 */
[C---:B------:R-:W-:Y:S08]  /*12e90*/  HMMA.16816.F32 R108, R4.reuse, R14, R72 ;  /* 0x0000000e046c723c */ /* 0x040ff00000001848 */
[C---:B------:R-:W-:Y:S08]  /*12ea0*/  HMMA.16816.F32 R128, R4.reuse, R20, R56 ;  /* 0x000000140480723c */ /* 0x040ff00000001838 */
[C---:B------:R-:W-:Y:S08]  /*12eb0*/  HMMA.16816.F32 R124, R4.reuse, R22, R48 ;  /* 0x00000016047c723c */ /* 0x040ff00000001830 */
[C---:B------:R-:W-:Y:S08]  /*12ec0*/  HMMA.16816.F32 R132, R4.reuse, R28, R44 ;  /* 0x0000001c0484723c */ /* 0x040ff0000000182c */
[----:B------:R-:W-:Y:S01]  /*12ed0*/  HMMA.16816.F32 R120, R4, R30, R32 ;  /* 0x0000001e0478723c */ /* 0x000fe20000001820 */
[----:B--2---:R-:W-:-:S02]  /*12ee0*/  FFMA.FTZ R6, R242, UR4, -R2 ;  /* 0x00000004f2067c23 */ /* 0x004fc40008010802 */
[----:B------:R-:W2:Y:S02]  /*12ef0*/  LDL.LU R242, [R1+0x54] ;  /* 0x0000540001f27983 */ /* 0x000ea40000300800 */
[--C-:B--2---:R-:W-:Y:S02]  /*12f00*/  FFMA.FTZ R5, R242, UR4, -R2.reuse ;  /* 0x00000004f2057c23 */ /* 0x104fe40008010802 */
[----:B------:R-:W2:Y:S01]  /*12f10*/  LDL.LU R242, [R1+0x4c] ;  /* 0x00004c0001f27983 */ /* 0x000ea20000300800 */
[--C-:B------:R-:W-:Y:S01]  /*12f20*/  FFMA.FTZ R10, R202, UR4, -R2.reuse ;  /* 0x00000004ca0a7c23 */ /* 0x100fe20008010802 */
[--C-:B------:R-:W-:Y:S01]  /*12f30*/  FFMA.FTZ R32, R203, UR4, -R2.reuse ;  /* 0x00000004cb207c23 */ /* 0x100fe20008010802 */
[--C-:B------:R-:W-:Y:S01]  /*12f40*/  FFMA.FTZ R11, R206, UR4, -R2.reuse ;  /* 0x00000004ce0b7c23 */ /* 0x100fe20008010802 */
[----:B--2---:R-:W-:Y:S02]  /*12f50*/  FFMA.FTZ R4, R242, UR4, -R2 ;  /* 0x00000004f2047c23 */ /* 0x004fe40008010802 */
[----:B------:R-:W2:Y:S04]  /*12f60*/  LDL.LU R242, [R1+0x48] ;  /* 0x0000480001f27983 */ /* 0x000ea80000300800 */
[----:B------:R-:W3:Y:S04]  /*12f70*/  LDL.LU R202, [R1+0x148] ;  /* 0x0001480001ca7983 */ /* 0x000ee80000300800 */
[----:B------:R-:W4:Y:S04]  /*12f80*/  LDL.LU R203, [R1+0x144] ;  /* 0x0001440001cb7983 */ /* 0x000f280000300800 */
[----:B------:R-:W3:Y:S01]  /*12f90*/  LDL.LU R206, [R1+0x140] ;  /* 0x0001400001ce7983 */ /* 0x000ee20000300800 */
[----:B------:R-:W-:Y:S01]  /*12fa0*/  IMAD.MOV.U32 R163, RZ, RZ, R164 ;  /* 0x000000ffffa37224 */ /* 0x000fe200078e00a4 */
[----:B------:R-:W-:Y:S01]  /*12fb0*/  MOV R78, R165 ;  /* 0x000000a5004e7202 */ /* 0x000fe20000000f00 */
[----:B------:R-:W-:Y:S01]  /*12fc0*/  IMAD.MOV.U32 R84, RZ, RZ, R188 ;  /* 0x000000ffff547224 */ /* 0x000fe200078e00bc */
[----:B------:R-:W-:Y:S01]  /*12fd0*/  MOV R79, R167 ;  /* 0x000000a7004f7202 */ /* 0x000fe20000000f00 */
[--C-:B------:R-:W-:Y:S01]  /*12fe0*/  FFMA.FTZ R37, R236, UR4, -R2.reuse ;  /* 0x00000004ec257c23 */ /* 0x100fe20008010802 */
[----:B------:R-:W-:Y:S01]  /*12ff0*/  MOV R85, R189 ;  /* 0x000000bd00557202 */ /* 0x000fe20000000f00 */
[--C-:B------:R-:W-:Y:S01]  /*13000*/  FFMA.FTZ R164, R222, UR4, -R2.reuse ;  /* 0x00000004dea47c23 */ /* 0x100fe20008010802 */
[--C-:B------:R-:W-:Y:S01]  /*13010*/  FFMA.FTZ R167, R214, UR4, -R2.reuse ;  /* 0x00000004d6a77c23 */ /* 0x100fe20008010802 */
[--C-:B------:R-:W-:Y:S01]  /*13020*/  FFMA.FTZ R165, R107, UR4, -R2.reuse ;  /* 0x000000046ba57c23 */ /* 0x100fe20008010802 */
[--C-:B------:R-:W-:Y:S01]  /*13030*/  FFMA.FTZ R189, R102, UR4, -R2.reuse ;  /* 0x0000000466bd7c23 */ /* 0x100fe20008010802 */
[----:B------:R-:W-:Y:S01]  /*13040*/  FFMA.FTZ R188, R101, UR4, -R2 ;  /* 0x0000000465bc7c23 */ /* 0x000fe20008010802 */
[----:B------:R-:W4:Y:S01]  /*13050*/  LDL.LU R236, [R1+0x13c] ;  /* 0x00013c0001ec7983 */ /* 0x000f220000300800 */
[----:B------:R-:W-:Y:S01]  /*13060*/  IMAD.MOV.U32 R58, RZ, RZ, R237 ;  /* 0x000000ffff3a7224 */ /* 0x000fe200078e00ed */
[----:B------:R-:W-:-:S05]  /*13070*/  MOV R56, R192 ;  /* 0x000000c000387202 */ /* 0x000fca0000000f00 */
[----:B------:R-:W-:Y:S01]  /*13080*/  IMAD.MOV.U32 R47, RZ, RZ, R56 ;  /* 0x000000ffff2f7224 */ /* 0x000fe200078e0038 */
[----:B------:R-:W-:Y:S01]  /*13090*/  MOV R56, R229 ;  /* 0x000000e500387202 */ /* 0x000fe20000000f00 */
[----:B--2---:R-:W-:Y:S01]  /*130a0*/  FFMA.FTZ R7, R242, UR4, -R2 ;  /* 0x00000004f2077c23 */ /* 0x004fe20008010802 */
        /* <DEDUP_REMOVED lines=51> */
[----:B------:R-:W-:Y:S01]  /*133e0*/  FFMA.FTZ R2, R141, UR4, -R0 ;  /* 0x000000048d027c23 */ /* 0x000fe20008010800 */
[----:B------:R-:W-:Y:S01]  /*133f0*/  MOV R141, R142 ;  /* 0x0000008e008d7202 */ /* 0x000fe20000000f00 */
[----:B------:R-:W-:Y:S01]  /*13400*/  IMAD.MOV.U32 R142, RZ, RZ, R143 ;  /* 0x000000ffff8e7224 */ /* 0x000fe200078e008f */
[----:B------:R-:W-:Y:S01]  /*13410*/  MOV R143, R160 ;  /* 0x000000a0008f7202 */ /* 0x000fe20000000f00 */
[----:B------:R1:W-:Y:S01]  /*13420*/  MUFU.EX2 R247, R5 ;  /* 0x0000000500f77308 */ /* 0x0003e20000000800 */
[----:B------:R-:W-:Y:S01]  /*13430*/  MOV R160, R161 ;  /* 0x000000a100a07202 */ /* 0x000fe20000000f00 */
[----:B------:R-:W2:Y:S01]  /*13440*/  LDL.LU R211, [R1+0x138] ;  /* 0x0001380001d37983 */ /* 0x000ea20000300800 */
[----:B------:R-:W-:Y:S01]  /*13450*/  MOV R161, R162 ;  /* 0x000000a200a17202 */ /* 0x000fe20000000f00 */
[----:B------:R-:W-:Y:S01]  /*13460*/  IMAD.MOV.U32 R162, RZ, RZ, R163 ;  /* 0x000000ffffa27224 */ /* 0x000fe200078e00a3 */
[----:B------:R-:W-:Y:S01]  /*13470*/  MOV R163, R240 ;  /* 0x000000f000a37202 */ /* 0x000fe20000000f00 */
[----:B------:R-:W-:Y:S01]  /*13480*/  IMAD.MOV.U32 R140, RZ, RZ, R142 ;  /* 0x000000ffff8c7224 */ /* 0x000fe200078e008e */
[----:B------:R-:W-:Y:S01]  /*13490*/  MOV R240, R241 ;  /* 0x000000f100f07202 */ /* 0x000fe20000000f00 */
[----:B------:R-:W4:Y:S01]  /*134a0*/  LDL.LU R207, [R1+0x134] ;  /* 0x0001340001cf7983 */ /* 0x000f220000300800 */
[----:B------:R-:W-:-:S02]  /*134b0*/  MOV R241, R248 ;  /* 0x000000f800f17202 */ /* 0x000fc40000000f00 */
[----:B------:R-:W-:Y:S01]  /*134c0*/  MOV R142, R160 ;  /* 0x000000a0008e7202 */ /* 0x000fe20000000f00 */
[----:B-1----:R-:W-:Y:S01]  /*134d0*/  FFMA.FTZ R5, R141, UR4, -R0 ;  /* 0x000000048d057c23 */ /* 0x002fe20008010800 */
[----:B------:R-:W-:Y:S01]  /*134e0*/  MOV R141, R143 ;  /* 0x0000008f008d7202 */ /* 0x000fe20000000f00 */
[----:B------:R-:W-:Y:S01]  /*134f0*/  IMAD.MOV.U32 R160, RZ, RZ, R240 ;  /* 0x000000ffffa07224 */ /* 0x000fe200078e00f0 */
[----:B------:R-:W-:Y:S01]  /*13500*/  MOV R143, R163 ;  /* 0x000000a3008f7202 */ /* 0x000fe20000000f00 */
[----:B------:R-:W4:Y:S01]  /*13510*/  LDL.LU R243, [R1+0x130] ;  /* 0x0001300001f37983 */ /* 0x000f220000300800 */
[----:B------:R-:W-:Y:S01]  /*13520*/  MOV R163, R241 ;  /* 0x000000f100a37202 */ /* 0x000fe20000000f00 */
[----:B------:R1:W-:Y:S01]  /*13530*/  MUFU.EX2 R240, R2 ;  /* 0x0000000200f07308 */ /* 0x0003e20000000800 */
[----:B------:R-:W-:Y:S02]  /*13540*/  MOV R239, R219 ;  /* 0x000000db00ef7202 */ /* 0x000fe40000000f00 */
[----:B------:R-:W-:-:S02]  /*13550*/  MOV R86, R246 ;  /* 0x000000f600567202 */ /* 0x000fc40000000f00 */
[----:B---3--:R-:W-:Y:S01]  /*13560*/  MOV R219, R206 ;  /* 0x000000ce00db7202 */ /* 0x008fe20000000f00 */
[----:B------:R3:W-:Y:S01]  /*13570*/  MUFU.EX2 R246, R4 ;  /* 0x0000000400f67308 */ /* 0x0007e20000000800 */
[----:B------:R-:W2:Y:S01]  /*13580*/  LDL.LU R206, [R1+0x12c] ;  /* 0x00012c0001ce7983 */ /* 0x000ea20000300800 */
[----:B------:R-:W-:Y:S01]  /*13590*/  MOV R241, R244 ;  /* 0x000000f400f17202 */ /* 0x000fe20000000f00 */
[--C-:B------:R-:W-:Y:S01]  /*135a0*/  FFMA.FTZ R38, R141, UR4, -R0.reuse ;  /* 0x000000048d267c23 */ /* 0x100fe20008010800 */
[--C-:B-1----:R-:W-:Y:S01]  /*135b0*/  FFMA.FTZ R2, R143, UR4, -R0.reuse ;  /* 0x000000048f027c23 */ /* 0x102fe20008010800 */
[----:B------:R-:W-:Y:S01]  /*135c0*/  MOV R143, R160 ;  /* 0x000000a0008f7202 */ /* 0x000fe20000000f00 */
[----:B------:R-:W-:Y:S01]  /*135d0*/  IMAD.MOV.U32 R160, RZ, RZ, R163 ;  /* 0x000000ffffa07224 */ /* 0x000fe200078e00a3 */
[----:B------:R-:W-:Y:S01]  /*135e0*/  MOV R163, R245 ;  /* 0x000000f500a37202 */ /* 0x000fe20000000f00 */
[----:B------:R-:W4:Y:S01]  /*135f0*/  LDL.LU R248, [R1+0x128] ;  /* 0x0001280001f87983 */ /* 0x000f220000300800 */
[--C-:B------:R-:W-:Y:S01]  /*13600*/  FFMA.FTZ R65, R142, UR4, -R0.reuse ;  /* 0x000000048e417c23 */ /* 0x100fe20008010800 */
[--C-:B---3--:R-:W-:Y:S01]  /*13610*/  FFMA.FTZ R4, R140, UR4, -R0.reuse ;  /* 0x000000048c047c23 */ /* 0x108fe20008010800 */
[--C-:B------:R-:W-:Y:S01]  /*13620*/  FFMA.FTZ R140, R160, UR4, -R0.reuse ;  /* 0x00000004a08c7c23 */ /* 0x100fe20008010800 */
[----:B------:R-:W3:Y:S01]  /*13630*/  LDL.LU R244, [R1+0x124] ;  /* 0x0001240001f47983 */ /* 0x000ee20000300800 */
[--C-:B------:R-:W-:Y:S01]  /*13640*/  FFMA.FTZ R141, R250, UR4, -R0.reuse ;  /* 0x00000004fa8d7c23 */ /* 0x100fe20008010800 */
[--C-:B------:R-:W-:Y:S01]  /*13650*/  FFMA.FTZ R142, R163, UR4, -R0.reuse ;  /* 0x00000004a38e7c23 */ /* 0x100fe20008010800 */
[--C-:B------:R-:W-:Y:S01]  /*13660*/  FFMA.FTZ R160, R249, UR4, -R0.reuse ;  /* 0x00000004f9a07c23 */ /* 0x100fe20008010800 */
[----:B------:R-:W3:Y:S01]  /*13670*/  LDL.LU R250, [R1+0x120] ;  /* 0x0001200001fa7983 */ /* 0x000ee20000300800 */
[----:B------:R-:W-:-:S03]  /*13680*/  FFMA.FTZ R163, R251, UR4, -R0 ;  /* 0x00000004fba37c23 */ /* 0x000fc60008010800 */
[----:B------:R-:W4:Y:S04]  /*13690*/  LDL.LU R249, [R1+0x11c] ;  /* 0x00011c0001f97983 */ /* 0x000f280000300800 */
[----:B------:R-:W3:Y:S04]  /*136a0*/  LDL.LU R251, [R1+0x118] ;  /* 0x0001180001fb7983 */ /* 0x000ee80000300800 */
[----:B------:R-:W4:Y:S04]  /*136b0*/  LDL.LU R237, [R1+0x9c] ;  /* 0x00009c0001ed7983 */ /* 0x000f280000300800 */
[----:B------:R-:W3:Y:S01]  /*136c0*/  LDL.LU R229, [R1+0xb8] ;  /* 0x0000b80001e57983 */ /* 0x000ee20000300800 */
[----:B------:R-:W-:-:S02]  /*136d0*/  MOV R159, R161 ;  /* 0x000000a1009f7202 */ /* 0x000fc40000000f00 */
[----:B------:R-:W-:Y:S01]  /*136e0*/  MOV R161, R162 ;  /* 0x000000a200a17202 */ /* 0x000fe20000000f00 */
[----:B------:R-:W-:Y:S01]  /*136f0*/  IMAD.MOV.U32 R162, RZ, RZ, R78 ;  /* 0x000000ffffa27224 */ /* 0x000fe200078e004e */
[----:B------:R-:W-:Y:S02]  /*13700*/  MOV R78, R79 ;  /* 0x0000004f004e7202 */ /* 0x000fe40000000f00 */
[----:B------:R-:W-:Y:S02]  /*13710*/  MOV R79, R84 ;  /* 0x00000054004f7202 */ /* 0x000fe40000000f00 */
[----:B------:R-:W-:Y:S01]  /*13720*/  MOV R84, R85 ;  /* 0x0000005500547202 */ /* 0x000fe20000000f00 */
[----:B------:R-:W-:Y:S01]  /*13730*/  IMAD.MOV.U32 R85, RZ, RZ, R86 ;  /* 0x000000ffff557224 */ /* 0x000fe200078e0056 */
[----:B------:R-:W-:Y:S01]  /*13740*/  MOV R86, R87 ;  /* 0x0000005700567202 */ /* 0x000fe20000000f00 */
[----:B------:R-:W-:Y:S01]  /*13750*/  FFMA.FTZ R66, R143, UR4, -R0 ;  /* 0x000000048f427c23 */ /* 0x000fe20008010800 */
[----:B------:R-:W-:-:S02]  /*13760*/  MOV R83, R159 ;  /* 0x0000009f00537202 */ /* 0x000fc40000000f00 */
[----:B------:R-:W-:Y:S01]  /*13770*/  MOV R50, R85 ;  /* 0x0000005500327202 */ /* 0x000fe20000000f00 */
[----:B------:R-:W-:Y:S01]  /*13780*/  IMAD.MOV.U32 R74, RZ, RZ, R84 ;  /* 0x000000ffff4a7224 */ /* 0x000fe200078e0054 */
[----:B------:R-:W-:Y:S01]  /*13790*/  MOV R51, R86 ;  /* 0x0000005600337202 */ /* 0x000fe20000000f00 */
[----:B------:R-:W-:Y:S01]  /*137a0*/  IMAD.MOV.U32 R82, RZ, RZ, R161 ;  /* 0x000000ffff527224 */ /* 0x000fe200078e00a1 */
[----:B------:R-:W-:Y:S01]  /*137b0*/  MOV R81, R162 ;  /* 0x000000a200517202 */ /* 0x000fe20000000f00 */
[--C-:B------:R-:W-:Y:S01]  /*137c0*/  FFMA.FTZ R39, R39, UR4, -R0.reuse ;  /* 0x0000000427277c23 */ /* 0x100fe20008010800 */
[----:B------:R-:W-:Y:S01]  /*137d0*/  MOV R75, R79 ;  /* 0x0000004f004b7202 */ /* 0x000fe20000000f00 */
[----:B------:R-:W-:Y:S01]  /*137e0*/  FFMA.FTZ R143, R241, UR4, -R0 ;  /* 0x00000004f18f7c23 */ /* 0x000fe20008010800 */
[----:B------:R-:W-:Y:S01]  /*137f0*/  MOV R159, R193 ;  /* 0x000000c1009f7202 */ /* 0x000fe20000000f00 */
[----:B------:R-:W-:Y:S01]  /*13800*/  IMAD.MOV.U32 R72, RZ, RZ, R76 ;  /* 0x000000ffff487224 */ /* 0x000fe200078e004c */
[----:B------:R-:W-:Y:S01]  /*13810*/  MOV R73, R204 ;  /* 0x000000cc00497202 */ /* 0x000fe20000000f00 */
[--C-:B------:R-:W-:Y:S01]  /*13820*/  FFMA.FTZ R162, R215, UR4, -R0.reuse ;  /* 0x00000004d7a27c23 */ /* 0x100fe20008010800 */
[--C-:B------:R-:W-:Y:S01]  /*13830*/  FFMA.FTZ R161, R115, UR4, -R0.reuse ;  /* 0x0000000473a17c23 */ /* 0x100fe20008010800 */
[--C-:B------:R-:W-:Y:S01]  /*13840*/  FFMA.FTZ R192, R114, UR4, -R0.reuse ;  /* 0x0000000472c07c23 */ /* 0x100fe20008010800 */
[--C-:B------:R-:W-:Y:S01]  /*13850*/  FFMA.FTZ R193, R113, UR4, -R0.reuse ;  /* 0x0000000471c17c23 */ /* 0x100fe20008010800 */
[----:B------:R-:W-:Y:S01]  /*13860*/  FFMA.FTZ R204, R100, UR4, -R0 ;  /* 0x0000000464cc7c23 */ /* 0x000fe20008010800 */
[----:B------:R-:W-:Y:S01]  /*13870*/  MOV R46, R51 ;  /* 0x00000033002e7202 */ /* 0x000fe20000000f00 */
[----:B------:R4:W-:Y:S01]  /*13880*/  MUFU.EX2 R241, R2 ;  /* 0x0000000200f17308 */ /* 0x0009e20000000800 */
[----:B------:R-:W-:Y:S01]  /*13890*/  MOV R80, R78 ;  /* 0x0000004e00507202 */ /* 0x000fe20000000f00 */
[----:B------:R-:W-:Y:S01]  /*138a0*/  IMAD.MOV.U32 R49, RZ, RZ, R75 ;  /* 0x000000ffff317224 */ /* 0x000fe200078e004b */
[----:B------:R-:W-:-:S02]  /*138b0*/  MOV R48, R74 ;  /* 0x0000004a00307202 */ /* 0x000fc40000000f00 */
[----:B------:R-:W-:Y:S02]  /*138c0*/  MOV R51, R72 ;  /* 0x0000004800337202 */ /* 0x000fe40000000f00 */
[----:B------:R-:W-:Y:S01]  /*138d0*/  MOV R72, R80 ;  /* 0x0000005000487202 */ /* 0x000fe20000000f00 */
[----:B------:R-:W-:Y:S01]  /*138e0*/  IMAD.MOV.U32 R75, RZ, RZ, R83 ;  /* 0x000000ffff4b7224 */ /* 0x000fe200078e0053 */
[----:B------:R-:W-:Y:S02]  /*138f0*/  MOV R74, R82 ;  /* 0x00000052004a7202 */ /* 0x000fe40000000f00 */
[----:B--2---:R-:W-:Y:S01]  /*13900*/  MOV R157, R206 ;  /* 0x000000ce009d7202 */ /* 0x004fe20000000f00 */
[----:B------:R-:W-:Y:S01]  /*13910*/  FFMA.FTZ R206, R103, UR4, -R0 ;  /* 0x0000000467ce7c23 */ /* 0x000fe20008010800 */
[--C-:B------:R-:W-:Y:S01]  /*13920*/  FFMA.FTZ R0, R50, UR4, -R8.reuse ;  /* 0x0000000432007c23 */ /* 0x100fe20008010808 */
[----:B------:R-:W-:Y:S02]  /*13930*/  MOV R50, R73 ;  /* 0x0000004900327202 */ /* 0x000fe40000000f00 */
[----:B------:R-:W-:Y:S01]  /*13940*/  MOV R73, R81 ;  /* 0x0000005100497202 */ /* 0x000fe20000000f00 */
[----:B----4-:R-:W-:Y:S01]  /*13950*/  FFMA.FTZ R2, R237, UR4, -R8 ;  /* 0x00000004ed027c23 */ /* 0x010fe20008010808 */
[----:B------:R-:W-:-:S02]  /*13960*/  MOV R237, R231 ;  /* 0x000000e700ed7202 */ /* 0x000fc40000000f00 */
[----:B------:R1:W-:Y:S02]  /*13970*/  MUFU.EX2 R231, R0 ;  /* 0x0000000000e77308 */ /* 0x0003e40000000800 */
[----:B-1----:R-:W-:Y:S01]  /*13980*/  FFMA.FTZ R0, R46, UR4, -R8 ;  /* 0x000000042e007c23 */ /* 0x002fe20008010808 */
        /* <DEDUP_REMOVED lines=8> */
[----:B------:R-:W-:Y:S02]  /*13a10*/  MOV R239, R235 ;  /* 0x000000eb00ef7202 */ /* 0x000fe40000000f00 */
[----:B------:R1:W-:Y:S02]  /*13a20*/  MUFU.EX2 R235, R2 ;  /* 0x0000000200eb7308 */ /* 0x0003e40000000800 */
[----:B-1----:R-:W-:Y:S02]  /*13a30*/  FFMA.FTZ R2, R237, UR4, -R8 ;  /* 0x00000004ed027c23 */ /* 0x002fe40008010808 */
[----:B------:R3:W-:Y:S02]  /*13a40*/  MUFU.EX2 R237, R0 ;  /* 0x0000000000ed7308 */ /* 0x0007e40000000800 */
[----:B---3--:R-:W-:-:S02]  /*13a50*/  FFMA.FTZ R0, R229, UR4, -R3 ;  /* 0x00000004e5007c23 */ /* 0x008fc40008010803 */
[----:B------:R-:W2:Y:S04]  /*13a60*/  LDL.LU R229, [R1+0xa4] ;  /* 0x0000a40001e57983 */ /* 0x000ea80000300800 */
[----:B------:R-:W3:Y:S01]  /*13a70*/  LDL.LU R223, [R1+0x80] ;  /* 0x0000800001df7983 */ /* 0x000ee20000300800 */
[----:B------:R-:W-:Y:S01]  /*13a80*/  MOV R87, R242 ;  /* 0x000000f200577202 */ /* 0x000fe20000000f00 */
[----:B------:R-:W-:Y:S04]  /*13a90*/  MUFU.EX2 R252, R6 ;  /* 0x0000000600fc7308 */ /* 0x000fe80000000800 */
[----:B------:R-:W1:Y:S04]  /*13aa0*/  MUFU.EX2 R107, R7 ;  /* 0x00000007006b7308 */ /* 0x000e680000000800 */
[----:B------:R-:W4:Y:S04]  /*13ab0*/  MUFU.EX2 R245, R5 ;  /* 0x0000000500f57308 */ /* 0x000f280000000800 */
[----:B------:R4:W4:Y:S01]  /*13ac0*/  MUFU.EX2 R242, R4 ;  /* 0x0000000400f27308 */ /* 0x0009220000000800 */
[----:B------:R-:W-:Y:S01]  /*13ad0*/  IMAD.MOV.U32 R36, RZ, RZ, R46 ;  /* 0x000000ffff247224 */ /* 0x000fe200078e002e */
[----:B------:R-:W-:-:S02]  /*13ae0*/  MOV R33, R49 ;  /* 0x0000003100217202 */ /* 0x000fc40000000f00 */
[----:B-1----:R-:W-:Y:S02]  /*13af0*/  F2FP.F16.F32.PACK_AB R6, R107, R246 ;  /* 0x000000f66b06723e */ /* 0x002fe400000000ff */
[----:B----4-:R-:W-:Y:S02]  /*13b00*/  F2FP.F16.F32.PACK_AB R5, R245, R240 ;  /* 0x000000f0f505723e */ /* 0x010fe400000000ff */
[----:B------:R-:W-:Y:S02]  /*13b10*/  F2FP.F16.F32.PACK_AB R4, R247, R252 ;  /* 0x000000fcf704723e */ /* 0x000fe400000000ff */
[----:B------:R-:W-:Y:S01]  /*13b20*/  F2FP.F16.F32.PACK_AB R7, R241, R242 ;  /* 0x000000f2f107723e */ /* 0x000fe200000000ff */
[----:B------:R-:W-:Y:S01]  /*13b30*/  IMAD.MOV.U32 R49, RZ, RZ, R9 ;  /* 0x000000ffff317224 */ /* 0x000fe200078e0009 */
[----:B------:R-:W-:Y:S01]  /*13b40*/  MOV R34, R72 ;  /* 0x0000004800227202 */ /* 0x000fe20000000f00 */
[----:B------:R-:W-:Y:S01]  /*13b50*/  FFMA.FTZ R9, R227, UR4, -R3 ;  /* 0x00000004e3097c23 */ /* 0x000fe20008010803 */
[----:B------:R-:W-:-:S02]  /*13b60*/  MOV R35, R74 ;  /* 0x0000004a00237202 */ /* 0x000fc40000000f00 */
[----:B------:R-:W-:Y:S01]  /*13b70*/  MOV R44, R75 ;  /* 0x0000004b002c7202 */ /* 0x000fe20000000f00 */
[C---:B------:R-:W-:Y:S01]  /*13b80*/  HMMA.16816.F32 R80, R4.reuse, R20, R24 ;  /* 0x000000140450723c */ /* 0x040fe20000001818 */
[----:B------:R-:W-:Y:S01]  /*13b90*/  MUFU.EX2 R227, R0 ;  /* 0x0000000000e37308 */ /* 0x000fe20000000800 */
[----:B------:R-:W1:Y:S01]  /*13ba0*/  LDSM.16.MT88.4 R24, [R232+0xa000] ;  /* 0x00a00000e818783b */ /* 0x000e620000004200 */
[----:B------:R-:W-:Y:S02]  /*13bb0*/  MOV R46, R48 ;  /* 0x00000030002e7202 */ /* 0x000fe40000000f00 */
[----:B------:R-:W-:Y:S02]  /*13bc0*/  MOV R222, R36 ;  /* 0x0000002400de7202 */ /* 0x000fe40000000f00 */
[----:B------:R-:W-:Y:S02]  /*13bd0*/  MOV R48, R239 ;  /* 0x000000ef00307202 */ /* 0x000fe40000000f00 */
[----:B------:R-:W-:Y:S01]  /*13be0*/  MOV R36, R35 ;  /* 0x0000002300247202 */ /* 0x000fe20000000f00 */
[----:B------:R-:W-:Y:S01]  /*13bf0*/  HMMA.16816.F32 R112, R4, R16, R68 ;  /* 0x000000100470723c */ /* 0x000fe20000001844 */
[----:B------:R-:W4:Y:S01]  /*13c00*/  MUFU.EX2 R239, R2 ;  /* 0x0000000200ef7308 */ /* 0x000f220000000800 */
[----:B------:R-:W-:-:S02]  /*13c10*/  MOV R35, R48 ;  /* 0x0000003000237202 */ /* 0x000fc40000000f00 */
[----:B------:R-:W-:-:S04]  /*13c20*/  MOV R215, R36 ;  /* 0x0000002400d77202 */ /* 0x000fc80000000f00 */
[C---:B------:R-:W-:Y:S01]  /*13c30*/  HMMA.16816.F32 R100, R4.reuse, R18, R60 ;  /* 0x000000120464723c */ /* 0x040fe2000000183c */
[----:B------:R-:W1:Y:S01]  /*13c40*/  LDSM.16.MT88.4 R16, [R64+0x2000] ;  /* 0x002000004010783b */ /* 0x000e620000004200 */
[----:B------:R-:W-:Y:S02]  /*13c50*/  MOV R48, R230 ;  /* 0x000000e600307202 */ /* 0x000fe40000000f00 */
[----:B------:R-:W-:Y:S02]  /*13c60*/  MOV R57, R77 ;  /* 0x0000004d00397202 */ /* 0x000fe40000000f00 */
[----:B------:R-:W-:Y:S02]  /*13c70*/  MOV R214, R35 ;  /* 0x0000002300d67202 */ /* 0x000fe40000000f00 */
[----:B------:R-:W-:Y:S01]  /*13c80*/  HMMA.16816.F32 R68, R4, R28, R152 ;  /* 0x0000001c0444723c */ /* 0x000fe20000001898 */
[----:B------:R-:W-:Y:S01]  /*13c90*/  IMAD.MOV.U32 R155, RZ, RZ, R215 ;  /* 0x000000ffff9b7224 */ /* 0x000fe200078e00d7 */
[----:B------:R-:W-:Y:S01]  /*13ca0*/  MOV R59, R87 ;  /* 0x00000057003b7202 */ /* 0x000fe20000000f00 */
[----:B------:R-:W-:-:S03]  /*13cb0*/  IMAD.MOV.U32 R45, RZ, RZ, R73 ;  /* 0x000000ffff2d7224 */ /* 0x000fc600078e0049 */
[----:B------:R-:W-:Y:S02]  /*13cc0*/  MOV R154, R155 ;  /* 0x0000009b009a7202 */ /* 0x000fe40000000f00 */
[C---:B------:R-:W-:Y:S01]  /*13cd0*/  HMMA.16816.F32 R72, R4.reuse, R22, R88 ;  /* 0x000000160448723c */ /* 0x040fe20000001858 */
[----:B------:R-:W-:Y:S01]  /*13ce0*/  IMAD.MOV.U32 R89, RZ, RZ, R107 ;  /* 0x000000ffff597224 */ /* 0x000fe200078e006b */
[----:B------:R-:W1:Y:S06]  /*13cf0*/  LDSM.16.MT88.4 R20, [R233+0xa000] ;  /* 0x00a00000e914783b */ /* 0x000e6c0000004200 */
[C---:B------:R-:W-:Y:S08]  /*13d00*/  HMMA.16816.F32 R84, R4.reuse, R12, R52 ;  /* 0x0000000c0454723c */ /* 0x040ff00000001834 */
[C---:B------:R-:W-:Y:S01]  /*13d10*/  HMMA.16816.F32 R76, R4.reuse, R14, R40 ;  /* 0x0000000e044c723c */ /* 0x040fe20000001828 */
[----:B------:R-:W1:Y:S07]  /*13d20*/  LDSM.16.MT88.4 R12, [R205+0x2000] ;  /* 0x00200000cd0c783b */ /* 0x000e6e0000004200 */
[----:B------:R-:W-:Y:S01]  /*13d30*/  HMMA.16816.F32 R40, R4, R30, R148 ;  /* 0x0000001e0428723c */ /* 0x000fe20000001894 */
[----:B------:R-:W-:-:S02]  /*13d40*/  F2FP.F16.F32.PACK_AB R4, R235, R231 ;  /* 0x000000e7eb04723e */ /* 0x000fc400000000ff */
[----:B----4-:R-:W-:Y:S02]  /*13d50*/  F2FP.F16.F32.PACK_AB R6, R239, R237 ;  /* 0x000000edef06723e */ /* 0x010fe400000000ff */
[----:B------:R-:W-:Y:S01]  /*13d60*/  MOV R149, R154 ;  /* 0x0000009a00957202 */ /* 0x000fe20000000f00 */
[--C-:B------:R-:W-:Y:S01]  /*13d70*/  FFMA.FTZ R35, R138, UR4, -R8.reuse ;  /* 0x000000048a237c23 */ /* 0x100fe20008010808 */
[--C-:B------:R-:W-:Y:S01]  /*13d80*/  FFMA.FTZ R36, R251, UR4, -R8.reuse ;  /* 0x00000004fb247c23 */ /* 0x100fe20008010808 */
[--C-:B------:R-:W-:Y:S01]  /*13d90*/  FFMA.FTZ R138, R249, UR4, -R8.reuse ;  /* 0x00000004f98a7c23 */ /* 0x100fe20008010808 */
[----:B------:R-:W-:Y:S01]  /*13da0*/  FFMA.FTZ R157, R157, UR4, -R8 ;  /* 0x000000049d9d7c23 */ /* 0x000fe20008010808 */
[----:B------:R-:W-:Y:S01]  /*13db0*/  FFMA.FTZ R33, R33, UR4, -R3 ;  /* 0x0000000421217c23 */ /* 0x000fe20008010803 */
[----:B------:R-:W-:Y:S01]  /*13dc0*/  FADD.FTZ R67, R238, R67 ;  /* 0x00000043ee437221 */ /* 0x000fe20000010000 */
[----:B------:R4:W5:Y:S01]  /*13dd0*/  LDL.LU R251, [R1+0x114] ;  /* 0x0001140001fb7983 */ /* 0x0009620000300800 */
[--C-:B---3--:R-:W-:Y:S01]  /*13de0*/  FFMA.FTZ R0, R223, UR4, -R3.reuse ;  /* 0x00000004df007c23 */ /* 0x108fe20008010803 */
[----:B------:R-:W-:Y:S01]  /*13df0*/  MOV R223, R34 ;  /* 0x0000002200df7202 */ /* 0x000fe20000000f00 */
[----:B------:R-:W-:Y:S01]  /*13e00*/  IMAD.MOV.U32 R34, RZ, RZ, R44 ;  /* 0x000000ffff227224 */ /* 0x000fe200078e002c */
[----:B------:R-:W-:Y:S01]  /*13e10*/  MOV R44, R49 ;  /* 0x00000031002c7202 */ /* 0x000fe20000000f00 */
[----:B--2---:R-:W-:Y:S01]  /*13e20*/  FFMA.FTZ R2, R229, UR4, -R3 ;  /* 0x00000004e5027c23 */ /* 0x004fe20008010803 */
[----:B------:R-:W-:-:S02]  /*13e30*/  IMAD.MOV.U32 R49, RZ, RZ, R228 ;  /* 0x000000ffff317224 */ /* 0x000fc400078e00e4 */
[----:B------:R2:W-:Y:S01]  /*13e40*/  MUFU.EX2 R228, R0 ;  /* 0x0000000000e47308 */ /* 0x0005e20000000800 */
[----:B------:R-:W-:-:S03]  /*13e50*/  MOV R210, R34 ;  /* 0x0000002200d27202 */ /* 0x000fc60000000f00 */
[----:B------:R3:W-:Y:S04]  /*13e60*/  MUFU.EX2 R230, R2 ;  /* 0x0000000200e67308 */ /* 0x0007e80000000800 */
[----:B------:R1:W4:Y:S01]  /*13e70*/  MUFU.EX2 R229, R9 ;  /* 0x0000000900e57308 */ /* 0x0003220000000800 */
[----:B--2---:R-:W-:Y:S01]  /*13e80*/  FFMA.FTZ R0, R222, UR4, -R8 ;  /* 0x00000004de007c23 */ /* 0x004fe20008010808 */
[----:B------:R-:W-:Y:S01]  /*13e90*/  IMAD.MOV.U32 R222, RZ, RZ, R44 ;  /* 0x000000ffffde7224 */ /* 0x000fe200078e002c */
[----:B------:R-:W-:Y:S02]  /*13ea0*/  MOV R44, R48 ;  /* 0x00000030002c7202 */ /* 0x000fe40000000f00 */
[----:B---3--:R-:W-:Y:S02]  /*13eb0*/  MOV R2, R210 ;  /* 0x000000d200027202 */ /* 0x008fe40000000f00 */
[----:B------:R-:W-:-:S02]  /*13ec0*/  MOV R48, R49 ;  /* 0x0000003100307202 */ /* 0x000fc40000000f00 */
[----:B------:R-:W-:Y:S01]  /*13ed0*/  MOV R49, R56 ;  /* 0x0000003800317202 */ /* 0x000fe20000000f00 */
[----:B------:R-:W-:Y:S01]  /*13ee0*/  IMAD.MOV.U32 R56, RZ, RZ, R57 ;  /* 0x000000ffff387224 */ /* 0x000fe200078e0039 */
[----:B-1----:R-:W-:Y:S02]  /*13ef0*/  MOV R9, R214 ;  /* 0x000000d600097202 */ /* 0x002fe40000000f00 */
        /* <DEDUP_REMOVED lines=19> */
[----:B------:R-:W-:-:S02]  /*14030*/  MOV R48, R158 ;  /* 0x0000009e00307202 */ /* 0x000fc40000000f00 */
        /* <DEDUP_REMOVED lines=11> */
[----:B----4-:R-:W-:Y:S01]  /*140f0*/  F2FP.F16.F32.PACK_AB R5, R229, R227 ;  /* 0x000000e3e505723e */ /* 0x010fe200000000ff */
[----:B------:R-:W-:Y:S01]  /*14100*/  IMAD.MOV.U32 R28, RZ, RZ, R89 ;  /* 0x000000ffff1c7224 */ /* 0x000fe200078e0059 */
[----:B------:R-:W-:Y:S02]  /*14110*/  F2FP.F16.F32.PACK_AB R7, R228, R230 ;  /* 0x000000e6e407723e */ /* 0x000fe400000000ff */
[----:B------:R-:W-:Y:S02]  /*14120*/  MOV R156, R159 ;  /* 0x0000009f009c7202 */ /* 0x000fe40000000f00 */
[----:B------:R-:W-:-:S02]  /*14130*/  MOV R151, R2 ;  /* 0x0000000200977202 */ /* 0x000fc40000000f00 */
        /* <DEDUP_REMOVED lines=9> */
[----:B------:R1:W-:Y:S01]  /*141d0*/  MUFU.EX2 R225, R32 ;  /* 0x0000002000e17308 */ /* 0x0003e20000000800 */
[----:B------:R-:W-:-:S02]  /*141e0*/  MOV R153, R9 ;  /* 0x0000000900997202 */ /* 0x000fc40000000f00 */
[----:B------:R-:W-:Y:S02]  /*141f0*/  MOV R155, R215 ;  /* 0x000000d7009b7202 */ /* 0x000fe40000000f00 */
[----:B------:R-:W-:Y:S02]  /*14200*/  MOV R9, R214 ;  /* 0x000000d600097202 */ /* 0x000fe40000000f00 */
[----:B------:R-:W-:Y:S02]  /*14210*/  MOV R89, R44 ;  /* 0x0000002c00597202 */ /* 0x000fe40000000f00 */
[----:B------:R-:W-:Y:S01]  /*14220*/  MOV R31, R151 ;  /* 0x00000097001f7202 */ /* 0x000fe20000000f00 */
[----:B------:R-:W-:Y:S01]  /*14230*/  IMAD.MOV.U32 R151, RZ, RZ, R154 ;  /* 0x000000ffff977224 */ /* 0x000fe200078e009a */
[----:B------:R-:W-:Y:S01]  /*14240*/  MOV R44, R224 ;  /* 0x000000e0002c7202 */ /* 0x000fe20000000f00 */
[----:B------:R-:W-:Y:S01]  /*14250*/  HMMA.16816.F32 R60, R4, R24, R92 ;  /* 0x00000018043c723c */ /* 0x000fe2000000185c */
[----:B------:R-:W-:Y:S01]  /*14260*/  MOV R148, R28 ;  /* 0x0000001c00947202 */ /* 0x000fe20000000f00 */
[----:B-1----:R-:W-:Y:S01]  /*14270*/  FFMA.FTZ R32, R149, UR4, -R3 ;  /* 0x0000000495207c23 */ /* 0x002fe20008010803 */
[----:B------:R-:W-:Y:S01]  /*14280*/  MOV R149, R29 ;  /* 0x0000001d00957202 */ /* 0x000fe20000000f00 */
[----:B------:R-:W-:Y:S01]  /*14290*/  IMAD.MOV.U32 R29, RZ, RZ, R88 ;  /* 0x000000ffff1d7224 */ /* 0x000fe200078e0058 */
[----:B------:R-:W-:-:S02]  /*142a0*/  MOV R91, R51 ;  /* 0x00000033005b7202 */ /* 0x000fc40000000f00 */
[----:B------:R-:W-:Y:S01]  /*142b0*/  MOV R222, R159 ;  /* 0x0000009f00de7202 */ /* 0x000fe20000000f00 */
[----:B------:R-:W-:Y:S01]  /*142c0*/  IMAD.MOV.U32 R30, RZ, RZ, R150 ;  /* 0x000000ffff1e7224 */ /* 0x000fe200078e0096 */
        /* <DEDUP_REMOVED lines=8> */
[----:B------:R2:W3:Y:S01]  /*14350*/  MUFU.EX2 R226, R10 ;  /* 0x0000000a00e27308 */ /* 0x0004e20000000800 */
[----:B------:R-:W-:Y:S01]  /*14360*/  MOV R9, R89 ;  /* 0x0000005900097202 */ /* 0x000fe20000000f00 */
[----:B------:R-:W-:Y:S01]  /*14370*/  FFMA.FTZ R2, R45, UR4, -R3 ;  /* 0x000000042d027c23 */ /* 0x000fe20008010803 */
[----:B------:R-:W-:-:S02]  /*14380*/  MOV R107, R44 ;  /* 0x0000002c006b7202 */ /* 0x000fc40000000f00 */
[----:B------:R-:W-:Y:S02]  /*14390*/  MOV R150, R47 ;  /* 0x0000002f00967202 */ /* 0x000fe40000000f00 */
[----:B------:R-:W-:Y:S01]  /*143a0*/  MOV R89, R91 ;  /* 0x0000005b00597202 */ /* 0x000fe20000000f00 */
[--C-:B-1----:R-:W-:Y:S01]  /*143b0*/  FFMA.FTZ R37, R46, UR4, -R3.reuse ;  /* 0x000000042e257c23 */ /* 0x102fe20008010803 */
[----:B------:R-:W-:Y:S01]  /*143c0*/  MOV R97, R151 ;  /* 0x0000009700617202 */ /* 0x000fe20000000f00 */
[C---:B------:R-:W-:Y:S01]  /*143d0*/  HMMA.16816.F32 R44, R4.reuse, R16, R128 ;  /* 0x00000010042c723c */ /* 0x040fe20000001880 */
[----:B------:R-:W-:Y:S01]  /*143e0*/  MOV R91, R222 ;  /* 0x000000de005b7202 */ /* 0x000fe20000000f00 */
[--C-:B------:R-:W-:Y:S01]  /*143f0*/  FFMA.FTZ R128, R221, UR4, -R3.reuse ;  /* 0x00000004dd807c23 */ /* 0x100fe20008010803 */
[--C-:B------:R-:W-:Y:S01]  /*14400*/  FFMA.FTZ R151, R220, UR4, -R3.reuse ;  /* 0x00000004dc977c23 */ /* 0x100fe20008010803 */
[----:B--2---:R-:W-:Y:S02]  /*14410*/  IMAD.MOV.U32 R10, RZ, RZ, R148 ;  /* 0x000000ffff0a7224 */ /* 0x004fe400078e0094 */
[--C-:B------:R-:W-:Y:S01]  /*14420*/  FFMA.FTZ R148, R219, UR4, -R3.reuse ;  /* 0x00000004db947c23 */ /* 0x100fe20008010803 */
[----:B------:R-:W-:Y:S04]  /*14430*/  MUFU.EX2 R224, R11 ;  /* 0x0000000b00e07308 */ /* 0x000fe80000000800 */
[----:B------:R-:W-:Y:S04]  /*14440*/  MUFU.EX2 R222, R38 ;  /* 0x0000002600de7308 */ /* 0x000fe80000000800 */
[----:B------:R1:W2:Y:S04]  /*14450*/  MUFU.EX2 R221, R65 ;  /* 0x0000004100dd7308 */ /* 0x0002a80000000800 */
[----:B------:R-:W-:Y:S04]  /*14460*/  MUFU.EX2 R220, R39 ;  /* 0x0000002700dc7308 */ /* 0x000fe80000000800 */
[----:B------:R4:W4:Y:S01]  /*14470*/  MUFU.EX2 R219, R66 ;  /* 0x0000004200db7308 */ /* 0x0009220000000800 */
[----:B------:R-:W-:Y:S01]  /*14480*/  IMAD.MOV.U32 R99, RZ, RZ, R90 ;  /* 0x000000ffff637224 */ /* 0x000fe200078e005a */
[----:B------:R-:W-:Y:S01]  /*14490*/  MOV R96, R149 ;  /* 0x0000009500607202 */ /* 0x000fe20000000f00 */
[--C-:B------:R-:W-:Y:S01]  /*144a0*/  FFMA.FTZ R130, R30, UR4, -R3.reuse ;  /* 0x000000041e827c23 */ /* 0x100fe20008010803 */
[----:B------:R-:W-:Y:S01]  /*144b0*/  MOV R98, R89 ;  /* 0x0000005900627202 */ /* 0x000fe20000000f00 */
[----:B------:R-:W-:Y:S01]  /*144c0*/  FFMA.FTZ R131, R31, UR4, -R3 ;  /* 0x000000041f837c23 */ /* 0x000fe20008010803 */
[----:B------:R-:W-:Y:S01]  /*144d0*/  MOV R215, R49 ;  /* 0x0000003100d77202 */ /* 0x000fe20000000f00 */
[--C-:B------:R-:W-:Y:S01]  /*144e0*/  FFMA.FTZ R156, R211, UR4, -R8.reuse ;  /* 0x00000004d39c7c23 */ /* 0x100fe20008010808 */
[----:B------:R-:W-:Y:S01]  /*144f0*/  MOV R214, R50 ;  /* 0x0000003200d67202 */ /* 0x000fe20000000f00 */
[----:B------:R-:W-:Y:S01]  /*14500*/  FFMA.FTZ R159, R207, UR4, -R8 ;  /* 0x00000004cf9f7c23 */ /* 0x000fe20008010808 */
[----:B------:R-:W-:Y:S01]  /*14510*/  MOV R30, R28 ;  /* 0x0000001c001e7202 */ /* 0x000fe20000000f00 */
[----:B------:R-:W-:Y:S01]  /*14520*/  HMMA.16816.F32 R48, R4, R22, R108 ;  /* 0x000000160430723c */ /* 0x000fe2000000186c */
[----:B------:R-:W-:Y:S01]  /*14530*/  IMAD.MOV.U32 R31, RZ, RZ, R29 ;  /* 0x000000ffff1f7224 */ /* 0x000fe200078e001d */
[----:B------:R-:W-:Y:S01]  /*14540*/  MOV R28, R9 ;  /* 0x00000009001c7202 */ /* 0x000fe20000000f00 */
[----:B------:R-:W-:Y:S01]  /*14550*/  FFMA.FTZ R129, R95, UR4, -R3 ;  /* 0x000000045f817c23 */ /* 0x000fe20008010803 */
[----:B------:R-:W-:Y:S01]  /*14560*/  MOV R29, R88 ;  /* 0x00000058001d7202 */ /* 0x000fe20000000f00 */
[----:B------:R-:W-:Y:S01]  /*14570*/  IMAD.MOV.U32 R207, RZ, RZ, R97 ;  /* 0x000000ffffcf7224 */ /* 0x000fe200078e0061 */
[----:B------:R-:W-:-:S02]  /*14580*/  MOV R9, R91 ;  /* 0x0000005b00097202 */ /* 0x000fc40000000f00 */
[----:B------:R-:W-:Y:S01]  /*14590*/  MOV R108, R96 ;  /* 0x00000060006c7202 */ /* 0x000fe20000000f00 */
[----:B------:R-:W-:Y:S01]  /*145a0*/  HMMA.16816.F32 R52, R4, R20, R116 ;  /* 0x000000140434723c */ /* 0x000fe20000001874 */
[----:B------:R-:W-:Y:S02]  /*145b0*/  MOV R211, R98 ;  /* 0x0000006200d37202 */ /* 0x000fe40000000f00 */
[----:B------:R-:W-:Y:S01]  /*145c0*/  MOV R111, R99 ;  /* 0x00000063006f7202 */ /* 0x000fe20000000f00 */
[----:B------:R-:W-:Y:S01]  /*145d0*/  FFMA.FTZ R34, R139, UR4, -R8 ;  /* 0x000000048b227c23 */ /* 0x000fe20008010808 */
[----:B------:R-:W-:-:S03]  /*145e0*/  FFMA.FTZ R149, R150, UR4, -R3 ;  /* 0x0000000496957c23 */ /* 0x000fc60008010803 */
[----:B------:R-:W-:Y:S01]  /*145f0*/  HMMA.16816.F32 R88, R4, R18, R124 ;  /* 0x000000120458723c */ /* 0x000fe2000000187c */
[--C-:B------:R-:W-:Y:S01]  /*14600*/  FFMA.FTZ R139, R250, UR4, -R8.reuse ;  /* 0x00000004fa8b7c23 */ /* 0x100fe20008010808 */
[--C-:B------:R-:W-:Y:S01]  /*14610*/  FFMA.FTZ R137, R248, UR4, -R8.reuse ;  /* 0x00000004f8897c23 */ /* 0x100fe20008010808 */
[--C-:B------:R-:W-:Y:S01]  /*14620*/  FFMA.FTZ R136, R244, UR4, -R8.reuse ;  /* 0x00000004f4887c23 */ /* 0x100fe20008010808 */
[----:B------:R-:W-:Y:S01]  /*14630*/  FFMA.FTZ R158, R243, UR4, -R8 ;  /* 0x00000004f39e7c23 */ /* 0x000fe20008010808 */
[----:B------:R-:W-:-:S03]  /*14640*/  FFMA.FTZ R150, R236, UR4, -R3 ;  /* 0x00000004ec967c23 */ /* 0x000fc60008010803 */
[----:B------:R-:W-:Y:S01]  /*14650*/  HMMA.16816.F32 R92, R4, R12, R132 ;  /* 0x0000000c045c723c */ /* 0x000fe20000001884 */
[----:B------:R-:W-:Y:S01]  /*14660*/  FADD.FTZ R8, R172, R106 ;  /* 0x0000006aac087221 */ /* 0x000fe20000010000 */
[----:B------:R-:W-:-:S06]  /*14670*/  FADD.FTZ R3, R170, R105 ;  /* 0x00000069aa037221 */ /* 0x000fcc0000010000 */
[----:B------:R-:W-:Y:S01]  /*14680*/  HMMA.16816.F32 R96, R4, R14, R120 ;  /* 0x0000000e0460723c */ /* 0x000fe20000001878 */
[----:B---3--:R-:W-:Y:S01]  /*14690*/  F2FP.F16.F32.PACK_AB R4, R225, R226 ;  /* 0x000000e2e104723e */ /* 0x008fe200000000ff */
[----:B-1----:R-:W-:Y:S01]  /*146a0*/  FADD.FTZ R65, R234, R104 ;  /* 0x00000068ea417221 */ /* 0x002fe20000010000 */
[----:B--2---:R-:W-:Y:S01]  /*146b0*/  F2FP.F16.F32.PACK_AB R5, R221, R222 ;  /* 0x000000dedd05723e */ /* 0x004fe200000000ff */
[----:B------:R-:W-:Y:S01]  /*146c0*/  IMAD.MOV.U32 R109, RZ, RZ, R107 ;  /* 0x000000ffff6d7224 */ /* 0x000fe200078e006b */
[----:B------:R-:W-:Y:S02]  /*146d0*/  F2FP.F16.F32.PACK_AB R6, R223, R224 ;  /* 0x000000e0df06723e */ /* 0x000fe400000000ff */
[----:B----4-:R-:W-:Y:S01]  /*146e0*/  MOV R66, R10 ;  /* 0x0000000a00427202 */ /* 0x010fe20000000f00 */
[----:B------:R-:W-:Y:S01]  /*146f0*/  MUFU.EX2 R129, R129 ;  /* 0x0000008100817308 */ /* 0x000fe20000000800 */
[----:B------:R-:W-:Y:S01]  /*14700*/  F2FP.F16.F32.PACK_AB R7, R219, R220 ;  /* 0x000000dcdb07723e */ /* 0x000fe200000000ff */
[----:B------:R-:W-:Y:S01]  /*14710*/  FADD.FTZ R38, R169, R3 ;  /* 0x00000003a9267221 */ /* 0x000fe20000010000 */
[----:B------:R-:W-:Y:S01]  /*14720*/  MOV R110, R9 ;  /* 0x00000009006e7202 */ /* 0x000fe20000000f00 */
[----:B------:R-:W-:Y:S01]  /*14730*/  FADD.FTZ R39, R173, R8 ;  /* 0x00000008ad277221 */ /* 0x000fe20000010000 */
[----:B------:R-:W-:Y:S01]  /*14740*/  MOV R3, R31 ;  /* 0x0000001f00037202 */ /* 0x000fe20000000f00 */
[----:B------:R-:W-:Y:S01]  /*14750*/  LDSM.16.MT88.4 R8, [R232+0xa800] ;  /* 0x00a80000e808783b */ /* 0x000fe20000004200 */
[----:B------:R-:W-:Y:S01]  /*14760*/  MOV R132, R29 ;  /* 0x0000001d00847202 */ /* 0x000fe20000000f00 */
[C---:B------:R-:W-:Y:S01]  /*14770*/  HMMA.16816.F32 R104, R4.reuse, R26, R100 ;  /* 0x0000001a0468723c */ /* 0x040fe20000001864 */
[----:B------:R-:W-:Y:S01]  /*14780*/  IMAD.MOV.U32 R102, RZ, RZ, R30 ;  /* 0x000000ffff667224 */ /* 0x000fe200078e001e */
[----:B------:R-:W-:Y:S01]  /*14790*/  MOV R103, R28 ;  /* 0x0000001c00677202 */ /* 0x000fe20000000f00 */
[----:B------:R-:W-:Y:S01]  /*147a0*/  MUFU.EX2 R128, R128 ;  /* 0x0000008000807308 */ /* 0x000fe20000000800 */
[----:B------:R-:W-:Y:S04]  /*147b0*/  LDSM.16.MT88.4 R28, [R64+0x2800] ;  /* 0x00280000401c783b */ /* 0x000fe80000004200 */
[C---:B------:R-:W-:Y:S01]  /*147c0*/  HMMA.16816.F32 R116, R4.reuse, R20, R84 ;  /* 0x000000140474723c */ /* 0x040fe20000001854 */
[----:B------:R-:W-:Y:S01]  /*147d0*/  MUFU.EX2 R130, R130 ;  /* 0x0000008200827308 */ /* 0x000fe20000000800 */
[----:B------:R1:W5:Y:S06]  /*147e0*/  LDL.LU R250, [R1+0x110] ;  /* 0x0001100001fa7983 */ /* 0x00036c0000300800 */
[C---:B------:R-:W-:Y:S01]  /*147f0*/  HMMA.16816.F32 R120, R4.reuse, R22, R76 ;  /* 0x000000160478723c */ /* 0x040fe2000000184c */
[----:B------:R-:W2:Y:S07]  /*14800*/  LDSM.16.MT88.4 R20, [R233+0xa800] ;  /* 0x00a80000e914783b */ /* 0x000eae0000004200 */
[----:B------:R-:W-:Y:S01]  /*14810*/  HMMA.16816.F32 R112, R4, R24, R112 ;  /* 0x000000180470723c */ /* 0x000fe20000001870 */
[----:B------:R-:W3:Y:S01]  /*14820*/  LDSM.16.MT88.4 R24, [R205+0x2800] ;  /* 0x00280000cd18783b */ /* 0x000ee20000004200 */
[----:B------:R-:W-:-:S06]  /*14830*/  MOV R134, R216 ;  /* 0x000000d800867202 */ /* 0x000fcc0000000f00 */
[----:B------:R-:W-:Y:S01]  /*14840*/  HMMA.16816.F32 R124, R4, R16, R80 ;  /* 0x00000010047c723c */ /* 0x000fe20000001850 */
[----:B------:R-:W-:Y:S02]  /*14850*/  MOV R17, R66 ;  /* 0x0000004200117202 */ /* 0x000fe40000000f00 */
[----:B------:R-:W-:Y:S02]  /*14860*/  MOV R172, R110 ;  /* 0x0000006e00ac7202 */ /* 0x000fe40000000f00 */
[----:B------:R-:W-:Y:S01]  /*14870*/  MOV R170, R111 ;  /* 0x0000006f00aa7202 */ /* 0x000fe20000000f00 */
[----:B------:R-:W-:Y:S01]  /*14880*/  IMAD.MOV.U32 R133, RZ, RZ, R215 ;  /* 0x000000ffff857224 */ /* 0x000fe200078e00d7 */
[----:B------:R-:W-:Y:S01]  /*14890*/  MOV R66, R207 ;  /* 0x000000cf00427202 */ /* 0x000fe20000000f00 */
[----:B------:R-:W-:Y:S01]  /*148a0*/  IMAD.MOV.U32 R173, RZ, RZ, R211 ;  /* 0x000000ffffad7224 */ /* 0x000fe200078e00d3 */
[----:B------:R-:W-:Y:S02]  /*148b0*/  MOV R207, R212 ;  /* 0x000000d400cf7202 */ /* 0x000fe40000000f00 */
[----:B------:R-:W-:Y:S01]  /*148c0*/  MOV R135, R217 ;  /* 0x000000d900877202 */ /* 0x000fe20000000f00 */
[----:B------:R4:W-:Y:S01]  /*148d0*/  MUFU.EX2 R212, R33 ;  /* 0x0000002100d47308 */ /* 0x0009e20000000800 */
[----:B------:R-:W-:-:S02]  /*148e0*/  MOV R16, R108 ;  /* 0x0000006c00107202 */ /* 0x000fc40000000f00 */
[----:B------:R-:W-:Y:S01]  /*148f0*/  MOV R169, R214 ;  /* 0x000000d600a97202 */ /* 0x000fe20000000f00 */
[----:B------:R1:W-:Y:S01]  /*14900*/  MUFU.EX2 R216, R36 ;  /* 0x0000002400d87308 */ /* 0x0003e20000000800 */
[----:B------:R-:W-:Y:S01]  /*14910*/  FADD.FTZ R3, R3, R67 ;  /* 0x0000004303037221 */ /* 0x000fe20000010000 */
[----:B------:R2:W5:Y:S02]  /*14920*/  LDL.LU R249, [R1+0x10c] ;  /* 0x00010c0001f97983 */ /* 0x0005640000300800 */
[----:B------:R3:W2:Y:S01]  /*14930*/  MUFU.EX2 R215, R0 ;  /* 0x0000000000d77308 */ /* 0x0006a20000000800 */
[C---:B------:R-:W-:Y:S01]  /*14940*/  HMMA.16816.F32 R80, R4.reuse, R14, R40 ;  /* 0x0000000e0450723c */ /* 0x040fe20000001828 */
[----:B----4-:R-:W-:Y:S02]  /*14950*/  MOV R33, R109 ;  /* 0x0000006d00217202 */ /* 0x010fe40000000f00 */
[----:B------:R-:W-:Y:S01]  /*14960*/  MUFU.EX2 R217, R35 ;  /* 0x0000002300d97308 */ /* 0x000fe20000000800 */
[----:B------:R4:W5:Y:S04]  /*14970*/  LDL.LU R248, [R1+0x108] ;  /* 0x0001080001f87983 */ /* 0x0009680000300800 */
[----:B------:R-:W-:Y:S01]  /*14980*/  HMMA.16816.F32 R108, R4, R18, R72 ;  /* 0x00000012046c723c */ /* 0x000fe20000001848 */
[----:B-1----:R-:W-:Y:S01]  /*14990*/  IMAD.MOV.U32 R36, RZ, RZ, R218 ;  /* 0x000000ffff247224 */ /* 0x002fe200078e00da */
[----:B------:R1:W2:Y:S01]  /*149a0*/  MUFU.EX2 R214, R32 ;  /* 0x0000002000d67308 */ /* 0x0002a20000000800 */
[----:B------:R-:W-:-:S03]  /*149b0*/  IMAD.MOV.U32 R18, RZ, RZ, R213 ;  /* 0x000000ffff127224 */ /* 0x000fc600078e00d5 */
[----:B------:R-:W-:Y:S01]  /*149c0*/  MUFU.EX2 R211, R2 ;  /* 0x0000000200d37308 */ /* 0x000fe20000000800 */
[----:B---3--:R-:W-:Y:S01]  /*149d0*/  MOV R0, R155 ;  /* 0x0000009b00007202 */ /* 0x008fe20000000f00 */
[----:B------:R-:W-:Y:S01]  /*149e0*/  IMAD.MOV.U32 R43, RZ, RZ, R208 ;  /* 0x000000ffff2b7224 */ /* 0x000fe200078e00d0 */
[----:B------:R-:W-:Y:S01]  /*149f0*/  MOV R41, R210 ;  /* 0x000000d200297202 */ /* 0x000fe20000000f00 */
[----:B------:R3:W4:Y:S01]  /*14a00*/  MUFU.EX2 R218, R34 ;  /* 0x0000002200da7308 */ /* 0x0007220000000800 */
[----:B------:R-:W-:Y:S01]  /*14a10*/  MOV R42, R209 ;  /* 0x000000d1002a7202 */ /* 0x000fe20000000f00 */
[----:B------:R2:W5:Y:S02]  /*14a20*/  LDL.LU R244, [R1+0x104] ;  /* 0x0001040001f47983 */ /* 0x0005640000300800 */
[----:B------:R4:W2:Y:S01]  /*14a30*/  MUFU.EX2 R213, R37 ;  /* 0x0000002500d57308 */ /* 0x0008a20000000800 */
[----:B------:R-:W-:Y:S02]  /*14a40*/  MOV R19, R153 ;  /* 0x0000009900137202 */ /* 0x000fe40000000f00 */
[----:B-1----:R-:W-:Y:S01]  /*14a50*/  MOV R32, R152 ;  /* 0x0000009800207202 */ /* 0x002fe20000000f00 */
[----:B------:R-:W-:Y:S01]  /*14a60*/  MUFU.EX2 R208, R144 ;  /* 0x0000009000d07308 */ /* 0x000fe20000000800 */
[----:B------:R-:W-:-:S03]  /*14a70*/  MOV R35, R133 ;  /* 0x0000008500237202 */ /* 0x000fc60000000f00 */
[----:B------:R-:W-:Y:S01]  /*14a80*/  MUFU.EX2 R209, R146 ;  /* 0x0000009200d17308 */ /* 0x000fe20000000800 */
[----:B---3--:R-:W-:-:S03]  /*14a90*/  MOV R34, R134 ;  /* 0x0000008600227202 */ /* 0x008fc60000000f00 */
[----:B------:R1:W-:Y:S01]  /*14aa0*/  MUFU.EX2 R210, R145 ;  /* 0x0000009100d27308 */ /* 0x0003e20000000800 */
[----:B------:R-:W-:Y:S01]  /*14ab0*/  FADD.FTZ R3, R42, R3 ;  /* 0x000000032a037221 */ /* 0x000fe20000010000 */
[----:B----4-:R-:W-:Y:S01]  /*14ac0*/  MOV R37, R154 ;  /* 0x0000009a00257202 */ /* 0x010fe20000000f00 */
[----:B------:R-:W-:Y:S01]  /*14ad0*/  FADD.FTZ R2, R179, R39 ;  /* 0x00000027b3027221 */ /* 0x000fe20000010000 */
[----:B------:R-:W-:Y:S01]  /*14ae0*/  HMMA.16816.F32 R152, R4, R12, R68 ;  /* 0x0000000c0498723c */ /* 0x000fe20000001844 */
[----:B------:R-:W-:Y:S01]  /*14af0*/  MOV R69, R132 ;  /* 0x0000008400457202 */ /* 0x000fe20000000f00 */
[----:B------:R-:W-:Y:S01]  /*14b00*/  IMAD.MOV.U32 R13, RZ, RZ, R135 ;  /* 0x000000ffff0d7224 */ /* 0x000fe200078e0087 */
[----:B------:R-:W-:Y:S01]  /*14b10*/  MOV R68, R207 ;  /* 0x000000cf00447202 */ /* 0x000fe20000000f00 */
[----:B------:R-:W-:Y:S01]  /*14b20*/  MUFU.EX2 R133, R140 ;  /* 0x0000008c00857308 */ /* 0x000fe20000000800 */
[----:B------:R3:W5:Y:S03]  /*14b30*/  LDL.LU R243, [R1+0x100] ;  /* 0x0001000001f37983 */ /* 0x0007660000300800 */
[----:B------:R-:W4:Y:S04]  /*14b40*/  MUFU.EX2 R207, R147 ;  /* 0x0000009300cf7308 */ /* 0x000f280000000800 */
[----:B------:R-:W-:Y:S01]  /*14b50*/  MUFU.EX2 R134, R142 ;  /* 0x0000008e00867308 */ /* 0x000fe20000000800 */
[----:B--2---:R-:W-:-:S02]  /*14b60*/  F2FP.F16.F32.PACK_AB R4, R216, R215 ;  /* 0x000000d7d804723e */ /* 0x004fc400000000ff */
[----:B------:R-:W-:Y:S01]  /*14b70*/  F2FP.F16.F32.PACK_AB R5, R214, R212 ;  /* 0x000000d4d605723e */ /* 0x000fe200000000ff */
[----:B------:R2:W3:Y:S01]  /*14b80*/  MUFU.EX2 R132, R143 ;  /* 0x0000008f00847308 */ /* 0x0004e20000000800 */
[----:B------:R-:W-:Y:S02]  /*14b90*/  F2FP.F16.F32.PACK_AB R6, R218, R217 ;  /* 0x000000d9da06723e */ /* 0x000fe400000000ff */
[----:B------:R-:W-:Y:S01]  /*14ba0*/  F2FP.F16.F32.PACK_AB R7, R213, R211 ;  /* 0x000000d3d507723e */ /* 0x000fe200000000ff */
[----:B------:R-:W3:Y:S01]  /*14bb0*/  MUFU.EX2 R135, R141 ;  /* 0x0000008d00877308 */ /* 0x000ee20000000800 */
[----:B------:R-:W-:Y:S01]  /*14bc0*/  MOV R71, R102 ;  /* 0x0000006600477202 */ /* 0x000fe20000000f00 */
[----:B------:R-:W-:Y:S02]  /*14bd0*/  IMAD.MOV.U32 R70, RZ, RZ, R103 ;  /* 0x000000ffff467224 */ /* 0x000fe400078e0067 */
[----:B------:R-:W-:Y:S01]  /*14be0*/  FADD.FTZ R12, R0, R65 ;  /* 0x00000041000c7221 */ /* 0x000fe20000010000 */
[----:B-1----:R-:W-:Y:S01]  /*14bf0*/  MOV R145, R37 ;  /* 0x0000002500917202 */ /* 0x002fe20000000f00 */
[----:B------:R-:W-:Y:S01]  /*14c00*/  IMAD.MOV.U32 R146, RZ, RZ, R18 ;  /* 0x000000ffff927224 */ /* 0x000fe200078e0012 */
[----:B------:R-:W-:Y:S01]  /*14c10*/  HMMA.16816.F32 R76, R4, R20, R52 ;  /* 0x00000014044c723c */ /* 0x000fe20000001834 */
[----:B------:R-:W-:-:S02]  /*14c20*/  MOV R37, R33 ;  /* 0x0000002100257202 */ /* 0x000fc40000000f00 */
[----:B------:R-:W-:Y:S01]  /*14c30*/  MOV R144, R32 ;  /* 0x0000002000907202 */ /* 0x000fe20000000f00 */
[----:B------:R-:W-:Y:S01]  /*14c40*/  MUFU.EX2 R131, R131 ;  /* 0x0000008300837308 */ /* 0x000fe20000000800 */
[----:B------:R-:W-:Y:S01]  /*14c50*/  FADD.FTZ R2, R171, R2 ;  /* 0x00000002ab027221 */ /* 0x000fe20000010000 */
[----:B------:R-:W-:Y:S01]  /*14c60*/  FADD.FTZ R3, R180, R3 ;  /* 0x00000003b4037221 */ /* 0x000fe20000010000 */
[----:B------:R1:W5:Y:S01]  /*14c70*/  LDL.LU R236, [R1+0xfc] ;  /* 0x0000fc0001ec7983 */ /* 0x0003620000300800 */
[C---:B------:R-:W-:Y:S08]  /*14c80*/  HMMA.16816.F32 R100, R4.reuse, R8, R60 ;  /* 0x000000080464723c */ /* 0x040ff0000000183c */
[C---:B------:R-:W-:Y:S08]  /*14c90*/  HMMA.16816.F32 R72, R4.reuse, R22, R48 ;  /* 0x000000160448723c */ /* 0x040ff00000001830 */
[----:B------:R-:W-:Y:S01]  /*14ca0*/  HMMA.16816.F32 R52, R4, R28, R44 ;  /* 0x0000001c0434723c */ /* 0x000fe2000000182c */
[----:B------:R-:W-:-:S07]  /*14cb0*/  FADD.FTZ R65, R41, R12 ;  /* 0x0000000c29417221 */ /* 0x000fce0000010000 */
[C---:B------:R-:W-:Y:S01]  /*14cc0*/  HMMA.16816.F32 R84, R4.reuse, R10, R56 ;  /* 0x0000000a0454723c */ /* 0x040fe20000001838 */
[----:B--2---:R-:W-:Y:S01]  /*14cd0*/  MOV R143, R43 ;  /* 0x0000002b008f7202 */ /* 0x004fe20000000f00 */
[----:B------:R-:W-:Y:S01]  /*14ce0*/  FADD.FTZ R0, R176, R38 ;  /* 0x00000026b0007221 */ /* 0x000fe20000010000 */
[----:B------:R-:W-:Y:S01]  /*14cf0*/  MOV R140, R71 ;  /* 0x00000047008c7202 */ /* 0x000fe20000000f00 */
[----:B------:R-:W-:Y:S01]  /*14d00*/  IMAD.MOV.U32 R33, RZ, RZ, R16 ;  /* 0x000000ffff217224 */ /* 0x000fe200078e0010 */
[----:B------:R-:W-:Y:S02]  /*14d10*/  MOV R147, R19 ;  /* 0x0000001300937202 */ /* 0x000fe40000000f00 */
[----:B------:R-:W-:Y:S01]  /*14d20*/  MOV R32, R17 ;  /* 0x0000001100207202 */ /* 0x000fe20000000f00 */
[C---:B------:R-:W-:Y:S01]  /*14d30*/  HMMA.16816.F32 R48, R4.reuse, R30, R88 ;  /* 0x0000001e0430723c */ /* 0x040fe20000001858 */
[----:B------:R-:W-:Y:S01]  /*14d40*/  FADD.FTZ R2, R178, R2 ;  /* 0x00000002b2027221 */ /* 0x000fe20000010000 */
[----:B------:R-:W-:Y:S01]  /*14d50*/  MUFU.EX2 R67, R156 ;  /* 0x0000009c00437308 */ /* 0x000fe20000000800 */
[----:B------:R1:W5:Y:S05]  /*14d60*/  LDL.LU R234, [R1+0xf8] ;  /* 0x0000f80001ea7983 */ /* 0x00036a0000300800 */
[C---:B------:R-:W-:Y:S08]  /*14d70*/  HMMA.16816.F32 R60, R4.reuse, R24, R92 ;  /* 0x00000018043c723c */ /* 0x040ff0000000185c */
[----:B------:R-:W-:Y:S01]  /*14d80*/  HMMA.16816.F32 R44, R4, R26, R96 ;  /* 0x0000001a042c723c */ /* 0x000fe20000001860 */
[----:B----4-:R-:W-:Y:S01]  /*14d90*/  F2FP.F16.F32.PACK_AB R4, R207, R208 ;  /* 0x000000d0cf04723e */ /* 0x010fe200000000ff */
[----:B------:R-:W2:Y:S01]  /*14da0*/  LDSM.16.MT88.4 R16, [R232+0xb000] ;  /* 0x00b00000e810783b */ /* 0x000ea20000004200 */
[----:B---3--:R-:W-:-:S02]  /*14db0*/  F2FP.F16.F32.PACK_AB R5, R132, R133 ;  /* 0x000000858405723e */ /* 0x008fc400000000ff */
[----:B------:R-:W-:Y:S02]  /*14dc0*/  F2FP.F16.F32.PACK_AB R6, R210, R209 ;  /* 0x000000d1d206723e */ /* 0x000fe400000000ff */
[----:B------:R-:W-:Y:S01]  /*14dd0*/  F2FP.F16.F32.PACK_AB R7, R135, R134 ;  /* 0x000000868707723e */ /* 0x000fe200000000ff */
[----:B------:R-:W-:Y:S01]  /*14de0*/  IMAD.MOV.U32 R90, RZ, RZ, R69 ;  /* 0x000000ffff5a7224 */ /* 0x000fe200078e0045 */
[----:B------:R-:W-:Y:S02]  /*14df0*/  MOV R89, R68 ;  /* 0x0000004400597202 */ /* 0x000fe40000000f00 */
[----:B------:R-:W-:-:S03]  /*14e00*/  MOV R91, R70 ;  /* 0x00000046005b7202 */ /* 0x000fc60000000f00 */
[C---:B------:R-:W-:Y:S01]  /*14e10*/  HMMA.16816.F32 R40, R4.reuse, R20, R116 ;  /* 0x000000140428723c */ /* 0x040fe20000001874 */
[----:B------:R-:W-:Y:S01]  /*14e20*/  MOV R117, R37 ;  /* 0x0000002500757202 */ /* 0x000fe20000000f00 */
[----:B------:R-:W-:Y:S01]  /*14e30*/  IMAD.MOV.U32 R116, RZ, RZ, R36 ;  /* 0x000000ffff747224 */ /* 0x000fe200078e0024 */
[----:B------:R-:W-:Y:S02]  /*14e40*/  MOV R88, R13 ;  /* 0x0000000d00587202 */ /* 0x000fe40000000f00 */
[----:B------:R-:W3:Y:S03]  /*14e50*/  LDSM.16.MT88.4 R12, [R233+0xb000] ;  /* 0x00b00000e90c783b */ /* 0x000ee60000004200 */
[C---:B------:R-:W-:Y:S08]  /*14e60*/  HMMA.16816.F32 R68, R4.reuse, R8, R112 ;  /* 0x000000080444723c */ /* 0x040ff00000001870 */
[C---:B------:R-:W-:Y:S01]  /*14e70*/  HMMA.16816.F32 R56, R4.reuse, R10, R104 ;  /* 0x0000000a0438723c */ /* 0x040fe20000001868 */
[----:B------:R-:W4:Y:S07]  /*14e80*/  LDSM.16.MT88.4 R8, [R64+0x3000] ;  /* 0x003000004008783b */ /* 0x000f2e0000004200 */
[----:B------:R-:W-:Y:S01]  /*14e90*/  HMMA.16816.F32 R36, R4, R22, R120 ;  /* 0x000000160424723c */ /* 0x000fe20000001878 */
[----:B------:R-:W1:Y:S01]  /*14ea0*/  LDSM.16.MT88.4 R20, [R205+0x3000] ;  /* 0x00300000cd14783b */ /* 0x000e620000004200 */
[----:B------:R-:W-:Y:S04]  /*14eb0*/  MUFU.EX2 R96, R139 ;  /* 0x0000008b00607308 */ /* 0x000fe80000000800 */
[----:B------:R-:W2:Y:S04]  /*14ec0*/  MUFU.EX2 R97, R138 ;  /* 0x0000008a00617308 */ /* 0x000ea80000000800 */
[----:B------:R-:W-:Y:S04]  /*14ed0*/  MUFU.EX2 R98, R137 ;  /* 0x0000008900627308 */ /* 0x000fe80000000800 */
[----:B------:R2:W3:Y:S01]  /*14ee0*/  MUFU.EX2 R99, R136 ;  /* 0x0000008800637308 */ /* 0x0004e20000000800 */
[----:B------:R-:W-:Y:S01]  /*14ef0*/  MOV R123, R32 ;  /* 0x00000020007b7202 */ /* 0x000fe20000000f00 */
[----:B------:R-:W-:Y:S01]  /*14f00*/  IMAD.MOV.U32 R120, RZ, RZ, R35 ;  /* 0x000000ffff787224 */ /* 0x000fe200078e0023 */
[----:B------:R-:W-:-:S02]  /*14f10*/  MOV R122, R33 ;  /* 0x00000021007a7202 */ /* 0x000fc40000000f00 */
[----:B------:R-:W-:Y:S01]  /*14f20*/  MOV R121, R34 ;  /* 0x0000002200797202 */ /* 0x000fe20000000f00 */
[----:B------:R-:W-:Y:S01]  /*14f30*/  IMAD.MOV.U32 R104, RZ, RZ, R91 ;  /* 0x000000ffff687224 */ /* 0x000fe200078e005b */
[C---:B------:R-:W-:Y:S01]  /*14f40*/  HMMA.16816.F32 R32, R4.reuse, R28, R124 ;  /* 0x0000001c0420723c */ /* 0x040fe2000000187c */
[----:B------:R-:W-:Y:S01]  /*14f50*/  MOV R127, R88 ;  /* 0x00000058007f7202 */ /* 0x000fe20000000f00 */
[----:B------:R-:W-:Y:S01]  /*14f60*/  MUFU.EX2 R93, R164 ;  /* 0x000000a4005d7308 */ /* 0x000fe20000000800 */
[----:B------:R-:W-:Y:S02]  /*14f70*/  MOV R126, R89 ;  /* 0x00000059007e7202 */ /* 0x000fe40000000f00 */
[----:B------:R-:W-:Y:S01]  /*14f80*/  MOV R119, R90 ;  /* 0x0000005a00777202 */ /* 0x000fe20000000f00 */
[----:B------:R4:W1:Y:S04]  /*14f90*/  MUFU.EX2 R92, R167 ;  /* 0x000000a7005c7308 */ /* 0x0008680000000800 */
[----:B------:R-:W-:Y:S04]  /*14fa0*/  MUFU.EX2 R94, R166 ;  /* 0x000000a6005e7308 */ /* 0x000fe80000000800 */
[----:B------:R-:W-:Y:S01]  /*14fb0*/  MUFU.EX2 R95, R165 ;  /* 0x000000a5005f7308 */ /* 0x000fe20000000800 */
[----:B------:R-:W-:Y:S01]  /*14fc0*/  HMMA.16816.F32 R152, R4, R24, R152 ;  /* 0x000000180498723c */ /* 0x000fe20000001898 */
[----:B------:R-:W-:-:S07]  /*14fd0*/  FADD.FTZ R0, R168, R0 ;  /* 0x00000000a8007221 */ /* 0x000fce0000010000 */
[C---:B------:R-:W-:Y:S01]  /*14fe0*/  HMMA.16816.F32 R80, R4.reuse, R26, R80 ;  /* 0x0000001a0450723c */ /* 0x040fe20000001850 */
[----:B------:R-:W-:Y:S01]  /*14ff0*/  MUFU.EX2 R89, R160 ;  /* 0x000000a000597308 */ /* 0x000fe20000000800 */
[----:B------:R-:W-:Y:S01]  /*15000*/  MOV R118, R143 ;  /* 0x0000008f00767202 */ /* 0x000fe20000000f00 */
[----:B------:R-:W-:Y:S01]  /*15010*/  IMAD.MOV.U32 R112, RZ, RZ, R147 ;  /* 0x000000ffff707224 */ /* 0x000fe200078e0093 */
[----:B------:R-:W-:Y:S01]  /*15020*/  MOV R105, R140 ;  /* 0x0000008c00697202 */ /* 0x000fe20000000f00 */
[----:B------:R-:W1:Y:S01]  /*15030*/  MUFU.EX2 R88, R163 ;  /* 0x000000a300587308 */ /* 0x000e620000000800 */
[----:B------:R-:W-:Y:S01]  /*15040*/  MOV R106, R145 ;  /* 0x00000091006a7202 */ /* 0x000fe20000000f00 */
[----:B--2---:R2:W-:Y:S02]  /*15050*/  LDSM.16.MT88.4 R136, [R64+0x3800] ;  /* 0x003800004088783b */ /* 0x0045e40000004200 */
[----:B------:R-:W-:Y:S04]  /*15060*/  MUFU.EX2 R90, R162 ;  /* 0x000000a2005a7308 */ /* 0x000fe80000000800 */
[----:B------:R-:W2:Y:S01]  /*15070*/  MUFU.EX2 R91, R161 ;  /* 0x000000a1005b7308 */ /* 0x000ea20000000800 */
[----:B------:R-:W-:Y:S01]  /*15080*/  HMMA.16816.F32 R28, R4, R30, R108 ;  /* 0x0000001e041c723c */ /* 0x000fe2000000186c */
[----:B------:R-:W-:Y:S01]  /*15090*/  F2FP.F16.F32.PACK_AB R4, R97, R96 ;  /* 0x000000606104723e */ /* 0x000fe200000000ff */
[----:B------:R-:W-:Y:S01]  /*150a0*/  FADD.FTZ R24, R183, R65 ;  /* 0x00000041b7187221 */ /* 0x000fe20000010000 */
[----:B------:R-:W-:Y:S01]  /*150b0*/  F2FP.F16.F32.PACK_AB R5, R128, R129 ;  /* 0x000000818005723e */ /* 0x000fe200000000ff */
[----:B------:R-:W-:Y:S01]  /*150c0*/  FADD.FTZ R0, R174, R0 ;  /* 0x00000000ae007221 */ /* 0x000fe20000010000 */
[----:B---3--:R-:W-:-:S02]  /*150d0*/  F2FP.F16.F32.PACK_AB R6, R99, R98 ;  /* 0x000000626306723e */ /* 0x008fc400000000ff */
[----:B------:R-:W-:Y:S01]  /*150e0*/  MOV R124, R172 ;  /* 0x000000ac007c7202 */ /* 0x000fe20000000f00 */
[----:B------:R-:W-:Y:S01]  /*150f0*/  IMAD.MOV.U32 R125, RZ, RZ, R170 ;  /* 0x000000ffff7d7224 */ /* 0x000fe200078e00aa */
[----:B------:R-:W-:Y:S01]  /*15100*/  F2FP.F16.F32.PACK_AB R7, R131, R130 ;  /* 0x000000828307723e */ /* 0x000fe200000000ff */
[----:B------:R-:W-:Y:S01]  /*15110*/  FADD.FTZ R25, R182, R24 ;  /* 0x00000018b6197221 */ /* 0x000fe20000010000 */
[----:B------:R-:W-:Y:S01]  /*15120*/  FADD.FTZ R24, R181, R3 ;  /* 0x00000003b5187221 */ /* 0x000fe20000010000 */
[----:B----4-:R-:W-:Y:S01]  /*15130*/  MOV R167, R191 ;  /* 0x000000bf00a77202 */ /* 0x010fe20000000f00 */
[----:B------:R-:W-:Y:S03]  /*15140*/  LDSM.16.MT88.4 R140, [R233+0xb800] ;  /* 0x00b80000e98c783b */ /* 0x000fe60000004200 */
        /* <DEDUP_REMOVED lines=8> */
[C---:B-1----:R-:W-:Y:S08]  /*151d0*/  HMMA.16816.F32 R60, R4.reuse, R20, R60 ;  /* 0x00000014043c723c */ /* 0x042ff0000000183c */
[----:B------:R-:W-:Y:S01]  /*151e0*/  HMMA.16816.F32 R44, R4, R22, R44 ;  /* 0x00000016042c723c */ /* 0x000fe2000000182c */
[----:B------:R-:W-:-:S02]  /*151f0*/  F2FP.F16.F32.PACK_AB R4, R92, R93 ;  /* 0x0000005d5c04723e */ /* 0x000fc400000000ff */
[----:B------:R-:W-:Y:S02]  /*15200*/  F2FP.F16.F32.PACK_AB R5, R88, R89 ;  /* 0x000000595805723e */ /* 0x000fe400000000ff */
[----:B------:R-:W-:Y:S02]  /*15210*/  F2FP.F16.F32.PACK_AB R6, R95, R94 ;  /* 0x0000005e5f06723e */ /* 0x000fe400000000ff */
[----:B--2---:R-:W-:Y:S01]  /*15220*/  F2FP.F16.F32.PACK_AB R7, R91, R90 ;  /* 0x0000005a5b07723e */ /* 0x004fe200000000ff */
[----:B------:R-:W-:Y:S01]  /*15230*/  FADD.FTZ R0, R187, R25 ;  /* 0x00000019bb007221 */ /* 0x000fe20000010000 */
[----:B------:R-:W-:Y:S01]  /*15240*/  MOV R164, R199 ;  /* 0x000000c700a47202 */ /* 0x000fe20000000f00 */
[----:B------:R-:W-:Y:S01]  /*15250*/  FADD.FTZ R3, R185, R3 ;  /* 0x00000003b9037221 */ /* 0x000fe20000010000 */
[----:B------:R-:W-:-:S03]  /*15260*/  MOV R108, R198 ;  /* 0x000000c6006c7202 */ /* 0x000fc60000000f00 */
[C---:B------:R-:W-:Y:S01]  /*15270*/  HMMA.16816.F32 R32, R4.reuse, R8, R32 ;  /* 0x000000080420723c */ /* 0x040fe20000001820 */
[----:B------:R-:W-:Y:S01]  /*15280*/  FADD.FTZ R8, R186, R24 ;  /* 0x00000018ba087221 */ /* 0x000fe20000010000 */
[----:B------:R-:W-:Y:S01]  /*15290*/  FADD.FTZ R2, R184, R2 ;  /* 0x00000002b8027221 */ /* 0x000fe20000010000 */
[----:B------:R-:W-:Y:S01]  /*152a0*/  MOV R110, R196 ;  /* 0x000000c4006e7202 */ /* 0x000fe20000000f00 */
[----:B------:R-:W-:Y:S02]  /*152b0*/  IMAD.MOV.U32 R109, RZ, RZ, R197 ;  /* 0x000000ffff6d7224 */ /* 0x000fe400078e00c5 */
[----:B------:R-:W-:Y:S01]  /*152c0*/  FADD.FTZ R0, R190, R0 ;  /* 0x00000000be007221 */ /* 0x000fe20000010000 */
[----:B------:R-:W-:Y:S01]  /*152d0*/  MOV R111, R66 ;  /* 0x00000042006f7202 */ /* 0x000fe20000000f00 */
[----:B------:R-:W-:Y:S01]  /*152e0*/  HMMA.16816.F32 R68, R4, R16, R68 ;  /* 0x000000100444723c */ /* 0x000fe20000001844 */
[----:B------:R-:W-:Y:S01]  /*152f0*/  FADD.FTZ R3, R164, R3 ;  /* 0x00000003a4037221 */ /* 0x000fe20000010000 */
[----:B------:R-:W-:Y:S01]  /*15300*/  FADD.FTZ R2, R108, R2 ;  /* 0x000000026c027221 */ /* 0x000fe20000010000 */
[----:B------:R-:W-:-:S05]  /*15310*/  FADD.FTZ R0, R109, R0 ;  /* 0x000000006d007221 */ /* 0x000fca0000010000 */
[C---:B------:R-:W-:Y:S08]  /*15320*/  HMMA.16816.F32 R56, R4.reuse, R18, R56 ;  /* 0x000000120438723c */ /* 0x040ff00000001838 */
[C---:B------:R-:W-:Y:S08]  /*15330*/  HMMA.16816.F32 R152, R4.reuse, R20, R152 ;  /* 0x000000140498723c */ /* 0x040ff00000001898 */
[C---:B------:R-:W-:Y:S08]  /*15340*/  HMMA.16816.F32 R40, R4.reuse, R12, R40 ;  /* 0x0000000c0428723c */ /* 0x040ff00000001828 */
[C---:B------:R-:W-:Y:S01]  /*15350*/  HMMA.16816.F32 R36, R4.reuse, R14, R36 ;  /* 0x0000000e0424723c */ /* 0x040fe20000001824 */
[----:B------:R-:W-:Y:S01]  /*15360*/  MOV R107, R146 ;  /* 0x00000092006b7202 */ /* 0x000fe20000000f00 */
[----:B------:R-:W-:Y:S06]  /*15370*/  LDSM.16.MT88.4 R12, [R205+0x3800] ;  /* 0x00380000cd0c783b */ /* 0x000fec0000004200 */
[C---:B------:R-:W-:Y:S08]  /*15380*/  HMMA.16816.F32 R16, R4.reuse, R10, R28 ;  /* 0x0000000a0410723c */ /* 0x040ff0000000181c */
[----:B------:R-:W-:Y:S01]  /*15390*/  HMMA.16816.F32 R20, R4, R22, R80 ;  /* 0x000000160414723c */ /* 0x000fe20000001850 */
[----:B------:R-:W-:Y:S01]  /*153a0*/  FADD.FTZ R4, R167, R8 ;  /* 0x00000008a7047221 */ /* 0x000fe20000010000 */
[----:B------:R-:W-:Y:S01]  /*153b0*/  FADD.FTZ R5, R111, R3 ;  /* 0x000000036f057221 */ /* 0x000fe20000010000 */
[----:B------:R-:W-:-:S02]  /*153c0*/  FADD.FTZ R3, R124, R2 ;  /* 0x000000027c037221 */ /* 0x000fc40000010000 */
[----:B------:R-:W-:Y:S01]  /*153d0*/  FADD.FTZ R4, R110, R4 ;  /* 0x000000046e047221 */ /* 0x000fe20000010000 */
[----:B------:R-:W-:Y:S01]  /*153e0*/  FADD.FTZ R2, R125, R0 ;  /* 0x000000007d027221 */ /* 0x000fe20000010000 */
[----:B------:R-:W-:Y:S02]  /*153f0*/  FADD.FTZ R3, R120, R3 ;  /* 0x0000000378037221 */ /* 0x000fe40000010000 */
        /* <DEDUP_REMOVED lines=55> */
[----:B------:R-:W1:Y:S01]  /*15770*/  LDSM.16.MT88.4 R144, [R232+0xb800] ;  /* 0x00b80000e890783b */ /* 0x000e620000004200 */
        /* <DEDUP_REMOVED lines=13> */
[----:B------:R-:W4:Y:S01]  /*15850*/  MUFU.EX2 R64, R158 ;  /* 0x0000009e00407308 */ /* 0x000f220000000800 */
        /* <DEDUP_REMOVED lines=14> */
[----:B------:R-:W-:Y:S01]  /*15940*/  FADD.FTZ R2, R99, R2 ;  /* 0x0000000263027221 */ /* 0x000fe20000010000 */
[----:B------:R-:W-:Y:S02]  /*15950*/  FADD.FTZ R0, R131, R0 ;  /* 0x0000000083007221 */ /* 0x000fe40000010000 */
[----:B------:R-:W1:Y:S01]  /*15960*/  MUFU.EX2 R31, R148 ;  /* 0x00000094001f7308 */ /* 0x000e620000000800 */
[----:B--2---:R-:W-:-:S03]  /*15970*/  FADD.FTZ R4, R9, R4 ;  /* 0x0000000409047221 */ /* 0x004fc60000010000 */
[----:B------:R-:W2:Y:S01]  /*15980*/  MUFU.EX2 R27, R194 ;  /* 0x000000c2001b7308 */ /* 0x000ea20000000800 */
[----:B---3--:R-:W-:-:S03]  /*15990*/  FADD.FTZ R3, R7, R3 ;  /* 0x0000000307037221 */ /* 0x008fc60000010000 */
[----:B------:R-:W3:Y:S01]  /*159a0*/  MUFU.EX2 R65, R159 ;  /* 0x0000009f00417308 */ /* 0x000ee20000000800 */
[----:B----4-:R-:W-:-:S03]  /*159b0*/  FADD.FTZ R2, R64, R2 ;  /* 0x0000000240027221 */ /* 0x010fc60000010000 */
[----:B------:R-:W-:Y:S04]  /*159c0*/  MUFU.EX2 R29, R150 ;  /* 0x00000096001d7308 */ /* 0x000fe80000000800 */
[----:B------:R-:W4:Y:S01]  /*159d0*/  MUFU.EX2 R26, R204 ;  /* 0x000000cc001a7308 */ /* 0x000f220000000800 */
[----:B-1----:R-:W-:Y:S01]  /*159e0*/  FADD.FTZ R0, R28, R0 ;  /* 0x000000001c007221 */ /* 0x002fe20000010000 */
        /* <DEDUP_REMOVED lines=12> */
[----:B----4-:R-:W-:Y:S01]  /*15ab0*/  FADD.FTZ R3, R26, R3 ;  /* 0x000000031a037221 */ /* 0x010fe20000010000 */
        /* <DEDUP_REMOVED lines=8> */
[----:B------:R-:W-:Y:S03]  /*15b40*/  HMMA.16816.F32 R168, R196, R144, R100 ;  /* 0x00000090c4a8723c */ /* 0x000fe60000001864 */
[----:B------:R1:W-:Y:S01]  /*15b50*/  STL [R1+0xe8], R3 ;  /* 0x0000e80301007387 */ /* 0x0003e20000100800 */
[----:B------:R-:W-:-:S03]  /*15b60*/  UISETP.GT.AND UP0, UPT, UR25, UR15, UPT ;  /* 0x0000000f1900728c */ /* 0x000fc6000bf04270 */
        /* <DEDUP_REMOVED lines=24> */
[----:B------:R-:W-:Y:S02]  /*15cf0*/  @P0 MOV R70, R203 ;  /* 0x000000cb00460202 */ /* 0x000fe40000000f00 */
[----:B------:R-:W-:Y:S02]  /*15d00*/  @P0 MOV R69, R200 ;  /* 0x000000c800450202 */ /* 0x000fe40000000f00 */
[----:B------:R-:W-:Y:S01]  /*15d10*/  @P0 MOV R80, R201 ;  /* 0x000000c900500202 */ /* 0x000fe20000000f00 */
[----:B------:R-:W-:Y:S01]  /*15d20*/  @UP0 UIADD3 UR17, UPT, UPT, UR17, -0x3, URZ ;  /* 0xfffffffd11110890 */ /* 0x000fe2000fffe0ff */
[----:B-12---:R-:W-:Y:S11]  /*15d30*/  BRA.U UP0, `(.L_x_816) ;  /* 0x0000000100047547 */ /* 0x006ff6000b800000 */
.L_x_812:
[----:B------:R-:W-:-:S12]  /*15d40*/  UIADD3 UR17, UPT, UPT, UR25, -0x1, URZ ;  /* 0xffffffff19117890 */ /* 0x000fd8000fffe0ff */
.L_x_816:
[----:B------:R-:W-:-:S09]  /*15d50*/  UISETP.GE.AND UP0, UPT, UR17, UR15, UPT ;  /* 0x0000000f1100728c */ /* 0x000fd2000bf06270 */
[----:B------:R-:W-:Y:S05]  /*15d60*/  BRA.U !UP0, `(.L_x_817) ;  /* 0x0000008508187547 */ /* 0x000fea000b800000 */
[----:B------:R-:W1:Y:S01]  /*15d70*/  LDC.64 R4, c[0x0][0x3c0] ;  /* 0x0000f000ff047b82 */ /* 0x000e620000000a00 */
[----:B------:R-:W2:Y:S01]  /*15d80*/  S2R R238, SR_TID.X ;  /* 0x0000000000ee7919 */ /* 0x000ea20000002100 */
[----:B------:R-:W-:Y:S01]  /*15d90*/  VIADD R0, R232, 0x8000 ;  /* 0x00008000e8007836 */ /* 0x000fe20000000000 */
[----:B------:R-:W3:Y:S01]  /*15da0*/  LDCU UR8, c[0x0][0x440] ;  /* 0x00008800ff0877ac */ /* 0x000ee20008000800 */
[----:B------:R-:W-:Y:S01]  /*15db0*/  IMAD.MOV.U32 R235, RZ, RZ, 0x20 ;  /* 0x00000020ffeb7424 */ /* 0x000fe200078e00ff */
[----:B------:R-:W-:Y:S01]  /*15dc0*/  MOV R3, R69 ;  /* 0x0000004500037202 */ /* 0x000fe20000000f00 */
[----:B-----5:R-:W-:Y:S01]  /*15dd0*/  IMAD.MOV.U32 R133, RZ, RZ, R68 ;  /* 0x000000ffff857224 */ /* 0x020fe200078e0044 */
[----:B------:R-:W-:Y:S01]  /*15de0*/  MOV R242, 0x40 ;  /* 0x0000004000f27802 */ /* 0x000fe20000000f00 */
[----:B------:R-:W4:Y:S01]  /*15df0*/  S2UR UR5, SR_CgaCtaId ;  /* 0x00000000000579c3 */ /* 0x000f220000008800 */
[----:B------:R-:W-:Y:S01]  /*15e00*/  IMAD.MOV.U32 R132, RZ, RZ, R70 ;  /* 0x000000ffff847224 */ /* 0x000fe200078e0046 */
[C---:B------:R-:W-:Y:S01]  /*15e10*/  IADD3 R246, PT, PT, R243.reuse, 0x40, RZ ;  /* 0x00000040f3f67810 */ /* 0x040fe20007ffe0ff */
[----:B------:R-:W-:Y:S01]  /*15e20*/  IMAD.MOV.U32 R2, RZ, RZ, R80 ;  /* 0x000000ffff027224 */ /* 0x000fe200078e0050 */
[----:B------:R-:W-:Y:S01]  /*15e30*/  UMOV UR7, 0x400 ;  /* 0x0000040000077882 */ /* 0x000fe20000000000 */
[C---:B------:R-:W-:Y:S01]  /*15e40*/  VIADD R247, R243.reuse, 0x8 ;  /* 0x00000008f3f77836 */ /* 0x040fe20000000000 */
[----:B------:R-:W1:Y:S01]  /*15e50*/  LDCU UR6, c[0x0][0x440] ;  /* 0x00008800ff0677ac */ /* 0x000e620008000800 */
[----:B------:R-:W-:Y:S01]  /*15e60*/  VIADD R245, R243, 0x48 ;  /* 0x00000048f3f57836 */ /* 0x000fe20000000000 */
[----:B------:R-:W1:Y:S01]  /*15e70*/  LDCU UR4, c[0x0][0x45c] ;  /* 0x00008b80ff0477ac */ /* 0x000e620008000800 */
[----:B---3--:R-:W-:Y:S01]  /*15e80*/  ISETP.GE.AND P4, PT, R234, UR8, PT ;  /* 0x00000008ea007c0c */ /* 0x008fe2000bf86270 */
[----:B-1----:R1:W-:Y:S04]  /*15e90*/  STL.64 [R1+0x30], R4 ;  /* 0x0000300401007387 */ /* 0x0023e80000100a00 */
[----:B------:R1:W-:Y:S01]  /*15ea0*/  STL [R1+0xf4], R0 ;  /* 0x0000f40001007387 */ /* 0x0003e20000100800 */
[----:B----4-:R-:W-:Y:S01]  /*15eb0*/  ULEA UR5, UR5, UR7, 0x18 ;  /* 0x0000000705057291 */ /* 0x010fe2000f8ec0ff */
[----:B--2---:R-:W-:-:S02]  /*15ec0*/  LOP3.LUT P0, RZ, R238, 0x2, RZ, 0xc0, !PT ;  /* 0x00000002eeff7812 */ /* 0x004fc4000780c0ff */
[C---:B------:R-:W-:Y:S02]  /*15ed0*/  SHF.L.U32 R240, R238.reuse, 0x6, RZ ;  /* 0x00000006eef07819 */ /* 0x040fe400000006ff */
[----:B------:R-:W-:Y:S02]  /*15ee0*/  SEL R235, R235, 0xffffffe0, !P0 ;  /* 0xffffffe0ebeb7807 */ /* 0x000fe40004000000 */
[----:B------:R-:W-:Y:S02]  /*15ef0*/  LOP3.LUT R241, R238, 0x8, RZ, 0xc0, !PT ;  /* 0x00000008eef17812 */ /* 0x000fe400078ec0ff */
[----:B------:R-:W-:Y:S01]  /*15f00*/  LOP3.LUT R239, R240, 0x400, RZ, 0xc0, !PT ;  /* 0x00000400f0ef7812 */ /* 0x000fe200078ec0ff */
[----:B------:R-:W-:Y:S01]  /*15f10*/  IMAD.IADD R237, R236, 0x1, R235 ;  /* 0x00000001eced7824 */ /* 0x000fe200078e02eb */
[----:B------:R-:W-:Y:S01]  /*15f20*/  IADD3 R233, PT, PT, R235, R232, RZ ;  /* 0x000000e8ebe97210 */ /* 0x000fe20007ffe0ff */
[----:B------:R-:W-:Y:S06]  /*15f30*/  BRA `(.L_x_818) ;  /* 0x00000008002c7947 */ /* 0x000fec0003800000 */
.L_x_820:
[----:B------:R-:W-:Y:S01]  /*15f40*/  IMAD.U32 R0, RZ, RZ, UR17 ;  /* 0x00000011ff007e24 */ /* 0x000fe2000f8e00ff */
[----:B------:R-:W2:Y:S01]  /*15f50*/  LDL R221, [R1+0x90] ;  /* 0x0000900001dd7983 */ /* 0x000ea20000100800 */
[----:B------:R-:W-:Y:S02]  /*15f60*/  ISETP.GE.AND P4, PT, R234, UR6, PT ;  /* 0x00000006ea007c0c */ /* 0x000fe4000bf86270 */
[----:B------:R-:W-:Y:S02]  /*15f70*/  LOP3.LUT R248, R252, 0x1f8, RZ, 0xc0, !PT ;  /* 0x000001f8fcf87812 */ /* 0x000fe400078ec0ff */
[----:B------:R-:W3:Y:S02]  /*15f80*/  LDL R220, [R1+0x8c] ;  /* 0x00008c0001dc7983 */ /* 0x000ee40000100800 */
[----:B------:R-:W-:Y:S04]  /*15f90*/  LOP3.LUT R248, R248, 0x38, R238, 0x78, !PT ;  /* 0x00000038f8f87812 */ /* 0x000fe800078e78ee */
[----:B------:R-:W-:Y:S03]  /*15fa0*/  LOP3.LUT R248, R248, 0x1e00, R252, 0xf8, !PT ;  /* 0x00001e00f8f87812 */ /* 0x000fe600078ef8fc */
[----:B------:R-:W-:Y:S01]  /*15fb0*/  @!P4 VIADD R0, R0, 0xffffffff ;  /* 0xffffffff0000c836 */ /* 0x000fe20000000000 */
[----:B------:R-:W1:Y:S01]  /*15fc0*/  @!P4 LDC.64 R216, c[0x0][0x3b8] ;  /* 0x0000ee00ffd8cb82 */ /* 0x000e620000000a00 */
[----:B------:R-:W-:Y:S02]  /*15fd0*/  LEA R248, R248, UR5, 0x1 ;  /* 0x00000005f8f87c11 */ /* 0x000fe4000f8e08ff */
[C---:B-1----:R-:W-:Y:S04]  /*15fe0*/  @!P4 IMAD.WIDE.U32 R214, R0.reuse, R216, RZ ;  /* 0x000000d800d6c225 */ /* 0x042fe800078e00ff */
[----:B------:R-:W-:Y:S01]  /*15ff0*/  @!P4 IMAD R215, R0, R217, R215 ;  /* 0x000000d900d7c224 */ /* 0x000fe200078e02d7 */
[----:B------:R-:W-:Y:S01]  /*16000*/  MOV R0, UR17 ;  /* 0x0000001100007c02 */ /* 0x000fe20008000f00 */
[----:B------:R-:W1:Y:S04]  /*16010*/  @!P0 LDC.64 R216, c[0x0][0x3b8] ;  /* 0x0000ee00ffd88b82 */ /* 0x000e680000000a00 */
[----:B------:R-:W-:Y:S01]  /*16020*/  @!P0 VIADD R0, R0, 0xffffffff ;  /* 0xffffffff00008836 */ /* 0x000fe20000000000 */
[C---:B--2---:R-:W-:Y:S04]  /*16030*/  @!P4 LEA R219, P1, R214.reuse, R221, 0x8 ;  /* 0x000000ddd6dbc211 */ /* 0x044fe800078240ff */
[----:B---3--:R-:W-:Y:S01]  /*16040*/  @!P4 LEA.HI.X R218, R214, R220, R215, 0x8, P1 ;  /* 0x000000dcd6dac211 */ /* 0x008fe200008f44d7 */
[C---:B-1----:R-:W-:Y:S04]  /*16050*/  @!P0 IMAD.WIDE.U32 R214, R0.reuse, R216, RZ ;  /* 0x000000d800d68225 */ /* 0x042fe800078e00ff */
[----:B------:R-:W-:Y:S02]  /*16060*/  @!P0 IMAD R215, R0, R217, R215 ;  /* 0x000000d900d78224 */ /* 0x000fe400078e02d7 */
[C---:B------:R-:W-:Y:S03]  /*16070*/  @!P0 IMAD.SHL.U32 R0, R214.reuse, 0x80, RZ ;  /* 0x00000080d6008824 */ /* 0x040fe600078e00ff */
[----:B------:R-:W-:Y:S02]  /*16080*/  @!P0 SHF.L.U64.HI R215, R214, 0x7, R215 ;  /* 0x00000007d6d78819 */ /* 0x000fe400000102d7 */
[C---:B------:R-:W-:Y:S02]  /*16090*/  @!P0 LEA R0, P1, R216.reuse, R0, 0x4 ;  /* 0x00000000d8008211 */ /* 0x040fe400078220ff */
[----:B------:R-:W-:Y:S02]  /*160a0*/  @!P4 MOV R214, R219 ;  /* 0x000000db00d6c202 */ /* 0x000fe40000000f00 */
[----:B------:R-:W-:Y:S01]  /*160b0*/  @!P0 LEA.HI.X R216, R216, R215, R217, 0x4, P1 ;  /* 0x000000d7d8d88211 */ /* 0x000fe200008f24d9 */
[----:B------:R-:W-:Y:S05]  /*160c0*/  @!P4 IMAD.MOV.U32 R215, RZ, RZ, R218 ;  /* 0x000000ffffd7c224 */ /* 0x000fea00078e00da */
[----:B------:R-:W-:Y:S01]  /*160d0*/  @!PT LDS RZ, [RZ] ;  /* 0x00000000fffff984 */ /* 0x000fe20000000800 */
[----:B------:R-:W-:Y:S01]  /*160e0*/  @!PT LDS RZ, [RZ] ;  /* 0x00000000fffff984 */ /* 0x000fe20000000800 */
[----:B------:R-:W-:Y:S01]  /*160f0*/  @!PT LDS RZ, [RZ] ;  /* 0x00000000fffff984 */ /* 0x000fe20000000800 */
[----:B------:R1:W-:Y:S05]  /*16100*/  @!P4 LDGSTS.E.BYPASS.LTC128B.128 [R248+0x4000], desc[UR20][R214.64] ;  /* 0x04000000d6f8cfae */ /* 0x0003ea000b981a14 */
[----:B------:R2:W-:Y:S05]  /*16110*/  @P4 STS.128 [R248+0x4000], RZ ;  /* 0x004000fff8004388 */ /* 0x0005ea0000000c00 */
[----:B------:R2:W-:Y:S01]  /*16120*/  @P0 STS.128 [R248+0x4800], RZ ;  /* 0x004800fff8000388 */ /* 0x0005e20000000c00 */
[C---:B-1----:R-:W-:Y:S04]  /*16130*/  @!P0 LEA R214, P1, R0.reuse, R221, 0x1 ;  /* 0x000000dd00d68211 */ /* 0x042fe800078208ff */
[----:B------:R-:W-:Y:S01]  /*16140*/  @!P0 LEA.HI.X R215, R0, R220, R216, 0x1, P1 ;  /* 0x000000dc00d78211 */ /* 0x000fe200008f0cd8 */
[----:B------:R-:W-:Y:S01]  /*16150*/  IMAD.U32 R0, RZ, RZ, UR17 ;  /* 0x00000011ff007e24 */ /* 0x000fe2000f8e00ff */
[----:B------:R-:W1:Y:S03]  /*16160*/  @!P0 LDC.64 R216, c[0x0][0x3b8] ;  /* 0x0000ee00ffd88b82 */ /* 0x000e660000000a00 */
[----:B------:R-:W-:Y:S01]  /*16170*/  @!PT LDS RZ, [RZ] ;  /* 0x00000000fffff984 */ /* 0x000fe20000000800 */
[----:B------:R-:W-:Y:S01]  /*16180*/  @!PT LDS RZ, [RZ] ;  /* 0x00000000fffff984 */ /* 0x000fe20000000800 */
[----:B------:R-:W-:Y:S01]  /*16190*/  @!PT LDS RZ, [RZ] ;  /* 0x00000000fffff984 */ /* 0x000fe20000000800 */
[----:B------:R1:W-:Y:S01]  /*161a0*/  @!P0 LDGSTS.E.BYPASS.LTC128B.128 [R248+0x4800], desc[UR20][R214.64] ;  /* 0x04800000d6f88fae */ /* 0x0003e2000b981a14 */
[----:B------:R-:W-:Y:S04]  /*161b0*/  @!P0 IADD3 R0, PT, PT, R0, -0x1, RZ ;  /* 0xffffffff00008810 */ /* 0x000fe80007ffe0ff */
[----:B------:R2:W-:Y:S01]  /*161c0*/  @P0 STS.128 [R248+0x5000], RZ ;  /* 0x005000fff8000388 */ /* 0x0005e20000000c00 */
[C---:B-1----:R-:W-:Y:S04]  /*161d0*/  @!P0 IMAD.WIDE.U32 R214, R0.reuse, R216, RZ ;  /* 0x000000d800d68225 */ /* 0x042fe800078e00ff */
[----:B------:R-:W-:Y:S02]  /*161e0*/  @!P0 IMAD R215, R0, R217, R215 ;  /* 0x000000d900d78224 */ /* 0x000fe400078e02d7 */
[----:B------:R-:W-:Y:S03]  /*161f0*/  @!P0 IMAD R0, R217, 0x30, RZ ;  /* 0x00000030d9008824 */ /* 0x000fe600078e02ff */
[C---:B------:R-:W-:Y:S01]  /*16200*/  @!P0 SHF.L.U64.HI R215, R214.reuse, 0x7, R215 ;  /* 0x00000007d6d78819 */ /* 0x040fe200000102d7 */
[----:B------:R-:W-:Y:S04]  /*16210*/  @!P0 IMAD.SHL.U32 R214, R214, 0x80, RZ ;  /* 0x00000080d6d68824 */ /* 0x000fe800078e00ff */
[----:B------:R-:W-:Y:S02]  /*16220*/  @!P0 IMAD.WIDE.U32 R214, R216, 0x30, R214 ;  /* 0x00000030d8d68825 */ /* 0x000fe400078e00d6 */
[----:B------:R-:W1:Y:S02]  /*16230*/  @!P0 LDC.64 R216, c[0x0][0x3b8] ;  /* 0x0000ee00ffd88b82 */ /* 0x000e640000000a00 */
[----:B------:R-:W-:Y:S01]  /*16240*/  @!P0 IMAD.IADD R0, R0, 0x1, R215 ;  /* 0x0000000100008824 */ /* 0x000fe200078e02d7 */
[C---:B------:R-:W-:Y:S04]  /*16250*/  @!P0 LEA R218, P1, R214.reuse, R221, 0x1 ;  /* 0x000000ddd6da8211 */ /* 0x040fe800078208ff */
[----:B------:R-:W-:Y:S02]  /*16260*/  @!P0 LEA.HI.X R219, R214, R220, R0, 0x1, P1 ;  /* 0x000000dcd6db8211 */ /* 0x000fe400008f0c00 */
[----:B------:R-:W-:Y:S05]  /*16270*/  MOV R0, UR17 ;  /* 0x0000001100007c02 */ /* 0x000fea0008000f00 */
[----:B------:R-:W-:Y:S04]  /*16280*/  @!P0 VIADD R0, R0, 0xffffffff ;  /* 0xffffffff00008836 */ /* 0x000fe80000000000 */
[C---:B-1----:R-:W-:Y:S04]  /*16290*/  @!P0 IMAD.WIDE.U32 R214, R0.reuse, R216, RZ ;  /* 0x000000d800d68225 */ /* 0x042fe800078e00ff */
[----:B------:R-:W-:Y:S02]  /*162a0*/  @!P0 IMAD R215, R0, R217, R215 ;  /* 0x000000d900d78224 */ /* 0x000fe400078e02d7 */
[C---:B------:R-:W-:Y:S03]  /*162b0*/  @!P0 IMAD.SHL.U32 R0, R214.reuse, 0x80, RZ ;  /* 0x00000080d6008824 */ /* 0x040fe600078e00ff */
[----:B------:R-:W-:Y:S02]  /*162c0*/  @!P0 SHF.L.U64.HI R215, R214, 0x7, R215 ;  /* 0x00000007d6d78819 */ /* 0x000fe400000102d7 */
[C---:B------:R-:W-:Y:S04]  /*162d0*/  @!P0 LEA R0, P1, R216.reuse, R0, 0x5 ;  /* 0x00000000d8008211 */ /* 0x040fe800078228ff */
[----:B------:R-:W-:Y:S02]  /*162e0*/  @!P0 LEA.HI.X R216, R216, R215, R217, 0x5, P1 ;  /* 0x000000d7d8d88211 */ /* 0x000fe400008f2cd9 */
[C---:B------:R-:W-:Y:S04]  /*162f0*/  @!P0 LEA R214, P1, R0.reuse, R221, 0x1 ;  /* 0x000000dd00d68211 */ /* 0x040fe800078208ff */
[----:B------:R-:W-:Y:S02]  /*16300*/  @!P0 LEA.HI.X R215, R0, R220, R216, 0x1, P1 ;  /* 0x000000dc00d78211 */ /* 0x000fe400008f0cd8 */
[----:B------:R-:W1:Y:S01]  /*16310*/  @!P0 LDC.64 R216, c[0x0][0x3b8] ;  /* 0x0000ee00ffd88b82 */ /* 0x000e620000000a00 */
[----:B------:R-:W-:Y:S02]  /*16320*/  MOV R0, UR17 ;  /* 0x0000001100007c02 */ /* 0x000fe40008000f00 */
[----:B------:R-:W-:Y:S01]  /*16330*/  @!PT LDS RZ, [RZ] ;  /* 0x00000000fffff984 */ /* 0x000fe20000000800 */
[----:B------:R-:W-:Y:S01]  /*16340*/  @!PT LDS RZ, [RZ] ;  /* 0x00000000fffff984 */ /* 0x000fe20000000800 */
[----:B------:R-:W-:Y:S01]  /*16350*/  @!PT LDS RZ, [RZ] ;  /* 0x00000000fffff984 */ /* 0x000fe20000000800 */
[----:B------:R1:W-:Y:S03]  /*16360*/  @!P0 LDGSTS.E.BYPASS.LTC128B.128 [R248+0x5000], desc[UR20][R214.64] ;  /* 0x05000000d6f88fae */ /* 0x0003e6000b981a14 */
[----:B------:R-:W-:Y:S02]  /*16370*/  @!P0 VIADD R0, R0, 0xffffffff ;  /* 0xffffffff00008836 */ /* 0x000fe40000000000 */
[----:B------:R2:W-:Y:S05]  /*16380*/  @P0 STS.128 [R248+0x5800], RZ ;  /* 0x005800fff8000388 */ /* 0x0005ea0000000c00 */
[----:B------:R-:W-:Y:S01]  /*16390*/  @!PT LDS RZ, [RZ] ;  /* 0x00000000fffff984 */ /* 0x000fe20000000800 */
[----:B------:R-:W-:Y:S01]  /*163a0*/  @!PT LDS RZ, [RZ] ;  /* 0x00000000fffff984 */ /* 0x000fe20000000800 */
[----:B------:R-:W-:Y:S01]  /*163b0*/  @!PT LDS RZ, [RZ] ;  /* 0x00000000fffff984 */ /* 0x000fe20000000800 */
[----:B------:R3:W-:Y:S05]  /*163c0*/  @!P0 LDGSTS.E.BYPASS.LTC128B.128 [R248+0x5800], desc[UR20][R218.64] ;  /* 0x05800000daf88fae */ /* 0x0007ea000b981a14 */
[----:B------:R2:W-:Y:S01]  /*163d0*/  @P0 STS.128 [R248+0x6000], RZ ;  /* 0x006000fff8000388 */ /* 0x0005e20000000c00 */
[C---:B-1----:R-:W-:Y:S04]  /*163e0*/  @!P0 IMAD.WIDE.U32 R214, R0.reuse, R216, RZ ;  /* 0x000000d800d68225 */ /* 0x042fe800078e00ff */
[----:B------:R-:W-:Y:S02]  /*163f0*/  @!P0 IMAD R215, R0, R217, R215 ;  /* 0x000000d900d78224 */ /* 0x000fe400078e02d7 */
[----:B------:R-:W-:Y:S03]  /*16400*/  @!P0 IMAD R0, R217, 0x50, RZ ;  /* 0x00000050d9008824 */ /* 0x000fe600078e02ff */
[C---:B------:R-:W-:Y:S01]  /*16410*/  @!P0 SHF.L.U64.HI R215, R214.reuse, 0x7, R215 ;  /* 0x00000007d6d78819 */ /* 0x040fe200000102d7 */
[----:B------:R-:W-:Y:S04]  /*16420*/  @!P0 IMAD.SHL.U32 R214, R214, 0x80, RZ ;  /* 0x00000080d6d68824 */ /* 0x000fe800078e00ff */
[----:B------:R-:W-:Y:S02]  /*16430*/  @!P0 IMAD.WIDE.U32 R214, R216, 0x50, R214 ;  /* 0x00000050d8d68825 */ /* 0x000fe400078e00d6 */
[----:B------:R-:W1:Y:S01]  /*16440*/  @!P0 LDC.64 R216, c[0x0][0x3b8] ;  /* 0x0000ee00ffd88b82 */ /* 0x000e620000000a00 */
[----:B---3--:R-:W-:Y:S02]  /*16450*/  @!P0 LEA R218, P1, R214, R221, 0x1 ;  /* 0x000000ddd6da8211 */ /* 0x008fe400078208ff */
[----:B------:R-:W-:Y:S04]  /*16460*/  @!P0 IADD3 R0, PT, PT, R0, R215, RZ ;  /* 0x000000d700008210 */ /* 0x000fe80007ffe0ff */
[----:B------:R-:W-:Y:S01]  /*16470*/  @!P0 LEA.HI.X R219, R214, R220, R0, 0x1, P1 ;  /* 0x000000dcd6db8211 */ /* 0x000fe200008f0c00 */
[----:B------:R-:W-:Y:S04]  /*16480*/  IMAD.U32 R0, RZ, RZ, UR17 ;  /* 0x00000011ff007e24 */ /* 0x000fe8000f8e00ff */
[----:B------:R-:W-:Y:S04]  /*16490*/  @!P0 VIADD R0, R0, 0xffffffff ;  /* 0xffffffff00008836 */ /* 0x000fe80000000000 */
[C---:B-1----:R-:W-:Y:S04]  /*164a0*/  @!P0 IMAD.WIDE.U32 R214, R0.reuse, R216, RZ ;  /* 0x000000d800d68225 */ /* 0x042fe800078e00ff */
[----:B------:R-:W-:Y:S01]  /*164b0*/  @!P0 IMAD R215, R0, R217, R215 ;  /* 0x000000d900d78224 */ /* 0x000fe200078e02d7 */
[C---:B------:R-:W-:Y:S04]  /*164c0*/  @!P0 SHF.L.U32 R0, R214.reuse, 0x7, RZ ;  /* 0x00000007d6008819 */ /* 0x040fe800000006ff */
[----:B------:R-:W-:Y:S02]  /*164d0*/  @!P0 SHF.L.U64.HI R215, R214, 0x7, R215 ;  /* 0x00000007d6d78819 */ /* 0x000fe400000102d7 */
[C---:B------:R-:W-:Y:S04]  /*164e0*/  @!P0 LEA R0, P1, R216.reuse, R0, 0x6 ;  /* 0x00000000d8008211 */ /* 0x040fe800078230ff */
[----:B------:R-:W-:Y:S02]  /*164f0*/  @!P0 LEA.HI.X R216, R216, R215, R217, 0x6, P1 ;  /* 0x000000d7d8d88211 */ /* 0x000fe400008f34d9 */
[C---:B------:R-:W-:Y:S04]  /*16500*/  @!P0 LEA R214, P1, R0.reuse, R221, 0x1 ;  /* 0x000000dd00d68211 */ /* 0x040fe800078208ff */
        /* <DEDUP_REMOVED lines=16> */
[----:B------:R-:W-:Y:S01]  /*16610*/  @!P0 IMAD R0, R217, 0x60, RZ ;  /* 0x00000060d9008824 */ /* 0x000fe200078e02ff */
[----:B---3--:R-:W1:Y:S02]  /*16620*/  @!P0 LDC.64 R218, c[0x0][0x3b8] ;  /* 0x0000ee00ffda8b82 */ /* 0x008e640000000a00 */
[C---:B------:R-:W-:Y:S01]  /*16630*/  @!P0 SHF.L.U64.HI R215, R214.reuse, 0x7, R215 ;  /* 0x00000007d6d78819 */ /* 0x040fe200000102d7 */
[----:B------:R-:W-:Y:S04]  /*16640*/  @!P0 IMAD.SHL.U32 R214, R214, 0x80, RZ ;  /* 0x00000080d6d68824 */ /* 0x000fe800078e00ff */
[----:B------:R-:W-:Y:S03]  /*16650*/  @!P0 IMAD.WIDE.U32 R214, R216, 0x60, R214 ;  /* 0x00000060d8d68825 */ /* 0x000fe600078e00d6 */
[----:B------:R-:W-:Y:S02]  /*16660*/  @!P0 LEA R216, P1, R214, R221, 0x1 ;  /* 0x000000ddd6d88211 */ /* 0x000fe400078208ff */
[----:B------:R-:W-:Y:S04]  /*16670*/  @!P0 IADD3 R0, PT, PT, R0, R215, RZ ;  /* 0x000000d700008210 */ /* 0x000fe80007ffe0ff */
[----:B------:R-:W-:Y:S01]  /*16680*/  @!P0 LEA.HI.X R217, R214, R220, R0, 0x1, P1 ;  /* 0x000000dcd6d98211 */ /* 0x000fe200008f0c00 */
[----:B------:R-:W-:Y:S04]  /*16690*/  IMAD.U32 R0, RZ, RZ, UR17 ;  /* 0x00000011ff007e24 */ /* 0x000fe8000f8e00ff */
        /* <DEDUP_REMOVED lines=11> */
[----:B------:R-:W-:Y:S05]  /*16750*/  @!P0 IMAD.WIDE.U32 R214, R218, 0x70, R214 ;  /* 0x00000070dad68825 */ /* 0x000fea00078e00d6 */
[----:B------:R-:W-:Y:S02]  /*16760*/  @!P0 IADD3 R0, PT, PT, R0, R215, RZ ;  /* 0x000000d700008210 */ /* 0x000fe40007ffe0ff */
[C---:B---3--:R-:W-:Y:S04]  /*16770*/  @!P0 LEA R216, P1, R214.reuse, R221, 0x1 ;  /* 0x000000ddd6d88211 */ /* 0x048fe800078208ff */
[----:B------:R-:W-:Y:S05]  /*16780*/  @!P0 LEA.HI.X R217, R214, R220, R0, 0x1, P1 ;  /* 0x000000dcd6d98211 */ /* 0x000fea00008f0c00 */
[----:B------:R-:W-:Y:S01]  /*16790*/  @!PT LDS RZ, [RZ] ;  /* 0x00000000fffff984 */ /* 0x000fe20000000800 */
[----:B------:R-:W-:Y:S01]  /*167a0*/  @!PT LDS RZ, [RZ] ;  /* 0x00000000fffff984 */ /* 0x000fe20000000800 */
[----:B------:R-:W-:Y:S01]  /*167b0*/  @!PT LDS RZ, [RZ] ;  /* 0x00000000fffff984 */ /* 0x000fe20000000800 */
[----:B------:R2:W-:Y:S05]  /*167c0*/  @!P0 LDGSTS.E.BYPASS.LTC128B.128 [R248+0x7800], desc[UR20][R216.64] ;  /* 0x07800000d8f88fae */ /* 0x0005ea000b981a14 */
[----:B------:R-:W0:Y:S01]  /*167d0*/  LDGDEPBAR ;  /* 0x00000000000079af */ /* 0x000e220000000000 */
[----:B------:R-:W-:Y:S05]  /*167e0*/  BRA `(.L_x_819) ;  /* 0x0000001000ac7947 */ /* 0x000fea0003800000 */
.L_x_818:
[----:B------:R-:W2:Y:S01]  /*167f0*/  LDL R17, [R1+0x30] ;  /* 0x0000300001117983 */ /* 0x000ea20000100800 */
[----:B-----5:R-:W-:Y:S01]  /*16800*/  ISETP.GE.AND P0, PT, R234, UR6, PT ;  /* 0x00000006ea007c0c */ /* 0x020fe2000bf06270 */
[----:B------:R-:W-:Y:S04]  /*16810*/  DEPBAR.LE SB0, 0x0 ;  /* 0x000080000000791a */ /* 0x000fe80000000000 */
[----:B------:R-:W3:Y:S01]  /*16820*/  LDL R11, [R1+0x34] ;  /* 0x00003400010b7983 */ /* 0x000ee20000100800 */
[----:B------:R-:W-:Y:S01]  /*16830*/  IMAD.SHL.U32 R252, R238, 0x8, RZ ;  /* 0x00000008eefc7824 */ /* 0x000fe200078e00ff */
[----:B------:R-:W-:Y:S02]  /*16840*/  UISETP.GT.AND UP0, UPT, UR17, UR15, UPT ;  /* 0x0000000f1100728c */ /* 0x000fe4000bf04270 */
[----:B----4-:R-:W4:Y:S02]  /*16850*/  LDL R18, [R1+0x98] ;  /* 0x0000980001127983 */ /* 0x010f240000100800 */
[----:B------:R-:W-:Y:S02]  /*16860*/  LOP3.LUT R234, R252, 0x38, RZ, 0xc0, !PT ;  /* 0x00000038fcea7812 */ /* 0x000fe400078ec0ff */
[----:B------:R-:W5:Y:S02]  /*16870*/  LDL R26, [R1+0x94] ;  /* 0x00009400011a7983 */ /* 0x000f640000100800 */
[----:B------:R-:W-:Y:S01]  /*16880*/  LOP3.LUT R200, R234, 0x1c0, R240, 0xf8, !PT ;  /* 0x000001c0eac87812 */ /* 0x000fe200078ef8f0 */
[----:B------:R-:W-:Y:S03]  /*16890*/  BAR.SYNC.DEFER_BLOCKING 0x0 ;  /* 0x0000000000007b1d */ /* 0x000fe60000010000 */
[----:B------:R-:W-:Y:S05]  /*168a0*/  LOP3.LUT R200, R200, R241, RZ, 0x3c, !PT ;  /* 0x000000f1c8c87212 */ /* 0x000fea00078e3cff */
[----:B------:R-:W-:Y:S01]  /*168b0*/  IMAD R200, R200, 0x2, R239 ;  /* 0x00000002c8c87824 */ /* 0x000fe200078e02ef */
[----:B------:R-:W-:Y:S03]  /*168c0*/  STL [R1+0xdc], R252 ;  /* 0x0000dcfc01007387 */ /* 0x000fe60000100800 */
[----:B------:R-:W-:Y:S02]  /*168d0*/  VIADD R135, R200, UR5 ;  /* 0x00000005c8877c36 */ /* 0x000fe40008000000 */
[----:B--2---:R-:W-:Y:S04]  /*168e0*/  IMAD.WIDE.U32 R6, R17, UR17, RZ ;  /* 0x0000001111067c25 */ /* 0x004fe8000f8e00ff */
[C---:B-1----:R-:W-:Y:S02]  /*168f0*/  IMAD.SHL.U32 R4, R6.reuse, 0x80, RZ ;  /* 0x0000008006047824 */ /* 0x042fe400078e00ff */
[C---:B---3--:R-:W-:Y:S02]  /*16900*/  IMAD R7, R11.reuse, UR17, R7 ;  /* 0x000000110b077c24 */ /* 0x048fe4000f8e0207 */
[----:B------:R-:W-:Y:S01]  /*16910*/  @!P0 IMAD R14, R11, 0x50, RZ ;  /* 0x000000500b0e8824 */ /* 0x000fe200078e02ff */
[-C--:B------:R-:W-:Y:S01]  /*16920*/  @!P0 LEA R0, P3, R17, R4.reuse, 0x4 ;  /* 0x0000000411008211 */ /* 0x080fe200078620ff */
[C---:B------:R-:W-:Y:S01]  /*16930*/  @!P0 IMAD R15, R11.reuse, 0x60, RZ ;  /* 0x000000600b0f8824 */ /* 0x040fe200078e02ff */
[----:B------:R-:W-:Y:S01]  /*16940*/  SHF.L.U64.HI R5, R6, 0x7, R7 ;  /* 0x0000000706057819 */ /* 0x000fe20000010207 */
[----:B------:R-:W-:Y:S01]  /*16950*/  @!P0 IMAD R16, R11, 0x70, RZ ;  /* 0x000000700b108824 */ /* 0x000fe200078e02ff */
[C---:B------:R-:W-:Y:S02]  /*16960*/  @!P0 LEA R7, P1, R17.reuse, R4, 0x6 ;  /* 0x0000000411078211 */ /* 0x040fe400078230ff */
[CCC-:B------:R-:W-:Y:S02]  /*16970*/  @!P0 LEA.HI.X R8, R17.reuse, R5.reuse, R11.reuse, 0x4, P3 ;  /* 0x0000000511088211 */ /* 0x1c0fe400018f240b */
[-C--:B------:R-:W-:Y:S02]  /*16980*/  @!P0 LEA.HI.X R10, R17, R5.reuse, R11, 0x6, P1 ;  /* 0x00000005110a8211 */ /* 0x080fe400008f340b */
[CC--:B----4-:R-:W-:Y:S02]  /*16990*/  @!P0 LEA R24, P1, R7.reuse, R18.reuse, 0x1 ;  /* 0x0000001207188211 */ /* 0x0d0fe400078208ff */
[----:B------:R-:W-:Y:S02]  /*169a0*/  @!P0 LEA R22, P3, R0, R18, 0x1 ;  /* 0x0000001200168211 */ /* 0x000fe400078608ff */
[----:B-----5:R-:W-:Y:S01]  /*169b0*/  @!P0 LEA.HI.X R25, R7, R26, R10, 0x1, P1 ;  /* 0x0000001a07198211 */ /* 0x020fe200008f0c0a */
[----:B------:R-:W-:Y:S01]  /*169c0*/  @!P0 IMAD.MOV.U32 R10, RZ, RZ, R4 ;  /* 0x000000ffff0a8224 */ /* 0x000fe200078e0004 */
[----:B------:R-:W-:Y:S02]  /*169d0*/  @!P4 LEA R12, P1, R4, R18, 0x1 ;  /* 0x00000012040cc211 */ /* 0x000fe400078208ff */
[-C--:B------:R-:W-:Y:S01]  /*169e0*/  @!P0 LEA.HI.X R23, R0, R26.reuse, R8, 0x1, P3 ;  /* 0x0000001a00178211 */ /* 0x080fe200018f0c08 */
[----:B------:R-:W-:Y:S01]  /*169f0*/  @!P0 IMAD R0, R11, 0x30, RZ ;  /* 0x000000300b008824 */ /* 0x000fe200078e02ff */
[----:B------:R-:W-:Y:S01]  /*16a00*/  @!P4 LEA.HI.X R13, R4, R26, R5, 0x1, P1 ;  /* 0x0000001a040dc211 */ /* 0x000fe200008f0c05 */
[----:B------:R-:W-:Y:S01]  /*16a10*/  @!P0 IMAD.MOV.U32 R8, RZ, RZ, R4 ;  /* 0x000000ffff088224 */ /* 0x000fe200078e0004 */
[C---:B------:R-:W-:Y:S03]  /*16a20*/  @!P0 LEA R6, P2, R17.reuse, R4, 0x5 ;  /* 0x0000000411068211 */ /* 0x040fe600078428ff */
[----:B------:R-:W-:Y:S01]  /*16a30*/  @!PT LDS RZ, [RZ] ;  /* 0x00000000fffff984 */ /* 0x000fe20000000800 */
[----:B------:R-:W-:Y:S01]  /*16a40*/  @!PT LDS RZ, [RZ] ;  /* 0x00000000fffff984 */ /* 0x000fe20000000800 */
[----:B------:R-:W-:Y:S01]  /*16a50*/  @!PT LDS RZ, [RZ] ;  /* 0x00000000fffff984 */ /* 0x000fe20000000800 */
[----:B------:R1:W-:Y:S01]  /*16a60*/  @!P4 LDGSTS.E.BYPASS.LTC128B.128 [R248+0x8000], desc[UR20][R12.64] ;  /* 0x080000000cf8cfae */ /* 0x0003e2000b981a14 */
[CC--:B------:R-:W-:Y:S01]  /*16a70*/  @!P0 LEA.HI.X R9, R17.reuse, R5.reuse, R11, 0x5, P2 ;  /* 0x0000000511098211 */ /* 0x0c0fe200010f2c0b */
[----:B------:R-:W-:Y:S01]  /*16a80*/  @!P0 IMAD.MOV.U32 R11, RZ, RZ, R5 ;  /* 0x000000ffff0b8224 */ /* 0x000fe200078e0005 */
[C---:B------:R-:W-:Y:S01]  /*16a90*/  @!P0 LEA R20, P2, R6.reuse, R18, 0x1 ;  /* 0x0000001206148211 */ /* 0x040fe200078408ff */
[C---:B------:R-:W-:Y:S03]  /*16aa0*/  @!P0 IMAD.WIDE.U32 R10, R17.reuse, 0x60, R10 ;  /* 0x00000060110a8825 */ /* 0x040fe600078e000a */
[----:B------:R-:W-:Y:S01]  /*16ab0*/  @!P0 LEA.HI.X R21, R6, R26, R9, 0x1, P2 ;  /* 0x0000001a06158211 */ /* 0x000fe200010f0c09 */
[----:B------:R-:W-:Y:S01]  /*16ac0*/  @P4 STS.128 [R248+0x8000], RZ ;  /* 0x008000fff8004388 */ /* 0x000fe20000000c00 */
[----:B------:R-:W-:Y:S01]  /*16ad0*/  @!P0 MOV R9, R5 ;  /* 0x0000000500098202 */ /* 0x000fe20000000f00 */
[C---:B------:R-:W-:Y:S04]  /*16ae0*/  @!P0 IMAD.WIDE.U32 R6, R17.reuse, 0x30, R4 ;  /* 0x0000003011068825 */ /* 0x040fe800078e0004 */
[----:B------:R-:W-:Y:S02]  /*16af0*/  @!P0 IMAD.IADD R0, R0, 0x1, R7 ;  /* 0x0000000100008824 */ /* 0x000fe400078e0207 */
[----:B------:R-:W-:Y:S01]  /*16b00*/  @P0 STS.128 [R248+0x8800], RZ ;  /* 0x008800fff8000388 */ /* 0x000fe20000000c00 */
[----:B------:R-:W-:Y:S04]  /*16b10*/  @!P0 IMAD.WIDE.U32 R4, R17, 0x50, R4 ;  /* 0x0000005011048825 */ /* 0x000fe800078e0004 */
[----:B------:R-:W-:Y:S01]  /*16b20*/  @!P0 IMAD.IADD R5, R14, 0x1, R5 ;  /* 0x000000010e058824 */ /* 0x000fe200078e0205 */
[C---:B------:R-:W-:Y:S01]  /*16b30*/  @!P0 LEA R14, P3, R4.reuse, R18, 0x1 ;  /* 0x00000012040e8211 */ /* 0x040fe200078608ff */
[----:B------:R-:W-:Y:S01]  /*16b40*/  @!P0 IMAD.IADD R7, R15, 0x1, R11 ;  /* 0x000000010f078824 */ /* 0x000fe200078e020b */
[----:B------:R-:W-:Y:S01]  /*16b50*/  @!PT LDS RZ, [RZ] ;  /* 0x00000000fffff984 */ /* 0x000fe20000000800 */
[----:B------:R-:W-:Y:S01]  /*16b60*/  @!PT LDS RZ, [RZ] ;  /* 0x00000000fffff984 */ /* 0x000fe20000000800 */
[----:B------:R-:W-:Y:S01]  /*16b70*/  @!PT LDS RZ, [RZ] ;  /* 0x00000000fffff984 */ /* 0x000fe20000000800 */
[----:B------:R-:W-:Y:S01]  /*16b80*/  @!P0 LDGSTS.E.BYPASS.LTC128B.128 [R248+0x8800], desc[UR20][R22.64] ;  /* 0x0880000016f88fae */ /* 0x000fe2000b981a14 */
[----:B------:R-:W-:Y:S01]  /*16b90*/  @!P0 IMAD.WIDE.U32 R8, R17, 0x70, R8 ;  /* 0x0000007011088825 */ /* 0x000fe200078e0008 */
[----:B------:R-:W-:Y:S02]  /*16ba0*/  @!P0 LEA.HI.X R15, R4, R26, R5, 0x1, P3 ;  /* 0x0000001a040f8211 */ /* 0x000fe400018f0c05 */
[----:B-1----:R-:W-:Y:S02]  /*16bb0*/  @!P0 LEA R12, P5, R6, R18, 0x1 ;  /* 0x00000012060c8211 */ /* 0x002fe400078a08ff */
[----:B------:R-:W-:Y:S02]  /*16bc0*/  @!P0 IADD3 R9, PT, PT, R16, R9, RZ ;  /* 0x0000000910098210 */ /* 0x000fe40007ffe0ff */
[----:B------:R-:W-:Y:S01]  /*16bd0*/  @P0 STS.128 [R248+0x9000], RZ ;  /* 0x009000fff8000388 */ /* 0x000fe20000000c00 */
[----:B------:R-:W-:Y:S02]  /*16be0*/  @!P0 LEA.HI.X R13, R6, R26, R0, 0x1, P5 ;  /* 0x0000001a060d8211 */ /* 0x000fe400028f0c00 */
[-C--:B------:R-:W-:Y:S02]  /*16bf0*/  @!P0 LEA R16, P2, R10, R18.reuse, 0x1 ;  /* 0x000000120a108211 */ /* 0x080fe400078408ff */
[----:B------:R-:W-:Y:S02]  /*16c00*/  @!P0 LEA R18, P1, R8, R18, 0x1 ;  /* 0x0000001208128211 */ /* 0x000fe400078208ff */
[-C--:B------:R-:W-:Y:S01]  /*16c10*/  @!P0 LEA.HI.X R17, R10, R26.reuse, R7, 0x1, P2 ;  /* 0x0000001a0a118211 */ /* 0x080fe200010f0c07 */
[----:B------:R-:W-:Y:S01]  /*16c20*/  @!PT LDS RZ, [RZ] ;  /* 0x00000000fffff984 */ /* 0x000fe20000000800 */
[----:B------:R-:W-:Y:S01]  /*16c30*/  @!PT LDS RZ, [RZ] ;  /* 0x00000000fffff984 */ /* 0x000fe20000000800 */
[----:B------:R-:W-:Y:S01]  /*16c40*/  @!PT LDS RZ, [RZ] ;  /* 0x00000000fffff984 */ /* 0x000fe20000000800 */
[----:B------:R-:W-:Y:S01]  /*16c50*/  @!P0 LDGSTS.E.BYPASS.LTC128B.128 [R248+0x9000], desc[UR20][R20.64] ;  /* 0x0900000014f88fae */ /* 0x000fe2000b981a14 */
[----:B------:R-:W-:Y:S02]  /*16c60*/  @!P0 LEA.HI.X R19, R8, R26, R9, 0x1, P1 ;  /* 0x0000001a08138211 */ /* 0x000fe400008f0c09 */
[C---:B------:R-:W-:Y:S02]  /*16c70*/  IADD3 R0, PT, PT, R135.reuse, R235, RZ ;  /* 0x000000eb87007210 */ /* 0x040fe40007ffe0ff */
[----:B------:R-:W-:Y:S03]  /*16c80*/  LOP3.LUT P3, RZ, R238, 0x4, RZ, 0xc0, !PT ;  /* 0x00000004eeff7812 */ /* 0x000fe6000786c0ff */
[----:B------:R-:W-:Y:S01]  /*16c90*/  @P0 STS.128 [R248+0x9800], RZ ;  /* 0x009800fff8000388 */ /* 0x000fe20000000c00 */
[----:B------:R-:W-:Y:S07]  /*16ca0*/  SEL R134, R242, 0xffffffc0, !P3 ;  /* 0xffffffc0f2867807 */ /* 0x000fee0005800000 */
        /* <DEDUP_REMOVED lines=48> */
[----:B------:R-:W1:Y:S01]  /*16fb0*/  LDSM.16.M88.4 R224, [R0+0x5800] ;  /* 0x0058000000e0783b */ /* 0x000e620000000200 */
[-C--:B--2---:R-:W-:Y:S07]  /*16fc0*/  HMMA.16816.F32 R36, R128, R48.reuse, RZ ;  /* 0x000000308024723c */ /* 0x084fee00000018ff */
[----:B------:R-:W2:Y:S01]  /*16fd0*/  LDSM.16.M88.4 R228, [R0+0x6000] ;  /* 0x0060000000e4783b */ /* 0x000ea20000000200 */
        /* <DEDUP_REMOVED lines=33> */
[----:B------:R4:W5:Y:S07]  /*171f0*/  LDSM.16.M88.4 R216, [R0+0x7800] ;  /* 0x0078000000d8783b */ /* 0x00096e0000000200 */
[-C--:B------:R-:W-:Y:S08]  /*17200*/  HMMA.16816.F32 R36, R204, R220.reuse, R36 ;  /* 0x000000dccc24723c */ /* 0x080ff00000001824 */
[C---:B------:R-:W-:Y:S08]  /*17210*/  HMMA.16816.F32 R40, R212.reuse, R220, R40 ;  /* 0x000000dcd428723c */ /* 0x040ff00000001828 */
[-C--:B------:R-:W-:Y:S03]  /*17220*/  HMMA.16816.F32 R44, R212, R222.reuse, R44 ;  /* 0x000000ded42c723c */ /* 0x080fe6000000182c */
[--C-:B----4-:R-:W-:Y:S02]  /*17230*/  IMAD.IADD R0, R236, 0x1, R134.reuse ;  /* 0x00000001ec007824 */ /* 0x110fe400078e0286 */
[----:B------:R-:W-:Y:S02]  /*17240*/  IMAD.IADD R134, R135, 0x1, R134 ;  /* 0x0000000187867824 */ /* 0x000fe400078e0286 */
[----:B------:R-:W-:Y:S01]  /*17250*/  IMAD.SHL.U32 R135, R238, 0x2, RZ ;  /* 0x00000002ee877824 */ /* 0x000fe200078e00ff */
[C---:B------:R-:W-:Y:S01]  /*17260*/  HMMA.16816.F32 R48, R204.reuse, R222, R48 ;  /* 0x000000decc30723c */ /* 0x040fe20000001830 */
[----:B------:R-:W-:Y:S07]  /*17270*/  LDSM.16.M88.4 R220, [R0] ;  /* 0x0000000000dc783b */ /* 0x000fee0000000200 */
[-C--:B------:R-:W-:Y:S01]  /*17280*/  HMMA.16816.F32 R52, R204, R224.reuse, R52 ;  /* 0x000000e0cc34723c */ /* 0x080fe20000001834 */
[----:B------:R-:W-:Y:S07]  /*17290*/  STL [R1+0xf0], R135 ;  /* 0x0000f08701007387 */ /* 0x000fee0000100800 */
        /* <DEDUP_REMOVED lines=24> */
[----:B------:R-:W3:Y:S07]  /*17420*/  LDSM.16.M88.4 R204, [R134+0x5000] ;  /* 0x0050000086cc783b */ /* 0x000eee0000000200 */
[-C--:B----4-:R-:W-:Y:S01]  /*17430*/  HMMA.16816.F32 R4, R220, R224.reuse, R4 ;  /* 0x000000e0dc04723c */ /* 0x090fe20000001804 */
[----:B------:R-:W4:Y:S07]  /*17440*/  LDSM.16.M88.4 R216, [R134+0x6800] ;  /* 0x0068000086d8783b */ /* 0x000f2e0000000200 */
[C---:B--2---:R-:W-:Y:S04]  /*17450*/  HMMA.16816.F32 R8, R228.reuse, R224, R8 ;  /* 0x000000e0e408723c */ /* 0x044fe80000001808 */
[C---:B------:R-:W-:Y:S01]  /*17460*/  IMAD.IADD R224, R235.reuse, 0x1, R0 ;  /* 0x00000001ebe07824 */ /* 0x040fe200078e0200 */
[----:B------:R-:W-:Y:S03]  /*17470*/  IADD3 R0, PT, PT, R235, R134, RZ ;  /* 0x00000086eb007210 */ /* 0x000fe60007ffe0ff */
[-C--:B------:R-:W-:Y:S08]  /*17480*/  HMMA.16816.F32 R12, R228, R226.reuse, R12 ;  /* 0x000000e2e40c723c */ /* 0x080ff0000000180c */
[C---:B------:R-:W-:Y:S08]  /*17490*/  HMMA.16816.F32 R16, R220.reuse, R226, R16 ;  /* 0x000000e2dc10723c */ /* 0x040ff00000001810 */
        /* <DEDUP_REMOVED lines=10> */
[-C--:B------:R-:W-:Y:S08]  /*17540*/  HMMA.16816.F32 R52, R220, R208.reuse, R52 ;  /* 0x000000d0dc34723c */ /* 0x080ff00000001834 */
[C---:B------:R-:W-:Y:S08]  /*17550*/  HMMA.16816.F32 R56, R228.reuse, R208, R56 ;  /* 0x000000d0e438723c */ /* 0x040ff00000001838 */
[-C--:B------:R-:W-:Y:S01]  /*17560*/  HMMA.16816.F32 R60, R228, R210.reuse, R60 ;  /* 0x000000d2e43c723c */ /* 0x080fe2000000183c */
[----:B--2---:R-:W-:Y:S07]  /*17570*/  IMAD.U32 R134, RZ, RZ, UR17 ;  /* 0x00000011ff867e24 */ /* 0x004fee000f8e00ff */
[C---:B------:R-:W-:Y:S01]  /*17580*/  HMMA.16816.F32 R64, R220.reuse, R210, R64 ;  /* 0x000000d2dc40723c */ /* 0x040fe20000001840 */
[----:B------:R-:W-:Y:S07]  /*17590*/  LDSM.16.M88.4 R208, [R224] ;  /* 0x00000000e0d0783b */ /* 0x000fee0000000200 */
[-C--:B------:R-:W-:Y:S01]  /*175a0*/  HMMA.16816.F32 R68, R220, R212.reuse, R68 ;  /* 0x000000d4dc44723c */ /* 0x080fe20000001844 */
[----:B------:R-:W-:Y:S07]  /*175b0*/  LDSM.16.M88.4 R224, [R224+0x2000] ;  /* 0x00200000e0e0783b */ /* 0x000fee0000000200 */
[C---:B------:R-:W-:Y:S08]  /*175c0*/  HMMA.16816.F32 R72, R228.reuse, R212, R72 ;  /* 0x000000d4e448723c */ /* 0x040ff00000001848 */
[-C--:B------:R-:W-:Y:S08]  /*175d0*/  HMMA.16816.F32 R76, R228, R214.reuse, R76 ;  /* 0x000000d6e44c723c */ /* 0x080ff0000000184c */
[C---:B------:R-:W-:Y:S01]  /*175e0*/  HMMA.16816.F32 R80, R220.reuse, R214, R80 ;  /* 0x000000d6dc50723c */ /* 0x040fe20000001850 */
[----:B------:R-:W2:Y:S07]  /*175f0*/  LDSM.16.M88.4 R212, [R0+0x4000] ;  /* 0x0040000000d4783b */ /* 0x000eae0000000200 */
[-C--:B----4-:R-:W-:Y:S08]  /*17600*/  HMMA.16816.F32 R84, R220, R216.reuse, R84 ;  /* 0x000000d8dc54723c */ /* 0x090ff00000001854 */
        /* <DEDUP_REMOVED lines=9> */
[-C--:B---3--:R-:W-:Y:S08]  /*176a0*/  HMMA.16816.F32 R116, R220, R204.reuse, R116 ;  /* 0x000000ccdc74723c */ /* 0x088ff00000001874 */
[C---:B------:R-:W-:Y:S08]  /*176b0*/  HMMA.16816.F32 R120, R228.reuse, R204, R120 ;  /* 0x000000cce478723c */ /* 0x040ff00000001878 */
[-C--:B------:R-:W-:Y:S01]  /*176c0*/  HMMA.16816.F32 R124, R228, R206.reuse, R124 ;  /* 0x000000cee47c723c */ /* 0x080fe2000000187c */
[----:B------:R-:W-:Y:S07]  /*176d0*/  LDSM.16.M88.4 R228, [R0+0x7000] ;  /* 0x0070000000e4783b */ /* 0x000fee0000000200 */
[----:B------:R-:W-:Y:S01]  /*176e0*/  HMMA.16816.F32 R128, R220, R206, R128 ;  /* 0x000000cedc80723c */ /* 0x000fe20000001880 */
[----:B------:R-:W3:Y:S07]  /*176f0*/  LDSM.16.M88.4 R204, [R0+0x5800] ;  /* 0x0058000000cc783b */ /* 0x000eee0000000200 */
[-C--:B--2---:R-:W-:Y:S01]  /*17700*/  HMMA.16816.F32 R4, R208, R212.reuse, R4 ;  /* 0x000000d4d004723c */ /* 0x084fe20000001804 */
        /* <DEDUP_REMOVED lines=9> */
[----:B------:R4:W5:Y:S01]  /*177a0*/  LDSM.16.M88.4 R216, [R0+0x7800] ;  /* 0x0078000000d8783b */ /* 0x0009620000000200 */
[----:B------:R-:W-:Y:S06]  /*177b0*/  DEPBAR.LE SB0, 0x0 ;  /* 0x000080000000791a */ /* 0x000fec0000000000 */
[-C--:B-1----:R-:W-:Y:S01]  /*177c0*/  HMMA.16816.F32 R36, R208, R200.reuse, R36 ;  /* 0x000000c8d024723c */ /* 0x082fe20000001824 */
[----:B------:R-:W-:Y:S07]  /*177d0*/  BAR.SYNC.DEFER_BLOCKING 0x0 ;  /* 0x0000000000007b1d */ /* 0x000fee0000010000 */
[C---:B------:R-:W-:Y:S08]  /*177e0*/  HMMA.16816.F32 R40, R224.reuse, R200, R40 ;  /* 0x000000c8e028723c */ /* 0x040ff00000001828 */
[-C--:B------:R-:W-:Y:S03]  /*177f0*/  HMMA.16816.F32 R44, R224, R202.reuse, R44 ;  /* 0x000000cae02c723c */ /* 0x080fe6000000182c */
[----:B----4-:R-:W-:Y:S05]  /*17800*/  LOP3.LUT R0, R135, 0x6, RZ, 0xc0, !PT ;  /* 0x0000000687007812 */ /* 0x010fea00078ec0ff */
[C---:B------:R-:W-:Y:S01]  /*17810*/  HMMA.16816.F32 R48, R208.reuse, R202, R48 ;  /* 0x000000cad030723c */ /* 0x040fe20000001830 */
[----:B------:R1:W-:Y:S03]  /*17820*/  STL [R1+0xec], R0 ;  /* 0x0000ec0001007387 */ /* 0x0003e60000100800 */
[----:B------:R-:W-:Y:S04]  /*17830*/  IMAD R134, R134, 0x80, R0 ;  /* 0x0000008086867824 */ /* 0x000fe800078e0200 */
[-C--:B---3--:R-:W-:Y:S03]  /*17840*/  HMMA.16816.F32 R52, R208, R204.reuse, R52 ;  /* 0x000000ccd034723c */ /* 0x088fe60000001834 */
[----:B------:R-:W-:Y:S01]  /*17850*/  ISETP.GT.AND P2, PT, R243, R134, PT ;  /* 0x00000086f300720c */ /* 0x000fe20003f44270 */
[C---:B------:R-:W-:Y:S01]  /*17860*/  VIADD R203, R134.reuse, 0x29 ;  /* 0x0000002986cb7836 */ /* 0x040fe20000000000 */
[C---:B------:R-:W-:Y:S01]  /*17870*/  ISETP.GE.AND P5, PT, R134.reuse, R244, PT ;  /* 0x000000f48600720c */ /* 0x040fe20003fa6270 */
[C---:B------:R-:W-:Y:S01]  /*17880*/  VIADD R202, R134.reuse, 0x30 ;  /* 0x0000003086ca7836 */ /* 0x040fe20000000000 */
[C---:B------:R-:W-:Y:S01]  /*17890*/  IADD3 R201, PT, PT, R134.reuse, 0x31, RZ ;  /* 0x0000003186c97810 */ /* 0x040fe20007ffe0ff */
[C---:B------:R-:W-:Y:S04]  /*178a0*/  HMMA.16816.F32 R56, R224.reuse, R204, R56 ;  /* 0x000000cce038723c */ /* 0x040fe80000001838 */
[C---:B------:R-:W-:Y:S01]  /*178b0*/  IADD3 R205, PT, PT, R134.reuse, 0x21, RZ ;  /* 0x0000002186cd7810 */ /* 0x040fe20007ffe0ff */
[C---:B------:R-:W-:Y:S02]  /*178c0*/  VIADD R204, R134.reuse, 0x28 ;  /* 0x0000002886cc7836 */ /* 0x040fe40000000000 */
[C---:B------:R-:W-:Y:S01]  /*178d0*/  VIADD R200, R134.reuse, 0x38 ;  /* 0x0000003886c87836 */ /* 0x040fe20000000000 */
[-C--:B------:R-:W-:Y:S03]  /*178e0*/  HMMA.16816.F32 R60, R224, R206.reuse, R60 ;  /* 0x000000cee03c723c */ /* 0x080fe6000000183c */
[C---:B------:R-:W-:Y:S05]  /*178f0*/  VIADD R135, R134.reuse, 0x39 ;  /* 0x0000003986877836 */ /* 0x040fea0000000000 */
[C---:B------:R-:W-:Y:S04]  /*17900*/  HMMA.16816.F32 R64, R208.reuse, R206, R64 ;  /* 0x000000ced040723c */ /* 0x040fe80000001840 */
[C---:B------:R-:W-:Y:S02]  /*17910*/  VIADD R207, R134.reuse, 0x19 ;  /* 0x0000001986cf7836 */ /* 0x040fe40000000000 */
[C---:B------:R-:W-:Y:S02]  /*17920*/  VIADD R206, R134.reuse, 0x20 ;  /* 0x0000002086ce7836 */ /* 0x040fe40000000000 */
[-C--:B--2---:R-:W-:Y:S08]  /*17930*/  HMMA.16816.F32 R68, R208, R212.reuse, R68 ;  /* 0x000000d4d044723c */ /* 0x084ff00000001844 */
[C---:B------:R-:W-:Y:S04]  /*17940*/  HMMA.16816.F32 R72, R224.reuse, R212, R72 ;  /* 0x000000d4e048723c */ /* 0x040fe80000001848 */
[C---:B------:R-:W-:Y:S01]  /*17950*/  IADD3 R213, PT, PT, R134.reuse, 0x1, RZ ;  /* 0x0000000186d57810 */ /* 0x040fe20007ffe0ff */
[C---:B------:R-:W-:Y:S03]  /*17960*/  VIADD R212, R134.reuse, 0x8 ;  /* 0x0000000886d47836 */ /* 0x040fe60000000000 */
[-C--:B------:R-:W-:Y:S08]  /*17970*/  HMMA.16816.F32 R76, R224, R214.reuse, R76 ;  /* 0x000000d6e04c723c */ /* 0x080ff0000000184c */
[C---:B------:R-:W-:Y:S08]  /*17980*/  HMMA.16816.F32 R80, R208.reuse, R214, R80 ;  /* 0x000000d6d050723c */ /* 0x040ff00000001850 */
        /* <DEDUP_REMOVED lines=8> */
[-C--:B-----5:R-:W-:Y:S08]  /*17a10*/  HMMA.16816.F32 R116, R208, R216.reuse, R116 ;  /* 0x000000d8d074723c */ /* 0x0a0ff00000001874 */
[C---:B------:R-:W-:Y:S08]  /*17a20*/  HMMA.16816.F32 R120, R224.reuse, R216, R120 ;  /* 0x000000d8e078723c */ /* 0x040ff00000001878 */
[-C--:B------:R-:W-:Y:S08]  /*17a30*/  HMMA.16816.F32 R124, R224, R218.reuse, R124 ;  /* 0x000000dae07c723c */ /* 0x080ff0000000187c */
[----:B------:R-:W-:Y:S04]  /*17a40*/  HMMA.16816.F32 R128, R208, R218, R128 ;  /* 0x000000dad080723c */ /* 0x000fe80000001880 */
[C---:B------:R-:W-:Y:S01]  /*17a50*/  VIADD R211, R134.reuse, 0x9 ;  /* 0x0000000986d37836 */ /* 0x040fe20000000000 */
[C---:B------:R-:W-:Y:S01]  /*17a60*/  IADD3 R209, PT, PT, R134.reuse, 0x11, RZ ;  /* 0x0000001186d17810 */ /* 0x040fe20007ffe0ff */
[C---:B------:R-:W-:Y:S02]  /*17a70*/  VIADD R210, R134.reuse, 0x10 ;  /* 0x0000001086d27836 */ /* 0x040fe40000000000 */
[----:B------:R-:W-:Y:S01]  /*17a80*/  VIADD R208, R134, 0x18 ;  /* 0x0000001886d07836 */ /* 0x000fe20000000000 */
[----:B-1----:R-:W-:Y:S11]  /*17a90*/  BRA.U.ANY UP0, `(.L_x_820) ;  /* 0xffffffe500287547 */ /* 0x002ff6000b93ffff */
.L_x_819:
[----:B------:R-:W-:Y:S01]  /*17aa0*/  ISETP.GT.AND P0, PT, R243, R213, PT ;  /* 0x000000d5f300720c */ /* 0x000fe20003f04270 */
[----:B------:R-:W-:Y:S01]  /*17ab0*/  STL [R1+0x128], R198 ;  /* 0x000128c601007387 */ /* 0x000fe20000100800 */
[----:B------:R-:W-:Y:S01]  /*17ac0*/  ISETP.GE.AND P1, PT, R213, R244, PT ;  /* 0x000000f4d500720c */ /* 0x000fe20003f26270 */
[C---:B------:R-:W-:Y:S01]  /*17ad0*/  VIADD R229, R134.reuse, 0x61 ;  /* 0x0000006186e57836 */ /* 0x040fe20000000000 */
[----:B------:R-:W-:Y:S01]  /*17ae0*/  FSEL R5, R5, -INF , !P0 ;  /* 0xff80000005057808 */ /* 0x000fe20004000000 */
[----:B------:R-:W-:Y:S01]  /*17af0*/  STL [R1+0x124], R199 ;  /* 0x000124c701007387 */ /* 0x000fe20000100800 */
[C---:B------:R-:W-:Y:S01]  /*17b00*/  ISETP.GT.AND P6, PT, R243.reuse, R212, PT ;  /* 0x000000d4f300720c */ /* 0x040fe20003fc4270 */
[----:B------:R-:W-:Y:S01]  /*17b10*/  VIADD R228, R134, 0x68 ;  /* 0x0000006886e47836 */ /* 0x000fe20000000000 */
[----:B------:R-:W-:Y:S01]  /*17b20*/  FSEL R4, R4, -INF , !P2 ;  /* 0xff80000004047808 */ /* 0x000fe20005000000 */
[----:B------:R-:W-:Y:S01]  /*17b30*/  STL [R1+0x120], R150 ;  /* 0x0001209601007387 */ /* 0x000fe20000100800 */
[C---:B------:R-:W-:Y:S01]  /*17b40*/  ISETP.GT.AND P2, PT, R243.reuse, R211, PT ;  /* 0x000000d3f300720c */ /* 0x040fe20003f44270 */
[C---:B------:R-:W-:Y:S01]  /*17b50*/  VIADD R0, R134.reuse, 0x50 ;  /* 0x0000005086007836 */ /* 0x040fe20000000000 */
[----:B------:R-:W-:Y:S01]  /*17b60*/  ISETP.GT.AND P0, PT, R243, R210, PT ;  /* 0x000000d2f300720c */ /* 0x000fe20003f04270 */
[----:B------:R-:W-:Y:S01]  /*17b70*/  STL [R1+0x11c], R151 ;  /* 0x00011c9701007387 */ /* 0x000fe20000100800 */
[----:B------:R-:W-:Y:S01]  /*17b80*/  FSEL R227, R5, -INF , !P1 ;  /* 0xff80000005e37808 */ /* 0x000fe20004800000 */
[----:B------:R-:W-:Y:S01]  /*17b90*/  VIADD R242, R134, 0x40 ;  /* 0x0000004086f27836 */ /* 0x000fe20000000000 */
[-C--:B------:R-:W-:Y:S01]  /*17ba0*/  ISETP.GE.AND P1, PT, R212, R244.reuse, PT ;  /* 0x000000f4d400720c */ /* 0x080fe20003f26270 */
[----:B------:R2:W-:Y:S01]  /*17bb0*/  STL [R1+0x104], R248 ;  /* 0x000104f801007387 */ /* 0x0005e20000100800 */
[----:B------:R-:W-:Y:S01]  /*17bc0*/  FSEL R16, R16, -INF , !P6 ;  /* 0xff80000010107808 */ /* 0x000fe20007000000 */
[C---:B------:R-:W-:Y:S01]  /*17bd0*/  VIADD R241, R134.reuse, 0x41 ;  /* 0x0000004186f17836 */ /* 0x040fe20000000000 */
[-C--:B------:R-:W-:Y:S01]  /*17be0*/  ISETP.GE.AND P6, PT, R211, R244.reuse, PT ;  /* 0x000000f4d300720c */ /* 0x080fe20003fc6270 */
[----:B------:R-:W-:Y:S01]  /*17bf0*/  STL [R1+0x100], R237 ;  /* 0x000100ed01007387 */ /* 0x000fe20000100800 */
[----:B------:R-:W-:Y:S01]  /*17c00*/  FSEL R17, R17, -INF , !P2 ;  /* 0xff80000011117808 */ /* 0x000fe20005000000 */
[----:B------:R-:W-:Y:S01]  /*17c10*/  VIADD R238, R134, 0x49 ;  /* 0x0000004986ee7836 */ /* 0x000fe20000000000 */
[----:B------:R-:W-:Y:S01]  /*17c20*/  ISETP.GE.AND P2, PT, R210, R244, PT ;  /* 0x000000f4d200720c */ /* 0x000fe20003f46270 */
[----:B------:R-:W-:Y:S01]  /*17c30*/  STL [R1+0xfc], R236 ;  /* 0x0000fcec01007387 */ /* 0x000fe20000100800 */
[----:B------:R-:W-:Y:S01]  /*17c40*/  FSEL R20, R20, -INF , !P0 ;  /* 0xff80000014147808 */ /* 0x000fe20004000000 */
[----:B------:R-:W-:Y:S01]  /*17c50*/  VIADD R239, R134, 0x48 ;  /* 0x0000004886ef7836 */ /* 0x000fe20000000000 */
[----:B------:R-:W-:Y:S01]  /*17c60*/  FSEL R226, R16, -INF , !P1 ;  /* 0xff80000010e27808 */ /* 0x000fe20004800000 */
[----:B------:R-:W-:Y:S01]  /*17c70*/  STL [R1+0xf8], R234 ;  /* 0x0000f8ea01007387 */ /* 0x000fe20000100800 */
[----:B------:R-:W-:Y:S01]  /*17c80*/  ISETP.GT.AND P1, PT, R243, R207, PT ;  /* 0x000000cff300720c */ /* 0x000fe20003f24270 */
[C---:B------:R-:W-:Y:S01]  /*17c90*/  VIADD R240, R134.reuse, 0x51 ;  /* 0x0000005186f07836 */ /* 0x040fe20000000000 */
[----:B------:R-:W-:Y:S01]  /*17ca0*/  FSEL R225, R17, -INF , !P6 ;  /* 0xff80000011e17808 */ /* 0x000fe20007000000 */
[----:B------:R-:W-:Y:S01]  /*17cb0*/  STL [R1+0x108], R243 ;  /* 0x000108f301007387 */ /* 0x000fe20000100800 */
[C---:B------:R-:W-:Y:S01]  /*17cc0*/  ISETP.GT.AND P6, PT, R243.reuse, R206, PT ;  /* 0x000000cef300720c */ /* 0x040fe20003fc4270 */
[----:B------:R-:W-:Y:S01]  /*17cd0*/  VIADD R252, R134, 0x58 ;  /* 0x0000005886fc7836 */ /* 0x000fe20000000000 */
[----:B------:R-:W-:Y:S01]  /*17ce0*/  FSEL R224, R20, -INF , !P2 ;  /* 0xff80000014e07808 */ /* 0x000fe20005000000 */
[----:B------:R-:W-:Y:S01]  /*17cf0*/  STL [R1+0x10c], R244 ;  /* 0x00010cf401007387 */ /* 0x000fe20000100800 */
[----:B------:R-:W-:Y:S01]  /*17d00*/  ISETP.GT.AND P2, PT, R243, R205, PT ;  /* 0x000000cdf300720c */ /* 0x000fe20003f44270 */
[C---:B------:R-:W-:Y:S01]  /*17d10*/  VIADD R231, R134.reuse, 0x59 ;  /* 0x0000005986e77836 */ /* 0x040fe20000000000 */
[----:B------:R-:W-:Y:S01]  /*17d20*/  FSEL R33, R33, -INF , !P1 ;  /* 0xff80000021217808 */ /* 0x000fe20004800000 */
[----:B------:R-:W-:Y:S01]  /*17d30*/  VIADD R230, R134, 0x60 ;  /* 0x0000006086e67836 */ /* 0x000fe20000000000 */
[-C--:B------:R-:W-:Y:S01]  /*17d40*/  ISETP.GE.AND P1, PT, R206, R244.reuse, PT ;  /* 0x000000f4ce00720c */ /* 0x080fe20003f26270 */
[----:B--2---:R-:W-:Y:S01]  /*17d50*/  VIADD R248, R134, 0x69 ;  /* 0x0000006986f87836 */ /* 0x004fe20000000000 */
[----:B------:R-:W-:Y:S01]  /*17d60*/  FSEL R36, R36, -INF , !P6 ;  /* 0xff80000024247808 */ /* 0x000fe20007000000 */
[----:B------:R-:W-:Y:S01]  /*17d70*/  UISETP.GT.AND UP0, UPT, UR17, UR15, UPT ;  /* 0x0000000f1100728c */ /* 0x000fe2000bf04270 */
[----:B------:R-:W-:Y:S01]  /*17d80*/  ISETP.GE.AND P6, PT, R205, R244, PT ;  /* 0x000000f4cd00720c */ /* 0x000fe20003fc6270 */
[----:B------:R-:W-:Y:S01]  /*17d90*/  UIADD3 UR17, UPT, UPT, UR17, -0x1, URZ ;  /* 0xffffffff11117890 */ /* 0x000fe2000fffe0ff */
[----:B------:R-:W-:Y:S02]  /*17da0*/  FSEL R37, R37, -INF , !P2 ;  /* 0xff80000025257808 */ /* 0x000fe40005000000 */
[C---:B------:R-:W-:Y:S02]  /*17db0*/  ISETP.GT.AND P2, PT, R243.reuse, R204, PT ;  /* 0x000000ccf300720c */ /* 0x040fe40003f44270 */
[----:B------:R-:W-:Y:S02]  /*17dc0*/  FSEL R219, R36, -INF , !P1 ;  /* 0xff80000024db7808 */ /* 0x000fe40004800000 */
[----:B------:R-:W-:Y:S02]  /*17dd0*/  ISETP.GT.AND P1, PT, R243, R201, PT ;  /* 0x000000c9f300720c */ /* 0x000fe40003f24270 */
[----:B------:R-:W-:Y:S02]  /*17de0*/  FSEL R218, R37, -INF , !P6 ;  /* 0xff80000025da7808 */ /* 0x000fe40007000000 */
[----:B------:R-:W-:Y:S02]  /*17df0*/  ISETP.GE.AND P6, PT, R204, R244, PT ;  /* 0x000000f4cc00720c */ /* 0x000fe40003fc6270 */
[----:B------:R-:W-:Y:S02]  /*17e00*/  FSEL R48, R48, -INF , !P2 ;  /* 0xff80000030307808 */ /* 0x000fe40005000000 */
[----:B------:R-:W-:Y:S02]  /*17e10*/  FSEL R222, R4, -INF , !P5 ;  /* 0xff80000004de7808 */ /* 0x000fe40006800000 */
[----:B------:R-:W-:Y:S02]  /*17e20*/  ISETP.GT.AND P5, PT, R243, R209, PT ;  /* 0x000000d1f300720c */ /* 0x000fe40003fa4270 */
[----:B------:R-:W-:Y:S02]  /*17e30*/  FSEL R53, R53, -INF , !P1 ;  /* 0xff80000035357808 */ /* 0x000fe40004800000 */
[C---:B------:R-:W-:Y:S02]  /*17e40*/  ISETP.GT.AND P1, PT, R243.reuse, R200, PT ;  /* 0x000000c8f300720c */ /* 0x040fe40003f24270 */
[----:B------:R-:W-:Y:S02]  /*17e50*/  FSEL R217, R48, -INF , !P6 ;  /* 0xff80000030d97808 */ /* 0x000fe40007000000 */
[----:B------:R-:W-:Y:S02]  /*17e60*/  ISETP.GT.AND P6, PT, R243, R135, PT ;  /* 0x00000087f300720c */ /* 0x000fe40003fc4270 */
[----:B------:R-:W-:Y:S02]  /*17e70*/  FSEL R21, R21, -INF , !P5 ;  /* 0xff80000015157808 */ /* 0x000fe40006800000 */
[----:B------:R-:W-:Y:S02]  /*17e80*/  ISETP.GE.AND P0, PT, R209, R244, PT ;  /* 0x000000f4d100720c */ /* 0x000fe40003f06270 */
[----:B------:R-:W-:Y:S02]  /*17e90*/  ISETP.GT.AND P5, PT, R243, R208, PT ;  /* 0x000000d0f300720c */ /* 0x000fe40003fa4270 */
[----:B------:R-:W-:Y:S02]  /*17ea0*/  FSEL R64, R64, -INF , !P1 ;  /* 0xff80000040407808 */ /* 0x000fe40004800000 */
[-C--:B------:R-:W-:Y:S02]  /*17eb0*/  ISETP.GE.AND P1, PT, R135, R244.reuse, PT ;  /* 0x000000f48700720c */ /* 0x080fe40003f26270 */
[----:B------:R-:W-:Y:S02]  /*17ec0*/  FSEL R65, R65, -INF , !P6 ;  /* 0xff80000041417808 */ /* 0x000fe40007000000 */
[----:B------:R-:W-:Y:S02]  /*17ed0*/  FSEL R223, R21, -INF , !P0 ;  /* 0xff80000015df7808 */ /* 0x000fe40004000000 */
[----:B------:R-:W-:Y:S02]  /*17ee0*/  FSEL R32, R32, -INF , !P5 ;  /* 0xff80000020207808 */ /* 0x000fe40006800000 */
[-C--:B------:R-:W-:Y:S02]  /*17ef0*/  ISETP.GE.AND P0, PT, R208, R244.reuse, PT ;  /* 0x000000f4d000720c */ /* 0x080fe40003f06270 */
[----:B------:R-:W-:Y:S02]  /*17f00*/  ISETP.GE.AND P5, PT, R207, R244, PT ;  /* 0x000000f4cf00720c */ /* 0x000fe40003fa6270 */
[----:B------:R-:W-:Y:S02]  /*17f10*/  FSEL R65, R65, -INF , !P1 ;  /* 0xff80000041417808 */ /* 0x000fe40004800000 */
[----:B------:R-:W-:Y:S02]  /*17f20*/  ISETP.GT.AND P1, PT, R243, R0, PT ;  /* 0x00000000f300720c */ /* 0x000fe40003f24270 */
[----:B------:R-:W-:Y:S02]  /*17f30*/  FMNMX3.FTZ R0, R2, R222, R227, !PT ;  /* 0x000000de02007276 */ /* 0x000fe400078100e3 */
[----:B------:R-:W-:Y:S02]  /*17f40*/  FSEL R221, R32, -INF , !P0 ;  /* 0xff80000020dd7808 */ /* 0x000fe40004000000 */
[----:B------:R-:W-:Y:S02]  /*17f50*/  FSEL R220, R33, -INF , !P5 ;  /* 0xff80000021dc7808 */ /* 0x000fe40006800000 */
[C---:B------:R-:W-:Y:S02]  /*17f60*/  ISETP.GT.AND P0, PT, R243.reuse, R203, PT ;  /* 0x000000cbf300720c */ /* 0x040fe40003f04270 */
[----:B------:R-:W-:Y:S02]  /*17f70*/  ISETP.GT.AND P5, PT, R243, R202, PT ;  /* 0x000000caf300720c */ /* 0x000fe40003fa4270 */
[----:B------:R-:W-:Y:S02]  /*17f80*/  FMNMX3.FTZ R0, R0, R226, R225, !PT ;  /* 0x000000e200007276 */ /* 0x000fe400078100e1 */
[-C--:B------:R-:W-:Y:S02]  /*17f90*/  ISETP.GE.AND P2, PT, R203, R244.reuse, PT ;  /* 0x000000f4cb00720c */ /* 0x080fe40003f46270 */
[----:B------:R-:W-:Y:S02]  /*17fa0*/  FSEL R49, R49, -INF , !P0 ;  /* 0xff80000031317808 */ /* 0x000fe40004000000 */
[----:B------:R-:W-:Y:S02]  /*17fb0*/  FSEL R52, R52, -INF , !P5 ;  /* 0xff80000034347808 */ /* 0x000fe40006800000 */
[----:B------:R-:W-:Y:S02]  /*17fc0*/  ISETP.GE.AND P5, PT, R201, R244, PT ;  /* 0x000000f4c900720c */ /* 0x000fe40003fa6270 */
[----:B------:R-:W-:Y:S02]  /*17fd0*/  FMNMX3.FTZ R0, R0, R224, R223, !PT ;  /* 0x000000e000007276 */ /* 0x000fe400078100df */
[----:B------:R-:W-:Y:S02]  /*17fe0*/  FSEL R216, R49, -INF , !P2 ;  /* 0xff80000031d87808 */ /* 0x000fe40005000000 */
[----:B------:R-:W-:Y:S02]  /*17ff0*/  ISETP.GT.AND P2, PT, R243, R242, PT ;  /* 0x000000f2f300720c */ /* 0x000fe40003f44270 */
[----:B------:R-:W-:Y:S02]  /*18000*/  FSEL R214, R53, -INF , !P5 ;  /* 0xff80000035d67808 */ /* 0x000fe40006800000 */
[----:B------:R-:W-:Y:S02]  /*18010*/  FMNMX3.FTZ R0, R0, R221, R220, !PT ;  /* 0x000000dd00007276 */ /* 0x000fe400078100dc */
[-C--:B------:R-:W-:Y:S02]  /*18020*/  ISETP.GE.AND P0, PT, R202, R244.reuse, PT ;  /* 0x000000f4ca00720c */ /* 0x080fe40003f06270 */
[----:B------:R-:W-:Y:S02]  /*18030*/  ISETP.GE.AND P5, PT, R200, R244, PT ;  /* 0x000000f4c800720c */ /* 0x000fe40003fa6270 */
[----:B------:R-:W-:Y:S02]  /*18040*/  FSEL R4, R68, -INF , !P2 ;  /* 0xff80000044047808 */ /* 0x000fe40005000000 */
[----:B------:R-:W-:Y:S02]  /*18050*/  FMNMX3.FTZ R0, R0, R219, R218, !PT ;  /* 0x000000db00007276 */ /* 0x000fe400078100da */
[----:B------:R-:W-:Y:S02]  /*18060*/  FSEL R215, R52, -INF , !P0 ;  /* 0xff80000034d77808 */ /* 0x000fe40004000000 */
[----:B------:R-:W-:Y:S02]  /*18070*/  FSEL R68, R64, -INF , !P5 ;  /* 0xff80000040447808 */ /* 0x000fe40006800000 */
[C---:B------:R-:W-:Y:S02]  /*18080*/  ISETP.GT.AND P0, PT, R243.reuse, R241, PT ;  /* 0x000000f1f300720c */ /* 0x040fe40003f04270 */
[----:B------:R-:W-:Y:S02]  /*18090*/  ISETP.GT.AND P5, PT, R243, R238, PT ;  /* 0x000000eef300720c */ /* 0x000fe40003fa4270 */
[----:B------:R-:W-:Y:S02]  /*180a0*/  FMNMX3.FTZ R0, R0, R217, R216, !PT ;  /* 0x000000d900007276 */ /* 0x000fe400078100d8 */
[-C--:B------:R-:W-:Y:S02]  /*180b0*/  ISETP.GE.AND P6, PT, R242, R244.reuse, PT ;  /* 0x000000f4f200720c */ /* 0x080fe40003fc6270 */
[----:B------:R-:W-:Y:S02]  /*180c0*/  ISETP.GE.AND P2, PT, R241, R244, PT ;  /* 0x000000f4f100720c */ /* 0x000fe40003f46270 */
[----:B------:R-:W-:Y:S02]  /*180d0*/  FSEL R69, R69, -INF , !P0 ;  /* 0xff80000045457808 */ /* 0x000fe40004000000 */
[----:B------:R-:W-:Y:S01]  /*180e0*/  FSEL R48, R81, -INF , !P5 ;  /* 0xff80000051307808 */ /* 0x000fe20006800000 */
[----:B------:R-:W-:Y:S01]  /*180f0*/  VIADD R81, R134, 0x50 ;  /* 0x0000005086517836 */ /* 0x000fe20000000000 */
[C---:B------:R-:W-:Y:S02]  /*18100*/  ISETP.GT.AND P0, PT, R243.reuse, R239, PT ;  /* 0x000000eff300720c */ /* 0x040fe40003f04270 */
[----:B------:R-:W-:Y:S01]  /*18110*/  FSEL R53, R84, -INF , !P1 ;  /* 0xff80000054357808 */ /* 0x000fe20004800000 */
[----:B------:R-:W-:Y:S01]  /*18120*/  VIADD R84, R134, 0x51 ;  /* 0x0000005186547836 */ /* 0x000fe20000000000 */
[----:B------:R-:W-:Y:S02]  /*18130*/  FMNMX3.FTZ R0, R0, R215, R214, !PT ;  /* 0x000000d700007276 */ /* 0x000fe400078100d6 */
[----:B------:R-:W-:Y:S02]  /*18140*/  FSEL R64, R4, -INF , !P6 ;  /* 0xff80000004407808 */ /* 0x000fe40007000000 */
[----:B------:R-:W-:Y:S02]  /*18150*/  ISETP.GT.AND P6, PT, R243, R240, PT ;  /* 0x000000f0f300720c */ /* 0x000fe40003fc4270 */
[----:B------:R-:W-:Y:S02]  /*18160*/  FSEL R69, R69, -INF , !P2 ;  /* 0xff80000045457808 */ /* 0x000fe40005000000 */
[-C--:B------:R-:W-:Y:S02]  /*18170*/  ISETP.GE.AND P2, PT, R239, R244.reuse, PT ;  /* 0x000000f4ef00720c */ /* 0x080fe40003f46270 */
[----:B------:R-:W-:Y:S02]  /*18180*/  FSEL R49, R80, -INF , !P0 ;  /* 0xff80000050317808 */ /* 0x000fe40004000000 */
[-C--:B------:R-:W-:Y:S02]  /*18190*/  ISETP.GE.AND P0, PT, R238, R244.reuse, PT ;  /* 0x000000f4ee00720c */ /* 0x080fe40003f06270 */
[----:B------:R-:W-:Y:S02]  /*181a0*/  ISETP.GE.AND P5, PT, R81, R244, PT ;  /* 0x000000f45100720c */ /* 0x000fe40003fa6270 */
[----:B------:R-:W-:Y:S02]  /*181b0*/  FMNMX3.FTZ R0, R0, R68, R65, !PT ;  /* 0x0000004400007276 */ /* 0x000fe40007810041 */
[----:B------:R-:W-:Y:S02]  /*181c0*/  ISETP.GE.AND P1, PT, R84, R244, PT ;  /* 0x000000f45400720c */ /* 0x000fe40003f26270 */
[----:B------:R-:W-:Y:S02]  /*181d0*/  FSEL R52, R85, -INF , !P6 ;  /* 0xff80000055347808 */ /* 0x000fe40007000000 */
[----:B------:R-:W-:Y:S02]  /*181e0*/  ISETP.GT.AND P6, PT, R243, R252, PT ;  /* 0x000000fcf300720c */ /* 0x000fe40003fc4270 */
[----:B------:R-:W-:Y:S02]  /*181f0*/  FSEL R49, R49, -INF , !P2 ;  /* 0xff80000031317808 */ /* 0x000fe40005000000 */
[----:B------:R-:W-:Y:S02]  /*18200*/  ISETP.GT.AND P2, PT, R243, R231, PT ;  /* 0x000000e7f300720c */ /* 0x000fe40003f44270 */
[----:B------:R-:W-:Y:S02]  /*18210*/  FSEL R48, R48, -INF , !P0 ;  /* 0xff80000030307808 */ /* 0x000fe40004000000 */
[----:B------:R-:W-:Y:S02]  /*18220*/  FSEL R53, R53, -INF , !P5 ;  /* 0xff80000035357808 */ /* 0x000fe40006800000 */
[----:B------:R-:W-:Y:S02]  /*18230*/  FMNMX3.FTZ R0, R0, R64, R69, !PT ;  /* 0x0000004000007276 */ /* 0x000fe40007810045 */
[C---:B------:R-:W-:Y:S02]  /*18240*/  ISETP.GT.AND P0, PT, R243.reuse, R230, PT ;  /* 0x000000e6f300720c */ /* 0x040fe40003f04270 */
[----:B------:R-:W-:Y:S02]  /*18250*/  ISETP.GT.AND P5, PT, R243, R229, PT ;  /* 0x000000e5f300720c */ /* 0x000fe40003fa4270 */
[----:B------:R-:W-:Y:S02]  /*18260*/  FSEL R52, R52, -INF , !P1 ;  /* 0xff80000034347808 */ /* 0x000fe40004800000 */
[-C--:B------:R-:W-:Y:S02]  /*18270*/  ISETP.GE.AND P1, PT, R252, R244.reuse, PT ;  /* 0x000000f4fc00720c */ /* 0x080fe40003f26270 */
[----:B------:R-:W-:Y:S01]  /*18280*/  FSEL R37, R96, -INF , !P6 ;  /* 0xff80000060257808 */ /* 0x000fe20007000000 */
[C---:B------:R-:W-:Y:S01]  /*18290*/  VIADD R96, R134.reuse, 0x71 ;  /* 0x0000007186607836 */ /* 0x040fe20000000000 */
[-C--:B------:R-:W-:Y:S02]  /*182a0*/  ISETP.GE.AND P6, PT, R231, R244.reuse, PT ;  /* 0x000000f4e700720c */ /* 0x080fe40003fc6270 */
[----:B------:R-:W-:Y:S01]  /*182b0*/  FSEL R36, R97, -INF , !P2 ;  /* 0xff80000061247808 */ /* 0x000fe20005000000 */
[----:B------:R-:W-:Y:S01]  /*182c0*/  VIADD R97, R134, 0x79 ;  /* 0x0000007986617836 */ /* 0x000fe20000000000 */
[----:B------:R-:W-:Y:S02]  /*182d0*/  FMNMX3.FTZ R0, R0, R49, R48, !PT ;  /* 0x0000003100007276 */ /* 0x000fe40007810030 */
[----:B------:R-:W-:Y:S01]  /*182e0*/  FSEL R33, R100, -INF , !P0 ;  /* 0xff80000064217808 */ /* 0x000fe20004000000 */
[C---:B------:R-:W-:Y:S01]  /*182f0*/  VIADD R100, R134.reuse, 0x78 ;  /* 0x0000007886647836 */ /* 0x040fe20000000000 */
[----:B------:R-:W-:Y:S01]  /*18300*/  FSEL R32, R101, -INF , !P5 ;  /* 0xff80000065207808 */ /* 0x000fe20006800000 */
[----:B------:R-:W-:Y:S01]  /*18310*/  VIADD R101, R134, 0x70 ;  /* 0x0000007086657836 */ /* 0x000fe20000000000 */
[-C--:B------:R-:W-:Y:S02]  /*18320*/  ISETP.GE.AND P2, PT, R230, R244.reuse, PT ;  /* 0x000000f4e600720c */ /* 0x080fe40003f46270 */
[----:B------:R-:W-:Y:S02]  /*18330*/  ISETP.GE.AND P0, PT, R229, R244, PT ;  /* 0x000000f4e500720c */ /* 0x000fe40003f06270 */
[----:B------:R-:W-:Y:S02]  /*18340*/  ISETP.GT.AND P5, PT, R243, R228, PT ;  /* 0x000000e4f300720c */ /* 0x000fe40003fa4270 */
[----:B------:R-:W-:Y:S02]  /*18350*/  FSEL R37, R37, -INF , !P1 ;  /* 0xff80000025257808 */ /* 0x000fe40004800000 */
[----:B------:R-:W-:Y:S02]  /*18360*/  ISETP.GT.AND P1, PT, R243, R248, PT ;  /* 0x000000f8f300720c */ /* 0x000fe40003f24270 */
[----:B------:R-:W-:Y:S02]  /*18370*/  FSEL R36, R36, -INF , !P6 ;  /* 0xff80000024247808 */ /* 0x000fe40007000000 */
[----:B------:R-:W-:Y:S02]  /*18380*/  FMNMX3.FTZ R0, R0, R53, R52, !PT ;  /* 0x0000003500007276 */ /* 0x000fe40007810034 */
[----:B------:R-:W-:Y:S02]  /*18390*/  FSEL R33, R33, -INF , !P2 ;  /* 0xff80000021217808 */ /* 0x000fe40005000000 */
[----:B------:R-:W-:Y:S02]  /*183a0*/  FSEL R32, R32, -INF , !P0 ;  /* 0xff80000020207808 */ /* 0x000fe40004000000 */
[C---:B------:R-:W-:Y:S02]  /*183b0*/  ISETP.GT.AND P6, PT, R243.reuse, R101, PT ;  /* 0x00000065f300720c */ /* 0x040fe40003fc4270 */
[----:B------:R-:W-:Y:S02]  /*183c0*/  ISETP.GT.AND P2, PT, R243, R96, PT ;  /* 0x00000060f300720c */ /* 0x000fe40003f44270 */
[-C--:B------:R-:W-:Y:S02]  /*183d0*/  ISETP.GE.AND P0, PT, R228, R244.reuse, PT ;  /* 0x000000f4e400720c */ /* 0x080fe40003f06270 */
[----:B------:R-:W-:Y:S02]  /*183e0*/  FSEL R21, R112, -INF , !P5 ;  /* 0xff80000070157808 */ /* 0x000fe40006800000 */
[-C--:B------:R-:W-:Y:S02]  /*183f0*/  ISETP.GE.AND P5, PT, R248, R244.reuse, PT ;  /* 0x000000f4f800720c */ /* 0x080fe40003fa6270 */
[----:B------:R-:W-:Y:S02]  /*18400*/  FSEL R20, R113, -INF , !P1 ;  /* 0xff80000071147808 */ /* 0x000fe40004800000 */
[----:B------:R-:W-:Y:S02]  /*18410*/  FMNMX3.FTZ R0, R0, R37, R36, !PT ;  /* 0x0000002500007276 */ /* 0x000fe40007810024 */
[-C--:B------:R-:W-:Y:S02]  /*18420*/  ISETP.GE.AND P1, PT, R101, R244.reuse, PT ;  /* 0x000000f46500720c */ /* 0x080fe40003f26270 */
[----:B------:R-:W-:Y:S02]  /*18430*/  FSEL R17, R116, -INF , !P6 ;  /* 0xff80000074117808 */ /* 0x000fe40007000000 */
[----:B------:R-:W-:Y:S02]  /*18440*/  FSEL R16, R117, -INF , !P2 ;  /* 0xff80000075107808 */ /* 0x000fe40005000000 */
[----:B------:R-:W-:Y:S02]  /*18450*/  FSEL R21, R21, -INF , !P0 ;  /* 0xff80000015157808 */ /* 0x000fe40004000000 */
[----:B------:R-:W-:Y:S02]  /*18460*/  ISETP.GE.AND P6, PT, R96, R244, PT ;  /* 0x000000f46000720c */ /* 0x000fe40003fc6270 */
[C---:B------:R-:W-:Y:S02]  /*18470*/  ISETP.GT.AND P2, PT, R243.reuse, R100, PT ;  /* 0x00000064f300720c */ /* 0x040fe40003f44270 */
[----:B------:R-:W-:Y:S02]  /*18480*/  ISETP.GT.AND P0, PT, R243, R97, PT ;  /* 0x00000061f300720c */ /* 0x000fe40003f04270 */
[----:B------:R-:W-:Y:S02]  /*18490*/  FSEL R20, R20, -INF , !P5 ;  /* 0xff80000014147808 */ /* 0x000fe40006800000 */
[----:B------:R-:W-:Y:S02]  /*184a0*/  FMNMX3.FTZ R0, R0, R33, R32, !PT ;  /* 0x0000002100007276 */ /* 0x000fe40007810020 */
[----:B------:R-:W-:Y:S02]  /*184b0*/  FSEL R17, R17, -INF , !P1 ;  /* 0xff80000011117808 */ /* 0x000fe40004800000 */
[-C--:B------:R-:W-:Y:S02]  /*184c0*/  ISETP.GE.AND P5, PT, R100, R244.reuse, PT ;  /* 0x000000f46400720c */ /* 0x080fe40003fa6270 */
[----:B------:R-:W-:Y:S02]  /*184d0*/  ISETP.GE.AND P1, PT, R97, R244, PT ;  /* 0x000000f46100720c */ /* 0x000fe40003f26270 */
        /* <DEDUP_REMOVED lines=9> */
[----:B------:R-:W-:Y:S02]  /*18570*/  FSEL R8, R8, -INF , !P2 ;  /* 0xff80000008087808 */ /* 0x000fe40005000000 */
[----:B------:R-:W-:Y:S01]  /*18580*/  ISETP.GT.AND P2, PT, R246, R213, PT ;  /* 0x000000d5f600720c */ /* 0x000fe20003f44270 */
[----:B------:R-:W1:Y:S01]  /*18590*/  SHFL.BFLY PT, R0, R80, 0x2, 0x1f ;  /* 0x0c401f0050007f89 */ /* 0x000e6200000e0000 */
[C---:B------:R-:W-:Y:S02]  /*185a0*/  ISETP.GE.AND P6, PT, R134.reuse, R251, PT ;  /* 0x000000fb8600720c */ /* 0x040fe40003fc6270 */
[----:B------:R-:W-:Y:S02]  /*185b0*/  FSEL R9, R9, -INF , !P2 ;  /* 0xff80000009097808 */ /* 0x000fe40005000000 */
[----:B------:R-:W-:Y:S02]  /*185c0*/  ISETP.GT.AND P2, PT, R245, R213, PT ;  /* 0x000000d5f500720c */ /* 0x000fe40003f44270 */
[----:B------:R-:W-:Y:S02]  /*185d0*/  ISETP.GE.AND P1, PT, R134, R250, PT ;  /* 0x000000fa8600720c */ /* 0x000fe40003f26270 */
[----:B------:R-:W-:Y:S02]  /*185e0*/  FSEL R11, R11, -INF , !P2 ;  /* 0xff8000000b0b7808 */ /* 0x000fe40005000000 */
[----:B------:R-:W-:Y:S02]  /*185f0*/  ISETP.GT.AND P2, PT, R246, R211, PT ;  /* 0x000000d3f600720c */ /* 0x000fe40003f44270 */
        /* <DEDUP_REMOVED lines=11> */
[----:B------:R-:W-:Y:S02]  /*186b0*/  ISETP.GT.AND P0, PT, R247, R134, PT ;  /* 0x00000086f700720c */ /* 0x000fe40003f04270 */
[----:B------:R-:W2:Y:S01]  /*186c0*/  MUFU.EX2 R0, R0 ;  /* 0x0000000000007308 */ /* 0x000ea20000000800 */
[--C-:B------:R-:W-:Y:S01]  /*186d0*/  FFMA.FTZ R112, R218, UR4, -R2.reuse ;  /* 0x00000004da707c23 */ /* 0x100fe20008010802 */
[--C-:B------:R-:W-:Y:S01]  /*186e0*/  FFMA.FTZ R85, R217, UR4, -R2.reuse ;  /* 0x00000004d9557c23 */ /* 0x100fe20008010802 */
[--C-:B------:R-:W-:Y:S01]  /*186f0*/  FFMA.FTZ R49, R49, UR4, -R2.reuse ;  /* 0x0000000431317c23 */ /* 0x100fe20008010802 */
[--C-:B------:R-:W-:Y:S01]  /*18700*/  FFMA.FTZ R48, R48, UR4, -R2.reuse ;  /* 0x0000000430307c23 */ /* 0x100fe20008010802 */
[--C-:B------:R-:W-:Y:S01]  /*18710*/  FFMA.FTZ R243, R52, UR4, -R2.reuse ;  /* 0x0000000434f37c23 */ /* 0x100fe20008010802 */
[--C-:B------:R-:W-:Y:S01]  /*18720*/  FFMA.FTZ R237, R33, UR4, -R2.reuse ;  /* 0x0000000421ed7c23 */ /* 0x100fe20008010802 */
[--C-:B-1----:R-:W-:Y:S01]  /*18730*/  FFMA.FTZ R80, R219, UR4, -R2.reuse ;  /* 0x00000004db507c23 */ /* 0x102fe20008010802 */
[--C-:B------:R-:W-:Y:S01]  /*18740*/  FFMA.FTZ R36, R36, UR4, -R2.reuse ;  /* 0x0000000424247c23 */ /* 0x100fe20008010802 */
[--C-:B------:R-:W-:Y:S01]  /*18750*/  FFMA.FTZ R222, R222, UR4, -R2.reuse ;  /* 0x00000004dede7c23 */ /* 0x100fe20008010802 */
[--C-:B------:R-:W-:Y:S01]  /*18760*/  FFMA.FTZ R236, R32, UR4, -R2.reuse ;  /* 0x0000000420ec7c23 */ /* 0x100fe20008010802 */
[--C-:B------:R-:W-:Y:S01]  /*18770*/  FFMA.FTZ R234, R21, UR4, -R2.reuse ;  /* 0x0000000415ea7c23 */ /* 0x100fe20008010802 */
[----:B------:R1:W-:Y:S01]  /*18780*/  STL [R1+0x9c], R80 ;  /* 0x00009c5001007387 */ /* 0x0003e20000100800 */
[--C-:B------:R-:W-:Y:S01]  /*18790*/  FFMA.FTZ R244, R53, UR4, -R2.reuse ;  /* 0x0000000435f47c23 */ /* 0x100fe20008010802 */
[--C-:B------:R-:W-:Y:S01]  /*187a0*/  FFMA.FTZ R242, R20, UR4, -R2.reuse ;  /* 0x0000000414f27c23 */ /* 0x100fe20008010802 */
[----:B------:R-:W3:Y:S01]  /*187b0*/  MUFU.EX2 R222, R222 ;  /* 0x000000de00de7308 */ /* 0x000ee20000000800 */
[----:B------:R4:W-:Y:S01]  /*187c0*/  STL [R1+0xa0], R112 ;  /* 0x0000a07001007387 */ /* 0x0009e20000100800 */
[--C-:B------:R-:W-:Y:S01]  /*187d0*/  FFMA.FTZ R241, R17, UR4, -R2.reuse ;  /* 0x0000000411f17c23 */ /* 0x100fe20008010802 */
[--C-:B------:R-:W-:Y:S01]  /*187e0*/  FFMA.FTZ R240, R16, UR4, -R2.reuse ;  /* 0x0000000410f07c23 */ /* 0x100fe20008010802 */
[--C-:B------:R-:W-:Y:S01]  /*187f0*/  FFMA.FTZ R239, R5, UR4, -R2.reuse ;  /* 0x0000000405ef7c23 */ /* 0x100fe20008010802 */
[----:B------:R3:W-:Y:S01]  /*18800*/  STL [R1+0xa4], R85 ;  /* 0x0000a45501007387 */ /* 0x0007e20000100800 */
[--C-:B------:R-:W-:Y:S01]  /*18810*/  FFMA.FTZ R238, R4, UR4, -R2.reuse ;  /* 0x0000000404ee7c23 */ /* 0x100fe20008010802 */
[C---:B--2---:R-:W-:Y:S01]  /*18820*/  FMUL.FTZ R4, R0.reuse, R164 ;  /* 0x000000a400047220 */ /* 0x044fe20000410000 */
        /* <DEDUP_REMOVED lines=17> */
[----:B------:R-:W-:Y:S02]  /*18940*/  IMAD.MOV.U32 R219, RZ, RZ, R81 ;  /* 0x000000ffffdb7224 */ /* 0x000fe400078e0051 */
[--C-:B----4-:R-:W-:Y:S01]  /*18950*/  FFMA.FTZ R112, R215, UR4, -R2.reuse ;  /* 0x00000004d7707c23 */ /* 0x110fe20008010802 */
[----:B------:R1:W-:Y:S01]  /*18960*/  STL [R1+0xa8], R80 ;  /* 0x0000a85001007387 */ /* 0x0003e20000100800 */
[----:B------:R-:W-:Y:S02]  /*18970*/  VIADD R81, R134, 0x40 ;  /* 0x0000004086517836 */ /* 0x000fe40000000000 */
[----:B---3--:R-:W-:Y:S01]  /*18980*/  FFMA.FTZ R85, R214, UR4, -R2 ;  /* 0x00000004d6557c23 */ /* 0x008fe20008010802 */
[----:B------:R-:W-:Y:S01]  /*18990*/  STL [R1+0xac], R112 ;  /* 0x0000ac7001007387 */ /* 0x000fe20000100800 */
[----:B------:R-:W-:Y:S01]  /*189a0*/  IMAD.MOV.U32 R221, RZ, RZ, R81 ;  /* 0x000000ffffdd7224 */ /* 0x000fe200078e0051 */
[----:B------:R-:W-:Y:S01]  /*189b0*/  FSEL R81, R8, -INF , !P5 ;  /* 0xff80000008517808 */ /* 0x000fe20006800000 */
[----:B------:R-:W-:Y:S01]  /*189c0*/  IMAD.MOV.U32 R218, RZ, RZ, R97 ;  /* 0x000000ffffda7224 */ /* 0x000fe200078e0061 */
[----:B------:R-:W-:Y:S01]  /*189d0*/  STL [R1+0xb0], R85 ;  /* 0x0000b05501007387 */ /* 0x000fe20000100800 */
[----:B------:R-:W-:Y:S01]  /*189e0*/  VIADD R97, R134, 0x49 ;  /* 0x0000004986617836 */ /* 0x000fe20000000000 */
[----:B------:R-:W-:Y:S01]  /*189f0*/  ISETP.GE.AND P5, PT, R212, R250, PT ;  /* 0x000000fad400720c */ /* 0x000fe20003fa6270 */
[----:B------:R-:W-:Y:S02]  /*18a00*/  IMAD.MOV.U32 R217, RZ, RZ, R96 ;  /* 0x000000ffffd97224 */ /* 0x000fe400078e0060 */
[----:B------:R-:W-:Y:S02]  /*18a10*/  VIADD R96, R134, 0x48 ;  /* 0x0000004886607836 */ /* 0x000fe40000000000 */
[----:B------:R-:W-:Y:S02]  /*18a20*/  IMAD.MOV.U32 R224, RZ, RZ, R101 ;  /* 0x000000ffffe07224 */ /* 0x000fe400078e0065 */
[----:B------:R-:W-:Y:S02]  /*18a30*/  IMAD.MOV.U32 R216, RZ, RZ, R96 ;  /* 0x000000ffffd87224 */ /* 0x000fe400078e0060 */
[----:B------:R-:W-:Y:S04]  /*18a40*/  IMAD.MOV.U32 R223, RZ, RZ, R100 ;  /* 0x000000ffffdf7224 */ /* 0x000fe800078e0064 */
[----:B------:R-:W-:Y:S02]  /*18a50*/  IMAD.MOV.U32 R8, RZ, RZ, R223 ;  /* 0x000000ffff087224 */ /* 0x000fe400078e00df */
[--C-:B-1----:R-:W-:Y:S01]  /*18a60*/  FFMA.FTZ R80, R68, UR4, -R2.reuse ;  /* 0x0000000444507c23 */ /* 0x102fe20008010802 */
[--C-:B------:R-:W-:Y:S01]  /*18a70*/  FFMA.FTZ R68, R65, UR4, -R2.reuse ;  /* 0x0000000441447c23 */ /* 0x100fe20008010802 */
[--C-:B------:R-:W-:Y:S01]  /*18a80*/  FFMA.FTZ R65, R64, UR4, -R2.reuse ;  /* 0x0000000440417c23 */ /* 0x100fe20008010802 */
[--C-:B------:R-:W-:Y:S01]  /*18a90*/  FFMA.FTZ R64, R69, UR4, -R2.reuse ;  /* 0x0000000445407c23 */ /* 0x100fe20008010802 */
[----:B------:R-:W-:Y:S01]  /*18aa0*/  FSEL R69, R6, -INF , !P0 ;  /* 0xff80000006457808 */ /* 0x000fe20004000000 */
[----:B------:R1:W-:Y:S01]  /*18ab0*/  STL [R1+0xb4], R80 ;  /* 0x0000b45001007387 */ /* 0x0003e20000100800 */
[----:B------:R-:W-:Y:S02]  /*18ac0*/  ISETP.GT.AND P0, PT, R245, R134, PT ;  /* 0x00000086f500720c */ /* 0x000fe40003f04270 */
[----:B------:R-:W-:Y:S01]  /*18ad0*/  FSEL R6, R13, -INF , !P2 ;  /* 0xff8000000d067808 */ /* 0x000fe20005000000 */
[----:B------:R2:W-:Y:S01]  /*18ae0*/  STL [R1+0xb8], R68 ;  /* 0x0000b84401007387 */ /* 0x0005e20000100800 */
[----:B------:R-:W-:Y:S03]  /*18af0*/  ISETP.GT.AND P2, PT, R245, R211, PT ;  /* 0x000000d3f500720c */ /* 0x000fe60003f44270 */
[----:B------:R3:W-:Y:S04]  /*18b00*/  STL [R1+0xc4], R65 ;  /* 0x0000c44101007387 */ /* 0x0007e80000100800 */
[----:B------:R4:W-:Y:S01]  /*18b10*/  STL [R1+0xc8], R64 ;  /* 0x0000c84001007387 */ /* 0x0009e20000100800 */
[----:B-1----:R-:W-:Y:S01]  /*18b20*/  FFMA.FTZ R80, R37, UR4, -R2 ;  /* 0x0000000425507c23 */ /* 0x002fe20008010802 */
[C---:B------:R-:W-:Y:S01]  /*18b30*/  FMUL.FTZ R37, R0.reuse, R157 ;  /* 0x0000009d00257220 */ /* 0x040fe20000410000 */
[----:B------:R-:W-:Y:S01]  /*18b40*/  FSEL R2, R15, -INF , !P2 ;  /* 0xff8000000f027808 */ /* 0x000fe20005000000 */
[----:B--2---:R-:W2:Y:S01]  /*18b50*/  LDL.LU R68, [R1+0x28] ;  /* 0x0000280001447983 */ /* 0x004ea20000300800 */
[----:B------:R-:W-:Y:S03]  /*18b60*/  ISETP.GT.AND P2, PT, R247, R211, PT ;  /* 0x000000d3f700720c */ /* 0x000fe60003f44270 */
[----:B------:R1:W-:Y:S01]  /*18b70*/  STL [R1+0xcc], R49 ;  /* 0x0000cc3101007387 */ /* 0x0003e20000100800 */
[C---:B---3--:R-:W-:Y:S01]  /*18b80*/  FMUL.FTZ R65, R0.reuse, R149 ;  /* 0x0000009500417220 */ /* 0x048fe20000410000 */
[----:B------:R-:W-:Y:S02]  /*18b90*/  FSEL R19, R19, -INF , !P2 ;  /* 0xff80000013137808 */ /* 0x000fe40005000000 */
[----:B------:R3:W-:Y:S01]  /*18ba0*/  STL [R1+0xd0], R48 ;  /* 0x0000d03001007387 */ /* 0x0007e20000100800 */
[----:B----4-:R-:W-:Y:S01]  /*18bb0*/  FMUL.FTZ R64, R0, R148 ;  /* 0x0000009400407220 */ /* 0x010fe20000410000 */
[-C--:B------:R-:W-:Y:S02]  /*18bc0*/  ISETP.GT.AND P2, PT, R247, R209.reuse, PT ;  /* 0x000000d1f700720c */ /* 0x080fe40003f44270 */
[----:B------:R4:W-:Y:S02]  /*18bd0*/  STL [R1+0x114], R243 ;  /* 0x000114f301007387 */ /* 0x0009e40000100800 */
[----:B------:R-:W-:Y:S02]  /*18be0*/  FSEL R23, R23, -INF , !P2 ;  /* 0xff80000017177808 */ /* 0x000fe40005000000 */
[----:B------:R4:W-:Y:S01]  /*18bf0*/  STL [R1+0x118], R237 ;  /* 0x000118ed01007387 */ /* 0x0009e20000100800 */
[-C--:B------:R-:W-:Y:S03]  /*18c00*/  ISETP.GT.AND P2, PT, R246, R209.reuse, PT ;  /* 0x000000d1f600720c */ /* 0x080fe60003f44270 */
[----:B------:R4:W-:Y:S01]  /*18c10*/  STL [R1+0xd4], R36 ;  /* 0x0000d42401007387 */ /* 0x0009e20000100800 */
[----:B------:R-:W-:Y:S02]  /*18c20*/  FSEL R25, R25, -INF , !P2 ;  /* 0xff80000019197808 */ /* 0x000fe40005000000 */
[----:B------:R-:W-:Y:S04]  /*18c30*/  ISETP.GT.AND P2, PT, R245, R209, PT ;  /* 0x000000d1f500720c */ /* 0x000fe80003f44270 */
[----:B------:R-:W-:Y:S01]  /*18c40*/  FSEL R27, R27, -INF , !P2 ;  /* 0xff8000001b1b7808 */ /* 0x000fe20005000000 */
[----:B-1----:R-:W-:Y:S01]  /*18c50*/  FMUL.FTZ R49, R0, R137 ;  /* 0x0000008900317220 */ /* 0x002fe20000410000 */
[-C--:B------:R-:W-:Y:S01]  /*18c60*/  ISETP.GT.AND P2, PT, R246, R207.reuse, PT ;  /* 0x000000cff600720c */ /* 0x080fe20003f44270 */
[----:B---3--:R-:W-:Y:S03]  /*18c70*/  FMUL.FTZ R48, R0, R136 ;  /* 0x0000008800307220 */ /* 0x008fe60000410000 */
[----:B------:R-:W-:Y:S01]  /*18c80*/  FSEL R29, R29, -INF , !P2 ;  /* 0xff8000001d1d7808 */ /* 0x000fe20005000000 */
[----:B------:R-:W-:Y:S01]  /*18c90*/  IMAD.MOV.U32 R136, RZ, RZ, R80 ;  /* 0x000000ffff887224 */ /* 0x000fe200078e0050 */
[-C--:B------:R-:W-:Y:S01]  /*18ca0*/  ISETP.GT.AND P2, PT, R245, R207.reuse, PT ;  /* 0x000000cff500720c */ /* 0x080fe20003f44270 */
[----:B----4-:R-:W-:Y:S03]  /*18cb0*/  IMAD.MOV.U32 R243, RZ, RZ, R97 ;  /* 0x000000fffff37224 */ /* 0x010fe600078e0061 */
[----:B------:R-:W-:Y:S01]  /*18cc0*/  FSEL R31, R31, -INF , !P2 ;  /* 0xff8000001f1f7808 */ /* 0x000fe20005000000 */
[----:B------:R-:W-:Y:S01]  /*18cd0*/  IMAD.MOV.U32 R237, RZ, RZ, R84 ;  /* 0x000000ffffed7224 */ /* 0x000fe200078e0054 */
[----:B------:R-:W-:Y:S01]  /*18ce0*/  ISETP.GT.AND P2, PT, R247, R207, PT ;  /* 0x000000cff700720c */ /* 0x000fe20003f44270 */
[----:B------:R-:W-:Y:S02]  /*18cf0*/  VIADD R84, R134, 0x41 ;  /* 0x0000004186547836 */ /* 0x000fe40000000000 */
[----:B------:R-:W-:Y:S01]  /*18d00*/  FMUL.FTZ R36, R0, R156 ;  /* 0x0000009c00247220 */ /* 0x000fe20000410000 */
[----:B------:R-:W-:Y:S01]  /*18d10*/  FSEL R35, R35, -INF , !P2 ;  /* 0xff80000023237808 */ /* 0x000fe20005000000 */
[----:B------:R-:W-:Y:S01]  /*18d20*/  IMAD.MOV.U32 R220, RZ, RZ, R84 ;  /* 0x000000ffffdc7224 */ /* 0x000fe200078e0054 */
[-C--:B------:R-:W-:Y:S04]  /*18d30*/  ISETP.GT.AND P2, PT, R247, R205.reuse, PT ;  /* 0x000000cdf700720c */ /* 0x080fe80003f44270 */
[----:B------:R-:W-:Y:S02]  /*18d40*/  FSEL R39, R39, -INF , !P2 ;  /* 0xff80000027277808 */ /* 0x000fe40005000000 */
[CC--:B------:R-:W-:Y:S04]  /*18d50*/  ISETP.GT.AND P2, PT, R246.reuse, R205.reuse, PT ;  /* 0x000000cdf600720c */ /* 0x0c0fe80003f44270 */
[----:B------:R-:W-:Y:S02]  /*18d60*/  FSEL R41, R41, -INF , !P2 ;  /* 0xff80000029297808 */ /* 0x000fe40005000000 */
[----:B------:R-:W-:Y:S04]  /*18d70*/  ISETP.GT.AND P2, PT, R245, R205, PT ;  /* 0x000000cdf500720c */ /* 0x000fe80003f44270 */
[----:B------:R-:W-:Y:S02]  /*18d80*/  FSEL R43, R43, -INF , !P2 ;  /* 0xff8000002b2b7808 */ /* 0x000fe40005000000 */
[CC--:B------:R-:W-:Y:S04]  /*18d90*/  ISETP.GT.AND P2, PT, R246.reuse, R203.reuse, PT ;  /* 0x000000cbf600720c */ /* 0x0c0fe80003f44270 */
[----:B------:R-:W-:Y:S02]  /*18da0*/  FSEL R45, R45, -INF , !P2 ;  /* 0xff8000002d2d7808 */ /* 0x000fe40005000000 */
[-C--:B------:R-:W-:Y:S04]  /*18db0*/  ISETP.GT.AND P2, PT, R245, R203.reuse, PT ;  /* 0x000000cbf500720c */ /* 0x080fe80003f44270 */
[----:B------:R-:W-:Y:S02]  /*18dc0*/  FSEL R47, R47, -INF , !P2 ;  /* 0xff8000002f2f7808 */ /* 0x000fe40005000000 */
[----:B------:R-:W-:Y:S04]  /*18dd0*/  ISETP.GT.AND P2, PT, R247, R203, PT ;  /* 0x000000cbf700720c */ /* 0x000fe80003f44270 */
[----:B------:R-:W-:Y:S02]  /*18de0*/  FSEL R51, R51, -INF , !P2 ;  /* 0xff80000033337808 */ /* 0x000fe40005000000 */
        /* <DEDUP_REMOVED lines=54> */
[-C--:B------:R-:W-:Y:S04]  /*19150*/  ISETP.GT.AND P2, PT, R246, R218.reuse, PT ;  /* 0x000000daf600720c */ /* 0x080fe80003f44270 */
[----:B------:R-:W-:Y:S02]  /*19160*/  FSEL R125, R125, -INF , !P2 ;  /* 0xff8000007d7d7808 */ /* 0x000fe40005000000 */
[----:B------:R-:W-:Y:S04]  /*19170*/  ISETP.GT.AND P2, PT, R245, R218, PT ;  /* 0x000000daf500720c */ /* 0x000fe80003f44270 */
[----:B------:R-:W-:Y:S02]  /*19180*/  FSEL R127, R127, -INF , !P2 ;  /* 0xff8000007f7f7808 */ /* 0x000fe40005000000 */
[----:B------:R-:W-:Y:S01]  /*19190*/  ISETP.GE.AND P2, PT, R213, R251, PT ;  /* 0x000000fbd500720c */ /* 0x000fe20003f46270 */
[----:B--2---:R-:W-:Y:S01]  /*191a0*/  FFMA.FTZ R85, R0, R68, R222 ;  /* 0x0000004400557223 */ /* 0x004fe200000100de */
[----:B------:R-:W-:Y:S02]  /*191b0*/  P2R R0, PR, RZ, 0x40 ;  /* 0x00000040ff007803 */ /* 0x000fe40000000000 */
[----:B------:R-:W-:Y:S04]  /*191c0*/  ISETP.GT.AND P6, PT, R247, R213, PT ;  /* 0x000000d5f700720c */ /* 0x000fe80003fc4270 */
[----:B------:R-:W-:Y:S02]  /*191d0*/  FSEL R68, R7, -INF , !P6 ;  /* 0xff80000007447808 */ /* 0x000fe40007000000 */
[----:B------:R-:W-:Y:S02]  /*191e0*/  FSEL R7, R10, -INF , !P0 ;  /* 0xff8000000a077808 */ /* 0x000fe40004000000 */
[-C--:B------:R-:W-:Y:S02]  /*191f0*/  ISETP.GT.AND P0, PT, R246, R212.reuse, PT ;  /* 0x000000d4f600720c */ /* 0x080fe40003f04270 */
[----:B------:R-:W-:Y:S02]  /*19200*/  ISETP.NE.AND P6, PT, R0, RZ, PT ;  /* 0x000000ff0000720c */ /* 0x000fe40003fc5270 */
[----:B------:R-:W-:Y:S02]  /*19210*/  FSEL R10, R12, -INF , !P0 ;  /* 0xff8000000c0a7808 */ /* 0x000fe40004000000 */
[-C--:B------:R-:W-:Y:S02]  /*19220*/  ISETP.GT.AND P0, PT, R245, R212.reuse, PT ;  /* 0x000000d4f500720c */ /* 0x080fe40003f04270 */
[----:B------:R-:W-:Y:S01]  /*19230*/  FSEL R15, R68, -INF , !P2 ;  /* 0xff800000440f7808 */ /* 0x000fe20005000000 */
[----:B------:R-:W-:Y:S01]  /*19240*/  IMAD.MOV.U32 R68, RZ, RZ, R218 ;  /* 0x000000ffff447224 */ /* 0x000fe200078e00da */
[----:B------:R-:W-:Y:S02]  /*19250*/  FSEL R12, R14, -INF , !P0 ;  /* 0xff8000000e0c7808 */ /* 0x000fe40004000000 */
[C---:B------:R-:W-:Y:S02]  /*19260*/  ISETP.GT.AND P0, PT, R247.reuse, R212, PT ;  /* 0x000000d4f700720c */ /* 0x040fe40003f04270 */
[----:B------:R-:W-:Y:S02]  /*19270*/  ISETP.GE.AND P2, PT, R212, R249, PT ;  /* 0x000000f9d400720c */ /* 0x000fe40003f46270 */
[----:B------:R-:W-:Y:S02]  /*19280*/  FSEL R18, R18, -INF , !P0 ;  /* 0xff80000012127808 */ /* 0x000fe40004000000 */
[-C--:B------:R-:W-:Y:S02]  /*19290*/  ISETP.GT.AND P0, PT, R247, R210.reuse, PT ;  /* 0x000000d2f700720c */ /* 0x080fe40003f04270 */
[----:B------:R-:W-:Y:S01]  /*192a0*/  FSEL R14, R69, -INF , !P6 ;  /* 0xff800000450e7808 */ /* 0x000fe20007000000 */
[----:B------:R-:W-:Y:S01]  /*192b0*/  IMAD.MOV.U32 R69, RZ, RZ, R248 ;  /* 0x000000ffff457224 */ /* 0x000fe200078e00f8 */
[----:B------:R-:W-:Y:S02]  /*192c0*/  FSEL R112, R22, -INF , !P0 ;  /* 0xff80000016707808 */ /* 0x000fe40004000000 */
[----:B------:R-:W-:Y:S02]  /*192d0*/  ISETP.GT.AND P0, PT, R246, R210, PT ;  /* 0x000000d2f600720c */ /* 0x000fe40003f04270 */
[----:B------:R-:W-:Y:S02]  /*192e0*/  ISETP.GE.AND P6, PT, R213, R250, PT ;  /* 0x000000fad500720c */ /* 0x000fe40003fc6270 */
[----:B------:R-:W-:Y:S02]  /*192f0*/  FSEL R24, R24, -INF , !P0 ;  /* 0xff80000018187808 */ /* 0x000fe40004000000 */
[----:B------:R-:W-:Y:S02]  /*19300*/  ISETP.GT.AND P0, PT, R245, R210, PT ;  /* 0x000000d2f500720c */ /* 0x000fe40003f04270 */
[----:B------:R-:W-:Y:S02]  /*19310*/  FSEL R84, R7, -INF , !P1 ;  /* 0xff80000007547808 */ /* 0x000fe40004800000 */
[----:B------:R-:W-:Y:S02]  /*19320*/  FSEL R26, R26, -INF , !P0 ;  /* 0xff8000001a1a7808 */ /* 0x000fe40004000000 */
[-C--:B------:R-:W-:Y:S02]  /*19330*/  ISETP.GT.AND P0, PT, R246, R208.reuse, PT ;  /* 0x000000d0f600720c */ /* 0x080fe40003f04270 */
[----:B------:R-:W-:Y:S02]  /*19340*/  FSEL R10, R10, -INF , !P2 ;  /* 0xff8000000a0a7808 */ /* 0x000fe40005000000 */
[----:B------:R-:W-:Y:S02]  /*19350*/  FSEL R28, R28, -INF , !P0 ;  /* 0xff8000001c1c7808 */ /* 0x000fe40004000000 */
[-C--:B------:R-:W-:Y:S02]  /*19360*/  ISETP.GT.AND P0, PT, R245, R208.reuse, PT ;  /* 0x000000d0f500720c */ /* 0x080fe40003f04270 */
[----:B------:R-:W-:Y:S02]  /*19370*/  ISETP.GE.AND P2, PT, R211, R251, PT ;  /* 0x000000fbd300720c */ /* 0x000fe40003f46270 */
[----:B------:R-:W-:Y:S02]  /*19380*/  FSEL R30, R30, -INF , !P0 ;  /* 0xff8000001e1e7808 */ /* 0x000fe40004000000 */
[----:B------:R-:W-:Y:S02]  /*19390*/  ISETP.GT.AND P0, PT, R247, R208, PT ;  /* 0x000000d0f700720c */ /* 0x000fe40003f04270 */
[-C--:B------:R-:W-:Y:S02]  /*193a0*/  ISETP.GE.AND P1, PT, R211, R249.reuse, PT ;  /* 0x000000f9d300720c */ /* 0x080fe40003f26270 */
[----:B------:R-:W-:Y:S02]  /*193b0*/  FSEL R34, R34, -INF , !P0 ;  /* 0xff80000022227808 */ /* 0x000fe40004000000 */
[-C--:B------:R-:W-:Y:S02]  /*193c0*/  ISETP.GT.AND P0, PT, R247, R206.reuse, PT ;  /* 0x000000cef700720c */ /* 0x080fe40003f04270 */
[----:B------:R-:W-:Y:S02]  /*193d0*/  FSEL R13, R11, -INF , !P6 ;  /* 0xff8000000b0d7808 */ /* 0x000fe40007000000 */
        /* <DEDUP_REMOVED lines=13> */
[C---:B------:R-:W-:Y:S02]  /*194b0*/  ISETP.GT.AND P0, PT, R247.reuse, R204, PT ;  /* 0x000000ccf700720c */ /* 0x040fe40003f04270 */
[----:B------:R-:W-:Y:S02]  /*194c0*/  ISETP.GE.AND P1, PT, R210, R251, PT ;  /* 0x000000fbd200720c */ /* 0x000fe40003f26270 */
        /* <DEDUP_REMOVED lines=29> */
[----:B------:R-:W-:Y:S02]  /*196a0*/  ISETP.GE.AND P6, PT, R207, R249, PT ;  /* 0x000000f9cf00720c */ /* 0x000fe40003fc6270 */
[----:B------:R-:W-:Y:S02]  /*196b0*/  FSEL R76, R76, -INF , !P0 ;  /* 0xff8000004c4c7808 */ /* 0x000fe40004000000 */
[-C--:B------:R-:W-:Y:S02]  /*196c0*/  ISETP.GT.AND P0, PT, R245, R216.reuse, PT ;  /* 0x000000d8f500720c */ /* 0x080fe40003f04270 */
[----:B------:R-:W-:Y:S02]  /*196d0*/  FSEL R44, R24, -INF , !P5 ;  /* 0xff800000182c7808 */ /* 0x000fe40006800000 */
[----:B------:R-:W-:Y:S02]  /*196e0*/  FSEL R78, R78, -INF , !P0 ;  /* 0xff8000004e4e7808 */ /* 0x000fe40004000000 */
[----:B------:R-:W-:Y:S02]  /*196f0*/  ISETP.GT.AND P0, PT, R247, R216, PT ;  /* 0x000000d8f700720c */ /* 0x000fe40003f04270 */
        /* <DEDUP_REMOVED lines=14> */
[-C--:B------:R-:W-:Y:S02]  /*197e0*/  ISETP.GT.AND P0, PT, R245, R252.reuse, PT ;  /* 0x000000fcf500720c */ /* 0x080fe40003f04270 */
[----:B------:R-:W-:Y:S02]  /*197f0*/  FSEL R97, R29, -INF , !P6 ;  /* 0xff8000001d617808 */ /* 0x000fe40007000000 */
[----:B------:R-:W-:Y:S02]  /*19800*/  FSEL R94, R94, -INF , !P0 ;  /* 0xff8000005e5e7808 */ /* 0x000fe40004000000 */
[C---:B------:R-:W-:Y:S02]  /*19810*/  ISETP.GT.AND P0, PT, R247.reuse, R252, PT ;  /* 0x000000fcf700720c */ /* 0x040fe40003f04270 */
[----:B------:R-:W-:Y:S02]  /*19820*/  ISETP.GE.AND P6, PT, R206, R251, PT ;  /* 0x000000fbce00720c */ /* 0x000fe40003fc6270 */
        /* <DEDUP_REMOVED lines=8> */
[----:B------:R-:W-:Y:S01]  /*198b0*/  FSEL R134, R31, -INF , !P1 ;  /* 0xff8000001f867808 */ /* 0x000fe20004800000 */
[----:B------:R-:W-:Y:S01]  /*198c0*/  IMAD.MOV.U32 R31, RZ, RZ, R224 ;  /* 0x000000ffff1f7224 */ /* 0x000fe200078e00e0 */
[----:B------:R-:W-:Y:S02]  /*198d0*/  FSEL R106, R106, -INF , !P0 ;  /* 0xff8000006a6a7808 */ /* 0x000fe40004000000 */
[-C--:B------:R-:W-:Y:S02]  /*198e0*/  ISETP.GT.AND P0, PT, R246, R228.reuse, PT ;  /* 0x000000e4f600720c */ /* 0x080fe40003f04270 */
[-C--:B------:R-:W-:Y:S02]  /*198f0*/  ISETP.GE.AND P5, PT, R206, R249.reuse, PT ;  /* 0x000000f9ce00720c */ /* 0x080fe40003fa6270 */
[----:B------:R-:W-:Y:S02]  /*19900*/  FSEL R108, R108, -INF , !P0 ;  /* 0xff8000006c6c7808 */ /* 0x000fe40004000000 */
[----:B------:R-:W-:Y:S02]  /*19910*/  ISETP.GT.AND P0, PT, R245, R228, PT ;  /* 0x000000e4f500720c */ /* 0x000fe40003f04270 */
        /* <DEDUP_REMOVED lines=11> */
[C---:B------:R-:W-:Y:S02]  /*199d0*/  ISETP.GT.AND P0, PT, R245.reuse, R224, PT ;  /* 0x000000e0f500720c */ /* 0x040fe40003f04270 */
[----:B------:R-:W-:Y:S02]  /*199e0*/  FSEL R144, R40, -INF , !P5 ;  /* 0xff80000028907808 */ /* 0x000fe40006800000 */
[----:B------:R-:W-:Y:S02]  /*199f0*/  FSEL R122, R122, -INF , !P0 ;  /* 0xff8000007a7a7808 */ /* 0x000fe40004000000 */
[-C--:B------:R-:W-:Y:S02]  /*19a00*/  ISETP.GT.AND P0, PT, R246, R223.reuse, PT ;  /* 0x000000dff600720c */ /* 0x080fe40003f04270 */
[----:B------:R-:W-:Y:S02]  /*19a10*/  FSEL R145, R42, -INF , !P1 ;  /* 0xff8000002a917808 */ /* 0x000fe40004800000 */
[----:B------:R-:W-:Y:S02]  /*19a20*/  FSEL R124, R124, -INF , !P0 ;  /* 0xff8000007c7c7808 */ /* 0x000fe40004000000 */
[----:B------:R-:W-:Y:S02]  /*19a30*/  ISETP.GT.AND P0, PT, R245, R223, PT ;  /* 0x000000dff500720c */ /* 0x000fe40003f04270 */
[----:B------:R-:W-:Y:S02]  /*19a40*/  FSEL R137, R0, -INF , !P2 ;  /* 0xff80000000897808 */ /* 0x000fe40005000000 */
[----:B------:R-:W-:Y:S02]  /*19a50*/  FSEL R126, R126, -INF , !P0 ;  /* 0xff8000007e7e7808 */ /* 0x000fe40004000000 */
[----:B------:R-:W-:Y:S02]  /*19a60*/  ISETP.GE.AND P0, PT, R213, R249, PT ;  /* 0x000000f9d500720c */ /* 0x000fe40003f06270 */
[-C--:B------:R-:W-:Y:S02]  /*19a70*/  ISETP.GE.AND P5, PT, R204, R250.reuse, PT ;  /* 0x000000facc00720c */ /* 0x080fe40003fa6270 */
[----:B------:R-:W-:Y:S02]  /*19a80*/  FSEL R9, R9, -INF , !P0 ;  /* 0xff80000009097808 */ /* 0x000fe40004000000 */
[----:B------:R-:W-:Y:S02]  /*19a90*/  ISETP.GE.AND P0, PT, R212, R251, PT ;  /* 0x000000fbd400720c */ /* 0x000fe40003f06270 */
[----:B------:R-:W-:Y:S02]  /*19aa0*/  ISETP.GE.AND P1, PT, R203, R249, PT ;  /* 0x000000f9cb00720c */ /* 0x000fe40003f26270 */
[----:B------:R-:W-:Y:S02]  /*19ab0*/  FSEL R18, R18, -INF , !P0 ;  /* 0xff80000012127808 */ /* 0x000fe40004000000 */
[-C--:B------:R-:W-:Y:S02]  /*19ac0*/  ISETP.GE.AND P0, PT, R209, R251.reuse, PT ;  /* 0x000000fbd100720c */ /* 0x080fe40003f06270 */
[----:B------:R-:W-:Y:S02]  /*19ad0*/  ISETP.GE.AND P2, PT, R203, R251, PT ;  /* 0x000000fbcb00720c */ /* 0x000fe40003f46270 */
[----:B------:R-:W-:Y:S01]  /*19ae0*/  FSEL R113, R23, -INF , !P0 ;  /* 0xff80000017717808 */ /* 0x000fe20004000000 */
[----:B------:R-:W-:Y:S01]  /*19af0*/  IMAD.MOV.U32 R23, RZ, RZ, R217 ;  /* 0x000000ffff177224 */ /* 0x000fe200078e00d9 */
[----:B------:R-:W-:Y:S02]  /*19b00*/  ISETP.GE.AND P0, PT, R208, R249, PT ;  /* 0x000000f9d000720c */ /* 0x000fe40003f06270 */
[----:B------:R-:W-:Y:S02]  /*19b10*/  FSEL R156, R43, -INF , !P6 ;  /* 0xff8000002b9c7808 */ /* 0x000fe40007000000 */
[----:B------:R-:W-:Y:S02]  /*19b20*/  FSEL R100, R28, -INF , !P0 ;  /* 0xff8000001c647808 */ /* 0x000fe40004000000 */
[----:B------:R-:W-:Y:S02]  /*19b30*/  ISETP.GE.AND P0, PT, R207, R251, PT ;  /* 0x000000fbcf00720c */ /* 0x000fe40003f06270 */
[-C--:B------:R-:W-:Y:S02]  /*19b40*/  ISETP.GE.AND P6, PT, R203, R250.reuse, PT ;  /* 0x000000facb00720c */ /* 0x080fe40003fc6270 */
[----:B------:R-:W-:Y:S02]  /*19b50*/  FSEL R117, R35, -INF , !P0 ;  /* 0xff80000023757808 */ /* 0x000fe40004000000 */
[----:B------:R-:W-:Y:S02]  /*19b60*/  ISETP.GE.AND P0, PT, R205, R249, PT ;  /* 0x000000f9cd00720c */ /* 0x000fe40003f06270 */
[----:B------:R-:W-:Y:S02]  /*19b70*/  FSEL R160, R46, -INF , !P5 ;  /* 0xff8000002ea07808 */ /* 0x000fe40006800000 */
[----:B------:R-:W-:Y:S02]  /*19b80*/  FSEL R141, R41, -INF , !P0 ;  /* 0xff800000298d7808 */ /* 0x000fe40004000000 */
[----:B------:R-:W-:Y:S01]  /*19b90*/  ISETP.GE.AND P0, PT, R204, R251, PT ;  /* 0x000000fbcc00720c */ /* 0x000fe20003f06270 */
[----:B------:R-:W-:Y:S01]  /*19ba0*/  LDSM.16.MT88.4 R40, [R233+0x8000] ;  /* 0x00800000e928783b */ /* 0x000fe20000004200 */
[----:B------:R-:W-:Y:S02]  /*19bb0*/  FSEL R153, R51, -INF , !P2 ;  /* 0xff80000033997808 */ /* 0x000fe40005000000 */
[----:B------:R-:W-:Y:S02]  /*19bc0*/  FSEL R140, R45, -INF , !P1 ;  /* 0xff8000002d8c7808 */ /* 0x000fe40004800000 */
[----:B------:R-:W-:Y:S02]  /*19bd0*/  FSEL R148, R50, -INF , !P0 ;  /* 0xff80000032947808 */ /* 0x000fe40004000000 */
[CC--:B------:R-:W-:Y:S02]  /*19be0*/  ISETP.GE.AND P5, PT, R202.reuse, R249.reuse, PT ;  /* 0x000000f9ca00720c */ /* 0x0c0fe40003fa6270 */
[C---:B------:R-:W-:Y:S02]  /*19bf0*/  ISETP.GE.AND P2, PT, R201.reuse, R249, PT ;  /* 0x000000f9c900720c */ /* 0x040fe40003f46270 */
[CC--:B------:R-:W-:Y:S02]  /*19c00*/  ISETP.GE.AND P1, PT, R202.reuse, R251.reuse, PT ;  /* 0x000000fbca00720c */ /* 0x0c0fe40003f26270 */
[----:B------:R-:W-:Y:S02]  /*19c10*/  ISETP.GE.AND P0, PT, R201, R251, PT ;  /* 0x000000fbc900720c */ /* 0x000fe40003f06270 */
[----:B------:R-:W-:Y:S02]  /*19c20*/  FSEL R157, R47, -INF , !P6 ;  /* 0xff8000002f9d7808 */ /* 0x000fe40007000000 */
[-C--:B------:R-:W-:Y:S02]  /*19c30*/  ISETP.GE.AND P6, PT, R202, R250.reuse, PT ;  /* 0x000000faca00720c */ /* 0x080fe40003fc6270 */
[----:B------:R-:W-:Y:S02]  /*19c40*/  FSEL R165, R56, -INF , !P5 ;  /* 0xff80000038a57808 */ /* 0x000fe40006800000 */
[----:B------:R-:W-:Y:S02]  /*19c50*/  FSEL R164, R57, -INF , !P2 ;  /* 0xff80000039a47808 */ /* 0x000fe40005000000 */
[----:B------:R-:W-:Y:S02]  /*19c60*/  FSEL R203, R54, -INF , !P1 ;  /* 0xff80000036cb7808 */ /* 0x000fe40004800000 */
[----:B------:R-:W-:Y:S02]  /*19c70*/  FSEL R204, R55, -INF , !P0 ;  /* 0xff80000037cc7808 */ /* 0x000fe40004000000 */
[-C--:B------:R-:W-:Y:S02]  /*19c80*/  ISETP.GE.AND P1, PT, R201, R250.reuse, PT ;  /* 0x000000fac900720c */ /* 0x080fe40003f26270 */
[C---:B------:R-:W-:Y:S02]  /*19c90*/  ISETP.GE.AND P0, PT, R200.reuse, R249, PT ;  /* 0x000000f9c800720c */ /* 0x040fe40003f06270 */
[CC--:B------:R-:W-:Y:S02]  /*19ca0*/  ISETP.GE.AND P5, PT, R200.reuse, R250.reuse, PT ;  /* 0x000000fac800720c */ /* 0x0c0fe40003fa6270 */
[----:B------:R-:W-:Y:S02]  /*19cb0*/  ISETP.GE.AND P2, PT, R200, R251, PT ;  /* 0x000000fbc800720c */ /* 0x000fe40003f46270 */
[----:B------:R-:W-:Y:S02]  /*19cc0*/  FSEL R200, R58, -INF , !P6 ;  /* 0xff8000003ac87808 */ /* 0x000fe40007000000 */
[----:B------:R-:W-:Y:S02]  /*19cd0*/  ISETP.GE.AND P6, PT, R135, R249, PT ;  /* 0x000000f98700720c */ /* 0x000fe40003fc6270 */
[----:B------:R-:W-:Y:S02]  /*19ce0*/  FSEL R205, R59, -INF , !P1 ;  /* 0xff8000003bcd7808 */ /* 0x000fe40004800000 */
[----:B------:R-:W-:Y:S02]  /*19cf0*/  FSEL R161, R60, -INF , !P0 ;  /* 0xff8000003ca17808 */ /* 0x000fe40004000000 */
[CC--:B------:R-:W-:Y:S01]  /*19d00*/  ISETP.GE.AND P1, PT, R135.reuse, R250.reuse, PT ;  /* 0x000000fa8700720c */ /* 0x0c0fe20003f26270 */
[----:B------:R-:W-:Y:S01]  /*19d10*/  MUFU.EX2 R60, R226 ;  /* 0x000000e2003c7308 */ /* 0x000fe20000000800 */
[----:B------:R-:W-:Y:S02]  /*19d20*/  ISETP.GE.AND P0, PT, R135, R251, PT ;  /* 0x000000fb8700720c */ /* 0x000fe40003f06270 */
[----:B------:R-:W-:Y:S02]  /*19d30*/  FSEL R135, R61, -INF , !P6 ;  /* 0xff8000003d877808 */ /* 0x000fe40007000000 */
[----:B------:R-:W-:Y:S02]  /*19d40*/  FMNMX3.FTZ R0, R132, R81, R9, !PT ;  /* 0x0000005184007276 */ /* 0x000fe40007810009 */
[----:B------:R-:W-:Y:S02]  /*19d50*/  ISETP.GE.AND P6, PT, R221, R251, PT ;  /* 0x000000fbdd00720c */ /* 0x000fe40003fc6270 */
[----:B------:R-:W-:Y:S02]  /*19d60*/  FSEL R207, R62, -INF , !P5 ;  /* 0xff8000003ecf7808 */ /* 0x000fe40006800000 */
[----:B------:R-:W-:Y:S02]  /*19d70*/  FSEL R206, R63, -INF , !P1 ;  /* 0xff8000003fce7808 */ /* 0x000fe40004800000 */
[----:B------:R-:W-:Y:S02]  /*19d80*/  FSEL R201, R66, -INF , !P2 ;  /* 0xff80000042c97808 */ /* 0x000fe40005000000 */
[----:B------:R-:W-:Y:S01]  /*19d90*/  FSEL R202, R67, -INF , !P0 ;  /* 0xff80000043ca7808 */ /* 0x000fe20004000000 */
[----:B------:R1:W-:Y:S01]  /*19da0*/  MUFU.EX2 R66, R225 ;  /* 0x000000e100427308 */ /* 0x0003e20000000800 */
[C---:B------:R-:W-:Y:S02]  /*19db0*/  ISETP.GE.AND P1, PT, R221.reuse, R250, PT ;  /* 0x000000fadd00720c */ /* 0x040fe40003f26270 */
[----:B------:R-:W-:Y:S02]  /*19dc0*/  ISETP.GE.AND P5, PT, R221, R249, PT ;  /* 0x000000f9dd00720c */ /* 0x000fe40003fa6270 */
[C---:B------:R-:W-:Y:S02]  /*19dd0*/  ISETP.GE.AND P2, PT, R220.reuse, R251, PT ;  /* 0x000000fbdc00720c */ /* 0x040fe40003f46270 */
[-C--:B------:R-:W-:Y:S02]  /*19de0*/  ISETP.GE.AND P0, PT, R220, R249.reuse, PT ;  /* 0x000000f9dc00720c */ /* 0x080fe40003f06270 */
[----:B------:R-:W-:Y:S02]  /*19df0*/  FMNMX3.FTZ R2, R0, R10, R11, !PT ;  /* 0x0000000a00027276 */ /* 0x000fe4000781000b */
[----:B------:R-:W-:Y:S02]  /*19e00*/  FSEL R221, R70, -INF , !P6 ;  /* 0xff80000046dd7808 */ /* 0x000fe40007000000 */
[----:B------:R-:W-:Y:S02]  /*19e10*/  ISETP.GE.AND P6, PT, R220, R250, PT ;  /* 0x000000fadc00720c */ /* 0x000fe40003fc6270 */
[----:B------:R-:W-:Y:S02]  /*19e20*/  FMNMX3.FTZ R0, R133, R84, R13, !PT ;  /* 0x0000005485007276 */ /* 0x000fe4000781000d */
[----:B------:R-:W-:Y:S02]  /*19e30*/  FSEL R220, R71, -INF , !P2 ;  /* 0xff80000047dc7808 */ /* 0x000fe40005000000 */
[----:B------:R-:W-:Y:S02]  /*19e40*/  FSEL R211, R72, -INF , !P5 ;  /* 0xff80000048d37808 */ /* 0x000fe40006800000 */
[----:B------:R-:W-:Y:S02]  /*19e50*/  FSEL R214, R73, -INF , !P0 ;  /* 0xff80000049d67808 */ /* 0x000fe40004000000 */
[----:B------:R-:W-:Y:S02]  /*19e60*/  FMNMX3.FTZ R2, R2, R44, R96, !PT ;  /* 0x0000002c02027276 */ /* 0x000fe40007810060 */
[C---:B------:R-:W-:Y:S02]  /*19e70*/  ISETP.GE.AND P2, PT, R216.reuse, R249, PT ;  /* 0x000000f9d800720c */ /* 0x040fe40003f46270 */
[CC--:B------:R-:W-:Y:S02]  /*19e80*/  ISETP.GE.AND P5, PT, R216.reuse, R250.reuse, PT ;  /* 0x000000fad800720c */ /* 0x0c0fe40003fa6270 */
[----:B------:R-:W-:Y:S02]  /*19e90*/  ISETP.GE.AND P0, PT, R216, R251, PT ;  /* 0x000000fbd800720c */ /* 0x000fe40003f06270 */
[----:B------:R-:W-:Y:S02]  /*19ea0*/  FSEL R215, R74, -INF , !P1 ;  /* 0xff8000004ad77808 */ /* 0x000fe40004800000 */
[----:B------:R-:W-:Y:S02]  /*19eb0*/  FSEL R216, R75, -INF , !P6 ;  /* 0xff8000004bd87808 */ /* 0x000fe40007000000 */
[C---:B------:R-:W-:Y:S02]  /*19ec0*/  ISETP.GE.AND P1, PT, R243.reuse, R249, PT ;  /* 0x000000f9f300720c */ /* 0x040fe40003f26270 */
[C---:B------:R-:W-:Y:S02]  /*19ed0*/  ISETP.GE.AND P6, PT, R243.reuse, R250, PT ;  /* 0x000000faf300720c */ /* 0x040fe40003fc6270 */
[----:B------:R-:W-:Y:S02]  /*19ee0*/  FMNMX3.FTZ R0, R0, R12, R22, !PT ;  /* 0x0000000c00007276 */ /* 0x000fe40007810016 */
[----:B------:R-:W-:Y:S02]  /*19ef0*/  FMNMX3.FTZ R2, R2, R100, R97, !PT ;  /* 0x0000006402027276 */ /* 0x000fe40007810061 */
[----:B------:R-:W-:Y:S02]  /*19f00*/  FSEL R213, R76, -INF , !P2 ;  /* 0xff8000004cd57808 */ /* 0x000fe40005000000 */
[----:B------:R-:W-:Y:S01]  /*19f10*/  ISETP.GE.AND P2, PT, R243, R251, PT ;  /* 0x000000fbf300720c */ /* 0x000fe20003f46270 */
[----:B------:R2:W3:Y:S01]  /*19f20*/  MUFU.EX2 R76, R227 ;  /* 0x000000e3004c7308 */ /* 0x0004e20000000800 */
[----:B------:R-:W-:Y:S02]  /*19f30*/  FSEL R243, R79, -INF , !P6 ;  /* 0xff8000004ff37808 */ /* 0x000fe40007000000 */
[----:B------:R-:W-:Y:S02]  /*19f40*/  FSEL R212, R77, -INF , !P1 ;  /* 0xff8000004dd47808 */ /* 0x000fe40004800000 */
[----:B------:R-:W-:Y:S02]  /*19f50*/  FSEL R208, R78, -INF , !P5 ;  /* 0xff8000004ed07808 */ /* 0x000fe40006800000 */
[----:B------:R-:W-:Y:S02]  /*19f60*/  FMNMX3.FTZ R0, R0, R101, R128, !PT ;  /* 0x0000006500007276 */ /* 0x000fe40007810080 */
[C---:B------:R-:W-:Y:S02]  /*19f70*/  ISETP.GE.AND P1, PT, R219.reuse, R251, PT ;  /* 0x000000fbdb00720c */ /* 0x040fe40003f26270 */
[C---:B------:R-:W-:Y:S02]  /*19f80*/  ISETP.GE.AND P5, PT, R219.reuse, R249, PT ;  /* 0x000000f9db00720c */ /* 0x040fe40003fa6270 */
[----:B------:R-:W-:Y:S02]  /*19f90*/  ISETP.GE.AND P6, PT, R219, R250, PT ;  /* 0x000000fadb00720c */ /* 0x000fe40003fc6270 */
[----:B------:R-:W-:Y:S02]  /*19fa0*/  FSEL R219, R82, -INF , !P0 ;  /* 0xff80000052db7808 */ /* 0x000fe40004000000 */
[----:B------:R-:W-:Y:S02]  /*19fb0*/  FMNMX3.FTZ R2, R2, R144, R141, !PT ;  /* 0x0000009002027276 */ /* 0x000fe4000781008d */
[----:B------:R-:W-:Y:S02]  /*19fc0*/  ISETP.GE.AND P0, PT, R237, R251, PT ;  /* 0x000000fbed00720c */ /* 0x000fe40003f06270 */
[----:B------:R-:W-:Y:S02]  /*19fd0*/  FMNMX3.FTZ R0, R0, R129, R134, !PT ;  /* 0x0000008100007276 */ /* 0x000fe40007810086 */
[----:B------:R-:W-:Y:S02]  /*19fe0*/  FMNMX3.FTZ R2, R2, R137, R140, !PT ;  /* 0x0000008902027276 */ /* 0x000fe4000781008c */
[----:B------:R-:W-:Y:S02]  /*19ff0*/  FSEL R24, R87, -INF , !P0 ;  /* 0xff80000057187808 */ /* 0x000fe40004000000 */
[----:B------:R-:W-:Y:S02]  /*1a000*/  FSEL R27, R83, -INF , !P2 ;  /* 0xff800000531b7808 */ /* 0x000fe40005000000 */
[-C--:B------:R-:W-:Y:S02]  /*1a010*/  ISETP.GE.AND P0, PT, R252, R249.reuse, PT ;  /* 0x000000f9fc00720c */ /* 0x080fe40003f06270 */
[----:B------:R-:W-:Y:S02]  /*1a020*/  ISETP.GE.AND P2, PT, R237, R249, PT ;  /* 0x000000f9ed00720c */ /* 0x000fe40003f46270 */
[----:B------:R-:W-:Y:S02]  /*1a030*/  FMNMX3.FTZ R0, R0, R145, R156, !PT ;  /* 0x0000009100007276 */ /* 0x000fe4000781009c */
[----:B------:R-:W-:Y:S02]  /*1a040*/  FMNMX3.FTZ R2, R2, R165, R164, !PT ;  /* 0x000000a502027276 */ /* 0x000fe400078100a4 */
[----:B------:R-:W-:Y:S02]  /*1a050*/  FSEL R30, R90, -INF , !P6 ;  /* 0xff8000005a1e7808 */ /* 0x000fe40007000000 */
[----:B------:R-:W-:Y:S02]  /*1a060*/  FSEL R80, R88, -INF , !P5 ;  /* 0xff80000058507808 */ /* 0x000fe40006800000 */
[----:B------:R-:W-:Y:S02]  /*1a070*/  FSEL R224, R92, -INF , !P0 ;  /* 0xff8000005ce07808 */ /* 0x000fe40004000000 */
[----:B------:R-:W-:Y:S02]  /*1a080*/  ISETP.GE.AND P6, PT, R231, R249, PT ;  /* 0x000000f9e700720c */ /* 0x000fe40003fc6270 */
[----:B------:R-:W-:Y:S02]  /*1a090*/  FSEL R25, R86, -INF , !P1 ;  /* 0xff80000056197808 */ /* 0x000fe40004800000 */
[----:B------:R-:W-:Y:S02]  /*1a0a0*/  FSEL R209, R89, -INF , !P2 ;  /* 0xff80000059d17808 */ /* 0x000fe40005000000 */
[-C--:B------:R-:W-:Y:S01]  /*1a0b0*/  ISETP.GE.AND P0, PT, R231, R251.reuse, PT ;  /* 0x000000fbe700720c */ /* 0x080fe20003f06270 */
[----:B------:R-:W-:Y:S01]  /*1a0c0*/  IMAD.MOV.U32 R92, RZ, RZ, R25 ;  /* 0x000000ffff5c7224 */ /* 0x000fe200078e0019 */
[----:B------:R-:W-:Y:S02]  /*1a0d0*/  FMNMX3.FTZ R0, R0, R160, R157, !PT ;  /* 0x000000a000007276 */ /* 0x000fe4000781009d */
[CC--:B------:R-:W-:Y:S01]  /*1a0e0*/  ISETP.GE.AND P5, PT, R252.reuse, R250.reuse, PT ;  /* 0x000000fafc00720c */ /* 0x0c0fe20003fa6270 */
[----:B-1----:R-:W-:Y:S01]  /*1a0f0*/  IMAD.MOV.U32 R225, RZ, RZ, R92 ;  /* 0x000000ffffe17224 */ /* 0x002fe200078e005c */
[----:B------:R-:W-:Y:S02]  /*1a100*/  ISETP.GE.AND P1, PT, R237, R250, PT ;  /* 0x000000faed00720c */ /* 0x000fe40003f26270 */
[----:B------:R-:W-:Y:S02]  /*1a110*/  ISETP.GE.AND P2, PT, R252, R251, PT ;  /* 0x000000fbfc00720c */ /* 0x000fe40003f46270 */
[----:B------:R-:W-:Y:S02]  /*1a120*/  FMNMX3.FTZ R2, R2, R161, R135, !PT ;  /* 0x000000a102027276 */ /* 0x000fe40007810087 */
[----:B------:R-:W-:Y:S02]  /*1a130*/  FSEL R223, R93, -INF , !P6 ;  /* 0xff8000005ddf7808 */ /* 0x000fe40007000000 */
[----:B------:R-:W-:Y:S02]  /*1a140*/  FSEL R237, R99, -INF , !P0 ;  /* 0xff80000063ed7808 */ /* 0x000fe40004000000 */
[----:B------:R-:W-:Y:S02]  /*1a150*/  ISETP.GE.AND P6, PT, R230, R251, PT ;  /* 0x000000fbe600720c */ /* 0x000fe40003fc6270 */
[----:B------:R-:W-:Y:S01]  /*1a160*/  FSEL R29, R94, -INF , !P5 ;  /* 0xff8000005e1d7808 */ /* 0x000fe20006800000 */
[----:B------:R-:W-:Y:S01]  /*1a170*/  IMAD.MOV.U32 R94, RZ, RZ, R24 ;  /* 0x000000ffff5e7224 */ /* 0x000fe200078e0018 */
[----:B------:R-:W-:Y:S02]  /*1a180*/  FMNMX3.FTZ R0, R0, R200, R205, !PT ;  /* 0x000000c800007276 */ /* 0x000fe400078100cd */
[----:B------:R-:W-:Y:S01]  /*1a190*/  FSEL R26, R91, -INF , !P1 ;  /* 0xff8000005b1a7808 */ /* 0x000fe20004800000 */
[----:B--2---:R-:W-:Y:S01]  /*1a1a0*/  IMAD.MOV.U32 R227, RZ, RZ, R94 ;  /* 0x000000ffffe37224 */ /* 0x004fe200078e005e */
[----:B------:R-:W-:Y:S01]  /*1a1b0*/  FSEL R6, R98, -INF , !P2 ;  /* 0xff80000062067808 */ /* 0x000fe20005000000 */
[----:B---3--:R-:W-:Y:S01]  /*1a1c0*/  FADD.FTZ R98, R76, R85 ;  /* 0x000000554c627221 */ /* 0x008fe20000010000 */
[CC--:B------:R-:W-:Y:S02]  /*1a1d0*/  ISETP.GE.AND P0, PT, R229.reuse, R249.reuse, PT ;  /* 0x000000f9e500720c */ /* 0x0c0fe40003f06270 */
[----:B------:R-:W-:Y:S02]  /*1a1e0*/  ISETP.GE.AND P5, PT, R230, R249, PT ;  /* 0x000000f9e600720c */ /* 0x000fe40003fa6270 */
[----:B------:R-:W-:Y:S02]  /*1a1f0*/  FMNMX3.FTZ R2, R2, R211, R214, !PT ;  /* 0x000000d302027276 */ /* 0x000fe400078100d6 */
[----:B------:R-:W-:Y:S02]  /*1a200*/  ISETP.GE.AND P2, PT, R229, R251, PT ;  /* 0x000000fbe500720c */ /* 0x000fe40003f46270 */
[-C--:B------:R-:W-:Y:S02]  /*1a210*/  ISETP.GE.AND P1, PT, R231, R250.reuse, PT ;  /* 0x000000fae700720c */ /* 0x080fe40003f26270 */
[----:B------:R-:W-:Y:S02]  /*1a220*/  FSEL R248, R102, -INF , !P6 ;  /* 0xff80000066f87808 */ /* 0x000fe40007000000 */
[----:B------:R-:W-:Y:S02]  /*1a230*/  FMNMX3.FTZ R0, R0, R207, R206, !PT ;  /* 0x000000cf00007276 */ /* 0x000fe400078100ce */
[-C--:B------:R-:W-:Y:S02]  /*1a240*/  ISETP.GE.AND P6, PT, R229, R250.reuse, PT ;  /* 0x000000fae500720c */ /* 0x080fe40003fc6270 */
[----:B------:R-:W-:Y:S01]  /*1a250*/  FSEL R218, R104, -INF , !P5 ;  /* 0xff80000068da7808 */ /* 0x000fe20006800000 */
[----:B------:R-:W-:Y:S01]  /*1a260*/  IMAD.MOV.U32 R104, RZ, RZ, R29 ;  /* 0x000000ffff687224 */ /* 0x000fe200078e001d */
[----:B------:R-:W-:Y:S02]  /*1a270*/  FSEL R217, R105, -INF , !P0 ;  /* 0xff80000069d97808 */ /* 0x000fe40004000000 */
[----:B------:R-:W-:Y:S02]  /*1a280*/  FMNMX3.FTZ R2, R2, R213, R212, !PT ;  /* 0x000000d502027276 */ /* 0x000fe400078100d4 */
[----:B------:R-:W-:Y:S02]  /*1a290*/  FSEL R28, R95, -INF , !P1 ;  /* 0xff8000005f1c7808 */ /* 0x000fe40004800000 */
[----:B------:R-:W-:Y:S02]  /*1a2a0*/  FSEL R252, R103, -INF , !P2 ;  /* 0xff80000067fc7808 */ /* 0x000fe40005000000 */
[CC--:B------:R-:W-:Y:S01]  /*1a2b0*/  ISETP.GE.AND P5, PT, R228.reuse, R250.reuse, PT ;  /* 0x000000fae400720c */ /* 0x0c0fe20003fa6270 */
[----:B------:R-:W-:Y:S01]  /*1a2c0*/  IMAD.MOV.U32 R105, RZ, RZ, R28 ;  /* 0x000000ffff697224 */ /* 0x000fe200078e001c */
[----:B------:R-:W-:Y:S02]  /*1a2d0*/  ISETP.GE.AND P0, PT, R228, R251, PT ;  /* 0x000000fbe400720c */ /* 0x000fe40003f06270 */
[----:B------:R-:W-:Y:S02]  /*1a2e0*/  ISETP.GE.AND P1, PT, R230, R250, PT ;  /* 0x000000fae600720c */ /* 0x000fe40003f26270 */
[----:B------:R-:W-:Y:S02]  /*1a2f0*/  ISETP.GE.AND P2, PT, R228, R249, PT ;  /* 0x000000f9e400720c */ /* 0x000fe40003f46270 */
[----:B------:R-:W-:Y:S02]  /*1a300*/  FMNMX3.FTZ R0, R0, R215, R216, !PT ;  /* 0x000000d700007276 */ /* 0x000fe400078100d8 */
[----:B------:R-:W-:Y:S02]  /*1a310*/  FMNMX3.FTZ R2, R2, R80, R209, !PT ;  /* 0x0000005002027276 */ /* 0x000fe400078100d1 */
[----:B------:R-:W-:Y:S01]  /*1a320*/  FSEL R67, R107, -INF , !P6 ;  /* 0xff8000006b437808 */ /* 0x000fe20007000000 */
[----:B------:R-:W-:Y:S01]  /*1a330*/  IMAD.MOV.U32 R107, RZ, RZ, R26 ;  /* 0x000000ffff6b7224 */ /* 0x000fe200078e001a */
[----:B------:R-:W-:Y:S02]  /*1a340*/  FMNMX3.FTZ R7, R3, R14, R15, !PT ;  /* 0x0000000e03077276 */ /* 0x000fe4000781000f */
[----:B------:R-:W-:Y:S02]  /*1a350*/  ISETP.GE.AND P6, PT, R69, R250, PT ;  /* 0x000000fa4500720c */ /* 0x000fe40003fc6270 */
[----:B------:R-:W-:Y:S01]  /*1a360*/  FSEL R210, R110, -INF , !P5 ;  /* 0xff8000006ed27808 */ /* 0x000fe20006800000 */
[----:B------:R-:W-:Y:S01]  /*1a370*/  IMAD.MOV.U32 R110, RZ, RZ, R30 ;  /* 0x000000ffff6e7224 */ /* 0x000fe200078e001e */
[----:B------:R-:W-:Y:S02]  /*1a380*/  FSEL R231, R114, -INF , !P0 ;  /* 0xff80000072e77808 */ /* 0x000fe40004000000 */
[----:B------:R-:W-:Y:S01]  /*1a390*/  FSEL R95, R106, -INF , !P1 ;  /* 0xff8000006a5f7808 */ /* 0x000fe20004800000 */
[----:B------:R-:W-:Y:S01]  /*1a3a0*/  IMAD.MOV.U32 R106, RZ, RZ, R27 ;  /* 0x000000ffff6a7224 */ /* 0x000fe200078e001b */
[----:B------:R-:W-:Y:S01]  /*1a3b0*/  FSEL R108, R108, -INF , !P2 ;  /* 0xff8000006c6c7808 */ /* 0x000fe20005000000 */
[----:B------:R-:W-:Y:S01]  /*1a3c0*/  LDSM.16.MT88.4 R24, [R232+0x8000] ;  /* 0x00800000e818783b */ /* 0x000fe20000004200 */
[-C--:B------:R-:W-:Y:S02]  /*1a3d0*/  ISETP.GE.AND P0, PT, R23, R251.reuse, PT ;  /* 0x000000fb1700720c */ /* 0x080fe40003f06270 */
[----:B------:R-:W-:Y:S02]  /*1a3e0*/  FMNMX3.FTZ R0, R0, R208, R243, !PT ;  /* 0x000000d000007276 */ /* 0x000fe400078100f3 */
[C---:B------:R-:W-:Y:S02]  /*1a3f0*/  ISETP.GE.AND P2, PT, R69.reuse, R251, PT ;  /* 0x000000fb4500720c */ /* 0x040fe40003f46270 */
[-C--:B------:R-:W-:Y:S01]  /*1a400*/  ISETP.GE.AND P1, PT, R69, R249.reuse, PT ;  /* 0x000000f94500720c */ /* 0x080fe20003f26270 */
[----:B------:R-:W-:Y:S01]  /*1a410*/  IMAD.MOV.U32 R69, RZ, RZ, R244 ;  /* 0x000000ffff457224 */ /* 0x000fe200078e00f4 */
[----:B------:R-:W-:Y:S02]  /*1a420*/  FMNMX3.FTZ R7, R7, R18, R19, !PT ;  /* 0x0000001207077276 */ /* 0x000fe40007810013 */
[----:B------:R-:W-:Y:S02]  /*1a430*/  FMNMX3.FTZ R2, R2, R224, R223, !PT ;  /* 0x000000e002027276 */ /* 0x000fe400078100df */
[----:B------:R-:W-:Y:S01]  /*1a440*/  FSEL R244, R111, -INF , !P6 ;  /* 0xff8000006ff47808 */ /* 0x000fe20007000000 */
[----:B------:R-:W-:Y:S01]  /*1a450*/  IMAD.MOV.U32 R111, RZ, RZ, R6 ;  /* 0x000000ffff6f7224 */ /* 0x000fe200078e0006 */
[----:B------:R-:W-:Y:S02]  /*1a460*/  FSEL R83, R119, -INF , !P0 ;  /* 0xff80000077537808 */ /* 0x000fe40004000000 */
[----:B------:R-:W-:Y:S02]  /*1a470*/  FSEL R103, R115, -INF , !P2 ;  /* 0xff80000073677808 */ /* 0x000fe40005000000 */
[----:B------:R-:W-:Y:S02]  /*1a480*/  FMNMX3.FTZ R6, R0, R110, R107, !PT ;  /* 0x0000006e00067276 */ /* 0x000fe4000781006b */
[-C--:B------:R-:W-:Y:S02]  /*1a490*/  ISETP.GE.AND P0, PT, R8, R249.reuse, PT ;  /* 0x000000f90800720c */ /* 0x080fe40003f06270 */
[----:B------:R-:W-:Y:S02]  /*1a4a0*/  FMNMX3.FTZ R7, R7, R112, R113, !PT ;  /* 0x0000007007077276 */ /* 0x000fe40007810071 */
[----:B------:R-:W-:Y:S02]  /*1a4b0*/  FMNMX3.FTZ R0, R2, R218, R217, !PT ;  /* 0x000000da02007276 */ /* 0x000fe400078100d9 */
[----:B------:R-:W-:Y:S02]  /*1a4c0*/  FSEL R109, R109, -INF , !P1 ;  /* 0xff8000006d6d7808 */ /* 0x000fe40004800000 */
[-C--:B------:R-:W-:Y:S02]  /*1a4d0*/  ISETP.GE.AND P5, PT, R31, R249.reuse, PT ;  /* 0x000000f91f00720c */ /* 0x080fe40003fa6270 */
[-C--:B------:R-:W-:Y:S02]  /*1a4e0*/  ISETP.GE.AND P2, PT, R23, R249.reuse, PT ;  /* 0x000000f91700720c */ /* 0x080fe40003f46270 */
[----:B------:R-:W-:Y:S02]  /*1a4f0*/  FSEL R124, R124, -INF , !P0 ;  /* 0xff8000007c7c7808 */ /* 0x000fe40004000000 */
[----:B------:R-:W-:Y:S02]  /*1a500*/  FSEL R120, R120, -INF , !P5 ;  /* 0xff80000078787808 */ /* 0x000fe40006800000 */
[----:B------:R-:W-:Y:S02]  /*1a510*/  FSEL R121, R121, -INF , !P2 ;  /* 0xff80000079797808 */ /* 0x000fe40005000000 */
[----:B------:R-:W-:Y:S02]  /*1a520*/  FMNMX3.FTZ R2, R0, R108, R109, !PT ;  /* 0x0000006c00027276 */ /* 0x000fe4000781006d */
[----:B------:R-:W-:Y:S02]  /*1a530*/  FMNMX3.FTZ R7, R7, R116, R117, !PT ;  /* 0x0000007407077276 */ /* 0x000fe40007810075 */
[----:B------:R-:W-:Y:S02]  /*1a540*/  ISETP.GE.AND P0, PT, R68, R249, PT ;  /* 0x000000f94400720c */ /* 0x000fe40003f06270 */
[----:B------:R-:W-:Y:S02]  /*1a550*/  FMNMX3.FTZ R7, R7, R149, R152, !PT ;  /* 0x0000009507077276 */ /* 0x000fe40007810098 */
[----:B------:R-:W-:Y:S02]  /*1a560*/  FSEL R125, R125, -INF , !P0 ;  /* 0xff8000007d7d7808 */ /* 0x000fe40004000000 */
[----:B------:R-:W-:Y:S02]  /*1a570*/  FMNMX3.FTZ R2, R2, R120, R121, !PT ;  /* 0x0000007802027276 */ /* 0x000fe40007810079 */
[C---:B------:R-:W-:Y:S02]  /*1a580*/  ISETP.GE.AND P1, PT, R31.reuse, R251, PT ;  /* 0x000000fb1f00720c */ /* 0x040fe40003f26270 */
[----:B------:R-:W-:Y:S02]  /*1a590*/  FMNMX3.FTZ R0, R6, R104, R105, !PT ;  /* 0x0000006806007276 */ /* 0x000fe40007810069 */
[----:B------:R-:W-:Y:S02]  /*1a5a0*/  ISETP.GE.AND P6, PT, R31, R250, PT ;  /* 0x000000fa1f00720c */ /* 0x000fe40003fc6270 */
[----:B------:R-:W-:Y:S02]  /*1a5b0*/  FMNMX3.FTZ R7, R7, R148, R153, !PT ;  /* 0x0000009407077276 */ /* 0x000fe40007810099 */
[----:B------:R-:W-:Y:S02]  /*1a5c0*/  FMNMX3.FTZ R70, R2, R124, R125, !PT ;  /* 0x0000007c02467276 */ /* 0x000fe4000781007d */
[----:B------:R-:W-:Y:S02]  /*1a5d0*/  FSEL R102, R118, -INF , !P1 ;  /* 0xff80000076667808 */ /* 0x000fe40004800000 */
[----:B------:R-:W-:Y:S02]  /*1a5e0*/  FMNMX3.FTZ R0, R0, R95, R67, !PT ;  /* 0x0000005f00007276 */ /* 0x000fe40007810043 */
[-C--:B------:R-:W-:Y:S01]  /*1a5f0*/  ISETP.GE.AND P1, PT, R23, R250.reuse, PT ;  /* 0x000000fa1700720c */ /* 0x080fe20003f26270 */
[----:B------:R-:W-:Y:S01]  /*1a600*/  IMAD.MOV.U32 R23, RZ, RZ, R69 ;  /* 0x000000ffff177224 */ /* 0x000fe200078e0045 */
[----:B------:R-:W-:Y:S02]  /*1a610*/  FSEL R119, R122, -INF , !P6 ;  /* 0xff8000007a777808 */ /* 0x000fe40007000000 */
[C---:B------:R-:W-:Y:S01]  /*1a620*/  ISETP.GE.AND P6, PT, R8.reuse, R251, PT ;  /* 0x000000fb0800720c */ /* 0x040fe20003fc6270 */
[----:B------:R-:W-:Y:S01]  /*1a630*/  IMAD.MOV.U32 R93, RZ, RZ, R23 ;  /* 0x000000ffff5d7224 */ /* 0x000fe200078e0017 */
[----:B------:R-:W-:Y:S02]  /*1a640*/  ISETP.GE.AND P5, PT, R8, R250, PT ;  /* 0x000000fa0800720c */ /* 0x000fe40003fa6270 */
[----:B------:R-:W-:Y:S01]  /*1a650*/  ISETP.GT.AND P2, PT, R247, R8, PT ;  /* 0x00000008f700720c */ /* 0x000fe20003f44270 */
[----:B------:R-:W-:Y:S01]  /*1a660*/  IMAD.MOV.U32 R226, RZ, RZ, R93 ;  /* 0x000000ffffe27224 */ /* 0x000fe200078e005d */
[----:B------:R-:W-:Y:S01]  /*1a670*/  FMNMX3.FTZ R7, R7, R203, R204, !PT ;  /* 0x000000cb07077276 */ /* 0x000fe200078100cc */
[----:B------:R-:W1:Y:S01]  /*1a680*/  SHFL.BFLY PT, R8, R70, 0x2, 0x1f ;  /* 0x0c401f0046087f89 */ /* 0x000e6200000e0000 */
[----:B------:R-:W-:Y:S02]  /*1a690*/  FMNMX3.FTZ R0, R0, R210, R244, !PT ;  /* 0x000000d200007276 */ /* 0x000fe400078100f4 */
[----:B------:R-:W-:Y:S02]  /*1a6a0*/  ISETP.GE.AND P0, PT, R68, R250, PT ;  /* 0x000000fa4400720c */ /* 0x000fe40003f06270 */
[----:B------:R-:W-:Y:S02]  /*1a6b0*/  FSEL R123, R123, -INF , !P1 ;  /* 0xff8000007b7b7808 */ /* 0x000fe40004800000 */
[----:B------:R-:W-:Y:S02]  /*1a6c0*/  FMNMX3.FTZ R7, R7, R201, R202, !PT ;  /* 0x000000c907077276 */ /* 0x000fe400078100ca */
[----:B------:R-:W-:Y:S02]  /*1a6d0*/  FSEL R72, R126, -INF , !P5 ;  /* 0xff8000007e487808 */ /* 0x000fe40006800000 */
[----:B------:R-:W-:Y:S02]  /*1a6e0*/  FSEL R71, R127, -INF , !P0 ;  /* 0xff8000007f477808 */ /* 0x000fe40004000000 */
[----:B------:R-:W-:Y:S02]  /*1a6f0*/  FMNMX3.FTZ R0, R0, R119, R123, !PT ;  /* 0x0000007700007276 */ /* 0x000fe4000781007b */
[----:B------:R-:W-:Y:S02]  /*1a700*/  FMNMX3.FTZ R7, R7, R221, R220, !PT ;  /* 0x000000dd07077276 */ /* 0x000fe400078100dc */
[----:B------:R-:W-:Y:S02]  /*1a710*/  FMNMX3.FTZ R0, R0, R72, R71, !PT ;  /* 0x0000004800007276 */ /* 0x000fe40007810047 */
[----:B------:R-:W-:Y:S02]  /*1a720*/  FMNMX3.FTZ R7, R7, R219, R106, !PT ;  /* 0x000000db07077276 */ /* 0x000fe4000781006a */
[----:B------:R-:W-:Y:S01]  /*1a730*/  ISETP.GT.AND P1, PT, R247, R68, PT ;  /* 0x00000044f700720c */ /* 0x000fe20003f24270 */
[----:B------:R-:W2:Y:S01]  /*1a740*/  SHFL.BFLY PT, R2, R0, 0x2, 0x1f ;  /* 0x0c401f0000027f89 */ /* 0x000ea200000e0000 */
[----:B------:R-:W-:Y:S02]  /*1a750*/  FMNMX3.FTZ R7, R7, R92, R94, !PT ;  /* 0x0000005c07077276 */ /* 0x000fe4000781005e */
[----:B-1----:R-:W-:Y:S02]  /*1a760*/  FMNMX.FTZ R70, R70, R8, !PT ;  /* 0x0000000846467209 */ /* 0x002fe40007810000 */
[----:B------:R-:W-:Y:S02]  /*1a770*/  FMNMX3.FTZ R6, R7, R111, R237, !PT ;  /* 0x0000006f07067276 */ /* 0x000fe400078100ed */
[----:B------:R-:W-:Y:S02]  /*1a780*/  FSEL R130, R130, -INF , !P2 ;  /* 0xff80000082827808 */ /* 0x000fe40005000000 */
[----:B------:R-:W-:Y:S02]  /*1a790*/  FMNMX3.FTZ R6, R6, R248, R252, !PT ;  /* 0x000000f806067276 */ /* 0x000fe400078100fc */
[----:B------:R-:W-:Y:S02]  /*1a7a0*/  ISETP.GE.AND P5, PT, R68, R251, PT ;  /* 0x000000fb4400720c */ /* 0x000fe40003fa6270 */
[----:B------:R-:W-:Y:S02]  /*1a7b0*/  FMNMX3.FTZ R69, R6, R231, R103, !PT ;  /* 0x000000e706457276 */ /* 0x000fe40007810067 */
[----:B------:R-:W1:Y:S01]  /*1a7c0*/  SHFL.BFLY PT, R6, R70, 0x1, 0x1f ;  /* 0x0c201f0046067f89 */ /* 0x000e6200000e0000 */
[----:B------:R-:W-:Y:S02]  /*1a7d0*/  FSEL R131, R131, -INF , !P1 ;  /* 0xff80000083837808 */ /* 0x000fe40004800000 */
[----:B------:R-:W-:Y:S02]  /*1a7e0*/  FMNMX3.FTZ R69, R69, R102, R83, !PT ;  /* 0x0000006645457276 */ /* 0x000fe40007810053 */
[----:B------:R-:W-:Y:S02]  /*1a7f0*/  FSEL R228, R130, -INF , !P6 ;  /* 0xff80000082e47808 */ /* 0x000fe40007000000 */
[----:B------:R-:W-:Y:S02]  /*1a800*/  FSEL R126, R131, -INF , !P5 ;  /* 0xff800000837e7808 */ /* 0x000fe40006800000 */
[----:B--2---:R-:W-:Y:S02]  /*1a810*/  FMNMX.FTZ R0, R0, R2, !PT ;  /* 0x0000000200007209 */ /* 0x004fe40007810000 */
[----:B------:R-:W-:Y:S02]  /*1a820*/  FMNMX3.FTZ R69, R69, R228, R126, !PT ;  /* 0x000000e445457276 */ /* 0x000fe4000781007e */
[----:B------:R-:W-:Y:S01]  /*1a830*/  F2FP.F16.F32.PACK_AB R76, R76, R222 ;  /* 0x000000de4c4c723e */ /* 0x000fe200000000ff */
[----:B------:R-:W2:Y:S01]  /*1a840*/  SHFL.BFLY PT, R2, R0, 0x1, 0x1f ;  /* 0x0c201f0000027f89 */ /* 0x000ea200000e0000 */
[----:B------:R-:W-:Y:S07]  /*1a850*/  F2FP.F16.F32.PACK_AB R78, R66, R60 ;  /* 0x0000003c424e723e */ /* 0x000fee00000000ff */
[----:B------:R-:W3:Y:S01]  /*1a860*/  SHFL.BFLY PT, R7, R69, 0x2, 0x1f ;  /* 0x0c401f0045077f89 */ /* 0x000ee200000e0000 */
[----:B-1----:R-:W-:Y:S04]  /*1a870*/  FMNMX.FTZ R70, R70, R6, !PT ;  /* 0x0000000646467209 */ /* 0x002fe80007810000 */
[C---:B------:R-:W-:Y:S01]  /*1a880*/  FSETP.NEU.FTZ.AND P1, PT, R70.reuse, -INF , PT ;  /* 0xff8000004600780b */ /* 0x040fe20003f3d000 */
[----:B------:R-:W-:Y:S05]  /*1a890*/  FMUL.FTZ R73, R70, UR4 ;  /* 0x0000000446497c20 */ /* 0x000fea0008410000 */
[----:B------:R-:W-:Y:S02]  /*1a8a0*/  FSEL R73, R73, RZ, P1 ;  /* 0x000000ff49497208 */ /* 0x000fe40000800000 */
[----:B--2---:R-:W-:Y:S03]  /*1a8b0*/  FMNMX.FTZ R68, R0, R2, !PT ;  /* 0x0000000200447209 */ /* 0x004fe60007810000 */
[--C-:B------:R-:W-:Y:S01]  /*1a8c0*/  FFMA.FTZ R0, R81, UR4, -R73.reuse ;  /* 0x0000000451007c23 */ /* 0x100fe20008010849 */
[--C-:B------:R-:W-:Y:S01]  /*1a8d0*/  FFMA.FTZ R2, R10, UR4, -R73.reuse ;  /* 0x000000040a027c23 */ /* 0x100fe20008010849 */
[--C-:B------:R-:W-:Y:S01]  /*1a8e0*/  FFMA.FTZ R6, R9, UR4, -R73.reuse ;  /* 0x0000000409067c23 */ /* 0x100fe20008010849 */
[----:B---3--:R-:W-:Y:S01]  /*1a8f0*/  FMNMX.FTZ R69, R69, R7, !PT ;  /* 0x0000000745457209 */ /* 0x008fe20007810000 */
[----:B------:R1:W-:Y:S01]  /*1a900*/  MUFU.EX2 R118, R0 ;  /* 0x0000000000767308 */ /* 0x0003e20000000800 */
[C---:B------:R-:W-:Y:S01]  /*1a910*/  FMUL.FTZ R74, R68.reuse, UR4 ;  /* 0x00000004444a7c20 */ /* 0x040fe20008410000 */
[----:B------:R-:W-:Y:S01]  /*1a920*/  FSETP.NEU.FTZ.AND P0, PT, R68, -INF , PT ;  /* 0xff8000004400780b */ /* 0x000fe20003f1d000 */
[--C-:B------:R-:W-:Y:S01]  /*1a930*/  FFMA.FTZ R50, R100, UR4, -R73.reuse ;  /* 0x0000000464327c23 */ /* 0x100fe20008010849 */
[----:B------:R-:W2:Y:S06]  /*1a940*/  SHFL.BFLY PT, R7, R69, 0x1, 0x1f ;  /* 0x0c201f0045077f89 */ /* 0x000eac00000e0000 */
[----:B------:R3:W-:Y:S01]  /*1a950*/  MUFU.EX2 R131, R2 ;  /* 0x0000000200837308 */ /* 0x0007e20000000800 */
[----:B------:R-:W-:Y:S01]  /*1a960*/  FSEL R74, R74, RZ, P0 ;  /* 0x000000ff4a4a7208 */ /* 0x000fe20000000000 */
[--C-:B------:R-:W-:Y:S01]  /*1a970*/  FFMA.FTZ R44, R44, UR4, -R73.reuse ;  /* 0x000000042c2c7c23 */ /* 0x100fe20008010849 */
[--C-:B------:R-:W-:Y:S07]  /*1a980*/  FFMA.FTZ R51, R96, UR4, -R73.reuse ;  /* 0x0000000460337c23 */ /* 0x100fee0008010849 */
[----:B------:R4:W2:Y:S01]  /*1a990*/  MUFU.EX2 R130, R6 ;  /* 0x0000000600827308 */ /* 0x0008a20000000800 */
[--C-:B------:R-:W-:Y:S01]  /*1a9a0*/  FFMA.FTZ R55, R97, UR4, -R73.reuse ;  /* 0x0000000461377c23 */ /* 0x100fe20008010849 */
[--C-:B------:R-:W-:Y:S01]  /*1a9b0*/  FFMA.FTZ R54, R101, UR4, -R74.reuse ;  /* 0x0000000465367c23 */ /* 0x100fe2000801084a */
[--C-:B------:R-:W-:Y:S07]  /*1a9c0*/  FFMA.FTZ R109, R109, UR4, -R73.reuse ;  /* 0x000000046d6d7c23 */ /* 0x100fee0008010849 */
[----:B------:R-:W-:Y:S01]  /*1a9d0*/  MUFU.EX2 R100, R150 ;  /* 0x0000009600647308 */ /* 0x000fe20000000800 */
[----:B-1----:R-:W-:Y:S09]  /*1a9e0*/  FFMA.FTZ R0, R11, UR4, -R73 ;  /* 0x000000040b007c23 */ /* 0x002ff20008010849 */
[----:B------:R-:W-:Y:S01]  /*1a9f0*/  MUFU.EX2 R122, R50 ;  /* 0x00000032007a7308 */ /* 0x000fe20000000800 */
[--C-:B---3--:R-:W-:Y:S09]  /*1aa00*/  FFMA.FTZ R2, R13, UR4, -R74.reuse ;  /* 0x000000040d027c23 */ /* 0x108ff2000801084a */
[----:B------:R1:W3:Y:S01]  /*1aa10*/  MUFU.EX2 R229, R0 ;  /* 0x0000000000e57308 */ /* 0x0002e20000000800 */
[--C-:B----4-:R-:W-:Y:S01]  /*1aa20*/  FFMA.FTZ R6, R84, UR4, -R74.reuse ;  /* 0x0000000454067c23 */ /* 0x110fe2000801084a */
[----:B--2---:R-:W-:Y:S08]  /*1aa30*/  F2FP.F16.F32.PACK_AB R84, R130, R118 ;  /* 0x000000768254723e */ /* 0x004ff000000000ff */
[----:B------:R2:W-:Y:S01]  /*1aa40*/  MUFU.EX2 R230, R2 ;  /* 0x0000000200e67308 */ /* 0x0005e20000000800 */
[----:B------:R-:W-:Y:S09]  /*1aa50*/  FMNMX.FTZ R69, R69, R7, !PT ;  /* 0x0000000745457209 */ /* 0x000ff20007810000 */
[----:B------:R4:W4:Y:S01]  /*1aa60*/  MUFU.EX2 R114, R6 ;  /* 0x0000000600727308 */ /* 0x0009220000000800 */
[C---:B------:R-:W-:Y:S01]  /*1aa70*/  FSETP.NEU.FTZ.AND P2, PT, R69.reuse, -INF , PT ;  /* 0xff8000004500780b */ /* 0x040fe20003f5d000 */
[----:B------:R-:W-:Y:S08]  /*1aa80*/  FMUL.FTZ R75, R69, UR4 ;  /* 0x00000004454b7c20 */ /* 0x000ff00008410000 */
[----:B------:R-:W-:Y:S01]  /*1aa90*/  MUFU.EX2 R63, R55 ;  /* 0x00000037003f7308 */ /* 0x000fe20000000800 */
[--C-:B-1----:R-:W-:Y:S01]  /*1aaa0*/  FFMA.FTZ R0, R12, UR4, -R74.reuse ;  /* 0x000000040c007c23 */ /* 0x102fe2000801084a */
[----:B---3--:R-:W-:Y:S02]  /*1aab0*/  F2FP.F16.F32.PACK_AB R86, R229, R131 ;  /* 0x00000083e556723e */ /* 0x008fe400000000ff */
[----:B------:R-:W-:Y:S06]  /*1aac0*/  FSEL R75, R75, RZ, P2 ;  /* 0x000000ff4b4b7208 */ /* 0x000fec0001000000 */
[----:B------:R1:W-:Y:S01]  /*1aad0*/  MUFU.EX2 R99, R0 ;  /* 0x0000000000637308 */ /* 0x0003e20000000800 */
[--C-:B--2---:R-:W-:Y:S01]  /*1aae0*/  FFMA.FTZ R2, R14, UR4, -R75.reuse ;  /* 0x000000040e027c23 */ /* 0x104fe2000801084b */
[--C-:B----4-:R-:W-:Y:S01]  /*1aaf0*/  FFMA.FTZ R6, R18, UR4, -R75.reuse ;  /* 0x0000000412067c23 */ /* 0x110fe2000801084b */
[--C-:B------:R-:W-:Y:S01]  /*1ab00*/  FFMA.FTZ R7, R19, UR4, -R75.reuse ;  /* 0x0000000413077c23 */ /* 0x100fe2000801084b */
[----:B------:R-:W-:Y:S06]  /*1ab10*/  F2FP.F16.F32.PACK_AB R85, R230, R114 ;  /* 0x00000072e655723e */ /* 0x000fec00000000ff */
[----:B------:R-:W-:Y:S10]  /*1ab20*/  MUFU.EX2 R115, R2 ;  /* 0x0000000200737308 */ /* 0x000ff40000000800 */
[----:B------:R2:W-:Y:S01]  /*1ab30*/  MUFU.EX2 R61, R6 ;  /* 0x00000006003d7308 */ /* 0x0005e20000000800 */
[----:B-1----:R-:W-:Y:S09]  /*1ab40*/  FFMA.FTZ R0, R15, UR4, -R75 ;  /* 0x000000040f007c23 */ /* 0x002ff2000801084b */
[----:B------:R1:W3:Y:S10]  /*1ab50*/  MUFU.EX2 R29, R7 ;  /* 0x00000007001d7308 */ /* 0x0002f40000000800 */
[----:B------:R4:W4:Y:S01]  /*1ab60*/  MUFU.EX2 R28, R0 ;  /* 0x00000000001c7308 */ /* 0x0009220000000800 */
[----:B--2---:R-:W-:Y:S01]  /*1ab70*/  FSEL R6, R68, RZ, P0 ;  /* 0x000000ff44067208 */ /* 0x004fe20000000000 */
[----:B-1----:R-:W-:Y:S01]  /*1ab80*/  FFMA.FTZ R7, R22, UR4, -R74 ;  /* 0x0000000416077c23 */ /* 0x002fe2000801084a */
[----:B---3--:R-:W-:Y:S01]  /*1ab90*/  IMAD.MOV.U32 R222, RZ, RZ, R29 ;  /* 0x000000ffffde7224 */ /* 0x008fe200078e001d */
[----:B------:R-:W2:Y:S01]  /*1aba0*/  LDL R22, [R1+0xf4] ;  /* 0x0000f40001167983 */ /* 0x000ea20000100800 */
[----:B----4-:R-:W-:Y:S05]  /*1abb0*/  FSEL R0, R69, RZ, P2 ;  /* 0x000000ff45007208 */ /* 0x010fea0001000000 */
[----:B------:R-:W1:Y:S01]  /*1abc0*/  MUFU.EX2 R82, R7 ;  /* 0x0000000700527308 */ /* 0x000e620000000800 */
[----:B------:R-:W-:Y:S01]  /*1abd0*/  F2FP.F16.F32.PACK_AB R79, R222, R61 ;  /* 0x0000003dde4f723e */ /* 0x000fe200000000ff */
[----:B------:R-:W-:Y:S01]  /*1abe0*/  FADD.FTZ R2, -R0, R3 ;  /* 0x0000000300027221 */ /* 0x000fe20000010100 */
[----:B------:R-:W-:Y:S03]  /*1abf0*/  FSEL R0, R70, RZ, P1 ;  /* 0x000000ff46007208 */ /* 0x000fe60000800000 */
[----:B------:R-:W-:Y:S02]  /*1ac00*/  FMUL.FTZ R3, R2, UR4 ;  /* 0x0000000402037c20 */ /* 0x000fe40008410000 */
[----:B------:R-:W-:Y:S01]  /*1ac10*/  FADD.FTZ R2, -R0, R132 ;  /* 0x0000008400027221 */ /* 0x000fe20000010100 */
[----:B------:R-:W-:Y:S01]  /*1ac20*/  FADD.FTZ R0, -R6, R133 ;  /* 0x0000008506007221 */ /* 0x000fe20000010100 */
[----:B------:R-:W-:Y:S02]  /*1ac30*/  IMAD.MOV.U32 R133, RZ, RZ, R28 ;  /* 0x000000ffff857224 */ /* 0x000fe400078e001c */
[----:B------:R-:W-:Y:S01]  /*1ac40*/  FMUL.FTZ R2, R2, UR4 ;  /* 0x0000000402027c20 */ /* 0x000fe20008410000 */
[----:B------:R-:W-:Y:S01]  /*1ac50*/  FMUL.FTZ R0, R0, UR4 ;  /* 0x0000000400007c20 */ /* 0x000fe20008410000 */
[----:B------:R-:W-:Y:S01]  /*1ac60*/  IMAD.MOV.U32 R28, RZ, RZ, R136 ;  /* 0x000000ffff1c7224 */ /* 0x000fe200078e0088 */
[----:B------:R-:W3:Y:S01]  /*1ac70*/  MUFU.EX2 R3, R3 ;  /* 0x0000000300037308 */ /* 0x000ee20000000800 */
[----:B------:R-:W-:Y:S01]  /*1ac80*/  VIADD R136, R232, 0x8040 ;  /* 0x00008040e8887836 */ /* 0x000fe20000000000 */
[----:B------:R-:W-:Y:S01]  /*1ac90*/  F2FP.F16.F32.PACK_AB R77, R133, R115 ;  /* 0x00000073854d723e */ /* 0x000fe200000000ff */
[----:B------:R-:W-:Y:S07]  /*1aca0*/  IMAD.MOV.U32 R62, RZ, RZ, R28 ;  /* 0x000000ffff3e7224 */ /* 0x000fee00078e001c */
[----:B------:R-:W4:Y:S01]  /*1acb0*/  MUFU.EX2 R2, R2 ;  /* 0x0000000200027308 */ /* 0x000f220000000800 */
[----:B------:R-:W-:Y:S02]  /*1acc0*/  IMAD.MOV.U32 R132, RZ, RZ, R67 ;  /* 0x000000ffff847224 */ /* 0x000fe400078e0043 */
[----:B------:R-:W-:Y:S01]  /*1acd0*/  FFMA.FTZ R67, R116, UR4, -R75 ;  /* 0x0000000474437c23 */ /* 0x000fe2000801084b */
[----:B------:R-:W-:Y:S06]  /*1ace0*/  IMAD.MOV.U32 R127, RZ, RZ, R62 ;  /* 0x000000ffff7f7224 */ /* 0x000fec00078e003e */
[----:B------:R-:W4:Y:S01]  /*1acf0*/  MUFU.EX2 R0, R0 ;  /* 0x0000000000007308 */ /* 0x000f220000000800 */
[----:B-1----:R-:W-:Y:S09]  /*1ad00*/  F2FP.F16.F32.PACK_AB R87, R82, R99 ;  /* 0x000000635257723e */ /* 0x002ff200000000ff */
[----:B------:R-:W1:Y:S01]  /*1ad10*/  MUFU.EX2 R62, R151 ;  /* 0x00000097003e7308 */ /* 0x000e620000000800 */
[C---:B---3--:R-:W-:Y:S01]  /*1ad20*/  FMUL.FTZ R38, R3.reuse, R158 ;  /* 0x0000009e03267220 */ /* 0x048fe20000410000 */
[----:B------:R-:W-:Y:S02]  /*1ad30*/  IMAD.MOV.U32 R158, RZ, RZ, R133 ;  /* 0x000000ffff9e7224 */ /* 0x000fe400078e0085 */
[C---:B------:R-:W-:Y:S01]  /*1ad40*/  FMUL.FTZ R18, R3.reuse, R146 ;  /* 0x0000009203127220 */ /* 0x040fe20000410000 */
[C---:B------:R-:W-:Y:S01]  /*1ad50*/  FMUL.FTZ R6, R3.reuse, R166 ;  /* 0x000000a603067220 */ /* 0x040fe20000410000 */
[C---:B----4-:R-:W-:Y:S01]  /*1ad60*/  FMUL.FTZ R8, R2.reuse, R168 ;  /* 0x000000a802087220 */ /* 0x050fe20000410000 */
[C---:B------:R-:W-:Y:S03]  /*1ad70*/  FMUL.FTZ R7, R3.reuse, R167 ;  /* 0x000000a703077220 */ /* 0x040fe60000410000 */
[----:B------:R3:W-:Y:S01]  /*1ad80*/  MUFU.EX2 R168, R198 ;  /* 0x000000c600a87308 */ /* 0x0007e20000000800 */
[----:B------:R-:W-:Y:S01]  /*1ad90*/  FMUL.FTZ R9, R2, R169 ;  /* 0x000000a902097220 */ /* 0x000fe20000410000 */
[C---:B------:R-:W-:Y:S01]  /*1ada0*/  FMUL.FTZ R10, R0.reuse, R170 ;  /* 0x000000aa000a7220 */ /* 0x040fe20000410000 */
[C---:B------:R-:W-:Y:S07]  /*1adb0*/  FMUL.FTZ R30, R0.reuse, R182 ;  /* 0x000000b6001e7220 */ /* 0x040fee0000410000 */
[----:B------:R4:W-:Y:S01]  /*1adc0*/  MUFU.EX2 R170, R199 ;  /* 0x000000c700aa7308 */ /* 0x0009e20000000800 */
[----:B------:R-:W-:Y:S01]  /*1add0*/  IMAD.MOV.U32 R182, RZ, RZ, R228 ;  /* 0x000000ffffb67224 */ /* 0x000fe200078e00e4 */
[-C--:B------:R-:W-:Y:S08]  /*1ade0*/  HMMA.16816.F32 R4, R76, R24.reuse, R4 ;  /* 0x000000184c04723c */ /* 0x080ff00000001804 */
[----:B------:R1:W-:Y:S01]  /*1adf0*/  MUFU.EX2 R167, R54 ;  /* 0x0000003600a77308 */ /* 0x0003e20000000800 */
[C---:B------:R-:W-:Y:S01]  /*1ae00*/  FMUL.FTZ R15, R0.reuse, R175 ;  /* 0x000000af000f7220 */ /* 0x040fe20000410000 */
[----:B------:R-:W-:Y:S02]  /*1ae10*/  IMAD.MOV.U32 R175, RZ, RZ, R61 ;  /* 0x000000ffffaf7224 */ /* 0x000fe400078e003d */
[----:B------:R-:W-:Y:S01]  /*1ae20*/  FMUL.FTZ R11, R0, R171 ;  /* 0x000000ab000b7220 */ /* 0x000fe20000410000 */
[----:B---3--:R-:W3:Y:S01]  /*1ae30*/  LDL.LU R198, [R1+0x128] ;  /* 0x0001280001c67983 */ /* 0x008ee20000300800 */
[----:B------:R-:W-:Y:S02]  /*1ae40*/  IMAD.MOV.U32 R169, RZ, RZ, R99 ;  /* 0x000000ffffa97224 */ /* 0x000fe400078e0063 */
[C---:B------:R-:W-:Y:S01]  /*1ae50*/  FMUL.FTZ R13, R2.reuse, R173 ;  /* 0x000000ad020d7220 */ /* 0x040fe20000410000 */
[----:B------:R-:W-:Y:S01]  /*1ae60*/  IMAD.MOV.U32 R173, RZ, RZ, R98 ;  /* 0x000000ffffad7224 */ /* 0x000fe200078e0062 */
[----:B----4-:R-:W4:Y:S01]  /*1ae70*/  LDL.LU R199, [R1+0x124] ;  /* 0x0001240001c77983 */ /* 0x010f220000300800 */
[C---:B------:R-:W-:Y:S01]  /*1ae80*/  FMUL.FTZ R19, R3.reuse, R147 ;  /* 0x0000009303137220 */ /* 0x040fe20000410000 */
[C---:B------:R-:W-:Y:S01]  /*1ae90*/  HMMA.16816.F32 R8, R84.reuse, R24, R8 ;  /* 0x000000185408723c */ /* 0x040fe20000001808 */
[----:B------:R1:W-:Y:S01]  /*1aea0*/  MUFU.EX2 R171, R44 ;  /* 0x0000002c00ab7308 */ /* 0x0003e20000000800 */
[----:B------:R-:W4:Y:S02]  /*1aeb0*/  LDL.LU R150, [R1+0x120] ;  /* 0x0001200001967983 */ /* 0x000f240000300800 */
[C---:B------:R-:W-:Y:S01]  /*1aec0*/  FMUL.FTZ R25, R2.reuse, R177 ;  /* 0x000000b102197220 */ /* 0x040fe20000410000 */
[----:B------:R-:W-:Y:S01]  /*1aed0*/  IMAD.MOV.U32 R177, RZ, RZ, R229 ;  /* 0x000000ffffb17224 */ /* 0x000fe200078e00e5 */
[----:B------:R-:W4:Y:S01]  /*1aee0*/  LDL.LU R151, [R1+0x11c] ;  /* 0x00011c0001977983 */ /* 0x000f220000300800 */
[----:B------:R-:W-:Y:S01]  /*1aef0*/  FMUL.FTZ R12, R2, R172 ;  /* 0x000000ac020c7220 */ /* 0x000fe20000410000 */
[----:B------:R-:W-:Y:S01]  /*1af00*/  FMUL.FTZ R14, R0, R174 ;  /* 0x000000ae000e7220 */ /* 0x000fe20000410000 */
[C---:B------:R-:W-:Y:S01]  /*1af10*/  FMUL.FTZ R28, R2.reuse, R180 ;  /* 0x000000b4021c7220 */ /* 0x040fe20000410000 */
[----:B------:R-:W4:Y:S01]  /*1af20*/  LDL.LU R228, [R1+0x9c] ;  /* 0x00009c0001e47983 */ /* 0x000f220000300800 */
[----:B------:R-:W-:Y:S02]  /*1af30*/  IMAD.MOV.U32 R180, RZ, RZ, R102 ;  /* 0x000000ffffb47224 */ /* 0x000fe400078e0066 */
[C---:B------:R-:W-:Y:S01]  /*1af40*/  FMUL.FTZ R29, R2.reuse, R181 ;  /* 0x000000b5021d7220 */ /* 0x040fe20000410000 */
[----:B------:R-:W-:Y:S01]  /*1af50*/  IMAD.MOV.U32 R181, RZ, RZ, R103 ;  /* 0x000000ffffb57224 */ /* 0x000fe200078e0067 */
[----:B------:R-:W4:Y:S01]  /*1af60*/  LDL.LU R133, [R1+0xa0] ;  /* 0x0000a00001857983 */ /* 0x000f220000300800 */
[-C--:B------:R-:W-:Y:S01]  /*1af70*/  HMMA.16816.F32 R12, R84, R26.reuse, R12 ;  /* 0x0000001a540c723c */ /* 0x080fe2000000180c */
[----:B------:R1:W-:Y:S02]  /*1af80*/  MUFU.EX2 R172, R51 ;  /* 0x0000003300ac7308 */ /* 0x0003e40000000800 */
[----:B------:R-:W-:Y:S01]  /*1af90*/  LDSM.16.MT88.4 R96, [R233+0x8800] ;  /* 0x00880000e960783b */ /* 0x000fe20000004200 */
[----:B------:R-:W-:Y:S02]  /*1afa0*/  IMAD.MOV.U32 R166, RZ, RZ, R126 ;  /* 0x000000ffffa67224 */ /* 0x000fe400078e007e */
[C---:B-1----:R-:W-:Y:S01]  /*1afb0*/  FMUL.FTZ R54, R3.reuse, R154 ;  /* 0x0000009a03367220 */ /* 0x042fe20000410000 */
[----:B------:R-:W-:Y:S02]  /*1afc0*/  IMAD.MOV.U32 R126, RZ, RZ, R95 ;  /* 0x000000ffff7e7224 */ /* 0x000fe400078e005f */
[C---:B------:R-:W-:Y:S01]  /*1afd0*/  FMUL.FTZ R55, R3.reuse, R155 ;  /* 0x0000009b03377220 */ /* 0x040fe20000410000 */
[C---:B------:R-:W-:Y:S01]  /*1afe0*/  HMMA.16816.F32 R16, R76.reuse, R26, R16 ;  /* 0x0000001a4c10723c */ /* 0x040fe20000001810 */
[----:B------:R-:W-:Y:S01]  /*1aff0*/  MUFU.EX2 R127, R127 ;  /* 0x0000007f007f7308 */ /* 0x000fe20000000800 */
[----:B------:R-:W-:Y:S02]  /*1b000*/  LDSM.16.MT88.4 R92, [R232+0x8800] ;  /* 0x00880000e85c783b */ /* 0x000fe40000004200 */
[C---:B------:R-:W-:Y:S01]  /*1b010*/  FMUL.FTZ R23, R3.reuse, R163 ;  /* 0x000000a303177220 */ /* 0x040fe20000410000 */
[----:B------:R-:W-:Y:S01]  /*1b020*/  FMUL.FTZ R24, R2, R176 ;  /* 0x000000b002187220 */ /* 0x000fe20000410000 */
[C---:B------:R-:W-:Y:S01]  /*1b030*/  FMUL.FTZ R26, R0.reuse, R178 ;  /* 0x000000b2001a7220 */ /* 0x040fe20000410000 */
[C---:B------:R-:W-:Y:S01]  /*1b040*/  FMUL.FTZ R27, R0.reuse, R179 ;  /* 0x000000b3001b7220 */ /* 0x040fe20000410000 */
[----:B------:R-:W-:Y:S01]  /*1b050*/  FMUL.FTZ R31, R0, R183 ;  /* 0x000000b7001f7220 */ /* 0x000fe20000410000 */
[C---:B------:R-:W-:Y:S01]  /*1b060*/  FMUL.FTZ R34, R3.reuse, R142 ;  /* 0x0000008e03227220 */ /* 0x040fe20000410000 */
[C---:B------:R-:W-:Y:S01]  /*1b070*/  FMUL.FTZ R35, R3.reuse, R143 ;  /* 0x0000008f03237220 */ /* 0x040fe20000410000 */
[C---:B------:R-:W-:Y:S01]  /*1b080*/  FMUL.FTZ R39, R3.reuse, R159 ;  /* 0x0000009f03277220 */ /* 0x040fe20000410000 */
[----:B------:R-:W-:Y:S02]  /*1b090*/  IMAD.MOV.U32 R159, RZ, RZ, R131 ;  /* 0x000000ffff9f7224 */ /* 0x000fe400078e0083 */
[C---:B------:R-:W-:Y:S01]  /*1b0a0*/  FMUL.FTZ R44, R2.reuse, R188 ;  /* 0x000000bc022c7220 */ /* 0x040fe20000410000 */
[----:B------:R-:W-:Y:S02]  /*1b0b0*/  IMAD.MOV.U32 R174, RZ, RZ, R60 ;  /* 0x000000ffffae7224 */ /* 0x000fe400078e003c */
[----:B------:R-:W-:Y:S01]  /*1b0c0*/  FMUL.FTZ R45, R2, R189 ;  /* 0x000000bd022d7220 */ /* 0x000fe20000410000 */
        /* <DEDUP_REMOVED lines=8> */
[--C-:B------:R-:W-:Y:S01]  /*1b150*/  FFMA.FTZ R60, R113, UR4, -R75.reuse ;  /* 0x00000004713c7c23 */ /* 0x100fe2000801084b */
[----:B------:R-:W-:Y:S02]  /*1b160*/  IMAD.MOV.U32 R163, RZ, RZ, R66 ;  /* 0x000000ffffa37224 */ /* 0x000fe400078e0042 */
[----:B------:R-:W-:Y:S01]  /*1b170*/  FFMA.FTZ R66, R117, UR4, -R75 ;  /* 0x0000000475427c23 */ /* 0x000fe2000801084b */
[----:B------:R-:W-:Y:S01]  /*1b180*/  FMUL.FTZ R61, R2, R197 ;  /* 0x000000c5023d7220 */ /* 0x000fe20000410000 */
[----:B------:R1:W-:Y:S01]  /*1b190*/  MUFU.EX2 R139, R60 ;  /* 0x0000003c008b7308 */ /* 0x0003e20000000800 */
[----:B------:R-:W-:Y:S02]  /*1b1a0*/  IMAD.MOV.U32 R197, RZ, RZ, R62 ;  /* 0x000000ffffc57224 */ /* 0x000fe400078e003e */
[----:B------:R-:W-:Y:S02]  /*1b1b0*/  IMAD.MOV.U32 R176, RZ, RZ, R82 ;  /* 0x000000ffffb07224 */ /* 0x000fe400078e0052 */
[--C-:B------:R-:W-:Y:S01]  /*1b1c0*/  FFMA.FTZ R82, R134, UR4, -R74.reuse ;  /* 0x0000000486527c23 */ /* 0x100fe2000801084a */
[----:B------:R-:W-:Y:S02]  /*1b1d0*/  IMAD.MOV.U32 R131, RZ, RZ, R83 ;  /* 0x000000ffff837224 */ /* 0x000fe400078e0053 */
[--C-:B------:R-:W-:Y:S01]  /*1b1e0*/  FFMA.FTZ R83, R129, UR4, -R74.reuse ;  /* 0x0000000481537c23 */ /* 0x100fe2000801084a */
[----:B------:R-:W-:Y:S01]  /*1b1f0*/  IMAD.MOV.U32 R142, RZ, RZ, R231 ;  /* 0x000000ffff8e7224 */ /* 0x000fe200078e00e7 */
[----:B------:R1:W-:Y:S01]  /*1b200*/  MUFU.EX2 R174, R82 ;  /* 0x0000005200ae7308 */ /* 0x0003e20000000800 */
[----:B------:R-:W-:Y:S02]  /*1b210*/  IMAD.MOV.U32 R190, RZ, RZ, R177 ;  /* 0x000000ffffbe7224 */ /* 0x000fe400078e00b1 */
[----:B------:R-:W-:Y:S07]  /*1b220*/  FFMA.FTZ R131, R131, UR4, -R75 ;  /* 0x0000000483837c23 */ /* 0x000fee000801084b */
[----:B------:R1:W-:Y:S02]  /*1b230*/  MUFU.EX2 R173, R83 ;  /* 0x0000005300ad7308 */ /* 0x0003e40000000800 */
[----:B-1----:R-:W-:Y:S08]  /*1b240*/  FMUL.FTZ R60, R2, R196 ;  /* 0x000000c4023c7220 */ /* 0x002ff00000410000 */
[----:B------:R-:W-:Y:S01]  /*1b250*/  MUFU.EX2 R196, R66 ;  /* 0x0000004200c47308 */ /* 0x000fe20000000800 */
[--C-:B------:R-:W-:Y:S01]  /*1b260*/  FFMA.FTZ R82, R141, UR4, -R73.reuse ;  /* 0x000000048d527c23 */ /* 0x100fe20008010849 */
[--C-:B------:R-:W-:Y:S08]  /*1b270*/  FFMA.FTZ R83, R144, UR4, -R73.reuse ;  /* 0x0000000490537c23 */ /* 0x100ff00008010849 */
[----:B------:R1:W-:Y:S10]  /*1b280*/  MUFU.EX2 R169, R82 ;  /* 0x0000005200a97308 */ /* 0x0003f40000000800 */
[----:B------:R1:W-:Y:S02]  /*1b290*/  MUFU.EX2 R166, R83 ;  /* 0x0000005300a67308 */ /* 0x0003e40000000800 */
[----:B-1----:R-:W-:Y:S01]  /*1b2a0*/  FFMA.FTZ R82, R145, UR4, -R74 ;  /* 0x0000000491527c23 */ /* 0x002fe2000801084a */
[----:B------:R-:W-:Y:S01]  /*1b2b0*/  FFMA.FTZ R83, R140, UR4, -R73 ;  /* 0x000000048c537c23 */ /* 0x000fe20008010849 */
[----:B--2---:R-:W-:Y:S02]  /*1b2c0*/  @P3 VIADD R136, R22, 0xffffffc0 ;  /* 0xffffffc016883836 */ /* 0x004fe40000000000 */
[----:B------:R-:W-:Y:S01]  /*1b2d0*/  FMUL.FTZ R22, R3, R162 ;  /* 0x000000a203167220 */ /* 0x000fe20000410000 */
[----:B------:R-:W-:Y:S03]  /*1b2e0*/  IMAD.MOV.U32 R162, RZ, RZ, R175 ;  /* 0x000000ffffa27224 */ /* 0x000fe600078e00af */
[----:B------:R1:W-:Y:S01]  /*1b2f0*/  MUFU.EX2 R175, R67 ;  /* 0x0000004300af7308 */ /* 0x0003e20000000800 */
[----:B------:R-:W2:Y:S01]  /*1b300*/  LDSM.16.MT88.4 R56, [R136] ;  /* 0x000000008838783b */ /* 0x000ea20000004200 */
[----:B------:R-:W-:Y:S01]  /*1b310*/  IMAD.IADD R81, R235, 0x1, R136 ;  /* 0x00000001eb517824 */ /* 0x000fe200078e0288 */
[-C--:B------:R-:W-:Y:S06]  /*1b320*/  HMMA.16816.F32 R20, R76, R40.reuse, R20 ;  /* 0x000000284c14723c */ /* 0x080fec0000001814 */
[----:B------:R-:W4:Y:S02]  /*1b330*/  LDSM.16.MT88.4 R88, [R81] ;  /* 0x000000005158783b */ /* 0x000f240000004200 */
[C---:B------:R-:W-:Y:S04]  /*1b340*/  HMMA.16816.F32 R24, R84.reuse, R40, R24 ;  /* 0x000000285418723c */ /* 0x040fe80000001818 */
[----:B-1----:R-:W-:Y:S01]  /*1b350*/  FFMA.FTZ R67, R128, UR4, -R74 ;  /* 0x0000000480437c23 */ /* 0x002fe2000801084a */
[C---:B------:R-:W-:Y:S01]  /*1b360*/  FMUL.FTZ R40, R2.reuse, R184 ;  /* 0x000000b802287220 */ /* 0x040fe20000410000 */
[----:B------:R-:W-:Y:S01]  /*1b370*/  FMUL.FTZ R41, R2, R185 ;  /* 0x000000b902297220 */ /* 0x000fe20000410000 */
[----:B------:R-:W-:Y:S01]  /*1b380*/  IMAD.MOV.U32 R184, RZ, RZ, R252 ;  /* 0x000000ffffb87224 */ /* 0x000fe200078e00fc */
[-C--:B------:R-:W-:Y:S01]  /*1b390*/  HMMA.16816.F32 R28, R84, R42.reuse, R28 ;  /* 0x0000002a541c723c */ /* 0x080fe2000000181c */
[----:B------:R-:W1:Y:S02]  /*1b3a0*/  MUFU.EX2 R146, R67 ;  /* 0x0000004300927308 */ /* 0x000e640000000800 */
[----:B------:R-:W-:Y:S02]  /*1b3b0*/  IMAD.MOV.U32 R185, RZ, RZ, R184 ;  /* 0x000000ffffb97224 */ /* 0x000fe400078e00b8 */
[----:B------:R-:W-:Y:S06]  /*1b3c0*/  IMAD.MOV.U32 R184, RZ, RZ, R159 ;  /* 0x000000ffffb87224 */ /* 0x000fec00078e009f */
[----:B------:R1:W-:Y:S01]  /*1b3d0*/  MUFU.EX2 R252, R83 ;  /* 0x0000005300fc7308 */ /* 0x0003e20000000800 */
[----:B------:R-:W-:Y:S01]  /*1b3e0*/  IMAD.MOV.U32 R159, RZ, RZ, R158 ;  /* 0x000000ffff9f7224 */ /* 0x000fe200078e009e */
[C---:B------:R-:W-:Y:S04]  /*1b3f0*/  HMMA.16816.F32 R32, R76.reuse, R42, R32 ;  /* 0x0000002a4c20723c */ /* 0x040fe80000001820 */
[----:B------:R-:W-:Y:S02]  /*1b400*/  IMAD.MOV.U32 R188, RZ, RZ, R185 ;  /* 0x000000ffffbc7224 */ /* 0x000fe400078e00b9 */
[C---:B------:R-:W-:Y:S01]  /*1b410*/  FMUL.FTZ R42, R0.reuse, R186 ;  /* 0x000000ba002a7220 */ /* 0x040fe20000410000 */
[----:B------:R-:W-:Y:S02]  /*1b420*/  IMAD.MOV.U32 R191, RZ, RZ, R159 ;  /* 0x000000ffffbf7224 */ /* 0x000fe400078e009f */
[----:B------:R-:W-:Y:S01]  /*1b430*/  FMUL.FTZ R43, R0, R187 ;  /* 0x000000bb002b7220 */ /* 0x000fe20000410000 */
[----:B------:R-:W-:Y:S02]  /*1b440*/  IMAD.MOV.U32 R159, RZ, RZ, R126 ;  /* 0x000000ffff9f7224 */ /* 0x000fe400078e007e */
[----:B------:R-:W-:Y:S02]  /*1b450*/  IMAD.MOV.U32 R187, RZ, RZ, R176 ;  /* 0x000000ffffbb7224 */ /* 0x000fe400078e00b0 */
[----:B------:R-:W-:Y:S01]  /*1b460*/  IMAD.MOV.U32 R126, RZ, RZ, R208 ;  /* 0x000000ffff7e7224 */ /* 0x000fe200078e00d0 */
[-C--:B--2---:R-:W-:Y:S03]  /*1b470*/  HMMA.16816.F32 R36, R76, R56.reuse, R36 ;  /* 0x000000384c24723c */ /* 0x084fe60000001824 */
[----:B------:R-:W-:Y:S02]  /*1b480*/  IMAD.MOV.U32 R145, RZ, RZ, R126 ;  /* 0x000000ffff917224 */ /* 0x000fe400078e007e */
[----:B-1----:R-:W-:Y:S01]  /*1b490*/  FFMA.FTZ R83, R149, UR4, -R75 ;  /* 0x0000000495537c23 */ /* 0x002fe2000801084b */
[----:B------:R-:W-:Y:S02]  /*1b4a0*/  IMAD.MOV.U32 R126, RZ, RZ, R105 ;  /* 0x000000ffff7e7224 */ /* 0x000fe400078e0069 */
[----:B------:R-:W-:Y:S01]  /*1b4b0*/  IMAD.MOV.U32 R158, RZ, RZ, R143 ;  /* 0x000000ffff9e7224 */ /* 0x000fe200078e008f */
[C---:B------:R-:W-:Y:S01]  /*1b4c0*/  HMMA.16816.F32 R40, R84.reuse, R56, R40 ;  /* 0x000000385428723c */ /* 0x040fe20000001828 */
[----:B------:R-:W-:Y:S03]  /*1b4d0*/  MUFU.EX2 R149, R83 ;  /* 0x0000005300957308 */ /* 0x000fe60000000800 */
[----:B------:R-:W-:Y:S02]  /*1b4e0*/  IMAD.MOV.U32 R143, RZ, RZ, R183 ;  /* 0x000000ffff8f7224 */ /* 0x000fe400078e00b7 */
[----:B------:R-:W-:Y:S01]  /*1b4f0*/  FFMA.FTZ R56, R112, UR4, -R75 ;  /* 0x0000000470387c23 */ /* 0x000fe2000801084b */
[----:B------:R-:W-:Y:S02]  /*1b500*/  IMAD.MOV.U32 R183, RZ, RZ, R179 ;  /* 0x000000ffffb77224 */ /* 0x000fe400078e00b3 */
[----:B------:R-:W-:Y:S01]  /*1b510*/  FMUL.FTZ R57, R2, R193 ;  /* 0x000000c102397220 */ /* 0x000fe20000410000 */
[-C--:B------:R-:W-:Y:S01]  /*1b520*/  HMMA.16816.F32 R44, R84, R58.reuse, R44 ;  /* 0x0000003a542c723c */ /* 0x080fe2000000182c */
[----:B------:R1:W2:Y:S02]  /*1b530*/  MUFU.EX2 R147, R56 ;  /* 0x0000003800937308 */ /* 0x0002a40000000800 */
[----:B------:R-:W-:Y:S02]  /*1b540*/  IMAD.MOV.U32 R179, RZ, RZ, R178 ;  /* 0x000000ffffb37224 */ /* 0x000fe400078e00b2 */
[C---:B---3--:R-:W-:Y:S01]  /*1b550*/  FMUL.FTZ R62, R0.reuse, R198 ;  /* 0x000000c6003e7220 */ /* 0x048fe20000410000 */
[C---:B----4-:R-:W-:Y:S01]  /*1b560*/  FMUL.FTZ R67, R3.reuse, R151 ;  /* 0x0000009703437220 */ /* 0x050fe20000410000 */
[----:B------:R-:W-:Y:S02]  /*1b570*/  IMAD.MOV.U32 R178, RZ, RZ, R162 ;  /* 0x000000ffffb27224 */ /* 0x000fe400078e00a2 */
[----:B------:R-:W-:Y:S01]  /*1b580*/  FMUL.FTZ R66, R3, R150 ;  /* 0x0000009603427220 */ /* 0x000fe20000410000 */
[C---:B------:R-:W-:Y:S01]  /*1b590*/  HMMA.16816.F32 R48, R76.reuse, R58, R48 ;  /* 0x0000003a4c30723c */ /* 0x040fe20000001830 */
[----:B------:R3:W-:Y:S03]  /*1b5a0*/  MUFU.EX2 R151, R228 ;  /* 0x000000e400977308 */ /* 0x0007e60000000800 */
[----:B------:R-:W-:Y:S02]  /*1b5b0*/  IMAD.MOV.U32 R112, RZ, RZ, R178 ;  /* 0x000000ffff707224 */ /* 0x000fe400078e00b2 */
[C---:B------:R-:W-:Y:S01]  /*1b5c0*/  FMUL.FTZ R59, R0.reuse, R195 ;  /* 0x000000c3003b7220 */ /* 0x040fe20000410000 */
[----:B------:R-:W-:Y:S02]  /*1b5d0*/  IMAD.MOV.U32 R113, RZ, RZ, R183 ;  /* 0x000000ffff717224 */ /* 0x000fe400078e00b7 */
[----:B------:R-:W-:Y:S01]  /*1b5e0*/  FMUL.FTZ R58, R0, R194 ;  /* 0x000000c2003a7220 */ /* 0x000fe20000410000 */
[-C--:B------:R-:W-:Y:S01]  /*1b5f0*/  HMMA.16816.F32 R52, R76, R88.reuse, R52 ;  /* 0x000000584c34723c */ /* 0x080fe20000001834 */
[----:B------:R4:W-:Y:S02]  /*1b600*/  MUFU.EX2 R150, R82 ;  /* 0x0000005200967308 */ /* 0x0009e40000000800 */
[----:B-1----:R-:W-:Y:S01]  /*1b610*/  FMUL.FTZ R56, R2, R192 ;  /* 0x000000c002387220 */ /* 0x002fe20000410000 */
[----:B------:R-:W-:Y:S07]  /*1b620*/  IMAD.MOV.U32 R138, RZ, RZ, R158 ;  /* 0x000000ffff8a7224 */ /* 0x000fee00078e009e */
[----:B------:R1:W-:Y:S01]  /*1b630*/  MUFU.EX2 R162, R133 ;  /* 0x0000008500a27308 */ /* 0x0003e20000000800 */
[----:B------:R-:W-:Y:S01]  /*1b640*/  IMAD.MOV.U32 R198, RZ, RZ, R63 ;  /* 0x000000ffffc67224 */ /* 0x000fe200078e003f */
[----:B---3--:R-:W3:Y:S01]  /*1b650*/  LDL.LU R228, [R1+0xa4] ;  /* 0x0000a40001e47983 */ /* 0x008ee20000300800 */
[--C-:B------:R-:W-:Y:S01]  /*1b660*/  FFMA.FTZ R138, R138, UR4, -R75.reuse ;  /* 0x000000048a8a7c23 */ /* 0x100fe2000801084b */
[----:B------:R-:W-:Y:S01]  /*1b670*/  FMUL.FTZ R63, R0, R199 ;  /* 0x000000c7003f7220 */ /* 0x000fe20000410000 */
[C---:B------:R-:W-:Y:S01]  /*1b680*/  HMMA.16816.F32 R56, R84.reuse, R88, R56 ;  /* 0x000000585438723c */ /* 0x040fe20000001838 */
[----:B------:R-:W3:Y:S03]  /*1b690*/  LDL.LU R229, [R1+0xa8] ;  /* 0x0000a80001e57983 */ /* 0x000ee60000300800 */
[----:B------:R-:W-:Y:S01]  /*1b6a0*/  IMAD.MOV.U32 R199, RZ, RZ, R100 ;  /* 0x000000ffffc77224 */ /* 0x000fe200078e0064 */
[----:B------:R-:W3:Y:S01]  /*1b6b0*/  LDL.LU R178, [R1+0xac] ;  /* 0x0000ac0001b27983 */ /* 0x000ee20000300800 */
[----:B----4-:R-:W-:Y:S01]  /*1b6c0*/  FFMA.FTZ R82, R152, UR4, -R75 ;  /* 0x0000000498527c23 */ /* 0x010fe2000801084b */
[----:B------:R-:W-:Y:S01]  /*1b6d0*/  IMAD.MOV.U32 R152, RZ, RZ, R106 ;  /* 0x000000ffff987224 */ /* 0x000fe200078e006a */
[-C--:B------:R-:W-:Y:S01]  /*1b6e0*/  HMMA.16816.F32 R60, R84, R90.reuse, R60 ;  /* 0x0000005a543c723c */ /* 0x080fe2000000183c */
[----:B------:R-:W4:Y:S02]  /*1b6f0*/  LDL.LU R183, [R1+0xb0] ;  /* 0x0000b00001b77983 */ /* 0x000f240000300800 */
[----:B------:R-:W-:Y:S01]  /*1b700*/  F2FP.F16.F32.PACK_AB R85, R146, R167 ;  /* 0x000000a79255723e */ /* 0x000fe200000000ff */
[----:B-1----:R-:W-:Y:S01]  /*1b710*/  IMAD.MOV.U32 R133, RZ, RZ, R132 ;  /* 0x000000ffff857224 */ /* 0x002fe200078e0084 */
[----:B------:R-:W4:Y:S01]  /*1b720*/  LDL.LU R195, [R1+0xb4] ;  /* 0x0000b40001c37983 */ /* 0x000f220000300800 */
[----:B------:R-:W-:Y:S01]  /*1b730*/  F2FP.F16.F32.PACK_AB R84, R172, R171 ;  /* 0x000000abac54723e */ /* 0x000fe200000000ff */
[----:B------:R-:W-:Y:S01]  /*1b740*/  IMAD.MOV.U32 R132, RZ, RZ, R225 ;  /* 0x000000ffff847224 */ /* 0x000fe200078e00e1 */
[----:B------:R-:W-:Y:S01]  /*1b750*/  HMMA.16816.F32 R64, R76, R90, R64 ;  /* 0x0000005a4c40723c */ /* 0x000fe20000001840 */
[----:B------:R-:W4:Y:S03]  /*1b760*/  LDL.LU R194, [R1+0xb8] ;  /* 0x0000b80001c27983 */ /* 0x000f260000300800 */
[----:B--2---:R-:W-:Y:S01]  /*1b770*/  F2FP.F16.F32.PACK_AB R77, R139, R147 ;  /* 0x000000938b4d723e */ /* 0x004fe200000000ff */
[----:B------:R-:W1:Y:S01]  /*1b780*/  LDSM.16.MT88.4 R100, [R136+0x800] ;  /* 0x000800008864783b */ /* 0x000e620000004200 */
[----:B------:R-:W-:Y:S01]  /*1b790*/  F2FP.F16.F32.PACK_AB R76, R170, R168 ;  /* 0x000000a8aa4c723e */ /* 0x000fe200000000ff */
[----:B------:R-:W-:Y:S01]  /*1b7a0*/  IMAD.MOV.U32 R225, RZ, RZ, R226 ;  /* 0x000000ffffe17224 */ /* 0x000fe200078e00e2 */
[----:B------:R-:W-:Y:S01]  /*1b7b0*/  F2FP.F16.F32.PACK_AB R78, R197, R199 ;  /* 0x000000c7c54e723e */ /* 0x000fe200000000ff */
[----:B------:R2:W-:Y:S01]  /*1b7c0*/  MUFU.EX2 R226, R82 ;  /* 0x0000005200e27308 */ /* 0x0005e20000000800 */
[----:B------:R-:W-:Y:S01]  /*1b7d0*/  F2FP.F16.F32.PACK_AB R79, R196, R175 ;  /* 0x000000afc44f723e */ /* 0x000fe200000000ff */
[----:B------:R-:W-:Y:S01]  /*1b7e0*/  FFMA.FTZ R83, R148, UR4, -R75 ;  /* 0x0000000494537c23 */ /* 0x000fe2000801084b */
[----:B------:R-:W-:Y:S01]  /*1b7f0*/  F2FP.F16.F32.PACK_AB R86, R198, R122 ;  /* 0x0000007ac656723e */ /* 0x000fe200000000ff */
[----:B------:R-:W1:Y:S01]  /*1b800*/  LDSM.16.MT88.4 R88, [R81+0x800] ;  /* 0x000800005158783b */ /* 0x000e620000004200 */
[----:B------:R-:W-:Y:S01]  /*1b810*/  F2FP.F16.F32.PACK_AB R87, R174, R173 ;  /* 0x000000adae57723e */ /* 0x000fe200000000ff */
[----:B------:R-:W-:Y:S02]  /*1b820*/  IMAD.MOV.U32 R189, RZ, RZ, R184 ;  /* 0x000000ffffbd7224 */ /* 0x000fe400078e00b8 */
[-C--:B------:R-:W-:Y:S03]  /*1b830*/  HMMA.16816.F32 R4, R76, R92.reuse, R4 ;  /* 0x0000005c4c04723c */ /* 0x080fe60000001804 */
[----:B------:R-:W-:Y:S02]  /*1b840*/  IMAD.MOV.U32 R184, RZ, RZ, R133 ;  /* 0x000000ffffb87224 */ /* 0x000fe400078e0085 */
[----:B------:R-:W-:Y:S02]  /*1b850*/  IMAD.MOV.U32 R133, RZ, RZ, R225 ;  /* 0x000000ffff857224 */ /* 0x000fe400078e00e1 */
[----:B--2---:R-:W-:Y:S01]  /*1b860*/  FFMA.FTZ R82, R153, UR4, -R75 ;  /* 0x0000000499527c23 */ /* 0x004fe2000801084b */
[----:B------:R2:W-:Y:S01]  /*1b870*/  MUFU.EX2 R225, R83 ;  /* 0x0000005300e17308 */ /* 0x0005e20000000800 */
[C---:B------:R-:W-:Y:S04]  /*1b880*/  HMMA.16816.F32 R8, R84.reuse, R92, R8 ;  /* 0x0000005c5408723c */ /* 0x040fe80000001808 */
[----:B------:R-:W-:Y:S01]  /*1b890*/  FFMA.FTZ R92, R137, UR4, -R73 ;  /* 0x00000004895c7c23 */ /* 0x000fe20008010849 */
[----:B------:R-:W-:Y:S02]  /*1b8a0*/  IMAD.MOV.U32 R186, RZ, RZ, R163 ;  /* 0x000000ffffba7224 */ /* 0x000fe400078e00a3 */
[----:B------:R-:W-:Y:S01]  /*1b8b0*/  IMAD.MOV.U32 R185, RZ, RZ, R222 ;  /* 0x000000ffffb97224 */ /* 0x000fe200078e00de */
[-C--:B------:R-:W-:Y:S01]  /*1b8c0*/  HMMA.16816.F32 R12, R84, R94.reuse, R12 ;  /* 0x0000005e540c723c */ /* 0x080fe2000000180c */
[----:B------:R1:W1:Y:S02]  /*1b8d0*/  MUFU.EX2 R231, R92 ;  /* 0x0000005c00e77308 */ /* 0x0002640000000800 */
[----:B------:R-:W-:Y:S02]  /*1b8e0*/  IMAD.MOV.U32 R158, RZ, RZ, R132 ;  /* 0x000000ffff9e7224 */ /* 0x000fe400078e0084 */
[----:B--2---:R-:W-:Y:S01]  /*1b8f0*/  FFMA.FTZ R83, R160, UR4, -R74 ;  /* 0x00000004a0537c23 */ /* 0x004fe2000801084a */
[----:B------:R-:W-:Y:S02]  /*1b900*/  IMAD.MOV.U32 R132, RZ, RZ, R209 ;  /* 0x000000ffff847224 */ /* 0x000fe400078e00d1 */
[C---:B------:R-:W-:Y:S03]  /*1b910*/  HMMA.16816.F32 R16, R76.reuse, R94, R16 ;  /* 0x0000005e4c10723c */ /* 0x040fe60000001810 */
[----:B------:R2:W-:Y:S01]  /*1b920*/  MUFU.EX2 R163, R83 ;  /* 0x0000005300a37308 */ /* 0x0005e20000000800 */
[----:B------:R-:W-:Y:S02]  /*1b930*/  IMAD.MOV.U32 R140, RZ, RZ, R132 ;  /* 0x000000ffff8c7224 */ /* 0x000fe400078e0084 */
[----:B------:R-:W-:Y:S01]  /*1b940*/  IMAD.MOV.U32 R132, RZ, RZ, R104 ;  /* 0x000000ffff847224 */ /* 0x000fe200078e0068 */
[----:B-1----:R-:W1:Y:S01]  /*1b950*/  LDSM.16.MT88.4 R92, [R232+0x9000] ;  /* 0x00900000e85c783b */ /* 0x002e620000004200 */
[-C--:B------:R-:W-:Y:S03]  /*1b960*/  HMMA.16816.F32 R20, R76, R96.reuse, R20 ;  /* 0x000000604c14723c */ /* 0x080fe60000001814 */
[----:B------:R-:W-:Y:S02]  /*1b970*/  IMAD.MOV.U32 R155, RZ, RZ, R179 ;  /* 0x000000ffff9b7224 */ /* 0x000fe400078e00b3 */
[----:B------:R-:W-:Y:S02]  /*1b980*/  IMAD.MOV.U32 R192, RZ, RZ, R191 ;  /* 0x000000ffffc07224 */ /* 0x000fe400078e00bf */
[----:B------:R-:W-:Y:S01]  /*1b990*/  IMAD.MOV.U32 R191, RZ, RZ, R188 ;  /* 0x000000ffffbf7224 */ /* 0x000fe200078e00bc */
[C---:B------:R-:W-:Y:S04]  /*1b9a0*/  HMMA.16816.F32 R24, R84.reuse, R96, R24 ;  /* 0x000000605418723c */ /* 0x040fe80000001818 */
[----:B------:R-:W-:Y:S02]  /*1b9b0*/  IMAD.MOV.U32 R188, RZ, RZ, R182 ;  /* 0x000000ffffbc7224 */ /* 0x000fe400078e00b6 */
[----:B--2---:R-:W-:Y:S01]  /*1b9c0*/  FFMA.FTZ R83, R165, UR4, -R73 ;  /* 0x00000004a5537c23 */ /* 0x004fe20008010849 */
[----:B------:R-:W-:Y:S01]  /*1b9d0*/  IMAD.MOV.U32 R176, RZ, RZ, R210 ;  /* 0x000000ffffb07224 */ /* 0x000fe200078e00d2 */
[-C--:B------:R-:W-:Y:S02]  /*1b9e0*/  HMMA.16816.F32 R28, R84, R98.reuse, R28 ;  /* 0x00000062541c723c */ /* 0x080fe4000000181c */
[----:B------:R2:W-:Y:S01]  /*1b9f0*/  MUFU.EX2 R179, R83 ;  /* 0x0000005300b37308 */ /* 0x0005e20000000800 */
[----:B------:R-:W-:Y:S02]  /*1ba00*/  IMAD.MOV.U32 R144, RZ, RZ, R188 ;  /* 0x000000ffff907224 */ /* 0x000fe400078e00bc */
[----:B------:R-:W4:Y:S01]  /*1ba10*/  LDL.LU R188, [R1+0xc4] ;  /* 0x0000c40001bc7983 */ /* 0x000f220000300800 */
[----:B------:R-:W-:Y:S02]  /*1ba20*/  IMAD.MOV.U32 R141, RZ, RZ, R191 ;  /* 0x000000ffff8d7224 */ /* 0x000fe400078e00bf */
[C---:B------:R-:W-:Y:S01]  /*1ba30*/  HMMA.16816.F32 R32, R76.reuse, R98, R32 ;  /* 0x000000624c20723c */ /* 0x040fe20000001820 */
[----:B------:R-:W1:Y:S03]  /*1ba40*/  LDSM.16.MT88.4 R96, [R233+0x9000] ;  /* 0x00900000e960783b */ /* 0x000e660000004200 */
[----:B------:R-:W-:Y:S02]  /*1ba50*/  IMAD.MOV.U32 R117, RZ, RZ, R192 ;  /* 0x000000ffff757224 */ /* 0x000fe400078e00c0 */
[----:B------:R-:W-:Y:S02]  /*1ba60*/  IMAD.MOV.U32 R154, RZ, RZ, R143 ;  /* 0x000000ffff9a7224 */ /* 0x000fe400078e008f */
[----:B--2---:R-:W-:Y:S01]  /*1ba70*/  FFMA.FTZ R83, R135, UR4, -R73 ;  /* 0x0000000487537c23 */ /* 0x004fe20008010849 */
[-C--:B------:R-:W-:Y:S03]  /*1ba80*/  HMMA.16816.F32 R36, R76, R100.reuse, R36 ;  /* 0x000000644c24723c */ /* 0x080fe60000001824 */
[----:B------:R2:W-:Y:S01]  /*1ba90*/  MUFU.EX2 R210, R83 ;  /* 0x0000005300d27308 */ /* 0x0005e20000000800 */
[----:B------:R-:W-:Y:S02]  /*1baa0*/  IMAD.MOV.U32 R143, RZ, RZ, R227 ;  /* 0x000000ffff8f7224 */ /* 0x000fe400078e00e3 */
[----:B------:R-:W-:Y:S07]  /*1bab0*/  IMAD.MOV.U32 R193, RZ, RZ, R154 ;  /* 0x000000ffffc17224 */ /* 0x000fee00078e009a */
[----:B------:R2:W-:Y:S01]  /*1bac0*/  MUFU.EX2 R227, R82 ;  /* 0x0000005200e37308 */ /* 0x0005e20000000800 */
[C---:B------:R-:W-:Y:S04]  /*1bad0*/  HMMA.16816.F32 R40, R84.reuse, R100, R40 ;  /* 0x000000645428723c */ /* 0x040fe80000001828 */
[----:B------:R-:W-:Y:S02]  /*1bae0*/  IMAD.MOV.U32 R128, RZ, RZ, R193 ;  /* 0x000000ffff807224 */ /* 0x000fe400078e00c1 */
[----:B------:R-:W-:Y:S02]  /*1baf0*/  IMAD.MOV.U32 R154, RZ, RZ, R189 ;  /* 0x000000ffff9a7224 */ /* 0x000fe400078e00bd */
[-C--:B------:R-:W-:Y:S03]  /*1bb00*/  HMMA.16816.F32 R44, R84, R102.reuse, R44 ;  /* 0x00000066542c723c */ /* 0x080fe6000000182c */
[----:B------:R-:W-:Y:S02]  /*1bb10*/  IMAD.MOV.U32 R189, RZ, RZ, R142 ;  /* 0x000000ffffbd7224 */ /* 0x000fe400078e008e */
[----:B--2---:R-:W-:Y:S01]  /*1bb20*/  FFMA.FTZ R83, R203, UR4, -R75 ;  /* 0x00000004cb537c23 */ /* 0x004fe2000801084b */
[----:B------:R-:W-:Y:S02]  /*1bb30*/  IMAD.MOV.U32 R142, RZ, RZ, R181 ;  /* 0x000000ffff8e7224 */ /* 0x000fe400078e00b5 */
[----:B------:R-:W-:Y:S01]  /*1bb40*/  FFMA.FTZ R82, R157, UR4, -R74 ;  /* 0x000000049d527c23 */ /* 0x000fe2000801084a */
[----:B------:R-:W-:Y:S01]  /*1bb50*/  IMAD.MOV.U32 R181, RZ, RZ, R180 ;  /* 0x000000ffffb57224 */ /* 0x000fe200078e00b4 */
[C---:B------:R-:W-:Y:S01]  /*1bb60*/  HMMA.16816.F32 R48, R76.reuse, R102, R48 ;  /* 0x000000664c30723c */ /* 0x040fe20000001830 */
[----:B------:R-:W2:Y:S01]  /*1bb70*/  LDSM.16.MT88.4 R100, [R136+0x1000] ;  /* 0x001000008864783b */ /* 0x000ea20000004200 */
[----:B------:R1:W1:Y:S02]  /*1bb80*/  MUFU.EX2 R222, R82 ;  /* 0x0000005200de7308 */ /* 0x0002640000000800 */
[----:B------:R-:W-:Y:S02]  /*1bb90*/  IMAD.MOV.U32 R134, RZ, RZ, R142 ;  /* 0x000000ffff867224 */ /* 0x000fe400078e008e */
[----:B------:R-:W-:Y:S02]  /*1bba0*/  IMAD.MOV.U32 R142, RZ, RZ, R107 ;  /* 0x000000ffff8e7224 */ /* 0x000fe400078e006b */
[-C--:B------:R-:W-:Y:S01]  /*1bbb0*/  HMMA.16816.F32 R52, R76, R88.reuse, R52 ;  /* 0x000000584c34723c */ /* 0x080fe20000001834 */
[----:B------:R-:W-:Y:S02]  /*1bbc0*/  LDSM.16.MT88.4 R104, [R81+0x1800] ;  /* 0x001800005168783b */ /* 0x000fe40000004200 */
[----:B------:R-:W-:Y:S02]  /*1bbd0*/  IMAD.MOV.U32 R180, RZ, RZ, R176 ;  /* 0x000000ffffb47224 */ /* 0x000fe400078e00b0 */
[----:B------:R1:W-:Y:S01]  /*1bbe0*/  MUFU.EX2 R176, R83 ;  /* 0x0000005300b07308 */ /* 0x0003e20000000800 */
[----:B------:R-:W-:Y:S02]  /*1bbf0*/  IMAD.MOV.U32 R129, RZ, RZ, R181 ;  /* 0x000000ffff817224 */ /* 0x000fe400078e00b5 */
[C---:B------:R-:W-:Y:S04]  /*1bc00*/  HMMA.16816.F32 R56, R84.reuse, R88, R56 ;  /* 0x000000585438723c */ /* 0x040fe80000001838 */
[----:B------:R-:W-:Y:S01]  /*1bc10*/  FFMA.FTZ R88, R156, UR4, -R74 ;  /* 0x000000049c587c23 */ /* 0x000fe2000801084a */
[----:B-1----:R-:W-:Y:S01]  /*1bc20*/  FFMA.FTZ R82, R164, UR4, -R73 ;  /* 0x00000004a4527c23 */ /* 0x002fe20008010849 */
[----:B------:R-:W-:Y:S02]  /*1bc30*/  IMAD.MOV.U32 R137, RZ, RZ, R189 ;  /* 0x000000ffff897224 */ /* 0x000fe400078e00bd */
[--C-:B------:R-:W-:Y:S01]  /*1bc40*/  FFMA.FTZ R129, R129, UR4, -R75.reuse ;  /* 0x0000000481817c23 */ /* 0x100fe2000801084b */
[-C--:B------:R-:W-:Y:S01]  /*1bc50*/  HMMA.16816.F32 R60, R84, R90.reuse, R60 ;  /* 0x0000005a543c723c */ /* 0x080fe2000000183c */
[----:B------:R1:W2:Y:S02]  /*1bc60*/  MUFU.EX2 R160, R88 ;  /* 0x0000005800a07308 */ /* 0x0002a40000000800 */
[----:B------:R-:W-:Y:S01]  /*1bc70*/  F2FP.F16.F32.PACK_AB R84, R169, R166 ;  /* 0x000000a6a954723e */ /* 0x000fe200000000ff */
[----:B------:R-:W-:Y:S01]  /*1bc80*/  FFMA.FTZ R83, R202, UR4, -R75 ;  /* 0x00000004ca537c23 */ /* 0x000fe2000801084b */
[----:B------:R-:W-:Y:S06]  /*1bc90*/  F2FP.F16.F32.PACK_AB R86, R252, R231 ;  /* 0x000000e7fc56723e */ /* 0x000fec00000000ff */
[----:B------:R2:W-:Y:S01]  /*1bca0*/  MUFU.EX2 R209, R82 ;  /* 0x0000005200d17308 */ /* 0x0005e20000000800 */
[----:B------:R-:W-:Y:S01]  /*1bcb0*/  F2FP.F16.F32.PACK_AB R87, R222, R163 ;  /* 0x000000a3de57723e */ /* 0x000fe200000000ff */
[----:B------:R-:W-:Y:S04]  /*1bcc0*/  HMMA.16816.F32 R64, R76, R90, R64 ;  /* 0x0000005a4c40723c */ /* 0x000fe80000001840 */
[----:B------:R-:W-:Y:S01]  /*1bcd0*/  F2FP.F16.F32.PACK_AB R76, R162, R151 ;  /* 0x00000097a24c723e */ /* 0x000fe200000000ff */
[----:B------:R-:W-:Y:S01]  /*1bce0*/  IMAD.MOV.U32 R116, RZ, RZ, R154 ;  /* 0x000000ffff747224 */ /* 0x000fe200078e009a */
[----:B------:R-:W-:Y:S01]  /*1bcf0*/  F2FP.F16.F32.PACK_AB R77, R226, R149 ;  /* 0x00000095e24d723e */ /* 0x000fe200000000ff */
[----:B-1----:R-:W1:Y:S01]  /*1bd00*/  LDSM.16.MT88.4 R88, [R81+0x1000] ;  /* 0x001000005158783b */ /* 0x002e620000004200 */
[----:B------:R-:W-:Y:S01]  /*1bd10*/  F2FP.F16.F32.PACK_AB R79, R227, R225 ;  /* 0x000000e1e34f723e */ /* 0x000fe200000000ff */
[----:B------:R-:W-:Y:S01]  /*1bd20*/  IMAD.MOV.U32 R154, RZ, RZ, R180 ;  /* 0x000000ffff9a7224 */ /* 0x000fe200078e00b4 */
[----:B--2---:R-:W-:Y:S01]  /*1bd30*/  F2FP.F16.F32.PACK_AB R85, R160, R150 ;  /* 0x00000096a055723e */ /* 0x004fe200000000ff */
        /* <DEDUP_REMOVED lines=8> */
[----:B------:R-:W-:Y:S02]  /*1bdc0*/  IMAD.MOV.U32 R153, RZ, RZ, R148 ;  /* 0x000000ffff997224 */ /* 0x000fe400078e0094 */
[----:B------:R-:W-:Y:S02]  /*1bdd0*/  IMAD.MOV.U32 R113, RZ, RZ, R155 ;  /* 0x000000ffff717224 */ /* 0x000fe400078e009b */
[----:B------:R-:W-:Y:S02]  /*1bde0*/  IMAD.MOV.U32 R148, RZ, RZ, R152 ;  /* 0x000000ffff947224 */ /* 0x000fe400078e0098 */
[----:B------:R-:W-:Y:S02]  /*1bdf0*/  IMAD.MOV.U32 R155, RZ, RZ, R112 ;  /* 0x000000ffff9b7224 */ /* 0x000fe400078e0070 */
[----:B--2---:R-:W-:Y:S01]  /*1be00*/  FFMA.FTZ R82, R204, UR4, -R75 ;  /* 0x00000004cc527c23 */ /* 0x004fe2000801084b */
        /* <DEDUP_REMOVED lines=11> */
[----:B------:R-:W-:Y:S01]  /*1bec0*/  IMAD.MOV.U32 R155, RZ, RZ, R112 ;  /* 0x000000ffff9b7224 */ /* 0x000fe200078e0070 */
[----:B------:R2:W-:Y:S01]  /*1bed0*/  MUFU.EX2 R201, R83 ;  /* 0x0000005300c97308 */ /* 0x0005e20000000800 */
[----:B------:R-:W-:Y:S02]  /*1bee0*/  IMAD.MOV.U32 R148, RZ, RZ, R152 ;  /* 0x000000ffff947224 */ /* 0x000fe400078e0098 */
[----:B------:R-:W-:Y:S07]  /*1bef0*/  IMAD.MOV.U32 R112, RZ, RZ, R190 ;  /* 0x000000ffff707224 */ /* 0x000fee00078e00be */
[----:B------:R1:W-:Y:S01]  /*1bf00*/  MUFU.EX2 R200, R82 ;  /* 0x0000005200c87308 */ /* 0x0003e20000000800 */
[----:B------:R-:W-:Y:S02]  /*1bf10*/  IMAD.MOV.U32 R152, RZ, RZ, R140 ;  /* 0x000000ffff987224 */ /* 0x000fe400078e008c */
[----:B------:R-:W-:Y:S02]  /*1bf20*/  IMAD.MOV.U32 R187, RZ, RZ, R186 ;  /* 0x000000ffffbb7224 */ /* 0x000fe400078e00ba */
[----:B------:R-:W-:Y:S02]  /*1bf30*/  IMAD.MOV.U32 R164, RZ, RZ, R165 ;  /* 0x000000ffffa47224 */ /* 0x000fe400078e00a5 */
[----:B------:R-:W-:Y:S02]  /*1bf40*/  IMAD.MOV.U32 R140, RZ, RZ, R141 ;  /* 0x000000ffff8c7224 */ /* 0x000fe400078e008d */
[----:B------:R-:W-:Y:S02]  /*1bf50*/  IMAD.MOV.U32 R186, RZ, RZ, R185 ;  /* 0x000000ffffba7224 */ /* 0x000fe400078e00b9 */
[----:B--2---:R-:W-:Y:S01]  /*1bf60*/  FFMA.FTZ R83, R207, UR4, -R74 ;  /* 0x00000004cf537c23 */ /* 0x004fe2000801084a */
[----:B------:R-:W-:Y:S02]  /*1bf70*/  IMAD.MOV.U32 R141, RZ, RZ, R128 ;  /* 0x000000ffff8d7224 */ /* 0x000fe400078e0080 */
[----:B------:R-:W-:Y:S02]  /*1bf80*/  IMAD.MOV.U32 R165, RZ, RZ, R153 ;  /* 0x000000ffffa57224 */ /* 0x000fe400078e0099 */
[----:B-1----:R-:W-:Y:S01]  /*1bf90*/  FFMA.FTZ R82, R205, UR4, -R74 ;  /* 0x00000004cd527c23 */ /* 0x002fe2000801084a */
        /* <DEDUP_REMOVED lines=9> */
[----:B-1----:R-:W-:Y:S01]  /*1c030*/  FFMA.FTZ R83, R214, UR4, -R73 ;  /* 0x00000004d6537c23 */ /* 0x002fe20008010849 */
[----:B------:R-:W-:Y:S02]  /*1c040*/  IMAD.MOV.U32 R140, RZ, RZ, R141 ;  /* 0x000000ffff8c7224 */ /* 0x000fe400078e008d */
[----:B------:R-:W-:Y:S02]  /*1c050*/  IMAD.MOV.U32 R185, RZ, RZ, R184 ;  /* 0x000000ffffb97224 */ /* 0x000fe400078e00b8 */
[----:B--2---:R-:W-:Y:S01]  /*1c060*/  FFMA.FTZ R82, R206, UR4, -R74 ;  /* 0x00000004ce527c23 */ /* 0x004fe2000801084a */
        /* <DEDUP_REMOVED lines=8> */
[----:B------:R-:W2:Y:S01]  /*1c0f0*/  LDL.LU R159, [R1+0xc8] ;  /* 0x0000c800019f7983 */ /* 0x000ea20000300800 */
[----:B-1----:R-:W-:Y:S03]  /*1c100*/  FFMA.FTZ R83, R215, UR4, -R74 ;  /* 0x00000004d7537c23 */ /* 0x002fe6000801084a */
[----:B------:R-:W2:Y:S01]  /*1c110*/  LDL.LU R190, [R1+0xcc] ;  /* 0x0000cc0001be7983 */ /* 0x000ea20000300800 */
[----:B------:R1:W-:Y:S03]  /*1c120*/  MUFU.EX2 R156, R83 ;  /* 0x00000053009c7308 */ /* 0x0003e60000000800 */
[----:B------:R-:W2:Y:S01]  /*1c130*/  LDL.LU R187, [R1+0xd0] ;  /* 0x0000d00001bb7983 */ /* 0x000ea20000300800 */
[----:B-1----:R-:W-:Y:S01]  /*1c140*/  FFMA.FTZ R83, R221, UR4, -R75 ;  /* 0x00000004dd537c23 */ /* 0x002fe2000801084b */
[----:B------:R-:W-:Y:S02]  /*1c150*/  IMAD.MOV.U32 R221, RZ, RZ, R110 ;  /* 0x000000ffffdd7224 */ /* 0x000fe400078e006e */
[--C-:B------:R-:W-:Y:S03]  /*1c160*/  FFMA.FTZ R110, R108, UR4, -R73.reuse ;  /* 0x000000046c6e7c23 */ /* 0x100fe60008010849 */
[----:B------:R1:W-:Y:S02]  /*1c170*/  MUFU.EX2 R157, R83 ;  /* 0x00000053009d7308 */ /* 0x0003e40000000800 */
[--C-:B-1----:R-:W-:Y:S08]  /*1c180*/  FFMA.FTZ R83, R224, UR4, -R73.reuse ;  /* 0x00000004e0537c23 */ /* 0x102ff00008010849 */
[----:B---3--:R-:W-:Y:S10]  /*1c190*/  MUFU.EX2 R228, R228 ;  /* 0x000000e400e47308 */ /* 0x008ff40000000800 */
[----:B------:R-:W1:Y:S10]  /*1c1a0*/  MUFU.EX2 R229, R229 ;  /* 0x000000e500e57308 */ /* 0x000e740000000800 */
[----:B------:R-:W-:Y:S10]  /*1c1b0*/  MUFU.EX2 R178, R178 ;  /* 0x000000b200b27308 */ /* 0x000ff40000000800 */
[----:B----4-:R-:W-:Y:S10]  /*1c1c0*/  MUFU.EX2 R183, R183 ;  /* 0x000000b700b77308 */ /* 0x010ff40000000800 */
[----:B------:R-:W-:Y:S01]  /*1c1d0*/  MUFU.EX2 R203, R195 ;  /* 0x000000c300cb7308 */ /* 0x000fe20000000800 */
[----:B-1----:R-:W-:Y:S09]  /*1c1e0*/  F2FP.F16.F32.PACK_AB R78, R229, R228 ;  /* 0x000000e4e54e723e */ /* 0x002ff200000000ff */
[----:B------:R-:W-:Y:S10]  /*1c1f0*/  MUFU.EX2 R204, R194 ;  /* 0x000000c200cc7308 */ /* 0x000ff40000000800 */
[----:B------:R1:W-:Y:S01]  /*1c200*/  MUFU.EX2 R195, R82 ;  /* 0x0000005200c37308 */ /* 0x0003e20000000800 */
[-C--:B------:R-:W-:Y:S08]  /*1c210*/  HMMA.16816.F32 R4, R76, R92.reuse, R4 ;  /* 0x0000005c4c04723c */ /* 0x080ff00000001804 */
[C---:B------:R-:W-:Y:S04]  /*1c220*/  HMMA.16816.F32 R8, R84.reuse, R92, R8 ;  /* 0x0000005c5408723c */ /* 0x040fe80000001808 */
[--C-:B------:R-:W-:Y:S01]  /*1c230*/  FFMA.FTZ R92, R161, UR4, -R73.reuse ;  /* 0x00000004a15c7c23 */ /* 0x100fe20008010849 */
[----:B-1----:R-:W-:Y:S01]  /*1c240*/  FFMA.FTZ R82, R211, UR4, -R73 ;  /* 0x00000004d3527c23 */ /* 0x002fe20008010849 */
        /* <DEDUP_REMOVED lines=8> */
[----:B------:R-:W-:Y:S01]  /*1c2d0*/  IMAD.MOV.U32 R153, RZ, RZ, R152 ;  /* 0x000000ffff997224 */ /* 0x000fe200078e0098 */
[----:B-1----:R-:W1:Y:S01]  /*1c2e0*/  LDSM.16.MT88.4 R92, [R232+0x9800] ;  /* 0x00980000e85c783b */ /* 0x002e620000004200 */
[-C--:B------:R-:W-:Y:S03]  /*1c2f0*/  HMMA.16816.F32 R20, R76, R96.reuse, R20 ;  /* 0x000000604c14723c */ /* 0x080fe60000001814 */
[----:B---3--:R-:W-:Y:S01]  /*1c300*/  FFMA.FTZ R82, R213, UR4, -R73 ;  /* 0x00000004d5527c23 */ /* 0x008fe20008010849 */
[----:B------:R-:W-:Y:S02]  /*1c310*/  IMAD.MOV.U32 R164, RZ, RZ, R153 ;  /* 0x000000ffffa47224 */ /* 0x000fe400078e0099 */
[----:B------:R-:W-:Y:S01]  /*1c320*/  IMAD.MOV.U32 R152, RZ, RZ, R140 ;  /* 0x000000ffff987224 */ /* 0x000fe200078e008c */
[----:B------:R3:W-:Y:S01]  /*1c330*/  MUFU.EX2 R193, R82 ;  /* 0x0000005200c17308 */ /* 0x0007e20000000800 */
[C---:B------:R-:W-:Y:S04]  /*1c340*/  HMMA.16816.F32 R24, R84.reuse, R96, R24 ;  /* 0x000000605418723c */ /* 0x040fe80000001818 */
[----:B------:R-:W-:Y:S02]  /*1c350*/  IMAD.MOV.U32 R140, RZ, RZ, R141 ;  /* 0x000000ffff8c7224 */ /* 0x000fe400078e008d */
[----:B------:R-:W-:Y:S02]  /*1c360*/  IMAD.MOV.U32 R141, RZ, RZ, R128 ;  /* 0x000000ffff8d7224 */ /* 0x000fe400078e0080 */
[-C--:B------:R-:W-:Y:S03]  /*1c370*/  HMMA.16816.F32 R28, R84, R98.reuse, R28 ;  /* 0x00000062541c723c */ /* 0x080fe6000000181c */
[----:B------:R-:W-:Y:S02]  /*1c380*/  IMAD.MOV.U32 R128, RZ, RZ, R155 ;  /* 0x000000ffff807224 */ /* 0x000fe400078e009b */
[----:B---3--:R-:W-:Y:S01]  /*1c390*/  FFMA.FTZ R82, R216, UR4, -R74 ;  /* 0x00000004d8527c23 */ /* 0x008fe2000801084a */
[----:B------:R-:W-:Y:S02]  /*1c3a0*/  IMAD.MOV.U32 R216, RZ, RZ, R142 ;  /* 0x000000ffffd87224 */ /* 0x000fe400078e008e */
[----:B------:R-:W-:Y:S01]  /*1c3b0*/  FFMA.FTZ R142, R125, UR4, -R73 ;  /* 0x000000047d8e7c23 */ /* 0x000fe20008010849 */
[C---:B------:R-:W-:Y:S01]  /*1c3c0*/  HMMA.16816.F32 R32, R76.reuse, R98, R32 ;  /* 0x000000624c20723c */ /* 0x040fe20000001820 */
[----:B------:R-:W3:Y:S01]  /*1c3d0*/  LDSM.16.MT88.4 R96, [R233+0x9800] ;  /* 0x00980000e960783b */ /* 0x000ee20000004200 */
[----:B------:R4:W1:Y:S02]  /*1c3e0*/  MUFU.EX2 R191, R82 ;  /* 0x0000005200bf7308 */ /* 0x0008640000000800 */
[----:B------:R-:W-:Y:S02]  /*1c3f0*/  IMAD.MOV.U32 R155, RZ, RZ, R112 ;  /* 0x000000ffff9b7224 */ /* 0x000fe400078e0070 */
[----:B------:R-:W-:Y:S02]  /*1c400*/  IMAD.MOV.U32 R112, RZ, RZ, R186 ;  /* 0x000000ffff707224 */ /* 0x000fe400078e00ba */
[-C--:B------:R-:W-:Y:S04]  /*1c410*/  HMMA.16816.F32 R36, R76, R100.reuse, R36 ;  /* 0x000000644c24723c */ /* 0x080fe80000001824 */
[----:B------:R-:W-:Y:S01]  /*1c420*/  MUFU.EX2 R188, R188 ;  /* 0x000000bc00bc7308 */ /* 0x000fe20000000800 */
[----:B------:R-:W-:Y:S02]  /*1c430*/  IMAD.MOV.U32 R186, RZ, RZ, R185 ;  /* 0x000000ffffba7224 */ /* 0x000fe400078e00b9 */
[----:B------:R-:W-:Y:S02]  /*1c440*/  IMAD.MOV.U32 R185, RZ, RZ, R184 ;  /* 0x000000ffffb97224 */ /* 0x000fe400078e00b8 */
[----:B------:R-:W-:Y:S01]  /*1c450*/  IMAD.MOV.U32 R184, RZ, RZ, R143 ;  /* 0x000000ffffb87224 */ /* 0x000fe200078e008f */
[C---:B------:R-:W-:Y:S04]  /*1c460*/  HMMA.16816.F32 R40, R84.reuse, R100, R40 ;  /* 0x000000645428723c */ /* 0x040fe80000001828 */
[----:B------:R-:W-:Y:S02]  /*1c470*/  IMAD.MOV.U32 R143, RZ, RZ, R133 ;  /* 0x000000ffff8f7224 */ /* 0x000fe400078e0085 */
[----:B----4-:R-:W-:Y:S01]  /*1c480*/  FFMA.FTZ R82, R220, UR4, -R75 ;  /* 0x00000004dc527c23 */ /* 0x010fe2000801084b */
[----:B------:R-:W-:Y:S01]  /*1c490*/  IMAD.MOV.U32 R133, RZ, RZ, R237 ;  /* 0x000000ffff857224 */ /* 0x000fe200078e00ed */
[-C--:B------:R-:W-:Y:S01]  /*1c4a0*/  HMMA.16816.F32 R44, R84, R102.reuse, R44 ;  /* 0x00000066542c723c */ /* 0x080fe2000000182c */
[----:B------:R-:W4:Y:S01]  /*1c4b0*/  LDL.LU R237, [R1+0x118] ;  /* 0x0001180001ed7983 */ /* 0x000f220000300800 */
[----:B------:R1:W-:Y:S01]  /*1c4c0*/  MUFU.EX2 R158, R82 ;  /* 0x00000052009e7308 */ /* 0x0003e20000000800 */
[----:B------:R-:W-:Y:S02]  /*1c4d0*/  IMAD.MOV.U32 R153, RZ, RZ, R140 ;  /* 0x000000ffff997224 */ /* 0x000fe400078e008c */
[----:B------:R-:W-:Y:S02]  /*1c4e0*/  IMAD.MOV.U32 R140, RZ, RZ, R128 ;  /* 0x000000ffff8c7224 */ /* 0x000fe400078e0080 */
[----:B------:R-:W-:Y:S01]  /*1c4f0*/  IMAD.MOV.U32 R128, RZ, RZ, R112 ;  /* 0x000000ffff807224 */ /* 0x000fe200078e0070 */
[C---:B------:R-:W-:Y:S01]  /*1c500*/  HMMA.16816.F32 R48, R76.reuse, R102, R48 ;  /* 0x000000664c30723c */ /* 0x040fe20000001830 */
[----:B------:R-:W3:Y:S03]  /*1c510*/  LDSM.16.MT88.4 R100, [R136+0x1800] ;  /* 0x001800008864783b */ /* 0x000ee60000004200 */
[----:B------:R-:W-:Y:S02]  /*1c520*/  IMAD.MOV.U32 R112, RZ, RZ, R185 ;  /* 0x000000ffff707224 */ /* 0x000fe400078e00b9 */
[----:B------:R-:W-:Y:S02]  /*1c530*/  IMAD.MOV.U32 R220, RZ, RZ, R216 ;  /* 0x000000ffffdc7224 */ /* 0x000fe400078e00d8 */
[-C--:B------:R-:W-:Y:S03]  /*1c540*/  HMMA.16816.F32 R52, R76, R88.reuse, R52 ;  /* 0x000000584c34723c */ /* 0x080fe60000001834 */
[--C-:B-1----:R-:W-:Y:S05]  /*1c550*/  FFMA.FTZ R82, R80, UR4, -R73.reuse ;  /* 0x0000000450527c23 */ /* 0x102fea0008010849 */
[C---:B------:R-:W-:Y:S04]  /*1c560*/  HMMA.16816.F32 R56, R84.reuse, R88, R56 ;  /* 0x000000585438723c */ /* 0x040fe80000001838 */
[----:B------:R-:W-:Y:S01]  /*1c570*/  F2FP.F16.F32.PACK_AB R89, R191, R156 ;  /* 0x0000009cbf59723e */ /* 0x000fe200000000ff */
[--C-:B------:R-:W-:Y:S03]  /*1c580*/  FFMA.FTZ R88, R212, UR4, -R73.reuse ;  /* 0x00000004d4587c23 */ /* 0x100fe60008010849 */
[-C--:B------:R-:W-:Y:S01]  /*1c590*/  HMMA.16816.F32 R60, R84, R90.reuse, R60 ;  /* 0x0000005a543c723c */ /* 0x080fe2000000183c */
[----:B------:R1:W1:Y:S02]  /*1c5a0*/  MUFU.EX2 R194, R88 ;  /* 0x0000005800c27308 */ /* 0x0002640000000800 */
[----:B------:R-:W-:Y:S02]  /*1c5b0*/  F2FP.F16.F32.PACK_AB R84, R209, R179 ;  /* 0x000000b3d154723e */ /* 0x000fe400000000ff */
[----:B------:R-:W-:Y:S02]  /*1c5c0*/  F2FP.F16.F32.PACK_AB R86, R210, R208 ;  /* 0x000000d0d256723e */ /* 0x000fe400000000ff */
[----:B------:R-:W-:Y:S01]  /*1c5d0*/  F2FP.F16.F32.PACK_AB R85, R180, R177 ;  /* 0x000000b1b455723e */ /* 0x000fe200000000ff */
[----:B------:R-:W-:Y:S04]  /*1c5e0*/  HMMA.16816.F32 R64, R76, R90, R64 ;  /* 0x0000005a4c40723c */ /* 0x000fe80000001840 */
[----:B------:R-:W-:Y:S02]  /*1c5f0*/  F2FP.F16.F32.PACK_AB R76, R183, R178 ;  /* 0x000000b2b74c723e */ /* 0x000fe400000000ff */
[----:B------:R-:W-:Y:S02]  /*1c600*/  F2FP.F16.F32.PACK_AB R77, R182, R176 ;  /* 0x000000b0b64d723e */ /* 0x000fe400000000ff */
[----:B------:R-:W-:Y:S02]  /*1c610*/  F2FP.F16.F32.PACK_AB R78, R204, R203 ;  /* 0x000000cbcc4e723e */ /* 0x000fe400000000ff */
[----:B------:R-:W-:Y:S02]  /*1c620*/  F2FP.F16.F32.PACK_AB R79, R201, R200 ;  /* 0x000000c8c94f723e */ /* 0x000fe400000000ff */
[----:B------:R-:W-:Y:S02]  /*1c630*/  F2FP.F16.F32.PACK_AB R87, R195, R181 ;  /* 0x000000b5c357723e */ /* 0x000fe400000000ff */
[----:B-1----:R-:W-:Y:S02]  /*1c640*/  F2FP.F16.F32.PACK_AB R88, R192, R189 ;  /* 0x000000bdc058723e */ /* 0x002fe400000000ff */
[----:B------:R-:W-:Y:S01]  /*1c650*/  F2FP.F16.F32.PACK_AB R90, R194, R193 ;  /* 0x000000c1c25a723e */ /* 0x000fe200000000ff */
[-C--:B------:R-:W-:Y:S08]  /*1c660*/  HMMA.16816.F32 R4, R76, R92.reuse, R4 ;  /* 0x0000005c4c04723c */ /* 0x080ff00000001804 */
[C---:B------:R-:W-:Y:S08]  /*1c670*/  HMMA.16816.F32 R8, R84.reuse, R92, R8 ;  /* 0x0000005c5408723c */ /* 0x040ff00000001808 */
[-C--:B------:R-:W-:Y:S08]  /*1c680*/  HMMA.16816.F32 R12, R84, R94.reuse, R12 ;  /* 0x0000005e540c723c */ /* 0x080ff0000000180c */
[C---:B------:R-:W-:Y:S01]  /*1c690*/  HMMA.16816.F32 R16, R76.reuse, R94, R16 ;  /* 0x0000005e4c10723c */ /* 0x040fe20000001810 */
[----:B------:R-:W-:Y:S07]  /*1c6a0*/  LDSM.16.MT88.4 R92, [R233+0xa000] ;  /* 0x00a00000e95c783b */ /* 0x000fee0000004200 */
[-C--:B---3--:R-:W-:Y:S08]  /*1c6b0*/  HMMA.16816.F32 R20, R76, R96.reuse, R20 ;  /* 0x000000604c14723c */ /* 0x088ff00000001814 */
[C---:B------:R-:W-:Y:S08]  /*1c6c0*/  HMMA.16816.F32 R24, R84.reuse, R96, R24 ;  /* 0x000000605418723c */ /* 0x040ff00000001818 */
[-C--:B------:R-:W-:Y:S08]  /*1c6d0*/  HMMA.16816.F32 R28, R84, R98.reuse, R28 ;  /* 0x00000062541c723c */ /* 0x080ff0000000181c */
[C---:B------:R-:W-:Y:S01]  /*1c6e0*/  HMMA.16816.F32 R32, R76.reuse, R98, R32 ;  /* 0x000000624c20723c */ /* 0x040fe20000001820 */
[----:B------:R-:W-:Y:S07]  /*1c6f0*/  LDSM.16.MT88.4 R96, [R136+0x2000] ;  /* 0x002000008860783b */ /* 0x000fee0000004200 */
[-C--:B------:R-:W-:Y:S08]  /*1c700*/  HMMA.16816.F32 R36, R76, R100.reuse, R36 ;  /* 0x000000644c24723c */ /* 0x080ff00000001824 */
[C---:B------:R-:W-:Y:S08]  /*1c710*/  HMMA.16816.F32 R40, R84.reuse, R100, R40 ;  /* 0x000000645428723c */ /* 0x040ff00000001828 */
[-C--:B------:R-:W-:Y:S08]  /*1c720*/  HMMA.16816.F32 R44, R84, R102.reuse, R44 ;  /* 0x00000066542c723c */ /* 0x080ff0000000182c */
[C---:B------:R-:W-:Y:S01]  /*1c730*/  HMMA.16816.F32 R48, R76.reuse, R102, R48 ;  /* 0x000000664c30723c */ /* 0x040fe20000001830 */
[----:B------:R-:W-:Y:S07]  /*1c740*/  LDSM.16.MT88.4 R100, [R81+0x2000] ;  /* 0x002000005164783b */ /* 0x000fee0000004200 */
[-C--:B------:R-:W-:Y:S01]  /*1c750*/  HMMA.16816.F32 R52, R76, R104.reuse, R52 ;  /* 0x000000684c34723c */ /* 0x080fe20000001834 */
[----:B--2---:R-:W-:Y:S10]  /*1c760*/  MUFU.EX2 R159, R159 ;  /* 0x0000009f009f7308 */ /* 0x004ff40000000800 */
[----:B------:R-:W-:Y:S01]  /*1c770*/  MUFU.EX2 R190, R190 ;  /* 0x000000be00be7308 */ /* 0x000fe20000000800 */
[C---:B------:R-:W-:Y:S09]  /*1c780*/  HMMA.16816.F32 R56, R84.reuse, R104, R56 ;  /* 0x000000685438723c */ /* 0x040ff20000001838 */
[----:B------:R-:W1:Y:S01]  /*1c790*/  MUFU.EX2 R187, R187 ;  /* 0x000000bb00bb7308 */ /* 0x000e620000000800 */
[----:B------:R-:W-:Y:S01]  /*1c7a0*/  FFMA.FTZ R105, R223, UR4, -R73 ;  /* 0x00000004df697c23 */ /* 0x000fe20008010849 */
[-C--:B------:R-:W-:Y:S01]  /*1c7b0*/  HMMA.16816.F32 R60, R84, R106.reuse, R60 ;  /* 0x0000006a543c723c */ /* 0x080fe2000000183c */
[----:B------:R-:W2:Y:S07]  /*1c7c0*/  LDSM.16.MT88.4 R84, [R232+0xa000] ;  /* 0x00a00000e854783b */ /* 0x000eae0000004200 */
[----:B------:R-:W-:Y:S04]  /*1c7d0*/  HMMA.16816.F32 R64, R76, R106, R64 ;  /* 0x0000006a4c40723c */ /* 0x000fe80000001840 */
[--C-:B------:R-:W-:Y:S01]  /*1c7e0*/  FFMA.FTZ R76, R219, UR4, -R75.reuse ;  /* 0x00000004db4c7c23 */ /* 0x100fe2000801084b */
[----:B------:R-:W-:Y:S01]  /*1c7f0*/  FFMA.FTZ R78, R161, UR4, -R75 ;  /* 0x00000004a14e7c23 */ /* 0x000fe2000801084b */
[----:B------:R-:W-:Y:S02]  /*1c800*/  IMAD.MOV.U32 R161, RZ, RZ, R165 ;  /* 0x000000ffffa17224 */ /* 0x000fe400078e00a5 */
[----:B------:R-:W-:Y:S01]  /*1c810*/  FFMA.FTZ R77, R135, UR4, -R74 ;  /* 0x00000004874d7c23 */ /* 0x000fe2000801084a */
        /* <DEDUP_REMOVED lines=8> */
[----:B---3--:R-:W-:Y:S01]  /*1c8a0*/  FFMA.FTZ R76, R243, UR4, -R74 ;  /* 0x00000004f34c7c23 */ /* 0x008fe2000801084a */
[----:B------:R-:W3:Y:S01]  /*1c8b0*/  LDL.LU R132, [R1+0xd4] ;  /* 0x0000d40001847983 */ /* 0x000ee20000300800 */
[----:B------:R-:W-:Y:S02]  /*1c8c0*/  IMAD.MOV.U32 R135, RZ, RZ, R161 ;  /* 0x000000ffff877224 */ /* 0x000fe400078e00a1 */
[----:B------:R-:W-:Y:S01]  /*1c8d0*/  IMAD.MOV.U32 R161, RZ, RZ, R164 ;  /* 0x000000ffffa17224 */ /* 0x000fe200078e00a4 */
[----:B------:R-:W3:Y:S01]  /*1c8e0*/  LDL.LU R243, [R1+0x114] ;  /* 0x0001140001f37983 */ /* 0x000ee20000300800 */
[----:B------:R-:W-:Y:S02]  /*1c8f0*/  IMAD.MOV.U32 R164, RZ, RZ, R165 ;  /* 0x000000ffffa47224 */ /* 0x000fe400078e00a5 */
[----:B------:R-:W-:Y:S01]  /*1c900*/  FFMA.FTZ R104, R135, UR4, -R73 ;  /* 0x0000000487687c23 */ /* 0x000fe20008010849 */
[----:B------:R-:W-:Y:S01]  /*1c910*/  IMAD.MOV.U32 R165, RZ, RZ, R153 ;  /* 0x000000ffffa57224 */ /* 0x000fe200078e0099 */
[----:B------:R-:W3:Y:S01]  /*1c920*/  LDL.LU R80, [R1+0x110] ;  /* 0x0001100001507983 */ /* 0x000ee20000300800 */
[----:B------:R-:W-:Y:S01]  /*1c930*/  IMAD.MOV.U32 R153, RZ, RZ, R152 ;  /* 0x000000ffff997224 */ /* 0x000fe200078e0098 */
[----:B------:R-:W-:Y:S01]  /*1c940*/  MUFU.EX2 R135, R104 ;  /* 0x0000006800877308 */ /* 0x000fe20000000800 */
[----:B------:R-:W-:Y:S02]  /*1c950*/  IMAD.MOV.U32 R152, RZ, RZ, R140 ;  /* 0x000000ffff987224 */ /* 0x000fe400078e008c */
[----:B------:R-:W-:Y:S02]  /*1c960*/  IMAD.MOV.U32 R140, RZ, RZ, R141 ;  /* 0x000000ffff8c7224 */ /* 0x000fe400078e008d */
[----:B------:R-:W-:Y:S02]  /*1c970*/  IMAD.MOV.U32 R141, RZ, RZ, R128 ;  /* 0x000000ffff8d7224 */ /* 0x000fe400078e0080 */
[----:B------:R-:W-:Y:S02]  /*1c980*/  IMAD.MOV.U32 R128, RZ, RZ, R155 ;  /* 0x000000ffff807224 */ /* 0x000fe400078e009b */
[----:B------:R-:W-:Y:S02]  /*1c990*/  IMAD.MOV.U32 R155, RZ, RZ, R112 ;  /* 0x000000ffff9b7224 */ /* 0x000fe400078e0070 */
[----:B------:R-:W-:Y:S02]  /*1c9a0*/  IMAD.MOV.U32 R112, RZ, RZ, R186 ;  /* 0x000000ffff707224 */ /* 0x000fe400078e00ba */
[----:B------:R-:W-:Y:S01]  /*1c9b0*/  IMAD.MOV.U32 R202, RZ, RZ, R165 ;  /* 0x000000ffffca7224 */ /* 0x000fe200078e00a5 */
[----:B------:R1:W2:Y:S01]  /*1c9c0*/  MUFU.EX2 R186, R78 ;  /* 0x0000004e00ba7308 */ /* 0x0002a20000000800 */
        /* <DEDUP_REMOVED lines=8> */
[--C-:B------:R-:W-:Y:S01]  /*1ca50*/  FFMA.FTZ R111, R217, UR4, -R73.reuse ;  /* 0x00000004d96f7c23 */ /* 0x100fe20008010849 */
[----:B------:R-:W-:Y:S02]  /*1ca60*/  IMAD.MOV.U32 R213, RZ, RZ, R112 ;  /* 0x000000ffffd57224 */ /* 0x000fe400078e0070 */
[----:B------:R-:W-:Y:S01]  /*1ca70*/  FFMA.FTZ R112, R218, UR4, -R73 ;  /* 0x00000004da707c23 */ /* 0x000fe20008010849 */
[----:B------:R-:W-:Y:S02]  /*1ca80*/  IMAD.MOV.U32 R205, RZ, RZ, R164 ;  /* 0x000000ffffcd7224 */ /* 0x000fe400078e00a4 */
[----:B------:R-:W-:Y:S01]  /*1ca90*/  FFMA.FTZ R73, R221, UR4, -R74 ;  /* 0x00000004dd497c23 */ /* 0x000fe2000801084a */
[----:B------:R-:W-:Y:S01]  /*1caa0*/  IMAD.MOV.U32 R164, RZ, RZ, R152 ;  /* 0x000000ffffa47224 */ /* 0x000fe200078e0098 */
[----:B-1----:R-:W-:Y:S01]  /*1cab0*/  F2FP.F16.F32.PACK_AB R78, R187, R190 ;  /* 0x000000bebb4e723e */ /* 0x002fe200000000ff */
[----:B------:R1:W-:Y:S01]  /*1cac0*/  MUFU.EX2 R152, R82 ;  /* 0x0000005200987308 */ /* 0x0003e20000000800 */
[----:B------:R-:W-:Y:S01]  /*1cad0*/  IMAD.MOV.U32 R212, RZ, RZ, R184 ;  /* 0x000000ffffd47224 */ /* 0x000fe200078e00b8 */
[----:B--2---:R-:W-:Y:S01]  /*1cae0*/  F2FP.F16.F32.PACK_AB R79, R186, R185 ;  /* 0x000000b9ba4f723e */ /* 0x004fe200000000ff */
[----:B------:R-:W-:Y:S07]  /*1caf0*/  IMAD.MOV.U32 R214, RZ, RZ, R155 ;  /* 0x000000ffffd67224 */ /* 0x000fee00078e009b */
[----:B------:R2:W-:Y:S01]  /*1cb00*/  MUFU.EX2 R125, R73 ;  /* 0x00000049007d7308 */ /* 0x0005e20000000800 */
[----:B------:R-:W-:Y:S02]  /*1cb10*/  IMAD.MOV.U32 R216, RZ, RZ, R212 ;  /* 0x000000ffffd87224 */ /* 0x000fe400078e00d4 */
[----:B------:R-:W-:Y:S07]  /*1cb20*/  IMAD.MOV.U32 R221, RZ, RZ, R215 ;  /* 0x000000ffffdd7224 */ /* 0x000fee00078e00d7 */
[----:B------:R2:W-:Y:S01]  /*1cb30*/  MUFU.EX2 R155, R77 ;  /* 0x0000004d009b7308 */ /* 0x0005e20000000800 */
[----:B------:R-:W-:Y:S02]  /*1cb40*/  IMAD.MOV.U32 R212, RZ, RZ, R214 ;  /* 0x000000ffffd47224 */ /* 0x000fe400078e00d6 */
[----:B------:R-:W-:Y:S07]  /*1cb50*/  IMAD.MOV.U32 R215, RZ, RZ, R213 ;  /* 0x000000ffffd77224 */ /* 0x000fee00078e00d5 */
[----:B------:R4:W4:Y:S01]  /*1cb60*/  MUFU.EX2 R184, R76 ;  /* 0x0000004c00b87308 */ /* 0x0009220000000800 */
[----:B------:R-:W-:Y:S02]  /*1cb70*/  IMAD.MOV.U32 R214, RZ, RZ, R206 ;  /* 0x000000ffffd67224 */ /* 0x000fe400078e00ce */
[----:B-1----:R-:W-:Y:S01]  /*1cb80*/  FFMA.FTZ R82, R220, UR4, -R74 ;  /* 0x00000004dc527c23 */ /* 0x002fe2000801084a */
[----:B------:R-:W-:Y:S06]  /*1cb90*/  IMAD.MOV.U32 R213, RZ, RZ, R211 ;  /* 0x000000ffffd57224 */ /* 0x000fec00078e00d3 */
[----:B------:R-:W-:Y:S01]  /*1cba0*/  MUFU.EX2 R112, R112 ;  /* 0x0000007000707308 */ /* 0x000fe20000000800 */
[----:B------:R-:W-:Y:S02]  /*1cbb0*/  IMAD.MOV.U32 R206, RZ, RZ, R148 ;  /* 0x000000ffffce7224 */ /* 0x000fe400078e0094 */
[----:B--2---:R-:W-:Y:S01]  /*1cbc0*/  FFMA.FTZ R73, R221, UR4, -R74 ;  /* 0x00000004dd497c23 */ /* 0x004fe2000801084a */
[----:B------:R-:W-:Y:S02]  /*1cbd0*/  IMAD.MOV.U32 R211, RZ, RZ, R145 ;  /* 0x000000ffffd37224 */ /* 0x000fe400078e0091 */
[----:B------:R-:W-:Y:S01]  /*1cbe0*/  IMAD.MOV.U32 R148, RZ, RZ, R137 ;  /* 0x000000ffff947224 */ /* 0x000fe200078e0089 */
[----:B------:R-:W-:Y:S01]  /*1cbf0*/  F2FP.F16.F32.PACK_AB R77, R158, R157 ;  /* 0x0000009d9e4d723e */ /* 0x000fe200000000ff */
[----:B------:R-:W-:Y:S02]  /*1cc00*/  IMAD.MOV.U32 R107, RZ, RZ, R216 ;  /* 0x000000ffff6b7224 */ /* 0x000fe400078e00d8 */
[----:B------:R-:W-:Y:S01]  /*1cc10*/  IMAD.MOV.U32 R145, RZ, RZ, R134 ;  /* 0x000000ffff917224 */ /* 0x000fe200078e0086 */
[----:B----4-:R-:W-:Y:S01]  /*1cc20*/  F2FP.F16.F32.PACK_AB R76, R159, R188 ;  /* 0x000000bc9f4c723e */ /* 0x010fe200000000ff */
[----:B------:R-:W-:Y:S01]  /*1cc30*/  IMAD.MOV.U32 R134, RZ, RZ, R244 ;  /* 0x000000ffff867224 */ /* 0x000fe200078e00f4 */
[----:B------:R1:W-:Y:S01]  /*1cc40*/  MUFU.EX2 R124, R107 ;  /* 0x0000006b007c7308 */ /* 0x0003e20000000800 */
[----:B------:R-:W-:Y:S01]  /*1cc50*/  IMAD.MOV.U32 R216, RZ, RZ, R215 ;  /* 0x000000ffffd87224 */ /* 0x000fe200078e00d7 */
[----:B------:R2:W5:Y:S01]  /*1cc60*/  LDL.LU R244, [R1+0x10c] ;  /* 0x00010c0001f47983 */ /* 0x0005620000300800 */
[----:B------:R-:W-:Y:S01]  /*1cc70*/  IMAD.MOV.U32 R215, RZ, RZ, R214 ;  /* 0x000000ffffd77224 */ /* 0x000fe200078e00d6 */
[----:B------:R-:W-:Y:S01]  /*1cc80*/  F2FP.F16.F32.PACK_AB R91, R184, R155 ;  /* 0x0000009bb85b723e */ /* 0x000fe200000000ff */
[-C--:B------:R-:W-:Y:S03]  /*1cc90*/  HMMA.16816.F32 R4, R76, R84.reuse, R4 ;  /* 0x000000544c04723c */ /* 0x080fe60000001804 */
[----:B------:R-:W-:Y:S02]  /*1cca0*/  IMAD.MOV.U32 R220, RZ, RZ, R213 ;  /* 0x000000ffffdc7224 */ /* 0x000fe400078e00d5 */
[----:B------:R-:W-:Y:S02]  /*1ccb0*/  IMAD.MOV.U32 R214, RZ, RZ, R148 ;  /* 0x000000ffffd67224 */ /* 0x000fe400078e0094 */
[----:B------:R-:W-:Y:S01]  /*1ccc0*/  IMAD.MOV.U32 R148, RZ, RZ, R145 ;  /* 0x000000ffff947224 */ /* 0x000fe200078e0091 */
[C---:B------:R-:W-:Y:S04]  /*1ccd0*/  HMMA.16816.F32 R8, R88.reuse, R84, R8 ;  /* 0x000000545808723c */ /* 0x040fe80000001808 */
[----:B------:R-:W-:Y:S02]  /*1cce0*/  IMAD.MOV.U32 R213, RZ, RZ, R211 ;  /* 0x000000ffffd57224 */ /* 0x000fe400078e00d3 */
[----:B------:R-:W-:Y:S02]  /*1ccf0*/  IMAD.MOV.U32 R145, RZ, RZ, R128 ;  /* 0x000000ffff917224 */ /* 0x000fe400078e0080 */
[-C--:B------:R-:W-:Y:S01]  /*1cd00*/  HMMA.16816.F32 R12, R88, R86.reuse, R12 ;  /* 0x00000056580c723c */ /* 0x080fe2000000180c */
[----:B------:R-:W-:Y:S02]  /*1cd10*/  MUFU.EX2 R128, R82 ;  /* 0x0000005200807308 */ /* 0x000fe40000000800 */
[----:B------:R-:W-:Y:S08]  /*1cd20*/  IMAD.MOV.U32 R211, RZ, RZ, R134 ;  /* 0x000000ffffd37224 */ /* 0x000ff000078e0086 */
[----:B------:R4:W-:Y:S01]  /*1cd30*/  MUFU.EX2 R134, R73 ;  /* 0x0000004900867308 */ /* 0x0009e20000000800 */
[----:B------:R-:W-:Y:S02]  /*1cd40*/  IMAD.MOV.U32 R137, RZ, RZ, R144 ;  /* 0x000000ffff897224 */ /* 0x000fe400078e0090 */
[----:B------:R-:W-:Y:S01]  /*1cd50*/  FFMA.FTZ R108, R211, UR4, -R74 ;  /* 0x00000004d36c7c23 */ /* 0x000fe2000801084a */
[C---:B------:R-:W-:Y:S01]  /*1cd60*/  HMMA.16816.F32 R16, R76.reuse, R86, R16 ;  /* 0x000000564c10723c */ /* 0x040fe20000001810 */
[----:B------:R-:W2:Y:S03]  /*1cd70*/  LDSM.16.MT88.4 R84, [R232+0xa800] ;  /* 0x00a80000e854783b */ /* 0x000ea60000004200 */
[----:B------:R-:W-:Y:S02]  /*1cd80*/  IMAD.MOV.U32 R144, RZ, RZ, R154 ;  /* 0x000000ffff907224 */ /* 0x000fe400078e009a */
[--C-:B------:R-:W-:Y:S01]  /*1cd90*/  FFMA.FTZ R137, R137, UR4, -R75.reuse ;  /* 0x0000000489897c23 */ /* 0x100fe2000801084b */
[----:B------:R-:W-:Y:S01]  /*1cda0*/  IMAD.MOV.U32 R221, RZ, RZ, R212 ;  /* 0x000000ffffdd7224 */ /* 0x000fe200078e00d4 */
[----:B------:R-:W-:Y:S01]  /*1cdb0*/  MUFU.EX2 R154, R105 ;  /* 0x00000069009a7308 */ /* 0x000fe20000000800 */
[-C--:B------:R-:W-:Y:S03]  /*1cdc0*/  HMMA.16816.F32 R20, R76, R92.reuse, R20 ;  /* 0x0000005c4c14723c */ /* 0x080fe60000001814 */
[----:B------:R-:W-:Y:S02]  /*1cdd0*/  IMAD.MOV.U32 R212, RZ, RZ, R144 ;  /* 0x000000ffffd47224 */ /* 0x000fe400078e0090 */
[----:B------:R-:W-:Y:S01]  /*1cde0*/  FFMA.FTZ R104, R221, UR4, -R74 ;  /* 0x00000004dd687c23 */ /* 0x000fe2000801084a */
[----:B-1----:R-:W-:Y:S02]  /*1cdf0*/  IMAD.MOV.U32 R107, RZ, RZ, R220 ;  /* 0x000000ffff6b7224 */ /* 0x002fe400078e00dc */
[--C-:B----4-:R-:W-:Y:S01]  /*1ce00*/  FFMA.FTZ R73, R216, UR4, -R75.reuse ;  /* 0x00000004d8497c23 */ /* 0x110fe2000801084b */
[----:B------:R-:W-:Y:S01]  /*1ce10*/  IMAD.MOV.U32 R144, RZ, RZ, R122 ;  /* 0x000000ffff907224 */ /* 0x000fe200078e007a */
[C---:B------:R-:W-:Y:S01]  /*1ce20*/  HMMA.16816.F32 R24, R88.reuse, R92, R24 ;  /* 0x0000005c5818723c */ /* 0x040fe20000001818 */
[----:B------:R-:W-:Y:S03]  /*1ce30*/  MUFU.EX2 R108, R108 ;  /* 0x0000006c006c7308 */ /* 0x000fe60000000800 */
[----:B------:R-:W-:Y:S02]  /*1ce40*/  IMAD.MOV.U32 R220, RZ, RZ, R126 ;  /* 0x000000ffffdc7224 */ /* 0x000fe400078e007e */
[----:B------:R-:W-:Y:S01]  /*1ce50*/  FFMA.FTZ R82, R107, UR4, -R75 ;  /* 0x000000046b527c23 */ /* 0x000fe2000801084b */
[----:B------:R-:W-:Y:S02]  /*1ce60*/  IMAD.MOV.U32 R126, RZ, RZ, R248 ;  /* 0x000000ffff7e7224 */ /* 0x000fe400078e00f8 */
[----:B------:R-:W-:Y:S01]  /*1ce70*/  FFMA.FTZ R107, R212, UR4, -R74 ;  /* 0x00000004d46b7c23 */ /* 0x000fe2000801084a */
[-C--:B------:R-:W-:Y:S01]  /*1ce80*/  HMMA.16816.F32 R28, R88, R94.reuse, R28 ;  /* 0x0000005e581c723c */ /* 0x080fe2000000181c */
[----:B------:R1:W-:Y:S02]  /*1ce90*/  MUFU.EX2 R121, R82 ;  /* 0x0000005200797308 */ /* 0x0003e40000000800 */
[----:B------:R-:W-:Y:S02]  /*1cea0*/  IMAD.MOV.U32 R221, RZ, RZ, R145 ;  /* 0x000000ffffdd7224 */ /* 0x000fe400078e0091 */
[----:B------:R-:W-:Y:S06]  /*1ceb0*/  IMAD.MOV.U32 R145, RZ, RZ, R144 ;  /* 0x000000ffff917224 */ /* 0x000fec00078e0090 */
[----:B------:R-:W-:Y:S01]  /*1cec0*/  MUFU.EX2 R107, R107 ;  /* 0x0000006b006b7308 */ /* 0x000fe20000000800 */
[----:B------:R-:W-:Y:S01]  /*1ced0*/  IMAD.MOV.U32 R144, RZ, RZ, R139 ;  /* 0x000000ffff907224 */ /* 0x000fe200078e008b */
[C---:B------:R-:W-:Y:S01]  /*1cee0*/  HMMA.16816.F32 R32, R76.reuse, R94, R32 ;  /* 0x0000005e4c20723c */ /* 0x040fe20000001820 */
[----:B------:R-:W4:Y:S03]  /*1cef0*/  LDSM.16.MT88.4 R92, [R233+0xa800] ;  /* 0x00a80000e95c783b */ /* 0x000f260000004200 */
[----:B------:R-:W-:Y:S02]  /*1cf00*/  IMAD.MOV.U32 R212, RZ, RZ, R126 ;  /* 0x000000ffffd47224 */ /* 0x000fe400078e007e */
[--C-:B------:R-:W-:Y:S02]  /*1cf10*/  FFMA.FTZ R139, R72, UR4, -R74.reuse ;  /* 0x00000004488b7c23 */ /* 0x100fe4000801084a */
[----:B------:R-:W-:Y:S01]  /*1cf20*/  MUFU.EX2 R126, R73 ;  /* 0x00000049007e7308 */ /* 0x000fe20000000800 */
[--C-:B------:R-:W-:Y:S01]  /*1cf30*/  FFMA.FTZ R72, R221, UR4, -R75.reuse ;  /* 0x00000004dd487c23 */ /* 0x100fe2000801084b */
[-C--:B------:R-:W-:Y:S08]  /*1cf40*/  HMMA.16816.F32 R36, R76, R96.reuse, R36 ;  /* 0x000000604c24723c */ /* 0x080ff00000001824 */
[----:B------:R-:W-:Y:S01]  /*1cf50*/  MUFU.EX2 R120, R72 ;  /* 0x0000004800787308 */ /* 0x000fe20000000800 */
[----:B-1----:R-:W-:Y:S01]  /*1cf60*/  FFMA.FTZ R82, R212, UR4, -R75 ;  /* 0x00000004d4527c23 */ /* 0x002fe2000801084b */
[----:B------:R-:W-:Y:S02]  /*1cf70*/  IMAD.MOV.U32 R207, RZ, RZ, R161 ;  /* 0x000000ffffcf7224 */ /* 0x000fe400078e00a1 */
[----:B------:R-:W-:Y:S01]  /*1cf80*/  IMAD.MOV.U32 R161, RZ, RZ, R153 ;  /* 0x000000ffffa17224 */ /* 0x000fe200078e0099 */
[C---:B------:R-:W-:Y:S05]  /*1cf90*/  HMMA.16816.F32 R40, R88.reuse, R96, R40 ;  /* 0x000000605828723c */ /* 0x040fea0000001828 */
[----:B------:R1:W2:Y:S01]  /*1cfa0*/  MUFU.EX2 R153, R83 ;  /* 0x0000005300997308 */ /* 0x0002a20000000800 */
[----:B------:R-:W-:Y:S02]  /*1cfb0*/  IMAD.MOV.U32 R216, RZ, RZ, R133 ;  /* 0x000000ffffd87224 */ /* 0x000fe400078e0085 */
[----:B------:R-:W-:Y:S01]  /*1cfc0*/  FFMA.FTZ R133, R123, UR4, -R74 ;  /* 0x000000047b857c23 */ /* 0x000fe2000801084a */
[----:B------:R-:W-:Y:S02]  /*1cfd0*/  IMAD.MOV.U32 R211, RZ, RZ, R130 ;  /* 0x000000ffffd37224 */ /* 0x000fe400078e0082 */
[--C-:B------:R-:W-:Y:S01]  /*1cfe0*/  FFMA.FTZ R130, R119, UR4, -R74.reuse ;  /* 0x0000000477827c23 */ /* 0x100fe2000801084a */
[-C--:B------:R-:W-:Y:S03]  /*1cff0*/  HMMA.16816.F32 R44, R88, R98.reuse, R44 ;  /* 0x00000062582c723c */ /* 0x080fe6000000182c */
[--C-:B-1----:R-:W-:Y:S05]  /*1d000*/  FFMA.FTZ R83, R220, UR4, -R74.reuse ;  /* 0x00000004dc537c23 */ /* 0x102fea000801084a */
[C---:B------:R-:W-:Y:S01]  /*1d010*/  HMMA.16816.F32 R48, R76.reuse, R98, R48 ;  /* 0x000000624c30723c */ /* 0x040fe20000001830 */
[----:B------:R-:W-:Y:S01]  /*1d020*/  LDSM.16.MT88.4 R96, [R81+0x2800] ;  /* 0x002800005160783b */ /* 0x000fe20000004200 */
[----:B------:R-:W1:Y:S06]  /*1d030*/  MUFU.EX2 R119, R83 ;  /* 0x0000005300777308 */ /* 0x000e6c0000000800 */
[-C--:B------:R-:W-:Y:S08]  /*1d040*/  HMMA.16816.F32 R52, R76, R100.reuse, R52 ;  /* 0x000000644c34723c */ /* 0x080ff00000001834 */
[C---:B------:R-:W-:Y:S04]  /*1d050*/  HMMA.16816.F32 R56, R88.reuse, R100, R56 ;  /* 0x000000645838723c */ /* 0x040fe80000001838 */
[----:B------:R-:W-:Y:S01]  /*1d060*/  FFMA.FTZ R101, R215, UR4, -R74 ;  /* 0x00000004d7657c23 */ /* 0x000fe2000801084a */
[----:B------:R-:W-:Y:S02]  /*1d070*/  IMAD.MOV.U32 R215, RZ, RZ, R213 ;  /* 0x000000ffffd77224 */ /* 0x000fe400078e00d5 */
[----:B------:R-:W-:Y:S01]  /*1d080*/  IMAD.MOV.U32 R213, RZ, RZ, R214 ;  /* 0x000000ffffd57224 */ /* 0x000fe200078e00d6 */
[-C--:B------:R-:W-:Y:S01]  /*1d090*/  HMMA.16816.F32 R60, R88, R102.reuse, R60 ;  /* 0x00000066583c723c */ /* 0x080fe2000000183c */
[----:B------:R-:W4:Y:S02]  /*1d0a0*/  LDSM.16.MT88.4 R88, [R136+0x2800] ;  /* 0x002800008858783b */ /* 0x000f240000004200 */
[----:B------:R-:W-:Y:S02]  /*1d0b0*/  IMAD.MOV.U32 R214, RZ, RZ, R148 ;  /* 0x000000ffffd67224 */ /* 0x000fe400078e0094 */
[----:B------:R-:W-:Y:S01]  /*1d0c0*/  FFMA.FTZ R148, R71, UR4, -R74 ;  /* 0x0000000447947c23 */ /* 0x000fe2000801084a */
[--C-:B------:R-:W-:Y:S01]  /*1d0d0*/  FFMA.FTZ R71, R216, UR4, -R75.reuse ;  /* 0x00000004d8477c23 */ /* 0x100fe2000801084b */
[--C-:B------:R-:W-:Y:S01]  /*1d0e0*/  FFMA.FTZ R100, R215, UR4, -R75.reuse ;  /* 0x00000004d7647c23 */ /* 0x100fe2000801084b */
[--C-:B------:R-:W-:Y:S01]  /*1d0f0*/  FFMA.FTZ R105, R213, UR4, -R75.reuse ;  /* 0x00000004d5697c23 */ /* 0x100fe2000801084b */
[----:B------:R-:W-:Y:S01]  /*1d100*/  HMMA.16816.F32 R64, R76, R102, R64 ;  /* 0x000000664c40723c */ /* 0x000fe20000001840 */
[----:B------:R-:W1:Y:S03]  /*1d110*/  MUFU.EX2 R123, R71 ;  /* 0x00000047007b7308 */ /* 0x000e660000000800 */
[----:B------:R-:W-:Y:S01]  /*1d120*/  FFMA.FTZ R106, R214, UR4, -R75 ;  /* 0x00000004d66a7c23 */ /* 0x000fe2000801084b */
[----:B------:R-:W-:Y:S06]  /*1d130*/  F2FP.F16.F32.PACK_AB R76, R135, R152 ;  /* 0x00000098874c723e */ /* 0x000fec00000000ff */
[----:B------:R-:W-:Y:S01]  /*1d140*/  MUFU.EX2 R102, R142 ;  /* 0x0000008e00667308 */ /* 0x000fe20000000800 */
[----:B--2---:R-:W-:Y:S01]  /*1d150*/  F2FP.F16.F32.PACK_AB R78, R154, R153 ;  /* 0x000000999a4e723e */ /* 0x004fe200000000ff */
[----:B------:R-:W-:Y:S01]  /*1d160*/  IMAD.MOV.U32 R214, RZ, RZ, R117 ;  /* 0x000000ffffd67224 */ /* 0x000fe200078e0075 */
[----:B------:R-:W-:Y:S07]  /*1d170*/  F2FP.F16.F32.PACK_AB R77, R128, R125 ;  /* 0x0000007d804d723e */ /* 0x000fee00000000ff */
[----:B------:R-:W-:Y:S01]  /*1d180*/  MUFU.EX2 R117, R110 ;  /* 0x0000006e00757308 */ /* 0x000fe20000000800 */
[----:B-1----:R-:W-:Y:S09]  /*1d190*/  F2FP.F16.F32.PACK_AB R79, R119, R134 ;  /* 0x00000086774f723e */ /* 0x002ff200000000ff */
[----:B------:R-:W-:Y:S01]  /*1d1a0*/  MUFU.EX2 R110, R237 ;  /* 0x000000ed006e7308 */ /* 0x000fe20000000800 */
[----:B------:R-:W-:Y:S09]  /*1d1b0*/  F2FP.F16.F32.PACK_AB R75, R123, R120 ;  /* 0x000000787b4b723e */ /* 0x000ff200000000ff */
[----:B------:R-:W-:Y:S10]  /*1d1c0*/  MUFU.EX2 R103, R82 ;  /* 0x0000005200677308 */ /* 0x000ff40000000800 */
[----:B------:R-:W-:Y:S10]  /*1d1d0*/  MUFU.EX2 R105, R105 ;  /* 0x0000006900697308 */ /* 0x000ff40000000800 */
[----:B------:R-:W-:Y:S10]  /*1d1e0*/  MUFU.EX2 R106, R106 ;  /* 0x0000006a006a7308 */ /* 0x000ff40000000800 */
[----:B---3--:R-:W1:Y:S01]  /*1d1f0*/  MUFU.EX2 R132, R132 ;  /* 0x0000008400847308 */ /* 0x008e620000000800 */
[----:B------:R-:W-:Y:S02]  /*1d200*/  IMAD.MOV.U32 R122, RZ, RZ, R243 ;  /* 0x000000ffff7a7224 */ /* 0x000fe400078e00f3 */
[----:B------:R2:W5:Y:S04]  /*1d210*/  LDL.LU R243, [R1+0x108] ;  /* 0x0001080001f37983 */ /* 0x0005680000300800 */
[----:B------:R2:W5:Y:S03]  /*1d220*/  LDL.LU R248, [R1+0x104] ;  /* 0x0001040001f87983 */ /* 0x0005660000300800 */
[----:B------:R-:W3:Y:S01]  /*1d230*/  MUFU.EX2 R122, R122 ;  /* 0x0000007a007a7308 */ /* 0x000ee20000000800 */
[----:B------:R-:W4:Y:S01]  /*1d240*/  LDL.LU R73, [R1+0xe4] ;  /* 0x0000e40001497983 */ /* 0x000f220000300800 */
[----:B-1----:R-:W-:Y:S03]  /*1d250*/  F2FP.F16.F32.PACK_AB R74, R132, R127 ;  /* 0x0000007f844a723e */ /* 0x002fe600000000ff */
[----:B------:R-:W3:Y:S04]  /*1d260*/  LDL.LU R72, [R1+0xe0] ;  /* 0x0000e00001487983 */ /* 0x000ee80000300800 */
[----:B------:R-:W2:Y:S04]  /*1d270*/  LDL.LU R212, [R1+0xe8] ;  /* 0x0000e80001d47983 */ /* 0x000ea80000300800 */
[----:B------:R1:W5:Y:S01]  /*1d280*/  LDL.LU R237, [R1+0x100] ;  /* 0x0001000001ed7983 */ /* 0x0003620000300800 */
[----:B----4-:R-:W-:Y:S01]  /*1d290*/  FFMA.FTZ R2, R2, R73, R118 ;  /* 0x0000004902027223 */ /* 0x010fe20000010076 */
[----:B------:R-:W-:Y:S01]  /*1d2a0*/  F2FP.F16.F32.PACK_AB R73, R126, R121 ;  /* 0x000000797e49723e */ /* 0x000fe200000000ff */
[----:B------:R-:W-:Y:S01]  /*1d2b0*/  MUFU.EX2 R118, R109 ;  /* 0x0000006d00767308 */ /* 0x000fe20000000800 */
[----:B---3--:R-:W-:Y:S01]  /*1d2c0*/  FFMA.FTZ R0, R0, R72, R114 ;  /* 0x0000004800007223 */ /* 0x008fe20000010072 */
[----:B------:R-:W-:Y:S08]  /*1d2d0*/  F2FP.F16.F32.PACK_AB R72, R122, R124 ;  /* 0x0000007c7a48723e */ /* 0x000ff000000000ff */
[----:B------:R-:W-:Y:S01]  /*1d2e0*/  MUFU.EX2 R109, R104 ;  /* 0x00000068006d7308 */ /* 0x000fe20000000800 */
[----:B--2---:R-:W-:Y:S01]  /*1d2f0*/  FFMA.FTZ R71, R3, R212, R115 ;  /* 0x000000d403477223 */ /* 0x004fe20000010073 */
[----:B------:R-:W-:Y:S08]  /*1d300*/  FADD.FTZ R3, R211, R2 ;  /* 0x00000002d3037221 */ /* 0x000ff00000010000 */
[----:B------:R2:W-:Y:S01]  /*1d310*/  MUFU.EX2 R115, R236 ;  /* 0x000000ec00737308 */ /* 0x0005e20000000800 */
[----:B------:R-:W-:Y:S01]  /*1d320*/  IMAD.MOV.U32 R211, RZ, RZ, R116 ;  /* 0x000000ffffd37224 */ /* 0x000fe200078e0074 */
[-C--:B------:R-:W-:Y:S08]  /*1d330*/  HMMA.16816.F32 R4, R72, R84.reuse, R4 ;  /* 0x000000544804723c */ /* 0x080ff00000001804 */
[----:B------:R3:W-:Y:S01]  /*1d340*/  MUFU.EX2 R104, R234 ;  /* 0x000000ea00687308 */ /* 0x0007e20000000800 */
[----:B------:R-:W-:Y:S09]  /*1d350*/  FADD.FTZ R2, R230, R0 ;  /* 0x00000000e6027221 */ /* 0x000ff20000010000 */
[----:B------:R-:W-:Y:S01]  /*1d360*/  MUFU.EX2 R114, R101 ;  /* 0x0000006500727308 */ /* 0x000fe20000000800 */
[----:B------:R-:W-:Y:S01]  /*1d370*/  FADD.FTZ R0, R214, R71 ;  /* 0x00000047d6007221 */ /* 0x000fe20000010000 */
[C---:B------:R-:W-:Y:S08]  /*1d380*/  HMMA.16816.F32 R8, R76.reuse, R84, R8 ;  /* 0x000000544c08723c */ /* 0x040ff00000001808 */
[----:B------:R-:W-:Y:S01]  /*1d390*/  MUFU.EX2 R101, R141 ;  /* 0x0000008d00657308 */ /* 0x000fe20000000800 */
[----:B--2---:R1:W5:Y:S01]  /*1d3a0*/  LDL.LU R236, [R1+0xfc] ;  /* 0x0000fc0001ec7983 */ /* 0x0043620000300800 */
[----:B------:R-:W-:Y:S08]  /*1d3b0*/  FADD.FTZ R71, R113, R207 ;  /* 0x000000cf71477221 */ /* 0x000ff00000010000 */
[----:B------:R-:W-:Y:S01]  /*1d3c0*/  MUFU.EX2 R116, R111 ;  /* 0x0000006f00747308 */ /* 0x000fe20000000800 */
[----:B------:R-:W-:Y:S01]  /*1d3d0*/  FADD.FTZ R0, R205, R0 ;  /* 0x00000000cd007221 */ /* 0x000fe20000010000 */
[-C--:B------:R-:W-:Y:S01]  /*1d3e0*/  HMMA.16816.F32 R12, R76, R86.reuse, R12 ;  /* 0x000000564c0c723c */ /* 0x080fe2000000180c */
[----:B---3--:R1:W5:Y:S07]  /*1d3f0*/  LDL.LU R234, [R1+0xf8] ;  /* 0x0000f80001ea7983 */ /* 0x00836e0000300800 */
[----:B------:R-:W-:Y:S01]  /*1d400*/  MUFU.EX2 R111, R100 ;  /* 0x00000064006f7308 */ /* 0x000fe20000000800 */
[----:B------:R-:W-:Y:S01]  /*1d410*/  FADD.FTZ R0, R165, R0 ;  /* 0x00000000a5007221 */ /* 0x000fe20000010000 */
[----:B------:R-:W-:Y:S02]  /*1d420*/  IMAD.MOV.U32 R165, RZ, RZ, R145 ;  /* 0x000000ffffa57224 */ /* 0x000fe400078e0091 */
[----:B------:R-:W-:Y:S01]  /*1d430*/  FADD.FTZ R71, R164, R71 ;  /* 0x00000047a4477221 */ /* 0x000fe20000010000 */
[----:B------:R-:W-:Y:S02]  /*1d440*/  IMAD.MOV.U32 R164, RZ, RZ, R144 ;  /* 0x000000ffffa47224 */ /* 0x000fe400078e0090 */
[----:B------:R-:W-:Y:S01]  /*1d450*/  FADD.FTZ R83, R147, R0 ;  /* 0x0000000093537221 */ /* 0x000fe20000010000 */
[C---:B------:R-:W-:Y:S01]  /*1d460*/  HMMA.16816.F32 R16, R72.reuse, R86, R16 ;  /* 0x000000564810723c */ /* 0x040fe20000001810 */
[----:B------:R-:W2:Y:S01]  /*1d470*/  LDSM.16.MT88.4 R84, [R232+0xb000] ;  /* 0x00b00000e854783b */ /* 0x000ea20000004200 */
[----:B------:R-:W3:Y:S02]  /*1d480*/  MUFU.EX2 R100, R143 ;  /* 0x0000008f00647308 */ /* 0x000ee40000000800 */
[----:B------:R-:W-:Y:S01]  /*1d490*/  FADD.FTZ R71, R168, R71 ;  /* 0x00000047a8477221 */ /* 0x000fe20000010000 */
[----:B------:R-:W-:Y:S07]  /*1d4a0*/  FADD.FTZ R2, R206, R2 ;  /* 0x00000002ce027221 */ /* 0x000fee0000010000 */
[----:B------:R4:W1:Y:S01]  /*1d4b0*/  MUFU.EX2 R113, R242 ;  /* 0x000000f200717308 */ /* 0x0008620000000800 */
        /* <DEDUP_REMOVED lines=9> */
[----:B------:R-:W-:Y:S01]  /*1d550*/  LDSM.16.MT88.4 R144, [R232+0xb800] ;  /* 0x00b80000e890783b */ /* 0x000fe20000004200 */
[----:B----4-:R-:W-:Y:S01]  /*1d560*/  IMAD.MOV.U32 R242, RZ, RZ, 0x40 ;  /* 0x00000040fff27424 */ /* 0x010fe200078e00ff */
[-C--:B------:R-:W-:Y:S03]  /*1d570*/  HMMA.16816.F32 R28, R76, R94.reuse, R28 ;  /* 0x0000005e4c1c723c */ /* 0x080fe6000000181c */
[----:B------:R-:W-:Y:S01]  /*1d580*/  FADD.FTZ R82, R172, R3 ;  /* 0x00000003ac527221 */ /* 0x000fe20000010000 */
[----:B------:R-:W-:Y:S01]  /*1d590*/  FADD.FTZ R3, R164, R83 ;  /* 0x00000053a4037221 */ /* 0x000fe20000010000 */
[----:B------:R-:W-:Y:S01]  /*1d5a0*/  FADD.FTZ R0, R173, R0 ;  /* 0x00000000ad007221 */ /* 0x000fe20000010000 */
[----:B------:R-:W-:Y:S01]  /*1d5b0*/  MUFU.EX2 R83, R138 ;  /* 0x0000008a00537308 */ /* 0x000fe20000000800 */
[----:B------:R-:W-:Y:S01]  /*1d5c0*/  FADD.FTZ R2, R165, R82 ;  /* 0x00000052a5027221 */ /* 0x000fe20000010000 */
[C---:B------:R-:W-:Y:S01]  /*1d5d0*/  HMMA.16816.F32 R32, R72.reuse, R94, R32 ;  /* 0x0000005e4820723c */ /* 0x040fe20000001820 */
[----:B------:R-:W-:Y:S03]  /*1d5e0*/  LDSM.16.MT88.4 R92, [R136+0x3000] ;  /* 0x00300000885c783b */ /* 0x000fe60000004200 */
[----:B------:R-:W-:Y:S01]  /*1d5f0*/  FADD.FTZ R82, R199, R71 ;  /* 0x00000047c7527221 */ /* 0x000fe20000010000 */
[----:B------:R-:W-:Y:S01]  /*1d600*/  FADD.FTZ R71, R175, R3 ;  /* 0x00000003af477221 */ /* 0x000fe20000010000 */
[----:B------:R-:W-:Y:S01]  /*1d610*/  FADD.FTZ R3, R198, R2 ;  /* 0x00000002c6037221 */ /* 0x000fe20000010000 */
[----:B---3--:R-:W-:Y:S01]  /*1d620*/  F2FP.F16.F32.PACK_AB R198, R102, R100 ;  /* 0x0000006466c6723e */ /* 0x008fe200000000ff */
[-C--:B------:R-:W-:Y:S03]  /*1d630*/  HMMA.16816.F32 R36, R72, R88.reuse, R36 ;  /* 0x000000584824723c */ /* 0x080fe60000001824 */
[----:B------:R-:W-:Y:S01]  /*1d640*/  FADD.FTZ R2, R174, R0 ;  /* 0x00000000ae027221 */ /* 0x000fe20000010000 */
[----:B------:R-:W-:Y:S01]  /*1d650*/  FADD.FTZ R0, R196, R71 ;  /* 0x00000047c4007221 */ /* 0x000fe20000010000 */
[----:B------:R-:W-:Y:S01]  /*1d660*/  FADD.FTZ R71, R166, R3 ;  /* 0x00000003a6477221 */ /* 0x000fe20000010000 */
[----:B------:R-:W-:Y:S01]  /*1d670*/  FADD.FTZ R82, R197, R82 ;  /* 0x00000052c5527221 */ /* 0x000fe20000010000 */
[----:B------:R-:W-:Y:S01]  /*1d680*/  FADD.FTZ R2, R150, R2 ;  /* 0x0000000296027221 */ /* 0x000fe20000010000 */
[C---:B------:R-:W-:Y:S04]  /*1d690*/  HMMA.16816.F32 R40, R76.reuse, R88, R40 ;  /* 0x000000584c28723c */ /* 0x040fe80000001828 */
[----:B------:R-:W-:Y:S04]  /*1d6a0*/  FADD.FTZ R3, R151, R82 ;  /* 0x0000005297037221 */ /* 0x000fe80000010000 */
[-C--:B------:R-:W-:Y:S08]  /*1d6b0*/  HMMA.16816.F32 R44, R76, R90.reuse, R44 ;  /* 0x0000005a4c2c723c */ /* 0x080ff0000000182c */
[C---:B------:R-:W-:Y:S01]  /*1d6c0*/  HMMA.16816.F32 R48, R72.reuse, R90, R48 ;  /* 0x0000005a4830723c */ /* 0x040fe20000001830 */
[----:B------:R-:W3:Y:S07]  /*1d6d0*/  LDSM.16.MT88.4 R88, [R233+0xb000] ;  /* 0x00b00000e958783b */ /* 0x000eee0000004200 */
[-C--:B------:R-:W-:Y:S08]  /*1d6e0*/  HMMA.16816.F32 R52, R72, R96.reuse, R52 ;  /* 0x000000604834723c */ /* 0x080ff00000001834 */
[C---:B------:R-:W-:Y:S08]  /*1d6f0*/  HMMA.16816.F32 R56, R76.reuse, R96, R56 ;  /* 0x000000604c38723c */ /* 0x040ff00000001838 */
[-C--:B------:R-:W-:Y:S03]  /*1d700*/  HMMA.16816.F32 R60, R76, R98.reuse, R60 ;  /* 0x000000624c3c723c */ /* 0x080fe6000000183c */
[----:B------:R-:W-:Y:S02]  /*1d710*/  F2FP.F16.F32.PACK_AB R77, R114, R109 ;  /* 0x0000006d724d723e */ /* 0x000fe400000000ff */
[----:B------:R-:W-:Y:S02]  /*1d720*/  F2FP.F16.F32.PACK_AB R76, R116, R112 ;  /* 0x00000070744c723e */ /* 0x000fe400000000ff */
[----:B------:R-:W-:Y:S01]  /*1d730*/  F2FP.F16.F32.PACK_AB R78, R118, R117 ;  /* 0x00000075764e723e */ /* 0x000fe200000000ff */
[----:B------:R-:W-:Y:S01]  /*1d740*/  HMMA.16816.F32 R64, R72, R98, R64 ;  /* 0x000000624840723c */ /* 0x000fe20000001840 */
[----:B------:R-:W4:Y:S03]  /*1d750*/  LDSM.16.MT88.4 R96, [R81+0x3000] ;  /* 0x003000005160783b */ /* 0x000f260000004200 */
[----:B------:R-:W-:Y:S02]  /*1d760*/  F2FP.F16.F32.PACK_AB R72, R115, R110 ;  /* 0x0000006e7348723e */ /* 0x000fe400000000ff */
[----:B------:R-:W-:Y:S02]  /*1d770*/  F2FP.F16.F32.PACK_AB R73, R111, R103 ;  /* 0x000000676f49723e */ /* 0x000fe400000000ff */
[----:B-1----:R-:W-:Y:S02]  /*1d780*/  F2FP.F16.F32.PACK_AB R74, R113, R104 ;  /* 0x00000068714a723e */ /* 0x002fe400000000ff */
[----:B------:R-:W-:Y:S02]  /*1d790*/  F2FP.F16.F32.PACK_AB R75, R106, R105 ;  /* 0x000000696a4b723e */ /* 0x000fe400000000ff */
[----:B------:R-:W-:Y:S05]  /*1d7a0*/  F2FP.F16.F32.PACK_AB R79, R108, R107 ;  /* 0x0000006b6c4f723e */ /* 0x000fea00000000ff */
[-C--:B--2---:R-:W-:Y:S08]  /*1d7b0*/  HMMA.16816.F32 R4, R72, R84.reuse, R4 ;  /* 0x000000544804723c */ /* 0x084ff00000001804 */
[C---:B------:R-:W-:Y:S01]  /*1d7c0*/  HMMA.16816.F32 R8, R76.reuse, R84, R8 ;  /* 0x000000544c08723c */ /* 0x040fe20000001808 */
[----:B------:R-:W1:Y:S10]  /*1d7d0*/  MUFU.EX2 R85, R137 ;  /* 0x0000008900557308 */ /* 0x000e740000000800 */
[----:B------:R2:W-:Y:S01]  /*1d7e0*/  MUFU.EX2 R84, R241 ;  /* 0x000000f100547308 */ /* 0x0005e20000000800 */
[-C--:B------:R-:W-:Y:S03]  /*1d7f0*/  HMMA.16816.F32 R12, R76, R86.reuse, R12 ;  /* 0x000000564c0c723c */ /* 0x080fe6000000180c */
[----:B-1----:R-:W-:Y:S05]  /*1d800*/  F2FP.F16.F32.PACK_AB R151, R83, R85 ;  /* 0x000000555397723e */ /* 0x002fea00000000ff */
[C---:B------:R-:W-:Y:S01]  /*1d810*/  HMMA.16816.F32 R16, R72.reuse, R86, R16 ;  /* 0x000000564810723c */ /* 0x040fe20000001810 */
[----:B------:R-:W-:Y:S01]  /*1d820*/  MUFU.EX2 R87, R129 ;  /* 0x0000008100577308 */ /* 0x000fe20000000800 */
[----:B--2---:R-:W1:Y:S09]  /*1d830*/  S2R R241, SR_TID.X ;  /* 0x0000000000f17919 */ /* 0x004e720000002100 */
[----:B------:R-:W-:Y:S01]  /*1d840*/  MUFU.EX2 R86, R130 ;  /* 0x0000008200567308 */ /* 0x000fe20000000800 */
[-C--:B---3--:R-:W-:Y:S08]  /*1d850*/  HMMA.16816.F32 R20, R72, R88.reuse, R20 ;  /* 0x000000584814723c */ /* 0x088ff00000001814 */
[C---:B------:R-:W-:Y:S01]  /*1d860*/  HMMA.16816.F32 R24, R76.reuse, R88, R24 ;  /* 0x000000584c18723c */ /* 0x040fe20000001818 */
[----:B------:R2:W3:Y:S10]  /*1d870*/  MUFU.EX2 R88, R140 ;  /* 0x0000008c00587308 */ /* 0x0004f40000000800 */
[----:B------:R4:W-:Y:S01]  /*1d880*/  MUFU.EX2 R89, R240 ;  /* 0x000000f000597308 */ /* 0x0009e20000000800 */
[-C--:B------:R-:W-:Y:S01]  /*1d890*/  HMMA.16816.F32 R28, R76, R90.reuse, R28 ;  /* 0x0000005a4c1c723c */ /* 0x080fe2000000181c */
[----:B--2---:R-:W2:Y:S07]  /*1d8a0*/  LDSM.16.MT88.4 R140, [R233+0xb800] ;  /* 0x00b80000e98c783b */ /* 0x004eae0000004200 */
[C---:B------:R-:W-:Y:S01]  /*1d8b0*/  HMMA.16816.F32 R32, R72.reuse, R90, R32 ;  /* 0x0000005a4820723c */ /* 0x040fe20000001820 */
[----:B------:R4:W-:Y:S03]  /*1d8c0*/  MUFU.EX2 R91, R238 ;  /* 0x000000ee005b7308 */ /* 0x0009e60000000800 */
[----:B---3--:R-:W-:Y:S07]  /*1d8d0*/  F2FP.F16.F32.PACK_AB R196, R101, R88 ;  /* 0x0000005865c4723e */ /* 0x008fee00000000ff */
[----:B------:R-:W-:Y:S01]  /*1d8e0*/  MUFU.EX2 R90, R131 ;  /* 0x00000083005a7308 */ /* 0x000fe20000000800 */
[----:B-1----:R-:W-:Y:S01]  /*1d8f0*/  LOP3.LUT R241, R241, 0x8, RZ, 0xc0, !PT ;  /* 0x00000008f1f17812 */ /* 0x002fe200078ec0ff */
[----:B----4-:R-:W1:Y:S01]  /*1d900*/  S2R R240, SR_TID.X ;  /* 0x0000000000f07919 */ /* 0x010e620000002100 */
[-C--:B------:R-:W-:Y:S01]  /*1d910*/  HMMA.16816.F32 R36, R72, R92.reuse, R36 ;  /* 0x0000005c4824723c */ /* 0x080fe20000001824 */
[----:B------:R-:W3:Y:S07]  /*1d920*/  S2R R238, SR_TID.X ;  /* 0x0000000000ee7919 */ /* 0x000eee0000002100 */
[C---:B------:R-:W-:Y:S01]  /*1d930*/  HMMA.16816.F32 R40, R76.reuse, R92, R40 ;  /* 0x0000005c4c28723c */ /* 0x040fe20000001828 */
[----:B------:R-:W4:Y:S10]  /*1d940*/  MUFU.EX2 R92, R239 ;  /* 0x000000ef005c7308 */ /* 0x000f340000000800 */
[----:B------:R-:W2:Y:S01]  /*1d950*/  MUFU.EX2 R93, R133 ;  /* 0x00000085005d7308 */ /* 0x000ea20000000800 */
[-C--:B------:R-:W-:Y:S03]  /*1d960*/  HMMA.16816.F32 R44, R76, R94.reuse, R44 ;  /* 0x0000005e4c2c723c */ /* 0x080fe6000000182c */
[----:B----4-:R-:W-:Y:S05]  /*1d970*/  F2FP.F16.F32.PACK_AB R150, R91, R92 ;  /* 0x0000005c5b96723e */ /* 0x010fea00000000ff */
[C---:B------:R-:W-:Y:S04]  /*1d980*/  HMMA.16816.F32 R48, R72.reuse, R94, R48 ;  /* 0x0000005e4830723c */ /* 0x040fe80000001830 */
[----:B--2---:R-:W-:Y:S01]  /*1d990*/  F2FP.F16.F32.PACK_AB R197, R93, R86 ;  /* 0x000000565dc5723e */ /* 0x004fe200000000ff */
[----:B------:R-:W-:Y:S02]  /*1d9a0*/  IMAD.MOV.U32 R133, RZ, RZ, R68 ;  /* 0x000000ffff857224 */ /* 0x000fe400078e0044 */
[----:B-1----:R-:W-:Y:S01]  /*1d9b0*/  IMAD.SHL.U32 R240, R240, 0x40, RZ ;  /* 0x00000040f0f07824 */ /* 0x002fe200078e00ff */
[-C--:B------:R-:W-:Y:S04]  /*1d9c0*/  HMMA.16816.F32 R52, R72, R96.reuse, R52 ;  /* 0x000000604834723c */ /* 0x080fe80000001834 */
[----:B------:R-:W-:Y:S04]  /*1d9d0*/  LOP3.LUT R239, R240, 0x400, RZ, 0xc0, !PT ;  /* 0x00000400f0ef7812 */ /* 0x000fe800078ec0ff */
[C---:B------:R-:W-:Y:S08]  /*1d9e0*/  HMMA.16816.F32 R56, R76.reuse, R96, R56 ;  /* 0x000000604c38723c */ /* 0x040ff00000001838 */
[-C--:B------:R-:W-:Y:S01]  /*1d9f0*/  HMMA.16816.F32 R60, R76, R98.reuse, R60 ;  /* 0x000000624c3c723c */ /* 0x080fe2000000183c */
[----:B------:R1:W-:Y:S02]  /*1da00*/  MUFU.EX2 R78, R148 ;  /* 0x00000094004e7308 */ /* 0x0003e40000000800 */
[----:B------:R-:W-:Y:S01]  /*1da10*/  FADD.FTZ R76, R149, R0 ;  /* 0x00000000954c7221 */ /* 0x000fe20000010000 */
[----:B------:R-:W-:Y:S07]  /*1da20*/  F2FP.F16.F32.PACK_AB R149, R90, R87 ;  /* 0x000000575a95723e */ /* 0x000fee00000000ff */
[----:B------:R2:W4:Y:S01]  /*1da30*/  MUFU.EX2 R77, R139 ;  /* 0x0000008b004d7308 */ /* 0x0005220000000800 */
[----:B------:R-:W-:Y:S01]  /*1da40*/  FADD.FTZ R0, R169, R71 ;  /* 0x00000047a9007221 */ /* 0x000fe20000010000 */
[----:B------:R-:W-:Y:S01]  /*1da50*/  FADD.FTZ R71, R160, R2 ;  /* 0x00000002a0477221 */ /* 0x000fe20000010000 */
[----:B------:R-:W-:Y:S04]  /*1da60*/  HMMA.16816.F32 R64, R72, R98, R64 ;  /* 0x000000624840723c */ /* 0x000fe80000001840 */
[----:B------:R-:W-:Y:S01]  /*1da70*/  FADD.FTZ R72, R162, R3 ;  /* 0x00000003a2487221 */ /* 0x000fe20000010000 */
[----:B------:R-:W-:Y:S01]  /*1da80*/  FADD.FTZ R2, R226, R76 ;  /* 0x0000004ce2027221 */ /* 0x000fe20000010000 */
[----:B------:R-:W-:Y:S01]  /*1da90*/  FADD.FTZ R0, R231, R0 ;  /* 0x00000000e7007221 */ /* 0x000fe20000010000 */
[----:B-1----:R-:W-:Y:S01]  /*1daa0*/  F2FP.F16.F32.PACK_AB R148, R89, R84 ;  /* 0x000000545994723e */ /* 0x002fe200000000ff */
[----:B------:R-:W-:Y:S01]  /*1dab0*/  FADD.FTZ R3, R163, R71 ;  /* 0x00000047a3037221 */ /* 0x000fe20000010000 */
[----:B------:R-:W-:Y:S01]  /*1dac0*/  FADD.FTZ R2, R225, R2 ;  /* 0x00000002e1027221 */ /* 0x000fe20000010000 */
[----:B--2---:R-:W1:Y:S01]  /*1dad0*/  LDSM.16.MT88.4 R136, [R136+0x3800] ;  /* 0x003800008888783b */ /* 0x004e620000004200 */
[----:B----4-:R-:W-:Y:S02]  /*1dae0*/  F2FP.F16.F32.PACK_AB R199, R78, R77 ;  /* 0x0000004d4ec7723e */ /* 0x010fe400000000ff */
        /* <DEDUP_REMOVED lines=26> */
[C---:B------:R-:W-:Y:S01]  /*1dc90*/  HMMA.16816.F32 R176, R196.reuse, R140, R24 ;  /* 0x0000008cc4b0723c */ /* 0x040fe20000001818 */
[----:B------:R-:W2:Y:S03]  /*1dca0*/  LDSM.16.MT88.4 R4, [R81+0x3800] ;  /* 0x003800005104783b */ /* 0x000ea60000004200 */
        /* <DEDUP_REMOVED lines=17> */
[----:B------:R-:W-:Y:S02]  /*1ddc0*/  FADD.FTZ R0, R184, R0 ;  /* 0x00000000b8007221 */ /* 0x000fe40000010000 */
        /* <DEDUP_REMOVED lines=54> */
[----:B------:R-:W-:Y:S01]  /*1e130*/  IMAD.MOV.U32 R132, RZ, RZ, R70 ;  /* 0x000000ffff847224 */ /* 0x000fe200078e0046 */
[----:B------:R-:W-:Y:S01]  /*1e140*/  STL [R1+0xe4], R4 ;  /* 0x0000e40401007387 */ /* 0x000fe20000100800 */
[----:B------:R-:W-:Y:S01]  /*1e150*/  FADD.FTZ R2, R91, R2 ;  /* 0x000000025b027221 */ /* 0x000fe20000010000 */
[----:B------:R-:W-:Y:S02]  /*1e160*/  FADD.FTZ R0, R83, R0 ;  /* 0x0000000053007221 */ /* 0x000fe40000010000 */
[----:B------:R1:W-:Y:S04]  /*1e170*/  STL [R1+0xe0], R3 ;  /* 0x0000e00301007387 */ /* 0x0003e80000100800 */
[----:B------:R2:W-:Y:S04]  /*1e180*/  STL [R1+0x28], R2 ;  /* 0x0000280201007387 */ /* 0x0005e80000100800 */
[----:B------:R4:W-:Y:S01]  /*1e190*/  STL [R1+0xe8], R0 ;  /* 0x0000e80001007387 */ /* 0x0009e20000100800 */
[----:B-1----:R-:W-:Y:S02]  /*1e1a0*/  IMAD.MOV.U32 R3, RZ, RZ, R69 ;  /* 0x000000ffff037224 */ /* 0x002fe400078e0045 */
[----:B--2---:R-:W-:Y:S01]  /*1e1b0*/  IMAD.MOV.U32 R2, RZ, RZ, R80 ;  /* 0x000000ffff027224 */ /* 0x004fe200078e0050 */
[----:B---3--:R-:W-:Y:S06]  /*1e1c0*/  BRA.U UP0, `(.L_x_818) ;  /* 0xffffff8500887547 */ /* 0x008fec000b83ffff */
.L_x_817:
[----:B------:R-:W2:Y:S01]  /*1e1d0*/  LDL.LU R4, [R1+0x28] ;  /* 0x0000280001047983 */ /* 0x000ea20000300800 */
[----:B------:R-:W-:Y:S01]  /*1e1e0*/  UISETP.NE.AND UP3, UPT, UR16, -0x1, UPT ;  /* 0xffffffff1000788c */ /* 0x000fe2000bf65270 */
[----:B------:R-:W-:Y:S01]  /*1e1f0*/  MOV R34, 0x10 ;  /* 0x0000001000227802 */ /* 0x000fe20000000f00 */
[----:B------:R-:W1:Y:S01]  /*1e200*/  S2UR UR9, SR_CTAID.Y ;  /* 0x00000000000979c3 */ /* 0x000e620000002600 */
[----:B------:R-:W3:Y:S01]  /*1e210*/  LDL.LU R10, [R1+0xe8] ;  /* 0x0000e800010a7983 */ /* 0x000ee20000300800 */
[----:B------:R-:W-:Y:S01]  /*1e220*/  LOP3.LUT P5, RZ, R238, 0x8, RZ, 0xc0, !PT ;  /* 0x00000008eeff7812 */ /* 0x000fe200078ac0ff */
[----:B------:R-:W4:Y:S02]  /*1e230*/  LDCU.U8 UR4, c[0x0][0x549] ;  /* 0x0000a920ff0477ac */ /* 0x000f240008000000 */
[----:B------:R-:W3:Y:S01]  /*1e240*/  LDL.LU R6, [R1+0xe4] ;  /* 0x0000e40001067983 */ /* 0x000ee20000300800 */
[----:B------:R-:W1:Y:S03]  /*1e250*/  LDCU.U8 UR8, c[0x0][0x548] ;  /* 0x0000a900ff0877ac */ /* 0x000e660008000000 */
[----:B------:R-:W3:Y:S01]  /*1e260*/  LDL.LU R5, [R1+0xe0] ;  /* 0x0000e00001057983 */ /* 0x000ee20000300800 */
[----:B------:R-:W1:Y:S03]  /*1e270*/  @!UP3 LDCU.64 UR6, c[0x0][0x400] ;  /* 0x00008000ff06b7ac */ /* 0x000e660008000a00 */
[----:B------:R-:W3:Y:S04]  /*1e280*/  LDL.LU R9, [R1+0xec] ;  /* 0x0000ec0001097983 */ /* 0x000ee80000300800 */
[----:B------:R-:W3:Y:S04]  /*1e290*/  LDL.LU R8, [R1+0xf0] ;  /* 0x0000f00001087983 */ /* 0x000ee80000300800 */
[----:B------:R-:W3:Y:S01]  /*1e2a0*/  LDL.LU R7, [R1+0xdc] ;  /* 0x0000dc0001077983 */ /* 0x000ee20000300800 */
[----:B------:R-:W-:Y:S01]  /*1e2b0*/  SEL R34, R34, 0xfffffff0, !P3 ;  /* 0xfffffff022227807 */ /* 0x000fe20005800000 */
[----:B----4-:R-:W-:Y:S01]  /*1e2c0*/  UISETP.NE.AND UP1, UPT, UR4, URZ, UPT ;  /* 0x000000ff0400728c */ /* 0x010fe2000bf25270 */
[----:B------:R-:W-:Y:S01]  /*1e2d0*/  LOP3.LUT P3, RZ, R238, 0x10, RZ, 0xc0, !PT ;  /* 0x00000010eeff7812 */ /* 0x000fe2000786c0ff */
[----:B------:R-:W4:Y:S01]  /*1e2e0*/  S2UR UR13, SR_CTAID.Z ;  /* 0x00000000000d79c3 */ /* 0x000f220000002700 */
[----:B------:R-:W4:Y:S01]  /*1e2f0*/  LDCU UR4, c[0x0][0x434] ;  /* 0x00008680ff0477ac */ /* 0x000f220008000800 */
[----:B-1----:R-:W-:-:S02]  /*1e300*/  @!UP3 UIMAD.WIDE.U32 UR18, UR9, UR6, URZ ;  /* 0x000000060912b2a5 */ /* 0x002fc4000f8e00ff */
[----:B------:R-:W-:Y:S02]  /*1e310*/  UISETP.NE.AND UP2, UPT, UR16, -0x1, UPT ;  /* 0xffffffff1000788c */ /* 0x000fe4000bf45270 */
[----:B------:R-:W-:Y:S01]  /*1e320*/  @!UP3 UIMAD UR10, UR9, UR7, UR19 ;  /* 0x00000007090ab2a4 */ /* 0x000fe2000f8e0213 */
[----:B------:R-:W1:Y:S02]  /*1e330*/  @UP3 LDCU.64 UR6, c[0x0][0x408] ;  /* 0x00008100ff0637ac */ /* 0x000e640008000a00 */
[----:B------:R-:W4:Y:S01]  /*1e340*/  @UP1 LDCU UR12, c[0x0][0x430] ;  /* 0x00008600ff0c17ac */ /* 0x000f220008000800 */
[----:B------:R-:W4:Y:S01]  /*1e350*/  LDCU UR11, c[0x0][0x434] ;  /* 0x00008680ff0b77ac */ /* 0x000f220008000800 */
[----:B------:R-:W-:Y:S01]  /*1e360*/  UISETP.NE.AND UP0, UPT, UR8, URZ, !UP1 ;  /* 0x000000ff0800728c */ /* 0x000fe2000cf05270 */
[----:B------:R-:W2:Y:S01]  /*1e370*/  @UP1 LDCU UR15, c[0x0][0x430] ;  /* 0x00008600ff0f17ac */ /* 0x000ea20008000800 */
[----:B-1----:R-:W-:Y:S01]  /*1e380*/  @UP3 UIMAD.WIDE.U32 UR22, UR16, UR6, URZ ;  /* 0x00000006101632a5 */ /* 0x002fe2000f8e00ff */
[----:B------:R-:W1:Y:S03]  /*1e390*/  S2UR UR6, SR_CTAID.X ;  /* 0x00000000000679c3 */ /* 0x000e660000002500 */
[----:B------:R-:W-:-:S02]  /*1e3a0*/  @UP3 UIMAD UR10, UR16, UR7, UR23 ;  /* 0x00000007100a32a4 */ /* 0x000fc4000f8e0217 */
[----:B----4-:R-:W-:Y:S02]  /*1e3b0*/  @!UP2 UIMAD UR16, UR9, UR4, URZ ;  /* 0x000000040910a2a4 */ /* 0x010fe4000f8e02ff */
[----:B------:R-:W-:Y:S01]  /*1e3c0*/  @UP1 UIMAD UR11, UR12, UR4, URZ ;  /* 0x000000040c0b12a4 */ /* 0x000fe2000f8e02ff */
[----:B------:R-:W-:Y:S01]  /*1e3d0*/  @UP1 UMOV UR7, 0x1 ;  /* 0x0000000100071882 */ /* 0x000fe20000000000 */
[----:B------:R-:W-:Y:S01]  /*1e3e0*/  @UP3 UMOV UR18, UR22 ;  /* 0x0000001600123c82 */ /* 0x000fe20008000000 */
[----:B------:R-:W-:Y:S01]  /*1e3f0*/  USHF.R.S32.HI UR12, URZ, 0x1f, UR16 ;  /* 0x0000001fff0c7899 */ /* 0x000fe20008011410 */
[----:B--2---:R-:W2:Y:S04]  /*1e400*/  SHFL.BFLY PT, R3, R4, 0x2, 0x1f ;  /* 0x0c401f0004037f89 */ /* 0x004ea800000e0000 */
[----:B---3--:R-:W3:Y:S04]  /*1e410*/  SHFL.BFLY PT, R2, R10, 0x2, 0x1f ;  /* 0x0c401f000a027f89 */ /* 0x008ee800000e0000 */
[----:B------:R-:W4:Y:S01]  /*1e420*/  SHFL.BFLY PT, R0, R6, 0x2, 0x1f ;  /* 0x0c401f0006007f89 */ /* 0x000f2200000e0000 */
[----:B--2---:R-:W-:Y:S01]  /*1e430*/  FADD.FTZ R3, R3, R4 ;  /* 0x0000000403037221 */ /* 0x004fe20000010000 */
[----:B------:R-:W-:-:S02]  /*1e440*/  MOV R40, R7 ;  /* 0x0000000700287202 */ /* 0x000fc40000000f00 */
[----:B------:R-:W2:Y:S01]  /*1e450*/  SHFL.BFLY PT, R4, R5, 0x2, 0x1f ;  /* 0x0c401f0005047f89 */ /* 0x000ea200000e0000 */
[----:B---3--:R-:W-:-:S03]  /*1e460*/  FADD.FTZ R2, R2, R10 ;  /* 0x0000000a02027221 */ /* 0x008fc60000010000 */
[----:B------:R-:W3:Y:S01]  /*1e470*/  SHFL.BFLY PT, R37, R3, 0x1, 0x1f ;  /* 0x0c201f0003257f89 */ /* 0x000ee200000e0000 */
[----:B----4-:R-:W-:-:S03]  /*1e480*/  FADD.FTZ R0, R0, R6 ;  /* 0x0000000600007221 */ /* 0x010fc60000010000 */
[----:B------:R-:W4:Y:S04]  /*1e490*/  SHFL.BFLY PT, R36, R2, 0x1, 0x1f ;  /* 0x0c201f0002247f89 */ /* 0x000f2800000e0000 */
[----:B------:R-:W1:Y:S01]  /*1e4a0*/  SHFL.BFLY PT, R38, R0, 0x1, 0x1f ;  /* 0x0c201f0000267f89 */ /* 0x000e6200000e0000 */
[----:B--2---:R-:W-:Y:S01]  /*1e4b0*/  FADD.FTZ R4, R4, R5 ;  /* 0x0000000504047221 */ /* 0x004fe20000010000 */
[----:B------:R-:W-:Y:S01]  /*1e4c0*/  SHF.L.U32 R5, R238, 0x5, RZ ;  /* 0x00000005ee057819 */ /* 0x000fe200000006ff */
[----:B---3--:R-:W-:-:S03]  /*1e4d0*/  FADD.FTZ R37, R3, R37 ;  /* 0x0000002503257221 */ /* 0x008fc60000010000 */
[----:B------:R-:W2:Y:S01]  /*1e4e0*/  SHFL.BFLY PT, R39, R4, 0x1, 0x1f ;  /* 0x0c201f0004277f89 */ /* 0x000ea200000e0000 */
[----:B------:R-:W-:Y:S01]  /*1e4f0*/  LOP3.LUT R5, R9, 0x7c00, R5, 0xf8, !PT ;  /* 0x00007c0009057812 */ /* 0x000fe200078ef805 */
        /* <DEDUP_REMOVED lines=9> */
[----:B------:R-:W-:Y:S02]  /*1e590*/  FSETP.NE.FTZ.AND P1, PT, R38, RZ, PT ;  /* 0x000000ff2600720b */ /* 0x000fe40003f35000 */
[----:B---3--:R-:W-:Y:S01]  /*1e5a0*/  FSEL R0, R3, 1, P4 ;  /* 0x3f80000003007808 */ /* 0x008fe20002000000 */
[----:B--2---:R-:W-:Y:S01]  /*1e5b0*/  FADD.FTZ R39, R4, R39 ;  /* 0x0000002704277221 */ /* 0x004fe20000010000 */
[----:B------:R-:W-:-:S03]  /*1e5c0*/  LOP3.LUT R4, R5, R2, RZ, 0xfc, !PT ;  /* 0x0000000205047212 */ /* 0x000fc600078efcff */
        /* <DEDUP_REMOVED lines=16> */
[----:B------:R-:W2:Y:S01]  /*1e6d0*/  MUFU.RCP R2, R38 ;  /* 0x0000002600027308 */ /* 0x000ea20000001000 */
[----:B------:R-:W-:-:S02]  /*1e6e0*/  FSETP.NE.FTZ.AND P0, PT, R39, RZ, PT ;  /* 0x000000ff2700720b */ /* 0x000fc40003f15000 */
[----:B-1----:R-:W-:Y:S02]  /*1e6f0*/  FSEL R3, R6, 1, P2 ;  /* 0x3f80000006037808 */ /* 0x002fe40001000000 */
[----:B------:R-:W-:Y:S02]  /*1e700*/  F2FP.F16.F32.PACK_AB R5, R5, R144 ;  /* 0x000000900505723e */ /* 0x000fe400000000ff */
[----:B------:R-:W-:Y:S01]  /*1e710*/  F2FP.F16.F32.PACK_AB R16, R16, R160 ;  /* 0x000000a01010723e */ /* 0x000fe200000000ff */
[----:B------:R-:W1:Y:S01]  /*1e720*/  MUFU.RCP R0, R39 ;  /* 0x0000002700007308 */ /* 0x000e620000001000 */
[C---:B------:R-:W-:Y:S01]  /*1e730*/  FMUL.FTZ R166, R3.reuse, R166 ;  /* 0x000000a603a67220 */ /* 0x040fe20000410000 */
[C---:B------:R-:W-:Y:S01]  /*1e740*/  FMUL.FTZ R6, R3.reuse, R167 ;  /* 0x000000a703067220 */ /* 0x040fe20000410000 */
[C---:B------:R-:W-:Y:S01]  /*1e750*/  FMUL.FTZ R146, R3.reuse, R146 ;  /* 0x0000009203927220 */ /* 0x040fe20000410000 */
[C---:B------:R-:W-:Y:S01]  /*1e760*/  FMUL.FTZ R147, R3.reuse, R147 ;  /* 0x0000009303937220 */ /* 0x040fe20000410000 */
[C---:B------:R-:W-:Y:S01]  /*1e770*/  FMUL.FTZ R162, R3.reuse, R162 ;  /* 0x000000a203a27220 */ /* 0x040fe20000410000 */
[C---:B------:R-:W-:Y:S01]  /*1e780*/  FMUL.FTZ R15, R3.reuse, R163 ;  /* 0x000000a3030f7220 */ /* 0x040fe20000410000 */
[----:B------:R-:W-:Y:S01]  /*1e790*/  F2FP.F16.F32.PACK_AB R6, R6, R166 ;  /* 0x000000a60606723e */ /* 0x000fe200000000ff */
[C---:B------:R-:W-:Y:S01]  /*1e7a0*/  FMUL.FTZ R142, R3.reuse, R142 ;  /* 0x0000008e038e7220 */ /* 0x040fe20000410000 */
[C---:B------:R-:W-:Y:S01]  /*1e7b0*/  FMUL.FTZ R11, R3.reuse, R143 ;  /* 0x0000008f030b7220 */ /* 0x040fe20000410000 */
[----:B--2---:R-:W-:Y:S01]  /*1e7c0*/  FSEL R2, R2, 1, P1 ;  /* 0x3f80000002027808 */ /* 0x004fe20000800000 */
[C---:B------:R-:W-:Y:S01]  /*1e7d0*/  FMUL.FTZ R158, R3.reuse, R158 ;  /* 0x0000009e039e7220 */ /* 0x040fe20000410000 */
[C---:B------:R-:W-:Y:S01]  /*1e7e0*/  FMUL.FTZ R22, R3.reuse, R159 ;  /* 0x0000009f03167220 */ /* 0x040fe20000410000 */
[C---:B------:R-:W-:Y:S01]  /*1e7f0*/  FMUL.FTZ R138, R3.reuse, R138 ;  /* 0x0000008a038a7220 */ /* 0x040fe20000410000 */
[----:B------:R-:W-:Y:S01]  /*1e800*/  FMUL.FTZ R19, R3, R139 ;  /* 0x0000008b03137220 */ /* 0x000fe20000410000 */
        /* <DEDUP_REMOVED lines=35> */
[----:B------:R-:W-:Y:S01]  /*1ea40*/  LEA R2, R4, UR5, 0x1 ;  /* 0x0000000504027c11 */ /* 0x000fe2000f8e08ff */
[C---:B------:R-:W-:Y:S01]  /*1ea50*/  FMUL.FTZ R28, R3.reuse, R155 ;  /* 0x0000009b031c7220 */ /* 0x040fe20000410000 */
[C---:B------:R-:W-:Y:S01]  /*1ea60*/  FMUL.FTZ R150, R3.reuse, R150 ;  /* 0x0000009603967220 */ /* 0x040fe20000410000 */
[----:B------:R-:W-:Y:S01]  /*1ea70*/  FMUL.FTZ R30, R3, R151 ;  /* 0x00000097031e7220 */ /* 0x000fe20000410000 */
[----:B------:R-:W-:Y:S01]  /*1ea80*/  IADD3 R4, PT, PT, R34, R2, RZ ;  /* 0x0000000222047210 */ /* 0x000fe20007ffe0ff */
[----:B------:R1:W-:Y:S01]  /*1ea90*/  STS [R2], R0 ;  /* 0x0000000002007388 */ /* 0x0003e20000000800 */
[----:B------:R-:W-:-:S02]  /*1eaa0*/  F2FP.F16.F32.PACK_AB R3, R147, R146 ;  /* 0x000000929303723e */ /* 0x000fc400000000ff */
[----:B------:R-:W-:Y:S01]  /*1eab0*/  F2FP.F16.F32.PACK_AB R7, R7, R168 ;  /* 0x000000a80707723e */ /* 0x000fe200000000ff */
[----:B------:R2:W-:Y:S01]  /*1eac0*/  STS [R2+0x400], R6 ;  /* 0x0004000602007388 */ /* 0x0005e20000000800 */
[----:B------:R-:W-:Y:S02]  /*1ead0*/  F2FP.F16.F32.PACK_AB R8, R8, R170 ;  /* 0x000000aa0808723e */ /* 0x000fe400000000ff */
[----:B------:R-:W-:Y:S01]  /*1eae0*/  F2FP.F16.F32.PACK_AB R18, R18, R172 ;  /* 0x000000ac1212723e */ /* 0x000fe200000000ff */
[----:B------:R3:W-:Y:S01]  /*1eaf0*/  STS [R4], R5 ;  /* 0x0000000504007388 */ /* 0x0007e20000000800 */
[----:B------:R-:W-:Y:S02]  /*1eb00*/  F2FP.F16.F32.PACK_AB R17, R17, R174 ;  /* 0x000000ae1111723e */ /* 0x000fe400000000ff */
[----:B------:R-:W-:Y:S01]  /*1eb10*/  F2FP.F16.F32.PACK_AB R15, R15, R162 ;  /* 0x000000a20f0f723e */ /* 0x000fe200000000ff */
[----:B------:R4:W-:Y:S01]  /*1eb20*/  STS [R4+0x400], R3 ;  /* 0x0004000304007388 */ /* 0x0009e20000000800 */
[----:B------:R-:W-:-:S02]  /*1eb30*/  F2FP.F16.F32.PACK_AB R12, R12, R140 ;  /* 0x0000008c0c0c723e */ /* 0x000fc400000000ff */
[----:B------:R-:W-:Y:S01]  /*1eb40*/  F2FP.F16.F32.PACK_AB R11, R11, R142 ;  /* 0x0000008e0b0b723e */ /* 0x000fe200000000ff */
[----:B------:R4:W-:Y:S01]  /*1eb50*/  STS [R2+0x2000], R7 ;  /* 0x0020000702007388 */ /* 0x0009e20000000800 */
[----:B------:R-:W-:Y:S02]  /*1eb60*/  F2FP.F16.F32.PACK_AB R14, R14, R176 ;  /* 0x000000b00e0e723e */ /* 0x000fe400000000ff */
[----:B------:R-:W-:Y:S01]  /*1eb70*/  F2FP.F16.F32.PACK_AB R13, R13, R178 ;  /* 0x000000b20d0d723e */ /* 0x000fe200000000ff */
[----:B------:R4:W-:Y:S01]  /*1eb80*/  STS [R2+0x2400], R8 ;  /* 0x0024000802007388 */ /* 0x0009e20000000800 */
[----:B------:R-:W-:Y:S02]  /*1eb90*/  F2FP.F16.F32.PACK_AB R10, R10, R180 ;  /* 0x000000b40a0a723e */ /* 0x000fe400000000ff */
[----:B------:R-:W-:Y:S01]  /*1eba0*/  F2FP.F16.F32.PACK_AB R9, R9, R182 ;  /* 0x000000b60909723e */ /* 0x000fe200000000ff */
[----:B------:R-:W-:Y:S01]  /*1ebb0*/  STS [R4+0x2000], R18 ;  /* 0x0020001204007388 */ /* 0x000fe20000000800 */
[----:B-1----:R-:W-:-:S02]  /*1ebc0*/  MOV R0, 0x20 ;  /* 0x0000002000007802 */ /* 0x002fc40000000f00 */
[----:B------:R-:W-:Y:S01]  /*1ebd0*/  F2FP.F16.F32.PACK_AB R23, R23, R156 ;  /* 0x0000009c1717723e */ /* 0x000fe200000000ff */
[----:B------:R-:W-:Y:S01]  /*1ebe0*/  STS [R4+0x2400], R17 ;  /* 0x0024001104007388 */ /* 0x000fe20000000800 */
[----:B------:R-:W-:Y:S01]  /*1ebf0*/  F2FP.F16.F32.PACK_AB R22, R22, R158 ;  /* 0x0000009e1616723e */ /* 0x000fe200000000ff */
[----:B--2---:R-:W-:Y:S01]  /*1ec00*/  @P2 MUFU.LG2 R6, R36 ;  /* 0x0000002400062308 */ /* 0x004fe20000000c00 */
[----:B------:R-:W-:Y:S02]  /*1ec10*/  F2FP.F16.F32.PACK_AB R20, R20, R136 ;  /* 0x000000881414723e */ /* 0x000fe400000000ff */
[----:B---3--:R-:W-:Y:S02]  /*1ec20*/  SEL R5, R0, 0xffffffe0, !P5 ;  /* 0xffffffe000057807 */ /* 0x008fe40006800000 */
[----:B------:R-:W-:Y:S02]  /*1ec30*/  IADD3 R0, PT, PT, R2, 0x40, RZ ;  /* 0x0000004002007810 */ /* 0x000fe40007ffe0ff */
[----:B----4-:R-:W-:-:S02]  /*1ec40*/  IADD3 R3, PT, PT, R5, R2, RZ ;  /* 0x0000000205037210 */ /* 0x010fc40007ffe0ff */
[----:B------:R-:W-:Y:S02]  /*1ec50*/  @P3 IADD3 R0, PT, PT, R2, -0x40, RZ ;  /* 0xffffffc002003810 */ /* 0x000fe40007ffe0ff */
[----:B------:R-:W-:Y:S01]  /*1ec60*/  F2FP.F16.F32.PACK_AB R19, R19, R138 ;  /* 0x0000008a1313723e */ /* 0x000fe200000000ff */
[----:B------:R-:W-:Y:S01]  /*1ec70*/  STS [R3], R16 ;  /* 0x0000001003007388 */ /* 0x000fe20000000800 */
[----:B------:R-:W-:Y:S01]  /*1ec80*/  F2FP.F16.F32.PACK_AB R21, R21, R184 ;  /* 0x000000b81515723e */ /* 0x000fe200000000ff */
[----:B------:R-:W-:Y:S01]  /*1ec90*/  @P0 MUFU.LG2 R7, R39 ;  /* 0x0000002700070308 */ /* 0x000fe20000000c00 */
[----:B------:R-:W-:Y:S01]  /*1eca0*/  IADD3 R2, PT, PT, R34, R3, RZ ;  /* 0x0000000322027210 */ /* 0x000fe20007ffe0ff */
[----:B------:R1:W-:Y:S01]  /*1ecb0*/  STS [R3+0x400], R15 ;  /* 0x0004000f03007388 */ /* 0x0003e20000000800 */
[----:B------:R-:W-:Y:S01]  /*1ecc0*/  F2FP.F16.F32.PACK_AB R27, R27, R186 ;  /* 0x000000ba1b1b723e */ /* 0x000fe200000000ff */
[----:B------:R-:W2:Y:S01]  /*1ecd0*/  @P0 LDC R8, c[0x0][0x458] ;  /* 0x00011600ff080b82 */ /* 0x000ea20000000800 */
        /* <DEDUP_REMOVED lines=11> */
[----:B------:R-:W-:-:S02]  /*1ed90*/  F2FP.F16.F32.PACK_AB R32, R32, R194 ;  /* 0x000000c22020723e */ /* 0x000fc400000000ff */
[----:B------:R-:W-:Y:S01]  /*1eda0*/  F2FP.F16.F32.PACK_AB R29, R29, R196 ;  /* 0x000000c41d1d723e */ /* 0x000fe200000000ff */
[----:B------:R4:W-:Y:S01]  /*1edb0*/  STS [R2+0x2000], R10 ;  /* 0x0020000a02007388 */ /* 0x0009e20000000800 */
[----:B------:R-:W-:-:S03]  /*1edc0*/  F2FP.F16.F32.PACK_AB R35, R35, R198 ;  /* 0x000000c62323723e */ /* 0x000fc600000000ff */
[----:B------:R2:W-:Y:S01]  /*1edd0*/  STS [R2+0x2400], R9 ;  /* 0x0024000902007388 */ /* 0x0005e20000000800 */
[----:B-1----:R-:W-:-:S03]  /*1ede0*/  MOV R15, 0x7f800000 ;  /* 0x7f800000000f7802 */ /* 0x002fc60000000f00 */
[----:B------:R-:W-:Y:S04]  /*1edf0*/  STS [R0], R23 ;  /* 0x0000001700007388 */ /* 0x000fe80000000800 */
[----:B------:R-:W-:Y:S01]  /*1ee00*/  STS [R0+0x400], R22 ;  /* 0x0004001600007388 */ /* 0x000fe20000000800 */
[-C--:B---3--:R-:W-:Y:S02]  /*1ee10*/  IADD3 R3, PT, PT, R5, R0.reuse, RZ ;  /* 0x0000000005037210 */ /* 0x088fe40007ffe0ff */
[----:B------:R-:W-:Y:S01]  /*1ee20*/  @P1 MUFU.LG2 R5, R38 ;  /* 0x0000002600051308 */ /* 0x000fe20000000c00 */
[----:B----4-:R-:W1:Y:S01]  /*1ee30*/  @P2 LDC R10, c[0x0][0x458] ;  /* 0x00011600ff0a2b82 */ /* 0x010e620000000800 */
[----:B--2---:R-:W-:-:S07]  /*1ee40*/  IADD3 R2, PT, PT, R34, R0, RZ ;  /* 0x0000000022027210 */ /* 0x004fce0007ffe0ff */
[----:B------:R-:W2:Y:S01]  /*1ee50*/  @P1 LDC R9, c[0x0][0x458] ;  /* 0x00011600ff091b82 */ /* 0x000ea20000000800 */
[----:B------:R-:W-:Y:S04]  /*1ee60*/  STS [R2], R20 ;  /* 0x0000001402007388 */ /* 0x000fe80000000800 */
[----:B------:R3:W-:Y:S04]  /*1ee70*/  STS [R2+0x400], R19 ;  /* 0x0004001302007388 */ /* 0x0007e80000000800 */
[----:B------:R-:W-:Y:S04]  /*1ee80*/  STS [R0+0x2000], R21 ;  /* 0x0020001500007388 */ /* 0x000fe80000000800 */
[----:B------:R4:W-:Y:S04]  /*1ee90*/  STS [R0+0x2400], R27 ;  /* 0x0024001b00007388 */ /* 0x0009e80000000800 */
[----:B------:R-:W-:Y:S04]  /*1eea0*/  STS [R2+0x2000], R26 ;  /* 0x0020001a02007388 */ /* 0x000fe80000000800 */
[----:B------:R1:W-:Y:S04]  /*1eeb0*/  STS [R2+0x2400], R25 ;  /* 0x0024001902007388 */ /* 0x0003e80000000800 */
[----:B------:R-:W-:Y:S04]  /*1eec0*/  STS [R3], R24 ;  /* 0x0000001803007388 */ /* 0x000fe80000000800 */
[----:B------:R-:W-:Y:S01]  /*1eed0*/  STS [R3+0x400], R28 ;  /* 0x0004001c03007388 */ /* 0x000fe20000000800 */
[----:B---3--:R-:W3:Y:S01]  /*1eee0*/  S2R R19, SR_CTAID.X ;  /* 0x0000000000137919 */ /* 0x008ee20000002500 */
[----:B----4-:R-:W-:-:S05]  /*1eef0*/  IADD3 R0, PT, PT, R34, R3, RZ ;  /* 0x0000000322007210 */ /* 0x010fca0007ffe0ff */
[----:B------:R-:W-:Y:S01]  /*1ef00*/  STS [R0], R31 ;  /* 0x0000001f00007388 */ /* 0x000fe20000000800 */
[----:B-1----:R-:W1:Y:S03]  /*1ef10*/  @P4 MUFU.LG2 R2, R37 ;  /* 0x0000002500024308 */ /* 0x002e660000000c00 */
[----:B------:R-:W-:Y:S04]  /*1ef20*/  STS [R0+0x400], R30 ;  /* 0x0004001e00007388 */ /* 0x000fe80000000800 */
[----:B------:R-:W-:Y:S04]  /*1ef30*/  STS [R3+0x2000], R33 ;  /* 0x0020002103007388 */ /* 0x000fe80000000800 */
[----:B------:R4:W-:Y:S04]  /*1ef40*/  STS [R3+0x2400], R32 ;  /* 0x0024002003007388 */ /* 0x0009e80000000800 */
[----:B------:R-:W-:Y:S04]  /*1ef50*/  STS [R0+0x2000], R29 ;  /* 0x0020001d00007388 */ /* 0x000fe80000000800 */
[----:B------:R2:W-:Y:S01]  /*1ef60*/  STS [R0+0x2400], R35 ;  /* 0x0024002300007388 */ /* 0x0005e20000000800 */
[----:B-1----:R-:W-:Y:S01]  /*1ef70*/  @P4 FMUL.FTZ R2, R2, 0.69314718246459960938 ;  /* 0x3f31721802024820 */ /* 0x002fe20000410000 */
[----:B----4-:R-:W1:Y:S01]  /*1ef80*/  @P4 LDC R3, c[0x0][0x458] ;  /* 0x00011600ff034b82 */ /* 0x010e620000000800 */
[----:B--2---:R-:W-:-:S04]  /*1ef90*/  LOP3.LUT R0, R40, 0x1f8, RZ, 0xc0, !PT ;  /* 0x000001f828007812 */ /* 0x004fc800078ec0ff */
[----:B------:R-:W-:-:S04]  /*1efa0*/  LOP3.LUT R0, R0, 0x38, R238, 0x78, !PT ;  /* 0x0000003800007812 */ /* 0x000fc800078e78ee */
[----:B------:R-:W-:Y:S01]  /*1efb0*/  LOP3.LUT R4, R0, 0x1e00, R40, 0xf8, !PT ;  /* 0x00001e0000047812 */ /* 0x000fe200078ef828 */
[----:B-1----:R-:W-:Y:S01]  /*1efc0*/  @P4 FFMA.FTZ R15, R80, R3, R2 ;  /* 0x00000003500f4223 */ /* 0x002fe20000010002 */
[----:B---3--:R-:W-:Y:S06]  /*1efd0*/  BRA.U UP1, `(.L_x_821) ;  /* 0x0000000101207547 */ /* 0x008fec000b800000 */
        /* <DEDUP_REMOVED lines=8> */
.L_x_821:
[----:B------:R-:W-:Y:S01]  /*1f060*/  UIMAD UR11, UR13, UR11, URZ ;  /* 0x0000000b0d0b72a4 */ /* 0x000fe2000f8e02ff */
[----:B------:R-:W-:Y:S01]  /*1f070*/  LOP3.LUT P3, RZ, R238, 0x3, RZ, 0xc0, !PT ;  /* 0x00000003eeff7812 */ /* 0x000fe2000786c0ff */
[----:B------:R-:W-:Y:S01]  /*1f080*/  UIMAD UR8, UR6, UR15, URZ ;  /* 0x0000000f060872a4 */ /* 0x000fe2000f8e02ff */
[----:B------:R-:W-:Y:S01]  /*1f090*/  @P2 FMUL.FTZ R3, R6, 0.69314718246459960938 ;  /* 0x3f31721806032820 */ /* 0x000fe20000410000 */
[----:B------:R-:W-:Y:S01]  /*1f0a0*/  USEL UR16, UR16, URZ, UP0 ;  /* 0x000000ff10107287 */ /* 0x000fe20008000000 */
[----:B------:R-:W-:Y:S01]  /*1f0b0*/  @P1 FMUL.FTZ R2, R5, 0.69314718246459960938 ;  /* 0x3f31721805021820 */ /* 0x000fe20000410000 */
[----:B------:R-:W-:Y:S01]  /*1f0c0*/  @!UP0 UIMAD UR11, UR9, UR7, UR11 ;  /* 0x00000007090b82a4 */ /* 0x000fe2000f8e020b */
[----:B------:R-:W-:Y:S01]  /*1f0d0*/  @P0 FMUL.FTZ R0, R7, 0.69314718246459960938 ;  /* 0x3f31721807000820 */ /* 0x000fe20000410000 */
[----:B------:R-:W-:Y:S01]  /*1f0e0*/  USHF.L.U32 UR8, UR8, 0x7, URZ ;  /* 0x0000000708087899 */ /* 0x000fe200080006ff */
[----:B------:R-:W-:Y:S01]  /*1f0f0*/  BAR.SYNC.DEFER_BLOCKING 0x0 ;  /* 0x0000000000007b1d */ /* 0x000fe20000010000 */
[----:B------:R-:W-:Y:S01]  /*1f100*/  USEL UR12, UR12, URZ, UP0 ;  /* 0x000000ff0c0c7287 */ /* 0x000fe20008000000 */
[----:B------:R-:W-:Y:S01]  /*1f110*/  MOV R14, 0x7f800000 ;  /* 0x7f800000000e7802 */ /* 0x000fe20000000f00 */
[----:B------:R-:W-:Y:S01]  /*1f120*/  USHF.R.S32.HI UR7, URZ, 0x1f, UR11 ;  /* 0x0000001fff077899 */ /* 0x000fe2000801140b */
[----:B------:R-:W-:Y:S01]  /*1f130*/  MOV R13, 0x7f800000 ;  /* 0x7f800000000d7802 */ /* 0x000fe20000000f00 */
[----:B------:R-:W-:Y:S01]  /*1f140*/  USHF.R.S32.HI UR4, URZ, 0x1f, UR8 ;  /* 0x0000001fff047899 */ /* 0x000fe20008011408 */
[----:B------:R-:W-:Y:S01]  /*1f150*/  BSSY.RECONVERGENT B0, `(.L_x_822) ;  /* 0x0000030000007945 */ /* 0x000fe20003800200 */
[----:B------:R-:W-:Y:S01]  /*1f160*/  UIADD3 UR16, UP1, UP0, UR8, UR16, UR11 ;  /* 0x0000001008107290 */ /* 0x000fe2000f83e00b */
[----:B------:R-:W-:Y:S01]  /*1f170*/  MOV R12, 0x7f800000 ;  /* 0x7f800000000c7802 */ /* 0x000fe20000000f00 */
[----:B------:R-:W-:Y:S01]  /*1f180*/  @P2 FFMA.FTZ R14, R69, R10, R3 ;  /* 0x0000000a450e2223 */ /* 0x000fe20000010003 */
[----:B-----5:R-:W-:Y:S01]  /*1f190*/  @P1 FFMA.FTZ R13, R70, R9, R2 ;  /* 0x00000009460d1223 */ /* 0x020fe20000010002 */
[----:B------:R-:W-:Y:S01]  /*1f1a0*/  UIADD3.X UR4, UPT, UPT, UR4, UR12, UR7, UP1, UP0 ;  /* 0x0000000c04047290 */ /* 0x000fe20008fe0407 */
[----:B------:R-:W-:Y:S01]  /*1f1b0*/  @P0 FFMA.FTZ R12, R68, R8, R0 ;  /* 0x00000008440c0223 */ /* 0x000fe20000010000 */
[----:B------:R-:W-:Y:S01]  /*1f1c0*/  LEA R18, R4, UR5, 0x1 ;  /* 0x0000000504127c11 */ /* 0x000fe2000f8e08ff */
[----:B------:R-:W-:Y:S09]  /*1f1d0*/  @P3 BRA `(.L_x_823) ;  /* 0x00000000009c3947 */ /* 0x000ff20003800000 */
[--C-:B------:R-:W-:Y:S02]  /*1f1e0*/  SHF.R.U32.HI R0, RZ, 0x1, R238.reuse ;  /* 0x00000001ff007819 */ /* 0x100fe400000116ee */
[----:B------:R-:W-:Y:S02]  /*1f1f0*/  SHF.R.U32.HI R2, RZ, 0x2, R238 ;  /* 0x00000002ff027819 */ /* 0x000fe400000116ee */
[----:B------:R-:W-:-:S04]  /*1f200*/  LOP3.LUT R0, R0, 0x30, RZ, 0xc0, !PT ;  /* 0x0000003000007812 */ /* 0x000fc800078ec0ff */
        /* <DEDUP_REMOVED lines=36> */
.L_x_823:
[----:B------:R-:W-:Y:S05]  /*1f450*/  BSYNC.RECONVERGENT B0 ;  /* 0x0000000000007941 */ /* 0x000fea0003800200 */
.L_x_822:
[----:B------:R-:W2:Y:S01]  /*1f460*/  LDCU UR6, c[0x0][0x440] ;  /* 0x00008800ff0677ac */ /* 0x000ea20008000800 */
[----:B------:R3:W4:Y:S01]  /*1f470*/  LDS.128 R20, [R18+0x3800] ;  /* 0x0038000012147984 */ /* 0x0007220000000c00 */
[----:B-1----:R-:W-:Y:S01]  /*1f480*/  SHF.R.U32.HI R2, RZ, 0x3, R238 ;  /* 0x00000003ff027819 */ /* 0x002fe200000116ee */
[----:B------:R-:W-:Y:S01]  /*1f490*/  IMAD.MOV.U32 R3, RZ, RZ, RZ ;  /* 0x000000ffff037224 */ /* 0x000fe200078e00ff */
[----:B------:R-:W1:Y:S01]  /*1f4a0*/  LDCU.64 UR4, c[0x0][0x410] ;  /* 0x00008200ff0477ac */ /* 0x000e620008000a00 */
[----:B------:R3:W3:Y:S01]  /*1f4b0*/  LDS.128 R12, [R18] ;  /* 0x00000000120c7984 */ /* 0x0006e20000000c00 */
[C---:B------:R-:W-:Y:S01]  /*1f4c0*/  IADD3 R0, PT, PT, R2.reuse, 0x20, RZ ;  /* 0x0000002002007810 */ /* 0x040fe20007ffe0ff */
[C---:B------:R-:W-:Y:S01]  /*1f4d0*/  VIADD R4, R2.reuse, 0x10 ;  /* 0x0000001002047836 */ /* 0x040fe20000000000 */
[----:B------:R-:W-:Y:S01]  /*1f4e0*/  BSSY.RECONVERGENT B0, `(.L_x_824) ;  /* 0x000001f000007945 */ /* 0x000fe20003800200 */
[C---:B------:R-:W-:Y:S01]  /*1f4f0*/  VIADD R5, R2.reuse, 0x30 ;  /* 0x0000003002057836 */ /* 0x040fe20000000000 */
[----:B------:R-:W-:Y:S01]  /*1f500*/  IADD3 R16, PT, PT, R2, 0x70, RZ ;  /* 0x0000007002107810 */ /* 0x000fe20007ffe0ff */
[----:B------:R-:W-:-:S04]  /*1f510*/  IMAD.WIDE.U32 R6, R19, 0x80, R2 ;  /* 0x0000008013067825 */ /* 0x000fc800078e0002 */
[C---:B------:R-:W-:Y:S02]  /*1f520*/  VIADD R3, R2.reuse, 0x40 ;  /* 0x0000004002037836 */ /* 0x040fe40000000000 */
[----:B------:R-:W-:Y:S01]  /*1f530*/  VIADD R17, R2, 0x60 ;  /* 0x0000006002117836 */ /* 0x000fe20000000000 */
[----:B--2---:R-:W-:-:S04]  /*1f540*/  ISETP.GE.AND P0, PT, R234, UR6, PT ;  /* 0x00000006ea007c0c */ /* 0x004fc8000bf06270 */
[----:B------:R-:W-:Y:S02]  /*1f550*/  ISETP.GE.OR P6, PT, R4, UR14, P0 ;  /* 0x0000000e04007c0c */ /* 0x000fe400087c6670 */
[----:B------:R-:W-:Y:S02]  /*1f560*/  IADD3 R4, P1, PT, R234, UR18, RZ ;  /* 0x00000012ea047c10 */ /* 0x000fe4000ff3e0ff */
[----:B------:R-:W-:Y:S02]  /*1f570*/  ISETP.GE.OR P4, PT, R5, UR14, P0 ;  /* 0x0000000e05007c0c */ /* 0x000fe40008786670 */
[----:B------:R-:W-:Y:S01]  /*1f580*/  ISETP.GE.OR P3, PT, R3, UR14, P0 ;  /* 0x0000000e03007c0c */ /* 0x000fe20008766670 */
[----:B------:R-:W-:Y:S01]  /*1f590*/  IMAD.X R5, RZ, RZ, UR10, P1 ;  /* 0x0000000aff057e24 */ /* 0x000fe200088e06ff */
[C---:B------:R-:W-:Y:S02]  /*1f5a0*/  ISETP.GE.OR P1, PT, R2.reuse, UR14, P0 ;  /* 0x0000000e02007c0c */ /* 0x040fe40008726670 */
[----:B------:R-:W-:-:S02]  /*1f5b0*/  IADD3 R3, PT, PT, R2, 0x50, RZ ;  /* 0x0000005002037810 */ /* 0x000fc40007ffe0ff */
[----:B------:R-:W-:Y:S01]  /*1f5c0*/  ISETP.GE.OR P5, PT, R0, UR14, P0 ;  /* 0x0000000e00007c0c */ /* 0x000fe200087a6670 */
[----:B-1----:R-:W-:Y:S01]  /*1f5d0*/  IMAD.U32 R0, RZ, RZ, UR4 ;  /* 0x00000004ff007e24 */ /* 0x002fe2000f8e00ff */
[----:B------:R-:W-:Y:S02]  /*1f5e0*/  ISETP.GE.OR P2, PT, R3, UR14, P0 ;  /* 0x0000000e03007c0c */ /* 0x000fe40008746670 */
[----:B------:R-:W-:Y:S01]  /*1f5f0*/  MOV R3, UR5 ;  /* 0x0000000500037c02 */ /* 0x000fe20008000f00 */
[----:B------:R-:W-:-:S04]  /*1f600*/  IMAD.WIDE.U32 R10, R0, UR13, R4 ;  /* 0x0000000d000a7c25 */ /* 0x000fc8000f8e0004 */
[----:B------:R-:W-:Y:S01]  /*1f610*/  IMAD R9, R3, UR13, R11 ;  /* 0x0000000d03097c24 */ /* 0x000fe2000f8e020b */
[----:B----4-:R-:W-:Y:S06]  /*1f620*/  @P1 BRA `(.L_x_825) ;  /* 0x0000000000281947 */ /* 0x010fec0003800000 */
        /* <DEDUP_REMOVED lines=9> */
[----:B---3--:R1:W-:Y:S02]  /*1f6c0*/  STG.E.128 desc[UR20][R4.64], R12 ;  /* 0x0000000c04007986 */ /* 0x0083e4000c101d14 */
.L_x_825:
[----:B------:R-:W-:Y:S05]  /*1f6d0*/  BSYNC.RECONVERGENT B0 ;  /* 0x0000000000007941 */ /* 0x000fea0003800200 */
.L_x_824:
[----:B-1-3--:R1:W2:Y:S01]  /*1f6e0*/  LDS.128 R12, [R18+0x800] ;  /* 0x00080000120c7984 */ /* 0x00a2a20000000c00 */
[----:B------:R-:W-:Y:S01]  /*1f6f0*/  BSSY.RECONVERGENT B0, `(.L_x_826) ;  /* 0x0000011000007945 */ /* 0x000fe20003800200 */
[----:B------:R-:W-:Y:S02]  /*1f700*/  ISETP.GE.OR P1, PT, R17, UR14, P0 ;  /* 0x0000000e11007c0c */ /* 0x000fe40008726670 */
[----:B------:R-:W-:Y:S01]  /*1f710*/  ISETP.GE.OR P0, PT, R16, UR14, P0 ;  /* 0x0000000e10007c0c */ /* 0x000fe20008706670 */
[----:B------:R-:W-:-:S12]  /*1f720*/  @P6 BRA `(.L_x_827) ;  /* 0x0000000000346947 */ /* 0x000fd80003800000 */
[----:B------:R-:W3:Y:S01]  /*1f730*/  LDCU.64 UR6, c[0x0][0x408] ;  /* 0x00008100ff0677ac */ /* 0x000ee20008000a00 */
[----:B------:R-:W-:Y:S02]  /*1f740*/  IADD3 R0, P6, PT, R6, 0x10, RZ ;  /* 0x0000001006007810 */ /* 0x000fe40007fde0ff */
[----:B------:R-:W-:Y:S01]  /*1f750*/  MOV R3, R9 ;  /* 0x0000000900037202 */ /* 0x000fe20000000f00 */
[----:B------:R-:W4:Y:S02]  /*1f760*/  LDCU.64 UR4, c[0x0][0x3f0] ;  /* 0x00007e00ff0477ac */ /* 0x000f240008000a00 */
[----:B------:R-:W-:-:S04]  /*1f770*/  IMAD.X R2, RZ, RZ, R7, P6 ;  /* 0x000000ffff027224 */ /* 0x000fc800030e0607 */
[----:B---3--:R-:W-:Y:S02]  /*1f780*/  IMAD R4, R2, UR6, RZ ;  /* 0x0000000602047c24 */ /* 0x008fe4000f8e02ff */
[----:B------:R-:W-:-:S04]  /*1f790*/  IMAD.MOV.U32 R2, RZ, RZ, R10 ;  /* 0x000000ffff027224 */ /* 0x000fc800078e000a */
[----:B------:R-:W-:-:S04]  /*1f7a0*/  IMAD.WIDE.U32 R2, R0, UR6, R2 ;  /* 0x0000000600027c25 */ /* 0x000fc8000f8e0002 */
[----:B------:R-:W-:Y:S01]  /*1f7b0*/  IMAD R0, R0, UR7, R4 ;  /* 0x0000000700007c24 */ /* 0x000fe2000f8e0204 */
[----:B----4-:R-:W-:-:S04]  /*1f7c0*/  LEA R4, P6, R2, UR4, 0x1 ;  /* 0x0000000402047c11 */ /* 0x010fc8000f8c08ff */
[----:B------:R-:W-:-:S04]  /*1f7d0*/  IADD3 R0, PT, PT, R3, R0, RZ ;  /* 0x0000000003007210 */ /* 0x000fc80007ffe0ff */
[----:B------:R-:W-:-:S05]  /*1f7e0*/  LEA.HI.X R5, R2, UR5, R0, 0x1, P6 ;  /* 0x0000000502057c11 */ /* 0x000fca000b0f0c00 */
[----:B--2---:R3:W-:Y:S02]  /*1f7f0*/  STG.E.128 desc[UR20][R4.64], R12 ;  /* 0x0000000c04007986 */ /* 0x0047e4000c101d14 */
.L_x_827:
[----:B------:R-:W-:Y:S05]  /*1f800*/  BSYNC.RECONVERGENT B0 ;  /* 0x0000000000007941 */ /* 0x000fea0003800200 */
.L_x_826:
[----:B--23--:R2:W3:Y:S01]  /*1f810*/  LDS.128 R12, [R18+0x1000] ;  /* 0x00100000120c7984 */ /* 0x00c4e20000000c00 */
[----:B------:R-:W-:Y:S04]  /*1f820*/  BSSY.RECONVERGENT B0, `(.L_x_828) ;  /* 0x000000f000007945 */ /* 0x000fe80003800200 */
[----:B------:R-:W-:Y:S05]  /*1f830*/  @P5 BRA `(.L_x_829) ;  /* 0x0000000000345947 */ /* 0x000fea0003800000 */
[----:B------:R-:W4:Y:S01]  /*1f840*/  LDCU.64 UR6, c[0x0][0x408] ;  /* 0x00008100ff0677ac */ /* 0x000f220008000a00 */
[----:B------:R-:W-:Y:S02]  /*1f850*/  IADD3 R0, P5, PT, R6, 0x20, RZ ;  /* 0x0000002006007810 */ /* 0x000fe40007fbe0ff */
[----:B------:R-:W-:Y:S01]  /*1f860*/  MOV R3, R9 ;  /* 0x0000000900037202 */ /* 0x000fe20000000f00 */
[----:B------:R-:W5:Y:S02]  /*1f870*/  LDCU.64 UR4, c[0x0][0x3f0] ;  /* 0x00007e00ff0477ac */ /* 0x000f640008000a00 */
[----:B------:R-:W-:-:S04]  /*1f880*/  IMAD.X R2, RZ, RZ, R7, P5 ;  /* 0x000000ffff027224 */ /* 0x000fc800028e0607 */
        /* <DEDUP_REMOVED lines=8> */
.L_x_829:
[----:B------:R-:W-:Y:S05]  /*1f910*/  BSYNC.RECONVERGENT B0 ;  /* 0x0000000000007941 */ /* 0x000fea0003800200 */
.L_x_828:
[----:B---34-:R3:W4:Y:S01]  /*1f920*/  LDS.128 R12, [R18+0x1800] ;  /* 0x00180000120c7984 */ /* 0x0187220000000c00 */
        /* <DEDUP_REMOVED lines=15> */
.L_x_831:
[----:B------:R-:W-:Y:S05]  /*1fa20*/  BSYNC.RECONVERGENT B0 ;  /* 0x0000000000007941 */ /* 0x000fea0003800200 */
.L_x_830:
[----:B-1--4-:R1:W4:Y:S01]  /*1fa30*/  LDS.128 R12, [R18+0x2000] ;  /* 0x00200000120c7984 */ /* 0x0123220000000c00 */
        /* <DEDUP_REMOVED lines=15> */
.L_x_833:
[----:B------:R-:W-:Y:S05]  /*1fb30*/  BSYNC.RECONVERGENT B0 ;  /* 0x0000000000007941 */ /* 0x000fea0003800200 */
.L_x_832:
[----:B--2-4-:R2:W4:Y:S01]  /*1fb40*/  LDS.128 R12, [R18+0x2800] ;  /* 0x00280000120c7984 */ /* 0x0145220000000c00 */
[----:B------:R-:W-:Y:S04]  /*1fb50*/  BSSY.RECONVERGENT B0, `(.L_x_834) ;  /* 0x000000f000007945 */ /* 0x000fe80003800200 */
[----:B------:R-:W-:Y:S05]  /*1fb60*/  @P2 BRA `(.L_x_835) ;  /* 0x0000000000342947 */ /* 0x000fea0003800000 */
[----:B------:R-:W5:Y:S01]  /*1fb70*/  LDCU.64 UR6, c[0x0][0x408] ;  /* 0x00008100ff0677ac */ /* 0x000f620008000a00 */
[----:B------:R-:W-:Y:S02]  /*1fb80*/  IADD3 R0, P2, PT, R6, 0x50, RZ ;  /* 0x0000005006007810 */ /* 0x000fe40007f5e0ff */
[----:B------:R-:W-:Y:S01]  /*1fb90*/  MOV R3, R9 ;  /* 0x0000000900037202 */ /* 0x000fe20000000f00 */
[----:B------:R-:W3:Y:S02]  /*1fba0*/  LDCU.64 UR4, c[0x0][0x3f0] ;  /* 0x00007e00ff0477ac */ /* 0x000ee40008000a00 */
[----:B------:R-:W-:-:S04]  /*1fbb0*/  IMAD.X R2, RZ, RZ, R7, P2 ;  /* 0x000000ffff027224 */ /* 0x000fc800010e0607 */
        /* <DEDUP_REMOVED lines=8> */
.L_x_835:
[----:B------:R-:W-:Y:S05]  /*1fc40*/  BSYNC.RECONVERGENT B0 ;  /* 0x0000000000007941 */ /* 0x000fea0003800200 */
.L_x_834:
        /* <DEDUP_REMOVED lines=16> */
.L_x_837:
[----:B------:R-:W-:Y:S05]  /*1fd50*/  BSYNC.RECONVERGENT B0 ;  /* 0x0000000000007941 */ /* 0x000fea0003800200 */
.L_x_836:
        /* <DEDUP_REMOVED lines=13> */
[----:B------:R-:W-:Y:S01]  /*1fe30*/  STG.E.128 desc[UR20][R2.64], R20 ;  /* 0x0000001402007986 */ /* 0x000fe2000c101d14 */
[----:B------:R-:W-:Y:S05]  /*1fe40*/  EXIT ;  /* 0x000000000000794d */ /* 0x000fea0003800000 */
.L_x_838:
        /* <DEDUP_REMOVED lines=11> */
.L_x_2696:


//--------------------- .text._ZN5flash16flash_fwd_kernelI23Flash_fwd_kernel_traitsILi64ELi128ELi128ELi4ELb0ELb0EN7cutlass6half_tE19Flash_kernel_traitsILi64ELi128ELi128ELi4ES3_EELb0ELb0ELb1ELb0ELb0ELb0ELb1ELb0EEEvNS_16Flash_fwd_paramsE --------------------------
	.section	.text._ZN5flash16flash_fwd_kernelI23Flash_fwd_kernel_traitsILi64ELi128ELi128ELi4ELb0ELb0EN7cutlass6half_tE19Flash_kernel_traitsILi64ELi128ELi128ELi4ES3_EELb0ELb0ELb1ELb0ELb0ELb0ELb1ELb0EEEvNS_16Flash_fwd_paramsE,"ax",@progbits
	.align	128
        .global         _ZN5flash16flash_fwd_kernelI23Flash_fwd_kernel_traitsILi64ELi128ELi128ELi4ELb0ELb0EN7cutlass6half_tE19Flash_kernel_traitsILi64ELi128ELi128ELi4ES3_EELb0ELb0ELb1ELb0ELb0ELb0ELb1ELb0EEEvNS_16Flash_fwd_paramsE
        .type           _ZN5flash16flash_fwd_kernelI23Flash_fwd_kernel_traitsILi64ELi128ELi128ELi4ELb0ELb0EN7cutlass6half_tE19Flash_kernel_traitsILi64ELi128ELi128ELi4ES3_EELb0ELb0ELb1ELb0ELb0ELb0ELb1ELb0EEEvNS_16Flash_fwd_paramsE,@function
        .size           _ZN5flash16flash_fwd_kernelI23Flash_fwd_kernel_traitsILi64ELi128ELi128ELi4ELb0ELb0EN7cutlass6half_tE19Flash_kernel_traitsILi64ELi128ELi128ELi4ES3_EELb0ELb0ELb1ELb0ELb0ELb0ELb1ELb0EEEvNS_16Flash_fwd_paramsE,(.L_x_2697 - _ZN5flash16flash_fwd_kernelI23Flash_fwd_kernel_traitsILi64ELi128ELi128ELi4ELb0ELb0EN7cutlass6half_tE19Flash_kernel_traitsILi64ELi128ELi128ELi4ES3_EELb0ELb0ELb1ELb0ELb0ELb0ELb1ELb0EEEvNS_16Flash_fwd_paramsE)
        .other          _ZN5flash16flash_fwd_kernelI23Flash_fwd_kernel_traitsILi64ELi128ELi128ELi4ELb0ELb0EN7cutlass6half_tE19Flash_kernel_traitsILi64ELi128ELi128ELi4ES3_EELb0ELb0ELb1ELb0ELb0ELb0ELb1ELb0EEEvNS_16Flash_fwd_paramsE,@"STO_CUDA_ENTRY STV_DEFAULT"
_ZN5flash16flash_fwd_kernelI23Flash_fwd_kernel_traitsILi64ELi128ELi128ELi4ELb0ELb0EN7cutlass6half_tE19Flash_kernel_traitsILi64ELi128ELi128ELi4ES3_EELb0ELb0ELb1ELb0ELb0ELb0ELb1ELb0EEEvNS_16Flash_fwd_paramsE:
.text._ZN5flash16flash_fwd_kernelI23Flash_fwd_kernel_traitsILi64ELi128ELi128ELi4ELb0ELb0EN7cutlass6half_tE19Flash_kernel_traitsILi64ELi128ELi128ELi4ES3_EELb0ELb0ELb1ELb0ELb0ELb0ELb1ELb0EEEvNS_16Flash_fwd_paramsE:
        /* <DEDUP_REMOVED lines=72> */
.L_x_839:
        /* <DEDUP_REMOVED lines=57> */
.L_x_841:
        /* <DEDUP_REMOVED lines=50> */
.L_x_843:
[----:B------:R-:W-:Y:S05]  /*0b30*/  BSYNC.RECONVERGENT B0 ;  /* 0x0000000000007941 */ /* 0x000fea0003800200 */
.L_x_842:
        /* <DEDUP_REMOVED lines=17> */
.L_x_845:
[----:B------:R-:W-:Y:S05]  /*0c50*/  BSYNC.RECONVERGENT B0 ;  /* 0x0000000000007941 */ /* 0x000fea0003800200 */
.L_x_844:
        /* <DEDUP_REMOVED lines=17> */
.L_x_847:
[----:B------:R-:W-:Y:S05]  /*0d70*/  BSYNC.RECONVERGENT B0 ;  /* 0x0000000000007941 */ /* 0x000fea0003800200 */
.L_x_846:
        /* <DEDUP_REMOVED lines=17> */
.L_x_849:
[----:B------:R-:W-:Y:S05]  /*0e90*/  BSYNC.RECONVERGENT B0 ;  /* 0x0000000000007941 */ /* 0x000fea0003800200 */
.L_x_848:
        /* <DEDUP_REMOVED lines=18> */
.L_x_851:
[----:B------:R-:W-:Y:S05]  /*0fc0*/  BSYNC.RECONVERGENT B0 ;  /* 0x0000000000007941 */ /* 0x000fea0003800200 */
.L_x_850:
        /* <DEDUP_REMOVED lines=17> */
.L_x_853:
[----:B------:R-:W-:Y:S05]  /*10e0*/  BSYNC.RECONVERGENT B0 ;  /* 0x0000000000007941 */ /* 0x000fea0003800200 */
.L_x_852:
        /* <DEDUP_REMOVED lines=15> */
.L_x_855:
[----:B------:R-:W-:Y:S05]  /*11e0*/  BSYNC.RECONVERGENT B0 ;  /* 0x0000000000007941 */ /* 0x000fea0003800200 */
.L_x_854:
        /* <DEDUP_REMOVED lines=15> */
.L_x_857:
[----:B------:R-:W-:Y:S05]  /*12e0*/  BSYNC.RECONVERGENT B0 ;  /* 0x0000000000007941 */ /* 0x000fea0003800200 */
.L_x_856:
        /* <DEDUP_REMOVED lines=10> */
.L_x_859:
[----:B------:R-:W-:Y:S05]  /*1390*/  BSYNC.RECONVERGENT B0 ;  /* 0x0000000000007941 */ /* 0x000fea0003800200 */
.L_x_858:
        /* <DEDUP_REMOVED lines=15> */
.L_x_861:
[----:B------:R-:W-:Y:S05]  /*1490*/  BSYNC.RECONVERGENT B0 ;  /* 0x0000000000007941 */ /* 0x000fea0003800200 */
.L_x_860:
        /* <DEDUP_REMOVED lines=10> */
.L_x_863:
[----:B------:R-:W-:Y:S05]  /*1540*/  BSYNC.RECONVERGENT B0 ;  /* 0x0000000000007941 */ /* 0x000fea0003800200 */
.L_x_862:
        /* <DEDUP_REMOVED lines=10> */
.L_x_865:
[----:B------:R-:W-:Y:S05]  /*15f0*/  BSYNC.RECONVERGENT B0 ;  /* 0x0000000000007941 */ /* 0x000fea0003800200 */
.L_x_864:
        /* <DEDUP_REMOVED lines=10> */
.L_x_867:
[----:B------:R-:W-:Y:S05]  /*16a0*/  BSYNC.RECONVERGENT B0 ;  /* 0x0000000000007941 */ /* 0x000fea0003800200 */
.L_x_866:
        /* <DEDUP_REMOVED lines=10> */
.L_x_869:
[----:B------:R-:W-:Y:S05]  /*1750*/  BSYNC.RECONVERGENT B0 ;  /* 0x0000000000007941 */ /* 0x000fea0003800200 */
.L_x_868:
        /* <DEDUP_REMOVED lines=10> */
.L_x_871:
[----:B------:R-:W-:Y:S05]  /*1800*/  BSYNC.RECONVERGENT B0 ;  /* 0x0000000000007941 */ /* 0x000fea0003800200 */
.L_x_870:
        /* <DEDUP_REMOVED lines=10> */
.L_x_840:
        /* <DEDUP_REMOVED lines=22> */
.L_x_872:
[----:B------:R-:W1:Y:S01]  /*1a10*/  LDCU.64 UR10, c[0x0][0x3b8] ;  /* 0x00007700ff0a77ac */ /* 0x000e620008000a00 */
[----:B------:R-:W-:-:S04]  /*1a20*/  UIADD3 UR13, UPT, UPT, UR26, UR27, URZ ;  /* 0x0000001b1a0d7290 */ /* 0x000fc8000fffe0ff */
[----:B-1----:R-:W-:Y:S02]  /*1a30*/  UIMAD.WIDE.U32 UR6, UR13, UR10, URZ ;  /* 0x0000000a0d0672a5 */ /* 0x002fe4000f8e00ff */
[----:B------:R-:W-:-:S04]  /*1a40*/  UIMAD UR13, UR13, UR11, URZ ;  /* 0x0000000b0d0d72a4 */ /* 0x000fc8000f8e02ff */
[----:B------:R-:W-:Y:S02]  /*1a50*/  UIADD3 UR13, UPT, UPT, UR7, UR13, URZ ;  /* 0x0000000d070d7290 */ /* 0x000fe4000fffe0ff */
.L_x_873:
        /* <DEDUP_REMOVED lines=38> */
.L_x_874:
[----:B------:R-:W1:Y:S01]  /*1cc0*/  LDCU.64 UR8, c[0x0][0x3c0] ;  /* 0x00007800ff0877ac */ /* 0x000e620008000a00 */
[----:B------:R-:W-:-:S04]  /*1cd0*/  UIADD3 UR26, UPT, UPT, UR26, UR27, URZ ;  /* 0x0000001b1a1a7290 */ /* 0x000fc8000fffe0ff */
[----:B-1----:R-:W-:Y:S02]  /*1ce0*/  UIMAD.WIDE.U32 UR4, UR26, UR8, URZ ;  /* 0x000000081a0472a5 */ /* 0x002fe4000f8e00ff */
[----:B------:R-:W-:-:S04]  /*1cf0*/  UIMAD UR26, UR26, UR9, URZ ;  /* 0x000000091a1a72a4 */ /* 0x000fc8000f8e02ff */
[----:B------:R-:W-:-:S03]  /*1d00*/  UIADD3 UR32, UPT, UPT, UR5, UR26, URZ ;  /* 0x0000001a05207290 */ /* 0x000fc6000fffe0ff */
[----:B------:R-:W-:-:S09]  /*1d10*/  UMOV UR26, UR4 ;  /* 0x00000004001a7c82 */ /* 0x000fd20008000000 */
.L_x_875:
        /* <DEDUP_REMOVED lines=71> */
.L_x_878:
[----:B------:R1:W-:Y:S02]  /*2190*/  STS.128 [R246], RZ ;  /* 0x000000fff6007388 */ /* 0x0003e40000000c00 */
.L_x_877:
[----:B------:R-:W-:Y:S05]  /*21a0*/  BSYNC.RECONVERGENT B0 ;  /* 0x0000000000007941 */ /* 0x000fea0003800200 */
.L_x_876:
        /* <DEDUP_REMOVED lines=41> */
.L_x_880:
[----:B------:R-:W-:Y:S05]  /*2440*/  BSYNC.RECONVERGENT B0 ;  /* 0x0000000000007941 */ /* 0x000fea0003800200 */
.L_x_879:
        /* <DEDUP_REMOVED lines=22> */
.L_x_882:
[----:B------:R-:W-:Y:S05]  /*25b0*/  BSYNC.RECONVERGENT B0 ;  /* 0x0000000000007941 */ /* 0x000fea0003800200 */
.L_x_881:
        /* <DEDUP_REMOVED lines=22> */
.L_x_884:
[----:B------:R-:W-:Y:S05]  /*2720*/  BSYNC.RECONVERGENT B0 ;  /* 0x0000000000007941 */ /* 0x000fea0003800200 */
.L_x_883:
        /* <DEDUP_REMOVED lines=22> */
.L_x_886:
[----:B------:R-:W-:Y:S05]  /*2890*/  BSYNC.RECONVERGENT B0 ;  /* 0x0000000000007941 */ /* 0x000fea0003800200 */
.L_x_885:
        /* <DEDUP_REMOVED lines=22> */
.L_x_888:
[----:B------:R-:W-:Y:S05]  /*2a00*/  BSYNC.RECONVERGENT B0 ;  /* 0x0000000000007941 */ /* 0x000fea0003800200 */
.L_x_887:
        /* <DEDUP_REMOVED lines=22> */
.L_x_890:
[----:B------:R-:W-:Y:S05]  /*2b70*/  BSYNC.RECONVERGENT B0 ;  /* 0x0000000000007941 */ /* 0x000fea0003800200 */
.L_x_889:
        /* <DEDUP_REMOVED lines=22> */
.L_x_892:
[----:B------:R-:W-:Y:S05]  /*2ce0*/  BSYNC.RECONVERGENT B0 ;  /* 0x0000000000007941 */ /* 0x000fea0003800200 */
.L_x_891:
        /* <DEDUP_REMOVED lines=18> */
.L_x_895:
[----:B------:R1:W-:Y:S02]  /*2e10*/  STS.128 [R246+0x4000], RZ ;  /* 0x004000fff6007388 */ /* 0x0003e40000000c00 */
.L_x_894:
[----:B------:R-:W-:Y:S05]  /*2e20*/  BSYNC.RECONVERGENT B0 ;  /* 0x0000000000007941 */ /* 0x000fea0003800200 */
.L_x_893:
        /* <DEDUP_REMOVED lines=25> */
.L_x_897:
[----:B------:R-:W-:Y:S05]  /*2fc0*/  BSYNC.RECONVERGENT B0 ;  /* 0x0000000000007941 */ /* 0x000fea0003800200 */
.L_x_896:
        /* <DEDUP_REMOVED lines=18> */
.L_x_899:
[----:B------:R-:W-:Y:S05]  /*30f0*/  BSYNC.RECONVERGENT B0 ;  /* 0x0000000000007941 */ /* 0x000fea0003800200 */
.L_x_898:
        /* <DEDUP_REMOVED lines=20> */
.L_x_901:
[----:B------:R-:W-:Y:S05]  /*3240*/  BSYNC.RECONVERGENT B0 ;  /* 0x0000000000007941 */ /* 0x000fea0003800200 */
.L_x_900:
        /* <DEDUP_REMOVED lines=16> */
.L_x_903:
[----:B------:R-:W-:Y:S05]  /*3350*/  BSYNC.RECONVERGENT B0 ;  /* 0x0000000000007941 */ /* 0x000fea0003800200 */
.L_x_902:
        /* <DEDUP_REMOVED lines=20> */
.L_x_905:
[----:B------:R-:W-:Y:S05]  /*34a0*/  BSYNC.RECONVERGENT B0 ;  /* 0x0000000000007941 */ /* 0x000fea0003800200 */
.L_x_904:
        /* <DEDUP_REMOVED lines=20> */
.L_x_907:
[----:B------:R-:W-:Y:S05]  /*35f0*/  BSYNC.RECONVERGENT B0 ;  /* 0x0000000000007941 */ /* 0x000fea0003800200 */
.L_x_906:
        /* <DEDUP_REMOVED lines=20> */
.L_x_909:
[----:B------:R-:W-:Y:S05]  /*3740*/  BSYNC.RECONVERGENT B0 ;  /* 0x0000000000007941 */ /* 0x000fea0003800200 */
.L_x_908:
        /* <DEDUP_REMOVED lines=22> */
.L_x_912:
[----:B------:R1:W-:Y:S01]  /*38b0*/  STS.128 [R246+0x8000], RZ ;  /* 0x008000fff6007388 */ /* 0x0003e20000000c00 */
[----:B------:R-:W-:Y:S05]  /*38c0*/  BRA `(.L_x_913) ;  /* 0x0000000000047947 */ /* 0x000fea0003800000 */
.L_x_911:
[----:B------:R1:W-:Y:S02]  /*38d0*/  STS.128 [R246+0x8000], RZ ;  /* 0x008000fff6007388 */ /* 0x0003e40000000c00 */
.L_x_913:
[----:B------:R-:W-:Y:S05]  /*38e0*/  BSYNC.RECONVERGENT B0 ;  /* 0x0000000000007941 */ /* 0x000fea0003800200 */
.L_x_910:
[----:B------:R-:W-:Y:S01]  /*38f0*/  ISETP.GE.AND P0, PT, R16, UR4, PT ;  /* 0x0000000410007c0c */ /* 0x000fe2000bf06270 */
[C---:B--2---:R-:W-:Y:S01]  /*3900*/  IMAD.SHL.U32 R2, R238.reuse, 0x40, RZ ;  /* 0x00000040ee027824 */ /* 0x044fe200078e00ff */
[----:B------:R-:W-:Y:S01]  /*3910*/  SHF.R.U32.HI R111, RZ, 0x1, R238 ;  /* 0x00000001ff6f7819 */ /* 0x000fe200000116ee */
[----:B------:R-:W-:Y:S01]  /*3920*/  IMAD.SHL.U32 R3, R238, 0x20, RZ ;  /* 0x00000020ee037824 */ /* 0x000fe200078e00ff */
[----:B------:R-:W-:Y:S01]  /*3930*/  BSSY.RECONVERGENT B0, `(.L_x_914) ;  /* 0x0000021000007945 */ /* 0x000fe20003800200 */
[----:B------:R-:W-:Y:S02]  /*3940*/  ISETP.GE.AND P6, PT, R15, UR4, PT ;  /* 0x000000040f007c0c */ /* 0x000fe4000bfc6270 */
[----:B------:R-:W-:Y:S02]  /*3950*/  LOP3.LUT R0, R234, 0x1c0, R2, 0xf8, !PT ;  /* 0x000001c0ea007812 */ /* 0x000fe400078ef802 */
[----:B------:R-:W-:Y:S02]  /*3960*/  LOP3.LUT R208, R2, 0x200, RZ, 0xc0, !PT ;  /* 0x0000020002d07812 */ /* 0x000fe400078ec0ff */
[----:B------:R-:W-:-:S02]  /*3970*/  LOP3.LUT R126, R0, 0x8, R111, 0x78, !PT ;  /* 0x00000008007e7812 */ /* 0x000fc400078e786f */
[----:B------:R2:W-:Y:S01]  /*3980*/  @P0 STS.128 [R246+0x8800], RZ ;  /* 0x008800fff6000388 */ /* 0x0005e20000000c00 */
[----:B------:R-:W-:Y:S02]  /*3990*/  LOP3.LUT R88, R2, 0x400, RZ, 0xc0, !PT ;  /* 0x0000040002587812 */ /* 0x000fe400078ec0ff */
        /* <DEDUP_REMOVED lines=26> */
.L_x_915:
[----:B------:R-:W-:Y:S05]  /*3b40*/  BSYNC.RECONVERGENT B0 ;  /* 0x0000000000007941 */ /* 0x000fea0003800200 */
.L_x_914:
        /* <DEDUP_REMOVED lines=18> */
.L_x_917:
[----:B------:R-:W-:Y:S05]  /*3c70*/  BSYNC.RECONVERGENT B0 ;  /* 0x0000000000007941 */ /* 0x000fea0003800200 */
.L_x_916:
        /* <DEDUP_REMOVED lines=20> */
.L_x_919:
[----:B------:R-:W-:Y:S05]  /*3dc0*/  BSYNC.RECONVERGENT B0 ;  /* 0x0000000000007941 */ /* 0x000fea0003800200 */
.L_x_918:
        /* <DEDUP_REMOVED lines=17> */
.L_x_921:
[----:B------:R-:W-:Y:S05]  /*3ee0*/  BSYNC.RECONVERGENT B0 ;  /* 0x0000000000007941 */ /* 0x000fea0003800200 */
.L_x_920:
        /* <DEDUP_REMOVED lines=20> */
.L_x_923:
[----:B------:R-:W-:Y:S05]  /*4030*/  BSYNC.RECONVERGENT B0 ;  /* 0x0000000000007941 */ /* 0x000fea0003800200 */
.L_x_922:
        /* <DEDUP_REMOVED lines=20> */
.L_x_925:
[----:B------:R-:W-:Y:S05]  /*4180*/  BSYNC.RECONVERGENT B0 ;  /* 0x0000000000007941 */ /* 0x000fea0003800200 */
.L_x_924:
        /* <DEDUP_REMOVED lines=20> */
.L_x_927:
[----:B------:R-:W-:Y:S05]  /*42d0*/  BSYNC.RECONVERGENT B0 ;  /* 0x0000000000007941 */ /* 0x000fea0003800200 */
.L_x_926:
[----:B------:R-:W-:Y:S01]  /*42e0*/  LDSM.16.M88.4 R32, [R236] ;  /* 0x00000000ec20783b */ /* 0x000fe20000000200 */
[----:B------:R-:W-:Y:S01]  /*42f0*/  LOP3.LUT P6, RZ, R238, 0x2, RZ, 0xc0, !PT ;  /* 0x00000002eeff7812 */ /* 0x000fe200078cc0ff */
[----:B------:R-:W5:Y:S01]  /*4300*/  LDCU UR4, c[0x0][0x50c] ;  /* 0x0000a180ff0477ac */ /* 0x000f620008000800 */
[----:B------:R-:W-:Y:S01]  /*4310*/  MOV R0, 0x20 ;  /* 0x0000002000007802 */ /* 0x000fe20000000f00 */
[----:B------:R-:W2:Y:S01]  /*4320*/  LDSM.16.M88.4 R36, [R88+UR5+0x4000] ;  /* 0x004000055824783b */ /* 0x000ea20008000200 */
[----:B------:R-:W-:Y:S01]  /*4330*/  IADD3 R200, PT, PT, R88, UR5, RZ ;  /* 0x0000000558c87c10 */ /* 0x000fe2000fffe0ff */
[----:B------:R-:W-:Y:S01]  /*4340*/  UISETP.GT.AND UP0, UPT, UR25, UR15, UPT ;  /* 0x0000000f1900728c */ /* 0x000fe2000bf04270 */
[----:B------:R-:W-:Y:S01]  /*4350*/  SEL R168, R0, 0xffffffe0, !P6 ;  /* 0xffffffe000a87807 */ /* 0x000fe20007000000 */
[----:B------:R-:W4:Y:S01]  /*4360*/  LDSM.16.M88.4 R28, [R236+0x2000] ;  /* 0x00200000ec1c783b */ /* 0x000f220000000200 */
[----:B------:R-:W-:Y:S02]  /*4370*/  LOP3.LUT P3, RZ, R238, 0x4, RZ, 0xc0, !PT ;  /* 0x00000004eeff7812 */ /* 0x000fe4000786c0ff */
[-C--:B------:R-:W-:Y:S01]  /*4380*/  IADD3 R0, PT, PT, R236, R168.reuse, RZ ;  /* 0x000000a8ec007210 */ /* 0x080fe20007ffe0ff */
[----:B------:R-:W-:Y:S01]  /*4390*/  LDSM.16.M88.4 R56, [R88+UR5+0x4800] ;  /* 0x004800055838783b */ /* 0x000fe20008000200 */
[----:B-1----:R-:W-:-:S02]  /*43a0*/  IADD3 R3, PT, PT, R200, R168, RZ ;  /* 0x000000a8c8037210 */ /* 0x002fc40007ffe0ff */
[----:B------:R-:W-:Y:S01]  /*43b0*/  MOV R2, 0x40 ;  /* 0x0000004000027802 */ /* 0x000fe20000000f00 */
[----:B------:R-:W-:Y:S01]  /*43c0*/  LDSM.16.M88.4 R24, [R0] ;  /* 0x000000000018783b */ /* 0x000fe20000000200 */
[----:B------:R-:W-:Y:S02]  /*43d0*/  MOV R247, 0x8 ;  /* 0x0000000800f77802 */ /* 0x000fe40000000f00 */
[----:B------:R-:W-:Y:S01]  /*43e0*/  SEL R213, R2, 0xffffffc0, !P3 ;  /* 0xffffffc002d57807 */ /* 0x000fe20005800000 */
[----:B------:R-:W1:Y:S01]  /*43f0*/  LDSM.16.M88.4 R40, [R3+0x4000] ;  /* 0x004000000328783b */ /* 0x000e620000000200 */
[----:B------:R-:W-:Y:S02]  /*4400*/  MOV R250, 0x40 ;  /* 0x0000004000fa7802 */ /* 0x000fe40000000f00 */
[-C--:B------:R-:W-:Y:S01]  /*4410*/  IADD3 R2, PT, PT, R236, R213.reuse, RZ ;  /* 0x000000d5ec027210 */ /* 0x080fe20007ffe0ff */
[----:B---3--:R3:W5:Y:S01]  /*4420*/  LDSM.16.M88.4 R20, [R0+0x2000] ;  /* 0x002000000014783b */ /* 0x0087620000000200 */
[----:B------:R-:W-:-:S02]  /*4430*/  IADD3 R216, PT, PT, R200, R213, RZ ;  /* 0x000000d5c8d87210 */ /* 0x000fc40007ffe0ff */
[----:B------:R-:W-:Y:S01]  /*4440*/  MOV R251, 0x48 ;  /* 0x0000004800fb7802 */ /* 0x000fe20000000f00 */
[----:B------:R-:W-:Y:S01]  /*4450*/  LDSM.16.M88.4 R16, [R2] ;  /* 0x000000000210783b */ /* 0x000fe20000000200 */
[----:B------:R-:W-:-:S03]  /*4460*/  IADD3 R89, PT, PT, R168, R216, RZ ;  /* 0x000000d8a8597210 */ /* 0x000fc60007ffe0ff */
[----:B------:R-:W5:Y:S04]  /*4470*/  LDSM.16.M88.4 R52, [R216+0x4000] ;  /* 0x00400000d834783b */ /* 0x000f680000000200 */
[----:B------:R-:W-:Y:S04]  /*4480*/  LDSM.16.M88.4 R48, [R89+0x4000] ;  /* 0x004000005930783b */ /* 0x000fe80000000200 */
[----:B------:R1:W5:Y:S01]  /*4490*/  LDSM.16.M88.4 R12, [R2+0x2000] ;  /* 0x00200000020c783b */ /* 0x0003620000000200 */
[----:B--2---:R-:W-:Y:S03]  /*44a0*/  HMMA.16816.F32 R4, R32, R36, RZ ;  /* 0x000000242004723c */ /* 0x004fe600000018ff */
[----:B------:R-:W0:Y:S01]  /*44b0*/  LDGDEPBAR ;  /* 0x00000000000079af */ /* 0x000e220000000000 */
[----:B---3--:R-:W-:-:S03]  /*44c0*/  IADD3 R0, PT, PT, R168, R2, RZ ;  /* 0x00000002a8007210 */ /* 0x008fc60007ffe0ff */
[----:B------:R-:W-:Y:S01]  /*44d0*/  STL [R1+0xd0], R213 ;  /* 0x0000d0d501007387 */ /* 0x000fe20000100800 */
[----:B----4-:R-:W-:Y:S03]  /*44e0*/  HMMA.16816.F32 R60, R28, R36, RZ ;  /* 0x000000241c3c723c */ /* 0x010fe600000018ff */
[----:B------:R-:W2:Y:S05]  /*44f0*/  LDSM.16.M88.4 R8, [R0] ;  /* 0x000000000008783b */ /* 0x000eaa0000000200 */
[----:B------:R-:W-:Y:S01]  /*4500*/  HMMA.16816.F32 R72, R32, R38, RZ ;  /* 0x000000262048723c */ /* 0x000fe200000018ff */
[----:B-1----:R-:W-:-:S04]  /*4510*/  SHF.R.U32.HI R2, RZ, 0x2, R238 ;  /* 0x00000002ff027819 */ /* 0x002fc800000116ee */
[----:B------:R-:W-:-:S03]  /*4520*/  LOP3.LUT R2, R2, 0x7, RZ, 0xc0, !PT ;  /* 0x0000000702027812 */ /* 0x000fc600078ec0ff */
[-C--:B------:R-:W-:Y:S01]  /*4530*/  HMMA.16816.F32 R44, R24, R40.reuse, R4 ;  /* 0x00000028182c723c */ /* 0x080fe20000001804 */
[----:B------:R1:W3:Y:S07]  /*4540*/  LDSM.16.M88.4 R4, [R0+0x2000] ;  /* 0x002000000004783b */ /* 0x0002ee0000000200 */
[----:B-----5:R-:W-:Y:S08]  /*4550*/  HMMA.16816.F32 R64, R20, R40, R60 ;  /* 0x000000281440723c */ /* 0x020ff0000000183c */
[----:B------:R-:W-:Y:S08]  /*4560*/  HMMA.16816.F32 R68, R28, R38, RZ ;  /* 0x000000261c44723c */ /* 0x000ff000000018ff */
[-C--:B------:R-:W-:Y:S01]  /*4570*/  HMMA.16816.F32 R60, R16, R52.reuse, R44 ;  /* 0x00000034103c723c */ /* 0x080fe2000000182c */
[----:B------:R-:W4:Y:S07]  /*4580*/  LDSM.16.M88.4 R44, [R3+0x4800] ;  /* 0x00480000032c783b */ /* 0x000f2e0000000200 */
[----:B------:R-:W-:Y:S08]  /*4590*/  HMMA.16816.F32 R36, R12, R52, R64 ;  /* 0x000000340c24723c */ /* 0x000ff00000001840 */
[----:B------:R-:W-:Y:S08]  /*45a0*/  HMMA.16816.F32 R68, R20, R42, R68 ;  /* 0x0000002a1444723c */ /* 0x000ff00000001844 */
[----:B--2---:R-:W-:Y:S08]  /*45b0*/  HMMA.16816.F32 R76, R8, R48, R60 ;  /* 0x00000030084c723c */ /* 0x004ff0000000183c */
[----:B------:R-:W-:Y:S01]  /*45c0*/  HMMA.16816.F32 R60, R24, R42, R72 ;  /* 0x0000002a183c723c */ /* 0x000fe20000001848 */
[----:B------:R-:W2:Y:S07]  /*45d0*/  LDSM.16.M88.4 R40, [R216+0x4800] ;  /* 0x00480000d828783b */ /* 0x000eae0000000200 */
[----:B------:R-:W-:Y:S03]  /*45e0*/  HMMA.16816.F32 R64, R32, R56, RZ ;  /* 0x000000382040723c */ /* 0x000fe600000018ff */
[----:B------:R-:W-:Y:S01]  /*45f0*/  FMUL.FTZ R76, R76, UR4 ;  /* 0x000000044c4c7c20 */ /* 0x000fe20008410000 */
[----:B------:R-:W-:Y:S01]  /*4600*/  FMUL.FTZ R77, R77, UR4 ;  /* 0x000000044d4d7c20 */ /* 0x000fe20008410000 */
[----:B------:R-:W-:Y:S01]  /*4610*/  FMUL.FTZ R78, R78, UR4 ;  /* 0x000000044e4e7c20 */ /* 0x000fe20008410000 */
[----:B-1----:R-:W-:Y:S01]  /*4620*/  FMUL.FTZ R0, R79, UR4 ;  /* 0x000000044f007c20 */ /* 0x002fe20008410000 */
[----:B------:R-:W1:Y:S01]  /*4630*/  MUFU.TANH R207, R76 ;  /* 0x0000004c00cf7308 */ /* 0x000e620000002400 */
[----:B---3--:R-:W-:Y:S07]  /*4640*/  HMMA.16816.F32 R72, R4, R48, R36 ;  /* 0x000000300448723c */ /* 0x008fee0000001824 */
[----:B------:R-:W3:Y:S01]  /*4650*/  MUFU.TANH R206, R77 ;  /* 0x0000004d00ce7308 */ /* 0x000ee20000002400 */
[-C--:B------:R-:W-:Y:S07]  /*4660*/  HMMA.16816.F32 R60, R16, R54.reuse, R60 ;  /* 0x00000036103c723c */ /* 0x080fee000000183c */
[----:B------:R-:W1:Y:S01]  /*4670*/  MUFU.TANH R194, R78 ;  /* 0x0000004e00c27308 */ /* 0x000e620000002400 */
[----:B------:R-:W-:Y:S03]  /*4680*/  HMMA.16816.F32 R52, R12, R54, R68 ;  /* 0x000000360c34723c */ /* 0x000fe60000001844 */
[----:B------:R-:W-:Y:S01]  /*4690*/  FMUL.FTZ R72, R72, UR4 ;  /* 0x0000000448487c20 */ /* 0x000fe20008410000 */
[----:B------:R-:W-:Y:S01]  /*46a0*/  FMUL.FTZ R74, R74, UR4 ;  /* 0x000000044a4a7c20 */ /* 0x000fe20008410000 */
[----:B------:R-:W-:-:S02]  /*46b0*/  FMUL.FTZ R75, R75, UR4 ;  /* 0x000000044b4b7c20 */ /* 0x000fc40008410000 */
[----:B------:R5:W1:Y:S01]  /*46c0*/  MUFU.TANH R193, R0 ;  /* 0x0000000000c17308 */ /* 0x000a620000002400 */
[----:B------:R-:W-:Y:S07]  /*46d0*/  HMMA.16816.F32 R36, R28, R56, RZ ;  /* 0x000000381c24723c */ /* 0x000fee00000018ff */
[----:B------:R-:W1:Y:S01]  /*46e0*/  MUFU.TANH R201, R72 ;  /* 0x0000004800c97308 */ /* 0x000e620000002400 */
[----:B----4-:R-:W-:Y:S07]  /*46f0*/  HMMA.16816.F32 R84, R24, R44, R64 ;  /* 0x0000002c1854723c */ /* 0x010fee0000001840 */
[----:B------:R-:W4:Y:S01]  /*4700*/  MUFU.TANH R205, R74 ;  /* 0x0000004a00cd7308 */ /* 0x000f220000002400 */
[----:B------:R-:W-:Y:S01]  /*4710*/  HMMA.16816.F32 R64, R8, R50, R60 ;  /* 0x000000320840723c */ /* 0x000fe2000000183c */
[----:B-----5:R-:W-:-:S06]  /*4720*/  FMUL.FTZ R0, R73, UR4 ;  /* 0x0000000449007c20 */ /* 0x020fcc0008410000 */
[----:B------:R-:W1:Y:S01]  /*4730*/  MUFU.TANH R204, R75 ;  /* 0x0000004b00cc7308 */ /* 0x000e620000002400 */
[----:B------:R-:W-:Y:S07]  /*4740*/  HMMA.16816.F32 R60, R28, R58, RZ ;  /* 0x0000003a1c3c723c */ /* 0x000fee00000018ff */
[----:B------:R5:W1:Y:S01]  /*4750*/  MUFU.TANH R199, R0 ;  /* 0x0000000000c77308 */ /* 0x000a620000002400 */
[----:B------:R-:W-:Y:S01]  /*4760*/  HMMA.16816.F32 R76, R4, R50, R52 ;  /* 0x00000032044c723c */ /* 0x000fe20000001834 */
[----:B------:R-:W3:Y:S02]  /*4770*/  LDSM.16.M88.4 R48, [R88+UR5+0x5000] ;  /* 0x005000055830783b */ /* 0x000ee40008000200 */
[----:B------:R-:W-:-:S04]  /*4780*/  FMUL.FTZ R64, R64, UR4 ;  /* 0x0000000440407c20 */ /* 0x000fc80008410000 */
[----:B------:R-:W1:Y:S01]  /*4790*/  MUFU.TANH R203, R64 ;  /* 0x0000004000cb7308 */ /* 0x000e620000002400 */
[----:B------:R-:W-:Y:S08]  /*47a0*/  HMMA.16816.F32 R56, R32, R58, RZ ;  /* 0x0000003a2038723c */ /* 0x000ff000000018ff */
[----:B------:R-:W-:Y:S01]  /*47b0*/  HMMA.16816.F32 R80, R20, R44, R36 ;  /* 0x0000002c1450723c */ /* 0x000fe20000001824 */
[----:B------:R-:W4:Y:S01]  /*47c0*/  LDSM.16.M88.4 R36, [R89+0x4800] ;  /* 0x004800005924783b */ /* 0x000f220000000200 */
[----:B-----5:R-:W-:-:S04]  /*47d0*/  FMUL.FTZ R0, R65, UR4 ;  /* 0x0000000441007c20 */ /* 0x020fc80008410000 */
[----:B------:R5:W1:Y:S02]  /*47e0*/  MUFU.TANH R202, R0 ;  /* 0x0000000000ca7308 */ /* 0x000a640000002400 */
[-C--:B------:R-:W-:Y:S08]  /*47f0*/  HMMA.16816.F32 R72, R20, R46.reuse, R60 ;  /* 0x0000002e1448723c */ /* 0x080ff0000000183c */
[----:B------:R-:W-:Y:S01]  /*4800*/  HMMA.16816.F32 R68, R24, R46, R56 ;  /* 0x0000002e1844723c */ /* 0x000fe20000001838 */
[----:B------:R-:W1:Y:S07]  /*4810*/  LDSM.16.M88.4 R44, [R3+0x5000] ;  /* 0x00500000032c783b */ /* 0x000e6e0000000200 */
[----:B--2---:R-:W-:Y:S01]  /*4820*/  HMMA.16816.F32 R52, R12, R40, R80 ;  /* 0x000000280c34723c */ /* 0x004fe20000001850 */
[----:B-----5:R-:W-:-:S04]  /*4830*/  FMUL.FTZ R0, R66, UR4 ;  /* 0x0000000442007c20 */ /* 0x020fc80008410000 */
[----:B------:R2:W1:Y:S03]  /*4840*/  MUFU.TANH R175, R0 ;  /* 0x0000000000af7308 */ /* 0x0004660000002400 */
[----:B------:R-:W-:Y:S08]  /*4850*/  HMMA.16816.F32 R60, R16, R40, R84 ;  /* 0x00000028103c723c */ /* 0x000ff00000001854 */
[----:B---3--:R-:W-:Y:S01]  /*4860*/  HMMA.16816.F32 R56, R32, R48, RZ ;  /* 0x000000302038723c */ /* 0x008fe200000018ff */
[----:B--2---:R-:W-:-:S07]  /*4870*/  FMUL.FTZ R0, R67, UR4 ;  /* 0x0000000443007c20 */ /* 0x004fce0008410000 */
[----:B----4-:R-:W-:Y:S01]  /*4880*/  HMMA.16816.F32 R64, R4, R36, R52 ;  /* 0x000000240440723c */ /* 0x010fe20000001834 */
[----:B------:R2:W3:Y:S07]  /*4890*/  MUFU.TANH R174, R0 ;  /* 0x0000000000ae7308 */ /* 0x0004ee0000002400 */
[----:B------:R-:W-:Y:S08]  /*48a0*/  HMMA.16816.F32 R52, R28, R48, RZ ;  /* 0x000000301c34723c */ /* 0x000ff000000018ff */
[----:B------:R-:W-:Y:S03]  /*48b0*/  HMMA.16816.F32 R60, R8, R36, R60 ;  /* 0x00000024083c723c */ /* 0x000fe6000000183c */
[----:B------:R-:W-:Y:S01]  /*48c0*/  FMUL.FTZ R64, R64, UR4 ;  /* 0x0000000440407c20 */ /* 0x000fe20008410000 */
[----:B--2---:R-:W-:Y:S01]  /*48d0*/  FMUL.FTZ R0, R76, UR4 ;  /* 0x000000044c007c20 */ /* 0x004fe20008410000 */
[----:B------:R-:W-:Y:S01]  /*48e0*/  FMUL.FTZ R65, R65, UR4 ;  /* 0x0000000441417c20 */ /* 0x000fe20008410000 */
[----:B------:R-:W-:Y:S01]  /*48f0*/  FMUL.FTZ R66, R66, UR4 ;  /* 0x0000000442427c20 */ /* 0x000fe20008410000 */
[----:B------:R-:W-:Y:S01]  /*4900*/  FMUL.FTZ R67, R67, UR4 ;  /* 0x0000000443437c20 */ /* 0x000fe20008410000 */
[----:B------:R2:W4:Y:S08]  /*4910*/  MUFU.TANH R191, R0 ;  /* 0x0000000000bf7308 */ /* 0x0005300000002400 */
[----:B------:R-:W1:Y:S08]  /*4920*/  MUFU.TANH R159, R64 ;  /* 0x00000040009f7308 */ /* 0x000e700000002400 */
[----:B------:R-:W1:Y:S01]  /*4930*/  MUFU.TANH R158, R65 ;  /* 0x00000041009e7308 */ /* 0x000e620000002400 */
[----:B--2---:R-:W-:-:S07]  /*4940*/  FMUL.FTZ R0, R77, UR4 ;  /* 0x000000044d007c20 */ /* 0x004fce0008410000 */
[----:B------:R2:W1:Y:S08]  /*4950*/  MUFU.TANH R176, R0 ;  /* 0x0000000000b07308 */ /* 0x0004700000002400 */
[----:B------:R-:W1:Y:S08]  /*4960*/  MUFU.TANH R192, R66 ;  /* 0x0000004200c07308 */ /* 0x000e700000002400 */
[----:B------:R-:W1:Y:S01]  /*4970*/  MUFU.TANH R187, R67 ;  /* 0x0000004300bb7308 */ /* 0x000e620000002400 */
[----:B--2---:R-:W-:-:S07]  /*4980*/  FMUL.FTZ R0, R78, UR4 ;  /* 0x000000044e007c20 */ /* 0x004fce0008410000 */
[----:B------:R2:W1:Y:S02]  /*4990*/  MUFU.TANH R198, R0 ;  /* 0x0000000000c67308 */ /* 0x0004640000002400 */
[----:B--2---:R-:W-:Y:S02]  /*49a0*/  FMUL.FTZ R0, R79, UR4 ;  /* 0x000000044f007c20 */ /* 0x004fe40008410000 */
[----:B-1----:R-:W-:Y:S04]  /*49b0*/  HMMA.16816.F32 R76, R24, R44, R56 ;  /* 0x0000002c184c723c */ /* 0x002fe80000001838 */
[----:B------:R1:W2:Y:S04]  /*49c0*/  MUFU.TANH R197, R0 ;  /* 0x0000000000c57308 */ /* 0x0002a80000002400 */
[----:B------:R-:W-:Y:S08]  /*49d0*/  HMMA.16816.F32 R56, R16, R42, R68 ;  /* 0x0000002a1038723c */ /* 0x000ff00000001844 */
[----:B------:R-:W-:Y:S01]  /*49e0*/  HMMA.16816.F32 R68, R20, R44, R52 ;  /* 0x0000002c1444723c */ /* 0x000fe20000001834 */
[----:B-1----:R-:W-:-:S07]  /*49f0*/  FMUL.FTZ R0, R60, UR4 ;  /* 0x000000043c007c20 */ /* 0x002fce0008410000 */
[----:B------:R-:W-:Y:S01]  /*4a00*/  HMMA.16816.F32 R52, R12, R42, R72 ;  /* 0x0000002a0c34723c */ /* 0x000fe20000001848 */
[----:B------:R-:W1:Y:S01]  /*4a10*/  LDSM.16.M88.4 R40, [R216+0x5000] ;  /* 0x00500000d828783b */ /* 0x000e620000000200 */
[----:B------:R5:W1:Y:S02]  /*4a20*/  MUFU.TANH R196, R0 ;  /* 0x0000000000c47308 */ /* 0x000a640000002400 */
[----:B-----5:R-:W-:-:S15]  /*4a30*/  FMUL.FTZ R0, R61, UR4 ;  /* 0x000000043d007c20 */ /* 0x020fde0008410000 */
[----:B------:R-:W-:-:S01]  /*4a40*/  NOP ;  /* 0x0000000000007918 */ /* 0x000fc20000000000 */
[----:B------:R-:W-:Y:S01]  /*4a50*/  HMMA.16816.F32 R72, R4, R38, R52 ;  /* 0x000000260448723c */ /* 0x000fe20000001834 */
[----:B------:R5:W1:Y:S07]  /*4a60*/  MUFU.TANH R195, R0 ;  /* 0x0000000000c37308 */ /* 0x000a6e0000002400 */
[----:B------:R-:W-:Y:S01]  /*4a70*/  HMMA.16816.F32 R52, R32, R50, RZ ;  /* 0x000000322034723c */ /* 0x000fe200000018ff */
[----:B-----5:R-:W-:-:S04]  /*4a80*/  FMUL.FTZ R0, R62, UR4 ;  /* 0x000000043e007c20 */ /* 0x020fc80008410000 */
[----:B------:R5:W2:-:S15]  /*4a90*/  MUFU.TANH R157, R0 ;  /* 0x00000000009d7308 */ /* 0x000a9e0000002400 */
[----:B------:R-:W-:Y:S08]  /*4aa0*/  HMMA.16816.F32 R64, R24, R46, R52 ;  /* 0x0000002e1840723c */ /* 0x000ff00000001834 */
[----:B-1----:R-:W-:Y:S01]  /*4ab0*/  HMMA.16816.F32 R52, R12, R40, R68 ;  /* 0x000000280c34723c */ /* 0x002fe20000001844 */
[----:B-----5:R-:W-:-:S07]  /*4ac0*/  FMUL.FTZ R0, R63, UR4 ;  /* 0x000000043f007c20 */ /* 0x020fce0008410000 */
[----:B------:R-:W-:Y:S01]  /*4ad0*/  HMMA.16816.F32 R60, R8, R38, R56 ;  /* 0x00000026083c723c */ /* 0x000fe20000001838 */
[----:B------:R-:W1:Y:S01]  /*4ae0*/  LDSM.16.M88.4 R36, [R89+0x5000] ;  /* 0x005000005924783b */ /* 0x000e620000000200 */
[----:B------:R5:W1:Y:S06]  /*4af0*/  MUFU.TANH R143, R0 ;  /* 0x00000000008f7308 */ /* 0x000a6c0000002400 */
[----:B------:R-:W-:Y:S01]  /*4b00*/  HMMA.16816.F32 R56, R28, R50, RZ ;  /* 0x000000321c38723c */ /* 0x000fe200000018ff */
[----:B------:R-:W3:Y:S10]  /*4b10*/  LDSM.16.M88.4 R48, [R88+UR5+0x5800] ;  /* 0x005800055830783b */ /* 0x000ef40008000200 */
[----:B------:R-:W-:Y:S01]  /*4b20*/  FMUL.FTZ R60, R60, UR4 ;  /* 0x000000043c3c7c20 */ /* 0x000fe20008410000 */
[----:B-----5:R-:W-:-:S03]  /*4b30*/  FMUL.FTZ R0, R61, UR4 ;  /* 0x000000043d007c20 */ /* 0x020fc60008410000 */
[----:B------:R-:W1:Y:S05]  /*4b40*/  MUFU.TANH R186, R60 ;  /* 0x0000003c00ba7308 */ /* 0x000e6a0000002400 */
[----:B------:R-:W-:Y:S01]  /*4b50*/  HMMA.16816.F32 R84, R20, R46, R56 ;  /* 0x0000002e1454723c */ /* 0x000fe20000001838 */
[----:B------:R-:W5:Y:S02]  /*4b60*/  LDSM.16.M88.4 R44, [R3+0x5800] ;  /* 0x00580000032c783b */ /* 0x000f640000000200 */
[----:B------:R4:W2:Y:S05]  /*4b70*/  MUFU.TANH R177, R0 ;  /* 0x0000000000b17308 */ /* 0x0008aa0000002400 */
[----:B------:R-:W-:Y:S08]  /*4b80*/  HMMA.16816.F32 R56, R16, R40, R76 ;  /* 0x000000281038723c */ /* 0x000ff0000000184c */
[----:B-1----:R-:W-:Y:S01]  /*4b90*/  HMMA.16816.F32 R68, R4, R36, R52 ;  /* 0x000000240444723c */ /* 0x002fe20000001834 */
[----:B----4-:R-:W-:-:S07]  /*4ba0*/  FMUL.FTZ R0, R62, UR4 ;  /* 0x000000043e007c20 */ /* 0x010fce0008410000 */
[----:B---3--:R-:W-:Y:S01]  /*4bb0*/  HMMA.16816.F32 R52, R28, R48, RZ ;  /* 0x000000301c34723c */ /* 0x008fe200000018ff */
[----:B------:R1:W3:Y:S10]  /*4bc0*/  MUFU.TANH R137, R0 ;  /* 0x0000000000897308 */ /* 0x0002f40000002400 */
[----:B------:R-:W-:Y:S01]  /*4bd0*/  FMUL.FTZ R68, R68, UR4 ;  /* 0x0000000444447c20 */ /* 0x000fe20008410000 */
[----:B------:R-:W-:Y:S01]  /*4be0*/  FMUL.FTZ R69, R69, UR4 ;  /* 0x0000000445457c20 */ /* 0x000fe20008410000 */
[----:B------:R-:W-:Y:S01]  /*4bf0*/  FMUL.FTZ R70, R70, UR4 ;  /* 0x0000000446467c20 */ /* 0x000fe20008410000 */
[----:B------:R-:W-:Y:S01]  /*4c00*/  FMUL.FTZ R71, R71, UR4 ;  /* 0x0000000447477c20 */ /* 0x000fe20008410000 */
[----:B------:R-:W4:Y:S01]  /*4c10*/  MUFU.TANH R135, R68 ;  /* 0x0000004400877308 */ /* 0x000f220000002400 */
[----:B-1----:R-:W-:-:S04]  /*4c20*/  FMUL.FTZ R0, R63, UR4 ;  /* 0x000000043f007c20 */ /* 0x002fc80008410000 */
[----:B-----5:R-:W-:Y:S03]  /*4c30*/  HMMA.16816.F32 R76, R20, R44, R52 ;  /* 0x0000002c144c723c */ /* 0x020fe60000001834 */
[----:B------:R1:W1:Y:S05]  /*4c40*/  MUFU.TANH R136, R0 ;  /* 0x0000000000887308 */ /* 0x00026a0000002400 */
[----:B------:R-:W-:Y:S03]  /*4c50*/  HMMA.16816.F32 R60, R8, R36, R56 ;  /* 0x00000024083c723c */ /* 0x000fe60000001838 */
[----:B------:R-:W2:Y:S05]  /*4c60*/  MUFU.TANH R134, R69 ;  /* 0x0000004500867308 */ /* 0x000eaa0000002400 */
[----:B------:R-:W-:Y:S03]  /*4c70*/  HMMA.16816.F32 R56, R32, R48, RZ ;  /* 0x000000302038723c */ /* 0x000fe600000018ff */
[----:B------:R-:W2:Y:S01]  /*4c80*/  MUFU.TANH R142, R70 ;  /* 0x00000046008e7308 */ /* 0x000ea20000002400 */
[----:B-1----:R-:W-:-:S04]  /*4c90*/  FMUL.FTZ R0, R72, UR4 ;  /* 0x0000000448007c20 */ /* 0x002fc80008410000 */
[----:B------:R-:W-:Y:S03]  /*4ca0*/  HMMA.16816.F32 R52, R12, R42, R84 ;  /* 0x0000002a0c34723c */ /* 0x000fe60000001854 */
[----:B------:R1:W1:Y:S08]  /*4cb0*/  MUFU.TANH R140, R0 ;  /* 0x00000000008c7308 */ /* 0x0002700000002400 */
[----:B------:R-:W2:Y:S01]  /*4cc0*/  MUFU.TANH R156, R71 ;  /* 0x00000047009c7308 */ /* 0x000ea20000002400 */
[----:B------:R-:W-:Y:S08]  /*4cd0*/  HMMA.16816.F32 R80, R24, R44, R56 ;  /* 0x0000002c1850723c */ /* 0x000ff00000001838 */
[----:B------:R-:W-:Y:S01]  /*4ce0*/  HMMA.16816.F32 R56, R16, R42, R64 ;  /* 0x0000002a1038723c */ /* 0x000fe20000001840 */
[----:B-1----:R-:W-:Y:S01]  /*4cf0*/  FMUL.FTZ R0, R73, UR4 ;  /* 0x0000000449007c20 */ /* 0x002fe20008410000 */
[----:B------:R-:W1:Y:S03]  /*4d00*/  LDSM.16.M88.4 R40, [R216+0x5800] ;  /* 0x00580000d828783b */ /* 0x000e660000000200 */
[----:B------:R5:W1:Y:S02]  /*4d10*/  MUFU.TANH R138, R0 ;  /* 0x00000000008a7308 */ /* 0x000a640000002400 */
[----:B-----5:R-:W-:-:S06]  /*4d20*/  FMUL.FTZ R0, R74, UR4 ;  /* 0x000000044a007c20 */ /* 0x020fcc0008410000 */
[----:B------:R5:W1:Y:S02]  /*4d30*/  MUFU.TANH R173, R0 ;  /* 0x0000000000ad7308 */ /* 0x000a640000002400 */
[----:B-----5:R-:W-:Y:S02]  /*4d40*/  FMUL.FTZ R0, R75, UR4 ;  /* 0x000000044b007c20 */ /* 0x020fe40008410000 */
[----:B------:R-:W-:Y:S04]  /*4d50*/  HMMA.16816.F32 R72, R4, R38, R52 ;  /* 0x000000260448723c */ /* 0x000fe80000001834 */
[----:B------:R5:W1:Y:S04]  /*4d60*/  MUFU.TANH R172, R0 ;  /* 0x0000000000ac7308 */ /* 0x000a680000002400 */
[----:B------:R-:W-:Y:S01]  /*4d70*/  HMMA.16816.F32 R52, R32, R50, RZ ;  /* 0x000000322034723c */ /* 0x000fe200000018ff */
[----:B-----5:R-:W-:-:S04]  /*4d80*/  FMUL.FTZ R0, R60, UR4 ;  /* 0x000000043c007c20 */ /* 0x020fc80008410000 */
[----:B------:R5:W2:-:S15]  /*4d90*/  MUFU.TANH R171, R0 ;  /* 0x0000000000ab7308 */ /* 0x000a9e0000002400 */
[----:B------:R-:W-:Y:S08]  /*4da0*/  HMMA.16816.F32 R64, R24, R46, R52 ;  /* 0x0000002e1840723c */ /* 0x000ff00000001834 */
[----:B-1----:R-:W-:Y:S01]  /*4db0*/  HMMA.16816.F32 R52, R12, R40, R76 ;  /* 0x000000280c34723c */ /* 0x002fe2000000184c */
[----:B-----5:R-:W-:-:S04]  /*4dc0*/  FMUL.FTZ R0, R61, UR4 ;  /* 0x000000043d007c20 */ /* 0x020fc80008410000 */
[----:B------:R1:W1:Y:S02]  /*4dd0*/  MUFU.TANH R160, R0 ;  /* 0x0000000000a07308 */ /* 0x0002640000002400 */
[----:B-1----:R-:W-:-:S06]  /*4de0*/  FMUL.FTZ R0, R62, UR4 ;  /* 0x000000043e007c20 */ /* 0x002fcc0008410000 */
[----:B------:R1:W1:Y:S02]  /*4df0*/  MUFU.TANH R133, R0 ;  /* 0x0000000000857308 */ /* 0x0002640000002400 */
[----:B-1----:R-:W-:Y:S02]  /*4e00*/  FMUL.FTZ R0, R63, UR4 ;  /* 0x000000043f007c20 */ /* 0x002fe40008410000 */
[----:B------:R-:W-:Y:S01]  /*4e10*/  HMMA.16816.F32 R60, R8, R38, R56 ;  /* 0x00000026083c723c */ /* 0x000fe20000001838 */
[----:B------:R-:W1:Y:S03]  /*4e20*/  LDSM.16.M88.4 R36, [R89+0x5800] ;  /* 0x005800005924783b */ /* 0x000e660000000200 */
[----:B------:R5:W1:Y:S04]  /*4e30*/  MUFU.TANH R132, R0 ;  /* 0x0000000000847308 */ /* 0x000a680000002400 */
        /* <DEDUP_REMOVED lines=19> */
[----:B-----5:R-:W-:Y:S01]  /*4f70*/  HMMA.16816.F32 R76, R20, R44, R52 ;  /* 0x0000002c144c723c */ /* 0x020fe20000001834 */
[----:B------:R-:W1:Y:S02]  /*4f80*/  LDSM.16.M88.4 R52, [R216+0x6000] ;  /* 0x00600000d834783b */ /* 0x000e640000000200 */
[----:B------:R5:W1:Y:S05]  /*4f90*/  MUFU.TANH R128, R0 ;  /* 0x0000000000807308 */ /* 0x000a6a0000002400 */
[----:B------:R-:W-:Y:S03]  /*4fa0*/  HMMA.16816.F32 R60, R8, R36, R56 ;  /* 0x00000024083c723c */ /* 0x000fe60000001838 */
[----:B------:R-:W1:Y:S05]  /*4fb0*/  MUFU.TANH R125, R69 ;  /* 0x00000045007d7308 */ /* 0x000e6a0000002400 */
[----:B------:R-:W-:Y:S03]  /*4fc0*/  HMMA.16816.F32 R56, R32, R48, RZ ;  /* 0x000000302038723c */ /* 0x000fe600000018ff */
[----:B------:R-:W1:Y:S01]  /*4fd0*/  MUFU.TANH R149, R70 ;  /* 0x0000004600957308 */ /* 0x000e620000002400 */
[----:B-----5:R-:W-:-:S07]  /*4fe0*/  FMUL.FTZ R0, R72, UR4 ;  /* 0x0000000448007c20 */ /* 0x020fce0008410000 */
[----:B------:R5:W1:Y:S08]  /*4ff0*/  MUFU.TANH R131, R0 ;  /* 0x0000000000837308 */ /* 0x000a700000002400 */
[----:B------:R-:W1:Y:S01]  /*5000*/  MUFU.TANH R146, R71 ;  /* 0x0000004700927308 */ /* 0x000e620000002400 */
[----:B------:R-:W-:Y:S08]  /*5010*/  HMMA.16816.F32 R80, R24, R44, R56 ;  /* 0x0000002c1850723c */ /* 0x000ff00000001838 */
[----:B------:R-:W-:Y:S01]  /*5020*/  HMMA.16816.F32 R56, R16, R42, R64 ;  /* 0x0000002a1038723c */ /* 0x000fe20000001840 */
[----:B-----5:R-:W-:-:S04]  /*5030*/  FMUL.FTZ R0, R73, UR4 ;  /* 0x0000000449007c20 */ /* 0x020fc80008410000 */
[----:B------:R5:W1:Y:S03]  /*5040*/  MUFU.TANH R130, R0 ;  /* 0x0000000000827308 */ /* 0x000a660000002400 */
[----:B------:R-:W-:Y:S01]  /*5050*/  HMMA.16816.F32 R40, R12, R42, R84 ;  /* 0x0000002a0c28723c */ /* 0x000fe20000001854 */
[----:B-----5:R-:W-:-:S04]  /*5060*/  FMUL.FTZ R0, R74, UR4 ;  /* 0x000000044a007c20 */ /* 0x020fc80008410000 */
[----:B------:R5:W1:Y:S02]  /*5070*/  MUFU.TANH R139, R0 ;  /* 0x00000000008b7308 */ /* 0x000a640000002400 */
[----:B-----5:R-:W-:-:S13]  /*5080*/  FMUL.FTZ R0, R75, UR4 ;  /* 0x000000044b007c20 */ /* 0x020fda0008410000 */
[----:B------:R-:W-:Y:S01]  /*5090*/  HMMA.16816.F32 R72, R4, R38, R40 ;  /* 0x000000260448723c */ /* 0x000fe20000001828 */
[----:B------:R5:W1:Y:S07]  /*50a0*/  MUFU.TANH R154, R0 ;  /* 0x00000000009a7308 */ /* 0x000a6e0000002400 */
[----:B------:R-:W-:Y:S01]  /*50b0*/  HMMA.16816.F32 R40, R32, R50, RZ ;  /* 0x000000322028723c */ /* 0x000fe200000018ff */
[----:B-----5:R-:W-:-:S04]  /*50c0*/  FMUL.FTZ R0, R60, UR4 ;  /* 0x000000043c007c20 */ /* 0x020fc80008410000 */
[----:B------:R5:W2:-:S15]  /*50d0*/  MUFU.TANH R153, R0 ;  /* 0x0000000000997308 */ /* 0x000a9e0000002400 */
[----:B------:R-:W-:Y:S08]  /*50e0*/  HMMA.16816.F32 R64, R24, R46, R40 ;  /* 0x0000002e1840723c */ /* 0x000ff00000001828 */
[----:B-1----:R-:W-:Y:S01]  /*50f0*/  HMMA.16816.F32 R40, R12, R52, R76 ;  /* 0x000000340c28723c */ /* 0x002fe2000000184c */
[----:B-----5:R-:W-:-:S04]  /*5100*/  FMUL.FTZ R0, R61, UR4 ;  /* 0x000000043d007c20 */ /* 0x020fc80008410000 */
[----:B------:R1:W1:Y:S07]  /*5110*/  MUFU.TANH R152, R0 ;  /* 0x0000000000987308 */ /* 0x00026e0000002400 */
[----:B------:R-:W-:Y:S01]  /*5120*/  HMMA.16816.F32 R64, R16, R54, R64 ;  /* 0x000000361040723c */ /* 0x000fe20000001840 */
[----:B-1----:R-:W-:-:S04]  /*5130*/  FMUL.FTZ R0, R62, UR4 ;  /* 0x000000043e007c20 */ /* 0x002fc80008410000 */
        /* <DEDUP_REMOVED lines=15> */
[----:B------:R-:W-:Y:S01]  /*5230*/  LDSM.16.M88.4 R40, [R216+0x6800] ;  /* 0x00680000d828783b */ /* 0x000fe20000000200 */
[----:B----4-:R-:W-:-:S06]  /*5240*/  FMUL.FTZ R0, R62, UR4 ;  /* 0x000000043e007c20 */ /* 0x010fcc0008410000 */
[----:B------:R-:W-:Y:S01]  /*5250*/  HMMA.16816.F32 R52, R12, R54, R84 ;  /* 0x000000360c34723c */ /* 0x000fe20000001854 */
[----:B------:R1:W4:Y:S07]  /*5260*/  MUFU.TANH R109, R0 ;  /* 0x00000000006d7308 */ /* 0x00032e0000002400 */
[----:B------:R-:W-:Y:S03]  /*5270*/  HMMA.16816.F32 R68, R8, R36, R56 ;  /* 0x000000240844723c */ /* 0x000fe60000001838 */
[----:B------:R-:W-:Y:S01]  /*5280*/  FMUL.FTZ R76, R76, UR4 ;  /* 0x000000044c4c7c20 */ /* 0x000fe20008410000 */
[----:B------:R-:W-:Y:S01]  /*5290*/  FMUL.FTZ R77, R77, UR4 ;  /* 0x000000044d4d7c20 */ /* 0x000fe20008410000 */
[----:B------:R-:W-:Y:S01]  /*52a0*/  FMUL.FTZ R78, R78, UR4 ;  /* 0x000000044e4e7c20 */ /* 0x000fe20008410000 */
[----:B------:R-:W-:Y:S01]  /*52b0*/  FMUL.FTZ R79, R79, UR4 ;  /* 0x000000044f4f7c20 */ /* 0x000fe20008410000 */
[----:B------:R-:W2:Y:S01]  /*52c0*/  MUFU.TANH R120, R76 ;  /* 0x0000004c00787308 */ /* 0x000ea20000002400 */
[----:B---3--:R-:W-:Y:S01]  /*52d0*/  HMMA.16816.F32 R56, R28, R48, RZ ;  /* 0x000000301c38723c */ /* 0x008fe200000018ff */
[----:B-1----:R-:W-:-:S06]  /*52e0*/  FMUL.FTZ R0, R63, UR4 ;  /* 0x000000043f007c20 */ /* 0x002fcc0008410000 */
[----:B------:R1:W3:Y:S01]  /*52f0*/  MUFU.TANH R108, R0 ;  /* 0x00000000006c7308 */ /* 0x0002e20000002400 */
[----:B------:R-:W-:Y:S07]  /*5300*/  HMMA.16816.F32 R60, R32, R48, RZ ;  /* 0x00000030203c723c */ /* 0x000fee00000018ff */
[----:B------:R-:W2:Y:S01]  /*5310*/  MUFU.TANH R107, R77 ;  /* 0x0000004d006b7308 */ /* 0x000ea20000002400 */
[-C--:B------:R-:W-:Y:S07]  /*5320*/  HMMA.16816.F32 R64, R8, R38.reuse, R64 ;  /* 0x000000260840723c */ /* 0x080fee0000001840 */
[----:B------:R-:W2:Y:S01]  /*5330*/  MUFU.TANH R163, R78 ;  /* 0x0000004e00a37308 */ /* 0x000ea20000002400 */
[----:B------:R-:W-:Y:S01]  /*5340*/  HMMA.16816.F32 R36, R4, R38, R52 ;  /* 0x000000260424723c */ /* 0x000fe20000001834 */
[----:B-1----:R-:W-:Y:S01]  /*5350*/  FMUL.FTZ R0, R72, UR4 ;  /* 0x0000000448007c20 */ /* 0x002fe20008410000 */
[----:B------:R-:W1:Y:S05]  /*5360*/  LDSM.16.M88.4 R52, [R88+UR5+0x7000] ;  /* 0x007000055834783b */ /* 0x000e6a0008000200 */
[----:B------:R5:W1:Y:S04]  /*5370*/  MUFU.TANH R122, R0 ;  /* 0x00000000007a7308 */ /* 0x000a680000002400 */
[----:B------:R-:W-:Y:S01]  /*5380*/  FMUL.FTZ R64, R64, UR4 ;  /* 0x0000000440407c20 */ /* 0x000fe20008410000 */
[----:B------:R-:W-:Y:S01]  /*5390*/  FMUL.FTZ R65, R65, UR4 ;  /* 0x0000000441417c20 */ /* 0x000fe20008410000 */
[----:B------:R-:W-:Y:S01]  /*53a0*/  FMUL.FTZ R66, R66, UR4 ;  /* 0x0000000442427c20 */ /* 0x000fe20008410000 */
[----:B------:R-:W-:Y:S01]  /*53b0*/  FMUL.FTZ R67, R67, UR4 ;  /* 0x0000000443437c20 */ /* 0x000fe20008410000 */
[----:B------:R-:W1:Y:S04]  /*53c0*/  MUFU.TANH R169, R79 ;  /* 0x0000004f00a97308 */ /* 0x000e680000002400 */
[----:B------:R-:W-:Y:S01]  /*53d0*/  FMUL.FTZ R36, R36, UR4 ;  /* 0x0000000424247c20 */ /* 0x000fe20008410000 */
[----:B------:R-:W-:Y:S01]  /*53e0*/  FMUL.FTZ R37, R37, UR4 ;  /* 0x0000000425257c20 */ /* 0x000fe20008410000 */
[----:B------:R-:W-:Y:S01]  /*53f0*/  FMUL.FTZ R38, R38, UR4 ;  /* 0x0000000426267c20 */ /* 0x000fe20008410000 */
[----:B------:R-:W-:Y:S01]  /*5400*/  FMUL.FTZ R39, R39, UR4 ;  /* 0x0000000427277c20 */ /* 0x000fe20008410000 */
[----:B------:R-:W1:Y:S01]  /*5410*/  MUFU.TANH R104, R36 ;  /* 0x0000002400687308 */ /* 0x000e620000002400 */
[----:B-----5:R-:W-:-:S07]  /*5420*/  FMUL.FTZ R0, R73, UR4 ;  /* 0x0000000449007c20 */ /* 0x020fce0008410000 */
[----:B------:R5:W1:Y:S08]  /*5430*/  MUFU.TANH R121, R0 ;  /* 0x0000000000797308 */ /* 0x000a700000002400 */
[----:B------:R-:W1:Y:S08]  /*5440*/  MUFU.TANH R103, R37 ;  /* 0x0000002500677308 */ /* 0x000e700000002400 */
[----:B------:R-:W1:Y:S01]  /*5450*/  MUFU.TANH R161, R38 ;  /* 0x0000002600a17308 */ /* 0x000e620000002400 */
[----:B-----5:R-:W-:-:S07]  /*5460*/  FMUL.FTZ R0, R74, UR4 ;  /* 0x000000044a007c20 */ /* 0x020fce0008410000 */
[----:B------:R5:W1:Y:S08]  /*5470*/  MUFU.TANH R145, R0 ;  /* 0x0000000000917308 */ /* 0x000a700000002400 */
[----:B------:R1:W1:Y:S08]  /*5480*/  MUFU.TANH R162, R39 ;  /* 0x0000002700a27308 */ /* 0x0002700000002400 */
[----:B------:R-:W1:Y:S01]  /*5490*/  MUFU.TANH R166, R64 ;  /* 0x0000004000a67308 */ /* 0x000e620000002400 */
[----:B-----5:R-:W-:-:S02]  /*54a0*/  FMUL.FTZ R0, R75, UR4 ;  /* 0x000000044b007c20 */ /* 0x020fc40008410000 */
[-C--:B------:R-:W-:Y:S05]  /*54b0*/  HMMA.16816.F32 R72, R24, R44.reuse, R60 ;  /* 0x0000002c1848723c */ /* 0x080fea000000183c */
[----:B------:R5:W2:Y:S03]  /*54c0*/  MUFU.TANH R144, R0 ;  /* 0x0000000000907308 */ /* 0x000aa60000002400 */
[----:B------:R-:W-:Y:S01]  /*54d0*/  HMMA.16816.F32 R60, R20, R44, R56 ;  /* 0x0000002c143c723c */ /* 0x000fe20000001838 */
[----:B------:R-:W4:Y:S04]  /*54e0*/  LDSM.16.M88.4 R56, [R89+0x6800] ;  /* 0x006800005938783b */ /* 0x000f280000000200 */
[----:B------:R-:W2:Y:S03]  /*54f0*/  MUFU.TANH R165, R65 ;  /* 0x0000004100a57308 */ /* 0x000ea60000002400 */
[----:B-1----:R-:W-:Y:S05]  /*5500*/  HMMA.16816.F32 R36, R28, R52, RZ ;  /* 0x000000341c24723c */ /* 0x002fea00000018ff */
[----:B------:R-:W1:Y:S01]  /*5510*/  MUFU.TANH R102, R66 ;  /* 0x0000004200667308 */ /* 0x000e620000002400 */
[----:B-----5:R-:W-:-:S07]  /*5520*/  FMUL.FTZ R0, R68, UR4 ;  /* 0x0000000444007c20 */ /* 0x020fce0008410000 */
[----:B------:R5:W1:Y:S08]  /*5530*/  MUFU.TANH R147, R0 ;  /* 0x0000000000937308 */ /* 0x000a700000002400 */
[----:B------:R3:W1:Y:S01]  /*5540*/  MUFU.TANH R98, R67 ;  /* 0x0000004300627308 */ /* 0x0006620000002400 */
[----:B-----5:R-:W-:-:S07]  /*5550*/  FMUL.FTZ R0, R69, UR4 ;  /* 0x0000000445007c20 */ /* 0x020fce0008410000 */
[----:B------:R5:W1:Y:S01]  /*5560*/  MUFU.TANH R167, R0 ;  /* 0x0000000000a77308 */ /* 0x000a620000002400 */
[----:B---3--:R-:W-:Y:S01]  /*5570*/  HMMA.16816.F32 R64, R32, R52, RZ ;  /* 0x000000342040723c */ /* 0x008fe200000018ff */
[----:B-----5:R-:W-:-:S06]  /*5580*/  FMUL.FTZ R0, R70, UR4 ;  /* 0x0000000446007c20 */ /* 0x020fcc0008410000 */
[----:B------:R3:W1:Y:S02]  /*5590*/  MUFU.TANH R106, R0 ;  /* 0x00000000006a7308 */ /* 0x0006640000002400 */
[----:B---3--:R-:W-:Y:S02]  /*55a0*/  FMUL.FTZ R0, R71, UR4 ;  /* 0x0000000447007c20 */ /* 0x008fe40008410000 */
[-C--:B------:R-:W-:Y:S04]  /*55b0*/  HMMA.16816.F32 R68, R16, R40.reuse, R72 ;  /* 0x000000281044723c */ /* 0x080fe80000001848 */
[----:B------:R-:W3:Y:S04]  /*55c0*/  MUFU.TANH R105, R0 ;  /* 0x0000000000697308 */ /* 0x000ee80000002400 */
[----:B------:R-:W-:Y:S08]  /*55d0*/  HMMA.16816.F32 R72, R12, R40, R60 ;  /* 0x000000280c48723c */ /* 0x000ff0000000183c */
[-C--:B------:R-:W-:Y:S08]  /*55e0*/  HMMA.16816.F32 R60, R28, R50.reuse, RZ ;  /* 0x000000321c3c723c */ /* 0x080ff000000018ff */
[----:B------:R-:W-:Y:S08]  /*55f0*/  HMMA.16816.F32 R48, R32, R50, RZ ;  /* 0x000000322030723c */ /* 0x000ff000000018ff */
[----:B----4-:R-:W-:Y:S08]  /*5600*/  HMMA.16816.F32 R72, R4, R56, R72 ;  /* 0x000000380448723c */ /* 0x010ff00000001848 */
[-C--:B------:R-:W-:Y:S08]  /*5610*/  HMMA.16816.F32 R60, R20, R46.reuse, R60 ;  /* 0x0000002e143c723c */ /* 0x080ff0000000183c */
[----:B------:R-:W-:Y:S01]  /*5620*/  HMMA.16816.F32 R48, R24, R46, R48 ;  /* 0x0000002e1830723c */ /* 0x000fe20000001830 */
[----:B------:R-:W4:Y:S02]  /*5630*/  LDSM.16.M88.4 R44, [R3+0x7000] ;  /* 0x00700000032c783b */ /* 0x000f240000000200 */
[----:B------:R-:W-:Y:S01]  /*5640*/  FMUL.FTZ R72, R72, UR4 ;  /* 0x0000000448487c20 */ /* 0x000fe20008410000 */
[----:B------:R-:W-:Y:S01]  /*5650*/  FMUL.FTZ R73, R73, UR4 ;  /* 0x0000000449497c20 */ /* 0x000fe20008410000 */
[----:B------:R-:W-:Y:S01]  /*5660*/  FMUL.FTZ R74, R74, UR4 ;  /* 0x000000044a4a7c20 */ /* 0x000fe20008410000 */
[----:B------:R-:W-:Y:S01]  /*5670*/  FMUL.FTZ R75, R75, UR4 ;  /* 0x000000044b4b7c20 */ /* 0x000fe20008410000 */
[----:B------:R-:W1:Y:S01]  /*5680*/  MUFU.TANH R101, R72 ;  /* 0x0000004800657308 */ /* 0x000e620000002400 */
[----:B------:R-:W-:Y:S07]  /*5690*/  HMMA.16816.F32 R68, R8, R56, R68 ;  /* 0x000000380844723c */ /* 0x000fee0000001844 */
[----:B------:R-:W1:Y:S01]  /*56a0*/  MUFU.TANH R100, R73 ;  /* 0x0000004900647308 */ /* 0x000e620000002400 */
[-C--:B------:R-:W-:Y:S07]  /*56b0*/  HMMA.16816.F32 R76, R12, R42.reuse, R60 ;  /* 0x0000002a0c4c723c */ /* 0x080fee000000183c */
[----:B------:R-:W1:Y:S01]  /*56c0*/  MUFU.TANH R181, R74 ;  /* 0x0000004a00b57308 */ /* 0x000e620000002400 */
[----:B------:R-:W-:Y:S01]  /*56d0*/  HMMA.16816.F32 R40, R16, R42, R48 ;  /* 0x0000002a1028723c */ /* 0x000fe20000001830 */
[----:B------:R-:W5:Y:S02]  /*56e0*/  LDSM.16.M88.4 R48, [R216+0x7000] ;  /* 0x00700000d830783b */ /* 0x000f640000000200 */
[----:B------:R-:W-:Y:S01]  /*56f0*/  FMUL.FTZ R68, R68, UR4 ;  /* 0x0000000444447c20 */ /* 0x000fe20008410000 */
[----:B------:R-:W-:Y:S01]  /*5700*/  FMUL.FTZ R69, R69, UR4 ;  /* 0x0000000445457c20 */ /* 0x000fe20008410000 */
[----:B------:R-:W-:Y:S01]  /*5710*/  FMUL.FTZ R70, R70, UR4 ;  /* 0x0000000446467c20 */ /* 0x000fe20008410000 */
[----:B------:R-:W-:Y:S01]  /*5720*/  FMUL.FTZ R71, R71, UR4 ;  /* 0x0000000447477c20 */ /* 0x000fe20008410000 */
[----:B------:R2:W1:Y:S08]  /*5730*/  MUFU.TANH R183, R75 ;  /* 0x0000004b00b77308 */ /* 0x0004700000002400 */
[----:B------:R-:W1:Y:S01]  /*5740*/  MUFU.TANH R164, R68 ;  /* 0x0000004400a47308 */ /* 0x000e620000002400 */
[----:B----4-:R-:W-:Y:S07]  /*5750*/  HMMA.16816.F32 R64, R24, R44, R64 ;  /* 0x0000002c1840723c */ /* 0x010fee0000001840 */
[----:B------:R-:W4:Y:S01]  /*5760*/  MUFU.TANH R185, R69 ;  /* 0x0000004500b97308 */ /* 0x000f220000002400 */
[----:B------:R-:W-:Y:S07]  /*5770*/  HMMA.16816.F32 R60, R8, R58, R40 ;  /* 0x0000003a083c723c */ /* 0x000fee0000001828 */
[----:B------:R-:W1:Y:S01]  /*5780*/  MUFU.TANH R97, R70 ;  /* 0x0000004600617308 */ /* 0x000e620000002400 */
[----:B------:R-:W-:Y:S01]  /*5790*/  HMMA.16816.F32 R40, R20, R44, R36 ;  /* 0x0000002c1428723c */ /* 0x000fe20000001824 */
[----:B------:R-:W3:Y:S06]  /*57a0*/  LDSM.16.M88.4 R36, [R89+0x7000] ;  /* 0x007000005924783b */ /* 0x000eec0000000200 */
[----:B------:R5:W1:Y:S01]  /*57b0*/  MUFU.TANH R91, R71 ;  /* 0x00000047005b7308 */ /* 0x000a620000002400 */
[----:B--2---:R-:W-:Y:S03]  /*57c0*/  HMMA.16816.F32 R72, R4, R58, R76 ;  /* 0x0000003a0448723c */ /* 0x004fe6000000184c */
[----:B------:R-:W-:Y:S01]  /*57d0*/  FMUL.FTZ R60, R60, UR4 ;  /* 0x000000043c3c7c20 */ /* 0x000fe20008410000 */
[----:B------:R-:W-:Y:S01]  /*57e0*/  FMUL.FTZ R61, R61, UR4 ;  /* 0x000000043d3d7c20 */ /* 0x000fe20008410000 */
[----:B------:R-:W-:Y:S01]  /*57f0*/  FMUL.FTZ R62, R62, UR4 ;  /* 0x000000043e3e7c20 */ /* 0x000fe20008410000 */
[----:B------:R-:W-:Y:S01]  /*5800*/  FMUL.FTZ R63, R63, UR4 ;  /* 0x000000043f3f7c20 */ /* 0x000fe20008410000 */
[----:B------:R-:W2:Y:S01]  /*5810*/  MUFU.TANH R184, R60 ;  /* 0x0000003c00b87308 */ /* 0x000ea20000002400 */
[----:B------:R-:W-:Y:S07]  /*5820*/  HMMA.16816.F32 R56, R28, R54, RZ ;  /* 0x000000361c38723c */ /* 0x000fee00000018ff */
[----:B------:R-:W1:Y:S01]  /*5830*/  MUFU.TANH R190, R61 ;  /* 0x0000003d00be7308 */ /* 0x000e620000002400 */
[----:B-----5:R-:W-:Y:S03]  /*5840*/  HMMA.16816.F32 R68, R12, R48, R40 ;  /* 0x000000300c44723c */ /* 0x020fe60000001828 */
[----:B------:R-:W-:Y:S01]  /*5850*/  FMUL.FTZ R72, R72, UR4 ;  /* 0x0000000448487c20 */ /* 0x000fe20008410000 */
[----:B------:R-:W-:Y:S01]  /*5860*/  FMUL.FTZ R73, R73, UR4 ;  /* 0x0000000449497c20 */ /* 0x000fe20008410000 */
[----:B------:R-:W-:Y:S01]  /*5870*/  FMUL.FTZ R74, R74, UR4 ;  /* 0x000000044a4a7c20 */ /* 0x000fe20008410000 */
[----:B------:R-:W-:Y:S01]  /*5880*/  FMUL.FTZ R75, R75, UR4 ;  /* 0x000000044b4b7c20 */ /* 0x000fe20008410000 */
[----:B------:R-:W1:Y:S01]  /*5890*/  MUFU.TANH R90, R72 ;  /* 0x00000048005a7308 */ /* 0x000e620000002400 */
[----:B------:R-:W-:Y:S01]  /*58a0*/  HMMA.16816.F32 R40, R32, R54, RZ ;  /* 0x000000362028723c */ /* 0x000fe200000018ff */
[----:B------:R-:W5:Y:S06]  /*58b0*/  LDSM.16.M88.4 R52, [R88+UR5+0x7800] ;  /* 0x007800055834783b */ /* 0x000f6c0008000200 */
[----:B------:R-:W1:Y:S01]  /*58c0*/  MUFU.TANH R80, R73 ;  /* 0x0000004900507308 */ /* 0x000e620000002400 */
[----:B------:R-:W-:Y:S07]  /*58d0*/  HMMA.16816.F32 R64, R16, R48, R64 ;  /* 0x000000301040723c */ /* 0x000fee0000001840 */
[----:B------:R-:W1:Y:S01]  /*58e0*/  MUFU.TANH R182, R74 ;  /* 0x0000004a00b67308 */ /* 0x000e620000002400 */
[-C--:B------:R-:W-:Y:S07]  /*58f0*/  HMMA.16816.F32 R56, R20, R46.reuse, R56 ;  /* 0x0000002e1438723c */ /* 0x080fee0000001838 */
[----:B------:R4:W1:Y:S01]  /*5900*/  MUFU.TANH R180, R75 ;  /* 0x0000004b00b47308 */ /* 0x0008620000002400 */
[----:B------:R-:W-:Y:S01]  /*5910*/  HMMA.16816.F32 R44, R24, R46, R40 ;  /* 0x0000002e182c723c */ /* 0x000fe20000001828 */
[----:B------:R2:W1:Y:S06]  /*5920*/  LDSM.16.M88.4 R40, [R3+0x7800] ;  /* 0x007800000328783b */ /* 0x00046c0000000200 */
[----:B------:R-:W1:Y:S01]  /*5930*/  MUFU.TANH R92, R62 ;  /* 0x0000003e005c7308 */ /* 0x000e620000002400 */
[-C--:B---3--:R-:W-:Y:S07]  /*5940*/  HMMA.16816.F32 R64, R8, R36.reuse, R64 ;  /* 0x000000240840723c */ /* 0x088fee0000001840 */
[----:B------:R3:W1:Y:S01]  /*5950*/  MUFU.TANH R93, R63 ;  /* 0x0000003f005d7308 */ /* 0x0006620000002400 */
[----:B------:R-:W-:Y:S08]  /*5960*/  HMMA.16816.F32 R68, R4, R36, R68 ;  /* 0x000000240444723c */ /* 0x000ff00000001844 */
[-C--:B----4-:R-:W-:Y:S01]  /*5970*/  HMMA.16816.F32 R72, R12, R50.reuse, R56 ;  /* 0x000000320c48723c */ /* 0x090fe20000001838 */
[----:B------:R-:W4:Y:S01]  /*5980*/  LDSM.16.M88.4 R56, [R216+0x7800] ;  /* 0x00780000d838783b */ /* 0x000f220000000200 */
[----:B--2---:R-:W-:Y:S01]  /*5990*/  MOV R3, UR19 ;  /* 0x0000001300037c02 */ /* 0x004fe20008000f00 */
[----:B------:R-:W-:Y:S01]  /*59a0*/  FMUL.FTZ R64, R64, UR4 ;  /* 0x0000000440407c20 */ /* 0x000fe20008410000 */
[----:B------:R-:W-:Y:S01]  /*59b0*/  FMUL.FTZ R65, R65, UR4 ;  /* 0x0000000441417c20 */ /* 0x000fe20008410000 */
[----:B------:R-:W-:Y:S01]  /*59c0*/  FMUL.FTZ R66, R66, UR4 ;  /* 0x0000000442427c20 */ /* 0x000fe20008410000 */
[----:B------:R-:W-:Y:S01]  /*59d0*/  FMUL.FTZ R67, R67, UR4 ;  /* 0x0000000443437c20 */ /* 0x000fe20008410000 */
[----:B------:R-:W2:Y:S01]  /*59e0*/  MUFU.TANH R189, R64 ;  /* 0x0000004000bd7308 */ /* 0x000ea20000002400 */
[----:B------:R-:W-:Y:S03]  /*59f0*/  HMMA.16816.F32 R48, R16, R50, R44 ;  /* 0x000000321030723c */ /* 0x000fe6000000182c */
[----:B------:R-:W-:Y:S01]  /*5a00*/  FMUL.FTZ R68, R68, UR4 ;  /* 0x0000000444447c20 */ /* 0x000fe20008410000 */
[----:B------:R-:W-:Y:S01]  /*5a10*/  FMUL.FTZ R69, R69, UR4 ;  /* 0x0000000445457c20 */ /* 0x000fe20008410000 */
[----:B------:R-:W-:Y:S01]  /*5a20*/  FMUL.FTZ R70, R70, UR4 ;  /* 0x0000000446467c20 */ /* 0x000fe20008410000 */
[----:B------:R-:W-:Y:S01]  /*5a30*/  FMUL.FTZ R71, R71, UR4 ;  /* 0x0000000447477c20 */ /* 0x000fe20008410000 */
[----:B------:R-:W1:Y:S01]  /*5a40*/  MUFU.TANH R188, R65 ;  /* 0x0000004100bc7308 */ /* 0x000e620000002400 */
[----:B-----5:R-:W-:Y:S07]  /*5a50*/  HMMA.16816.F32 R44, R32, R52, RZ ;  /* 0x00000034202c723c */ /* 0x020fee00000018ff */
[----:B------:R-:W1:Y:S01]  /*5a60*/  MUFU.TANH R95, R66 ;  /* 0x00000042005f7308 */ /* 0x000e620000002400 */
[----:B------:R-:W-:Y:S07]  /*5a70*/  HMMA.16816.F32 R76, R28, R54, RZ ;  /* 0x000000361c4c723c */ /* 0x000fee00000018ff */
[----:B------:R5:W1:Y:S01]  /*5a80*/  MUFU.TANH R94, R67 ;  /* 0x00000043005e7308 */ /* 0x000a620000002400 */
[----:B---3--:R-:W-:Y:S01]  /*5a90*/  HMMA.16816.F32 R60, R8, R38, R48 ;  /* 0x00000026083c723c */ /* 0x008fe20000001830 */
[----:B------:R-:W3:Y:S01]  /*5aa0*/  LDSM.16.M88.4 R48, [R89+0x7800] ;  /* 0x007800005930783b */ /* 0x000ee20000000200 */
[----:B------:R-:W-:-:S05]  /*5ab0*/  DEPBAR.LE SB0, 0x0 ;  /* 0x000080000000791a */ /* 0x000fca0000000000 */
[----:B------:R-:W1:Y:S08]  /*5ac0*/  MUFU.TANH R81, R68 ;  /* 0x0000004400517308 */ /* 0x000e700000002400 */
[----:B------:R-:W2:Y:S01]  /*5ad0*/  MUFU.TANH R83, R69 ;  /* 0x0000004500537308 */ /* 0x000ea20000002400 */
[----:B-----5:R-:W-:Y:S03]  /*5ae0*/  HMMA.16816.F32 R64, R28, R52, RZ ;  /* 0x000000341c40723c */ /* 0x020fe600000018ff */
[----:B------:R-:W-:Y:S01]  /*5af0*/  FMUL.FTZ R0, R61, UR4 ;  /* 0x000000043d007c20 */ /* 0x000fe20008410000 */
[----:B------:R-:W-:-:S03]  /*5b00*/  FMUL.FTZ R60, R60, UR4 ;  /* 0x000000043c3c7c20 */ /* 0x000fc60008410000 */
[----:B------:R5:W2:Y:S01]  /*5b10*/  MUFU.TANH R178, R0 ;  /* 0x0000000000b27308 */ /* 0x000aa20000002400 */
[----:B-1----:R-:W-:Y:S07]  /*5b20*/  HMMA.16816.F32 R28, R24, R40, R44 ;  /* 0x00000028181c723c */ /* 0x002fee000000182c */
[----:B------:R-:W1:Y:S01]  /*5b30*/  MUFU.TANH R170, R70 ;  /* 0x0000004600aa7308 */ /* 0x000e620000002400 */
[----:B------:R-:W-:Y:S07]  /*5b40*/  HMMA.16816.F32 R52, R32, R54, RZ ;  /* 0x000000362034723c */ /* 0x000fee00000018ff */
[----:B------:R-:W1:Y:S01]  /*5b50*/  MUFU.TANH R148, R71 ;  /* 0x0000004700947308 */ /* 0x000e620000002400 */
[----:B------:R-:W-:Y:S01]  /*5b60*/  HMMA.16816.F32 R44, R4, R38, R72 ;  /* 0x00000026042c723c */ /* 0x000fe20000001848 */
[----:B-----5:R-:W-:-:S06]  /*5b70*/  FMUL.FTZ R0, R62, UR4 ;  /* 0x000000043e007c20 */ /* 0x020fcc0008410000 */
[----:B------:R5:W1:Y:S01]  /*5b80*/  MUFU.TANH R96, R0 ;  /* 0x0000000000607308 */ /* 0x000a620000002400 */
[----:B----4-:R-:W-:Y:S07]  /*5b90*/  HMMA.16816.F32 R32, R16, R56, R28 ;  /* 0x000000381020723c */ /* 0x010fee000000181c */
[----:B------:R-:W4:Y:S01]  /*5ba0*/  MUFU.TANH R179, R60 ;  /* 0x0000003c00b37308 */ /* 0x000f220000002400 */
[----:B------:R-:W-:Y:S03]  /*5bb0*/  HMMA.16816.F32 R28, R20, R40, R64 ;  /* 0x00000028141c723c */ /* 0x000fe60000001840 */
[----:B------:R-:W-:-:S04]  /*5bc0*/  FMUL.FTZ R47, R47, UR4 ;  /* 0x000000042f2f7c20 */ /* 0x000fc80008410000 */
[----:B------:R-:W1:Y:S01]  /*5bd0*/  MUFU.TANH R115, R47 ;  /* 0x0000002f00737308 */ /* 0x000e620000002400 */
[----:B------:R-:W-:Y:S01]  /*5be0*/  HMMA.16816.F32 R36, R24, R42, R52 ;  /* 0x0000002a1824723c */ /* 0x000fe20000001834 */
[----:B-----5:R-:W-:-:S06]  /*5bf0*/  FMUL.FTZ R0, R63, UR4 ;  /* 0x000000043f007c20 */ /* 0x020fcc0008410000 */
[----:B------:R5:W1:Y:S01]  /*5c00*/  MUFU.TANH R99, R0 ;  /* 0x0000000000637308 */ /* 0x000a620000002400 */
[----:B------:R-:W-:Y:S08]  /*5c10*/  HMMA.16816.F32 R20, R20, R42, R76 ;  /* 0x0000002a1414723c */ /* 0x000ff0000000184c */
[----:B------:R-:W-:Y:S08]  /*5c20*/  HMMA.16816.F32 R24, R12, R56, R28 ;  /* 0x000000380c18723c */ /* 0x000ff0000000181c */
[----:B---3--:R-:W-:Y:S01]  /*5c30*/  HMMA.16816.F32 R32, R8, R48, R32 ;  /* 0x000000300820723c */ /* 0x008fe20000001820 */
[----:B-----5:R-:W-:-:S04]  /*5c40*/  FMUL.FTZ R0, R44, UR4 ;  /* 0x000000042c007c20 */ /* 0x020fc80008410000 */
[----:B------:R3:W1:Y:S03]  /*5c50*/  MUFU.TANH R84, R0 ;  /* 0x0000000000547308 */ /* 0x0006660000002400 */
[-C--:B------:R-:W-:Y:S08]  /*5c60*/  HMMA.16816.F32 R16, R16, R58.reuse, R36 ;  /* 0x0000003a1010723c */ /* 0x080ff00000001824 */
[----:B------:R-:W-:Y:S03]  /*5c70*/  HMMA.16816.F32 R12, R12, R58, R20 ;  /* 0x0000003a0c0c723c */ /* 0x000fe60000001814 */
[----:B------:R-:W-:Y:S01]  /*5c80*/  FMUL.FTZ R32, R32, UR4 ;  /* 0x0000000420207c20 */ /* 0x000fe20008410000 */
[----:B---3--:R-:W-:-:S04]  /*5c90*/  FMUL.FTZ R0, R45, UR4 ;  /* 0x000000042d007c20 */ /* 0x008fc80008410000 */
[----:B------:R-:W-:Y:S01]  /*5ca0*/  HMMA.16816.F32 R24, R4, R48, R24 ;  /* 0x000000300418723c */ /* 0x000fe20000001818 */
[----:B------:R-:W3:Y:S07]  /*5cb0*/  MUFU.TANH R119, R32 ;  /* 0x0000002000777308 */ /* 0x000eee0000002400 */
[-C--:B------:R-:W-:Y:S01]  /*5cc0*/  HMMA.16816.F32 R8, R8, R50.reuse, R16 ;  /* 0x000000320808723c */ /* 0x080fe20000001810 */
[----:B------:R5:W1:Y:S07]  /*5cd0*/  MUFU.TANH R82, R0 ;  /* 0x0000000000527308 */ /* 0x000a6e0000002400 */
[----:B------:R-:W-:Y:S03]  /*5ce0*/  HMMA.16816.F32 R4, R4, R50, R12 ;  /* 0x000000320404723c */ /* 0x000fe6000000180c */
[----:B------:R-:W-:-:S04]  /*5cf0*/  FMUL.FTZ R24, R24, UR4 ;  /* 0x0000000418187c20 */ /* 0x000fc80008410000 */
[----:B------:R-:W1:Y:S01]  /*5d00*/  MUFU.TANH R85, R24 ;  /* 0x0000001800557308 */ /* 0x000e620000002400 */
[----:B-----5:R-:W-:-:S03]  /*5d10*/  FMUL.FTZ R0, R46, UR4 ;  /* 0x000000042e007c20 */ /* 0x020fc60008410000 */
[----:B------:R-:W-:Y:S01]  /*5d20*/  FMUL.FTZ R8, R8, UR4 ;  /* 0x0000000408087c20 */ /* 0x000fe20008410000 */
[----:B------:R-:W-:Y:S01]  /*5d30*/  FMUL.FTZ R9, R9, UR4 ;  /* 0x0000000409097c20 */ /* 0x000fe20008410000 */
[----:B------:R-:W-:Y:S02]  /*5d40*/  FMUL.FTZ R10, R10, UR4 ;  /* 0x000000040a0a7c20 */ /* 0x000fe40008410000 */
[----:B------:R5:W1:Y:S04]  /*5d50*/  MUFU.TANH R116, R0 ;  /* 0x0000000000747308 */ /* 0x000a680000002400 */
[----:B------:R-:W-:Y:S01]  /*5d60*/  FMUL.FTZ R4, R4, UR4 ;  /* 0x0000000404047c20 */ /* 0x000fe20008410000 */
[----:B------:R-:W-:Y:S01]  /*5d70*/  FMUL.FTZ R5, R5, UR4 ;  /* 0x0000000405057c20 */ /* 0x000fe20008410000 */
[----:B------:R-:W-:Y:S01]  /*5d80*/  FMUL.FTZ R6, R6, UR4 ;  /* 0x0000000406067c20 */ /* 0x000fe20008410000 */
[----:B------:R-:W-:Y:S01]  /*5d90*/  FMUL.FTZ R7, R7, UR4 ;  /* 0x0000000407077c20 */ /* 0x000fe20008410000 */
[----:B------:R-:W1:Y:S08]  /*5da0*/  MUFU.TANH R114, R8 ;  /* 0x0000000800727308 */ /* 0x000e700000002400 */
[----:B------:R-:W1:Y:S01]  /*5db0*/  MUFU.TANH R117, R9 ;  /* 0x0000000900757308 */ /* 0x000e620000002400 */
[----:B-----5:R-:W-:-:S07]  /*5dc0*/  FMUL.FTZ R0, R33, UR4 ;  /* 0x0000000421007c20 */ /* 0x020fce0008410000 */
[----:B------:R5:W1:Y:S08]  /*5dd0*/  MUFU.TANH R118, R0 ;  /* 0x0000000000767308 */ /* 0x000a700000002400 */
[----:B------:R-:W1:Y:S08]  /*5de0*/  MUFU.TANH R40, R10 ;  /* 0x0000000a00287308 */ /* 0x000e700000002400 */
[----:B------:R-:W1:Y:S01]  /*5df0*/  MUFU.TANH R88, R4 ;  /* 0x0000000400587308 */ /* 0x000e620000002400 */
[----:B-----5:R-:W-:-:S07]  /*5e00*/  FMUL.FTZ R0, R34, UR4 ;  /* 0x0000000422007c20 */ /* 0x020fce0008410000 */
[----:B------:R5:W1:Y:S08]  /*5e10*/  MUFU.TANH R44, R0 ;  /* 0x00000000002c7308 */ /* 0x000a700000002400 */
[----:B------:R-:W1:Y:S08]  /*5e20*/  MUFU.TANH R87, R5 ;  /* 0x0000000500577308 */ /* 0x000e700000002400 */
[----:B------:R-:W1:Y:S01]  /*5e30*/  MUFU.TANH R110, R6 ;  /* 0x00000006006e7308 */ /* 0x000e620000002400 */
[----:B-----5:R-:W-:-:S07]  /*5e40*/  FMUL.FTZ R0, R35, UR4 ;  /* 0x0000000423007c20 */ /* 0x020fce0008410000 */
[----:B------:R5:W1:Y:S02]  /*5e50*/  MUFU.TANH R42, R0 ;  /* 0x00000000002a7308 */ /* 0x000a640000002400 */
[----:B-----5:R-:W-:-:S06]  /*5e60*/  FMUL.FTZ R0, R25, UR4 ;  /* 0x0000000419007c20 */ /* 0x020fcc0008410000 */
[----:B------:R5:W1:Y:S02]  /*5e70*/  MUFU.TANH R86, R0 ;  /* 0x0000000000567308 */ /* 0x000a640000002400 */
[----:B-----5:R-:W-:-:S06]  /*5e80*/  FMUL.FTZ R0, R26, UR4 ;  /* 0x000000041a007c20 */ /* 0x020fcc0008410000 */
[----:B------:R5:W1:Y:S02]  /*5e90*/  MUFU.TANH R112, R0 ;  /* 0x0000000000707308 */ /* 0x000a640000002400 */
[----:B-----5:R-:W-:-:S06]  /*5ea0*/  FMUL.FTZ R0, R27, UR4 ;  /* 0x000000041b007c20 */ /* 0x020fcc0008410000 */
[----:B------:R5:W1:Y:S02]  /*5eb0*/  MUFU.TANH R113, R0 ;  /* 0x0000000000717308 */ /* 0x000a640000002400 */
[----:B-----5:R-:W-:-:S06]  /*5ec0*/  FMUL.FTZ R0, R11, UR4 ;  /* 0x000000040b007c20 */ /* 0x020fcc0008410000 */
[----:B------:R5:W1:Y:S02]  /*5ed0*/  MUFU.TANH R38, R0 ;  /* 0x0000000000267308 */ /* 0x000a640000002400 */
[----:B-----5:R-:W-:-:S06]  /*5ee0*/  LOP3.LUT R0, R111, 0x1f0, RZ, 0xc0, !PT ;  /* 0x000001f06f007812 */ /* 0x020fcc00078ec0ff */
[----:B------:R1:W1:Y:S01]  /*5ef0*/  MUFU.TANH R111, R7 ;  /* 0x00000007006f7308 */ /* 0x0002620000002400 */
[----:B------:R-:W-:Y:S02]  /*5f00*/  IADD3 R0, PT, PT, R2, UR22, R0 ;  /* 0x0000001602007c10 */ /* 0x000fe4000fffe000 */
[----:B------:R-:W-:-:S04]  /*5f10*/  MOV R2, UR18 ;  /* 0x0000001200027c02 */ /* 0x000fc80008000f00 */
[C---:B------:R-:W-:Y:S02]  /*5f20*/  IADD3 R243, PT, PT, R0.reuse, UR23, -R2 ;  /* 0x0000001700f37c10 */ /* 0x040fe4000fffe802 */
[----:B------:R-:W-:-:S04]  /*5f30*/  IADD3 R0, PT, PT, R0, 0x1, R3 ;  /* 0x0000000100007810 */ /* 0x000fc80007ffe003 */
[C---:B------:R-:W-:Y:S02]  /*5f40*/  VIADDMNMX R247, R0.reuse, R247, UR23, PT ;  /* 0x0000001700f77e46 */ /* 0x040fe4000b8001f7 */
[C---:B------:R-:W-:Y:S02]  /*5f50*/  VIADDMNMX R250, R0.reuse, R250, UR23, PT ;  /* 0x0000001700fa7e46 */ /* 0x040fe4000b8001fa */
[C---:B------:R-:W-:Y:S02]  /*5f60*/  VIADDMNMX R251, R0.reuse, R251, UR23, PT ;  /* 0x0000001700fb7e46 */ /* 0x040fe4000b8001fb */
[----:B------:R-:W-:Y:S01]  /*5f70*/  VIMNMX R244, PT, PT, R0, UR23, PT ;  /* 0x0000001700f47c48 */ /* 0x000fe2000bfe0100 */
[----:B------:R-:W-:Y:S06]  /*5f80*/  BAR.SYNC.DEFER_BLOCKING 0x0 ;  /* 0x0000000000007b1d */ /* 0x000fec0000010000 */
[----:B-1234-:R-:W-:Y:S05]  /*5f90*/  BRA.U !UP0, `(.L_x_928) ;  /* 0x0000000508b47547 */ /* 0x01efea000b800000 */
        /* <DEDUP_REMOVED lines=9> */
[----:B------:R-:W-:-:S03]  /*6030*/  IMAD.U32 R7, RZ, RZ, UR11 ;  /* 0x0000000bff077e24 */ /* 0x000fc6000f8e00ff */
[----:B------:R-:W-:Y:S02]  /*6040*/  UIMAD UR7, UR7, UR11, UR13 ;  /* 0x0000000b070772a4 */ /* 0x000fe4000f8e020d */
[----:B------:R-:W-:Y:S02]  /*6050*/  USHF.L.U32 UR6, UR12, 0x7, URZ ;  /* 0x000000070c067899 */ /* 0x000fe400080006ff */
[----:B------:R-:W-:Y:S01]  /*6060*/  USHF.L.U64.HI UR7, UR12, 0x7, UR7 ;  /* 0x000000070c077899 */ /* 0x000fe20008010207 */
[C---:B-1----:R-:W-:Y:S02]  /*6070*/  ISETP.GE.AND P0, PT, R234.reuse, UR4, PT ;  /* 0x00000004ea007c0c */ /* 0x042fe4000bf06270 */
[----:B------:R-:W-:Y:S01]  /*6080*/  ISETP.GE.AND P1, PT, R234, UR4, PT ;  /* 0x00000004ea007c0c */ /* 0x000fe2000bf26270 */
[----:B------:R-:W-:Y:S02]  /*6090*/  IMAD.U32 R0, RZ, RZ, UR6 ;  /* 0x00000006ff007e24 */ /* 0x000fe4000f8e00ff */
[----:B------:R-:W-:-:S08]  /*60a0*/  IMAD.U32 R5, RZ, RZ, UR7 ;  /* 0x00000007ff057e24 */ /* 0x000fd0000f8e00ff */
[----:B------:R-:W-:Y:S02]  /*60b0*/  @!P0 LEA R3, P2, R3, UR6, 0x5 ;  /* 0x0000000603038c11 */ /* 0x000fe4000f8428ff */
[-C--:B------:R-:W-:Y:S02]  /*60c0*/  @!P1 LEA R18, P5, R0, R210.reuse, 0x1 ;  /* 0x000000d200129211 */ /* 0x080fe400078a08ff */
[----:B------:R-:W-:Y:S02]  /*60d0*/  @!P0 LEA R2, P4, R2, UR6, 0x4 ;  /* 0x0000000602028c11 */ /* 0x000fe4000f8820ff */
[----:B------:R-:W-:Y:S01]  /*60e0*/  @!P0 LEA.HI.X R9, R6, UR7, R4, 0x5, P2 ;  /* 0x0000000706098c11 */ /* 0x000fe200090f2c04 */
[----:B------:R-:W-:Y:S01]  /*60f0*/  IMAD.U32 R6, RZ, RZ, UR6 ;  /* 0x00000006ff067e24 */ /* 0x000fe2000f8e00ff */
[----:B------:R-:W-:Y:S02]  /*6100*/  MOV R4, UR10 ;  /* 0x0000000a00047c02 */ /* 0x000fe40008000f00 */
[----:B------:R-:W-:Y:S01]  /*6110*/  @!P1 LEA.HI.X R19, R0, R209, R5, 0x1, P5 ;  /* 0x000000d100139211 */ /* 0x000fe200028f0c05 */
[----:B------:R-:W-:Y:S01]  /*6120*/  IMAD.U32 R5, RZ, RZ, UR11 ;  /* 0x0000000bff057e24 */ /* 0x000fe2000f8e00ff */
[----:B------:R-:W-:Y:S01]  /*6130*/  @!P0 LEA.HI.X R10, R8, UR7, R7, 0x4, P4 ;  /* 0x00000007080a8c11 */ /* 0x000fe2000a0f2407 */
[----:B------:R-:W-:Y:S01]  /*6140*/  IMAD.U32 R7, RZ, RZ, UR7 ;  /* 0x00000007ff077e24 */ /* 0x000fe2000f8e00ff */
[----:B------:R-:W-:Y:S01]  /*6150*/  @!P0 LEA R13, P2, R4, UR6, 0x6 ;  /* 0x00000006040d8c11 */ /* 0x000fe2000f8430ff */
[----:B------:R-:W-:Y:S01]  /*6160*/  IMAD.U32 R4, RZ, RZ, UR6 ;  /* 0x00000006ff047e24 */ /* 0x000fe2000f8e00ff */
[-C--:B------:R-:W-:Y:S01]  /*6170*/  @!P0 LEA R14, P4, R3, R210.reuse, 0x1 ;  /* 0x000000d2030e8211 */ /* 0x080fe200078808ff */
[----:B------:R-:W-:Y:S01]  /*6180*/  @!PT LDS RZ, [RZ] ;  /* 0x00000000fffff984 */ /* 0x000fe20000000800 */
[----:B------:R-:W-:Y:S01]  /*6190*/  @!PT LDS RZ, [RZ] ;  /* 0x00000000fffff984 */ /* 0x000fe20000000800 */
[----:B------:R-:W-:Y:S01]  /*61a0*/  @!PT LDS RZ, [RZ] ;  /* 0x00000000fffff984 */ /* 0x000fe20000000800 */
[----:B------:R1:W-:Y:S01]  /*61b0*/  @!P1 LDGSTS.E.BYPASS.LTC128B.128 [R246+0x4000], desc[UR20][R18.64] ;  /* 0x0400000012f69fae */ /* 0x0003e2000b981a14 */
[----:B------:R-:W-:-:S02]  /*61c0*/  @!P0 LEA R16, P5, R2, R210, 0x1 ;  /* 0x000000d202108211 */ /* 0x000fc400078a08ff */
[----:B------:R-:W-:Y:S01]  /*61d0*/  MOV R0, UR10 ;  /* 0x0000000a00007c02 */ /* 0x000fe20008000f00 */
[----:B------:R1:W-:Y:S01]  /*61e0*/  @P1 STS.128 [R246+0x4000], RZ ;  /* 0x004000fff6001388 */ /* 0x0003e20000000c00 */
[----:B------:R-:W-:Y:S01]  /*61f0*/  @!P0 LEA.HI.X R20, R8, UR7, R5, 0x6, P2 ;  /* 0x0000000708148c11 */ /* 0x000fe200090f3405 */
[----:B------:R-:W-:Y:S01]  /*6200*/  IMAD.U32 R5, RZ, RZ, UR7 ;  /* 0x00000007ff057e24 */ /* 0x000fe2000f8e00ff */
[-C--:B------:R-:W-:Y:S01]  /*6210*/  @!P0 LEA.HI.X R15, R3, R209.reuse, R9, 0x1, P4 ;  /* 0x000000d1030f8211 */ /* 0x080fe200020f0c09 */
[----:B------:R-:W-:Y:S01]  /*6220*/  IMAD.U32 R9, RZ, RZ, UR11 ;  /* 0x0000000bff097e24 */ /* 0x000fe2000f8e00ff */
[----:B------:R-:W-:Y:S01]  /*6230*/  @!P0 LEA.HI.X R17, R2, R209, R10, 0x1, P5 ;  /* 0x000000d102118211 */ /* 0x000fe200028f0c0a */
[----:B------:R-:W-:Y:S01]  /*6240*/  IMAD.U32 R3, RZ, RZ, UR7 ;  /* 0x00000007ff037e24 */ /* 0x000fe2000f8e00ff */
[----:B------:R-:W-:Y:S01]  /*6250*/  MOV R2, UR6 ;  /* 0x0000000600027c02 */ /* 0x000fe20008000f00 */
[C---:B------:R-:W-:Y:S01]  /*6260*/  @!P0 IMAD.WIDE.U32 R6, R0.reuse, 0x30, R6 ;  /* 0x0000003000068825 */ /* 0x040fe200078e0006 */
[-C--:B------:R-:W-:Y:S01]  /*6270*/  @!P0 LEA R10, P2, R13, R210.reuse, 0x1 ;  /* 0x000000d20d0a8211 */ /* 0x080fe200078408ff */
[----:B------:R1:W-:Y:S02]  /*6280*/  @P0 STS.128 [R246+0x4800], RZ ;  /* 0x004800fff6000388 */ /* 0x0003e40000000c00 */
[----:B------:R-:W-:Y:S01]  /*6290*/  @!P0 IMAD.WIDE.U32 R4, R0, 0x50, R4 ;  /* 0x0000005000048825 */ /* 0x000fe200078e0004 */
[----:B------:R-:W-:Y:S01]  /*62a0*/  @!P0 LEA R12, P4, R6, R210, 0x1 ;  /* 0x000000d2060c8211 */ /* 0x000fe200078808ff */
[----:B------:R-:W-:Y:S01]  /*62b0*/  @!PT LDS RZ, [RZ] ;  /* 0x00000000fffff984 */ /* 0x000fe20000000800 */
[----:B------:R-:W-:Y:S01]  /*62c0*/  @!PT LDS RZ, [RZ] ;  /* 0x00000000fffff984 */ /* 0x000fe20000000800 */
[----:B------:R-:W-:Y:S01]  /*62d0*/  @!PT LDS RZ, [RZ] ;  /* 0x00000000fffff984 */ /* 0x000fe20000000800 */
[----:B------:R1:W-:Y:S02]  /*62e0*/  @!P0 LDGSTS.E.BYPASS.LTC128B.128 [R246+0x4800], desc[UR20][R16.64] ;  /* 0x0480000010f68fae */ /* 0x0003e4000b981a14 */
[----:B------:R-:W-:-:S02]  /*62f0*/  @!P0 IMAD R11, R9, 0x30, RZ ;  /* 0x00000030090b8824 */ /* 0x000fc400078e02ff */
[----:B------:R-:W-:Y:S01]  /*6300*/  IMAD.U32 R0, RZ, RZ, UR11 ;  /* 0x0000000bff007e24 */ /* 0x000fe2000f8e00ff */
[----:B------:R1:W-:Y:S01]  /*6310*/  @P0 STS.128 [R246+0x5000], RZ ;  /* 0x005000fff6000388 */ /* 0x0003e20000000c00 */
[----:B------:R-:W-:Y:S01]  /*6320*/  @!P0 IMAD.WIDE.U32 R2, R8, 0x60, R2 ;  /* 0x0000006008028825 */ /* 0x000fe200078e0002 */
[----:B------:R-:W-:Y:S02]  /*6330*/  @!P0 IADD3 R7, PT, PT, R11, R7, RZ ;  /* 0x000000070b078210 */ /* 0x000fe40007ffe0ff */
[-C--:B------:R-:W-:Y:S01]  /*6340*/  @!P0 LEA.HI.X R11, R13, R209.reuse, R20, 0x1, P2 ;  /* 0x000000d10d0b8211 */ /* 0x080fe200010f0c14 */
[----:B------:R-:W-:Y:S01]  /*6350*/  IMAD.U32 R8, RZ, RZ, UR11 ;  /* 0x0000000bff087e24 */ /* 0x000fe2000f8e00ff */
[----:B------:R-:W-:Y:S01]  /*6360*/  @!P0 LEA.HI.X R13, R6, R209, R7, 0x1, P4 ;  /* 0x000000d1060d8211 */ /* 0x000fe200020f0c07 */
[----:B------:R-:W-:Y:S01]  /*6370*/  @!P0 IMAD R9, R0, 0x50, RZ ;  /* 0x0000005000098824 */ /* 0x000fe200078e02ff */
[-C--:B------:R-:W-:Y:S01]  /*6380*/  @!P0 LEA R6, P2, R2, R210.reuse, 0x1 ;  /* 0x000000d202068211 */ /* 0x080fe200078408ff */
[----:B------:R-:W-:Y:S01]  /*6390*/  @!P0 IMAD R0, R8, 0x60, RZ ;  /* 0x0000006008008824 */ /* 0x000fe200078e02ff */
[----:B------:R-:W-:Y:S01]  /*63a0*/  @!P0 LEA R8, P4, R4, R210, 0x1 ;  /* 0x000000d204088211 */ /* 0x000fe200078808ff */
[----:B------:R-:W-:Y:S01]  /*63b0*/  @!P0 IMAD.IADD R9, R9, 0x1, R5 ;  /* 0x0000000109098824 */ /* 0x000fe200078e0205 */
[----:B------:R-:W-:Y:S01]  /*63c0*/  @!PT LDS RZ, [RZ] ;  /* 0x00000000fffff984 */ /* 0x000fe20000000800 */
[----:B------:R-:W-:Y:S01]  /*63d0*/  @!PT LDS RZ, [RZ] ;  /* 0x00000000fffff984 */ /* 0x000fe20000000800 */
[----:B------:R-:W-:Y:S01]  /*63e0*/  @!PT LDS RZ, [RZ] ;  /* 0x00000000fffff984 */ /* 0x000fe20000000800 */
[----:B------:R1:W-:Y:S01]  /*63f0*/  @!P0 LDGSTS.E.BYPASS.LTC128B.128 [R246+0x5000], desc[UR20][R14.64] ;  /* 0x050000000ef68fae */ /* 0x0003e2000b981a14 */
[----:B------:R-:W-:-:S03]  /*6400*/  @!P0 IMAD.IADD R0, R0, 0x1, R3 ;  /* 0x0000000100008824 */ /* 0x000fc600078e0203 */
[-C--:B------:R-:W-:Y:S01]  /*6410*/  @!P0 LEA.HI.X R9, R4, R209.reuse, R9, 0x1, P4 ;  /* 0x000000d104098211 */ /* 0x080fe200020f0c09 */
[----:B------:R1:W-:Y:S01]  /*6420*/  @P0 STS.128 [R246+0x5800], RZ ;  /* 0x005800fff6000388 */ /* 0x0003e20000000c00 */
[----:B------:R-:W-:-:S03]  /*6430*/  @!P0 LEA.HI.X R7, R2, R209, R0, 0x1, P2 ;  /* 0x000000d102078211 */ /* 0x000fc600010f0c00 */
        /* <DEDUP_REMOVED lines=33> */
.L_x_930:
[----:B------:R-:W-:Y:S05]  /*6650*/  BSYNC.RECONVERGENT B0 ;  /* 0x0000000000007941 */ /* 0x000fea0003800200 */
.L_x_929:
[----:B------:R-:W0:Y:S02]  /*6660*/  LDGDEPBAR ;  /* 0x00000000000079af */ /* 0x000e240000000000 */
.L_x_928:
[----:B------:R-:W-:Y:S01]  /*6670*/  STL [R1+0xe4], R246 ;  /* 0x0000e4f601007387 */ /* 0x000fe20000100800 */
[----:B------:R-:W-:Y:S01]  /*6680*/  IMAD.SHL.U32 R0, R238, 0x2, RZ ;  /* 0x00000002ee007824 */ /* 0x000fe200078e00ff */
[----:B------:R-:W3:Y:S01]  /*6690*/  LDCU UR4, c[0x0][0x45c] ;  /* 0x00008b80ff0477ac */ /* 0x000ee20008000800 */
[----:B------:R-:W-:Y:S01]  /*66a0*/  IMAD.U32 R2, RZ, RZ, UR25 ;  /* 0x00000019ff027e24 */ /* 0x000fe2000f8e00ff */
[----:B------:R-:W-:Y:S01]  /*66b0*/  STL [R1+0xe0], R236 ;  /* 0x0000e0ec01007387 */ /* 0x000fe20000100800 */
[C---:B------:R-:W-:Y:S02]  /*66c0*/  VIADD R35, R243.reuse, 0x8 ;  /* 0x00000008f3237836 */ /* 0x040fe40000000000 */
[----:B------:R-:W-:Y:S01]  /*66d0*/  VIADD R34, R243, 0x40 ;  /* 0x00000040f3227836 */ /* 0x000fe20000000000 */
[----:B------:R-:W-:Y:S04]  /*66e0*/  STL [R1+0xdc], R234 ;  /* 0x0000dcea01007387 */ /* 0x000fe80000100800 */
[----:B------:R-:W-:Y:S04]  /*66f0*/  STL [R1+0xd8], R216 ;  /* 0x0000d8d801007387 */ /* 0x000fe80000100800 */
[----:B------:R-:W-:Y:S04]  /*6700*/  STL [R1+0xd4], R200 ;  /* 0x0000d4c801007387 */ /* 0x000fe80000100800 */
[----:B------:R4:W-:Y:S02]  /*6710*/  STL [R1+0xc8], R0 ;  /* 0x0000c80001007387 */ /* 0x0009e40000100800 */
[----:B----4-:R-:W-:-:S05]  /*6720*/  LOP3.LUT R0, R0, 0x6, RZ, 0xc0, !PT ;  /* 0x0000000600007812 */ /* 0x010fca00078ec0ff */
[----:B------:R-:W-:Y:S01]  /*6730*/  IMAD R2, R2, 0x80, R0 ;  /* 0x0000008002027824 */ /* 0x000fe200078e0200 */
[----:B------:R4:W-:Y:S03]  /*6740*/  STL [R1+0xc4], R0 ;  /* 0x0000c40001007387 */ /* 0x0009e60000100800 */
[C---:B------:R-:W-:Y:S01]  /*6750*/  VIADD R33, R2.reuse, 0x1 ;  /* 0x0000000102217836 */ /* 0x040fe20000000000 */
[CC--:B------:R-:W-:Y:S01]  /*6760*/  ISETP.GT.AND P1, PT, R35.reuse, R2.reuse, PT ;  /* 0x000000022300720c */ /* 0x0c0fe20003f24270 */
[----:B------:R-:W-:Y:S01]  /*6770*/  VIADD R31, R2, 0x9 ;  /* 0x00000009021f7836 */ /* 0x000fe20000000000 */
[----:B------:R-:W-:Y:S01]  /*6780*/  ISETP.GT.AND P0, PT, R34, R2, PT ;  /* 0x000000022200720c */ /* 0x000fe20003f04270 */
        /* <DEDUP_REMOVED lines=11> */
[C---:B------:R-:W-:Y:S01]  /*6840*/  ISETP.GT.AND P2, PT, R35.reuse, R29, PT ;  /* 0x0000001d2300720c */ /* 0x040fe20003f44270 */
[----:B------:R-:W-:Y:S01]  /*6850*/  VIADD R23, R2, 0x29 ;  /* 0x0000002902177836 */ /* 0x000fe20000000000 */
[----:B------:R-:W-:Y:S01]  /*6860*/  FSEL R43, R174, -INF , !P1 ;  /* 0xff800000ae2b7808 */ /* 0x000fe20004800000 */
[C---:B------:R-:W-:Y:S01]  /*6870*/  VIADD R24, R2.reuse, 0x28 ;  /* 0x0000002802187836 */ /* 0x040fe20000000000 */
[----:B------:R-:W-:Y:S01]  /*6880*/  ISETP.GT.AND P1, PT, R35, R27, PT ;  /* 0x0000001b2300720c */ /* 0x000fe20003f24270 */
[C---:B------:R-:W-:Y:S01]  /*6890*/  VIADD R26, R2.reuse, 0x20 ;  /* 0x00000020021a7836 */ /* 0x040fe20000000000 */
[----:B------:R-:W-:Y:S01]  /*68a0*/  FSEL R41, R175, -INF , !P4 ;  /* 0xff800000af297808 */ /* 0x000fe20006000000 */
[C---:B------:R-:W-:Y:S01]  /*68b0*/  VIADD R21, R2.reuse, 0x31 ;  /* 0x0000003102157836 */ /* 0x040fe20000000000 */
[----:B------:R-:W-:Y:S01]  /*68c0*/  ISETP.GT.AND P4, PT, R35, R28, PT ;  /* 0x0000001c2300720c */ /* 0x000fe20003f84270 */
[C---:B-1----:R-:W-:Y:S01]  /*68d0*/  VIADD R19, R2.reuse, 0x39 ;  /* 0x0000003902137836 */ /* 0x042fe20000000000 */
[----:B------:R-:W-:Y:S01]  /*68e0*/  FSEL R47, R143, -INF , !P2 ;  /* 0xff8000008f2f7808 */ /* 0x000fe20005000000 */
[C---:B------:R-:W-:Y:S01]  /*68f0*/  VIADD R20, R2.reuse, 0x38 ;  /* 0x0000003802147836 */ /* 0x040fe20000000000 */
        /* <DEDUP_REMOVED lines=10> */
[----:B------:R-:W-:Y:S01]  /*69a0*/  FSEL R45, R157, -INF , !P5 ;  /* 0xff8000009d2d7808 */ /* 0x000fe20006800000 */
[C---:B------:R-:W-:Y:S01]  /*69b0*/  VIADD R13, R2.reuse, 0x51 ;  /* 0x00000051020d7836 */ /* 0x040fe20000000000 */
[C---:B------:R-:W-:Y:S01]  /*69c0*/  ISETP.GT.AND P4, PT, R35.reuse, R24, PT ;  /* 0x000000182300720c */ /* 0x040fe20003f84270 */
[----:B------:R-:W-:Y:S01]  /*69d0*/  VIADD R11, R2, 0x59 ;  /* 0x00000059020b7836 */ /* 0x000fe20000000000 */
        /* <DEDUP_REMOVED lines=13> */
[C---:B--2---:R-:W-:Y:S01]  /*6ab0*/  VIADD R5, R2.reuse, 0x71 ;  /* 0x0000007102057836 */ /* 0x044fe20000000000 */
[----:B------:R-:W-:Y:S01]  /*6ac0*/  ISETP.GT.AND P4, PT, R35, R20, PT ;  /* 0x000000142300720c */ /* 0x000fe20003f84270 */
[C---:B------:R-:W-:Y:S01]  /*6ad0*/  VIADD R3, R2.reuse, 0x79 ;  /* 0x0000007902037836 */ /* 0x040fe20000000000 */
[----:B------:R-:W-:Y:S01]  /*6ae0*/  FSEL R63, R123, -INF , !P2 ;  /* 0xff8000007b3f7808 */ /* 0x000fe20005000000 */
[C---:B------:R-:W-:Y:S01]  /*6af0*/  VIADD R4, R2.reuse, 0x78 ;  /* 0x0000007802047836 */ /* 0x040fe20000000000 */
[C---:B------:R-:W-:Y:S01]  /*6b00*/  ISETP.GT.AND P5, PT, R35.reuse, R22, PT ;  /* 0x000000162300720c */ /* 0x040fe20003fa4270 */
[----:B------:R-:W-:Y:S01]  /*6b10*/  VIADD R6, R2, 0x70 ;  /* 0x0000007002067836 */ /* 0x000fe20000000000 */
[----:B------:R-:W-:Y:S01]  /*6b20*/  ISETP.GT.AND P2, PT, R35, R17, PT ;  /* 0x000000112300720c */ /* 0x000fe20003f44270 */
[----:B----4-:R-:W-:Y:S01]  /*6b30*/  IMAD.IADD R0, R208, 0x1, R126 ;  /* 0x00000001d0007824 */ /* 0x010fe200078e027e */
[----:B------:R-:W-:-:S02]  /*6b40*/  FSEL R67, R108, -INF , !P1 ;  /* 0xff8000006c437808 */ /* 0x000fc40004800000 */
[----:B------:R-:W-:Y:S02]  /*6b50*/  ISETP.GT.AND P1, PT, R35, R15, PT ;  /* 0x0000000f2300720c */ /* 0x000fe40003f24270 */
[----:B------:R-:W-:Y:S02]  /*6b60*/  FSEL R65, R109, -INF , !P4 ;  /* 0xff8000006d417808 */ /* 0x000fe40006000000 */
[----:B------:R-:W-:Y:S02]  /*6b70*/  FSEL R61, R124, -INF , !P5 ;  /* 0xff8000007c3d7808 */ /* 0x000fe40006800000 */
[----:B------:R-:W-:Y:S02]  /*6b80*/  ISETP.GT.AND P4, PT, R35, R16, PT ;  /* 0x000000102300720c */ /* 0x000fe40003f84270 */
[----:B------:R-:W-:Y:S02]  /*6b90*/  FSEL R71, R105, -INF , !P2 ;  /* 0xff80000069477808 */ /* 0x000fe40005000000 */
[----:B------:R-:W-:-:S02]  /*6ba0*/  ISETP.GT.AND P5, PT, R35, R18, PT ;  /* 0x000000122300720c */ /* 0x000fc40003fa4270 */
[C---:B------:R-:W-:Y:S02]  /*6bb0*/  ISETP.GT.AND P2, PT, R35.reuse, R13, PT ;  /* 0x0000000d2300720c */ /* 0x040fe40003f44270 */
[----:B------:R-:W-:Y:S02]  /*6bc0*/  FSEL R75, R98, -INF , !P1 ;  /* 0xff800000624b7808 */ /* 0x000fe40004800000 */
[C---:B------:R-:W-:Y:S02]  /*6bd0*/  ISETP.GT.AND P1, PT, R35.reuse, R11, PT ;  /* 0x0000000b2300720c */ /* 0x040fe40003f24270 */
[----:B------:R-:W-:Y:S02]  /*6be0*/  FSEL R73, R102, -INF , !P4 ;  /* 0xff80000066497808 */ /* 0x000fe40006000000 */
[----:B------:R-:W-:Y:S02]  /*6bf0*/  FSEL R69, R106, -INF , !P5 ;  /* 0xff8000006a457808 */ /* 0x000fe40006800000 */
[----:B------:R-:W-:-:S02]  /*6c00*/  ISETP.GT.AND P4, PT, R35, R12, PT ;  /* 0x0000000c2300720c */ /* 0x000fc40003f84270 */
        /* <DEDUP_REMOVED lines=8> */
[----:B------:R-:W-:Y:S02]  /*6c90*/  FSEL R94, R94, -INF , !P2 ;  /* 0xff8000005e5e7808 */ /* 0x000fe40005000000 */
[C---:B------:R-:W-:Y:S02]  /*6ca0*/  ISETP.GT.AND P5, PT, R35.reuse, R10, PT ;  /* 0x0000000a2300720c */ /* 0x040fe40003fa4270 */
[----:B------:R-:W-:Y:S02]  /*6cb0*/  ISETP.GT.AND P2, PT, R35, R5, PT ;  /* 0x000000052300720c */ /* 0x000fe40003f44270 */
[----:B------:R-:W-:-:S02]  /*6cc0*/  FSEL R99, R99, -INF , !P1 ;  /* 0xff80000063637808 */ /* 0x000fc40004800000 */
[----:B------:R-:W-:Y:S02]  /*6cd0*/  ISETP.GT.AND P1, PT, R35, R3, PT ;  /* 0x000000032300720c */ /* 0x000fe40003f24270 */
[----:B------:R-:W-:Y:S02]  /*6ce0*/  FSEL R96, R96, -INF , !P4 ;  /* 0xff80000060607808 */ /* 0x000fe40006000000 */
[----:B------:R-:W-:Y:S02]  /*6cf0*/  FSEL R95, R95, -INF , !P5 ;  /* 0xff8000005f5f7808 */ /* 0x000fe40006800000 */
[----:B------:R-:W-:Y:S02]  /*6d00*/  ISETP.GT.AND P4, PT, R35, R4, PT ;  /* 0x000000042300720c */ /* 0x000fe40003f84270 */
[----:B------:R-:W-:Y:S02]  /*6d10*/  FSEL R36, R201, -INF , !P0 ;  /* 0xff800000c9247808 */ /* 0x000fe40004000000 */
[----:B------:R-:W-:-:S02]  /*6d20*/  FSEL R97, R42, -INF , !P2 ;  /* 0xff8000002a617808 */ /* 0x000fc40005000000 */
[----:B------:R-:W-:Y:S01]  /*6d30*/  ISETP.GT.AND P5, PT, R35, R6, PT ;  /* 0x000000062300720c */ /* 0x000fe20003fa4270 */
[----:B------:R-:W-:Y:S01]  /*6d40*/  VIADD R35, R243, 0x48 ;  /* 0x00000048f3237836 */ /* 0x000fe20000000000 */
        /* <DEDUP_REMOVED lines=60> */
[----:B------:R-:W-:Y:S02]  /*7110*/  ISETP.GT.AND P0, PT, R34, R3, PT ;  /* 0x000000032200720c */ /* 0x000fe40003f04270 */
        /* <DEDUP_REMOVED lines=17> */
[----:B------:R-:W-:Y:S02]  /*7230*/  FSEL R36, R36, -INF , !P2 ;  /* 0xff80000024247808 */ /* 0x000fe40005000000 */
[----:B------:R-:W-:Y:S02]  /*7240*/  ISETP.GE.AND P2, PT, R33, R247, PT ;  /* 0x000000f72100720c */ /* 0x000fe40003f46270 */
[----:B------:R-:W-:Y:S02]  /*7250*/  FSEL R102, R34, -INF , !P4 ;  /* 0xff80000022667808 */ /* 0x000fe40006000000 */
[----:B------:R-:W-:Y:S02]  /*7260*/  ISETP.GT.AND P4, PT, R243, R32, PT ;  /* 0x00000020f300720c */ /* 0x000fe40003f84270 */
[----:B------:R-:W-:-:S02]  /*7270*/  FSEL R37, R2, -INF , !P0 ;  /* 0xff80000002257808 */ /* 0x000fc40004000000 */
[----:B------:R-:W-:Y:S02]  /*7280*/  ISETP.GE.AND P5, PT, R33, R250, PT ;  /* 0x000000fa2100720c */ /* 0x000fe40003fa6270 */
[----:B------:R-:W-:Y:S02]  /*7290*/  ISETP.GT.AND P1, PT, R35, R33, PT ;  /* 0x000000212300720c */ /* 0x000fe40003f24270 */
[----:B------:R-:W-:Y:S02]  /*72a0*/  ISETP.GE.AND P0, PT, R33, R251, PT ;  /* 0x000000fb2100720c */ /* 0x000fe40003f06270 */
[----:B------:R-:W-:Y:S02]  /*72b0*/  FSEL R106, R39, -INF , !P2 ;  /* 0xff800000276a7808 */ /* 0x000fe40005000000 */
[----:B------:R-:W-:Y:S02]  /*72c0*/  ISETP.GE.AND P2, PT, R32, R244, PT ;  /* 0x000000f42000720c */ /* 0x000fe40003f46270 */
[----:B------:R-:W-:-:S02]  /*72d0*/  FSEL R33, R203, -INF , !P4 ;  /* 0xff800000cb217808 */ /* 0x000fc40006000000 */
[----:B------:R-:W-:Y:S02]  /*72e0*/  FSEL R2, R204, -INF , !P1 ;  /* 0xff800000cc027808 */ /* 0x000fe40004800000 */
[----:B------:R-:W-:Y:S02]  /*72f0*/  ISETP.GE.AND P1, PT, R32, R247, PT ;  /* 0x000000f72000720c */ /* 0x000fe40003f26270 */
[----:B------:R-:W-:Y:S02]  /*7300*/  FSEL R101, R33, -INF , !P2 ;  /* 0xff80000021657808 */ /* 0x000fe40005000000 */
[----:B------:R-:W-:Y:S02]  /*7310*/  ISETP.GT.AND P2, PT, R243, R31, PT ;  /* 0x0000001ff300720c */ /* 0x000fe40003f44270 */
[----:B------:R-:W-:Y:S02]  /*7320*/  FSEL R38, R38, -INF , !P5 ;  /* 0xff80000026267808 */ /* 0x000fe40006800000 */
[----:B------:R-:W-:-:S02]  /*7330*/  FSEL R34, R2, -INF , !P0 ;  /* 0xff80000002227808 */ /* 0x000fc40004000000 */
[C---:B------:R-:W-:Y:S02]  /*7340*/  ISETP.GE.AND P5, PT, R32.reuse, R250, PT ;  /* 0x000000fa2000720c */ /* 0x040fe40003fa6270 */
        /* <DEDUP_REMOVED lines=209> */
[----:B------:R-:W-:Y:S02]  /*8060*/  FSEL R2, R162, -INF , !P1 ;  /* 0xff800000a2027808 */ /* 0x000fe40004800000 */
[----:B------:R-:W-:Y:S02]  /*8070*/  ISETP.GT.AND P4, PT, R35, R14, PT ;  /* 0x0000000e2300720c */ /* 0x000fe40003f84270 */
[----:B------:R-:W-:Y:S02]  /*8080*/  FSEL R209, R15, -INF , !P2 ;  /* 0xff8000000fd17808 */ /* 0x000fe40005000000 */
[----:B------:R-:W-:Y:S02]  /*8090*/  ISETP.GE.AND P1, PT, R14, R247, PT ;  /* 0x000000f70e00720c */ /* 0x000fe40003f26270 */
[----:B------:R-:W-:Y:S02]  /*80a0*/  FSEL R164, R2, -INF , !P0 ;  /* 0xff80000002a47808 */ /* 0x000fe40004000000 */
[----:B------:R-:W-:-:S02]  /*80b0*/  ISETP.GT.AND P2, PT, R243, R13, PT ;  /* 0x0000000df300720c */ /* 0x000fc40003f44270 */
[----:B------:R-:W-:Y:S02]  /*80c0*/  ISETP.GE.AND P0, PT, R14, R251, PT ;  /* 0x000000fb0e00720c */ /* 0x000fe40003f06270 */
[----:B------:R-:W-:Y:S02]  /*80d0*/  FSEL R2, R181, -INF , !P4 ;  /* 0xff800000b5027808 */ /* 0x000fe40006000000 */
[----:B------:R-:W-:Y:S02]  /*80e0*/  FSEL R162, R74, -INF , !P5 ;  /* 0xff8000004aa27808 */ /* 0x000fe40006800000 */
[----:B------:R-:W-:Y:S02]  /*80f0*/  ISETP.GE.AND P5, PT, R14, R250, PT ;  /* 0x000000fa0e00720c */ /* 0x000fe40003fa6270 */
[----:B------:R-:W-:Y:S02]  /*8100*/  FSEL R211, R77, -INF , !P1 ;  /* 0xff8000004dd37808 */ /* 0x000fe40004800000 */
[----:B------:R-:W-:-:S02]  /*8110*/  FSEL R14, R185, -INF , !P2 ;  /* 0xff800000b90e7808 */ /* 0x000fc40005000000 */
[----:B------:R-:W-:Y:S02]  /*8120*/  ISETP.GE.AND P1, PT, R13, R244, PT ;  /* 0x000000f40d00720c */ /* 0x000fe40003f26270 */
[----:B------:R-:W-:Y:S02]  /*8130*/  FSEL R185, R2, -INF , !P0 ;  /* 0xff80000002b97808 */ /* 0x000fe40004000000 */
[----:B------:R-:W-:Y:S02]  /*8140*/  ISETP.GT.AND P0, PT, R35, R13, PT ;  /* 0x0000000d2300720c */ /* 0x000fe40003f04270 */
[----:B------:R-:W-:Y:S02]  /*8150*/  FSEL R200, R14, -INF , !P1 ;  /* 0xff8000000ec87808 */ /* 0x000fe40004800000 */
[----:B------:R-:W-:Y:S02]  /*8160*/  ISETP.GE.AND P2, PT, R13, R251, PT ;  /* 0x000000fb0d00720c */ /* 0x000fe40003f46270 */
[----:B------:R-:W-:Y:S01]  /*8170*/  ISETP.GT.AND P1, PT, R243, R12, PT ;  /* 0x0000000cf300720c */ /* 0x000fe20003f24270 */
[----:B------:R-:W-:Y:S01]  /*8180*/  STL [R1+0x70], R200 ;  /* 0x000070c801007387 */ /* 0x000fe20000100800 */
[----:B------:R-:W-:-:S02]  /*8190*/  FSEL R2, R183, -INF , !P0 ;  /* 0xff800000b7027808 */ /* 0x000fc40004000000 */
[C---:B------:R-:W-:Y:S02]  /*81a0*/  ISETP.GT.AND P0, PT, R35.reuse, R12, PT ;  /* 0x0000000c2300720c */ /* 0x040fe40003f04270 */
[----:B------:R-:W-:Y:S02]  /*81b0*/  FSEL R186, R2, -INF , !P2 ;  /* 0xff80000002ba7808 */ /* 0x000fe40005000000 */
[----:B------:R-:W-:Y:S02]  /*81c0*/  FSEL R14, R184, -INF , !P1 ;  /* 0xff800000b80e7808 */ /* 0x000fe40004800000 */
[----:B------:R-:W-:Y:S02]  /*81d0*/  ISETP.GE.AND P1, PT, R12, R251, PT ;  /* 0x000000fb0c00720c */ /* 0x000fe40003f26270 */
[----:B------:R-:W-:Y:S02]  /*81e0*/  FSEL R2, R182, -INF , !P0 ;  /* 0xff800000b6027808 */ /* 0x000fe40004000000 */
[----:B------:R-:W-:-:S02]  /*81f0*/  ISETP.GT.AND P0, PT, R35, R11, PT ;  /* 0x0000000b2300720c */ /* 0x000fc40003f04270 */
[----:B------:R-:W-:Y:S02]  /*8200*/  FSEL R184, R2, -INF , !P1 ;  /* 0xff80000002b87808 */ /* 0x000fe40004800000 */
[-C--:B------:R-:W-:Y:S02]  /*8210*/  ISETP.GE.AND P1, PT, R11, R251.reuse, PT ;  /* 0x000000fb0b00720c */ /* 0x080fe40003f26270 */
[----:B------:R-:W-:Y:S02]  /*8220*/  FSEL R2, R180, -INF , !P0 ;  /* 0xff800000b4027808 */ /* 0x000fe40004000000 */
[----:B------:R-:W-:Y:S02]  /*8230*/  ISETP.GT.AND P0, PT, R35, R10, PT ;  /* 0x0000000a2300720c */ /* 0x000fe40003f04270 */
[----:B------:R-:W-:Y:S02]  /*8240*/  FSEL R187, R2, -INF , !P1 ;  /* 0xff80000002bb7808 */ /* 0x000fe40004800000 */
[----:B------:R-:W-:-:S02]  /*8250*/  ISETP.GE.AND P1, PT, R10, R251, PT ;  /* 0x000000fb0a00720c */ /* 0x000fc40003f26270 */
[----:B------:R-:W-:Y:S02]  /*8260*/  FSEL R2, R170, -INF , !P0 ;  /* 0xff800000aa027808 */ /* 0x000fe40004000000 */
[----:B------:R-:W-:Y:S02]  /*8270*/  ISETP.GT.AND P0, PT, R35, R9, PT ;  /* 0x000000092300720c */ /* 0x000fe40003f04270 */
        /* <DEDUP_REMOVED lines=13> */
[----:B------:R-:W-:Y:S02]  /*8350*/  ISETP.GE.AND P2, PT, R10, R250, PT ;  /* 0x000000fa0a00720c */ /* 0x000fe40003f46270 */
[----:B------:R-:W-:Y:S02]  /*8360*/  FMNMX3.FTZ R2, R37, R34, R33, !PT ;  /* 0x0000002225027276 */ /* 0x000fe40007810021 */
[----:B------:R-:W-:Y:S02]  /*8370*/  FSEL R219, R81, -INF , !P2 ;  /* 0xff80000051db7808 */ /* 0x000fe40005000000 */
[----:B------:R-:W-:-:S02]  /*8380*/  FMNMX3.FTZ R2, R2, R32, R31, !PT ;  /* 0x0000002002027276 */ /* 0x000fc4000781001f */
[----:B------:R-:W-:Y:S02]  /*8390*/  ISETP.GE.AND P2, PT, R9, R250, PT ;  /* 0x000000fa0900720c */ /* 0x000fe40003f46270 */
[----:B------:R-:W-:Y:S02]  /*83a0*/  FMNMX3.FTZ R2, R2, R30, R90, !PT ;  /* 0x0000001e02027276 */ /* 0x000fe4000781005a */
[----:B------:R-:W-:Y:S02]  /*83b0*/  FSEL R181, R76, -INF , !P5 ;  /* 0xff8000004cb57808 */ /* 0x000fe40006800000 */
[----:B------:R-:W-:Y:S02]  /*83c0*/  FSEL R223, R83, -INF , !P2 ;  /* 0xff80000053df7808 */ /* 0x000fe40005000000 */
[-C--:B------:R-:W-:Y:S02]  /*83d0*/  ISETP.GE.AND P5, PT, R13, R250.reuse, PT ;  /* 0x000000fa0d00720c */ /* 0x080fe40003fa6270 */
[----:B------:R-:W-:Y:S01]  /*83e0*/  ISETP.GE.AND P2, PT, R8, R250, PT ;  /* 0x000000fa0800720c */ /* 0x000fe20003f46270 */
[----:B------:R-:W-:Y:S01]  /*83f0*/  STL [R1+0x8c], R223 ;  /* 0x00008cdf01007387 */ /* 0x000fe20000100800 */
[----:B------:R-:W-:-:S02]  /*8400*/  FMNMX3.FTZ R2, R2, R89, R135, !PT ;  /* 0x0000005902027276 */ /* 0x000fc40007810087 */
[----:B------:R-:W-:Y:S01]  /*8410*/  FSEL R183, R78, -INF , !P5 ;  /* 0xff8000004eb77808 */ /* 0x000fe20006800000 */
[----:B------:R-:W-:Y:S01]  /*8420*/  STL [R1+0xb0], R222 ;  /* 0x0000b0de01007387 */ /* 0x000fe20000100800 */
[----:B------:R-:W-:Y:S02]  /*8430*/  FSEL R224, R84, -INF , !P2 ;  /* 0xff80000054e07808 */ /* 0x000fe40005000000 */
[----:B------:R-:W-:Y:S02]  /*8440*/  ISETP.GE.AND P0, PT, R7, R250, PT ;  /* 0x000000fa0700720c */ /* 0x000fe40003f06270 */
[C---:B------:R-:W-:Y:S01]  /*8450*/  ISETP.GE.AND P5, PT, R12.reuse, R244, PT ;  /* 0x000000f40c00720c */ /* 0x040fe20003fa6270 */
[----:B------:R-:W-:Y:S01]  /*8460*/  STL [R1+0x84], R224 ;  /* 0x000084e001007387 */ /* 0x000fe20000100800 */
[----:B------:R-:W-:Y:S02]  /*8470*/  ISETP.GE.AND P2, PT, R12, R247, PT ;  /* 0x000000f70c00720c */ /* 0x000fe40003f46270 */
[----:B------:R-:W-:-:S02]  /*8480*/  ISETP.GT.AND P1, PT, R35, R7, PT ;  /* 0x000000072300720c */ /* 0x000fc40003f24270 */
[----:B------:R-:W-:Y:S02]  /*8490*/  FMNMX3.FTZ R12, R36, R38, R40, !PT ;  /* 0x00000026240c7276 */ /* 0x000fe40007810028 */
[----:B------:R-:W-:Y:S02]  /*84a0*/  FMNMX3.FTZ R2, R2, R134, R133, !PT ;  /* 0x0000008602027276 */ /* 0x000fe40007810085 */
[----:B------:R-:W-:Y:S02]  /*84b0*/  ISETP.GE.AND P4, PT, R13, R247, PT ;  /* 0x000000f70d00720c */ /* 0x000fe40003f86270 */
[----:B------:R-:W-:Y:S02]  /*84c0*/  FSEL R220, R82, -INF , !P0 ;  /* 0xff80000052dc7808 */ /* 0x000fe40004000000 */
[----:B------:R-:W-:Y:S02]  /*84d0*/  ISETP.GE.AND P0, PT, R7, R251, PT ;  /* 0x000000fb0700720c */ /* 0x000fe40003f06270 */
[----:B------:R-:W-:Y:S01]  /*84e0*/  FSEL R13, R115, -INF , !P1 ;  /* 0xff800000730d7808 */ /* 0x000fe20004800000 */
[----:B------:R-:W-:Y:S01]  /*84f0*/  STL [R1+0x80], R220 ;  /* 0x000080dc01007387 */ /* 0x000fe20000100800 */
[----:B------:R-:W-:-:S02]  /*8500*/  FMNMX3.FTZ R12, R12, R42, R44, !PT ;  /* 0x0000002a0c0c7276 */ /* 0x000fc4000781002c */
[----:B------:R-:W-:Y:S02]  /*8510*/  FMNMX3.FTZ R2, R2, R132, R152, !PT ;  /* 0x0000008402027276 */ /* 0x000fe40007810098 */
[----:B------:R-:W-:Y:S02]  /*8520*/  ISETP.GE.AND P1, PT, R6, R250, PT ;  /* 0x000000fa0600720c */ /* 0x000fe40003f26270 */
[----:B------:R-:W-:Y:S02]  /*8530*/  FSEL R216, R13, -INF , !P0 ;  /* 0xff8000000dd87808 */ /* 0x000fe40004000000 */
[----:B------:R-:W-:Y:S02]  /*8540*/  FMNMX3.FTZ R70, R12, R46, R29, !PT ;  /* 0x0000002e0c467276 */ /* 0x000fe4000781001d */
[----:B------:R-:W-:Y:S01]  /*8550*/  ISETP.GT.AND P0, PT, R35, R6, PT ;  /* 0x000000062300720c */ /* 0x000fe20003f04270 */
[----:B------:R-:W-:Y:S01]  /*8560*/  STL [R1+0xac], R216 ;  /* 0x0000acd801007387 */ /* 0x000fe20000100800 */
[----:B------:R-:W-:-:S02]  /*8570*/  FMNMX3.FTZ R2, R2, R151, R150, !PT ;  /* 0x0000009702027276 */ /* 0x000fc40007810096 */
[----:B------:R-:W-:Y:S02]  /*8580*/  FSEL R221, R85, -INF , !P1 ;  /* 0xff80000055dd7808 */ /* 0x000fe40004800000 */
[----:B------:R-:W-:Y:S02]  /*8590*/  FMNMX3.FTZ R70, R70, R28, R131, !PT ;  /* 0x0000001c46467276 */ /* 0x000fe40007810083 */
[----:B------:R-:W-:Y:S01]  /*85a0*/  ISETP.GE.AND P1, PT, R6, R251, PT ;  /* 0x000000fb0600720c */ /* 0x000fe20003f26270 */
[----:B------:R-:W-:Y:S01]  /*85b0*/  STL [R1+0x7c], R221 ;  /* 0x00007cdd01007387 */ /* 0x000fe20000100800 */
[----:B------:R-:W-:Y:S02]  /*85c0*/  FSEL R12, R112, -INF , !P0 ;  /* 0xff800000700c7808 */ /* 0x000fe40004000000 */
[----:B------:R-:W-:Y:S02]  /*85d0*/  FMNMX3.FTZ R2, R2, R147, R167, !PT ;  /* 0x0000009302027276 */ /* 0x000fe400078100a7 */
[----:B------:R-:W-:-:S02]  /*85e0*/  FMNMX3.FTZ R70, R70, R130, R129, !PT ;  /* 0x0000008246467276 */ /* 0x000fc40007810081 */
[----:B------:R-:W-:Y:S02]  /*85f0*/  ISETP.GE.AND P0, PT, R5, R250, PT ;  /* 0x000000fa0500720c */ /* 0x000fe40003f06270 */
[----:B------:R-:W-:Y:S02]  /*8600*/  FSEL R218, R12, -INF , !P1 ;  /* 0xff8000000cda7808 */ /* 0x000fe40004800000 */
[----:B------:R-:W-:Y:S02]  /*8610*/  FMNMX3.FTZ R2, R2, R166, R165, !PT ;  /* 0x000000a602027276 */ /* 0x000fe400078100a5 */
[----:B------:R-:W-:Y:S01]  /*8620*/  ISETP.GT.AND P1, PT, R35, R5, PT ;  /* 0x000000052300720c */ /* 0x000fe20003f24270 */
[----:B------:R-:W-:Y:S01]  /*8630*/  STL [R1+0xa4], R218 ;  /* 0x0000a4da01007387 */ /* 0x000fe20000100800 */
[----:B------:R-:W-:Y:S02]  /*8640*/  FMNMX3.FTZ R70, R70, R128, R149, !PT ;  /* 0x0000008046467276 */ /* 0x000fe40007810095 */
[----:B------:R-:W-:-:S02]  /*8650*/  FSEL R214, R86, -INF , !P0 ;  /* 0xff80000056d67808 */ /* 0x000fc40004000000 */
[----:B------:R-:W-:Y:S02]  /*8660*/  FMNMX3.FTZ R2, R2, R164, R185, !PT ;  /* 0x000000a402027276 */ /* 0x000fe400078100b9 */
[----:B------:R-:W-:Y:S01]  /*8670*/  ISETP.GE.AND P0, PT, R5, R251, PT ;  /* 0x000000fb0500720c */ /* 0x000fe20003f06270 */
[----:B------:R-:W-:Y:S01]  /*8680*/  STL [R1+0x64], R214 ;  /* 0x000064d601007387 */ /* 0x000fe20000100800 */
[----:B------:R-:W-:Y:S02]  /*8690*/  FSEL R12, R113, -INF , !P1 ;  /* 0xff800000710c7808 */ /* 0x000fe40004800000 */
[----:B------:R-:W-:Y:S02]  /*86a0*/  FMNMX3.FTZ R70, R70, R146, R145, !PT ;  /* 0x0000009246467276 */ /* 0x000fe40007810091 */
[----:B------:R-:W-:Y:S02]  /*86b0*/  FMNMX3.FTZ R2, R2, R186, R184, !PT ;  /* 0x000000ba02027276 */ /* 0x000fe400078100b8 */
[----:B------:R-:W-:-:S02]  /*86c0*/  ISETP.GE.AND P1, PT, R4, R250, PT ;  /* 0x000000fa0400720c */ /* 0x000fc40003f26270 */
[----:B------:R-:W-:Y:S02]  /*86d0*/  FSEL R217, R12, -INF , !P0 ;  /* 0xff8000000cd97808 */ /* 0x000fe40004000000 */
[----:B------:R-:W-:Y:S02]  /*86e0*/  ISETP.GT.AND P0, PT, R35, R4, PT ;  /* 0x000000042300720c */ /* 0x000fe40003f04270 */
[----:B------:R-:W-:Y:S02]  /*86f0*/  FMNMX3.FTZ R70, R70, R144, R163, !PT ;  /* 0x0000009046467276 */ /* 0x000fe400078100a3 */
[----:B------:R-:W-:Y:S02]  /*8700*/  FMNMX3.FTZ R2, R2, R187, R225, !PT ;  /* 0x000000bb02027276 */ /* 0x000fe400078100e1 */
[----:B------:R-:W-:Y:S02]  /*8710*/  FSEL R215, R88, -INF , !P1 ;  /* 0xff80000058d77808 */ /* 0x000fe40004800000 */
[----:B------:R-:W-:-:S02]  /*8720*/  ISETP.GE.AND P1, PT, R4, R251, PT ;  /* 0x000000fb0400720c */ /* 0x000fc40003f26270 */
[----:B------:R-:W-:Y:S01]  /*8730*/  FSEL R12, R110, -INF , !P0 ;  /* 0xff8000006e0c7808 */ /* 0x000fe20004000000 */
[----:B------:R-:W-:Y:S01]  /*8740*/  STL [R1+0x54], R215 ;  /* 0x000054d701007387 */ /* 0x000fe20000100800 */
[----:B------:R-:W-:Y:S02]  /*8750*/  ISETP.GT.AND P0, PT, R35, R3, PT ;  /* 0x000000032300720c */ /* 0x000fe40003f04270 */
[----:B------:R-:W-:Y:S02]  /*8760*/  FMNMX3.FTZ R70, R70, R71, R161, !PT ;  /* 0x0000004746467276 */ /* 0x000fe400078100a1 */
[----:B------:R-:W-:Y:S02]  /*8770*/  FMNMX3.FTZ R2, R2, R222, R210, !PT ;  /* 0x000000de02027276 */ /* 0x000fe400078100d2 */
[----:B------:R-:W-:Y:S02]  /*8780*/  FSEL R212, R12, -INF , !P1 ;  /* 0xff8000000cd47808 */ /* 0x000fe40004800000 */
[----:B------:R-:W-:-:S02]  /*8790*/  FSEL R12, R111, -INF , !P0 ;  /* 0xff8000006f0c7808 */ /* 0x000fc40004000000 */
[----:B------:R-:W-:Y:S01]  /*87a0*/  FMNMX3.FTZ R70, R70, R162, R181, !PT ;  /* 0x000000a246467276 */ /* 0x000fe200078100b5 */
[----:B------:R-:W-:Y:S01]  /*87b0*/  STL [R1+0x9c], R212 ;  /* 0x00009cd401007387 */ /* 0x000fe20000100800 */
[----:B------:R-:W-:Y:S02]  /*87c0*/  ISETP.GE.AND P0, PT, R3, R251, PT ;  /* 0x000000fb0300720c */ /* 0x000fe40003f06270 */
[----:B------:R-:W-:Y:S01]  /*87d0*/  FMNMX3.FTZ R2, R2, R216, R218, !PT ;  /* 0x000000d802027276 */ /* 0x000fe200078100da */
[----:B------:R-:W-:Y:S01]  /*87e0*/  STL [R1+0xe8], R250 ;  /* 0x0000e8fa01007387 */ /* 0x000fe20000100800 */
[----:B------:R-:W-:Y:S02]  /*87f0*/  FMNMX3.FTZ R70, R70, R183, R182, !PT ;  /* 0x000000b746467276 */ /* 0x000fe400078100b6 */
[----:B------:R-:W-:Y:S01]  /*8800*/  FSEL R12, R12, -INF , !P0 ;  /* 0xff8000000c0c7808 */ /* 0x000fe20004000000 */
[----:B------:R-:W-:Y:S01]  /*8810*/  STL [R1+0xec], R251 ;  /* 0x0000ecfb01007387 */ /* 0x000fe20000100800 */
[----:B------:R-:W-:-:S02]  /*8820*/  FMNMX3.FTZ R2, R2, R217, R212, !PT ;  /* 0x000000d902027276 */ /* 0x000fc400078100d4 */
[----:B------:R-:W-:Y:S02]  /*8830*/  FMNMX3.FTZ R70, R70, R180, R219, !PT ;  /* 0x000000b446467276 */ /* 0x000fe400078100db */
[----:B------:R-:W-:Y:S02]  /*8840*/  FMNMX.FTZ R2, R12, R2, !PT ;  /* 0x000000020c027209 */ /* 0x000fe40007810000 */
[----:B------:R-:W-:Y:S02]  /*8850*/  ISETP.GE.AND P1, PT, R3, R250, PT ;  /* 0x000000fa0300720c */ /* 0x000fe40003f26270 */
[----:B------:R-:W-:Y:S01]  /*8860*/  FMNMX3.FTZ R70, R70, R223, R224, !PT ;  /* 0x000000df46467276 */ /* 0x000fe200078100e0 */
[----:B------:R-:W1:Y:S01]  /*8870*/  SHFL.BFLY PT, R68, R2, 0x2, 0x1f ;  /* 0x0c401f0002447f89 */ /* 0x000e6200000e0000 */
[----:B------:R-:W-:Y:S02]  /*8880*/  FSEL R13, R87, -INF , !P1 ;  /* 0xff800000570d7808 */ /* 0x000fe40004800000 */
[----:B------:R-:W-:-:S02]  /*8890*/  FMNMX3.FTZ R70, R70, R220, R221, !PT ;  /* 0x000000dc46467276 */ /* 0x000fc400078100dd */
[----:B------:R-:W-:Y:S01]  /*88a0*/  ISETP.GT.AND P1, PT, R243, R11, PT ;  /* 0x0000000bf300720c */ /* 0x000fe20003f24270 */
[----:B------:R-:W-:Y:S01]  /*88b0*/  STL [R1+0x48], R13 ;  /* 0x0000480d01007387 */ /* 0x000fe20000100800 */
[----:B------:R-:W-:Y:S02]  /*88c0*/  FSEL R204, R91, -INF , !P4 ;  /* 0xff8000005bcc7808 */ /* 0x000fe40006000000 */
[C---:B------:R-:W-:Y:S01]  /*88d0*/  ISETP.GE.AND P4, PT, R11.reuse, R244, PT ;  /* 0x000000f40b00720c */ /* 0x040fe20003f86270 */
[----:B------:R-:W-:Y:S01]  /*88e0*/  STL [R1+0x94], R12 ;  /* 0x0000940c01007387 */ /* 0x000fe20000100800 */
[----:B------:R-:W-:Y:S02]  /*88f0*/  ISETP.GE.AND P0, PT, R11, R247, PT ;  /* 0x000000f70b00720c */ /* 0x000fe40003f06270 */
[----:B------:R-:W-:Y:S02]  /*8900*/  FMNMX3.FTZ R70, R70, R214, R215, !PT ;  /* 0x000000d646467276 */ /* 0x000fe400078100d7 */
[----:B------:R-:W-:-:S02]  /*8910*/  FSEL R14, R14, -INF , !P5 ;  /* 0xff8000000e0e7808 */ /* 0x000fc40006800000 */
[----:B------:R-:W-:Y:S02]  /*8920*/  FSEL R11, R190, -INF , !P1 ;  /* 0xff800000be0b7808 */ /* 0x000fe40004800000 */
[----:B------:R-:W-:Y:S01]  /*8930*/  ISETP.GT.AND P5, PT, R243, R10, PT ;  /* 0x0000000af300720c */ /* 0x000fe20003fa4270 */
[----:B------:R-:W-:Y:S01]  /*8940*/  STL [R1+0x10], R14 ;  /* 0x0000100e01007387 */ /* 0x000fe20000100800 */
[----:B------:R-:W-:Y:S02]  /*8950*/  FSEL R17, R92, -INF , !P2 ;  /* 0xff8000005c117808 */ /* 0x000fe40005000000 */
[----:B------:R-:W-:Y:S02]  /*8960*/  FMNMX.FTZ R70, R13, R70, !PT ;  /* 0x000000460d467209 */ /* 0x000fe40007810000 */
[C---:B------:R-:W-:Y:S01]  /*8970*/  ISETP.GE.AND P2, PT, R10.reuse, R244, PT ;  /* 0x000000f40a00720c */ /* 0x040fe20003f46270 */
[----:B------:R-:W-:Y:S01]  /*8980*/  STL [R1+0x20], R17 ;  /* 0x0000201101007387 */ /* 0x000fe20000100800 */
[----:B------:R-:W-:-:S02]  /*8990*/  ISETP.GE.AND P1, PT, R10, R247, PT ;  /* 0x000000f70a00720c */ /* 0x000fc40003f26270 */
[----:B------:R-:W-:Y:S01]  /*89a0*/  FSEL R191, R11, -INF , !P4 ;  /* 0xff8000000bbf7808 */ /* 0x000fe20006000000 */
[----:B------:R-:W2:Y:S01]  /*89b0*/  SHFL.BFLY PT, R12, R70, 0x2, 0x1f ;  /* 0x0c401f00460c7f89 */ /* 0x000ea200000e0000 */
[----:B------:R-:W-:Y:S02]  /*89c0*/  ISETP.GT.AND P4, PT, R243, R9, PT ;  /* 0x00000009f300720c */ /* 0x000fe40003f84270 */
[----:B------:R-:W-:Y:S02]  /*89d0*/  FSEL R10, R189, -INF , !P5 ;  /* 0xff800000bd0a7808 */ /* 0x000fe40006800000 */
[----:B------:R-:W-:Y:S02]  /*89e0*/  FSEL R205, R93, -INF , !P0 ;  /* 0xff8000005dcd7808 */ /* 0x000fe40004000000 */
[C---:B------:R-:W-:Y:S02]  /*89f0*/  ISETP.GE.AND P5, PT, R9.reuse, R244, PT ;  /* 0x000000f40900720c */ /* 0x040fe40003fa6270 */
[----:B------:R-:W-:-:S02]  /*8a00*/  ISETP.GE.AND P0, PT, R9, R247, PT ;  /* 0x000000f70900720c */ /* 0x000fc40003f06270 */
[----:B------:R-:W-:Y:S02]  /*8a10*/  FSEL R192, R10, -INF , !P2 ;  /* 0xff8000000ac07808 */ /* 0x000fe40005000000 */
[----:B------:R-:W-:Y:S02]  /*8a20*/  FSEL R9, R188, -INF , !P4 ;  /* 0xff800000bc097808 */ /* 0x000fe40006000000 */
[----:B------:R-:W-:Y:S02]  /*8a30*/  ISETP.GT.AND P2, PT, R243, R8, PT ;  /* 0x00000008f300720c */ /* 0x000fe40003f44270 */
[----:B------:R-:W-:Y:S02]  /*8a40*/  FSEL R16, R95, -INF , !P1 ;  /* 0xff8000005f107808 */ /* 0x000fe40004800000 */
[C---:B------:R-:W-:Y:S02]  /*8a50*/  ISETP.GE.AND P4, PT, R8.reuse, R244, PT ;  /* 0x000000f40800720c */ /* 0x040fe40003f86270 */
[----:B------:R-:W-:Y:S01]  /*8a60*/  ISETP.GE.AND P1, PT, R8, R247, PT ;  /* 0x000000f70800720c */ /* 0x000fe20003f26270 */
[----:B------:R-:W-:Y:S01]  /*8a70*/  STL [R1+0x18], R16 ;  /* 0x0000181001007387 */ /* 0x000fe20000100800 */
[----:B------:R-:W-:-:S02]  /*8a80*/  FSEL R249, R9, -INF , !P5 ;  /* 0xff80000009f97808 */ /* 0x000fc40006800000 */
[----:B------:R-:W-:Y:S02]  /*8a90*/  ISETP.GT.AND P5, PT, R243, R7, PT ;  /* 0x00000007f300720c */ /* 0x000fe40003fa4270 */
[----:B------:R-:W-:Y:S02]  /*8aa0*/  FSEL R8, R179, -INF , !P2 ;  /* 0xff800000b3087808 */ /* 0x000fe40005000000 */
[----:B------:R-:W-:Y:S02]  /*8ab0*/  FSEL R15, R94, -INF , !P0 ;  /* 0xff8000005e0f7808 */ /* 0x000fe40004000000 */
[----:B-1----:R-:W-:Y:S02]  /*8ac0*/  FMNMX.FTZ R68, R2, R68, !PT ;  /* 0x0000004402447209 */ /* 0x002fe40007810000 */
[----:B------:R-:W-:Y:S01]  /*8ad0*/  ISETP.GE.AND P0, PT, R7, R244, PT ;  /* 0x000000f40700720c */ /* 0x000fe20003f06270 */
[----:B------:R-:W-:Y:S01]  /*8ae0*/  STL [R1+0x14], R15 ;  /* 0x0000140f01007387 */ /* 0x000fe20000100800 */
[----:B------:R-:W-:-:S02]  /*8af0*/  FSEL R245, R8, -INF , !P4 ;  /* 0xff80000008f57808 */ /* 0x000fc40006000000 */
[----:B------:R-:W-:Y:S02]  /*8b00*/  FSEL R2, R178, -INF , !P5 ;  /* 0xff800000b2027808 */ /* 0x000fe40006800000 */
[----:B------:R-:W-:Y:S02]  /*8b10*/  ISETP.GT.AND P4, PT, R243, R6, PT ;  /* 0x00000006f300720c */ /* 0x000fe40003f84270 */
[----:B------:R-:W-:Y:S02]  /*8b20*/  FSEL R242, R2, -INF , !P0 ;  /* 0xff80000002f27808 */ /* 0x000fe40004000000 */
[----:B------:R-:W-:Y:S02]  /*8b30*/  ISETP.GE.AND P5, PT, R6, R244, PT ;  /* 0x000000f40600720c */ /* 0x000fe40003fa6270 */
[----:B------:R-:W-:Y:S02]  /*8b40*/  FSEL R2, R119, -INF , !P4 ;  /* 0xff80000077027808 */ /* 0x000fe40006000000 */
[----:B------:R-:W-:-:S02]  /*8b50*/  ISETP.GT.AND P0, PT, R243, R5, PT ;  /* 0x00000005f300720c */ /* 0x000fc40003f04270 */
[----:B------:R-:W-:Y:S02]  /*8b60*/  FSEL R207, R96, -INF , !P1 ;  /* 0xff80000060cf7808 */ /* 0x000fe40004800000 */
[----:B------:R-:W-:Y:S02]  /*8b70*/  FSEL R240, R2, -INF , !P5 ;  /* 0xff80000002f07808 */ /* 0x000fe40006800000 */
[-C--:B------:R-:W-:Y:S02]  /*8b80*/  ISETP.GE.AND P1, PT, R6, R247.reuse, PT ;  /* 0x000000f70600720c */ /* 0x080fe40003f26270 */
[----:B------:R-:W-:Y:S02]  /*8b90*/  ISETP.GE.AND P4, PT, R5, R244, PT ;  /* 0x000000f40500720c */ /* 0x000fe40003f86270 */
[----:B------:R-:W-:Y:S02]  /*8ba0*/  FSEL R2, R118, -INF , !P0 ;  /* 0xff80000076027808 */ /* 0x000fe40004000000 */
[----:B------:R-:W-:-:S02]  /*8bb0*/  ISETP.GE.AND P2, PT, R7, R247, PT ;  /* 0x000000f70700720c */ /* 0x000fc40003f46270 */
[----:B------:R-:W-:Y:S01]  /*8bc0*/  FSEL R212, R98, -INF , !P1 ;  /* 0xff80000062d47808 */ /* 0x000fe20004800000 */
[----:B------:R-:W-:Y:S01]  /*8bd0*/  SHFL.BFLY PT, R7, R68, 0x1, 0x1f ;  /* 0x0c201f0044077f89 */ /* 0x000fe200000e0000 */
[----:B------:R-:W-:Y:S02]  /*8be0*/  FSEL R239, R2, -INF , !P4 ;  /* 0xff80000002ef7808 */ /* 0x000fe40006000000 */
[----:B--2---:R-:W-:Y:S02]  /*8bf0*/  FMNMX.FTZ R70, R70, R12, !PT ;  /* 0x0000000c46467209 */ /* 0x004fe40007810000 */
[----:B------:R-:W-:Y:S02]  /*8c00*/  ISETP.GT.AND P5, PT, R243, R4, PT ;  /* 0x00000004f300720c */ /* 0x000fe40003fa4270 */
[C---:B------:R-:W-:Y:S01]  /*8c10*/  ISETP.GE.AND P1, PT, R4.reuse, R244, PT ;  /* 0x000000f40400720c */ /* 0x040fe20003f26270 */
[----:B------:R-:W1:Y:S01]  /*8c20*/  SHFL.BFLY PT, R6, R70, 0x1, 0x1f ;  /* 0x0c201f0046067f89 */ /* 0x000e6200000e0000 */
[----:B------:R-:W-:-:S02]  /*8c30*/  ISETP.GE.AND P0, PT, R4, R247, PT ;  /* 0x000000f70400720c */ /* 0x000fc40003f06270 */
[----:B------:R-:W-:Y:S02]  /*8c40*/  FMNMX3.FTZ R2, R107, R106, R105, !PT ;  /* 0x0000006a6b027276 */ /* 0x000fe40007810069 */
[----:B------:R-:W-:Y:S02]  /*8c50*/  FMNMX3.FTZ R4, R103, R102, R101, !PT ;  /* 0x0000006667047276 */ /* 0x000fe40007810065 */
[----:B------:R-:W-:Y:S02]  /*8c60*/  FSEL R13, R99, -INF , !P2 ;  /* 0xff800000630d7808 */ /* 0x000fe40005000000 */
[----:B------:R-:W-:Y:S02]  /*8c70*/  ISETP.GE.AND P2, PT, R5, R247, PT ;  /* 0x000000f70500720c */ /* 0x000fe40003f46270 */
[----:B------:R-:W-:Y:S01]  /*8c80*/  FMNMX3.FTZ R2, R2, R104, R127, !PT ;  /* 0x0000006802027276 */ /* 0x000fe2000781007f */
[----:B------:R-:W-:Y:S01]  /*8c90*/  STL [R1+0xc], R13 ;  /* 0x00000c0d01007387 */ /* 0x000fe20000100800 */
[----:B------:R-:W-:-:S02]  /*8ca0*/  FMNMX3.FTZ R4, R4, R100, R123, !PT ;  /* 0x0000006404047276 */ /* 0x000fc4000781007b */
[----:B------:R-:W-:Y:S01]  /*8cb0*/  FSEL R252, R97, -INF , !P2 ;  /* 0xff80000061fc7808 */ /* 0x000fe20005000000 */
[----:B------:R2:W-:Y:S01]  /*8cc0*/  STL [R1+0xf0], R243 ;  /* 0x0000f0f301007387 */ /* 0x0005e20000100800 */
[----:B------:R-:W-:Y:S02]  /*8cd0*/  FSEL R5, R114, -INF , !P5 ;  /* 0xff80000072057808 */ /* 0x000fe40006800000 */
[----:B------:R-:W-:Y:S01]  /*8ce0*/  ISETP.GT.AND P4, PT, R243, R3, PT ;  /* 0x00000003f300720c */ /* 0x000fe20003f84270 */
[----:B------:R-:W-:Y:S01]  /*8cf0*/  STL [R1+0xf4], R244 ;  /* 0x0000f4f401007387 */ /* 0x000fe20000100800 */
[C---:B------:R-:W-:Y:S02]  /*8d00*/  ISETP.GE.AND P2, PT, R3.reuse, R244, PT ;  /* 0x000000f40300720c */ /* 0x040fe40003f46270 */
[----:B------:R-:W-:Y:S01]  /*8d10*/  ISETP.GE.AND P5, PT, R3, R247, PT ;  /* 0x000000f70300720c */ /* 0x000fe20003fa6270 */
[----:B------:R-:W-:Y:S01]  /*8d20*/  STL [R1+0xf8], R247 ;  /* 0x0000f8f701007387 */ /* 0x000fe20000100800 */
[----:B------:R-:W-:-:S02]  /*8d30*/  FMNMX3.FTZ R2, R2, R126, R125, !PT ;  /* 0x0000007e02027276 */ /* 0x000fc4000781007d */
[----:B------:R-:W-:Y:S02]  /*8d40*/  FMNMX3.FTZ R3, R4, R122, R121, !PT ;  /* 0x0000007a04037276 */ /* 0x000fe40007810079 */
[----:B------:R-:W-:Y:S02]  /*8d50*/  LEA R232, R0, UR5, 0x1 ;  /* 0x0000000500e87c11 */ /* 0x000fe4000f8e08ff */
[----:B------:R-:W-:Y:S02]  /*8d60*/  FMNMX3.FTZ R0, R2, R124, R143, !PT ;  /* 0x0000007c02007276 */ /* 0x000fe4000781008f */
[----:B------:R-:W-:Y:S01]  /*8d70*/  FMNMX3.FTZ R3, R3, R120, R140, !PT ;  /* 0x0000007803037276 */ /* 0x000fe2000781008c */
[--C-:B------:R-:W-:Y:S01]  /*8d80*/  IMAD.IADD R220, R213, 0x1, R232.reuse ;  /* 0x00000001d5dc7824 */ /* 0x100fe200078e02e8 */
[----:B------:R-:W-:Y:S01]  /*8d90*/  FMNMX3.FTZ R0, R0, R142, R141, !PT ;  /* 0x0000008e00007276 */ /* 0x000fe2000781008d */
[C---:B------:R-:W-:Y:S01]  /*8da0*/  IMAD.IADD R233, R168.reuse, 0x1, R232 ;  /* 0x00000001a8e97824 */ /* 0x040fe200078e02e8 */
[----:B------:R-:W-:Y:S01]  /*8db0*/  FMNMX3.FTZ R2, R3, R138, R137, !PT ;  /* 0x0000008a03027276 */ /* 0x000fe20007810089 */
[----:B------:R-:W-:Y:S01]  /*8dc0*/  IMAD.IADD R148, R168, 0x1, R220 ;  /* 0x00000001a8947824 */ /* 0x000fe200078e02dc */
[----:B------:R-:W-:Y:S01]  /*8dd0*/  FMNMX3.FTZ R0, R0, R139, R160, !PT ;  /* 0x0000008b00007276 */ /* 0x000fe200078100a0 */
[----:B------:R-:W-:Y:S01]  /*8de0*/  LDSM.16.MT88.4 R48, [R232+0x8000] ;  /* 0x00800000e830783b */ /* 0x000fe20000004200 */
[----:B------:R-:W-:-:S02]  /*8df0*/  FMNMX3.FTZ R2, R2, R136, R157, !PT ;  /* 0x0000008802027276 */ /* 0x000fc4000781009d */
[----:B------:R-:W-:Y:S01]  /*8e00*/  FMNMX3.FTZ R0, R0, R159, R158, !PT ;  /* 0x0000009f00007276 */ /* 0x000fe2000781009e */
[----:B------:R-:W-:Y:S01]  /*8e10*/  LDSM.16.MT88.4 R72, [R233+0x8000] ;  /* 0x00800000e948783b */ /* 0x000fe20000004200 */
[----:B------:R-:W-:Y:S02]  /*8e20*/  FMNMX3.FTZ R2, R2, R155, R154, !PT ;  /* 0x0000009b02027276 */ /* 0x000fe4000781009a */
[----:B------:R-:W-:Y:S01]  /*8e30*/  FMNMX3.FTZ R0, R0, R156, R177, !PT ;  /* 0x0000009c00007276 */ /* 0x000fe200078100b1 */
[----:B------:R-:W-:Y:S01]  /*8e40*/  LDSM.16.MT88.4 R76, [R220+0x8000] ;  /* 0x00800000dc4c783b */ /* 0x000fe20000004200 */
[----:B-1----:R-:W-:Y:S02]  /*8e50*/  FMNMX.FTZ R70, R70, R6, !PT ;  /* 0x0000000646467209 */ /* 0x002fe40007810000 */
[----:B------:R-:W-:Y:S01]  /*8e60*/  FMNMX3.FTZ R2, R2, R153, R173, !PT ;  /* 0x0000009902027276 */ /* 0x000fe200078100ad */
[----:B------:R-:W-:Y:S01]  /*8e70*/  LDSM.16.MT88.4 R84, [R148+0x8000] ;  /* 0x008000009454783b */ /* 0x000fe20000004200 */
[----:B------:R-:W-:Y:S01]  /*8e80*/  FMNMX3.FTZ R0, R0, R175, R176, !PT ;  /* 0x000000af00007276 */ /* 0x000fe200078100b0 */
[----:B---3--:R-:W-:Y:S01]  /*8e90*/  FMUL.FTZ R3, R70, UR4 ;  /* 0x0000000446037c20 */ /* 0x008fe20008410000 */
[----:B------:R-:W-:Y:S01]  /*8ea0*/  FMNMX3.FTZ R2, R2, R172, R169, !PT ;  /* 0x000000ac02027276 */ /* 0x000fe200078100a9 */
[----:B------:R-:W-:Y:S01]  /*8eb0*/  LDSM.16.MT88.4 R52, [R232+0x8800] ;  /* 0x00880000e834783b */ /* 0x000fe20000004200 */
[----:B------:R-:W-:-:S02]  /*8ec0*/  FSEL R82, R5, -INF , !P1 ;  /* 0xff80000005527808 */ /* 0x000fc40004800000 */
[----:B------:R-:W-:Y:S01]  /*8ed0*/  FSETP.NEU.FTZ.AND P1, PT, R70, -INF , PT ;  /* 0xff8000004600780b */ /* 0x000fe20003f3d000 */
[----:B------:R-:W-:Y:S01]  /*8ee0*/  LDSM.16.MT88.4 R56, [R220+0x8800] ;  /* 0x00880000dc38783b */ /* 0x000fe20000004200 */
[----:B------:R-:W-:Y:S02]  /*8ef0*/  FMNMX3.FTZ R0, R0, R174, R211, !PT ;  /* 0x000000ae00007276 */ /* 0x000fe400078100d3 */
[----:B------:R-:W-:Y:S01]  /*8f00*/  FMNMX3.FTZ R2, R2, R171, R209, !PT ;  /* 0x000000ab02027276 */ /* 0x000fe200078100d1 */
[----:B------:R-:W-:Y:S01]  /*8f10*/  LDSM.16.MT88.4 R64, [R148+0x8800] ;  /* 0x008800009440783b */ /* 0x000fe20000004200 */
[----:B------:R-:W-:Y:S02]  /*8f20*/  FSEL R4, R117, -INF , !P4 ;  /* 0xff80000075047808 */ /* 0x000fe40006000000 */
[----:B------:R-:W-:Y:S01]  /*8f30*/  FSEL R3, R3, RZ, P1 ;  /* 0x000000ff03037208 */ /* 0x000fe20000800000 */
[----:B------:R-:W-:Y:S01]  /*8f40*/  STL [R1+0xfc], R70 ;  /* 0x0000fc4601007387 */ /* 0x000fe20000100800 */
[----:B------:R-:W-:-:S02]  /*8f50*/  FMNMX.FTZ R68, R68, R7, !PT ;  /* 0x0000000744447209 */ /* 0x000fc40007810000 */
[----:B------:R-:W-:Y:S01]  /*8f60*/  FMNMX3.FTZ R0, R0, R204, R17, !PT ;  /* 0x000000cc00007276 */ /* 0x000fe20007810011 */
[--C-:B------:R-:W-:Y:S01]  /*8f70*/  FFMA.FTZ R11, R44, UR4, -R3.reuse ;  /* 0x000000042c0b7c23 */ /* 0x100fe20008010803 */
[----:B------:R-:W-:Y:S01]  /*8f80*/  FMNMX3.FTZ R2, R2, R200, R14, !PT ;  /* 0x000000c802027276 */ /* 0x000fe2000781000e */
[--C-:B------:R-:W-:Y:S01]  /*8f90*/  FFMA.FTZ R6, R40, UR4, -R3.reuse ;  /* 0x0000000428067c23 */ /* 0x100fe20008010803 */
[----:B------:R-:W-:Y:S01]  /*8fa0*/  FSEL R81, R4, -INF , !P2 ;  /* 0xff80000004517808 */ /* 0x000fe20005000000 */
[--C-:B------:R-:W-:Y:S01]  /*8fb0*/  FFMA.FTZ R4, R36, UR4, -R3.reuse ;  /* 0x0000000424047c23 */ /* 0x100fe20008010803 */
[----:B------:R-:W-:Y:S01]  /*8fc0*/  FMNMX3.FTZ R7, R0, R205, R16, !PT ;  /* 0x000000cd00077276 */ /* 0x000fe20007810010 */
[----:B------:R-:W-:Y:S01]  /*8fd0*/  FMUL.FTZ R0, R68, UR4 ;  /* 0x0000000444007c20 */ /* 0x000fe20008410000 */
[----:B------:R-:W-:Y:S01]  /*8fe0*/  FSEL R198, R108, -INF , !P0 ;  /* 0xff8000006cc67808 */ /* 0x000fe20004000000 */
[----:B------:R1:W-:Y:S01]  /*8ff0*/  MUFU.EX2 R188, R4 ;  /* 0x0000000400bc7308 */ /* 0x0003e20000000800 */
[----:B------:R-:W-:Y:S01]  /*9000*/  FMNMX3.FTZ R5, R2, R191, R192, !PT ;  /* 0x000000bf02057276 */ /* 0x000fe200078100c0 */
[--C-:B------:R-:W-:Y:S01]  /*9010*/  FFMA.FTZ R2, R38, UR4, -R3.reuse ;  /* 0x0000000426027c23 */ /* 0x100fe20008010803 */
[----:B------:R-:W-:Y:S01]  /*9020*/  FSETP.NEU.FTZ.AND P0, PT, R68, -INF , PT ;  /* 0xff8000004400780b */ /* 0x000fe20003f1d000 */
[----:B------:R-:W-:Y:S01]  /*9030*/  MUFU.EX2 R250, R11 ;  /* 0x0000000b00fa7308 */ /* 0x000fe20000000800 */
[----:B------:R-:W-:Y:S01]  /*9040*/  FSEL R83, R109, -INF , !P5 ;  /* 0xff8000006d537808 */ /* 0x000fe20006800000 */
[----:B------:R-:W-:Y:S01]  /*9050*/  STL [R1+0x100], R68 ;  /* 0x0001004401007387 */ /* 0x000fe20000100800 */
[----:B------:R-:W-:Y:S01]  /*9060*/  FSEL R8, R0, RZ, P0 ;  /* 0x000000ff00087208 */ /* 0x000fe20000000000 */
[----:B------:R3:W-:Y:S01]  /*9070*/  MUFU.EX2 R189, R2 ;  /* 0x0000000200bd7308 */ /* 0x0007e20000000800 */
[----:B------:R-:W-:Y:S01]  /*9080*/  FFMA.FTZ R0, R42, UR4, -R3 ;  /* 0x000000042a007c23 */ /* 0x000fe20008010803 */
[----:B------:R-:W-:Y:S02]  /*9090*/  STL [R1+0x108], R252 ;  /* 0x000108fc01007387 */ /* 0x000fe40000100800 */
[----:B------:R4:W-:Y:S01]  /*90a0*/  MUFU.EX2 R190, R6 ;  /* 0x0000000600be7308 */ /* 0x0009e20000000800 */
[----:B-1----:R-:W-:Y:S01]  /*90b0*/  FMNMX3.FTZ R4, R5, R249, R245, !PT ;  /* 0x000000f905047276 */ /* 0x002fe200078100f5 */
[----:B------:R-:W-:-:S02]  /*90c0*/  FFMA.FTZ R5, R37, UR4, -R8 ;  /* 0x0000000425057c23 */ /* 0x000fc40008010808 */
[----:B------:R1:W2:Y:S01]  /*90d0*/  MUFU.EX2 R251, R0 ;  /* 0x0000000000fb7308 */ /* 0x0002a20000000800 */
[----:B------:R-:W-:Y:S01]  /*90e0*/  STL [R1+0x104], R198 ;  /* 0x000104c601007387 */ /* 0x000fe20000100800 */
[----:B------:R-:W-:Y:S02]  /*90f0*/  FMNMX3.FTZ R4, R4, R242, R240, !PT ;  /* 0x000000f204047276 */ /* 0x000fe400078100f0 */
[----:B------:R2:W-:Y:S01]  /*9100*/  MUFU.EX2 R236, R5 ;  /* 0x0000000500ec7308 */ /* 0x0005e20000000800 */
[----:B---3--:R-:W-:Y:S02]  /*9110*/  FMNMX3.FTZ R2, R7, R15, R207, !PT ;  /* 0x0000000f07027276 */ /* 0x008fe400078100cf */
[----:B------:R-:W-:Y:S01]  /*9120*/  FMNMX3.FTZ R4, R4, R239, R82, !PT ;  /* 0x000000ef04047276 */ /* 0x000fe20007810052 */
[----:B----4-:R-:W-:Y:S01]  /*9130*/  FFMA.FTZ R6, R34, UR4, -R8 ;  /* 0x0000000422067c23 */ /* 0x010fe20008010808 */
[----:B-1----:R-:W-:-:S03]  /*9140*/  FMNMX3.FTZ R0, R2, R13, R212, !PT ;  /* 0x0000000d02007276 */ /* 0x002fc600078100d4 */
[----:B------:R1:W3:Y:S01]  /*9150*/  MUFU.EX2 R246, R6 ;  /* 0x0000000600f67308 */ /* 0x0002e20000000800 */
[----:B------:R-:W-:Y:S01]  /*9160*/  FMNMX3.FTZ R2, R0, R252, R198, !PT ;  /* 0x000000fc00027276 */ /* 0x000fe200078100c6 */
[--C-:B--2---:R-:W-:Y:S01]  /*9170*/  FFMA.FTZ R5, R33, UR4, -R8.reuse ;  /* 0x0000000421057c23 */ /* 0x104fe20008010808 */
[----:B------:R-:W-:Y:S01]  /*9180*/  FMNMX.FTZ R0, R81, R4, !PT ;  /* 0x0000000451007209 */ /* 0x000fe20007810000 */
[----:B------:R-:W-:Y:S01]  /*9190*/  FFMA.FTZ R4, R32, UR4, -R8 ;  /* 0x0000000420047c23 */ /* 0x000fe20008010808 */
[----:B------:R-:W-:Y:S01]  /*91a0*/  FMNMX.FTZ R2, R83, R2, !PT ;  /* 0x0000000253027209 */ /* 0x000fe20007810000 */
[----:B------:R3:W-:Y:S02]  /*91b0*/  MUFU.EX2 R208, R5 ;  /* 0x0000000500d07308 */ /* 0x0007e40000000800 */
[----:B------:R-:W2:Y:S02]  /*91c0*/  SHFL.BFLY PT, R10, R0, 0x2, 0x1f ;  /* 0x0c401f00000a7f89 */ /* 0x000ea400000e0000 */
[----:B------:R4:W4:Y:S02]  /*91d0*/  MUFU.EX2 R243, R4 ;  /* 0x0000000400f37308 */ /* 0x0009240000000800 */
[----:B------:R-:W2:Y:S01]  /*91e0*/  SHFL.BFLY PT, R9, R2, 0x2, 0x1f ;  /* 0x0c401f0002097f89 */ /* 0x000ea200000e0000 */
[----:B-1----:R-:W-:-:S02]  /*91f0*/  F2FP.F16.F32.PACK_AB R6, R251, R190 ;  /* 0x000000befb06723e */ /* 0x002fc400000000ff */
[----:B---3--:R-:W-:Y:S02]  /*9200*/  F2FP.F16.F32.PACK_AB R5, R246, R236 ;  /* 0x000000ecf605723e */ /* 0x008fe400000000ff */
[----:B----4-:R-:W-:Y:S02]  /*9210*/  F2FP.F16.F32.PACK_AB R4, R189, R188 ;  /* 0x000000bcbd04723e */ /* 0x010fe400000000ff */
[----:B------:R-:W-:Y:S02]  /*9220*/  F2FP.F16.F32.PACK_AB R7, R243, R208 ;  /* 0x000000d0f307723e */ /* 0x000fe400000000ff */
[----:B--2---:R-:W-:Y:S01]  /*9230*/  FMNMX.FTZ R0, R0, R10, !PT ;  /* 0x0000000a00007209 */ /* 0x004fe20007810000 */
[----:B------:R-:W-:-:S04]  /*9240*/  FFMA.FTZ R10, R29, UR4, -R3 ;  /* 0x000000041d0a7c23 */ /* 0x000fc80008010803 */
[C---:B------:R-:W-:Y:S01]  /*9250*/  HMMA.16816.F32 R32, R4.reuse, R48, RZ ;  /* 0x000000300420723c */ /* 0x040fe200000018ff */
[----:B------:R-:W-:Y:S01]  /*9260*/  FMNMX.FTZ R2, R2, R9, !PT ;  /* 0x0000000902027209 */ /* 0x000fe20007810000 */
[----:B------:R-:W1:Y:S01]  /*9270*/  SHFL.BFLY PT, R12, R0, 0x1, 0x1f ;  /* 0x0c201f00000c7f89 */ /* 0x000e6200000e0000 */
[--C-:B------:R-:W-:Y:S01]  /*9280*/  FFMA.FTZ R9, R46, UR4, -R3.reuse ;  /* 0x000000042e097c23 */ /* 0x100fe20008010803 */
[----:B------:R2:W-:Y:S02]  /*9290*/  MUFU.EX2 R195, R10 ;  /* 0x0000000a00c37308 */ /* 0x0005e40000000800 */
[----:B------:R-:W3:Y:S02]  /*92a0*/  SHFL.BFLY PT, R11, R2, 0x1, 0x1f ;  /* 0x0c201f00020b7f89 */ /* 0x000ee400000e0000 */
[C---:B------:R-:W-:Y:S01]  /*92b0*/  HMMA.16816.F32 R60, R4.reuse, R72, RZ ;  /* 0x00000048043c723c */ /* 0x040fe200000018ff */
[----:B------:R4:W1:Y:S01]  /*92c0*/  MUFU.EX2 R179, R9 ;  /* 0x0000000900b37308 */ /* 0x0008620000000800 */
[----:B------:R-:W3:Y:S06]  /*92d0*/  LDSM.16.MT88.4 R44, [R233+0x8800] ;  /* 0x00880000e92c783b */ /* 0x000eec0000004200 */
[----:B------:R-:W-:Y:S01]  /*92e0*/  HMMA.16816.F32 R40, R4, R76, RZ ;  /* 0x0000004c0428723c */ /* 0x000fe200000018ff */
[----:B--2---:R-:W-:Y:S01]  /*92f0*/  FFMA.FTZ R10, R31, UR4, -R8 ;  /* 0x000000041f0a7c23 */ /* 0x004fe20008010808 */
[----:B----4-:R-:W-:-:S06]  /*9300*/  FFMA.FTZ R9, R28, UR4, -R3 ;  /* 0x000000041c097c23 */ /* 0x010fcc0008010803 */
[----:B------:R-:W-:Y:S01]  /*9310*/  HMMA.16816.F32 R36, R4, R84, RZ ;  /* 0x000000540424723c */ /* 0x000fe200000018ff */
[----:B------:R2:W-:Y:S01]  /*9320*/  MUFU.EX2 R70, R10 ;  /* 0x0000000a00467308 */ /* 0x0005e20000000800 */
[----:B-1----:R-:W-:-:S03]  /*9330*/  FMNMX.FTZ R80, R0, R12, !PT ;  /* 0x0000000c00507209 */ /* 0x002fc60007810000 */
[----:B------:R1:W4:Y:S01]  /*9340*/  MUFU.EX2 R200, R9 ;  /* 0x0000000900c87308 */ /* 0x0003220000000800 */
[----:B------:R-:W-:Y:S02]  /*9350*/  F2FP.F16.F32.PACK_AB R12, R179, R250 ;  /* 0x000000fab30c723e */ /* 0x000fe400000000ff */
[----:B---3--:R-:W-:Y:S01]  /*9360*/  FMNMX.FTZ R69, R2, R11, !PT ;  /* 0x0000000b02457209 */ /* 0x008fe20007810000 */
[C---:B------:R-:W-:Y:S01]  /*9370*/  FMUL.FTZ R2, R80.reuse, UR4 ;  /* 0x0000000450027c20 */ /* 0x040fe20008410000 */
[----:B------:R-:W-:Y:S01]  /*9380*/  FSETP.NEU.FTZ.AND P0, PT, R80, -INF , PT ;  /* 0xff8000005000780b */ /* 0x000fe20003f1d000 */
[----:B------:R-:W-:Y:S02]  /*9390*/  HMMA.16816.F32 R24, R4, R74, RZ ;  /* 0x0000004a0418723c */ /* 0x000fe400000018ff */
[C---:B------:R-:W-:Y:S01]  /*93a0*/  FMUL.FTZ R0, R69.reuse, UR4 ;  /* 0x0000000445007c20 */ /* 0x040fe20008410000 */
[----:B------:R-:W-:Y:S01]  /*93b0*/  FSEL R2, R2, RZ, P0 ;  /* 0x000000ff02027208 */ /* 0x000fe20000000000 */
[--C-:B--2---:R-:W-:Y:S01]  /*93c0*/  FFMA.FTZ R10, R90, UR4, -R8.reuse ;  /* 0x000000045a0a7c23 */ /* 0x104fe20008010808 */
[----:B------:R-:W-:Y:S01]  /*93d0*/  FSETP.NEU.FTZ.AND P0, PT, R69, -INF , PT ;  /* 0xff8000004500780b */ /* 0x000fe20003f1d000 */
[----:B-1----:R-:W-:-:S02]  /*93e0*/  FFMA.FTZ R9, R30, UR4, -R8 ;  /* 0x000000041e097c23 */ /* 0x002fc40008010808 */
[----:B------:R-:W-:Y:S01]  /*93f0*/  HMMA.16816.F32 R20, R4, R78, RZ ;  /* 0x0000004e0414723c */ /* 0x000fe200000018ff */
[----:B------:R-:W-:Y:S01]  /*9400*/  FSEL R0, R0, RZ, P0 ;  /* 0x000000ff00007208 */ /* 0x000fe20000000000 */
[----:B------:R-:W-:Y:S01]  /*9410*/  MUFU.EX2 R234, R10 ;  /* 0x0000000a00ea7308 */ /* 0x000fe20000000800 */
[----:B----4-:R-:W-:-:S03]  /*9420*/  F2FP.F16.F32.PACK_AB R14, R200, R195 ;  /* 0x000000c3c80e723e */ /* 0x010fc600000000ff */
[----:B------:R1:W2:Y:S01]  /*9430*/  MUFU.EX2 R252, R9 ;  /* 0x0000000900fc7308 */ /* 0x0002a20000000800 */
[----:B------:R-:W-:Y:S01]  /*9440*/  FFMA.FTZ R11, R126, UR4, -R0 ;  /* 0x000000047e0b7c23 */ /* 0x000fe20008010800 */
[----:B------:R-:W-:Y:S01]  /*9450*/  HMMA.16816.F32 R28, R4, R50, RZ ;  /* 0x00000032041c723c */ /* 0x000fe200000018ff */
[----:B------:R-:W-:-:S07]  /*9460*/  IMAD.MOV.U32 R126, RZ, RZ, R212 ;  /* 0x000000ffff7e7224 */ /* 0x000fce00078e00d4 */
[----:B------:R-:W-:Y:S01]  /*9470*/  HMMA.16816.F32 R16, R4, R86, RZ ;  /* 0x000000560410723c */ /* 0x000fe200000018ff */
[--C-:B------:R-:W-:Y:S01]  /*9480*/  FFMA.FTZ R4, R103, UR4, -R2.reuse ;  /* 0x0000000467047c23 */ /* 0x100fe20008010802 */
[----:B------:R-:W-:Y:S01]  /*9490*/  FFMA.FTZ R5, R102, UR4, -R2 ;  /* 0x0000000466057c23 */ /* 0x000fe20008010802 */
[----:B------:R-:W-:Y:S01]  /*94a0*/  FFMA.FTZ R6, R106, UR4, -R0 ;  /* 0x000000046a067c23 */ /* 0x000fe20008010800 */
[----:B-1----:R-:W-:Y:S01]  /*94b0*/  FFMA.FTZ R9, R89, UR4, -R8 ;  /* 0x0000000459097c23 */ /* 0x002fe20008010808 */
[----:B------:R1:W-:Y:S01]  /*94c0*/  MUFU.EX2 R237, R4 ;  /* 0x0000000400ed7308 */ /* 0x0003e20000000800 */
[--C-:B------:R-:W-:Y:S01]  /*94d0*/  FFMA.FTZ R10, R122, UR4, -R2.reuse ;  /* 0x000000047a0a7c23 */ /* 0x100fe20008010802 */
[----:B--2---:R-:W-:Y:S02]  /*94e0*/  F2FP.F16.F32.PACK_AB R13, R252, R70 ;  /* 0x00000046fc0d723e */ /* 0x004fe400000000ff */
[----:B------:R2:W-:Y:S04]  /*94f0*/  MUFU.EX2 R231, R5 ;  /* 0x0000000500e77308 */ /* 0x0005e80000000800 */
[----:B------:R3:W4:Y:S04]  /*9500*/  MUFU.EX2 R193, R9 ;  /* 0x0000000900c17308 */ /* 0x0007280000000800 */
[----:B------:R-:W-:Y:S01]  /*9510*/  MUFU.EX2 R168, R6 ;  /* 0x0000000600a87308 */ /* 0x000fe20000000800 */
[----:B-1----:R-:W-:-:S03]  /*9520*/  FFMA.FTZ R4, R101, UR4, -R2 ;  /* 0x0000000465047c23 */ /* 0x002fc60008010802 */
[----:B------:R1:W-:Y:S01]  /*9530*/  MUFU.EX2 R178, R10 ;  /* 0x0000000a00b27308 */ /* 0x0003e20000000800 */
[----:B--2---:R-:W-:-:S03]  /*9540*/  FFMA.FTZ R5, R100, UR4, -R2 ;  /* 0x0000000464057c23 */ /* 0x004fc60008010802 */
[----:B------:R2:W-:Y:S01]  /*9550*/  MUFU.EX2 R199, R4 ;  /* 0x0000000400c77308 */ /* 0x0005e20000000800 */
[--C-:B---3--:R-:W-:Y:S01]  /*9560*/  FFMA.FTZ R9, R123, UR4, -R2.reuse ;  /* 0x000000047b097c23 */ /* 0x108fe20008010802 */
[----:B----4-:R-:W-:Y:S02]  /*9570*/  F2FP.F16.F32.PACK_AB R15, R193, R234 ;  /* 0x000000eac10f723e */ /* 0x010fe400000000ff */
[----:B------:R3:W4:Y:S04]  /*9580*/  MUFU.EX2 R218, R5 ;  /* 0x0000000500da7308 */ /* 0x0007280000000800 */
[----:B------:R4:W-:Y:S01]  /*9590*/  MUFU.EX2 R235, R9 ;  /* 0x0000000900eb7308 */ /* 0x0009e20000000800 */
[----:B-1----:R-:W-:Y:S01]  /*95a0*/  FFMA.FTZ R10, R120, UR4, -R2 ;  /* 0x00000004780a7c23 */ /* 0x002fe20008010802 */
[----:B------:R-:W-:Y:S01]  /*95b0*/  HMMA.16816.F32 R112, R12, R52, R32 ;  /* 0x000000340c70723c */ /* 0x000fe20000001820 */
[----:B--2---:R-:W-:-:S02]  /*95c0*/  FFMA.FTZ R4, R107, UR4, -R0 ;  /* 0x000000046b047c23 */ /* 0x004fc40008010800 */
[----:B------:R1:W-:Y:S01]  /*95d0*/  MUFU.EX2 R214, R10 ;  /* 0x0000000a00d67308 */ /* 0x0003e20000000800 */
[----:B---3--:R-:W-:-:S03]  /*95e0*/  FFMA.FTZ R5, R105, UR4, -R0 ;  /* 0x0000000469057c23 */ /* 0x008fc60008010800 */
[----:B------:R2:W3:Y:S01]  /*95f0*/  MUFU.EX2 R196, R4 ;  /* 0x0000000400c47308 */ /* 0x0004e20000000800 */
[----:B----4-:R-:W-:Y:S01]  /*9600*/  F2FP.F16.F32.PACK_AB R6, R218, R199 ;  /* 0x000000c7da06723e */ /* 0x010fe200000000ff */
[C---:B------:R-:W-:Y:S01]  /*9610*/  HMMA.16816.F32 R100, R12.reuse, R46, R24 ;  /* 0x0000002e0c64723c */ /* 0x040fe20000001818 */
[----:B------:R-:W-:Y:S01]  /*9620*/  FFMA.FTZ R9, R121, UR4, -R2 ;  /* 0x0000000479097c23 */ /* 0x000fe20008010802 */
[----:B------:R3:W-:Y:S04]  /*9630*/  MUFU.EX2 R170, R5 ;  /* 0x0000000500aa7308 */ /* 0x0007e80000000800 */
[----:B------:R4:W4:Y:S01]  /*9640*/  MUFU.EX2 R202, R9 ;  /* 0x0000000900ca7308 */ /* 0x0009220000000800 */
[--C-:B-1----:R-:W-:Y:S01]  /*9650*/  FFMA.FTZ R10, R125, UR4, -R0.reuse ;  /* 0x000000047d0a7c23 */ /* 0x102fe20008010800 */
[----:B------:R-:W-:Y:S02]  /*9660*/  HMMA.16816.F32 R88, R12, R56, R40 ;  /* 0x000000380c58723c */ /* 0x000fe40000001828 */
[----:B------:R1:W-:Y:S01]  /*9670*/  MUFU.EX2 R125, R11 ;  /* 0x0000000b007d7308 */ /* 0x0003e20000000800 */
[----:B--2---:R-:W-:-:S03]  /*9680*/  FFMA.FTZ R4, R104, UR4, -R0 ;  /* 0x0000000468047c23 */ /* 0x004fc60008010800 */
[----:B------:R2:W-:Y:S01]  /*9690*/  MUFU.EX2 R201, R10 ;  /* 0x0000000a00c97308 */ /* 0x0005e20000000800 */
[----:B---3--:R-:W-:Y:S01]  /*96a0*/  F2FP.F16.F32.PACK_AB R5, R168, R196 ;  /* 0x000000c4a805723e */ /* 0x008fe200000000ff */
[----:B------:R-:W-:Y:S02]  /*96b0*/  HMMA.16816.F32 R116, R12, R64, R36 ;  /* 0x000000400c74723c */ /* 0x000fe40000001824 */
[----:B------:R3:W3:Y:S01]  /*96c0*/  MUFU.EX2 R238, R4 ;  /* 0x0000000400ee7308 */ /* 0x0006e20000000800 */
[----:B----4-:R-:W-:Y:S01]  /*96d0*/  FFMA.FTZ R9, R127, UR4, -R0 ;  /* 0x000000047f097c23 */ /* 0x010fe20008010800 */
[----:B------:R-:W-:-:S03]  /*96e0*/  IMAD.MOV.U32 R127, RZ, RZ, R179 ;  /* 0x000000ffff7f7224 */ /* 0x000fc600078e00b3 */
[----:B------:R4:W4:Y:S01]  /*96f0*/  MUFU.EX2 R197, R9 ;  /* 0x0000000900c57308 */ /* 0x0009220000000800 */
[C---:B------:R-:W-:Y:S01]  /*9700*/  HMMA.16816.F32 R108, R12.reuse, R44, R60 ;  /* 0x0000002c0c6c723c */ /* 0x040fe2000000183c */
[----:B-1----:R-:W-:Y:S01]  /*9710*/  FFMA.FTZ R11, R142, UR4, -R0 ;  /* 0x000000048e0b7c23 */ /* 0x002fe20008010800 */
[----:B------:R-:W-:Y:S02]  /*9720*/  IMAD.MOV.U32 R142, RZ, RZ, R202 ;  /* 0x000000ffff8e7224 */ /* 0x000fe400078e00ca */
[----:B--2---:R-:W-:Y:S01]  /*9730*/  FFMA.FTZ R10, R130, UR4, -R3 ;  /* 0x00000004820a7c23 */ /* 0x004fe20008010803 */
[----:B------:R-:W-:Y:S01]  /*9740*/  IMAD.MOV.U32 R130, RZ, RZ, R210 ;  /* 0x000000ffff827224 */ /* 0x000fe200078e00d2 */
[----:B---3--:R-:W-:Y:S02]  /*9750*/  F2FP.F16.F32.PACK_AB R4, R231, R237 ;  /* 0x000000ede704723e */ /* 0x008fe400000000ff */
[----:B------:R-:W-:Y:S01]  /*9760*/  HMMA.16816.F32 R104, R12, R54, R28 ;  /* 0x000000360c68723c */ /* 0x000fe2000000181c */
[----:B------:R-:W-:Y:S01]  /*9770*/  F2FP.F16.F32.PACK_AB R7, R238, R170 ;  /* 0x000000aaee07723e */ /* 0x000fe200000000ff */
[----:B------:R1:W-:Y:S01]  /*9780*/  MUFU.EX2 R198, R10 ;  /* 0x0000000a00c67308 */ /* 0x0003e20000000800 */
[----:B----4-:R-:W-:-:S05]  /*9790*/  FFMA.FTZ R9, R124, UR4, -R0 ;  /* 0x000000047c097c23 */ /* 0x010fca0008010800 */
[C---:B------:R-:W-:Y:S01]  /*97a0*/  HMMA.16816.F32 R32, R4.reuse, R72, RZ ;  /* 0x000000480420723c */ /* 0x040fe200000018ff */
[----:B------:R2:W3:Y:S07]  /*97b0*/  MUFU.EX2 R68, R9 ;  /* 0x0000000900447308 */ /* 0x0004ee0000000800 */
[----:B------:R-:W-:Y:S01]  /*97c0*/  HMMA.16816.F32 R24, R4, R78, RZ ;  /* 0x0000004e0418723c */ /* 0x000fe200000018ff */
[----:B-1----:R-:W-:-:S04]  /*97d0*/  FFMA.FTZ R10, R128, UR4, -R3 ;  /* 0x00000004800a7c23 */ /* 0x002fc80008010803 */
[----:B------:R1:W-:Y:S01]  /*97e0*/  MUFU.EX2 R216, R10 ;  /* 0x0000000a00d87308 */ /* 0x0003e20000000800 */
[----:B--2---:R-:W-:Y:S02]  /*97f0*/  FFMA.FTZ R9, R131, UR4, -R3 ;  /* 0x0000000483097c23 */ /* 0x004fe40008010803 */
[----:B------:R-:W-:Y:S01]  /*9800*/  HMMA.16816.F32 R40, R4, R48, RZ ;  /* 0x000000300428723c */ /* 0x000fe200000018ff */
[----:B------:R-:W-:Y:S01]  /*9810*/  IMAD.MOV.U32 R131, RZ, RZ, R208 ;  /* 0x000000ffff837224 */ /* 0x000fe200078e00d0 */
[----:B------:R2:W4:Y:S06]  /*9820*/  MUFU.EX2 R194, R9 ;  /* 0x0000000900c27308 */ /* 0x00052c0000000800 */
[----:B------:R-:W-:Y:S01]  /*9830*/  HMMA.16816.F32 R96, R12, R58, R20 ;  /* 0x0000003a0c60723c */ /* 0x000fe20000001814 */
[----:B-1----:R-:W-:Y:S01]  /*9840*/  FFMA.FTZ R10, R138, UR4, -R2 ;  /* 0x000000048a0a7c23 */ /* 0x002fe20008010802 */
[----:B------:R-:W-:-:S03]  /*9850*/  IMAD.MOV.U32 R138, RZ, RZ, R220 ;  /* 0x000000ffff8a7224 */ /* 0x000fc600078e00dc */
[----:B------:R1:W-:Y:S03]  /*9860*/  MUFU.EX2 R128, R10 ;  /* 0x0000000a00807308 */ /* 0x0003e60000000800 */
[----:B------:R-:W-:Y:S01]  /*9870*/  HMMA.16816.F32 R92, R12, R66, R16 ;  /* 0x000000420c5c723c */ /* 0x000fe20000001810 */
[----:B--2---:R-:W-:Y:S01]  /*9880*/  FFMA.FTZ R9, R129, UR4, -R3 ;  /* 0x0000000481097c23 */ /* 0x004fe20008010803 */
[----:B------:R-:W-:-:S03]  /*9890*/  IMAD.MOV.U32 R129, RZ, RZ, R178 ;  /* 0x000000ffff817224 */ /* 0x000fc600078e00b2 */
[----:B------:R2:W4:Y:S03]  /*98a0*/  MUFU.EX2 R206, R9 ;  /* 0x0000000900ce7308 */ /* 0x0005260000000800 */
[----:B------:R-:W-:Y:S01]  /*98b0*/  HMMA.16816.F32 R36, R4, R50, RZ ;  /* 0x000000320424723c */ /* 0x000fe200000018ff */
[----:B-1----:R-:W-:Y:S01]  /*98c0*/  FFMA.FTZ R10, R136, UR4, -R2 ;  /* 0x00000004880a7c23 */ /* 0x002fe20008010802 */
[----:B------:R-:W-:-:S06]  /*98d0*/  IMAD.MOV.U32 R136, RZ, RZ, R195 ;  /* 0x000000ffff887224 */ /* 0x000fcc00078e00c3 */
[----:B------:R-:W-:Y:S01]  /*98e0*/  HMMA.16816.F32 R20, R4, R74, RZ ;  /* 0x0000004a0414723c */ /* 0x000fe200000018ff */
[----:B--2---:R-:W-:-:S04]  /*98f0*/  FFMA.FTZ R9, R135, UR4, -R8 ;  /* 0x0000000487097c23 */ /* 0x004fc80008010808 */
[----:B------:R1:W-:Y:S03]  /*9900*/  MUFU.EX2 R213, R9 ;  /* 0x0000000900d57308 */ /* 0x0003e60000000800 */
[C---:B------:R-:W-:Y:S08]  /*9910*/  HMMA.16816.F32 R16, R4.reuse, R76, RZ ;  /* 0x0000004c0410723c */ /* 0x040ff000000018ff */
[----:B------:R-:W-:Y:S01]  /*9920*/  HMMA.16816.F32 R12, R4, R84, RZ ;  /* 0x00000054040c723c */ /* 0x000fe200000018ff */
[----:B-1----:R-:W-:Y:S01]  /*9930*/  FFMA.FTZ R9, R140, UR4, -R2 ;  /* 0x000000048c097c23 */ /* 0x002fe20008010802 */
[----:B------:R-:W-:-:S06]  /*9940*/  IMAD.MOV.U32 R140, RZ, RZ, R193 ;  /* 0x000000ffff8c7224 */ /* 0x000fcc00078e00c1 */
[----:B------:R-:W-:Y:S01]  /*9950*/  HMMA.16816.F32 R28, R4, R86, RZ ;  /* 0x00000056041c723c */ /* 0x000fe200000018ff */
[----:B------:R-:W-:Y:S01]  /*9960*/  F2FP.F16.F32.PACK_AB R4, R178, R235 ;  /* 0x000000ebb204723e */ /* 0x000fe200000000ff */
[----:B------:R1:W-:Y:S01]  /*9970*/  MUFU.EX2 R248, R9 ;  /* 0x0000000900f87308 */ /* 0x0003e20000000800 */
[----:B------:R-:W-:Y:S02]  /*9980*/  F2FP.F16.F32.PACK_AB R5, R125, R197 ;  /* 0x000000c57d05723e */ /* 0x000fe400000000ff */
[----:B------:R-:W-:Y:S02]  /*9990*/  F2FP.F16.F32.PACK_AB R6, R214, R202 ;  /* 0x000000cad606723e */ /* 0x000fe400000000ff */
[----:B---3--:R-:W-:-:S07]  /*99a0*/  F2FP.F16.F32.PACK_AB R7, R68, R201 ;  /* 0x000000c94407723e */ /* 0x008fce00000000ff */
[----:B------:R-:W-:Y:S01]  /*99b0*/  HMMA.16816.F32 R48, R4, R44, R32 ;  /* 0x0000002c0430723c */ /* 0x000fe20000001820 */
[----:B-1----:R-:W-:Y:S01]  /*99c0*/  FFMA.FTZ R9, R137, UR4, -R2 ;  /* 0x0000000489097c23 */ /* 0x002fe20008010802 */
[----:B----4-:R-:W-:-:S03]  /*99d0*/  IMAD.MOV.U32 R137, RZ, RZ, R194 ;  /* 0x000000ffff897224 */ /* 0x010fc600078e00c2 */
[----:B------:R1:W-:Y:S03]  /*99e0*/  MUFU.EX2 R247, R9 ;  /* 0x0000000900f77308 */ /* 0x0003e60000000800 */
[C---:B------:R-:W-:Y:S01]  /*99f0*/  HMMA.16816.F32 R32, R4.reuse, R58, R24 ;  /* 0x0000003a0420723c */ /* 0x040fe20000001818 */
[----:B------:R-:W2:Y:S07]  /*9a00*/  LDSM.16.MT88.4 R24, [R232+0x9000] ;  /* 0x00900000e818783b */ /* 0x000eae0000004200 */
[----:B------:R-:W-:Y:S01]  /*9a10*/  HMMA.16816.F32 R76, R4, R52, R40 ;  /* 0x00000034044c723c */ /* 0x000fe20000001828 */
[----:B-1----:R-:W-:Y:S01]  /*9a20*/  FFMA.FTZ R9, R143, UR4, -R0 ;  /* 0x000000048f097c23 */ /* 0x002fe20008010800 */
[----:B------:R-:W-:-:S06]  /*9a30*/  IMAD.MOV.U32 R143, RZ, RZ, R201 ;  /* 0x000000ffff8f7224 */ /* 0x000fcc00078e00c9 */
[C---:B------:R-:W-:Y:S01]  /*9a40*/  HMMA.16816.F32 R40, R4.reuse, R54, R36 ;  /* 0x000000360428723c */ /* 0x040fe20000001824 */
[----:B------:R1:W-:Y:S07]  /*9a50*/  MUFU.EX2 R241, R9 ;  /* 0x0000000900f17308 */ /* 0x0003ee0000000800 */
[----:B------:R-:W-:Y:S01]  /*9a60*/  HMMA.16816.F32 R60, R4, R56, R16 ;  /* 0x00000038043c723c */ /* 0x000fe20000001810 */
[----:B------:R-:W3:Y:S01]  /*9a70*/  LDSM.16.MT88.4 R16, [R233+0x9000] ;  /* 0x00900000e910783b */ /* 0x000ee20000004200 */
[----:B-1----:R-:W-:-:S06]  /*9a80*/  FFMA.FTZ R9, R139, UR4, -R0 ;  /* 0x000000048b097c23 */ /* 0x002fcc0008010800 */
[----:B------:R-:W-:Y:S01]  /*9a90*/  HMMA.16816.F32 R72, R4, R64, R12 ;  /* 0x000000400448723c */ /* 0x000fe2000000180c */
[----:B------:R-:W1:Y:S01]  /*9aa0*/  LDSM.16.MT88.4 R12, [R220+0x9000] ;  /* 0x00900000dc0c783b */ /* 0x000e620000004200 */
[----:B------:R-:W-:-:S06]  /*9ab0*/  IMAD.MOV.U32 R139, RZ, RZ, R218 ;  /* 0x000000ffff8b7224 */ /* 0x000fcc00078e00da */
[C---:B------:R-:W-:Y:S01]  /*9ac0*/  HMMA.16816.F32 R36, R4.reuse, R46, R20 ;  /* 0x0000002e0424723c */ /* 0x040fe20000001814 */
[----:B------:R-:W4:Y:S07]  /*9ad0*/  LDSM.16.MT88.4 R20, [R148+0x9000] ;  /* 0x009000009414783b */ /* 0x000f2e0000004200 */
[----:B------:R-:W-:Y:S01]  /*9ae0*/  HMMA.16816.F32 R28, R4, R66, R28 ;  /* 0x00000042041c723c */ /* 0x000fe2000000181c */
[--C-:B------:R-:W-:Y:S01]  /*9af0*/  FFMA.FTZ R4, R134, UR4, -R8.reuse ;  /* 0x0000000486047c23 */ /* 0x100fe20008010808 */
[----:B------:R-:W-:Y:S01]  /*9b00*/  FFMA.FTZ R5, R133, UR4, -R8 ;  /* 0x0000000485057c23 */ /* 0x000fe20008010808 */
[----:B------:R-:W-:-:S02]  /*9b10*/  F2FP.F16.F32.PACK_AB R6, R216, R206 ;  /* 0x000000ced806723e */ /* 0x000fc400000000ff */
[----:B------:R2:W3:Y:S04]  /*9b20*/  MUFU.EX2 R203, R4 ;  /* 0x0000000400cb7308 */ /* 0x0004e80000000800 */
[----:B------:R3:W-:Y:S01]  /*9b30*/  MUFU.EX2 R215, R5 ;  /* 0x0000000500d77308 */ /* 0x0007e20000000800 */
[----:B--2---:R-:W-:-:S04]  /*9b40*/  FFMA.FTZ R4, R132, UR4, -R8 ;  /* 0x0000000484047c23 */ /* 0x004fc80008010808 */
[----:B------:R2:W1:Y:S01]  /*9b50*/  MUFU.EX2 R244, R4 ;  /* 0x0000000400f47308 */ /* 0x0004620000000800 */
[----:B---3--:R-:W-:Y:S02]  /*9b60*/  F2FP.F16.F32.PACK_AB R5, R203, R213 ;  /* 0x000000d5cb05723e */ /* 0x008fe400000000ff */
[----:B--2---:R-:W-:Y:S02]  /*9b70*/  F2FP.F16.F32.PACK_AB R4, R198, R194 ;  /* 0x000000c2c604723e */ /* 0x004fe400000000ff */
[----:B-1----:R-:W-:-:S07]  /*9b80*/  F2FP.F16.F32.PACK_AB R7, R244, R215 ;  /* 0x000000d7f407723e */ /* 0x002fce00000000ff */
[C---:B------:R-:W-:Y:S01]  /*9b90*/  HMMA.16816.F32 R56, R4.reuse, R24, R112 ;  /* 0x000000180438723c */ /* 0x040fe20000001870 */
[----:B------:R1:W-:Y:S04]  /*9ba0*/  MUFU.EX2 R113, R10 ;  /* 0x0000000a00717308 */ /* 0x0003e80000000800 */
[----:B------:R2:W3:Y:S03]  /*9bb0*/  MUFU.EX2 R114, R11 ;  /* 0x0000000b00727308 */ /* 0x0004e60000000800 */
[----:B------:R-:W-:Y:S01]  /*9bc0*/  HMMA.16816.F32 R84, R4, R16, R108 ;  /* 0x000000100454723c */ /* 0x000fe2000000186c */
[----:B------:R4:W-:Y:S01]  /*9bd0*/  MUFU.EX2 R112, R9 ;  /* 0x0000000900707308 */ /* 0x0009e20000000800 */
[----:B-1----:R-:W-:-:S06]  /*9be0*/  FFMA.FTZ R10, R141, UR4, -R0 ;  /* 0x000000048d0a7c23 */ /* 0x002fcc0008010800 */
[C---:B------:R-:W-:Y:S01]  /*9bf0*/  HMMA.16816.F32 R88, R4.reuse, R12, R88 ;  /* 0x0000000c0458723c */ /* 0x040fe20000001858 */
[----:B------:R-:W-:Y:S01]  /*9c00*/  IMAD.MOV.U32 R141, RZ, RZ, R219 ;  /* 0x000000ffff8d7224 */ /* 0x000fe200078e00db */
[----:B------:R1:W3:Y:S01]  /*9c10*/  MUFU.EX2 R132, R10 ;  /* 0x0000000a00847308 */ /* 0x0002e20000000800 */
[----:B--2---:R-:W-:Y:S01]  /*9c20*/  FFMA.FTZ R11, R151, UR4, -R8 ;  /* 0x00000004970b7c23 */ /* 0x004fe20008010808 */
[----:B------:R-:W-:Y:S02]  /*9c30*/  IMAD.MOV.U32 R151, RZ, RZ, R203 ;  /* 0x000000ffff977224 */ /* 0x000fe400078e00cb */
[----:B----4-:R-:W-:Y:S02]  /*9c40*/  FFMA.FTZ R9, R149, UR4, -R3 ;  /* 0x0000000495097c23 */ /* 0x010fe40008010803 */
[----:B------:R-:W-:Y:S01]  /*9c50*/  HMMA.16816.F32 R116, R4, R20, R116 ;  /* 0x000000140474723c */ /* 0x000fe20000001874 */
[----:B------:R2:W-:Y:S01]  /*9c60*/  MUFU.EX2 R225, R11 ;  /* 0x0000000b00e17308 */ /* 0x0005e20000000800 */
[----:B------:R-:W-:-:S03]  /*9c70*/  IMAD.MOV.U32 R149, RZ, RZ, R217 ;  /* 0x000000ffff957224 */ /* 0x000fc600078e00d9 */
[----:B------:R4:W-:Y:S03]  /*9c80*/  MUFU.EX2 R230, R9 ;  /* 0x0000000900e67308 */ /* 0x0009e60000000800 */
[----:B------:R-:W-:Y:S01]  /*9c90*/  HMMA.16816.F32 R52, R4, R26, R104 ;  /* 0x0000001a0434723c */ /* 0x000fe20000001868 */
[----:B-1----:R-:W-:Y:S01]  /*9ca0*/  FFMA.FTZ R10, R146, UR4, -R3 ;  /* 0x00000004920a7c23 */ /* 0x002fe20008010803 */
[----:B------:R-:W-:-:S03]  /*9cb0*/  IMAD.MOV.U32 R146, RZ, RZ, R215 ;  /* 0x000000ffff927224 */ /* 0x000fc600078e00d7 */
[----:B------:R1:W3:Y:S01]  /*9cc0*/  MUFU.EX2 R227, R10 ;  /* 0x0000000a00e37308 */ /* 0x0002e20000000800 */
[----:B--2---:R-:W-:Y:S02]  /*9cd0*/  FFMA.FTZ R11, R159, UR4, -R0 ;  /* 0x000000049f0b7c23 */ /* 0x004fe40008010800 */
[C---:B------:R-:W-:Y:S01]  /*9ce0*/  HMMA.16816.F32 R64, R4.reuse, R18, R100 ;  /* 0x000000120440723c */ /* 0x040fe20000001864 */
[--C-:B----4-:R-:W-:Y:S01]  /*9cf0*/  FFMA.FTZ R9, R145, UR4, -R3.reuse ;  /* 0x0000000491097c23 */ /* 0x110fe20008010803 */
[----:B------:R-:W-:Y:S02]  /*9d00*/  IMAD.MOV.U32 R145, RZ, RZ, R214 ;  /* 0x000000ffff917224 */ /* 0x000fe400078e00d6 */
[----:B------:R2:W-:Y:S04]  /*9d10*/  MUFU.EX2 R214, R11 ;  /* 0x0000000b00d67308 */ /* 0x0005e80000000800 */
[----:B------:R-:W-:Y:S01]  /*9d20*/  HMMA.16816.F32 R96, R4, R14, R96 ;  /* 0x0000000e0460723c */ /* 0x000fe20000001860 */
[----:B------:R4:W-:Y:S01]  /*9d30*/  MUFU.EX2 R228, R9 ;  /* 0x0000000900e47308 */ /* 0x0009e20000000800 */
[----:B-1----:R-:W-:Y:S01]  /*9d40*/  FFMA.FTZ R10, R144, UR4, -R3 ;  /* 0x00000004900a7c23 */ /* 0x002fe20008010803 */
[----:B------:R-:W-:-:S03]  /*9d50*/  IMAD.MOV.U32 R144, RZ, RZ, R190 ;  /* 0x000000ffff907224 */ /* 0x000fc600078e00be */
[----:B------:R1:W1:Y:S02]  /*9d60*/  MUFU.EX2 R229, R10 ;  /* 0x0000000a00e57308 */ /* 0x0002640000000800 */
[----:B------:R-:W-:Y:S01]  /*9d70*/  HMMA.16816.F32 R92, R4, R22, R92 ;  /* 0x00000016045c723c */ /* 0x000fe2000000185c */
[----:B------:R-:W-:Y:S02]  /*9d80*/  F2FP.F16.F32.PACK_AB R4, R128, R248 ;  /* 0x000000f88004723e */ /* 0x000fe400000000ff */
[----:B---3--:R-:W-:Y:S01]  /*9d90*/  F2FP.F16.F32.PACK_AB R5, R114, R241 ;  /* 0x000000f17205723e */ /* 0x008fe200000000ff */
[--C-:B--2---:R-:W-:Y:S01]  /*9da0*/  FFMA.FTZ R11, R166, UR4, -R8.reuse ;  /* 0x00000004a60b7c23 */ /* 0x104fe20008010808 */
[----:B------:R-:W-:Y:S01]  /*9db0*/  F2FP.F16.F32.PACK_AB R6, R113, R247 ;  /* 0x000000f77106723e */ /* 0x000fe200000000ff */
[----:B------:R-:W-:Y:S01]  /*9dc0*/  IMAD.MOV.U32 R166, RZ, RZ, R191 ;  /* 0x000000ffffa67224 */ /* 0x000fe200078e00bf */
[----:B------:R-:W-:Y:S01]  /*9dd0*/  F2FP.F16.F32.PACK_AB R7, R112, R132 ;  /* 0x000000847007723e */ /* 0x000fe200000000ff */
[----:B----4-:R-:W-:Y:S01]  /*9de0*/  FFMA.FTZ R9, R152, UR4, -R8 ;  /* 0x0000000498097c23 */ /* 0x010fe20008010808 */
[----:B------:R2:W-:Y:S01]  /*9df0*/  MUFU.EX2 R208, R11 ;  /* 0x0000000b00d07308 */ /* 0x0005e20000000800 */
[----:B------:R-:W-:-:S03]  /*9e00*/  IMAD.MOV.U32 R152, RZ, RZ, R114 ;  /* 0x000000ffff987224 */ /* 0x000fc600078e0072 */
[----:B------:R3:W4:Y:S01]  /*9e10*/  MUFU.EX2 R224, R9 ;  /* 0x0000000900e07308 */ /* 0x0007220000000800 */
[----:B------:R-:W-:Y:S01]  /*9e20*/  HMMA.16816.F32 R108, R4, R24, R76 ;  /* 0x00000018046c723c */ /* 0x000fe2000000184c */
[----:B-1----:R-:W-:Y:S01]  /*9e30*/  FFMA.FTZ R10, R150, UR4, -R8 ;  /* 0x00000004960a7c23 */ /* 0x002fe20008010808 */
[----:B------:R-:W-:-:S03]  /*9e40*/  IMAD.MOV.U32 R150, RZ, RZ, R188 ;  /* 0x000000ffff967224 */ /* 0x000fc600078e00bc */
[----:B------:R1:W-:Y:S03]  /*9e50*/  MUFU.EX2 R226, R10 ;  /* 0x0000000a00e27308 */ /* 0x0003e60000000800 */
[----:B------:R-:W-:Y:S01]  /*9e60*/  HMMA.16816.F32 R76, R4, R26, R40 ;  /* 0x0000001a044c723c */ /* 0x000fe20000001828 */
[----:B------:R-:W4:Y:S01]  /*9e70*/  LDSM.16.MT88.4 R24, [R232+0x9800] ;  /* 0x00980000e818783b */ /* 0x000f220000004200 */
[----:B--2---:R-:W-:Y:S01]  /*9e80*/  FFMA.FTZ R11, R175, UR4, -R0 ;  /* 0x00000004af0b7c23 */ /* 0x004fe20008010800 */
[----:B---3--:R-:W-:-:S03]  /*9e90*/  FFMA.FTZ R9, R147, UR4, -R8 ;  /* 0x0000000493097c23 */ /* 0x008fc60008010808 */
[----:B------:R-:W-:Y:S01]  /*9ea0*/  MUFU.EX2 R133, R11 ;  /* 0x0000000b00857308 */ /* 0x000fe20000000800 */
[----:B------:R-:W-:Y:S01]  /*9eb0*/  IMAD.MOV.U32 R147, RZ, RZ, R113 ;  /* 0x000000ffff937224 */ /* 0x000fe200078e0071 */
[----:B------:R-:W-:Y:S02]  /*9ec0*/  HMMA.16816.F32 R44, R4, R18, R36 ;  /* 0x00000012042c723c */ /* 0x000fe40000001824 */
[----:B------:R2:W3:Y:S01]  /*9ed0*/  MUFU.EX2 R223, R9 ;  /* 0x0000000900df7308 */ /* 0x0004e20000000800 */
[----:B-1----:R-:W-:Y:S01]  /*9ee0*/  FFMA.FTZ R10, R155, UR4, -R2 ;  /* 0x000000049b0a7c23 */ /* 0x002fe20008010802 */
[----:B------:R-:W-:-:S03]  /*9ef0*/  IMAD.MOV.U32 R155, RZ, RZ, R213 ;  /* 0x000000ffff9b7224 */ /* 0x000fc600078e00d5 */
[----:B------:R1:W-:Y:S01]  /*9f00*/  MUFU.EX2 R222, R10 ;  /* 0x0000000a00de7308 */ /* 0x0003e20000000800 */
[C---:B------:R-:W-:Y:S01]  /*9f10*/  HMMA.16816.F32 R48, R4.reuse, R16, R48 ;  /* 0x000000100430723c */ /* 0x040fe20000001830 */
[----:B------:R-:W3:Y:S07]  /*9f20*/  LDSM.16.MT88.4 R16, [R233+0x9800] ;  /* 0x00980000e910783b */ /* 0x000eee0000004200 */
[----:B------:R-:W-:Y:S01]  /*9f30*/  HMMA.16816.F32 R40, R4, R12, R60 ;  /* 0x0000000c0428723c */ /* 0x000fe2000000183c */
[----:B--2---:R-:W-:-:S04]  /*9f40*/  FFMA.FTZ R9, R157, UR4, -R2 ;  /* 0x000000049d097c23 */ /* 0x004fc80008010802 */
[----:B------:R2:W3:Y:S01]  /*9f50*/  MUFU.EX2 R220, R9 ;  /* 0x0000000900dc7308 */ /* 0x0004e20000000800 */
[----:B-1----:R-:W-:Y:S01]  /*9f60*/  FFMA.FTZ R10, R153, UR4, -R2 ;  /* 0x00000004990a7c23 */ /* 0x002fe20008010802 */
[----:B------:R-:W-:Y:S01]  /*9f70*/  IMAD.MOV.U32 R153, RZ, RZ, R206 ;  /* 0x000000ffff997224 */ /* 0x000fe200078e00ce */
[C---:B------:R-:W-:Y:S01]  /*9f80*/  HMMA.16816.F32 R36, R4.reuse, R14, R32 ;  /* 0x0000000e0424723c */ /* 0x040fe20000001820 */
[----:B------:R-:W1:Y:S01]  /*9f90*/  LDSM.16.MT88.4 R12, [R138+0x9800] ;  /* 0x009800008a0c783b */ /* 0x000e620000004200 */
[----:B------:R4:W-:Y:S06]  /*9fa0*/  MUFU.EX2 R221, R10 ;  /* 0x0000000a00dd7308 */ /* 0x0009ec0000000800 */
[----:B------:R-:W-:Y:S01]  /*9fb0*/  HMMA.16816.F32 R32, R4, R20, R72 ;  /* 0x000000140420723c */ /* 0x000fe20000001848 */
[----:B--2---:R-:W-:Y:S01]  /*9fc0*/  FFMA.FTZ R9, R154, UR4, -R2 ;  /* 0x000000049a097c23 */ /* 0x004fe20008010802 */
[----:B------:R-:W-:-:S03]  /*9fd0*/  IMAD.MOV.U32 R154, RZ, RZ, R207 ;  /* 0x000000ffff9a7224 */ /* 0x000fc600078e00cf */
[----:B------:R2:W-:Y:S03]  /*9fe0*/  MUFU.EX2 R219, R9 ;  /* 0x0000000900db7308 */ /* 0x0005e60000000800 */
[----:B------:R-:W-:Y:S01]  /*9ff0*/  HMMA.16816.F32 R28, R4, R22, R28 ;  /* 0x00000016041c723c */ /* 0x000fe2000000181c */
[----:B------:R-:W1:Y:S01]  /*a000*/  LDSM.16.MT88.4 R20, [R148+0x9800] ;  /* 0x009800009414783b */ /* 0x000e620000004200 */
[----:B----4-:R-:W-:Y:S01]  /*a010*/  FFMA.FTZ R10, R158, UR4, -R0 ;  /* 0x000000049e0a7c23 */ /* 0x010fe20008010800 */
[----:B------:R-:W-:Y:S02]  /*a020*/  F2FP.F16.F32.PACK_AB R4, R227, R230 ;  /* 0x000000e6e304723e */ /* 0x000fe400000000ff */
[----:B------:R-:W-:Y:S01]  /*a030*/  F2FP.F16.F32.PACK_AB R6, R229, R228 ;  /* 0x000000e4e506723e */ /* 0x000fe200000000ff */
[----:B------:R4:W-:Y:S01]  /*a040*/  MUFU.EX2 R217, R10 ;  /* 0x0000000a00d97308 */ /* 0x0009e20000000800 */
[----:B------:R-:W-:-:S02]  /*a050*/  F2FP.F16.F32.PACK_AB R5, R225, R224 ;  /* 0x000000e0e105723e */ /* 0x000fc400000000ff */
[----:B---3--:R-:W-:Y:S01]  /*a060*/  F2FP.F16.F32.PACK_AB R7, R223, R226 ;  /* 0x000000e2df07723e */ /* 0x008fe200000000ff */
[----:B--2---:R-:W-:Y:S01]  /*a070*/  FFMA.FTZ R9, R160, UR4, -R0 ;  /* 0x00000004a0097c23 */ /* 0x004fe20008010800 */
[----:B------:R-:W-:-:S05]  /*a080*/  IMAD.MOV.U32 R160, RZ, RZ, R205 ;  /* 0x000000ffffa07224 */ /* 0x000fca00078e00cd */
[----:B------:R-:W-:Y:S01]  /*a090*/  HMMA.16816.F32 R104, R4, R24, R56 ;  /* 0x000000180468723c */ /* 0x000fe20000001838 */
[----:B------:R2:W3:Y:S01]  /*a0a0*/  MUFU.EX2 R218, R9 ;  /* 0x0000000900da7308 */ /* 0x0004e20000000800 */
[----:B----4-:R-:W-:Y:S01]  /*a0b0*/  FFMA.FTZ R10, R71, UR4, -R3 ;  /* 0x00000004470a7c23 */ /* 0x010fe20008010803 */
[----:B------:R-:W-:-:S05]  /*a0c0*/  IMAD.MOV.U32 R71, RZ, RZ, R112 ;  /* 0x000000ffff477224 */ /* 0x000fca00078e0070 */
[----:B------:R-:W-:Y:S01]  /*a0d0*/  HMMA.16816.F32 R56, R4, R16, R84 ;  /* 0x000000100438723c */ /* 0x000fe20000001854 */
[----:B------:R4:W-:Y:S01]  /*a0e0*/  MUFU.EX2 R210, R10 ;  /* 0x0000000a00d27308 */ /* 0x0009e20000000800 */
[----:B--2---:R-:W-:-:S06]  /*a0f0*/  FFMA.FTZ R9, R156, UR4, -R0 ;  /* 0x000000049c097c23 */ /* 0x004fcc0008010800 */
[----:B-1----:R-:W-:Y:S01]  /*a100*/  HMMA.16816.F32 R72, R4, R12, R88 ;  /* 0x0000000c0448723c */ /* 0x002fe20000001858 */
[----:B------:R1:W2:Y:S01]  /*a110*/  MUFU.EX2 R215, R9 ;  /* 0x0000000900d77308 */ /* 0x0002a20000000800 */
[----:B----4-:R-:W-:-:S06]  /*a120*/  FFMA.FTZ R10, R162, UR4, -R3 ;  /* 0x00000004a20a7c23 */ /* 0x010fcc0008010803 */
[C---:B------:R-:W-:Y:S01]  /*a130*/  HMMA.16816.F32 R52, R4.reuse, R26, R52 ;  /* 0x0000001a0434723c */ /* 0x040fe20000001834 */
[----:B------:R-:W-:Y:S01]  /*a140*/  IMAD.MOV.U32 R162, RZ, RZ, R211 ;  /* 0x000000ffffa27224 */ /* 0x000fe200078e00d3 */
[----:B------:R4:W-:Y:S06]  /*a150*/  MUFU.EX2 R213, R10 ;  /* 0x0000000a00d57308 */ /* 0x0009ec0000000800 */
[----:B------:R-:W-:Y:S01]  /*a160*/  HMMA.16816.F32 R64, R4, R18, R64 ;  /* 0x000000120440723c */ /* 0x000fe20000001840 */
[----:B-1----:R-:W-:Y:S01]  /*a170*/  FFMA.FTZ R9, R163, UR4, -R3 ;  /* 0x00000004a3097c23 */ /* 0x002fe20008010803 */
[----:B------:R-:W-:-:S03]  /*a180*/  IMAD.MOV.U32 R163, RZ, RZ, R189 ;  /* 0x000000ffffa37224 */ /* 0x000fc600078e00bd */
[----:B------:R1:W2:Y:S03]  /*a190*/  MUFU.EX2 R212, R9 ;  /* 0x0000000900d47308 */ /* 0x0002a60000000800 */
[----:B------:R-:W-:Y:S01]  /*a1a0*/  HMMA.16816.F32 R84, R4, R14, R96 ;  /* 0x0000000e0454723c */ /* 0x000fe20000001860 */
[----:B----4-:R-:W-:Y:S01]  /*a1b0*/  FFMA.FTZ R10, R165, UR4, -R8 ;  /* 0x00000004a50a7c23 */ /* 0x010fe20008010808 */
[----:B------:R-:W-:-:S03]  /*a1c0*/  IMAD.MOV.U32 R165, RZ, RZ, R209 ;  /* 0x000000ffffa57224 */ /* 0x000fc600078e00d1 */
[----:B------:R4:W-:Y:S03]  /*a1d0*/  MUFU.EX2 R209, R10 ;  /* 0x0000000a00d17308 */ /* 0x0009e60000000800 */
[----:B------:R-:W-:Y:S01]  /*a1e0*/  HMMA.16816.F32 R116, R4, R20, R116 ;  /* 0x000000140474723c */ /* 0x000fe20000001874 */
[----:B-1----:R-:W-:Y:S01]  /*a1f0*/  FFMA.FTZ R9, R161, UR4, -R3 ;  /* 0x00000004a1097c23 */ /* 0x002fe20008010803 */
[----:B------:R-:W-:-:S03]  /*a200*/  IMAD.MOV.U32 R161, RZ, RZ, R204 ;  /* 0x000000ffffa17224 */ /* 0x000fc600078e00cc */
[----:B------:R1:W1:Y:S03]  /*a210*/  MUFU.EX2 R211, R9 ;  /* 0x0000000900d37308 */ /* 0x0002660000000800 */
[----:B------:R-:W-:Y:S01]  /*a220*/  HMMA.16816.F32 R88, R4, R22, R92 ;  /* 0x000000160458723c */ /* 0x000fe2000000185c */
[----:B------:R-:W-:Y:S02]  /*a230*/  F2FP.F16.F32.PACK_AB R4, R222, R220 ;  /* 0x000000dcde04723e */ /* 0x000fe400000000ff */
[----:B---3--:R-:W-:Y:S01]  /*a240*/  F2FP.F16.F32.PACK_AB R5, R214, R218 ;  /* 0x000000dad605723e */ /* 0x008fe200000000ff */
[----:B----4-:R-:W-:Y:S01]  /*a250*/  FFMA.FTZ R10, R172, UR4, -R2 ;  /* 0x00000004ac0a7c23 */ /* 0x010fe20008010802 */
[----:B------:R-:W-:Y:S02]  /*a260*/  F2FP.F16.F32.PACK_AB R6, R221, R219 ;  /* 0x000000dbdd06723e */ /* 0x000fe400000000ff */
[----:B--2---:R-:W-:Y:S01]  /*a270*/  F2FP.F16.F32.PACK_AB R7, R215, R217 ;  /* 0x000000d9d707723e */ /* 0x004fe200000000ff */
[----:B------:R2:W-:Y:S01]  /*a280*/  MUFU.EX2 R204, R10 ;  /* 0x0000000a00cc7308 */ /* 0x0005e20000000800 */
[----:B-1----:R-:W-:-:S05]  /*a290*/  FFMA.FTZ R9, R167, UR4, -R8 ;  /* 0x00000004a7097c23 */ /* 0x002fca0008010808 */
[C---:B------:R-:W-:Y:S01]  /*a2a0*/  HMMA.16816.F32 R108, R4.reuse, R24, R108 ;  /* 0x00000018046c723c */ /* 0x040fe2000000186c */
[----:B------:R-:W-:Y:S01]  /*a2b0*/  IMAD.MOV.U32 R167, RZ, RZ, R192 ;  /* 0x000000ffffa77224 */ /* 0x000fe200078e00c0 */
[----:B------:R1:W3:Y:S06]  /*a2c0*/  MUFU.EX2 R207, R9 ;  /* 0x0000000900cf7308 */ /* 0x0002ec0000000800 */
[----:B------:R-:W-:Y:S01]  /*a2d0*/  HMMA.16816.F32 R100, R4, R26, R76 ;  /* 0x0000001a0464723c */ /* 0x000fe2000000184c */
[----:B------:R-:W4:Y:S01]  /*a2e0*/  LDSM.16.MT88.4 R24, [R232+0xa000] ;  /* 0x00a00000e818783b */ /* 0x000f220000004200 */
[----:B--2---:R-:W-:-:S04]  /*a2f0*/  FFMA.FTZ R10, R171, UR4, -R2 ;  /* 0x00000004ab0a7c23 */ /* 0x004fc80008010802 */
[----:B------:R2:W-:Y:S02]  /*a300*/  MUFU.EX2 R205, R10 ;  /* 0x0000000a00cd7308 */ /* 0x0005e40000000800 */
[----:B------:R-:W-:Y:S01]  /*a310*/  HMMA.16816.F32 R60, R4, R14, R36 ;  /* 0x0000000e043c723c */ /* 0x000fe20000001824 */
[----:B-1----:R-:W-:-:S04]  /*a320*/  FFMA.FTZ R9, R164, UR4, -R8 ;  /* 0x00000004a4097c23 */ /* 0x002fc80008010808 */
[----:B------:R1:W3:Y:S03]  /*a330*/  MUFU.EX2 R206, R9 ;  /* 0x0000000900ce7308 */ /* 0x0002e60000000800 */
[----:B------:R-:W-:Y:S01]  /*a340*/  HMMA.16816.F32 R96, R4, R16, R48 ;  /* 0x000000100460723c */ /* 0x000fe20000001830 */
[----:B--2---:R-:W-:-:S07]  /*a350*/  FFMA.FTZ R10, R176, UR4, -R0 ;  /* 0x00000004b00a7c23 */ /* 0x004fce0008010800 */
[----:B------:R-:W-:Y:S01]  /*a360*/  HMMA.16816.F32 R92, R4, R18, R44 ;  /* 0x00000012045c723c */ /* 0x000fe2000000182c */
[----:B------:R-:W2:Y:S01]  /*a370*/  LDSM.16.MT88.4 R16, [R233+0xa000] ;  /* 0x00a00000e910783b */ /* 0x000ea20000004200 */
[----:B------:R3:W-:Y:S01]  /*a380*/  MUFU.EX2 R201, R10 ;  /* 0x0000000a00c97308 */ /* 0x0007e20000000800 */
[----:B-1----:R-:W-:-:S04]  /*a390*/  FFMA.FTZ R9, R173, UR4, -R2 ;  /* 0x00000004ad097c23 */ /* 0x002fc80008010802 */
[----:B------:R1:W2:Y:S01]  /*a3a0*/  MUFU.EX2 R202, R9 ;  /* 0x0000000900ca7308 */ /* 0x0002a20000000800 */
[C---:B------:R-:W-:Y:S01]  /*a3b0*/  HMMA.16816.F32 R76, R4.reuse, R12, R40 ;  /* 0x0000000c044c723c */ /* 0x040fe20000001828 */
[----:B------:R-:W2:Y:S07]  /*a3c0*/  LDSM.16.MT88.4 R12, [R138+0xa000] ;  /* 0x00a000008a0c783b */ /* 0x000eae0000004200 */
[----:B------:R-:W-:Y:S01]  /*a3d0*/  HMMA.16816.F32 R36, R4, R20, R32 ;  /* 0x000000140424723c */ /* 0x000fe20000001820 */
[----:B---3--:R-:W-:Y:S01]  /*a3e0*/  FFMA.FTZ R10, R181, UR4, -R3 ;  /* 0x00000004b50a7c23 */ /* 0x008fe20008010803 */
[----:B-1----:R-:W-:-:S03]  /*a3f0*/  FFMA.FTZ R9, R169, UR4, -R2 ;  /* 0x00000004a9097c23 */ /* 0x002fc60008010802 */
[----:B------:R1:W-:Y:S03]  /*a400*/  MUFU.EX2 R122, R10 ;  /* 0x0000000a007a7308 */ /* 0x0003e60000000800 */
[----:B------:R-:W-:Y:S01]  /*a410*/  HMMA.16816.F32 R28, R4, R22, R28 ;  /* 0x00000016041c723c */ /* 0x000fe2000000181c */
[----:B------:R-:W3:Y:S01]  /*a420*/  LDSM.16.MT88.4 R20, [R148+0xa000] ;  /* 0x00a000009414783b */ /* 0x000ee20000004200 */
[----:B------:R4:W-:Y:S01]  /*a430*/  MUFU.EX2 R203, R9 ;  /* 0x0000000900cb7308 */ /* 0x0009e20000000800 */
[----:B------:R-:W-:Y:S02]  /*a440*/  F2FP.F16.F32.PACK_AB R4, R210, R212 ;  /* 0x000000d4d204723e */ /* 0x000fe400000000ff */
[----:B------:R-:W-:Y:S02]  /*a450*/  F2FP.F16.F32.PACK_AB R6, R213, R211 ;  /* 0x000000d3d506723e */ /* 0x000fe400000000ff */
[----:B------:R-:W-:-:S02]  /*a460*/  F2FP.F16.F32.PACK_AB R5, R208, R207 ;  /* 0x000000cfd005723e */ /* 0x000fc400000000ff */
[----:B------:R-:W-:Y:S01]  /*a470*/  F2FP.F16.F32.PACK_AB R7, R206, R209 ;  /* 0x000000d1ce07723e */ /* 0x000fe200000000ff */
[----:B-1----:R-:W-:Y:S01]  /*a480*/  FFMA.FTZ R10, R182, UR4, -R3 ;  /* 0x00000004b60a7c23 */ /* 0x002fe20008010803 */
[----:B----4-:R-:W-:-:S05]  /*a490*/  FFMA.FTZ R9, R177, UR4, -R0 ;  /* 0x00000004b1097c23 */ /* 0x010fca0008010800 */
[C---:B------:R-:W-:Y:S01]  /*a4a0*/  HMMA.16816.F32 R112, R4.reuse, R24, R104 ;  /* 0x000000180470723c */ /* 0x040fe20000001868 */
[----:B------:R-:W-:Y:S04]  /*a4b0*/  MUFU.EX2 R124, R10 ;  /* 0x0000000a007c7308 */ /* 0x000fe80000000800 */
[----:B------:R1:W4:Y:S03]  /*a4c0*/  MUFU.EX2 R134, R9 ;  /* 0x0000000900867308 */ /* 0x0003260000000800 */
[C---:B------:R-:W-:Y:S08]  /*a4d0*/  HMMA.16816.F32 R104, R4.reuse, R26, R52 ;  /* 0x0000001a0468723c */ /* 0x040ff00000001834 */
[----:B--2---:R-:W-:Y:S01]  /*a4e0*/  HMMA.16816.F32 R56, R4, R16, R56 ;  /* 0x000000100438723c */ /* 0x004fe20000001838 */
[----:B-1----:R-:W-:-:S04]  /*a4f0*/  FFMA.FTZ R9, R174, UR4, -R0 ;  /* 0x00000004ae097c23 */ /* 0x002fc80008010800 */
[----:B------:R1:W2:Y:S03]  /*a500*/  MUFU.EX2 R135, R9 ;  /* 0x0000000900877308 */ /* 0x0002a60000000800 */
[C---:B------:R-:W-:Y:S08]  /*a510*/  HMMA.16816.F32 R52, R4.reuse, R18, R64 ;  /* 0x000000120434723c */ /* 0x040ff00000001840 */
[----:B------:R-:W-:Y:S01]  /*a520*/  HMMA.16816.F32 R48, R4, R12, R72 ;  /* 0x0000000c0430723c */ /* 0x000fe20000001848 */
[----:B-1----:R-:W-:-:S07]  /*a530*/  FFMA.FTZ R9, R183, UR4, -R3 ;  /* 0x00000004b7097c23 */ /* 0x002fce0008010803 */
[C---:B------:R-:W-:Y:S01]  /*a540*/  HMMA.16816.F32 R44, R4.reuse, R14, R84 ;  /* 0x0000000e042c723c */ /* 0x040fe20000001854 */
[----:B------:R1:W-:Y:S07]  /*a550*/  MUFU.EX2 R123, R9 ;  /* 0x00000009007b7308 */ /* 0x0003ee0000000800 */
[----:B---3--:R-:W-:Y:S01]  /*a560*/  HMMA.16816.F32 R40, R4, R20, R116 ;  /* 0x000000140428723c */ /* 0x008fe20000001874 */
[----:B-1----:R-:W-:-:S07]  /*a570*/  FFMA.FTZ R9, R180, UR4, -R3 ;  /* 0x00000004b4097c23 */ /* 0x002fce0008010803 */
[----:B------:R-:W-:Y:S01]  /*a580*/  HMMA.16816.F32 R32, R4, R22, R88 ;  /* 0x000000160420723c */ /* 0x000fe20000001858 */
[----:B------:R-:W-:Y:S02]  /*a590*/  F2FP.F16.F32.PACK_AB R4, R204, R202 ;  /* 0x000000cacc04723e */ /* 0x000fe400000000ff */
[----:B----4-:R-:W-:Y:S01]  /*a5a0*/  F2FP.F16.F32.PACK_AB R5, R133, R134 ;  /* 0x000000868505723e */ /* 0x010fe200000000ff */
[----:B------:R-:W-:Y:S01]  /*a5b0*/  MUFU.EX2 R121, R9 ;  /* 0x0000000900797308 */ /* 0x000fe20000000800 */
[----:B------:R-:W-:Y:S02]  /*a5c0*/  F2FP.F16.F32.PACK_AB R6, R205, R203 ;  /* 0x000000cbcd06723e */ /* 0x000fe400000000ff */
[----:B--2---:R-:W-:-:S07]  /*a5d0*/  F2FP.F16.F32.PACK_AB R7, R135, R201 ;  /* 0x000000c98707723e */ /* 0x004fce00000000ff */
        /* <DEDUP_REMOVED lines=13> */
[--C-:B------:R-:W-:Y:S01]  /*a6b0*/  FFMA.FTZ R5, R185, UR4, -R8.reuse ;  /* 0x00000004b9057c23 */ /* 0x100fe20008010808 */
[----:B------:R-:W-:-:S02]  /*a6c0*/  FFMA.FTZ R6, R184, UR4, -R8 ;  /* 0x00000004b8067c23 */ /* 0x000fc40008010808 */
[----:B------:R2:W-:Y:S04]  /*a6d0*/  MUFU.EX2 R118, R4 ;  /* 0x0000000400767308 */ /* 0x0005e80000000800 */
[----:B------:R-:W3:Y:S04]  /*a6e0*/  MUFU.EX2 R117, R5 ;  /* 0x0000000500757308 */ /* 0x000ee80000000800 */
[----:B------:R4:W-:Y:S01]  /*a6f0*/  MUFU.EX2 R119, R6 ;  /* 0x0000000600777308 */ /* 0x0009e20000000800 */
[----:B--2---:R-:W-:-:S04]  /*a700*/  FFMA.FTZ R4, R187, UR4, -R8 ;  /* 0x00000004bb047c23 */ /* 0x004fc80008010808 */
[----:B------:R2:W2:Y:S01]  /*a710*/  MUFU.EX2 R120, R4 ;  /* 0x0000000400787308 */ /* 0x0004a20000000800 */
[----:B---3--:R-:W-:Y:S02]  /*a720*/  F2FP.F16.F32.PACK_AB R5, R118, R117 ;  /* 0x000000757605723e */ /* 0x008fe400000000ff */
[----:B----4-:R-:W-:Y:S02]  /*a730*/  F2FP.F16.F32.PACK_AB R6, R121, R124 ;  /* 0x0000007c7906723e */ /* 0x010fe400000000ff */
[----:B--2---:R-:W-:Y:S02]  /*a740*/  F2FP.F16.F32.PACK_AB R4, R123, R122 ;  /* 0x0000007a7b04723e */ /* 0x004fe400000000ff */
[----:B------:R-:W-:-:S07]  /*a750*/  F2FP.F16.F32.PACK_AB R7, R120, R119 ;  /* 0x000000777807723e */ /* 0x000fce00000000ff */
[C---:B-1----:R-:W-:Y:S08]  /*a760*/  HMMA.16816.F32 R112, R4.reuse, R20, R112 ;  /* 0x000000140470723c */ /* 0x042ff00000001870 */
[C---:B------:R-:W-:Y:S08]  /*a770*/  HMMA.16816.F32 R104, R4.reuse, R22, R104 ;  /* 0x000000160468723c */ /* 0x040ff00000001868 */
[C---:B------:R-:W-:Y:S08]  /*a780*/  HMMA.16816.F32 R176, R4.reuse, R16, R56 ;  /* 0x0000001004b0723c */ /* 0x040ff00000001838 */
[C---:B------:R-:W-:Y:S08]  /*a790*/  HMMA.16816.F32 R180, R4.reuse, R18, R52 ;  /* 0x0000001204b4723c */ /* 0x040ff00000001834 */
[C---:B------:R-:W-:Y:S08]  /*a7a0*/  HMMA.16816.F32 R184, R4.reuse, R12, R48 ;  /* 0x0000000c04b8723c */ /* 0x040ff00000001830 */
[C---:B------:R-:W-:Y:S08]  /*a7b0*/  HMMA.16816.F32 R188, R4.reuse, R14, R44 ;  /* 0x0000000e04bc723c */ /* 0x040ff0000000182c */
[C---:B------:R-:W-:Y:S08]  /*a7c0*/  HMMA.16816.F32 R192, R4.reuse, R24, R40 ;  /* 0x0000001804c0723c */ /* 0x040ff00000001828 */
[----:B------:R-:W-:Y:S01]  /*a7d0*/  HMMA.16816.F32 R96, R4, R26, R32 ;  /* 0x0000001a0460723c */ /* 0x000fe20000001820 */
[----:B------:R-:W-:-:S02]  /*a7e0*/  FFMA.FTZ R6, R165, UR4, -R2 ;  /* 0x00000004a5067c23 */ /* 0x000fc40008010802 */
[----:B------:R-:W2:Y:S02]  /*a7f0*/  LDL.LU R165, [R1+0x70] ;  /* 0x0000700001a57983 */ /* 0x000ea40000300800 */
[--C-:B--2---:R-:W-:Y:S02]  /*a800*/  FFMA.FTZ R5, R165, UR4, -R2.reuse ;  /* 0x00000004a5057c23 */ /* 0x104fe40008010802 */
[----:B------:R-:W2:Y:S01]  /*a810*/  LDL.LU R165, [R1+0x10] ;  /* 0x0000100001a57983 */ /* 0x000ea20000300800 */
[--C-:B------:R-:W-:Y:S01]  /*a820*/  FFMA.FTZ R7, R166, UR4, -R2.reuse ;  /* 0x00000004a6077c23 */ /* 0x100fe20008010802 */
[----:B------:R-:W-:Y:S01]  /*a830*/  FFMA.FTZ R38, R167, UR4, -R2 ;  /* 0x00000004a7267c23 */ /* 0x000fe20008010802 */
[----:B------:R-:W-:Y:S02]  /*a840*/  IMAD.MOV.U32 R173, RZ, RZ, R162 ;  /* 0x000000ffffad7224 */ /* 0x000fe400078e00a2 */
[----:B------:R-:W-:Y:S02]  /*a850*/  IMAD.MOV.U32 R166, RZ, RZ, R154 ;  /* 0x000000ffffa67224 */ /* 0x000fe400078e009a */
[----:B------:R-:W-:-:S02]  /*a860*/  IMAD.MOV.U32 R164, RZ, RZ, R161 ;  /* 0x000000ffffa47224 */ /* 0x000fc400078e00a1 */
[----:B------:R-:W-:Y:S02]  /*a870*/  IMAD.MOV.U32 R154, RZ, RZ, R145 ;  /* 0x000000ffff9a7224 */ /* 0x000fe400078e0091 */
[----:B------:R-:W-:Y:S02]  /*a880*/  IMAD.MOV.U32 R167, RZ, RZ, R149 ;  /* 0x000000ffffa77224 */ /* 0x000fe400078e0095 */
[----:B------:R-:W-:Y:S02]  /*a890*/  IMAD.MOV.U32 R162, RZ, RZ, R139 ;  /* 0x000000ffffa27224 */ /* 0x000fe400078e008b */
[----:B------:R-:W-:Y:S01]  /*a8a0*/  FFMA.FTZ R57, R249, UR4, -R2 ;  /* 0x00000004f9397c23 */ /* 0x000fe20008010802 */
[----:B------:R-:W-:Y:S02]  /*a8b0*/  IMAD.MOV.U32 R145, RZ, RZ, R128 ;  /* 0x000000ffff917224 */ /* 0x000fe400078e0080 */
[----:B------:R-:W-:Y:S01]  /*a8c0*/  FFMA.FTZ R56, R245, UR4, -R2 ;  /* 0x00000004f5387c23 */ /* 0x000fe20008010802 */
[----:B------:R-:W-:-:S02]  /*a8d0*/  IMAD.MOV.U32 R149, RZ, RZ, R125 ;  /* 0x000000ffff957224 */ /* 0x000fc400078e007d */
[--C-:B------:R-:W-:Y:S01]  /*a8e0*/  FFMA.FTZ R39, R242, UR4, -R2.reuse ;  /* 0x00000004f2277c23 */ /* 0x100fe20008010802 */
[----:B------:R-:W-:Y:S02]  /*a8f0*/  IMAD.MOV.U32 R139, RZ, RZ, R127 ;  /* 0x000000ffff8b7224 */ /* 0x000fe400078e007f */
[--C-:B------:R-:W-:Y:S01]  /*a900*/  FFMA.FTZ R125, R240, UR4, -R2.reuse ;  /* 0x00000004f07d7c23 */ /* 0x100fe20008010802 */
[--C-:B------:R-:W-:Y:S01]  /*a910*/  FFMA.FTZ R127, R239, UR4, -R2.reuse ;  /* 0x00000004ef7f7c23 */ /* 0x100fe20008010802 */
[----:B------:R-:W-:Y:S01]  /*a920*/  FFMA.FTZ R128, R81, UR4, -R2 ;  /* 0x0000000451807c23 */ /* 0x000fe20008010802 */
[----:B------:R-:W-:Y:S01]  /*a930*/  IMAD.MOV.U32 R161, RZ, RZ, R141 ;  /* 0x000000ffffa17224 */ /* 0x000fe200078e008d */
[----:B------:R1:W-:Y:S01]  /*a940*/  MUFU.EX2 R109, R5 ;  /* 0x00000005006d7308 */ /* 0x0003e20000000800 */
[----:B------:R-:W-:Y:S02]  /*a950*/  IMAD.MOV.U32 R141, RZ, RZ, R252 ;  /* 0x000000ffff8d7224 */ /* 0x000fe400078e00fc */
[----:B------:R-:W3:Y:S01]  /*a960*/  LDL.LU R252, [R1+0x108] ;  /* 0x0001080001fc7983 */ /* 0x000ee20000300800 */
[----:B--2---:R-:W-:Y:S01]  /*a970*/  FFMA.FTZ R4, R165, UR4, -R2 ;  /* 0x00000004a5047c23 */ /* 0x004fe20008010802 */
[----:B------:R-:W-:-:S02]  /*a980*/  IMAD.MOV.U32 R165, RZ, RZ, R160 ;  /* 0x000000ffffa57224 */ /* 0x000fc400078e00a0 */
[----:B------:R-:W-:Y:S02]  /*a990*/  IMAD.MOV.U32 R160, RZ, RZ, R153 ;  /* 0x000000ffffa07224 */ /* 0x000fe400078e0099 */
[----:B------:R-:W-:Y:S02]  /*a9a0*/  IMAD.MOV.U32 R153, RZ, RZ, R146 ;  /* 0x000000ffff997224 */ /* 0x000fe400078e0092 */
[----:B------:R-:W-:Y:S02]  /*a9b0*/  IMAD.MOV.U32 R146, RZ, RZ, R129 ;  /* 0x000000ffff927224 */ /* 0x000fe400078e0081 */
[----:B------:R-:W-:Y:S01]  /*a9c0*/  FFMA.FTZ R129, R82, UR4, -R2 ;  /* 0x0000000452817c23 */ /* 0x000fe20008010802 */
[----:B------:R-:W-:Y:S01]  /*a9d0*/  FFMA.FTZ R2, R173, UR4, -R0 ;  /* 0x00000004ad027c23 */ /* 0x000fe20008010800 */
[----:B------:R-:W-:Y:S02]  /*a9e0*/  IMAD.MOV.U32 R173, RZ, RZ, R164 ;  /* 0x000000ffffad7224 */ /* 0x000fe400078e00a4 */
[----:B------:R-:W-:-:S02]  /*a9f0*/  IMAD.MOV.U32 R164, RZ, RZ, R165 ;  /* 0x000000ffffa47224 */ /* 0x000fc400078e00a5 */
[----:B------:R-:W-:Y:S02]  /*aa00*/  IMAD.MOV.U32 R165, RZ, RZ, R166 ;  /* 0x000000ffffa57224 */ /* 0x000fe400078e00a6 */
[----:B------:R-:W-:Y:S02]  /*aa10*/  IMAD.MOV.U32 R166, RZ, RZ, R162 ;  /* 0x000000ffffa67224 */ /* 0x000fe400078e00a2 */
[----:B------:R-:W-:Y:S02]  /*aa20*/  IMAD.MOV.U32 R162, RZ, RZ, R161 ;  /* 0x000000ffffa27224 */ /* 0x000fe400078e00a1 */
[----:B------:R-:W-:Y:S02]  /*aa30*/  IMAD.MOV.U32 R161, RZ, RZ, R163 ;  /* 0x000000ffffa17224 */ /* 0x000fe400078e00a3 */
[----:B-1----:R-:W-:Y:S01]  /*aa40*/  FFMA.FTZ R5, R173, UR4, -R0 ;  /* 0x00000004ad057c23 */ /* 0x002fe20008010800 */
[----:B------:R-:W-:Y:S02]  /*aa50*/  IMAD.MOV.U32 R163, RZ, RZ, R150 ;  /* 0x000000ffffa37224 */ /* 0x000fe400078e0096 */
[----:B------:R-:W2:Y:S04]  /*aa60*/  LDL.LU R150, [R1+0xa8] ;  /* 0x0000a80001967983 */ /* 0x000ea80000300800 */
[----:B------:R-:W4:Y:S01]  /*aa70*/  LDL.LU R173, [R1+0x20] ;  /* 0x0000200001ad7983 */ /* 0x000f220000300800 */
[----:B------:R4:W-:Y:S04]  /*aa80*/  MUFU.EX2 R111, R4 ;  /* 0x00000004006f7308 */ /* 0x0009e80000000800 */
[----:B------:R1:W-:Y:S01]  /*aa90*/  MUFU.EX2 R101, R2 ;  /* 0x0000000200657308 */ /* 0x0003e20000000800 */
[----:B----4-:R-:W-:Y:S01]  /*aaa0*/  FFMA.FTZ R4, R173, UR4, -R0 ;  /* 0x00000004ad047c23 */ /* 0x010fe20008010800 */
[----:B------:R-:W-:-:S02]  /*aab0*/  IMAD.MOV.U32 R173, RZ, RZ, R164 ;  /* 0x000000ffffad7224 */ /* 0x000fc400078e00a4 */
[----:B------:R-:W-:Y:S02]  /*aac0*/  IMAD.MOV.U32 R164, RZ, RZ, R165 ;  /* 0x000000ffffa47224 */ /* 0x000fe400078e00a5 */
[----:B------:R-:W-:Y:S02]  /*aad0*/  IMAD.MOV.U32 R165, RZ, RZ, R162 ;  /* 0x000000ffffa57224 */ /* 0x000fe400078e00a2 */
[----:B------:R-:W-:Y:S02]  /*aae0*/  IMAD.MOV.U32 R162, RZ, RZ, R163 ;  /* 0x000000ffffa27224 */ /* 0x000fe400078e00a3 */
[----:B--2---:R-:W-:Y:S02]  /*aaf0*/  IMAD.MOV.U32 R163, RZ, RZ, R150 ;  /* 0x000000ffffa37224 */ /* 0x004fe400078e0096 */
[----:B------:R-:W-:Y:S02]  /*ab00*/  IMAD.MOV.U32 R150, RZ, RZ, R151 ;  /* 0x000000ffff967224 */ /* 0x000fe400078e0097 */
[----:B-1----:R-:W-:Y:S01]  /*ab10*/  FFMA.FTZ R2, R173, UR4, -R0 ;  /* 0x00000004ad027c23 */ /* 0x002fe20008010800 */
[----:B------:R-:W-:-:S02]  /*ab20*/  IMAD.MOV.U32 R151, RZ, RZ, R198 ;  /* 0x000000ffff977224 */ /* 0x000fc400078e00c6 */
[----:B------:R-:W2:Y:S04]  /*ab30*/  LDL.LU R198, [R1+0x104] ;  /* 0x0001040001c67983 */ /* 0x000ea80000300800 */
[----:B------:R-:W4:Y:S02]  /*ab40*/  LDL.LU R173, [R1+0x18] ;  /* 0x0000180001ad7983 */ /* 0x000f240000300800 */
[--C-:B----4-:R-:W-:Y:S02]  /*ab50*/  FFMA.FTZ R37, R173, UR4, -R0.reuse ;  /* 0x00000004ad257c23 */ /* 0x110fe40008010800 */
[----:B------:R-:W4:Y:S02]  /*ab60*/  LDL.LU R173, [R1+0x14] ;  /* 0x0000140001ad7983 */ /* 0x000f240000300800 */
[----:B----4-:R-:W-:Y:S01]  /*ab70*/  FFMA.FTZ R36, R173, UR4, -R0 ;  /* 0x00000004ad247c23 */ /* 0x010fe20008010800 */
[----:B------:R-:W-:-:S02]  /*ab80*/  IMAD.MOV.U32 R173, RZ, RZ, R164 ;  /* 0x000000ffffad7224 */ /* 0x000fc400078e00a4 */
[----:B------:R-:W-:Y:S02]  /*ab90*/  IMAD.MOV.U32 R164, RZ, RZ, R165 ;  /* 0x000000ffffa47224 */ /* 0x000fe400078e00a5 */
[----:B------:R-:W-:Y:S02]  /*aba0*/  IMAD.MOV.U32 R165, RZ, RZ, R163 ;  /* 0x000000ffffa57224 */ /* 0x000fe400078e00a3 */
[----:B------:R-:W-:Y:S01]  /*abb0*/  IMAD.MOV.U32 R171, RZ, RZ, R164 ;  /* 0x000000ffffab7224 */ /* 0x000fe200078e00a4 */
[----:B------:R-:W4:Y:S01]  /*abc0*/  LDL.LU R163, [R1+0xb0] ;  /* 0x0000b00001a37983 */ /* 0x000f220000300800 */
[----:B------:R-:W-:Y:S02]  /*abd0*/  FFMA.FTZ R31, R173, UR4, -R0 ;  /* 0x00000004ad1f7c23 */ /* 0x000fe40008010800 */
[----:B------:R-:W-:Y:S01]  /*abe0*/  FFMA.FTZ R9, R171, UR4, -R3 ;  /* 0x00000004ab097c23 */ /* 0x000fe20008010803 */
[----:B------:R-:W3:Y:S04]  /*abf0*/  LDL.LU R173, [R1+0xc] ;  /* 0x00000c0001ad7983 */ /* 0x000ee80000300800 */
[----:B------:R-:W2:Y:S04]  /*ac00*/  LDL.LU R164, [R1+0xac] ;  /* 0x0000ac0001a47983 */ /* 0x000ea80000300800 */
[----:B------:R-:W4:Y:S01]  /*ac10*/  LDL.LU R171, [R1+0x8c] ;  /* 0x00008c0001ab7983 */ /* 0x000f220000300800 */
[----:B------:R4:W-:Y:S01]  /*ac20*/  MUFU.EX2 R110, R2 ;  /* 0x00000002006e7308 */ /* 0x0009e20000000800 */
[----:B------:R-:W-:-:S02]  /*ac30*/  IMAD.MOV.U32 R169, RZ, RZ, R165 ;  /* 0x000000ffffa97224 */ /* 0x000fc400078e00a5 */
[----:B----4-:R-:W-:Y:S02]  /*ac40*/  FFMA.FTZ R2, R171, UR4, -R3 ;  /* 0x00000004ab027c23 */ /* 0x010fe40008010803 */
[----:B------:R-:W4:Y:S01]  /*ac50*/  LDL.LU R171, [R1+0x84] ;  /* 0x0000840001ab7983 */ /* 0x000f220000300800 */
[----:B------:R-:W-:Y:S02]  /*ac60*/  IMAD.MOV.U32 R172, RZ, RZ, R163 ;  /* 0x000000ffffac7224 */ /* 0x000fe400078e00a3 */
[----:B---3--:R-:W-:Y:S01]  /*ac70*/  FFMA.FTZ R30, R173, UR4, -R0 ;  /* 0x00000004ad1e7c23 */ /* 0x008fe20008010800 */
[----:B------:R-:W-:Y:S02]  /*ac80*/  IMAD.MOV.U32 R163, RZ, RZ, R160 ;  /* 0x000000ffffa37224 */ /* 0x000fe400078e00a0 */
[----:B------:R-:W-:Y:S01]  /*ac90*/  FFMA.FTZ R126, R126, UR4, -R0 ;  /* 0x000000047e7e7c23 */ /* 0x000fe20008010800 */
[----:B------:R-:W-:Y:S02]  /*aca0*/  IMAD.MOV.U32 R160, RZ, RZ, R132 ;  /* 0x000000ffffa07224 */ /* 0x000fe400078e0084 */
[----:B--2---:R-:W-:Y:S01]  /*acb0*/  FFMA.FTZ R132, R198, UR4, -R0 ;  /* 0x00000004c6847c23 */ /* 0x004fe20008010800 */
[----:B------:R-:W-:-:S02]  /*acc0*/  IMAD.MOV.U32 R173, RZ, RZ, R130 ;  /* 0x000000ffffad7224 */ /* 0x000fc400078e0082 */
[--C-:B------:R-:W-:Y:S01]  /*acd0*/  FFMA.FTZ R130, R252, UR4, -R0.reuse ;  /* 0x00000004fc827c23 */ /* 0x100fe20008010800 */
[----:B------:R-:W-:Y:S02]  /*ace0*/  IMAD.MOV.U32 R165, RZ, RZ, R131 ;  /* 0x000000ffffa57224 */ /* 0x000fe400078e0083 */
[----:B------:R-:W-:Y:S01]  /*acf0*/  FFMA.FTZ R131, R83, UR4, -R0 ;  /* 0x0000000453837c23 */ /* 0x000fe20008010800 */
[--C-:B----4-:R-:W-:Y:S02]  /*ad00*/  FFMA.FTZ R0, R171, UR4, -R3.reuse ;  /* 0x00000004ab007c23 */ /* 0x110fe40008010803 */
[----:B------:R-:W2:Y:S02]  /*ad10*/  LDL.LU R171, [R1+0x80] ;  /* 0x0000800001ab7983 */ /* 0x000ea40000300800 */
[--C-:B--2---:R-:W-:Y:S02]  /*ad20*/  FFMA.FTZ R10, R171, UR4, -R3.reuse ;  /* 0x00000004ab0a7c23 */ /* 0x104fe40008010803 */
[----:B------:R-:W2:Y:S02]  /*ad30*/  LDL.LU R171, [R1+0x7c] ;  /* 0x00007c0001ab7983 */ /* 0x000ea40000300800 */
[----:B--2---:R-:W-:-:S02]  /*ad40*/  FFMA.FTZ R81, R171, UR4, -R3 ;  /* 0x00000004ab517c23 */ /* 0x004fc40008010803 */
[----:B------:R-:W2:Y:S02]  /*ad50*/  LDL.LU R171, [R1+0x64] ;  /* 0x0000640001ab7983 */ /* 0x000ea40000300800 */
[--C-:B--2---:R-:W-:Y:S02]  /*ad60*/  FFMA.FTZ R82, R171, UR4, -R3.reuse ;  /* 0x00000004ab527c23 */ /* 0x104fe40008010803 */
[----:B------:R-:W2:Y:S01]  /*ad70*/  LDL.LU R171, [R1+0x54] ;  /* 0x0000540001ab7983 */ /* 0x000ea20000300800 */
[----:B------:R-:W1:Y:S04]  /*ad80*/  MUFU.EX2 R103, R6 ;  /* 0x0000000600677308 */ /* 0x000e680000000800 */
[----:B------:R-:W-:Y:S04]  /*ad90*/  MUFU.EX2 R116, R7 ;  /* 0x0000000700747308 */ /* 0x000fe80000000800 */
[----:B------:R-:W3:Y:S04]  /*ada0*/  MUFU.EX2 R102, R5 ;  /* 0x0000000500667308 */ /* 0x000ee80000000800 */
[----:B------:R1:W4:Y:S01]  /*adb0*/  MUFU.EX2 R108, R4 ;  /* 0x00000004006c7308 */ /* 0x0003220000000800 */
[----:B--2---:R-:W-:-:S02]  /*adc0*/  FFMA.FTZ R100, R171, UR4, -R3 ;  /* 0x00000004ab647c23 */ /* 0x004fc40008010803 */
[----:B------:R-:W2:Y:S01]  /*add0*/  LDL.LU R171, [R1+0x48] ;  /* 0x0000480001ab7983 */ /* 0x000ea20000300800 */
[----:B-1----:R-:W-:Y:S02]  /*ade0*/  F2FP.F16.F32.PACK_AB R4, R109, R103 ;  /* 0x000000676d04723e */ /* 0x002fe400000000ff */
[----:B---3--:R-:W-:Y:S02]  /*adf0*/  F2FP.F16.F32.PACK_AB R5, R102, R101 ;  /* 0x000000656605723e */ /* 0x008fe400000000ff */
[----:B------:R-:W-:Y:S02]  /*ae00*/  F2FP.F16.F32.PACK_AB R6, R116, R111 ;  /* 0x0000006f7406723e */ /* 0x000fe400000000ff */
[----:B----4-:R-:W-:-:S07]  /*ae10*/  F2FP.F16.F32.PACK_AB R7, R110, R108 ;  /* 0x0000006c6e07723e */ /* 0x010fce00000000ff */
[C---:B------:R-:W-:Y:S01]  /*ae20*/  HMMA.16816.F32 R52, R4.reuse, R14, R76 ;  /* 0x0000000e0434723c */ /* 0x040fe2000000184c */
[----:B------:R1:W-:Y:S07]  /*ae30*/  MUFU.EX2 R79, R2 ;  /* 0x00000002004f7308 */ /* 0x0003ee0000000800 */
[C---:B------:R-:W-:Y:S01]  /*ae40*/  HMMA.16816.F32 R44, R4.reuse, R22, R84 ;  /* 0x00000016042c723c */ /* 0x040fe20000001854 */
[----:B------:R3:W-:Y:S07]  /*ae50*/  MUFU.EX2 R84, R0 ;  /* 0x0000000000547308 */ /* 0x0007ee0000000800 */
[----:B------:R-:W-:Y:S01]  /*ae60*/  HMMA.16816.F32 R48, R4, R20, R72 ;  /* 0x000000140430723c */ /* 0x000fe20000001848 */
[----:B--2---:R-:W-:Y:S01]  /*ae70*/  FFMA.FTZ R83, R171, UR4, -R3 ;  /* 0x00000004ab537c23 */ /* 0x004fe20008010803 */
[----:B------:R-:W-:-:S06]  /*ae80*/  IMAD.MOV.U32 R171, RZ, RZ, R169 ;  /* 0x000000ffffab7224 */ /* 0x000fcc00078e00a9 */
[C---:B------:R-:W-:Y:S01]  /*ae90*/  HMMA.16816.F32 R60, R4.reuse, R26, R60 ;  /* 0x0000001a043c723c */ /* 0x040fe2000000183c */
[----:B------:R-:W-:Y:S01]  /*aea0*/  IMAD.MOV.U32 R169, RZ, RZ, R172 ;  /* 0x000000ffffa97224 */ /* 0x000fe200078e00ac */
[----:B------:R-:W2:Y:S01]  /*aeb0*/  MUFU.EX2 R85, R9 ;  /* 0x0000000900557308 */ /* 0x000ea20000000800 */
[----:B------:R-:W-:Y:S02]  /*aec0*/  IMAD.MOV.U32 R172, RZ, RZ, R173 ;  /* 0x000000ffffac7224 */ /* 0x000fe400078e00ad */
[----:B-1----:R-:W-:Y:S01]  /*aed0*/  FFMA.FTZ R2, R171, UR4, -R8 ;  /* 0x00000004ab027c23 */ /* 0x002fe20008010808 */
[----:B------:R-:W-:Y:S01]  /*aee0*/  IMAD.MOV.U32 R173, RZ, RZ, R164 ;  /* 0x000000ffffad7224 */ /* 0x000fe200078e00a4 */
[----:B------:R-:W1:Y:S01]  /*aef0*/  MUFU.EX2 R86, R10 ;  /* 0x0000000a00567308 */ /* 0x000e620000000800 */
[----:B------:R-:W-:Y:S01]  /*af00*/  IMAD.MOV.U32 R164, RZ, RZ, R167 ;  /* 0x000000ffffa47224 */ /* 0x000fe200078e00a7 */
[----:B------:R-:W-:Y:S01]  /*af10*/  HMMA.16816.F32 R40, R4, R16, R88 ;  /* 0x000000100428723c */ /* 0x000fe20000001858 */
[----:B------:R-:W-:Y:S01]  /*af20*/  IMAD.MOV.U32 R171, RZ, RZ, R169 ;  /* 0x000000ffffab7224 */ /* 0x000fe200078e00a9 */
[----:B------:R-:W-:Y:S01]  /*af30*/  LDSM.16.MT88.4 R20, [R232+0xb000] ;  /* 0x00b00000e814783b */ /* 0x000fe20000004200 */
[----:B------:R-:W-:-:S02]  /*af40*/  IMAD.MOV.U32 R169, RZ, RZ, R172 ;  /* 0x000000ffffa97224 */ /* 0x000fc400078e00ac */
[----:B------:R-:W-:Y:S02]  /*af50*/  IMAD.MOV.U32 R172, RZ, RZ, R173 ;  /* 0x000000ffffac7224 */ /* 0x000fe400078e00ad */
[----:B---3--:R-:W-:Y:S01]  /*af60*/  FFMA.FTZ R0, R171, UR4, -R8 ;  /* 0x00000004ab007c23 */ /* 0x008fe20008010808 */
[----:B------:R-:W-:Y:S02]  /*af70*/  IMAD.MOV.U32 R173, RZ, RZ, R164 ;  /* 0x000000ffffad7224 */ /* 0x000fe400078e00a4 */
[----:B------:R-:W-:Y:S02]  /*af80*/  IMAD.MOV.U32 R164, RZ, RZ, R162 ;  /* 0x000000ffffa47224 */ /* 0x000fe400078e00a2 */
[----:B------:R-:W-:Y:S02]  /*af90*/  IMAD.MOV.U32 R162, RZ, RZ, R161 ;  /* 0x000000ffffa27224 */ /* 0x000fe400078e00a1 */
[----:B------:R-:W-:Y:S02]  /*afa0*/  IMAD.MOV.U32 R171, RZ, RZ, R169 ;  /* 0x000000ffffab7224 */ /* 0x000fe400078e00a9 */
[----:B------:R-:W-:-:S02]  /*afb0*/  IMAD.MOV.U32 R161, RZ, RZ, R147 ;  /* 0x000000ffffa17224 */ /* 0x000fc400078e0093 */
[----:B------:R-:W-:Y:S02]  /*afc0*/  IMAD.MOV.U32 R169, RZ, RZ, R172 ;  /* 0x000000ffffa97224 */ /* 0x000fe400078e00ac */
[----:B------:R-:W-:Y:S02]  /*afd0*/  IMAD.MOV.U32 R147, RZ, RZ, R144 ;  /* 0x000000ffff937224 */ /* 0x000fe400078e0090 */
[----:B------:R-:W-:Y:S01]  /*afe0*/  IMAD.MOV.U32 R172, RZ, RZ, R173 ;  /* 0x000000ffffac7224 */ /* 0x000fe200078e00ad */
[----:B------:R3:W-:Y:S01]  /*aff0*/  MUFU.EX2 R75, R2 ;  /* 0x00000002004b7308 */ /* 0x0007e20000000800 */
[----:B------:R-:W-:Y:S02]  /*b000*/  IMAD.MOV.U32 R173, RZ, RZ, R164 ;  /* 0x000000ffffad7224 */ /* 0x000fe400078e00a4 */
[----:B------:R-:W-:Y:S02]  /*b010*/  IMAD.MOV.U32 R164, RZ, RZ, R162 ;  /* 0x000000ffffa47224 */ /* 0x000fe400078e00a2 */
[----:B------:R-:W-:-:S02]  /*b020*/  IMAD.MOV.U32 R167, RZ, RZ, R153 ;  /* 0x000000ffffa77224 */ /* 0x000fc400078e0099 */
[----:B------:R-:W-:Y:S02]  /*b030*/  IMAD.MOV.U32 R162, RZ, RZ, R161 ;  /* 0x000000ffffa27224 */ /* 0x000fe400078e00a1 */
[----:B------:R-:W-:Y:S02]  /*b040*/  IMAD.MOV.U32 R153, RZ, RZ, R154 ;  /* 0x000000ffff997224 */ /* 0x000fe400078e009a */
[----:B------:R-:W-:Y:S02]  /*b050*/  IMAD.MOV.U32 R161, RZ, RZ, R147 ;  /* 0x000000ffffa17224 */ /* 0x000fe400078e0093 */
[----:B---3--:R-:W-:Y:S01]  /*b060*/  FFMA.FTZ R2, R171, UR4, -R8 ;  /* 0x00000004ab027c23 */ /* 0x008fe20008010808 */
[----:B------:R-:W-:Y:S02]  /*b070*/  IMAD.MOV.U32 R171, RZ, RZ, R169 ;  /* 0x000000ffffab7224 */ /* 0x000fe400078e00a9 */
[----:B------:R-:W-:Y:S02]  /*b080*/  IMAD.MOV.U32 R154, RZ, RZ, R155 ;  /* 0x000000ffff9a7224 */ /* 0x000fe400078e009b */
[----:B------:R-:W-:-:S02]  /*b090*/  IMAD.MOV.U32 R169, RZ, RZ, R172 ;  /* 0x000000ffffa97224 */ /* 0x000fc400078e00ac */
[----:B------:R-:W-:Y:S02]  /*b0a0*/  IMAD.MOV.U32 R155, RZ, RZ, R68 ;  /* 0x000000ffff9b7224 */ /* 0x000fe400078e0044 */
[----:B------:R-:W-:Y:S01]  /*b0b0*/  IMAD.MOV.U32 R172, RZ, RZ, R173 ;  /* 0x000000ffffac7224 */ /* 0x000fe200078e00ad */
[----:B------:R3:W5:Y:S01]  /*b0c0*/  LDL.LU R68, [R1+0x100] ;  /* 0x0001000001447983 */ /* 0x0007620000300800 */
[----:B------:R-:W-:Y:S02]  /*b0d0*/  IMAD.MOV.U32 R144, RZ, RZ, R70 ;  /* 0x000000ffff907224 */ /* 0x000fe400078e0046 */
[----:B------:R-:W-:Y:S01]  /*b0e0*/  IMAD.MOV.U32 R173, RZ, RZ, R164 ;  /* 0x000000ffffad7224 */ /* 0x000fe200078e00a4 */
[----:B------:R3:W5:Y:S01]  /*b0f0*/  LDL.LU R70, [R1+0xfc] ;  /* 0x0000fc0001467983 */ /* 0x0007620000300800 */
[----:B------:R-:W-:Y:S01]  /*b100*/  IMAD.MOV.U32 R147, RZ, RZ, R247 ;  /* 0x000000ffff937224 */ /* 0x000fe200078e00f7 */
[----:B------:R4:W1:Y:S01]  /*b110*/  MUFU.EX2 R76, R0 ;  /* 0x00000000004c7308 */ /* 0x0008620000000800 */
[----:B------:R-:W-:Y:S01]  /*b120*/  IMAD.MOV.U32 R164, RZ, RZ, R161 ;  /* 0x000000ffffa47224 */ /* 0x000fe200078e00a1 */
[----:B------:R3:W5:Y:S01]  /*b130*/  LDL.LU R247, [R1+0xf8] ;  /* 0x0000f80001f77983 */ /* 0x0007620000300800 */
[----:B------:R-:W-:-:S03]  /*b140*/  IMAD.MOV.U32 R161, RZ, RZ, R244 ;  /* 0x000000ffffa17224 */ /* 0x000fc600078e00f4 */
[----:B------:R3:W5:Y:S01]  /*b150*/  LDL.LU R244, [R1+0xf4] ;  /* 0x0000f40001f47983 */ /* 0x0007620000300800 */
[----:B----4-:R-:W-:-:S03]  /*b160*/  FFMA.FTZ R0, R171, UR4, -R8 ;  /* 0x00000004ab007c23 */ /* 0x010fc60008010808 */
[----:B------:R-:W4:Y:S02]  /*b170*/  LDL.LU R171, [R1+0xa4] ;  /* 0x0000a40001ab7983 */ /* 0x000f240000300800 */
[----:B----4-:R-:W-:Y:S01]  /*b180*/  FFMA.FTZ R29, R171, UR4, -R8 ;  /* 0x00000004ab1d7c23 */ /* 0x010fe20008010808 */
[----:B------:R-:W-:Y:S02]  /*b190*/  IMAD.MOV.U32 R171, RZ, RZ, R169 ;  /* 0x000000ffffab7224 */ /* 0x000fe400078e00a9 */
[----:B------:R-:W-:Y:S02]  /*b1a0*/  IMAD.MOV.U32 R169, RZ, RZ, R172 ;  /* 0x000000ffffa97224 */ /* 0x000fe400078e00ac */
[----:B------:R-:W-:Y:S02]  /*b1b0*/  IMAD.MOV.U32 R172, RZ, RZ, R173 ;  /* 0x000000ffffac7224 */ /* 0x000fe400078e00ad */
[----:B------:R-:W-:Y:S02]  /*b1c0*/  IMAD.MOV.U32 R173, RZ, RZ, R164 ;  /* 0x000000ffffad7224 */ /* 0x000fe400078e00a4 */
[----:B------:R-:W-:-:S02]  /*b1d0*/  IMAD.MOV.U32 R164, RZ, RZ, R165 ;  /* 0x000000ffffa47224 */ /* 0x000fc400078e00a5 */
[--C-:B------:R-:W-:Y:S01]  /*b1e0*/  FFMA.FTZ R28, R171, UR4, -R8.reuse ;  /* 0x00000004ab1c7c23 */ /* 0x100fe20008010808 */
[----:B------:R-:W-:Y:S02]  /*b1f0*/  IMAD.MOV.U32 R165, RZ, RZ, R243 ;  /* 0x000000ffffa57224 */ /* 0x000fe400078e00f3 */
[----:B------:R3:W5:Y:S04]  /*b200*/  LDL.LU R243, [R1+0xf0] ;  /* 0x0000f00001f37983 */ /* 0x0007680000300800 */
[----:B------:R-:W4:Y:S02]  /*b210*/  LDL.LU R171, [R1+0x9c] ;  /* 0x00009c0001ab7983 */ /* 0x000f240000300800 */
[----:B----4-:R-:W-:Y:S02]  /*b220*/  FFMA.FTZ R27, R171, UR4, -R8 ;  /* 0x00000004ab1b7c23 */ /* 0x010fe40008010808 */
[----:B------:R-:W4:Y:S01]  /*b230*/  LDL.LU R171, [R1+0x94] ;  /* 0x0000940001ab7983 */ /* 0x000f220000300800 */
[C---:B------:R-:W-:Y:S03]  /*b240*/  HMMA.16816.F32 R32, R4.reuse, R18, R92 ;  /* 0x000000120420723c */ /* 0x040fe6000000185c */
[----:B------:R-:W3:Y:S05]  /*b250*/  LDSM.16.MT88.4 R16, [R233+0xb000] ;  /* 0x00b00000e910783b */ /* 0x000eea0000004200 */
[----:B------:R-:W-:Y:S01]  /*b260*/  HMMA.16816.F32 R156, R4, R12, R156 ;  /* 0x0000000c049c723c */ /* 0x000fe2000000189c */
[----:B------:R-:W3:Y:S01]  /*b270*/  LDSM.16.MT88.4 R12, [R138+0xb000] ;  /* 0x00b000008a0c783b */ /* 0x000ee20000004200 */
[----:B------:R-:W-:Y:S01]  /*b280*/  IMAD.MOV.U32 R175, RZ, RZ, R172 ;  /* 0x000000ffffaf7224 */ /* 0x000fe200078e00ac */
[----:B------:R-:W-:Y:S01]  /*b290*/  MUFU.EX2 R78, R0 ;  /* 0x00000000004e7308 */ /* 0x000fe20000000800 */
[----:B------:R-:W-:-:S02]  /*b2a0*/  IMAD.MOV.U32 R172, RZ, RZ, R164 ;  /* 0x000000ffffac7224 */ /* 0x000fc400078e00a4 */
[----:B------:R-:W-:Y:S02]  /*b2b0*/  IMAD.MOV.U32 R164, RZ, RZ, R166 ;  /* 0x000000ffffa47224 */ /* 0x000fe400078e00a6 */
[----:B------:R-:W-:Y:S01]  /*b2c0*/  IMAD.MOV.U32 R166, RZ, RZ, R250 ;  /* 0x000000ffffa67224 */ /* 0x000fe200078e00fa */
[----:B------:R-:W-:Y:S01]  /*b2d0*/  HMMA.16816.F32 R64, R4, R24, R64 ;  /* 0x000000180440723c */ /* 0x000fe20000001840 */
[----:B------:R-:W-:Y:S01]  /*b2e0*/  FADD.FTZ R3, R237, R231 ;  /* 0x000000e7ed037221 */ /* 0x000fe20000010000 */
[----:B------:R-:W-:Y:S01]  /*b2f0*/  FADD.FTZ R24, R236, R246 ;  /* 0x000000f6ec187221 */ /* 0x000fe20000010000 */
[----:B------:R-:W1:Y:S02]  /*b300*/  MUFU.EX2 R77, R2 ;  /* 0x00000002004d7308 */ /* 0x000e640000000800 */
[----:B------:R-:W-:Y:S02]  /*b310*/  FADD.FTZ R25, R199, R3 ;  /* 0x00000003c7197221 */ /* 0x000fe40000010000 */
[----:B------:R-:W-:Y:S04]  /*b320*/  MUFU.EX2 R73, R56 ;  /* 0x0000003800497308 */ /* 0x000fe80000000800 */
[----:B------:R-:W-:Y:S04]  /*b330*/  MUFU.EX2 R72, R38 ;  /* 0x0000002600487308 */ /* 0x000fe80000000800 */
[----:B------:R-:W-:Y:S04]  /*b340*/  MUFU.EX2 R74, R39 ;  /* 0x00000027004a7308 */ /* 0x000fe80000000800 */
[----:B------:R-:W-:Y:S04]  /*b350*/  MUFU.EX2 R56, R36 ;  /* 0x0000002400387308 */ /* 0x000fe80000000800 */
[----:B------:R-:W-:Y:S04]  /*b360*/  MUFU.EX2 R58, R31 ;  /* 0x0000001f003a7308 */ /* 0x000fe80000000800 */
[----:B------:R-:W-:Y:S01]  /*b370*/  MUFU.EX2 R59, R30 ;  /* 0x0000001e003b7308 */ /* 0x000fe20000000800 */
[----:B--2---:R-:W-:-:S02]  /*b380*/  F2FP.F16.F32.PACK_AB R4, R79, R85 ;  /* 0x000000554f04723e */ /* 0x004fc400000000ff */
[----:B-1----:R-:W-:Y:S02]  /*b390*/  F2FP.F16.F32.PACK_AB R6, R86, R84 ;  /* 0x000000545606723e */ /* 0x002fe400000000ff */
[----:B------:R-:W-:Y:S02]  /*b3a0*/  F2FP.F16.F32.PACK_AB R5, R76, R75 ;  /* 0x0000004b4c05723e */ /* 0x000fe400000000ff */
[----:B------:R-:W-:Y:S01]  /*b3b0*/  F2FP.F16.F32.PACK_AB R7, R78, R77 ;  /* 0x0000004d4e07723e */ /* 0x000fe200000000ff */
[----:B------:R-:W-:-:S04]  /*b3c0*/  FADD.FTZ R2, R196, R168 ;  /* 0x000000a8c4027221 */ /* 0x000fc80000010000 */
[----:B------:R-:W-:Y:S02]  /*b3d0*/  FADD.FTZ R2, R170, R2 ;  /* 0x00000002aa027221 */ /* 0x000fe40000010000 */
[----:B---3--:R-:W-:Y:S02]  /*b3e0*/  HMMA.16816.F32 R176, R4, R16, R176 ;  /* 0x0000001004b0723c */ /* 0x008fe400000018b0 */
[----:B------:R-:W-:-:S06]  /*b3f0*/  FADD.FTZ R2, R238, R2 ;  /* 0x00000002ee027221 */ /* 0x000fcc0000010000 */
[----:B------:R-:W-:Y:S01]  /*b400*/  HMMA.16816.F32 R180, R4, R18, R180 ;  /* 0x0000001204b4723c */ /* 0x000fe200000018b4 */
[----:B------:R-:W-:-:S07]  /*b410*/  FADD.FTZ R2, R197, R2 ;  /* 0x00000002c5027221 */ /* 0x000fce0000010000 */
[C---:B------:R-:W-:Y:S08]  /*b420*/  HMMA.16816.F32 R184, R4.reuse, R12, R184 ;  /* 0x0000000c04b8723c */ /* 0x040ff000000018b8 */
[----:B------:R-:W-:Y:S01]  /*b430*/  HMMA.16816.F32 R188, R4, R14, R188 ;  /* 0x0000000e04bc723c */ /* 0x000fe200000018bc */
[----:B------:R-:W-:Y:S04]  /*b440*/  MUFU.EX2 R29, R29 ;  /* 0x0000001d001d7308 */ /* 0x000fe80000000800 */
[----:B------:R-:W-:Y:S04]  /*b450*/  MUFU.EX2 R30, R81 ;  /* 0x00000051001e7308 */ /* 0x000fe80000000800 */
[----:B------:R-:W1:Y:S04]  /*b460*/  MUFU.EX2 R28, R28 ;  /* 0x0000001c001c7308 */ /* 0x000e680000000800 */
[----:B------:R-:W-:Y:S04]  /*b470*/  MUFU.EX2 R31, R82 ;  /* 0x00000052001f7308 */ /* 0x000fe80000000800 */
[----:B------:R-:W-:Y:S01]  /*b480*/  MUFU.EX2 R27, R27 ;  /* 0x0000001b001b7308 */ /* 0x000fe20000000800 */
[----:B-1----:R-:W-:Y:S01]  /*b490*/  F2FP.F16.F32.PACK_AB R197, R28, R29 ;  /* 0x0000001d1cc5723e */ /* 0x002fe200000000ff */
[----:B------:R-:W1:Y:S01]  /*b4a0*/  S2R R238, SR_TID.X ;  /* 0x0000000000ee7919 */ /* 0x000e620000002100 */
[----:B------:R-:W-:Y:S01]  /*b4b0*/  UISETP.GT.AND UP0, UPT, UR25, UR15, UPT ;  /* 0x0000000f1900728c */ /* 0x000fe2000bf04270 */
[----:B----4-:R-:W-:-:S02]  /*b4c0*/  FFMA.FTZ R26, R171, UR4, -R8 ;  /* 0x00000004ab1a7c23 */ /* 0x010fc40008010808 */
[----:B------:R-:W2:Y:S01]  /*b4d0*/  LDSM.16.MT88.4 R8, [R148+0xb000] ;  /* 0x00b000009408783b */ /* 0x000ea20000004200 */
[----:B------:R-:W-:Y:S02]  /*b4e0*/  IMAD.MOV.U32 R171, RZ, RZ, R169 ;  /* 0x000000ffffab7224 */ /* 0x000fe400078e00a9 */
[----:B------:R-:W-:Y:S02]  /*b4f0*/  IMAD.MOV.U32 R169, RZ, RZ, R173 ;  /* 0x000000ffffa97224 */ /* 0x000fe400078e00ad */
[----:B------:R-:W-:Y:S02]  /*b500*/  IMAD.MOV.U32 R173, RZ, RZ, R165 ;  /* 0x000000ffffad7224 */ /* 0x000fe400078e00a5 */
[----:B------:R-:W-:Y:S01]  /*b510*/  FADD.FTZ R0, R171, R175 ;  /* 0x000000afab007221 */ /* 0x000fe20000010000 */
[----:B------:R-:W-:Y:S02]  /*b520*/  IMAD.MOV.U32 R165, RZ, RZ, R251 ;  /* 0x000000ffffa57224 */ /* 0x000fe400078e00fb */
[----:B------:R-:W-:Y:S01]  /*b530*/  IMAD.MOV.U32 R171, RZ, RZ, R169 ;  /* 0x000000ffffab7224 */ /* 0x000fe200078e00a9 */
[----:B------:R-:W3:Y:S01]  /*b540*/  MUFU.EX2 R26, R26 ;  /* 0x0000001a001a7308 */ /* 0x000ee20000000800 */
[----:B------:R-:W-:Y:S01]  /*b550*/  IMAD.MOV.U32 R169, RZ, RZ, R172 ;  /* 0x000000ffffa97224 */ /* 0x000fe200078e00ac */
[----:B------:R4:W5:Y:S01]  /*b560*/  LDL.LU R251, [R1+0xec] ;  /* 0x0000ec0001fb7983 */ /* 0x0009620000300800 */
[----:B------:R-:W-:-:S02]  /*b570*/  IMAD.MOV.U32 R172, RZ, RZ, R173 ;  /* 0x000000ffffac7224 */ /* 0x000fc400078e00ad */
[----:B------:R-:W-:Y:S02]  /*b580*/  IMAD.MOV.U32 R173, RZ, RZ, R164 ;  /* 0x000000ffffad7224 */ /* 0x000fe400078e00a4 */
[----:B------:R-:W-:Y:S01]  /*b590*/  FADD.FTZ R0, R171, R0 ;  /* 0x00000000ab007221 */ /* 0x000fe20000010000 */
        /* <DEDUP_REMOVED lines=9> */
[----:B------:R-:W-:Y:S02]  /*b630*/  IMAD.MOV.U32 R245, RZ, RZ, R164 ;  /* 0x000000fffff57224 */ /* 0x000fe400078e00a4 */
[----:B------:R-:W-:Y:S01]  /*b640*/  FADD.FTZ R3, R239, R24 ;  /* 0x00000018ef037221 */ /* 0x000fe20000010000 */
[----:B------:R-:W-:Y:S01]  /*b650*/  IMAD.MOV.U32 R249, RZ, RZ, R165 ;  /* 0x000000fffff97224 */ /* 0x000fe200078e00a5 */
[----:B------:R-:W-:Y:S01]  /*b660*/  HMMA.16816.F32 R168, R4, R20, R112 ;  /* 0x0000001404a8723c */ /* 0x000fe20000001870 */
[----:B------:R-:W-:-:S07]  /*b670*/  IMAD.MOV.U32 R164, RZ, RZ, R166 ;  /* 0x000000ffffa47224 */ /* 0x000fce00078e00a6 */
[----:B--2---:R-:W-:Y:S01]  /*b680*/  HMMA.16816.F32 R192, R4, R8, R192 ;  /* 0x0000000804c0723c */ /* 0x004fe200000018c0 */
[----:B------:R-:W-:Y:S01]  /*b690*/  IMAD.MOV.U32 R165, RZ, RZ, R167 ;  /* 0x000000ffffa57224 */ /* 0x000fe200078e00a7 */
[----:B---3--:R-:W-:Y:S01]  /*b6a0*/  F2FP.F16.F32.PACK_AB R199, R26, R27 ;  /* 0x0000001b1ac7723e */ /* 0x008fe200000000ff */
[----:B------:R-:W-:Y:S01]  /*b6b0*/  IMAD.MOV.U32 R239, RZ, RZ, R240 ;  /* 0x000000ffffef7224 */ /* 0x000fe200078e00f0 */
[----:B------:R4:W5:Y:S01]  /*b6c0*/  LDL.LU R234, [R1+0xdc] ;  /* 0x0000dc0001ea7983 */ /* 0x0009620000300800 */
[----:B------:R-:W-:Y:S02]  /*b6d0*/  IMAD.MOV.U32 R166, RZ, RZ, R162 ;  /* 0x000000ffffa67224 */ /* 0x000fe400078e00a2 */
[----:B------:R-:W-:Y:S02]  /*b6e0*/  IMAD.MOV.U32 R240, RZ, RZ, R245 ;  /* 0x000000fffff07224 */ /* 0x000fe400078e00f5 */
[----:B------:R-:W-:Y:S02]  /*b6f0*/  IMAD.MOV.U32 R167, RZ, RZ, R71 ;  /* 0x000000ffffa77224 */ /* 0x000fe400078e0047 */
[----:B------:R-:W-:-:S02]  /*b700*/  IMAD.MOV.U32 R245, RZ, RZ, R249 ;  /* 0x000000fffff57224 */ /* 0x000fc400078e00f9 */
[----:B------:R-:W-:Y:S02]  /*b710*/  IMAD.MOV.U32 R162, RZ, RZ, R216 ;  /* 0x000000ffffa27224 */ /* 0x000fe400078e00d8 */
[----:B------:R-:W-:Y:S01]  /*b720*/  IMAD.MOV.U32 R249, RZ, RZ, R164 ;  /* 0x000000fffff97224 */ /* 0x000fe200078e00a4 */
[----:B------:R-:W2:Y:S01]  /*b730*/  MUFU.EX2 R71, R57 ;  /* 0x0000003900477308 */ /* 0x000ea20000000800 */
[----:B------:R-:W-:Y:S02]  /*b740*/  IMAD.MOV.U32 R164, RZ, RZ, R165 ;  /* 0x000000ffffa47224 */ /* 0x000fe400078e00a5 */
[----:B------:R-:W-:Y:S02]  /*b750*/  IMAD.MOV.U32 R242, RZ, RZ, R172 ;  /* 0x000000fffff27224 */ /* 0x000fe400078e00ac */
[----:B------:R-:W-:Y:S01]  /*b760*/  FADD.FTZ R24, R239, R25 ;  /* 0x00000019ef187221 */ /* 0x000fe20000010000 */
[----:B------:R-:W-:Y:S01]  /*b770*/  IMAD.MOV.U32 R165, RZ, RZ, R166 ;  /* 0x000000ffffa57224 */ /* 0x000fe200078e00a6 */
[----:B------:R3:W1:Y:S01]  /*b780*/  MUFU.EX2 R57, R37 ;  /* 0x0000002500397308 */ /* 0x0006620000000800 */
[----:B------:R-:W-:-:S02]  /*b790*/  IMAD.MOV.U32 R166, RZ, RZ, R167 ;  /* 0x000000ffffa67224 */ /* 0x000fc400078e00a7 */
[----:B------:R-:W-:Y:S01]  /*b7a0*/  FADD.FTZ R0, R240, R0 ;  /* 0x00000000f0007221 */ /* 0x000fe20000010000 */
[----:B------:R-:W-:Y:S01]  /*b7b0*/  IMAD.MOV.U32 R167, RZ, RZ, R162 ;  /* 0x000000ffffa77224 */ /* 0x000fe200078e00a2 */
[----:B------:R4:W5:Y:S01]  /*b7c0*/  LDL.LU R216, [R1+0xd8] ;  /* 0x0000d80001d87983 */ /* 0x0009620000300800 */
        /* <DEDUP_REMOVED lines=15> */
[----:B---3--:R-:W-:Y:S01]  /*b8c0*/  HMMA.16816.F32 R36, R4, R10, R96 ;  /* 0x0000000a0424723c */ /* 0x008fe20000001860 */
[----:B--2---:R-:W-:Y:S01]  /*b8d0*/  F2FP.F16.F32.PACK_AB R4, R71, R72 ;  /* 0x000000484704723e */ /* 0x004fe200000000ff */
[----:B------:R-:W-:Y:S01]  /*b8e0*/  IMAD.MOV.U32 R142, RZ, RZ, R143 ;  /* 0x000000ffff8e7224 */ /* 0x000fe200078e008f */
[----:B-1----:R-:W-:Y:S01]  /*b8f0*/  F2FP.F16.F32.PACK_AB R5, R56, R57 ;  /* 0x000000393805723e */ /* 0x002fe200000000ff */
[----:B------:R-:W-:Y:S01]  /*b900*/  IMAD.MOV.U32 R92, RZ, RZ, R145 ;  /* 0x000000ffff5c7224 */ /* 0x000fe200078e0091 */
[----:B------:R-:W-:Y:S02]  /*b910*/  F2FP.F16.F32.PACK_AB R6, R74, R73 ;  /* 0x000000494a06723e */ /* 0x000fe400000000ff */
[----:B------:R-:W-:Y:S01]  /*b920*/  F2FP.F16.F32.PACK_AB R7, R59, R58 ;  /* 0x0000003a3b07723e */ /* 0x000fe200000000ff */
[----:B------:R-:W-:Y:S02]  /*b930*/  IMAD.MOV.U32 R143, RZ, RZ, R136 ;  /* 0x000000ffff8f7224 */ /* 0x000fe400078e0088 */
[----:B------:R-:W-:-:S02]  /*b940*/  IMAD.MOV.U32 R93, RZ, RZ, R146 ;  /* 0x000000ffff5d7224 */ /* 0x000fc400078e0092 */
[----:B------:R-:W-:Y:S01]  /*b950*/  FADD.FTZ R3, R242, R3 ;  /* 0x00000003f2037221 */ /* 0x000fe20000010000 */
[----:B------:R-:W-:Y:S02]  /*b960*/  IMAD.MOV.U32 R94, RZ, RZ, R149 ;  /* 0x000000ffff5e7224 */ /* 0x000fe400078e0095 */
[----:B------:R-:W-:Y:S01]  /*b970*/  FADD.FTZ R24, R235, R24 ;  /* 0x00000018eb187221 */ /* 0x000fe20000010000 */
[----:B------:R-:W-:Y:S02]  /*b980*/  IMAD.MOV.U32 R95, RZ, RZ, R139 ;  /* 0x000000ffff5f7224 */ /* 0x000fe400078e008b */
[----:B------:R-:W-:Y:S02]  /*b990*/  IMAD.MOV.U32 R88, RZ, RZ, R141 ;  /* 0x000000ffff587224 */ /* 0x000fe400078e008d */
[----:B------:R-:W-:Y:S02]  /*b9a0*/  IMAD.MOV.U32 R196, RZ, RZ, R92 ;  /* 0x000000ffffc47224 */ /* 0x000fe400078e005c */
[----:B------:R-:W-:Y:S01]  /*b9b0*/  FADD.FTZ R0, R245, R0 ;  /* 0x00000000f5007221 */ /* 0x000fe20000010000 */
[----:B------:R-:W-:Y:S01]  /*b9c0*/  IMAD.MOV.U32 R91, RZ, RZ, R164 ;  /* 0x000000ffff5b7224 */ /* 0x000fe200078e00a4 */
[----:B------:R-:W-:Y:S01]  /*b9d0*/  HMMA.16816.F32 R156, R4, R12, R156 ;  /* 0x0000000c049c723c */ /* 0x000fe2000000189c */
[----:B------:R-:W-:-:S02]  /*b9e0*/  IMAD.MOV.U32 R89, RZ, RZ, R142 ;  /* 0x000000ffff597224 */ /* 0x000fc400078e008e */
[----:B------:R-:W-:Y:S02]  /*b9f0*/  IMAD.MOV.U32 R90, RZ, RZ, R143 ;  /* 0x000000ffff5a7224 */ /* 0x000fe400078e008f */
        /* <DEDUP_REMOVED lines=9> */
[----:B------:R-:W-:Y:S02]  /*ba90*/  IMAD.MOV.U32 R95, RZ, RZ, R90 ;  /* 0x000000ffff5f7224 */ /* 0x000fe400078e005a */
[----:B------:R-:W-:Y:S02]  /*baa0*/  IMAD.MOV.U32 R88, RZ, RZ, R91 ;  /* 0x000000ffff587224 */ /* 0x000fe400078e005b */
[----:B------:R-:W-:Y:S02]  /*bab0*/  IMAD.MOV.U32 R89, RZ, RZ, R153 ;  /* 0x000000ffff597224 */ /* 0x000fe400078e0099 */
[----:B------:R-:W-:Y:S02]  /*bac0*/  IMAD.MOV.U32 R90, RZ, RZ, R154 ;  /* 0x000000ffff5a7224 */ /* 0x000fe400078e009a */
[----:B------:R-:W-:-:S02]  /*bad0*/  IMAD.MOV.U32 R91, RZ, RZ, R155 ;  /* 0x000000ffff5b7224 */ /* 0x000fc400078e009b */
        /* <DEDUP_REMOVED lines=20> */
[----:B------:R-:W-:Y:S02]  /*bc20*/  IMAD.MOV.U32 R88, RZ, RZ, R89 ;  /* 0x000000ffff587224 */ /* 0x000fe400078e0059 */
[----:B------:R-:W-:Y:S01]  /*bc30*/  IMAD.MOV.U32 R239, RZ, RZ, R147 ;  /* 0x000000ffffef7224 */ /* 0x000fe200078e0093 */
[----:B------:R-:W-:Y:S01]  /*bc40*/  MUFU.EX2 R13, R130 ;  /* 0x00000082000d7308 */ /* 0x000fe20000000800 */
[----:B------:R-:W-:Y:S02]  /*bc50*/  IMAD.MOV.U32 R166, RZ, RZ, R167 ;  /* 0x000000ffffa67224 */ /* 0x000fe400078e00a7 */
[----:B------:R-:W-:Y:S01]  /*bc60*/  FADD.FTZ R0, R95, R8 ;  /* 0x000000085f007221 */ /* 0x000fe20000010000 */
[----:B------:R-:W-:Y:S01]  /*bc70*/  IMAD.MOV.U32 R89, RZ, RZ, R90 ;  /* 0x000000ffff597224 */ /* 0x000fe200078e005a */
[----:B------:R-:W-:Y:S01]  /*bc80*/  HMMA.16816.F32 R20, R4, R14, R52 ;  /* 0x0000000e0414723c */ /* 0x000fe20000001834 */
[----:B------:R-:W-:Y:S01]  /*bc90*/  IMAD.MOV.U32 R167, RZ, RZ, R162 ;  /* 0x000000ffffa77224 */ /* 0x000fe200078e00a2 */
[----:B------:R-:W1:Y:S01]  /*bca0*/  LDSM.16.MT88.4 R144, [R232+0xb800] ;  /* 0x00b80000e890783b */ /* 0x000e620000004200 */
[----:B------:R-:W-:-:S02]  /*bcb0*/  IMAD.MOV.U32 R90, RZ, RZ, R91 ;  /* 0x000000ffff5a7224 */ /* 0x000fc400078e005b */
[----:B------:R-:W-:Y:S01]  /*bcc0*/  IMAD.MOV.U32 R150, RZ, RZ, R140 ;  /* 0x000000ffff967224 */ /* 0x000fe200078e008c */
[----:B------:R-:W-:Y:S01]  /*bcd0*/  MUFU.EX2 R24, R128 ;  /* 0x0000008000187308 */ /* 0x000fe20000000800 */
[----:B------:R-:W-:Y:S01]  /*bce0*/  IMAD.MOV.U32 R151, RZ, RZ, R137 ;  /* 0x000000ffff977224 */ /* 0x000fe200078e0089 */
[C---:B------:R-:W-:Y:S01]  /*bcf0*/  HMMA.16816.F32 R160, R4.reuse, R16, R40 ;  /* 0x0000001004a0723c */ /* 0x040fe20000001828 */
[----:B------:R-:W-:Y:S02]  /*bd00*/  IMAD.MOV.U32 R91, RZ, RZ, R87 ;  /* 0x000000ffff5b7224 */ /* 0x000fe400078e0057 */
[----:B------:R-:W-:Y:S01]  /*bd10*/  FADD.FTZ R3, R90, R3 ;  /* 0x000000035a037221 */ /* 0x000fe20000010000 */
[----:B------:R-:W-:Y:S02]  /*bd20*/  IMAD.MOV.U32 R87, RZ, RZ, R198 ;  /* 0x000000ffff577224 */ /* 0x000fe400078e00c6 */
[----:B------:R-:W-:Y:S01]  /*bd30*/  FADD.FTZ R2, R150, R2 ;  /* 0x0000000296027221 */ /* 0x000fe20000010000 */
[----:B------:R-:W-:Y:S01]  /*bd40*/  IMAD.MOV.U32 R149, RZ, RZ, R136 ;  /* 0x000000ffff957224 */ /* 0x000fe200078e0088 */
[----:B------:R-:W2:Y:S01]  /*bd50*/  LDSM.16.MT88.4 R140, [R233+0xb800] ;  /* 0x00b80000e98c783b */ /* 0x000ea20000004200 */
[----:B------:R-:W-:Y:S01]  /*bd60*/  HMMA.16816.F32 R40, R4, R18, R32 ;  /* 0x000000120428723c */ /* 0x000fe20000001820 */
        /* <DEDUP_REMOVED lines=79> */
[----:B------:R4:W3:Y:S01]  /*c260*/  LDSM.16.MT88.4 R16, [R148+0xb800] ;  /* 0x00b800009410783b */ /* 0x0008e20000004200 */
        /* <DEDUP_REMOVED lines=11> */
[----:B------:R-:W4:Y:S01]  /*c320*/  MUFU.EX2 R12, R127 ;  /* 0x0000007f000c7308 */ /* 0x000f220000000800 */
[----:B------:R-:W-:Y:S01]  /*c330*/  FADD.FTZ R4, R73, R4 ;  /* 0x0000000449047221 */ /* 0x000fe20000010000 */
[----:B------:R-:W-:Y:S01]  /*c340*/  FADD.FTZ R3, R58, R3 ;  /* 0x000000033a037221 */ /* 0x000fe20000010000 */
[----:B------:R-:W-:Y:S01]  /*c350*/  FADD.FTZ R0, R77, R0 ;  /* 0x000000004d007221 */ /* 0x000fe20000010000 */
[----:B------:R-:W4:Y:S01]  /*c360*/  MUFU.EX2 R14, R129 ;  /* 0x00000081000e7308 */ /* 0x000f220000000800 */
[----:B------:R-:W-:Y:S01]  /*c370*/  FADD.FTZ R2, R84, R2 ;  /* 0x0000000254027221 */ /* 0x000fe20000010000 */
[----:B------:R-:W-:-:S02]  /*c380*/  FADD.FTZ R4, R74, R4 ;  /* 0x000000044a047221 */ /* 0x000fc40000010000 */
[----:B------:R-:W-:Y:S01]  /*c390*/  MUFU.EX2 R25, R131 ;  /* 0x0000008300197308 */ /* 0x000fe20000000800 */
[----:B------:R-:W-:Y:S01]  /*c3a0*/  FADD.FTZ R3, R59, R3 ;  /* 0x000000033b037221 */ /* 0x000fe20000010000 */
[----:B------:R-:W-:Y:S01]  /*c3b0*/  F2FP.F16.F32.PACK_AB R196, R31, R30 ;  /* 0x0000001e1fc4723e */ /* 0x000fe200000000ff */
[----:B------:R3:W5:Y:S01]  /*c3c0*/  LDL.LU R200, [R1+0xd4] ;  /* 0x0000d40001c87983 */ /* 0x0007620000300800 */
[----:B------:R-:W4:Y:S01]  /*c3d0*/  MUFU.EX2 R15, R132 ;  /* 0x00000084000f7308 */ /* 0x000f220000000800 */
[----:B------:R-:W-:Y:S01]  /*c3e0*/  FADD.FTZ R0, R78, R0 ;  /* 0x000000004e007221 */ /* 0x000fe20000010000 */
[----:B------:R-:W-:Y:S02]  /*c3f0*/  FADD.FTZ R2, R86, R2 ;  /* 0x0000000256027221 */ /* 0x000fe40000010000 */
[----:B------:R-:W3:Y:S01]  /*c400*/  MUFU.EX2 R32, R100 ;  /* 0x0000006400207308 */ /* 0x000ee20000000800 */
[----:B-1----:R-:W-:Y:S01]  /*c410*/  FADD.FTZ R4, R10, R4 ;  /* 0x000000040a047221 */ /* 0x002fe20000010000 */
[----:B--2---:R-:W-:-:S02]  /*c420*/  FADD.FTZ R3, R11, R3 ;  /* 0x000000030b037221 */ /* 0x004fc40000010000 */
[----:B------:R-:W1:Y:S01]  /*c430*/  MUFU.EX2 R33, R83 ;  /* 0x0000005300217308 */ /* 0x000e620000000800 */
[----:B------:R-:W-:Y:S01]  /*c440*/  FADD.FTZ R0, R29, R0 ;  /* 0x000000001d007221 */ /* 0x000fe20000010000 */
[----:B------:R-:W-:Y:S01]  /*c450*/  FADD.FTZ R2, R30, R2 ;  /* 0x000000021e027221 */ /* 0x000fe20000010000 */
[----:B----4-:R-:W-:Y:S01]  /*c460*/  FADD.FTZ R4, R12, R4 ;  /* 0x000000040c047221 */ /* 0x010fe20000010000 */
        /* <DEDUP_REMOVED lines=8> */
[----:B------:R-:W-:Y:S01]  /*c4f0*/  F2FP.F16.F32.PACK_AB R148, R12, R10 ;  /* 0x0000000a0c94723e */ /* 0x000fe200000000ff */
[----:B------:R-:W-:Y:S01]  /*c500*/  FADD.FTZ R3, R25, R3 ;  /* 0x0000000319037221 */ /* 0x000fe20000010000 */
[----:B-1----:R-:W-:Y:S01]  /*c510*/  F2FP.F16.F32.PACK_AB R198, R33, R32 ;  /* 0x0000002021c6723e */ /* 0x002fe200000000ff */
[----:B------:R-:W-:Y:S01]  /*c520*/  FADD.FTZ R0, R26, R0 ;  /* 0x000000001a007221 */ /* 0x000fe20000010000 */
[----:B------:R-:W-:-:S02]  /*c530*/  F2FP.F16.F32.PACK_AB R149, R13, R11 ;  /* 0x0000000b0d95723e */ /* 0x000fc400000000ff */
[----:B------:R-:W-:Y:S02]  /*c540*/  F2FP.F16.F32.PACK_AB R150, R24, R14 ;  /* 0x0000000e1896723e */ /* 0x000fe400000000ff */
[----:B------:R-:W-:Y:S01]  /*c550*/  F2FP.F16.F32.PACK_AB R151, R25, R15 ;  /* 0x0000000f1997723e */ /* 0x000fe200000000ff */
[----:B------:R-:W-:Y:S01]  /*c560*/  FADD.FTZ R2, R33, R2 ;  /* 0x0000000221027221 */ /* 0x000fe20000010000 */
[----:B------:R1:W-:Y:S01]  /*c570*/  STL [R1+0x20], R4 ;  /* 0x0000200401007387 */ /* 0x0003e20000100800 */
[C---:B------:R-:W-:Y:S03]  /*c580*/  HMMA.16816.F32 R168, R196.reuse, R144, R168 ;  /* 0x00000090c4a8723c */ /* 0x040fe600000018a8 */
[----:B------:R1:W-:Y:S04]  /*c590*/  STL [R1+0xc0], R3 ;  /* 0x0000c00301007387 */ /* 0x0003e80000100800 */
[----:B------:R1:W-:Y:S01]  /*c5a0*/  STL [R1+0xb8], R0 ;  /* 0x0000b80001007387 */ /* 0x0003e20000100800 */
[C---:B------:R-:W-:Y:S03]  /*c5b0*/  HMMA.16816.F32 R172, R196.reuse, R146, R172 ;  /* 0x00000092c4ac723c */ /* 0x040fe600000018ac */
        /* <DEDUP_REMOVED lines=16> */
[----:B-1----:R-:W-:-:S15]  /*c6c0*/  BRA.U !UP0, `(.L_x_931) ;  /* 0x000000b108387547 */ /* 0x002fde000b800000 */
[----:B------:R-:W2:Y:S01]  /*c6d0*/  LDL.LU R249, [R1+0xd0] ;  /* 0x0000d00001f97983 */ /* 0x000ea20000300800 */
[----:B------:R-:W1:Y:S01]  /*c6e0*/  LDCU UR6, c[0x0][0x440] ;  /* 0x00008800ff0677ac */ /* 0x000e620008000800 */
[----:B------:R-:W-:Y:S02]  /*c6f0*/  UIADD3 UR7, UPT, UPT, UR17, -0x2, URZ ;  /* 0xfffffffe11077890 */ /* 0x000fe4000fffe0ff */
[----:B------:R-:W3:Y:S01]  /*c700*/  LDL R242, [R1+0x6c] ;  /* 0x00006c0001f27983 */ /* 0x000ee20000100800 */
        /* <DEDUP_REMOVED lines=25> */
[----:B------:R-:W-:Y:S01]  /*c8a0*/  STL [R1+0xec], R138 ;  /* 0x0000ec8a01007387 */ /* 0x000fe20000100800 */
[----:B------:R-:W-:Y:S01]  /*c8b0*/  @!P0 LEA.HI.X R6, R7, UR7, R6, 0x6, P1 ;  /* 0x0000000707068c11 */ /* 0x000fe200088f3406 */
[----:B------:R-:W-:Y:S01]  /*c8c0*/  IMAD.U32 R7, RZ, RZ, UR7 ;  /* 0x00000007ff077e24 */ /* 0x000fe2000f8e00ff */
[----:B------:R-:W-:Y:S01]  /*c8d0*/  @!P0 LEA.HI.X R10, R11, UR7, R10, 0x4, P4 ;  /* 0x000000070b0a8c11 */ /* 0x000fe2000a0f240a */
[----:B------:R-:W-:Y:S04]  /*c8e0*/  STL [R1+0xe8], R137 ;  /* 0x0000e88901007387 */ /* 0x000fe80000100800 */
[----:B------:R-:W-:Y:S04]  /*c8f0*/  @P0 STS.128 [R246+0x8000], RZ ;  /* 0x008000fff6000388 */ /* 0x000fe80000000c00 */
[----:B------:R-:W-:Y:S04]  /*c900*/  STL [R1+0xe4], R136 ;  /* 0x0000e48801007387 */ /* 0x000fe80000100800 */
[----:B------:R1:W-:Y:S04]  /*c910*/  STL [R1+0xe0], R80 ;  /* 0x0000e05001007387 */ /* 0x0003e80000100800 */
[----:B------:R-:W-:Y:S04]  /*c920*/  STL [R1+0xdc], R70 ;  /* 0x0000dc4601007387 */ /* 0x000fe80000100800 */
[----:B------:R-:W-:Y:S04]  /*c930*/  STL [R1+0xd8], R69 ;  /* 0x0000d84501007387 */ /* 0x000fe80000100800 */
[----:B------:R-:W-:Y:S01]  /*c940*/  STL [R1+0xd4], R68 ;  /* 0x0000d44401007387 */ /* 0x000fe20000100800 */
[----:B---3--:R-:W-:-:S02]  /*c950*/  @!P0 LEA R22, P5, R0, R242, 0x1 ;  /* 0x000000f200168211 */ /* 0x008fc400078a08ff */
[CC--:B------:R-:W-:Y:S02]  /*c960*/  @!P0 LEA R18, P2, R3.reuse, R242.reuse, 0x1 ;  /* 0x000000f203128211 */ /* 0x0c0fe400078408ff */
[-C--:B------:R-:W-:Y:S02]  /*c970*/  @!P0 LEA R16, P1, R4, R242.reuse, 0x1 ;  /* 0x000000f204108211 */ /* 0x080fe400078208ff */
[-C--:B----4-:R-:W-:Y:S01]  /*c980*/  @!P0 LEA.HI.X R23, R0, R245.reuse, R5, 0x1, P5 ;  /* 0x000000f500178211 */ /* 0x090fe200028f0c05 */
[----:B------:R-:W-:Y:S01]  /*c990*/  IMAD.U32 R0, RZ, RZ, UR8 ;  /* 0x00000008ff007e24 */ /* 0x000fe2000f8e00ff */
[-C--:B------:R-:W-:Y:S01]  /*c9a0*/  @!P0 LEA.HI.X R19, R3, R245.reuse, R8, 0x1, P2 ;  /* 0x000000f503138211 */ /* 0x080fe200010f0c08 */
[----:B------:R-:W-:Y:S01]  /*c9b0*/  IMAD.U32 R8, RZ, RZ, UR6 ;  /* 0x00000006ff087e24 */ /* 0x000fe2000f8e00ff */
[-C--:B------:R-:W-:Y:S01]  /*c9c0*/  @!P0 LEA R20, P4, R2, R242.reuse, 0x1 ;  /* 0x000000f202148211 */ /* 0x080fe200078808ff */
[----:B------:R-:W-:Y:S01]  /*c9d0*/  IMAD.U32 R5, RZ, RZ, UR7 ;  /* 0x00000007ff057e24 */ /* 0x000fe2000f8e00ff */
[-C--:B------:R-:W-:Y:S01]  /*c9e0*/  @!P0 LEA.HI.X R17, R4, R245.reuse, R6, 0x1, P1 ;  /* 0x000000f504118211 */ /* 0x080fe200008f0c06 */
[----:B------:R-:W-:Y:S01]  /*c9f0*/  @!P0 IMAD.WIDE.U32 R8, R0, 0x30, R8 ;  /* 0x0000003000088825 */ /* 0x000fe200078e0008 */
[----:B------:R-:W-:Y:S01]  /*ca00*/  MOV R0, UR9 ;  /* 0x0000000900007c02 */ /* 0x000fe20008000f00 */
[----:B------:R-:W-:Y:S01]  /*ca10*/  @!PT LDS RZ, [RZ] ;  /* 0x00000000fffff984 */ /* 0x000fe20000000800 */
[----:B------:R-:W-:Y:S01]  /*ca20*/  @!PT LDS RZ, [RZ] ;  /* 0x00000000fffff984 */ /* 0x000fe20000000800 */
[----:B------:R-:W-:Y:S01]  /*ca30*/  @!PT LDS RZ, [RZ] ;  /* 0x00000000fffff984 */ /* 0x000fe20000000800 */
[----:B------:R-:W-:Y:S01]  /*ca40*/  @!P0 LDGSTS.E.BYPASS.LTC128B.128 [R246+0x8000], desc[UR20][R22.64] ;  /* 0x0800000016f68fae */ /* 0x000fe2000b981a14 */
[----:B------:R-:W-:Y:S01]  /*ca50*/  @!P0 LEA.HI.X R21, R2, R245, R10, 0x1, P4 ;  /* 0x000000f502158211 */ /* 0x000fe200020f0c0a */
[----:B------:R-:W-:Y:S01]  /*ca60*/  IMAD.U32 R6, RZ, RZ, UR6 ;  /* 0x00000006ff067e24 */ /* 0x000fe2000f8e00ff */
[----:B------:R-:W-:Y:S01]  /*ca70*/  @!P0 LEA R14, P1, R8, R242, 0x1 ;  /* 0x000000f2080e8211 */ /* 0x000fe200078208ff */
[----:B------:R-:W-:Y:S01]  /*ca80*/  @!P0 IMAD R0, R0, 0x30, RZ ;  /* 0x0000003000008824 */ /* 0x000fe200078e02ff */
[----:B------:R-:W-:Y:S01]  /*ca90*/  @P0 STS.128 [R246+0x8800], RZ ;  /* 0x008800fff6000388 */ /* 0x000fe20000000c00 */
[----:B------:R-:W-:-:S02]  /*caa0*/  IMAD.U32 R2, RZ, RZ, UR8 ;  /* 0x00000008ff027e24 */ /* 0x000fc4000f8e00ff */
[----:B------:R-:W-:Y:S01]  /*cab0*/  @!P0 IMAD.IADD R0, R0, 0x1, R9 ;  /* 0x0000000100008824 */ /* 0x000fe200078e0209 */
[----:B------:R-:W-:Y:S01]  /*cac0*/  @!PT LDS RZ, [RZ] ;  /* 0x00000000fffff984 */ /* 0x000fe20000000800 */
[----:B------:R-:W-:Y:S01]  /*cad0*/  @!PT LDS RZ, [RZ] ;  /* 0x00000000fffff984 */ /* 0x000fe20000000800 */
[----:B------:R-:W-:Y:S01]  /*cae0*/  @!PT LDS RZ, [RZ] ;  /* 0x00000000fffff984 */ /* 0x000fe20000000800 */
[----:B------:R-:W-:Y:S01]  /*caf0*/  @!P0 LDGSTS.E.BYPASS.LTC128B.128 [R246+0x8800], desc[UR20][R20.64] ;  /* 0x0880000014f68fae */ /* 0x000fe2000b981a14 */
[----:B------:R-:W-:Y:S02]  /*cb00*/  IMAD.U32 R10, RZ, RZ, UR8 ;  /* 0x00000008ff0a7e24 */ /* 0x000fe4000f8e00ff */
[----:B------:R-:W-:Y:S01]  /*cb10*/  IMAD.U32 R4, RZ, RZ, UR6 ;  /* 0x00000006ff047e24 */ /* 0x000fe2000f8e00ff */
[----:B------:R-:W-:Y:S01]  /*cb20*/  @!P0 LEA.HI.X R15, R8, R245, R0, 0x1, P1 ;  /* 0x000000f5080f8211 */ /* 0x000fe200008f0c00 */
[----:B------:R-:W-:Y:S01]  /*cb30*/  IMAD.U32 R9, RZ, RZ, UR9 ;  /* 0x00000009ff097e24 */ /* 0x000fe2000f8e00ff */
[----:B------:R-:W-:Y:S01]  /*cb40*/  @P0 STS.128 [R246+0x9000], RZ ;  /* 0x009000fff6000388 */ /* 0x000fe20000000c00 */
[----:B------:R-:W-:Y:S02]  /*cb50*/  IMAD.U32 R8, RZ, RZ, UR9 ;  /* 0x00000009ff087e24 */ /* 0x000fe4000f8e00ff */
[----:B------:R-:W-:Y:S01]  /*cb60*/  @!P0 IMAD.WIDE.U32 R6, R2, 0x50, R6 ;  /* 0x0000005002068825 */ /* 0x000fe200078e0006 */
[----:B------:R-:W-:Y:S01]  /*cb70*/  @!PT LDS RZ, [RZ] ;  /* 0x00000000fffff984 */ /* 0x000fe20000000800 */
[----:B------:R-:W-:Y:S01]  /*cb80*/  @!PT LDS RZ, [RZ] ;  /* 0x00000000fffff984 */ /* 0x000fe20000000800 */
[----:B------:R-:W-:Y:S01]  /*cb90*/  @!PT LDS RZ, [RZ] ;  /* 0x00000000fffff984 */ /* 0x000fe20000000800 */
[----:B------:R-:W-:Y:S03]  /*cba0*/  @!P0 LDGSTS.E.BYPASS.LTC128B.128 [R246+0x9000], desc[UR20][R18.64] ;  /* 0x0900000012f68fae */ /* 0x000fe6000b981a14 */
[----:B------:R-:W-:Y:S01]  /*cbb0*/  @!P0 IMAD.WIDE.U32 R4, R10, 0x60, R4 ;  /* 0x000000600a048825 */ /* 0x000fe200078e0004 */
[----:B------:R-:W-:Y:S01]  /*cbc0*/  @!P0 LEA R12, P4, R6, R242, 0x1 ;  /* 0x000000f2060c8211 */ /* 0x000fe200078808ff */
[----:B------:R-:W-:Y:S02]  /*cbd0*/  @P0 STS.128 [R246+0x9800], RZ ;  /* 0x009800fff6000388 */ /* 0x000fe40000000c00 */
[----:B------:R-:W-:-:S02]  /*cbe0*/  IMAD.U32 R0, RZ, RZ, UR9 ;  /* 0x00000009ff007e24 */ /* 0x000fc4000f8e00ff */
[----:B------:R-:W-:Y:S01]  /*cbf0*/  IMAD.U32 R2, RZ, RZ, UR6 ;  /* 0x00000006ff027e24 */ /* 0x000fe2000f8e00ff */
[----:B------:R-:W-:Y:S01]  /*cc00*/  @!PT LDS RZ, [RZ] ;  /* 0x00000000fffff984 */ /* 0x000fe20000000800 */
[----:B------:R-:W-:Y:S01]  /*cc10*/  @!PT LDS RZ, [RZ] ;  /* 0x00000000fffff984 */ /* 0x000fe20000000800 */
[----:B------:R-:W-:Y:S01]  /*cc20*/  @!PT LDS RZ, [RZ] ;  /* 0x00000000fffff984 */ /* 0x000fe20000000800 */
[----:B------:R-:W-:Y:S01]  /*cc30*/  @!P0 LDGSTS.E.BYPASS.LTC128B.128 [R246+0x9800], desc[UR20][R14.64] ;  /* 0x098000000ef68fae */ /* 0x000fe2000b981a14 */
[----:B------:R-:W-:Y:S01]  /*cc40*/  IMAD.U32 R3, RZ, RZ, UR7 ;  /* 0x00000007ff037e24 */ /* 0x000fe2000f8e00ff */
[----:B------:R-:W3:Y:S01]  /*cc50*/  LDCU UR6, c[0x0][0x50c] ;  /* 0x0000a180ff0677ac */ /* 0x000ee20008000800 */
[----:B------:R-:W-:Y:S01]  /*cc60*/  @!P0 IMAD R10, R9, 0x50, RZ ;  /* 0x00000050090a8824 */ /* 0x000fe200078e02ff */
[----:B------:R-:W-:Y:S01]  /*cc70*/  @P0 STS.128 [R246+0xa000], RZ ;  /* 0x00a000fff6000388 */ /* 0x000fe20000000c00 */
[----:B------:R-:W-:Y:S02]  /*cc80*/  @!P0 IMAD R9, R8, 0x60, RZ ;  /* 0x0000006008098824 */ /* 0x000fe400078e02ff */
[----:B------:R-:W-:Y:S01]  /*cc90*/  @!P0 IMAD R8, R0, 0x70, RZ ;  /* 0x0000007000088824 */ /* 0x000fe200078e02ff */
[----:B------:R-:W-:Y:S01]  /*cca0*/  @!PT LDS RZ, [RZ] ;  /* 0x00000000fffff984 */ /* 0x000fe20000000800 */
[----:B------:R-:W-:Y:S01]  /*ccb0*/  @!PT LDS RZ, [RZ] ;  /* 0x00000000fffff984 */ /* 0x000fe20000000800 */
[----:B------:R-:W-:Y:S01]  /*ccc0*/  @!PT LDS RZ, [RZ] ;  /* 0x00000000fffff984 */ /* 0x000fe20000000800 */
[----:B------:R-:W-:Y:S01]  /*ccd0*/  @!P0 LDGSTS.E.BYPASS.LTC128B.128 [R246+0xa000], desc[UR20][R16.64] ;  /* 0x0a00000010f68fae */ /* 0x000fe2000b981a14 */
[----:B------:R-:W-:-:S03]  /*cce0*/  @!P0 IMAD.WIDE.U32 R2, R11, 0x70, R2 ;  /* 0x000000700b028825 */ /* 0x000fc600078e0002 */
[----:B------:R-:W-:Y:S01]  /*ccf0*/  @P0 STS.128 [R246+0xa800], RZ ;  /* 0x00a800fff6000388 */ /* 0x000fe20000000c00 */
[----:B------:R-:W-:Y:S01]  /*cd00*/  @!P0 IMAD.IADD R0, R10, 0x1, R7 ;  /* 0x000000010a008824 */ /* 0x000fe200078e0207 */
[-C--:B------:R-:W-:Y:S01]  /*cd10*/  @!P0 LEA R10, P2, R4, R242.reuse, 0x1 ;  /* 0x000000f2040a8211 */ /* 0x080fe200078408ff */
[----:B------:R-:W-:Y:S02]  /*cd20*/  @!P0 IMAD.IADD R5, R9, 0x1, R5 ;  /* 0x0000000109058824 */ /* 0x000fe400078e0205 */
[----:B------:R-:W-:Y:S01]  /*cd30*/  @!P0 IMAD.IADD R3, R8, 0x1, R3 ;  /* 0x0000000108038824 */ /* 0x000fe200078e0203 */
[----:B------:R-:W-:Y:S02]  /*cd40*/  @!P0 LEA R8, P1, R2, R242, 0x1 ;  /* 0x000000f202088211 */ /* 0x000fe400078208ff */
[-C--:B------:R-:W-:Y:S02]  /*cd50*/  @!P0 LEA.HI.X R13, R6, R245.reuse, R0, 0x1, P4 ;  /* 0x000000f5060d8211 */ /* 0x080fe400020f0c00 */
[----:B------:R-:W-:-:S02]  /*cd60*/  @!P0 LEA.HI.X R11, R4, R245, R5, 0x1, P2 ;  /* 0x000000f5040b8211 */ /* 0x000fc400010f0c05 */
        /* <DEDUP_REMOVED lines=23> */
[----:B------:R-:W-:Y:S04]  /*cee0*/  LDSM.16.M88.4 R44, [R200+0x6000] ;  /* 0x00600000c82c783b */ /* 0x000fe80000000200 */
[----:B------:R-:W-:Y:S04]  /*cef0*/  LDSM.16.M88.4 R40, [R200+0x6800] ;  /* 0x00680000c828783b */ /* 0x000fe80000000200 */
[----:B-1----:R-:W1:Y:S04]  /*cf00*/  LDSM.16.M88.4 R8, [R236+0x2000] ;  /* 0x00200000ec08783b */ /* 0x002e680000000200 */
[----:B------:R-:W4:Y:S04]  /*cf10*/  LDSM.16.M88.4 R36, [R200+0x7000] ;  /* 0x00700000c824783b */ /* 0x000f280000000200 */
[----:B------:R-:W3:Y:S04]  /*cf20*/  LDSM.16.M88.4 R32, [R200+0x7800] ;  /* 0x00780000c820783b */ /* 0x000ee80000000200 */
[----:B------:R-:W-:Y:S04]  /*cf30*/  LDSM.16.M88.4 R4, [R2+0x2000] ;  /* 0x002000000204783b */ /* 0x000fe80000000200 */
[----:B------:R-:W3:Y:S04]  /*cf40*/  LDSM.16.M88.4 R24, [R0+0x4800] ;  /* 0x004800000018783b */ /* 0x000ee80000000200 */
[----:B------:R-:W3:Y:S04]  /*cf50*/  LDSM.16.M88.4 R28, [R0+0x4000] ;  /* 0x00400000001c783b */ /* 0x000ee80000000200 */
[----:B------:R-:W-:Y:S04]  /*cf60*/  LDSM.16.M88.4 R20, [R0+0x5000] ;  /* 0x005000000014783b */ /* 0x000fe80000000200 */
[----:B------:R-:W-:Y:S04]  /*cf70*/  LDSM.16.M88.4 R16, [R0+0x5800] ;  /* 0x005800000010783b */ /* 0x000fe80000000200 */
[----:B------:R-:W-:Y:S04]  /*cf80*/  LDSM.16.M88.4 R64, [R0+0x6000] ;  /* 0x006000000040783b */ /* 0x000fe80000000200 */
[----:B------:R-:W-:Y:S01]  /*cf90*/  LDSM.16.M88.4 R84, [R0+0x6800] ;  /* 0x006800000054783b */ /* 0x000fe20000000200 */
[C---:B-1----:R-:W-:Y:S03]  /*cfa0*/  HMMA.16816.F32 R96, R8.reuse, R56, RZ ;  /* 0x000000380860723c */ /* 0x042fe600000018ff */
[----:B------:R-:W-:Y:S04]  /*cfb0*/  LDSM.16.M88.4 R76, [R0+0x7000] ;  /* 0x00700000004c783b */ /* 0x000fe80000000200 */
[----:B------:R2:W-:Y:S01]  /*cfc0*/  LDSM.16.M88.4 R72, [R0+0x7800] ;  /* 0x007800000048783b */ /* 0x0005e20000000200 */
[C---:B------:R-:W-:Y:S03]  /*cfd0*/  HMMA.16816.F32 R100, R8.reuse, R60, RZ ;  /* 0x0000003c0864723c */ /* 0x040fe600000018ff */
[----:B------:R-:W1:Y:S04]  /*cfe0*/  LDSM.16.M88.4 R12, [R236] ;  /* 0x00000000ec0c783b */ /* 0x000e680000000200 */
[----:B------:R-:W0:Y:S01]  /*cff0*/  LDGDEPBAR ;  /* 0x00000000000079af */ /* 0x000e220000000000 */
[C---:B------:R-:W-:Y:S08]  /*d000*/  HMMA.16816.F32 R92, R8.reuse, R52, RZ ;  /* 0x00000034085c723c */ /* 0x040ff000000018ff */
[----:B------:R-:W-:Y:S01]  /*d010*/  HMMA.16816.F32 R212, R8, R48, RZ ;  /* 0x0000003008d4723c */ /* 0x000fe200000018ff */
[----:B--2---:R-:W-:-:S07]  /*d020*/  IMAD.MOV.U32 R0, RZ, RZ, R249 ;  /* 0x000000ffff007224 */ /* 0x004fce00078e00f9 */
[----:B------:R-:W-:Y:S01]  /*d030*/  HMMA.16816.F32 R128, R8, R44, RZ ;  /* 0x0000002c0880723c */ /* 0x000fe200000018ff */
[----:B------:R-:W-:-:S07]  /*d040*/  IMAD.IADD R0, R236, 0x1, R0 ;  /* 0x00000001ec007824 */ /* 0x000fce00078e0200 */
[C---:B------:R-:W-:Y:S08]  /*d050*/  HMMA.16816.F32 R120, R8.reuse, R40, RZ ;  /* 0x000000280878723c */ /* 0x040ff000000018ff */
[C---:B----4-:R-:W-:Y:S08]  /*d060*/  HMMA.16816.F32 R112, R8.reuse, R36, RZ ;  /* 0x000000240870723c */ /* 0x050ff000000018ff */
[C---:B---3--:R-:W-:Y:S08]  /*d070*/  HMMA.16816.F32 R104, R8.reuse, R32, RZ ;  /* 0x000000200868723c */ /* 0x048ff000000018ff */
        /* <DEDUP_REMOVED lines=9> */
[----:B------:R-:W-:Y:S08]  /*d110*/  HMMA.16816.F32 R136, R4, R28, R100 ;  /* 0x0000001c0488723c */ /* 0x000ff00000001864 */
[----:B-1----:R-:W-:Y:S03]  /*d120*/  HMMA.16816.F32 R96, R12, R60, RZ ;  /* 0x0000003c0c60723c */ /* 0x002fe600000018ff */
[----:B------:R-:W-:-:S02]  /*d130*/  IMAD.MOV.U32 R100, RZ, RZ, R10 ;  /* 0x000000ffff647224 */ /* 0x000fc400078e000a */
[----:B------:R-:W-:Y:S02]  /*d140*/  IMAD.MOV.U32 R82, RZ, RZ, R11 ;  /* 0x000000ffff527224 */ /* 0x000fe400078e000b */
[----:B------:R-:W-:Y:S02]  /*d150*/  IMAD.MOV.U32 R81, RZ, RZ, R8 ;  /* 0x000000ffff517224 */ /* 0x000fe400078e0008 */
[----:B------:R-:W-:Y:S02]  /*d160*/  IMAD.MOV.U32 R3, RZ, RZ, R9 ;  /* 0x000000ffff037224 */ /* 0x000fe400078e0009 */
[----:B------:R-:W-:Y:S01]  /*d170*/  HMMA.16816.F32 R8, R4, R20, R92 ;  /* 0x000000140408723c */ /* 0x000fe2000000185c */
[----:B------:R-:W-:Y:S01]  /*d180*/  IMAD.MOV.U32 R71, RZ, RZ, R136 ;  /* 0x000000ffff477224 */ /* 0x000fe200078e0088 */
[----:B------:R-:W-:Y:S01]  /*d190*/  MOV R70, R137 ;  /* 0x0000008900467202 */ /* 0x000fe20000000f00 */
[----:B------:R-:W-:Y:S02]  /*d1a0*/  IMAD.MOV.U32 R69, RZ, RZ, R138 ;  /* 0x000000ffff457224 */ /* 0x000fe400078e008a */
[----:B------:R-:W-:-:S03]  /*d1b0*/  IMAD.MOV.U32 R68, RZ, RZ, R139 ;  /* 0x000000ffff447224 */ /* 0x000fc600078e008b */
[----:B------:R-:W-:Y:S11]  /*d1c0*/  HMMA.16816.F32 R92, R4, R16, R212 ;  /* 0x00000010045c723c */ /* 0x000ff600000018d4 */
[----:B------:R-:W-:-:S02]  /*d1d0*/  IMAD.MOV.U32 R139, RZ, RZ, R9 ;  /* 0x000000ffff8b7224 */ /* 0x000fc400078e0009 */
[----:B------:R-:W-:Y:S02]  /*d1e0*/  IMAD.MOV.U32 R138, RZ, RZ, R10 ;  /* 0x000000ffff8a7224 */ /* 0x000fe400078e000a */
[----:B------:R-:W-:Y:S02]  /*d1f0*/  IMAD.MOV.U32 R137, RZ, RZ, R11 ;  /* 0x000000ffff897224 */ /* 0x000fe400078e000b */
[----:B------:R-:W-:Y:S02]  /*d200*/  IMAD.MOV.U32 R136, RZ, RZ, R8 ;  /* 0x000000ffff887224 */ /* 0x000fe400078e0008 */
[----:B------:R-:W-:Y:S01]  /*d210*/  IMAD.MOV.U32 R223, RZ, RZ, R92 ;  /* 0x000000ffffdf7224 */ /* 0x000fe200078e005c */
[----:B------:R-:W1:Y:S01]  /*d220*/  LDSM.16.M88.4 R8, [R2] ;  /* 0x000000000208783b */ /* 0x000e620000000200 */
[----:B------:R-:W-:Y:S02]  /*d230*/  IMAD.MOV.U32 R222, RZ, RZ, R93 ;  /* 0x000000ffffde7224 */ /* 0x000fe400078e005d */
[----:B------:R-:W-:-:S02]  /*d240*/  IMAD.MOV.U32 R221, RZ, RZ, R94 ;  /* 0x000000ffffdd7224 */ /* 0x000fc400078e005e */
[----:B------:R-:W-:Y:S02]  /*d250*/  IMAD.MOV.U32 R220, RZ, RZ, R95 ;  /* 0x000000ffffdc7224 */ /* 0x000fe400078e005f */
[C---:B------:R-:W-:Y:S08]  /*d260*/  HMMA.16816.F32 R92, R4.reuse, R64, R128 ;  /* 0x00000040045c723c */ /* 0x040ff00000001880 */
[----:B------:R-:W-:Y:S11]  /*d270*/  HMMA.16816.F32 R128, R4, R26, R204 ;  /* 0x0000001a0480723c */ /* 0x000ff600000018cc */
[----:B------:R-:W-:Y:S01]  /*d280*/  IMAD.MOV.U32 R240, RZ, RZ, R92 ;  /* 0x000000fffff07224 */ /* 0x000fe200078e005c */
[----:B------:R-:W-:Y:S01]  /*d290*/  MOV R237, R94 ;  /* 0x0000005e00ed7202 */ /* 0x000fe20000000f00 */
[----:B------:R-:W-:-:S02]  /*d2a0*/  IMAD.MOV.U32 R239, RZ, RZ, R93 ;  /* 0x000000ffffef7224 */ /* 0x000fc400078e005d */
[----:B------:R-:W-:Y:S02]  /*d2b0*/  IMAD.MOV.U32 R235, RZ, RZ, R95 ;  /* 0x000000ffffeb7224 */ /* 0x000fe400078e005f */
[----:B------:R-:W-:-:S15]  /*d2c0*/  HMMA.16816.F32 R92, R4, R84, R120 ;  /* 0x00000054045c723c */ /* 0x000fde0000001878 */
[----:B------:R-:W-:-:S04]  /*d2d0*/  NOP ;  /* 0x0000000000007918 */ /* 0x000fc80000000000 */
[----:B------:R-:W-:Y:S02]  /*d2e0*/  IMAD.MOV.U32 R215, RZ, RZ, R93 ;  /* 0x000000ffffd77224 */ /* 0x000fe400078e005d */
[----:B------:R-:W-:Y:S02]  /*d2f0*/  IMAD.MOV.U32 R214, RZ, RZ, R94 ;  /* 0x000000ffffd67224 */ /* 0x000fe400078e005e */
[----:B------:R-:W-:Y:S02]  /*d300*/  IMAD.MOV.U32 R213, RZ, RZ, R95 ;  /* 0x000000ffffd57224 */ /* 0x000fe400078e005f */
[----:B------:R-:W-:Y:S02]  /*d310*/  IMAD.MOV.U32 R212, RZ, RZ, R92 ;  /* 0x000000ffffd47224 */ /* 0x000fe400078e005c */
[C---:B------:R-:W-:Y:S08]  /*d320*/  HMMA.16816.F32 R92, R4.reuse, R76, R112 ;  /* 0x0000004c045c723c */ /* 0x040ff00000001870 */
[----:B------:R-:W-:Y:S11]  /*d330*/  HMMA.16816.F32 R112, R4, R30, R208 ;  /* 0x0000001e0470723c */ /* 0x000ff600000018d0 */
[----:B------:R-:W-:-:S02]  /*d340*/  IMAD.MOV.U32 R227, RZ, RZ, R93 ;  /* 0x000000ffffe37224 */ /* 0x000fc400078e005d */
[----:B------:R-:W-:Y:S02]  /*d350*/  IMAD.MOV.U32 R226, RZ, RZ, R94 ;  /* 0x000000ffffe27224 */ /* 0x000fe400078e005e */
[----:B------:R-:W-:Y:S02]  /*d360*/  IMAD.MOV.U32 R225, RZ, RZ, R95 ;  /* 0x000000ffffe17224 */ /* 0x000fe400078e005f */
[----:B------:R-:W-:Y:S02]  /*d370*/  IMAD.MOV.U32 R224, RZ, RZ, R92 ;  /* 0x000000ffffe07224 */ /* 0x000fe400078e005c */
[----:B------:R-:W-:Y:S08]  /*d380*/  HMMA.16816.F32 R92, R4, R72, R104 ;  /* 0x00000048045c723c */ /* 0x000ff00000001868 */
[----:B-1----:R-:W-:Y:S08]  /*d390*/  HMMA.16816.F32 R104, R8, R28, R96 ;  /* 0x0000001c0868723c */ /* 0x002ff00000001860 */
[----:B------:R-:W-:Y:S03]  /*d3a0*/  HMMA.16816.F32 R96, R12, R54, RZ ;  /* 0x000000360c60723c */ /* 0x000fe600000018ff */
[----:B------:R-:W-:-:S02]  /*d3b0*/  IMAD.MOV.U32 R231, RZ, RZ, R93 ;  /* 0x000000ffffe77224 */ /* 0x000fc400078e005d */
[----:B------:R-:W-:Y:S02]  /*d3c0*/  IMAD.MOV.U32 R230, RZ, RZ, R94 ;  /* 0x000000ffffe67224 */ /* 0x000fe400078e005e */
[----:B------:R-:W-:Y:S02]  /*d3d0*/  IMAD.MOV.U32 R229, RZ, RZ, R95 ;  /* 0x000000ffffe57224 */ /* 0x000fe400078e005f */
[----:B------:R-:W-:Y:S02]  /*d3e0*/  IMAD.MOV.U32 R228, RZ, RZ, R92 ;  /* 0x000000ffffe47224 */ /* 0x000fe400078e005c */
[----:B------:R-:W-:-:S15]  /*d3f0*/  HMMA.16816.F32 R92, R4, R22, R200 ;  /* 0x00000016045c723c */ /* 0x000fde00000018c8 */
[----:B------:R-:W-:-:S04]  /*d400*/  NOP ;  /* 0x0000000000007918 */ /* 0x000fc80000000000 */
[----:B------:R-:W-:Y:S01]  /*d410*/  IMAD.MOV.U32 R207, RZ, RZ, R93 ;  /* 0x000000ffffcf7224 */ /* 0x000fe200078e005d */
[----:B------:R-:W-:Y:S01]  /*d420*/  MOV R204, R92 ;  /* 0x0000005c00cc7202 */ /* 0x000fe20000000f00 */
[----:B------:R-:W-:Y:S02]  /*d430*/  IMAD.MOV.U32 R206, RZ, RZ, R94 ;  /* 0x000000ffffce7224 */ /* 0x000fe400078e005e */
[----:B------:R-:W-:Y:S02]  /*d440*/  IMAD.MOV.U32 R205, RZ, RZ, R95 ;  /* 0x000000ffffcd7224 */ /* 0x000fe400078e005f */
[----:B------:R-:W-:Y:S01]  /*d450*/  HMMA.16816.F32 R92, R4, R18, R132 ;  /* 0x00000012045c723c */ /* 0x000fe20000001884 */
[----:B------:R-:W-:Y:S02]  /*d460*/  IMAD.MOV.U32 R134, RZ, RZ, R82 ;  /* 0x000000ffff867224 */ /* 0x000fe400078e0052 */
[----:B------:R-:W-:-:S15]  /*d470*/  IMAD.MOV.U32 R135, RZ, RZ, R81 ;  /* 0x000000ffff877224 */ /* 0x000fde00078e0051 */
[----:B------:R-:W-:-:S01]  /*d480*/  NOP ;  /* 0x0000000000007918 */ /* 0x000fc20000000000 */
        /* <DEDUP_REMOVED lines=33> */
[----:B------:R-:W-:Y:S08]  /*d6a0*/  HMMA.16816.F32 R4, R12, R48, RZ ;  /* 0x000000300c04723c */ /* 0x000ff000000018ff */
[----:B------:R-:W-:Y:S01]  /*d6b0*/  HMMA.16816.F32 R208, R8, R20, R88 ;  /* 0x0000001408d0723c */ /* 0x000fe20000001858 */
[----:B------:R-:W-:Y:S02]  /*d6c0*/  IMAD.MOV.U32 R20, RZ, RZ, R103 ;  /* 0x000000ffff147224 */ /* 0x000fe400078e0067 */
[----:B------:R-:W-:-:S05]  /*d6d0*/  IMAD.MOV.U32 R21, RZ, RZ, R102 ;  /* 0x000000ffff157224 */ /* 0x000fca00078e0066 */
[----:B------:R-:W-:Y:S01]  /*d6e0*/  HMMA.16816.F32 R108, R8, R24, R92 ;  /* 0x00000018086c723c */ /* 0x000fe2000000185c */
[----:B------:R-:W-:Y:S01]  /*d6f0*/  MOV R24, R101 ;  /* 0x0000006500187202 */ /* 0x000fe20000000f00 */
[----:B------:R-:W-:-:S06]  /*d700*/  IMAD.MOV.U32 R25, RZ, RZ, R2 ;  /* 0x000000ffff197224 */ /* 0x000fcc00078e0002 */
[----:B------:R-:W-:Y:S08]  /*d710*/  HMMA.16816.F32 R88, R12, R62, RZ ;  /* 0x0000003e0c58723c */ /* 0x000ff000000018ff */
[----:B------:R-:W-:Y:S01]  /*d720*/  HMMA.16816.F32 R124, R8, R16, R4 ;  /* 0x00000010087c723c */ /* 0x000fe20000001804 */
[----:B------:R-:W-:Y:S02]  /*d730*/  IMAD.MOV.U32 R17, RZ, RZ, R133 ;  /* 0x000000ffff117224 */ /* 0x000fe400078e0085 */
[----:B------:R-:W-:-:S05]  /*d740*/  IMAD.MOV.U32 R16, RZ, RZ, R132 ;  /* 0x000000ffff107224 */ /* 0x000fca00078e0084 */
        /* <DEDUP_REMOVED lines=16> */
[----:B------:R-:W-:Y:S01]  /*d850*/  MOV R63, R116 ;  /* 0x00000074003f7202 */ /* 0x000fe20000000f00 */
[----:B------:R-:W-:-:S02]  /*d860*/  IMAD.MOV.U32 R64, RZ, RZ, R24 ;  /* 0x000000ffff407224 */ /* 0x000fc400078e0018 */
[----:B------:R-:W-:Y:S02]  /*d870*/  IMAD.MOV.U32 R65, RZ, RZ, R25 ;  /* 0x000000ffff417224 */ /* 0x000fe400078e0019 */
[----:B------:R-:W-:Y:S02]  /*d880*/  IMAD.MOV.U32 R62, RZ, RZ, R117 ;  /* 0x000000ffff3e7224 */ /* 0x000fe400078e0075 */
[C---:B------:R-:W-:Y:S01]  /*d890*/  HMMA.16816.F32 R44, R12.reuse, R46, RZ ;  /* 0x0000002e0c2c723c */ /* 0x040fe200000018ff */
[----:B------:R-:W-:Y:S02]  /*d8a0*/  IMAD.MOV.U32 R24, RZ, RZ, R121 ;  /* 0x000000ffff187224 */ /* 0x000fe400078e0079 */
[----:B------:R-:W-:Y:S02]  /*d8b0*/  IMAD.MOV.U32 R25, RZ, RZ, R120 ;  /* 0x000000ffff197224 */ /* 0x000fe400078e0078 */
[----:B------:R-:W-:Y:S02]  /*d8c0*/  IMAD.MOV.U32 R117, RZ, RZ, R118 ;  /* 0x000000ffff757224 */ /* 0x000fe400078e0076 */
[----:B------:R-:W-:Y:S01]  /*d8d0*/  IMAD.MOV.U32 R118, RZ, RZ, R119 ;  /* 0x000000ffff767224 */ /* 0x000fe200078e0077 */
[----:B------:R-:W-:Y:S01]  /*d8e0*/  HMMA.16816.F32 R36, R12, R34, RZ ;  /* 0x000000220c24723c */ /* 0x000fe200000018ff */
[----:B------:R-:W-:-:S02]  /*d8f0*/  IMAD.MOV.U32 R12, RZ, RZ, R215 ;  /* 0x000000ffff0c7224 */ /* 0x000fc400078e00d7 */
[----:B------:R-:W-:Y:S01]  /*d900*/  IMAD.MOV.U32 R13, RZ, RZ, R214 ;  /* 0x000000ffff0d7224 */ /* 0x000fe200078e00d6 */
[----:B------:R-:W-:Y:S01]  /*d910*/  MOV R214, R69 ;  /* 0x0000004500d67202 */ /* 0x000fe20000000f00 */
        /* <DEDUP_REMOVED lines=19> */
[----:B------:R-:W-:Y:S01]  /*da50*/  MOV R76, R20 ;  /* 0x00000014004c7202 */ /* 0x000fe20000000f00 */
[----:B------:R-:W-:Y:S02]  /*da60*/  IMAD.MOV.U32 R98, RZ, RZ, R62 ;  /* 0x000000ffff627224 */ /* 0x000fe400078e003e */
[----:B------:R-:W-:-:S02]  /*da70*/  IMAD.MOV.U32 R99, RZ, RZ, R63 ;  /* 0x000000ffff637224 */ /* 0x000fc400078e003f */
[----:B------:R-:W-:Y:S01]  /*da80*/  IMAD.MOV.U32 R57, RZ, RZ, R12 ;  /* 0x000000ffff397224 */ /* 0x000fe200078e000c */
[C---:B------:R-:W-:Y:S01]  /*da90*/  HMMA.16816.F32 R68, R8.reuse, R72, R4 ;  /* 0x000000480844723c */ /* 0x040fe20000001804 */
[----:B------:R-:W-:Y:S01]  /*daa0*/  IMAD.MOV.U32 R58, RZ, RZ, R13 ;  /* 0x000000ffff3a7224 */ /* 0x000fe200078e000d */
[----:B------:R-:W-:Y:S01]  /*dab0*/  LDSM.16.M88.4 R4, [R0+0x2000] ;  /* 0x002000000004783b */ /* 0x000fe20000000200 */
[----:B------:R-:W-:Y:S02]  /*dac0*/  IMAD.MOV.U32 R59, RZ, RZ, R14 ;  /* 0x000000ffff3b7224 */ /* 0x000fe400078e000e */
[----:B------:R-:W-:Y:S02]  /*dad0*/  IMAD.MOV.U32 R56, RZ, RZ, R15 ;  /* 0x000000ffff387224 */ /* 0x000fe400078e000f */
[----:B------:R-:W-:Y:S01]  /*dae0*/  IMAD.MOV.U32 R63, RZ, RZ, R16 ;  /* 0x000000ffff3f7224 */ /* 0x000fe200078e0010 */
[----:B------:R-:W-:Y:S01]  /*daf0*/  HMMA.16816.F32 R28, R8, R26, R92 ;  /* 0x0000001a081c723c */ /* 0x000fe2000000185c */
[----:B------:R-:W-:Y:S01]  /*db00*/  IMAD.MOV.U32 R62, RZ, RZ, R17 ;  /* 0x000000ffff3e7224 */ /* 0x000fe200078e0011 */
[----:B------:R-:W-:Y:S01]  /*db10*/  LDSM.16.M88.4 R12, [R0] ;  /* 0x00000000000c783b */ /* 0x000fe20000000200 */
[----:B------:R-:W-:-:S02]  /*db20*/  IMAD.MOV.U32 R77, RZ, RZ, R21 ;  /* 0x000000ffff4d7224 */ /* 0x000fc400078e0015 */
[----:B------:R-:W-:Y:S01]  /*db30*/  IMAD.MOV.U32 R94, RZ, RZ, R24 ;  /* 0x000000ffff5e7224 */ /* 0x000fe200078e0018 */
[----:B------:R-:W1:Y:S01]  /*db40*/  LDSM.16.M88.4 R20, [R216+0x4000] ;  /* 0x00400000d814783b */ /* 0x000e620000000200 */
[----:B------:R-:W-:Y:S01]  /*db50*/  IMAD.MOV.U32 R95, RZ, RZ, R25 ;  /* 0x000000ffff5f7224 */ /* 0x000fe200078e0019 */
[----:B------:R-:W-:Y:S01]  /*db60*/  HMMA.16816.F32 R132, R8, R18, R48 ;  /* 0x000000120884723c */ /* 0x000fe20000001830 */
[----:B------:R-:W-:Y:S01]  /*db70*/  IMAD.MOV.U32 R90, RZ, RZ, R64 ;  /* 0x000000ffff5a7224 */ /* 0x000fe200078e0040 */
[----:B------:R-:W2:Y:S01]  /*db80*/  LDSM.16.M88.4 R16, [R216+0x4800] ;  /* 0x00480000d810783b */ /* 0x000ea20000000200 */
[----:B------:R-:W-:Y:S01]  /*db90*/  IMAD.MOV.U32 R91, RZ, RZ, R65 ;  /* 0x000000ffff5b7224 */ /* 0x000fe200078e0041 */
[----:B------:R-:W-:Y:S01]  /*dba0*/  MOV R50, R118 ;  /* 0x0000007600327202 */ /* 0x000fe20000000f00 */
[----:B------:R-:W-:Y:S01]  /*dbb0*/  IMAD.MOV.U32 R96, RZ, RZ, R60 ;  /* 0x000000ffff607224 */ /* 0x000fe200078e003c */
[----:B------:R-:W3:Y:S01]  /*dbc0*/  LDSM.16.M88.4 R24, [R216+0x5000] ;  /* 0x00500000d818783b */ /* 0x000ee20000000200 */
        /* <DEDUP_REMOVED lines=17> */
[----:B------:R-:W-:Y:S02]  /*dce0*/  IMAD.MOV.U32 R2, RZ, RZ, R55 ;  /* 0x000000ffff027224 */ /* 0x000fe400078e0037 */
[----:B------:R-:W-:Y:S01]  /*dcf0*/  IMAD.MOV.U32 R36, RZ, RZ, R64 ;  /* 0x000000ffff247224 */ /* 0x000fe200078e0040 */
[C---:B-1----:R-:W-:Y:S01]  /*dd00*/  HMMA.16816.F32 R212, R4.reuse, R20, R212 ;  /* 0x0000001404d4723c */ /* 0x042fe200000018d4 */
        /* <DEDUP_REMOVED lines=20> */
[----:B------:R-:W-:Y:S01]  /*de50*/  IMAD.MOV.U32 R92, RZ, RZ, R52 ;  /* 0x000000ffff5c7224 */ /* 0x000fe200078e0034 */
[----:B------:R-:W1:Y:S01]  /*de60*/  LDSM.16.M88.4 R8, [R216+0x6000] ;  /* 0x00600000d808783b */ /* 0x000e620000000200 */
        /* <DEDUP_REMOVED lines=13> */
[C---:B------:R-:W-:Y:S01]  /*df40*/  HMMA.16816.F32 R40, R12.reuse, R18, R28 ;  /* 0x000000120c28723c */ /* 0x040fe2000000181c */
[----:B------:R-:W2:Y:S01]  /*df50*/  LDSM.16.M88.4 R16, [R216+0x5800] ;  /* 0x00580000d810783b */ /* 0x000ea20000000200 */
[----:B------:R-:W-:Y:S02]  /*df60*/  IMAD.MOV.U32 R74, RZ, RZ, R252 ;  /* 0x000000ffff4a7224 */ /* 0x000fe400078e00fc */
[----:B------:R-:W-:Y:S01]  /*df70*/  IMAD.MOV.U32 R75, RZ, RZ, R249 ;  /* 0x000000ffff4b7224 */ /* 0x000fe200078e00f9 */
[----:B------:R-:W4:Y:S03]  /*df80*/  LDSM.16.M88.4 R28, [R216+0x6800] ;  /* 0x00680000d81c783b */ /* 0x000f260000000200 */
[----:B------:R-:W-:Y:S01]  /*df90*/  HMMA.16816.F32 R56, R12, R22, R32 ;  /* 0x000000160c38723c */ /* 0x000fe20000001820 */
[----:B------:R-:W-:Y:S07]  /*dfa0*/  LDSM.16.M88.4 R32, [R216+0x7800] ;  /* 0x00780000d820783b */ /* 0x000fee0000000200 */
[C---:B---3--:R-:W-:Y:S01]  /*dfb0*/  HMMA.16816.F32 R128, R4.reuse, R24, R36 ;  /* 0x000000180480723c */ /* 0x048fe20000001824 */
[----:B------:R-:W3:Y:S07]  /*dfc0*/  LDSM.16.M88.4 R36, [R216+0x7000] ;  /* 0x00700000d824783b */ /* 0x000eee0000000200 */
        /* <DEDUP_REMOVED lines=11> */
[----:B-1----:R-:W-:Y:S01]  /*e080*/  HMMA.16816.F32 R108, R4, R8, R112 ;  /* 0x00000008046c723c */ /* 0x002fe20000001870 */
[----:B------:R-:W-:Y:S02]  /*e090*/  IMAD.MOV.U32 R21, RZ, RZ, R218 ;  /* 0x000000ffff157224 */ /* 0x000fe400078e00da */
[----:B------:R-:W-:Y:S02]  /*e0a0*/  IMAD.MOV.U32 R22, RZ, RZ, R217 ;  /* 0x000000ffff167224 */ /* 0x000fe400078e00d9 */
[----:B------:R-:W-:-:S03]  /*e0b0*/  IMAD.MOV.U32 R23, RZ, RZ, R83 ;  /* 0x000000ffff177224 */ /* 0x000fc600078e0053 */
[C---:B--2---:R-:W-:Y:S08]  /*e0c0*/  HMMA.16816.F32 R112, R4.reuse, R18, R104 ;  /* 0x000000120470723c */ /* 0x044ff00000001868 */
[C---:B------:R-:W-:Y:S08]  /*e0d0*/  HMMA.16816.F32 R116, R4.reuse, R16, R116 ;  /* 0x000000100474723c */ /* 0x040ff00000001874 */
[C---:B----4-:R-:W-:Y:S08]  /*e0e0*/  HMMA.16816.F32 R100, R4.reuse, R28, R100 ;  /* 0x0000001c0464723c */ /* 0x050ff00000001864 */
[C---:B---3--:R-:W-:Y:S08]  /*e0f0*/  HMMA.16816.F32 R92, R4.reuse, R36, R92 ;  /* 0x00000024045c723c */ /* 0x048ff0000000185c */
[C---:B------:R-:W-:Y:S08]  /*e100*/  HMMA.16816.F32 R84, R4.reuse, R32, R84 ;  /* 0x000000200454723c */ /* 0x040ff00000001854 */
[C---:B------:R-:W-:Y:S08]  /*e110*/  HMMA.16816.F32 R124, R4.reuse, R26, R124 ;  /* 0x0000001a047c723c */ /* 0x040ff0000000187c */
[C---:B------:R-:W-:Y:S08]  /*e120*/  HMMA.16816.F32 R104, R4.reuse, R10, R72 ;  /* 0x0000000a0468723c */ /* 0x040ff00000001848 */
[C---:B------:R-:W-:Y:S08]  /*e130*/  HMMA.16816.F32 R96, R4.reuse, R30, R96 ;  /* 0x0000001e0460723c */ /* 0x040ff00000001860 */
[C---:B------:R-:W-:Y:S08]  /*e140*/  HMMA.16816.F32 R88, R4.reuse, R38, R88 ;  /* 0x000000260458723c */ /* 0x040ff00000001858 */
[----:B------:R-:W-:Y:S08]  /*e150*/  HMMA.16816.F32 R76, R4, R34, R76 ;  /* 0x00000022044c723c */ /* 0x000ff0000000184c */
[C---:B------:R-:W-:Y:S08]  /*e160*/  HMMA.16816.F32 R4, R12.reuse, R28, R136 ;  /* 0x0000001c0c04723c */ /* 0x040ff00000001888 */
[----:B------:R-:W-:Y:S01]  /*e170*/  HMMA.16816.F32 R72, R12, R26, R120 ;  /* 0x0000001a0c48723c */ /* 0x000fe20000001878 */
[----:B------:R-:W-:Y:S01]  /*e180*/  IMAD.MOV.U32 R27, RZ, RZ, R2 ;  /* 0x000000ffff1b7224 */ /* 0x000fe200078e0002 */
[C---:B------:R-:W-:Y:S01]  /*e190*/  IADD3 R2, PT, PT, R80.reuse, R0, RZ ;  /* 0x0000000050027210 */ /* 0x040fe20007ffe0ff */
[----:B------:R-:W-:-:S02]  /*e1a0*/  IMAD.IADD R0, R80, 0x1, R216 ;  /* 0x0000000150007824 */ /* 0x000fc400078e02d8 */
[----:B------:R-:W-:-:S03]  /*e1b0*/  IMAD.MOV.U32 R26, RZ, RZ, R3 ;  /* 0x000000ffff1a7224 */ /* 0x000fc600078e0003 */
[C---:B------:R-:W-:Y:S01]  /*e1c0*/  HMMA.16816.F32 R208, R12.reuse, R24, R208 ;  /* 0x000000180cd0723c */ /* 0x040fe200000018d0 */
[----:B------:R-:W-:Y:S02]  /*e1d0*/  IMAD.MOV.U32 R25, RZ, RZ, R81 ;  /* 0x000000ffff197224 */ /* 0x000fe400078e0051 */
[----:B------:R-:W-:Y:S02]  /*e1e0*/  IMAD.MOV.U32 R240, RZ, RZ, R6 ;  /* 0x000000fffff07224 */ /* 0x000fe400078e0006 */
[----:B------:R-:W-:Y:S02]  /*e1f0*/  IMAD.MOV.U32 R139, RZ, RZ, R4 ;  /* 0x000000ffff8b7224 */ /* 0x000fe400078e0004 */
[----:B------:R-:W-:Y:S01]  /*e200*/  IMAD.MOV.U32 R138, RZ, RZ, R5 ;  /* 0x000000ffff8a7224 */ /* 0x000fe200078e0005 */
[----:B------:R-:W-:Y:S01]  /*e210*/  HMMA.16816.F32 R120, R12, R16, R20 ;  /* 0x000000100c78723c */ /* 0x000fe20000001814 */
[----:B------:R-:W-:Y:S01]  /*e220*/  IMAD.MOV.U32 R81, RZ, RZ, R7 ;  /* 0x000000ffff517224 */ /* 0x000fe200078e0007 */
[----:B------:R-:W-:Y:S01]  /*e230*/  LDSM.16.M88.4 R20, [R0+0x4000] ;  /* 0x004000000014783b */ /* 0x000fe20000000200 */
[----:B------:R-:W-:-:S03]  /*e240*/  IMAD.MOV.U32 R24, RZ, RZ, R82 ;  /* 0x000000ffff187224 */ /* 0x000fc600078e0052 */
[----:B------:R-:W1:Y:S02]  /*e250*/  LDSM.16.M88.4 R4, [R2+0x2000] ;  /* 0x002000000204783b */ /* 0x000e640000000200 */
[C---:B------:R-:W-:Y:S08]  /*e260*/  HMMA.16816.F32 R200, R12.reuse, R8, R200 ;  /* 0x000000080cc8723c */ /* 0x040ff000000018c8 */
[C---:B------:R-:W-:Y:S01]  /*e270*/  HMMA.16816.F32 R204, R12.reuse, R10, R204 ;  /* 0x0000000a0ccc723c */ /* 0x040fe200000018cc */
[----:B------:R-:W2:Y:S07]  /*e280*/  LDSM.16.M88.4 R8, [R2] ;  /* 0x000000000208783b */ /* 0x000eae0000000200 */
[C---:B------:R-:W-:Y:S08]  /*e290*/  HMMA.16816.F32 R216, R12.reuse, R36, R24 ;  /* 0x000000240cd8723c */ /* 0x040ff00000001818 */
[C---:B------:R-:W-:Y:S08]  /*e2a0*/  HMMA.16816.F32 R224, R12.reuse, R38, R224 ;  /* 0x000000260ce0723c */ /* 0x040ff000000018e0 */
[C---:B------:R-:W-:Y:S01]  /*e2b0*/  HMMA.16816.F32 R132, R12.reuse, R18, R132 ;  /* 0x000000120c84723c */ /* 0x040fe20000001884 */
[----:B------:R-:W-:Y:S07]  /*e2c0*/  LDSM.16.M88.4 R16, [R0+0x4800] ;  /* 0x004800000010783b */ /* 0x000fee0000000200 */
[C---:B------:R-:W-:Y:S01]  /*e2d0*/  HMMA.16816.F32 R228, R12.reuse, R30, R228 ;  /* 0x0000001e0ce4723c */ /* 0x040fe200000018e4 */
[----:B------:R-:W3:Y:S07]  /*e2e0*/  LDSM.16.M88.4 R28, [R0+0x5800] ;  /* 0x00580000001c783b */ /* 0x000eee0000000200 */
[C---:B------:R-:W-:Y:S08]  /*e2f0*/  HMMA.16816.F32 R36, R12.reuse, R32, R68 ;  /* 0x000000200c24723c */ /* 0x040ff00000001844 */
[----:B------:R-:W-:Y:S01]  /*e300*/  HMMA.16816.F32 R220, R12, R34, R220 ;  /* 0x000000220cdc723c */ /* 0x000fe200000018dc */
[----:B------:R-:W4:Y:S07]  /*e310*/  LDSM.16.M88.4 R32, [R0+0x5000] ;  /* 0x005000000020783b */ /* 0x000f2e0000000200 */
[C---:B-1----:R-:W-:Y:S08]  /*e320*/  HMMA.16816.F32 R12, R4.reuse, R22, R60 ;  /* 0x00000016040c723c */ /* 0x042ff0000000183c */
[-C--:B------:R-:W-:Y:S08]  /*e330*/  HMMA.16816.F32 R24, R4, R20.reuse, R212 ;  /* 0x000000140418723c */ /* 0x080ff000000018d4 */
[----:B--2---:R-:W-:Y:S01]  /*e340*/  HMMA.16816.F32 R212, R8, R20, R64 ;  /* 0x0000001408d4723c */ /* 0x004fe20000001840 */
[----:B------:R-:W-:-:S02]  /*e350*/  IMAD.MOV.U32 R64, RZ, RZ, R240 ;  /* 0x000000ffff407224 */ /* 0x000fc400078e00f0 */
[----:B------:R-:W-:Y:S02]  /*e360*/  IMAD.MOV.U32 R60, RZ, RZ, R15 ;  /* 0x000000ffff3c7224 */ /* 0x000fe400078e000f */
[----:B------:R-:W-:Y:S02]  /*e370*/  IMAD.MOV.U32 R69, RZ, RZ, R12 ;  /* 0x000000ffff457224 */ /* 0x000fe400078e000c */
[----:B------:R-:W-:Y:S01]  /*e380*/  IMAD.MOV.U32 R83, RZ, RZ, R13 ;  /* 0x000000ffff537224 */ /* 0x000fe200078e000d */
[----:B---3--:R-:W-:Y:S01]  /*e390*/  HMMA.16816.F32 R116, R4, R28, R116 ;  /* 0x0000001c0474723c */ /* 0x008fe20000001874 */
[----:B------:R-:W-:Y:S02]  /*e3a0*/  IMAD.MOV.U32 R62, RZ, RZ, R14 ;  /* 0x000000ffff3e7224 */ /* 0x000fe400078e000e */
[----:B------:R-:W-:Y:S02]  /*e3b0*/  IMAD.MOV.U32 R137, RZ, RZ, R24 ;  /* 0x000000ffff897224 */ /* 0x000fe400078e0018 */
[----:B------:R-:W-:-:S02]  /*e3c0*/  IMAD.MOV.U32 R3, RZ, RZ, R25 ;  /* 0x000000ffff037224 */ /* 0x000fc400078e0019 */
[----:B------:R-:W-:Y:S01]  /*e3d0*/  IMAD.MOV.U32 R2, RZ, RZ, R26 ;  /* 0x000000ffff027224 */ /* 0x000fe200078e001a */
[----:B------:R-:W-:Y:S01]  /*e3e0*/  HMMA.16816.F32 R12, R8, R22, R56 ;  /* 0x00000016080c723c */ /* 0x000fe20000001838 */
[----:B------:R-:W-:Y:S01]  /*e3f0*/  IMAD.MOV.U32 R68, RZ, RZ, R27 ;  /* 0x000000ffff447224 */ /* 0x000fe200078e001b */
[----:B------:R-:W1:Y:S01]  /*e400*/  LDSM.16.M88.4 R20, [R0+0x6800] ;  /* 0x006800000014783b */ /* 0x000e620000000200 */
[----:B------:R-:W-:-:S03]  /*e410*/  IMAD.MOV.U32 R58, RZ, RZ, R139 ;  /* 0x000000ffff3a7224 */ /* 0x000fc600078e008b */
[----:B------:R-:W2:Y:S02]  /*e420*/  LDSM.16.M88.4 R24, [R0+0x6000] ;  /* 0x006000000018783b */ /* 0x000ea40000000200 */
[----:B----4-:R-:W-:Y:S03]  /*e430*/  HMMA.16816.F32 R128, R4, R32, R128 ;  /* 0x000000200480723c */ /* 0x010fe60000001880 */
[----:B------:R-:W-:Y:S02]  /*e440*/  IMAD.MOV.U32 R239, RZ, RZ, R119 ;  /* 0x000000ffffef7224 */ /* 0x000fe400078e0077 */
[----:B------:R-:W-:-:S03]  /*e450*/  IMAD.MOV.U32 R237, RZ, RZ, R118 ;  /* 0x000000ffffed7224 */ /* 0x000fc600078e0076 */
[-C--:B------:R-:W-:Y:S03]  /*e460*/  HMMA.16816.F32 R124, R4, R34.reuse, R124 ;  /* 0x00000022047c723c */ /* 0x080fe6000000187c */
[----:B------:R-:W-:Y:S02]  /*e470*/  IMAD.MOV.U32 R235, RZ, RZ, R12 ;  /* 0x000000ffffeb7224 */ /* 0x000fe400078e000c */
[----:B------:R-:W-:Y:S02]  /*e480*/  IMAD.MOV.U32 R136, RZ, RZ, R14 ;  /* 0x000000ffff887224 */ /* 0x000fe400078e000e */
[----:B------:R-:W-:Y:S01]  /*e490*/  IMAD.MOV.U32 R57, RZ, RZ, R15 ;  /* 0x000000ffff397224 */ /* 0x000fe200078e000f */
[----:B------:R-:W-:Y:S01]  /*e4a0*/  HMMA.16816.F32 R72, R8, R34, R72 ;  /* 0x000000220848723c */ /* 0x000fe20000001848 */
[----:B------:R-:W-:-:S07]  /*e4b0*/  IMAD.MOV.U32 R66, RZ, RZ, R13 ;  /* 0x000000ffff427224 */ /* 0x000fce00078e000d */
[----:B------:R-:W-:Y:S01]  /*e4c0*/  HMMA.16816.F32 R12, R8, R16, R52 ;  /* 0x00000010080c723c */ /* 0x000fe20000001834 */
[----:B------:R-:W-:-:S07]  /*e4d0*/  IMAD.MOV.U32 R54, RZ, RZ, R116 ;  /* 0x000000ffff367224 */ /* 0x000fce00078e0074 */
[C---:B-1----:R-:W-:Y:S08]  /*e4e0*/  HMMA.16816.F32 R96, R4.reuse, R22, R96 ;  /* 0x000000160460723c */ /* 0x042ff00000001860 */
[----:B--2---:R-:W-:Y:S03]  /*e4f0*/  HMMA.16816.F32 R108, R4, R24, R108 ;  /* 0x00000018046c723c */ /* 0x004fe6000000186c */
[----:B------:R-:W-:Y:S01]  /*e500*/  IMAD.MOV.U32 R59, RZ, RZ, R15 ;  /* 0x000000ffff3b7224 */ /* 0x000fe200078e000f */
[----:B------:R-:W-:Y:S01]  /*e510*/  MOV R61, R13 ;  /* 0x0000000d003d7202 */ /* 0x000fe20000000f00 */
[----:B------:R-:W-:-:S02]  /*e520*/  IMAD.MOV.U32 R55, RZ, RZ, R14 ;  /* 0x000000ffff377224 */ /* 0x000fc400078e000e */
[----:B------:R-:W-:Y:S02]  /*e530*/  IMAD.MOV.U32 R71, RZ, RZ, R12 ;  /* 0x000000ffff477224 */ /* 0x000fe400078e000c */
[----:B------:R-:W-:Y:S01]  /*e540*/  HMMA.16816.F32 R12, R4, R16, R48 ;  /* 0x00000010040c723c */ /* 0x000fe20000001830 */
[----:B------:R-:W-:Y:S02]  /*e550*/  IMAD.MOV.U32 R48, RZ, RZ, R59 ;  /* 0x000000ffff307224 */ /* 0x000fe400078e003b */
[----:B------:R-:W-:Y:S02]  /*e560*/  IMAD.MOV.U32 R242, RZ, RZ, R99 ;  /* 0x000000fffff27224 */ /* 0x000fe400078e0063 */
[----:B------:R-:W-:-:S03]  /*e570*/  IMAD.MOV.U32 R99, RZ, RZ, R48 ;  /* 0x000000ffff637224 */ /* 0x000fc600078e0030 */
[C---:B------:R-:W-:Y:S02]  /*e580*/  HMMA.16816.F32 R104, R4.reuse, R26, R104 ;  /* 0x0000001a0468723c */ /* 0x040fe40000001868 */
[----:B------:R-:W-:Y:S01]  /*e590*/  IMAD.MOV.U32 R67, RZ, RZ, R108 ;  /* 0x000000ffff437224 */ /* 0x000fe200078e006c */
[----:B------:R-:W-:Y:S01]  /*e5a0*/  MOV R252, R111 ;  /* 0x0000006f00fc7202 */ /* 0x000fe20000000f00 */
[----:B------:R-:W-:Y:S02]  /*e5b0*/  IMAD.MOV.U32 R59, RZ, RZ, R109 ;  /* 0x000000ffff3b7224 */ /* 0x000fe400078e006d */
[----:B------:R-:W-:Y:S02]  /*e5c0*/  IMAD.MOV.U32 R109, RZ, RZ, R69 ;  /* 0x000000ffff6d7224 */ /* 0x000fe400078e0045 */
[----:B------:R-:W-:Y:S03]  /*e5d0*/  HMMA.16816.F32 R100, R4, R20, R100 ;  /* 0x000000140464723c */ /* 0x000fe60000001864 */
        /* <DEDUP_REMOVED lines=12> */
[----:B------:R-:W-:Y:S01]  /*e6a0*/  FMUL.FTZ R2, R2, UR6 ;  /* 0x0000000602027c20 */ /* 0x000fe20008410000 */
[----:B------:R-:W-:-:S03]  /*e6b0*/  IMAD.MOV.U32 R139, RZ, RZ, R102 ;  /* 0x000000ffff8b7224 */ /* 0x000fc600078e0066 */
[----:B------:R-:W-:Y:S02]  /*e6c0*/  IMAD.MOV.U32 R80, RZ, RZ, R13 ;  /* 0x000000ffff507224 */ /* 0x000fe400078e000d */
[----:B------:R-:W-:Y:S02]  /*e6d0*/  IMAD.MOV.U32 R70, RZ, RZ, R14 ;  /* 0x000000ffff467224 */ /* 0x000fe400078e000e */
[----:B------:R-:W-:Y:S02]  /*e6e0*/  IMAD.MOV.U32 R50, RZ, RZ, R15 ;  /* 0x000000ffff327224 */ /* 0x000fe400078e000f */
[----:B------:R-:W-:Y:S02]  /*e6f0*/  IMAD.MOV.U32 R82, RZ, RZ, R12 ;  /* 0x000000ffff527224 */ /* 0x000fe400078e000c */
[----:B------:R-:W-:Y:S01]  /*e700*/  HMMA.16816.F32 R12, R8, R18, R40 ;  /* 0x00000012080c723c */ /* 0x000fe20000001828 */
[----:B------:R-:W1:Y:S01]  /*e710*/  LDSM.16.M88.4 R16, [R0+0x7000] ;  /* 0x007000000010783b */ /* 0x000e620000000200 */
[----:B------:R-:W-:-:S02]  /*e720*/  IMAD.MOV.U32 R43, RZ, RZ, R117 ;  /* 0x000000ffff2b7224 */ /* 0x000fc400078e0075 */
[----:B------:R-:W-:Y:S02]  /*e730*/  IMAD.MOV.U32 R41, RZ, RZ, R3 ;  /* 0x000000ffff297224 */ /* 0x000fe400078e0003 */
[----:B------:R-:W-:Y:S02]  /*e740*/  IMAD.MOV.U32 R42, RZ, RZ, R60 ;  /* 0x000000ffff2a7224 */ /* 0x000fe400078e003c */
[----:B------:R-:W-:Y:S01]  /*e750*/  HMMA.16816.F32 R116, R4, R30, R112 ;  /* 0x0000001e0474723c */ /* 0x000fe20000001870 */
        /* <DEDUP_REMOVED lines=22> */
[----:B--2---:R-:W-:Y:S02]  /*e8c0*/  IMAD.MOV.U32 R0, RZ, RZ, R40 ;  /* 0x000000ffff007224 */ /* 0x004fe400078e0028 */
[----:B------:R-:W-:Y:S02]  /*e8d0*/  IMAD.MOV.U32 R40, RZ, RZ, R137 ;  /* 0x000000ffff287224 */ /* 0x000fe400078e0089 */
[----:B------:R-:W-:Y:S02]  /*e8e0*/  IMAD.MOV.U32 R106, RZ, RZ, R0 ;  /* 0x000000ffff6a7224 */ /* 0x000fe400078e0000 */
[----:B------:R-:W-:Y:S01]  /*e8f0*/  FMUL.FTZ R0, R212, UR6 ;  /* 0x00000006d4007c20 */ /* 0x000fe20008410000 */
[----:B------:R-:W-:Y:S01]  /*e900*/  IMAD.MOV.U32 R137, RZ, RZ, R98 ;  /* 0x000000ffff897224 */ /* 0x000fe200078e0062 */
[----:B------:R-:W-:Y:S01]  /*e910*/  MOV R107, R40 ;  /* 0x00000028006b7202 */ /* 0x000fe20000000f00 */
[----:B------:R-:W-:-:S02]  /*e920*/  IMAD.MOV.U32 R98, RZ, RZ, R110 ;  /* 0x000000ffff627224 */ /* 0x000fc400078e006e */
[----:B------:R-:W-:Y:S02]  /*e930*/  IMAD.MOV.U32 R105, RZ, RZ, R93 ;  /* 0x000000ffff697224 */ /* 0x000fe400078e005d */
[----:B------:R-:W-:Y:S02]  /*e940*/  IMAD.MOV.U32 R104, RZ, RZ, R92 ;  /* 0x000000ffff687224 */ /* 0x000fe400078e005c */
[----:B------:R-:W-:Y:S02]  /*e950*/  IMAD.MOV.U32 R249, RZ, RZ, R94 ;  /* 0x000000fffff97224 */ /* 0x000fe400078e005e */
        /* <DEDUP_REMOVED lines=12> */
[----:B------:R1:W-:Y:S01]  /*ea20*/  MUFU.TANH R207, R0 ;  /* 0x0000000000cf7308 */ /* 0x0003e20000002400 */
        /* <DEDUP_REMOVED lines=9> */
[----:B------:R-:W-:-:S02]  /*eac0*/  IMAD.MOV.U32 R5, RZ, RZ, R77 ;  /* 0x000000ffff057224 */ /* 0x000fc400078e004d */
[----:B-1----:R-:W-:Y:S01]  /*ead0*/  FMUL.FTZ R0, R214, UR6 ;  /* 0x00000006d6007c20 */ /* 0x002fe20008410000 */
[----:B------:R-:W-:Y:S02]  /*eae0*/  IMAD.MOV.U32 R4, RZ, RZ, R76 ;  /* 0x000000ffff047224 */ /* 0x000fe400078e004c */
[----:B------:R-:W-:Y:S01]  /*eaf0*/  IMAD.MOV.U32 R136, RZ, RZ, R94 ;  /* 0x000000ffff887224 */ /* 0x000fe200078e005e */
[----:B------:R1:W2:Y:S01]  /*eb00*/  MUFU.TANH R48, R0 ;  /* 0x0000000000307308 */ /* 0x0002a20000002400 */
[----:B------:R-:W-:Y:S01]  /*eb10*/  HMMA.16816.F32 R76, R8, R32, R208 ;  /* 0x00000020084c723c */ /* 0x000fe200000018d0 */
[----:B------:R-:W-:Y:S02]  /*eb20*/  IMAD.MOV.U32 R235, RZ, RZ, R95 ;  /* 0x000000ffffeb7224 */ /* 0x000fe400078e005f */
[----:B------:R-:W-:Y:S02]  /*eb30*/  IMAD.MOV.U32 R209, RZ, RZ, R71 ;  /* 0x000000ffffd17224 */ /* 0x000fe400078e0047 */
[----:B------:R-:W-:-:S02]  /*eb40*/  IMAD.MOV.U32 R32, RZ, RZ, R61 ;  /* 0x000000ffff207224 */ /* 0x000fc400078e003d */
[----:B------:R-:W-:Y:S01]  /*eb50*/  IMAD.MOV.U32 R210, RZ, RZ, R117 ;  /* 0x000000ffffd27224 */ /* 0x000fe200078e0075 */
[C---:B------:R-:W-:Y:S01]  /*eb60*/  HMMA.16816.F32 R92, R8.reuse, R30, R132 ;  /* 0x0000001e085c723c */ /* 0x040fe20000001884 */
[----:B------:R-:W-:Y:S02]  /*eb70*/  IMAD.MOV.U32 R135, RZ, RZ, R89 ;  /* 0x000000ffff877224 */ /* 0x000fe400078e0059 */
[----:B------:R-:W-:Y:S01]  /*eb80*/  IMAD.MOV.U32 R57, RZ, RZ, R85 ;  /* 0x000000ffff397224 */ /* 0x000fe200078e0055 */
[----:B------:R-:W-:Y:S01]  /*eb90*/  MOV R51, R84 ;  /* 0x0000005400337202 */ /* 0x000fe20000000f00 */
[----:B------:R-:W-:Y:S02]  /*eba0*/  IMAD.MOV.U32 R80, RZ, RZ, R86 ;  /* 0x000000ffff507224 */ /* 0x000fe400078e0056 */
[----:B------:R-:W-:Y:S02]  /*ebb0*/  IMAD.MOV.U32 R70, RZ, RZ, R87 ;  /* 0x000000ffff467224 */ /* 0x000fe400078e0057 */
[----:B-1----:R-:W-:Y:S01]  /*ebc0*/  FMUL.FTZ R0, R215, UR6 ;  /* 0x00000006d7007c20 */ /* 0x002fe20008410000 */
[----:B------:R-:W-:Y:S01]  /*ebd0*/  HMMA.16816.F32 R84, R8, R28, R120 ;  /* 0x0000001c0854723c */ /* 0x000fe20000001878 */
[----:B------:R-:W-:-:S02]  /*ebe0*/  IMAD.MOV.U32 R132, RZ, RZ, R88 ;  /* 0x000000ffff847224 */ /* 0x000fc400078e0058 */
[----:B------:R1:W-:Y:S02]  /*ebf0*/  MUFU.TANH R47, R0 ;  /* 0x00000000002f7308 */ /* 0x0003e40000002400 */
[----:B-1----:R-:W-:Y:S01]  /*ec00*/  FMUL.FTZ R0, R90, UR6 ;  /* 0x000000065a007c20 */ /* 0x002fe20008410000 */
[----:B------:R-:W-:Y:S02]  /*ec10*/  IMAD.MOV.U32 R90, RZ, RZ, R104 ;  /* 0x000000ffff5a7224 */ /* 0x000fe400078e0068 */
[----:B------:R-:W-:-:S03]  /*ec20*/  IMAD.MOV.U32 R104, RZ, RZ, R54 ;  /* 0x000000ffff687224 */ /* 0x000fc600078e0036 */
[----:B------:R1:W-:Y:S01]  /*ec30*/  MUFU.TANH R206, R0 ;  /* 0x0000000000ce7308 */ /* 0x0003e20000002400 */
[----:B------:R-:W-:Y:S02]  /*ec40*/  IMAD.MOV.U32 R54, RZ, RZ, R64 ;  /* 0x000000ffff367224 */ /* 0x000fe400078e0040 */
[----:B------:R-:W-:Y:S02]  /*ec50*/  IMAD.MOV.U32 R7, RZ, RZ, R90 ;  /* 0x000000ffff077224 */ /* 0x000fe400078e005a */
[----:B-1----:R-:W-:Y:S01]  /*ec60*/  FMUL.FTZ R0, R91, UR6 ;  /* 0x000000065b007c20 */ /* 0x002fe20008410000 */
[----:B------:R-:W-:Y:S02]  /*ec70*/  IMAD.MOV.U32 R91, RZ, RZ, R105 ;  /* 0x000000ffff5b7224 */ /* 0x000fe400078e0069 */
[----:B------:R-:W-:Y:S01]  /*ec80*/  IMAD.MOV.U32 R105, RZ, RZ, R43 ;  /* 0x000000ffff697224 */ /* 0x000fe200078e002b */
[----:B------:R1:W-:Y:S01]  /*ec90*/  MUFU.TANH R205, R0 ;  /* 0x0000000000cd7308 */ /* 0x0003e20000002400 */
[----:B------:R-:W-:-:S02]  /*eca0*/  IMAD.MOV.U32 R6, RZ, RZ, R91 ;  /* 0x000000ffff067224 */ /* 0x000fc400078e005b */
[----:B------:R-:W-:Y:S01]  /*ecb0*/  HMMA.16816.F32 R88, R8, R22, R228 ;  /* 0x000000160858723c */ /* 0x000fe200000018e4 */
[----:B------:R-:W-:Y:S01]  /*ecc0*/  MOV R229, R32 ;  /* 0x0000002000e57202 */ /* 0x000fe20000000f00 */
[----:B------:R-:W-:Y:S02]  /*ecd0*/  IMAD.MOV.U32 R228, RZ, RZ, R6 ;  /* 0x000000ffffe47224 */ /* 0x000fe400078e0006 */
[----:B-1----:R-:W-:-:S04]  /*ece0*/  FMUL.FTZ R0, R40, UR6 ;  /* 0x0000000628007c20 */ /* 0x002fc80008410000 */
[----:B------:R1:W3:Y:S02]  /*ecf0*/  MUFU.TANH R40, R0 ;  /* 0x0000000000287308 */ /* 0x0002e40000002400 */
[----:B-1----:R-:W-:-:S06]  /*ed00*/  FMUL.FTZ R0, R42, UR6 ;  /* 0x000000062a007c20 */ /* 0x002fcc0008410000 */
[----:B------:R1:W4:Y:S02]  /*ed10*/  MUFU.TANH R42, R0 ;  /* 0x00000000002a7308 */ /* 0x0003240000002400 */
[----:B-1----:R-:W-:Y:S01]  /*ed20*/  FMUL.FTZ R0, R96, UR6 ;  /* 0x0000000660007c20 */ /* 0x002fe20008410000 */
[----:B------:R-:W-:Y:S02]  /*ed30*/  IMAD.MOV.U32 R96, RZ, RZ, R118 ;  /* 0x000000ffff607224 */ /* 0x000fe400078e0076 */
[----:B------:R-:W-:-:S03]  /*ed40*/  IMAD.MOV.U32 R118, RZ, RZ, R52 ;  /* 0x000000ffff767224 */ /* 0x000fc600078e0034 */
[----:B------:R1:W-:Y:S01]  /*ed50*/  MUFU.TANH R204, R0 ;  /* 0x0000000000cc7308 */ /* 0x0003e20000002400 */
[----:B------:R-:W-:Y:S02]  /*ed60*/  IMAD.MOV.U32 R52, RZ, RZ, R58 ;  /* 0x000000ffff347224 */ /* 0x000fe400078e003a */
[----:B------:R-:W-:-:S04]  /*ed70*/  IMAD.MOV.U32 R211, RZ, RZ, R96 ;  /* 0x000000ffffd37224 */ /* 0x000fc800078e0060 */
[----:B------:R-:W-:Y:S02]  /*ed80*/  IMAD.MOV.U32 R230, RZ, RZ, R211 ;  /* 0x000000ffffe67224 */ /* 0x000fe400078e00d3 */
[----:B------:R-:W-:Y:S02]  /*ed90*/  IMAD.MOV.U32 R211, RZ, RZ, R112 ;  /* 0x000000ffffd37224 */ /* 0x000fe400078e0070 */
[----:B-1----:R-:W-:-:S04]  /*eda0*/  FMUL.FTZ R0, R83, UR6 ;  /* 0x0000000653007c20 */ /* 0x002fc80008410000 */
[----:B------:R1:W-:Y:S02]  /*edb0*/  MUFU.TANH R83, R0 ;  /* 0x0000000000537308 */ /* 0x0003e40000002400 */
[----:B-1----:R-:W-:-:S06]  /*edc0*/  FMUL.FTZ R0, R44, UR6 ;  /* 0x000000062c007c20 */ /* 0x002fcc0008410000 */
[----:B------:R1:W-:Y:S02]  /*edd0*/  MUFU.TANH R44, R0 ;  /* 0x00000000002c7308 */ /* 0x0003e40000002400 */
[----:B-1----:R-:W-:Y:S01]  /*ede0*/  FMUL.FTZ R0, R99, UR6 ;  /* 0x0000000663007c20 */ /* 0x002fe20008410000 */
[----:B------:R-:W-:-:S05]  /*edf0*/  IMAD.MOV.U32 R99, RZ, RZ, R46 ;  /* 0x000000ffff637224 */ /* 0x000fca00078e002e */
[----:B------:R1:W4:Y:S01]  /*ee00*/  MUFU.TANH R46, R0 ;  /* 0x00000000002e7308 */ /* 0x0003220000002400 */
[----:B------:R-:W-:Y:S02]  /*ee10*/  IMAD.MOV.U32 R133, RZ, RZ, R99 ;  /* 0x000000ffff857224 */ /* 0x000fe400078e0063 */
[----:B-1----:R-:W-:Y:S01]  /*ee20*/  FMUL.FTZ R0, R97, UR6 ;  /* 0x0000000661007c20 */ /* 0x002fe20008410000 */
[----:B------:R-:W-:-:S04]  /*ee30*/  IMAD.MOV.U32 R97, RZ, RZ, R50 ;  /* 0x000000ffff617224 */ /* 0x000fc800078e0032 */
[----:B------:R1:W-:Y:S01]  /*ee40*/  MUFU.TANH R203, R0 ;  /* 0x0000000000cb7308 */ /* 0x0003e20000002400 */
[----:B------:R-:W-:-:S04]  /*ee50*/  IMAD.MOV.U32 R33, RZ, RZ, R97 ;  /* 0x000000ffff217224 */ /* 0x000fc800078e0061 */
[----:B------:R-:W-:Y:S02]  /*ee60*/  IMAD.MOV.U32 R214, RZ, RZ, R33 ;  /* 0x000000ffffd67224 */ /* 0x000fe400078e0021 */
[----:B------:R-:W-:Y:S02]  /*ee70*/  VIADD R33, R243, 0x8 ;  /* 0x00000008f3217836 */ /* 0x000fe40000000000 */
[----:B-1----:R-:W-:Y:S01]  /*ee80*/  FMUL.FTZ R0, R98, UR6 ;  /* 0x0000000662007c20 */ /* 0x002fe20008410000 */
[----:B------:R-:W-:Y:S01]  /*ee90*/  MOV R98, R107 ;  /* 0x0000006b00627202 */ /* 0x000fe20000000f00 */
[----:B------:R-:W-:Y:S02]  /*eea0*/  IMAD.MOV.U32 R107, RZ, RZ, R55 ;  /* 0x000000ffff6b7224 */ /* 0x000fe400078e0037 */
[----:B------:R1:W-:Y:S01]  /*eeb0*/  MUFU.TANH R202, R0 ;  /* 0x0000000000ca7308 */ /* 0x0003e20000002400 */
[----:B------:R-:W-:Y:S02]  /*eec0*/  IMAD.MOV.U32 R55, RZ, RZ, R81 ;  /* 0x000000ffff377224 */ /* 0x000fe400078e0051 */
[----:B------:R-:W-:-:S02]  /*eed0*/  IMAD.MOV.U32 R208, RZ, RZ, R98 ;  /* 0x000000ffffd07224 */ /* 0x000fc400078e0062 */
[----:B------:R-:W-:Y:S01]  /*eee0*/  HMMA.16816.F32 R96, R8, R16, R216 ;  /* 0x000000100860723c */ /* 0x000fe200000018d8 */
[----:B------:R-:W-:Y:S02]  /*eef0*/  IMAD.MOV.U32 R217, RZ, RZ, R62 ;  /* 0x000000ffffd97224 */ /* 0x000fe400078e003e */
[----:B------:R-:W-:Y:S02]  /*ef00*/  IMAD.MOV.U32 R216, RZ, RZ, R7 ;  /* 0x000000ffffd87224 */ /* 0x000fe400078e0007 */
[----:B-1----:R-:W-:-:S04]  /*ef10*/  FMUL.FTZ R0, R45, UR6 ;  /* 0x000000062d007c20 */ /* 0x002fc80008410000 */
[----:B------:R1:W-:Y:S02]  /*ef20*/  MUFU.TANH R45, R0 ;  /* 0x00000000002d7308 */ /* 0x0003e40000002400 */
[----:B-1----:R-:W-:Y:S01]  /*ef30*/  FMUL.FTZ R0, R106, UR6 ;  /* 0x000000066a007c20 */ /* 0x002fe20008410000 */
[----:B------:R-:W-:-:S05]  /*ef40*/  IMAD.MOV.U32 R106, RZ, RZ, R56 ;  /* 0x000000ffff6a7224 */ /* 0x000fca00078e0038 */
[----:B------:R1:W4:Y:S02]  /*ef50*/  MUFU.TANH R50, R0 ;  /* 0x0000000000327308 */ /* 0x0003240000002400 */
[----:B-1----:R-:W-:-:S06]  /*ef60*/  FMUL.FTZ R0, R82, UR6 ;  /* 0x0000000652007c20 */ /* 0x002fcc0008410000 */
[----:B------:R1:W-:Y:S02]  /*ef70*/  MUFU.TANH R82, R0 ;  /* 0x0000000000527308 */ /* 0x0003e40000002400 */
[----:B-1----:R-:W-:Y:S01]  /*ef80*/  FMUL.FTZ R0, R115, UR6 ;  /* 0x0000000673007c20 */ /* 0x002fe20008410000 */
[----:B------:R-:W-:Y:S02]  /*ef90*/  IMAD.MOV.U32 R115, RZ, RZ, R119 ;  /* 0x000000ffff737224 */ /* 0x000fe400078e0077 */
[----:B------:R-:W-:-:S03]  /*efa0*/  IMAD.MOV.U32 R119, RZ, RZ, R53 ;  /* 0x000000ffff777224 */ /* 0x000fc600078e0035 */
[----:B------:R1:W-:Y:S01]  /*efb0*/  MUFU.TANH R201, R0 ;  /* 0x0000000000c97308 */ /* 0x0003e20000002400 */
[----:B------:R-:W-:Y:S02]  /*efc0*/  IMAD.MOV.U32 R53, RZ, RZ, R60 ;  /* 0x000000ffff357224 */ /* 0x000fe400078e003c */
[----:B------:R-:W-:-:S05]  /*efd0*/  IMAD.MOV.U32 R231, RZ, RZ, R115 ;  /* 0x000000ffffe77224 */ /* 0x000fca00078e0073 */
[----:B------:R-:W-:Y:S01]  /*efe0*/  HMMA.16816.F32 R52, R8, R20, R52 ;  /* 0x000000140834723c */ /* 0x000fe20000001834 */
[----:B------:R-:W-:-:S05]  /*eff0*/  IMAD.SHL.U32 R20, R238, 0x2, RZ ;  /* 0x00000002ee147824 */ /* 0x000fca00078e00ff */
[----:B------:R4:W-:Y:S01]  /*f000*/  STL [R1+0xc8], R20 ;  /* 0x0000c81401007387 */ /* 0x0009e20000100800 */
[----:B-1----:R-:W-:-:S04]  /*f010*/  FMUL.FTZ R0, R78, UR6 ;  /* 0x000000064e007c20 */ /* 0x002fc80008410000 */
        /* <DEDUP_REMOVED lines=16> */
[----:B------:R-:W-:-:S05]  /*f120*/  IMAD.MOV.U32 R86, RZ, RZ, R51 ;  /* 0x000000ffff567224 */ /* 0x000fca00078e0033 */
[----:B------:R1:W4:Y:S02]  /*f130*/  MUFU.TANH R43, R0 ;  /* 0x00000000002b7308 */ /* 0x0003240000002400 */
[----:B-1----:R-:W-:-:S06]  /*f140*/  FMUL.FTZ R0, R87, UR6 ;  /* 0x0000000657007c20 */ /* 0x002fcc0008410000 */
[----:B------:R1:W-:Y:S02]  /*f150*/  MUFU.TANH R64, R0 ;  /* 0x0000000000407308 */ /* 0x0003e40000002400 */
[----:B-1----:R-:W-:Y:S01]  /*f160*/  FMUL.FTZ R0, R104, UR6 ;  /* 0x0000000668007c20 */ /* 0x002fe20008410000 */
[----:B------:R-:W-:Y:S01]  /*f170*/  MOV R104, R106 ;  /* 0x0000006a00687202 */ /* 0x000fe20000000f00 */
[----:B------:R-:W-:-:S04]  /*f180*/  IMAD.MOV.U32 R106, RZ, RZ, R118 ;  /* 0x000000ffff6a7224 */ /* 0x000fc800078e0076 */
        /* <DEDUP_REMOVED lines=9> */
[----:B-1----:R-:W-:Y:S01]  /*f220*/  FMUL.FTZ R0, R105, UR6 ;  /* 0x0000000669007c20 */ /* 0x002fe20008410000 */
[----:B------:R-:W-:Y:S02]  /*f230*/  IMAD.MOV.U32 R105, RZ, RZ, R107 ;  /* 0x000000ffff697224 */ /* 0x000fe400078e006b */
[----:B------:R-:W-:Y:S01]  /*f240*/  IMAD.MOV.U32 R107, RZ, RZ, R119 ;  /* 0x000000ffff6b7224 */ /* 0x000fe200078e0077 */
[----:B------:R1:W-:Y:S01]  /*f250*/  MUFU.TANH R120, R0 ;  /* 0x0000000000787308 */ /* 0x0003e20000002400 */
[----:B------:R-:W-:Y:S02]  /*f260*/  IMAD.MOV.U32 R119, RZ, RZ, R41 ;  /* 0x000000ffff777224 */ /* 0x000fe400078e0029 */
[----:B------:R-:W-:Y:S02]  /*f270*/  IMAD.MOV.U32 R28, RZ, RZ, R105 ;  /* 0x000000ffff1c7224 */ /* 0x000fe400078e0069 */
[----:B------:R-:W-:-:S02]  /*f280*/  IMAD.MOV.U32 R34, RZ, RZ, R119 ;  /* 0x000000ffff227224 */ /* 0x000fc400078e0077 */
[----:B------:R-:W-:Y:S02]  /*f290*/  IMAD.MOV.U32 R121, RZ, RZ, R107 ;  /* 0x000000ffff797224 */ /* 0x000fe400078e006b */
[----:B------:R-:W-:Y:S01]  /*f2a0*/  IMAD.MOV.U32 R218, RZ, RZ, R34 ;  /* 0x000000ffffda7224 */ /* 0x000fe200078e0022 */
[C---:B------:R-:W-:Y:S01]  /*f2b0*/  HMMA.16816.F32 R104, R8.reuse, R18, R224 ;  /* 0x000000120868723c */ /* 0x040fe200000018e0 */
[----:B------:R-:W-:Y:S01]  /*f2c0*/  FMUL.FTZ R34, R90, UR6 ;  /* 0x000000065a227c20 */ /* 0x000fe20008410000 */
[----:B------:R-:W-:Y:S02]  /*f2d0*/  IMAD.MOV.U32 R225, RZ, RZ, R57 ;  /* 0x000000ffffe17224 */ /* 0x000fe400078e0039 */
[----:B------:R-:W-:Y:S01]  /*f2e0*/  IMAD.MOV.U32 R227, RZ, RZ, R113 ;  /* 0x000000ffffe37224 */ /* 0x000fe200078e0071 */
[----:B------:R2:W-:Y:S01]  /*f2f0*/  MUFU.TANH R51, R34 ;  /* 0x0000002200337308 */ /* 0x0005e20000002400 */
[----:B------:R-:W-:Y:S02]  /*f300*/  IMAD.MOV.U32 R74, RZ, RZ, R28 ;  /* 0x000000ffff4a7224 */ /* 0x000fe400078e001c */
[----:B-1----:R-:W-:Y:S01]  /*f310*/  FMUL.FTZ R0, R94, UR6 ;  /* 0x000000065e007c20 */ /* 0x002fe20008410000 */
[----:B------:R-:W-:Y:S01]  /*f320*/  HMMA.16816.F32 R112, R8, R14, R220 ;  /* 0x0000000e0870723c */ /* 0x000fe200000018dc */
[----:B------:R-:W-:Y:S01]  /*f330*/  IMAD.MOV.U32 R224, RZ, RZ, R3 ;  /* 0x000000ffffe07224 */ /* 0x000fe200078e0003 */
[----:B------:R-:W-:Y:S01]  /*f340*/  MOV R221, R227 ;  /* 0x000000e300dd7202 */ /* 0x000fe20000000f00 */
[----:B------:R-:W-:Y:S01]  /*f350*/  IMAD.MOV.U32 R226, RZ, RZ, R4 ;  /* 0x000000ffffe27224 */ /* 0x000fe200078e0004 */
[----:B------:R1:W-:Y:S01]  /*f360*/  MUFU.TANH R66, R0 ;  /* 0x0000000000427308 */ /* 0x0003e20000002400 */
[----:B------:R-:W-:-:S02]  /*f370*/  IMAD.MOV.U32 R227, RZ, RZ, R74 ;  /* 0x000000ffffe37224 */ /* 0x000fc400078e004a */
[----:B------:R-:W-:Y:S02]  /*f380*/  IMAD.MOV.U32 R215, RZ, RZ, R121 ;  /* 0x000000ffffd77224 */ /* 0x000fe400078e0079 */
[----:B------:R-:W-:Y:S02]  /*f390*/  IMAD.MOV.U32 R222, RZ, RZ, R216 ;  /* 0x000000ffffde7224 */ /* 0x000fe400078e00d8 */
[----:B------:R-:W-:Y:S01]  /*f3a0*/  IMAD.MOV.U32 R223, RZ, RZ, R228 ;  /* 0x000000ffffdf7224 */ /* 0x000fe200078e00e4 */
[----:B------:R3:W-:Y:S01]  /*f3b0*/  MUFU.TANH R94, R2 ;  /* 0x00000002005e7308 */ /* 0x0007e20000002400 */
[----:B------:R-:W-:Y:S02]  /*f3c0*/  IMAD.MOV.U32 R220, RZ, RZ, R222 ;  /* 0x000000ffffdc7224 */ /* 0x000fe400078e00de */
[----:B--2---:R-:W-:Y:S01]  /*f3d0*/  FMUL.FTZ R34, R91, UR6 ;  /* 0x000000065b227c20 */ /* 0x004fe20008410000 */
[----:B------:R-:W-:Y:S02]  /*f3e0*/  IMAD.MOV.U32 R216, RZ, RZ, R218 ;  /* 0x000000ffffd87224 */ /* 0x000fe400078e00da */
[----:B------:R-:W-:-:S02]  /*f3f0*/  IMAD.MOV.U32 R218, RZ, RZ, R219 ;  /* 0x000000ffffda7224 */ /* 0x000fc400078e00db */
[----:B------:R-:W-:Y:S02]  /*f400*/  IMAD.MOV.U32 R228, RZ, RZ, R212 ;  /* 0x000000ffffe47224 */ /* 0x000fe400078e00d4 */
[----:B------:R-:W-:Y:S02]  /*f410*/  IMAD.MOV.U32 R219, RZ, RZ, R129 ;  /* 0x000000ffffdb7224 */ /* 0x000fe400078e0081 */
[----:B-1----:R-:W-:Y:S01]  /*f420*/  FMUL.FTZ R0, R95, UR6 ;  /* 0x000000065f007c20 */ /* 0x002fe20008410000 */
[----:B------:R-:W-:Y:S02]  /*f430*/  IMAD.MOV.U32 R212, RZ, RZ, R133 ;  /* 0x000000ffffd47224 */ /* 0x000fe400078e0085 */
[----:B------:R-:W-:Y:S01]  /*f440*/  IMAD.MOV.U32 R222, RZ, RZ, R135 ;  /* 0x000000ffffde7224 */ /* 0x000fe200078e0087 */
[----:B------:R1:W2:Y:S01]  /*f450*/  MUFU.TANH R41, R0 ;  /* 0x0000000000297308 */ /* 0x0002a20000002400 */
[----:B---3--:R-:W-:-:S07]  /*f460*/  FMUL.FTZ R2, R54, UR6 ;  /* 0x0000000636027c20 */ /* 0x008fce0008410000 */
[----:B------:R3:W-:Y:S01]  /*f470*/  MUFU.TANH R57, R2 ;  /* 0x0000000200397308 */ /* 0x0007e20000002400 */
[----:B-1----:R-:W-:-:S07]  /*f480*/  FMUL.FTZ R0, R65, UR6 ;  /* 0x0000000641007c20 */ /* 0x002fce0008410000 */
[----:B------:R1:W-:Y:S01]  /*f490*/  MUFU.TANH R87, R0 ;  /* 0x0000000000577308 */ /* 0x0003e20000002400 */
[----:B---3--:R-:W-:Y:S01]  /*f4a0*/  FMUL.FTZ R2, R55, UR6 ;  /* 0x0000000637027c20 */ /* 0x008fe20008410000 */
[----:B-1----:R-:W-:-:S06]  /*f4b0*/  FMUL.FTZ R0, R63, UR6 ;  /* 0x000000063f007c20 */ /* 0x002fcc0008410000 */
[----:B------:R1:W-:Y:S02]  /*f4c0*/  MUFU.TANH R78, R0 ;  /* 0x00000000004e7308 */ /* 0x0003e40000002400 */
[----:B-1----:R-:W-:-:S06]  /*f4d0*/  FMUL.FTZ R0, R102, UR6 ;  /* 0x0000000666007c20 */ /* 0x002fcc0008410000 */
[----:B------:R1:W3:Y:S02]  /*f4e0*/  MUFU.TANH R65, R0 ;  /* 0x0000000000417308 */ /* 0x0002e40000002400 */
        /* <DEDUP_REMOVED lines=11> */
[----:B-1----:R-:W-:Y:S02]  /*f5a0*/  FMUL.FTZ R0, R116, UR6 ;  /* 0x0000000674007c20 */ /* 0x002fe40008410000 */
[----:B------:R-:W-:Y:S01]  /*f5b0*/  HMMA.16816.F32 R116, R8, R12, R36 ;  /* 0x0000000c0874723c */ /* 0x000fe20000001824 */
[----:B------:R-:W-:-:S03]  /*f5c0*/  LOP3.LUT R12, R20, 0x6, RZ, 0xc0, !PT ;  /* 0x00000006140c7812 */ /* 0x000fc600078ec0ff */
[----:B------:R1:W-:Y:S02]  /*f5d0*/  MUFU.TANH R75, R0 ;  /* 0x00000000004b7308 */ /* 0x0003e40000002400 */
[----:B------:R2:W-:Y:S06]  /*f5e0*/  STL [R1+0xc4], R12 ;  /* 0x0000c40c01007387 */ /* 0x0005ec0000100800 */
[----:B------:R4:W3:Y:S01]  /*f5f0*/  MUFU.TANH R37, R2 ;  /* 0x0000000200257308 */ /* 0x0008e20000002400 */
[----:B-1----:R-:W-:-:S04]  /*f600*/  IMAD.U32 R0, RZ, RZ, UR17 ;  /* 0x00000011ff007e24 */ /* 0x002fc8000f8e00ff */
[----:B------:R-:W-:-:S04]  /*f610*/  IMAD R0, R0, 0x80, R12 ;  /* 0x0000008000007824 */ /* 0x000fc800078e020c */
[C---:B------:R-:W-:Y:S01]  /*f620*/  VIADD R32, R0.reuse, 0xffffff00 ;  /* 0xffffff0000207836 */ /* 0x040fe20000000000 */
[C---:B------:R-:W-:Y:S01]  /*f630*/  IADD3 R31, PT, PT, R0.reuse, -0xff, RZ ;  /* 0xffffff01001f7810 */ /* 0x040fe20007ffe0ff */
[C---:B------:R-:W-:Y:S02]  /*f640*/  VIADD R30, R0.reuse, 0xffffff08 ;  /* 0xffffff08001e7836 */ /* 0x040fe40000000000 */
[----:B----4-:R-:W-:Y:S01]  /*f650*/  FMUL.FTZ R2, R49, UR6 ;  /* 0x0000000631027c20 */ /* 0x010fe20008410000 */
[C---:B------:R-:W-:Y:S01]  /*f660*/  VIADD R29, R0.reuse, 0xffffff09 ;  /* 0xffffff09001d7836 */ /* 0x040fe20000000000 */
[C---:B------:R-:W-:Y:S01]  /*f670*/  ISETP.GT.AND P4, PT, R33.reuse, R32, PT ;  /* 0x000000202100720c */ /* 0x040fe20003f84270 */
[C---:B------:R-:W-:Y:S01]  /*f680*/  VIADD R27, R0.reuse, 0xffffff11 ;  /* 0xffffff11001b7836 */ /* 0x040fe20000000000 */
[C---:B------:R-:W-:Y:S01]  /*f690*/  ISETP.GT.AND P6, PT, R33.reuse, R30, PT ;  /* 0x0000001e2100720c */ /* 0x040fe20003fc4270 */
[C---:B------:R-:W-:Y:S01]  /*f6a0*/  VIADD R25, R0.reuse, 0xffffff19 ;  /* 0xffffff1900197836 */ /* 0x040fe20000000000 */
        /* <DEDUP_REMOVED lines=26> */
[----:B------:R-:W-:Y:S01]  /*f850*/  FSEL R54, R58, -INF , !P1 ;  /* 0xff8000003a367808 */ /* 0x000fe20004800000 */
[C---:B------:R-:W-:Y:S01]  /*f860*/  VIADD R6, R0.reuse, 0xffffff68 ;  /* 0xffffff6800067836 */ /* 0x040fe20000000000 */
[----:B------:R-:W-:Y:S01]  /*f870*/  FSEL R48, R45, -INF , !P2 ;  /* 0xff8000002d307808 */ /* 0x000fe20005000000 */
[----:B------:R1:W-:Y:S01]  /*f880*/  MUFU.TANH R47, R34 ;  /* 0x00000022002f7308 */ /* 0x0003e20000002400 */
[----:B------:R-:W-:Y:S01]  /*f890*/  ISETP.GT.AND P6, PT, R33, R20, PT ;  /* 0x000000142100720c */ /* 0x000fe20003fc4270 */
[C---:B------:R-:W-:Y:S01]  /*f8a0*/  VIADD R15, R0.reuse, 0xffffff41 ;  /* 0xffffff41000f7836 */ /* 0x040fe20000000000 */
[----:B------:R-:W-:Y:S01]  /*f8b0*/  FSEL R58, R35, -INF , !P4 ;  /* 0xff800000233a7808 */ /* 0x000fe20006000000 */
[----:B------:R-:W-:Y:S01]  /*f8c0*/  FMUL.FTZ R35, R107, UR6 ;  /* 0x000000066b237c20 */ /* 0x000fe20008410000 */
[----:B------:R-:W-:Y:S01]  /*f8d0*/  FSEL R62, R43, -INF , !P6 ;  /* 0xff8000002b3e7808 */ /* 0x000fe20007000000 */
[C---:B------:R-:W-:Y:S01]  /*f8e0*/  VIADD R14, R0.reuse, 0xffffff48 ;  /* 0xffffff48000e7836 */ /* 0x040fe20000000000 */
[C---:B------:R-:W-:Y:S01]  /*f8f0*/  ISETP.GT.AND P2, PT, R33.reuse, R21, PT ;  /* 0x000000152100720c */ /* 0x040fe20003f44270 */
[----:B------:R4:W-:Y:S01]  /*f900*/  MUFU.TANH R43, R35 ;  /* 0x00000023002b7308 */ /* 0x0009e20000002400 */
[----:B------:R-:W-:Y:S01]  /*f910*/  ISETP.GT.AND P4, PT, R33, R17, PT ;  /* 0x000000112100720c */ /* 0x000fe20003f84270 */
[C---:B------:R-:W-:Y:S01]  /*f920*/  VIADD R13, R0.reuse, 0xffffff49 ;  /* 0xffffff49000d7836 */ /* 0x040fe20000000000 */
[C---:B------:R-:W-:Y:S01]  /*f930*/  IADD3 R16, PT, PT, R0.reuse, -0xc0, RZ ;  /* 0xffffff4000107810 */ /* 0x040fe20007ffe0ff */
[----:B--2---:R-:W-:Y:S01]  /*f940*/  VIADD R12, R0, 0xffffff50 ;  /* 0xffffff50000c7836 */ /* 0x004fe20000000000 */
[----:B------:R-:W-:Y:S01]  /*f950*/  FSEL R60, R60, -INF , !P2 ;  /* 0xff8000003c3c7808 */ /* 0x000fe20005000000 */
[C---:B------:R-:W-:Y:S01]  /*f960*/  VIADD R10, R0.reuse, 0xffffff58 ;  /* 0xffffff58000a7836 */ /* 0x040fe20000000000 */
[----:B------:R-:W-:Y:S01]  /*f970*/  FSEL R95, R41, -INF , !P4 ;  /* 0xff800000295f7808 */ /* 0x000fe20006000000 */
[C---:B------:R-:W-:Y:S01]  /*f980*/  VIADD R9, R0.reuse, 0xffffff59 ;  /* 0xffffff5900097836 */ /* 0x040fe20000000000 */
[----:B------:R-:W-:Y:S01]  /*f990*/  ISETP.GT.AND P5, PT, R33, R28, PT ;  /* 0x0000001c2100720c */ /* 0x000fe20003fa4270 */
[----:B-1----:R-:W-:Y:S01]  /*f9a0*/  FMUL.FTZ R34, R99, UR6 ;  /* 0x0000000663227c20 */ /* 0x002fe20008410000 */
[----:B------:R-:W-:Y:S01]  /*f9b0*/  ISETP.GT.AND P2, PT, R33, R16, PT ;  /* 0x000000102100720c */ /* 0x000fe20003f44270 */
[----:B------:R-:W-:Y:S01]  /*f9c0*/  VIADD R8, R0, 0xffffff60 ;  /* 0xffffff6000087836 */ /* 0x000fe20000000000 */
[----:B------:R-:W-:Y:S01]  /*f9d0*/  FSEL R44, R44, -INF , !P5 ;  /* 0xff8000002c2c7808 */ /* 0x000fe20006800000 */
[----:B------:R1:W-:Y:S01]  /*f9e0*/  MUFU.TANH R45, R34 ;  /* 0x00000022002d7308 */ /* 0x0003e20000002400 */
[----:B---3--:R-:W-:Y:S01]  /*f9f0*/  FSEL R99, R65, -INF , !P2 ;  /* 0xff80000041637808 */ /* 0x008fe20005000000 */
[----:B------:R-:W-:Y:S01]  /*fa00*/  VIADD R7, R0, 0xffffff61 ;  /* 0xffffff6100077836 */ /* 0x000fe20000000000 */
[C---:B------:R-:W-:Y:S01]  /*fa10*/  ISETP.GT.AND P5, PT, R33.reuse, R23, PT ;  /* 0x000000172100720c */ /* 0x040fe20003fa4270 */
[----:B----4-:R-:W-:Y:S01]  /*fa20*/  FMUL.FTZ R35, R118, UR6 ;  /* 0x0000000676237c20 */ /* 0x010fe20008410000 */
[----:B------:R-:W-:Y:S01]  /*fa30*/  ISETP.GT.AND P2, PT, R33, R11, PT ;  /* 0x0000000b2100720c */ /* 0x000fe20003f44270 */
[----:B------:R-:W-:Y:S01]  /*fa40*/  VIADD R5, R0, 0xffffff69 ;  /* 0xffffff6900057836 */ /* 0x000fe20000000000 */
[----:B------:R-:W-:Y:S01]  /*fa50*/  FSEL R56, R56, -INF , !P5 ;  /* 0xff80000038387808 */ /* 0x000fe20006800000 */
[----:B------:R2:W-:Y:S01]  /*fa60*/  MUFU.TANH R41, R35 ;  /* 0x0000002300297308 */ /* 0x0005e20000002400 */
[----:B------:R-:W-:Y:S01]  /*fa70*/  FSEL R118, R37, -INF , !P2 ;  /* 0xff80000025767808 */ /* 0x000fe20005000000 */
[C---:B------:R-:W-:Y:S01]  /*fa80*/  VIADD R4, R0.reuse, 0xffffff70 ;  /* 0xffffff7000047836 */ /* 0x040fe20000000000 */
[C---:B------:R-:W-:Y:S01]  /*fa90*/  ISETP.GT.AND P1, PT, R33.reuse, R19, PT ;  /* 0x000000132100720c */ /* 0x040fe20003f24270 */
[----:B------:R-:W-:Y:S01]  /*faa0*/  VIADD R3, R0, 0xffffff71 ;  /* 0xffffff7100037836 */ /* 0x000fe20000000000 */
[----:B------:R-:W-:-:S02]  /*fab0*/  ISETP.GT.AND P5, PT, R33, R18, PT ;  /* 0x000000122100720c */ /* 0x000fc40003fa4270 */
[C---:B------:R-:W-:Y:S01]  /*fac0*/  ISETP.GT.AND P2, PT, R33.reuse, R6, PT ;  /* 0x000000062100720c */ /* 0x040fe20003f44270 */
[----:B------:R3:W-:Y:S01]  /*fad0*/  MUFU.TANH R102, R2 ;  /* 0x0000000200667308 */ /* 0x0007e20000002400 */
[----:B------:R-:W-:Y:S01]  /*fae0*/  FSEL R64, R64, -INF , !P1 ;  /* 0xff80000040407808 */ /* 0x000fe20004800000 */
[----:B-1----:R-:W-:Y:S01]  /*faf0*/  FMUL.FTZ R34, R106, UR6 ;  /* 0x000000066a227c20 */ /* 0x002fe20008410000 */
[----:B------:R-:W-:Y:S02]  /*fb00*/  FSEL R90, R66, -INF , !P5 ;  /* 0xff800000425a7808 */ /* 0x000fe40006800000 */
[C---:B------:R-:W-:Y:S02]  /*fb10*/  ISETP.GT.AND P6, PT, R33.reuse, R15, PT ;  /* 0x0000000f2100720c */ /* 0x040fe40003fc4270 */
[C---:B------:R-:W-:Y:S01]  /*fb20*/  ISETP.GT.AND P1, PT, R33.reuse, R14, PT ;  /* 0x0000000e2100720c */ /* 0x040fe20003f24270 */
[----:B------:R-:W1:Y:S01]  /*fb30*/  MUFU.TANH R34, R34 ;  /* 0x0000002200227308 */ /* 0x000e620000002400 */
[----:B------:R-:W-:Y:S01]  /*fb40*/  ISETP.GT.AND P5, PT, R33, R13, PT ;  /* 0x0000000d2100720c */ /* 0x000fe20003fa4270 */
[----:B--2---:R-:W-:Y:S01]  /*fb50*/  FMUL.FTZ R35, R119, UR6 ;  /* 0x0000000677237c20 */ /* 0x004fe20008410000 */
[----:B------:R-:W-:-:S02]  /*fb60*/  ISETP.GT.AND P4, PT, R33, R12, PT ;  /* 0x0000000c2100720c */ /* 0x000fc40003f84270 */
[----:B------:R-:W-:Y:S02]  /*fb70*/  FSEL R103, R63, -INF , !P6 ;  /* 0xff8000003f677808 */ /* 0x000fe40007000000 */
[----:B------:R-:W-:Y:S01]  /*fb80*/  FSEL R106, R61, -INF , !P1 ;  /* 0xff8000003d6a7808 */ /* 0x000fe20004800000 */
[----:B------:R2:W-:Y:S01]  /*fb90*/  MUFU.TANH R39, R35 ;  /* 0x0000002300277308 */ /* 0x0005e20000002400 */
[----:B------:R-:W-:Y:S01]  /*fba0*/  FSEL R107, R59, -INF , !P5 ;  /* 0xff8000003b6b7808 */ /* 0x000fe20006800000 */
[C---:B---3--:R-:W-:Y:S01]  /*fbb0*/  VIADD R2, R0.reuse, 0xffffff78 ;  /* 0xffffff7800027836 */ /* 0x048fe20000000000 */
[----:B------:R-:W-:Y:S01]  /*fbc0*/  FSEL R110, R57, -INF , !P4 ;  /* 0xff800000396e7808 */ /* 0x000fe20006000000 */
[----:B------:R-:W-:Y:S01]  /*fbd0*/  VIADD R0, R0, 0xffffff79 ;  /* 0xffffff7900007836 */ /* 0x000fe20000000000 */
[----:B------:R-:W-:Y:S01]  /*fbe0*/  BAR.SYNC.DEFER_BLOCKING 0x0 ;  /* 0x0000000000007b1d */ /* 0x000fe20000010000 */
[C---:B------:R-:W-:Y:S02]  /*fbf0*/  ISETP.GT.AND P6, PT, R33.reuse, R10, PT ;  /* 0x0000000a2100720c */ /* 0x040fe40003fc4270 */
[----:B------:R-:W-:-:S02]  /*fc00*/  ISETP.GT.AND P1, PT, R33, R9, PT ;  /* 0x000000092100720c */ /* 0x000fc40003f24270 */
[----:B-1----:R-:W-:Y:S01]  /*fc10*/  FSEL R128, R34, -INF , !P2 ;  /* 0xff80000022807808 */ /* 0x002fe20005000000 */
[----:B------:R-:W-:Y:S01]  /*fc20*/  FMUL.FTZ R34, R224, UR6 ;  /* 0x00000006e0227c20 */ /* 0x000fe20008410000 */
[C---:B------:R-:W-:Y:S01]  /*fc30*/  ISETP.GT.AND P5, PT, R33.reuse, R8, PT ;  /* 0x000000082100720c */ /* 0x040fe20003fa4270 */
[----:B------:R-:W-:Y:S01]  /*fc40*/  IMAD.MOV.U32 R224, RZ, RZ, R132 ;  /* 0x000000ffffe07224 */ /* 0x000fe200078e0084 */
[----:B------:R-:W-:Y:S01]  /*fc50*/  ISETP.GT.AND P4, PT, R33, R7, PT ;  /* 0x000000072100720c */ /* 0x000fe20003f84270 */
[----:B------:R1:W-:Y:S01]  /*fc60*/  MUFU.TANH R74, R34 ;  /* 0x00000022004a7308 */ /* 0x0003e20000002400 */
[----:B------:R-:W-:Y:S01]  /*fc70*/  FSEL R119, R51, -INF , !P6 ;  /* 0xff80000033777808 */ /* 0x000fe20007000000 */
[----:B--2---:R-:W-:Y:S01]  /*fc80*/  FMUL.FTZ R35, R114, UR6 ;  /* 0x0000000672237c20 */ /* 0x004fe20008410000 */
[----:B------:R-:W-:Y:S02]  /*fc90*/  FSEL R121, R49, -INF , !P1 ;  /* 0xff80000031797808 */ /* 0x000fe40004800000 */
[----:B------:R-:W-:-:S03]  /*fca0*/  FSEL R123, R47, -INF , !P5 ;  /* 0xff8000002f7b7808 */ /* 0x000fc60006800000 */
[----:B------:R2:W3:Y:S01]  /*fcb0*/  MUFU.TANH R37, R35 ;  /* 0x0000002300257308 */ /* 0x0004e20000002400 */
[----:B------:R-:W-:Y:S02]  /*fcc0*/  FSEL R125, R45, -INF , !P4 ;  /* 0xff8000002d7d7808 */ /* 0x000fe40006000000 */
[C---:B------:R-:W-:Y:S02]  /*fcd0*/  ISETP.GT.AND P6, PT, R33.reuse, R5, PT ;  /* 0x000000052100720c */ /* 0x040fe40003fc4270 */
[C---:B------:R-:W-:Y:S02]  /*fce0*/  ISETP.GT.AND P1, PT, R33.reuse, R4, PT ;  /* 0x000000042100720c */ /* 0x040fe40003f24270 */
[C---:B------:R-:W-:Y:S02]  /*fcf0*/  ISETP.GT.AND P5, PT, R33.reuse, R3, PT ;  /* 0x000000032100720c */ /* 0x040fe40003fa4270 */
[C---:B------:R-:W-:Y:S01]  /*fd00*/  ISETP.GT.AND P4, PT, R33.reuse, R2, PT ;  /* 0x000000022100720c */ /* 0x040fe20003f84270 */
[----:B-1----:R-:W-:Y:S01]  /*fd10*/  FMUL.FTZ R34, R134, UR6 ;  /* 0x0000000686227c20 */ /* 0x002fe20008410000 */
[----:B------:R-:W-:Y:S01]  /*fd20*/  ISETP.GT.AND P2, PT, R33, R0, PT ;  /* 0x000000002100720c */ /* 0x000fe20003f44270 */
[----:B------:R-:W-:Y:S01]  /*fd30*/  VIADD R33, R243, 0x40 ;  /* 0x00000040f3217836 */ /* 0x000fe20000000000 */
[----:B------:R-:W-:Y:S01]  /*fd40*/  FSEL R132, R41, -INF , !P1 ;  /* 0xff80000029847808 */ /* 0x000fe20004800000 */
[----:B------:R1:W-:Y:S01]  /*fd50*/  MUFU.TANH R91, R34 ;  /* 0x00000022005b7308 */ /* 0x0003e20000002400 */
[----:B------:R-:W-:-:S02]  /*fd60*/  FSEL R129, R43, -INF , !P6 ;  /* 0xff8000002b817808 */ /* 0x000fc40007000000 */
[----:B------:R-:W-:Y:S01]  /*fd70*/  ISETP.GT.AND P1, PT, R33, R31, PT ;  /* 0x0000001f2100720c */ /* 0x000fe20003f24270 */
[----:B--2---:R-:W-:Y:S01]  /*fd80*/  FMUL.FTZ R35, R115, UR6 ;  /* 0x0000000673237c20 */ /* 0x004fe20008410000 */
[----:B---3--:R-:W-:Y:S02]  /*fd90*/  FSEL R134, R37, -INF , !P4 ;  /* 0xff80000025867808 */ /* 0x008fe40006000000 */
[----:B------:R-:W-:Y:S02]  /*fda0*/  ISETP.GT.AND P4, PT, R33, R29, PT ;  /* 0x0000001d2100720c */ /* 0x000fe40003f84270 */
[----:B------:R-:W-:Y:S01]  /*fdb0*/  FSEL R133, R39, -INF , !P5 ;  /* 0xff80000027857808 */ /* 0x000fe20006800000 */
[----:B------:R-:W2:Y:S01]  /*fdc0*/  MUFU.TANH R35, R35 ;  /* 0x0000002300237308 */ /* 0x000ea20000002400 */
[----:B------:R-:W-:Y:S02]  /*fdd0*/  FSEL R37, R205, -INF , !P1 ;  /* 0xff800000cd257808 */ /* 0x000fe40004800000 */
[----:B------:R-:W-:-:S02]  /*fde0*/  FSEL R41, R83, -INF , !P4 ;  /* 0xff80000053297808 */ /* 0x000fc40006000000 */
[C---:B------:R-:W-:Y:S02]  /*fdf0*/  ISETP.GT.AND P6, PT, R33.reuse, R32, PT ;  /* 0x000000202100720c */ /* 0x040fe40003fc4270 */
[----:B------:R-:W-:Y:S01]  /*fe00*/  ISETP.GT.AND P5, PT, R33, R30, PT ;  /* 0x0000001e2100720c */ /* 0x000fe20003fa4270 */
[----:B-1----:R-:W-:Y:S01]  /*fe10*/  FMUL.FTZ R34, R221, UR6 ;  /* 0x00000006dd227c20 */ /* 0x002fe20008410000 */
[----:B------:R-:W-:Y:S01]  /*fe20*/  IMAD.MOV.U32 R221, RZ, RZ, R223 ;  /* 0x000000ffffdd7224 */ /* 0x000fe200078e00df */
[C---:B------:R-:W-:Y:S01]  /*fe30*/  ISETP.GT.AND P1, PT, R33.reuse, R26, PT ;  /* 0x0000001a2100720c */ /* 0x040fe20003f24270 */
[----:B------:R-:W-:Y:S01]  /*fe40*/  IMAD.MOV.U32 R223, RZ, RZ, R224 ;  /* 0x000000ffffdf7224 */ /* 0x000fe200078e00e0 */
[----:B------:R-:W-:Y:S01]  /*fe50*/  FSEL R39, R204, -INF , !P5 ;  /* 0xff800000cc277808 */ /* 0x000fe20006800000 */
[----:B------:R-:W-:Y:S01]  /*fe60*/  IMAD.MOV.U32 R224, RZ, RZ, R86 ;  /* 0x000000ffffe07224 */ /* 0x000fe200078e0056 */
[----:B------:R-:W-:Y:S01]  /*fe70*/  FSEL R47, R82, -INF , !P1 ;  /* 0xff800000522f7808 */ /* 0x000fe20004800000 */
[----:B------:R1:W3:Y:S01]  /*fe80*/  MUFU.TANH R86, R34 ;  /* 0x0000002200567308 */ /* 0x0002e20000002400 */
[----:B------:R-:W-:-:S02]  /*fe90*/  ISETP.GT.AND P5, PT, R33, R25, PT ;  /* 0x000000192100720c */ /* 0x000fc40003fa4270 */
[----:B--2---:R-:W-:Y:S02]  /*fea0*/  FSEL R135, R35, -INF , !P2 ;  /* 0xff80000023877808 */ /* 0x004fe40005000000 */
[----:B------:R-:W-:Y:S02]  /*feb0*/  ISETP.GT.AND P2, PT, R33, R28, PT ;  /* 0x0000001c2100720c */ /* 0x000fe40003f44270 */
[----:B------:R-:W-:Y:S02]  /*fec0*/  FSEL R35, R206, -INF , !P6 ;  /* 0xff800000ce237808 */ /* 0x000fe40007000000 */
[----:B------:R-:W-:Y:S02]  /*fed0*/  FSEL R43, R203, -INF , !P2 ;  /* 0xff800000cb2b7808 */ /* 0x000fe40005000000 */
[C---:B------:R-:W-:Y:S02]  /*fee0*/  ISETP.GT.AND P6, PT, R33.reuse, R27, PT ;  /* 0x0000001b2100720c */ /* 0x040fe40003fc4270 */
[----:B------:R-:W-:-:S02]  /*fef0*/  ISETP.GT.AND P2, PT, R33, R23, PT ;  /* 0x000000172100720c */ /* 0x000fc40003f44270 */
[----:B------:R-:W-:Y:S02]  /*ff00*/  FSEL R45, R202, -INF , !P6 ;  /* 0xff800000ca2d7808 */ /* 0x000fe40007000000 */
[----:B------:R-:W-:Y:S01]  /*ff10*/  FSEL R49, R201, -INF , !P5 ;  /* 0xff800000c9317808 */ /* 0x000fe20006800000 */
[----:B-1----:R-:W-:Y:S01]  /*ff20*/  FMUL.FTZ R34, R220, UR6 ;  /* 0x00000006dc227c20 */ /* 0x002fe20008410000 */
[----:B------:R-:W-:Y:S02]  /*ff30*/  FSEL R55, R81, -INF , !P2 ;  /* 0xff80000051377808 */ /* 0x000fe40005000000 */
[C---:B------:R-:W-:Y:S01]  /*ff40*/  ISETP.GT.AND P4, PT, R33.reuse, R24, PT ;  /* 0x000000182100720c */ /* 0x040fe20003f84270 */
[----:B------:R1:W2:Y:S01]  /*ff50*/  MUFU.TANH R83, R34 ;  /* 0x0000002200537308 */ /* 0x0002a20000002400 */
[C---:B------:R-:W-:Y:S02]  /*ff60*/  ISETP.GT.AND P6, PT, R33.reuse, R22, PT ;  /* 0x000000162100720c */ /* 0x040fe40003fc4270 */
[----:B------:R-:W-:-:S02]  /*ff70*/  ISETP.GT.AND P5, PT, R33, R20, PT ;  /* 0x000000142100720c */ /* 0x000fc40003fa4270 */
[----:B------:R-:W-:Y:S02]  /*ff80*/  FSEL R51, R200, -INF , !P4 ;  /* 0xff800000c8337808 */ /* 0x000fe40006000000 */
[----:B------:R-:W-:Y:S02]  /*ff90*/  FSEL R57, R124, -INF , !P6 ;  /* 0xff8000007c397808 */ /* 0x000fe40007000000 */
[----:B------:R-:W-:Y:S02]  /*ffa0*/  FSEL R61, R79, -INF , !P5 ;  /* 0xff8000004f3d7808 */ /* 0x000fe40006800000 */
[C---:B------:R-:W-:Y:S02]  /*ffb0*/  ISETP.GT.AND P1, PT, R33.reuse, R21, PT ;  /* 0x000000152100720c */ /* 0x040fe40003f24270 */
[C---:B------:R-:W-:Y:S02]  /*ffc0*/  ISETP.GT.AND P4, PT, R33.reuse, R19, PT ;  /* 0x000000132100720c */ /* 0x040fe40003f84270 */
[----:B------:R-:W-:-:S02]  /*ffd0*/  ISETP.GT.AND P6, PT, R33, R17, PT ;  /* 0x000000112100720c */ /* 0x000fc40003fc4270 */
[----:B------:R-:W-:Y:S01]  /*ffe0*/  ISETP.GT.AND P2, PT, R33, R18, PT ;  /* 0x000000122100720c */ /* 0x000fe20003f44270 */
[----:B-1----:R-:W-:Y:S01]  /*fff0*/  FMUL.FTZ R34, R221, UR6 ;  /* 0x00000006dd227c20 */ /* 0x002fe20008410000 */
[----:B------:R-:W-:Y:S02]  /*10000*/  FSEL R59, R122, -INF , !P1 ;  /* 0xff8000007a3b7808 */ /* 0x000fe40004800000 */
[----:B------:R-:W-:Y:S01]  /*10010*/  FSEL R63, R120, -INF , !P4 ;  /* 0xff800000783f7808 */ /* 0x000fe20006000000 */
[----:B------:R1:W-:Y:S01]  /*10020*/  MUFU.TANH R82, R34 ;  /* 0x0000002200527308 */ /* 0x0003e20000002400 */
        /* <DEDUP_REMOVED lines=8> */
[----:B------:R-:W-:Y:S01]  /*100b0*/  FSEL R98, R102, -INF , !P6 ;  /* 0xff80000066627808 */ /* 0x000fe20007000000 */
[----:B-1----:R-:W-:Y:S01]  /*100c0*/  FMUL.FTZ R34, R222, UR6 ;  /* 0x00000006de227c20 */ /* 0x002fe20008410000 */
[----:B------:R-:W-:-:S02]  /*100d0*/  FSEL R102, R74, -INF , !P1 ;  /* 0xff8000004a667808 */ /* 0x000fc40004800000 */
[C---:B------:R-:W-:Y:S01]  /*100e0*/  ISETP.GT.AND P5, PT, R33.reuse, R15, PT ;  /* 0x0000000f2100720c */ /* 0x040fe20003fa4270 */
[----:B------:R1:W4:Y:S01]  /*100f0*/  MUFU.TANH R81, R34 ;  /* 0x0000002200517308 */ /* 0x0003220000002400 */
[----:B------:R-:W-:Y:S02]  /*10100*/  ISETP.GT.AND P2, PT, R33, R13, PT ;  /* 0x0000000d2100720c */ /* 0x000fe40003f44270 */
[----:B------:R-:W-:Y:S02]  /*10110*/  FSEL R71, R71, -INF , !P5 ;  /* 0xff80000047477808 */ /* 0x000fe40006800000 */
[----:B------:R-:W-:Y:S02]  /*10120*/  FSEL R94, R94, -INF , !P2 ;  /* 0xff8000005e5e7808 */ /* 0x000fe40005000000 */
[C---:B------:R-:W-:Y:S02]  /*10130*/  ISETP.GT.AND P5, PT, R33.reuse, R10, PT ;  /* 0x0000000a2100720c */ /* 0x040fe40003fa4270 */
[----:B------:R-:W-:-:S02]  /*10140*/  ISETP.GT.AND P4, PT, R33, R9, PT ;  /* 0x000000092100720c */ /* 0x000fc40003f84270 */
[C---:B------:R-:W-:Y:S02]  /*10150*/  ISETP.GT.AND P2, PT, R33.reuse, R8, PT ;  /* 0x000000082100720c */ /* 0x040fe40003f44270 */
[C---:B------:R-:W-:Y:S02]  /*10160*/  ISETP.GT.AND P6, PT, R33.reuse, R7, PT ;  /* 0x000000072100720c */ /* 0x040fe40003fc4270 */
[----:B------:R-:W-:Y:S02]  /*10170*/  ISETP.GT.AND P1, PT, R33, R6, PT ;  /* 0x000000062100720c */ /* 0x000fe40003f24270 */
[----:B------:R-:W-:Y:S01]  /*10180*/  FSEL R91, R91, -INF , !P5 ;  /* 0xff8000005b5b7808 */ /* 0x000fe20006800000 */
[----:B-1----:R-:W-:Y:S01]  /*10190*/  FMUL.FTZ R34, R223, UR6 ;  /* 0x00000006df227c20 */ /* 0x002fe20008410000 */
[----:B---3--:R-:W-:Y:S01]  /*101a0*/  FSEL R86, R86, -INF , !P4 ;  /* 0xff80000056567808 */ /* 0x008fe20006000000 */
[----:B------:R-:W-:Y:S01]  /*101b0*/  IMAD.MOV.U32 R223, RZ, RZ, R239 ;  /* 0x000000ffffdf7224 */ /* 0x000fe200078e00ef */
[----:B--2---:R-:W-:Y:S01]  /*101c0*/  FSEL R83, R83, -INF , !P2 ;  /* 0xff80000053537808 */ /* 0x004fe20005000000 */
[----:B------:R1:W2:Y:S01]  /*101d0*/  MUFU.TANH R79, R34 ;  /* 0x00000022004f7308 */ /* 0x0002a20000002400 */
[----:B----4-:R-:W-:-:S02]  /*101e0*/  FSEL R114, R81, -INF , !P1 ;  /* 0xff80000051727808 */ /* 0x010fc40004800000 */
[C---:B------:R-:W-:Y:S02]  /*101f0*/  ISETP.GT.AND P5, PT, R33.reuse, R5, PT ;  /* 0x000000052100720c */ /* 0x040fe40003fa4270 */
[C---:B------:R-:W-:Y:S02]  /*10200*/  ISETP.GT.AND P4, PT, R33.reuse, R4, PT ;  /* 0x000000042100720c */ /* 0x040fe40003f84270 */
[C---:B------:R-:W-:Y:S02]  /*10210*/  ISETP.GT.AND P2, PT, R33.reuse, R3, PT ;  /* 0x000000032100720c */ /* 0x040fe40003f44270 */
[----:B------:R-:W-:Y:S01]  /*10220*/  ISETP.GT.AND P1, PT, R33, R0, PT ;  /* 0x000000002100720c */ /* 0x000fe20003f24270 */
[----:B-1----:R-:W-:Y:S01]  /*10230*/  FMUL.FTZ R34, R224, UR6 ;  /* 0x00000006e0227c20 */ /* 0x002fe20008410000 */
[----:B--2---:R-:W-:Y:S02]  /*10240*/  FSEL R115, R79, -INF , !P5 ;  /* 0xff8000004f737808 */ /* 0x004fe40006800000 */
[----:B------:R-:W-:Y:S01]  /*10250*/  ISETP.GT.AND P5, PT, R243, R32, PT ;  /* 0x00000020f300720c */ /* 0x000fe20003fa4270 */
[----:B------:R1:W2:Y:S02]  /*10260*/  MUFU.TANH R78, R34 ;  /* 0x00000022004e7308 */ /* 0x0002a40000002400 */
[----:B-1----:R-:W-:Y:S01]  /*10270*/  FMUL.FTZ R34, R225, UR6 ;  /* 0x00000006e1227c20 */ /* 0x002fe20008410000 */
[----:B--2---:R-:W-:-:S02]  /*10280*/  FSEL R120, R78, -INF , !P4 ;  /* 0xff8000004e787808 */ /* 0x004fc40006000000 */
[----:B------:R-:W-:-:S03]  /*10290*/  ISETP.GE.AND P4, PT, R32, R244, PT ;  /* 0x000000f42000720c */ /* 0x000fc60003f86270 */
[----:B------:R1:W2:Y:S02]  /*102a0*/  MUFU.TANH R75, R34 ;  /* 0x00000022004b7308 */ /* 0x0002a40000002400 */
[----:B-1----:R-:W-:Y:S01]  /*102b0*/  FMUL.FTZ R34, R226, UR6 ;  /* 0x00000006e2227c20 */ /* 0x002fe20008410000 */
[----:B--2---:R-:W-:Y:S02]  /*102c0*/  FSEL R122, R75, -INF , !P2 ;  /* 0xff8000004b7a7808 */ /* 0x004fe40005000000 */
[----:B------:R-:W-:-:S03]  /*102d0*/  ISETP.GE.AND P2, PT, R32, R247, PT ;  /* 0x000000f72000720c */ /* 0x000fc60003f46270 */
[----:B------:R1:W2:Y:S02]  /*102e0*/  MUFU.TANH R74, R34 ;  /* 0x00000022004a7308 */ /* 0x0002a40000002400 */
[----:B-1----:R-:W-:Y:S01]  /*102f0*/  FMUL.FTZ R34, R111, UR6 ;  /* 0x000000066f227c20 */ /* 0x002fe20008410000 */
[----:B------:R-:W-:Y:S01]  /*10300*/  FSEL R111, R82, -INF , !P6 ;  /* 0xff800000526f7808 */ /* 0x000fe20007000000 */
[----:B------:R-:W-:Y:S01]  /*10310*/  FMUL.FTZ R82, R213, UR6 ;  /* 0x00000006d5527c20 */ /* 0x000fe20008410000 */
[----:B------:R-:W-:Y:S01]  /*10320*/  ISETP.GT.AND P6, PT, R33, R2, PT ;  /* 0x000000022100720c */ /* 0x000fe20003fc4270 */
[----:B------:R-:W-:Y:S01]  /*10330*/  FMUL.FTZ R33, R227, UR6 ;  /* 0x00000006e3217c20 */ /* 0x000fe20008410000 */
[----:B------:R-:W-:Y:S01]  /*10340*/  IMAD.MOV.U32 R227, RZ, RZ, R248 ;  /* 0x000000ffffe37224 */ /* 0x000fe200078e00f8 */
[----:B------:R-:W1:Y:S01]  /*10350*/  MUFU.TANH R34, R34 ;  /* 0x0000002200227308 */ /* 0x000e620000002400 */
[----:B--2---:R-:W-:Y:S02]  /*10360*/  FSEL R124, R74, -INF , !P6 ;  /* 0xff8000004a7c7808 */ /* 0x004fe40007000000 */
[----:B------:R-:W-:-:S04]  /*10370*/  ISETP.GE.AND P6, PT, R32, R250, PT ;  /* 0x000000fa2000720c */ /* 0x000fc80003fc6270 */
[----:B------:R-:W-:Y:S01]  /*10380*/  FSEL R78, R35, -INF , !P6 ;  /* 0xff800000234e7808 */ /* 0x000fe20007000000 */
[----:B------:R2:W3:Y:S01]  /*10390*/  MUFU.TANH R81, R33 ;  /* 0x0000002100517308 */ /* 0x0004e20000002400 */
[----:B------:R-:W-:-:S04]  /*103a0*/  ISETP.GE.AND P6, PT, R31, R250, PT ;  /* 0x000000fa1f00720c */ /* 0x000fc80003fc6270 */
[----:B------:R-:W-:Y:S02]  /*103b0*/  FSEL R37, R37, -INF , !P6 ;  /* 0xff80000025257808 */ /* 0x000fe40007000000 */
[-C--:B------:R-:W-:Y:S01]  /*103c0*/  ISETP.GE.AND P6, PT, R30, R250.reuse, PT ;  /* 0x000000fa1e00720c */ /* 0x080fe20003fc6270 */
[----:B------:R1:W4:Y:S03]  /*103d0*/  MUFU.TANH R75, R82 ;  /* 0x00000052004b7308 */ /* 0x0003260000002400 */
[----:B------:R-:W-:Y:S02]  /*103e0*/  FSEL R39, R39, -INF , !P6 ;  /* 0xff80000027277808 */ /* 0x000fe40007000000 */
[----:B------:R-:W-:Y:S02]  /*103f0*/  ISETP.GE.AND P6, PT, R29, R250, PT ;  /* 0x000000fa1d00720c */ /* 0x000fe40003fc6270 */
[----:B--2---:R-:W-:-:S02]  /*10400*/  IADD3 R33, PT, PT, R243, 0x48, RZ ;  /* 0x00000048f3217810 */ /* 0x004fc40007ffe0ff */
[----:B-1----:R-:W-:Y:S02]  /*10410*/  FSEL R82, R34, -INF , !P1 ;  /* 0xff80000022527808 */ /* 0x002fe40004800000 */
[----:B------:R-:W-:Y:S02]  /*10420*/  FSEL R34, R207, -INF , !P5 ;  /* 0xff800000cf227808 */ /* 0x000fe40006800000 */
[----:B------:R-:W-:Y:S02]  /*10430*/  ISETP.GE.AND P1, PT, R32, R251, PT ;  /* 0x000000fb2000720c */ /* 0x000fe40003f26270 */
[----:B------:R-:W-:Y:S01]  /*10440*/  ISETP.GT.AND P5, PT, R33, R32, PT ;  /* 0x000000202100720c */ /* 0x000fe20003fa4270 */
[----:B------:R-:W-:Y:S01]  /*10450*/  FMUL.FTZ R32, R219, UR6 ;  /* 0x00000006db207c20 */ /* 0x000fe20008410000 */
[----:B------:R-:W-:Y:S01]  /*10460*/  FSEL R207, R34, -INF , !P4 ;  /* 0xff80000022cf7808 */ /* 0x000fe20006000000 */
[----:B------:R-:W-:Y:S01]  /*10470*/  FMUL.FTZ R34, R216, UR6 ;  /* 0x00000006d8227c20 */ /* 0x000fe20008410000 */
[----:B------:R-:W-:Y:S01]  /*10480*/  ISETP.GT.AND P4, PT, R243, R31, PT ;  /* 0x0000001ff300720c */ /* 0x000fe20003f84270 */
[----:B------:R3:W1:Y:S01]  /*10490*/  MUFU.TANH R74, R32 ;  /* 0x00000020004a7308 */ /* 0x0006620000002400 */
[----:B------:R-:W-:Y:S01]  /*104a0*/  IMAD.MOV.U32 R219, RZ, RZ, R209 ;  /* 0x000000ffffdb7224 */ /* 0x000fe200078e00d1 */
[----:B------:R-:W-:Y:S01]  /*104b0*/  FSEL R209, R36, -INF , !P2 ;  /* 0xff80000024d17808 */ /* 0x000fe20005000000 */
[----:B------:R-:W-:Y:S01]  /*104c0*/  FMUL.FTZ R36, R218, UR6 ;  /* 0x00000006da247c20 */ /* 0x000fe20008410000 */
[----:B------:R-:W-:-:S04]  /*104d0*/  ISETP.GE.AND P2, PT, R31, R244, PT ;  /* 0x000000f41f00720c */ /* 0x000fc80003f46270 */
[----:B------:R-:W2:Y:S01]  /*104e0*/  MUFU.TANH R35, R34 ;  /* 0x0000002200237308 */ /* 0x000ea20000002400 */
[----:B---3--:R-:W-:Y:S02]  /*104f0*/  FSEL R32, R81, -INF , !P5 ;  /* 0xff80000051207808 */ /* 0x008fe40006800000 */
[----:B------:R-:W-:Y:S02]  /*10500*/  ISETP.GE.AND P5, PT, R31, R247, PT ;  /* 0x000000f71f00720c */ /* 0x000fe40003fa6270 */
[----:B------:R-:W-:Y:S02]  /*10510*/  FSEL R79, R32, -INF , !P1 ;  /* 0xff800000204f7808 */ /* 0x000fe40004800000 */
[----:B----4-:R-:W-:Y:S02]  /*10520*/  FSEL R32, R75, -INF , !P4 ;  /* 0xff8000004b207808 */ /* 0x010fe40006000000 */
[----:B------:R-:W-:Y:S02]  /*10530*/  ISETP.GE.AND P1, PT, R31, R251, PT ;  /* 0x000000fb1f00720c */ /* 0x000fe40003f26270 */
[----:B------:R-:W-:Y:S01]  /*10540*/  ISETP.GT.AND P4, PT, R33, R31, PT ;  /* 0x0000001f2100720c */ /* 0x000fe20003f84270 */
[----:B------:R-:W-:Y:S01]  /*10550*/  FMUL.FTZ R31, R217, UR6 ;  /* 0x00000006d91f7c20 */ /* 0x000fe20008410000 */
[----:B------:R-:W-:-:S02]  /*10560*/  FSEL R75, R32, -INF , !P2 ;  /* 0xff800000204b7808 */ /* 0x000fc40005000000 */
[----:B------:R-:W-:Y:S01]  /*10570*/  ISETP.GT.AND P2, PT, R243, R30, PT ;  /* 0x0000001ef300720c */ /* 0x000fe20003f44270 */
[----:B------:R1:W3:Y:S01]  /*10580*/  MUFU.TANH R34, R31 ;  /* 0x0000001f00227308 */ /* 0x0002e20000002400 */
[----:B------:R-:W-:Y:S02]  /*10590*/  FSEL R205, R38, -INF , !P5 ;  /* 0xff80000026cd7808 */ /* 0x000fe40006800000 */
[----:B------:R-:W-:-:S05]  /*105a0*/  ISETP.GE.AND P5, PT, R30, R244, PT ;  /* 0x000000f41e00720c */ /* 0x000fca0003fa6270 */
[----:B------:R4:W3:Y:S01]  /*105b0*/  MUFU.TANH R32, R36 ;  /* 0x0000002400207308 */ /* 0x0008e20000002400 */
[----:B-1----:R-:W-:Y:S02]  /*105c0*/  FSEL R31, R74, -INF , !P4 ;  /* 0xff8000004a1f7808 */ /* 0x002fe40006000000 */
[C---:B------:R-:W-:Y:S02]  /*105d0*/  ISETP.GE.AND P4, PT, R30.reuse, R247, PT ;  /* 0x000000f71e00720c */ /* 0x040fe40003f86270 */
[----:B------:R-:W-:Y:S02]  /*105e0*/  FSEL R38, R31, -INF , !P1 ;  /* 0xff8000001f267808 */ /* 0x000fe40004800000 */
[----:B--2---:R-:W-:Y:S01]  /*105f0*/  FSEL R31, R35, -INF , !P2 ;  /* 0xff800000231f7808 */ /* 0x004fe20005000000 */
[----:B------:R-:W-:Y:S01]  /*10600*/  FMUL.FTZ R35, R219, UR6 ;  /* 0x00000006db237c20 */ /* 0x000fe20008410000 */
[----:B------:R-:W-:Y:S02]  /*10610*/  ISETP.GE.AND P1, PT, R30, R251, PT ;  /* 0x000000fb1e00720c */ /* 0x000fe40003f26270 */
[----:B------:R-:W-:Y:S01]  /*10620*/  ISETP.GT.AND P2, PT, R33, R30, PT ;  /* 0x0000001e2100720c */ /* 0x000fe20003f44270 */
[----:B------:R-:W-:Y:S01]  /*10630*/  FMUL.FTZ R30, R231, UR6 ;  /* 0x00000006e71e7c20 */ /* 0x000fe20008410000 */
[----:B------:R-:W-:Y:S01]  /*10640*/  FSEL R206, R31, -INF , !P5 ;  /* 0xff8000001fce7808 */ /* 0x000fe20006800000 */
[----:B------:R-:W-:Y:S01]  /*10650*/  IMAD.MOV.U32 R231, RZ, RZ, R215 ;  /* 0x000000ffffe77224 */ /* 0x000fe200078e00d7 */
[----:B------:R-:W-:Y:S01]  /*10660*/  ISETP.GT.AND P5, PT, R243, R29, PT ;  /* 0x0000001df300720c */ /* 0x000fe20003fa4270 */
[----:B------:R3:W1:Y:S01]  /*10670*/  MUFU.TANH R31, R30 ;  /* 0x0000001e001f7308 */ /* 0x0006620000002400 */
[----:B------:R-:W-:Y:S01]  /*10680*/  IMAD.MOV.U32 R215, RZ, RZ, R214 ;  /* 0x000000ffffd77224 */ /* 0x000fe200078e00d6 */
[----:B----4-:R-:W-:Y:S01]  /*10690*/  FSEL R36, R41, -INF , !P6 ;  /* 0xff80000029247808 */ /* 0x010fe20007000000 */
[----:B------:R-:W-:Y:S01]  /*106a0*/  IMAD.MOV.U32 R214, RZ, RZ, R208 ;  /* 0x000000ffffd67224 */ /* 0x000fe200078e00d0 */
[----:B------:R-:W-:-:S02]  /*106b0*/  FSEL R208, R40, -INF , !P4 ;  /* 0xff80000028d07808 */ /* 0x000fc40006000000 */
[C---:B------:R-:W-:Y:S02]  /*106c0*/  ISETP.GE.AND P4, PT, R29.reuse, R244, PT ;  /* 0x000000f41d00720c */ /* 0x040fe40003f86270 */
[----:B------:R-:W-:Y:S02]  /*106d0*/  ISETP.GE.AND P6, PT, R28, R250, PT ;  /* 0x000000fa1c00720c */ /* 0x000fe40003fc6270 */
[----:B---3--:R-:W-:Y:S02]  /*106e0*/  FSEL R30, R34, -INF , !P2 ;  /* 0xff800000221e7808 */ /* 0x008fe40005000000 */
[----:B------:R2:W3:Y:S01]  /*106f0*/  MUFU.TANH R34, R35 ;  /* 0x0000002300227308 */ /* 0x0004e20000002400 */
[----:B------:R-:W-:Y:S02]  /*10700*/  ISETP.GE.AND P2, PT, R29, R247, PT ;  /* 0x000000f71d00720c */ /* 0x000fe40003f46270 */
[----:B------:R-:W-:Y:S02]  /*10710*/  FSEL R40, R30, -INF , !P1 ;  /* 0xff8000001e287808 */ /* 0x000fe40004800000 */
[----:B------:R-:W-:-:S02]  /*10720*/  FSEL R30, R32, -INF , !P5 ;  /* 0xff800000201e7808 */ /* 0x000fc40006800000 */
[----:B------:R-:W-:Y:S02]  /*10730*/  ISETP.GE.AND P1, PT, R29, R251, PT ;  /* 0x000000fb1d00720c */ /* 0x000fe40003f26270 */
[----:B------:R-:W-:Y:S01]  /*10740*/  ISETP.GT.AND P5, PT, R33, R29, PT ;  /* 0x0000001d2100720c */ /* 0x000fe20003fa4270 */
[----:B------:R-:W-:Y:S01]  /*10750*/  FMUL.FTZ R29, R228, UR6 ;  /* 0x00000006e41d7c20 */ /* 0x000fe20008410000 */
[----:B------:R-:W-:Y:S01]  /*10760*/  FSEL R74, R30, -INF , !P4 ;  /* 0xff8000001e4a7808 */ /* 0x000fe20006000000 */
[----:B------:R-:W-:Y:S01]  /*10770*/  FMUL.FTZ R30, R214, UR6 ;  /* 0x00000006d61e7c20 */ /* 0x000fe20008410000 */
[----:B------:R-:W-:Y:S01]  /*10780*/  ISETP.GT.AND P4, PT, R243, R28, PT ;  /* 0x0000001cf300720c */ /* 0x000fe20003f84270 */
[----:B------:R1:W4:Y:S01]  /*10790*/  MUFU.TANH R32, R29 ;  /* 0x0000001d00207308 */ /* 0x0003220000002400 */
[----:B------:R-:W-:Y:S02]  /*107a0*/  FSEL R81, R42, -INF , !P2 ;  /* 0xff8000002a517808 */ /* 0x000fe40005000000 */
[----:B------:R-:W-:Y:S01]  /*107b0*/  ISETP.GE.AND P2, PT, R28, R244, PT ;  /* 0x000000f41c00720c */ /* 0x000fe20003f46270 */
[----:B--2---:R-:W-:Y:S01]  /*107c0*/  FMUL.FTZ R35, R229, UR6 ;  /* 0x00000006e5237c20 */ /* 0x004fe20008410000 */
[----:B------:R-:W-:Y:S01]  /*107d0*/  FSEL R214, R43, -INF , !P6 ;  /* 0xff8000002bd67808 */ /* 0x000fe20007000000 */
[----:B------:R-:W-:Y:S01]  /*107e0*/  IMAD.MOV.U32 R229, RZ, RZ, R252 ;  /* 0x000000ffffe57224 */ /* 0x000fe200078e00fc */
[----:B------:R-:W-:Y:S01]  /*107f0*/  ISETP.GE.AND P6, PT, R27, R250, PT ;  /* 0x000000fa1b00720c */ /* 0x000fe20003fc6270 */
[----:B------:R-:W-:Y:S01]  /*10800*/  MUFU.TANH R30, R30 ;  /* 0x0000001e001e7308 */ /* 0x000fe20000002400 */
[----:B-1----:R-:W-:-:S07]  /*10810*/  FSEL R29, R31, -INF , !P5 ;  /* 0xff8000001f1d7808 */ /* 0x002fce0006800000 */
[----:B------:R1:W2:Y:S01]  /*10820*/  MUFU.TANH R31, R35 ;  /* 0x00000023001f7308 */ /* 0x0002a20000002400 */
[----:B------:R-:W-:-:S04]  /*10830*/  ISETP.GE.AND P5, PT, R28, R247, PT ;  /* 0x000000f71c00720c */ /* 0x000fc80003fa6270 */
[----:B------:R-:W-:Y:S02]  /*10840*/  FSEL R222, R44, -INF , !P5 ;  /* 0xff8000002cde7808 */ /* 0x000fe40006800000 */
[----:B------:R-:W-:Y:S02]  /*10850*/  ISETP.GE.AND P5, PT, R27, R244, PT ;  /* 0x000000f41b00720c */ /* 0x000fe40003fa6270 */
[----:B-1----:R-:W-:Y:S02]  /*10860*/  FSEL R35, R29, -INF , !P1 ;  /* 0xff8000001d237808 */ /* 0x002fe40004800000 */
[----:B---3--:R-:W-:Y:S02]  /*10870*/  FSEL R29, R34, -INF , !P4 ;  /* 0xff800000221d7808 */ /* 0x008fe40006000000 */
[----:B------:R-:W-:Y:S02]  /*10880*/  ISETP.GE.AND P1, PT, R28, R251, PT ;  /* 0x000000fb1c00720c */ /* 0x000fe40003f26270 */
[----:B------:R-:W-:Y:S01]  /*10890*/  ISETP.GT.AND P4, PT, R33, R28, PT ;  /* 0x0000001c2100720c */ /* 0x000fe20003f84270 */
[----:B------:R-:W-:Y:S01]  /*108a0*/  FMUL.FTZ R28, R231, UR6 ;  /* 0x00000006e71c7c20 */ /* 0x000fe20008410000 */
[----:B------:R-:W-:Y:S01]  /*108b0*/  FSEL R221, R29, -INF , !P2 ;  /* 0xff8000001ddd7808 */ /* 0x000fe20005000000 */
[----:B------:R-:W-:Y:S01]  /*108c0*/  IMAD.MOV.U32 R231, RZ, RZ, R215 ;  /* 0x000000ffffe77224 */ /* 0x000fe200078e00d7 */
[----:B------:R-:W-:Y:S01]  /*108d0*/  ISETP.GT.AND P2, PT, R243, R27, PT ;  /* 0x0000001bf300720c */ /* 0x000fe20003f44270 */
[----:B------:R4:W1:Y:S02]  /*108e0*/  MUFU.TANH R29, R28 ;  /* 0x0000001c001d7308 */ /* 0x0008640000002400 */
[----:B----4-:R-:W-:Y:S01]  /*108f0*/  FSEL R28, R32, -INF , !P4 ;  /* 0xff800000201c7808 */ /* 0x010fe20006000000 */
[----:B------:R-:W-:Y:S01]  /*10900*/  FMUL.FTZ R32, R212, UR6 ;  /* 0x00000006d4207c20 */ /* 0x000fe20008410000 */
[----:B------:R-:W-:-:S02]  /*10910*/  ISETP.GE.AND P4, PT, R27, R247, PT ;  /* 0x000000f71b00720c */ /* 0x000fc40003f86270 */
[----:B------:R-:W-:Y:S02]  /*10920*/  FSEL R215, R28, -INF , !P1 ;  /* 0xff8000001cd77808 */ /* 0x000fe40004800000 */
[----:B--2---:R-:W-:Y:S02]  /*10930*/  FSEL R28, R31, -INF , !P2 ;  /* 0xff8000001f1c7808 */ /* 0x004fe40005000000 */
[----:B------:R-:W-:Y:S02]  /*10940*/  ISETP.GE.AND P1, PT, R27, R251, PT ;  /* 0x000000fb1b00720c */ /* 0x000fe40003f26270 */
[----:B------:R-:W-:Y:S01]  /*10950*/  ISETP.GT.AND P2, PT, R33, R27, PT ;  /* 0x0000001b2100720c */ /* 0x000fe20003f44270 */
[----:B------:R-:W-:Y:S01]  /*10960*/  FMUL.FTZ R27, R230, UR6 ;  /* 0x00000006e61b7c20 */ /* 0x000fe20008410000 */
[----:B------:R-:W-:Y:S01]  /*10970*/  FSEL R218, R28, -INF , !P5 ;  /* 0xff8000001cda7808 */ /* 0x000fe20006800000 */
[----:B------:R-:W-:Y:S01]  /*10980*/  FMUL.FTZ R28, R76, UR6 ;  /* 0x000000064c1c7c20 */ /* 0x000fe20008410000 */
[----:B------:R-:W-:Y:S01]  /*10990*/  ISETP.GT.AND P5, PT, R243, R26, PT ;  /* 0x0000001af300720c */ /* 0x000fe20003fa4270 */
[----:B------:R1:W2:Y:S01]  /*109a0*/  MUFU.TANH R31, R27 ;  /* 0x0000001b001f7308 */ /* 0x0002a20000002400 */
[----:B------:R-:W-:Y:S01]  /*109b0*/  FSEL R220, R46, -INF , !P4 ;  /* 0xff8000002edc7808 */ /* 0x000fe20006000000 */
[----:B------:R-:W-:Y:S01]  /*109c0*/  IMAD.MOV.U32 R230, RZ, RZ, R211 ;  /* 0x000000ffffe67224 */ /* 0x000fe200078e00d3 */
[----:B------:R-:W-:-:S02]  /*109d0*/  FSEL R212, R45, -INF , !P6 ;  /* 0xff8000002dd47808 */ /* 0x000fc40007000000 */
[C---:B------:R-:W-:Y:S01]  /*109e0*/  ISETP.GE.AND P4, PT, R26.reuse, R244, PT ;  /* 0x000000f41a00720c */ /* 0x040fe20003f86270 */
[----:B------:R-:W-:Y:S01]  /*109f0*/  IMAD.MOV.U32 R226, RZ, RZ, R230 ;  /* 0x000000ffffe27224 */ /* 0x000fe200078e00e6 */
[----:B------:R-:W-:Y:S01]  /*10a00*/  ISETP.GE.AND P6, PT, R26, R250, PT ;  /* 0x000000fa1a00720c */ /* 0x000fe20003fc6270 */
[----:B------:R-:W-:Y:S01]  /*10a10*/  MUFU.TANH R28, R28 ;  /* 0x0000001c001c7308 */ /* 0x000fe20000002400 */
[----:B-1----:R-:W-:-:S07]  /*10a20*/  FSEL R27, R29, -INF , !P2 ;  /* 0xff8000001d1b7808 */ /* 0x002fce0005000000 */
[----:B------:R-:W1:Y:S01]  /*10a30*/  MUFU.TANH R29, R32 ;  /* 0x00000020001d7308 */ /* 0x000e620000002400 */
[----:B------:R-:W-:Y:S02]  /*10a40*/  ISETP.GE.AND P2, PT, R26, R247, PT ;  /* 0x000000f71a00720c */ /* 0x000fe40003f46270 */
[----:B------:R-:W-:Y:S02]  /*10a50*/  FSEL R213, R27, -INF , !P1 ;  /* 0xff8000001bd57808 */ /* 0x000fe40004800000 */
[----:B------:R-:W-:Y:S01]  /*10a60*/  FSEL R27, R30, -INF , !P5 ;  /* 0xff8000001e1b7808 */ /* 0x000fe20006800000 */
[----:B------:R-:W-:Y:S01]  /*10a70*/  FMUL.FTZ R30, R77, UR6 ;  /* 0x000000064d1e7c20 */ /* 0x000fe20008410000 */
[----:B------:R-:W-:Y:S02]  /*10a80*/  ISETP.GE.AND P1, PT, R26, R251, PT ;  /* 0x000000fb1a00720c */ /* 0x000fe40003f26270 */
[----:B------:R-:W-:Y:S01]  /*10a90*/  ISETP.GT.AND P5, PT, R33, R26, PT ;  /* 0x0000001a2100720c */ /* 0x000fe20003fa4270 */
[----:B------:R-:W-:Y:S01]  /*10aa0*/  FMUL.FTZ R26, R231, UR6 ;  /* 0x00000006e71a7c20 */ /* 0x000fe20008410000 */
[----:B------:R-:W-:Y:S01]  /*10ab0*/  FSEL R217, R27, -INF , !P4 ;  /* 0xff8000001bd97808 */ /* 0x000fe20006000000 */
[----:B------:R-:W-:Y:S01]  /*10ac0*/  IMAD.MOV.U32 R231, RZ, RZ, R210 ;  /* 0x000000ffffe77224 */ /* 0x000fe200078e00d2 */
[----:B------:R-:W-:Y:S01]  /*10ad0*/  ISETP.GT.AND P4, PT, R243, R25, PT ;  /* 0x00000019f300720c */ /* 0x000fe20003f84270 */
[----:B------:R2:W3:Y:S01]  /*10ae0*/  MUFU.TANH R27, R26 ;  /* 0x0000001a001b7308 */ /* 0x0004e20000002400 */
[----:B------:R-:W-:Y:S01]  /*10af0*/  FSEL R219, R48, -INF , !P2 ;  /* 0xff80000030db7808 */ /* 0x000fe20005000000 */
[----:B------:R-:W-:Y:S01]  /*10b00*/  IMAD.MOV.U32 R230, RZ, RZ, R231 ;  /* 0x000000ffffe67224 */ /* 0x000fe200078e00e7 */
[----:B------:R-:W-:Y:S01]  /*10b10*/  FSEL R210, R47, -INF , !P6 ;  /* 0xff8000002fd27808 */ /* 0x000fe20007000000 */
[----:B------:R-:W-:Y:S01]  /*10b20*/  IMAD.MOV.U32 R231, RZ, RZ, R245 ;  /* 0x000000ffffe77224 */ /* 0x000fe200078e00f5 */
[----:B------:R-:W-:-:S02]  /*10b30*/  ISETP.GE.AND P2, PT, R25, R244, PT ;  /* 0x000000f41900720c */ /* 0x000fc40003f46270 */
[----:B------:R-:W-:Y:S02]  /*10b40*/  ISETP.GE.AND P6, PT, R25, R250, PT ;  /* 0x000000fa1900720c */ /* 0x000fe40003fc6270 */
[----:B--2---:R-:W-:Y:S02]  /*10b50*/  FSEL R26, R31, -INF , !P5 ;  /* 0xff8000001f1a7808 */ /* 0x004fe40006800000 */
[----:B------:R-:W-:Y:S02]  /*10b60*/  ISETP.GE.AND P5, PT, R25, R247, PT ;  /* 0x000000f71900720c */ /* 0x000fe40003fa6270 */
[----:B------:R-:W-:Y:S02]  /*10b70*/  FSEL R211, R26, -INF , !P1 ;  /* 0xff8000001ad37808 */ /* 0x000fe40004800000 */
[----:B-1----:R-:W-:Y:S02]  /*10b80*/  FSEL R26, R29, -INF , !P4 ;  /* 0xff8000001d1a7808 */ /* 0x002fe40006000000 */
[----:B------:R-:W-:-:S02]  /*10b90*/  ISETP.GE.AND P1, PT, R25, R251, PT ;  /* 0x000000fb1900720c */ /* 0x000fc40003f26270 */
[----:B------:R-:W-:Y:S01]  /*10ba0*/  ISETP.GT.AND P4, PT, R33, R25, PT ;  /* 0x000000192100720c */ /* 0x000fe20003f84270 */
[----:B------:R-:W-:Y:S01]  /*10bb0*/  FMUL.FTZ R25, R130, UR6 ;  /* 0x0000000682197c20 */ /* 0x000fe20008410000 */
[----:B------:R-:W-:Y:S01]  /*10bc0*/  FSEL R130, R26, -INF , !P2 ;  /* 0xff8000001a827808 */ /* 0x000fe20005000000 */
[----:B------:R-:W-:Y:S01]  /*10bd0*/  FMUL.FTZ R26, R131, UR6 ;  /* 0x00000006831a7c20 */ /* 0x000fe20008410000 */
[----:B------:R-:W-:Y:S01]  /*10be0*/  ISETP.GT.AND P2, PT, R243, R24, PT ;  /* 0x00000018f300720c */ /* 0x000fe20003f44270 */
[----:B------:R3:W1:Y:S01]  /*10bf0*/  MUFU.TANH R29, R25 ;  /* 0x00000019001d7308 */ /* 0x0006620000002400 */
[----:B------:R-:W-:Y:S02]  /*10c00*/  FSEL R216, R50, -INF , !P5 ;  /* 0xff80000032d87808 */ /* 0x000fe40006800000 */
[----:B------:R-:W-:Y:S02]  /*10c10*/  ISETP.GE.AND P5, PT, R24, R244, PT ;  /* 0x000000f41800720c */ /* 0x000fe40003fa6270 */
[----:B------:R-:W-:-:S02]  /*10c20*/  FSEL R31, R49, -INF , !P6 ;  /* 0xff800000311f7808 */ /* 0x000fc40007000000 */
[-C--:B------:R-:W-:Y:S01]  /*10c30*/  ISETP.GE.AND P6, PT, R24, R250.reuse, PT ;  /* 0x000000fa1800720c */ /* 0x080fe20003fc6270 */
[----:B------:R-:W-:Y:S03]  /*10c40*/  MUFU.TANH R26, R26 ;  /* 0x0000001a001a7308 */ /* 0x000fe60000002400 */
[----:B------:R-:W-:Y:S02]  /*10c50*/  FSEL R225, R51, -INF , !P6 ;  /* 0xff80000033e17808 */ /* 0x000fe40007000000 */
[----:B------:R-:W-:-:S04]  /*10c60*/  ISETP.GE.AND P6, PT, R23, R250, PT ;  /* 0x000000fa1700720c */ /* 0x000fc80003fc6270 */
[----:B------:R-:W-:Y:S02]  /*10c70*/  FSEL R131, R55, -INF , !P6 ;  /* 0xff80000037837808 */ /* 0x000fe40007000000 */
[----:B---3--:R-:W-:Y:S02]  /*10c80*/  FSEL R25, R27, -INF , !P4 ;  /* 0xff8000001b197808 */ /* 0x008fe40006000000 */
[----:B------:R2:W3:Y:S01]  /*10c90*/  MUFU.TANH R27, R30 ;  /* 0x0000001e001b7308 */ /* 0x0004e20000002400 */
[----:B------:R-:W-:Y:S02]  /*10ca0*/  ISETP.GE.AND P4, PT, R24, R247, PT ;  /* 0x000000f71800720c */ /* 0x000fe40003f86270 */
[----:B------:R-:W-:Y:S02]  /*10cb0*/  ISETP.GE.AND P6, PT, R22, R250, PT ;  /* 0x000000fa1600720c */ /* 0x000fe40003fc6270 */
[----:B------:R-:W-:Y:S02]  /*10cc0*/  FSEL R32, R54, -INF , !P4 ;  /* 0xff80000036207808 */ /* 0x000fe40006000000 */
[----:B------:R-:W-:-:S02]  /*10cd0*/  ISETP.GE.AND P4, PT, R23, R244, PT ;  /* 0x000000f41700720c */ /* 0x000fc40003f86270 */
[----:B--2---:R-:W-:Y:S02]  /*10ce0*/  FSEL R30, R25, -INF , !P1 ;  /* 0xff800000191e7808 */ /* 0x004fe40004800000 */
[----:B------:R-:W-:Y:S01]  /*10cf0*/  FSEL R25, R28, -INF , !P2 ;  /* 0xff8000001c197808 */ /* 0x000fe20005000000 */
[----:B------:R-:W-:Y:S01]  /*10d00*/  FMUL.FTZ R28, R73, UR6 ;  /* 0x00000006491c7c20 */ /* 0x000fe20008410000 */
[----:B------:R-:W-:Y:S02]  /*10d10*/  ISETP.GE.AND P1, PT, R24, R251, PT ;  /* 0x000000fb1800720c */ /* 0x000fe40003f26270 */
[----:B------:R-:W-:Y:S02]  /*10d20*/  ISETP.GT.AND P2, PT, R33, R24, PT ;  /* 0x000000182100720c */ /* 0x000fe40003f44270 */
[----:B------:R-:W-:Y:S01]  /*10d30*/  FSEL R24, R25, -INF , !P5 ;  /* 0xff80000019187808 */ /* 0x000fe20006800000 */
[----:B------:R-:W-:Y:S01]  /*10d40*/  FMUL.FTZ R25, R72, UR6 ;  /* 0x0000000648197c20 */ /* 0x000fe20008410000 */
[----:B------:R-:W-:-:S02]  /*10d50*/  ISETP.GT.AND P5, PT, R243, R23, PT ;  /* 0x00000017f300720c */ /* 0x000fc40003fa4270 */
[----:B------:R-:W-:Y:S01]  /*10d60*/  FSEL R73, R57, -INF , !P6 ;  /* 0xff80000039497808 */ /* 0x000fe20007000000 */
[----:B------:R1:W-:Y:S01]  /*10d70*/  STL [R1+0x8], R24 ;  /* 0x0000081801007387 */ /* 0x0003e20000100800 */
[----:B------:R-:W-:Y:S01]  /*10d80*/  ISETP.GE.AND P6, PT, R21, R250, PT ;  /* 0x000000fa1500720c */ /* 0x000fe20003fc6270 */
[----:B------:R-:W2:Y:S01]  /*10d90*/  MUFU.TANH R25, R25 ;  /* 0x0000001900197308 */ /* 0x000ea20000002400 */
[----:B-1----:R-:W-:Y:S02]  /*10da0*/  FSEL R24, R29, -INF , !P2 ;  /* 0xff8000001d187808 */ /* 0x002fe40005000000 */
[----:B------:R-:W-:Y:S02]  /*10db0*/  ISETP.GE.AND P2, PT, R23, R247, PT ;  /* 0x000000f71700720c */ /* 0x000fe40003f46270 */
[----:B------:R-:W-:Y:S02]  /*10dc0*/  FSEL R228, R24, -INF , !P1 ;  /* 0xff80000018e47808 */ /* 0x000fe40004800000 */
[----:B---3--:R-:W-:-:S02]  /*10dd0*/  FSEL R24, R27, -INF , !P5 ;  /* 0xff8000001b187808 */ /* 0x008fc40006800000 */
[----:B------:R-:W-:Y:S02]  /*10de0*/  ISETP.GE.AND P1, PT, R23, R251, PT ;  /* 0x000000fb1700720c */ /* 0x000fe40003f26270 */
[----:B------:R-:W-:Y:S01]  /*10df0*/  ISETP.GT.AND P5, PT, R33, R23, PT ;  /* 0x000000172100720c */ /* 0x000fe20003fa4270 */
[----:B------:R-:W-:Y:S01]  /*10e00*/  FMUL.FTZ R23, R126, UR6 ;  /* 0x000000067e177c20 */ /* 0x000fe20008410000 */
[----:B------:R-:W-:Y:S02]  /*10e10*/  FSEL R245, R24, -INF , !P4 ;  /* 0xff80000018f57808 */ /* 0x000fe40006000000 */
[----:B------:R-:W-:Y:S01]  /*10e20*/  ISETP.GT.AND P4, PT, R243, R22, PT ;  /* 0x00000016f300720c */ /* 0x000fe20003f84270 */
[----:B------:R1:W3:Y:S01]  /*10e30*/  MUFU.TANH R27, R23 ;  /* 0x00000017001b7308 */ /* 0x0002e20000002400 */
[----:B------:R-:W-:Y:S02]  /*10e40*/  FSEL R252, R56, -INF , !P2 ;  /* 0xff80000038fc7808 */ /* 0x000fe40005000000 */
[----:B------:R-:W-:-:S02]  /*10e50*/  ISETP.GE.AND P2, PT, R22, R244, PT ;  /* 0x000000f41600720c */ /* 0x000fc40003f46270 */
[----:B------:R-:W-:Y:S02]  /*10e60*/  FSEL R29, R59, -INF , !P6 ;  /* 0xff8000003b1d7808 */ /* 0x000fe40007000000 */
[-C--:B------:R-:W-:Y:S01]  /*10e70*/  ISETP.GE.AND P6, PT, R20, R250.reuse, PT ;  /* 0x000000fa1400720c */ /* 0x080fe20003fc6270 */
[----:B------:R-:W4:Y:S03]  /*10e80*/  MUFU.TANH R24, R28 ;  /* 0x0000001c00187308 */ /* 0x000f260000002400 */
[----:B------:R-:W-:Y:S02]  /*10e90*/  FSEL R46, R61, -INF , !P6 ;  /* 0xff8000003d2e7808 */ /* 0x000fe40007000000 */
[----:B------:R-:W-:-:S04]  /*10ea0*/  ISETP.GE.AND P6, PT, R19, R250, PT ;  /* 0x000000fa1300720c */ /* 0x000fc80003fc6270 */
[----:B------:R-:W-:Y:S02]  /*10eb0*/  FSEL R44, R63, -INF , !P6 ;  /* 0xff8000003f2c7808 */ /* 0x000fe40007000000 */
[----:B-1----:R-:W-:Y:S02]  /*10ec0*/  FSEL R23, R26, -INF , !P5 ;  /* 0xff8000001a177808 */ /* 0x002fe40006800000 */
[C---:B------:R-:W-:Y:S02]  /*10ed0*/  ISETP.GE.AND P5, PT, R22.reuse, R247, PT ;  /* 0x000000f71600720c */ /* 0x040fe40003fa6270 */
[----:B------:R-:W-:Y:S02]  /*10ee0*/  FSEL R224, R23, -INF , !P1 ;  /* 0xff80000017e07808 */ /* 0x000fe40004800000 */
[----:B--2---:R-:W-:Y:S02]  /*10ef0*/  FSEL R23, R25, -INF , !P4 ;  /* 0xff80000019177808 */ /* 0x004fe40006000000 */
        /* <DEDUP_REMOVED lines=9> */
[----:B------:R-:W-:-:S03]  /*10f90*/  ISETP.GE.AND P6, PT, R18, R250, PT ;  /* 0x000000fa1200720c */ /* 0x000fc60003fc6270 */
[----:B------:R-:W2:Y:S01]  /*10fa0*/  MUFU.TANH R23, R23 ;  /* 0x0000001700177308 */ /* 0x000ea20000002400 */
[----:B---3--:R-:W-:Y:S02]  /*10fb0*/  FSEL R22, R27, -INF , !P4 ;  /* 0xff8000001b167808 */ /* 0x008fe40006000000 */
[----:B------:R-:W-:Y:S02]  /*10fc0*/  ISETP.GE.AND P4, PT, R21, R247, PT ;  /* 0x000000f71500720c */ /* 0x000fe40003f86270 */
[----:B------:R-:W-:Y:S02]  /*10fd0*/  FSEL R126, R22, -INF , !P1 ;  /* 0xff800000167e7808 */ /* 0x000fe40004800000 */
[----:B----4-:R-:W-:Y:S01]  /*10fe0*/  FSEL R22, R24, -INF , !P2 ;  /* 0xff80000018167808 */ /* 0x010fe20005000000 */
[----:B------:R-:W-:Y:S01]  /*10ff0*/  FMUL.FTZ R24, R85, UR6 ;  /* 0x0000000655187c20 */ /* 0x000fe20008410000 */
[----:B------:R-:W-:Y:S02]  /*11000*/  ISETP.GE.AND P1, PT, R21, R251, PT ;  /* 0x000000fb1500720c */ /* 0x000fe40003f26270 */
[----:B------:R-:W-:Y:S01]  /*11010*/  ISETP.GT.AND P2, PT, R33, R21, PT ;  /* 0x000000152100720c */ /* 0x000fe20003f44270 */
[----:B------:R-:W-:Y:S01]  /*11020*/  FMUL.FTZ R21, R237, UR6 ;  /* 0x00000006ed157c20 */ /* 0x000fe20008410000 */
[----:B------:R-:W-:Y:S01]  /*11030*/  FSEL R127, R22, -INF , !P5 ;  /* 0xff800000167f7808 */ /* 0x000fe20006800000 */
[----:B------:R-:W-:Y:S01]  /*11040*/  MUFU.TANH R24, R24 ;  /* 0x0000001800187308 */ /* 0x000fe20000002400 */
[----:B------:R-:W-:Y:S01]  /*11050*/  ISETP.GT.AND P5, PT, R243, R20, PT ;  /* 0x00000014f300720c */ /* 0x000fe20003fa4270 */
[----:B------:R-:W-:Y:S01]  /*11060*/  FMUL.FTZ R22, R223, UR6 ;  /* 0x00000006df167c20 */ /* 0x000fe20008410000 */
[----:B------:R-:W-:-:S02]  /*11070*/  FSEL R237, R60, -INF , !P4 ;  /* 0xff8000003ced7808 */ /* 0x000fc40006000000 */
[----:B------:R-:W-:-:S03]  /*11080*/  ISETP.GE.AND P4, PT, R20, R244, PT ;  /* 0x000000f41400720c */ /* 0x000fc60003f86270 */
[----:B------:R1:W3:Y:S08]  /*11090*/  MUFU.TANH R25, R21 ;  /* 0x0000001500197308 */ /* 0x0002f00000002400 */
[----:B------:R-:W4:Y:S01]  /*110a0*/  MUFU.TANH R22, R22 ;  /* 0x0000001600167308 */ /* 0x000f220000002400 */
[----:B-1----:R-:W-:Y:S02]  /*110b0*/  FSEL R21, R26, -INF , !P2 ;  /* 0xff8000001a157808 */ /* 0x002fe40005000000 */
[----:B------:R-:W-:-:S02]  /*110c0*/  ISETP.GE.AND P2, PT, R20, R247, PT ;  /* 0x000000f71400720c */ /* 0x000fc40003f46270 */
[----:B------:R-:W-:Y:S02]  /*110d0*/  FSEL R72, R21, -INF , !P1 ;  /* 0xff80000015487808 */ /* 0x000fe40004800000 */
[----:B--2---:R-:W-:Y:S02]  /*110e0*/  FSEL R21, R23, -INF , !P5 ;  /* 0xff80000017157808 */ /* 0x004fe40006800000 */
        /* <DEDUP_REMOVED lines=8> */
[----:B------:R-:W1:Y:S01]  /*11170*/  MUFU.TANH R21, R21 ;  /* 0x0000001500157308 */ /* 0x000e620000002400 */
[----:B---3--:R-:W-:Y:S02]  /*11180*/  FSEL R20, R25, -INF , !P5 ;  /* 0xff80000019147808 */ /* 0x008fe40006800000 */
[----:B------:R-:W-:Y:S02]  /*11190*/  ISETP.GE.AND P5, PT, R19, R247, PT ;  /* 0x000000f71300720c */ /* 0x000fe40003fa6270 */
[----:B------:R-:W-:Y:S02]  /*111a0*/  FSEL R92, R20, -INF , !P1 ;  /* 0xff800000145c7808 */ /* 0x000fe40004800000 */
[----:B------:R-:W-:Y:S01]  /*111b0*/  FSEL R20, R24, -INF , !P4 ;  /* 0xff80000018147808 */ /* 0x000fe20006000000 */
[----:B------:R-:W-:Y:S01]  /*111c0*/  FMUL.FTZ R24, R93, UR6 ;  /* 0x000000065d187c20 */ /* 0x000fe20008410000 */
[----:B------:R-:W-:-:S02]  /*111d0*/  ISETP.GE.AND P1, PT, R19, R251, PT ;  /* 0x000000fb1300720c */ /* 0x000fc40003f26270 */
[----:B------:R-:W-:Y:S01]  /*111e0*/  ISETP.GT.AND P4, PT, R33, R19, PT ;  /* 0x000000132100720c */ /* 0x000fe20003f84270 */
[----:B------:R-:W-:Y:S01]  /*111f0*/  FMUL.FTZ R19, R226, UR6 ;  /* 0x00000006e2137c20 */ /* 0x000fe20008410000 */
[----:B------:R-:W-:Y:S02]  /*11200*/  FSEL R85, R64, -INF , !P5 ;  /* 0xff80000040557808 */ /* 0x000fe40006800000 */
[----:B------:R-:W-:Y:S01]  /*11210*/  ISETP.GE.AND P5, PT, R18, R244, PT ;  /* 0x000000f41200720c */ /* 0x000fe20003fa6270 */
[----:B------:R2:W3:Y:S01]  /*11220*/  MUFU.TANH R23, R19 ;  /* 0x0000001300177308 */ /* 0x0004e20000002400 */
[----:B------:R-:W-:Y:S02]  /*11230*/  FSEL R93, R65, -INF , !P6 ;  /* 0xff800000415d7808 */ /* 0x000fe40007000000 */
[----:B------:R-:W-:Y:S02]  /*11240*/  ISETP.GE.AND P6, PT, R17, R250, PT ;  /* 0x000000fa1100720c */ /* 0x000fe40003fc6270 */
[----:B--2---:R-:W-:Y:S01]  /*11250*/  FSEL R19, R20, -INF , !P2 ;  /* 0xff80000014137808 */ /* 0x004fe20005000000 */
[----:B------:R-:W-:Y:S01]  /*11260*/  FMUL.FTZ R20, R100, UR6 ;  /* 0x0000000664147c20 */ /* 0x000fe20008410000 */
[----:B------:R-:W-:-:S03]  /*11270*/  ISETP.GT.AND P2, PT, R243, R18, PT ;  /* 0x00000012f300720c */ /* 0x000fc60003f44270 */
[----:B------:R4:W-:Y:S02]  /*11280*/  STL [R1+0x74], R19 ;  /* 0x0000741301007387 */ /* 0x0009e40000100800 */
[----:B------:R-:W-:Y:S01]  /*11290*/  MUFU.TANH R20, R20 ;  /* 0x0000001400147308 */ /* 0x000fe20000002400 */
[----:B----4-:R-:W-:-:S07]  /*112a0*/  FSEL R19, R22, -INF , !P4 ;  /* 0xff80000016137808 */ /* 0x010fce0006000000 */
[----:B------:R2:W4:Y:S01]  /*112b0*/  MUFU.TANH R22, R24 ;  /* 0x0000001800167308 */ /* 0x0005220000002400 */
[C---:B------:R-:W-:Y:S02]  /*112c0*/  ISETP.GE.AND P4, PT, R18.reuse, R247, PT ;  /* 0x000000f71200720c */ /* 0x040fe40003f86270 */
[----:B------:R-:W-:Y:S02]  /*112d0*/  FSEL R45, R19, -INF , !P1 ;  /* 0xff800000132d7808 */ /* 0x000fe40004800000 */
[----:B-1----:R-:W-:Y:S02]  /*112e0*/  FSEL R19, R21, -INF , !P2 ;  /* 0xff80000015137808 */ /* 0x002fe40005000000 */
[----:B------:R-:W-:Y:S02]  /*112f0*/  ISETP.GE.AND P1, PT, R18, R251, PT ;  /* 0x000000fb1200720c */ /* 0x000fe40003f26270 */
[----:B------:R-:W-:Y:S02]  /*11300*/  FSEL R19, R19, -INF , !P5 ;  /* 0xff80000013137808 */ /* 0x000fe40006800000 */
[----:B------:R-:W-:Y:S01]  /*11310*/  ISETP.GT.AND P2, PT, R33, R18, PT ;  /* 0x000000122100720c */ /* 0x000fe20003f44270 */
[----:B------:R-:W-:Y:S01]  /*11320*/  FMUL.FTZ R18, R227, UR6 ;  /* 0x00000006e3127c20 */ /* 0x000fe20008410000 */
[----:B------:R-:W-:Y:S01]  /*11330*/  ISETP.GT.AND P5, PT, R243, R17, PT ;  /* 0x00000011f300720c */ /* 0x000fe20003fa4270 */
[----:B------:R1:W-:Y:S01]  /*11340*/  STL [R1+0x60], R19 ;  /* 0x0000601301007387 */ /* 0x0003e20000100800 */
[----:B--2---:R-:W-:-:S02]  /*11350*/  FSEL R24, R90, -INF , !P4 ;  /* 0xff8000005a187808 */ /* 0x004fc40006000000 */
[----:B------:R-:W-:Y:S01]  /*11360*/  ISETP.GE.AND P4, PT, R17, R244, PT ;  /* 0x000000f41100720c */ /* 0x000fe20003f86270 */
[----:B-1----:R3:W1:Y:S02]  /*11370*/  MUFU.TANH R19, R18 ;  /* 0x0000001200137308 */ /* 0x0026640000002400 */
[----:B---3--:R-:W-:Y:S02]  /*11380*/  FSEL R18, R23, -INF , !P2 ;  /* 0xff80000017127808 */ /* 0x008fe40005000000 */
[----:B------:R-:W-:Y:S02]  /*11390*/  ISETP.GE.AND P2, PT, R17, R247, PT ;  /* 0x000000f71100720c */ /* 0x000fe40003f46270 */
[----:B------:R-:W-:Y:S02]  /*113a0*/  FSEL R41, R18, -INF , !P1 ;  /* 0xff80000012297808 */ /* 0x000fe40004800000 */
[----:B----4-:R-:W-:Y:S01]  /*113b0*/  FSEL R18, R22, -INF , !P5 ;  /* 0xff80000016127808 */ /* 0x010fe20006800000 */
[----:B------:R-:W-:Y:S01]  /*113c0*/  FMUL.FTZ R22, R101, UR6 ;  /* 0x0000000665167c20 */ /* 0x000fe20008410000 */
[----:B------:R-:W-:-:S02]  /*113d0*/  ISETP.GE.AND P1, PT, R17, R251, PT ;  /* 0x000000fb1100720c */ /* 0x000fc40003f26270 */
[----:B------:R-:W-:Y:S01]  /*113e0*/  ISETP.GT.AND P5, PT, R33, R17, PT ;  /* 0x000000112100720c */ /* 0x000fe20003fa4270 */
[----:B------:R-:W-:Y:S01]  /*113f0*/  FMUL.FTZ R17, R230, UR6 ;  /* 0x00000006e6117c20 */ /* 0x000fe20008410000 */
[----:B------:R-:W-:Y:S01]  /*11400*/  FSEL R90, R95, -INF , !P2 ;  /* 0xff8000005f5a7808 */ /* 0x000fe20005000000 */
[----:B------:R-:W-:Y:S01]  /*11410*/  IMAD.MOV.U32 R230, RZ, RZ, R240 ;  /* 0x000000ffffe67224 */ /* 0x000fe200078e00f0 */
[----:B------:R-:W-:Y:S01]  /*11420*/  ISETP.GE.AND P2, PT, R16, R244, PT ;  /* 0x000000f41000720c */ /* 0x000fe20003f46270 */
[----:B------:R2:W3:Y:S01]  /*11430*/  MUFU.TANH R21, R17 ;  /* 0x0000001100157308 */ /* 0x0004e20000002400 */
[----:B------:R-:W-:Y:S02]  /*11440*/  FSEL R240, R66, -INF , !P6 ;  /* 0xff80000042f07808 */ /* 0x000fe40007000000 */
[----:B------:R-:W-:-:S04]  /*11450*/  ISETP.GE.AND P6, PT, R16, R250, PT ;  /* 0x000000fa1000720c */ /* 0x000fc80003fc6270 */
[----:B------:R-:W-:Y:S02]  /*11460*/  FSEL R34, R67, -INF , !P6 ;  /* 0xff80000043227808 */ /* 0x000fe40007000000 */
[----:B------:R-:W-:-:S04]  /*11470*/  ISETP.GE.AND P6, PT, R15, R250, PT ;  /* 0x000000fa0f00720c */ /* 0x000fc80003fc6270 */
[----:B------:R-:W-:Y:S02]  /*11480*/  FSEL R54, R71, -INF , !P6 ;  /* 0xff80000047367808 */ /* 0x000fe40007000000 */
[----:B------:R-:W-:Y:S02]  /*11490*/  ISETP.GE.AND P6, PT, R14, R250, PT ;  /* 0x000000fa0e00720c */ /* 0x000fe40003fc6270 */
[----:B--2---:R-:W-:Y:S01]  /*114a0*/  FSEL R17, R18, -INF , !P4 ;  /* 0xff80000012117808 */ /* 0x004fe20006000000 */
[----:B------:R-:W-:Y:S01]  /*114b0*/  FMUL.FTZ R18, R108, UR6 ;  /* 0x000000066c127c20 */ /* 0x000fe20008410000 */
[----:B------:R-:W-:Y:S02]  /*114c0*/  ISETP.GT.AND P4, PT, R243, R16, PT ;  /* 0x00000010f300720c */ /* 0x000fe40003f84270 */
[----:B------:R-:W-:Y:S01]  /*114d0*/  FSEL R56, R87, -INF , !P6 ;  /* 0xff80000057387808 */ /* 0x000fe20007000000 */
[----:B------:R1:W-:Y:S01]  /*114e0*/  STL [R1+0x4c], R17 ;  /* 0x00004c1101007387 */ /* 0x0003e20000100800 */
[----:B------:R-:W-:Y:S01]  /*114f0*/  ISETP.GE.AND P6, PT, R13, R247, PT ;  /* 0x000000f70d00720c */ /* 0x000fe20003fc6270 */
[----:B------:R-:W-:Y:S01]  /*11500*/  MUFU.TANH R18, R18 ;  /* 0x0000001200127308 */ /* 0x000fe20000002400 */
[----:B-1----:R-:W-:-:S07]  /*11510*/  FSEL R17, R19, -INF , !P5 ;  /* 0xff80000013117808 */ /* 0x002fce0006800000 */
[----:B------:R1:W2:Y:S01]  /*11520*/  MUFU.TANH R19, R22 ;  /* 0x0000001600137308 */ /* 0x0002a20000002400 */
[----:B------:R-:W-:Y:S02]  /*11530*/  ISETP.GE.AND P5, PT, R16, R247, PT ;  /* 0x000000f71000720c */ /* 0x000fe40003fa6270 */
[----:B------:R-:W-:Y:S02]  /*11540*/  FSEL R95, R17, -INF , !P1 ;  /* 0xff800000115f7808 */ /* 0x000fe40004800000 */
[----:B------:R-:W-:Y:S01]  /*11550*/  FSEL R17, R20, -INF , !P4 ;  /* 0xff80000014117808 */ /* 0x000fe20006000000 */
[----:B------:R-:W-:Y:S01]  /*11560*/  FMUL.FTZ R20, R109, UR6 ;  /* 0x000000066d147c20 */ /* 0x000fe20008410000 */
[----:B------:R-:W-:Y:S02]  /*11570*/  ISETP.GE.AND P1, PT, R16, R251, PT ;  /* 0x000000fb1000720c */ /* 0x000fe40003f26270 */
[----:B------:R-:W-:Y:S02]  /*11580*/  FSEL R17, R17, -INF , !P2 ;  /* 0xff80000011117808 */ /* 0x000fe40005000000 */
[----:B------:R-:W-:Y:S01]  /*11590*/  ISETP.GT.AND P4, PT, R33, R16, PT ;  /* 0x000000102100720c */ /* 0x000fe20003f84270 */
[----:B------:R-:W-:Y:S01]  /*115a0*/  FMUL.FTZ R16, R229, UR6 ;  /* 0x00000006e5107c20 */ /* 0x000fe20008410000 */
[----:B------:R-:W-:Y:S01]  /*115b0*/  ISETP.GT.AND P2, PT, R243, R15, PT ;  /* 0x0000000ff300720c */ /* 0x000fe20003f44270 */
[----:B------:R4:W-:Y:S01]  /*115c0*/  STL [R1+0x44], R17 ;  /* 0x0000441101007387 */ /* 0x0009e20000100800 */
[----:B------:R-:W-:Y:S01]  /*115d0*/  MUFU.TANH R20, R20 ;  /* 0x0000001400147308 */ /* 0x000fe20000002400 */
[----:B-1----:R-:W-:-:S02]  /*115e0*/  FSEL R22, R99, -INF , !P5 ;  /* 0xff80000063167808 */ /* 0x002fc40006800000 */
[----:B------:R-:W-:-:S05]  /*115f0*/  ISETP.GE.AND P5, PT, R15, R244, PT ;  /* 0x000000f40f00720c */ /* 0x000fca0003fa6270 */
[----:B----4-:R3:W1:Y:S02]  /*11600*/  MUFU.TANH R17, R16 ;  /* 0x0000001000117308 */ /* 0x0106640000002400 */
[----:B---3--:R-:W-:Y:S02]  /*11610*/  FSEL R16, R21, -INF , !P4 ;  /* 0xff80000015107808 */ /* 0x008fe40006000000 */
[----:B------:R-:W-:Y:S02]  /*11620*/  ISETP.GE.AND P4, PT, R15, R247, PT ;  /* 0x000000f70f00720c */ /* 0x000fe40003f86270 */
[----:B------:R-:W-:Y:S02]  /*11630*/  FSEL R55, R16, -INF , !P1 ;  /* 0xff80000010377808 */ /* 0x000fe40004800000 */
[----:B--2---:R-:W-:Y:S02]  /*11640*/  FSEL R16, R19, -INF , !P2 ;  /* 0xff80000013107808 */ /* 0x004fe40005000000 */
[----:B------:R-:W-:-:S02]  /*11650*/  ISETP.GE.AND P1, PT, R15, R251, PT ;  /* 0x000000fb0f00720c */ /* 0x000fc40003f26270 */
[----:B------:R-:W-:Y:S01]  /*11660*/  ISETP.GT.AND P2, PT, R33, R15, PT ;  /* 0x0000000f2100720c */ /* 0x000fe20003f44270 */
[----:B------:R-:W-:Y:S01]  /*11670*/  FMUL.FTZ R15, R230, UR6 ;  /* 0x00000006e60f7c20 */ /* 0x000fe20008410000 */
[----:B------:R-:W-:Y:S02]  /*11680*/  FSEL R109, R103, -INF , !P4 ;  /* 0xff800000676d7808 */ /* 0x000fe40006000000 */
[----:B------:R-:W-:Y:S01]  /*11690*/  ISETP.GE.AND P4, PT, R14, R244, PT ;  /* 0x000000f40e00720c */ /* 0x000fe20003f86270 */
[----:B------:R2:W3:Y:S02]  /*116a0*/  MUFU.TANH R19, R15 ;  /* 0x0000000f00137308 */ /* 0x0004e40000002400 */
[----:B--2---:R-:W-:Y:S02]  /*116b0*/  FSEL R15, R16, -INF , !P5 ;  /* 0xff800000100f7808 */ /* 0x004fe40006800000 */
[----:B------:R-:W-:-:S03]  /*116c0*/  ISETP.GT.AND P5, PT, R243, R14, PT ;  /* 0x0000000ef300720c */ /* 0x000fc60003fa4270 */
[----:B------:R1:W-:Y:S02]  /*116d0*/  STL [R1+0x38], R15 ;  /* 0x0000380f01007387 */ /* 0x0003e40000100800 */
[----:B-1----:R-:W-:Y:S02]  /*116e0*/  FSEL R15, R17, -INF , !P2 ;  /* 0xff800000110f7808 */ /* 0x002fe40005000000 */
[----:B------:R-:W-:Y:S02]  /*116f0*/  ISETP.GE.AND P2, PT, R14, R247, PT ;  /* 0x000000f70e00720c */ /* 0x000fe40003f46270 */
[----:B------:R-:W-:Y:S02]  /*11700*/  FSEL R51, R15, -INF , !P1 ;  /* 0xff8000000f337808 */ /* 0x000fe40004800000 */
[----:B------:R-:W-:Y:S02]  /*11710*/  FSEL R15, R18, -INF , !P5 ;  /* 0xff800000120f7808 */ /* 0x000fe40006800000 */
[----:B------:R-:W-:-:S02]  /*11720*/  ISETP.GE.AND P1, PT, R14, R251, PT ;  /* 0x000000fb0e00720c */ /* 0x000fc40003f26270 */
[----:B------:R-:W-:Y:S01]  /*11730*/  ISETP.GT.AND P5, PT, R33, R14, PT ;  /* 0x0000000e2100720c */ /* 0x000fe20003fa4270 */
[----:B------:R-:W-:Y:S01]  /*11740*/  FMUL.FTZ R14, R231, UR6 ;  /* 0x00000006e70e7c20 */ /* 0x000fe20008410000 */
[----:B------:R-:W-:Y:S02]  /*11750*/  FSEL R15, R15, -INF , !P4 ;  /* 0xff8000000f0f7808 */ /* 0x000fe40006000000 */
[----:B------:R-:W-:Y:S01]  /*11760*/  ISETP.GT.AND P4, PT, R243, R13, PT ;  /* 0x0000000df300720c */ /* 0x000fe20003f84270 */
[----:B------:R1:W-:Y:S02]  /*11770*/  MUFU.TANH R17, R14 ;  /* 0x0000000e00117308 */ /* 0x0003e40000002400 */
[----:B------:R2:W-:Y:S01]  /*11780*/  STL [R1+0x2c], R15 ;  /* 0x00002c0f01007387 */ /* 0x0005e20000100800 */
[----:B-1----:R-:W-:Y:S02]  /*11790*/  FSEL R14, R106, -INF , !P2 ;  /* 0xff8000006a0e7808 */ /* 0x002fe40005000000 */
[----:B------:R-:W-:-:S03]  /*117a0*/  ISETP.GE.AND P2, PT, R13, R244, PT ;  /* 0x000000f40d00720c */ /* 0x000fc60003f46270 */
[----:B------:R3:W-:Y:S01]  /*117b0*/  STL [R1+0x40], R14 ;  /* 0x0000400e01007387 */ /* 0x0007e20000100800 */
[----:B--2---:R-:W-:-:S04]  /*117c0*/  FMUL.FTZ R15, R52, UR6 ;  /* 0x00000006340f7c20 */ /* 0x004fc80008410000 */
[----:B------:R1:W2:Y:S01]  /*117d0*/  MUFU.TANH R16, R15 ;  /* 0x0000000f00107308 */ /* 0x0002a20000002400 */
[----:B------:R-:W-:Y:S01]  /*117e0*/  FMUL.FTZ R18, R53, UR6 ;  /* 0x0000000635127c20 */ /* 0x000fe20008410000 */
[----:B---3--:R-:W-:Y:S01]  /*117f0*/  FSEL R14, R19, -INF , !P5 ;  /* 0xff800000130e7808 */ /* 0x008fe20006800000 */
[----:B-1----:R-:W-:Y:S01]  /*11800*/  FMUL.FTZ R15, R139, UR6 ;  /* 0x000000068b0f7c20 */ /* 0x002fe20008410000 */
[C---:B------:R-:W-:Y:S01]  /*11810*/  ISETP.GE.AND P5, PT, R13.reuse, R250, PT ;  /* 0x000000fa0d00720c */ /* 0x040fe20003fa6270 */
[----:B------:R1:W5:Y:S01]  /*11820*/  LDL.LU R139, [R1+0xf0] ;  /* 0x0000f000018b7983 */ /* 0x0003620000300800 */
[----:B------:R-:W-:Y:S02]  /*11830*/  FSEL R49, R14, -INF , !P1 ;  /* 0xff8000000e317808 */ /* 0x000fe40004800000 */
[----:B------:R-:W-:Y:S02]  /*11840*/  FSEL R14, R20, -INF , !P4 ;  /* 0xff800000140e7808 */ /* 0x000fe40006000000 */
[----:B------:R-:W-:-:S02]  /*11850*/  ISETP.GE.AND P1, PT, R13, R251, PT ;  /* 0x000000fb0d00720c */ /* 0x000fc40003f26270 */
[----:B------:R-:W-:Y:S02]  /*11860*/  ISETP.GT.AND P4, PT, R33, R13, PT ;  /* 0x0000000d2100720c */ /* 0x000fe40003f84270 */
[----:B------:R-:W-:Y:S01]  /*11870*/  FSEL R13, R14, -INF , !P2 ;  /* 0xff8000000e0d7808 */ /* 0x000fe20005000000 */
[----:B------:R-:W3:Y:S01]  /*11880*/  MUFU.TANH R15, R15 ;  /* 0x0000000f000f7308 */ /* 0x000ee20000002400 */
[----:B------:R-:W-:Y:S02]  /*11890*/  FMUL.FTZ R19, R138, UR6 ;  /* 0x000000068a137c20 */ /* 0x000fe40008410000 */
[----:B------:R1:W5:Y:S01]  /*118a0*/  LDL.LU R138, [R1+0xec] ;  /* 0x0000ec00018a7983 */ /* 0x0003620000300800 */
[----:B------:R-:W-:-:S03]  /*118b0*/  ISETP.GT.AND P2, PT, R243, R12, PT ;  /* 0x0000000cf300720c */ /* 0x000fc60003f44270 */
[----:B------:R4:W-:Y:S01]  /*118c0*/  STL [R1+0x24], R13 ;  /* 0x0000240d01007387 */ /* 0x0009e20000100800 */
[----:B------:R-:W-:Y:S02]  /*118d0*/  FSEL R84, R107, -INF , !P6 ;  /* 0xff8000006b547808 */ /* 0x000fe40007000000 */
[----:B------:R-:W-:Y:S02]  /*118e0*/  ISETP.GE.AND P6, PT, R12, R244, PT ;  /* 0x000000f40c00720c */ /* 0x000fe40003fc6270 */
[----:B--2---:R-:W-:Y:S02]  /*118f0*/  FSEL R14, R16, -INF , !P2 ;  /* 0xff800000100e7808 */ /* 0x004fe40005000000 */
[----:B------:R-:W-:Y:S02]  /*11900*/  FSEL R99, R94, -INF , !P5 ;  /* 0xff8000005e637808 */ /* 0x000fe40006800000 */
[----:B------:R-:W-:Y:S02]  /*11910*/  ISETP.GE.AND P5, PT, R12, R247, PT ;  /* 0x000000f70c00720c */ /* 0x000fe40003fa6270 */
[----:B------:R-:W-:-:S02]  /*11920*/  ISETP.GT.AND P2, PT, R33, R12, PT ;  /* 0x0000000c2100720c */ /* 0x000fc40003f44270 */
[----:B----4-:R-:W-:Y:S02]  /*11930*/  FSEL R13, R17, -INF , !P4 ;  /* 0xff800000110d7808 */ /* 0x010fe40006000000 */
[----:B------:R-:W2:Y:S01]  /*11940*/  MUFU.TANH R17, R18 ;  /* 0x0000001200117308 */ /* 0x000ea20000002400 */
[C---:B------:R-:W-:Y:S02]  /*11950*/  ISETP.GE.AND P4, PT, R12.reuse, R250, PT ;  /* 0x000000fa0c00720c */ /* 0x040fe40003f86270 */
[----:B------:R-:W-:Y:S02]  /*11960*/  FSEL R48, R13, -INF , !P1 ;  /* 0xff8000000d307808 */ /* 0x000fe40004800000 */
[----:B------:R-:W-:Y:S02]  /*11970*/  ISETP.GE.AND P1, PT, R12, R251, PT ;  /* 0x000000fb0c00720c */ /* 0x000fe40003f26270 */
[----:B------:R-:W-:Y:S01]  /*11980*/  FSEL R12, R14, -INF , !P6 ;  /* 0xff8000000e0c7808 */ /* 0x000fe20007000000 */
[----:B------:R-:W-:Y:S01]  /*11990*/  MUFU.TANH R13, R19 ;  /* 0x00000013000d7308 */ /* 0x000fe20000002400 */
[----:B------:R-:W-:Y:S01]  /*119a0*/  FMUL.FTZ R14, R88, UR6 ;  /* 0x00000006580e7c20 */ /* 0x000fe20008410000 */
[----:B------:R-:W-:-:S02]  /*119b0*/  ISETP.GT.AND P6, PT, R243, R11, PT ;  /* 0x0000000bf300720c */ /* 0x000fc40003fc4270 */
[----:B------:R3:W-:Y:S01]  /*119c0*/  STL [R1+0x1c], R12 ;  /* 0x00001c0c01007387 */ /* 0x0007e20000100800 */
[----:B------:R-:W-:Y:S02]  /*119d0*/  FSEL R106, R110, -INF , !P5 ;  /* 0xff8000006e6a7808 */ /* 0x000fe40006800000 */
[C---:B------:R-:W-:Y:S02]  /*119e0*/  ISETP.GE.AND P5, PT, R11.reuse, R244, PT ;  /* 0x000000f40b00720c */ /* 0x040fe40003fa6270 */
[----:B------:R-:W-:Y:S02]  /*119f0*/  FSEL R47, R98, -INF , !P4 ;  /* 0xff800000622f7808 */ /* 0x000fe40006000000 */
[----:B------:R-:W-:Y:S01]  /*11a00*/  ISETP.GE.AND P4, PT, R11, R247, PT ;  /* 0x000000f70b00720c */ /* 0x000fe20003f86270 */
[----:B------:R-:W-:Y:S01]  /*11a10*/  FMUL.FTZ R16, R89, UR6 ;  /* 0x0000000659107c20 */ /* 0x000fe20008410000 */
[----:B---3--:R-:W-:Y:S02]  /*11a20*/  FSEL R12, R15, -INF , !P2 ;  /* 0xff8000000f0c7808 */ /* 0x008fe40005000000 */
[----:B------:R3:W4:Y:S02]  /*11a30*/  MUFU.TANH R15, R14 ;  /* 0x0000000e000f7308 */ /* 0x0007240000002400 */
[----:B------:R-:W-:-:S02]  /*11a40*/  FSEL R52, R12, -INF , !P1 ;  /* 0xff8000000c347808 */ /* 0x000fc40004800000 */
[----:B--2---:R-:W-:Y:S02]  /*11a50*/  FSEL R12, R17, -INF , !P6 ;  /* 0xff800000110c7808 */ /* 0x004fe40007000000 */
[C---:B------:R-:W-:Y:S02]  /*11a60*/  ISETP.GE.AND P2, PT, R11.reuse, R250, PT ;  /* 0x000000fa0b00720c */ /* 0x040fe40003f46270 */
[----:B------:R-:W-:Y:S02]  /*11a70*/  ISETP.GE.AND P1, PT, R11, R251, PT ;  /* 0x000000fb0b00720c */ /* 0x000fe40003f26270 */
[----:B------:R-:W-:Y:S02]  /*11a80*/  ISETP.GT.AND P6, PT, R33, R11, PT ;  /* 0x0000000b2100720c */ /* 0x000fe40003fc4270 */
[----:B------:R-:W-:Y:S01]  /*11a90*/  FSEL R11, R12, -INF , !P5 ;  /* 0xff8000000c0b7808 */ /* 0x000fe20006800000 */
[----:B---3--:R-:W-:Y:S02]  /*11aa0*/  FMUL.FTZ R14, R137, UR6 ;  /* 0x00000006890e7c20 */ /* 0x008fe40008410000 */
[----:B------:R1:W5:Y:S04]  /*11ab0*/  LDL.LU R137, [R1+0xe8] ;  /* 0x0000e80001897983 */ /* 0x0003680000300800 */
[----:B------:R-:W2:Y:S01]  /*11ac0*/  MUFU.TANH R14, R14 ;  /* 0x0000000e000e7308 */ /* 0x000ea20000002400 */
[----:B------:R3:W-:Y:S01]  /*11ad0*/  STL [R1], R11 ;  /* 0x0000000b01007387 */ /* 0x0007e20000100800 */
[----:B------:R-:W-:Y:S01]  /*11ae0*/  FMUL.FTZ R17, R242, UR6 ;  /* 0x00000006f2117c20 */ /* 0x000fe20008410000 */
[----:B------:R-:W-:-:S05]  /*11af0*/  ISETP.GT.AND P5, PT, R243, R10, PT ;  /* 0x0000000af300720c */ /* 0x000fca0003fa4270 */
[----:B------:R-:W1:Y:S01]  /*11b00*/  MUFU.TANH R16, R16 ;  /* 0x0000001000107308 */ /* 0x000e620000002400 */
[----:B------:R-:W-:Y:S02]  /*11b10*/  FSEL R18, R118, -INF , !P4 ;  /* 0xff80000076127808 */ /* 0x000fe40006000000 */
[----:B------:R-:W-:Y:S02]  /*11b20*/  ISETP.GE.AND P4, PT, R10, R244, PT ;  /* 0x000000f40a00720c */ /* 0x000fe40003f86270 */
[----:B----4-:R-:W-:Y:S02]  /*11b30*/  FSEL R12, R15, -INF , !P5 ;  /* 0xff8000000f0c7808 */ /* 0x010fe40006800000 */
[----:B------:R-:W-:Y:S02]  /*11b40*/  ISETP.GT.AND P5, PT, R33, R10, PT ;  /* 0x0000000a2100720c */ /* 0x000fe40003fa4270 */
[----:B---3--:R-:W-:Y:S01]  /*11b50*/  FSEL R11, R13, -INF , !P6 ;  /* 0xff8000000d0b7808 */ /* 0x008fe20007000000 */
[----:B------:R-:W-:-:S03]  /*11b60*/  FMUL.FTZ R13, R96, UR6 ;  /* 0x00000006600d7c20 */ /* 0x000fc60008410000 */
[----:B------:R-:W-:Y:S02]  /*11b70*/  FSEL R27, R11, -INF , !P1 ;  /* 0xff8000000b1b7808 */ /* 0x000fe40004800000 */
[----:B------:R-:W3:Y:S01]  /*11b80*/  MUFU.TANH R11, R17 ;  /* 0x00000011000b7308 */ /* 0x000ee20000002400 */
[----:B------:R-:W-:Y:S02]  /*11b90*/  FSEL R28, R102, -INF , !P2 ;  /* 0xff800000661c7808 */ /* 0x000fe40005000000 */
[C---:B------:R-:W-:Y:S02]  /*11ba0*/  ISETP.GE.AND P2, PT, R10.reuse, R247, PT ;  /* 0x000000f70a00720c */ /* 0x040fe40003f46270 */
[C---:B------:R-:W-:Y:S02]  /*11bb0*/  ISETP.GE.AND P6, PT, R10.reuse, R250, PT ;  /* 0x000000fa0a00720c */ /* 0x040fe40003fc6270 */
[----:B------:R-:W-:Y:S01]  /*11bc0*/  ISETP.GE.AND P1, PT, R10, R251, PT ;  /* 0x000000fb0a00720c */ /* 0x000fe20003f26270 */
[----:B------:R-:W4:Y:S01]  /*11bd0*/  MUFU.TANH R13, R13 ;  /* 0x0000000d000d7308 */ /* 0x000f220000002400 */
[----:B------:R-:W-:Y:S01]  /*11be0*/  FSEL R242, R12, -INF , !P4 ;  /* 0xff8000000cf27808 */ /* 0x000fe20006000000 */
[----:B------:R-:W-:Y:S01]  /*11bf0*/  FMUL.FTZ R12, R249, UR6 ;  /* 0x00000006f90c7c20 */ /* 0x000fe20008410000 */
[----:B--2---:R-:W-:-:S02]  /*11c00*/  FSEL R10, R14, -INF , !P5 ;  /* 0xff8000000e0a7808 */ /* 0x004fc40006800000 */
[-C--:B------:R-:W-:Y:S01]  /*11c10*/  ISETP.GT.AND P4, PT, R243, R9.reuse, PT ;  /* 0x00000009f300720c */ /* 0x080fe20003f84270 */
[----:B------:R-:W-:Y:S01]  /*11c20*/  FMUL.FTZ R14, R97, UR6 ;  /* 0x00000006610e7c20 */ /* 0x000fe20008410000 */
[----:B------:R-:W-:Y:S01]  /*11c30*/  FSEL R23, R10, -INF , !P1 ;  /* 0xff8000000a177808 */ /* 0x000fe20004800000 */
[----:B------:R-:W2:Y:S01]  /*11c40*/  MUFU.TANH R12, R12 ;  /* 0x0000000c000c7308 */ /* 0x000ea20000002400 */
[----:B-1----:R-:W-:Y:S02]  /*11c50*/  FSEL R10, R16, -INF , !P4 ;  /* 0xff800000100a7808 */ /* 0x002fe40006000000 */
[----:B------:R-:W-:Y:S02]  /*11c60*/  ISETP.GT.AND P4, PT, R33, R9, PT ;  /* 0x000000092100720c */ /* 0x000fe40003f84270 */
[----:B------:R-:W-:Y:S02]  /*11c70*/  FSEL R119, R119, -INF , !P2 ;  /* 0xff80000077777808 */ /* 0x000fe40005000000 */
[----:B------:R-:W-:-:S02]  /*11c80*/  FSEL R118, R91, -INF , !P6 ;  /* 0xff8000005b767808 */ /* 0x000fc40007000000 */
[C---:B------:R-:W-:Y:S02]  /*11c90*/  ISETP.GE.AND P2, PT, R9.reuse, R244, PT ;  /* 0x000000f40900720c */ /* 0x040fe40003f46270 */
[C---:B------:R-:W-:Y:S02]  /*11ca0*/  ISETP.GE.AND P6, PT, R9.reuse, R247, PT ;  /* 0x000000f70900720c */ /* 0x040fe40003fc6270 */
[C---:B------:R-:W-:Y:S02]  /*11cb0*/  ISETP.GE.AND P5, PT, R9.reuse, R250, PT ;  /* 0x000000fa0900720c */ /* 0x040fe40003fa6270 */
[----:B------:R-:W-:Y:S01]  /*11cc0*/  ISETP.GE.AND P1, PT, R9, R251, PT ;  /* 0x000000fb0900720c */ /* 0x000fe20003f26270 */
[----:B------:R-:W1:Y:S01]  /*11cd0*/  MUFU.TANH R14, R14 ;  /* 0x0000000e000e7308 */ /* 0x000e620000002400 */
[----:B---3--:R-:W-:Y:S01]  /*11ce0*/  FSEL R9, R11, -INF , !P4 ;  /* 0xff8000000b097808 */ /* 0x008fe20006000000 */
[----:B------:R-:W-:Y:S01]  /*11cf0*/  FMUL.FTZ R15, R241, UR6 ;  /* 0x00000006f10f7c20 */ /* 0x000fe20008410000 */
[----:B------:R-:W-:-:S02]  /*11d00*/  FSEL R231, R10, -INF , !P2 ;  /* 0xff8000000ae77808 */ /* 0x000fc40005000000 */
[----:B------:R-:W-:Y:S02]  /*11d10*/  ISETP.GT.AND P2, PT, R243, R8, PT ;  /* 0x00000008f300720c */ /* 0x000fe40003f44270 */
[----:B------:R-:W-:Y:S02]  /*11d20*/  FSEL R25, R9, -INF , !P1 ;  /* 0xff80000009197808 */ /* 0x000fe40004800000 */
[----:B------:R-:W3:Y:S01]  /*11d30*/  MUFU.TANH R9, R15 ;  /* 0x0000000f00097308 */ /* 0x000ee20000002400 */
[----:B------:R-:W-:Y:S01]  /*11d40*/  FSEL R249, R121, -INF , !P6 ;  /* 0xff80000079f97808 */ /* 0x000fe20007000000 */
[----:B------:R-:W-:Y:S01]  /*11d50*/  FMUL.FTZ R11, R104, UR6 ;  /* 0x00000006680b7c20 */ /* 0x000fe20008410000 */
[----:B------:R-:W-:Y:S02]  /*11d60*/  ISETP.GE.AND P6, PT, R8, R244, PT ;  /* 0x000000f40800720c */ /* 0x000fe40003fc6270 */
[----:B----4-:R-:W-:Y:S02]  /*11d70*/  FSEL R10, R13, -INF , !P2 ;  /* 0xff8000000d0a7808 */ /* 0x010fe40005000000 */
[----:B------:R-:W-:-:S02]  /*11d80*/  ISETP.GT.AND P2, PT, R33, R8, PT ;  /* 0x000000082100720c */ /* 0x000fc40003f44270 */
[----:B------:R-:W-:Y:S02]  /*11d90*/  FSEL R50, R86, -INF , !P5 ;  /* 0xff80000056327808 */ /* 0x000fe40006800000 */
[----:B------:R-:W-:Y:S01]  /*11da0*/  FSEL R230, R10, -INF , !P6 ;  /* 0xff8000000ae67808 */ /* 0x000fe20007000000 */
[----:B------:R-:W-:Y:S01]  /*11db0*/  FMUL.FTZ R10, R136, UR6 ;  /* 0x00000006880a7c20 */ /* 0x000fe20008410000 */
[C---:B------:R-:W-:Y:S01]  /*11dc0*/  ISETP.GE.AND P5, PT, R8.reuse, R247, PT ;  /* 0x000000f70800720c */ /* 0x040fe20003fa6270 */
[----:B------:R-:W4:Y:S01]  /*11dd0*/  MUFU.TANH R11, R11 ;  /* 0x0000000b000b7308 */ /* 0x000f220000002400 */
[C---:B------:R-:W-:Y:S02]  /*11de0*/  ISETP.GE.AND P4, PT, R8.reuse, R250, PT ;  /* 0x000000fa0800720c */ /* 0x040fe40003f86270 */
[----:B------:R-:W-:Y:S02]  /*11df0*/  ISETP.GE.AND P1, PT, R8, R251, PT ;  /* 0x000000fb0800720c */ /* 0x000fe40003f26270 */
[----:B--2---:R-:W-:-:S02]  /*11e00*/  FSEL R8, R12, -INF , !P2 ;  /* 0xff8000000c087808 */ /* 0x004fc40005000000 */
[-C--:B------:R-:W-:Y:S01]  /*11e10*/  ISETP.GT.AND P6, PT, R243, R7.reuse, PT ;  /* 0x00000007f300720c */ /* 0x080fe20003fc4270 */
[----:B------:R-:W2:Y:S01]  /*11e20*/  MUFU.TANH R10, R10 ;  /* 0x0000000a000a7308 */ /* 0x000ea20000002400 */
[----:B------:R-:W-:Y:S02]  /*11e30*/  FSEL R20, R8, -INF , !P1 ;  /* 0xff80000008147808 */ /* 0x000fe40004800000 */
[----:B-1----:R-:W-:Y:S02]  /*11e40*/  FSEL R8, R14, -INF , !P6 ;  /* 0xff8000000e087808 */ /* 0x002fe40007000000 */
[----:B------:R-:W-:Y:S01]  /*11e50*/  ISETP.GT.AND P6, PT, R33, R7, PT ;  /* 0x000000072100720c */ /* 0x000fe20003fc4270 */
[----:B------:R-:W-:Y:S01]  /*11e60*/  FMUL.FTZ R12, R105, UR6 ;  /* 0x00000006690c7c20 */ /* 0x000fe20008410000 */
[----:B------:R-:W-:Y:S02]  /*11e70*/  FSEL R241, R123, -INF , !P5 ;  /* 0xff8000007bf17808 */ /* 0x000fe40006800000 */
[----:B------:R-:W-:-:S02]  /*11e80*/  FSEL R21, R83, -INF , !P4 ;  /* 0xff80000053157808 */ /* 0x000fc40006000000 */
[C---:B------:R-:W-:Y:S02]  /*11e90*/  ISETP.GE.AND P5, PT, R7.reuse, R244, PT ;  /* 0x000000f40700720c */ /* 0x040fe40003fa6270 */
[C---:B------:R-:W-:Y:S02]  /*11ea0*/  ISETP.GE.AND P2, PT, R7.reuse, R247, PT ;  /* 0x000000f70700720c */ /* 0x040fe40003f46270 */
[C---:B------:R-:W-:Y:S02]  /*11eb0*/  ISETP.GE.AND P4, PT, R7.reuse, R250, PT ;  /* 0x000000fa0700720c */ /* 0x040fe40003f86270 */
[----:B------:R-:W-:Y:S02]  /*11ec0*/  ISETP.GE.AND P1, PT, R7, R251, PT ;  /* 0x000000fb0700720c */ /* 0x000fe40003f26270 */
[----:B---3--:R-:W-:Y:S01]  /*11ed0*/  FSEL R7, R9, -INF , !P6 ;  /* 0xff80000009077808 */ /* 0x008fe20007000000 */
[----:B------:R-:W-:Y:S01]  /*11ee0*/  STL [R1+0xa0], R27 ;  /* 0x0000a01b01007387 */ /* 0x000fe20000100800 */
[----:B------:R-:W-:Y:S01]  /*11ef0*/  FSEL R226, R8, -INF , !P5 ;  /* 0xff80000008e27808 */ /* 0x000fe20006800000 */
[----:B------:R-:W1:Y:S01]  /*11f00*/  MUFU.TANH R12, R12 ;  /* 0x0000000c000c7308 */ /* 0x000e620000002400 */
[----:B------:R-:W-:Y:S01]  /*11f10*/  ISETP.GT.AND P5, PT, R243, R6, PT ;  /* 0x00000006f300720c */ /* 0x000fe20003fa4270 */
[----:B------:R-:W-:Y:S01]  /*11f20*/  STL [R1+0x98], R23 ;  /* 0x0000981701007387 */ /* 0x000fe20000100800 */
[----:B------:R-:W-:Y:S01]  /*11f30*/  FSEL R7, R7, -INF , !P1 ;  /* 0xff80000007077808 */ /* 0x000fe20004800000 */
[----:B------:R-:W-:-:S02]  /*11f40*/  FMUL.FTZ R13, R235, UR6 ;  /* 0x00000006eb0d7c20 */ /* 0x000fc40008410000 */
[----:B------:R-:W-:Y:S01]  /*11f50*/  STL [R1+0x90], R25 ;  /* 0x0000901901007387 */ /* 0x000fe20000100800 */
[----:B----4-:R-:W-:-:S03]  /*11f60*/  FSEL R8, R11, -INF , !P5 ;  /* 0xff8000000b087808 */ /* 0x010fc60006800000 */
[----:B------:R-:W-:Y:S01]  /*11f70*/  STL [R1+0x54], R21 ;  /* 0x0000541501007387 */ /* 0x000fe20000100800 */
[----:B------:R-:W-:-:S03]  /*11f80*/  ISETP.GT.AND P5, PT, R33, R6, PT ;  /* 0x000000062100720c */ /* 0x000fc60003fa4270 */
[----:B------:R3:W5:Y:S01]  /*11f90*/  LDL.LU R136, [R1+0xe4] ;  /* 0x0000e40001887983 */ /* 0x0007620000300800 */
[----:B------:R-:W-:-:S03]  /*11fa0*/  FSEL R235, R125, -INF , !P2 ;  /* 0xff8000007deb7808 */ /* 0x000fc60005000000 */
[----:B------:R-:W-:Y:S01]  /*11fb0*/  STL [R1+0x88], R20 ;  /* 0x0000881401007387 */ /* 0x000fe20000100800 */
[----:B------:R-:W-:-:S03]  /*11fc0*/  FSEL R76, R111, -INF , !P4 ;  /* 0xff8000006f4c7808 */ /* 0x000fc60006000000 */
[----:B------:R4:W-:Y:S01]  /*11fd0*/  STL [R1+0x78], R7 ;  /* 0x0000780701007387 */ /* 0x0009e20000100800 */
[C---:B------:R-:W-:Y:S02]  /*11fe0*/  ISETP.GE.AND P2, PT, R6.reuse, R244, PT ;  /* 0x000000f40600720c */ /* 0x040fe40003f46270 */
[C---:B------:R-:W-:Y:S02]  /*11ff0*/  ISETP.GE.AND P4, PT, R6.reuse, R247, PT ;  /* 0x000000f70600720c */ /* 0x040fe40003f86270 */
[C---:B------:R-:W-:Y:S02]  /*12000*/  ISETP.GE.AND P6, PT, R6.reuse, R250, PT ;  /* 0x000000fa0600720c */ /* 0x040fe40003fc6270 */
[----:B------:R-:W-:Y:S02]  /*12010*/  ISETP.GE.AND P1, PT, R6, R251, PT ;  /* 0x000000fb0600720c */ /* 0x000fe40003f26270 */
[----:B--2---:R-:W-:Y:S01]  /*12020*/  FSEL R6, R10, -INF , !P5 ;  /* 0xff8000000a067808 */ /* 0x004fe20006800000 */
[----:B------:R-:W-:Y:S01]  /*12030*/  FMUL.FTZ R9, R116, UR6 ;  /* 0x0000000674097c20 */ /* 0x000fe20008410000 */
[----:B------:R-:W-:Y:S01]  /*12040*/  FSEL R223, R8, -INF , !P2 ;  /* 0xff80000008df7808 */ /* 0x000fe20005000000 */
[----:B------:R-:W-:Y:S01]  /*12050*/  FMUL.FTZ R8, R80, UR6 ;  /* 0x0000000650087c20 */ /* 0x000fe20008410000 */
[----:B------:R-:W-:-:S02]  /*12060*/  FSEL R6, R6, -INF , !P1 ;  /* 0xff80000006067808 */ /* 0x000fc40004800000 */
[----:B------:R-:W-:Y:S01]  /*12070*/  ISETP.GT.AND P2, PT, R243, R5, PT ;  /* 0x00000005f300720c */ /* 0x000fe20003f44270 */
[----:B----4-:R-:W2:Y:S02]  /*12080*/  MUFU.TANH R7, R13 ;  /* 0x0000000d00077308 */ /* 0x010ea40000002400 */
[----:B------:R1:W-:Y:S01]  /*12090*/  STL [R1+0x64], R6 ;  /* 0x0000640601007387 */ /* 0x0003e20000100800 */
[----:B------:R-:W-:-:S05]  /*120a0*/  FSEL R229, R128, -INF , !P4 ;  /* 0xff80000080e57808 */ /* 0x000fca0006000000 */
[----:B------:R-:W4:Y:S01]  /*120b0*/  MUFU.TANH R9, R9 ;  /* 0x0000000900097308 */ /* 0x000f220000002400 */
[----:B------:R-:W-:Y:S01]  /*120c0*/  FSEL R96, R114, -INF , !P6 ;  /* 0xff80000072607808 */ /* 0x000fe20007000000 */
[----:B------:R-:W-:Y:S01]  /*120d0*/  FMUL.FTZ R10, R117, UR6 ;  /* 0x00000006750a7c20 */ /* 0x000fe20008410000 */
[----:B------:R-:W-:Y:S01]  /*120e0*/  ISETP.GE.AND P4, PT, R5, R244, PT ;  /* 0x000000f40500720c */ /* 0x000fe20003f86270 */
[----:B------:R-:W-:-:S04]  /*120f0*/  FMUL.FTZ R11, R70, UR6 ;  /* 0x00000006460b7c20 */ /* 0x000fc80008410000 */
[----:B------:R-:W3:Y:S01]  /*12100*/  MUFU.TANH R8, R8 ;  /* 0x0000000800087308 */ /* 0x000ee20000002400 */
[C---:B------:R-:W-:Y:S01]  /*12110*/  ISETP.GE.AND P6, PT, R5.reuse, R247, PT ;  /* 0x000000f70500720c */ /* 0x040fe20003fc6270 */
[----:B------:R3:W5:Y:S01]  /*12120*/  LDL.LU R80, [R1+0xe0] ;  /* 0x0000e00001507983 */ /* 0x0007620000300800 */
[C---:B------:R-:W-:Y:S02]  /*12130*/  ISETP.GE.AND P5, PT, R5.reuse, R250, PT ;  /* 0x000000fa0500720c */ /* 0x040fe40003fa6270 */
[----:B------:R-:W-:Y:S01]  /*12140*/  ISETP.GE.AND P1, PT, R5, R251, PT ;  /* 0x000000fb0500720c */ /* 0x000fe20003f26270 */
[----:B------:R3:W5:Y:S01]  /*12150*/  LDL.LU R70, [R1+0xdc] ;  /* 0x0000dc0001467983 */ /* 0x0007620000300800 */
[----:B-1----:R-:W-:Y:S02]  /*12160*/  FSEL R6, R12, -INF , !P2 ;  /* 0xff8000000c067808 */ /* 0x002fe40005000000 */
[----:B------:R-:W-:-:S04]  /*12170*/  ISETP.GT.AND P2, PT, R33, R5, PT ;  /* 0x000000052100720c */ /* 0x000fc80003f44270 */
[----:B--2---:R-:W-:Y:S01]  /*12180*/  FSEL R5, R7, -INF , !P2 ;  /* 0xff80000007057808 */ /* 0x004fe20005000000 */
[----:B------:R-:W1:Y:S01]  /*12190*/  MUFU.TANH R10, R10 ;  /* 0x0000000a000a7308 */ /* 0x000e620000002400 */
[----:B------:R-:W-:Y:S02]  /*121a0*/  FSEL R114, R6, -INF , !P4 ;  /* 0xff80000006727808 */ /* 0x000fe40006000000 */
[----:B------:R-:W-:Y:S02]  /*121b0*/  FSEL R5, R5, -INF , !P1 ;  /* 0xff80000005057808 */ /* 0x000fe40004800000 */
[-C--:B------:R-:W-:Y:S02]  /*121c0*/  ISETP.GT.AND P4, PT, R243, R4.reuse, PT ;  /* 0x00000004f300720c */ /* 0x080fe40003f84270 */
[----:B------:R-:W-:Y:S01]  /*121d0*/  ISETP.GT.AND P1, PT, R33, R4, PT ;  /* 0x000000042100720c */ /* 0x000fe20003f24270 */
[----:B------:R2:W-:Y:S01]  /*121e0*/  STL [R1+0x50], R5 ;  /* 0x0000500501007387 */ /* 0x0005e20000100800 */
[----:B------:R-:W-:-:S02]  /*121f0*/  FSEL R227, R129, -INF , !P6 ;  /* 0xff80000081e37808 */ /* 0x000fc40007000000 */
[----:B------:R-:W-:Y:S02]  /*12200*/  FSEL R121, R115, -INF , !P5 ;  /* 0xff80000073797808 */ /* 0x000fe40006800000 */
[----:B----4-:R-:W-:Y:S02]  /*12210*/  FSEL R6, R9, -INF , !P4 ;  /* 0xff80000009067808 */ /* 0x010fe40006000000 */
[C---:B------:R-:W-:Y:S02]  /*12220*/  ISETP.GE.AND P6, PT, R4.reuse, R244, PT ;  /* 0x000000f40400720c */ /* 0x040fe40003fc6270 */
[C---:B------:R-:W-:Y:S02]  /*12230*/  ISETP.GE.AND P5, PT, R4.reuse, R247, PT ;  /* 0x000000f70400720c */ /* 0x040fe40003fa6270 */
[C---:B------:R-:W-:Y:S02]  /*12240*/  ISETP.GE.AND P2, PT, R4.reuse, R250, PT ;  /* 0x000000fa0400720c */ /* 0x040fe40003f46270 */
[----:B------:R-:W-:-:S02]  /*12250*/  ISETP.GE.AND P4, PT, R4, R251, PT ;  /* 0x000000fb0400720c */ /* 0x000fc40003f86270 */
[----:B---3--:R-:W-:Y:S01]  /*12260*/  FSEL R4, R8, -INF , !P1 ;  /* 0xff80000008047808 */ /* 0x008fe20004800000 */
[----:B------:R-:W-:Y:S01]  /*12270*/  FMUL.FTZ R7, R112, UR6 ;  /* 0x0000000670077c20 */ /* 0x000fe20008410000 */
[----:B------:R-:W-:Y:S01]  /*12280*/  FSEL R19, R120, -INF , !P2 ;  /* 0xff80000078137808 */ /* 0x000fe20005000000 */
[----:B--2---:R-:W2:Y:S01]  /*12290*/  MUFU.TANH R5, R11 ;  /* 0x0000000b00057308 */ /* 0x004ea20000002400 */
[----:B------:R-:W-:Y:S02]  /*122a0*/  FSEL R4, R4, -INF , !P4 ;  /* 0xff80000004047808 */ /* 0x000fe40006000000 */
[----:B------:R-:W-:Y:S01]  /*122b0*/  FSEL R103, R6, -INF , !P6 ;  /* 0xff80000006677808 */ /* 0x000fe20007000000 */
[----:B------:R-:W-:Y:S01]  /*122c0*/  FMUL.FTZ R6, R69, UR6 ;  /* 0x0000000645067c20 */ /* 0x000fe20008410000 */
[----:B------:R-:W-:Y:S01]  /*122d0*/  ISETP.GT.AND P6, PT, R243, R3, PT ;  /* 0x00000003f300720c */ /* 0x000fe20003fc4270 */
[----:B------:R-:W-:Y:S02]  /*122e0*/  STL [R1+0x30], R19 ;  /* 0x0000301301007387 */ /* 0x000fe40000100800 */
[----:B------:R-:W3:Y:S02]  /*122f0*/  MUFU.TANH R7, R7 ;  /* 0x0000000700077308 */ /* 0x000ee40000002400 */
[----:B------:R1:W-:Y:S01]  /*12300*/  STL [R1+0x48], R4 ;  /* 0x0000480401007387 */ /* 0x0003e20000100800 */
[----:B------:R-:W-:-:S02]  /*12310*/  FSEL R115, R132, -INF , !P5 ;  /* 0xff80000084737808 */ /* 0x000fc40006800000 */
[C---:B------:R-:W-:Y:S02]  /*12320*/  ISETP.GE.AND P5, PT, R3.reuse, R244, PT ;  /* 0x000000f40300720c */ /* 0x040fe40003fa6270 */
[C---:B------:R-:W-:Y:S01]  /*12330*/  ISETP.GE.AND P1, PT, R3.reuse, R247, PT ;  /* 0x000000f70300720c */ /* 0x040fe20003f26270 */
[----:B------:R-:W4:Y:S01]  /*12340*/  MUFU.TANH R6, R6 ;  /* 0x0000000600067308 */ /* 0x000f220000002400 */
[----:B------:R-:W-:Y:S01]  /*12350*/  ISETP.GE.AND P2, PT, R3, R250, PT ;  /* 0x000000fa0300720c */ /* 0x000fe20003f46270 */
[----:B------:R-:W-:Y:S01]  /*12360*/  FMUL.FTZ R8, R113, UR6 ;  /* 0x0000000671087c20 */ /* 0x000fe20008410000 */
[----:B------:R-:W-:Y:S01]  /*12370*/  ISETP.GE.AND P4, PT, R3, R251, PT ;  /* 0x000000fb0300720c */ /* 0x000fe20003f86270 */
[----:B------:R-:W-:Y:S01]  /*12380*/  FMUL.FTZ R9, R68, UR6 ;  /* 0x0000000644097c20 */ /* 0x000fe20008410000 */
[----:B------:R3:W5:Y:S04]  /*12390*/  LDL.LU R69, [R1+0xd8] ;  /* 0x0000d80001457983 */ /* 0x0007680000300800 */
[----:B------:R3:W5:Y:S01]  /*123a0*/  LDL.LU R68, [R1+0xd4] ;  /* 0x0000d40001447983 */ /* 0x0007620000300800 */
[----:B-1----:R-:W-:-:S02]  /*123b0*/  FSEL R4, R10, -INF , !P6 ;  /* 0xff8000000a047808 */ /* 0x002fc40007000000 */
[----:B------:R-:W-:-:S04]  /*123c0*/  ISETP.GT.AND P6, PT, R33, R3, PT ;  /* 0x000000032100720c */ /* 0x000fc80003fc4270 */
[----:B--2---:R-:W-:Y:S02]  /*123d0*/  FSEL R3, R5, -INF , !P6 ;  /* 0xff80000005037808 */ /* 0x004fe40007000000 */
[----:B------:R-:W-:Y:S02]  /*123e0*/  FSEL R101, R4, -INF , !P5 ;  /* 0xff80000004657808 */ /* 0x000fe40006800000 */
[----:B------:R-:W-:Y:S01]  /*123f0*/  FSEL R3, R3, -INF , !P4 ;  /* 0xff80000003037808 */ /* 0x000fe20006000000 */
[----:B------:R-:W1:Y:S01]  /*12400*/  MUFU.TANH R5, R8 ;  /* 0x0000000800057308 */ /* 0x000e620000002400 */
[----:B------:R-:W-:-:S03]  /*12410*/  ISETP.GT.AND P5, PT, R243, R2, PT ;  /* 0x00000002f300720c */ /* 0x000fc60003fa4270 */
[----:B------:R2:W-:Y:S01]  /*12420*/  STL [R1+0x3c], R3 ;  /* 0x00003c0301007387 */ /* 0x0005e20000100800 */
[----:B---3--:R-:W-:Y:S02]  /*12430*/  FSEL R4, R7, -INF , !P5 ;  /* 0xff80000007047808 */ /* 0x008fe40006800000 */
[----:B------:R-:W-:Y:S02]  /*12440*/  ISETP.GT.AND P5, PT, R33, R2, PT ;  /* 0x000000022100720c */ /* 0x000fe40003fa4270 */
[----:B------:R-:W-:Y:S02]  /*12450*/  FSEL R111, R133, -INF , !P1 ;  /* 0xff800000856f7808 */ /* 0x000fe40004800000 */
[----:B------:R-:W-:Y:S02]  /*12460*/  FSEL R43, R122, -INF , !P2 ;  /* 0xff8000007a2b7808 */ /* 0x000fe40005000000 */
[C---:B------:R-:W-:Y:S02]  /*12470*/  ISETP.GE.AND P1, PT, R2.reuse, R244, PT ;  /* 0x000000f40200720c */ /* 0x040fe40003f26270 */
[----:B------:R-:W-:-:S02]  /*12480*/  ISETP.GE.AND P2, PT, R2, R247, PT ;  /* 0x000000f70200720c */ /* 0x000fc40003f46270 */
[C---:B------:R-:W-:Y:S02]  /*12490*/  ISETP.GE.AND P6, PT, R2.reuse, R250, PT ;  /* 0x000000fa0200720c */ /* 0x040fe40003fc6270 */
[----:B------:R-:W-:Y:S02]  /*124a0*/  ISETP.GE.AND P4, PT, R2, R251, PT ;  /* 0x000000fb0200720c */ /* 0x000fe40003f86270 */
[----:B----4-:R-:W-:Y:S01]  /*124b0*/  FSEL R2, R6, -INF , !P5 ;  /* 0xff80000006027808 */ /* 0x010fe20006800000 */
[----:B--2---:R-:W2:Y:S03]  /*124c0*/  MUFU.TANH R3, R9 ;  /* 0x0000000900037308 */ /* 0x004ea60000002400 */
[----:B------:R-:W-:Y:S02]  /*124d0*/  FSEL R2, R2, -INF , !P4 ;  /* 0xff80000002027808 */ /* 0x000fe40006000000 */
[----:B------:R-:W-:-:S02]  /*124e0*/  FSEL R102, R134, -INF , !P2 ;  /* 0xff80000086667808 */ /* 0x000fc40005000000 */
[-C--:B------:R-:W-:Y:S02]  /*124f0*/  ISETP.GT.AND P2, PT, R243, R0.reuse, PT ;  /* 0x00000000f300720c */ /* 0x080fe40003f44270 */
[----:B------:R-:W-:Y:S01]  /*12500*/  FSEL R66, R4, -INF , !P1 ;  /* 0xff80000004427808 */ /* 0x000fe20004800000 */
[----:B------:R1:W-:Y:S01]  /*12510*/  STL [R1+0x34], R2 ;  /* 0x0000340201007387 */ /* 0x0003e20000100800 */
[----:B------:R-:W-:Y:S02]  /*12520*/  ISETP.GT.AND P1, PT, R33, R0, PT ;  /* 0x000000002100720c */ /* 0x000fe40003f24270 */
[----:B------:R-:W-:Y:S02]  /*12530*/  FSEL R42, R124, -INF , !P6 ;  /* 0xff8000007c2a7808 */ /* 0x000fe40007000000 */
[C---:B------:R-:W-:Y:S02]  /*12540*/  ISETP.GE.AND P6, PT, R0.reuse, R244, PT ;  /* 0x000000f40000720c */ /* 0x040fe40003fc6270 */
[----:B------:R-:W-:-:S02]  /*12550*/  ISETP.GE.AND P5, PT, R0, R247, PT ;  /* 0x000000f70000720c */ /* 0x000fc40003fa6270 */
[C---:B------:R-:W-:Y:S02]  /*12560*/  ISETP.GE.AND P4, PT, R0.reuse, R250, PT ;  /* 0x000000fa0000720c */ /* 0x040fe40003f86270 */
[----:B-1----:R-:W-:Y:S02]  /*12570*/  FSEL R2, R5, -INF , !P2 ;  /* 0xff80000005027808 */ /* 0x002fe40005000000 */
[----:B------:R-:W-:Y:S02]  /*12580*/  ISETP.GE.AND P2, PT, R0, R251, PT ;  /* 0x000000fb0000720c */ /* 0x000fe40003f46270 */
[----:B--2---:R-:W-:Y:S02]  /*12590*/  FSEL R0, R3, -INF , !P1 ;  /* 0xff80000003007808 */ /* 0x004fe40004800000 */
[----:B------:R-:W-:Y:S02]  /*125a0*/  FSEL R65, R2, -INF , !P6 ;  /* 0xff80000002417808 */ /* 0x000fe40007000000 */
[----:B------:R-:W-:-:S02]  /*125b0*/  FSEL R0, R0, -INF , !P2 ;  /* 0xff80000000007808 */ /* 0x000fc40005000000 */
[----:B------:R-:W-:-:S03]  /*125c0*/  FSEL R2, R82, -INF , !P4 ;  /* 0xff80000052027808 */ /* 0x000fc60006000000 */
[----:B------:R1:W-:Y:S04]  /*125d0*/  STL [R1+0x28], R0 ;  /* 0x0000280001007387 */ /* 0x0003e80000100800 */
[----:B------:R1:W-:Y:S01]  /*125e0*/  STL [R1+0x14], R2 ;  /* 0x0000140201007387 */ /* 0x0003e20000100800 */
[----:B------:R-:W-:-:S04]  /*125f0*/  UIADD3 UR25, UPT, UPT, UR17, -0x2, URZ ;  /* 0xfffffffe11197890 */ /* 0x000fc8000fffe0ff */
[----:B------:R-:W-:Y:S01]  /*12600*/  UISETP.GT.AND UP0, UPT, UR25, UR15, UPT ;  /* 0x0000000f1900728c */ /* 0x000fe2000bf04270 */
[----:B------:R-:W-:-:S08]  /*12610*/  FSEL R100, R135, -INF , !P5 ;  /* 0xff80000087647808 */ /* 0x000fd00006800000 */
        /* <DEDUP_REMOVED lines=90> */
[-C--:B------:R-:W-:Y:S01]  /*12bc0*/  @!P0 LEA.HI.X R13, R6, R204.reuse, R10, 0x1, P1 ;  /* 0x000000cc060d8211 */ /* 0x080fe200008f0c0a */
        /* <DEDUP_REMOVED lines=50> */
.L_x_934:
[----:B------:R-:W-:Y:S05]  /*12ef0*/  BSYNC.RECONVERGENT B0 ;  /* 0x0000000000007941 */ /* 0x000fea0003800200 */
.L_x_933:
[----:B------:R-:W0:Y:S02]  /*12f00*/  LDGDEPBAR ;  /* 0x00000000000079af */ /* 0x000e240000000000 */
.L_x_932:
[----:B------:R3:W-:Y:S01]  /*12f10*/  STL [R1+0xf0], R251 ;  /* 0x0000f0fb01007387 */ /* 0x0007e20000100800 */
[----:B------:R-:W-:Y:S01]  /*12f20*/  MOV R71, R45 ;  /* 0x0000002d00477202 */ /* 0x000fe20000000f00 */
[----:B------:R-:W-:Y:S01]  /*12f30*/  IMAD.MOV.U32 R123, RZ, RZ, R51 ;  /* 0x000000ffff7b7224 */ /* 0x000fe200078e0033 */
[----:B------:R-:W-:Y:S01]  /*12f40*/  MOV R88, R41 ;  /* 0x0000002900587202 */ /* 0x000fe20000000f00 */
[----:B------:R-:W-:Y:S01]  /*12f50*/  IMAD.MOV.U32 R133, RZ, RZ, R47 ;  /* 0x000000ffff857224 */ /* 0x000fe200078e002f */
        /* <DEDUP_REMOVED lines=11> */
[----:B---3--:R-:W3:Y:S01]  /*13010*/  LDL.LU R251, [R1+0x78] ;  /* 0x0000780001fb7983 */ /* 0x008ee20000300800 */
[----:B-1---5:R-:W-:-:S02]  /*13020*/  FMNMX3.FTZ R0, R68, R79, R38, !PT ;  /* 0x0000004f44007276 */ /* 0x022fc40007810026 */
[----:B------:R-:W-:Y:S02]  /*13030*/  MOV R135, R42 ;  /* 0x0000002a00877202 */ /* 0x000fe40000000f00 */
[----:B------:R-:W-:-:S04]  /*13040*/  FMNMX3.FTZ R0, R0, R40, R35, !PT ;  /* 0x0000002800007276 */ /* 0x000fc80007810023 */
[----:B------:R-:W-:-:S04]  /*13050*/  FMNMX3.FTZ R0, R0, R215, R213, !PT ;  /* 0x000000d700007276 */ /* 0x000fc800078100d5 */
[----:B------:R-:W-:-:S04]  /*13060*/  FMNMX3.FTZ R0, R0, R211, R30, !PT ;  /* 0x000000d300007276 */ /* 0x000fc8000781001e */
[----:B------:R-:W-:-:S04]  /*13070*/  FMNMX3.FTZ R0, R0, R228, R224, !PT ;  /* 0x000000e400007276 */ /* 0x000fc800078100e0 */
[----:B------:R-:W-:-:S04]  /*13080*/  FMNMX3.FTZ R0, R0, R126, R72, !PT ;  /* 0x0000007e00007276 */ /* 0x000fc80007810048 */
[----:B------:R-:W-:-:S04]  /*13090*/  FMNMX3.FTZ R0, R0, R92, R71, !PT ;  /* 0x0000005c00007276 */ /* 0x000fc80007810047 */
[----:B------:R-:W-:Y:S01]  /*130a0*/  FMNMX3.FTZ R0, R0, R88, R95, !PT ;  /* 0x0000005800007276 */ /* 0x000fe2000781005f */
[----:B------:R1:W-:Y:S03]  /*130b0*/  STL [R1+0xec], R250 ;  /* 0x0000ecfa01007387 */ /* 0x0003e60000100800 */
[----:B------:R-:W-:-:S04]  /*130c0*/  FMNMX3.FTZ R0, R0, R120, R123, !PT ;  /* 0x0000007800007276 */ /* 0x000fc8000781007b */
[----:B------:R-:W-:-:S04]  /*130d0*/  FMNMX3.FTZ R0, R0, R125, R129, !PT ;  /* 0x0000007d00007276 */ /* 0x000fc80007810081 */
[----:B------:R-:W-:-:S04]  /*130e0*/  FMNMX3.FTZ R0, R0, R113, R27, !PT ;  /* 0x0000007100007276 */ /* 0x000fc8000781001b */
[----:B------:R-:W-:Y:S01]  /*130f0*/  FMNMX3.FTZ R0, R0, R23, R25, !PT ;  /* 0x0000001700007276 */ /* 0x000fe20007810019 */
[----:B-1----:R-:W4:Y:S04]  /*13100*/  LDL.LU R250, [R1+0x64] ;  /* 0x0000640001fa7983 */ /* 0x002f280000300800 */
[----:B------:R1:W-:Y:S04]  /*13110*/  STL [R1+0xe8], R247 ;  /* 0x0000e8f701007387 */ /* 0x0003e80000100800 */
[----:B-1----:R-:W4:Y:S04]  /*13120*/  LDL.LU R247, [R1+0x50] ;  /* 0x0000500001f77983 */ /* 0x002f280000300800 */
[----:B------:R2:W-:Y:S04]  /*13130*/  STL [R1+0xe4], R246 ;  /* 0x0000e4f601007387 */ /* 0x0005e80000100800 */
[----:B--2---:R-:W2:Y:S04]  /*13140*/  LDL.LU R246, [R1+0x48] ;  /* 0x0000480001f67983 */ /* 0x004ea80000300800 */
[----:B------:R1:W-:Y:S04]  /*13150*/  STL [R1+0xe0], R244 ;  /* 0x0000e0f401007387 */ /* 0x0003e80000100800 */
[----:B-1----:R-:W2:Y:S04]  /*13160*/  LDL.LU R244, [R1+0x3c] ;  /* 0x00003c0001f47983 */ /* 0x002ea80000300800 */
[----:B------:R1:W-:Y:S04]  /*13170*/  STL [R1+0xdc], R243 ;  /* 0x0000dcf301007387 */ /* 0x0003e80000100800 */
[----:B-1----:R-:W2:Y:S04]  /*13180*/  LDL.LU R243, [R1+0x34] ;  /* 0x0000340001f37983 */ /* 0x002ea80000300800 */
[----:B------:R1:W-:Y:S04]  /*13190*/  STL [R1+0xd8], R236 ;  /* 0x0000d8ec01007387 */ /* 0x0003e80000100800 */
[----:B-1----:R-:W2:Y:S04]  /*131a0*/  LDL.LU R236, [R1+0x28] ;  /* 0x0000280001ec7983 */ /* 0x002ea80000300800 */
[----:B------:R-:W-:Y:S04]  /*131b0*/  STL [R1+0xd4], R234 ;  /* 0x0000d4ea01007387 */ /* 0x000fe80000100800 */
[----:B------:R-:W-:Y:S04]  /*131c0*/  STL [R1+0xf8], R112 ;  /* 0x0000f87001007387 */ /* 0x000fe80000100800 */
[----:B------:R-:W-:Y:S01]  /*131d0*/  STL [R1+0xfc], R113 ;  /* 0x0000fc7101007387 */ /* 0x000fe20000100800 */
[----:B---3--:R-:W-:-:S03]  /*131e0*/  FMNMX3.FTZ R0, R0, R20, R251, !PT ;  /* 0x0000001400007276 */ /* 0x008fc600078100fb */
[----:B------:R1:W-:Y:S04]  /*131f0*/  STL [R1+0xf4], R251 ;  /* 0x0000f4fb01007387 */ /* 0x0003e80000100800 */
[----:B-1----:R-:W3:Y:S01]  /*13200*/  LDL.LU R251, [R1+0x14] ;  /* 0x0000140001fb7983 */ /* 0x002ee20000300800 */
[----:B------:R-:W-:-:S04]  /*13210*/  FMNMX3.FTZ R2, R70, R78, R37, !PT ;  /* 0x0000004e46027276 */ /* 0x000fc80007810025 */
        /* <DEDUP_REMOVED lines=13> */
[----:B------:R-:W-:Y:S02]  /*132f0*/  FMNMX3.FTZ R2, R2, R19, R134, !PT ;  /* 0x0000001302027276 */ /* 0x000fe40007810086 */
[----:B----4-:R-:W-:Y:S01]  /*13300*/  FMNMX3.FTZ R0, R0, R250, R247, !PT ;  /* 0x000000fa00007276 */ /* 0x010fe200078100f7 */
[----:B------:R1:W-:Y:S04]  /*13310*/  STL [R1+0x104], R250 ;  /* 0x000104fa01007387 */ /* 0x0003e80000100800 */
[----:B------:R4:W-:Y:S04]  /*13320*/  STL [R1+0x100], R247 ;  /* 0x000100f701007387 */ /* 0x0009e80000100800 */
[----:B------:R-:W3:Y:S04]  /*13330*/  LDL.LU R82, [R1+0x8] ;  /* 0x0000080001527983 */ /* 0x000ee80000300800 */
[----:B-1----:R-:W3:Y:S04]  /*13340*/  LDL.LU R250, [R1+0x2c] ;  /* 0x00002c0001fa7983 */ /* 0x002ee80000300800 */
[----:B----4-:R-:W4:Y:S04]  /*13350*/  LDL.LU R247, [R1+0x24] ;  /* 0x0000240001f77983 */ /* 0x010f280000300800 */
[----:B------:R-:W4:Y:S04]  /*13360*/  LDL.LU R113, [R1+0x1c] ;  /* 0x00001c0001717983 */ /* 0x000f280000300800 */
[----:B------:R-:W4:Y:S01]  /*13370*/  LDL.LU R112, [R1] ;  /* 0x0000000001707983 */ /* 0x000f220000300800 */
[----:B--2---:R-:W-:-:S03]  /*13380*/  FMNMX3.FTZ R3, R0, R246, R244, !PT ;  /* 0x000000f600037276 */ /* 0x004fc600078100f4 */
[----:B------:R1:W-:Y:S04]  /*13390*/  STL [R1+0x10c], R246 ;  /* 0x00010cf601007387 */ /* 0x0003e80000100800 */
[----:B-1----:R-:W2:Y:S01]  /*133a0*/  LDL.LU R246, [R1+0x44] ;  /* 0x0000440001f67983 */ /* 0x002ea20000300800 */
[----:B------:R-:W-:-:S05]  /*133b0*/  FMNMX3.FTZ R3, R3, R243, R236, !PT ;  /* 0x000000f303037276 */ /* 0x000fca00078100ec */
[----:B------:R-:W-:Y:S04]  /*133c0*/  SHFL.BFLY PT, R4, R3, 0x2, 0x1f ;  /* 0x0c401f0003047f89 */ /* 0x000fe800000e0000 */
[----:B------:R1:W-:Y:S04]  /*133d0*/  STL [R1+0x108], R244 ;  /* 0x000108f401007387 */ /* 0x0003e80000100800 */
[----:B-1----:R-:W2:Y:S01]  /*133e0*/  LDL.LU R244, [R1+0x38] ;  /* 0x0000380001f47983 */ /* 0x002ea20000300800 */
[----:B---3--:R-:W-:-:S05]  /*133f0*/  FMNMX3.FTZ R0, R2, R135, R251, !PT ;  /* 0x0000008702007276 */ /* 0x008fca00078100fb */
[----:B------:R-:W1:Y:S02]  /*13400*/  SHFL.BFLY PT, R2, R0, 0x2, 0x1f ;  /* 0x0c401f0000027f89 */ /* 0x000e6400000e0000 */
[----:B-1----:R-:W-:Y:S02]  /*13410*/  FMNMX.FTZ R2, R0, R2, !PT ;  /* 0x0000000200027209 */ /* 0x002fe40007810000 */
[----:B------:R-:W-:-:S03]  /*13420*/  FMNMX.FTZ R0, R3, R4, !PT ;  /* 0x0000000403007209 */ /* 0x000fc60007810000 */
[----:B------:R-:W1:Y:S04]  /*13430*/  SHFL.BFLY PT, R3, R2, 0x1, 0x1f ;  /* 0x0c201f0002037f89 */ /* 0x000e6800000e0000 */
[----:B------:R-:W3:Y:S04]  /*13440*/  SHFL.BFLY PT, R4, R0, 0x1, 0x1f ;  /* 0x0c201f0000047f89 */ /* 0x000ee800000e0000 */
[----:B------:R3:W-:Y:S01]  /*13450*/  STL [R1+0x110], R251 ;  /* 0x000110fb01007387 */ /* 0x0007e20000100800 */
[----:B-1----:R-:W-:Y:S02]  /*13460*/  FMNMX.FTZ R203, R2, R3, !PT ;  /* 0x0000000302cb7209 */ /* 0x002fe40007810000 */
[----:B------:R-:W-:-:S02]  /*13470*/  FMNMX3.FTZ R3, R69, R209, R205, !PT ;  /* 0x000000d145037276 */ /* 0x000fc400078100cd */
[----:B------:R-:W-:Y:S02]  /*13480*/  FSETP.NEU.FTZ.AND P1, PT, R203, -INF , PT ;  /* 0xff800000cb00780b */ /* 0x000fe40003f3d000 */
[----:B---3--:R-:W-:Y:S01]  /*13490*/  FMNMX.FTZ R202, R0, R4, !PT ;  /* 0x0000000400ca7209 */ /* 0x008fe20007810000 */
[----:B------:R-:W3:Y:S01]  /*134a0*/  LDL.LU R251, [R1+0x4c] ;  /* 0x00004c0001fb7983 */ /* 0x000ee20000300800 */
[----:B------:R-:W-:-:S03]  /*134b0*/  FMNMX3.FTZ R0, R3, R208, R81, !PT ;  /* 0x000000d003007276 */ /* 0x000fc60007810051 */
[----:B------:R1:W-:Y:S01]  /*134c0*/  STL [R1+0x118], R243 ;  /* 0x000118f301007387 */ /* 0x0003e20000100800 */
[C---:B------:R-:W-:Y:S01]  /*134d0*/  FSEL R3, R203.reuse, RZ, P1 ;  /* 0x000000ffcb037208 */ /* 0x040fe20000800000 */
[----:B------:R-:W-:Y:S02]  /*134e0*/  FMUL.FTZ R8, R203, UR4 ;  /* 0x00000004cb087c20 */ /* 0x000fe40008410000 */
[----:B-1----:R-:W4:Y:S04]  /*134f0*/  LDL.LU R243, [R1+0x74] ;  /* 0x0000740001f37983 */ /* 0x002f280000300800 */
[----:B------:R1:W-:Y:S04]  /*13500*/  STL [R1+0x114], R236 ;  /* 0x000114ec01007387 */ /* 0x0003e80000100800 */
[----:B-1----:R-:W3:Y:S04]  /*13510*/  LDL.LU R236, [R1+0x60] ;  /* 0x0000600001ec7983 */ /* 0x002ee80000300800 */
[----:B------:R1:W-:Y:S04]  /*13520*/  STL [R1+0x11c], R203 ;  /* 0x00011ccb01007387 */ /* 0x0003e80000100800 */
[----:B-1----:R-:W4:Y:S01]  /*13530*/  LDL.LU R203, [R1+0x84] ;  /* 0x0000840001cb7983 */ /* 0x002f220000300800 */
[----:B------:R-:W-:-:S04]  /*13540*/  FMNMX3.FTZ R2, R80, R207, R75, !PT ;  /* 0x000000cf50027276 */ /* 0x000fc8000781004b */
[----:B------:R-:W-:-:S04]  /*13550*/  FMNMX3.FTZ R2, R2, R206, R74, !PT ;  /* 0x000000ce02027276 */ /* 0x000fc8000781004a */
[----:B------:R-:W-:Y:S02]  /*13560*/  FMNMX3.FTZ R2, R2, R221, R218, !PT ;  /* 0x000000dd02027276 */ /* 0x000fe400078100da */
[----:B------:R-:W-:Y:S02]  /*13570*/  FSETP.NEU.FTZ.AND P0, PT, R202, -INF , PT ;  /* 0xff800000ca00780b */ /* 0x000fe40003f1d000 */
[----:B------:R-:W-:Y:S02]  /*13580*/  FMNMX3.FTZ R2, R2, R217, R130, !PT ;  /* 0x000000d902027276 */ /* 0x000fe40007810082 */
[----:B------:R-:W-:Y:S02]  /*13590*/  FSEL R4, R202, RZ, P0 ;  /* 0x000000ffca047208 */ /* 0x000fe40000000000 */
[----:B------:R-:W-:-:S04]  /*135a0*/  FMNMX3.FTZ R2, R2, R82, R245, !PT ;  /* 0x0000005202027276 */ /* 0x000fc800078100f5 */
[----:B------:R-:W-:Y:S01]  /*135b0*/  FMNMX3.FTZ R2, R2, R239, R127, !PT ;  /* 0x000000ef02027276 */ /* 0x000fe2000781007f */
[----:B------:R-:W-:Y:S01]  /*135c0*/  FADD.FTZ R7, R68, -R4 ;  /* 0x8000000444077221 */ /* 0x000fe20000010000 */
[----:B------:R-:W-:Y:S02]  /*135d0*/  FSEL R8, R8, RZ, P1 ;  /* 0x000000ff08087208 */ /* 0x000fe40000800000 */
[----:B----4-:R-:W-:-:S04]  /*135e0*/  FMNMX3.FTZ R4, R2, R203, R243, !PT ;  /* 0x000000cb02047276 */ /* 0x010fc800078100f3 */
[----:B---3--:R-:W-:Y:S01]  /*135f0*/  FMNMX3.FTZ R5, R4, R236, R251, !PT ;  /* 0x000000ec04057276 */ /* 0x008fe200078100fb */
[----:B------:R-:W-:Y:S02]  /*13600*/  FFMA.FTZ R4, R39, UR4, -R8 ;  /* 0x0000000427047c23 */ /* 0x000fe40008010808 */
[----:B------:R-:W3:Y:S01]  /*13610*/  LDL.LU R39, [R1+0x40] ;  /* 0x0000400001277983 */ /* 0x000ee20000300800 */
[----:B------:R-:W-:Y:S02]  /*13620*/  FMNMX3.FTZ R0, R0, R222, R220, !PT ;  /* 0x000000de00007276 */ /* 0x000fe400078100dc */
[----:B------:R-:W-:Y:S02]  /*13630*/  MOV R11, R32 ;  /* 0x00000020000b7202 */ /* 0x000fe40000000f00 */
[----:B------:R-:W-:Y:S01]  /*13640*/  FMNMX3.FTZ R0, R0, R219, R216, !PT ;  /* 0x000000db00007276 */ /* 0x000fe200078100d8 */
[----:B------:R-:W-:-:S03]  /*13650*/  IMAD.MOV.U32 R117, RZ, RZ, R26 ;  /* 0x000000ffff757224 */ /* 0x000fc600078e001a */
[----:B------:R-:W-:-:S04]  /*13660*/  FMNMX3.FTZ R0, R0, R11, R252, !PT ;  /* 0x0000000b00007276 */ /* 0x000fc800078100fc */
[----:B------:R-:W-:Y:S02]  /*13670*/  FMNMX3.FTZ R0, R0, R248, R237, !PT ;  /* 0x000000f800007276 */ /* 0x000fe400078100ed */
[----:B------:R-:W-:Y:S02]  /*13680*/  MOV R116, R24 ;  /* 0x0000001800747202 */ /* 0x000fe40000000f00 */
[----:B------:R-:W-:Y:S01]  /*13690*/  FMNMX3.FTZ R2, R0, R117, R85, !PT ;  /* 0x0000007500027276 */ /* 0x000fe20007810055 */
[----:B------:R-:W-:Y:S01]  /*136a0*/  FFMA.FTZ R0, R37, UR4, -R8 ;  /* 0x0000000425007c23 */ /* 0x000fe20008010808 */
[----:B------:R-:W-:Y:S01]  /*136b0*/  MOV R87, R22 ;  /* 0x0000001600577202 */ /* 0x000fe20000000f00 */
[----:B------:R2:W-:Y:S01]  /*136c0*/  MUFU.EX2 R94, R4 ;  /* 0x00000004005e7308 */ /* 0x0005e20000000800 */
[----:B------:R-:W-:Y:S02]  /*136d0*/  FMNMX3.FTZ R2, R2, R116, R90, !PT ;  /* 0x0000007402027276 */ /* 0x000fe4000781005a */
[----:B------:R-:W-:Y:S01]  /*136e0*/  MOV R128, R18 ;  /* 0x0000001200807202 */ /* 0x000fe20000000f00 */
[----:B------:R1:W-:Y:S01]  /*136f0*/  MUFU.EX2 R234, R0 ;  /* 0x0000000000ea7308 */ /* 0x0003e20000000800 */
[----:B------:R-:W-:Y:S01]  /*13700*/  FMNMX3.FTZ R2, R2, R87, R109, !PT ;  /* 0x0000005702027276 */ /* 0x000fe2000781006d */
[----:B------:R-:W-:Y:S01]  /*13710*/  FADD.FTZ R9, R70, -R3 ;  /* 0x8000000346097221 */ /* 0x000fe20000010000 */
[----:B------:R-:W4:Y:S01]  /*13720*/  S2R R12, SR_TID.X ;  /* 0x00000000000c7919 */ /* 0x000f220000002100 */
[C---:B------:R-:W-:Y:S01]  /*13730*/  IADD3 R10, PT, PT, R232.reuse, 0x8000, RZ ;  /* 0x00008000e80a7810 */ /* 0x040fe20007ffe0ff */
[----:B------:R-:W-:Y:S01]  /*13740*/  VIADD R64, R232, 0x8040 ;  /* 0x00008040e8407836 */ /* 0x000fe20000000000 */
[----:B------:R-:W-:Y:S01]  /*13750*/  MOV R13, 0x20 ;  /* 0x00000020000d7802 */ /* 0x000fe20000000f00 */
[----:B------:R-:W-:Y:S01]  /*13760*/  LDSM.16.MT88.4 R24, [R232+0x8000] ;  /* 0x00800000e818783b */ /* 0x000fe20000004200 */
[----:B--2---:R-:W-:-:S03]  /*13770*/  FMNMX3.FTZ R4, R5, R246, R244, !PT ;  /* 0x000000f605047276 */ /* 0x004fc600078100f4 */
[----:B------:R-:W-:Y:S01]  /*13780*/  LDSM.16.MT88.4 R16, [R233+0x8000] ;  /* 0x00800000e910783b */ /* 0x000fe20000004200 */
[----:B-1----:R-:W-:Y:S01]  /*13790*/  FFMA.FTZ R0, R36, UR4, -R8 ;  /* 0x0000000424007c23 */ /* 0x002fe20008010808 */
[----:B------:R-:W-:-:S03]  /*137a0*/  FMNMX3.FTZ R4, R4, R250, R247, !PT ;  /* 0x000000fa04047276 */ /* 0x000fc600078100f7 */
[----:B------:R-:W-:Y:S01]  /*137b0*/  MUFU.EX2 R132, R0 ;  /* 0x0000000000847308 */ /* 0x000fe20000000800 */
[----:B------:R-:W-:-:S04]  /*137c0*/  FFMA.FTZ R3, R78, UR4, -R8 ;  /* 0x000000044e037c23 */ /* 0x000fc80008010808 */
[----:B------:R1:W-:Y:S01]  /*137d0*/  MUFU.EX2 R108, R3 ;  /* 0x00000003006c7308 */ /* 0x0003e20000000800 */
[----:B------:R-:W-:Y:S01]  /*137e0*/  FMUL.FTZ R9, R9, UR4 ;  /* 0x0000000409097c20 */ /* 0x000fe20008410000 */
[----:B-1----:R-:W-:-:S05]  /*137f0*/  FMUL.FTZ R3, R202, UR4 ;  /* 0x00000004ca037c20 */ /* 0x002fca0008410000 */
[----:B------:R-:W-:-:S05]  /*13800*/  FSEL R3, R3, RZ, P0 ;  /* 0x000000ff03037208 */ /* 0x000fca0000000000 */
[----:B------:R-:W-:Y:S02]  /*13810*/  FFMA.FTZ R5, R38, UR4, -R3 ;  /* 0x0000000426057c23 */ /* 0x000fe40008010803 */
[----:B------:R-:W1:Y:S01]  /*13820*/  MUFU.EX2 R38, R9 ;  /* 0x0000000900267308 */ /* 0x000e620000000800 */
[----:B------:R-:W-:Y:S02]  /*13830*/  @P3 IADD3 R64, PT, PT, R10, -0x40, RZ ;  /* 0xffffffc00a403810 */ /* 0x000fe40007ffe0ff */
[----:B----4-:R-:W-:-:S04]  /*13840*/  LOP3.LUT P2, RZ, R12, 0x2, RZ, 0xc0, !PT ;  /* 0x000000020cff7812 */ /* 0x010fc8000784c0ff */
[----:B------:R-:W-:-:S04]  /*13850*/  SEL R12, R13, 0xffffffe0, !P2 ;  /* 0xffffffe00d0c7807 */ /* 0x000fc80005000000 */
[----:B------:R-:W-:Y:S02]  /*13860*/  IADD3 R204, PT, PT, R12, R64, RZ ;  /* 0x000000400ccc7210 */ /* 0x000fe40007ffe0ff */
[----:B------:R-:W-:Y:S04]  /*13870*/  LDSM.16.MT88.4 R12, [R64] ;  /* 0x00000000400c783b */ /* 0x000fe80000004200 */
[----:B------:R-:W-:Y:S01]  /*13880*/  LDSM.16.MT88.4 R20, [R204] ;  /* 0x00000000cc14783b */ /* 0x000fe20000004200 */
[----:B------:R2:W-:Y:S01]  /*13890*/  MUFU.EX2 R238, R5 ;  /* 0x0000000500ee7308 */ /* 0x0005e20000000800 */
[----:B------:R-:W-:Y:S01]  /*138a0*/  FFMA.FTZ R6, R79, UR4, -R3 ;  /* 0x000000044f067c23 */ /* 0x000fe20008010803 */
[----:B------:R-:W-:-:S03]  /*138b0*/  FMUL.FTZ R7, R7, UR4 ;  /* 0x0000000407077c20 */ /* 0x000fc60008410000 */
[----:B------:R4:W-:Y:S04]  /*138c0*/  MUFU.EX2 R67, R6 ;  /* 0x0000000600437308 */ /* 0x0009e80000000800 */
[----:B------:R-:W4:Y:S01]  /*138d0*/  MUFU.EX2 R37, R7 ;  /* 0x0000000700257308 */ /* 0x000f220000000800 */
[----:B--2---:R-:W-:-:S04]  /*138e0*/  FFMA.FTZ R5, R40, UR4, -R3 ;  /* 0x0000000428057c23 */ /* 0x004fc80008010803 */
[----:B------:R2:W-:Y:S01]  /*138f0*/  MUFU.EX2 R91, R5 ;  /* 0x00000005005b7308 */ /* 0x0005e20000000800 */
[-C--:B-1----:R-:W-:Y:S01]  /*13900*/  FMUL.FTZ R168, R168, R38.reuse ;  /* 0x00000026a8a87220 */ /* 0x082fe20000410000 */
[-C--:B------:R-:W-:Y:S01]  /*13910*/  FMUL.FTZ R169, R169, R38.reuse ;  /* 0x00000026a9a97220 */ /* 0x080fe20000410000 */
[----:B------:R-:W-:Y:S01]  /*13920*/  FMUL.FTZ R172, R172, R38 ;  /* 0x00000026acac7220 */ /* 0x000fe20000410000 */
[----:B----4-:R-:W-:Y:S01]  /*13930*/  F2FP.F16.F32.PACK_AB R6, R132, R94 ;  /* 0x0000005e8406723e */ /* 0x010fe200000000ff */
        /* <DEDUP_REMOVED lines=9> */
[----:B--2---:R-:W-:Y:S01]  /*139d0*/  F2FP.F16.F32.PACK_AB R5, R238, R67 ;  /* 0x00000043ee05723e */ /* 0x004fe200000000ff */
        /* <DEDUP_REMOVED lines=32> */
[----:B------:R-:W-:-:S03]  /*13be0*/  FMNMX3.FTZ R0, R0, R102, R100, !PT ;  /* 0x0000006600007276 */ /* 0x000fc60007810064 */
[----:B------:R-:W1:Y:S04]  /*13bf0*/  SHFL.BFLY PT, R9, R2, 0x2, 0x1f ;  /* 0x0c401f0002097f89 */ /* 0x000e6800000e0000 */
[----:B------:R-:W2:Y:S01]  /*13c00*/  SHFL.BFLY PT, R10, R0, 0x2, 0x1f ;  /* 0x0c401f00000a7f89 */ /* 0x000ea200000e0000 */
[----:B-1----:R-:W-:Y:S02]  /*13c10*/  FMNMX.FTZ R2, R2, R9, !PT ;  /* 0x0000000902027209 */ /* 0x002fe40007810000 */
[----:B--2---:R-:W-:-:S03]  /*13c20*/  FMNMX.FTZ R0, R0, R10, !PT ;  /* 0x0000000a00007209 */ /* 0x004fc60007810000 */
[----:B------:R-:W1:Y:S04]  /*13c30*/  SHFL.BFLY PT, R10, R2, 0x1, 0x1f ;  /* 0x0c201f00020a7f89 */ /* 0x000e6800000e0000 */
[----:B------:R-:W2:Y:S01]  /*13c40*/  SHFL.BFLY PT, R9, R0, 0x1, 0x1f ;  /* 0x0c201f0000097f89 */ /* 0x000ea200000e0000 */
[----:B------:R-:W-:-:S04]  /*13c50*/  FFMA.FTZ R4, R35, UR4, -R3 ;  /* 0x0000000423047c23 */ /* 0x000fc80008010803 */
[----:B------:R3:W4:Y:S01]  /*13c60*/  MUFU.EX2 R77, R4 ;  /* 0x00000004004d7308 */ /* 0x0007220000000800 */
[----:B-1----:R-:W-:-:S04]  /*13c70*/  FMNMX.FTZ R201, R2, R10, !PT ;  /* 0x0000000a02c97209 */ /* 0x002fc80007810000 */
[C---:B------:R-:W-:Y:S02]  /*13c80*/  FSETP.NEU.FTZ.AND P0, PT, R201.reuse, -INF , PT ;  /* 0xff800000c900780b */ /* 0x040fe40003f1d000 */
[----:B--2---:R-:W-:Y:S01]  /*13c90*/  FMNMX.FTZ R200, R0, R9, !PT ;  /* 0x0000000900c87209 */ /* 0x004fe20007810000 */
[C---:B------:R-:W-:Y:S01]  /*13ca0*/  FMUL.FTZ R2, R201.reuse, UR4 ;  /* 0x00000004c9027c20 */ /* 0x040fe20008410000 */
[----:B------:R-:W-:Y:S02]  /*13cb0*/  FSEL R0, R201, RZ, P0 ;  /* 0x000000ffc9007208 */ /* 0x000fe40000000000 */
[----:B---3--:R-:W-:Y:S02]  /*13cc0*/  F2FP.F16.F32.PACK_AB R4, R234, R108 ;  /* 0x0000006cea04723e */ /* 0x008fe400000000ff */
[----:B----4-:R-:W-:Y:S01]  /*13cd0*/  F2FP.F16.F32.PACK_AB R7, R77, R91 ;  /* 0x0000005b4d07723e */ /* 0x010fe200000000ff */
[----:B------:R-:W-:Y:S01]  /*13ce0*/  FADD.FTZ R9, R80, -R0 ;  /* 0x8000000050097221 */ /* 0x000fe20000010000 */
[----:B------:R-:W-:Y:S01]  /*13cf0*/  FSEL R2, R2, RZ, P0 ;  /* 0x000000ff02027208 */ /* 0x000fe20000000000 */
[C---:B------:R-:W-:Y:S01]  /*13d00*/  FMUL.FTZ R0, R200.reuse, UR4 ;  /* 0x00000004c8007c20 */ /* 0x040fe20008410000 */
[----:B------:R-:W-:-:S03]  /*13d10*/  FSETP.NEU.FTZ.AND P0, PT, R200, -INF , PT ;  /* 0xff800000c800780b */ /* 0x000fc60003f1d000 */
[----:B------:R-:W-:Y:S01]  /*13d20*/  HMMA.16816.F32 R32, R4, R24, R168 ;  /* 0x000000180420723c */ /* 0x000fe200000018a8 */
[----:B------:R-:W-:-:S07]  /*13d30*/  FSEL R0, R0, RZ, P0 ;  /* 0x000000ff00007208 */ /* 0x000fce0000000000 */
        /* <DEDUP_REMOVED lines=12> */
[----:B------:R-:W-:Y:S01]  /*13e00*/  MOV R197, R109 ;  /* 0x0000006d00c57202 */ /* 0x000fe20000000f00 */
[----:B------:R-:W-:Y:S01]  /*13e10*/  FADD.FTZ R6, R69, -R6 ;  /* 0x8000000645067221 */ /* 0x000fe20000010000 */
[----:B-1----:R-:W-:Y:S01]  /*13e20*/  FFMA.FTZ R4, R206, UR4, -R2 ;  /* 0x00000004ce047c23 */ /* 0x002fe20008010802 */
[----:B--2---:R-:W-:-:S03]  /*13e30*/  FFMA.FTZ R5, R209, UR4, -R0 ;  /* 0x00000004d1057c23 */ /* 0x004fc60008010800 */
[----:B------:R1:W-:Y:S04]  /*13e40*/  MUFU.EX2 R174, R4 ;  /* 0x0000000400ae7308 */ /* 0x0003e80000000800 */
[----:B------:R2:W-:Y:S01]  /*13e50*/  MUFU.EX2 R109, R5 ;  /* 0x00000005006d7308 */ /* 0x0005e20000000800 */
[----:B------:R-:W-:Y:S01]  /*13e60*/  FFMA.FTZ R7, R74, UR4, -R2 ;  /* 0x000000044a077c23 */ /* 0x000fe20008010802 */
[----:B------:R-:W-:Y:S01]  /*13e70*/  FMUL.FTZ R6, R6, UR4 ;  /* 0x0000000406067c20 */ /* 0x000fe20008410000 */
[--C-:B-1----:R-:W-:Y:S01]  /*13e80*/  FFMA.FTZ R4, R205, UR4, -R0.reuse ;  /* 0x00000004cd047c23 */ /* 0x102fe20008010800 */
[----:B------:R-:W-:Y:S01]  /*13e90*/  MOV R205, R28 ;  /* 0x0000001c00cd7202 */ /* 0x000fe20000000f00 */
[----:B--2---:R-:W-:Y:S02]  /*13ea0*/  FMUL.FTZ R5, R9, UR4 ;  /* 0x0000000409057c20 */ /* 0x004fe40008410000 */
        /* <DEDUP_REMOVED lines=14> */
[----:B------:R-:W-:Y:S01]  /*13f90*/  FMUL.FTZ R167, R167, R36 ;  /* 0x00000024a7a77220 */ /* 0x000fe20000410000 */
        /* <DEDUP_REMOVED lines=29> */
[----:B------:R-:W-:Y:S01]  /*14170*/  IMAD.MOV.U32 R75, RZ, RZ, R87 ;  /* 0x000000ffff4b7224 */ /* 0x000fe200078e0057 */
[----:B------:R-:W-:Y:S01]  /*14180*/  MOV R74, R86 ;  /* 0x00000056004a7202 */ /* 0x000fe20000000f00 */
[----:B------:R-:W-:Y:S01]  /*14190*/  IMAD.MOV.U32 R189, RZ, RZ, R77 ;  /* 0x000000ffffbd7224 */ /* 0x000fe200078e004d */
[----:B------:R-:W-:Y:S01]  /*141a0*/  MOV R209, R85 ;  /* 0x0000005500d17202 */ /* 0x000fe20000000f00 */
[----:B------:R-:W-:Y:S01]  /*141b0*/  HMMA.16816.F32 R160, R4, R16, R160 ;  /* 0x0000001004a0723c */ /* 0x000fe200000018a0 */
[----:B------:R-:W-:-:S02]  /*141c0*/  MOV R208, R84 ;  /* 0x0000005400d07202 */ /* 0x000fc40000000f00 */
[----:B------:R-:W-:Y:S01]  /*141d0*/  MOV R168, R76 ;  /* 0x0000004c00a87202 */ /* 0x000fe20000000f00 */
[----:B------:R-:W-:-:S04]  /*141e0*/  FFMA.FTZ R9, R214, UR4, -R8 ;  /* 0x00000004d6097c23 */ /* 0x000fc80008010808 */
[C---:B------:R-:W-:Y:S08]  /*141f0*/  HMMA.16816.F32 R84, R4.reuse, R24, R164 ;  /* 0x000000180454723c */ /* 0x040ff000000018a4 */
[C---:B------:R-:W-:Y:S01]  /*14200*/  HMMA.16816.F32 R76, R4.reuse, R26, R144 ;  /* 0x0000001a044c723c */ /* 0x040fe20000001890 */
[----:B------:R-:W1:Y:S07]  /*14210*/  LDSM.16.MT88.4 R24, [R232+0x8800] ;  /* 0x00880000e818783b */ /* 0x000e6e0000004200 */
        /* <DEDUP_REMOVED lines=15> */
[----:B-1----:R-:W-:Y:S01]  /*14310*/  FFMA.FTZ R9, R221, UR4, -R2 ;  /* 0x00000004dd097c23 */ /* 0x002fe20008010802 */
[----:B--2---:R-:W-:-:S03]  /*14320*/  FFMA.FTZ R4, R215, UR4, -R3 ;  /* 0x00000004d7047c23 */ /* 0x004fc60008010803 */
[----:B------:R1:W-:Y:S01]  /*14330*/  MUFU.EX2 R172, R9 ;  /* 0x0000000900ac7308 */ /* 0x0003e20000000800 */
[----:B---3--:R-:W-:-:S03]  /*14340*/  FFMA.FTZ R10, R218, UR4, -R2 ;  /* 0x00000004da0a7c23 */ /* 0x008fc60008010802 */
[----:B------:R2:W-:Y:S04]  /*14350*/  MUFU.EX2 R191, R5 ;  /* 0x0000000500bf7308 */ /* 0x0005e80000000800 */
[----:B------:R3:W-:Y:S01]  /*14360*/  MUFU.EX2 R181, R4 ;  /* 0x0000000400b57308 */ /* 0x0007e20000000800 */
[----:B-1----:R-:W-:-:S03]  /*14370*/  FFMA.FTZ R9, R217, UR4, -R2 ;  /* 0x00000004d9097c23 */ /* 0x002fc60008010802 */
[----:B------:R1:W-:Y:S01]  /*14380*/  MUFU.EX2 R179, R10 ;  /* 0x0000000a00b37308 */ /* 0x0003e20000000800 */
[----:B--2---:R-:W-:-:S03]  /*14390*/  FFMA.FTZ R5, R211, UR4, -R3 ;  /* 0x00000004d3057c23 */ /* 0x004fc60008010803 */
[----:B------:R2:W-:Y:S01]  /*143a0*/  MUFU.EX2 R178, R9 ;  /* 0x0000000900b27308 */ /* 0x0005e20000000800 */
[----:B---3--:R-:W-:-:S03]  /*143b0*/  FFMA.FTZ R4, R30, UR4, -R3 ;  /* 0x000000041e047c23 */ /* 0x008fc60008010803 */
[----:B------:R-:W3:Y:S01]  /*143c0*/  MUFU.EX2 R182, R6 ;  /* 0x0000000600b67308 */ /* 0x000ee20000000800 */
        /* <DEDUP_REMOVED lines=10> */
[----:B----4-:R-:W-:-:S03]  /*14470*/  FFMA.FTZ R9, R216, UR4, -R0 ;  /* 0x00000004d8097c23 */ /* 0x010fc60008010800 */
[----:B------:R-:W-:Y:S04]  /*14480*/  MUFU.EX2 R176, R10 ;  /* 0x0000000a00b07308 */ /* 0x000fe80000000800 */
[----:B------:R2:W4:Y:S01]  /*14490*/  MUFU.EX2 R185, R9 ;  /* 0x0000000900b97308 */ /* 0x0005220000000800 */
[----:B------:R-:W-:Y:S02]  /*144a0*/  F2FP.F16.F32.PACK_AB R4, R183, R184 ;  /* 0x000000b8b704723e */ /* 0x000fe400000000ff */
[----:B---3--:R-:W-:Y:S02]  /*144b0*/  F2FP.F16.F32.PACK_AB R5, R182, R181 ;  /* 0x000000b5b605723e */ /* 0x008fe400000000ff */
[----:B------:R-:W-:Y:S02]  /*144c0*/  F2FP.F16.F32.PACK_AB R6, R191, R190 ;  /* 0x000000bebf06723e */ /* 0x000fe400000000ff */
[----:B-1----:R-:W-:-:S02]  /*144d0*/  F2FP.F16.F32.PACK_AB R7, R199, R187 ;  /* 0x000000bbc707723e */ /* 0x002fc400000000ff */
[----:B------:R-:W-:-:S05]  /*144e0*/  MOV R31, R71 ;  /* 0x00000047001f7202 */ /* 0x000fca0000000f00 */
[----:B------:R-:W-:Y:S01]  /*144f0*/  HMMA.16816.F32 R32, R4, R24, R32 ;  /* 0x000000180420723c */ /* 0x000fe20000001820 */
[----:B------:R-:W-:-:S07]  /*14500*/  MOV R167, R94 ;  /* 0x0000005e00a77202 */ /* 0x000fce0000000f00 */
        /* <DEDUP_REMOVED lines=11> */
[----:B------:R-:W-:Y:S02]  /*145c0*/  MOV R215, R93 ;  /* 0x0000005d00d77202 */ /* 0x000fe40000000f00 */
[----:B------:R-:W-:Y:S01]  /*145d0*/  MOV R213, R92 ;  /* 0x0000005c00d57202 */ /* 0x000fe20000000f00 */
[----:B--2---:R-:W-:-:S04]  /*145e0*/  FFMA.FTZ R9, R225, UR4, -R8 ;  /* 0x00000004e1097c23 */ /* 0x004fc80008010808 */
[----:B------:R-:W-:Y:S01]  /*145f0*/  HMMA.16816.F32 R60, R4, R22, R60 ;  /* 0x00000016043c723c */ /* 0x000fe2000000183c */
[----:B------:R-:W-:Y:S01]  /*14600*/  F2FP.F16.F32.PACK_AB R4, R179, R172 ;  /* 0x000000acb304723e */ /* 0x000fe200000000ff */
[----:B------:R-:W-:Y:S01]  /*14610*/  FFMA.FTZ R10, R245, UR4, -R2 ;  /* 0x00000004f50a7c23 */ /* 0x000fe20008010802 */
[----:B------:R-:W-:Y:S01]  /*14620*/  F2FP.F16.F32.PACK_AB R5, R175, R169 ;  /* 0x000000a9af05723e */ /* 0x000fe200000000ff */
[----:B------:R-:W-:Y:S01]  /*14630*/  FFMA.FTZ R11, R252, UR4, -R0 ;  /* 0x00000004fc0b7c23 */ /* 0x000fe20008010800 */
[----:B------:R-:W-:Y:S01]  /*14640*/  F2FP.F16.F32.PACK_AB R6, R186, R178 ;  /* 0x000000b2ba06723e */ /* 0x000fe200000000ff */
[----:B------:R-:W-:Y:S01]  /*14650*/  IMAD.MOV.U32 R144, RZ, RZ, R83 ;  /* 0x000000ffff907224 */ /* 0x000fe200078e0053 */
[----:B----4-:R-:W-:Y:S01]  /*14660*/  F2FP.F16.F32.PACK_AB R7, R185, R176 ;  /* 0x000000b0b907723e */ /* 0x010fe200000000ff */
[----:B------:R-:W-:Y:S01]  /*14670*/  IMAD.MOV.U32 R164, RZ, RZ, R106 ;  /* 0x000000ffffa47224 */ /* 0x000fe200078e006a */
[----:B------:R-:W-:Y:S01]  /*14680*/  MOV R30, R31 ;  /* 0x0000001f001e7202 */ /* 0x000fe20000000f00 */
[----:B------:R-:W2:Y:S04]  /*14690*/  LDL.LU R194, [R1+0x20] ;  /* 0x0000200001c27983 */ /* 0x000ea80000300800 */
[C---:B------:R-:W-:Y:S08]  /*146a0*/  HMMA.16816.F32 R84, R4.reuse, R24, R84 ;  /* 0x000000180454723c */ /* 0x040ff00000001854 */
[C---:B------:R-:W-:Y:S01]  /*146b0*/  HMMA.16816.F32 R76, R4.reuse, R26, R76 ;  /* 0x0000001a044c723c */ /* 0x040fe2000000184c */
[----:B------:R-:W1:Y:S07]  /*146c0*/  LDSM.16.MT88.4 R24, [R232+0x9000] ;  /* 0x00900000e818783b */ /* 0x000e6e0000004200 */
[C---:B------:R-:W-:Y:S08]  /*146d0*/  HMMA.16816.F32 R160, R4.reuse, R16, R160 ;  /* 0x0000001004a0723c */ /* 0x040ff000000018a0 */
[C---:B------:R-:W-:Y:S01]  /*146e0*/  HMMA.16816.F32 R140, R4.reuse, R18, R140 ;  /* 0x00000012048c723c */ /* 0x040fe2000000188c */
[----:B------:R-:W3:Y:S07]  /*146f0*/  LDSM.16.MT88.4 R16, [R233+0x9000] ;  /* 0x00900000e910783b */ /* 0x000eee0000004200 */
[C---:B------:R-:W-:Y:S08]  /*14700*/  HMMA.16816.F32 R156, R4.reuse, R12, R156 ;  /* 0x0000000c049c723c */ /* 0x040ff0000000189c */
[C---:B------:R-:W-:Y:S01]  /*14710*/  HMMA.16816.F32 R88, R4.reuse, R14, R136 ;  /* 0x0000000e0458723c */ /* 0x040fe20000001888 */
[----:B------:R-:W4:Y:S07]  /*14720*/  LDSM.16.MT88.4 R12, [R64+0x1000] ;  /* 0x00100000400c783b */ /* 0x000f2e0000004200 */
[C---:B------:R-:W-:Y:S08]  /*14730*/  HMMA.16816.F32 R92, R4.reuse, R20, R152 ;  /* 0x00000014045c723c */ /* 0x040ff00000001898 */
[----:B------:R-:W-:Y:S01]  /*14740*/  HMMA.16816.F32 R148, R4, R22, R148 ;  /* 0x000000160494723c */ /* 0x000fe20000001894 */
[--C-:B------:R-:W-:Y:S01]  /*14750*/  FFMA.FTZ R4, R131, UR4, -R8.reuse ;  /* 0x0000000483047c23 */ /* 0x100fe20008010808 */
[----:B------:R-:W4:Y:S01]  /*14760*/  LDSM.16.MT88.4 R20, [R204+0x1000] ;  /* 0x00100000cc14783b */ /* 0x000f220000004200 */
[----:B------:R-:W-:-:S02]  /*14770*/  FFMA.FTZ R5, R73, UR4, -R8 ;  /* 0x0000000449057c23 */ /* 0x000fc40008010808 */
[----:B------:R1:W-:Y:S04]  /*14780*/  MUFU.EX2 R217, R4 ;  /* 0x0000000400d97308 */ /* 0x0003e80000000800 */
[----:B------:R3:W4:Y:S04]  /*14790*/  MUFU.EX2 R198, R9 ;  /* 0x0000000900c67308 */ /* 0x0007280000000800 */
[----:B------:R3:W-:Y:S01]  /*147a0*/  MUFU.EX2 R206, R5 ;  /* 0x0000000500ce7308 */ /* 0x0007e20000000800 */
[----:B-1----:R-:W-:-:S04]  /*147b0*/  FFMA.FTZ R4, R29, UR4, -R8 ;  /* 0x000000041d047c23 */ /* 0x002fc80008010808 */
[----:B------:R1:W-:Y:S01]  /*147c0*/  MUFU.EX2 R212, R4 ;  /* 0x0000000400d47308 */ /* 0x0003e20000000800 */
[----:B---3--:R-:W-:Y:S01]  /*147d0*/  FFMA.FTZ R9, R82, UR4, -R2 ;  /* 0x0000000452097c23 */ /* 0x008fe20008010802 */
[----:B------:R-:W-:-:S03]  /*147e0*/  FFMA.FTZ R5, R228, UR4, -R3 ;  /* 0x00000004e4057c23 */ /* 0x000fc60008010803 */
[----:B------:R3:W-:Y:S04]  /*147f0*/  MUFU.EX2 R196, R9 ;  /* 0x0000000900c47308 */ /* 0x0007e80000000800 */
[----:B------:R4:W-:Y:S01]  /*14800*/  MUFU.EX2 R218, R5 ;  /* 0x0000000500da7308 */ /* 0x0009e20000000800 */
[----:B-1----:R-:W-:-:S04]  /*14810*/  FFMA.FTZ R4, R224, UR4, -R3 ;  /* 0x00000004e0047c23 */ /* 0x002fc80008010803 */
[----:B------:R1:W1:Y:S01]  /*14820*/  MUFU.EX2 R228, R4 ;  /* 0x0000000400e47308 */ /* 0x0002620000000800 */
[----:B---3--:R-:W-:Y:S01]  /*14830*/  FFMA.FTZ R9, R239, UR4, -R2 ;  /* 0x00000004ef097c23 */ /* 0x008fe20008010802 */
[----:B----4-:R-:W-:Y:S02]  /*14840*/  FFMA.FTZ R5, R126, UR4, -R3 ;  /* 0x000000047e057c23 */ /* 0x010fe40008010803 */
[----:B------:R3:W-:Y:S01]  /*14850*/  MUFU.EX2 R220, R10 ;  /* 0x0000000a00dc7308 */ /* 0x0007e20000000800 */
[----:B------:R-:W-:-:S03]  /*14860*/  MOV R222, R215 ;  /* 0x000000d700de7202 */ /* 0x000fc60000000f00 */
[----:B------:R4:W-:Y:S01]  /*14870*/  MUFU.EX2 R214, R9 ;  /* 0x0000000900d67308 */ /* 0x0009e20000000800 */
[----:B-1----:R-:W-:-:S03]  /*14880*/  FFMA.FTZ R4, R72, UR4, -R3 ;  /* 0x0000000448047c23 */ /* 0x002fc60008010803 */
[----:B------:R-:W-:Y:S01]  /*14890*/  MUFU.EX2 R221, R5 ;  /* 0x0000000500dd7308 */ /* 0x000fe20000000800 */
[----:B------:R-:W-:-:S03]  /*148a0*/  MOV R215, R208 ;  /* 0x000000d000d77202 */ /* 0x000fc60000000f00 */
[----:B------:R-:W1:Y:S01]  /*148b0*/  MUFU.EX2 R210, R4 ;  /* 0x0000000400d27308 */ /* 0x000e620000000800 */
[----:B---3--:R-:W-:Y:S01]  /*148c0*/  FFMA.FTZ R10, R127, UR4, -R2 ;  /* 0x000000047f0a7c23 */ /* 0x008fe20008010802 */
[----:B----4-:R-:W-:Y:S01]  /*148d0*/  FFMA.FTZ R9, R211, UR4, -R0 ;  /* 0x00000004d3097c23 */ /* 0x010fe20008010800 */
[----:B------:R-:W-:Y:S01]  /*148e0*/  MOV R211, R146 ;  /* 0x0000009200d37202 */ /* 0x000fe20000000f00 */
[----:B------:R-:W-:Y:S01]  /*148f0*/  IMAD.MOV.U32 R146, RZ, RZ, R205 ;  /* 0x000000ffff927224 */ /* 0x000fe200078e00cd */
[----:B------:R-:W-:Y:S01]  /*14900*/  MOV R205, R197 ;  /* 0x000000c500cd7202 */ /* 0x000fe20000000f00 */
[----:B------:R3:W-:Y:S01]  /*14910*/  MUFU.EX2 R208, R10 ;  /* 0x0000000a00d07308 */ /* 0x0007e20000000800 */
[----:B------:R-:W-:-:S03]  /*14920*/  IMAD.MOV.U32 R31, RZ, RZ, R145 ;  /* 0x000000ffff1f7224 */ /* 0x000fc600078e0091 */
        /* <DEDUP_REMOVED lines=10> */
[----:B-1----:R-:W-:-:S02]  /*149d0*/  F2FP.F16.F32.PACK_AB R7, R210, R221 ;  /* 0x000000ddd207723e */ /* 0x002fc400000000ff */
[----:B------:R-:W-:Y:S02]  /*149e0*/  MOV R130, R213 ;  /* 0x000000d500827202 */ /* 0x000fe40000000f00 */
[----:B------:R-:W-:Y:S02]  /*149f0*/  MOV R195, R144 ;  /* 0x0000009000c37202 */ /* 0x000fe40000000f00 */
[----:B------:R-:W-:Y:S02]  /*14a00*/  MOV R213, R147 ;  /* 0x0000009300d57202 */ /* 0x000fe40000000f00 */
[----:B------:R-:W-:Y:S01]  /*14a10*/  MOV R144, R164 ;  /* 0x000000a400907202 */ /* 0x000fe20000000f00 */
[----:B------:R-:W-:Y:S01]  /*14a20*/  HMMA.16816.F32 R104, R4, R26, R44 ;  /* 0x0000001a0468723c */ /* 0x000fe2000000182c */
[----:B------:R-:W-:Y:S02]  /*14a30*/  MOV R165, R99 ;  /* 0x0000006300a57202 */ /* 0x000fe40000000f00 */
[----:B------:R-:W-:-:S02]  /*14a40*/  MOV R166, R96 ;  /* 0x0000006000a67202 */ /* 0x000fc40000000f00 */
[----:B------:R-:W-:Y:S02]  /*14a50*/  MOV R147, R74 ;  /* 0x0000004a00937202 */ /* 0x000fe40000000f00 */
[----:B------:R-:W-:Y:S01]  /*14a60*/  MOV R164, R75 ;  /* 0x0000004b00a47202 */ /* 0x000fe20000000f00 */
        /* <DEDUP_REMOVED lines=12> */
[----:B------:R-:W3:Y:S02]  /*14b30*/  LDL.LU R87, [R1+0xc0] ;  /* 0x0000c00001577983 */ /* 0x000ee40000300800 */
[----:B---3--:R-:W-:Y:S02]  /*14b40*/  FFMA.FTZ R109, R87, R36, R109 ;  /* 0x00000024576d7223 */ /* 0x008fe4000001006d */
[----:B------:R-:W3:Y:S03]  /*14b50*/  LDL.LU R87, [R1+0xbc] ;  /* 0x0000bc0001577983 */ /* 0x000ee60000300800 */
[----:B------:R-:W-:Y:S01]  /*14b60*/  HMMA.16816.F32 R60, R4, R26, R76 ;  /* 0x0000001a043c723c */ /* 0x000fe2000000184c */
[----:B--2---:R-:W-:-:S07]  /*14b70*/  FFMA.FTZ R110, R194, R28, R110 ;  /* 0x0000001cc26e7223 */ /* 0x004fce000001006e */
[C---:B------:R-:W-:Y:S08]  /*14b80*/  HMMA.16816.F32 R52, R4.reuse, R16, R160 ;  /* 0x000000100434723c */ /* 0x040ff000000018a0 */
[C---:B------:R-:W-:Y:S01]  /*14b90*/  HMMA.16816.F32 R40, R4.reuse, R18, R140 ;  /* 0x000000120428723c */ /* 0x040fe2000000188c */
[----:B------:R-:W1:Y:S07]  /*14ba0*/  LDSM.16.MT88.4 R16, [R232+0x9800] ;  /* 0x00980000e810783b */ /* 0x000e6e0000004200 */
[C---:B------:R-:W-:Y:S08]  /*14bb0*/  HMMA.16816.F32 R24, R4.reuse, R12, R156 ;  /* 0x0000000c0418723c */ /* 0x040ff0000000189c */
[C---:B------:R-:W-:Y:S01]  /*14bc0*/  HMMA.16816.F32 R88, R4.reuse, R14, R88 ;  /* 0x0000000e0458723c */ /* 0x040fe20000001858 */
[----:B------:R-:W-:Y:S07]  /*14bd0*/  LDSM.16.MT88.4 R12, [R233+0x9800] ;  /* 0x00980000e90c783b */ /* 0x000fee0000004200 */
[----:B------:R-:W-:Y:S01]  /*14be0*/  HMMA.16816.F32 R92, R4, R20, R92 ;  /* 0x00000014045c723c */ /* 0x000fe2000000185c */
[----:B---3--:R-:W-:-:S02]  /*14bf0*/  FFMA.FTZ R108, R87, R38, R108 ;  /* 0x00000026576c7223 */ /* 0x008fc4000001006c */
[----:B------:R-:W2:Y:S05]  /*14c00*/  LDL.LU R87, [R1+0xb8] ;  /* 0x0000b80001577983 */ /* 0x000eaa0000300800 */
[----:B------:R-:W-:Y:S01]  /*14c10*/  HMMA.16816.F32 R148, R4, R22, R148 ;  /* 0x000000160494723c */ /* 0x000fe20000001894 */
[--C-:B------:R-:W-:Y:S01]  /*14c20*/  FFMA.FTZ R4, R30, UR4, -R3.reuse ;  /* 0x000000041e047c23 */ /* 0x100fe20008010803 */
[--C-:B------:R-:W-:Y:S01]  /*14c30*/  FFMA.FTZ R6, R31, UR4, -R3.reuse ;  /* 0x000000041f067c23 */ /* 0x100fe20008010803 */
[----:B------:R-:W3:Y:S04]  /*14c40*/  LDSM.16.MT88.4 R20, [R64+0x1800] ;  /* 0x001800004014783b */ /* 0x000ee80000004200 */
[----:B------:R-:W4:Y:S01]  /*14c50*/  LDSM.16.MT88.4 R28, [R204+0x1800] ;  /* 0x00180000cc1c783b */ /* 0x000f220000004200 */
[--C-:B------:R-:W-:Y:S01]  /*14c60*/  FFMA.FTZ R9, R195, UR4, -R8.reuse ;  /* 0x00000004c3097c23 */ /* 0x100fe20008010808 */
[----:B------:R-:W-:Y:S01]  /*14c70*/  FFMA.FTZ R10, R211, UR4, -R8 ;  /* 0x00000004d30a7c23 */ /* 0x000fe20008010808 */
[----:B------:R1:W-:Y:S01]  /*14c80*/  MUFU.EX2 R78, R4 ;  /* 0x00000004004e7308 */ /* 0x0003e20000000800 */
[----:B------:R-:W-:-:S03]  /*14c90*/  FFMA.FTZ R5, R130, UR4, -R3 ;  /* 0x0000000482057c23 */ /* 0x000fc60008010803 */
[----:B------:R1:W-:Y:S04]  /*14ca0*/  MUFU.EX2 R211, R9 ;  /* 0x0000000900d37308 */ /* 0x0003e80000000800 */
[----:B------:R1:W-:Y:S02]  /*14cb0*/  MUFU.EX2 R79, R10 ;  /* 0x0000000a004f7308 */ /* 0x0003e40000000800 */
[----:B-1----:R-:W-:Y:S01]  /*14cc0*/  FFMA.FTZ R4, R213, UR4, -R3 ;  /* 0x00000004d5047c23 */ /* 0x002fe20008010803 */
[--C-:B------:R-:W-:Y:S01]  /*14cd0*/  FFMA.FTZ R9, R222, UR4, -R8.reuse ;  /* 0x00000004de097c23 */ /* 0x100fe20008010808 */
[----:B------:R-:W-:-:S03]  /*14ce0*/  FFMA.FTZ R10, R240, UR4, -R8 ;  /* 0x00000004f00a7c23 */ /* 0x000fc60008010808 */
[----:B------:R-:W-:Y:S04]  /*14cf0*/  MUFU.EX2 R76, R9 ;  /* 0x00000009004c7308 */ /* 0x000fe80000000800 */
[----:B------:R-:W-:Y:S04]  /*14d00*/  MUFU.EX2 R153, R10 ;  /* 0x0000000a00997308 */ /* 0x000fe80000000800 */
[----:B------:R-:W1:Y:S04]  /*14d10*/  MUFU.EX2 R142, R5 ;  /* 0x00000005008e7308 */ /* 0x000e680000000800 */
[----:B------:R3:W-:Y:S04]  /*14d20*/  MUFU.EX2 R77, R6 ;  /* 0x00000006004d7308 */ /* 0x0007e80000000800 */
[----:B------:R4:W4:Y:S01]  /*14d30*/  MUFU.EX2 R154, R4 ;  /* 0x00000004009a7308 */ /* 0x0009220000000800 */
[----:B------:R-:W-:Y:S01]  /*14d40*/  IMAD.MOV.U32 R213, RZ, RZ, R145 ;  /* 0x000000ffffd57224 */ /* 0x000fe200078e0091 */
[----:B-1----:R-:W-:-:S02]  /*14d50*/  F2FP.F16.F32.PACK_AB R5, R78, R142 ;  /* 0x0000008e4e05723e */ /* 0x002fc400000000ff */
        /* <DEDUP_REMOVED lines=27> */
[----:B------:R-:W-:-:S07]  /*14f10*/  FFMA.FTZ R10, R246, UR4, -R2 ;  /* 0x00000004f60a7c23 */ /* 0x000fce0008010802 */
[C---:B------:R-:W-:Y:S08]  /*14f20*/  HMMA.16816.F32 R116, R4.reuse, R14, R72 ;  /* 0x0000000e0474723c */ /* 0x040ff00000001848 */
[C---:B------:R-:W-:Y:S08]  /*14f30*/  HMMA.16816.F32 R128, R4.reuse, R22, R48 ;  /* 0x000000160480723c */ /* 0x040ff00000001830 */
[C---:B------:R-:W-:Y:S08]  /*14f40*/  HMMA.16816.F32 R136, R4.reuse, R28, R44 ;  /* 0x0000001c0488723c */ /* 0x040ff0000000182c */
[----:B------:R-:W-:Y:S01]  /*14f50*/  HMMA.16816.F32 R124, R4, R30, R32 ;  /* 0x0000001e047c723c */ /* 0x000fe20000001820 */
[--C-:B------:R-:W-:Y:S01]  /*14f60*/  FFMA.FTZ R6, R203, UR4, -R2.reuse ;  /* 0x00000004cb067c23 */ /* 0x100fe20008010802 */
[--C-:B------:R-:W-:Y:S01]  /*14f70*/  FFMA.FTZ R5, R243, UR4, -R2.reuse ;  /* 0x00000004f3057c23 */ /* 0x100fe20008010802 */
[----:B------:R-:W3:Y:S01]  /*14f80*/  LDL.LU R203, [R1+0x11c] ;  /* 0x00011c0001cb7983 */ /* 0x000ee20000300800 */
[--C-:B------:R-:W-:Y:S01]  /*14f90*/  FFMA.FTZ R4, R236, UR4, -R2.reuse ;  /* 0x00000004ec047c23 */ /* 0x100fe20008010802 */
[----:B------:R-:W-:-:S02]  /*14fa0*/  FFMA.FTZ R7, R251, UR4, -R2 ;  /* 0x00000004fb077c23 */ /* 0x000fc40008010802 */
[----:B------:R-:W4:Y:S01]  /*14fb0*/  LDL.LU R243, [R1+0x118] ;  /* 0x0001180001f37983 */ /* 0x000f220000300800 */
[----:B------:R-:W-:-:S03]  /*14fc0*/  FFMA.FTZ R32, R244, UR4, -R2 ;  /* 0x00000004f4207c23 */ /* 0x000fc60008010802 */
[----:B------:R-:W3:Y:S04]  /*14fd0*/  LDL.LU R236, [R1+0x114] ;  /* 0x0001140001ec7983 */ /* 0x000ee80000300800 */
[----:B------:R-:W4:Y:S01]  /*14fe0*/  LDL.LU R251, [R1+0x110] ;  /* 0x0001100001fb7983 */ /* 0x000f220000300800 */
[----:B------:R-:W-:-:S03]  /*14ff0*/  FFMA.FTZ R156, R113, UR4, -R2 ;  /* 0x00000004719c7c23 */ /* 0x000fc60008010802 */
[----:B------:R-:W3:Y:S01]  /*15000*/  LDL.LU R246, [R1+0x10c] ;  /* 0x00010c0001f67983 */ /* 0x000ee20000300800 */
[----:B------:R-:W-:-:S03]  /*15010*/  FFMA.FTZ R159, R112, UR4, -R2 ;  /* 0x00000004709f7c23 */ /* 0x000fc60008010802 */
[----:B------:R-:W3:Y:S01]  /*15020*/  LDL.LU R244, [R1+0x108] ;  /* 0x0001080001f47983 */ /* 0x000ee20000300800 */
[----:B--2---:R-:W-:Y:S01]  /*15030*/  FFMA.FTZ R67, R87, R37, R67 ;  /* 0x0000002557437223 */ /* 0x004fe20000010043 */
[----:B------:R-:W-:Y:S02]  /*15040*/  MOV R87, R237 ;  /* 0x000000ed00577202 */ /* 0x000fe40000000f00 */
[----:B------:R-:W-:Y:S01]  /*15050*/  MOV R237, R11 ;  /* 0x0000000b00ed7202 */ /* 0x000fe20000000f00 */
[--C-:B------:R-:W-:Y:S01]  /*15060*/  FFMA.FTZ R11, R250, UR4, -R2.reuse ;  /* 0x00000004fa0b7c23 */ /* 0x100fe20008010802 */
[----:B------:R-:W-:Y:S01]  /*15070*/  FFMA.FTZ R37, R247, UR4, -R2 ;  /* 0x00000004f7257c23 */ /* 0x000fe20008010802 */
[----:B------:R-:W2:Y:S04]  /*15080*/  LDL.LU R250, [R1+0x104] ;  /* 0x0001040001fa7983 */ /* 0x000ea80000300800 */
[----:B------:R-:W2:Y:S04]  /*15090*/  LDL.LU R247, [R1+0x100] ;  /* 0x0001000001f77983 */ /* 0x000ea80000300800 */
[----:B------:R-:W3:Y:S04]  /*150a0*/  LDL.LU R113, [R1+0xfc] ;  /* 0x0000fc0001717983 */ /* 0x000ee80000300800 */
[----:B------:R-:W2:Y:S01]  /*150b0*/  LDL.LU R112, [R1+0xf8] ;  /* 0x0000f80001707983 */ /* 0x000ea20000300800 */
[----:B------:R-:W-:-:S02]  /*150c0*/  MOV R160, R213 ;  /* 0x000000d500a07202 */ /* 0x000fc40000000f00 */
[----:B------:R-:W-:Y:S01]  /*150d0*/  MOV R161, R215 ;  /* 0x000000d700a17202 */ /* 0x000fe20000000f00 */
[----:B------:R-:W-:Y:S01]  /*150e0*/  IMAD.MOV.U32 R84, RZ, RZ, R224 ;  /* 0x000000ffff547224 */ /* 0x000fe200078e00e0 */
[----:B------:R-:W-:Y:S02]  /*150f0*/  MOV R143, R155 ;  /* 0x0000009b008f7202 */ /* 0x000fe40000000f00 */
[----:B------:R-:W-:Y:S01]  /*15100*/  MOV R163, R222 ;  /* 0x000000de00a37202 */ /* 0x000fe20000000f00 */
[----:B------:R1:W-:Y:S01]  /*15110*/  MUFU.EX2 R155, R5 ;  /* 0x00000005009b7308 */ /* 0x0003e20000000800 */
[----:B------:R-:W-:Y:S02]  /*15120*/  MOV R162, R165 ;  /* 0x000000a500a27202 */ /* 0x000fe40000000f00 */
[----:B------:R-:W-:Y:S02]  /*15130*/  MOV R140, R225 ;  /* 0x000000e1008c7202 */ /* 0x000fe40000000f00 */
[----:B------:R-:W-:-:S02]  /*15140*/  MOV R85, R252 ;  /* 0x000000fc00557202 */ /* 0x000fc40000000f00 */
[----:B------:R-:W-:Y:S01]  /*15150*/  MOV R141, R152 ;  /* 0x00000098008d7202 */ /* 0x000fe20000000f00 */
[----:B------:R-:W-:Y:S01]  /*15160*/  IMAD.MOV.U32 R152, RZ, RZ, R195 ;  /* 0x000000ffff987224 */ /* 0x000fe200078e00c3 */
[----:B------:R-:W-:Y:S01]  /*15170*/  MOV R86, R237 ;  /* 0x000000ed00567202 */ /* 0x000fe20000000f00 */
[----:B------:R-:W-:Y:S01]  /*15180*/  IMAD.MOV.U32 R237, RZ, RZ, R166 ;  /* 0x000000ffffed7224 */ /* 0x000fe200078e00a6 */
[----:B------:R-:W-:Y:S01]  /*15190*/  MOV R252, R194 ;  /* 0x000000c200fc7202 */ /* 0x000fe20000000f00 */
[----:B-1----:R-:W-:Y:S01]  /*151a0*/  FFMA.FTZ R5, R160, UR4, -R0 ;  /* 0x00000004a0057c23 */ /* 0x002fe20008010800 */
        /* <DEDUP_REMOVED lines=18> */
[----:B------:R-:W-:Y:S01]  /*152d0*/  FFMA.FTZ R2, R140, UR4, -R0 ;  /* 0x000000048c027c23 */ /* 0x000fe20008010800 */
        /* <DEDUP_REMOVED lines=8> */
[----:B------:R1:W-:Y:S01]  /*15360*/  MUFU.EX2 R245, R2 ;  /* 0x0000000200f57308 */ /* 0x0003e20000000800 */
[----:B------:R-:W-:Y:S01]  /*15370*/  MOV R82, R161 ;  /* 0x000000a100527202 */ /* 0x000fe20000000f00 */
[----:B------:R-:W-:Y:S01]  /*15380*/  IMAD.MOV.U32 R9, RZ, RZ, R163 ;  /* 0x000000ffff097224 */ /* 0x000fe200078e00a3 */
[----:B------:R-:W-:Y:S01]  /*15390*/  MOV R240, R85 ;  /* 0x0000005500f07202 */ /* 0x000fe20000000f00 */
[----:B------:R1:W-:Y:S01]  /*153a0*/  MUFU.EX2 R222, R4 ;  /* 0x0000000400de7308 */ /* 0x0003e20000000800 */
[----:B------:R-:W-:-:S02]  /*153b0*/  MOV R143, R152 ;  /* 0x00000098008f7202 */ /* 0x000fc40000000f00 */
[----:B------:R-:W-:Y:S02]  /*153c0*/  MOV R83, R162 ;  /* 0x000000a200537202 */ /* 0x000fe40000000f00 */
[----:B------:R-:W-:Y:S01]  /*153d0*/  MOV R85, R192 ;  /* 0x000000c000557202 */ /* 0x000fe20000000f00 */
[--C-:B------:R-:W-:Y:S01]  /*153e0*/  FFMA.FTZ R66, R160, UR4, -R0.reuse ;  /* 0x00000004a0427c23 */ /* 0x100fe20008010800 */
[--C-:B-1----:R-:W-:Y:S01]  /*153f0*/  FFMA.FTZ R2, R141, UR4, -R0.reuse ;  /* 0x000000048d027c23 */ /* 0x102fe20008010800 */
[----:B------:R-:W-:Y:S02]  /*15400*/  MOV R141, R84 ;  /* 0x00000054008d7202 */ /* 0x000fe40000000f00 */
[----:B------:R-:W-:Y:S01]  /*15410*/  MOV R84, R239 ;  /* 0x000000ef00547202 */ /* 0x000fe20000000f00 */
[----:B------:R-:W-:Y:S01]  /*15420*/  FFMA.FTZ R4, R140, UR4, -R0 ;  /* 0x000000048c047c23 */ /* 0x000fe20008010800 */
[----:B------:R-:W-:Y:S01]  /*15430*/  IMAD.MOV.U32 R239, RZ, RZ, R146 ;  /* 0x000000ffffef7224 */ /* 0x000fe200078e0092 */
[----:B------:R-:W-:Y:S01]  /*15440*/  MOV R140, R86 ;  /* 0x00000056008c7202 */ /* 0x000fe20000000f00 */
[----:B------:R-:W-:Y:S01]  /*15450*/  IMAD.MOV.U32 R160, RZ, RZ, R248 ;  /* 0x000000ffffa07224 */ /* 0x000fe200078e00f8 */
        /* <DEDUP_REMOVED lines=8> */
[----:B------:R-:W-:-:S02]  /*154e0*/  MOV R143, R87 ;  /* 0x00000057008f7202 */ /* 0x000fc40000000f00 */
[----:B------:R-:W-:Y:S02]  /*154f0*/  MOV R9, R140 ;  /* 0x0000008c00097202 */ /* 0x000fe40000000f00 */
[----:B------:R-:W-:Y:S01]  /*15500*/  MOV R56, R239 ;  /* 0x000000ef00387202 */ /* 0x000fe20000000f00 */
[----:B------:R-:W1:Y:S01]  /*15510*/  MUFU.EX2 R6, R6 ;  /* 0x0000000600067308 */ /* 0x000e620000000800 */
        /* <DEDUP_REMOVED lines=16> */
[----:B------:R-:W-:Y:S01]  /*15620*/  MOV R47, R160 ;  /* 0x000000a0002f7202 */ /* 0x000fe20000000f00 */
[--C-:B------:R-:W-:Y:S01]  /*15630*/  FFMA.FTZ R206, R102, UR4, -R0.reuse ;  /* 0x0000000466ce7c23 */ /* 0x100fe20008010800 */
[----:B------:R-:W-:Y:S01]  /*15640*/  MOV R51, R86 ;  /* 0x0000005600337202 */ /* 0x000fe20000000f00 */
[----:B------:R-:W-:Y:S01]  /*15650*/  FFMA.FTZ R205, R100, UR4, -R0 ;  /* 0x0000000464cd7c23 */ /* 0x000fe20008010800 */
[----:B------:R-:W-:-:S02]  /*15660*/  IMAD.MOV.U32 R59, RZ, RZ, R77 ;  /* 0x000000ffff3b7224 */ /* 0x000fc400078e004d */
[--C-:B------:R-:W-:Y:S01]  /*15670*/  FFMA.FTZ R0, R82, UR4, -R8.reuse ;  /* 0x0000000452007c23 */ /* 0x100fe20008010808 */
[----:B-1----:R-:W-:Y:S01]  /*15680*/  FFMA.FTZ R2, R46, UR4, -R8 ;  /* 0x000000042e027c23 */ /* 0x002fe20008010808 */
[----:B------:R-:W-:Y:S01]  /*15690*/  MOV R46, R50 ;  /* 0x00000032002e7202 */ /* 0x000fe20000000f00 */
[----:B------:R-:W-:Y:S01]  /*156a0*/  MUFU.EX2 R152, R7 ;  /* 0x0000000700987308 */ /* 0x000fe20000000800 */
[----:B------:R-:W-:Y:S01]  /*156b0*/  MOV R50, R57 ;  /* 0x0000003900327202 */ /* 0x000fe20000000f00 */
[----:B------:R-:W-:Y:S01]  /*156c0*/  IMAD.MOV.U32 R57, RZ, RZ, R239 ;  /* 0x000000ffff397224 */ /* 0x000fe200078e00ef */
[----:B------:R-:W-:Y:S01]  /*156d0*/  MOV R44, R47 ;  /* 0x0000002f002c7202 */ /* 0x000fe20000000f00 */
[----:B------:R-:W1:Y:S01]  /*156e0*/  MUFU.EX2 R48, R5 ;  /* 0x0000000500307308 */ /* 0x000e620000000800 */
[----:B------:R-:W-:Y:S01]  /*156f0*/  IMAD.MOV.U32 R47, RZ, RZ, R51 ;  /* 0x000000ffff2f7224 */ /* 0x000fe200078e0033 */
[----:B------:R-:W-:Y:S02]  /*15700*/  MOV R75, R83 ;  /* 0x00000053004b7202 */ /* 0x000fe40000000f00 */
[----:B------:R4:W4:Y:S01]  /*15710*/  MUFU.EX2 R252, R4 ;  /* 0x0000000400fc7308 */ /* 0x0009220000000800 */
[----:B------:R-:W-:-:S03]  /*15720*/  MOV R51, R59 ;  /* 0x0000003b00337202 */ /* 0x000fc60000000f00 */
[----:B------:R2:W-:Y:S01]  /*15730*/  MUFU.EX2 R239, R0 ;  /* 0x0000000000ef7308 */ /* 0x0005e20000000800 */
[----:B------:R-:W-:-:S04]  /*15740*/  MOV R49, R84 ;  /* 0x0000005400317202 */ /* 0x000fc80000000f00 */
[----:B------:R-:W-:Y:S02]  /*15750*/  MOV R45, R49 ;  /* 0x00000031002d7202 */ /* 0x000fe40000000f00 */
[----:B------:R-:W-:Y:S02]  /*15760*/  MOV R49, R56 ;  /* 0x0000003800317202 */ /* 0x000fe40000000f00 */
[----:B------:R-:W-:Y:S02]  /*15770*/  MOV R111, R6 ;  /* 0x00000006006f7202 */ /* 0x000fe40000000f00 */
[----:B-1----:R-:W-:Y:S02]  /*15780*/  F2FP.F16.F32.PACK_AB R5, R48, R245 ;  /* 0x000000f53005723e */ /* 0x002fe400000000ff */
[----:B----4-:R-:W-:Y:S02]  /*15790*/  F2FP.F16.F32.PACK_AB R4, R155, R111 ;  /* 0x0000006f9b04723e */ /* 0x010fe400000000ff */
[----:B------:R-:W-:-:S02]  /*157a0*/  F2FP.F16.F32.PACK_AB R6, R152, R222 ;  /* 0x000000de9806723e */ /* 0x000fc400000000ff */
[----:B------:R-:W-:Y:S02]  /*157b0*/  F2FP.F16.F32.PACK_AB R7, R248, R252 ;  /* 0x000000fcf807723e */ /* 0x000fe400000000ff */
[----:B------:R-:W-:-:S04]  /*157c0*/  MOV R72, R76 ;  /* 0x0000004c00487202 */ /* 0x000fc80000000f00 */
[----:B------:R-:W-:Y:S02]  /*157d0*/  MOV R56, R72 ;  /* 0x0000004800387202 */ /* 0x000fe40000000f00 */
[----:B------:R-:W-:Y:S02]  /*157e0*/  MOV R160, R87 ;  /* 0x0000005700a07202 */ /* 0x000fe40000000f00 */
[----:B------:R-:W-:Y:S02]  /*157f0*/  MOV R58, R79 ;  /* 0x0000004f003a7202 */ /* 0x000fe40000000f00 */
[C---:B------:R-:W-:Y:S08]  /*15800*/  HMMA.16816.F32 R76, R4.reuse, R14, R40 ;  /* 0x0000000e044c723c */ /* 0x040ff00000001828 */
[----:B------:R-:W-:Y:S01]  /*15810*/  HMMA.16816.F32 R40, R4, R30, R148 ;  /* 0x0000001e0428723c */ /* 0x000fe20000001894 */
[--C-:B------:R-:W-:Y:S01]  /*15820*/  FFMA.FTZ R149, R160, UR4, -R8.reuse ;  /* 0x00000004a0957c23 */ /* 0x100fe20008010808 */
[----:B------:R-:W-:Y:S01]  /*15830*/  FFMA.FTZ R160, R251, UR4, -R8 ;  /* 0x00000004fba07c23 */ /* 0x000fe20008010808 */
[----:B---3--:R-:W-:Y:S01]  /*15840*/  MOV R240, R113 ;  /* 0x0000007100f07202 */ /* 0x008fe20000000f00 */
[----:B--2---:R-:W-:-:S03]  /*15850*/  IMAD.MOV.U32 R73, RZ, RZ, R112 ;  /* 0x000000ffff497224 */ /* 0x004fc600078e0070 */
[----:B------:R-:W-:Y:S01]  /*15860*/  MOV R59, R240 ;  /* 0x000000f0003b7202 */ /* 0x000fe20000000f00 */
[--C-:B------:R-:W-:Y:S01]  /*15870*/  FFMA.FTZ R0, R73, UR4, -R8.reuse ;  /* 0x0000000449007c23 */ /* 0x100fe20008010808 */
[----:B------:R1:W2:Y:S04]  /*15880*/  MUFU.EX2 R240, R2 ;  /* 0x0000000200f07308 */ /* 0x0002a80000000800 */
[----:B------:R3:W-:Y:S01]  /*15890*/  MUFU.EX2 R241, R0 ;  /* 0x0000000000f17308 */ /* 0x0007e20000000800 */
[----:B-1----:R-:W-:Y:S01]  /*158a0*/  FFMA.FTZ R2, R74, UR4, -R8 ;  /* 0x000000044a027c23 */ /* 0x002fe20008010808 */
[----:B---3--:R-:W-:-:S03]  /*158b0*/  FFMA.FTZ R0, R75, UR4, -R3 ;  /* 0x000000044b007c23 */ /* 0x008fc60008010803 */
[----:B------:R1:W3:Y:S04]  /*158c0*/  MUFU.EX2 R242, R2 ;  /* 0x0000000200f27308 */ /* 0x0002e80000000800 */
[----:B------:R4:W-:Y:S01]  /*158d0*/  MUFU.EX2 R230, R0 ;  /* 0x0000000000e67308 */ /* 0x0009e20000000800 */
[--C-:B-1----:R-:W-:Y:S01]  /*158e0*/  FFMA.FTZ R2, R44, UR4, -R3.reuse ;  /* 0x000000042c027c23 */ /* 0x102fe20008010803 */
[----:B------:R-:W-:Y:S02]  /*158f0*/  MOV R44, R46 ;  /* 0x0000002e002c7202 */ /* 0x000fe40000000f00 */
[----:B------:R-:W-:Y:S01]  /*15900*/  MOV R46, R49 ;  /* 0x00000031002e7202 */ /* 0x000fe20000000f00 */
[----:B----4-:R-:W-:Y:S01]  /*15910*/  FFMA.FTZ R0, R45, UR4, -R3 ;  /* 0x000000042d007c23 */ /* 0x010fe20008010803 */
[----:B------:R-:W-:Y:S01]  /*15920*/  MOV R45, R47 ;  /* 0x0000002f002d7202 */ /* 0x000fe20000000f00 */
[----:B------:R-:W-:Y:S01]  /*15930*/  IMAD.MOV.U32 R47, RZ, RZ, R50 ;  /* 0x000000ffff2f7224 */ /* 0x000fe200078e0032 */
[----:B------:R-:W-:-:S02]  /*15940*/  MOV R49, R51 ;  /* 0x0000003300317202 */ /* 0x000fc40000000f00 */
[----:B------:R-:W-:Y:S01]  /*15950*/  MOV R51, R57 ;  /* 0x0000003900337202 */ /* 0x000fe20000000f00 */
[----:B------:R-:W-:Y:S02]  /*15960*/  IMAD.MOV.U32 R57, RZ, RZ, R143 ;  /* 0x000000ffff397224 */ /* 0x000fe400078e008f */
[----:B------:R-:W4:Y:S01]  /*15970*/  LDL.LU R143, [R1+0x54] ;  /* 0x00005400018f7983 */ /* 0x000f220000300800 */
[----:B------:R-:W-:Y:S02]  /*15980*/  IMAD.MOV.U32 R249, RZ, RZ, R45 ;  /* 0x000000fffff97224 */ /* 0x000fe400078e002d */
[----:B------:R-:W-:Y:S01]  /*15990*/  FFMA.FTZ R36, R46, UR4, -R8 ;  /* 0x000000042e247c23 */ /* 0x000fe20008010808 */
[----:B------:R-:W4:Y:S01]  /*159a0*/  LDL.LU R223, [R1+0x30] ;  /* 0x0000300001df7983 */ /* 0x000f220000300800 */
[----:B------:R-:W-:Y:S01]  /*159b0*/  MOV R226, R47 ;  /* 0x0000002f00e27202 */ /* 0x000fe20000000f00 */
[----:B------:R-:W-:Y:S02]  /*159c0*/  IMAD.MOV.U32 R45, RZ, RZ, R142 ;  /* 0x000000ffff2d7224 */ /* 0x000fe400078e008e */
[----:B------:R-:W-:Y:S01]  /*159d0*/  FFMA.FTZ R142, R225, UR4, -R8 ;  /* 0x00000004e18e7c23 */ /* 0x000fe20008010808 */
[----:B------:R-:W4:Y:S01]  /*159e0*/  LDL.LU R46, [R1+0xa0] ;  /* 0x0000a000012e7983 */ /* 0x000f220000300800 */
[C---:B------:R-:W-:Y:S03]  /*159f0*/  HMMA.16816.F32 R72, R4.reuse, R22, R88 ;  /* 0x000000160448723c */ /* 0x040fe60000001858 */
[----:B------:R-:W4:Y:S04]  /*15a00*/  LDL.LU R47, [R1+0x98] ;  /* 0x00009800012f7983 */ /* 0x000f280000300800 */
[----:B------:R-:W4:Y:S04]  /*15a10*/  LDL.LU R225, [R1+0x90] ;  /* 0x0000900001e17983 */ /* 0x000f280000300800 */
[----:B------:R-:W4:Y:S04]  /*15a20*/  LDL.LU R91, [R1+0x88] ;  /* 0x00008800015b7983 */ /* 0x000f280000300800 */
[----:B------:R-:W4:Y:S01]  /*15a30*/  LDL.LU R251, [R1+0xf4] ;  /* 0x0000f40001fb7983 */ /* 0x000f220000300800 */
[C---:B------:R-:W-:Y:S08]  /*15a40*/  HMMA.16816.F32 R112, R4.reuse, R16, R68 ;  /* 0x000000100470723c */ /* 0x040ff00000001844 */
[C---:B------:R-:W-:Y:S01]  /*15a50*/  HMMA.16816.F32 R100, R4.reuse, R18, R60 ;  /* 0x000000120464723c */ /* 0x040fe2000000183c */
[----:B------:R-:W-:Y:S07]  /*15a60*/  LDSM.16.MT88.4 R16, [R64+0x2000] ;  /* 0x002000004010783b */ /* 0x000fee0000004200 */
[----:B------:R-:W-:Y:S01]  /*15a70*/  HMMA.16816.F32 R80, R4, R20, R24 ;  /* 0x000000140450723c */ /* 0x000fe20000001818 */
[----:B------:R-:W1:Y:S01]  /*15a80*/  LDSM.16.MT88.4 R24, [R232+0xa000] ;  /* 0x00a00000e818783b */ /* 0x000e620000004200 */
[----:B------:R-:W-:Y:S01]  /*15a90*/  MOV R50, R56 ;  /* 0x0000003800327202 */ /* 0x000fe20000000f00 */
[----:B------:R-:W-:Y:S01]  /*15aa0*/  FFMA.FTZ R9, R9, UR4, -R3 ;  /* 0x0000000409097c23 */ /* 0x000fe20008010803 */
[----:B------:R-:W-:Y:S01]  /*15ab0*/  MOV R56, R58 ;  /* 0x0000003a00387202 */ /* 0x000fe20000000f00 */
[----:B------:R-:W1:Y:S01]  /*15ac0*/  LDSM.16.MT88.4 R20, [R233+0xa000] ;  /* 0x00a00000e914783b */ /* 0x000e620000004200 */
[----:B------:R-:W-:-:S02]  /*15ad0*/  MOV R58, R59 ;  /* 0x0000003b003a7202 */ /* 0x000fc40000000f00 */
[----:B------:R-:W-:Y:S01]  /*15ae0*/  MOV R59, R140 ;  /* 0x0000008c003b7202 */ /* 0x000fe20000000f00 */
[C---:B------:R-:W-:Y:S01]  /*15af0*/  HMMA.16816.F32 R84, R4.reuse, R12, R52 ;  /* 0x0000000c0454723c */ /* 0x040fe20000001834 */
[----:B------:R-:W-:Y:S01]  /*15b00*/  MOV R140, R141 ;  /* 0x0000008d008c7202 */ /* 0x000fe20000000f00 */
[----:B------:R-:W4:Y:S01]  /*15b10*/  LDSM.16.MT88.4 R12, [R204+0x2000] ;  /* 0x00200000cc0c783b */ /* 0x000f220000004200 */
[----:B------:R-:W-:Y:S01]  /*15b20*/  MOV R141, R237 ;  /* 0x000000ed008d7202 */ /* 0x000fe20000000f00 */
[----:B------:R-:W3:Y:S04]  /*15b30*/  MUFU.EX2 R235, R9 ;  /* 0x0000000900eb7308 */ /* 0x000ee80000000800 */
[----:B------:R-:W-:Y:S04]  /*15b40*/  MUFU.EX2 R237, R2 ;  /* 0x0000000200ed7308 */ /* 0x000fe80000000800 */
[----:B------:R-:W1:Y:S01]  /*15b50*/  MUFU.EX2 R231, R0 ;  /* 0x0000000000e77308 */ /* 0x000e620000000800 */
[----:B------:R-:W-:Y:S01]  /*15b60*/  HMMA.16816.F32 R68, R4, R28, R92 ;  /* 0x0000001c0444723c */ /* 0x000fe2000000185c */
[----:B--2---:R-:W-:-:S02]  /*15b70*/  F2FP.F16.F32.PACK_AB R4, R240, R239 ;  /* 0x000000eff004723e */ /* 0x004fc400000000ff */
[----:B---3--:R-:W-:Y:S02]  /*15b80*/  F2FP.F16.F32.PACK_AB R6, R242, R241 ;  /* 0x000000f1f206723e */ /* 0x008fe400000000ff */
[----:B------:R-:W-:Y:S01]  /*15b90*/  F2FP.F16.F32.PACK_AB R5, R235, R230 ;  /* 0x000000e6eb05723e */ /* 0x000fe200000000ff */
[----:B------:R-:W-:Y:S01]  /*15ba0*/  IMAD.MOV.U32 R28, RZ, RZ, R48 ;  /* 0x000000ffff1c7224 */ /* 0x000fe200078e0030 */
[----:B------:R-:W-:Y:S02]  /*15bb0*/  MOV R95, R45 ;  /* 0x0000002d005f7202 */ /* 0x000fe40000000f00 */
[----:B-1----:R-:W-:Y:S01]  /*15bc0*/  F2FP.F16.F32.PACK_AB R7, R231, R237 ;  /* 0x000000ede707723e */ /* 0x002fe200000000ff */
[----:B------:R-:W-:Y:S01]  /*15bd0*/  FFMA.FTZ R0, R44, UR4, -R8 ;  /* 0x000000042c007c23 */ /* 0x000fe20008010808 */
[----:B------:R-:W-:-:S04]  /*15be0*/  MOV R44, R59 ;  /* 0x0000003b002c7202 */ /* 0x000fc80000000f00 */
[----:B------:R-:W-:Y:S01]  /*15bf0*/  MOV R94, R44 ;  /* 0x0000002c005e7202 */ /* 0x000fe20000000f00 */
[----:B------:R-:W-:Y:S01]  /*15c00*/  HMMA.16816.F32 R60, R4, R24, R96 ;  /* 0x00000018043c723c */ /* 0x000fe20000001860 */
[----:B------:R-:W-:Y:S02]  /*15c10*/  MOV R93, R226 ;  /* 0x000000e2005d7202 */ /* 0x000fe40000000f00 */
[----:B------:R-:W-:Y:S01]  /*15c20*/  MUFU.EX2 R226, R37 ;  /* 0x0000002500e27308 */ /* 0x000fe20000000800 */
[----:B------:R-:W-:Y:S02]  /*15c30*/  MOV R99, R224 ;  /* 0x000000e000637202 */ /* 0x000fe40000000f00 */
[----:B------:R-:W-:Y:S01]  /*15c40*/  MOV R33, R58 ;  /* 0x0000003a00217202 */ /* 0x000fe20000000f00 */
[----:B------:R-:W-:Y:S01]  /*15c50*/  MUFU.EX2 R229, R10 ;  /* 0x0000000a00e57308 */ /* 0x000fe20000000800 */
[----:B------:R-:W-:-:S03]  /*15c60*/  FFMA.FTZ R35, R51, UR4, -R8 ;  /* 0x0000000433237c23 */ /* 0x000fc60008010808 */
[----:B------:R-:W-:Y:S04]  /*15c70*/  MUFU.EX2 R227, R11 ;  /* 0x0000000b00e37308 */ /* 0x000fe80000000800 */
[----:B------:R1:W-:Y:S01]  /*15c80*/  MUFU.EX2 R224, R65 ;  /* 0x0000004100e07308 */ /* 0x0003e20000000800 */
[----:B------:R-:W-:Y:S01]  /*15c90*/  MOV R51, R56 ;  /* 0x0000003800337202 */ /* 0x000fe20000000f00 */
[--C-:B------:R-:W-:Y:S01]  /*15ca0*/  FFMA.FTZ R33, R33, UR4, -R3.reuse ;  /* 0x0000000421217c23 */ /* 0x100fe20008010803 */
[----:B------:R-:W-:Y:S02]  /*15cb0*/  FFMA.FTZ R148, R246, UR4, -R3 ;  /* 0x00000004f6947c23 */ /* 0x000fe40008010803 */
[----:B------:R-:W-:Y:S01]  /*15cc0*/  MOV R92, R51 ;  /* 0x00000033005c7202 */ /* 0x000fe20000000f00 */
[--C-:B------:R-:W-:Y:S01]  /*15cd0*/  FFMA.FTZ R34, R57, UR4, -R8.reuse ;  /* 0x0000000439227c23 */ /* 0x100fe20008010808 */
[--C-:B------:R-:W-:Y:S01]  /*15ce0*/  FFMA.FTZ R141, R141, UR4, -R8.reuse ;  /* 0x000000048d8d7c23 */ /* 0x100fe20008010808 */
[--C-:B------:R-:W-:Y:S01]  /*15cf0*/  FFMA.FTZ R140, R140, UR4, -R8.reuse ;  /* 0x000000048c8c7c23 */ /* 0x100fe20008010808 */
[----:B------:R-:W-:Y:S01]  /*15d00*/  FFMA.FTZ R150, R249, UR4, -R8 ;  /* 0x00000004f9967c23 */ /* 0x000fe20008010808 */
[----:B------:R-:W-:Y:S01]  /*15d10*/  MOV R249, R49 ;  /* 0x0000003100f97202 */ /* 0x000fe20000000f00 */
[----:B------:R-:W-:Y:S01]  /*15d20*/  HMMA.16816.F32 R56, R4, R26, R104 ;  /* 0x0000001a0438723c */ /* 0x000fe20000001868 */
[----:B------:R-:W-:-:S02]  /*15d30*/  MOV R29, R50 ;  /* 0x00000032001d7202 */ /* 0x000fc40000000f00 */
[----:B------:R-:W-:Y:S02]  /*15d40*/  MOV R30, R92 ;  /* 0x0000005c001e7202 */ /* 0x000fe40000000f00 */
[----:B------:R-:W-:-:S03]  /*15d50*/  MOV R31, R93 ;  /* 0x0000005d001f7202 */ /* 0x000fc60000000f00 */
[C---:B------:R-:W-:Y:S08]  /*15d60*/  HMMA.16816.F32 R52, R4.reuse, R20, R120 ;  /* 0x000000140434723c */ /* 0x040ff00000001878 */
[----:B------:R-:W-:Y:S01]  /*15d70*/  HMMA.16816.F32 R48, R4, R22, R116 ;  /* 0x000000160430723c */ /* 0x000fe20000001874 */
[----:B-1----:R-:W-:Y:S01]  /*15d80*/  FADD.FTZ R65, R234, R108 ;  /* 0x0000006cea417221 */ /* 0x002fe20000010000 */
[----:B------:R-:W-:Y:S01]  /*15d90*/  FADD.FTZ R67, R238, R67 ;  /* 0x00000043ee437221 */ /* 0x000fe20000010000 */
[----:B----4-:R-:W-:Y:S01]  /*15da0*/  FFMA.FTZ R151, R223, UR4, -R8 ;  /* 0x00000004df977c23 */ /* 0x010fe20008010808 */
[----:B------:R-:W-:-:S02]  /*15db0*/  MOV R223, R228 ;  /* 0x000000e400df7202 */ /* 0x000fc40000000f00 */
[----:B------:R1:W2:Y:S01]  /*15dc0*/  MUFU.EX2 R228, R32 ;  /* 0x0000002000e47308 */ /* 0x0002a20000000800 */
[----:B------:R-:W-:Y:S02]  /*15dd0*/  FFMA.FTZ R2, R47, UR4, -R3 ;  /* 0x000000042f027c23 */ /* 0x000fe40008010803 */
[----:B------:R-:W-:Y:S02]  /*15de0*/  IMAD.MOV.U32 R9, RZ, RZ, R223 ;  /* 0x000000ffff097224 */ /* 0x000fe400078e00df */
[----:B------:R-:W-:Y:S01]  /*15df0*/  MUFU.EX2 R223, R39 ;  /* 0x0000002700df7308 */ /* 0x000fe20000000800 */
[--C-:B------:R-:W-:Y:S01]  /*15e00*/  FFMA.FTZ R37, R225, UR4, -R3.reuse ;  /* 0x00000004e1257c23 */ /* 0x100fe20008010803 */
[--C-:B-1----:R-:W-:Y:S02]  /*15e10*/  FFMA.FTZ R32, R46, UR4, -R3.reuse ;  /* 0x000000042e207c23 */ /* 0x102fe40008010803 */
[C---:B------:R-:W-:Y:S01]  /*15e20*/  HMMA.16816.F32 R44, R4.reuse, R16, R132 ;  /* 0x00000010042c723c */ /* 0x040fe20000001884 */
[----:B------:R-:W-:Y:S01]  /*15e30*/  FFMA.FTZ R133, R91, UR4, -R3 ;  /* 0x000000045b857c23 */ /* 0x000fe20008010803 */
[----:B------:R1:W3:Y:S06]  /*15e40*/  MUFU.EX2 R225, R38 ;  /* 0x0000002600e17308 */ /* 0x0002ec0000000800 */
[----:B------:R-:W-:Y:S01]  /*15e50*/  HMMA.16816.F32 R88, R4, R18, R128 ;  /* 0x000000120458723c */ /* 0x000fe20000001880 */
[----:B------:R-:W-:-:S02]  /*15e60*/  MOV R131, R28 ;  /* 0x0000001c00837202 */ /* 0x000fc40000000f00 */
[----:B------:R-:W-:Y:S02]  /*15e70*/  MOV R28, R222 ;  /* 0x000000de001c7202 */ /* 0x000fe40000000f00 */
[----:B------:R4:W3:Y:S01]  /*15e80*/  MUFU.EX2 R222, R66 ;  /* 0x0000004200de7308 */ /* 0x0008e20000000800 */
[--C-:B------:R-:W-:Y:S01]  /*15e90*/  FFMA.FTZ R132, R251, UR4, -R3.reuse ;  /* 0x00000004fb847c23 */ /* 0x100fe20008010803 */
[--C-:B------:R-:W-:Y:S01]  /*15ea0*/  FFMA.FTZ R134, R250, UR4, -R3.reuse ;  /* 0x00000004fa867c23 */ /* 0x100fe20008010803 */
[--C-:B------:R-:W-:Y:S01]  /*15eb0*/  FFMA.FTZ R135, R247, UR4, -R3.reuse ;  /* 0x00000004f7877c23 */ /* 0x100fe20008010803 */
[--C-:B------:R-:W-:Y:S01]  /*15ec0*/  FFMA.FTZ R129, R244, UR4, -R3.reuse ;  /* 0x00000004f4817c23 */ /* 0x100fe20008010803 */
[--C-:B------:R-:W-:Y:S01]  /*15ed0*/  FFMA.FTZ R128, R243, UR4, -R3.reuse ;  /* 0x00000004f3807c23 */ /* 0x100fe20008010803 */
[----:B------:R-:W-:Y:S01]  /*15ee0*/  FFMA.FTZ R130, R236, UR4, -R3 ;  /* 0x00000004ec827c23 */ /* 0x000fe20008010803 */
[----:B------:R-:W-:Y:S01]  /*15ef0*/  FADD.FTZ R3, R171, R109 ;  /* 0x0000006dab037221 */ /* 0x000fe20000010000 */
[----:B------:R-:W-:Y:S01]  /*15f00*/  FFMA.FTZ R143, R143, UR4, -R8 ;  /* 0x000000048f8f7c23 */ /* 0x000fe20008010808 */
[----:B------:R-:W-:Y:S01]  /*15f10*/  FADD.FTZ R8, R173, R110 ;  /* 0x0000006ead087221 */ /* 0x000fe20000010000 */
[----:B------:R-:W-:Y:S01]  /*15f20*/  MOV R110, R95 ;  /* 0x0000005f006e7202 */ /* 0x000fe20000000f00 */
[----:B-1----:R-:W-:Y:S01]  /*15f30*/  FADD.FTZ R38, R170, R3 ;  /* 0x00000003aa267221 */ /* 0x002fe20000010000 */
[----:B------:R-:W-:Y:S01]  /*15f40*/  MOV R3, R99 ;  /* 0x0000006300037202 */ /* 0x000fe20000000f00 */
[----:B------:R-:W-:Y:S01]  /*15f50*/  MUFU.EX2 R133, R133 ;  /* 0x0000008500857308 */ /* 0x000fe20000000800 */
[----:B----4-:R-:W-:Y:S01]  /*15f60*/  IMAD.MOV.U32 R66, RZ, RZ, R94 ;  /* 0x000000ffff427224 */ /* 0x010fe200078e005e */
[----:B------:R-:W-:Y:S01]  /*15f70*/  HMMA.16816.F32 R96, R4, R14, R124 ;  /* 0x0000000e0460723c */ /* 0x000fe2000000187c */
[----:B------:R1:W5:Y:S01]  /*15f80*/  LDL.LU R251, [R1+0xf0] ;  /* 0x0000f00001fb7983 */ /* 0x0003620000300800 */
[----:B------:R-:W-:-:S06]  /*15f90*/  FADD.FTZ R39, R174, R8 ;  /* 0x00000008ae277221 */ /* 0x000fcc0000010000 */
[----:B------:R-:W-:Y:S01]  /*15fa0*/  HMMA.16816.F32 R92, R4, R12, R136 ;  /* 0x0000000c045c723c */ /* 0x000fe20000001888 */
[----:B--2---:R-:W-:Y:S02]  /*15fb0*/  F2FP.F16.F32.PACK_AB R4, R228, R229 ;  /* 0x000000e5e404723e */ /* 0x004fe400000000ff */
[----:B------:R-:W-:Y:S02]  /*15fc0*/  MOV R171, R31 ;  /* 0x0000001f00ab7202 */ /* 0x000fe40000000f00 */
[----:B------:R-:W-:Y:S02]  /*15fd0*/  MOV R170, R131 ;  /* 0x0000008300aa7202 */ /* 0x000fe40000000f00 */
[----:B------:R-:W-:Y:S01]  /*15fe0*/  MOV R173, R220 ;  /* 0x000000dc00ad7202 */ /* 0x000fe20000000f00 */
[----:B------:R-:W-:Y:S01]  /*15ff0*/  FADD.FTZ R3, R3, R67 ;  /* 0x0000004303037221 */ /* 0x000fe20000010000 */
[----:B---3--:R-:W-:Y:S01]  /*16000*/  F2FP.F16.F32.PACK_AB R5, R224, R225 ;  /* 0x000000e1e005723e */ /* 0x008fe200000000ff */
[----:B------:R-:W-:Y:S01]  /*16010*/  MUFU.EX2 R132, R132 ;  /* 0x0000008400847308 */ /* 0x000fe20000000800 */
[----:B------:R-:W-:Y:S01]  /*16020*/  F2FP.F16.F32.PACK_AB R6, R226, R227 ;  /* 0x000000e3e206723e */ /* 0x000fe200000000ff */
[----:B------:R1:W5:Y:S01]  /*16030*/  LDL.LU R250, [R1+0xec] ;  /* 0x0000ec0001fa7983 */ /* 0x0003620000300800 */
[----:B------:R-:W-:Y:S01]  /*16040*/  F2FP.F16.F32.PACK_AB R7, R222, R223 ;  /* 0x000000dfde07723e */ /* 0x000fe200000000ff */
[----:B------:R-:W-:Y:S01]  /*16050*/  IMAD.MOV.U32 R137, RZ, RZ, R29 ;  /* 0x000000ffff897224 */ /* 0x000fe200078e001d */
[----:B------:R-:W-:-:S02]  /*16060*/  MOV R174, R30 ;  /* 0x0000001e00ae7202 */ /* 0x000fc40000000f00 */
[----:B------:R-:W-:Y:S01]  /*16070*/  MOV R136, R28 ;  /* 0x0000001c00887202 */ /* 0x000fe20000000f00 */
[----:B------:R-:W-:Y:S01]  /*16080*/  IMAD.MOV.U32 R131, RZ, RZ, R218 ;  /* 0x000000ffff837224 */ /* 0x000fe200078e00da */
[----:B------:R-:W-:Y:S01]  /*16090*/  LDSM.16.MT88.4 R28, [R64+0x2800] ;  /* 0x00280000401c783b */ /* 0x000fe20000004200 */
[C---:B------:R-:W-:Y:S01]  /*160a0*/  HMMA.16816.F32 R112, R4.reuse, R24, R112 ;  /* 0x000000180470723c */ /* 0x040fe20000001870 */
[----:B------:R-:W-:Y:S02]  /*160b0*/  MOV R25, R9 ;  /* 0x0000000900197202 */ /* 0x000fe40000000f00 */
[----:B------:R-:W-:Y:S01]  /*160c0*/  LDSM.16.MT88.4 R8, [R232+0xa800] ;  /* 0x00a80000e808783b */ /* 0x000fe20000004200 */
[----:B------:R-:W-:Y:S01]  /*160d0*/  MOV R138, R249 ;  /* 0x000000f9008a7202 */ /* 0x000fe20000000f00 */
[----:B------:R-:W-:Y:S01]  /*160e0*/  MUFU.EX2 R220, R35 ;  /* 0x0000002300dc7308 */ /* 0x000fe20000000800 */
[----:B------:R-:W-:Y:S01]  /*160f0*/  MOV R139, R219 ;  /* 0x000000db008b7202 */ /* 0x000fe20000000f00 */
[----:B------:R1:W5:Y:S01]  /*16100*/  LDL.LU R247, [R1+0xe8] ;  /* 0x0000e80001f77983 */ /* 0x0003620000300800 */
[----:B------:R-:W-:Y:S01]  /*16110*/  HMMA.16816.F32 R104, R4, R26, R100 ;  /* 0x0000001a0468723c */ /* 0x000fe20000001864 */
[----:B------:R-:W-:Y:S01]  /*16120*/  IMAD.MOV.U32 R103, RZ, RZ, R66 ;  /* 0x000000ffff677224 */ /* 0x000fe200078e0042 */
[----:B------:R-:W-:-:S06]  /*16130*/  MOV R66, R217 ;  /* 0x000000d900427202 */ /* 0x000fcc0000000f00 */
[C---:B------:R-:W-:Y:S01]  /*16140*/  HMMA.16816.F32 R124, R4.reuse, R16, R80 ;  /* 0x00000010047c723c */ /* 0x040fe20000001850 */
[----:B------:R2:W-:Y:S01]  /*16150*/  MUFU.EX2 R217, R32 ;  /* 0x0000002000d97308 */ /* 0x0005e20000000800 */
[----:B------:R-:W-:Y:S01]  /*16160*/  MOV R16, R110 ;  /* 0x0000006e00107202 */ /* 0x000fe20000000f00 */
[----:B------:R1:W5:Y:S05]  /*16170*/  LDL.LU R246, [R1+0xe4] ;  /* 0x0000e40001f67983 */ /* 0x00036a0000300800 */
[C---:B------:R-:W-:Y:S08]  /*16180*/  HMMA.16816.F32 R116, R4.reuse, R20, R84 ;  /* 0x000000140474723c */ /* 0x040ff00000001854 */
[----:B------:R-:W-:Y:S01]  /*16190*/  HMMA.16816.F32 R120, R4, R22, R76 ;  /* 0x000000160478723c */ /* 0x000fe2000000184c */
[----:B--2---:R-:W-:Y:S01]  /*161a0*/  MOV R32, R111 ;  /* 0x0000006f00207202 */ /* 0x004fe20000000f00 */
[----:B------:R-:W2:Y:S01]  /*161b0*/  LDSM.16.MT88.4 R20, [R233+0xa800] ;  /* 0x00a80000e914783b */ /* 0x000ea20000004200 */
[----:B------:R3:W-:Y:S01]  /*161c0*/  MUFU.EX2 R218, R0 ;  /* 0x0000000000da7308 */ /* 0x0007e20000000800 */
[----:B------:R-:W-:-:S03]  /*161d0*/  MOV R249, R221 ;  /* 0x000000dd00f97202 */ /* 0x000fc60000000f00 */
[----:B------:R-:W4:Y:S01]  /*161e0*/  MUFU.EX2 R219, R36 ;  /* 0x0000002400db7308 */ /* 0x000f220000000800 */
[C---:B------:R-:W-:Y:S01]  /*161f0*/  HMMA.16816.F32 R108, R4.reuse, R18, R72 ;  /* 0x00000012046c723c */ /* 0x040fe20000001848 */
[----:B------:R-:W-:Y:S01]  /*16200*/  IMAD.MOV.U32 R19, RZ, RZ, R25 ;  /* 0x000000ffff137224 */ /* 0x000fe200078e0019 */
[----:B------:R-:W-:Y:S01]  /*16210*/  MOV R35, R171 ;  /* 0x000000ab00237202 */ /* 0x000fe20000000f00 */
[----:B------:R-:W1:Y:S01]  /*16220*/  LDSM.16.MT88.4 R24, [R204+0x2800] ;  /* 0x00280000cc18783b */ /* 0x000e620000004200 */
[----:B------:R-:W-:Y:S02]  /*16230*/  MOV R18, R214 ;  /* 0x000000d600127202 */ /* 0x000fe40000000f00 */
[----:B------:R4:W-:Y:S01]  /*16240*/  MUFU.EX2 R214, R2 ;  /* 0x0000000200d67308 */ /* 0x0009e20000000800 */
[----:B------:R-:W-:Y:S01]  /*16250*/  MOV R17, R155 ;  /* 0x0000009b00117202 */ /* 0x000fe20000000f00 */
[----:B------:R-:W-:Y:S01]  /*16260*/  HMMA.16816.F32 R80, R4, R14, R40 ;  /* 0x0000000e0450723c */ /* 0x000fe20000001828 */
[----:B---3--:R-:W-:Y:S01]  /*16270*/  MOV R0, R211 ;  /* 0x000000d300007202 */ /* 0x008fe20000000f00 */
[----:B------:R3:W-:Y:S01]  /*16280*/  MUFU.EX2 R221, R34 ;  /* 0x0000002200dd7308 */ /* 0x0007e20000000800 */
[----:B------:R-:W-:Y:S01]  /*16290*/  MOV R211, R215 ;  /* 0x000000d700d37202 */ /* 0x000fe20000000f00 */
[----:B------:R1:W5:Y:S02]  /*162a0*/  LDL.LU R244, [R1+0xe0] ;  /* 0x0000e00001f47983 */ /* 0x0003640000300800 */
[----:B------:R3:W2:Y:S01]  /*162b0*/  MUFU.EX2 R215, R33 ;  /* 0x0000002100d77308 */ /* 0x0006a20000000800 */
[----:B----4-:R-:W-:-:S03]  /*162c0*/  MOV R2, R216 ;  /* 0x000000d800027202 */ /* 0x010fc60000000f00 */
[----:B------:R-:W-:Y:S01]  /*162d0*/  MUFU.EX2 R134, R134 ;  /* 0x0000008600867308 */ /* 0x000fe20000000800 */
[----:B------:R-:W-:Y:S01]  /*162e0*/  MOV R36, R249 ;  /* 0x000000f900247202 */ /* 0x000fe20000000f00 */
[----:B------:R4:W5:Y:S02]  /*162f0*/  LDL.LU R243, [R1+0xdc] ;  /* 0x0000dc0001f37983 */ /* 0x0009640000300800 */
[----:B------:R-:W1:Y:S01]  /*16300*/  MUFU.EX2 R216, R37 ;  /* 0x0000002500d87308 */ /* 0x000e620000000800 */
[----:B---3--:R-:W-:Y:S01]  /*16310*/  IMAD.MOV.U32 R34, RZ, RZ, R174 ;  /* 0x000000ffff227224 */ /* 0x008fe200078e00ae */
[----:B------:R-:W-:Y:S02]  /*16320*/  MOV R174, R137 ;  /* 0x0000008900ae7202 */ /* 0x000fe40000000f00 */
[----:B------:R-:W-:Y:S01]  /*16330*/  MOV R33, R170 ;  /* 0x000000aa00217202 */ /* 0x000fe20000000f00 */
[----:B------:R-:W-:Y:S01]  /*16340*/  IMAD.MOV.U32 R137, RZ, RZ, R153 ;  /* 0x000000ffff897224 */ /* 0x000fe200078e0099 */
        /* <DEDUP_REMOVED lines=8> */
[----:B------:R-:W-:Y:S01]  /*163d0*/  HMMA.16816.F32 R152, R4, R12, R68 ;  /* 0x0000000c0498723c */ /* 0x000fe20000001844 */
[----:B------:R-:W-:Y:S01]  /*163e0*/  MOV R66, R131 ;  /* 0x0000008300427202 */ /* 0x000fe20000000f00 */
[----:B------:R-:W-:Y:S01]  /*163f0*/  IMAD.MOV.U32 R69, RZ, RZ, R212 ;  /* 0x000000ffff457224 */ /* 0x000fe200078e00d4 */
[----:B------:R-:W-:Y:S01]  /*16400*/  MOV R12, R211 ;  /* 0x000000d3000c7202 */ /* 0x000fe20000000f00 */
[----:B------:R-:W-:Y:S01]  /*16410*/  MUFU.EX2 R212, R158 ;  /* 0x0000009e00d47308 */ /* 0x000fe20000000800 */
[----:B------:R-:W-:Y:S01]  /*16420*/  MOV R13, R213 ;  /* 0x000000d5000d7202 */ /* 0x000fe20000000f00 */
[----:B------:R4:W5:Y:S01]  /*16430*/  LDL.LU R234, [R1+0xd4] ;  /* 0x0000d40001ea7983 */ /* 0x0009620000300800 */
[----:B------:R-:W-:Y:S01]  /*16440*/  MOV R68, R210 ;  /* 0x000000d200447202 */ /* 0x000fe20000000f00 */
[----:B------:R3:W-:Y:S01]  /*16450*/  MUFU.EX2 R211, R156 ;  /* 0x0000009c00d37308 */ /* 0x0007e20000000800 */
[----:B------:R-:W-:-:S02]  /*16460*/  MOV R70, R209 ;  /* 0x000000d100467202 */ /* 0x000fc40000000f00 */
[----:B------:R-:W-:Y:S01]  /*16470*/  MOV R71, R208 ;  /* 0x000000d000477202 */ /* 0x000fe20000000f00 */
[----:B------:R-:W4:Y:S01]  /*16480*/  MUFU.EX2 R210, R159 ;  /* 0x0000009f00d27308 */ /* 0x000f220000000800 */
[----:B------:R-:W-:-:S03]  /*16490*/  MOV R43, R207 ;  /* 0x000000cf002b7202 */ /* 0x000fc60000000f00 */
[----:B------:R-:W-:Y:S04]  /*164a0*/  MUFU.EX2 R213, R157 ;  /* 0x0000009d00d57308 */ /* 0x000fe80000000800 */
[----:B------:R-:W-:Y:S04]  /*164b0*/  MUFU.EX2 R207, R144 ;  /* 0x0000009000cf7308 */ /* 0x000fe80000000800 */
[----:B------:R-:W4:Y:S04]  /*164c0*/  MUFU.EX2 R131, R147 ;  /* 0x0000009300837308 */ /* 0x000f280000000800 */
[----:B------:R-:W-:Y:S04]  /*164d0*/  MUFU.EX2 R208, R146 ;  /* 0x0000009200d07308 */ /* 0x000fe80000000800 */
[----:B------:R-:W4:Y:S01]  /*164e0*/  MUFU.EX2 R209, R145 ;  /* 0x0000009100d17308 */ /* 0x000f220000000800 */
[----:B------:R-:W-:-:S02]  /*164f0*/  F2FP.F16.F32.PACK_AB R4, R219, R218 ;  /* 0x000000dadb04723e */ /* 0x000fc400000000ff */
[----:B--2---:R-:W-:Y:S02]  /*16500*/  F2FP.F16.F32.PACK_AB R5, R217, R215 ;  /* 0x000000d7d905723e */ /* 0x004fe400000000ff */
[----:B------:R-:W-:Y:S02]  /*16510*/  F2FP.F16.F32.PACK_AB R6, R221, R220 ;  /* 0x000000dcdd06723e */ /* 0x000fe400000000ff */
[----:B-1----:R-:W-:Y:S02]  /*16520*/  F2FP.F16.F32.PACK_AB R7, R216, R214 ;  /* 0x000000d6d807723e */ /* 0x002fe400000000ff */
[----:B------:R-:W-:Y:S02]  /*16530*/  MOV R37, R103 ;  /* 0x0000006700257202 */ /* 0x000fe40000000f00 */
[----:B------:R-:W-:Y:S02]  /*16540*/  MOV R41, R43 ;  /* 0x0000002b00297202 */ /* 0x000fe40000000f00 */
[----:B------:R-:W-:Y:S01]  /*16550*/  MOV R43, R68 ;  /* 0x00000044002b7202 */ /* 0x000fe20000000f00 */
[----:B------:R-:W-:Y:S01]  /*16560*/  HMMA.16816.F32 R76, R4, R20, R52 ;  /* 0x00000014044c723c */ /* 0x000fe20000001834 */
[----:B------:R-:W-:Y:S01]  /*16570*/  MOV R68, R70 ;  /* 0x0000004600447202 */ /* 0x000fe20000000f00 */
[----:B------:R-:W-:Y:S01]  /*16580*/  IMAD.MOV.U32 R70, RZ, RZ, R37 ;  /* 0x000000ffff467224 */ /* 0x000fe200078e0025 */
[----:B------:R-:W-:Y:S01]  /*16590*/  MOV R37, R18 ;  /* 0x0000001200257202 */ /* 0x000fe20000000f00 */
[----:B------:R-:W-:-:S04]  /*165a0*/  IMAD.MOV.U32 R42, RZ, RZ, R13 ;  /* 0x000000ffff2a7224 */ /* 0x000fc800078e000d */
[----:B------:R-:W-:Y:S01]  /*165b0*/  HMMA.16816.F32 R100, R4, R8, R60 ;  /* 0x000000080464723c */ /* 0x000fe2000000183c */
[----:B------:R-:W-:Y:S01]  /*165c0*/  FADD.FTZ R12, R12, R65 ;  /* 0x000000410c0c7221 */ /* 0x000fe20000010000 */
[----:B------:R-:W-:Y:S02]  /*165d0*/  MOV R13, R69 ;  /* 0x00000045000d7202 */ /* 0x000fe40000000f00 */
[----:B------:R-:W-:-:S04]  /*165e0*/  MOV R18, R19 ;  /* 0x0000001300127202 */ /* 0x000fc80000000f00 */
[----:B------:R-:W-:Y:S01]  /*165f0*/  HMMA.16816.F32 R72, R4, R22, R48 ;  /* 0x000000160448723c */ /* 0x000fe20000001830 */
[----:B------:R-:W-:Y:S02]  /*16600*/  MOV R69, R71 ;  /* 0x0000004700457202 */ /* 0x000fe40000000f00 */
[----:B------:R-:W-:-:S05]  /*16610*/  MOV R19, R32 ;  /* 0x0000002000137202 */ /* 0x000fca0000000f00 */
[----:B------:R-:W-:Y:S01]  /*16620*/  HMMA.16816.F32 R52, R4, R28, R44 ;  /* 0x0000001c0434723c */ /* 0x000fe2000000182c */
[----:B------:R-:W-:Y:S01]  /*16630*/  MOV R71, R2 ;  /* 0x0000000200477202 */ /* 0x000fe20000000f00 */
[----:B------:R-:W-:-:S06]  /*16640*/  IMAD.MOV.U32 R32, RZ, RZ, R0 ;  /* 0x000000ffff207224 */ /* 0x000fcc00078e0000 */
[----:B------:R-:W-:Y:S01]  /*16650*/  HMMA.16816.F32 R84, R4, R10, R56 ;  /* 0x0000000a0454723c */ /* 0x000fe20000001838 */
[----:B------:R-:W-:-:S07]  /*16660*/  FADD.FTZ R65, R41, R12 ;  /* 0x0000000c29417221 */ /* 0x000fce0000010000 */
[----:B------:R-:W-:Y:S01]  /*16670*/  HMMA.16816.F32 R48, R4, R30, R88 ;  /* 0x0000001e0430723c */ /* 0x000fe20000001858 */
[----:B------:R-:W-:-:S07]  /*16680*/  FADD.FTZ R3, R42, R3 ;  /* 0x000000032a037221 */ /* 0x000fce0000010000 */
[----:B------:R-:W-:Y:S01]  /*16690*/  HMMA.16816.F32 R60, R4, R24, R92 ;  /* 0x00000018043c723c */ /* 0x000fe2000000185c */
[----:B---3--:R-:W-:-:S07]  /*166a0*/  MOV R156, R43 ;  /* 0x0000002b009c7202 */ /* 0x008fce0000000f00 */
[----:B------:R-:W-:Y:S01]  /*166b0*/  HMMA.16816.F32 R44, R4, R26, R96 ;  /* 0x0000001a042c723c */ /* 0x000fe20000001860 */
[----:B----4-:R-:W-:Y:S02]  /*166c0*/  F2FP.F16.F32.PACK_AB R4, R210, R211 ;  /* 0x000000d3d204723e */ /* 0x010fe400000000ff */
[----:B------:R-:W-:Y:S02]  /*166d0*/  F2FP.F16.F32.PACK_AB R5, R131, R207 ;  /* 0x000000cf8305723e */ /* 0x000fe400000000ff */
[----:B------:R-:W-:Y:S02]  /*166e0*/  F2FP.F16.F32.PACK_AB R6, R213, R212 ;  /* 0x000000d4d506723e */ /* 0x000fe400000000ff */
[----:B------:R-:W-:Y:S01]  /*166f0*/  F2FP.F16.F32.PACK_AB R7, R209, R208 ;  /* 0x000000d0d107723e */ /* 0x000fe200000000ff */
[----:B------:R-:W-:Y:S01]  /*16700*/  FADD.FTZ R2, R180, R39 ;  /* 0x00000027b4027221 */ /* 0x000fe20000010000 */
[----:B------:R-:W-:Y:S01]  /*16710*/  FADD.FTZ R0, R177, R38 ;  /* 0x00000026b1007221 */ /* 0x000fe20000010000 */
[----:B------:R-:W-:Y:S01]  /*16720*/  MOV R158, R68 ;  /* 0x00000044009e7202 */ /* 0x000fe20000000f00 */
[----:B------:R-:W-:Y:S01]  /*16730*/  IMAD.MOV.U32 R146, RZ, RZ, R70 ;  /* 0x000000ffff927224 */ /* 0x000fe200078e0046 */
[----:B------:R-:W-:Y:S01]  /*16740*/  MOV R157, R69 ;  /* 0x00000045009d7202 */ /* 0x000fe20000000f00 */
[----:B------:R-:W-:Y:S01]  /*16750*/  IMAD.MOV.U32 R91, RZ, RZ, R32 ;  /* 0x000000ffff5b7224 */ /* 0x000fe200078e0020 */
[----:B------:R-:W-:Y:S01]  /*16760*/  HMMA.16816.F32 R40, R4, R20, R116 ;  /* 0x000000140428723c */ /* 0x000fe20000001874 */
[----:B------:R-:W-:-:S02]  /*16770*/  MOV R147, R71 ;  /* 0x0000004700937202 */ /* 0x000fc40000000f00 */
[----:B------:R-:W-:Y:S02]  /*16780*/  MOV R88, R37 ;  /* 0x0000002500587202 */ /* 0x000fe40000000f00 */
[----:B------:R-:W-:Y:S02]  /*16790*/  MOV R116, R36 ;  /* 0x0000002400747202 */ /* 0x000fe40000000f00 */
[----:B------:R-:W-:Y:S01]  /*167a0*/  MOV R159, R13 ;  /* 0x0000000d009f7202 */ /* 0x000fe20000000f00 */
[----:B------:R-:W-:Y:S01]  /*167b0*/  HMMA.16816.F32 R68, R4, R8, R112 ;  /* 0x000000080444723c */ /* 0x000fe20000001870 */
[----:B------:R-:W-:Y:S01]  /*167c0*/  MOV R89, R18 ;  /* 0x0000001200597202 */ /* 0x000fe20000000f00 */
[----:B------:R-:W-:Y:S01]  /*167d0*/  LDSM.16.MT88.4 R12, [R233+0xb000] ;  /* 0x00b00000e90c783b */ /* 0x000fe20000004200 */
[----:B------:R-:W-:Y:S02]  /*167e0*/  MOV R90, R19 ;  /* 0x00000013005a7202 */ /* 0x000fe40000000f00 */
[----:B------:R-:W-:-:S02]  /*167f0*/  MOV R144, R16 ;  /* 0x0000001000907202 */ /* 0x000fc40000000f00 */
[----:B------:R-:W-:Y:S01]  /*16800*/  MOV R32, R17 ;  /* 0x0000001100207202 */ /* 0x000fe20000000f00 */
[C---:B------:R-:W-:Y:S01]  /*16810*/  HMMA.16816.F32 R56, R4.reuse, R10, R104 ;  /* 0x0000000a0438723c */ /* 0x040fe20000001868 */
[----:B------:R-:W1:Y:S04]  /*16820*/  LDSM.16.MT88.4 R16, [R232+0xb000] ;  /* 0x00b00000e810783b */ /* 0x000e680000004200 */
[----:B------:R-:W2:Y:S03]  /*16830*/  LDSM.16.MT88.4 R8, [R64+0x3000] ;  /* 0x003000004008783b */ /* 0x000ea60000004200 */
[----:B------:R-:W-:Y:S01]  /*16840*/  HMMA.16816.F32 R36, R4, R22, R120 ;  /* 0x000000160424723c */ /* 0x000fe20000001878 */
[----:B------:R-:W3:Y:S01]  /*16850*/  LDSM.16.MT88.4 R20, [R204+0x3000] ;  /* 0x00300000cc14783b */ /* 0x000ee20000004200 */
[----:B------:R-:W-:Y:S04]  /*16860*/  MUFU.EX2 R95, R143 ;  /* 0x0000008f005f7308 */ /* 0x000fe80000000800 */
[----:B------:R-:W4:Y:S04]  /*16870*/  MUFU.EX2 R96, R142 ;  /* 0x0000008e00607308 */ /* 0x000f280000000800 */
[----:B------:R-:W-:Y:S04]  /*16880*/  MUFU.EX2 R97, R141 ;  /* 0x0000008d00617308 */ /* 0x000fe80000000800 */
[----:B------:R-:W4:Y:S01]  /*16890*/  MUFU.EX2 R98, R140 ;  /* 0x0000008c00627308 */ /* 0x000f220000000800 */
[----:B------:R-:W-:-:S02]  /*168a0*/  MOV R121, R88 ;  /* 0x0000005800797202 */ /* 0x000fc40000000f00 */
[----:B------:R-:W-:Y:S01]  /*168b0*/  MOV R120, R89 ;  /* 0x0000005900787202 */ /* 0x000fe20000000f00 */
[----:B------:R-:W-:Y:S01]  /*168c0*/  MUFU.EX2 R92, R165 ;  /* 0x000000a5005c7308 */ /* 0x000fe20000000800 */
[----:B------:R-:W-:Y:S02]  /*168d0*/  MOV R117, R90 ;  /* 0x0000005a00757202 */ /* 0x000fe40000000f00 */
[----:B------:R-:W-:Y:S01]  /*168e0*/  MOV R118, R91 ;  /* 0x0000005b00767202 */ /* 0x000fe20000000f00 */
[----:B------:R-:W-:Y:S01]  /*168f0*/  MUFU.EX2 R93, R167 ;  /* 0x000000a7005d7308 */ /* 0x000fe20000000800 */
[----:B------:R-:W-:Y:S02]  /*16900*/  MOV R104, R32 ;  /* 0x0000002000687202 */ /* 0x000fe40000000f00 */
[----:B------:R-:W-:Y:S01]  /*16910*/  MOV R105, R33 ;  /* 0x0000002100697202 */ /* 0x000fe20000000f00 */
[----:B------:R-:W3:Y:S01]  /*16920*/  MUFU.EX2 R91, R168 ;  /* 0x000000a8005b7308 */ /* 0x000ee20000000800 */
[----:B------:R-:W-:-:S02]  /*16930*/  MOV R106, R34 ;  /* 0x00000022006a7202 */ /* 0x000fc40000000f00 */
[----:B------:R-:W-:Y:S01]  /*16940*/  MOV R107, R35 ;  /* 0x00000023006b7202 */ /* 0x000fe20000000f00 */
[----:B------:R-:W-:Y:S01]  /*16950*/  MUFU.EX2 R94, R166 ;  /* 0x000000a6005e7308 */ /* 0x000fe20000000800 */
[----:B------:R-:W-:Y:S01]  /*16960*/  HMMA.16816.F32 R32, R4, R28, R124 ;  /* 0x0000001c0420723c */ /* 0x000fe2000000187c */
[----:B------:R-:W-:-:S07]  /*16970*/  FADD.FTZ R2, R172, R2 ;  /* 0x00000002ac027221 */ /* 0x000fce0000010000 */
[C---:B------:R-:W-:Y:S01]  /*16980*/  HMMA.16816.F32 R152, R4.reuse, R24, R152 ;  /* 0x000000180498723c */ /* 0x040fe20000001898 */
[----:B------:R-:W3:Y:S07]  /*16990*/  MUFU.EX2 R88, R161 ;  /* 0x000000a100587308 */ /* 0x000eee0000000800 */
[C---:B------:R-:W-:Y:S01]  /*169a0*/  HMMA.16816.F32 R80, R4.reuse, R26, R80 ;  /* 0x0000001a0450723c */ /* 0x040fe20000001850 */
[----:B------:R-:W-:Y:S01]  /*169b0*/  MUFU.EX2 R89, R163 ;  /* 0x000000a300597308 */ /* 0x000fe20000000800 */
[----:B------:R-:W-:Y:S01]  /*169c0*/  FADD.FTZ R0, R169, R0 ;  /* 0x00000000a9007221 */ /* 0x000fe20000010000 */
[----:B------:R-:W-:Y:S01]  /*169d0*/  FADD.FTZ R3, R181, R3 ;  /* 0x00000003b5037221 */ /* 0x000fe20000010000 */
[----:B------:R-:W-:Y:S01]  /*169e0*/  MOV R123, R146 ;  /* 0x00000092007b7202 */ /* 0x000fe20000000f00 */
[----:B------:R-:W3:Y:S01]  /*169f0*/  MUFU.EX2 R90, R162 ;  /* 0x000000a2005a7308 */ /* 0x000ee20000000800 */
[----:B------:R-:W-:Y:S01]  /*16a00*/  IMAD.MOV.U32 R122, RZ, RZ, R147 ;  /* 0x000000ffff7a7224 */ /* 0x000fe200078e0093 */
[----:B------:R-:W-:Y:S01]  /*16a10*/  MOV R113, R174 ;  /* 0x000000ae00717202 */ /* 0x000fe20000000f00 */
[----:B------:R-:W-:Y:S01]  /*16a20*/  HMMA.16816.F32 R28, R4, R30, R108 ;  /* 0x0000001e041c723c */ /* 0x000fe2000000186c */
[----:B----4-:R-:W-:Y:S01]  /*16a30*/  F2FP.F16.F32.PACK_AB R4, R96, R95 ;  /* 0x0000005f6004723e */ /* 0x010fe200000000ff */
[----:B------:R-:W-:Y:S01]  /*16a40*/  IMAD.MOV.U32 R119, RZ, RZ, R144 ;  /* 0x000000ffff777224 */ /* 0x000fe200078e0090 */
[----:B------:R-:W-:Y:S01]  /*16a50*/  F2FP.F16.F32.PACK_AB R5, R132, R133 ;  /* 0x000000858405723e */ /* 0x000fe200000000ff */
[----:B------:R-:W-:Y:S01]  /*16a60*/  IMAD.MOV.U32 R112, RZ, RZ, R170 ;  /* 0x000000ffff707224 */ /* 0x000fe200078e00aa */
[----:B------:R-:W-:Y:S01]  /*16a70*/  F2FP.F16.F32.PACK_AB R6, R98, R97 ;  /* 0x000000616206723e */ /* 0x000fe200000000ff */
[----:B------:R-:W-:Y:S01]  /*16a80*/  LDSM.16.MT88.4 R140, [R233+0xb800] ;  /* 0x00b80000e98c783b */ /* 0x000fe20000004200 */
[----:B------:R-:W-:Y:S01]  /*16a90*/  F2FP.F16.F32.PACK_AB R7, R135, R134 ;  /* 0x000000868707723e */ /* 0x000fe200000000ff */
[----:B------:R-:W-:Y:S01]  /*16aa0*/  FADD.FTZ R24, R184, R65 ;  /* 0x00000041b8187221 */ /* 0x000fe20000010000 */
[----:B------:R-:W-:Y:S01]  /*16ab0*/  FADD.FTZ R2, R179, R2 ;  /* 0x00000002b3027221 */ /* 0x000fe20000010000 */
[----:B------:R-:W-:Y:S01]  /*16ac0*/  FADD.FTZ R0, R175, R0 ;  /* 0x00000000af007221 */ /* 0x000fe20000010000 */
[----:B------:R-:W-:-:S02]  /*16ad0*/  MOV R108, R199 ;  /* 0x000000c7006c7202 */ /* 0x000fc40000000f00 */
[----:B------:R-:W-:Y:S01]  /*16ae0*/  MOV R109, R196 ;  /* 0x000000c4006d7202 */ /* 0x000fe20000000f00 */
[C---:B-1----:R-:W-:Y:S01]  /*16af0*/  HMMA.16816.F32 R100, R4.reuse, R16, R100 ;  /* 0x000000100464723c */ /* 0x042fe20000001864 */
[----:B------:R-:W-:Y:S01]  /*16b00*/  FADD.FTZ R25, R183, R24 ;  /* 0x00000018b7197221 */ /* 0x000fe20000010000 */
[----:B------:R-:W-:Y:S01]  /*16b10*/  FADD.FTZ R24, R182, R3 ;  /* 0x00000003b6187221 */ /* 0x000fe20000010000 */
[----:B------:R-:W-:Y:S01]  /*16b20*/  MOV R111, R198 ;  /* 0x000000c6006f7202 */ /* 0x000fe20000000f00 */
[----:B------:R-:W-:Y:S01]  /*16b30*/  IMAD.MOV.U32 R110, RZ, RZ, R197 ;  /* 0x000000ffff6e7224 */ /* 0x000fe200078e00c5 */
[----:B------:R-:W-:Y:S02]  /*16b40*/  MOV R124, R66 ;  /* 0x00000042007c7202 */ /* 0x000fe40000000f00 */
[----:B------:R-:W-:Y:S01]  /*16b50*/  MOV R125, R173 ;  /* 0x000000ad007d7202 */ /* 0x000fe20000000f00 */
[C---:B------:R-:W-:Y:S01]  /*16b60*/  HMMA.16816.F32 R84, R4.reuse, R18, R84 ;  /* 0x000000120454723c */ /* 0x040fe20000001854 */
[----:B------:R-:W-:Y:S01]  /*16b70*/  FADD.FTZ R3, R178, R2 ;  /* 0x00000002b2037221 */ /* 0x000fe20000010000 */
[----:B------:R-:W-:Y:S01]  /*16b80*/  MOV R126, R139 ;  /* 0x0000008b007e7202 */ /* 0x000fe20000000f00 */
[----:B------:R-:W-:Y:S01]  /*16b90*/  IMAD.MOV.U32 R127, RZ, RZ, R138 ;  /* 0x000000ffff7f7224 */ /* 0x000fe200078e008a */
[----:B------:R-:W-:Y:S01]  /*16ba0*/  MOV R114, R171 ;  /* 0x000000ab00727202 */ /* 0x000fe20000000f00 */
[----:B------:R-:W1:Y:S03]  /*16bb0*/  LDSM.16.MT88.4 R144, [R232+0xb800] ;  /* 0x00b80000e890783b */ /* 0x000e660000004200 */
[----:B------:R-:W-:Y:S01]  /*16bc0*/  HMMA.16816.F32 R76, R4, R12, R76 ;  /* 0x0000000c044c723c */ /* 0x000fe2000000184c */
[----:B------:R-:W-:-:S07]  /*16bd0*/  FADD.FTZ R2, R176, R0 ;  /* 0x00000000b0027221 */ /* 0x000fce0000010000 */
[C---:B------:R-:W-:Y:S08]  /*16be0*/  HMMA.16816.F32 R72, R4.reuse, R14, R72 ;  /* 0x0000000e0448723c */ /* 0x040ff00000001848 */
[C---:B--2---:R-:W-:Y:S08]  /*16bf0*/  HMMA.16816.F32 R52, R4.reuse, R8, R52 ;  /* 0x000000080434723c */ /* 0x044ff00000001834 */
[C---:B------:R-:W-:Y:S08]  /*16c00*/  HMMA.16816.F32 R48, R4.reuse, R10, R48 ;  /* 0x0000000a0430723c */ /* 0x040ff00000001830 */
[C---:B---3--:R-:W-:Y:S08]  /*16c10*/  HMMA.16816.F32 R60, R4.reuse, R20, R60 ;  /* 0x00000014043c723c */ /* 0x048ff0000000183c */
[----:B------:R-:W-:Y:S01]  /*16c20*/  HMMA.16816.F32 R44, R4, R22, R44 ;  /* 0x00000016042c723c */ /* 0x000fe2000000182c */
[----:B------:R-:W-:-:S02]  /*16c30*/  F2FP.F16.F32.PACK_AB R4, R91, R92 ;  /* 0x0000005c5b04723e */ /* 0x000fc400000000ff */
[----:B------:R-:W-:Y:S02]  /*16c40*/  F2FP.F16.F32.PACK_AB R5, R67, R88 ;  /* 0x000000584305723e */ /* 0x000fe400000000ff */
[----:B------:R-:W-:Y:S02]  /*16c50*/  F2FP.F16.F32.PACK_AB R6, R94, R93 ;  /* 0x0000005d5e06723e */ /* 0x000fe400000000ff */
[----:B------:R-:W-:Y:S01]  /*16c60*/  F2FP.F16.F32.PACK_AB R7, R90, R89 ;  /* 0x000000595a07723e */ /* 0x000fe200000000ff */
[----:B------:R-:W-:Y:S01]  /*16c70*/  FADD.FTZ R0, R190, R25 ;  /* 0x00000019be007221 */ /* 0x000fe20000010000 */
[----:B------:R-:W-:Y:S01]  /*16c80*/  FADD.FTZ R3, R186, R3 ;  /* 0x00000003ba037221 */ /* 0x000fe20000010000 */
[----:B------:R-:W-:-:S04]  /*16c90*/  FADD.FTZ R2, R185, R2 ;  /* 0x00000002b9027221 */ /* 0x000fc80000010000 */
[----:B------:R-:W-:Y:S01]  /*16ca0*/  HMMA.16816.F32 R32, R4, R8, R32 ;  /* 0x000000080420723c */ /* 0x000fe20000001820 */
[----:B------:R-:W-:Y:S01]  /*16cb0*/  FADD.FTZ R8, R187, R24 ;  /* 0x00000018bb087221 */ /* 0x000fe20000010000 */
[----:B------:R-:W-:Y:S01]  /*16cc0*/  FADD.FTZ R0, R191, R0 ;  /* 0x00000000bf007221 */ /* 0x000fe20000010000 */
[----:B------:R-:W-:Y:S01]  /*16cd0*/  FADD.FTZ R3, R109, R3 ;  /* 0x000000036d037221 */ /* 0x000fe20000010000 */
[----:B------:R-:W-:-:S04]  /*16ce0*/  FADD.FTZ R2, R110, R2 ;  /* 0x000000026e027221 */ /* 0x000fc80000010000 */
[----:B------:R-:W-:Y:S01]  /*16cf0*/  HMMA.16816.F32 R68, R4, R16, R68 ;  /* 0x000000100444723c */ /* 0x000fe20000001844 */
[----:B------:R-:W-:-:S07]  /*16d00*/  FADD.FTZ R0, R111, R0 ;  /* 0x000000006f007221 */ /* 0x000fce0000010000 */
        /* <DEDUP_REMOVED lines=76> */
[----:B------:R2:W3:Y:S01]  /*171d0*/  LDSM.16.MT88.4 R136, [R64+0x3800] ;  /* 0x003800004088783b */ /* 0x0004e20000004200 */
        /* <DEDUP_REMOVED lines=12> */
[----:B------:R-:W-:-:S02]  /*172a0*/  FADD.FTZ R2, R96, R2 ;  /* 0x0000000260027221 */ /* 0x000fc40000010000 */
[----:B------:R-:W-:Y:S01]  /*172b0*/  MUFU.EX2 R28, R148 ;  /* 0x00000094001c7308 */ /* 0x000fe20000000800 */
[----:B------:R-:W-:Y:S01]  /*172c0*/  FADD.FTZ R0, R132, R0 ;  /* 0x0000000084007221 */ /* 0x000fe20000010000 */
[----:B------:R-:W-:Y:S02]  /*172d0*/  FADD.FTZ R4, R93, R4 ;  /* 0x000000045d047221 */ /* 0x000fe40000010000 */
[----:B------:R-:W-:Y:S04]  /*172e0*/  MUFU.EX2 R25, R188 ;  /* 0x000000bc00197308 */ /* 0x000fe80000000800 */
[----:B--2---:R-:W2:Y:S01]  /*172f0*/  MUFU.EX2 R64, R151 ;  /* 0x0000009700407308 */ /* 0x004ea20000000800 */
        /* <DEDUP_REMOVED lines=14> */
[----:B----4-:R-:W-:-:S03]  /*173e0*/  FADD.FTZ R4, R9, R4 ;  /* 0x0000000409047221 */ /* 0x010fc60000010000 */
[----:B------:R-:W4:Y:S01]  /*173f0*/  MUFU.EX2 R27, R194 ;  /* 0x000000c2001b7308 */ /* 0x000f220000000800 */
[----:B-1----:R-:W-:-:S03]  /*17400*/  FADD.FTZ R3, R7, R3 ;  /* 0x0000000307037221 */ /* 0x002fc60000010000 */
[----:B------:R-:W1:Y:S01]  /*17410*/  MUFU.EX2 R29, R160 ;  /* 0x000000a0001d7308 */ /* 0x000e620000000800 */
[----:B--2---:R-:W-:-:S03]  /*17420*/  FADD.FTZ R2, R64, R2 ;  /* 0x0000000240027221 */ /* 0x004fc60000010000 */
[----:B------:R-:W-:Y:S04]  /*17430*/  MUFU.EX2 R130, R130 ;  /* 0x0000008200827308 */ /* 0x000fe80000000800 */
[----:B------:R-:W2:Y:S01]  /*17440*/  MUFU.EX2 R26, R205 ;  /* 0x000000cd001a7308 */ /* 0x000ea20000000800 */
[----:B------:R-:W-:Y:S01]  /*17450*/  FADD.FTZ R0, R28, R0 ;  /* 0x000000001c007221 */ /* 0x000fe20000010000 */
[----:B------:R-:W-:Y:S01]  /*17460*/  FADD.FTZ R4, R25, R4 ;  /* 0x0000000419047221 */ /* 0x000fe20000010000 */
[----:B---3--:R-:W-:Y:S01]  /*17470*/  FADD.FTZ R3, R11, R3 ;  /* 0x000000030b037221 */ /* 0x008fe20000010000 */
[----:B------:R-:W-:Y:S01]  /*17480*/  FADD.FTZ R2, R65, R2 ;  /* 0x0000000241027221 */ /* 0x000fe20000010000 */
[----:B------:R-:W-:Y:S01]  /*17490*/  FADD.FTZ R0, R129, R0 ;  /* 0x0000000081007221 */ /* 0x000fe20000010000 */
[----:B------:R-:W-:Y:S01]  /*174a0*/  FADD.FTZ R4, R24, R4 ;  /* 0x0000000418047221 */ /* 0x000fe20000010000 */
[----:B------:R-:W-:Y:S01]  /*174b0*/  FADD.FTZ R3, R10, R3 ;  /* 0x000000030a037221 */ /* 0x000fe20000010000 */
[----:B------:R-:W-:Y:S01]  /*174c0*/  FADD.FTZ R2, R66, R2 ;  /* 0x0000000242027221 */ /* 0x000fe20000010000 */
[----:B------:R-:W-:Y:S01]  /*174d0*/  FADD.FTZ R0, R128, R0 ;  /* 0x0000000080007221 */ /* 0x000fe20000010000 */
[----:B----4-:R-:W-:Y:S01]  /*174e0*/  FADD.FTZ R4, R27, R4 ;  /* 0x000000041b047221 */ /* 0x010fe20000010000 */
[----:B------:R-:W-:Y:S01]  /*174f0*/  F2FP.F16.F32.PACK_AB R196, R65, R64 ;  /* 0x0000004041c4723e */ /* 0x000fe200000000ff */
[----:B-1----:R-:W-:Y:S01]  /*17500*/  FADD.FTZ R2, R29, R2 ;  /* 0x000000021d027221 */ /* 0x002fe20000010000 */
[----:B------:R-:W-:Y:S01]  /*17510*/  F2FP.F16.F32.PACK_AB R197, R129, R28 ;  /* 0x0000001c81c5723e */ /* 0x000fe200000000ff */
[----:B--2---:R-:W-:Y:S01]  /*17520*/  FADD.FTZ R3, R26, R3 ;  /* 0x000000031a037221 */ /* 0x004fe20000010000 */
        /* <DEDUP_REMOVED lines=40> */
.L_x_931:
[----:B------:R-:W-:-:S12]  /*177b0*/  UIADD3 UR17, UPT, UPT, UR25, -0x1, URZ ;  /* 0xffffffff19117890 */ /* 0x000fd8000fffe0ff */
.L_x_935:
        /* <DEDUP_REMOVED lines=20> */
[----:B------:R-:W3:Y:S01]  /*17900*/  LDCU UR4, c[0x0][0x45c] ;  /* 0x00008b80ff0477ac */ /* 0x000ee20008000800 */
        /* <DEDUP_REMOVED lines=10> */
[----:B---3--:R-:W-:Y:S06]  /*179b0*/  BRA `(.L_x_937) ;  /* 0x00000008002c7947 */ /* 0x008fec0003800000 */
.L_x_939:
        /* <DEDUP_REMOVED lines=139> */
.L_x_937:
        /* <DEDUP_REMOVED lines=13> */
[----:B------:R-:W-:Y:S04]  /*18340*/  STL [R1+0xb4], R252 ;  /* 0x0000b4fc01007387 */ /* 0x000fe80000100800 */
[----:B------:R-:W-:Y:S01]  /*18350*/  IADD3 R135, PT, PT, R200, UR5, RZ ;  /* 0x00000005c8877c10 */ /* 0x000fe2000fffe0ff */
        /* <DEDUP_REMOVED lines=19> */
[--C-:B------:R-:W-:Y:S01]  /*18490*/  @!P0 IMAD.MOV.U32 R8, RZ, RZ, R4.reuse ;  /* 0x000000ffff088224 */ /* 0x100fe200078e0004 */
[C---:B------:R-:W-:Y:S03]  /*184a0*/  @!P0 LEA R6, P2, R17.reuse, R4, 0x5 ;  /* 0x0000000411068211 */ /* 0x040fe600078428ff */
[----:B------:R-:W-:Y:S01]  /*184b0*/  @!PT LDS RZ, [RZ] ;  /* 0x00000000fffff984 */ /* 0x000fe20000000800 */
[----:B------:R-:W-:Y:S01]  /*184c0*/  @!PT LDS RZ, [RZ] ;  /* 0x00000000fffff984 */ /* 0x000fe20000000800 */
[----:B------:R-:W-:Y:S01]  /*184d0*/  @!PT LDS RZ, [RZ] ;  /* 0x00000000fffff984 */ /* 0x000fe20000000800 */
[----:B------:R1:W-:Y:S01]  /*184e0*/  @!P4 LDGSTS.E.BYPASS.LTC128B.128 [R246+0x8000], desc[UR20][R12.64] ;  /* 0x080000000cf6cfae */ /* 0x0003e2000b981a14 */
[CC--:B------:R-:W-:Y:S02]  /*184f0*/  @!P0 LEA.HI.X R9, R17.reuse, R5.reuse, R11, 0x5, P2 ;  /* 0x0000000511098211 */ /* 0x0c0fe400010f2c0b */
[C---:B------:R-:W-:Y:S02]  /*18500*/  @!P0 LEA R20, P2, R6.reuse, R18, 0x1 ;  /* 0x0000001206148211 */ /* 0x040fe400078408ff */
[----:B------:R-:W-:Y:S02]  /*18510*/  @!P0 MOV R11, R5 ;  /* 0x00000005000b8202 */ /* 0x000fe40000000f00 */
[----:B------:R-:W-:Y:S01]  /*18520*/  @!P0 LEA.HI.X R21, R6, R26, R9, 0x1, P2 ;  /* 0x0000001a06158211 */ /* 0x000fe200010f0c09 */
[----:B------:R-:W-:Y:S01]  /*18530*/  @P4 STS.128 [R246+0x8000], RZ ;  /* 0x008000fff6004388 */ /* 0x000fe20000000c00 */
[C-C-:B------:R-:W-:Y:S04]  /*18540*/  @!P0 IMAD.WIDE.U32 R6, R17.reuse, 0x30, R4.reuse ;  /* 0x0000003011068825 */ /* 0x140fe800078e0004 */
[--C-:B------:R-:W-:Y:S01]  /*18550*/  @!P0 IMAD.MOV.U32 R9, RZ, RZ, R5.reuse ;  /* 0x000000ffff098224 */ /* 0x100fe200078e0005 */
[----:B------:R-:W-:Y:S01]  /*18560*/  @!P0 IADD3 R0, PT, PT, R0, R7, RZ ;  /* 0x0000000700008210 */ /* 0x000fe20007ffe0ff */
[C---:B------:R-:W-:Y:S01]  /*18570*/  @!P0 IMAD.WIDE.U32 R4, R17.reuse, 0x50, R4 ;  /* 0x0000005011048825 */ /* 0x040fe200078e0004 */
[----:B------:R-:W-:Y:S03]  /*18580*/  @P0 STS.128 [R246+0x8800], RZ ;  /* 0x008800fff6000388 */ /* 0x000fe60000000c00 */
[----:B------:R-:W-:Y:S04]  /*18590*/  @!P0 IMAD.WIDE.U32 R10, R17, 0x60, R10 ;  /* 0x00000060110a8825 */ /* 0x000fe800078e000a */
[----:B------:R-:W-:Y:S01]  /*185a0*/  @!P0 IMAD.IADD R5, R14, 0x1, R5 ;  /* 0x000000010e058824 */ /* 0x000fe200078e0205 */
[----:B------:R-:W-:Y:S01]  /*185b0*/  @!PT LDS RZ, [RZ] ;  /* 0x00000000fffff984 */ /* 0x000fe20000000800 */
[----:B------:R-:W-:Y:S01]  /*185c0*/  @!PT LDS RZ, [RZ] ;  /* 0x00000000fffff984 */ /* 0x000fe20000000800 */
[----:B------:R-:W-:Y:S01]  /*185d0*/  @!PT LDS RZ, [RZ] ;  /* 0x00000000fffff984 */ /* 0x000fe20000000800 */
[----:B------:R-:W-:Y:S01]  /*185e0*/  @!P0 LDGSTS.E.BYPASS.LTC128B.128 [R246+0x8800], desc[UR20][R22.64] ;  /* 0x0880000016f68fae */ /* 0x000fe2000b981a14 */
[-C--:B------:R-:W-:Y:S01]  /*185f0*/  @!P0 LEA R14, P3, R4, R18.reuse, 0x1 ;  /* 0x00000012040e8211 */ /* 0x080fe200078608ff */
[----:B------:R-:W-:Y:S01]  /*18600*/  @!P0 IMAD.IADD R7, R15, 0x1, R11 ;  /* 0x000000010f078824 */ /* 0x000fe200078e020b */
[----:B-1----:R-:W-:Y:S01]  /*18610*/  @!P0 LEA R12, P5, R6, R18, 0x1 ;  /* 0x00000012060c8211 */ /* 0x002fe200078a08ff */
[----:B------:R-:W-:Y:S01]  /*18620*/  @!P0 IMAD.WIDE.U32 R8, R17, 0x70, R8 ;  /* 0x0000007011088825 */ /* 0x000fe200078e0008 */
[-C--:B------:R-:W-:Y:S02]  /*18630*/  @!P0 LEA.HI.X R15, R4, R26.reuse, R5, 0x1, P3 ;  /* 0x0000001a040f8211 */ /* 0x080fe400018f0c05 */
[----:B------:R-:W-:Y:S01]  /*18640*/  @!P0 LEA.HI.X R13, R6, R26, R0, 0x1, P5 ;  /* 0x0000001a060d8211 */ /* 0x000fe200028f0c00 */
[----:B------:R-:W-:Y:S01]  /*18650*/  @P0 STS.128 [R246+0x9000], RZ ;  /* 0x009000fff6000388 */ /* 0x000fe20000000c00 */
[----:B------:R-:W-:Y:S01]  /*18660*/  @!P0 IADD3 R9, PT, PT, R16, R9, RZ ;  /* 0x0000000910098210 */ /* 0x000fe20007ffe0ff */
[C---:B------:R-:W-:Y:S01]  /*18670*/  IMAD.IADD R0, R135.reuse, 0x1, R235 ;  /* 0x0000000187007824 */ /* 0x040fe200078e02eb */
        /* <DEDUP_REMOVED lines=8> */
[----:B------:R-:W-:Y:S05]  /*18700*/  LOP3.LUT P3, RZ, R238, 0x4, RZ, 0xc0, !PT ;  /* 0x00000004eeff7812 */ /* 0x000fea000786c0ff */
        /* <DEDUP_REMOVED lines=47> */
[----:B------:R-:W-:Y:S01]  /*18a00*/  LDSM.16.M88.4 R220, [R0+0x6000] ;  /* 0x0060000000dc783b */ /* 0x000fe20000000200 */
[C---:B------:R-:W-:Y:S07]  /*18a10*/  HMMA.16816.F32 R32, R128.reuse, R34, RZ ;  /* 0x000000228020723c */ /* 0x040fee00000018ff */
[----:B------:R-:W-:Y:S01]  /*18a20*/  LDSM.16.M88.4 R224, [R0+0x6800] ;  /* 0x0068000000e0783b */ /* 0x000fe20000000200 */
[-C--:B--2---:R-:W-:Y:S07]  /*18a30*/  HMMA.16816.F32 R36, R128, R48.reuse, RZ ;  /* 0x000000308024723c */ /* 0x084fee00000018ff */
[----:B------:R-:W-:Y:S01]  /*18a40*/  LDSM.16.M88.4 R228, [R0+0x7000] ;  /* 0x0070000000e4783b */ /* 0x000fe20000000200 */
        /* <DEDUP_REMOVED lines=39> */
[----:B------:R-:W-:Y:S01]  /*18cc0*/  IMAD.IADD R134, R236, 0x1, R0 ;  /* 0x00000001ec867824 */ /* 0x000fe200078e0200 */
[----:B------:R-:W-:Y:S02]  /*18cd0*/  IADD3 R0, PT, PT, R135, R0, RZ ;  /* 0x0000000087007210 */ /* 0x000fe40007ffe0ff */
[----:B------:R-:W-:Y:S01]  /*18ce0*/  SHF.L.U32 R135, R238, 0x1, RZ ;  /* 0x00000001ee877819 */ /* 0x000fe200000006ff */
[-C--:B--2---:R-:W-:Y:S01]  /*18cf0*/  HMMA.16816.F32 R52, R204, R208.reuse, R52 ;  /* 0x000000d0cc34723c */ /* 0x084fe20000001834 */
[----:B------:R-:W-:Y:S07]  /*18d00*/  LDSM.16.M88.4 R200, [R134] ;  /* 0x0000000086c8783b */ /* 0x000fee0000000200 */
[C---:B------:R-:W-:Y:S01]  /*18d10*/  HMMA.16816.F32 R56, R212.reuse, R208, R56 ;  /* 0x000000d0d438723c */ /* 0x040fe20000001838 */
[----:B------:R-:W-:Y:S07]  /*18d20*/  STL [R1+0xc8], R135 ;  /* 0x0000c88701007387 */ /* 0x000fee0000100800 */
        /* <DEDUP_REMOVED lines=18> */
[-C--:B----4-:R-:W-:Y:S08]  /*18e50*/  HMMA.16816.F32 R116, R204, R216.reuse, R116 ;  /* 0x000000d8cc74723c */ /* 0x090ff00000001874 */
[C---:B------:R-:W-:Y:S08]  /*18e60*/  HMMA.16816.F32 R120, R212.reuse, R216, R120 ;  /* 0x000000d8d478723c */ /* 0x040ff00000001878 */
[-C--:B------:R-:W-:Y:S01]  /*18e70*/  HMMA.16816.F32 R124, R212, R218.reuse, R124 ;  /* 0x000000dad47c723c */ /* 0x080fe2000000187c */
[----:B------:R-:W4:Y:S07]  /*18e80*/  LDSM.16.M88.4 R212, [R0+0x5000] ;  /* 0x0050000000d4783b */ /* 0x000f2e0000000200 */
[----:B------:R-:W-:Y:S01]  /*18e90*/  HMMA.16816.F32 R128, R204, R218, R128 ;  /* 0x000000dacc80723c */ /* 0x000fe20000001880 */
[----:B------:R-:W5:Y:S07]  /*18ea0*/  LDSM.16.M88.4 R204, [R0+0x6000] ;  /* 0x0060000000cc783b */ /* 0x000f6e0000000200 */
        /* <DEDUP_REMOVED lines=9> */
[C---:B------:R-:W-:Y:S08]  /*18f40*/  HMMA.16816.F32 R32, R200.reuse, R226, R32 ;  /* 0x000000e2c820723c */ /* 0x040ff00000001820 */
[-C--:B----4-:R-:W-:Y:S08]  /*18f50*/  HMMA.16816.F32 R36, R200, R212.reuse, R36 ;  /* 0x000000d4c824723c */ /* 0x090ff00000001824 */
[C---:B------:R-:W-:Y:S08]  /*18f60*/  HMMA.16816.F32 R40, R220.reuse, R212, R40 ;  /* 0x000000d4dc28723c */ /* 0x040ff00000001828 */
[-C--:B------:R-:W-:Y:S08]  /*18f70*/  HMMA.16816.F32 R44, R220, R214.reuse, R44 ;  /* 0x000000d6dc2c723c */ /* 0x080ff0000000182c */
[C---:B------:R-:W-:Y:S01]  /*18f80*/  HMMA.16816.F32 R48, R200.reuse, R214, R48 ;  /* 0x000000d6c830723c */ /* 0x040fe20000001830 */
[----:B------:R2:W3:Y:S07]  /*18f90*/  LDSM.16.M88.4 R212, [R0+0x7000] ;  /* 0x0070000000d4783b */ /* 0x0004ee0000000200 */
[-C--:B------:R-:W-:Y:S08]  /*18fa0*/  HMMA.16816.F32 R52, R200, R228.reuse, R52 ;  /* 0x000000e4c834723c */ /* 0x080ff00000001834 */
[C---:B------:R-:W-:Y:S04]  /*18fb0*/  HMMA.16816.F32 R56, R220.reuse, R228, R56 ;  /* 0x000000e4dc38723c */ /* 0x040fe80000001838 */
[C---:B------:R-:W-:Y:S02]  /*18fc0*/  IMAD.IADD R228, R235.reuse, 0x1, R134 ;  /* 0x00000001ebe47824 */ /* 0x040fe400078e0286 */
[----:B------:R-:W-:Y:S02]  /*18fd0*/  IMAD.U32 R134, RZ, RZ, UR17 ;  /* 0x00000011ff867e24 */ /* 0x000fe4000f8e00ff */
[-C--:B------:R-:W-:Y:S03]  /*18fe0*/  HMMA.16816.F32 R60, R220, R230.reuse, R60 ;  /* 0x000000e6dc3c723c */ /* 0x080fe6000000183c */
[----:B--2---:R-:W-:Y:S05]  /*18ff0*/  IMAD.IADD R0, R235, 0x1, R0 ;  /* 0x00000001eb007824 */ /* 0x004fea00078e0200 */
[C---:B------:R-:W-:Y:S01]  /*19000*/  HMMA.16816.F32 R64, R200.reuse, R230, R64 ;  /* 0x000000e6c840723c */ /* 0x040fe20000001840 */
[----:B------:R-:W-:Y:S07]  /*19010*/  LDSM.16.M88.4 R224, [R0+0x4000] ;  /* 0x0040000000e0783b */ /* 0x000fee0000000200 */
[-C--:B-----5:R-:W-:Y:S08]  /*19020*/  HMMA.16816.F32 R68, R200, R204.reuse, R68 ;  /* 0x000000ccc844723c */ /* 0x0a0ff00000001844 */
[C---:B------:R-:W-:Y:S08]  /*19030*/  HMMA.16816.F32 R72, R220.reuse, R204, R72 ;  /* 0x000000ccdc48723c */ /* 0x040ff00000001848 */
[-C--:B------:R-:W-:Y:S08]  /*19040*/  HMMA.16816.F32 R76, R220, R206.reuse, R76 ;  /* 0x000000cedc4c723c */ /* 0x080ff0000000184c */
[C---:B------:R-:W-:Y:S01]  /*19050*/  HMMA.16816.F32 R80, R200.reuse, R206, R80 ;  /* 0x000000cec850723c */ /* 0x040fe20000001850 */
[----:B------:R-:W2:Y:S07]  /*19060*/  LDSM.16.M88.4 R204, [R228] ;  /* 0x00000000e4cc783b */ /* 0x000eae0000000200 */
[-C--:B-1----:R-:W-:Y:S01]  /*19070*/  HMMA.16816.F32 R84, R200, R208.reuse, R84 ;  /* 0x000000d0c854723c */ /* 0x082fe20000001854 */
[----:B------:R-:W1:Y:S07]  /*19080*/  LDSM.16.M88.4 R228, [R228+0x2000] ;  /* 0x00200000e4e4783b */ /* 0x000e6e0000000200 */
[C---:B------:R-:W-:Y:S08]  /*19090*/  HMMA.16816.F32 R88, R220.reuse, R208, R88 ;  /* 0x000000d0dc58723c */ /* 0x040ff00000001858 */
[-C--:B------:R-:W-:Y:S08]  /*190a0*/  HMMA.16816.F32 R92, R220, R210.reuse, R92 ;  /* 0x000000d2dc5c723c */ /* 0x080ff0000000185c */
[C---:B------:R-:W-:Y:S01]  /*190b0*/  HMMA.16816.F32 R96, R200.reuse, R210, R96 ;  /* 0x000000d2c860723c */ /* 0x040fe20000001860 */
[----:B------:R-:W4:Y:S07]  /*190c0*/  LDSM.16.M88.4 R208, [R0+0x4800] ;  /* 0x0048000000d0783b */ /* 0x000f2e0000000200 */
[-C--:B---3--:R-:W-:Y:S08]  /*190d0*/  HMMA.16816.F32 R100, R200, R212.reuse, R100 ;  /* 0x000000d4c864723c */ /* 0x088ff00000001864 */
[C---:B------:R-:W-:Y:S08]  /*190e0*/  HMMA.16816.F32 R104, R220.reuse, R212, R104 ;  /* 0x000000d4dc68723c */ /* 0x040ff00000001868 */
[-C--:B------:R-:W-:Y:S08]  /*190f0*/  HMMA.16816.F32 R108, R220, R214.reuse, R108 ;  /* 0x000000d6dc6c723c */ /* 0x080ff0000000186c */
[C---:B------:R-:W-:Y:S01]  /*19100*/  HMMA.16816.F32 R112, R200.reuse, R214, R112 ;  /* 0x000000d6c870723c */ /* 0x040fe20000001870 */
[----:B------:R-:W3:Y:S07]  /*19110*/  LDSM.16.M88.4 R212, [R0+0x5000] ;  /* 0x0050000000d4783b */ /* 0x000eee0000000200 */
[-C--:B------:R-:W-:Y:S08]  /*19120*/  HMMA.16816.F32 R116, R200, R216.reuse, R116 ;  /* 0x000000d8c874723c */ /* 0x080ff00000001874 */
[C---:B------:R-:W-:Y:S08]  /*19130*/  HMMA.16816.F32 R120, R220.reuse, R216, R120 ;  /* 0x000000d8dc78723c */ /* 0x040ff00000001878 */
[-C--:B------:R-:W-:Y:S01]  /*19140*/  HMMA.16816.F32 R124, R220, R218.reuse, R124 ;  /* 0x000000dadc7c723c */ /* 0x080fe2000000187c */
[----:B------:R-:W-:Y:S07]  /*19150*/  LDSM.16.M88.4 R220, [R0+0x6800] ;  /* 0x0068000000dc783b */ /* 0x000fee0000000200 */
[----:B------:R-:W-:Y:S01]  /*19160*/  HMMA.16816.F32 R128, R200, R218, R128 ;  /* 0x000000dac880723c */ /* 0x000fe20000001880 */
[----:B------:R-:W5:Y:S07]  /*19170*/  LDSM.16.M88.4 R200, [R0+0x5800] ;  /* 0x0058000000c8783b */ /* 0x000f6e0000000200 */
[-C--:B--2---:R-:W-:Y:S01]  /*19180*/  HMMA.16816.F32 R4, R204, R224.reuse, R4 ;  /* 0x000000e0cc04723c */ /* 0x084fe20000001804 */
[----:B------:R-:W2:Y:S07]  /*19190*/  LDSM.16.M88.4 R216, [R0+0x6000] ;  /* 0x0060000000d8783b */ /* 0x000eae0000000200 */
[C---:B-1----:R-:W-:Y:S08]  /*191a0*/  HMMA.16816.F32 R8, R228.reuse, R224, R8 ;  /* 0x000000e0e408723c */ /* 0x042ff00000001808 */
[-C--:B------:R-:W-:Y:S03]  /*191b0*/  HMMA.16816.F32 R12, R228, R226.reuse, R12 ;  /* 0x000000e2e40c723c */ /* 0x080fe6000000180c */
[----:B------:R-:W-:Y:S01]  /*191c0*/  FMUL.FTZ R4, R4, UR6 ;  /* 0x0000000604047c20 */ /* 0x000fe20008410000 */
[----:B------:R-:W-:Y:S04]  /*191d0*/  FMUL.FTZ R5, R5, UR6 ;  /* 0x0000000605057c20 */ /* 0x000fe80008410000 */
[C---:B------:R-:W-:Y:S01]  /*191e0*/  HMMA.16816.F32 R16, R204.reuse, R226, R16 ;  /* 0x000000e2cc10723c */ /* 0x040fe20000001810 */
[----:B------:R-:W1:Y:S07]  /*191f0*/  LDSM.16.M88.4 R224, [R0+0x7000] ;  /* 0x0070000000e0783b */ /* 0x000e6e0000000200 */
[-C--:B----4-:R-:W-:Y:S08]  /*19200*/  HMMA.16816.F32 R20, R204, R208.reuse, R20 ;  /* 0x000000d0cc14723c */ /* 0x090ff00000001814 */
[C---:B------:R-:W-:Y:S04]  /*19210*/  HMMA.16816.F32 R24, R228.reuse, R208, R24 ;  /* 0x000000d0e418723c */ /* 0x040fe80000001818 */
[----:B------:R-:W-:Y:S01]  /*19220*/  FMUL.FTZ R16, R16, UR6 ;  /* 0x0000000610107c20 */ /* 0x000fe20008410000 */
[----:B------:R-:W-:Y:S03]  /*19230*/  FMUL.FTZ R17, R17, UR6 ;  /* 0x0000000611117c20 */ /* 0x000fe60008410000 */
[-C--:B------:R-:W-:Y:S03]  /*19240*/  HMMA.16816.F32 R28, R228, R210.reuse, R28 ;  /* 0x000000d2e41c723c */ /* 0x080fe6000000181c */
[----:B------:R-:W-:Y:S01]  /*19250*/  FMUL.FTZ R20, R20, UR6 ;  /* 0x0000000614147c20 */ /* 0x000fe20008410000 */
[----:B------:R-:W-:Y:S04]  /*19260*/  FMUL.FTZ R21, R21, UR6 ;  /* 0x0000000615157c20 */ /* 0x000fe80008410000 */
[C---:B------:R-:W-:Y:S01]  /*19270*/  HMMA.16816.F32 R32, R204.reuse, R210, R32 ;  /* 0x000000d2cc20723c */ /* 0x040fe20000001820 */
[----:B------:R4:W1:Y:S01]  /*19280*/  LDSM.16.M88.4 R208, [R0+0x7800] ;  /* 0x0078000000d0783b */ /* 0x0008620000000200 */
[----:B------:R-:W-:Y:S06]  /*19290*/  DEPBAR.LE SB0, 0x0 ;  /* 0x000080000000791a */ /* 0x000fec0000000000 */
[-C--:B---3--:R-:W-:Y:S01]  /*192a0*/  HMMA.16816.F32 R36, R204, R212.reuse, R36 ;  /* 0x000000d4cc24723c */ /* 0x088fe20000001824 */
[----:B------:R-:W-:Y:S07]  /*192b0*/  BAR.SYNC.DEFER_BLOCKING 0x0 ;  /* 0x0000000000007b1d */ /* 0x000fee0000010000 */
[C---:B------:R-:W-:Y:S04]  /*192c0*/  HMMA.16816.F32 R40, R228.reuse, R212, R40 ;  /* 0x000000d4e428723c */ /* 0x040fe80000001828 */
[----:B------:R-:W-:Y:S01]  /*192d0*/  FMUL.FTZ R33, R33, UR6 ;  /* 0x0000000621217c20 */ /* 0x000fe20008410000 */
[----:B------:R-:W-:Y:S03]  /*192e0*/  FMUL.FTZ R32, R32, UR6 ;  /* 0x0000000620207c20 */ /* 0x000fe60008410000 */
[-C--:B------:R-:W-:Y:S03]  /*192f0*/  HMMA.16816.F32 R44, R228, R214.reuse, R44 ;  /* 0x000000d6e42c723c */ /* 0x080fe6000000182c */
[----:B----4-:R-:W-:Y:S01]  /*19300*/  LOP3.LUT R0, R135, 0x6, RZ, 0xc0, !PT ;  /* 0x0000000687007812 */ /* 0x010fe200078ec0ff */
[----:B------:R-:W-:Y:S04]  /*19310*/  FMUL.FTZ R36, R36, UR6 ;  /* 0x0000000624247c20 */ /* 0x000fe80008410000 */
[C---:B------:R-:W-:Y:S01]  /*19320*/  HMMA.16816.F32 R48, R204.reuse, R214, R48 ;  /* 0x000000d6cc30723c */ /* 0x040fe20000001830 */
[----:B------:R3:W-:Y:S01]  /*19330*/  STL [R1+0xc4], R0 ;  /* 0x0000c40001007387 */ /* 0x0007e20000100800 */
[----:B------:R-:W4:Y:S02]  /*19340*/  MUFU.TANH R33, R33 ;  /* 0x0000002100217308 */ /* 0x000f240000002400 */
[----:B------:R-:W-:Y:S04]  /*19350*/  IMAD R134, R134, 0x80, R0 ;  /* 0x0000008086867824 */ /* 0x000fe800078e0200 */
[-C--:B-----5:R-:W-:Y:S03]  /*19360*/  HMMA.16816.F32 R52, R204, R200.reuse, R52 ;  /* 0x000000c8cc34723c */ /* 0x0a0fe60000001834 */
[----:B------:R-:W-:Y:S01]  /*19370*/  ISETP.GT.AND P2, PT, R243, R134, PT ;  /* 0x00000086f300720c */ /* 0x000fe20003f44270 */
[C---:B------:R-:W-:Y:S01]  /*19380*/  VIADD R213, R134.reuse, 0x8 ;  /* 0x0000000886d57836 */ /* 0x040fe20000000000 */
[C---:B------:R-:W-:Y:S02]  /*19390*/  ISETP.GE.AND P5, PT, R134.reuse, R244, PT ;  /* 0x000000f48600720c */ /* 0x040fe40003fa6270 */
[C---:B------:R-:W-:Y:S01]  /*193a0*/  IADD3 R212, PT, PT, R134.reuse, 0x10, RZ ;  /* 0x0000001086d47810 */ /* 0x040fe20007ffe0ff */
[C---:B------:R-:W-:Y:S04]  /*193b0*/  HMMA.16816.F32 R56, R228.reuse, R200, R56 ;  /* 0x000000c8e438723c */ /* 0x040fe80000001838 */
[C---:B------:R-:W-:Y:S01]  /*193c0*/  VIADD R201, R134.reuse, 0x11 ;  /* 0x0000001186c97836 */ /* 0x040fe20000000000 */
[C---:B------:R-:W-:Y:S01]  /*193d0*/  IADD3 R135, PT, PT, R134.reuse, 0x31, RZ ;  /* 0x0000003186877810 */ /* 0x040fe20007ffe0ff */
[C---:B------:R-:W-:Y:S02]  /*193e0*/  VIADD R200, R134.reuse, 0x21 ;  /* 0x0000002186c87836 */ /* 0x040fe40000000000 */
[-C--:B------:R-:W-:Y:S08]  /*193f0*/  HMMA.16816.F32 R60, R228, R202.reuse, R60 ;  /* 0x000000cae43c723c */ /* 0x080ff0000000183c */
[C---:B------:R-:W-:Y:S04]  /*19400*/  HMMA.16816.F32 R64, R204.reuse, R202, R64 ;  /* 0x000000cacc40723c */ /* 0x040fe80000001840 */
[C---:B------:R-:W-:Y:S02]  /*19410*/  IADD3 R202, PT, PT, R134.reuse, 0x1, RZ ;  /* 0x0000000186ca7810 */ /* 0x040fe40007ffe0ff */
[C---:B------:R-:W-:Y:S02]  /*19420*/  IADD3 R203, PT, PT, R134.reuse, 0x39, RZ ;  /* 0x0000003986cb7810 */ /* 0x040fe40007ffe0ff */
[-C--:B--2---:R-:W-:Y:S08]  /*19430*/  HMMA.16816.F32 R68, R204, R216.reuse, R68 ;  /* 0x000000d8cc44723c */ /* 0x084ff00000001844 */
[C---:B------:R-:W-:Y:S01]  /*19440*/  HMMA.16816.F32 R72, R228.reuse, R216, R72 ;  /* 0x000000d8e448723c */ /* 0x040fe20000001848 */
[----:B------:R3:W2:Y:S07]  /*19450*/  MUFU.TANH R217, R36 ;  /* 0x0000002400d97308 */ /* 0x0006ae0000002400 */
[-C--:B------:R-:W-:Y:S08]  /*19460*/  HMMA.16816.F32 R76, R228, R218.reuse, R76 ;  /* 0x000000dae44c723c */ /* 0x080ff0000000184c */
[C---:B------:R-:W-:Y:S01]  /*19470*/  HMMA.16816.F32 R80, R204.reuse, R218, R80 ;  /* 0x000000dacc50723c */ /* 0x040fe20000001850 */
[----:B------:R3:W1:Y:S07]  /*19480*/  MUFU.TANH R218, R4 ;  /* 0x0000000400da7308 */ /* 0x00066e0000002400 */
[-C--:B------:R-:W-:Y:S08]  /*19490*/  HMMA.16816.F32 R84, R204, R220.reuse, R84 ;  /* 0x000000dccc54723c */ /* 0x080ff00000001854 */
[C---:B------:R-:W-:Y:S01]  /*194a0*/  HMMA.16816.F32 R88, R228.reuse, R220, R88 ;  /* 0x000000dce458723c */ /* 0x040fe20000001858 */
[----:B------:R3:W1:Y:S07]  /*194b0*/  MUFU.TANH R221, R21 ;  /* 0x0000001500dd7308 */ /* 0x00066e0000002400 */
[-C--:B------:R-:W-:Y:S03]  /*194c0*/  HMMA.16816.F32 R92, R228, R222.reuse, R92 ;  /* 0x000000dee45c723c */ /* 0x080fe6000000185c */
[----:B------:R3:W2:Y:S05]  /*194d0*/  MUFU.TANH R220, R32 ;  /* 0x0000002000dc7308 */ /* 0x0006aa0000002400 */
[C---:B------:R-:W-:Y:S05]  /*194e0*/  HMMA.16816.F32 R96, R204.reuse, R222, R96 ;  /* 0x000000decc60723c */ /* 0x040fea0000001860 */
[----:B------:R3:W2:Y:S03]  /*194f0*/  MUFU.TANH R223, R17 ;  /* 0x0000001100df7308 */ /* 0x0006a60000002400 */
[-C--:B-1----:R-:W-:Y:S07]  /*19500*/  HMMA.16816.F32 R100, R204, R224.reuse, R100 ;  /* 0x000000e0cc64723c */ /* 0x082fee0000001864 */
[----:B------:R3:W1:Y:S01]  /*19510*/  MUFU.TANH R222, R20 ;  /* 0x0000001400de7308 */ /* 0x0006620000002400 */
[C---:B------:R-:W-:Y:S09]  /*19520*/  HMMA.16816.F32 R104, R228.reuse, R224, R104 ;  /* 0x000000e0e468723c */ /* 0x040ff20000001868 */
[----:B------:R3:W1:Y:S01]  /*19530*/  MUFU.TANH R225, R5 ;  /* 0x0000000500e17308 */ /* 0x0006620000002400 */
[-C--:B------:R-:W-:Y:S09]  /*19540*/  HMMA.16816.F32 R108, R228, R226.reuse, R108 ;  /* 0x000000e2e46c723c */ /* 0x080ff2000000186c */
[----:B------:R3:W1:Y:S01]  /*19550*/  MUFU.TANH R224, R16 ;  /* 0x0000001000e07308 */ /* 0x0006620000002400 */
[C---:B------:R-:W-:Y:S08]  /*19560*/  HMMA.16816.F32 R112, R204.reuse, R226, R112 ;  /* 0x000000e2cc70723c */ /* 0x040ff00000001870 */
[-C--:B------:R-:W-:Y:S08]  /*19570*/  HMMA.16816.F32 R116, R204, R208.reuse, R116 ;  /* 0x000000d0cc74723c */ /* 0x080ff00000001874 */
[C---:B------:R-:W-:Y:S04]  /*19580*/  HMMA.16816.F32 R120, R228.reuse, R208, R120 ;  /* 0x000000d0e478723c */ /* 0x040fe80000001878 */
[C---:B------:R-:W-:Y:S01]  /*19590*/  IADD3 R209, PT, PT, R134.reuse, 0x28, RZ ;  /* 0x0000002886d17810 */ /* 0x040fe20007ffe0ff */
[C---:B------:R-:W-:Y:S03]  /*195a0*/  VIADD R208, R134.reuse, 0x30 ;  /* 0x0000003086d07836 */ /* 0x040fe60000000000 */
[-C--:B------:R-:W-:Y:S08]  /*195b0*/  HMMA.16816.F32 R124, R228, R210.reuse, R124 ;  /* 0x000000d2e47c723c */ /* 0x080ff0000000187c */
[----:B------:R-:W-:Y:S04]  /*195c0*/  HMMA.16816.F32 R128, R204, R210, R128 ;  /* 0x000000d2cc80723c */ /* 0x000fe80000001880 */
[C---:B------:R-:W-:Y:S01]  /*195d0*/  VIADD R206, R134.reuse, 0x9 ;  /* 0x0000000986ce7836 */ /* 0x040fe20000000000 */
[C---:B------:R-:W-:Y:S01]  /*195e0*/  IADD3 R205, PT, PT, R134.reuse, 0x19, RZ ;  /* 0x0000001986cd7810 */ /* 0x040fe20007ffe0ff */
[C---:B------:R-:W-:Y:S02]  /*195f0*/  VIADD R211, R134.reuse, 0x18 ;  /* 0x0000001886d37836 */ /* 0x040fe40000000000 */
[C---:B------:R-:W-:Y:S02]  /*19600*/  VIADD R210, R134.reuse, 0x20 ;  /* 0x0000002086d27836 */ /* 0x040fe40000000000 */
[C---:B------:R-:W-:Y:S02]  /*19610*/  VIADD R204, R134.reuse, 0x29 ;  /* 0x0000002986cc7836 */ /* 0x040fe40000000000 */
[----:B------:R-:W-:Y:S01]  /*19620*/  VIADD R207, R134, 0x38 ;  /* 0x0000003886cf7836 */ /* 0x000fe20000000000 */
[----:B-1234-:R-:W-:Y:S07]  /*19630*/  BRA.U.ANY UP0, `(.L_x_939) ;  /* 0xffffffe100e07547 */ /* 0x01efee000b93ffff */
.L_x_938:
[----:B------:R-:W-:Y:S01]  /*19640*/  ISETP.GT.AND P0, PT, R243, R202, PT ;  /* 0x000000caf300720c */ /* 0x000fe20003f04270 */
[----:B------:R-:W-:Y:S01]  /*19650*/  FMUL.FTZ R49, R49, UR6 ;  /* 0x0000000631317c20 */ /* 0x000fe20008410000 */
[----:B------:R-:W-:Y:S01]  /*19660*/  FSEL R218, R218, -INF , !P2 ;  /* 0xff800000dada7808 */ /* 0x000fe20005000000 */
[----:B------:R1:W-:Y:S01]  /*19670*/  STL [R1+0x110], R195 ;  /* 0x000110c301007387 */ /* 0x0003e20000100800 */
[----:B------:R-:W-:Y:S01]  /*19680*/  FSEL R225, R225, -INF , !P0 ;  /* 0xff800000e1e17808 */ /* 0x000fe20004000000 */
[----:B------:R-:W-:Y:S01]  /*19690*/  FMUL.FTZ R90, R90, UR6 ;  /* 0x000000065a5a7c20 */ /* 0x000fe20008410000 */
[----:B------:R-:W-:Y:S01]  /*196a0*/  ISETP.GT.AND P0, PT, R243, R212, PT ;  /* 0x000000d4f300720c */ /* 0x000fe20003f04270 */
[----:B------:R-:W3:Y:S01]  /*196b0*/  MUFU.TANH R49, R49 ;  /* 0x0000003100317308 */ /* 0x000ee20000002400 */
[----:B------:R-:W-:Y:S01]  /*196c0*/  FSEL R218, R218, -INF , !P5 ;  /* 0xff800000dada7808 */ /* 0x000fe20006800000 */
[----:B------:R-:W-:Y:S01]  /*196d0*/  FMUL.FTZ R37, R37, UR6 ;  /* 0x0000000625257c20 */ /* 0x000fe20008410000 */
[----:B------:R-:W-:Y:S01]  /*196e0*/  ISETP.GT.AND P5, PT, R243, R201, PT ;  /* 0x000000c9f300720c */ /* 0x000fe20003fa4270 */
[----:B------:R-:W-:Y:S01]  /*196f0*/  FMUL.FTZ R48, R48, UR6 ;  /* 0x0000000630307c20 */ /* 0x000fe20008410000 */
[----:B------:R-:W-:Y:S01]  /*19700*/  FSEL R222, R222, -INF , !P0 ;  /* 0xff800000dede7808 */ /* 0x000fe20004000000 */
[----:B------:R-:W-:Y:S01]  /*19710*/  STL [R1+0x10c], R196 ;  /* 0x00010cc401007387 */ /* 0x000fe20000100800 */
[-C--:B------:R-:W-:Y:S03]  /*19720*/  ISETP.GE.AND P0, PT, R201, R244.reuse, PT ;  /* 0x000000f4c900720c */ /* 0x080fe60003f06270 */
[----:B------:R-:W4:Y:S01]  /*19730*/  MUFU.TANH R37, R37 ;  /* 0x0000002500257308 */ /* 0x000f220000002400 */
[----:B------:R-:W-:Y:S01]  /*19740*/  FSEL R221, R221, -INF , !P5 ;  /* 0xff800000dddd7808 */ /* 0x000fe20006800000 */
[----:B------:R-:W-:Y:S01]  /*19750*/  FMUL.FTZ R52, R52, UR6 ;  /* 0x0000000634347c20 */ /* 0x000fe20008410000 */
[----:B------:R-:W-:Y:S01]  /*19760*/  ISETP.GT.AND P5, PT, R243, R211, PT ;  /* 0x000000d3f300720c */ /* 0x000fe20003fa4270 */
[----:B------:R-:W-:Y:S01]  /*19770*/  FMUL.FTZ R81, R81, UR6 ;  /* 0x0000000651517c20 */ /* 0x000fe20008410000 */
[-C--:B------:R-:W-:Y:S01]  /*19780*/  ISETP.GE.AND P1, PT, R202, R244.reuse, PT ;  /* 0x000000f4ca00720c */ /* 0x080fe20003f26270 */
[----:B------:R-:W-:Y:S01]  /*19790*/  FMUL.FTZ R53, R53, UR6 ;  /* 0x0000000635357c20 */ /* 0x000fe20008410000 */
[----:B------:R-:W-:Y:S03]  /*197a0*/  FSEL R221, R221, -INF , !P0 ;  /* 0xff800000dddd7808 */ /* 0x000fe60004000000 */
[----:B------:R-:W4:Y:S01]  /*197b0*/  MUFU.TANH R48, R48 ;  /* 0x0000003000307308 */ /* 0x000f220000002400 */
[----:B------:R-:W-:Y:S01]  /*197c0*/  ISETP.GT.AND P6, PT, R243, R213, PT ;  /* 0x000000d5f300720c */ /* 0x000fe20003fc4270 */
[----:B------:R-:W-:Y:S01]  /*197d0*/  FMUL.FTZ R64, R64, UR6 ;  /* 0x0000000640407c20 */ /* 0x000fe20008410000 */
[----:B------:R-:W-:Y:S01]  /*197e0*/  ISETP.GE.AND P0, PT, R211, R244, PT ;  /* 0x000000f4d300720c */ /* 0x000fe20003f06270 */
[----:B------:R-:W-:Y:S01]  /*197f0*/  STL [R1+0x108], R197 ;  /* 0x000108c501007387 */ /* 0x000fe20000100800 */
[----:B------:R-:W-:Y:S01]  /*19800*/  FSEL R220, R220, -INF , !P5 ;  /* 0xff800000dcdc7808 */ /* 0x000fe20006800000 */
[----:B-1----:R-:W-:Y:S01]  /*19810*/  VIADD R195, R134, 0x79 ;  /* 0x0000007986c37836 */ /* 0x002fe20000000000 */
[----:B------:R-:W-:Y:S03]  /*19820*/  ISETP.GT.AND P2, PT, R243, R206, PT ;  /* 0x000000cef300720c */ /* 0x000fe60003f44270 */
[----:B------:R-:W1:Y:S01]  /*19830*/  MUFU.TANH R0, R52 ;  /* 0x0000003400007308 */ /* 0x000e620000002400 */
[----:B------:R-:W-:Y:S01]  /*19840*/  FSEL R225, R225, -INF , !P1 ;  /* 0xff800000e1e17808 */ /* 0x000fe20004800000 */
[----:B------:R-:W-:Y:S01]  /*19850*/  FMUL.FTZ R68, R68, UR6 ;  /* 0x0000000644447c20 */ /* 0x000fe20008410000 */
[-C--:B------:R-:W-:Y:S01]  /*19860*/  ISETP.GE.AND P1, PT, R213, R244.reuse, PT ;  /* 0x000000f4d500720c */ /* 0x080fe20003f26270 */
[----:B------:R-:W-:Y:S01]  /*19870*/  STL [R1+0x104], R198 ;  /* 0x000104c601007387 */ /* 0x000fe20000100800 */
[----:B------:R-:W-:Y:S01]  /*19880*/  FSEL R220, R220, -INF , !P0 ;  /* 0xff800000dcdc7808 */ /* 0x000fe20004000000 */
[----:B------:R-:W-:Y:S01]  /*19890*/  FMUL.FTZ R101, R101, UR6 ;  /* 0x0000000665657c20 */ /* 0x000fe20008410000 */
[----:B------:R-:W-:Y:S03]  /*198a0*/  FSEL R224, R224, -INF , !P6 ;  /* 0xff800000e0e07808 */ /* 0x000fe60007000000 */
[----:B------:R-:W1:Y:S01]  /*198b0*/  MUFU.TANH R4, R53 ;  /* 0x0000003500047308 */ /* 0x000e620000002400 */
[----:B------:R-:W-:Y:S01]  /*198c0*/  STL [R1+0x100], R199 ;  /* 0x000100c701007387 */ /* 0x000fe20000100800 */
[----:B------:R-:W-:Y:S01]  /*198d0*/  ISETP.GE.AND P6, PT, R206, R244, PT ;  /* 0x000000f4ce00720c */ /* 0x000fe20003fc6270 */
[----:B------:R-:W-:Y:S01]  /*198e0*/  FMUL.FTZ R7, R7, UR6 ;  /* 0x0000000607077c20 */ /* 0x000fe20008410000 */
[----:B------:R-:W-:Y:S01]  /*198f0*/  ISETP.GT.AND P0, PT, R243, R204, PT ;  /* 0x000000ccf300720c */ /* 0x000fe20003f04270 */
[----:B------:R2:W-:Y:S01]  /*19900*/  STL [R1+0xfc], R150 ;  /* 0x0000fc9601007387 */ /* 0x0005e20000100800 */
[----:B------:R-:W-:Y:S01]  /*19910*/  FSEL R224, R224, -INF , !P1 ;  /* 0xff800000e0e07808 */ /* 0x000fe20004800000 */
[----:B------:R-:W-:Y:S03]  /*19920*/  FMUL.FTZ R25, R25, UR6 ;  /* 0x0000000619197c20 */ /* 0x000fe60008410000 */
[----:B------:R-:W-:Y:S01]  /*19930*/  MUFU.TANH R52, R81 ;  /* 0x0000005100347308 */ /* 0x000fe20000002400 */
[----:B------:R-:W-:Y:S01]  /*19940*/  FSEL R223, R223, -INF , !P2 ;  /* 0xff800000dfdf7808 */ /* 0x000fe20005000000 */
[----:B------:R-:W-:Y:S01]  /*19950*/  FMUL.FTZ R65, R65, UR6 ;  /* 0x0000000641417c20 */ /* 0x000fe20008410000 */
[----:B------:R-:W-:Y:S01]  /*19960*/  ISETP.GE.AND P2, PT, R212, R244, PT ;  /* 0x000000f4d400720c */ /* 0x000fe20003f46270 */
[----:B------:R-:W-:Y:S01]  /*19970*/  FMUL.FTZ R69, R69, UR6 ;  /* 0x0000000645457c20 */ /* 0x000fe20008410000 */
[----:B------:R-:W-:Y:S01]  /*19980*/  FMUL.FTZ R84, R84, UR6 ;  /* 0x0000000654547c20 */ /* 0x000fe20008410000 */
[----:B------:R-:W-:Y:S01]  /*19990*/  STL [R1+0xf8], R151 ;  /* 0x0000f89701007387 */ /* 0x000fe20000100800 */
[C---:B------:R-:W-:Y:S03]  /*199a0*/  ISETP.GT.AND P1, PT, R243.reuse, R205, PT ;  /* 0x000000cdf300720c */ /* 0x040fe60003f24270 */
[----:B------:R-:W1:Y:S01]  /*199b0*/  MUFU.TANH R5, R64 ;  /* 0x0000004000057308 */ /* 0x000e620000002400 */
[----:B------:R-:W-:Y:S01]  /*199c0*/  FSEL R222, R222, -INF , !P2 ;  /* 0xff800000dede7808 */ /* 0x000fe20005000000 */
[----:B------:R-:W-:Y:S01]  /*199d0*/  STL [R1+0xe0], R246 ;  /* 0x0000e0f601007387 */ /* 0x000fe20000100800 */
[----:B------:R-:W-:Y:S01]  /*199e0*/  ISETP.GT.AND P2, PT, R243, R200, PT ;  /* 0x000000c8f300720c */ /* 0x000fe20003f44270 */
[----:B------:R-:W-:Y:S01]  /*199f0*/  FMUL.FTZ R24, R24, UR6 ;  /* 0x0000000618187c20 */ /* 0x000fe20008410000 */
[----:B------:R-:W-:Y:S01]  /*19a00*/  ISETP.GE.AND P5, PT, R205, R244, PT ;  /* 0x000000f4cd00720c */ /* 0x000fe20003fa6270 */
[----:B------:R-:W-:Y:S01]  /*19a10*/  STL [R1+0xdc], R237 ;  /* 0x0000dced01007387 */ /* 0x000fe20000100800 */
[----:B------:R-:W-:Y:S03]  /*19a20*/  FMUL.FTZ R41, R41, UR6 ;  /* 0x0000000629297c20 */ /* 0x000fe60008410000 */
[----:B------:R-:W-:Y:S01]  /*19a30*/  MUFU.TANH R64, R68 ;  /* 0x0000004400407308 */ /* 0x000fe20000002400 */
[----:B------:R-:W-:Y:S01]  /*19a40*/  FSEL R223, R223, -INF , !P6 ;  /* 0xff800000dfdf7808 */ /* 0x000fe20007000000 */
[----:B------:R-:W-:Y:S01]  /*19a50*/  STL [R1+0xd8], R236 ;  /* 0x0000d8ec01007387 */ /* 0x000fe20000100800 */
[----:B------:R-:W-:Y:S01]  /*19a60*/  ISETP.GT.AND P6, PT, R243, R210, PT ;  /* 0x000000d2f300720c */ /* 0x000fe20003fc4270 */
[----:B------:R-:W-:Y:S01]  /*19a70*/  FMUL.FTZ R43, R43, UR6 ;  /* 0x000000062b2b7c20 */ /* 0x000fe20008410000 */
[----:B------:R-:W-:Y:S01]  /*19a80*/  FMUL.FTZ R42, R42, UR6 ;  /* 0x000000062a2a7c20 */ /* 0x000fe20008410000 */
[----:B------:R-:W-:Y:S01]  /*19a90*/  STL [R1+0xd4], R234 ;  /* 0x0000d4ea01007387 */ /* 0x000fe20000100800 */
[----:B--2---:R-:W-:Y:S03]  /*19aa0*/  VIADD R150, R134, 0x70 ;  /* 0x0000007086967836 */ /* 0x004fe60000000000 */
[----:B------:R-:W-:Y:S01]  /*19ab0*/  MUFU.TANH R68, R69 ;  /* 0x0000004500447308 */ /* 0x000fe20000002400 */
[----:B------:R-:W-:Y:S01]  /*19ac0*/  FMUL.FTZ R40, R40, UR6 ;  /* 0x0000000628287c20 */ /* 0x000fe20008410000 */
[----:B------:R-:W-:Y:S01]  /*19ad0*/  STL [R1+0xe4], R243 ;  /* 0x0000e4f301007387 */ /* 0x000fe20000100800 */
[----:B------:R-:W-:Y:S01]  /*19ae0*/  FMUL.FTZ R57, R57, UR6 ;  /* 0x0000000639397c20 */ /* 0x000fe20008410000 */
[----:B------:R-:W-:Y:S01]  /*19af0*/  FMUL.FTZ R59, R59, UR6 ;  /* 0x000000063b3b7c20 */ /* 0x000fe20008410000 */
[----:B------:R-:W-:Y:S01]  /*19b00*/  FMUL.FTZ R58, R58, UR6 ;  /* 0x000000063a3a7c20 */ /* 0x000fe20008410000 */
[----:B------:R-:W-:Y:S01]  /*19b10*/  STL [R1+0xe8], R244 ;  /* 0x0000e8f401007387 */ /* 0x000fe20000100800 */
[----:B------:R-:W-:Y:S03]  /*19b20*/  FMUL.FTZ R56, R56, UR6 ;  /* 0x0000000638387c20 */ /* 0x000fe60008410000 */
[----:B------:R-:W2:Y:S01]  /*19b30*/  MUFU.TANH R65, R65 ;  /* 0x0000004100417308 */ /* 0x000ea20000002400 */
[----:B------:R-:W-:Y:S01]  /*19b40*/  FSEL R219, R33, -INF , !P1 ;  /* 0xff80000021db7808 */ /* 0x000fe20004800000 */
[----:B------:R-:W-:Y:S01]  /*19b50*/  FMUL.FTZ R100, R100, UR6 ;  /* 0x0000000664647c20 */ /* 0x000fe20008410000 */
[-C--:B------:R-:W-:Y:S01]  /*19b60*/  ISETP.GE.AND P1, PT, R210, R244.reuse, PT ;  /* 0x000000f4d200720c */ /* 0x080fe20003f26270 */
[----:B------:R-:W-:Y:S01]  /*19b70*/  FMUL.FTZ R89, R89, UR6 ;  /* 0x0000000659597c20 */ /* 0x000fe20008410000 */
[----:B------:R-:W-:Y:S01]  /*19b80*/  FSEL R217, R217, -INF , !P6 ;  /* 0xff800000d9d97808 */ /* 0x000fe20007000000 */
[----:B------:R-:W-:Y:S01]  /*19b90*/  FMUL.FTZ R91, R91, UR6 ;  /* 0x000000065b5b7c20 */ /* 0x000fe20008410000 */
[----:B------:R-:W-:Y:S03]  /*19ba0*/  ISETP.GE.AND P6, PT, R200, R244, PT ;  /* 0x000000f4c800720c */ /* 0x000fe60003fc6270 */
[----:B------:R3:W-:Y:S01]  /*19bb0*/  MUFU.TANH R33, R100 ;  /* 0x0000006400217308 */ /* 0x0007e20000002400 */
[----:B------:R-:W-:Y:S01]  /*19bc0*/  FSEL R219, R219, -INF , !P5 ;  /* 0xff800000dbdb7808 */ /* 0x000fe20006800000 */
[----:B------:R-:W-:Y:S01]  /*19bd0*/  FMUL.FTZ R80, R80, UR6 ;  /* 0x0000000650507c20 */ /* 0x000fe20008410000 */
[----:B------:R-:W-:Y:S01]  /*19be0*/  ISETP.GT.AND P5, PT, R243, R208, PT ;  /* 0x000000d0f300720c */ /* 0x000fe20003fa4270 */
[----:B------:R-:W-:Y:S01]  /*19bf0*/  FMUL.FTZ R88, R88, UR6 ;  /* 0x0000000658587c20 */ /* 0x000fe20008410000 */
[----:B------:R-:W-:Y:S01]  /*19c00*/  FSEL R217, R217, -INF , !P1 ;  /* 0xff800000d9d97808 */ /* 0x000fe20004800000 */
[----:B------:R-:W-:Y:S01]  /*19c10*/  FMUL.FTZ R124, R124, UR6 ;  /* 0x000000067c7c7c20 */ /* 0x000fe20008410000 */
[----:B------:R-:W-:Y:S03]  /*19c20*/  ISETP.GT.AND P1, PT, R243, R135, PT ;  /* 0x00000087f300720c */ /* 0x000fe60003f24270 */
[----:B------:R-:W-:Y:S01]  /*19c30*/  MUFU.TANH R53, R80 ;  /* 0x0000005000357308 */ /* 0x000fe20000002400 */
[----:B------:R-:W-:Y:S02]  /*19c40*/  VIADD R229, R134, 0x49 ;  /* 0x0000004986e57836 */ /* 0x000fe40000000000 */
[----:B------:R-:W-:Y:S01]  /*19c50*/  FMUL.FTZ R130, R130, UR6 ;  /* 0x0000000682827c20 */ /* 0x000fe20008410000 */
[----:B------:R-:W-:Y:S02]  /*19c60*/  VIADD R226, R134, 0x40 ;  /* 0x0000004086e27836 */ /* 0x000fe40000000000 */
[----:B------:R-:W-:Y:S01]  /*19c70*/  FMUL.FTZ R112, R112, UR6 ;  /* 0x0000000670707c20 */ /* 0x000fe20008410000 */
[----:B------:R-:W-:Y:S02]  /*19c80*/  VIADD R230, R134, 0x50 ;  /* 0x0000005086e67836 */ /* 0x000fe40000000000 */
[----:B------:R-:W-:Y:S01]  /*19c90*/  FMUL.FTZ R6, R6, UR6 ;  /* 0x0000000606067c20 */ /* 0x000fe20008410000 */
[C---:B------:R-:W-:Y:S01]  /*19ca0*/  VIADD R227, R134.reuse, 0x41 ;  /* 0x0000004186e37836 */ /* 0x040fe20000000000 */
[----:B------:R-:W-:Y:S01]  /*19cb0*/  MUFU.TANH R32, R101 ;  /* 0x0000006500207308 */ /* 0x000fe20000002400 */
[C---:B------:R-:W-:Y:S02]  /*19cc0*/  VIADD R228, R134.reuse, 0x48 ;  /* 0x0000004886e47836 */ /* 0x040fe40000000000 */
[----:B------:R-:W-:Y:S01]  /*19cd0*/  FMUL.FTZ R97, R97, UR6 ;  /* 0x0000000661617c20 */ /* 0x000fe20008410000 */
[C---:B---3--:R-:W-:Y:S02]  /*19ce0*/  VIADD R100, R134.reuse, 0x61 ;  /* 0x0000006186647836 */ /* 0x048fe40000000000 */
[----:B------:R-:W-:Y:S01]  /*19cf0*/  FMUL.FTZ R85, R85, UR6 ;  /* 0x0000000655557c20 */ /* 0x000fe20008410000 */
[----:B------:R-:W-:Y:S02]  /*19d00*/  VIADD R16, R134, 0x68 ;  /* 0x0000006886107836 */ /* 0x000fe40000000000 */
[----:B------:R-:W-:Y:S01]  /*19d10*/  FMUL.FTZ R12, R12, UR6 ;  /* 0x000000060c0c7c20 */ /* 0x000fe20008410000 */
[C---:B------:R-:W-:Y:S01]  /*19d20*/  VIADD R17, R134.reuse, 0x59 ;  /* 0x0000005986117836 */ /* 0x040fe20000000000 */
[----:B------:R3:W-:Y:S01]  /*19d30*/  MUFU.TANH R36, R97 ;  /* 0x0000006100247308 */ /* 0x0007e20000002400 */
[C---:B------:R-:W-:Y:S02]  /*19d40*/  VIADD R231, R134.reuse, 0x51 ;  /* 0x0000005186e77836 */ /* 0x040fe40000000000 */
[----:B------:R-:W-:Y:S01]  /*19d50*/  FMUL.FTZ R15, R15, UR6 ;  /* 0x000000060f0f7c20 */ /* 0x000fe20008410000 */
[----:B------:R-:W-:Y:S02]  /*19d60*/  VIADD R252, R134, 0x58 ;  /* 0x0000005886fc7836 */ /* 0x000fe40000000000 */
[----:B------:R-:W-:Y:S01]  /*19d70*/  FMUL.FTZ R19, R19, UR6 ;  /* 0x0000000613137c20 */ /* 0x000fe20008410000 */
[----:B------:R-:W-:Y:S01]  /*19d80*/  FMUL.FTZ R23, R23, UR6 ;  /* 0x0000000617177c20 */ /* 0x000fe20008410000 */
[----:B------:R-:W-:Y:S01]  /*19d90*/  FMUL.FTZ R26, R26, UR6 ;  /* 0x000000061a1a7c20 */ /* 0x000fe20008410000 */
[----:B------:R-:W-:Y:S01]  /*19da0*/  FMUL.FTZ R27, R27, UR6 ;  /* 0x000000061b1b7c20 */ /* 0x000fe20008410000 */
[----:B------:R4:W-:Y:S01]  /*19db0*/  MUFU.TANH R21, R112 ;  /* 0x0000007000157308 */ /* 0x0009e20000002400 */
[----:B------:R-:W-:Y:S01]  /*19dc0*/  FMUL.FTZ R96, R96, UR6 ;  /* 0x0000000660607c20 */ /* 0x000fe20008410000 */
[----:B------:R-:W-:Y:S01]  /*19dd0*/  FMUL.FTZ R113, R113, UR6 ;  /* 0x0000000671717c20 */ /* 0x000fe20008410000 */
[----:B------:R-:W-:Y:S01]  /*19de0*/  FMUL.FTZ R117, R117, UR6 ;  /* 0x0000000675757c20 */ /* 0x000fe20008410000 */
[----:B------:R-:W-:Y:S01]  /*19df0*/  FMUL.FTZ R61, R61, UR6 ;  /* 0x000000063d3d7c20 */ /* 0x000fe20008410000 */
[----:B------:R-:W-:Y:S01]  /*19e00*/  FMUL.FTZ R44, R44, UR6 ;  /* 0x000000062c2c7c20 */ /* 0x000fe20008410000 */
[----:B------:R-:W-:Y:S01]  /*19e10*/  FMUL.FTZ R54, R54, UR6 ;  /* 0x0000000636367c20 */ /* 0x000fe20008410000 */
[----:B------:R-:W-:Y:S03]  /*19e20*/  FMUL.FTZ R55, R55, UR6 ;  /* 0x0000000637377c20 */ /* 0x000fe60008410000 */
[----:B------:R1:W-:Y:S01]  /*19e30*/  MUFU.TANH R20, R113 ;  /* 0x0000007100147308 */ /* 0x0003e20000002400 */
[----:B------:R-:W-:Y:S01]  /*19e40*/  FMUL.FTZ R116, R116, UR6 ;  /* 0x0000000674747c20 */ /* 0x000fe20008410000 */
[----:B------:R-:W-:Y:S01]  /*19e50*/  FMUL.FTZ R129, R129, UR6 ;  /* 0x0000000681817c20 */ /* 0x000fe20008410000 */
[----:B---3--:R-:W-:Y:S02]  /*19e60*/  VIADD R97, R134, 0x60 ;  /* 0x0000006086617836 */ /* 0x008fe40000000000 */
[----:B------:R-:W-:Y:S01]  /*19e70*/  FMUL.FTZ R128, R128, UR6 ;  /* 0x0000000680807c20 */ /* 0x000fe20008410000 */
[----:B------:R-:W-:Y:S01]  /*19e80*/  FMUL.FTZ R11, R11, UR6 ;  /* 0x000000060b0b7c20 */ /* 0x000fe20008410000 */
[----:B------:R-:W-:Y:S01]  /*19e90*/  FMUL.FTZ R8, R8, UR6 ;  /* 0x0000000608087c20 */ /* 0x000fe20008410000 */
[----:B------:R-:W-:Y:S02]  /*19ea0*/  FMUL.FTZ R9, R9, UR6 ;  /* 0x0000000609097c20 */ /* 0x000fe40008410000 */
[----:B------:R-:W-:Y:S01]  /*19eb0*/  MUFU.TANH R41, R41 ;  /* 0x0000002900297308 */ /* 0x000fe20000002400 */
[----:B------:R-:W-:Y:S01]  /*19ec0*/  FMUL.FTZ R50, R50, UR6 ;  /* 0x0000000632327c20 */ /* 0x000fe20008410000 */
[----:B----4-:R-:W-:Y:S02]  /*19ed0*/  VIADD R112, R134, 0x59 ;  /* 0x0000005986707836 */ /* 0x010fe40000000000 */
[----:B------:R-:W-:Y:S01]  /*19ee0*/  FMUL.FTZ R66, R66, UR6 ;  /* 0x0000000642427c20 */ /* 0x000fe20008410000 */
[----:B------:R-:W-:Y:S01]  /*19ef0*/  FMUL.FTZ R46, R46, UR6 ;  /* 0x000000062e2e7c20 */ /* 0x000fe20008410000 */
[----:B------:R-:W-:Y:S01]  /*19f00*/  FMUL.FTZ R76, R76, UR6 ;  /* 0x000000064c4c7c20 */ /* 0x000fe20008410000 */
[----:B------:R-:W-:Y:S01]  /*19f10*/  FMUL.FTZ R79, R79, UR6 ;  /* 0x000000064f4f7c20 */ /* 0x000fe20008410000 */
[----:B------:R-:W-:Y:S02]  /*19f20*/  FMUL.FTZ R78, R78, UR6 ;  /* 0x000000064e4e7c20 */ /* 0x000fe40008410000 */
[----:B------:R-:W-:Y:S01]  /*19f30*/  MUFU.TANH R9, R9 ;  /* 0x0000000900097308 */ /* 0x000fe20000002400 */
[----:B------:R-:W-:Y:S01]  /*19f40*/  FMUL.FTZ R10, R10, UR6 ;  /* 0x000000060a0a7c20 */ /* 0x000fe20008410000 */
[----:B-1----:R-:W-:Y:S02]  /*19f50*/  VIADD R113, R134, 0x69 ;  /* 0x0000006986717836 */ /* 0x002fe40000000000 */
[----:B------:R-:W-:Y:S01]  /*19f60*/  FMUL.FTZ R13, R13, UR6 ;  /* 0x000000060d0d7c20 */ /* 0x000fe20008410000 */
[----:B------:R-:W-:Y:S01]  /*19f70*/  FMUL.FTZ R86, R86, UR6 ;  /* 0x0000000656567c20 */ /* 0x000fe20008410000 */
[----:B------:R-:W-:Y:S01]  /*19f80*/  FMUL.FTZ R92, R92, UR6 ;  /* 0x000000065c5c7c20 */ /* 0x000fe20008410000 */
[----:B------:R-:W-:Y:S01]  /*19f90*/  FMUL.FTZ R94, R94, UR6 ;  /* 0x000000065e5e7c20 */ /* 0x000fe20008410000 */
[----:B------:R-:W-:Y:S02]  /*19fa0*/  FMUL.FTZ R93, R93, UR6 ;  /* 0x000000065d5d7c20 */ /* 0x000fe40008410000 */
        /* <DEDUP_REMOVED lines=57> */
[----:B------:R-:W-:Y:S01]  /*1a340*/  FSEL R214, R49, -INF , !P0 ;  /* 0xff80000031d67808 */ /* 0x000fe20004000000 */
[----:B------:R-:W-:Y:S01]  /*1a350*/  FMUL.FTZ R72, R72, UR6 ;  /* 0x0000000648487c20 */ /* 0x000fe20008410000 */
[----:B------:R-:W-:Y:S01]  /*1a360*/  FSEL R216, R37, -INF , !P2 ;  /* 0xff80000025d87808 */ /* 0x000fe20005000000 */
[----:B------:R-:W-:Y:S01]  /*1a370*/  FMUL.FTZ R109, R109, UR6 ;  /* 0x000000066d6d7c20 */ /* 0x000fe20008410000 */
[----:B------:R-:W-:Y:S01]  /*1a380*/  ISETP.GT.AND P2, PT, R243, R209, PT ;  /* 0x000000d1f300720c */ /* 0x000fe20003f44270 */
[----:B------:R-:W-:Y:S01]  /*1a390*/  FMUL.FTZ R111, R111, UR6 ;  /* 0x000000066f6f7c20 */ /* 0x000fe20008410000 */
[-C--:B------:R-:W-:Y:S03]  /*1a3a0*/  ISETP.GE.AND P0, PT, R208, R244.reuse, PT ;  /* 0x000000f4d000720c */ /* 0x080fe60003f06270 */
[----:B------:R1:W3:Y:S01]  /*1a3b0*/  MUFU.TANH R49, R84 ;  /* 0x0000005400317308 */ /* 0x0002e20000002400 */
[----:B------:R-:W-:Y:S01]  /*1a3c0*/  FSEL R216, R216, -INF , !P6 ;  /* 0xff800000d8d87808 */ /* 0x000fe20007000000 */
[----:B------:R-:W-:Y:S01]  /*1a3d0*/  FMUL.FTZ R122, R122, UR6 ;  /* 0x000000067a7a7c20 */ /* 0x000fe20008410000 */
[-C--:B------:R-:W-:Y:S01]  /*1a3e0*/  ISETP.GE.AND P6, PT, R209, R244.reuse, PT ;  /* 0x000000f4d100720c */ /* 0x080fe20003fc6270 */
[----:B------:R-:W-:Y:S01]  /*1a3f0*/  UISETP.GT.AND UP0, UPT, UR17, UR15, UPT ;  /* 0x0000000f1100728c */ /* 0x000fe2000bf04270 */
[----:B------:R-:W-:Y:S01]  /*1a400*/  FSEL R215, R48, -INF , !P2 ;  /* 0xff80000030d77808 */ /* 0x000fe20005000000 */
[----:B------:R-:W-:Y:S01]  /*1a410*/  UIADD3 UR17, UPT, UPT, UR17, -0x1, URZ ;  /* 0xffffffff11117890 */ /* 0x000fe2000fffe0ff */
[----:B------:R-:W-:Y:S03]  /*1a420*/  FSEL R0, R0, -INF , !P5 ;  /* 0xff80000000007808 */ /* 0x000fe60006800000 */
[----:B------:R-:W4:Y:S01]  /*1a430*/  MUFU.TANH R48, R85 ;  /* 0x0000005500307308 */ /* 0x000f220000002400 */
[-C--:B------:R-:W-:Y:S02]  /*1a440*/  ISETP.GE.AND P5, PT, R135, R244.reuse, PT ;  /* 0x000000f48700720c */ /* 0x080fe40003fa6270 */
[----:B------:R-:W-:Y:S02]  /*1a450*/  FSEL R81, R4, -INF , !P1 ;  /* 0xff80000004517808 */ /* 0x000fe40004800000 */
[----:B------:R-:W-:Y:S02]  /*1a460*/  ISETP.GT.AND P1, PT, R243, R207, PT ;  /* 0x000000cff300720c */ /* 0x000fe40003f24270 */
[----:B------:R-:W-:Y:S03]  /*1a470*/  FSEL R215, R215, -INF , !P6 ;  /* 0xff800000d7d77808 */ /* 0x000fe60007000000 */
[----:B------:R3:W4:Y:S01]  /*1a480*/  MUFU.TANH R37, R96 ;  /* 0x0000006000257308 */ /* 0x0007220000002400 */
[----:B------:R-:W-:Y:S02]  /*1a490*/  ISETP.GT.AND P6, PT, R243, R203, PT ;  /* 0x000000cbf300720c */ /* 0x000fe40003fc4270 */
[----:B------:R-:W-:Y:S02]  /*1a4a0*/  FSEL R81, R81, -INF , !P5 ;  /* 0xff80000051517808 */ /* 0x000fe40006800000 */
[-C--:B------:R-:W-:Y:S02]  /*1a4b0*/  ISETP.GE.AND P5, PT, R207, R244.reuse, PT ;  /* 0x000000f4cf00720c */ /* 0x080fe40003fa6270 */
[----:B------:R-:W-:Y:S03]  /*1a4c0*/  FSEL R69, R5, -INF , !P1 ;  /* 0xff80000005457808 */ /* 0x000fe60004800000 */
[----:B------:R4:W-:Y:S01]  /*1a4d0*/  MUFU.TANH R4, R129 ;  /* 0x0000008100047308 */ /* 0x0009e20000002400 */
[-C--:B------:R-:W-:Y:S02]  /*1a4e0*/  ISETP.GE.AND P2, PT, R204, R244.reuse, PT ;  /* 0x000000f4cc00720c */ /* 0x080fe40003f46270 */
[----:B-1----:R-:W-:Y:S02]  /*1a4f0*/  FSEL R84, R0, -INF , !P0 ;  /* 0xff80000000547808 */ /* 0x002fe40004000000 */
[----:B------:R-:W-:Y:S02]  /*1a500*/  ISETP.GE.AND P1, PT, R203, R244, PT ;  /* 0x000000f4cb00720c */ /* 0x000fe40003f26270 */
[----:B--2---:R-:W-:Y:S03]  /*1a510*/  FSEL R65, R65, -INF , !P6 ;  /* 0xff80000041417808 */ /* 0x004fe60007000000 */
[----:B------:R1:W-:Y:S01]  /*1a520*/  MUFU.TANH R5, R128 ;  /* 0x0000008000057308 */ /* 0x0003e20000002400 */
[----:B------:R-:W-:Y:S01]  /*1a530*/  FMNMX3.FTZ R0, R2, R218, R225, !PT ;  /* 0x000000da02007276 */ /* 0x000fe200078100e1 */
[----:B---3--:R-:W-:Y:S01]  /*1a540*/  VIADD R96, R134, 0x78 ;  /* 0x0000007886607836 */ /* 0x008fe20000000000 */
[----:B------:R-:W-:Y:S02]  /*1a550*/  FSEL R69, R69, -INF , !P5 ;  /* 0xff80000045457808 */ /* 0x000fe40006800000 */
[----:B------:R-:W-:Y:S02]  /*1a560*/  FSEL R214, R214, -INF , !P2 ;  /* 0xff800000d6d67808 */ /* 0x000fe40005000000 */
[----:B------:R-:W-:Y:S03]  /*1a570*/  ISETP.GT.AND P5, PT, R243, R229, PT ;  /* 0x000000e5f300720c */ /* 0x000fe60003fa4270 */
[----:B------:R-:W-:Y:S01]  /*1a580*/  MUFU.TANH R85, R6 ;  /* 0x0000000600557308 */ /* 0x000fe20000002400 */
[----:B------:R-:W-:Y:S01]  /*1a590*/  FSEL R65, R65, -INF , !P1 ;  /* 0xff80000041417808 */ /* 0x000fe20004800000 */
[----:B----4-:R-:W-:Y:S01]  /*1a5a0*/  VIADD R129, R134, 0x70 ;  /* 0x0000007086817836 */ /* 0x010fe20000000000 */
[C---:B------:R-:W-:Y:S02]  /*1a5b0*/  ISETP.GT.AND P2, PT, R243.reuse, R226, PT ;  /* 0x000000e2f300720c */ /* 0x040fe40003f44270 */
[C---:B------:R-:W-:Y:S02]  /*1a5c0*/  ISETP.GT.AND P1, PT, R243.reuse, R230, PT ;  /* 0x000000e6f300720c */ /* 0x040fe40003f24270 */
[----:B------:R-:W-:Y:S03]  /*1a5d0*/  FMNMX3.FTZ R0, R0, R224, R223, !PT ;  /* 0x000000e000007276 */ /* 0x000fe600078100df */
[----:B------:R-:W-:Y:S01]  /*1a5e0*/  MUFU.TANH R6, R7 ;  /* 0x0000000700067308 */ /* 0x000fe20000002400 */
[----:B------:R-:W-:Y:S01]  /*1a5f0*/  ISETP.GT.AND P0, PT, R243, R227, PT ;  /* 0x000000e3f300720c */ /* 0x000fe20003f04270 */
[----:B-1----:R-:W-:Y:S01]  /*1a600*/  IMAD.MOV.U32 R128, RZ, RZ, R97 ;  /* 0x000000ffff807224 */ /* 0x002fe200078e0061 */
[----:B------:R-:W-:Y:S02]  /*1a610*/  FSEL R52, R52, -INF , !P5 ;  /* 0xff80000034347808 */ /* 0x000fe40006800000 */
[----:B------:R-:W-:Y:S02]  /*1a620*/  ISETP.GE.AND P5, PT, R230, R244, PT ;  /* 0x000000f4e600720c */ /* 0x000fe40003fa6270 */
[----:B------:R-:W-:Y:S03]  /*1a630*/  FSEL R64, R64, -INF , !P2 ;  /* 0xff80000040407808 */ /* 0x000fe60005000000 */
[----:B------:R-:W-:Y:S01]  /*1a640*/  MUFU.TANH R38, R38 ;  /* 0x0000002600267308 */ /* 0x000fe20000002400 */
[----:B------:R-:W-:Y:S02]  /*1a650*/  FSEL R49, R49, -INF , !P1 ;  /* 0xff80000031317808 */ /* 0x000fe40004800000 */
[----:B------:R-:W-:Y:S02]  /*1a660*/  FMNMX3.FTZ R0, R0, R222, R221, !PT ;  /* 0x000000de00007276 */ /* 0x000fe400078100dd */
[----:B------:R-:W-:Y:S02]  /*1a670*/  ISETP.GE.AND P2, PT, R227, R244, PT ;  /* 0x000000f4e300720c */ /* 0x000fe40003f46270 */
[----:B------:R-:W-:Y:S03]  /*1a680*/  FSEL R68, R68, -INF , !P0 ;  /* 0xff80000044447808 */ /* 0x000fe60004000000 */
[----:B------:R-:W-:Y:S01]  /*1a690*/  MUFU.TANH R39, R39 ;  /* 0x0000002700277308 */ /* 0x000fe20000002400 */
[----:B------:R-:W-:Y:S02]  /*1a6a0*/  ISETP.GT.AND P0, PT, R243, R228, PT ;  /* 0x000000e4f300720c */ /* 0x000fe40003f04270 */
[----:B------:R-:W-:Y:S02]  /*1a6b0*/  FSEL R49, R49, -INF , !P5 ;  /* 0xff80000031317808 */ /* 0x000fe40006800000 */
[----:B------:R-:W-:Y:S02]  /*1a6c0*/  FMNMX3.FTZ R0, R0, R220, R219, !PT ;  /* 0x000000dc00007276 */ /* 0x000fe400078100db */
[----:B------:R-:W-:Y:S03]  /*1a6d0*/  FSEL R68, R68, -INF , !P2 ;  /* 0xff80000044447808 */ /* 0x000fe60005000000 */
[----:B------:R-:W-:Y:S01]  /*1a6e0*/  MUFU.TANH R45, R45 ;  /* 0x0000002d002d7308 */ /* 0x000fe20000002400 */
[----:B------:R-:W-:Y:S02]  /*1a6f0*/  ISETP.GT.AND P5, PT, R243, R100, PT ;  /* 0x00000064f300720c */ /* 0x000fe40003fa4270 */
[----:B------:R-:W-:Y:S02]  /*1a700*/  ISETP.GE.AND P2, PT, R228, R244, PT ;  /* 0x000000f4e400720c */ /* 0x000fe40003f46270 */
[----:B------:R-:W-:Y:S02]  /*1a710*/  FSEL R53, R53, -INF , !P0 ;  /* 0xff80000035357808 */ /* 0x000fe40004000000 */
[----:B------:R-:W-:Y:S03]  /*1a720*/  FMNMX3.FTZ R0, R0, R217, R216, !PT ;  /* 0x000000d900007276 */ /* 0x000fe600078100d8 */
[----:B------:R-:W-:Y:S01]  /*1a730*/  MUFU.TANH R42, R42 ;  /* 0x0000002a002a7308 */ /* 0x000fe20000002400 */
[----:B------:R-:W-:Y:S02]  /*1a740*/  FSEL R32, R32, -INF , !P5 ;  /* 0xff80000020207808 */ /* 0x000fe40006800000 */
[----:B------:R-:W-:Y:S02]  /*1a750*/  FSEL R53, R53, -INF , !P2 ;  /* 0xff80000035357808 */ /* 0x000fe40005000000 */
[C---:B------:R-:W-:Y:S02]  /*1a760*/  ISETP.GT.AND P5, PT, R243.reuse, R16, PT ;  /* 0x00000010f300720c */ /* 0x040fe40003fa4270 */
[----:B------:R-:W-:Y:S03]  /*1a770*/  ISETP.GT.AND P2, PT, R243, R17, PT ;  /* 0x00000011f300720c */ /* 0x000fe60003f44270 */
[----:B------:R1:W-:Y:S01]  /*1a780*/  MUFU.TANH R16, R117 ;  /* 0x0000007500107308 */ /* 0x0003e20000002400 */
[----:B------:R-:W-:Y:S02]  /*1a790*/  FMNMX3.FTZ R0, R0, R215, R214, !PT ;  /* 0x000000d700007276 */ /* 0x000fe400078100d6 */
[-C--:B------:R-:W-:Y:S02]  /*1a7a0*/  ISETP.GE.AND P6, PT, R226, R244.reuse, PT ;  /* 0x000000f4e200720c */ /* 0x080fe40003fc6270 */
[----:B------:R-:W-:Y:S02]  /*1a7b0*/  ISETP.GE.AND P0, PT, R229, R244, PT ;  /* 0x000000f4e500720c */ /* 0x000fe40003f06270 */
[----:B------:R-:W-:Y:S03]  /*1a7c0*/  FSEL R64, R64, -INF , !P6 ;  /* 0xff80000040407808 */ /* 0x000fe60007000000 */
[----:B------:R2:W3:Y:S01]  /*1a7d0*/  MUFU.TANH R17, R116 ;  /* 0x0000007400117308 */ /* 0x0004e20000002400 */
[----:B------:R-:W-:Y:S02]  /*1a7e0*/  FMNMX3.FTZ R0, R0, R84, R81, !PT ;  /* 0x0000005400007276 */ /* 0x000fe40007810051 */
[----:B------:R-:W-:Y:S02]  /*1a7f0*/  ISETP.GT.AND P6, PT, R243, R231, PT ;  /* 0x000000e7f300720c */ /* 0x000fe40003fc4270 */
[----:B------:R-:W-:Y:S02]  /*1a800*/  FMNMX3.FTZ R0, R0, R69, R65, !PT ;  /* 0x0000004500007276 */ /* 0x000fe40007810041 */
[----:B------:R-:W-:Y:S03]  /*1a810*/  ISETP.GE.AND P1, PT, R231, R244, PT ;  /* 0x000000f4e700720c */ /* 0x000fe60003f26270 */
[----:B------:R-:W-:Y:S01]  /*1a820*/  MUFU.TANH R47, R47 ;  /* 0x0000002f002f7308 */ /* 0x000fe20000002400 */
[----:B------:R-:W-:Y:S01]  /*1a830*/  FSEL R48, R48, -INF , !P6 ;  /* 0xff80000030307808 */ /* 0x000fe20007000000 */
[----:B-1----:R-:W-:Y:S01]  /*1a840*/  VIADD R117, R134, 0x68 ;  /* 0x0000006886757836 */ /* 0x002fe20000000000 */
[C---:B------:R-:W-:Y:S02]  /*1a850*/  ISETP.GT.AND P6, PT, R243.reuse, R252, PT ;  /* 0x000000fcf300720c */ /* 0x040fe40003fc4270 */
[----:B------:R-:W-:Y:S02]  /*1a860*/  FSEL R52, R52, -INF , !P0 ;  /* 0xff80000034347808 */ /* 0x000fe40004000000 */
[----:B------:R-:W-:Y:S03]  /*1a870*/  FMNMX3.FTZ R0, R0, R64, R68, !PT ;  /* 0x0000004000007276 */ /* 0x000fe60007810044 */
[----:B------:R-:W-:Y:S01]  /*1a880*/  MUFU.TANH R40, R40 ;  /* 0x0000002800287308 */ /* 0x000fe20000002400 */
[----:B------:R-:W-:Y:S02]  /*1a890*/  ISETP.GT.AND P0, PT, R243, R97, PT ;  /* 0x00000061f300720c */ /* 0x000fe40003f04270 */
[----:B------:R-:W-:Y:S02]  /*1a8a0*/  FSEL R48, R48, -INF , !P1 ;  /* 0xff80000030307808 */ /* 0x000fe40004800000 */
[-C--:B------:R-:W-:Y:S02]  /*1a8b0*/  ISETP.GE.AND P1, PT, R252, R244.reuse, PT ;  /* 0x000000f4fc00720c */ /* 0x080fe40003f26270 */
[----:B------:R-:W-:Y:S03]  /*1a8c0*/  FSEL R37, R37, -INF , !P6 ;  /* 0xff80000025257808 */ /* 0x000fe60007000000 */
[----:B------:R-:W-:Y:S01]  /*1a8d0*/  MUFU.TANH R46, R46 ;  /* 0x0000002e002e7308 */ /* 0x000fe20000002400 */
[-C--:B------:R-:W-:Y:S02]  /*1a8e0*/  ISETP.GE.AND P6, PT, R112, R244.reuse, PT ;  /* 0x000000f47000720c */ /* 0x080fe40003fc6270 */
[----:B------:R-:W-:Y:S02]  /*1a8f0*/  FSEL R36, R36, -INF , !P2 ;  /* 0xff80000024247808 */ /* 0x000fe40005000000 */
[----:B------:R-:W-:Y:S02]  /*1a900*/  FMNMX3.FTZ R0, R0, R53, R52, !PT ;  /* 0x0000003500007276 */ /* 0x000fe40007810034 */
[----:B------:R-:W-:Y:S03]  /*1a910*/  FSEL R33, R33, -INF , !P0 ;  /* 0xff80000021217808 */ /* 0x000fe60004000000 */
[----:B------:R-:W-:Y:S01]  /*1a920*/  MUFU.TANH R57, R57 ;  /* 0x0000003900397308 */ /* 0x000fe20000002400 */
[-C--:B------:R-:W-:Y:S02]  /*1a930*/  ISETP.GE.AND P2, PT, R97, R244.reuse, PT ;  /* 0x000000f46100720c */ /* 0x080fe40003f46270 */
[----:B------:R-:W-:Y:S02]  /*1a940*/  ISETP.GE.AND P0, PT, R100, R244, PT ;  /* 0x000000f46400720c */ /* 0x000fe40003f06270 */
[----:B------:R-:W-:Y:S02]  /*1a950*/  FSEL R37, R37, -INF , !P1 ;  /* 0xff80000025257808 */ /* 0x000fe40004800000 */
[----:B--2---:R-:W-:Y:S03]  /*1a960*/  IADD3 R116, PT, PT, R134, 0x71, RZ ;  /* 0x0000007186747810 */ /* 0x004fe60007ffe0ff */
[----:B------:R-:W-:Y:S01]  /*1a970*/  MUFU.TANH R97, R28 ;  /* 0x0000001c00617308 */ /* 0x000fe20000002400 */
[----:B------:R-:W-:Y:S02]  /*1a980*/  ISETP.GT.AND P1, PT, R243, R113, PT ;  /* 0x00000071f300720c */ /* 0x000fe40003f24270 */
[----:B------:R-:W-:Y:S02]  /*1a990*/  FSEL R36, R36, -INF , !P6 ;  /* 0xff80000024247808 */ /* 0x000fe40007000000 */
[----:B------:R-:W-:Y:S02]  /*1a9a0*/  FMNMX3.FTZ R0, R0, R49, R48, !PT ;  /* 0x0000003100007276 */ /* 0x000fe40007810030 */
[----:B------:R-:W-:Y:S03]  /*1a9b0*/  FSEL R33, R33, -INF , !P2 ;  /* 0xff80000021217808 */ /* 0x000fe60005000000 */
[----:B------:R-:W-:Y:S01]  /*1a9c0*/  MUFU.TANH R28, R60 ;  /* 0x0000003c001c7308 */ /* 0x000fe20000002400 */
[----:B------:R-:W-:Y:S02]  /*1a9d0*/  FSEL R32, R32, -INF , !P0 ;  /* 0xff80000020207808 */ /* 0x000fe40004000000 */
[C---:B------:R-:W-:Y:S02]  /*1a9e0*/  ISETP.GT.AND P6, PT, R243.reuse, R150, PT ;  /* 0x00000096f300720c */ /* 0x040fe40003fc4270 */
[----:B------:R-:W-:Y:S02]  /*1a9f0*/  ISETP.GT.AND P2, PT, R243, R116, PT ;  /* 0x00000074f300720c */ /* 0x000fe40003f44270 */
[-C--:B------:R-:W-:Y:S03]  /*1aa00*/  ISETP.GE.AND P0, PT, R117, R244.reuse, PT ;  /* 0x000000f47500720c */ /* 0x080fe60003f06270 */
[----:B------:R-:W-:Y:S01]  /*1aa10*/  MUFU.TANH R59, R59 ;  /* 0x0000003b003b7308 */ /* 0x000fe20000002400 */
[----:B------:R-:W-:Y:S02]  /*1aa20*/  FSEL R21, R21, -INF , !P5 ;  /* 0xff80000015157808 */ /* 0x000fe40006800000 */
[-C--:B------:R-:W-:Y:S02]  /*1aa30*/  ISETP.GE.AND P5, PT, R113, R244.reuse, PT ;  /* 0x000000f47100720c */ /* 0x080fe40003fa6270 */
[----:B------:R-:W-:Y:S02]  /*1aa40*/  FSEL R20, R20, -INF , !P1 ;  /* 0xff80000014147808 */ /* 0x000fe40004800000 */
[----:B------:R-:W-:Y:S03]  /*1aa50*/  FMNMX3.FTZ R0, R0, R37, R36, !PT ;  /* 0x0000002500007276 */ /* 0x000fe60007810024 */
[----:B------:R-:W-:Y:S01]  /*1aa60*/  MUFU.TANH R58, R58 ;  /* 0x0000003a003a7308 */ /* 0x000fe20000002400 */
[-C--:B------:R-:W-:Y:S02]  /*1aa70*/  ISETP.GE.AND P1, PT, R129, R244.reuse, PT ;  /* 0x000000f48100720c */ /* 0x080fe40003f26270 */
[----:B---3--:R-:W-:Y:S02]  /*1aa80*/  FSEL R17, R17, -INF , !P6 ;  /* 0xff80000011117808 */ /* 0x008fe40007000000 */
[----:B------:R-:W-:Y:S02]  /*1aa90*/  FSEL R21, R21, -INF , !P0 ;  /* 0xff80000015157808 */ /* 0x000fe40004000000 */
[----:B------:R-:W-:Y:S03]  /*1aaa0*/  FSEL R16, R16, -INF , !P2 ;  /* 0xff80000010107808 */ /* 0x000fe60005000000 */
[----:B------:R-:W-:Y:S01]  /*1aab0*/  MUFU.TANH R63, R63 ;  /* 0x0000003f003f7308 */ /* 0x000fe20000002400 */
[----:B------:R-:W-:Y:S02]  /*1aac0*/  ISETP.GE.AND P6, PT, R116, R244, PT ;  /* 0x000000f47400720c */ /* 0x000fe40003fc6270 */
[C---:B------:R-:W-:Y:S02]  /*1aad0*/  ISETP.GT.AND P2, PT, R243.reuse, R96, PT ;  /* 0x00000060f300720c */ /* 0x040fe40003f44270 */
[----:B------:R-:W-:Y:S02]  /*1aae0*/  ISETP.GT.AND P0, PT, R243, R195, PT ;  /* 0x000000c3f300720c */ /* 0x000fe40003f04270 */
[----:B------:R-:W-:Y:S03]  /*1aaf0*/  FSEL R20, R20, -INF , !P5 ;  /* 0xff80000014147808 */ /* 0x000fe60006800000 */
[----:B------:R-:W-:Y:S01]  /*1ab00*/  MUFU.TANH R62, R62 ;  /* 0x0000003e003e7308 */ /* 0x000fe20000002400 */
[----:B------:R-:W-:Y:S02]  /*1ab10*/  FMNMX3.FTZ R0, R0, R33, R32, !PT ;  /* 0x0000002100007276 */ /* 0x000fe40007810020 */
[----:B------:R-:W-:Y:S02]  /*1ab20*/  FSEL R17, R17, -INF , !P1 ;  /* 0xff80000011117808 */ /* 0x000fe40004800000 */
[-C--:B------:R-:W-:Y:S02]  /*1ab30*/  ISETP.GE.AND P1, PT, R195, R244.reuse, PT ;  /* 0x000000f4c300720c */ /* 0x080fe40003f26270 */
[----:B------:R-:W-:Y:S03]  /*1ab40*/  ISETP.GE.AND P5, PT, R96, R244, PT ;  /* 0x000000f46000720c */ /* 0x000fe60003fa6270 */
[----:B------:R-:W-:Y:S01]  /*1ab50*/  MUFU.TANH R56, R56 ;  /* 0x0000003800387308 */ /* 0x000fe20000002400 */
[----:B------:R-:W-:Y:S02]  /*1ab60*/  FSEL R16, R16, -INF , !P6 ;  /* 0xff80000010107808 */ /* 0x000fe40007000000 */
[----:B------:R-:W-:Y:S02]  /*1ab70*/  FMNMX3.FTZ R0, R0, R21, R20, !PT ;  /* 0x0000001500007276 */ /* 0x000fe40007810014 */
[----:B------:R-:W-:Y:S02]  /*1ab80*/  FSEL R4, R4, -INF , !P0 ;  /* 0xff80000004047808 */ /* 0x000fe40004000000 */
[----:B------:R-:W-:Y:S03]  /*1ab90*/  FSEL R5, R5, -INF , !P2 ;  /* 0xff80000005057808 */ /* 0x000fe60005000000 */
[----:B------:R-:W-:Y:S01]  /*1aba0*/  MUFU.TANH R67, R67 ;  /* 0x0000004300437308 */ /* 0x000fe20000002400 */
[----:B------:R-:W-:Y:S02]  /*1abb0*/  FMNMX3.FTZ R0, R0, R17, R16, !PT ;  /* 0x0000001100007276 */ /* 0x000fe40007810010 */
[----:B------:R-:W-:Y:S02]  /*1abc0*/  FSEL R5, R5, -INF , !P5 ;  /* 0xff80000005057808 */ /* 0x000fe40006800000 */
[----:B------:R-:W-:Y:S02]  /*1abd0*/  FSEL R4, R4, -INF , !P1 ;  /* 0xff80000004047808 */ /* 0x000fe40004800000 */
[----:B------:R-:W-:Y:S03]  /*1abe0*/  ISETP.GE.AND P6, PT, R134, R247, PT ;  /* 0x000000f78600720c */ /* 0x000fe60003fc6270 */
[----:B------:R-:W-:Y:S01]  /*1abf0*/  MUFU.TANH R70, R70 ;  /* 0x0000004600467308 */ /* 0x000fe20000002400 */
[----:B------:R-:W-:Y:S02]  /*1ac00*/  FMNMX3.FTZ R80, R0, R5, R4, !PT ;  /* 0x0000000500507276 */ /* 0x000fe40007810004 */
[----:B------:R-:W-:Y:S02]  /*1ac10*/  ISETP.GT.AND P2, PT, R245, R134, PT ;  /* 0x00000086f500720c */ /* 0x000fe40003f44270 */
[C---:B------:R-:W-:Y:S01]  /*1ac20*/  ISETP.GE.AND P5, PT, R134.reuse, R250, PT ;  /* 0x000000fa8600720c */ /* 0x040fe20003fa6270 */
[----:B------:R-:W1:Y:S01]  /*1ac30*/  SHFL.BFLY PT, R0, R80, 0x2, 0x1f ;  /* 0x0c401f0050007f89 */ /* 0x000e6200000e0000 */
[----:B------:R-:W-:Y:S03]  /*1ac40*/  ISETP.GE.AND P1, PT, R134, R251, PT ;  /* 0x000000fb8600720c */ /* 0x000fe60003f26270 */
[----:B------:R-:W-:Y:S10]  /*1ac50*/  MUFU.TANH R73, R73 ;  /* 0x0000004900497308 */ /* 0x000ff40000002400 */
[----:B------:R-:W-:Y:S10]  /*1ac60*/  MUFU.TANH R89, R89 ;  /* 0x0000005900597308 */ /* 0x000ff40000002400 */
[----:B------:R-:W-:Y:S01]  /*1ac70*/  MUFU.TANH R91, R91 ;  /* 0x0000005b005b7308 */ /* 0x000fe20000002400 */
[----:B-1----:R-:W-:Y:S09]  /*1ac80*/  FMNMX.FTZ R80, R80, R0, !PT ;  /* 0x0000000050507209 */ /* 0x002ff20007810000 */
[----:B------:R-:W-:Y:S01]  /*1ac90*/  MUFU.TANH R71, R71 ;  /* 0x0000004700477308 */ /* 0x000fe20000002400 */
[----:B------:R-:W1:Y:S09]  /*1aca0*/  SHFL.BFLY PT, R0, R80, 0x1, 0x1f ;  /* 0x0c201f0050007f89 */ /* 0x000e7200000e0000 */
[----:B------:R-:W-:Y:S10]  /*1acb0*/  MUFU.TANH R88, R88 ;  /* 0x0000005800587308 */ /* 0x000ff40000002400 */
[----:B------:R-:W-:Y:S10]  /*1acc0*/  MUFU.TANH R76, R76 ;  /* 0x0000004c004c7308 */ /* 0x000ff40000002400 */
[----:B------:R-:W-:Y:S01]  /*1acd0*/  MUFU.TANH R79, R79 ;  /* 0x0000004f004f7308 */ /* 0x000fe20000002400 */
[----:B-1----:R-:W-:Y:S04]  /*1ace0*/  FMNMX.FTZ R80, R80, R0, !PT ;  /* 0x0000000050507209 */ /* 0x002fe80007810000 */
        /* <DEDUP_REMOVED lines=9> */
[----:B------:R-:W-:Y:S06]  /*1ad80*/  ISETP.GT.AND P0, PT, R249, R134, PT ;  /* 0x00000086f900720c */ /* 0x000fec0003f04270 */
        /* <DEDUP_REMOVED lines=11> */
[----:B------:R-:W1:Y:S01]  /*1ae40*/  MUFU.EX2 R218, R218 ;  /* 0x000000da00da7308 */ /* 0x000e620000000800 */
[----:B------:R3:W-:Y:S01]  /*1ae50*/  STL [R1+0x7c], R80 ;  /* 0x00007c5001007387 */ /* 0x0007e20000100800 */
[--C-:B------:R-:W-:Y:S01]  /*1ae60*/  FFMA.FTZ R197, R224, UR4, -R2.reuse ;  /* 0x00000004e0c57c23 */ /* 0x100fe20008010802 */
[--C-:B------:R-:W-:Y:S01]  /*1ae70*/  FFMA.FTZ R198, R222, UR4, -R2.reuse ;  /* 0x00000004dec67c23 */ /* 0x100fe20008010802 */
[--C-:B------:R-:W-:Y:S01]  /*1ae80*/  FFMA.FTZ R150, R220, UR4, -R2.reuse ;  /* 0x00000004dc967c23 */ /* 0x100fe20008010802 */
[----:B------:R-:W-:Y:S01]  /*1ae90*/  STL [R1+0x80], R101 ;  /* 0x0000806501007387 */ /* 0x000fe20000100800 */
        /* <DEDUP_REMOVED lines=16> */
[----:B------:R-:W1:Y:S01]  /*1afa0*/  MUFU.TANH R68, R8 ;  /* 0x0000000800447308 */ /* 0x000e620000002400 */
[C---:B--2---:R-:W-:Y:S01]  /*1afb0*/  FMUL.FTZ R52, R0.reuse, R152 ;  /* 0x0000009800347220 */ /* 0x044fe20000410000 */
[C---:B------:R-:W-:Y:S01]  /*1afc0*/  FMUL.FTZ R4, R0.reuse, R164 ;  /* 0x000000a400047220 */ /* 0x040fe20000410000 */
[C---:B------:R-:W-:Y:S01]  /*1afd0*/  FMUL.FTZ R5, R0.reuse, R165 ;  /* 0x000000a500057220 */ /* 0x040fe20000410000 */
[--C-:B---3--:R-:W-:Y:S01]  /*1afe0*/  FFMA.FTZ R80, R81, UR4, -R2.reuse ;  /* 0x0000000451507c23 */ /* 0x108fe20008010802 */
[C---:B------:R-:W-:Y:S01]  /*1aff0*/  FMUL.FTZ R16, R0.reuse, R144 ;  /* 0x0000009000107220 */ /* 0x040fe20000410000 */
[C---:B------:R-:W-:Y:S01]  /*1b000*/  FMUL.FTZ R17, R0.reuse, R145 ;  /* 0x0000009100117220 */ /* 0x040fe20000410000 */
[C---:B------:R-:W-:Y:S01]  /*1b010*/  FMUL.FTZ R20, R0.reuse, R160 ;  /* 0x000000a000147220 */ /* 0x040fe20000410000 */
[C---:B------:R-:W-:Y:S01]  /*1b020*/  FMUL.FTZ R21, R0.reuse, R161 ;  /* 0x000000a100157220 */ /* 0x040fe20000410000 */
[----:B------:R2:W-:Y:S01]  /*1b030*/  STL [R1+0x88], R80 ;  /* 0x0000885001007387 */ /* 0x0005e20000100800 */
[C---:B------:R-:W-:Y:S01]  /*1b040*/  FMUL.FTZ R32, R0.reuse, R140 ;  /* 0x0000008c00207220 */ /* 0x040fe20000410000 */
[C---:B------:R-:W-:Y:S01]  /*1b050*/  FMUL.FTZ R33, R0.reuse, R141 ;  /* 0x0000008d00217220 */ /* 0x040fe20000410000 */
[----:B----4-:R-:W-:Y:S01]  /*1b060*/  FFMA.FTZ R7, R65, UR4, -R2 ;  /* 0x0000000441077c23 */ /* 0x010fe20008010802 */
[----:B------:R-:W-:Y:S01]  /*1b070*/  STL [R1+0x8c], R69 ;  /* 0x00008c4501007387 */ /* 0x000fe20000100800 */
[C---:B------:R-:W-:Y:S01]  /*1b080*/  FMUL.FTZ R65, R0.reuse, R149 ;  /* 0x0000009500417220 */ /* 0x040fe20000410000 */
[C---:B------:R-:W-:Y:S01]  /*1b090*/  FMUL.FTZ R36, R0.reuse, R156 ;  /* 0x0000009c00247220 */ /* 0x040fe20000410000 */
[C---:B------:R-:W-:Y:S01]  /*1b0a0*/  FMUL.FTZ R48, R0.reuse, R136 ;  /* 0x0000008800307220 */ /* 0x040fe20000410000 */
[----:B------:R3:W-:Y:S01]  /*1b0b0*/  STL [R1+0x90], R7 ;  /* 0x0000900701007387 */ /* 0x0007e20000100800 */
[C---:B------:R-:W-:Y:S01]  /*1b0c0*/  FMUL.FTZ R49, R0.reuse, R137 ;  /* 0x0000008900317220 */ /* 0x040fe20000410000 */
[----:B------:R-:W-:Y:S01]  /*1b0d0*/  MUFU.TANH R81, R25 ;  /* 0x0000001900517308 */ /* 0x000fe20000002400 */
[----:B------:R-:W-:Y:S02]  /*1b0e0*/  IMAD.MOV.U32 R225, RZ, RZ, R96 ;  /* 0x000000ffffe17224 */ /* 0x000fe400078e0060 */
[----:B------:R-:W-:Y:S07]  /*1b0f0*/  IMAD.MOV.U32 R224, RZ, RZ, R117 ;  /* 0x000000ffffe07224 */ /* 0x000fee00078e0075 */
[----:B------:R-:W-:Y:S01]  /*1b100*/  MUFU.TANH R8, R13 ;  /* 0x0000000d00087308 */ /* 0x000fe20000002400 */
[----:B--2---:R-:W-:Y:S01]  /*1b110*/  FFMA.FTZ R80, R53, UR4, -R2 ;  /* 0x0000000435507c23 */ /* 0x004fe20008010802 */
[C---:B------:R-:W-:Y:S08]  /*1b120*/  FMUL.FTZ R53, R0.reuse, R153 ;  /* 0x0000009900357220 */ /* 0x040ff00000410000 */
[----:B------:R-:W-:Y:S01]  /*1b130*/  MUFU.TANH R84, R24 ;  /* 0x0000001800547308 */ /* 0x000fe20000002400 */
[----:B---3--:R-:W2:Y:S09]  /*1b140*/  LDL.LU R7, [R1+0x20] ;  /* 0x0000200001077983 */ /* 0x008eb20000300800 */
[----:B------:R-:W-:Y:S01]  /*1b150*/  MUFU.TANH R69, R12 ;  /* 0x0000000c00457308 */ /* 0x000fe20000002400 */
[----:B------:R3:W-:Y:S04]  /*1b160*/  STL [R1+0x94], R64 ;  /* 0x0000944001007387 */ /* 0x0007e80000100800 */
[----:B------:R4:W-:Y:S05]  /*1b170*/  STL [R1+0xf0], R80 ;  /* 0x0000f05001007387 */ /* 0x0009ea0000100800 */
[----:B------:R-:W-:Y:S01]  /*1b180*/  MUFU.TANH R13, R18 ;  /* 0x00000012000d7308 */ /* 0x000fe20000002400 */
[----:B------:R1:W-:Y:S09]  /*1b190*/  STL [R1+0xf4], R244 ;  /* 0x0000f4f401007387 */ /* 0x0003f20000100800 */
[----:B------:R-:W-:Y:S10]  /*1b1a0*/  MUFU.TANH R12, R19 ;  /* 0x00000013000c7308 */ /* 0x000ff40000002400 */
[----:B------:R-:W-:Y:S01]  /*1b1b0*/  MUFU.TANH R96, R26 ;  /* 0x0000001a00607308 */ /* 0x000fe20000002400 */
[C---:B---3--:R-:W-:Y:S01]  /*1b1c0*/  FMUL.FTZ R64, R0.reuse, R148 ;  /* 0x0000009400407220 */ /* 0x048fe20000410000 */
[----:B----4-:R-:W-:Y:S08]  /*1b1d0*/  IMAD.MOV.U32 R80, RZ, RZ, R100 ;  /* 0x000000ffff507224 */ /* 0x010ff000078e0064 */
[----:B------:R-:W-:Y:S01]  /*1b1e0*/  MUFU.TANH R26, R27 ;  /* 0x0000001b001a7308 */ /* 0x000fe20000002400 */
[----:B-1----:R-:W-:Y:S01]  /*1b1f0*/  FFMA.FTZ R244, R37, UR4, -R2 ;  /* 0x0000000425f47c23 */ /* 0x002fe20008010802 */
[----:B------:R-:W-:Y:S08]  /*1b200*/  FMUL.FTZ R37, R0, R157 ;  /* 0x0000009d00257220 */ /* 0x000ff00000410000 */
[----:B------:R1:W3:Y:S10]  /*1b210*/  MUFU.TANH R2, R11 ;  /* 0x0000000b00027308 */ /* 0x0002f40000002400 */
[----:B------:R-:W-:Y:S10]  /*1b220*/  MUFU.TANH R27, R61 ;  /* 0x0000003d001b7308 */ /* 0x000ff40000002400 */
[----:B------:R-:W-:Y:S01]  /*1b230*/  MUFU.TANH R100, R44 ;  /* 0x0000002c00647308 */ /* 0x000fe20000002400 */
[----:B-1----:R-:W-:Y:S02]  /*1b240*/  FSEL R11, R68, -INF , !P2 ;  /* 0xff800000440b7808 */ /* 0x002fe40005000000 */
[-C--:B------:R-:W-:Y:S02]  /*1b250*/  ISETP.GT.AND P2, PT, R245, R202.reuse, PT ;  /* 0x000000caf500720c */ /* 0x080fe40003f44270 */
[----:B------:R-:W-:Y:S02]  /*1b260*/  FSEL R160, R11, -INF , !P5 ;  /* 0xff8000000ba07808 */ /* 0x000fe40006800000 */
[----:B------:R-:W-:Y:S03]  /*1b270*/  FSEL R9, R9, -INF , !P2 ;  /* 0xff80000009097808 */ /* 0x000fe60005000000 */
[----:B------:R-:W-:Y:S01]  /*1b280*/  MUFU.TANH R101, R50 ;  /* 0x0000003200657308 */ /* 0x000fe20000002400 */
[----:B------:R-:W-:Y:S02]  /*1b290*/  ISETP.GT.AND P2, PT, R248, R202, PT ;  /* 0x000000caf800720c */ /* 0x000fe40003f44270 */
[----:B------:R-:W-:Y:S02]  /*1b2a0*/  ISETP.GE.AND P5, PT, R213, R250, PT ;  /* 0x000000fad500720c */ /* 0x000fe40003fa6270 */
[----:B---3--:R-:W-:Y:S02]  /*1b2b0*/  FSEL R2, R2, -INF , !P2 ;  /* 0xff80000002027808 */ /* 0x008fe40005000000 */
[----:B------:R-:W-:Y:S03]  /*1b2c0*/  ISETP.GT.AND P2, PT, R245, R213, PT ;  /* 0x000000d5f500720c */ /* 0x000fe60003f44270 */
        /* <DEDUP_REMOVED lines=29> */
[----:B--2---:R-:W-:Y:S01]  /*1b4a0*/  FFMA.FTZ R214, R0, R7, R218 ;  /* 0x0000000700d67223 */ /* 0x004fe200000100da */
[----:B------:R-:W-:Y:S02]  /*1b4b0*/  P2R R0, PR, RZ, 0x40 ;  /* 0x00000040ff007803 */ /* 0x000fe40000000000 */
[----:B------:R-:W-:Y:S02]  /*1b4c0*/  ISETP.GT.AND P6, PT, R249, R202, PT ;  /* 0x000000caf900720c */ /* 0x000fe40003fc4270 */
[----:B------:R-:W-:Y:S02]  /*1b4d0*/  FSEL R7, R85, -INF , !P0 ;  /* 0xff80000055077808 */ /* 0x000fe40004000000 */
[----:B------:R-:W-:Y:S02]  /*1b4e0*/  FSEL R6, R6, -INF , !P6 ;  /* 0xff80000006067808 */ /* 0x000fe40007000000 */
[----:B------:R-:W-:Y:S01]  /*1b4f0*/  MUFU.TANH R85, R22 ;  /* 0x0000001600557308 */ /* 0x000fe20000002400 */
[----:B------:R-:W-:Y:S02]  /*1b500*/  ISETP.NE.AND P6, PT, R0, RZ, PT ;  /* 0x000000ff0000720c */ /* 0x000fe40003fc5270 */
[----:B------:R-:W-:Y:S02]  /*1b510*/  ISETP.GT.AND P0, PT, R248, R134, PT ;  /* 0x00000086f800720c */ /* 0x000fe40003f04270 */
[----:B------:R-:W-:Y:S02]  /*1b520*/  FSEL R25, R7, -INF , !P6 ;  /* 0xff80000007197808 */ /* 0x000fe40007000000 */
[-C--:B------:R-:W-:Y:S03]  /*1b530*/  ISETP.GT.AND P6, PT, R245, R206.reuse, PT ;  /* 0x000000cef500720c */ /* 0x080fe60003fc4270 */
[----:B------:R-:W1:Y:S01]  /*1b540*/  MUFU.TANH R0, R15 ;  /* 0x0000000f00007308 */ /* 0x000e620000002400 */
[----:B------:R-:W-:Y:S01]  /*1b550*/  FSEL R7, R69, -INF , !P2 ;  /* 0xff80000045077808 */ /* 0x000fe20005000000 */
[----:B------:R-:W-:Y:S01]  /*1b560*/  IMAD.MOV.U32 R69, RZ, RZ, R225 ;  /* 0x000000ffff457224 */ /* 0x000fe200078e00e1 */
[----:B------:R-:W-:Y:S02]  /*1b570*/  FSEL R10, R10, -INF , !P0 ;  /* 0xff8000000a0a7808 */ /* 0x000fe40004000000 */
[----:B------:R-:W-:Y:S02]  /*1b580*/  ISETP.GT.AND P2, PT, R248, R206, PT ;  /* 0x000000cef800720c */ /* 0x000fe40003f44270 */
[----:B------:R-:W-:Y:S03]  /*1b590*/  ISETP.GE.AND P0, PT, R202, R247, PT ;  /* 0x000000f7ca00720c */ /* 0x000fe60003f06270 */
[----:B------:R2:W3:Y:S01]  /*1b5a0*/  MUFU.TANH R22, R23 ;  /* 0x0000001700167308 */ /* 0x0004e20000002400 */
[----:B------:R-:W-:Y:S02]  /*1b5b0*/  FSEL R8, R8, -INF , !P6 ;  /* 0xff80000008087808 */ /* 0x000fe40007000000 */
[-C--:B------:R-:W-:Y:S02]  /*1b5c0*/  ISETP.GE.AND P6, PT, R202, R250.reuse, PT ;  /* 0x000000faca00720c */ /* 0x080fe40003fc6270 */
[----:B------:R-:W-:Y:S02]  /*1b5d0*/  FSEL R24, R6, -INF , !P0 ;  /* 0xff80000006187808 */ /* 0x000fe40004000000 */
[-C--:B------:R-:W-:Y:S03]  /*1b5e0*/  ISETP.GT.AND P0, PT, R248, R213.reuse, PT ;  /* 0x000000d5f800720c */ /* 0x080fe60003f04270 */
[----:B------:R-:W-:Y:S01]  /*1b5f0*/  MUFU.TANH R118, R118 ;  /* 0x0000007600767308 */ /* 0x000fe20000002400 */
[----:B------:R-:W-:Y:S02]  /*1b600*/  FSEL R18, R9, -INF , !P6 ;  /* 0xff80000009127808 */ /* 0x000fe40007000000 */
[----:B-1----:R-:W-:Y:S02]  /*1b610*/  FSEL R0, R0, -INF , !P2 ;  /* 0xff80000000007808 */ /* 0x002fe40005000000 */
[----:B------:R-:W-:Y:S02]  /*1b620*/  ISETP.GT.AND P2, PT, R249, R213, PT ;  /* 0x000000d5f900720c */ /* 0x000fe40003f44270 */
[----:B------:R-:W-:Y:S03]  /*1b630*/  FSEL R6, R14, -INF , !P0 ;  /* 0xff8000000e067808 */ /* 0x000fe60004000000 */
[----:B------:R-:W-:Y:S01]  /*1b640*/  MUFU.TANH R122, R122 ;  /* 0x0000007a007a7308 */ /* 0x000fe20000002400 */
[----:B------:R-:W-:Y:S02]  /*1b650*/  FSEL R9, R13, -INF , !P2 ;  /* 0xff8000000d097808 */ /* 0x000fe40005000000 */
[----:B------:R-:W-:Y:S02]  /*1b660*/  ISETP.GE.AND P2, PT, R206, R250, PT ;  /* 0x000000face00720c */ /* 0x000fe40003f46270 */
[-C--:B------:R-:W-:Y:S02]  /*1b670*/  ISETP.GE.AND P0, PT, R202, R251.reuse, PT ;  /* 0x000000fbca00720c */ /* 0x080fe40003f06270 */
[----:B------:R-:W-:Y:S03]  /*1b680*/  ISETP.GE.AND P6, PT, R213, R251, PT ;  /* 0x000000fbd500720c */ /* 0x000fe60003fc6270 */
[----:B------:R-:W-:Y:S01]  /*1b690*/  MUFU.TANH R121, R121 ;  /* 0x0000007900797308 */ /* 0x000fe20000002400 */
[----:B------:R-:W-:Y:S02]  /*1b6a0*/  FSEL R13, R8, -INF , !P2 ;  /* 0xff800000080d7808 */ /* 0x000fe40005000000 */
[----:B------:R-:W-:Y:S02]  /*1b6b0*/  FSEL R19, R2, -INF , !P0 ;  /* 0xff80000002137808 */ /* 0x000fe40004000000 */
[C---:B------:R-:W-:Y:S02]  /*1b6c0*/  ISETP.GT.AND P2, PT, R249.reuse, R212, PT ;  /* 0x000000d4f900720c */ /* 0x040fe40003f44270 */
[----:B------:R-:W-:Y:S03]  /*1b6d0*/  ISETP.GT.AND P0, PT, R249, R206, PT ;  /* 0x000000cef900720c */ /* 0x000fe60003f04270 */
[----:B------:R-:W-:Y:S01]  /*1b6e0*/  MUFU.TANH R120, R120 ;  /* 0x0000007800787308 */ /* 0x000fe20000002400 */
[----:B------:R-:W-:Y:S02]  /*1b6f0*/  FSEL R15, R6, -INF , !P6 ;  /* 0xff800000060f7808 */ /* 0x000fe40007000000 */
[----:B------:R-:W-:Y:S02]  /*1b700*/  FSEL R6, R85, -INF , !P2 ;  /* 0xff80000055067808 */ /* 0x000fe40005000000 */
[----:B------:R-:W-:Y:S02]  /*1b710*/  FSEL R2, R12, -INF , !P0 ;  /* 0xff8000000c027808 */ /* 0x000fe40004000000 */
[----:B------:R-:W-:Y:S03]  /*1b720*/  ISETP.GT.AND P2, PT, R245, R201, PT ;  /* 0x000000c9f500720c */ /* 0x000fe60003f44270 */
[----:B------:R-:W-:Y:S01]  /*1b730*/  MUFU.TANH R131, R131 ;  /* 0x0000008300837308 */ /* 0x000fe20000002400 */
[----:B------:R-:W-:Y:S02]  /*1b740*/  ISETP.GE.AND P0, PT, R206, R251, PT ;  /* 0x000000fbce00720c */ /* 0x000fe40003f06270 */
[----:B------:R-:W-:Y:S02]  /*1b750*/  ISETP.GT.AND P6, PT, R249, R201, PT ;  /* 0x000000c9f900720c */ /* 0x000fe40003fc4270 */
[----:B------:R-:W-:Y:S02]  /*1b760*/  FSEL R202, R10, -INF , !P1 ;  /* 0xff8000000aca7808 */ /* 0x000fe40004800000 */
[----:B------:R-:W-:Y:S02]  /*1b770*/  FSEL R14, R7, -INF , !P5 ;  /* 0xff800000070e7808 */ /* 0x000fe40006800000 */
[-C--:B------:R-:W-:Y:S02]  /*1b780*/  ISETP.GE.AND P5, PT, R206, R247.reuse, PT ;  /* 0x000000f7ce00720c */ /* 0x080fe40003fa6270 */
[----:B------:R-:W-:Y:S02]  /*1b790*/  FSEL R7, R81, -INF , !P2 ;  /* 0xff80000051077808 */ /* 0x000fe40005000000 */
[----:B------:R-:W-:Y:S02]  /*1b7a0*/  ISETP.GE.AND P1, PT, R213, R247, PT ;  /* 0x000000f7d500720c */ /* 0x000fe40003f26270 */
[----:B--2---:R-:W-:Y:S02]  /*1b7b0*/  FSEL R23, R0, -INF , !P0 ;  /* 0xff80000000177808 */ /* 0x004fe40004000000 */
[----:B------:R-:W-:Y:S02]  /*1b7c0*/  ISETP.GT.AND P2, PT, R248, R201, PT ;  /* 0x000000c9f800720c */ /* 0x000fe40003f44270 */
[----:B---3--:R-:W-:Y:S02]  /*1b7d0*/  FSEL R0, R22, -INF , !P6 ;  /* 0xff80000016007808 */ /* 0x008fe40007000000 */
[-C--:B------:R-:W-:Y:S02]  /*1b7e0*/  ISETP.GT.AND P6, PT, R248, R212.reuse, PT ;  /* 0x000000d4f800720c */ /* 0x080fe40003fc4270 */
[----:B------:R-:W-:Y:S02]  /*1b7f0*/  FSEL R85, R9, -INF , !P1 ;  /* 0xff80000009557808 */ /* 0x000fe40004800000 */
[----:B------:R-:W-:Y:S02]  /*1b800*/  FSEL R22, R2, -INF , !P5 ;  /* 0xff80000002167808 */ /* 0x000fe40006800000 */
[----:B------:R-:W-:Y:S02]  /*1b810*/  FSEL R2, R26, -INF , !P2 ;  /* 0xff8000001a027808 */ /* 0x000fe40005000000 */
[----:B------:R-:W-:Y:S01]  /*1b820*/  ISETP.GE.AND P1, PT, R212, R247, PT ;  /* 0x000000f7d400720c */ /* 0x000fe20003f26270 */
[----:B------:R1:W2:Y:S01]  /*1b830*/  MUFU.TANH R26, R66 ;  /* 0x00000042001a7308 */ /* 0x0002a20000002400 */
[----:B------:R-:W-:Y:S02]  /*1b840*/  ISETP.GT.AND P2, PT, R245, R211, PT ;  /* 0x000000d3f500720c */ /* 0x000fe40003f44270 */
[----:B------:R-:W-:Y:S02]  /*1b850*/  FSEL R11, R96, -INF , !P6 ;  /* 0xff800000600b7808 */ /* 0x000fe40007000000 */
[----:B------:R-:W-:Y:S02]  /*1b860*/  ISETP.GE.AND P6, PT, R201, R247, PT ;  /* 0x000000f7c900720c */ /* 0x000fe40003fc6270 */
[----:B------:R-:W-:Y:S02]  /*1b870*/  FSEL R60, R6, -INF , !P1 ;  /* 0xff800000063c7808 */ /* 0x000fe40004800000 */
[C---:B------:R-:W-:Y:S02]  /*1b880*/  ISETP.GT.AND P0, PT, R245.reuse, R212, PT ;  /* 0x000000d4f500720c */ /* 0x040fe40003f04270 */
[-C--:B------:R-:W-:Y:S02]  /*1b890*/  ISETP.GT.AND P1, PT, R245, R205.reuse, PT ;  /* 0x000000cdf500720c */ /* 0x080fe40003f24270 */
[----:B------:R-:W-:Y:S02]  /*1b8a0*/  FSEL R8, R97, -INF , !P2 ;  /* 0xff80000061087808 */ /* 0x000fe40005000000 */
[----:B------:R-:W-:Y:S02]  /*1b8b0*/  ISETP.GT.AND P2, PT, R248, R205, PT ;  /* 0x000000cdf800720c */ /* 0x000fe40003f44270 */
[----:B------:R-:W-:Y:S02]  /*1b8c0*/  FSEL R61, R0, -INF , !P6 ;  /* 0xff800000003d7808 */ /* 0x000fe40007000000 */
[----:B------:R-:W-:Y:S02]  /*1b8d0*/  ISETP.GT.AND P6, PT, R248, R211, PT ;  /* 0x000000d3f800720c */ /* 0x000fe40003fc4270 */
[----:B------:R-:W-:Y:S02]  /*1b8e0*/  FSEL R10, R84, -INF , !P0 ;  /* 0xff800000540a7808 */ /* 0x000fe40004000000 */
[----:B------:R-:W-:Y:S01]  /*1b8f0*/  FSEL R9, R29, -INF , !P1 ;  /* 0xff8000001d097808 */ /* 0x000fe20004800000 */
[----:B------:R-:W-:Y:S01]  /*1b900*/  IMAD.MOV.U32 R29, RZ, RZ, R113 ;  /* 0x000000ffff1d7224 */ /* 0x000fe200078e0071 */
[C---:B------:R-:W-:Y:S02]  /*1b910*/  ISETP.GE.AND P0, PT, R212.reuse, R251, PT ;  /* 0x000000fbd400720c */ /* 0x040fe40003f06270 */
[-C--:B------:R-:W-:Y:S02]  /*1b920*/  ISETP.GE.AND P1, PT, R201, R250.reuse, PT ;  /* 0x000000fac900720c */ /* 0x080fe40003f26270 */
[----:B------:R-:W-:Y:S01]  /*1b930*/  FSEL R0, R31, -INF , !P2 ;  /* 0xff8000001f007808 */ /* 0x000fe20005000000 */
[----:B------:R-:W-:Y:S01]  /*1b940*/  IMAD.MOV.U32 R31, RZ, RZ, R129 ;  /* 0x000000ffff1f7224 */ /* 0x000fe200078e0081 */
[-C--:B------:R-:W-:Y:S02]  /*1b950*/  ISETP.GE.AND P5, PT, R212, R250.reuse, PT ;  /* 0x000000fad400720c */ /* 0x080fe40003fa6270 */
[----:B------:R-:W-:Y:S02]  /*1b960*/  ISETP.GT.AND P2, PT, R249, R211, PT ;  /* 0x000000d3f900720c */ /* 0x000fe40003f44270 */
[----:B------:R-:W-:Y:S02]  /*1b970*/  FSEL R6, R30, -INF , !P6 ;  /* 0xff8000001e067808 */ /* 0x000fe40007000000 */
[-C--:B------:R-:W-:Y:S02]  /*1b980*/  ISETP.GE.AND P6, PT, R201, R251.reuse, PT ;  /* 0x000000fbc900720c */ /* 0x080fe40003fc6270 */
[----:B------:R-:W-:Y:S02]  /*1b990*/  FSEL R96, R11, -INF , !P0 ;  /* 0xff8000000b607808 */ /* 0x000fe40004000000 */
[----:B------:R-:W-:Y:S02]  /*1b9a0*/  FSEL R44, R10, -INF , !P5 ;  /* 0xff8000000a2c7808 */ /* 0x000fe40006800000 */
[----:B------:R-:W-:Y:S02]  /*1b9b0*/  FSEL R51, R7, -INF , !P1 ;  /* 0xff80000007337808 */ /* 0x000fe40004800000 */
[C---:B------:R-:W-:Y:S02]  /*1b9c0*/  ISETP.GE.AND P1, PT, R211.reuse, R251, PT ;  /* 0x000000fbd300720c */ /* 0x040fe40003f26270 */
[C---:B------:R-:W-:Y:S02]  /*1b9d0*/  ISETP.GE.AND P0, PT, R211.reuse, R247, PT ;  /* 0x000000f7d300720c */ /* 0x040fe40003f06270 */
[----:B------:R-:W-:Y:S01]  /*1b9e0*/  FSEL R10, R34, -INF , !P2 ;  /* 0xff800000220a7808 */ /* 0x000fe20005000000 */
[----:B------:R-:W-:Y:S01]  /*1b9f0*/  IMAD.MOV.U32 R34, RZ, RZ, R128 ;  /* 0x000000ffff227224 */ /* 0x000fe200078e0080 */
[-C--:B------:R-:W-:Y:S01]  /*1ba00*/  ISETP.GE.AND P5, PT, R211, R250.reuse, PT ;  /* 0x000000fad300720c */ /* 0x080fe20003fa6270 */
[----:B------:R-:W-:Y:S01]  /*1ba10*/  IMAD.MOV.U32 R211, RZ, RZ, R116 ;  /* 0x000000ffffd37224 */ /* 0x000fe200078e0074 */
[----:B------:R-:W-:Y:S02]  /*1ba20*/  ISETP.GE.AND P2, PT, R205, R250, PT ;  /* 0x000000facd00720c */ /* 0x000fe40003f46270 */
[----:B------:R-:W-:Y:S02]  /*1ba30*/  FSEL R116, R2, -INF , !P6 ;  /* 0xff80000002747808 */ /* 0x000fe40007000000 */
[----:B------:R-:W-:Y:S02]  /*1ba40*/  ISETP.GT.AND P6, PT, R249, R205, PT ;  /* 0x000000cdf900720c */ /* 0x000fe40003fc4270 */
[----:B------:R-:W-:Y:S02]  /*1ba50*/  FSEL R55, R9, -INF , !P2 ;  /* 0xff80000009377808 */ /* 0x000fe40005000000 */
[----:B------:R-:W-:Y:S02]  /*1ba60*/  ISETP.GT.AND P2, PT, R249, R210, PT ;  /* 0x000000d2f900720c */ /* 0x000fe40003f44270 */
[----:B------:R-:W-:Y:S01]  /*1ba70*/  FSEL R7, R35, -INF , !P6 ;  /* 0xff80000023077808 */ /* 0x000fe20007000000 */
[----:B------:R-:W-:Y:S01]  /*1ba80*/  IMAD.MOV.U32 R35, RZ, RZ, R112 ;  /* 0x000000ffff237224 */ /* 0x000fe200078e0070 */
[----:B------:R-:W-:Y:S02]  /*1ba90*/  FSEL R112, R6, -INF , !P1 ;  /* 0xff80000006707808 */ /* 0x000fe40004800000 */
[----:B------:R-:W-:Y:S02]  /*1baa0*/  FSEL R6, R38, -INF , !P2 ;  /* 0xff80000026067808 */ /* 0x000fe40005000000 */
[-C--:B------:R-:W-:Y:S02]  /*1bab0*/  ISETP.GT.AND P2, PT, R245, R200.reuse, PT ;  /* 0x000000c8f500720c */ /* 0x080fe40003f44270 */
[----:B------:R-:W-:Y:S02]  /*1bac0*/  FSEL R201, R10, -INF , !P0 ;  /* 0xff8000000ac97808 */ /* 0x000fe40004000000 */
[----:B------:R-:W-:Y:S02]  /*1bad0*/  FSEL R10, R41, -INF , !P2 ;  /* 0xff800000290a7808 */ /* 0x000fe40005000000 */
[----:B------:R-:W-:Y:S02]  /*1bae0*/  ISETP.GE.AND P6, PT, R205, R251, PT ;  /* 0x000000fbcd00720c */ /* 0x000fe40003fc6270 */
[-C--:B------:R-:W-:Y:S02]  /*1baf0*/  ISETP.GT.AND P2, PT, R248, R200.reuse, PT ;  /* 0x000000c8f800720c */ /* 0x080fe40003f44270 */
[----:B------:R-:W-:Y:S02]  /*1bb00*/  FSEL R113, R0, -INF , !P6 ;  /* 0xff80000000717808 */ /* 0x000fe40007000000 */
[----:B------:R-:W-:Y:S02]  /*1bb10*/  FSEL R0, R43, -INF , !P2 ;  /* 0xff8000002b007808 */ /* 0x000fe40005000000 */
[----:B------:R-:W-:Y:S02]  /*1bb20*/  ISETP.GE.AND P0, PT, R210, R247, PT ;  /* 0x000000f7d200720c */ /* 0x000fe40003f06270 */
[----:B------:R-:W-:Y:S02]  /*1bb30*/  ISETP.GT.AND P1, PT, R249, R200, PT ;  /* 0x000000c8f900720c */ /* 0x000fe40003f24270 */
[----:B------:R-:W-:Y:S02]  /*1bb40*/  ISETP.GT.AND P2, PT, R245, R209, PT ;  /* 0x000000d1f500720c */ /* 0x000fe40003f44270 */
[----:B------:R-:W-:Y:S02]  /*1bb50*/  FSEL R50, R8, -INF , !P5 ;  /* 0xff80000008327808 */ /* 0x000fe40006800000 */
[----:B------:R-:W-:Y:S02]  /*1bb60*/  FSEL R140, R6, -INF , !P0 ;  /* 0xff800000068c7808 */ /* 0x000fe40004000000 */
[----:B------:R-:W-:Y:S02]  /*1bb70*/  FSEL R6, R100, -INF , !P2 ;  /* 0xff80000064067808 */ /* 0x000fe40005000000 */
[-C--:B------:R-:W-:Y:S02]  /*1bb80*/  ISETP.GE.AND P5, PT, R205, R247.reuse, PT ;  /* 0x000000f7cd00720c */ /* 0x080fe40003fa6270 */
[----:B------:R-:W-:Y:S02]  /*1bb90*/  FSEL R2, R39, -INF , !P1 ;  /* 0xff80000027027808 */ /* 0x000fe40004800000 */
[----:B------:R-:W-:Y:S02]  /*1bba0*/  ISETP.GT.AND P0, PT, R245, R204, PT ;  /* 0x000000ccf500720c */ /* 0x000fe40003f04270 */
[C---:B------:R-:W-:Y:S02]  /*1bbb0*/  ISETP.GT.AND P1, PT, R248.reuse, R210, PT ;  /* 0x000000d2f800720c */ /* 0x040fe40003f24270 */
[----:B------:R-:W-:Y:S02]  /*1bbc0*/  ISETP.GT.AND P2, PT, R248, R204, PT ;  /* 0x000000ccf800720c */ /* 0x000fe40003f44270 */
[----:B-1----:R-:W-:Y:S02]  /*1bbd0*/  FSEL R66, R7, -INF , !P5 ;  /* 0xff80000007427808 */ /* 0x002fe40006800000 */
[----:B------:R-:W-:Y:S02]  /*1bbe0*/  FSEL R9, R45, -INF , !P0 ;  /* 0xff8000002d097808 */ /* 0x000fe40004000000 */
[----:B------:R-:W-:Y:S02]  /*1bbf0*/  FSEL R12, R42, -INF , !P1 ;  /* 0xff8000002a0c7808 */ /* 0x000fe40004800000 */
[C---:B------:R-:W-:Y:S02]  /*1bc00*/  ISETP.GE.AND P0, PT, R200.reuse, R250, PT ;  /* 0x000000fac800720c */ /* 0x040fe40003f06270 */
[----:B------:R-:W-:Y:S02]  /*1bc10*/  FSEL R7, R47, -INF , !P2 ;  /* 0xff8000002f077808 */ /* 0x000fe40005000000 */
[----:B------:R-:W-:Y:S02]  /*1bc20*/  ISETP.GT.AND P6, PT, R245, R210, PT ;  /* 0x000000d2f500720c */ /* 0x000fe40003fc4270 */
[----:B------:R-:W-:Y:S02]  /*1bc30*/  ISETP.GE.AND P1, PT, R200, R247, PT ;  /* 0x000000f7c800720c */ /* 0x000fe40003f26270 */
[-C--:B------:R-:W-:Y:S02]  /*1bc40*/  ISETP.GT.AND P2, PT, R249, R209.reuse, PT ;  /* 0x000000d1f900720c */ /* 0x080fe40003f44270 */
[----:B------:R-:W-:Y:S02]  /*1bc50*/  FSEL R129, R10, -INF , !P0 ;  /* 0xff8000000a817808 */ /* 0x000fe40004000000 */
[----:B------:R-:W-:Y:S02]  /*1bc60*/  FSEL R11, R40, -INF , !P6 ;  /* 0xff800000280b7808 */ /* 0x000fe40007000000 */
[----:B------:R-:W-:Y:S01]  /*1bc70*/  FSEL R10, R101, -INF , !P2 ;  /* 0xff800000650a7808 */ /* 0x000fe20005000000 */
[----:B------:R-:W-:Y:S01]  /*1bc80*/  LDSM.16.MT88.4 R40, [R233+0x8000] ;  /* 0x00800000e928783b */ /* 0x000fe20000004200 */
[-C--:B------:R-:W-:Y:S02]  /*1bc90*/  ISETP.GE.AND P5, PT, R210, R250.reuse, PT ;  /* 0x000000fad200720c */ /* 0x080fe40003fa6270 */
[----:B------:R-:W-:Y:S02]  /*1bca0*/  FSEL R145, R2, -INF , !P1 ;  /* 0xff80000002917808 */ /* 0x000fe40004800000 */
[----:B------:R-:W-:Y:S02]  /*1bcb0*/  ISETP.GT.AND P1, PT, R248, R209, PT ;  /* 0x000000d1f800720c */ /* 0x000fe40003f24270 */
[-C--:B------:R-:W-:Y:S02]  /*1bcc0*/  ISETP.GE.AND P2, PT, R204, R250.reuse, PT ;  /* 0x000000facc00720c */ /* 0x080fe40003f46270 */
[----:B------:R-:W-:Y:S02]  /*1bcd0*/  FSEL R134, R11, -INF , !P5 ;  /* 0xff8000000b867808 */ /* 0x000fe40006800000 */
[----:B------:R-:W-:Y:S02]  /*1bce0*/  FSEL R8, R46, -INF , !P1 ;  /* 0xff8000002e087808 */ /* 0x000fe40004800000 */
[----:B------:R-:W-:Y:S02]  /*1bcf0*/  FSEL R117, R9, -INF , !P2 ;  /* 0xff80000009757808 */ /* 0x000fe40005000000 */
[----:B------:R-:W-:Y:S02]  /*1bd00*/  ISETP.GE.AND P5, PT, R209, R250, PT ;  /* 0x000000fad100720c */ /* 0x000fe40003fa6270 */
[-C--:B------:R-:W-:Y:S02]  /*1bd10*/  ISETP.GE.AND P1, PT, R200, R251.reuse, PT ;  /* 0x000000fbc800720c */ /* 0x080fe40003f26270 */
[----:B------:R-:W-:Y:S02]  /*1bd20*/  ISETP.GT.AND P2, PT, R249, R208, PT ;  /* 0x000000d0f900720c */ /* 0x000fe40003f44270 */
[----:B------:R-:W-:Y:S02]  /*1bd30*/  FSEL R128, R6, -INF , !P5 ;  /* 0xff80000006807808 */ /* 0x000fe40006800000 */
[----:B------:R-:W-:Y:S02]  /*1bd40*/  FSEL R148, R0, -INF , !P1 ;  /* 0xff80000000947808 */ /* 0x000fe40004800000 */
[-C--:B------:R-:W-:Y:S02]  /*1bd50*/  ISETP.GE.AND P6, PT, R210, R251.reuse, PT ;  /* 0x000000fbd200720c */ /* 0x080fe40003fc6270 */
[----:B------:R-:W-:Y:S02]  /*1bd60*/  ISETP.GE.AND P0, PT, R209, R251, PT ;  /* 0x000000fbd100720c */ /* 0x000fe40003f06270 */
[----:B------:R-:W-:Y:S01]  /*1bd70*/  FSEL R6, R136, -INF , !P2 ;  /* 0xff80000088067808 */ /* 0x000fe20005000000 */
[----:B------:R-:W-:Y:S01]  /*1bd80*/  VIADD R136, R232, 0x8040 ;  /* 0x00008040e8887836 */ /* 0x000fe20000000000 */
[----:B------:R-:W-:Y:S02]  /*1bd90*/  ISETP.GT.AND P2, PT, R245, R135, PT ;  /* 0x00000087f500720c */ /* 0x000fe40003f44270 */
[----:B------:R-:W-:Y:S02]  /*1bda0*/  ISETP.GT.AND P1, PT, R249, R204, PT ;  /* 0x000000ccf900720c */ /* 0x000fe40003f24270 */
[----:B------:R-:W-:Y:S02]  /*1bdb0*/  FSEL R200, R12, -INF , !P6 ;  /* 0xff8000000cc87808 */ /* 0x000fe40007000000 */
[----:B------:R-:W-:Y:S01]  /*1bdc0*/  FSEL R144, R8, -INF , !P0 ;  /* 0xff80000008907808 */ /* 0x000fe20004000000 */
[----:B------:R-:W1:Y:S01]  /*1bdd0*/  MUFU.TANH R12, R90 ;  /* 0x0000005a000c7308 */ /* 0x000e620000002400 */
[----:B------:R-:W-:Y:S02]  /*1bde0*/  FSEL R9, R57, -INF , !P2 ;  /* 0xff80000039097808 */ /* 0x000fe40005000000 */
[----:B------:R-:W-:Y:S02]  /*1bdf0*/  FSEL R2, R68, -INF , !P1 ;  /* 0xff80000044027808 */ /* 0x000fe40004800000 */
[-C--:B------:R-:W-:Y:S02]  /*1be00*/  ISETP.GE.AND P6, PT, R209, R247.reuse, PT ;  /* 0x000000f7d100720c */ /* 0x080fe40003fc6270 */
[----:B------:R-:W-:Y:S02]  /*1be10*/  ISETP.GE.AND P5, PT, R204, R247, PT ;  /* 0x000000f7cc00720c */ /* 0x000fe40003fa6270 */
[-C--:B------:R-:W-:Y:S02]  /*1be20*/  ISETP.GT.AND P0, PT, R249, R135.reuse, PT ;  /* 0x00000087f900720c */ /* 0x080fe40003f04270 */
[----:B------:R-:W-:Y:S02]  /*1be30*/  ISETP.GT.AND P2, PT, R248, R135, PT ;  /* 0x00000087f800720c */ /* 0x000fe40003f44270 */
[----:B------:R-:W-:Y:S02]  /*1be40*/  ISETP.GE.AND P1, PT, R204, R251, PT ;  /* 0x000000fbcc00720c */ /* 0x000fe40003f26270 */
[----:B------:R-:W-:Y:S02]  /*1be50*/  FSEL R0, R54, -INF , !P0 ;  /* 0xff80000036007808 */ /* 0x000fe40004000000 */
[----:B------:R-:W-:Y:S02]  /*1be60*/  FSEL R204, R10, -INF , !P6 ;  /* 0xff8000000acc7808 */ /* 0x000fe40007000000 */
[----:B------:R-:W-:Y:S02]  /*1be70*/  FSEL R137, R2, -INF , !P5 ;  /* 0xff80000002897808 */ /* 0x000fe40006800000 */
[----:B------:R-:W-:Y:S02]  /*1be80*/  FSEL R2, R59, -INF , !P2 ;  /* 0xff8000003b027808 */ /* 0x000fe40005000000 */
[----:B------:R-:W-:Y:S02]  /*1be90*/  ISETP.GT.AND P0, PT, R248, R208, PT ;  /* 0x000000d0f800720c */ /* 0x000fe40003f04270 */
[----:B------:R-:W-:Y:S02]  /*1bea0*/  ISETP.GE.AND P6, PT, R208, R247, PT ;  /* 0x000000f7d000720c */ /* 0x000fe40003fc6270 */
[----:B------:R-:W-:Y:S02]  /*1beb0*/  ISETP.GT.AND P2, PT, R245, R207, PT ;  /* 0x000000cff500720c */ /* 0x000fe40003f44270 */
[----:B------:R-:W-:Y:S02]  /*1bec0*/  FSEL R11, R58, -INF , !P0 ;  /* 0xff8000003a0b7808 */ /* 0x000fe40004000000 */
[----:B------:R-:W-:Y:S02]  /*1bed0*/  FSEL R141, R7, -INF , !P1 ;  /* 0xff800000078d7808 */ /* 0x000fe40004800000 */
[----:B------:R-:W-:Y:S02]  /*1bee0*/  FSEL R157, R6, -INF , !P6 ;  /* 0xff800000069d7808 */ /* 0x000fe40007000000 */
[----:B------:R-:W-:Y:S02]  /*1bef0*/  ISETP.GE.AND P0, PT, R135, R247, PT ;  /* 0x000000f78700720c */ /* 0x000fe40003f06270 */
[-C--:B------:R-:W-:Y:S02]  /*1bf00*/  ISETP.GT.AND P6, PT, R245, R203.reuse, PT ;  /* 0x000000cbf500720c */ /* 0x080fe40003fc4270 */
[----:B------:R-:W-:Y:S02]  /*1bf10*/  FSEL R7, R28, -INF , !P2 ;  /* 0xff8000001c077808 */ /* 0x000fe40005000000 */
[----:B------:R-:W-:Y:S02]  /*1bf20*/  ISETP.GT.AND P2, PT, R248, R203, PT ;  /* 0x000000cbf800720c */ /* 0x000fe40003f44270 */
[----:B------:R-:W-:Y:S02]  /*1bf30*/  FSEL R8, R27, -INF , !P6 ;  /* 0xff8000001b087808 */ /* 0x000fe40007000000 */
[----:B------:R-:W-:Y:S02]  /*1bf40*/  FSEL R161, R0, -INF , !P0 ;  /* 0xff80000000a17808 */ /* 0x000fe40004000000 */
[----:B------:R-:W-:Y:S02]  /*1bf50*/  ISETP.GE.AND P6, PT, R135, R250, PT ;  /* 0x000000fa8700720c */ /* 0x000fe40003fc6270 */
[----:B------:R-:W-:Y:S02]  /*1bf60*/  FSEL R0, R63, -INF , !P2 ;  /* 0xff8000003f007808 */ /* 0x000fe40005000000 */
[-C--:B------:R-:W-:Y:S02]  /*1bf70*/  ISETP.GT.AND P0, PT, R248, R207.reuse, PT ;  /* 0x000000cff800720c */ /* 0x080fe40003f04270 */
[----:B------:R-:W-:Y:S02]  /*1bf80*/  ISETP.GT.AND P2, PT, R249, R207, PT ;  /* 0x000000cff900720c */ /* 0x000fe40003f44270 */
[----:B------:R-:W-:Y:S02]  /*1bf90*/  FSEL R152, R9, -INF , !P6 ;  /* 0xff80000009987808 */ /* 0x000fe40007000000 */
[----:B------:R-:W-:Y:S02]  /*1bfa0*/  FSEL R6, R62, -INF , !P0 ;  /* 0xff8000003e067808 */ /* 0x000fe40004000000 */
[----:B--2---:R-:W-:Y:S02]  /*1bfb0*/  FSEL R9, R26, -INF , !P2 ;  /* 0xff8000001a097808 */ /* 0x004fe40005000000 */
[----:B------:R-:W-:Y:S02]  /*1bfc0*/  ISETP.GT.AND P1, PT, R245, R208, PT ;  /* 0x000000d0f500720c */ /* 0x000fe40003f24270 */
[-C--:B------:R-:W-:Y:S02]  /*1bfd0*/  ISETP.GE.AND P0, PT, R135, R251.reuse, PT ;  /* 0x000000fb8700720c */ /* 0x080fe40003f06270 */
[-C--:B------:R-:W-:Y:S02]  /*1bfe0*/  ISETP.GE.AND P2, PT, R203, R250.reuse, PT ;  /* 0x000000facb00720c */ /* 0x080fe40003f46270 */
[----:B------:R-:W-:Y:S02]  /*1bff0*/  FSEL R10, R56, -INF , !P1 ;  /* 0xff800000380a7808 */ /* 0x000fe40004800000 */
[----:B------:R-:W-:Y:S02]  /*1c000*/  FSEL R165, R2, -INF , !P0 ;  /* 0xff80000002a57808 */ /* 0x000fe40004000000 */
[----:B------:R-:W-:Y:S02]  /*1c010*/  ISETP.GE.AND P6, PT, R207, R251, PT ;  /* 0x000000fbcf00720c */ /* 0x000fe40003fc6270 */
[----:B------:R-:W-:Y:S02]  /*1c020*/  FSEL R149, R8, -INF , !P2 ;  /* 0xff80000008957808 */ /* 0x000fe40005000000 */
[----:B------:R-:W-:Y:S02]  /*1c030*/  ISETP.GE.AND P5, PT, R208, R250, PT ;  /* 0x000000fad000720c */ /* 0x000fe40003fa6270 */
[C---:B------:R-:W-:Y:S02]  /*1c040*/  ISETP.GT.AND P0, PT, R249.reuse, R203, PT ;  /* 0x000000cbf900720c */ /* 0x040fe40003f04270 */
[----:B------:R-:W-:Y:S02]  /*1c050*/  ISETP.GT.AND P2, PT, R249, R226, PT ;  /* 0x000000e2f900720c */ /* 0x000fe40003f44270 */
[----:B------:R-:W-:Y:S02]  /*1c060*/  FSEL R164, R6, -INF , !P6 ;  /* 0xff80000006a47808 */ /* 0x000fe40007000000 */
[-C--:B------:R-:W-:Y:S02]  /*1c070*/  ISETP.GE.AND P1, PT, R208, R251.reuse, PT ;  /* 0x000000fbd000720c */ /* 0x080fe40003f26270 */
[----:B------:R-:W-:Y:S02]  /*1c080*/  FSEL R153, R10, -INF , !P5 ;  /* 0xff8000000a997808 */ /* 0x000fe40006800000 */
[----:B------:R-:W-:Y:S02]  /*1c090*/  ISETP.GE.AND P5, PT, R207, R250, PT ;  /* 0x000000facf00720c */ /* 0x000fe40003fa6270 */
[----:B------:R-:W-:Y:S02]  /*1c0a0*/  FSEL R2, R67, -INF , !P0 ;  /* 0xff80000043027808 */ /* 0x000fe40004000000 */
[----:B------:R-:W-:Y:S01]  /*1c0b0*/  FSEL R6, R70, -INF , !P2 ;  /* 0xff80000046067808 */ /* 0x000fe20005000000 */
[----:B------:R-:W-:Y:S01]  /*1c0c0*/  MUFU.EX2 R67, R223 ;  /* 0x000000df00437308 */ /* 0x000fe20000000800 */
[----:B------:R-:W-:Y:S02]  /*1c0d0*/  ISETP.GE.AND P0, PT, R203, R251, PT ;  /* 0x000000fbcb00720c */ /* 0x000fe40003f06270 */
[-C--:B------:R-:W-:Y:S02]  /*1c0e0*/  ISETP.GT.AND P2, PT, R245, R227.reuse, PT ;  /* 0x000000e3f500720c */ /* 0x080fe40003f44270 */
[----:B------:R-:W-:Y:S02]  /*1c0f0*/  ISETP.GT.AND P6, PT, R249, R227, PT ;  /* 0x000000e3f900720c */ /* 0x000fe40003fc4270 */
[----:B------:R-:W-:Y:S02]  /*1c100*/  FSEL R206, R11, -INF , !P1 ;  /* 0xff8000000bce7808 */ /* 0x000fe40004800000 */
[----:B------:R-:W-:Y:S02]  /*1c110*/  FSEL R135, R7, -INF , !P5 ;  /* 0xff80000007877808 */ /* 0x000fe40006800000 */
[-C--:B------:R-:W-:Y:S02]  /*1c120*/  ISETP.GE.AND P1, PT, R207, R247.reuse, PT ;  /* 0x000000f7cf00720c */ /* 0x080fe40003f26270 */
[----:B------:R-:W-:Y:S02]  /*1c130*/  FSEL R207, R0, -INF , !P0 ;  /* 0xff80000000cf7808 */ /* 0x000fe40004000000 */
[----:B------:R-:W-:Y:S02]  /*1c140*/  FSEL R7, R73, -INF , !P2 ;  /* 0xff80000049077808 */ /* 0x000fe40005000000 */
[----:B------:R-:W-:Y:S02]  /*1c150*/  ISETP.GE.AND P5, PT, R203, R247, PT ;  /* 0x000000f7cb00720c */ /* 0x000fe40003fa6270 */
[----:B------:R-:W-:Y:S02]  /*1c160*/  FSEL R0, R71, -INF , !P6 ;  /* 0xff80000047007808 */ /* 0x000fe40007000000 */
[C---:B------:R-:W-:Y:S01]  /*1c170*/  ISETP.GT.AND P2, PT, R248.reuse, R227, PT ;  /* 0x000000e3f800720c */ /* 0x040fe20003f44270 */
[----:B------:R2:W-:Y:S01]  /*1c180*/  MUFU.TANH R71, R127 ;  /* 0x0000007f00477308 */ /* 0x0005e20000002400 */
[----:B------:R-:W-:Y:S02]  /*1c190*/  ISETP.GT.AND P6, PT, R248, R226, PT ;  /* 0x000000e2f800720c */ /* 0x000fe40003fc4270 */
[----:B------:R-:W-:Y:S02]  /*1c1a0*/  FSEL R203, R9, -INF , !P1 ;  /* 0xff80000009cb7808 */ /* 0x000fe40004800000 */
[----:B------:R-:W-:Y:S02]  /*1c1b0*/  FSEL R156, R2, -INF , !P5 ;  /* 0xff800000029c7808 */ /* 0x000fe40006800000 */
[----:B------:R-:W-:Y:S02]  /*1c1c0*/  FSEL R2, R75, -INF , !P2 ;  /* 0xff8000004b027808 */ /* 0x000fe40005000000 */
[-C--:B------:R-:W-:Y:S02]  /*1c1d0*/  ISETP.GE.AND P1, PT, R226, R247.reuse, PT ;  /* 0x000000f7e200720c */ /* 0x080fe40003f26270 */
[----:B------:R-:W-:Y:S02]  /*1c1e0*/  FSEL R11, R74, -INF , !P6 ;  /* 0xff8000004a0b7808 */ /* 0x000fe40007000000 */
[----:B------:R-:W-:Y:S02]  /*1c1f0*/  ISETP.GT.AND P2, PT, R245, R228, PT ;  /* 0x000000e4f500720c */ /* 0x000fe40003f44270 */
[----:B------:R-:W-:Y:S02]  /*1c200*/  ISETP.GE.AND P6, PT, R227, R247, PT ;  /* 0x000000f7e300720c */ /* 0x000fe40003fc6270 */
[----:B------:R-:W-:Y:S02]  /*1c210*/  FSEL R205, R6, -INF , !P1 ;  /* 0xff80000006cd7808 */ /* 0x000fe40004800000 */
[----:B------:R-:W-:Y:S02]  /*1c220*/  FSEL R8, R76, -INF , !P2 ;  /* 0xff8000004c087808 */ /* 0x000fe40005000000 */
[C---:B------:R-:W-:Y:S01]  /*1c230*/  ISETP.GT.AND P0, PT, R245.reuse, R226, PT ;  /* 0x000000e2f500720c */ /* 0x040fe20003f04270 */
[----:B------:R-:W3:Y:S01]  /*1c240*/  MUFU.EX2 R76, R196 ;  /* 0x000000c4004c7308 */ /* 0x000ee20000000800 */
[-C--:B------:R-:W-:Y:S02]  /*1c250*/  ISETP.GT.AND P1, PT, R245, R229.reuse, PT ;  /* 0x000000e5f500720c */ /* 0x080fe40003f24270 */
[----:B------:R-:W-:Y:S02]  /*1c260*/  FSEL R212, R0, -INF , !P6 ;  /* 0xff80000000d47808 */ /* 0x000fe40007000000 */
[C---:B------:R-:W-:Y:S02]  /*1c270*/  ISETP.GT.AND P2, PT, R248.reuse, R229, PT ;  /* 0x000000e5f800720c */ /* 0x040fe40003f44270 */
[----:B------:R-:W-:Y:S01]  /*1c280*/  ISETP.GT.AND P6, PT, R248, R228, PT ;  /* 0x000000e4f800720c */ /* 0x000fe20003fc4270 */
[----:B--2---:R-:W-:Y:S01]  /*1c290*/  IMAD.MOV.U32 R127, RZ, RZ, R212 ;  /* 0x000000ffff7f7224 */ /* 0x004fe200078e00d4 */
[----:B------:R-:W-:Y:S02]  /*1c2a0*/  FSEL R10, R72, -INF , !P0 ;  /* 0xff800000480a7808 */ /* 0x000fe40004000000 */
[----:B------:R-:W-:Y:S01]  /*1c2b0*/  FSEL R9, R77, -INF , !P1 ;  /* 0xff8000004d097808 */ /* 0x000fe20004800000 */
[----:B------:R-:W-:Y:S01]  /*1c2c0*/  MUFU.TANH R72, R126 ;  /* 0x0000007e00487308 */ /* 0x000fe20000002400 */
[----:B------:R-:W-:Y:S02]  /*1c2d0*/  FSEL R0, R79, -INF , !P2 ;  /* 0xff8000004f007808 */ /* 0x000fe40005000000 */
[CC--:B------:R-:W-:Y:S02]  /*1c2e0*/  ISETP.GE.AND P0, PT, R226.reuse, R251.reuse, PT ;  /* 0x000000fbe200720c */ /* 0x0c0fe40003f06270 */
[-C--:B------:R-:W-:Y:S02]  /*1c2f0*/  ISETP.GE.AND P5, PT, R226, R250.reuse, PT ;  /* 0x000000fae200720c */ /* 0x080fe40003fa6270 */
[----:B------:R-:W-:Y:S02]  /*1c300*/  ISETP.GE.AND P1, PT, R227, R250, PT ;  /* 0x000000fae300720c */ /* 0x000fe40003f26270 */
[----:B------:R-:W-:Y:S02]  /*1c310*/  FSEL R6, R78, -INF , !P6 ;  /* 0xff8000004e067808 */ /* 0x000fe40007000000 */
[----:B------:R-:W-:Y:S02]  /*1c320*/  ISETP.GT.AND P2, PT, R249, R228, PT ;  /* 0x000000e4f900720c */ /* 0x000fe40003f44270 */
[----:B------:R-:W-:Y:S02]  /*1c330*/  ISETP.GE.AND P6, PT, R227, R251, PT ;  /* 0x000000fbe300720c */ /* 0x000fe40003fc6270 */
[----:B------:R-:W-:Y:S02]  /*1c340*/  FSEL R97, R11, -INF , !P0 ;  /* 0xff8000000b617808 */ /* 0x000fe40004000000 */
[----:B------:R-:W-:Y:S02]  /*1c350*/  FSEL R222, R10, -INF , !P5 ;  /* 0xff8000000ade7808 */ /* 0x000fe40006800000 */
[----:B------:R-:W-:Y:S02]  /*1c360*/  FSEL R225, R7, -INF , !P1 ;  /* 0xff80000007e17808 */ /* 0x000fe40004800000 */
[----:B------:R-:W-:Y:S02]  /*1c370*/  ISETP.GE.AND P0, PT, R228, R247, PT ;  /* 0x000000f7e400720c */ /* 0x000fe40003f06270 */
[----:B------:R-:W-:Y:S02]  /*1c380*/  FSEL R10, R82, -INF , !P2 ;  /* 0xff800000520a7808 */ /* 0x000fe40005000000 */
[CC--:B------:R-:W-:Y:S02]  /*1c390*/  ISETP.GE.AND P5, PT, R228.reuse, R250.reuse, PT ;  /* 0x000000fae400720c */ /* 0x0c0fe40003fa6270 */
[----:B------:R-:W-:Y:S02]  /*1c3a0*/  ISETP.GE.AND P1, PT, R228, R251, PT ;  /* 0x000000fbe400720c */ /* 0x000fe40003f26270 */
[----:B------:R-:W-:Y:S02]  /*1c3b0*/  FSEL R228, R2, -INF , !P6 ;  /* 0xff80000002e47808 */ /* 0x000fe40007000000 */
[----:B------:R-:W-:Y:S02]  /*1c3c0*/  ISETP.GE.AND P2, PT, R229, R250, PT ;  /* 0x000000fae500720c */ /* 0x000fe40003f46270 */
[----:B------:R-:W-:Y:S02]  /*1c3d0*/  ISETP.GT.AND P6, PT, R249, R229, PT ;  /* 0x000000e5f900720c */ /* 0x000fe40003fc4270 */
[----:B------:R-:W-:Y:S02]  /*1c3e0*/  FSEL R219, R9, -INF , !P2 ;  /* 0xff80000009db7808 */ /* 0x000fe40005000000 */
[----:B------:R-:W-:Y:S02]  /*1c3f0*/  FSEL R7, R83, -INF , !P6 ;  /* 0xff80000053077808 */ /* 0x000fe40007000000 */
[CC--:B------:R-:W-:Y:S02]  /*1c400*/  ISETP.GT.AND P2, PT, R249.reuse, R230.reuse, PT ;  /* 0x000000e6f900720c */ /* 0x0c0fe40003f44270 */
[----:B------:R-:W-:Y:S02]  /*1c410*/  FSEL R83, R6, -INF , !P1 ;  /* 0xff80000006537808 */ /* 0x000fe40004800000 */
[-C--:B------:R-:W-:Y:S02]  /*1c420*/  ISETP.GT.AND P1, PT, R249, R231.reuse, PT ;  /* 0x000000e7f900720c */ /* 0x080fe40003f24270 */
[----:B------:R-:W-:Y:S02]  /*1c430*/  FSEL R6, R86, -INF , !P2 ;  /* 0xff80000056067808 */ /* 0x000fe40005000000 */
[----:B------:R-:W-:Y:S02]  /*1c440*/  ISETP.GT.AND P2, PT, R245, R231, PT ;  /* 0x000000e7f500720c */ /* 0x000fe40003f44270 */
[----:B------:R-:W-:Y:S02]  /*1c450*/  FSEL R2, R87, -INF , !P1 ;  /* 0xff80000057027808 */ /* 0x000fe40004800000 */
[----:B------:R-:W-:Y:S02]  /*1c460*/  ISETP.GT.AND P1, PT, R248, R230, PT ;  /* 0x000000e6f800720c */ /* 0x000fe40003f24270 */
[----:B------:R-:W-:Y:S02]  /*1c470*/  FSEL R100, R10, -INF , !P0 ;  /* 0xff8000000a647808 */ /* 0x000fe40004000000 */
[----:B------:R-:W-:Y:S02]  /*1c480*/  FSEL R10, R89, -INF , !P2 ;  /* 0xff800000590a7808 */ /* 0x000fe40005000000 */
[----:B------:R-:W-:Y:S02]  /*1c490*/  ISETP.GE.AND P6, PT, R229, R251, PT ;  /* 0x000000fbe500720c */ /* 0x000fe40003fc6270 */
[----:B------:R-:W-:Y:S02]  /*1c4a0*/  ISETP.GT.AND P2, PT, R248, R231, PT ;  /* 0x000000e7f800720c */ /* 0x000fe40003f44270 */
[----:B-1----:R-:W-:Y:S02]  /*1c4b0*/  FSEL R12, R12, -INF , !P1 ;  /* 0xff8000000c0c7808 */ /* 0x002fe40004800000 */
[-C--:B------:R-:W-:Y:S02]  /*1c4c0*/  ISETP.GE.AND P1, PT, R231, R247.reuse, PT ;  /* 0x000000f7e700720c */ /* 0x080fe40003f26270 */
[----:B------:R-:W-:Y:S02]  /*1c4d0*/  FSEL R84, R0, -INF , !P6 ;  /* 0xff80000000547808 */ /* 0x000fe40007000000 */
[----:B------:R-:W-:Y:S02]  /*1c4e0*/  FSEL R0, R91, -INF , !P2 ;  /* 0xff8000005b007808 */ /* 0x000fe40005000000 */
[-C--:B------:R-:W-:Y:S02]  /*1c4f0*/  ISETP.GE.AND P0, PT, R230, R247.reuse, PT ;  /* 0x000000f7e600720c */ /* 0x080fe40003f06270 */
[-C--:B------:R-:W-:Y:S02]  /*1c500*/  ISETP.GT.AND P2, PT, R245, R252.reuse, PT ;  /* 0x000000fcf500720c */ /* 0x080fe40003f44270 */
[----:B------:R-:W-:Y:S02]  /*1c510*/  FSEL R81, R2, -INF , !P1 ;  /* 0xff80000002517808 */ /* 0x000fe40004800000 */
[----:B------:R-:W-:Y:S02]  /*1c520*/  FSEL R220, R8, -INF , !P5 ;  /* 0xff80000008dc7808 */ /* 0x000fe40006800000 */
[----:B------:R-:W-:Y:S02]  /*1c530*/  ISETP.GE.AND P5, PT, R229, R247, PT ;  /* 0x000000f7e500720c */ /* 0x000fe40003fa6270 */
[----:B------:R-:W-:Y:S02]  /*1c540*/  ISETP.GT.AND P1, PT, R248, R252, PT ;  /* 0x000000fcf800720c */ /* 0x000fe40003f24270 */
[C---:B------:R-:W-:Y:S02]  /*1c550*/  ISETP.GT.AND P6, PT, R245.reuse, R230, PT ;  /* 0x000000e6f500720c */ /* 0x040fe40003fc4270 */
[----:B------:R-:W-:Y:S02]  /*1c560*/  FSEL R213, R6, -INF , !P0 ;  /* 0xff80000006d57808 */ /* 0x000fe40004000000 */
[----:B------:R-:W-:Y:S02]  /*1c570*/  FSEL R2, R92, -INF , !P2 ;  /* 0xff8000005c027808 */ /* 0x000fe40005000000 */
[-C--:B------:R-:W-:Y:S02]  /*1c580*/  ISETP.GT.AND P0, PT, R245, R35.reuse, PT ;  /* 0x00000023f500720c */ /* 0x080fe40003f04270 */
[----:B------:R-:W-:Y:S02]  /*1c590*/  ISETP.GT.AND P2, PT, R248, R35, PT ;  /* 0x00000023f800720c */ /* 0x000fe40003f44270 */
[----:B------:R-:W-:Y:S02]  /*1c5a0*/  FSEL R101, R7, -INF , !P5 ;  /* 0xff80000007657808 */ /* 0x000fe40006800000 */
[----:B------:R-:W-:Y:S02]  /*1c5b0*/  FSEL R8, R94, -INF , !P1 ;  /* 0xff8000005e087808 */ /* 0x000fe40004800000 */
[----:B------:R-:W-:Y:S02]  /*1c5c0*/  FSEL R11, R88, -INF , !P6 ;  /* 0xff800000580b7808 */ /* 0x000fe40007000000 */
[CC--:B------:R-:W-:Y:S02]  /*1c5d0*/  ISETP.GE.AND P5, PT, R230.reuse, R250.reuse, PT ;  /* 0x000000fae600720c */ /* 0x0c0fe40003fa6270 */
[-C--:B------:R-:W-:Y:S02]  /*1c5e0*/  ISETP.GE.AND P1, PT, R231, R251.reuse, PT ;  /* 0x000000fbe700720c */ /* 0x080fe40003f26270 */
[----:B------:R-:W-:Y:S02]  /*1c5f0*/  FSEL R9, R93, -INF , !P0 ;  /* 0xff8000005d097808 */ /* 0x000fe40004000000 */
[----:B------:R-:W-:Y:S02]  /*1c600*/  FSEL R7, R95, -INF , !P2 ;  /* 0xff8000005f077808 */ /* 0x000fe40005000000 */
[----:B------:R-:W-:Y:S02]  /*1c610*/  ISETP.GE.AND P0, PT, R231, R250, PT ;  /* 0x000000fae700720c */ /* 0x000fe40003f06270 */
[----:B------:R-:W-:Y:S02]  /*1c620*/  ISETP.GT.AND P2, PT, R249, R252, PT ;  /* 0x000000fcf900720c */ /* 0x000fe40003f44270 */
[----:B------:R-:W-:Y:S02]  /*1c630*/  ISETP.GE.AND P6, PT, R230, R251, PT ;  /* 0x000000fbe600720c */ /* 0x000fe40003fc6270 */
[----:B------:R-:W-:Y:S02]  /*1c640*/  FSEL R230, R11, -INF , !P5 ;  /* 0xff8000000be67808 */ /* 0x000fe40006800000 */
[----:B------:R-:W-:Y:S02]  /*1c650*/  FSEL R30, R0, -INF , !P1 ;  /* 0xff800000001e7808 */ /* 0x000fe40004800000 */
[-C--:B------:R-:W-:Y:S02]  /*1c660*/  ISETP.GE.AND P5, PT, R252, R250.reuse, PT ;  /* 0x000000fafc00720c */ /* 0x080fe40003fa6270 */
[----:B------:R-:W-:Y:S02]  /*1c670*/  ISETP.GT.AND P1, PT, R249, R35, PT ;  /* 0x00000023f900720c */ /* 0x000fe40003f24270 */
[----:B------:R-:W-:Y:S02]  /*1c680*/  FSEL R229, R10, -INF , !P0 ;  /* 0xff8000000ae57808 */ /* 0x000fe40004000000 */
[----:B------:R-:W-:Y:S02]  /*1c690*/  FSEL R10, R98, -INF , !P2 ;  /* 0xff800000620a7808 */ /* 0x000fe40005000000 */
[----:B------:R-:W-:Y:S02]  /*1c6a0*/  ISETP.GE.AND P2, PT, R35, R250, PT ;  /* 0x000000fa2300720c */ /* 0x000fe40003f46270 */
[----:B------:R-:W-:Y:S02]  /*1c6b0*/  FSEL R6, R99, -INF , !P1 ;  /* 0xff80000063067808 */ /* 0x000fe40004800000 */
[----:B------:R-:W-:Y:S01]  /*1c6c0*/  FSEL R227, R2, -INF , !P5 ;  /* 0xff80000002e37808 */ /* 0x000fe20006800000 */
[----:B------:R-:W1:Y:S01]  /*1c6d0*/  MUFU.EX2 R99, R197 ;  /* 0x000000c500637308 */ /* 0x000e620000000800 */
[C---:B------:R-:W-:Y:S02]  /*1c6e0*/  ISETP.GE.AND P5, PT, R35.reuse, R247, PT ;  /* 0x000000f72300720c */ /* 0x040fe40003fa6270 */
[-C--:B------:R-:W-:Y:S01]  /*1c6f0*/  ISETP.GE.AND P1, PT, R35, R251.reuse, PT ;  /* 0x000000fb2300720c */ /* 0x080fe20003f26270 */
[----:B------:R-:W-:Y:S01]  /*1c700*/  IMAD.MOV.U32 R35, RZ, RZ, R224 ;  /* 0x000000ffff237224 */ /* 0x000fe200078e00e0 */
[----:B------:R-:W-:Y:S02]  /*1c710*/  ISETP.GE.AND P0, PT, R252, R251, PT ;  /* 0x000000fbfc00720c */ /* 0x000fe40003f06270 */
[----:B------:R-:W-:Y:S02]  /*1c720*/  FSEL R224, R9, -INF , !P2 ;  /* 0xff80000009e07808 */ /* 0x000fe40005000000 */
[C---:B------:R-:W-:Y:S02]  /*1c730*/  ISETP.GT.AND P2, PT, R249.reuse, R34, PT ;  /* 0x00000022f900720c */ /* 0x040fe40003f44270 */
[----:B------:R-:W-:Y:S02]  /*1c740*/  FSEL R82, R8, -INF , !P0 ;  /* 0xff80000008527808 */ /* 0x000fe40004000000 */
[----:B------:R-:W-:Y:S02]  /*1c750*/  FSEL R226, R12, -INF , !P6 ;  /* 0xff8000000ce27808 */ /* 0x000fe40007000000 */
[-C--:B------:R-:W-:Y:S02]  /*1c760*/  ISETP.GT.AND P0, PT, R249, R80.reuse, PT ;  /* 0x00000050f900720c */ /* 0x080fe40003f04270 */
[----:B------:R-:W-:Y:S01]  /*1c770*/  FSEL R2, R102, -INF , !P2 ;  /* 0xff80000066027808 */ /* 0x000fe20005000000 */
[----:B------:R-:W-:Y:S01]  /*1c780*/  IMAD.MOV.U32 R102, RZ, RZ, R84 ;  /* 0x000000ffff667224 */ /* 0x000fe200078e0054 */
[-C--:B------:R-:W-:Y:S01]  /*1c790*/  ISETP.GE.AND P6, PT, R252, R247.reuse, PT ;  /* 0x000000f7fc00720c */ /* 0x080fe20003fc6270 */
[----:B------:R-:W-:Y:S01]  /*1c7a0*/  IMAD.MOV.U32 R84, RZ, RZ, R244 ;  /* 0x000000ffff547224 */ /* 0x000fe200078e00f4 */
[----:B------:R-:W-:Y:S02]  /*1c7b0*/  ISETP.GT.AND P2, PT, R245, R80, PT ;  /* 0x00000050f500720c */ /* 0x000fe40003f44270 */
[----:B------:R-:W-:Y:S02]  /*1c7c0*/  FSEL R0, R103, -INF , !P0 ;  /* 0xff80000067007808 */ /* 0x000fe40004000000 */
[----:B------:R-:W-:Y:S02]  /*1c7d0*/  FSEL R26, R10, -INF , !P6 ;  /* 0xff8000000a1a7808 */ /* 0x000fe40007000000 */
[----:B------:R-:W-:Y:S01]  /*1c7e0*/  FSEL R10, R105, -INF , !P2 ;  /* 0xff800000690a7808 */ /* 0x000fe20005000000 */
[----:B------:R-:W-:Y:S01]  /*1c7f0*/  IMAD.MOV.U32 R105, RZ, RZ, R81 ;  /* 0x000000ffff697224 */ /* 0x000fe200078e0051 */
[----:B------:R-:W-:Y:S01]  /*1c800*/  FSEL R208, R7, -INF , !P1 ;  /* 0xff80000007d07808 */ /* 0x000fe20004800000 */
[----:B------:R-:W-:Y:S01]  /*1c810*/  IMAD.MOV.U32 R81, RZ, RZ, R215 ;  /* 0x000000ffff517224 */ /* 0x000fe200078e00d7 */
[C---:B------:R-:W-:Y:S02]  /*1c820*/  ISETP.GT.AND P0, PT, R248.reuse, R34, PT ;  /* 0x00000022f800720c */ /* 0x040fe40003f04270 */
[----:B------:R-:W-:Y:S02]  /*1c830*/  ISETP.GT.AND P2, PT, R248, R80, PT ;  /* 0x00000050f800720c */ /* 0x000fe40003f44270 */
[----:B------:R-:W-:Y:S02]  /*1c840*/  ISETP.GT.AND P1, PT, R245, R34, PT ;  /* 0x00000022f500720c */ /* 0x000fe40003f24270 */
[-C--:B------:R-:W-:Y:S02]  /*1c850*/  ISETP.GE.AND P6, PT, R34, R247.reuse, PT ;  /* 0x000000f72200720c */ /* 0x080fe40003fc6270 */
[----:B------:R-:W-:Y:S01]  /*1c860*/  FSEL R12, R106, -INF , !P0 ;  /* 0xff8000006a0c7808 */ /* 0x000fe20004000000 */
[----:B------:R-:W-:Y:S01]  /*1c870*/  IMAD.MOV.U32 R106, RZ, RZ, R26 ;  /* 0x000000ffff6a7224 */ /* 0x000fe200078e001a */
[----:B------:R-:W-:Y:S02]  /*1c880*/  FSEL R28, R6, -INF , !P5 ;  /* 0xff800000061c7808 */ /* 0x000fe40006800000 */
[----:B------:R-:W-:Y:S01]  /*1c890*/  FSEL R11, R104, -INF , !P1 ;  /* 0xff800000680b7808 */ /* 0x000fe20004800000 */
[----:B------:R-:W-:Y:S01]  /*1c8a0*/  IMAD.MOV.U32 R104, RZ, RZ, R97 ;  /* 0x000000ffff687224 */ /* 0x000fe200078e0061 */
[----:B------:R-:W-:Y:S01]  /*1c8b0*/  ISETP.GE.AND P0, PT, R80, R247, PT ;  /* 0x000000f75000720c */ /* 0x000fe20003f06270 */
[----:B------:R-:W-:Y:S01]  /*1c8c0*/  IMAD.MOV.U32 R97, RZ, RZ, R221 ;  /* 0x000000ffff617224 */ /* 0x000fe200078e00dd */
[----:B------:R-:W-:Y:S01]  /*1c8d0*/  FSEL R8, R107, -INF , !P2 ;  /* 0xff8000006b087808 */ /* 0x000fe20005000000 */
[----:B---3--:R-:W-:Y:S01]  /*1c8e0*/  FADD.FTZ R107, R76, R214 ;  /* 0x000000d64c6b7221 */ /* 0x008fe20000010000 */
[C---:B------:R-:W-:Y:S01]  /*1c8f0*/  ISETP.GE.AND P1, PT, R34.reuse, R251, PT ;  /* 0x000000fb2200720c */ /* 0x040fe20003f26270 */
[----:B------:R-:W-:Y:S01]  /*1c900*/  IMAD.MOV.U32 R223, RZ, RZ, R28 ;  /* 0x000000ffffdf7224 */ /* 0x000fe200078e001c */
[-C--:B------:R-:W-:Y:S02]  /*1c910*/  ISETP.GE.AND P5, PT, R34, R250.reuse, PT ;  /* 0x000000fa2200720c */ /* 0x080fe40003fa6270 */
[C---:B------:R-:W-:Y:S02]  /*1c920*/  ISETP.GT.AND P2, PT, R245.reuse, R35, PT ;  /* 0x00000023f500720c */ /* 0x040fe40003f44270 */
[----:B------:R-:W-:Y:S02]  /*1c930*/  MOV R34, R31 ;  /* 0x0000001f00227202 */ /* 0x000fe40000000f00 */
[----:B------:R-:W-:Y:S02]  /*1c940*/  FSEL R31, R2, -INF , !P6 ;  /* 0xff800000021f7808 */ /* 0x000fe40007000000 */
[----:B------:R-:W-:Y:S02]  /*1c950*/  FSEL R93, R0, -INF , !P0 ;  /* 0xff800000005d7808 */ /* 0x000fe40004000000 */
[----:B------:R-:W-:Y:S02]  /*1c960*/  ISETP.GT.AND P6, PT, R245, R29, PT ;  /* 0x0000001df500720c */ /* 0x000fe40003fc4270 */
[----:B------:R-:W-:Y:S02]  /*1c970*/  FSEL R7, R108, -INF , !P2 ;  /* 0xff8000006c077808 */ /* 0x000fe40005000000 */
[C---:B------:R-:W-:Y:S02]  /*1c980*/  ISETP.GT.AND P0, PT, R248.reuse, R35, PT ;  /* 0x00000023f800720c */ /* 0x040fe40003f04270 */
[----:B------:R-:W-:Y:S02]  /*1c990*/  ISETP.GT.AND P2, PT, R248, R29, PT ;  /* 0x0000001df800720c */ /* 0x000fe40003f44270 */
[----:B------:R-:W-:Y:S02]  /*1c9a0*/  FSEL R9, R109, -INF , !P6 ;  /* 0xff8000006d097808 */ /* 0x000fe40007000000 */
[-C--:B------:R-:W-:Y:S02]  /*1c9b0*/  ISETP.GE.AND P6, PT, R80, R250.reuse, PT ;  /* 0x000000fa5000720c */ /* 0x080fe40003fc6270 */
[----:B------:R-:W-:Y:S02]  /*1c9c0*/  FSEL R6, R110, -INF , !P0 ;  /* 0xff8000006e067808 */ /* 0x000fe40004000000 */
[----:B------:R-:W-:Y:S02]  /*1c9d0*/  ISETP.GE.AND P0, PT, R80, R251, PT ;  /* 0x000000fb5000720c */ /* 0x000fe40003f06270 */
[----:B------:R-:W-:Y:S02]  /*1c9e0*/  FSEL R0, R111, -INF , !P2 ;  /* 0xff8000006f007808 */ /* 0x000fe40005000000 */
[----:B------:R-:W-:Y:S02]  /*1c9f0*/  ISETP.GT.AND P2, PT, R249, R35, PT ;  /* 0x00000023f900720c */ /* 0x000fe40003f44270 */
[----:B------:R-:W-:Y:S02]  /*1ca00*/  FSEL R111, R10, -INF , !P6 ;  /* 0xff8000000a6f7808 */ /* 0x000fe40007000000 */
[----:B------:R-:W-:Y:S01]  /*1ca10*/  FSEL R92, R8, -INF , !P0 ;  /* 0xff800000085c7808 */ /* 0x000fe20004000000 */
[----:B------:R2:W-:Y:S01]  /*1ca20*/  MUFU.TANH R10, R125 ;  /* 0x0000007d000a7308 */ /* 0x0005e20000002400 */
[----:B------:R-:W-:Y:S02]  /*1ca30*/  ISETP.GE.AND P6, PT, R35, R251, PT ;  /* 0x000000fb2300720c */ /* 0x000fe40003fc6270 */
[----:B------:R-:W-:Y:S02]  /*1ca40*/  FSEL R8, R114, -INF , !P2 ;  /* 0xff80000072087808 */ /* 0x000fe40005000000 */
[----:B------:R-:W-:Y:S02]  /*1ca50*/  ISETP.GT.AND P0, PT, R249, R29, PT ;  /* 0x0000001df900720c */ /* 0x000fe40003f04270 */
[----:B------:R-:W-:Y:S02]  /*1ca60*/  FSEL R209, R11, -INF , !P5 ;  /* 0xff8000000bd17808 */ /* 0x000fe40006800000 */
[-C--:B------:R-:W-:Y:S01]  /*1ca70*/  ISETP.GE.AND P2, PT, R29, R250.reuse, PT ;  /* 0x000000fa1d00720c */ /* 0x080fe20003f46270 */
[----:B------:R3:W-:Y:S01]  /*1ca80*/  MUFU.TANH R11, R124 ;  /* 0x0000007c000b7308 */ /* 0x0007e20000002400 */
[----:B------:R-:W-:Y:S02]  /*1ca90*/  ISETP.GE.AND P5, PT, R35, R250, PT ;  /* 0x000000fa2300720c */ /* 0x000fe40003fa6270 */
[----:B------:R-:W-:Y:S02]  /*1caa0*/  FSEL R231, R6, -INF , !P6 ;  /* 0xff80000006e77808 */ /* 0x000fe40007000000 */
[----:B------:R-:W-:Y:S02]  /*1cab0*/  FSEL R80, R12, -INF , !P1 ;  /* 0xff8000000c507808 */ /* 0x000fe40004800000 */
[----:B------:R-:W-:Y:S03]  /*1cac0*/  FSEL R2, R115, -INF , !P0 ;  /* 0xff80000073027808 */ /* 0x000fe60004000000 */
[----:B------:R-:W4:Y:S01]  /*1cad0*/  MUFU.TANH R12, R123 ;  /* 0x0000007b000c7308 */ /* 0x000f220000002400 */
[----:B------:R-:W-:Y:S01]  /*1cae0*/  ISETP.GT.AND P6, PT, R249, R211, PT ;  /* 0x000000d3f900720c */ /* 0x000fe20003fc4270 */
[----:B--2---:R-:W-:Y:S01]  /*1caf0*/  IMAD.MOV.U32 R125, RZ, RZ, R30 ;  /* 0x000000ffff7d7224 */ /* 0x004fe200078e001e */
[----:B------:R-:W-:Y:S02]  /*1cb00*/  ISETP.GE.AND P1, PT, R35, R247, PT ;  /* 0x000000f72300720c */ /* 0x000fe40003f26270 */
[----:B------:R-:W-:Y:S02]  /*1cb10*/  ISETP.GE.AND P0, PT, R29, R251, PT ;  /* 0x000000fb1d00720c */ /* 0x000fe40003f06270 */
[----:B------:R-:W-:Y:S02]  /*1cb20*/  FSEL R109, R9, -INF , !P2 ;  /* 0xff800000096d7808 */ /* 0x000fe40005000000 */
[----:B------:R-:W-:Y:S01]  /*1cb30*/  FSEL R110, R7, -INF , !P5 ;  /* 0xff800000076e7808 */ /* 0x000fe20006800000 */
[----:B---3--:R-:W-:Y:S01]  /*1cb40*/  IMAD.MOV.U32 R124, RZ, RZ, R31 ;  /* 0x000000ffff7c7224 */ /* 0x008fe200078e001f */
[-C--:B------:R-:W-:Y:S02]  /*1cb50*/  ISETP.GT.AND P2, PT, R249, R34.reuse, PT ;  /* 0x00000022f900720c */ /* 0x080fe40003f44270 */
[-C--:B------:R-:W-:Y:S02]  /*1cb60*/  ISETP.GE.AND P5, PT, R29, R247.reuse, PT ;  /* 0x000000f71d00720c */ /* 0x080fe40003fa6270 */
[----:B------:R-:W-:Y:S02]  /*1cb70*/  FSEL R6, R119, -INF , !P6 ;  /* 0xff80000077067808 */ /* 0x000fe40007000000 */
[----:B------:R-:W-:Y:S02]  /*1cb80*/  FSEL R94, R8, -INF , !P1 ;  /* 0xff800000085e7808 */ /* 0x000fe40004800000 */
[----:B------:R-:W-:Y:S02]  /*1cb90*/  FSEL R252, R0, -INF , !P0 ;  /* 0xff80000000fc7808 */ /* 0x000fe40004000000 */
[----:B------:R-:W-:Y:S02]  /*1cba0*/  ISETP.GT.AND P6, PT, R248, R34, PT ;  /* 0x00000022f800720c */ /* 0x000fe40003fc4270 */
[----:B------:R-:W-:Y:S02]  /*1cbb0*/  FSEL R0, R118, -INF , !P2 ;  /* 0xff80000076007808 */ /* 0x000fe40005000000 */
[-C--:B------:R-:W-:Y:S02]  /*1cbc0*/  ISETP.GE.AND P1, PT, R34, R247.reuse, PT ;  /* 0x000000f72200720c */ /* 0x080fe40003f26270 */
[----:B------:R-:W-:Y:S02]  /*1cbd0*/  FSEL R29, R2, -INF , !P5 ;  /* 0xff800000021d7808 */ /* 0x000fe40006800000 */
[----:B------:R-:W-:Y:S02]  /*1cbe0*/  FMNMX3.FTZ R2, R132, R160, R18, !PT ;  /* 0x000000a084027276 */ /* 0x000fe40007810012 */
[----:B------:R-:W-:Y:S01]  /*1cbf0*/  FSEL R122, R122, -INF , !P6 ;  /* 0xff8000007a7a7808 */ /* 0x000fe20007000000 */
[----:B------:R-:W-:Y:S01]  /*1cc00*/  IMAD.MOV.U32 R126, RZ, RZ, R29 ;  /* 0x000000ffff7e7224 */ /* 0x000fe200078e001d */
[----:B------:R-:W-:Y:S02]  /*1cc10*/  FSEL R27, R0, -INF , !P1 ;  /* 0xff800000001b7808 */ /* 0x000fe40004800000 */
[----:B------:R-:W-:Y:S02]  /*1cc20*/  ISETP.GE.AND P6, PT, R211, R247, PT ;  /* 0x000000f7d300720c */ /* 0x000fe40003fc6270 */
[----:B------:R-:W-:Y:S02]  /*1cc30*/  FMNMX3.FTZ R0, R133, R202, R19, !PT ;  /* 0x000000ca85007276 */ /* 0x000fe40007810013 */
[----:B------:R-:W-:Y:S02]  /*1cc40*/  FMNMX3.FTZ R2, R2, R14, R13, !PT ;  /* 0x0000000e02027276 */ /* 0x000fe4000781000d */
[----:B------:R-:W-:Y:S02]  /*1cc50*/  FSEL R26, R6, -INF , !P6 ;  /* 0xff800000061a7808 */ /* 0x000fe40007000000 */
        /* <DEDUP_REMOVED lines=16> */
[-C--:B------:R-:W-:Y:S02]  /*1cd60*/  ISETP.GT.AND P2, PT, R245, R211.reuse, PT ;  /* 0x000000d3f500720c */ /* 0x080fe40003f44270 */
[----:B------:R-:W-:Y:S02]  /*1cd70*/  FMNMX3.FTZ R6, R6, R222, R225, !PT ;  /* 0x000000de06067276 */ /* 0x000fe400078100e1 */
[----:B------:R-:W-:Y:S02]  /*1cd80*/  FMNMX3.FTZ R0, R0, R144, R141, !PT ;  /* 0x0000009000007276 */ /* 0x000fe4000781008d */
[----:B------:R-:W-:Y:S02]  /*1cd90*/  FSEL R9, R121, -INF , !P2 ;  /* 0xff80000079097808 */ /* 0x000fe40005000000 */
[----:B------:R-:W-:Y:S02]  /*1cda0*/  FMNMX3.FTZ R6, R6, R220, R219, !PT ;  /* 0x000000dc06067276 */ /* 0x000fe400078100db */
[----:B------:R-:W-:Y:S02]  /*1cdb0*/  ISETP.GT.AND P2, PT, R248, R211, PT ;  /* 0x000000d3f800720c */ /* 0x000fe40003f44270 */
[----:B------:R-:W-:Y:S02]  /*1cdc0*/  FMNMX3.FTZ R0, R0, R206, R165, !PT ;  /* 0x000000ce00007276 */ /* 0x000fe400078100a5 */
[----:B------:R-:W-:Y:S02]  /*1cdd0*/  FMNMX3.FTZ R6, R6, R230, R229, !PT ;  /* 0x000000e606067276 */ /* 0x000fe400078100e5 */
[----:B----4-:R-:W-:Y:S02]  /*1cde0*/  FSEL R12, R12, -INF , !P2 ;  /* 0xff8000000c0c7808 */ /* 0x010fe40005000000 */
[----:B------:R-:W-:Y:S02]  /*1cdf0*/  FMNMX3.FTZ R0, R0, R164, R207, !PT ;  /* 0x000000a400007276 */ /* 0x000fe400078100cf */
[----:B------:R-:W-:Y:S02]  /*1ce00*/  ISETP.GE.AND P2, PT, R211, R250, PT ;  /* 0x000000fad300720c */ /* 0x000fe40003f46270 */
[----:B------:R-:W-:Y:S02]  /*1ce10*/  ISETP.GT.AND P6, PT, R245, R69, PT ;  /* 0x00000045f500720c */ /* 0x000fe40003fc4270 */
[----:B------:R-:W-:Y:S02]  /*1ce20*/  FMNMX3.FTZ R2, R7, R157, R161, !PT ;  /* 0x0000009d07027276 */ /* 0x000fe400078100a1 */
[----:B------:R-:W-:Y:S01]  /*1ce30*/  ISETP.GT.AND P0, PT, R245, R34, PT ;  /* 0x00000022f500720c */ /* 0x000fe20003f04270 */
[----:B------:R2:W3:Y:S01]  /*1ce40*/  MUFU.TANH R7, R130 ;  /* 0x0000008200077308 */ /* 0x0004e20000002400 */
[----:B------:R-:W-:Y:S02]  /*1ce50*/  FMNMX3.FTZ R6, R6, R227, R224, !PT ;  /* 0x000000e306067276 */ /* 0x000fe400078100e0 */
[----:B------:R-:W-:Y:S02]  /*1ce60*/  FMNMX3.FTZ R0, R0, R104, R228, !PT ;  /* 0x0000006800007276 */ /* 0x000fe400078100e4 */
[----:B------:R-:W-:Y:S02]  /*1ce70*/  FSEL R118, R9, -INF , !P2 ;  /* 0xff80000009767808 */ /* 0x000fe40005000000 */
[----:B------:R-:W-:Y:S02]  /*1ce80*/  FSEL R11, R11, -INF , !P6 ;  /* 0xff8000000b0b7808 */ /* 0x000fe40007000000 */
[-C--:B------:R-:W-:Y:S02]  /*1ce90*/  ISETP.GE.AND P2, PT, R69, R250.reuse, PT ;  /* 0x000000fa4500720c */ /* 0x080fe40003f46270 */
[----:B------:R-:W-:Y:S02]  /*1cea0*/  ISETP.GT.AND P6, PT, R245, R195, PT ;  /* 0x000000c3f500720c */ /* 0x000fe40003fc4270 */
[-C--:B------:R-:W-:Y:S02]  /*1ceb0*/  ISETP.GE.AND P5, PT, R34, R250.reuse, PT ;  /* 0x000000fa2200720c */ /* 0x080fe40003fa6270 */
[----:B------:R-:W-:Y:S02]  /*1cec0*/  FSEL R8, R120, -INF , !P0 ;  /* 0xff80000078087808 */ /* 0x000fe40004000000 */
[----:B------:R-:W-:Y:S01]  /*1ced0*/  FMNMX3.FTZ R2, R2, R203, R156, !PT ;  /* 0x000000cb02027276 */ /* 0x000fe2000781009c */
[----:B--2---:R-:W-:Y:S01]  /*1cee0*/  IMAD.MOV.U32 R130, RZ, RZ, R27 ;  /* 0x000000ffff827224 */ /* 0x004fe200078e001b */
[----:B------:R-:W-:Y:S02]  /*1cef0*/  FMNMX3.FTZ R6, R6, R209, R111, !PT ;  /* 0x000000d106067276 */ /* 0x000fe4000781006f */
[----:B------:R-:W-:Y:S02]  /*1cf00*/  FMNMX3.FTZ R0, R0, R83, R102, !PT ;  /* 0x0000005300007276 */ /* 0x000fe40007810066 */
[----:B------:R-:W-:Y:S02]  /*1cf10*/  ISETP.GE.AND P0, PT, R34, R251, PT ;  /* 0x000000fb2200720c */ /* 0x000fe40003f06270 */
[----:B------:R-:W-:Y:S02]  /*1cf20*/  FSEL R114, R11, -INF , !P2 ;  /* 0xff8000000b727808 */ /* 0x000fe40005000000 */
[----:B------:R-:W-:Y:S02]  /*1cf30*/  ISETP.GE.AND P2, PT, R195, R250, PT ;  /* 0x000000fac300720c */ /* 0x000fe40003f46270 */
[----:B------:R-:W-:Y:S02]  /*1cf40*/  FSEL R115, R8, -INF , !P5 ;  /* 0xff80000008737808 */ /* 0x000fe40006800000 */
[----:B------:R-:W-:Y:S02]  /*1cf50*/  FMNMX3.FTZ R2, R2, R205, R127, !PT ;  /* 0x000000cd02027276 */ /* 0x000fe4000781007f */
[----:B------:R-:W-:Y:S02]  /*1cf60*/  FSEL R10, R10, -INF , !P6 ;  /* 0xff8000000a0a7808 */ /* 0x000fe40007000000 */
[----:B------:R-:W-:Y:S02]  /*1cf70*/  FMNMX3.FTZ R6, R6, R110, R109, !PT ;  /* 0x0000006e06067276 */ /* 0x000fe4000781006d */
[----:B------:R-:W-:Y:S01]  /*1cf80*/  FSEL R123, R122, -INF , !P0 ;  /* 0xff8000007a7b7808 */ /* 0x000fe20004000000 */
[----:B------:R-:W-:Y:S01]  /*1cf90*/  IMAD.MOV.U32 R122, RZ, RZ, R213 ;  /* 0x000000ffff7a7224 */ /* 0x000fe200078e00d5 */
[----:B------:R-:W-:Y:S02]  /*1cfa0*/  FMNMX3.FTZ R0, R0, R226, R125, !PT ;  /* 0x000000e200007276 */ /* 0x000fe4000781007d */
[----:B------:R-:W-:Y:S02]  /*1cfb0*/  FMNMX3.FTZ R2, R2, R100, R101, !PT ;  /* 0x0000006402027276 */ /* 0x000fe40007810065 */
[----:B------:R-:W-:Y:S02]  /*1cfc0*/  FSEL R108, R10, -INF , !P2 ;  /* 0xff8000000a6c7808 */ /* 0x000fe40005000000 */
[----:B------:R-:W-:Y:S02]  /*1cfd0*/  FMNMX3.FTZ R6, R6, R115, R118, !PT ;  /* 0x0000007306067276 */ /* 0x000fe40007810076 */
[----:B------:R-:W-:Y:S02]  /*1cfe0*/  FMNMX3.FTZ R0, R0, R82, R208, !PT ;  /* 0x0000005200007276 */ /* 0x000fe400078100d0 */
[----:B------:R-:W-:Y:S02]  /*1cff0*/  FMNMX3.FTZ R2, R2, R122, R105, !PT ;  /* 0x0000007a02027276 */ /* 0x000fe40007810069 */
[----:B------:R-:W-:Y:S02]  /*1d000*/  FMNMX3.FTZ R6, R6, R114, R108, !PT ;  /* 0x0000007206067276 */ /* 0x000fe4000781006c */
[C---:B------:R-:W-:Y:S02]  /*1d010*/  ISETP.GT.AND P6, PT, R248.reuse, R69, PT ;  /* 0x00000045f800720c */ /* 0x040fe40003fc4270 */
[----:B------:R-:W-:Y:S01]  /*1d020*/  ISETP.GT.AND P5, PT, R248, R195, PT ;  /* 0x000000c3f800720c */ /* 0x000fe20003fa4270 */
[----:B------:R-:W2:Y:S01]  /*1d030*/  SHFL.BFLY PT, R8, R6, 0x2, 0x1f ;  /* 0x0c401f0006087f89 */ /* 0x000ea200000e0000 */
[----:B------:R-:W-:Y:S02]  /*1d040*/  FMNMX3.FTZ R0, R0, R80, R92, !PT ;  /* 0x0000005000007276 */ /* 0x000fe4000781005c */
[-C--:B------:R-:W-:Y:S01]  /*1d050*/  ISETP.GE.AND P1, PT, R211, R251.reuse, PT ;  /* 0x000000fbd300720c */ /* 0x080fe20003f26270 */
[----:B------:R-:W-:Y:S01]  /*1d060*/  IMAD.MOV.U32 R211, RZ, RZ, R81 ;  /* 0x000000ffffd37224 */ /* 0x000fe200078e0051 */
[----:B------:R-:W-:Y:S02]  /*1d070*/  FMNMX3.FTZ R2, R2, R106, R28, !PT ;  /* 0x0000006a02027276 */ /* 0x000fe4000781001c */
[----:B------:R-:W-:Y:S02]  /*1d080*/  FSEL R72, R72, -INF , !P6 ;  /* 0xff80000048487808 */ /* 0x000fe40007000000 */
[-C--:B------:R-:W-:Y:S02]  /*1d090*/  ISETP.GE.AND P2, PT, R195, R251.reuse, PT ;  /* 0x000000fbc300720c */ /* 0x080fe40003f46270 */
[----:B------:R-:W-:Y:S02]  /*1d0a0*/  ISETP.GE.AND P6, PT, R69, R251, PT ;  /* 0x000000fb4500720c */ /* 0x000fe40003fc6270 */
[----:B------:R-:W-:Y:S02]  /*1d0b0*/  FSEL R120, R12, -INF , !P1 ;  /* 0xff8000000c787808 */ /* 0x000fe40004800000 */
[----:B------:R-:W-:Y:S02]  /*1d0c0*/  FMNMX3.FTZ R0, R0, R231, R252, !PT ;  /* 0x000000e700007276 */ /* 0x000fe400078100fc */
[----:B------:R-:W-:Y:S02]  /*1d0d0*/  FSEL R71, R71, -INF , !P5 ;  /* 0xff80000047477808 */ /* 0x000fe40006800000 */
[----:B------:R-:W-:Y:S02]  /*1d0e0*/  FMNMX3.FTZ R2, R2, R124, R93, !PT ;  /* 0x0000007c02027276 */ /* 0x000fe4000781005d */
[----:B------:R-:W-:Y:S02]  /*1d0f0*/  ISETP.GT.AND P1, PT, R249, R195, PT ;  /* 0x000000c3f900720c */ /* 0x000fe40003f24270 */
[----:B------:R-:W-:Y:S02]  /*1d100*/  FSEL R72, R72, -INF , !P6 ;  /* 0xff80000048487808 */ /* 0x000fe40007000000 */
[----:B------:R-:W-:Y:S02]  /*1d110*/  FSEL R71, R71, -INF , !P2 ;  /* 0xff80000047477808 */ /* 0x000fe40005000000 */
[----:B------:R-:W-:Y:S02]  /*1d120*/  FMNMX3.FTZ R0, R0, R123, R120, !PT ;  /* 0x0000007b00007276 */ /* 0x000fe40007810078 */
[----:B------:R-:W-:Y:S02]  /*1d130*/  ISETP.GT.AND P5, PT, R249, R69, PT ;  /* 0x00000045f900720c */ /* 0x000fe40003fa4270 */
[-C--:B------:R-:W-:Y:S02]  /*1d140*/  ISETP.GE.AND P0, PT, R69, R247.reuse, PT ;  /* 0x000000f74500720c */ /* 0x080fe40003f06270 */
[----:B------:R-:W-:Y:S02]  /*1d150*/  FMNMX3.FTZ R69, R2, R94, R126, !PT ;  /* 0x0000005e02457276 */ /* 0x000fe4000781007e */
[----:B------:R-:W-:Y:S02]  /*1d160*/  ISETP.GE.AND P6, PT, R195, R247, PT ;  /* 0x000000f7c300720c */ /* 0x000fe40003fc6270 */
[----:B------:R-:W-:Y:S01]  /*1d170*/  FSEL R2, R131, -INF , !P1 ;  /* 0xff80000083027808 */ /* 0x000fe20004800000 */
[----:B------:R-:W-:Y:S01]  /*1d180*/  IMAD.MOV.U32 R131, RZ, RZ, R26 ;  /* 0x000000ffff837224 */ /* 0x000fe200078e001a */
[----:B------:R-:W-:Y:S01]  /*1d190*/  FMNMX3.FTZ R0, R0, R72, R71, !PT ;  /* 0x0000004800007276 */ /* 0x000fe20007810047 */
[----:B------:R-:W4:Y:S01]  /*1d1a0*/  LDL.LU R195, [R1+0x110] ;  /* 0x0001100001c37983 */ /* 0x000f220000300800 */
[----:B------:R-:W-:Y:S02]  /*1d1b0*/  FSEL R29, R2, -INF , !P6 ;  /* 0xff800000021d7808 */ /* 0x000fe40007000000 */
[----:B--2---:R-:W-:Y:S01]  /*1d1c0*/  FMNMX.FTZ R6, R6, R8, !PT ;  /* 0x0000000806067209 */ /* 0x004fe20007810000 */
[----:B------:R-:W2:Y:S01]  /*1d1d0*/  SHFL.BFLY PT, R2, R0, 0x2, 0x1f ;  /* 0x0c401f0000027f89 */ /* 0x000ea200000e0000 */
[----:B---3--:R-:W-:Y:S02]  /*1d1e0*/  FSEL R7, R7, -INF , !P5 ;  /* 0xff80000007077808 */ /* 0x008fe40006800000 */
[----:B------:R-:W-:Y:S05]  /*1d1f0*/  FMNMX3.FTZ R69, R69, R130, R131, !PT ;  /* 0x0000008245457276 */ /* 0x000fea0007810083 */
[----:B------:R-:W3:Y:S01]  /*1d200*/  SHFL.BFLY PT, R70, R6, 0x1, 0x1f ;  /* 0x0c201f0006467f89 */ /* 0x000ee200000e0000 */
[----:B------:R-:W-:Y:S02]  /*1d210*/  FSEL R103, R7, -INF , !P0 ;  /* 0xff80000007677808 */ /* 0x000fe40004000000 */
[----:B------:R-:W-:Y:S05]  /*1d220*/  F2FP.F16.F32.PACK_AB R76, R76, R218 ;  /* 0x000000da4c4c723e */ /* 0x000fea00000000ff */
[----:B------:R-:W4:Y:S01]  /*1d230*/  LDL.LU R196, [R1+0x10c] ;  /* 0x00010c0001c47983 */ /* 0x000f220000300800 */
[----:B------:R-:W-:Y:S01]  /*1d240*/  FMNMX3.FTZ R69, R69, R103, R29, !PT ;  /* 0x0000006745457276 */ /* 0x000fe2000781001d */
[----:B------:R-:W-:Y:S01]  /*1d250*/  IMAD.MOV.U32 R218, RZ, RZ, R252 ;  /* 0x000000ffffda7224 */ /* 0x000fe200078e00fc */
[----:B-1----:R-:W-:Y:S01]  /*1d260*/  F2FP.F16.F32.PACK_AB R78, R67, R99 ;  /* 0x00000063434e723e */ /* 0x002fe200000000ff */
[----:B------:R-:W4:Y:S01]  /*1d270*/  LDL.LU R197, [R1+0x108] ;  /* 0x0001080001c57983 */ /* 0x000f220000300800 */
[----:B------:R-:W-:Y:S01]  /*1d280*/  MUFU.EX2 R252, R150 ;  /* 0x0000009600fc7308 */ /* 0x000fe20000000800 */
[----:B------:R-:W-:Y:S01]  /*1d290*/  MOV R30, R97 ;  /* 0x00000061001e7202 */ /* 0x000fe20000000f00 */
[----:B------:R-:W-:Y:S01]  /*1d2a0*/  IMAD.MOV.U32 R97, RZ, RZ, R84 ;  /* 0x000000ffff617224 */ /* 0x000fe200078e0054 */
[----:B------:R-:W1:Y:S03]  /*1d2b0*/  SHFL.BFLY PT, R7, R69, 0x2, 0x1f ;  /* 0x0c401f0045077f89 */ /* 0x000e6600000e0000 */
[----:B------:R-:W-:Y:S05]  /*1d2c0*/  IMAD.MOV.U32 R210, RZ, RZ, R30 ;  /* 0x000000ffffd27224 */ /* 0x000fea00078e001e */
[----:B------:R-:W4:Y:S01]  /*1d2d0*/  LDL R31, [R1+0xcc] ;  /* 0x0000cc00011f7983 */ /* 0x000f220000100800 */
[----:B--2---:R-:W-:Y:S02]  /*1d2e0*/  FMNMX.FTZ R0, R0, R2, !PT ;  /* 0x0000000200007209 */ /* 0x004fe40007810000 */
[----:B---3--:R-:W-:Y:S03]  /*1d2f0*/  FMNMX.FTZ R70, R6, R70, !PT ;  /* 0x0000004606467209 */ /* 0x008fe60007810000 */
[----:B------:R-:W2:Y:S01]  /*1d300*/  SHFL.BFLY PT, R2, R0, 0x1, 0x1f ;  /* 0x0c201f0000027f89 */ /* 0x000ea200000e0000 */
[C---:B------:R-:W-:Y:S01]  /*1d310*/  FSETP.NEU.FTZ.AND P1, PT, R70.reuse, -INF , PT ;  /* 0xff8000004600780b */ /* 0x040fe20003f3d000 */
[----:B------:R-:W-:Y:S05]  /*1d320*/  FMUL.FTZ R73, R70, UR4 ;  /* 0x0000000446497c20 */ /* 0x000fea0008410000 */
[----:B------:R-:W-:Y:S02]  /*1d330*/  FSEL R73, R73, RZ, P1 ;  /* 0x000000ff49497208 */ /* 0x000fe40000800000 */
[----:B-1----:R-:W-:Y:S03]  /*1d340*/  FMNMX.FTZ R69, R69, R7, !PT ;  /* 0x0000000745457209 */ /* 0x002fe60007810000 */
[--C-:B------:R-:W-:Y:S01]  /*1d350*/  FFMA.FTZ R6, R18, UR4, -R73.reuse ;  /* 0x0000000412067c23 */ /* 0x100fe20008010849 */
[--C-:B------:R-:W-:Y:S01]  /*1d360*/  FFMA.FTZ R44, R44, UR4, -R73.reuse ;  /* 0x000000042c2c7c23 */ /* 0x100fe20008010849 */
[----:B------:R-:W1:Y:S01]  /*1d370*/  SHFL.BFLY PT, R7, R69, 0x1, 0x1f ;  /* 0x0c201f0045077f89 */ /* 0x000e6200000e0000 */
[--C-:B------:R-:W-:Y:S01]  /*1d380*/  FFMA.FTZ R55, R55, UR4, -R73.reuse ;  /* 0x0000000437377c23 */ /* 0x100fe20008010849 */
[----:B------:R3:W-:Y:S01]  /*1d390*/  MUFU.EX2 R221, R6 ;  /* 0x0000000600dd7308 */ /* 0x0007e20000000800 */
[--C-:B------:R-:W-:Y:S01]  /*1d3a0*/  FFMA.FTZ R50, R50, UR4, -R73.reuse ;  /* 0x0000000432327c23 */ /* 0x100fe20008010849 */
[--C-:B------:R-:W-:Y:S01]  /*1d3b0*/  FFMA.FTZ R51, R51, UR4, -R73.reuse ;  /* 0x0000000433337c23 */ /* 0x100fe20008010849 */
[--C-:B------:R-:W-:Y:S07]  /*1d3c0*/  FFMA.FTZ R111, R111, UR4, -R73.reuse ;  /* 0x000000046f6f7c23 */ /* 0x100fee0008010849 */
[----:B------:R-:W-:Y:S01]  /*1d3d0*/  MUFU.EX2 R63, R55 ;  /* 0x00000037003f7308 */ /* 0x000fe20000000800 */
[--C-:B------:R-:W-:Y:S01]  /*1d3e0*/  FFMA.FTZ R110, R110, UR4, -R73.reuse ;  /* 0x000000046e6e7c23 */ /* 0x100fe20008010849 */
[----:B--2---:R-:W-:Y:S01]  /*1d3f0*/  FMNMX.FTZ R68, R0, R2, !PT ;  /* 0x0000000200447209 */ /* 0x004fe20007810000 */
[--C-:B------:R-:W-:Y:S01]  /*1d400*/  FFMA.FTZ R0, R160, UR4, -R73.reuse ;  /* 0x00000004a0007c23 */ /* 0x100fe20008010849 */
[----:B------:R-:W-:Y:S01]  /*1d410*/  FFMA.FTZ R2, R14, UR4, -R73 ;  /* 0x000000040e027c23 */ /* 0x000fe20008010849 */
[----:B------:R-:W-:Y:S01]  /*1d420*/  IMAD.MOV.U32 R160, RZ, RZ, R29 ;  /* 0x000000ffffa07224 */ /* 0x000fe200078e001d */
[C---:B------:R-:W-:Y:S04]  /*1d430*/  FSETP.NEU.FTZ.AND P0, PT, R68.reuse, -INF , PT ;  /* 0xff8000004400780b */ /* 0x040fe80003f1d000 */
[----:B------:R2:W2:Y:S01]  /*1d440*/  MUFU.EX2 R213, R0 ;  /* 0x0000000000d57308 */ /* 0x0004a20000000800 */
[----:B------:R-:W-:Y:S01]  /*1d450*/  FMUL.FTZ R74, R68, UR4 ;  /* 0x00000004444a7c20 */ /* 0x000fe20008410000 */
[----:B------:R-:W-:Y:S02]  /*1d460*/  IMAD.MOV.U32 R214, RZ, RZ, R160 ;  /* 0x000000ffffd67224 */ /* 0x000fe400078e00a0 */
[--C-:B------:R-:W-:Y:S06]  /*1d470*/  FFMA.FTZ R109, R109, UR4, -R73.reuse ;  /* 0x000000046d6d7c23 */ /* 0x100fec0008010849 */
[----:B------:R2:W-:Y:S01]  /*1d480*/  MUFU.EX2 R244, R2 ;  /* 0x0000000200f47308 */ /* 0x0005e20000000800 */
[----:B------:R-:W-:Y:S01]  /*1d490*/  IMAD.MOV.U32 R160, RZ, RZ, R94 ;  /* 0x000000ffffa07224 */ /* 0x000fe200078e005e */
[----:B------:R-:W-:Y:S02]  /*1d4a0*/  FSEL R74, R74, RZ, P0 ;  /* 0x000000ff4a4a7208 */ /* 0x000fe40000000000 */
[----:B-1----:R-:W-:Y:S03]  /*1d4b0*/  FMNMX.FTZ R69, R69, R7, !PT ;  /* 0x0000000745457209 */ /* 0x002fe60007810000 */
[--C-:B---3--:R-:W-:Y:S01]  /*1d4c0*/  FFMA.FTZ R6, R202, UR4, -R74.reuse ;  /* 0x00000004ca067c23 */ /* 0x108fe2000801084a */
[--C-:B------:R-:W-:Y:S01]  /*1d4d0*/  FFMA.FTZ R54, R96, UR4, -R74.reuse ;  /* 0x0000000460367c23 */ /* 0x100fe2000801084a */
[----:B--2---:R-:W-:Y:S01]  /*1d4e0*/  FFMA.FTZ R0, R13, UR4, -R73 ;  /* 0x000000040d007c23 */ /* 0x004fe20008010849 */
[C---:B------:R-:W-:Y:S01]  /*1d4f0*/  FSETP.NEU.FTZ.AND P2, PT, R69.reuse, -INF , PT ;  /* 0xff8000004500780b */ /* 0x040fe20003f5d000 */
[----:B------:R-:W-:Y:S01]  /*1d500*/  FMUL.FTZ R75, R69, UR4 ;  /* 0x00000004454b7c20 */ /* 0x000fe20008410000 */
[----:B------:R1:W-:Y:S01]  /*1d510*/  MUFU.EX2 R119, R6 ;  /* 0x0000000600777308 */ /* 0x0003e20000000800 */
[--C-:B------:R-:W-:Y:S01]  /*1d520*/  FFMA.FTZ R2, R19, UR4, -R74.reuse ;  /* 0x0000000413027c23 */ /* 0x100fe2000801084a */
[----:B------:R-:W-:Y:S08]  /*1d530*/  F2FP.F16.F32.PACK_AB R84, R221, R213 ;  /* 0x000000d5dd54723e */ /* 0x000ff000000000ff */
[----:B------:R2:W3:Y:S01]  /*1d540*/  MUFU.EX2 R95, R0 ;  /* 0x00000000005f7308 */ /* 0x0004e20000000800 */
[----:B------:R-:W-:Y:S09]  /*1d550*/  FSEL R75, R75, RZ, P2 ;  /* 0x000000ff4b4b7208 */ /* 0x000ff20001000000 */
[----:B------:R3:W3:Y:S01]  /*1d560*/  MUFU.EX2 R215, R2 ;  /* 0x0000000200d77308 */ /* 0x0006e20000000800 */
[--C-:B------:R-:W-:Y:S01]  /*1d570*/  FFMA.FTZ R7, R22, UR4, -R75.reuse ;  /* 0x0000000416077c23 */ /* 0x100fe2000801084b */
[--C-:B------:R-:W-:Y:S01]  /*1d580*/  FFMA.FTZ R66, R66, UR4, -R75.reuse ;  /* 0x0000000442427c23 */ /* 0x100fe2000801084b */
[--C-:B------:R-:W-:Y:S01]  /*1d590*/  FFMA.FTZ R131, R131, UR4, -R75.reuse ;  /* 0x0000000483837c23 */ /* 0x100fe2000801084b */
[--C-:B-1----:R-:W-:Y:S06]  /*1d5a0*/  FFMA.FTZ R6, R85, UR4, -R75.reuse ;  /* 0x0000000455067c23 */ /* 0x102fec000801084b */
[----:B------:R1:W-:Y:S01]  /*1d5b0*/  MUFU.EX2 R121, R7 ;  /* 0x0000000700797308 */ /* 0x0003e20000000800 */
[--C-:B--2---:R-:W-:Y:S09]  /*1d5c0*/  FFMA.FTZ R0, R15, UR4, -R74.reuse ;  /* 0x000000040f007c23 */ /* 0x104ff2000801084a */
[----:B------:R2:W2:Y:S01]  /*1d5d0*/  MUFU.EX2 R98, R6 ;  /* 0x0000000600627308 */ /* 0x0004a20000000800 */
[----:B---3--:R-:W-:Y:S01]  /*1d5e0*/  F2FP.F16.F32.PACK_AB R86, R95, R244 ;  /* 0x000000f45f56723e */ /* 0x008fe200000000ff */
[--C-:B------:R-:W-:Y:S08]  /*1d5f0*/  FFMA.FTZ R2, R25, UR4, -R75.reuse ;  /* 0x0000000419027c23 */ /* 0x100ff0000801084b */
[----:B------:R3:W-:Y:S01]  /*1d600*/  MUFU.EX2 R9, R0 ;  /* 0x0000000000097308 */ /* 0x0007e20000000800 */
[----:B------:R-:W-:Y:S09]  /*1d610*/  F2FP.F16.F32.PACK_AB R85, R215, R119 ;  /* 0x00000077d755723e */ /* 0x000ff200000000ff */
[----:B------:R-:W-:Y:S01]  /*1d620*/  MUFU.EX2 R212, R2 ;  /* 0x0000000200d47308 */ /* 0x000fe20000000800 */
[----:B-1----:R-:W-:Y:S01]  /*1d630*/  FFMA.FTZ R7, R23, UR4, -R74 ;  /* 0x0000000417077c23 */ /* 0x002fe2000801084a */
[----:B--2---:R-:W-:Y:S08]  /*1d640*/  FSEL R6, R68, RZ, P0 ;  /* 0x000000ff44067208 */ /* 0x004ff00000000000 */
[----:B------:R-:W-:Y:S01]  /*1d650*/  MUFU.EX2 R62, R7 ;  /* 0x00000007003e7308 */ /* 0x000fe20000000800 */
[----:B------:R-:W-:Y:S01]  /*1d660*/  F2FP.F16.F32.PACK_AB R79, R121, R98 ;  /* 0x00000062794f723e */ /* 0x000fe200000000ff */
[----:B---3--:R-:W-:Y:S02]  /*1d670*/  FFMA.FTZ R0, R24, UR4, -R75 ;  /* 0x0000000418007c23 */ /* 0x008fe4000801084b */
[----:B------:R-:W1:Y:S06]  /*1d680*/  LDSM.16.MT88.4 R24, [R232+0x8000] ;  /* 0x00800000e818783b */ /* 0x000e6c0000004200 */
[----:B------:R2:W3:Y:S02]  /*1d690*/  MUFU.EX2 R202, R0 ;  /* 0x0000000000ca7308 */ /* 0x0004e40000000800 */
[----:B--2---:R-:W-:Y:S02]  /*1d6a0*/  FSEL R0, R69, RZ, P2 ;  /* 0x000000ff45007208 */ /* 0x004fe40001000000 */
[----:B---3--:R-:W-:Y:S03]  /*1d6b0*/  F2FP.F16.F32.PACK_AB R77, R202, R212 ;  /* 0x000000d4ca4d723e */ /* 0x008fe600000000ff */
        /* <DEDUP_REMOVED lines=8> */
[----:B------:R-:W2:Y:S01]  /*1d740*/  MUFU.EX2 R3, R3 ;  /* 0x0000000300037308 */ /* 0x000ea20000000800 */
[----:B------:R-:W-:Y:S09]  /*1d750*/  IMAD.MOV.U32 R133, RZ, RZ, R92 ;  /* 0x000000ffff857224 */ /* 0x000ff200078e005c */
[----:B------:R-:W3:Y:S10]  /*1d760*/  MUFU.EX2 R2, R2 ;  /* 0x0000000200027308 */ /* 0x000ef40000000800 */
[----:B------:R-:W1:Y:S01]  /*1d770*/  MUFU.EX2 R0, R0 ;  /* 0x0000000000007308 */ /* 0x000e620000000800 */
[C---:B--2---:R-:W-:Y:S01]  /*1d780*/  FMUL.FTZ R6, R3.reuse, R166 ;  /* 0x000000a603067220 */ /* 0x044fe20000410000 */
[----:B------:R-:W-:Y:S02]  /*1d790*/  IMAD.MOV.U32 R166, RZ, RZ, R9 ;  /* 0x000000ffffa67224 */ /* 0x000fe400078e0009 */
[C---:B------:R-:W-:Y:S01]  /*1d7a0*/  FMUL.FTZ R22, R3.reuse, R162 ;  /* 0x000000a203167220 */ /* 0x040fe20000410000 */
[----:B------:R-:W-:Y:S02]  /*1d7b0*/  IMAD.MOV.U32 R162, RZ, RZ, R62 ;  /* 0x000000ffffa27224 */ /* 0x000fe400078e003e */
[----:B---3--:R-:W-:Y:S01]  /*1d7c0*/  FMUL.FTZ R8, R2, R168 ;  /* 0x000000a802087220 */ /* 0x008fe20000410000 */
[C---:B------:R-:W-:Y:S02]  /*1d7d0*/  FMUL.FTZ R7, R3.reuse, R167 ;  /* 0x000000a703077220 */ /* 0x040fe40000410000 */
[----:B------:R2:W-:Y:S01]  /*1d7e0*/  MUFU.EX2 R168, R198 ;  /* 0x000000c600a87308 */ /* 0x0005e20000000800 */
[----:B------:R-:W-:Y:S01]  /*1d7f0*/  F2FP.F16.F32.PACK_AB R87, R62, R166 ;  /* 0x000000a63e57723e */ /* 0x000fe200000000ff */
[C---:B-1----:R-:W-:Y:S01]  /*1d800*/  FMUL.FTZ R10, R0.reuse, R170 ;  /* 0x000000aa000a7220 */ /* 0x042fe20000410000 */
[C---:B------:R-:W-:Y:S07]  /*1d810*/  FMUL.FTZ R46, R0.reuse, R190 ;  /* 0x000000be002e7220 */ /* 0x040fee0000410000 */
[----:B------:R1:W-:Y:S01]  /*1d820*/  MUFU.EX2 R170, R199 ;  /* 0x000000c700aa7308 */ /* 0x0003e20000000800 */
[----:B------:R-:W-:Y:S01]  /*1d830*/  FMUL.FTZ R14, R0, R174 ;  /* 0x000000ae000e7220 */ /* 0x000fe20000410000 */
[-C--:B------:R-:W-:Y:S08]  /*1d840*/  HMMA.16816.F32 R4, R76, R24.reuse, R4 ;  /* 0x000000184c04723c */ /* 0x080ff00000001804 */
[----:B------:R3:W4:Y:S01]  /*1d850*/  MUFU.EX2 R62, R151 ;  /* 0x00000097003e7308 */ /* 0x0007220000000800 */
[----:B------:R-:W-:Y:S01]  /*1d860*/  FMUL.FTZ R9, R2, R169 ;  /* 0x000000a902097220 */ /* 0x000fe20000410000 */
[C---:B------:R-:W-:Y:S01]  /*1d870*/  FMUL.FTZ R11, R0.reuse, R171 ;  /* 0x000000ab000b7220 */ /* 0x040fe20000410000 */
[----:B------:R-:W-:Y:S01]  /*1d880*/  IMAD.MOV.U32 R174, RZ, RZ, R99 ;  /* 0x000000ffffae7224 */ /* 0x000fe200078e0063 */
[----:B--2---:R-:W2:Y:S01]  /*1d890*/  LDL.LU R198, [R1+0x104] ;  /* 0x0001040001c67983 */ /* 0x004ea20000300800 */
[----:B------:R-:W-:Y:S01]  /*1d8a0*/  FMUL.FTZ R15, R0, R175 ;  /* 0x000000af000f7220 */ /* 0x000fe20000410000 */
[----:B------:R-:W-:Y:S01]  /*1d8b0*/  MOV R175, R98 ;  /* 0x0000006200af7202 */ /* 0x000fe20000000f00 */
[C---:B------:R-:W-:Y:S01]  /*1d8c0*/  FMUL.FTZ R18, R3.reuse, R146 ;  /* 0x0000009203127220 */ /* 0x040fe20000410000 */
[----:B-1----:R-:W2:Y:S01]  /*1d8d0*/  LDL.LU R199, [R1+0x100] ;  /* 0x0001000001c77983 */ /* 0x002ea20000300800 */
[C---:B------:R-:W-:Y:S01]  /*1d8e0*/  HMMA.16816.F32 R8, R84.reuse, R24, R8 ;  /* 0x000000185408723c */ /* 0x040fe20000001808 */
[----:B------:R1:W-:Y:S02]  /*1d8f0*/  MUFU.EX2 R171, R44 ;  /* 0x0000002c00ab7308 */ /* 0x0003e40000000800 */
[----:B------:R-:W2:Y:S01]  /*1d900*/  LDL.LU R150, [R1+0xfc] ;  /* 0x0000fc0001967983 */ /* 0x000ea20000300800 */
[C---:B------:R-:W-:Y:S01]  /*1d910*/  FMUL.FTZ R12, R2.reuse, R172 ;  /* 0x000000ac020c7220 */ /* 0x040fe20000410000 */
[C---:B------:R-:W-:Y:S01]  /*1d920*/  FMUL.FTZ R13, R2.reuse, R173 ;  /* 0x000000ad020d7220 */ /* 0x040fe20000410000 */
[----:B------:R-:W-:Y:S01]  /*1d930*/  IMAD.MOV.U32 R146, RZ, RZ, R95 ;  /* 0x000000ffff927224 */ /* 0x000fe200078e005f */
[----:B---3--:R-:W3:Y:S01]  /*1d940*/  LDL.LU R151, [R1+0xf8] ;  /* 0x0000f80001977983 */ /* 0x008ee20000300800 */
[C---:B------:R-:W-:Y:S01]  /*1d950*/  FMUL.FTZ R19, R3.reuse, R147 ;  /* 0x0000009303137220 */ /* 0x040fe20000410000 */
[----:B------:R-:W-:Y:S02]  /*1d960*/  IMAD.MOV.U32 R169, RZ, RZ, R231 ;  /* 0x000000ffffa97224 */ /* 0x000fe400078e00e7 */
[C---:B------:R-:W-:Y:S01]  /*1d970*/  FMUL.FTZ R55, R3.reuse, R155 ;  /* 0x0000009b03377220 */ /* 0x040fe20000410000 */
[----:B------:R-:W3:Y:S01]  /*1d980*/  LDL.LU R190, [R1+0x7c] ;  /* 0x00007c0001be7983 */ /* 0x000ee20000300800 */
[-C--:B------:R-:W-:Y:S01]  /*1d990*/  HMMA.16816.F32 R12, R84, R26.reuse, R12 ;  /* 0x0000001a540c723c */ /* 0x080fe2000000180c */
[----:B------:R-:W-:Y:S02]  /*1d9a0*/  MUFU.EX2 R167, R54 ;  /* 0x0000003600a77308 */ /* 0x000fe40000000800 */
[C---:B------:R-:W-:Y:S01]  /*1d9b0*/  FMUL.FTZ R24, R2.reuse, R176 ;  /* 0x000000b002187220 */ /* 0x040fe20000410000 */
[----:B------:R-:W-:Y:S07]  /*1d9c0*/  LDSM.16.MT88.4 R92, [R232+0x8800] ;  /* 0x00880000e85c783b */ /* 0x000fee0000004200 */
[----:B------:R1:W2:Y:S02]  /*1d9d0*/  MUFU.EX2 R176, R50 ;  /* 0x0000003200b07308 */ /* 0x0002a40000000800 */
[----:B-1----:R-:W-:Y:S01]  /*1d9e0*/  FMUL.FTZ R44, R2, R188 ;  /* 0x000000bc022c7220 */ /* 0x002fe20000410000 */
[----:B------:R-:W-:Y:S01]  /*1d9f0*/  IMAD.MOV.U32 R188, RZ, RZ, R218 ;  /* 0x000000ffffbc7224 */ /* 0x000fe200078e00da */
[C---:B------:R-:W-:Y:S06]  /*1da00*/  HMMA.16816.F32 R16, R76.reuse, R26, R16 ;  /* 0x0000001a4c10723c */ /* 0x040fec0000001810 */
[----:B------:R1:W-:Y:S01]  /*1da10*/  MUFU.EX2 R172, R51 ;  /* 0x0000003300ac7308 */ /* 0x0003e20000000800 */
[----:B------:R-:W-:Y:S01]  /*1da20*/  FMUL.FTZ R26, R0, R178 ;  /* 0x000000b2001a7220 */ /* 0x000fe20000410000 */
[----:B------:R-:W-:Y:S01]  /*1da30*/  IMAD.MOV.U32 R178, RZ, RZ, R146 ;  /* 0x000000ffffb27224 */ /* 0x000fe200078e0092 */
[----:B------:R-:W3:Y:S01]  /*1da40*/  LDL.LU R218, [R1+0x80] ;  /* 0x0000800001da7983 */ /* 0x000ee20000300800 */
[----:B------:R-:W-:Y:S01]  /*1da50*/  FMUL.FTZ R23, R3, R163 ;  /* 0x000000a303177220 */ /* 0x000fe20000410000 */
[----:B------:R-:W-:Y:S02]  /*1da60*/  IMAD.MOV.U32 R163, RZ, RZ, R67 ;  /* 0x000000ffffa37224 */ /* 0x000fe400078e0043 */
[----:B------:R-:W-:Y:S01]  /*1da70*/  FFMA.FTZ R67, R201, UR4, -R75 ;  /* 0x00000004c9437c23 */ /* 0x000fe2000801084b */
[----:B------:R-:W-:Y:S02]  /*1da80*/  IMAD.MOV.U32 R155, RZ, RZ, R178 ;  /* 0x000000ffff9b7224 */ /* 0x000fe400078e00b2 */
[C---:B------:R-:W-:Y:S01]  /*1da90*/  FMUL.FTZ R50, R3.reuse, R138 ;  /* 0x0000008a03327220 */ /* 0x040fe20000410000 */
[----:B------:R-:W3:Y:S01]  /*1daa0*/  LDL.LU R178, [R1+0x84] ;  /* 0x0000840001b27983 */ /* 0x000ee20000300800 */
[C---:B------:R-:W-:Y:S01]  /*1dab0*/  FMUL.FTZ R39, R3.reuse, R159 ;  /* 0x0000009f03277220 */ /* 0x040fe20000410000 */
[-C--:B------:R-:W-:Y:S03]  /*1dac0*/  HMMA.16816.F32 R20, R76, R40.reuse, R20 ;  /* 0x000000284c14723c */ /* 0x080fe60000001814 */
[----:B------:R-:W-:Y:S02]  /*1dad0*/  IMAD.MOV.U32 R159, RZ, RZ, R83 ;  /* 0x000000ffff9f7224 */ /* 0x000fe400078e0053 */
[----:B------:R-:W-:Y:S01]  /*1dae0*/  FFMA.FTZ R83, R112, UR4, -R74 ;  /* 0x0000000470537c23 */ /* 0x000fe2000801084a */
[----:B------:R-:W-:Y:S01]  /*1daf0*/  FMUL.FTZ R25, R2, R177 ;  /* 0x000000b102197220 */ /* 0x000fe20000410000 */
[----:B------:R-:W-:Y:S01]  /*1db00*/  FMUL.FTZ R27, R0, R179 ;  /* 0x000000b3001b7220 */ /* 0x000fe20000410000 */
[C---:B------:R-:W-:Y:S01]  /*1db10*/  FMUL.FTZ R35, R3.reuse, R143 ;  /* 0x0000008f03237220 */ /* 0x040fe20000410000 */
[----:B------:R-:W-:Y:S02]  /*1db20*/  IMAD.MOV.U32 R143, RZ, RZ, R100 ;  /* 0x000000ffff8f7224 */ /* 0x000fe400078e0064 */
[C---:B------:R-:W-:Y:S01]  /*1db30*/  FMUL.FTZ R38, R3.reuse, R158 ;  /* 0x0000009e03267220 */ /* 0x040fe20000410000 */
[----:B------:R-:W-:Y:S02]  /*1db40*/  IMAD.MOV.U32 R158, RZ, RZ, R101 ;  /* 0x000000ffff9e7224 */ /* 0x000fe400078e0065 */
[C---:B------:R-:W-:Y:S01]  /*1db50*/  FMUL.FTZ R54, R3.reuse, R154 ;  /* 0x0000009a03367220 */ /* 0x040fe20000410000 */
[----:B------:R-:W-:Y:S01]  /*1db60*/  IMAD.MOV.U32 R173, RZ, RZ, R107 ;  /* 0x000000ffffad7224 */ /* 0x000fe200078e006b */
[C---:B------:R-:W-:Y:S04]  /*1db70*/  HMMA.16816.F32 R24, R84.reuse, R40, R24 ;  /* 0x000000285418723c */ /* 0x040fe80000001818 */
[C---:B------:R-:W-:Y:S01]  /*1db80*/  FMUL.FTZ R28, R2.reuse, R180 ;  /* 0x000000b4021c7220 */ /* 0x040fe20000410000 */
[----:B------:R-:W-:Y:S01]  /*1db90*/  FMUL.FTZ R29, R2, R181 ;  /* 0x000000b5021d7220 */ /* 0x000fe20000410000 */
[----:B------:R-:W-:Y:S01]  /*1dba0*/  FMUL.FTZ R30, R0, R182 ;  /* 0x000000b6001e7220 */ /* 0x000fe20000410000 */
[----:B------:R-:W-:Y:S01]  /*1dbb0*/  FMUL.FTZ R34, R3, R142 ;  /* 0x0000008e03227220 */ /* 0x000fe20000410000 */
[----:B------:R-:W-:Y:S02]  /*1dbc0*/  IMAD.MOV.U32 R182, RZ, RZ, R82 ;  /* 0x000000ffffb67224 */ /* 0x000fe400078e0052 */
[----:B------:R-:W-:Y:S01]  /*1dbd0*/  FFMA.FTZ R82, R113, UR4, -R74 ;  /* 0x0000000471527c23 */ /* 0x000fe2000801084a */
[----:B------:R-:W-:Y:S01]  /*1dbe0*/  IMAD.MOV.U32 R181, RZ, RZ, R173 ;  /* 0x000000ffffb57224 */ /* 0x000fe200078e00ad */
[----:B------:R-:W-:Y:S01]  /*1dbf0*/  MOV R180, R174 ;  /* 0x000000ae00b47202 */ /* 0x000fe20000000f00 */
[----:B------:R4:W-:Y:S01]  /*1dc00*/  MUFU.EX2 R173, R83 ;  /* 0x0000005300ad7308 */ /* 0x0009e20000000800 */
[----:B------:R-:W-:Y:S02]  /*1dc10*/  IMAD.MOV.U32 R179, RZ, RZ, R175 ;  /* 0x000000ffffb37224 */ /* 0x000fe400078e00af */
[C---:B------:R-:W-:Y:S01]  /*1dc20*/  FMUL.FTZ R40, R2.reuse, R184 ;  /* 0x000000b802287220 */ /* 0x040fe20000410000 */
[C---:B------:R-:W-:Y:S06]  /*1dc30*/  FMUL.FTZ R41, R2.reuse, R185 ;  /* 0x000000b902297220 */ /* 0x040fec0000410000 */
[----:B------:R4:W-:Y:S01]  /*1dc40*/  MUFU.EX2 R174, R82 ;  /* 0x0000005200ae7308 */ /* 0x0009e20000000800 */
[----:B------:R-:W-:Y:S01]  /*1dc50*/  FMUL.FTZ R45, R2, R189 ;  /* 0x000000bd022d7220 */ /* 0x000fe20000410000 */
[----:B------:R-:W-:Y:S02]  /*1dc60*/  IMAD.MOV.U32 R189, RZ, RZ, R166 ;  /* 0x000000ffffbd7224 */ /* 0x000fe400078e00a6 */
[----:B------:R-:W-:Y:S06]  /*1dc70*/  FMUL.FTZ R47, R0, R191 ;  /* 0x000000bf002f7220 */ /* 0x000fec0000410000 */
[----:B------:R4:W-:Y:S01]  /*1dc80*/  MUFU.EX2 R175, R67 ;  /* 0x0000004300af7308 */ /* 0x0009e20000000800 */
[----:B-1----:R-:W-:Y:S01]  /*1dc90*/  FMUL.FTZ R51, R3, R139 ;  /* 0x0000008b03337220 */ /* 0x002fe20000410000 */
[----:B------:R-:W-:Y:S02]  /*1dca0*/  IMAD.MOV.U32 R142, RZ, RZ, R226 ;  /* 0x000000ffff8e7224 */ /* 0x000fe400078e00e2 */
[----:B------:R-:W-:Y:S02]  /*1dcb0*/  IMAD.MOV.U32 R177, RZ, RZ, R162 ;  /* 0x000000ffffb17224 */ /* 0x000fe400078e00a2 */
[----:B----4-:R-:W-:Y:S04]  /*1dcc0*/  FFMA.FTZ R83, R134, UR4, -R73 ;  /* 0x0000000486537c23 */ /* 0x010fe80008010849 */
[----:B------:R-:W-:Y:S01]  /*1dcd0*/  MUFU.EX2 R162, R217 ;  /* 0x000000d900a27308 */ /* 0x000fe20000000800 */
[----:B------:R-:W-:Y:S02]  /*1dce0*/  IMAD.MOV.U32 R107, RZ, RZ, R97 ;  /* 0x000000ffff6b7224 */ /* 0x000fe400078e0061 */
[----:B------:R-:W-:Y:S07]  /*1dcf0*/  FFMA.FTZ R82, R129, UR4, -R73 ;  /* 0x0000000481527c23 */ /* 0x000fee0008010849 */
[----:B------:R1:W-:Y:S01]  /*1dd00*/  MUFU.EX2 R166, R83 ;  /* 0x0000005300a67308 */ /* 0x0003e20000000800 */
[----:B------:R-:W-:Y:S01]  /*1dd10*/  LDSM.16.MT88.4 R96, [R233+0x8800] ;  /* 0x00880000e960783b */ /* 0x000fe20000004200 */
[----:B------:R-:W-:Y:S02]  /*1dd20*/  IMAD.MOV.U32 R185, RZ, RZ, R103 ;  /* 0x000000ffffb97224 */ /* 0x000fe400078e0067 */
[----:B------:R-:W-:Y:S01]  /*1dd30*/  FFMA.FTZ R67, R116, UR4, -R74 ;  /* 0x0000000474437c23 */ /* 0x000fe2000801084a */
[----:B------:R-:W-:Y:S02]  /*1dd40*/  IMAD.MOV.U32 R184, RZ, RZ, R102 ;  /* 0x000000ffffb87224 */ /* 0x000fe400078e0066 */
[----:B------:R-:W-:Y:S03]  /*1dd50*/  IMAD.MOV.U32 R154, RZ, RZ, R177 ;  /* 0x000000ffff9a7224 */ /* 0x000fe600078e00b1 */
[----:B------:R-:W4:Y:S01]  /*1dd60*/  MUFU.EX2 R146, R67 ;  /* 0x0000004300927308 */ /* 0x000f220000000800 */
[----:B------:R-:W-:Y:S02]  /*1dd70*/  IMAD.MOV.U32 R191, RZ, RZ, R133 ;  /* 0x000000ffffbf7224 */ /* 0x000fe400078e0085 */
[----:B------:R-:W-:Y:S02]  /*1dd80*/  IMAD.MOV.U32 R133, RZ, RZ, R160 ;  /* 0x000000ffff857224 */ /* 0x000fe400078e00a0 */
[----:B-1----:R-:W-:Y:S05]  /*1dd90*/  FFMA.FTZ R83, R117, UR4, -R73 ;  /* 0x0000000475537c23 */ /* 0x002fea0008010849 */
[----:B------:R1:W-:Y:S02]  /*1dda0*/  MUFU.EX2 R226, R83 ;  /* 0x0000005300e27308 */ /* 0x0003e40000000800 */
[----:B-1----:R-:W-:Y:S01]  /*1ddb0*/  FFMA.FTZ R83, R140, UR4, -R75 ;  /* 0x000000048c537c23 */ /* 0x002fe2000801084b */
[----:B------:R-:W-:Y:S02]  /*1ddc0*/  @P3 VIADD R136, R31, 0xffffffc0 ;  /* 0xffffffc01f883836 */ /* 0x000fe40000000000 */
[C---:B------:R-:W-:Y:S01]  /*1ddd0*/  FMUL.FTZ R31, R0.reuse, R183 ;  /* 0x000000b7001f7220 */ /* 0x040fe20000410000 */
[----:B------:R-:W-:Y:S02]  /*1dde0*/  IMAD.MOV.U32 R183, RZ, RZ, R169 ;  /* 0x000000ffffb77224 */ /* 0x000fe400078e00a9 */
[----:B------:R-:W-:Y:S01]  /*1ddf0*/  IMAD.IADD R81, R235, 0x1, R136 ;  /* 0x00000001eb517824 */ /* 0x000fe200078e0288 */
[----:B------:R-:W1:Y:S01]  /*1de00*/  LDSM.16.MT88.4 R56, [R136] ;  /* 0x000000008838783b */ /* 0x000e620000004200 */
[----:B------:R-:W-:Y:S01]  /*1de10*/  IMAD.MOV.U32 R138, RZ, RZ, R183 ;  /* 0x000000ffff8a7224 */ /* 0x000fe200078e00b7 */
[----:B------:R4:W-:Y:S01]  /*1de20*/  MUFU.EX2 R169, R82 ;  /* 0x0000005200a97308 */ /* 0x0009e20000000800 */
[-C--:B------:R-:W-:Y:S05]  /*1de30*/  HMMA.16816.F32 R28, R84, R42.reuse, R28 ;  /* 0x0000002a541c723c */ /* 0x080fea000000181c */
[----:B------:R-:W3:Y:S03]  /*1de40*/  LDL.LU R183, [R1+0x88] ;  /* 0x0000880001b77983 */ /* 0x000ee60000300800 */
[C---:B------:R-:W-:Y:S01]  /*1de50*/  HMMA.16816.F32 R32, R76.reuse, R42, R32 ;  /* 0x0000002a4c20723c */ /* 0x040fe20000001820 */
[----:B------:R-:W3:Y:S03]  /*1de60*/  LDL.LU R201, [R1+0x8c] ;  /* 0x00008c0001c97983 */ /* 0x000ee60000300800 */
[----:B------:R-:W-:Y:S01]  /*1de70*/  FMUL.FTZ R42, R0, R186 ;  /* 0x000000ba002a7220 */ /* 0x000fe20000410000 */
[----:B------:R-:W3:Y:S01]  /*1de80*/  LDL.LU R112, [R1+0x90] ;  /* 0x0000900001707983 */ /* 0x000ee20000300800 */
[----:B----4-:R-:W-:Y:S01]  /*1de90*/  FFMA.FTZ R82, R200, UR4, -R74 ;  /* 0x00000004c8527c23 */ /* 0x010fe2000801084a */
[----:B------:R-:W-:Y:S02]  /*1dea0*/  IMAD.MOV.U32 R186, RZ, RZ, R223 ;  /* 0x000000ffffba7224 */ /* 0x000fe400078e00df */
[----:B------:R-:W-:Y:S01]  /*1deb0*/  FMUL.FTZ R43, R0, R187 ;  /* 0x000000bb002b7220 */ /* 0x000fe20000410000 */
[----:B------:R-:W4:Y:S01]  /*1dec0*/  LDSM.16.MT88.4 R88, [R81] ;  /* 0x000000005158783b */ /* 0x000f220000004200 */
[----:B------:R-:W-:Y:S07]  /*1ded0*/  IMAD.MOV.U32 R187, RZ, RZ, R214 ;  /* 0x000000ffffbb7224 */ /* 0x000fee00078e00d6 */
[----:B------:R-:W3:Y:S01]  /*1dee0*/  LDSM.16.MT88.4 R100, [R136+0x800] ;  /* 0x000800008864783b */ /* 0x000ee20000004200 */
[-C--:B-1----:R-:W-:Y:S08]  /*1def0*/  HMMA.16816.F32 R36, R76, R56.reuse, R36 ;  /* 0x000000384c24723c */ /* 0x082ff00000001824 */
[C---:B------:R-:W-:Y:S04]  /*1df00*/  HMMA.16816.F32 R40, R84.reuse, R56, R40 ;  /* 0x000000385428723c */ /* 0x040fe80000001828 */
[--C-:B------:R-:W-:Y:S01]  /*1df10*/  FFMA.FTZ R56, R60, UR4, -R75.reuse ;  /* 0x000000043c387c23 */ /* 0x100fe2000801084b */
[----:B------:R-:W-:Y:S01]  /*1df20*/  FFMA.FTZ R60, R61, UR4, -R75 ;  /* 0x000000043d3c7c23 */ /* 0x000fe2000801084b */
[C---:B------:R-:W-:Y:S01]  /*1df30*/  FMUL.FTZ R57, R2.reuse, R193 ;  /* 0x000000c102397220 */ /* 0x040fe20000410000 */
[----:B------:R-:W-:Y:S01]  /*1df40*/  FMUL.FTZ R61, R2, R197 ;  /* 0x000000c5023d7220 */ /* 0x000fe20000410000 */
[-C--:B------:R-:W-:Y:S01]  /*1df50*/  HMMA.16816.F32 R44, R84, R58.reuse, R44 ;  /* 0x0000003a542c723c */ /* 0x080fe2000000182c */
[----:B------:R1:W-:Y:S02]  /*1df60*/  MUFU.EX2 R231, R60 ;  /* 0x0000003c00e77308 */ /* 0x0003e40000000800 */
[----:B------:R-:W-:Y:S08]  /*1df70*/  IMAD.MOV.U32 R197, RZ, RZ, R62 ;  /* 0x000000ffffc57224 */ /* 0x000ff000078e003e */
[----:B------:R4:W3:Y:S01]  /*1df80*/  MUFU.EX2 R147, R56 ;  /* 0x0000003800937308 */ /* 0x0008e20000000800 */
[----:B------:R-:W-:Y:S01]  /*1df90*/  IMAD.MOV.U32 R193, RZ, RZ, R180 ;  /* 0x000000ffffc17224 */ /* 0x000fe200078e00b4 */
[C---:B------:R-:W-:Y:S04]  /*1dfa0*/  HMMA.16816.F32 R48, R76.reuse, R58, R48 ;  /* 0x0000003a4c30723c */ /* 0x040fe80000001830 */
[C---:B------:R-:W-:Y:S01]  /*1dfb0*/  FMUL.FTZ R58, R0.reuse, R194 ;  /* 0x000000c2003a7220 */ /* 0x040fe20000410000 */
[----:B------:R-:W-:Y:S01]  /*1dfc0*/  FMUL.FTZ R59, R0, R195 ;  /* 0x000000c3003b7220 */ /* 0x000fe20000410000 */
[----:B------:R-:W-:Y:S02]  /*1dfd0*/  IMAD.MOV.U32 R180, RZ, RZ, R208 ;  /* 0x000000ffffb47224 */ /* 0x000fe400078e00d0 */
[C---:B-1----:R-:W-:Y:S01]  /*1dfe0*/  FMUL.FTZ R60, R2.reuse, R196 ;  /* 0x000000c4023c7220 */ /* 0x042fe20000410000 */
[-C--:B----4-:R-:W-:Y:S01]  /*1dff0*/  HMMA.16816.F32 R52, R76, R88.reuse, R52 ;  /* 0x000000584c34723c */ /* 0x090fe20000001834 */
[----:B------:R1:W4:Y:S02]  /*1e000*/  MUFU.EX2 R196, R66 ;  /* 0x0000004200c47308 */ /* 0x0003240000000800 */
[----:B------:R-:W-:Y:S01]  /*1e010*/  FMUL.FTZ R56, R2, R192 ;  /* 0x000000c002387220 */ /* 0x000fe20000410000 */
[----:B------:R-:W-:Y:S01]  /*1e020*/  IMAD.MOV.U32 R194, RZ, RZ, R179 ;  /* 0x000000ffffc27224 */ /* 0x000fe200078e00b3 */
[----:B------:R-:W-:Y:S01]  /*1e030*/  MOV R192, R181 ;  /* 0x000000b500c07202 */ /* 0x000fe20000000f00 */
[----:B------:R-:W-:Y:S01]  /*1e040*/  IMAD.MOV.U32 R181, RZ, RZ, R127 ;  /* 0x000000ffffb57224 */ /* 0x000fe200078e007f */
[----:B------:R-:W-:Y:S01]  /*1e050*/  MOV R116, R193 ;  /* 0x000000c100747202 */ /* 0x000fe20000000f00 */
[----:B------:R-:W-:Y:S02]  /*1e060*/  IMAD.MOV.U32 R127, RZ, RZ, R107 ;  /* 0x000000ffff7f7224 */ /* 0x000fe400078e006b */
[C---:B------:R-:W-:Y:S04]  /*1e070*/  HMMA.16816.F32 R56, R84.reuse, R88, R56 ;  /* 0x000000585438723c */ /* 0x040fe80000001838 */
        /* <DEDUP_REMOVED lines=23> */
[C---:B--2---:R-:W-:Y:S01]  /*1e1f0*/  FMUL.FTZ R62, R0.reuse, R198 ;  /* 0x000000c6003e7220 */ /* 0x044fe20000410000 */
[----:B------:R-:W-:Y:S02]  /*1e200*/  IMAD.MOV.U32 R198, RZ, RZ, R63 ;  /* 0x000000ffffc67224 */ /* 0x000fe400078e003f */
[----:B------:R-:W-:Y:S01]  /*1e210*/  FMUL.FTZ R63, R0, R199 ;  /* 0x000000c7003f7220 */ /* 0x000fe20000410000 */
[----:B------:R-:W-:Y:S02]  /*1e220*/  IMAD.MOV.U32 R199, RZ, RZ, R176 ;  /* 0x000000ffffc77224 */ /* 0x000fe400078e00b0 */
[----:B------:R-:W-:Y:S02]  /*1e230*/  IMAD.MOV.U32 R176, RZ, RZ, R163 ;  /* 0x000000ffffb07224 */ /* 0x000fe400078e00a3 */
[C---:B-1----:R-:W-:Y:S01]  /*1e240*/  FMUL.FTZ R66, R3.reuse, R150 ;  /* 0x0000009603427220 */ /* 0x042fe20000410000 */
[----:B------:R-:W-:Y:S01]  /*1e250*/  MUFU.EX2 R163, R216 ;  /* 0x000000d800a37308 */ /* 0x000fe20000000800 */
[-C--:B------:R-:W-:Y:S09]  /*1e260*/  HMMA.16816.F32 R60, R84, R90.reuse, R60 ;  /* 0x0000005a543c723c */ /* 0x080ff2000000183c */
[----:B------:R1:W-:Y:S01]  /*1e270*/  MUFU.EX2 R150, R83 ;  /* 0x0000005300967308 */ /* 0x0003e20000000800 */
[----:B---3--:R-:W-:Y:S01]  /*1e280*/  FMUL.FTZ R67, R3, R151 ;  /* 0x0000009703437220 */ /* 0x008fe20000410000 */
[----:B------:R-:W-:Y:S01]  /*1e290*/  F2FP.F16.F32.PACK_AB R85, R146, R167 ;  /* 0x000000a79255723e */ /* 0x000fe200000000ff */
[----:B------:R-:W-:Y:S07]  /*1e2a0*/  IMAD.MOV.U32 R139, RZ, RZ, R176 ;  /* 0x000000ffff8b7224 */ /* 0x000fee00078e00b0 */
[----:B------:R2:W-:Y:S01]  /*1e2b0*/  MUFU.EX2 R151, R82 ;  /* 0x0000005200977308 */ /* 0x0005e20000000800 */
[----:B------:R-:W-:Y:S01]  /*1e2c0*/  F2FP.F16.F32.PACK_AB R84, R172, R171 ;  /* 0x000000abac54723e */ /* 0x000fe200000000ff */
[----:B------:R-:W-:Y:S01]  /*1e2d0*/  IMAD.MOV.U32 R176, RZ, RZ, R205 ;  /* 0x000000ffffb07224 */ /* 0x000fe200078e00cd */
[----:B------:R-:W-:Y:S01]  /*1e2e0*/  F2FP.F16.F32.PACK_AB R86, R198, R199 ;  /* 0x000000c7c656723e */ /* 0x000fe200000000ff */
[----:B------:R-:W-:Y:S06]  /*1e2f0*/  HMMA.16816.F32 R64, R76, R90, R64 ;  /* 0x0000005a4c40723c */ /* 0x000fec0000001840 */
[----:B------:R3:W-:Y:S01]  /*1e300*/  MUFU.EX2 R217, R190 ;  /* 0x000000be00d97308 */ /* 0x0007e20000000800 */
[----:B------:R-:W3:Y:S01]  /*1e310*/  LDSM.16.MT88.4 R88, [R81+0x800] ;  /* 0x000800005158783b */ /* 0x000ee20000004200 */
[----:B------:R-:W-:Y:S01]  /*1e320*/  F2FP.F16.F32.PACK_AB R77, R231, R147 ;  /* 0x00000093e74d723e */ /* 0x000fe200000000ff */
[----:B------:R-:W-:Y:S01]  /*1e330*/  IMAD.MOV.U32 R181, RZ, RZ, R176 ;  /* 0x000000ffffb57224 */ /* 0x000fe200078e00b0 */
[----:B------:R-:W-:Y:S01]  /*1e340*/  F2FP.F16.F32.PACK_AB R76, R170, R168 ;  /* 0x000000a8aa4c723e */ /* 0x000fe200000000ff */
[--C-:B-1----:R-:W-:Y:S01]  /*1e350*/  FFMA.FTZ R83, R204, UR4, -R75.reuse ;  /* 0x00000004cc537c23 */ /* 0x102fe2000801084b */
[----:B------:R-:W-:Y:S01]  /*1e360*/  F2FP.F16.F32.PACK_AB R78, R197, R252 ;  /* 0x000000fcc54e723e */ /* 0x000fe200000000ff */
[----:B--2---:R-:W-:Y:S01]  /*1e370*/  FFMA.FTZ R82, R145, UR4, -R75 ;  /* 0x0000000491527c23 */ /* 0x004fe2000801084b */
[----:B----4-:R-:W-:Y:S01]  /*1e380*/  F2FP.F16.F32.PACK_AB R79, R196, R175 ;  /* 0x000000afc44f723e */ /* 0x010fe200000000ff */
[----:B------:R-:W-:Y:S01]  /*1e390*/  IMAD.MOV.U32 R145, RZ, RZ, R185 ;  /* 0x000000ffff917224 */ /* 0x000fe200078e00b9 */
[----:B------:R-:W-:Y:S01]  /*1e3a0*/  F2FP.F16.F32.PACK_AB R87, R174, R173 ;  /* 0x000000adae57723e */ /* 0x000fe200000000ff */
[----:B------:R1:W-:Y:S01]  /*1e3b0*/  MUFU.EX2 R214, R82 ;  /* 0x0000005200d67308 */ /* 0x0003e20000000800 */
[----:B---3--:R-:W-:Y:S02]  /*1e3c0*/  IMAD.MOV.U32 R190, RZ, RZ, R132 ;  /* 0x000000ffffbe7224 */ /* 0x008fe400078e0084 */
[----:B------:R-:W-:Y:S01]  /*1e3d0*/  IMAD.MOV.U32 R132, RZ, RZ, R211 ;  /* 0x000000ffff847224 */ /* 0x000fe200078e00d3 */
[-C--:B------:R-:W-:Y:S06]  /*1e3e0*/  HMMA.16816.F32 R4, R76, R92.reuse, R4 ;  /* 0x0000005c4c04723c */ /* 0x080fec0000001804 */
[----:B------:R2:W-:Y:S01]  /*1e3f0*/  MUFU.EX2 R211, R83 ;  /* 0x0000005300d37308 */ /* 0x0005e20000000800 */
[----:B------:R-:W-:Y:S02]  /*1e400*/  IMAD.MOV.U32 R185, RZ, RZ, R184 ;  /* 0x000000ffffb97224 */ /* 0x000fe400078e00b8 */
[----:B------:R-:W-:Y:S07]  /*1e410*/  IMAD.MOV.U32 R184, RZ, RZ, R106 ;  /* 0x000000ffffb87224 */ /* 0x000fee00078e006a */
[----:B------:R-:W-:Y:S01]  /*1e420*/  MUFU.EX2 R218, R218 ;  /* 0x000000da00da7308 */ /* 0x000fe20000000800 */
[----:B------:R-:W-:Y:S01]  /*1e430*/  IMAD.MOV.U32 R188, RZ, RZ, R132 ;  /* 0x000000ffffbc7224 */ /* 0x000fe200078e0084 */
[C---:B------:R-:W-:Y:S08]  /*1e440*/  HMMA.16816.F32 R8, R84.reuse, R92, R8 ;  /* 0x0000005c5408723c */ /* 0x040ff00000001808 */
[----:B------:R-:W-:Y:S01]  /*1e450*/  MUFU.EX2 R178, R178 ;  /* 0x000000b200b27308 */ /* 0x000fe20000000800 */
[----:B-1----:R-:W-:Y:S01]  /*1e460*/  FFMA.FTZ R82, R137, UR4, -R75 ;  /* 0x0000000489527c23 */ /* 0x002fe2000801084b */
[----:B------:R-:W-:Y:S01]  /*1e470*/  FFMA.FTZ R92, R128, UR4, -R73 ;  /* 0x00000004805c7c23 */ /* 0x000fe20008010849 */
[----:B------:R-:W-:Y:S02]  /*1e480*/  IMAD.MOV.U32 R132, RZ, RZ, R107 ;  /* 0x000000ffff847224 */ /* 0x000fe400078e006b */
[----:B--2---:R-:W-:Y:S01]  /*1e490*/  FFMA.FTZ R83, R144, UR4, -R74 ;  /* 0x0000000490537c23 */ /* 0x004fe2000801084a */
[-C--:B------:R-:W-:Y:S04]  /*1e4a0*/  HMMA.16816.F32 R12, R84, R94.reuse, R12 ;  /* 0x0000005e540c723c */ /* 0x080fe8000000180c */
[----:B------:R1:W-:Y:S01]  /*1e4b0*/  MUFU.EX2 R216, R82 ;  /* 0x0000005200d87308 */ /* 0x0003e20000000800 */
[----:B------:R-:W-:Y:S09]  /*1e4c0*/  IMAD.MOV.U32 R144, RZ, RZ, R104 ;  /* 0x000000ffff907224 */ /* 0x000ff200078e0068 */
[----:B------:R2:W-:Y:S01]  /*1e4d0*/  MUFU.EX2 R208, R83 ;  /* 0x0000005300d07308 */ /* 0x0005e20000000800 */
[----:B------:R-:W-:Y:S01]  /*1e4e0*/  LDSM.16.MT88.4 R104, [R81+0x1800] ;  /* 0x001800005168783b */ /* 0x000fe20000004200 */
[----:B------:R-:W-:Y:S01]  /*1e4f0*/  IMAD.MOV.U32 R128, RZ, RZ, R138 ;  /* 0x000000ffff807224 */ /* 0x000fe200078e008a */
[C---:B------:R-:W-:Y:S07]  /*1e500*/  HMMA.16816.F32 R16, R76.reuse, R94, R16 ;  /* 0x0000005e4c10723c */ /* 0x040fee0000001810 */
[----:B------:R3:W4:Y:S01]  /*1e510*/  MUFU.EX2 R223, R92 ;  /* 0x0000005c00df7308 */ /* 0x0007220000000800 */
[----:B------:R-:W-:Y:S09]  /*1e520*/  IMAD.MOV.U32 R138, RZ, RZ, R189 ;  /* 0x000000ffff8a7224 */ /* 0x000ff200078e00bd */
[----:B------:R-:W-:Y:S01]  /*1e530*/  MUFU.EX2 R188, R188 ;  /* 0x000000bc00bc7308 */ /* 0x000fe20000000800 */
[----:B------:R-:W-:Y:S02]  /*1e540*/  IMAD.MOV.U32 R137, RZ, RZ, R158 ;  /* 0x000000ffff897224 */ /* 0x000fe400078e009e */
[----:B-1----:R-:W-:Y:S01]  /*1e550*/  FFMA.FTZ R82, R141, UR4, -R74 ;  /* 0x000000048d527c23 */ /* 0x002fe2000801084a */
[-C--:B------:R-:W-:Y:S06]  /*1e560*/  HMMA.16816.F32 R20, R76, R96.reuse, R20 ;  /* 0x000000604c14723c */ /* 0x080fec0000001814 */
[----:B------:R-:W-:Y:S01]  /*1e570*/  MUFU.EX2 R132, R132 ;  /* 0x0000008400847308 */ /* 0x000fe20000000800 */
[----:B--2---:R-:W-:Y:S01]  /*1e580*/  FFMA.FTZ R83, R153, UR4, -R73 ;  /* 0x0000000499537c23 */ /* 0x004fe20008010849 */
[----:B------:R-:W-:Y:S08]  /*1e590*/  FFMA.FTZ R138, R138, UR4, -R75 ;  /* 0x000000048a8a7c23 */ /* 0x000ff0000801084b */
[----:B------:R1:W-:Y:S01]  /*1e5a0*/  MUFU.EX2 R210, R82 ;  /* 0x0000005200d27308 */ /* 0x0003e20000000800 */
[----:B------:R-:W-:Y:S01]  /*1e5b0*/  IMAD.MOV.U32 R158, RZ, RZ, R180 ;  /* 0x000000ffff9e7224 */ /* 0x000fe200078e00b4 */
[----:B---3--:R-:W2:Y:S01]  /*1e5c0*/  LDSM.16.MT88.4 R92, [R232+0x9000] ;  /* 0x00900000e85c783b */ /* 0x008ea20000004200 */
[C---:B------:R-:W-:Y:S07]  /*1e5d0*/  HMMA.16816.F32 R24, R84.reuse, R96, R24 ;  /* 0x000000605418723c */ /* 0x040fee0000001818 */
[----:B------:R3:W-:Y:S01]  /*1e5e0*/  MUFU.EX2 R179, R83 ;  /* 0x0000005300b37308 */ /* 0x0007e20000000800 */
[----:B------:R-:W-:Y:S02]  /*1e5f0*/  IMAD.MOV.U32 R141, RZ, RZ, R137 ;  /* 0x000000ffff8d7224 */ /* 0x000fe400078e0089 */
[----:B------:R-:W-:Y:S01]  /*1e600*/  IMAD.MOV.U32 R137, RZ, RZ, R117 ;  /* 0x000000ffff897224 */ /* 0x000fe200078e0075 */
[-C--:B------:R-:W-:Y:S03]  /*1e610*/  HMMA.16816.F32 R28, R84, R98.reuse, R28 ;  /* 0x00000062541c723c */ /* 0x080fe6000000181c */
[--C-:B-1----:R-:W-:Y:S01]  /*1e620*/  FFMA.FTZ R82, R152, UR4, -R73.reuse ;  /* 0x0000000498527c23 */ /* 0x102fe20008010849 */
[----:B------:R-:W-:Y:S03]  /*1e630*/  IMAD.MOV.U32 R117, RZ, RZ, R194 ;  /* 0x000000ffff757224 */ /* 0x000fe600078e00c2 */
[----:B------:R1:W-:Y:S01]  /*1e640*/  MUFU.EX2 R205, R82 ;  /* 0x0000005200cd7308 */ /* 0x0003e20000000800 */
[C---:B------:R-:W-:Y:S01]  /*1e650*/  HMMA.16816.F32 R32, R76.reuse, R98, R32 ;  /* 0x000000624c20723c */ /* 0x040fe20000001820 */
[----:B------:R-:W2:Y:S03]  /*1e660*/  LDSM.16.MT88.4 R96, [R233+0x9000] ;  /* 0x00900000e960783b */ /* 0x000ea60000004200 */
[----:B---3--:R-:W-:Y:S04]  /*1e670*/  FFMA.FTZ R83, R149, UR4, -R73 ;  /* 0x0000000495537c23 */ /* 0x008fe80008010849 */
[-C--:B------:R-:W-:Y:S03]  /*1e680*/  HMMA.16816.F32 R36, R76, R100.reuse, R36 ;  /* 0x000000644c24723c */ /* 0x080fe60000001824 */
[--C-:B-1----:R-:W-:Y:S02]  /*1e690*/  FFMA.FTZ R82, R206, UR4, -R74.reuse ;  /* 0x00000004ce527c23 */ /* 0x102fe4000801084a */
[----:B------:R1:W-:Y:S03]  /*1e6a0*/  MUFU.EX2 R206, R83 ;  /* 0x0000005300ce7308 */ /* 0x0003e60000000800 */
[C---:B------:R-:W-:Y:S07]  /*1e6b0*/  HMMA.16816.F32 R40, R84.reuse, R100, R40 ;  /* 0x000000645428723c */ /* 0x040fee0000001828 */
[----:B------:R3:W-:Y:S01]  /*1e6c0*/  MUFU.EX2 R177, R82 ;  /* 0x0000005200b17308 */ /* 0x0007e20000000800 */
[-C--:B------:R-:W-:Y:S03]  /*1e6d0*/  HMMA.16816.F32 R44, R84, R102.reuse, R44 ;  /* 0x00000066542c723c */ /* 0x080fe6000000182c */
[--C-:B-1----:R-:W-:Y:S05]  /*1e6e0*/  FFMA.FTZ R83, R157, UR4, -R75.reuse ;  /* 0x000000049d537c23 */ /* 0x102fea000801084b */
[C---:B------:R-:W-:Y:S01]  /*1e6f0*/  HMMA.16816.F32 R48, R76.reuse, R102, R48 ;  /* 0x000000664c30723c */ /* 0x040fe20000001830 */
[----:B------:R1:W-:Y:S01]  /*1e700*/  MUFU.EX2 R176, R83 ;  /* 0x0000005300b07308 */ /* 0x0003e20000000800 */
[----:B------:R-:W2:Y:S02]  /*1e710*/  LDSM.16.MT88.4 R100, [R136+0x1000] ;  /* 0x001000008864783b */ /* 0x000ea40000004200 */
[--C-:B---3--:R-:W-:Y:S04]  /*1e720*/  FFMA.FTZ R82, R161, UR4, -R75.reuse ;  /* 0x00000004a1527c23 */ /* 0x108fe8000801084b */
[-C--:B------:R-:W-:Y:S03]  /*1e730*/  HMMA.16816.F32 R52, R76, R88.reuse, R52 ;  /* 0x000000584c34723c */ /* 0x080fe60000001834 */
[----:B------:R3:W-:Y:S01]  /*1e740*/  MUFU.EX2 R182, R82 ;  /* 0x0000005200b67308 */ /* 0x0007e20000000800 */
[----:B-1----:R-:W-:Y:S04]  /*1e750*/  FFMA.FTZ R83, R156, UR4, -R75 ;  /* 0x000000049c537c23 */ /* 0x002fe8000801084b */
[C---:B------:R-:W-:Y:S05]  /*1e760*/  HMMA.16816.F32 R56, R84.reuse, R88, R56 ;  /* 0x000000585438723c */ /* 0x040fea0000001838 */
[----:B------:R1:W-:Y:S01]  /*1e770*/  MUFU.EX2 R202, R83 ;  /* 0x0000005300ca7308 */ /* 0x0003e20000000800 */
[----:B------:R-:W-:Y:S01]  /*1e780*/  FFMA.FTZ R88, R148, UR4, -R74 ;  /* 0x0000000494587c23 */ /* 0x000fe2000801084a */
[----:B------:R-:W-:Y:S02]  /*1e790*/  IMAD.MOV.U32 R148, RZ, RZ, R181 ;  /* 0x000000ffff947224 */ /* 0x000fe400078e00b5 */
[----:B---3--:R-:W-:Y:S01]  /*1e7a0*/  FFMA.FTZ R82, R203, UR4, -R75 ;  /* 0x00000004cb527c23 */ /* 0x008fe2000801084b */
[-C--:B------:R-:W-:Y:S05]  /*1e7b0*/  HMMA.16816.F32 R60, R84, R90.reuse, R60 ;  /* 0x0000005a543c723c */ /* 0x080fea000000183c */
[----:B------:R3:W2:Y:S01]  /*1e7c0*/  MUFU.EX2 R160, R88 ;  /* 0x0000005800a07308 */ /* 0x0006a20000000800 */
[----:B------:R-:W-:Y:S01]  /*1e7d0*/  IMAD.MOV.U32 R153, RZ, RZ, R148 ;  /* 0x000000ffff997224 */ /* 0x000fe200078e0094 */
[----:B------:R-:W-:Y:S01]  /*1e7e0*/  F2FP.F16.F32.PACK_AB R84, R169, R166 ;  /* 0x000000a6a954723e */ /* 0x000fe200000000ff */
[----:B------:R-:W-:Y:S01]  /*1e7f0*/  IMAD.MOV.U32 R148, RZ, RZ, R140 ;  /* 0x000000ffff947224 */ /* 0x000fe200078e008c */
[----:B----4-:R-:W-:Y:S01]  /*1e800*/  F2FP.F16.F32.PACK_AB R86, R226, R223 ;  /* 0x000000dfe256723e */ /* 0x010fe200000000ff */
[----:B------:R-:W-:Y:S01]  /*1e810*/  IMAD.MOV.U32 R152, RZ, RZ, R153 ;  /* 0x000000ffff987224 */ /* 0x000fe200078e0099 */
[----:B------:R-:W-:Y:S04]  /*1e820*/  HMMA.16816.F32 R64, R76, R90, R64 ;  /* 0x0000005a4c40723c */ /* 0x000fe80000001840 */
[----:B------:R4:W-:Y:S01]  /*1e830*/  MUFU.EX2 R203, R112 ;  /* 0x0000007000cb7308 */ /* 0x0009e20000000800 */
[----:B-1----:R-:W-:Y:S01]  /*1e840*/  FFMA.FTZ R83, R164, UR4, -R74 ;  /* 0x00000004a4537c23 */ /* 0x002fe2000801084a */
[----:B------:R-:W-:Y:S01]  /*1e850*/  IMAD.MOV.U32 R153, RZ, RZ, R141 ;  /* 0x000000ffff997224 */ /* 0x000fe200078e008d */
[----:B------:R-:W-:Y:S01]  /*1e860*/  F2FP.F16.F32.PACK_AB R76, R163, R162 ;  /* 0x000000a2a34c723e */ /* 0x000fe200000000ff */
[----:B---3--:R-:W1:Y:S06]  /*1e870*/  LDSM.16.MT88.4 R88, [R81+0x1000] ;  /* 0x001000005158783b */ /* 0x008e6c0000004200 */
[----:B------:R3:W-:Y:S01]  /*1e880*/  MUFU.EX2 R181, R83 ;  /* 0x0000005300b57308 */ /* 0x0007e20000000800 */
[----:B------:R-:W-:Y:S02]  /*1e890*/  F2FP.F16.F32.PACK_AB R77, R214, R150 ;  /* 0x00000096d64d723e */ /* 0x000fe400000000ff */
[----:B------:R-:W-:Y:S07]  /*1e8a0*/  F2FP.F16.F32.PACK_AB R78, R218, R217 ;  /* 0x000000d9da4e723e */ /* 0x000fee00000000ff */
[----:B------:R1:W-:Y:S01]  /*1e8b0*/  MUFU.EX2 R200, R82 ;  /* 0x0000005200c87308 */ /* 0x0003e20000000800 */
[----:B------:R-:W-:Y:S02]  /*1e8c0*/  F2FP.F16.F32.PACK_AB R79, R216, R211 ;  /* 0x000000d3d84f723e */ /* 0x000fe400000000ff */
[----:B----4-:R-:W-:Y:S07]  /*1e8d0*/  MOV R112, R195 ;  /* 0x000000c300707202 */ /* 0x010fee0000000f00 */
[----:B------:R-:W-:Y:S01]  /*1e8e0*/  MUFU.EX2 R201, R201 ;  /* 0x000000c900c97308 */ /* 0x000fe20000000800 */
[----:B--2---:R-:W-:Y:S02]  /*1e8f0*/  F2FP.F16.F32.PACK_AB R85, R160, R151 ;  /* 0x00000097a055723e */ /* 0x004fe400000000ff */
[----:B------:R-:W-:Y:S01]  /*1e900*/  F2FP.F16.F32.PACK_AB R87, R210, R208 ;  /* 0x000000d0d257723e */ /* 0x000fe200000000ff */
[-C--:B------:R-:W-:Y:S06]  /*1e910*/  HMMA.16816.F32 R4, R76, R92.reuse, R4 ;  /* 0x0000005c4c04723c */ /* 0x080fec0000001804 */
[----:B------:R-:W-:Y:S01]  /*1e920*/  MUFU.EX2 R183, R183 ;  /* 0x000000b700b77308 */ /* 0x000fe20000000800 */
[----:B---3--:R-:W-:Y:S01]  /*1e930*/  FFMA.FTZ R83, R225, UR4, -R73 ;  /* 0x00000004e1537c23 */ /* 0x008fe20008010849 */
[----:B------:R-:W-:Y:S02]  /*1e940*/  IMAD.MOV.U32 R140, RZ, RZ, R112 ;  /* 0x000000ffff8c7224 */ /* 0x000fe400078e0070 */
[----:B------:R-:W-:Y:S06]  /*1e950*/  IMAD.MOV.U32 R112, RZ, RZ, R155 ;  /* 0x000000ffff707224 */ /* 0x000fec00078e009b */
[----:B------:R2:W-:Y:S01]  /*1e960*/  MUFU.EX2 R192, R83 ;  /* 0x0000005300c07308 */ /* 0x0005e20000000800 */
[C---:B------:R-:W-:Y:S04]  /*1e970*/  HMMA.16816.F32 R8, R84.reuse, R92, R8 ;  /* 0x0000005c5408723c */ /* 0x040fe80000001808 */
[----:B------:R-:W-:Y:S02]  /*1e980*/  IMAD.MOV.U32 R155, RZ, RZ, R139 ;  /* 0x000000ffff9b7224 */ /* 0x000fe400078e008b */
[----:B------:R-:W-:Y:S01]  /*1e990*/  FFMA.FTZ R92, R135, UR4, -R73 ;  /* 0x00000004875c7c23 */ /* 0x000fe20008010849 */
[----:B------:R-:W-:Y:S02]  /*1e9a0*/  IMAD.MOV.U32 R139, RZ, RZ, R190 ;  /* 0x000000ffff8b7224 */ /* 0x000fe400078e00be */
[----:B-1----:R-:W-:Y:S01]  /*1e9b0*/  FFMA.FTZ R82, R165, UR4, -R74 ;  /* 0x00000004a5527c23 */ /* 0x002fe2000801084a */
[-C--:B------:R-:W-:Y:S01]  /*1e9c0*/  HMMA.16816.F32 R12, R84, R94.reuse, R12 ;  /* 0x0000005e540c723c */ /* 0x080fe2000000180c */
[----:B------:R1:W3:Y:S02]  /*1e9d0*/  MUFU.EX2 R204, R92 ;  /* 0x0000005c00cc7308 */ /* 0x0002e40000000800 */
[----:B------:R-:W-:Y:S02]  /*1e9e0*/  IMAD.MOV.U32 R190, RZ, RZ, R244 ;  /* 0x000000ffffbe7224 */ /* 0x000fe400078e00f4 */
[----:B--2---:R-:W-:Y:S01]  /*1e9f0*/  FFMA.FTZ R83, R144, UR4, -R74 ;  /* 0x0000000490537c23 */ /* 0x004fe2000801084a */
[----:B------:R-:W-:Y:S01]  /*1ea00*/  IMAD.MOV.U32 R144, RZ, RZ, R145 ;  /* 0x000000ffff907224 */ /* 0x000fe200078e0091 */
[----:B------:R-:W2:Y:S01]  /*1ea10*/  LDL.LU R244, [R1+0xf4] ;  /* 0x0000f40001f47983 */ /* 0x000ea20000300800 */
[C---:B------:R-:W-:Y:S03]  /*1ea20*/  HMMA.16816.F32 R16, R76.reuse, R94, R16 ;  /* 0x0000005e4c10723c */ /* 0x040fe60000001810 */
[----:B------:R4:W-:Y:S01]  /*1ea30*/  MUFU.EX2 R156, R83 ;  /* 0x00000053009c7308 */ /* 0x0009e20000000800 */
[----:B------:R-:W-:Y:S09]  /*1ea40*/  IMAD.MOV.U32 R145, RZ, RZ, R113 ;  /* 0x000000ffff917224 */ /* 0x000ff200078e0071 */
[----:B------:R3:W3:Y:S01]  /*1ea50*/  MUFU.EX2 R180, R82 ;  /* 0x0000005200b47308 */ /* 0x0006e20000000800 */
[----:B------:R-:W-:Y:S01]  /*1ea60*/  IMAD.MOV.U32 R113, RZ, RZ, R116 ;  /* 0x000000ffff717224 */ /* 0x000fe200078e0074 */
[----:B------:R-:W-:Y:S01]  /*1ea70*/  MOV R116, R154 ;  /* 0x0000009a00747202 */ /* 0x000fe20000000f00 */
[-C--:B------:R-:W-:Y:S01]  /*1ea80*/  HMMA.16816.F32 R20, R76, R96.reuse, R20 ;  /* 0x000000604c14723c */ /* 0x080fe20000001814 */
[----:B-1----:R-:W1:Y:S02]  /*1ea90*/  LDSM.16.MT88.4 R92, [R232+0x9800] ;  /* 0x00980000e85c783b */ /* 0x002e640000004200 */
[----:B------:R-:W-:Y:S02]  /*1eaa0*/  IMAD.MOV.U32 R141, RZ, RZ, R144 ;  /* 0x000000ffff8d7224 */ /* 0x000fe400078e0090 */
[----:B------:R-:W-:Y:S02]  /*1eab0*/  IMAD.MOV.U32 R144, RZ, RZ, R148 ;  /* 0x000000ffff907224 */ /* 0x000fe400078e0094 */
[----:B------:R-:W-:Y:S01]  /*1eac0*/  IMAD.MOV.U32 R148, RZ, RZ, R145 ;  /* 0x000000ffff947224 */ /* 0x000fe200078e0091 */
[C---:B------:R-:W-:Y:S04]  /*1ead0*/  HMMA.16816.F32 R24, R84.reuse, R96, R24 ;  /* 0x000000605418723c */ /* 0x040fe80000001818 */
[----:B------:R-:W-:Y:S02]  /*1eae0*/  IMAD.MOV.U32 R154, RZ, RZ, R191 ;  /* 0x000000ffff9a7224 */ /* 0x000fe400078e00bf */
[----:B----4-:R-:W-:Y:S01]  /*1eaf0*/  FFMA.FTZ R83, R152, UR4, -R75 ;  /* 0x0000000498537c23 */ /* 0x010fe2000801084b */
[----:B------:R-:W-:Y:S02]  /*1eb00*/  IMAD.MOV.U32 R145, RZ, RZ, R140 ;  /* 0x000000ffff917224 */ /* 0x000fe400078e008c */
[----:B---3--:R-:W-:Y:S01]  /*1eb10*/  FFMA.FTZ R82, R207, UR4, -R74 ;  /* 0x00000004cf527c23 */ /* 0x008fe2000801084a */
[-C--:B------:R-:W-:Y:S01]  /*1eb20*/  HMMA.16816.F32 R28, R84, R98.reuse, R28 ;  /* 0x00000062541c723c */ /* 0x080fe2000000181c */
[----:B------:R3:W-:Y:S02]  /*1eb30*/  MUFU.EX2 R157, R83 ;  /* 0x00000053009d7308 */ /* 0x0007e40000000800 */
[----:B------:R-:W-:Y:S02]  /*1eb40*/  IMAD.MOV.U32 R140, RZ, RZ, R117 ;  /* 0x000000ffff8c7224 */ /* 0x000fe400078e0075 */
[----:B------:R-:W-:Y:S06]  /*1eb50*/  IMAD.MOV.U32 R152, RZ, RZ, R153 ;  /* 0x000000ffff987224 */ /* 0x000fec00078e0099 */
[----:B------:R4:W1:Y:S01]  /*1eb60*/  MUFU.EX2 R195, R82 ;  /* 0x0000005200c37308 */ /* 0x0008620000000800 */
[----:B------:R-:W-:Y:S01]  /*1eb70*/  IMAD.MOV.U32 R117, RZ, RZ, R112 ;  /* 0x000000ffff757224 */ /* 0x000fe200078e0070 */
[C---:B------:R-:W-:Y:S01]  /*1eb80*/  HMMA.16816.F32 R32, R76.reuse, R98, R32 ;  /* 0x000000624c20723c */ /* 0x040fe20000001820 */
[----:B------:R-:W1:Y:S03]  /*1eb90*/  LDSM.16.MT88.4 R96, [R233+0x9800] ;  /* 0x00980000e960783b */ /* 0x000e660000004200 */
[----:B------:R-:W-:Y:S02]  /*1eba0*/  IMAD.MOV.U32 R153, RZ, RZ, R141 ;  /* 0x000000ffff997224 */ /* 0x000fe400078e008d */
[----:B------:R-:W-:Y:S02]  /*1ebb0*/  IMAD.MOV.U32 R112, RZ, RZ, R116 ;  /* 0x000000ffff707224 */ /* 0x000fe400078e0074 */
[--C-:B---3--:R-:W-:Y:S01]  /*1ebc0*/  FFMA.FTZ R83, R227, UR4, -R73.reuse ;  /* 0x00000004e3537c23 */ /* 0x108fe20008010849 */
[-C--:B------:R-:W-:Y:S03]  /*1ebd0*/  HMMA.16816.F32 R36, R76, R100.reuse, R36 ;  /* 0x000000644c24723c */ /* 0x080fe60000001824 */
[----:B------:R-:W-:Y:S02]  /*1ebe0*/  IMAD.MOV.U32 R141, RZ, RZ, R144 ;  /* 0x000000ffff8d7224 */ /* 0x000fe400078e0090 */
[----:B----4-:R-:W-:Y:S01]  /*1ebf0*/  FFMA.FTZ R82, R222, UR4, -R73 ;  /* 0x00000004de527c23 */ /* 0x010fe20008010849 */
[----:B------:R-:W-:Y:S01]  /*1ec00*/  IMAD.MOV.U32 R116, RZ, RZ, R155 ;  /* 0x000000ffff747224 */ /* 0x000fe200078e009b */
[----:B------:R-:W-:Y:S01]  /*1ec10*/  MOV R155, R154 ;  /* 0x0000009a009b7202 */ /* 0x000fe20000000f00 */
[----:B------:R-:W-:Y:S01]  /*1ec20*/  IMAD.MOV.U32 R144, RZ, RZ, R145 ;  /* 0x000000ffff907224 */ /* 0x000fe200078e0091 */
[C---:B------:R-:W-:Y:S01]  /*1ec30*/  HMMA.16816.F32 R40, R84.reuse, R100, R40 ;  /* 0x000000645428723c */ /* 0x040fe20000001828 */
[----:B------:R3:W4:Y:S03]  /*1ec40*/  MUFU.EX2 R189, R82 ;  /* 0x0000005200bd7308 */ /* 0x0007260000000800 */
[----:B------:R-:W-:Y:S02]  /*1ec50*/  IMAD.MOV.U32 R145, RZ, RZ, R140 ;  /* 0x000000ffff917224 */ /* 0x000fe400078e008c */
[----:B------:R-:W-:Y:S02]  /*1ec60*/  IMAD.MOV.U32 R154, RZ, RZ, R190 ;  /* 0x000000ffff9a7224 */ /* 0x000fe400078e00be */
[-C--:B------:R-:W-:Y:S03]  /*1ec70*/  HMMA.16816.F32 R44, R84, R102.reuse, R44 ;  /* 0x00000066542c723c */ /* 0x080fe6000000182c */
[----:B------:R-:W-:Y:S02]  /*1ec80*/  IMAD.MOV.U32 R140, RZ, RZ, R117 ;  /* 0x000000ffff8c7224 */ /* 0x000fe400078e0075 */
[----:B------:R-:W-:Y:S02]  /*1ec90*/  IMAD.MOV.U32 R190, RZ, RZ, R186 ;  /* 0x000000ffffbe7224 */ /* 0x000fe400078e00ba */
[----:B------:R-:W-:Y:S01]  /*1eca0*/  IMAD.MOV.U32 R117, RZ, RZ, R112 ;  /* 0x000000ffff757224 */ /* 0x000fe200078e0070 */
[C---:B------:R-:W-:Y:S01]  /*1ecb0*/  HMMA.16816.F32 R48, R76.reuse, R102, R48 ;  /* 0x000000664c30723c */ /* 0x040fe20000001830 */
[----:B------:R-:W4:Y:S03]  /*1ecc0*/  LDSM.16.MT88.4 R100, [R136+0x1800] ;  /* 0x001800008864783b */ /* 0x000f260000004200 */
[----:B------:R-:W-:Y:S02]  /*1ecd0*/  IMAD.MOV.U32 R186, RZ, RZ, R184 ;  /* 0x000000ffffba7224 */ /* 0x000fe400078e00b8 */
[----:B---3--:R-:W-:Y:S01]  /*1ece0*/  FFMA.FTZ R82, R220, UR4, -R73 ;  /* 0x00000004dc527c23 */ /* 0x008fe20008010849 */
[----:B------:R-:W-:Y:S01]  /*1ecf0*/  IMAD.MOV.U32 R112, RZ, RZ, R116 ;  /* 0x000000ffff707224 */ /* 0x000fe200078e0074 */
[-C--:B------:R-:W-:Y:S02]  /*1ed00*/  HMMA.16816.F32 R52, R76, R88.reuse, R52 ;  /* 0x000000584c34723c */ /* 0x080fe40000001834 */
[----:B------:R3:W-:Y:S01]  /*1ed10*/  MUFU.EX2 R193, R82 ;  /* 0x0000005200c17308 */ /* 0x0007e20000000800 */
[----:B------:R-:W-:Y:S02]  /*1ed20*/  IMAD.MOV.U32 R184, RZ, RZ, R159 ;  /* 0x000000ffffb87224 */ /* 0x000fe400078e009f */
[----:B------:R-:W-:Y:S01]  /*1ed30*/  IMAD.MOV.U32 R116, RZ, RZ, R155 ;  /* 0x000000ffff747224 */ /* 0x000fe200078e009b */
[----:B------:R-:W-:Y:S01]  /*1ed40*/  MOV R155, R154 ;  /* 0x0000009a009b7202 */ /* 0x000fe20000000f00 */
[----:B------:R-:W-:Y:S01]  /*1ed50*/  IMAD.MOV.U32 R159, RZ, RZ, R80 ;  /* 0x000000ffff9f7224 */ /* 0x000fe200078e0050 */
[C---:B------:R-:W-:Y:S01]  /*1ed60*/  HMMA.16816.F32 R56, R84.reuse, R88, R56 ;  /* 0x000000585438723c */ /* 0x040fe20000001838 */
[----:B------:R-:W2:Y:S03]  /*1ed70*/  LDL.LU R80, [R1+0xf0] ;  /* 0x0000f00001507983 */ /* 0x000ea60000300800 */
[----:B------:R-:W-:Y:S02]  /*1ed80*/  IMAD.MOV.U32 R154, RZ, RZ, R190 ;  /* 0x000000ffff9a7224 */ /* 0x000fe400078e00be */
[----:B------:R-:W-:Y:S01]  /*1ed90*/  FFMA.FTZ R88, R219, UR4, -R73 ;  /* 0x00000004db587c23 */ /* 0x000fe20008010849 */
[----:B------:R-:W-:Y:S02]  /*1eda0*/  IMAD.MOV.U32 R190, RZ, RZ, R186 ;  /* 0x000000ffffbe7224 */ /* 0x000fe400078e00ba */
[----:B---3--:R-:W-:Y:S01]  /*1edb0*/  FFMA.FTZ R82, R228, UR4, -R74 ;  /* 0x00000004e4527c23 */ /* 0x008fe2000801084a */
[-C--:B------:R-:W-:Y:S01]  /*1edc0*/  HMMA.16816.F32 R60, R84, R90.reuse, R60 ;  /* 0x0000005a543c723c */ /* 0x080fe2000000183c */
[----:B------:R4:W3:Y:S02]  /*1edd0*/  MUFU.EX2 R194, R88 ;  /* 0x0000005800c27308 */ /* 0x0008e40000000800 */
[----:B------:R-:W-:Y:S01]  /*1ede0*/  IMAD.MOV.U32 R186, RZ, RZ, R184 ;  /* 0x000000ffffba7224 */ /* 0x000fe200078e00b8 */
[----:B------:R-:W-:Y:S01]  /*1edf0*/  F2FP.F16.F32.PACK_AB R84, R205, R179 ;  /* 0x000000b3cd54723e */ /* 0x000fe200000000ff */
[----:B------:R-:W-:Y:S01]  /*1ee00*/  IMAD.MOV.U32 R184, RZ, RZ, R159 ;  /* 0x000000ffffb87224 */ /* 0x000fe200078e009f */
[----:B------:R-:W-:Y:S01]  /*1ee10*/  F2FP.F16.F32.PACK_AB R86, R206, R204 ;  /* 0x000000ccce56723e */ /* 0x000fe200000000ff */
[----:B------:R-:W2:Y:S01]  /*1ee20*/  LDL.LU R159, [R1+0x94] ;  /* 0x00009400019f7983 */ /* 0x000ea20000300800 */
[----:B------:R-:W-:Y:S03]  /*1ee30*/  HMMA.16816.F32 R64, R76, R90, R64 ;  /* 0x0000005a4c40723c */ /* 0x000fe60000001840 */
[----:B------:R-:W3:Y:S01]  /*1ee40*/  MUFU.EX2 R191, R82 ;  /* 0x0000005200bf7308 */ /* 0x000ee20000000800 */
[----:B------:R-:W-:Y:S01]  /*1ee50*/  F2FP.F16.F32.PACK_AB R76, R183, R178 ;  /* 0x000000b2b74c723e */ /* 0x000fe200000000ff */
[----:B------:R-:W-:Y:S01]  /*1ee60*/  IMAD.MOV.U32 R135, RZ, RZ, R153 ;  /* 0x000000ffff877224 */ /* 0x000fe200078e0099 */
        /* <DEDUP_REMOVED lines=8> */
[----:B-1----:R-:W-:Y:S01]  /*1eef0*/  F2FP.F16.F32.PACK_AB R87, R195, R181 ;  /* 0x000000b5c357723e */ /* 0x002fe200000000ff */
[----:B------:R-:W-:Y:S01]  /*1ef00*/  IMAD.MOV.U32 R144, RZ, RZ, R140 ;  /* 0x000000ffff907224 */ /* 0x000fe200078e008c */
[----:B----4-:R-:W-:Y:S01]  /*1ef10*/  F2FP.F16.F32.PACK_AB R88, R192, R189 ;  /* 0x000000bdc058723e */ /* 0x010fe200000000ff */
[-C--:B------:R-:W-:Y:S03]  /*1ef20*/  HMMA.16816.F32 R4, R76, R92.reuse, R4 ;  /* 0x0000005c4c04723c */ /* 0x080fe60000001804 */
[----:B---3--:R-:W-:Y:S01]  /*1ef30*/  F2FP.F16.F32.PACK_AB R90, R194, R193 ;  /* 0x000000c1c25a723e */ /* 0x008fe200000000ff */
[--C-:B------:R-:W-:Y:S01]  /*1ef40*/  FFMA.FTZ R140, R115, UR4, -R73.reuse ;  /* 0x00000004738c7c23 */ /* 0x100fe20008010849 */
[----:B------:R-:W-:Y:S01]  /*1ef50*/  F2FP.F16.F32.PACK_AB R89, R191, R156 ;  /* 0x0000009cbf59723e */ /* 0x000fe200000000ff */
[----:B------:R-:W-:Y:S01]  /*1ef60*/  MUFU.EX2 R115, R236 ;  /* 0x000000ec00737308 */ /* 0x000fe20000000800 */
[----:B------:R-:W-:Y:S01]  /*1ef70*/  MOV R219, R143 ;  /* 0x0000008f00db7202 */ /* 0x000fe20000000f00 */
[C---:B------:R-:W-:Y:S04]  /*1ef80*/  HMMA.16816.F32 R8, R84.reuse, R92, R8 ;  /* 0x0000005c5408723c */ /* 0x040fe80000001808 */
[----:B------:R-:W-:Y:S01]  /*1ef90*/  FFMA.FTZ R143, R114, UR4, -R73 ;  /* 0x00000004728f7c23 */ /* 0x000fe20008010849 */
[----:B------:R-:W-:Y:S02]  /*1efa0*/  IMAD.MOV.U32 R164, RZ, RZ, R153 ;  /* 0x000000ffffa47224 */ /* 0x000fe400078e0099 */
[----:B------:R-:W-:Y:S01]  /*1efb0*/  FFMA.FTZ R82, R152, UR4, -R75 ;  /* 0x0000000498527c23 */ /* 0x000fe2000801084b */
[----:B------:R-:W-:Y:S01]  /*1efc0*/  IMAD.MOV.U32 R152, RZ, RZ, R141 ;  /* 0x000000ffff987224 */ /* 0x000fe200078e008d */
[-C--:B------:R-:W-:Y:S01]  /*1efd0*/  HMMA.16816.F32 R12, R84, R94.reuse, R12 ;  /* 0x0000005e540c723c */ /* 0x080fe2000000180c */
[----:B------:R-:W-:Y:S02]  /*1efe0*/  MUFU.EX2 R153, R83 ;  /* 0x0000005300997308 */ /* 0x000fe40000000800 */
[----:B------:R-:W-:Y:S02]  /*1eff0*/  IMAD.MOV.U32 R141, RZ, RZ, R145 ;  /* 0x000000ffff8d7224 */ /* 0x000fe400078e0091 */
[----:B------:R-:W-:Y:S02]  /*1f000*/  IMAD.MOV.U32 R145, RZ, RZ, R117 ;  /* 0x000000ffff917224 */ /* 0x000fe400078e0075 */
[----:B------:R-:W-:Y:S01]  /*1f010*/  IMAD.MOV.U32 R165, RZ, RZ, R141 ;  /* 0x000000ffffa57224 */ /* 0x000fe200078e008d */
[C---:B------:R-:W-:Y:S01]  /*1f020*/  HMMA.16816.F32 R16, R76.reuse, R94, R16 ;  /* 0x0000005e4c10723c */ /* 0x040fe20000001810 */
[----:B------:R-:W-:Y:S03]  /*1f030*/  LDSM.16.MT88.4 R92, [R233+0xa000] ;  /* 0x00a00000e95c783b */ /* 0x000fe60000004200 */
[----:B------:R-:W-:Y:S01]  /*1f040*/  FFMA.FTZ R141, R118, UR4, -R73 ;  /* 0x00000004768d7c23 */ /* 0x000fe20008010849 */
[----:B------:R-:W-:Y:S01]  /*1f050*/  IMAD.MOV.U32 R112, RZ, RZ, R155 ;  /* 0x000000ffff707224 */ /* 0x000fe200078e009b */
[----:B------:R-:W-:Y:S01]  /*1f060*/  MOV R155, R190 ;  /* 0x000000be009b7202 */ /* 0x000fe20000000f00 */
[----:B------:R-:W-:Y:S01]  /*1f070*/  IMAD.MOV.U32 R149, RZ, RZ, R145 ;  /* 0x000000ffff957224 */ /* 0x000fe200078e0091 */
[-C--:B------:R-:W-:Y:S01]  /*1f080*/  HMMA.16816.F32 R20, R76, R96.reuse, R20 ;  /* 0x000000604c14723c */ /* 0x080fe20000001814 */
[----:B------:R-:W-:Y:S02]  /*1f090*/  MUFU.EX2 R118, R109 ;  /* 0x0000006d00767308 */ /* 0x000fe40000000800 */
        /* <DEDUP_REMOVED lines=9> */
[--C-:B------:R-:W-:Y:S01]  /*1f130*/  FFMA.FTZ R142, R108, UR4, -R73.reuse ;  /* 0x000000046c8e7c23 */ /* 0x100fe20008010849 */
[----:B------:R-:W-:Y:S01]  /*1f140*/  IMAD.MOV.U32 R117, RZ, RZ, R112 ;  /* 0x000000ffff757224 */ /* 0x000fe200078e0070 */
[C---:B------:R-:W-:Y:S01]  /*1f150*/  HMMA.16816.F32 R32, R76.reuse, R98, R32 ;  /* 0x000000624c20723c */ /* 0x040fe20000001820 */
[----:B------:R-:W-:Y:S03]  /*1f160*/  LDSM.16.MT88.4 R96, [R136+0x2000] ;  /* 0x002000008860783b */ /* 0x000fe60000004200 */
[----:B------:R-:W-:Y:S01]  /*1f170*/  FFMA.FTZ R112, R209, UR4, -R73 ;  /* 0x00000004d1707c23 */ /* 0x000fe20008010849 */
[----:B------:R-:W-:Y:S02]  /*1f180*/  IMAD.MOV.U32 R186, RZ, RZ, R184 ;  /* 0x000000ffffba7224 */ /* 0x000fe400078e00b8 */
[----:B------:R-:W-:Y:S01]  /*1f190*/  IMAD.MOV.U32 R184, RZ, RZ, R158 ;  /* 0x000000ffffb87224 */ /* 0x000fe200078e009e */
[-C--:B------:R-:W-:Y:S01]  /*1f1a0*/  HMMA.16816.F32 R36, R76, R100.reuse, R36 ;  /* 0x000000644c24723c */ /* 0x080fe20000001824 */
[----:B------:R1:W3:Y:S02]  /*1f1b0*/  MUFU.EX2 R158, R82 ;  /* 0x00000052009e7308 */ /* 0x0002e40000000800 */
[----:B------:R-:W-:Y:S02]  /*1f1c0*/  IMAD.MOV.U32 R225, RZ, RZ, R186 ;  /* 0x000000ffffe17224 */ /* 0x000fe400078e00ba */
[----:B------:R-:W-:Y:S06]  /*1f1d0*/  IMAD.MOV.U32 R220, RZ, RZ, R184 ;  /* 0x000000ffffdc7224 */ /* 0x000fec00078e00b8 */
[----:B------:R-:W-:Y:S01]  /*1f1e0*/  MUFU.EX2 R112, R112 ;  /* 0x0000007000707308 */ /* 0x000fe20000000800 */
[----:B------:R-:W-:Y:S01]  /*1f1f0*/  IMAD.MOV.U32 R228, RZ, RZ, R225 ;  /* 0x000000ffffe47224 */ /* 0x000fe200078e00e1 */
[C---:B------:R-:W-:Y:S04]  /*1f200*/  HMMA.16816.F32 R40, R84.reuse, R100, R40 ;  /* 0x000000645428723c */ /* 0x040fe80000001828 */
[----:B------:R-:W-:Y:S02]  /*1f210*/  IMAD.MOV.U32 R225, RZ, RZ, R148 ;  /* 0x000000ffffe17224 */ /* 0x000fe400078e0094 */
[----:B------:R-:W-:Y:S02]  /*1f220*/  IMAD.MOV.U32 R148, RZ, RZ, R129 ;  /* 0x000000ffff947224 */ /* 0x000fe400078e0081 */
[--C-:B-1----:R-:W-:Y:S01]  /*1f230*/  FFMA.FTZ R82, R230, UR4, -R73.reuse ;  /* 0x00000004e6527c23 */ /* 0x102fe20008010849 */
[-C--:B------:R-:W-:Y:S03]  /*1f240*/  HMMA.16816.F32 R44, R84, R102.reuse, R44 ;  /* 0x00000066542c723c */ /* 0x080fe6000000182c */
[----:B------:R-:W-:Y:S02]  /*1f250*/  IMAD.MOV.U32 R129, RZ, RZ, R124 ;  /* 0x000000ffff817224 */ /* 0x000fe400078e007c */
[----:B------:R-:W-:Y:S03]  /*1f260*/  MUFU.EX2 R124, R243 ;  /* 0x000000f3007c7308 */ /* 0x000fe60000000800 */
[C---:B------:R-:W-:Y:S01]  /*1f270*/  HMMA.16816.F32 R48, R76.reuse, R102, R48 ;  /* 0x000000664c30723c */ /* 0x040fe20000001830 */
[----:B------:R-:W-:Y:S07]  /*1f280*/  LDSM.16.MT88.4 R100, [R81+0x2000] ;  /* 0x002000005164783b */ /* 0x000fee0000004200 */
[-C--:B------:R-:W-:Y:S08]  /*1f290*/  HMMA.16816.F32 R52, R76, R104.reuse, R52 ;  /* 0x000000684c34723c */ /* 0x080ff00000001834 */
[C---:B------:R-:W-:Y:S04]  /*1f2a0*/  HMMA.16816.F32 R56, R84.reuse, R104, R56 ;  /* 0x000000685438723c */ /* 0x040fe80000001838 */
[--C-:B------:R-:W-:Y:S01]  /*1f2b0*/  FFMA.FTZ R104, R229, UR4, -R73.reuse ;  /* 0x00000004e5687c23 */ /* 0x100fe20008010849 */
[----:B------:R-:W-:Y:S01]  /*1f2c0*/  FFMA.FTZ R105, R224, UR4, -R73 ;  /* 0x00000004e0697c23 */ /* 0x000fe20008010849 */
[--C-:B------:R-:W-:Y:S02]  /*1f2d0*/  FFMA.FTZ R73, R154, UR4, -R74.reuse ;  /* 0x000000049a497c23 */ /* 0x100fe4000801084a */
[-C--:B------:R-:W-:Y:S01]  /*1f2e0*/  HMMA.16816.F32 R60, R84, R106.reuse, R60 ;  /* 0x0000006a543c723c */ /* 0x080fe2000000183c */
[----:B------:R-:W1:Y:S01]  /*1f2f0*/  LDSM.16.MT88.4 R84, [R232+0xa000] ;  /* 0x00a00000e854783b */ /* 0x000e620000004200 */
[----:B------:R-:W-:Y:S06]  /*1f300*/  MUFU.EX2 R154, R105 ;  /* 0x00000069009a7308 */ /* 0x000fec0000000800 */
[----:B------:R-:W-:Y:S04]  /*1f310*/  HMMA.16816.F32 R64, R76, R106, R64 ;  /* 0x0000006a4c40723c */ /* 0x000fe80000001840 */
[--C-:B------:R-:W-:Y:S01]  /*1f320*/  FFMA.FTZ R76, R187, UR4, -R75.reuse ;  /* 0x00000004bb4c7c23 */ /* 0x100fe2000801084b */
[----:B------:R-:W-:Y:S01]  /*1f330*/  FFMA.FTZ R78, R185, UR4, -R75 ;  /* 0x00000004b94e7c23 */ /* 0x000fe2000801084b */
[----:B------:R-:W-:Y:S01]  /*1f340*/  FFMA.FTZ R77, R135, UR4, -R74 ;  /* 0x00000004874d7c23 */ /* 0x000fe2000801084a */
[----:B------:R-:W-:Y:S01]  /*1f350*/  IMAD.MOV.U32 R107, RZ, RZ, R220 ;  /* 0x000000ffff6b7224 */ /* 0x000fe200078e00dc */
[----:B------:R4:W-:Y:S01]  /*1f360*/  MUFU.EX2 R185, R76 ;  /* 0x0000004c00b97308 */ /* 0x0009e20000000800 */
[----:B------:R-:W-:Y:S02]  /*1f370*/  IMAD.MOV.U32 R220, RZ, RZ, R207 ;  /* 0x000000ffffdc7224 */ /* 0x000fe400078e00cf */
[----:B------:R-:W-:Y:S07]  /*1f380*/  IMAD.MOV.U32 R207, RZ, RZ, R137 ;  /* 0x000000ffffcf7224 */ /* 0x000fee00078e0089 */
[----:B------:R3:W-:Y:S01]  /*1f390*/  MUFU.EX2 R155, R77 ;  /* 0x0000004d009b7308 */ /* 0x0007e20000000800 */
[----:B------:R-:W-:Y:S02]  /*1f3a0*/  IMAD.MOV.U32 R137, RZ, RZ, R134 ;  /* 0x000000ffff897224 */ /* 0x000fe400078e0086 */
[--C-:B------:R-:W-:Y:S01]  /*1f3b0*/  FFMA.FTZ R83, R107, UR4, -R74.reuse ;  /* 0x000000046b537c23 */ /* 0x100fe2000801084a */
[--C-:B------:R-:W-:Y:S06]  /*1f3c0*/  FFMA.FTZ R107, R225, UR4, -R74.reuse ;  /* 0x00000004e16b7c23 */ /* 0x100fec000801084a */
[----:B------:R-:W1:Y:S01]  /*1f3d0*/  MUFU.EX2 R186, R78 ;  /* 0x0000004e00ba7308 */ /* 0x000e620000000800 */
[----:B------:R-:W-:Y:S02]  /*1f3e0*/  IMAD.MOV.U32 R225, RZ, RZ, R133 ;  /* 0x000000ffffe17224 */ /* 0x000fe400078e0085 */
[--C-:B------:R-:W-:Y:S01]  /*1f3f0*/  FFMA.FTZ R133, R120, UR4, -R74.reuse ;  /* 0x0000000478857c23 */ /* 0x100fe2000801084a */
[----:B------:R-:W-:Y:S06]  /*1f400*/  FFMA.FTZ R137, R137, UR4, -R75 ;  /* 0x0000000489897c23 */ /* 0x000fec000801084b */
[----:B------:R1:W-:Y:S01]  /*1f410*/  MUFU.EX2 R135, R104 ;  /* 0x0000006800877308 */ /* 0x0003e20000000800 */
[----:B------:R-:W-:Y:S02]  /*1f420*/  IMAD.MOV.U32 R106, RZ, RZ, R145 ;  /* 0x000000ffff6a7224 */ /* 0x000fe400078e0091 */
[----:B----4-:R-:W-:Y:S01]  /*1f430*/  FFMA.FTZ R76, R152, UR4, -R74 ;  /* 0x00000004984c7c23 */ /* 0x010fe2000801084a */
[----:B------:R-:W-:Y:S06]  /*1f440*/  IMAD.MOV.U32 R145, RZ, RZ, R121 ;  /* 0x000000ffff917224 */ /* 0x000fec00078e0079 */
[----:B------:R4:W-:Y:S01]  /*1f450*/  MUFU.EX2 R152, R82 ;  /* 0x0000005200987308 */ /* 0x0009e20000000800 */
[--C-:B------:R-:W-:Y:S01]  /*1f460*/  FFMA.FTZ R105, R225, UR4, -R75.reuse ;  /* 0x00000004e1697c23 */ /* 0x100fe2000801084b */
[----:B---3--:R-:W-:Y:S01]  /*1f470*/  F2FP.F16.F32.PACK_AB R77, R158, R157 ;  /* 0x0000009d9e4d723e */ /* 0x008fe200000000ff */
[----:B------:R-:W-:Y:S07]  /*1f480*/  IMAD.MOV.U32 R225, RZ, RZ, R116 ;  /* 0x000000ffffe17224 */ /* 0x000fee00078e0074 */
[----:B------:R-:W3:Y:S01]  /*1f490*/  MUFU.EX2 R184, R76 ;  /* 0x0000004c00b87308 */ /* 0x000ee20000000800 */
[----:B-1----:R-:W-:Y:S09]  /*1f4a0*/  F2FP.F16.F32.PACK_AB R79, R186, R185 ;  /* 0x000000b9ba4f723e */ /* 0x002ff200000000ff */
[----:B------:R-:W-:Y:S01]  /*1f4b0*/  MUFU.EX2 R116, R111 ;  /* 0x0000006f00747308 */ /* 0x000fe20000000800 */
[----:B------:R-:W-:Y:S01]  /*1f4c0*/  FFMA.FTZ R104, R228, UR4, -R74 ;  /* 0x00000004e4687c23 */ /* 0x000fe2000801084a */
[----:B------:R-:W-:Y:S02]  /*1f4d0*/  IMAD.MOV.U32 R228, RZ, RZ, R148 ;  /* 0x000000ffffe47224 */ /* 0x000fe400078e0094 */
[--C-:B------:R-:W-:Y:S06]  /*1f4e0*/  FFMA.FTZ R148, R71, UR4, -R74.reuse ;  /* 0x0000000447947c23 */ /* 0x100fec000801084a */
[----:B------:R-:W-:Y:S01]  /*1f4f0*/  MUFU.EX2 R105, R105 ;  /* 0x0000006900697308 */ /* 0x000fe20000000800 */
[--C-:B----4-:R-:W-:Y:S01]  /*1f500*/  FFMA.FTZ R82, R125, UR4, -R74.reuse ;  /* 0x000000047d527c23 */ /* 0x110fe2000801084a */
[--C-:B------:R-:W-:Y:S08]  /*1f510*/  FFMA.FTZ R71, R228, UR4, -R75.reuse ;  /* 0x00000004e4477c23 */ /* 0x100ff0000801084b */
[----:B------:R1:W-:Y:S01]  /*1f520*/  MUFU.EX2 R125, R73 ;  /* 0x00000049007d7308 */ /* 0x0003e20000000800 */
[----:B---3--:R-:W-:Y:S09]  /*1f530*/  F2FP.F16.F32.PACK_AB R91, R184, R155 ;  /* 0x0000009bb85b723e */ /* 0x008ff200000000ff */
[----:B------:R-:W-:Y:S10]  /*1f540*/  MUFU.EX2 R109, R104 ;  /* 0x00000068006d7308 */ /* 0x000ff40000000800 */
[----:B------:R-:W-:Y:S10]  /*1f550*/  MUFU.EX2 R104, R234 ;  /* 0x000000ea00687308 */ /* 0x000ff40000000800 */
[----:B------:R-:W-:Y:S01]  /*1f560*/  MUFU.EX2 R107, R107 ;  /* 0x0000006b006b7308 */ /* 0x000fe20000000800 */
[----:B-1----:R-:W-:Y:S01]  /*1f570*/  FFMA.FTZ R73, R219, UR4, -R74 ;  /* 0x00000004db497c23 */ /* 0x002fe2000801084a */
[----:B------:R-:W-:Y:S02]  /*1f580*/  IMAD.MOV.U32 R219, RZ, RZ, R222 ;  /* 0x000000ffffdb7224 */ /* 0x000fe400078e00de */
[----:B------:R-:W-:Y:S06]  /*1f590*/  IMAD.MOV.U32 R222, RZ, RZ, R128 ;  /* 0x000000ffffde7224 */ /* 0x000fec00078e0080 */
[----:B------:R1:W-:Y:S01]  /*1f5a0*/  MUFU.EX2 R134, R73 ;  /* 0x0000004900867308 */ /* 0x0003e20000000800 */
[----:B------:R-:W-:Y:S09]  /*1f5b0*/  FFMA.FTZ R108, R222, UR4, -R74 ;  /* 0x00000004de6c7c23 */ /* 0x000ff2000801084a */
[----:B------:R3:W-:Y:S01]  /*1f5c0*/  MUFU.EX2 R128, R82 ;  /* 0x0000005200807308 */ /* 0x0007e20000000800 */
[----:B------:R-:W-:Y:S09]  /*1f5d0*/  IMAD.MOV.U32 R222, RZ, RZ, R126 ;  /* 0x000000ffffde7224 */ /* 0x000ff200078e007e */
[----:B--2---:R-:W-:Y:S10]  /*1f5e0*/  MUFU.EX2 R187, R244 ;  /* 0x000000f400bb7308 */ /* 0x004ff40000000800 */
[----:B------:R-:W-:Y:S01]  /*1f5f0*/  MUFU.EX2 R108, R108 ;  /* 0x0000006c006c7308 */ /* 0x000fe20000000800 */
[--C-:B-1----:R-:W-:Y:S01]  /*1f600*/  FFMA.FTZ R73, R219, UR4, -R75.reuse ;  /* 0x00000004db497c23 */ /* 0x102fe2000801084b */
[----:B------:R-:W-:Y:S01]  /*1f610*/  MOV R219, R129 ;  /* 0x0000008100db7202 */ /* 0x000fe20000000f00 */
[----:B------:R-:W-:Y:S02]  /*1f620*/  IMAD.MOV.U32 R129, RZ, RZ, R130 ;  /* 0x000000ffff817224 */ /* 0x000fe400078e0082 */
[--C-:B------:R-:W-:Y:S01]  /*1f630*/  FFMA.FTZ R130, R123, UR4, -R74.reuse ;  /* 0x000000047b827c23 */ /* 0x100fe2000801084a */
[--C-:B---3--:R-:W-:Y:S04]  /*1f640*/  FFMA.FTZ R82, R122, UR4, -R75.reuse ;  /* 0x000000047a527c23 */ /* 0x108fe8000801084b */
[----:B------:R-:W-:Y:S01]  /*1f650*/  MUFU.EX2 R126, R73 ;  /* 0x00000049007e7308 */ /* 0x000fe20000000800 */
[--C-:B------:R-:W-:Y:S09]  /*1f660*/  FFMA.FTZ R129, R129, UR4, -R75.reuse ;  /* 0x0000000481817c23 */ /* 0x100ff2000801084b */
[----:B------:R-:W-:Y:S10]  /*1f670*/  MUFU.EX2 R122, R246 ;  /* 0x000000f6007a7308 */ /* 0x000ff40000000800 */
[----:B------:R1:W-:Y:S10]  /*1f680*/  MUFU.EX2 R121, R82 ;  /* 0x0000005200797308 */ /* 0x0003f40000000800 */
[----:B------:R-:W-:Y:S01]  /*1f690*/  MUFU.EX2 R123, R71 ;  /* 0x00000047007b7308 */ /* 0x000fe20000000800 */
[----:B-1----:R-:W-:Y:S09]  /*1f6a0*/  FFMA.FTZ R82, R219, UR4, -R75 ;  /* 0x00000004db527c23 */ /* 0x002ff2000801084b */
[----:B------:R-:W1:Y:S10]  /*1f6b0*/  MUFU.EX2 R190, R80 ;  /* 0x0000005000be7308 */ /* 0x000e740000000800 */
[----:B------:R-:W2:Y:S01]  /*1f6c0*/  MUFU.EX2 R159, R159 ;  /* 0x0000009f009f7308 */ /* 0x000ea20000000800 */
[----:B-1----:R-:W-:Y:S01]  /*1f6d0*/  F2FP.F16.F32.PACK_AB R78, R187, R190 ;  /* 0x000000bebb4e723e */ /* 0x002fe200000000ff */
[----:B------:R-:W3:Y:S04]  /*1f6e0*/  LDL.LU R80, [R1+0xec] ;  /* 0x0000ec0001507983 */ /* 0x000ee80000300800 */
[----:B------:R4:W5:Y:S04]  /*1f6f0*/  LDL.LU R244, [R1+0xe8] ;  /* 0x0000e80001f47983 */ /* 0x0009680000300800 */
[----:B------:R4:W5:Y:S01]  /*1f700*/  LDL.LU R243, [R1+0xe4] ;  /* 0x0000e40001f37983 */ /* 0x0009620000300800 */
[----:B--2---:R-:W-:Y:S03]  /*1f710*/  F2FP.F16.F32.PACK_AB R76, R159, R188 ;  /* 0x000000bc9f4c723e */ /* 0x004fe600000000ff */
[----:B------:R4:W5:Y:S04]  /*1f720*/  LDL.LU R246, [R1+0xe0] ;  /* 0x0000e00001f67983 */ /* 0x0009680000300800 */
        /* <DEDUP_REMOVED lines=18> */
[----:B------:R-:W-:Y:S02]  /*1f850*/  IMAD.MOV.U32 R220, RZ, RZ, R139 ;  /* 0x000000ffffdc7224 */ /* 0x000fe400078e008b */
[----:B------:R-:W-:Y:S01]  /*1f860*/  FFMA.FTZ R139, R72, UR4, -R74 ;  /* 0x00000004488b7c23 */ /* 0x000fe2000801084a */
[--C-:B------:R-:W-:Y:S01]  /*1f870*/  FFMA.FTZ R72, R106, UR4, -R75.reuse ;  /* 0x000000046a487c23 */ /* 0x100fe2000801084b */
[-C--:B------:R-:W-:Y:S01]  /*1f880*/  HMMA.16816.F32 R60, R88, R102.reuse, R60 ;  /* 0x00000066583c723c */ /* 0x080fe2000000183c */
[----:B------:R-:W4:Y:S02]  /*1f890*/  LDL.LU R74, [R1+0xbc] ;  /* 0x0000bc00014a7983 */ /* 0x000f240000300800 */
[----:B------:R1:W2:Y:S01]  /*1f8a0*/  MUFU.EX2 R120, R72 ;  /* 0x0000004800787308 */ /* 0x0002a20000000800 */
[--C-:B------:R-:W-:Y:S01]  /*1f8b0*/  FFMA.FTZ R100, R220, UR4, -R75.reuse ;  /* 0x00000004dc647c23 */ /* 0x100fe2000801084b */
[----:B------:R-:W3:Y:S01]  /*1f8c0*/  LDL.LU R73, [R1+0xb8] ;  /* 0x0000b80001497983 */ /* 0x000ee20000300800 */
[----:B------:R-:W-:Y:S01]  /*1f8d0*/  FFMA.FTZ R106, R222, UR4, -R75 ;  /* 0x00000004de6a7c23 */ /* 0x000fe2000801084b */
[----:B------:R-:W-:Y:S01]  /*1f8e0*/  IMAD.MOV.U32 R222, RZ, RZ, R117 ;  /* 0x000000ffffde7224 */ /* 0x000fe200078e0075 */
[----:B------:R-:W-:Y:S01]  /*1f8f0*/  HMMA.16816.F32 R64, R76, R102, R64 ;  /* 0x000000664c40723c */ /* 0x000fe20000001840 */
[----:B------:R-:W3:Y:S04]  /*1f900*/  LDL.LU R114, [R1+0xc0] ;  /* 0x0000c00001727983 */ /* 0x000ee80000300800 */
[----:B------:R-:W-:Y:S01]  /*1f910*/  MUFU.EX2 R102, R142 ;  /* 0x0000008e00667308 */ /* 0x000fe20000000800 */
[----:B------:R-:W-:Y:S01]  /*1f920*/  F2FP.F16.F32.PACK_AB R76, R135, R152 ;  /* 0x00000098874c723e */ /* 0x000fe200000000ff */
[----:B------:R-:W3:Y:S01]  /*1f930*/  LDSM.16.MT88.4 R88, [R136+0x2800] ;  /* 0x002800008858783b */ /* 0x000ee20000004200 */
[----:B------:R-:W-:Y:S07]  /*1f940*/  F2FP.F16.F32.PACK_AB R78, R154, R153 ;  /* 0x000000999a4e723e */ /* 0x000fee00000000ff */
[----:B------:R-:W-:Y:S01]  /*1f950*/  MUFU.EX2 R117, R110 ;  /* 0x0000006e00757308 */ /* 0x000fe20000000800 */
[----:B------:R-:W-:Y:S02]  /*1f960*/  F2FP.F16.F32.PACK_AB R77, R128, R125 ;  /* 0x0000007d804d723e */ /* 0x000fe400000000ff */
[----:B-1----:R-:W-:Y:S07]  /*1f970*/  F2FP.F16.F32.PACK_AB R72, R122, R124 ;  /* 0x0000007c7a48723e */ /* 0x002fee00000000ff */
[----:B------:R1:W-:Y:S01]  /*1f980*/  MUFU.EX2 R110, R237 ;  /* 0x000000ed006e7308 */ /* 0x0003e20000000800 */
[----:B--2---:R-:W-:Y:S09]  /*1f990*/  F2FP.F16.F32.PACK_AB R75, R123, R120 ;  /* 0x000000787b4b723e */ /* 0x004ff200000000ff */
[----:B------:R-:W-:Y:S10]  /*1f9a0*/  MUFU.EX2 R111, R100 ;  /* 0x00000064006f7308 */ /* 0x000ff40000000800 */
[----:B------:R-:W-:Y:S10]  /*1f9b0*/  MUFU.EX2 R100, R143 ;  /* 0x0000008f00647308 */ /* 0x000ff40000000800 */
[----:B------:R-:W-:Y:S01]  /*1f9c0*/  MUFU.EX2 R103, R82 ;  /* 0x0000005200677308 */ /* 0x000fe20000000800 */
[----:B-1----:R2:W5:Y:S09]  /*1f9d0*/  LDL.LU R237, [R1+0xdc] ;  /* 0x0000dc0001ed7983 */ /* 0x0025720000300800 */
[----:B------:R-:W-:Y:S01]  /*1f9e0*/  MUFU.EX2 R106, R106 ;  /* 0x0000006a006a7308 */ /* 0x000fe20000000800 */
[----:B------:R2:W5:Y:S04]  /*1f9f0*/  LDL.LU R236, [R1+0xd8] ;  /* 0x0000d80001ec7983 */ /* 0x0005680000300800 */
[----:B------:R2:W5:Y:S01]  /*1fa00*/  LDL.LU R234, [R1+0xd4] ;  /* 0x0000d40001ea7983 */ /* 0x0005620000300800 */
[----:B----4-:R-:W-:Y:S01]  /*1fa10*/  FFMA.FTZ R2, R2, R74, R213 ;  /* 0x0000004a02027223 */ /* 0x010fe200000100d5 */
[----:B------:R-:W-:Y:S01]  /*1fa20*/  F2FP.F16.F32.PACK_AB R74, R132, R127 ;  /* 0x0000007f844a723e */ /* 0x000fe200000000ff */
[----:B---3--:R-:W-:Y:S01]  /*1fa30*/  FFMA.FTZ R0, R0, R73, R119 ;  /* 0x0000004900007223 */ /* 0x008fe20000010077 */
[----:B------:R-:W-:Y:S01]  /*1fa40*/  F2FP.F16.F32.PACK_AB R73, R126, R121 ;  /* 0x000000797e49723e */ /* 0x000fe200000000ff */
[----:B------:R-:W1:Y:S01]  /*1fa50*/  MUFU.EX2 R119, R83 ;  /* 0x0000005300777308 */ /* 0x000e620000000800 */
[----:B------:R-:W-:Y:S01]  /*1fa60*/  FFMA.FTZ R71, R3, R114, R212 ;  /* 0x0000007203477223 */ /* 0x000fe200000100d4 */
[----:B------:R-:W-:Y:S08]  /*1fa70*/  FADD.FTZ R3, R221, R2 ;  /* 0x00000002dd037221 */ /* 0x000ff00000010000 */
[----:B------:R-:W3:Y:S01]  /*1fa80*/  MUFU.EX2 R114, R101 ;  /* 0x0000006500727308 */ /* 0x000ee20000000800 */
[----:B------:R-:W-:Y:S01]  /*1fa90*/  FADD.FTZ R2, R215, R0 ;  /* 0x00000000d7027221 */ /* 0x000fe20000010000 */
[-C--:B------:R-:W-:Y:S08]  /*1faa0*/  HMMA.16816.F32 R4, R72, R84.reuse, R4 ;  /* 0x000000544804723c */ /* 0x080ff00000001804 */
[----:B------:R-:W-:Y:S01]  /*1fab0*/  MUFU.EX2 R101, R141 ;  /* 0x0000008d00657308 */ /* 0x000fe20000000800 */
[----:B------:R-:W-:Y:S01]  /*1fac0*/  FADD.FTZ R0, R225, R71 ;  /* 0x00000047e1007221 */ /* 0x000fe20000010000 */
[----:B------:R-:W-:Y:S01]  /*1fad0*/  FADD.FTZ R71, R113, R164 ;  /* 0x000000a471477221 */ /* 0x000fe20000010000 */
[----:B------:R-:W-:Y:S01]  /*1fae0*/  FADD.FTZ R2, R207, R2 ;  /* 0x00000002cf027221 */ /* 0x000fe20000010000 */
[----:B-1----:R-:W-:Y:S01]  /*1faf0*/  F2FP.F16.F32.PACK_AB R79, R119, R134 ;  /* 0x00000086774f723e */ /* 0x002fe200000000ff */
[----:B------:R-:W-:Y:S01]  /*1fb00*/  FADD.FTZ R0, R165, R0 ;  /* 0x00000000a5007221 */ /* 0x000fe20000010000 */
[----:B------:R-:W-:Y:S04]  /*1fb10*/  FADD.FTZ R71, R144, R71 ;  /* 0x0000004790477221 */ /* 0x000fe80000010000 */
[----:B------:R1:W4:Y:S01]  /*1fb20*/  MUFU.EX2 R113, R242 ;  /* 0x000000f200717308 */ /* 0x0003220000000800 */
        /* <DEDUP_REMOVED lines=8> */
[-C--:B------:R-:W-:Y:S01]  /*1fbb0*/  HMMA.16816.F32 R12, R76, R86.reuse, R12 ;  /* 0x000000564c0c723c */ /* 0x080fe2000000180c */
[----:B-1----:R-:W-:Y:S02]  /*1fbc0*/  IMAD.MOV.U32 R242, RZ, RZ, 0x40 ;  /* 0x00000040fff27424 */ /* 0x002fe400078e00ff */
[----:B------:R-:W-:Y:S01]  /*1fbd0*/  FADD.FTZ R0, R146, R2 ;  /* 0x0000000292007221 */ /* 0x000fe20000010000 */
[----:B------:R-:W-:Y:S01]  /*1fbe0*/  FADD.FTZ R3, R161, R3 ;  /* 0x00000003a1037221 */ /* 0x000fe20000010000 */
[----:B------:R-:W-:Y:S02]  /*1fbf0*/  LDSM.16.MT88.4 R144, [R232+0xb800] ;  /* 0x00b80000e890783b */ /* 0x000fe40000004200 */
[----:B------:R-:W-:Y:S01]  /*1fc00*/  FADD.FTZ R0, R173, R0 ;  /* 0x00000000ad007221 */ /* 0x000fe20000010000 */
[C---:B------:R-:W-:Y:S04]  /*1fc10*/  HMMA.16816.F32 R16, R72.reuse, R86, R16 ;  /* 0x000000564810723c */ /* 0x040fe80000001810 */
[----:B------:R-:W-:Y:S01]  /*1fc20*/  FADD.FTZ R3, R171, R3 ;  /* 0x00000003ab037221 */ /* 0x000fe20000010000 */
[----:B------:R-:W1:Y:S03]  /*1fc30*/  LDSM.16.MT88.4 R84, [R232+0xb000] ;  /* 0x00b00000e854783b */ /* 0x000e660000004200 */
[-C--:B------:R-:W-:Y:S03]  /*1fc40*/  HMMA.16816.F32 R20, R72, R92.reuse, R20 ;  /* 0x0000005c4814723c */ /* 0x080fe60000001814 */
[----:B------:R-:W-:Y:S01]  /*1fc50*/  FADD.FTZ R82, R172, R3 ;  /* 0x00000003ac527221 */ /* 0x000fe20000010000 */
[----:B------:R-:W-:Y:S02]  /*1fc60*/  FADD.FTZ R3, R231, R83 ;  /* 0x00000053e7037221 */ /* 0x000fe40000010000 */
[----:B------:R-:W-:Y:S01]  /*1fc70*/  MUFU.EX2 R83, R138 ;  /* 0x0000008a00537308 */ /* 0x000fe20000000800 */
[----:B------:R-:W-:Y:S01]  /*1fc80*/  FADD.FTZ R2, R199, R82 ;  /* 0x00000052c7027221 */ /* 0x000fe20000010000 */
        /* <DEDUP_REMOVED lines=12> */
[----:B------:R-:W-:Y:S03]  /*1fd50*/  LDSM.16.MT88.4 R92, [R136+0x3000] ;  /* 0x00300000885c783b */ /* 0x000fe60000004200 */
[----:B------:R-:W-:Y:S04]  /*1fd60*/  FADD.FTZ R3, R162, R82 ;  /* 0x00000052a2037221 */ /* 0x000fe80000010000 */
[-C--:B------:R-:W-:Y:S08]  /*1fd70*/  HMMA.16816.F32 R36, R72, R88.reuse, R36 ;  /* 0x000000584824723c */ /* 0x080ff00000001824 */
[C---:B------:R-:W-:Y:S08]  /*1fd80*/  HMMA.16816.F32 R40, R76.reuse, R88, R40 ;  /* 0x000000584c28723c */ /* 0x040ff00000001828 */
[-C--:B------:R-:W-:Y:S08]  /*1fd90*/  HMMA.16816.F32 R44, R76, R90.reuse, R44 ;  /* 0x0000005a4c2c723c */ /* 0x080ff0000000182c */
[C---:B------:R-:W-:Y:S01]  /*1fda0*/  HMMA.16816.F32 R48, R72.reuse, R90, R48 ;  /* 0x0000005a4830723c */ /* 0x040fe20000001830 */
[----:B------:R-:W2:Y:S07]  /*1fdb0*/  LDSM.16.MT88.4 R88, [R233+0xb000] ;  /* 0x00b00000e958783b */ /* 0x000eae0000004200 */
[-C--:B------:R-:W-:Y:S08]  /*1fdc0*/  HMMA.16816.F32 R52, R72, R96.reuse, R52 ;  /* 0x000000604834723c */ /* 0x080ff00000001834 */
[C---:B------:R-:W-:Y:S08]  /*1fdd0*/  HMMA.16816.F32 R56, R76.reuse, R96, R56 ;  /* 0x000000604c38723c */ /* 0x040ff00000001838 */
[-C--:B------:R-:W-:Y:S03]  /*1fde0*/  HMMA.16816.F32 R60, R76, R98.reuse, R60 ;  /* 0x000000624c3c723c */ /* 0x080fe6000000183c */
[----:B---3--:R-:W-:Y:S02]  /*1fdf0*/  F2FP.F16.F32.PACK_AB R77, R114, R109 ;  /* 0x0000006d724d723e */ /* 0x008fe400000000ff */
[----:B------:R-:W-:Y:S02]  /*1fe00*/  F2FP.F16.F32.PACK_AB R76, R116, R112 ;  /* 0x00000070744c723e */ /* 0x000fe400000000ff */
[----:B------:R-:W-:Y:S01]  /*1fe10*/  F2FP.F16.F32.PACK_AB R78, R118, R117 ;  /* 0x00000075764e723e */ /* 0x000fe200000000ff */
[----:B------:R-:W-:Y:S01]  /*1fe20*/  HMMA.16816.F32 R64, R72, R98, R64 ;  /* 0x000000624840723c */ /* 0x000fe20000001840 */
[----:B------:R-:W3:Y:S03]  /*1fe30*/  LDSM.16.MT88.4 R96, [R81+0x3000] ;  /* 0x003000005160783b */ /* 0x000ee60000004200 */
[----:B------:R-:W-:Y:S02]  /*1fe40*/  F2FP.F16.F32.PACK_AB R72, R115, R110 ;  /* 0x0000006e7348723e */ /* 0x000fe400000000ff */
[----:B------:R-:W-:Y:S02]  /*1fe50*/  F2FP.F16.F32.PACK_AB R73, R111, R103 ;  /* 0x000000676f49723e */ /* 0x000fe400000000ff */
[----:B----4-:R-:W-:Y:S02]  /*1fe60*/  F2FP.F16.F32.PACK_AB R74, R113, R104 ;  /* 0x00000068714a723e */ /* 0x010fe400000000ff */
[----:B------:R-:W-:Y:S02]  /*1fe70*/  F2FP.F16.F32.PACK_AB R75, R106, R105 ;  /* 0x000000696a4b723e */ /* 0x000fe400000000ff */
[----:B------:R-:W-:Y:S05]  /*1fe80*/  F2FP.F16.F32.PACK_AB R79, R108, R107 ;  /* 0x0000006b6c4f723e */ /* 0x000fea00000000ff */
[-C--:B-1----:R-:W-:Y:S08]  /*1fe90*/  HMMA.16816.F32 R4, R72, R84.reuse, R4 ;  /* 0x000000544804723c */ /* 0x082ff00000001804 */
[C---:B------:R-:W-:Y:S01]  /*1fea0*/  HMMA.16816.F32 R8, R76.reuse, R84, R8 ;  /* 0x000000544c08723c */ /* 0x040fe20000001808 */
[----:B------:R-:W1:Y:S10]  /*1feb0*/  MUFU.EX2 R85, R137 ;  /* 0x0000008900557308 */ /* 0x000e740000000800 */
[----:B------:R4:W-:Y:S01]  /*1fec0*/  MUFU.EX2 R84, R241 ;  /* 0x000000f100547308 */ /* 0x0009e20000000800 */
[-C--:B------:R-:W-:Y:S03]  /*1fed0*/  HMMA.16816.F32 R12, R76, R86.reuse, R12 ;  /* 0x000000564c0c723c */ /* 0x080fe6000000180c */
[----:B-1----:R-:W-:Y:S05]  /*1fee0*/  F2FP.F16.F32.PACK_AB R151, R83, R85 ;  /* 0x000000555397723e */ /* 0x002fea00000000ff */
[C---:B------:R-:W-:Y:S01]  /*1fef0*/  HMMA.16816.F32 R16, R72.reuse, R86, R16 ;  /* 0x000000564810723c */ /* 0x040fe20000001810 */
[----:B------:R-:W-:Y:S01]  /*1ff00*/  MUFU.EX2 R87, R129 ;  /* 0x0000008100577308 */ /* 0x000fe20000000800 */
[----:B----4-:R-:W1:Y:S09]  /*1ff10*/  S2R R241, SR_TID.X ;  /* 0x0000000000f17919 */ /* 0x010e720000002100 */
[----:B------:R-:W-:Y:S01]  /*1ff20*/  MUFU.EX2 R86, R130 ;  /* 0x0000008200567308 */ /* 0x000fe20000000800 */
[-C--:B--2---:R-:W-:Y:S08]  /*1ff30*/  HMMA.16816.F32 R20, R72, R88.reuse, R20 ;  /* 0x000000584814723c */ /* 0x084ff00000001814 */
[C---:B------:R-:W-:Y:S01]  /*1ff40*/  HMMA.16816.F32 R24, R76.reuse, R88, R24 ;  /* 0x000000584c18723c */ /* 0x040fe20000001818 */
[----:B------:R2:W4:Y:S10]  /*1ff50*/  MUFU.EX2 R88, R140 ;  /* 0x0000008c00587308 */ /* 0x0005340000000800 */
[----:B------:R3:W-:Y:S01]  /*1ff60*/  MUFU.EX2 R89, R240 ;  /* 0x000000f000597308 */ /* 0x0007e20000000800 */
[-C--:B------:R-:W-:Y:S01]  /*1ff70*/  HMMA.16816.F32 R28, R76, R90.reuse, R28 ;  /* 0x0000005a4c1c723c */ /* 0x080fe2000000181c */
[----:B--2---:R-:W2:Y:S07]  /*1ff80*/  LDSM.16.MT88.4 R140, [R233+0xb800] ;  /* 0x00b80000e98c783b */ /* 0x004eae0000004200 */
[C---:B------:R-:W-:Y:S01]  /*1ff90*/  HMMA.16816.F32 R32, R72.reuse, R90, R32 ;  /* 0x0000005a4820723c */ /* 0x040fe20000001820 */
[----:B------:R3:W-:Y:S03]  /*1ffa0*/  MUFU.EX2 R91, R238 ;  /* 0x000000ee005b7308 */ /* 0x0007e60000000800 */
[----:B----4-:R-:W-:Y:S07]  /*1ffb0*/  F2FP.F16.F32.PACK_AB R196, R101, R88 ;  /* 0x0000005865c4723e */ /* 0x010fee00000000ff */
[----:B------:R-:W4:Y:S01]  /*1ffc0*/  MUFU.EX2 R90, R131 ;  /* 0x00000083005a7308 */ /* 0x000f220000000800 */
[----:B-1----:R-:W-:Y:S01]  /*1ffd0*/  LOP3.LUT R241, R241, 0x8, RZ, 0xc0, !PT ;  /* 0x00000008f1f17812 */ /* 0x002fe200078ec0ff */
[----:B---3--:R-:W1:Y:S01]  /*1ffe0*/  S2R R240, SR_TID.X ;  /* 0x0000000000f07919 */ /* 0x008e620000002100 */
[-C--:B------:R-:W-:Y:S01]  /*1fff0*/  HMMA.16816.F32 R36, R72, R92.reuse, R36 ;  /* 0x0000005c4824723c */ /* 0x080fe20000001824 */
[----:B------:R-:W3:Y:S07]  /*20000*/  S2R R238, SR_TID.X ;  /* 0x0000000000ee7919 */ /* 0x000eee0000002100 */
[C---:B------:R-:W-:Y:S01]  /*20010*/  HMMA.16816.F32 R40, R76.reuse, R92, R40 ;  /* 0x0000005c4c28723c */ /* 0x040fe20000001828 */
[----:B------:R-:W-:Y:S03]  /*20020*/  MUFU.EX2 R92, R239 ;  /* 0x000000ef005c7308 */ /* 0x000fe60000000800 */
[----:B----4-:R-:W-:Y:S07]  /*20030*/  F2FP.F16.F32.PACK_AB R149, R90, R87 ;  /* 0x000000575a95723e */ /* 0x010fee00000000ff */
[----:B------:R-:W4:Y:S01]  /*20040*/  MUFU.EX2 R93, R133 ;  /* 0x00000085005d7308 */ /* 0x000f220000000800 */
[-C--:B------:R-:W-:Y:S08]  /*20050*/  HMMA.16816.F32 R44, R76, R94.reuse, R44 ;  /* 0x0000005e4c2c723c */ /* 0x080ff0000000182c */
[C---:B------:R-:W-:Y:S04]  /*20060*/  HMMA.16816.F32 R48, R72.reuse, R94, R48 ;  /* 0x0000005e4830723c */ /* 0x040fe80000001830 */
[----:B----4-:R-:W-:Y:S01]  /*20070*/  F2FP.F16.F32.PACK_AB R197, R93, R86 ;  /* 0x000000565dc5723e */ /* 0x010fe200000000ff */
        /* <DEDUP_REMOVED lines=9> */
[----:B------:R4:W2:Y:S01]  /*20110*/  MUFU.EX2 R77, R139 ;  /* 0x0000008b004d7308 */ /* 0x0008a20000000800 */
        /* <DEDUP_REMOVED lines=9> */
[----:B----4-:R-:W1:Y:S01]  /*201b0*/  LDSM.16.MT88.4 R136, [R136+0x3800] ;  /* 0x003800008888783b */ /* 0x010e620000004200 */
[----:B--2---:R-:W-:Y:S02]  /*201c0*/  F2FP.F16.F32.PACK_AB R199, R78, R77 ;  /* 0x0000004d4ec7723e */ /* 0x004fe400000000ff */
        /* <DEDUP_REMOVED lines=110> */
.L_x_936:
        /* <DEDUP_REMOVED lines=233> */
.L_x_940:
        /* <DEDUP_REMOVED lines=63> */
.L_x_942:
[----:B------:R-:W-:Y:S05]  /*21b30*/  BSYNC.RECONVERGENT B0 ;  /* 0x0000000000007941 */ /* 0x000fea0003800200 */
.L_x_941:
        /* <DEDUP_REMOVED lines=39> */
.L_x_944:
[----:B------:R-:W-:Y:S05]  /*21db0*/  BSYNC.RECONVERGENT B0 ;  /* 0x0000000000007941 */ /* 0x000fea0003800200 */
.L_x_943:
        /* <DEDUP_REMOVED lines=18> */
.L_x_946:
[----:B------:R-:W-:Y:S05]  /*21ee0*/  BSYNC.RECONVERGENT B0 ;  /* 0x0000000000007941 */ /* 0x000fea0003800200 */
.L_x_945:
        /* <DEDUP_REMOVED lines=16> */
.L_x_948:
[----:B------:R-:W-:Y:S05]  /*21ff0*/  BSYNC.RECONVERGENT B0 ;  /* 0x0000000000007941 */ /* 0x000fea0003800200 */
.L_x_947:
        /* <DEDUP_REMOVED lines=16> */
.L_x_950:
[----:B------:R-:W-:Y:S05]  /*22100*/  BSYNC.RECONVERGENT B0 ;  /* 0x0000000000007941 */ /* 0x000fea0003800200 */
.L_x_949:
        /* <DEDUP_REMOVED lines=16> */
.L_x_952:
[----:B------:R-:W-:Y:S05]  /*22210*/  BSYNC.RECONVERGENT B0 ;  /* 0x0000000000007941 */ /* 0x000fea0003800200 */
.L_x_951:
        /* <DEDUP_REMOVED lines=16> */
.L_x_954:
[----:B------:R-:W-:Y:S05]  /*22320*/  BSYNC.RECONVERGENT B0 ;  /* 0x0000000000007941 */ /* 0x000fea0003800200 */
.L_x_953:
        /* <DEDUP_REMOVED lines=16> */
.L_x_956:
[----:B------:R-:W-:Y:S05]  /*22430*/  BSYNC.RECONVERGENT B0 ;  /* 0x0000000000007941 */ /* 0x000fea0003800200 */
.L_x_955:
        /* <DEDUP_REMOVED lines=15> */
.L_x_957:
        /* <DEDUP_REMOVED lines=13> */
.L_x_2697:


//--------------------- .text._ZN5flash16flash_fwd_kernelI23Flash_fwd_kernel_traitsILi64ELi128ELi128ELi4ELb0ELb0EN7cutlass6half_tE19Flash_kernel_traitsILi64ELi128ELi128ELi4ES3_EELb0ELb0ELb1ELb1ELb0ELb0ELb0ELb0EEEvNS_16Flash_fwd_paramsE --------------------------
	.section	.text._ZN5flash16flash_fwd_kernelI23Flash_fwd_kernel_traitsILi64ELi128ELi128ELi4ELb0ELb0EN7cutlass6half_tE19Flash_kernel_traitsILi64ELi128ELi128ELi4ES3_EELb0ELb0ELb1ELb1ELb0ELb0ELb0ELb0EEEvNS_16Flash_fwd_paramsE,"ax",@progbits
	.align	128
        .global         _ZN5flash16flash_fwd_kernelI23Flash_fwd_kernel_traitsILi64ELi128ELi128ELi4ELb0ELb0EN7cutlass6half_tE19Flash_kernel_traitsILi64ELi128ELi128ELi4ES3_EELb0ELb0ELb1ELb1ELb0ELb0ELb0ELb0EEEvNS_16Flash_fwd_paramsE
        .type           _ZN5flash16flash_fwd_kernelI23Flash_fwd_kernel_traitsILi64ELi128ELi128ELi4ELb0ELb0EN7cutlass6half_tE19Flash_kernel_traitsILi64ELi128ELi128ELi4ES3_EELb0ELb0ELb1ELb1ELb0ELb0ELb0ELb0EEEvNS_16Flash_fwd_paramsE,@function
        .size           _ZN5flash16flash_fwd_kernelI23Flash_fwd_kernel_traitsILi64ELi128ELi128ELi4ELb0ELb0EN7cutlass6half_tE19Flash_kernel_traitsILi64ELi128ELi128ELi4ES3_EELb0ELb0ELb1ELb1ELb0ELb0ELb0ELb0EEEvNS_16Flash_fwd_paramsE,(.L_x_2698 - _ZN5flash16flash_fwd_kernelI23Flash_fwd_kernel_traitsILi64ELi128ELi128ELi4ELb0ELb0EN7cutlass6half_tE19Flash_kernel_traitsILi64ELi128ELi128ELi4ES3_EELb0ELb0ELb1ELb1ELb0ELb0ELb0ELb0EEEvNS_16Flash_fwd_paramsE)
        .other          _ZN5flash16flash_fwd_kernelI23Flash_fwd_kernel_traitsILi64ELi128ELi128ELi4ELb0ELb0EN7cutlass6half_tE19Flash_kernel_traitsILi64ELi128ELi128ELi4ES3_EELb0ELb0ELb1ELb1ELb0ELb0ELb0ELb0EEEvNS_16Flash_fwd_paramsE,@"STO_CUDA_ENTRY STV_DEFAULT"
_ZN5flash16flash_fwd_kernelI23Flash_fwd_kernel_traitsILi64ELi128ELi128ELi4ELb0ELb0EN7cutlass6half_tE19Flash_kernel_traitsILi64ELi128ELi128ELi4ES3_EELb0ELb0ELb1ELb1ELb0ELb0ELb0ELb0EEEvNS_16Flash_fwd_paramsE:
.text._ZN5flash16flash_fwd_kernelI23Flash_fwd_kernel_traitsILi64ELi128ELi128ELi4ELb0ELb0EN7cutlass6half_tE19Flash_kernel_traitsILi64ELi128ELi128ELi4ES3_EELb0ELb0ELb1ELb1ELb0ELb0ELb0ELb0EEEvNS_16Flash_fwd_paramsE:
        /* <DEDUP_REMOVED lines=13> */
[----:B------:R-:W2:Y:S01]  /*00d0*/  LDCU.64 UR22, c[0x0][0x358] ;  /* 0x00006b00ff1677ac */ /* 0x000ea20008000a00 */
[----:B------:R-:W-:Y:S02]  /*00e0*/  UISETP.NE.AND.EX UP4, UPT, UR11, URZ, UPT, UP4 ;  /* 0x000000ff0b00728c */ /* 0x000fe4000bf85340 */
[----:B------:R-:W-:Y:S02]  /*00f0*/  UISETP.NE.AND.EX UP3, UPT, UR9, URZ, UPT, UP3 ;  /* 0x000000ff0900728c */ /* 0x000fe4000bf65330 */
[----:B---3--:R-:W-:Y:S02]  /*0100*/  UIMAD.WIDE.U32 UR14, UR21, 0x4, UR14 ;  /* 0x00000004150e78a5 */ /* 0x008fe4000f8e000e */
[----:B------:R-:W-:Y:S01]  /*0110*/  PLOP3.LUT P2, PT, PT, PT, UP4, 0x80, 0x8 ;  /* 0x000000000008781c */ /* 0x000fe20003f4f048 */
[----:B------:R-:W-:-:S02]  /*0120*/  USHF.L.U32 UR11, UR21, 0x2, URZ ;  /* 0x00000002150b7899 */ /* 0x000fc400080006ff */
[----:B----4-:R-:W-:Y:S01]  /*0130*/  UISETP.NE.AND UP5, UPT, UR12, URZ, UPT ;  /* 0x000000ff0c00728c */ /* 0x010fe2000bfa5270 */
[----:B------:R-:W-:Y:S01]  /*0140*/  IMAD.U32 R2, RZ, RZ, UR14 ;  /* 0x0000000eff027e24 */ /* 0x000fe2000f8e00ff */
[----:B------:R-:W-:Y:S01]  /*0150*/  UISETP.EQ.U32.AND UP2, UPT, UR6, URZ, UPT ;  /* 0x000000ff0600728c */ /* 0x000fe2000bf42070 */
[----:B------:R-:W-:Y:S01]  /*0160*/  IMAD.U32 R3, RZ, RZ, UR15 ;  /* 0x0000000fff037e24 */ /* 0x000fe2000f8e00ff */
[----:B------:R-:W-:Y:S02]  /*0170*/  USHF.R.U32.HI UR10, URZ, 0x1e, UR21 ;  /* 0x0000001eff0a7899 */ /* 0x000fe40008011615 */
[----:B------:R-:W-:Y:S01]  /*0180*/  @UP3 UIADD3 UR12, UP1, UPT, UR11, UR8, URZ ;  /* 0x000000080b0c3290 */ /* 0x000fe2000ff3e0ff */
[----:B------:R-:W-:Y:S01]  /*0190*/  PLOP3.LUT P1, PT, PT, PT, UP3, 0x80, 0x8 ;  /* 0x000000000008781c */ /* 0x000fe20003f2f038 */
[----:B------:R-:W-:Y:S01]  /*01a0*/  UISETP.EQ.OR.EX UP2, UPT, UR7, URZ, !UP5, UP2 ;  /* 0x000000ff0700728c */ /* 0x000fe2000ef42720 */
[----:B--2---:R-:W2:Y:S01]  /*01b0*/  @P4 LDG.E R5, desc[UR22][R2.64] ;  /* 0x0000001602054981 */ /* 0x004ea2000c1e1900 */
[----:B-1----:R-:W-:-:S02]  /*01c0*/  UISETP.NE.U32.AND UP0, UPT, UR4, URZ, UPT ;  /* 0x000000ff0400728c */ /* 0x002fc4000bf05070 */
[----:B------:R-:W-:Y:S02]  /*01d0*/  @UP3 UIADD3.X UR13, UPT, UPT, UR10, UR9, URZ, UP1, !UPT ;  /* 0x000000090a0d3290 */ /* 0x000fe40008ffe4ff */
[----:B------:R-:W-:Y:S01]  /*01e0*/  UIADD3 UR8, UP1, UPT, UR11, UR6, URZ ;  /* 0x000000060b087290 */ /* 0x000fe2000ff3e0ff */
[----:B------:R-:W-:Y:S01]  /*01f0*/  PLOP3.LUT P3, PT, PT, PT, UP2, 0x80, 0x8 ;  /* 0x000000000008781c */ /* 0x000fe20003f6f028 */
[----:B------:R-:W-:Y:S01]  /*0200*/  UISETP.NE.AND.EX UP0, UPT, UR5, URZ, UPT, UP0 ;  /* 0x000000ff0500728c */ /* 0x000fe2000bf05300 */
[----:B------:R-:W-:Y:S01]  /*0210*/  IMAD.U32 R6, RZ, RZ, UR12 ;  /* 0x0000000cff067e24 */ /* 0x000fe2000f8e00ff */
[----:B------:R-:W-:Y:S01]  /*0220*/  UIADD3.X UR9, UPT, UPT, UR10, UR7, URZ, UP1, !UPT ;  /* 0x000000070a097290 */ /* 0x000fe20008ffe4ff */
[----:B------:R-:W-:Y:S01]  /*0230*/  IMAD.U32 R7, RZ, RZ, UR13 ;  /* 0x0000000dff077e24 */ /* 0x000fe2000f8e00ff */
[----:B------:R-:W3:Y:S07]  /*0240*/  @P2 LDG.E R2, desc[UR22][R2.64+0x4] ;  /* 0x0000041602022981 */ /* 0x000eee000c1e1900 */
[----:B------:R-:W-:Y:S01]  /*0250*/  @UP0 UIADD3 UR4, UP1, UPT, UR11, UR4, URZ ;  /* 0x000000040b040290 */ /* 0x000fe2000ff3e0ff */
[----:B------:R-:W-:-:S03]  /*0260*/  PLOP3.LUT P0, PT, PT, PT, UP0, 0x80, 0x8 ;  /* 0x000000000008781c */ /* 0x000fc60003f0f008 */
[----:B------:R-:W-:Y:S02]  /*0270*/  @UP0 UIADD3.X UR5, UPT, UPT, UR10, UR5, URZ, UP1, !UPT ;  /* 0x000000050a050290 */ /* 0x000fe40008ffe4ff */
[----:B------:R-:W-:-:S04]  /*0280*/  IMAD.U32 R8, RZ, RZ, UR4 ;  /* 0x00000004ff087e24 */ /* 0x000fc8000f8e00ff */
[----:B------:R-:W-:-:S05]  /*0290*/  IMAD.U32 R9, RZ, RZ, UR5 ;  /* 0x00000005ff097e24 */ /* 0x000fca000f8e00ff */
[----:B------:R-:W5:Y:S04]  /*02a0*/  @P0 LDG.E R0, desc[UR22][R8.64] ;  /* 0x0000001608000981 */ /* 0x000f68000c1e1900 */
[----:B------:R1:W4:Y:S02]  /*02b0*/  @P1 LDG.E R3, desc[UR22][R6.64] ;  /* 0x0000001606031981 */ /* 0x000324000c1e1900 */
[----:B-1----:R-:W-:Y:S01]  /*02c0*/  IMAD.U32 R6, RZ, RZ, UR8 ;  /* 0x00000008ff067e24 */ /* 0x002fe2000f8e00ff */
[----:B------:R-:W1:Y:S01]  /*02d0*/  S2UR UR27, SR_CTAID.X ;  /* 0x00000000001b79c3 */ /* 0x000e620000002500 */
[----:B------:R-:W-:Y:S01]  /*02e0*/  IMAD.U32 R7, RZ, RZ, UR9 ;  /* 0x00000009ff077e24 */ /* 0x000fe2000f8e00ff */
[----:B------:R-:W3:Y:S04]  /*02f0*/  @!UP4 LDCU UR17, c[0x0][0x434] ;  /* 0x00008680ff11c7ac */ /* 0x000ee80008000800 */
        /* <DEDUP_REMOVED lines=24> */
.L_x_958:
[----:B-----5:R-:W-:Y:S01]  /*0480*/  @P0 R2UR UR26, R0 ;  /* 0x00000000001a02ca */ /* 0x020fe200000e0000 */
[----:B------:R-:W-:Y:S01]  /*0490*/  @!UP0 UISETP.NE.U32.AND UP1, UPT, UR4, URZ, UPT ;  /* 0x000000ff0400828c */ /* 0x000fe2000bf25070 */
[----:B------:R-:W-:-:S13]  /*04a0*/  @!P1 EXIT ;  /* 0x000000000000994d */ /* 0x000fda0003800000 */
[----:B------:R-:W1:Y:S01]  /*04b0*/  LDCU UR24, c[0x0][0x504] ;  /* 0x0000a080ff1877ac */ /* 0x000e620008000800 */
[----:B------:R-:W2:Y:S01]  /*04c0*/  S2UR UR20, SR_CTAID.Z ;  /* 0x00000000001479c3 */ /* 0x000ea20000002700 */
[----:B------:R-:W3:Y:S01]  /*04d0*/  S2R R252, SR_TID.X ;  /* 0x0000000000fc7919 */ /* 0x000ee20000002100 */
        /* <DEDUP_REMOVED lines=51> */
.L_x_960:
        /* <DEDUP_REMOVED lines=14> */
[----:B---3--:R-:W-:Y:S01]  /*08f0*/  UIMAD UR25, UR25, UR8, URZ ;  /* 0x00000008191972a4 */ /* 0x008fe2000f8e02ff */
[----:B------:R-:W-:Y:S01]  /*0900*/  IADD3 R2, P2, PT, R2, UR12, RZ ;  /* 0x0000000c02027c10 */ /* 0x000fe2000ff5e0ff */
[----:B--2---:R-:W-:Y:S01]  /*0910*/  UIMAD UR6, UR21, UR6, URZ ;  /* 0x00000006150672a4 */ /* 0x004fe2000f8e02ff */
[----:B------:R-:W-:Y:S01]  /*0920*/  ISETP.GE.OR P5, PT, R252, UR17, P4 ;  /* 0x00000011fc007c0c */ /* 0x000fe2000a7a6670 */
[----:B------:R-:W-:Y:S02]  /*0930*/  USHF.R.S32.HI UR12, URZ, 0x1f, UR25 ;  /* 0x0000001fff0c7899 */ /* 0x000fe40008011419 */
[----:B------:R-:W-:Y:S01]  /*0940*/  IMAD.X R3, RZ, RZ, UR9, P2 ;  /* 0x00000009ff037e24 */ /* 0x000fe200090e06ff */
[----:B------:R-:W-:Y:S01]  /*0950*/  USEL UR9, UR6, UR16, !UP0 ;  /* 0x0000001006097287 */ /* 0x000fe2000c000000 */
[----:B-----5:R-:W-:Y:S01]  /*0960*/  IMAD.U32 R6, RZ, RZ, UR4 ;  /* 0x00000004ff067e24 */ /* 0x020fe2000f8e00ff */
[----:B----4-:R-:W-:Y:S01]  /*0970*/  UIMAD UR4, UR20, UR10, URZ ;  /* 0x0000000a140472a4 */ /* 0x010fe2000f8e02ff */
[----:B------:R-:W-:Y:S01]  /*0980*/  IMAD.U32 R8, RZ, RZ, UR5 ;  /* 0x00000005ff087e24 */ /* 0x000fe2000f8e00ff */
[----:B------:R-:W-:Y:S01]  /*0990*/  USHF.R.S32.HI UR5, URZ, 0x1f, UR9 ;  /* 0x0000001fff057899 */ /* 0x000fe20008011409 */
[----:B------:R-:W-:Y:S01]  /*09a0*/  IMAD.WIDE.U32 R6, R6, UR20, R2 ;  /* 0x0000001406067c25 */ /* 0x000fe2000f8e0002 */
[----:B------:R-:W-:Y:S01]  /*09b0*/  @!UP1 UIMAD UR4, UR21, UR13, UR4 ;  /* 0x0000000d150492a4 */ /* 0x000fe2000f8e0204 */
[----:B------:R-:W-:Y:S01]  /*09c0*/  ISETP.GE.OR P3, PT, R252, UR17, P1 ;  /* 0x00000011fc007c0c */ /* 0x000fe20008f66670 */
[----:B------:R-:W-:Y:S01]  /*09d0*/  USEL UR9, UR9, URZ, UP1 ;  /* 0x000000ff09097287 */ /* 0x000fe20008800000 */
[C---:B------:R-:W-:Y:S01]  /*09e0*/  ISETP.GE.OR P0, PT, R5.reuse, UR17, P1 ;  /* 0x0000001105007c0c */ /* 0x040fe20008f06670 */
[----:B------:R-:W-:Y:S01]  /*09f0*/  USEL UR5, UR5, URZ, UP1 ;  /* 0x000000ff05057287 */ /* 0x000fe20008800000 */
[----:B------:R-:W-:Y:S01]  /*0a00*/  ISETP.GE.OR P6, PT, R4, UR17, P1 ;  /* 0x0000001104007c0c */ /* 0x000fe20008fc6670 */
[----:B------:R-:W-:Y:S01]  /*0a10*/  USHF.R.S32.HI UR6, URZ, 0x1f, UR4 ;  /* 0x0000001fff067899 */ /* 0x000fe20008011404 */
[----:B------:R-:W-:Y:S01]  /*0a20*/  ISETP.GE.OR P2, PT, R5, UR17, P4 ;  /* 0x0000001105007c0c */ /* 0x000fe2000a746670 */
[----:B------:R-:W-:Y:S01]  /*0a30*/  UIADD3 UR9, UP1, UP0, UR25, UR9, UR4 ;  /* 0x0000000919097290 */ /* 0x000fe2000f83e004 */
[----:B------:R-:W-:Y:S01]  /*0a40*/  IMAD R9, R8, UR20, R7 ;  /* 0x0000001408097c24 */ /* 0x000fe2000f8e0207 */
[----:B------:R-:W-:-:S02]  /*0a50*/  UIMAD.WIDE.U32 UR10, UR27, 0x80, URZ ;  /* 0x000000801b0a78a5 */ /* 0x000fc4000f8e00ff */
        /* <DEDUP_REMOVED lines=13> */
.L_x_962:
[----:B------:R-:W-:Y:S05]  /*0b30*/  BSYNC.RECONVERGENT B0 ;  /* 0x0000000000007941 */ /* 0x000fea0003800200 */
.L_x_961:
        /* <DEDUP_REMOVED lines=17> */
.L_x_964:
[----:B------:R-:W-:Y:S05]  /*0c50*/  BSYNC.RECONVERGENT B0 ;  /* 0x0000000000007941 */ /* 0x000fea0003800200 */
.L_x_963:
[----:B------:R-:W-:Y:S01]  /*0c60*/  BSSY.RECONVERGENT B0, `(.L_x_965) ;  /* 0x0000011000007945 */ /* 0x000fe20003800200 */
[----:B------:R-:W-:Y:S02]  /*0c70*/  ISETP.GE.OR P2, PT, R14, UR17, P4 ;  /* 0x000000110e007c0c */ /* 0x000fe4000a746670 */
[----:B--2---:R-:W-:Y:S01]  /*0c80*/  IADD3 R13, PT, PT, R252, 0x40, RZ ;  /* 0x00000040fc0d7810 */ /* 0x004fe20007ffe0ff */
        /* <DEDUP_REMOVED lines=14> */
.L_x_966:
[----:B------:R-:W-:Y:S05]  /*0d70*/  BSYNC.RECONVERGENT B0 ;  /* 0x0000000000007941 */ /* 0x000fea0003800200 */
.L_x_965:
[----:B------:R-:W-:Y:S01]  /*0d80*/  BSSY.RECONVERGENT B0, `(.L_x_967) ;  /* 0x0000011000007945 */ /* 0x000fe20003800200 */
[----:B------:R-:W-:Y:S02]  /*0d90*/  ISETP.GE.OR P5, PT, R13, UR17, P4 ;  /* 0x000000110d007c0c */ /* 0x000fe4000a7a6670 */
[----:B------:R-:W-:Y:S01]  /*0da0*/  IADD3 R12, PT, PT, R252, 0x50, RZ ;  /* 0x00000050fc0c7810 */ /* 0x000fe20007ffe0ff */
[----:B------:R-:W-:Y:S05]  /*0db0*/  @P2 BRA `(.L_x_968) ;  /* 0x0000000000342947 */ /* 0x000fea0003800000 */
[----:B------:R-:W3:Y:S01]  /*0dc0*/  LDCU.64 UR6, c[0x0][0x408] ;  /* 0x00008100ff0677ac */ /* 0x000ee20008000a00 */
[----:B-1----:R-:W-:Y:S01]  /*0dd0*/  IADD3 R3, P2, PT, R0, 0x30, RZ ;  /* 0x0000003000037810 */ /* 0x002fe20007f5e0ff */
[----:B------:R-:W-:Y:S01]  /*0de0*/  IMAD.MOV.U32 R10, RZ, RZ, R6 ;  /* 0x000000ffff0a7224 */ /* 0x000fe200078e0006 */
[----:B------:R-:W-:Y:S01]  /*0df0*/  MOV R11, R9 ;  /* 0x00000009000b7202 */ /* 0x000fe20000000f00 */
[----:B------:R-:W2:Y:S02]  /*0e00*/  LDCU.64 UR4, c[0x0][0x3f0] ;  /* 0x00007e00ff0477ac */ /* 0x000ea40008000a00 */
[----:B------:R-:W-:-:S04]  /*0e10*/  IMAD.X R2, RZ, RZ, UR11, P2 ;  /* 0x0000000bff027e24 */ /* 0x000fc800090e06ff */
[----:B---3--:R-:W-:Y:S02]  /*0e20*/  IMAD R2, R2, UR6, RZ ;  /* 0x0000000602027c24 */ /* 0x008fe4000f8e02ff */
[----:B------:R-:W-:-:S04]  /*0e30*/  IMAD.WIDE.U32 R10, R3, UR6, R10 ;  /* 0x00000006030a7c25 */ /* 0x000fc8000f8e000a */
[----:B------:R-:W-:Y:S01]  /*0e40*/  IMAD R2, R3, UR7, R2 ;  /* 0x0000000703027c24 */ /* 0x000fe2000f8e0202 */
[----:B--2---:R-:W-:-:S04]  /*0e50*/  LEA R16, P2, R10, UR4, 0x1 ;  /* 0x000000040a107c11 */ /* 0x004fc8000f8408ff */
[----:B------:R-:W-:-:S04]  /*0e60*/  IADD3 R2, PT, PT, R11, R2, RZ ;  /* 0x000000020b027210 */ /* 0x000fc80007ffe0ff */
[----:B------:R-:W-:-:S05]  /*0e70*/  LEA.HI.X R17, R10, UR5, R2, 0x1, P2 ;  /* 0x000000050a117c11 */ /* 0x000fca00090f0c02 */
[----:B------:R3:W-:Y:S02]  /*0e80*/  STG.E.128 desc[UR22][R16.64], RZ ;  /* 0x000000ff10007986 */ /* 0x0007e4000c101d16 */
.L_x_968:
[----:B------:R-:W-:Y:S05]  /*0e90*/  BSYNC.RECONVERGENT B0 ;  /* 0x0000000000007941 */ /* 0x000fea0003800200 */
.L_x_967:
[----:B------:R-:W-:Y:S01]  /*0ea0*/  BSSY.RECONVERGENT B0, `(.L_x_969) ;  /* 0x0000012000007945 */ /* 0x000fe20003800200 */
[----:B------:R-:W-:Y:S01]  /*0eb0*/  ISETP.GE.OR P2, PT, R12, UR17, P4 ;  /* 0x000000110c007c0c */ /* 0x000fe2000a746670 */
[C---:B------:R-:W-:Y:S01]  /*0ec0*/  VIADD R11, R252.reuse, 0x60 ;  /* 0x00000060fc0b7836 */ /* 0x040fe20000000000 */
[----:B------:R-:W-:Y:S01]  /*0ed0*/  IADD3 R10, PT, PT, R252, 0x70, RZ ;  /* 0x00000070fc0a7810 */ /* 0x000fe20007ffe0ff */
[----:B------:R-:W-:Y:S05]  /*0ee0*/  @P5 BRA `(.L_x_970) ;  /* 0x0000000000345947 */ /* 0x000fea0003800000 */
[----:B------:R-:W4:Y:S01]  /*0ef0*/  LDCU.64 UR6, c[0x0][0x408] ;  /* 0x00008100ff0677ac */ /* 0x000f220008000a00 */
[----:B-1----:R-:W-:Y:S01]  /*0f00*/  IADD3 R3, P5, PT, R0, 0x40, RZ ;  /* 0x0000004000037810 */ /* 0x002fe20007fbe0ff */
[----:B--23--:R-:W-:Y:S01]  /*0f10*/  IMAD.MOV.U32 R16, RZ, RZ, R6 ;  /* 0x000000ffff107224 */ /* 0x00cfe200078e0006 */
        /* <DEDUP_REMOVED lines=10> */
.L_x_970:
[----:B------:R-:W-:Y:S05]  /*0fc0*/  BSYNC.RECONVERGENT B0 ;  /* 0x0000000000007941 */ /* 0x000fea0003800200 */
.L_x_969:
[----:B------:R-:W-:Y:S01]  /*0fd0*/  BSSY.RECONVERGENT B0, `(.L_x_971) ;  /* 0x0000011000007945 */ /* 0x000fe20003800200 */
[----:B------:R-:W-:Y:S02]  /*0fe0*/  ISETP.GE.OR P5, PT, R11, UR17, P4 ;  /* 0x000000110b007c0c */ /* 0x000fe4000a7a6670 */
[----:B------:R-:W-:Y:S01]  /*0ff0*/  ISETP.GE.OR P4, PT, R10, UR17, P4 ;  /* 0x000000110a007c0c */ /* 0x000fe2000a786670 */
[----:B------:R-:W-:-:S12]  /*1000*/  @P2 BRA `(.L_x_972) ;  /* 0x0000000000342947 */ /* 0x000fd80003800000 */
[----:B------:R-:W5:Y:S01]  /*1010*/  LDCU.64 UR6, c[0x0][0x408] ;  /* 0x00008100ff0677ac */ /* 0x000f620008000a00 */
[----:B-1----:R-:W-:Y:S01]  /*1020*/  IADD3 R3, P2, PT, R0, 0x50, RZ ;  /* 0x0000005000037810 */ /* 0x002fe20007f5e0ff */
[----:B--23--:R-:W-:Y:S01]  /*1030*/  IMAD.MOV.U32 R16, RZ, RZ, R6 ;  /* 0x000000ffff107224 */ /* 0x00cfe200078e0006 */
[----:B------:R-:W-:Y:S01]  /*1040*/  MOV R17, R9 ;  /* 0x0000000900117202 */ /* 0x000fe20000000f00 */
[----:B------:R-:W4:Y:S02]  /*1050*/  LDCU.64 UR4, c[0x0][0x3f0] ;  /* 0x00007e00ff0477ac */ /* 0x000f240008000a00 */
[----:B------:R-:W-:-:S04]  /*1060*/  IMAD.X R2, RZ, RZ, UR11, P2 ;  /* 0x0000000bff027e24 */ /* 0x000fc800090e06ff */
[----:B-----5:R-:W-:Y:S02]  /*1070*/  IMAD R2, R2, UR6, RZ ;  /* 0x0000000602027c24 */ /* 0x020fe4000f8e02ff */
[----:B------:R-:W-:-:S04]  /*1080*/  IMAD.WIDE.U32 R16, R3, UR6, R16 ;  /* 0x0000000603107c25 */ /* 0x000fc8000f8e0010 */
[----:B------:R-:W-:Y:S01]  /*1090*/  IMAD R2, R3, UR7, R2 ;  /* 0x0000000703027c24 */ /* 0x000fe2000f8e0202 */
[----:B----4-:R-:W-:-:S04]  /*10a0*/  LEA R18, P2, R16, UR4, 0x1 ;  /* 0x0000000410127c11 */ /* 0x010fc8000f8408ff */
[----:B------:R-:W-:-:S04]  /*10b0*/  IADD3 R2, PT, PT, R17, R2, RZ ;  /* 0x0000000211027210 */ /* 0x000fc80007ffe0ff */
[----:B------:R-:W-:-:S05]  /*10c0*/  LEA.HI.X R19, R16, UR5, R2, 0x1, P2 ;  /* 0x0000000510137c11 */ /* 0x000fca00090f0c02 */
[----:B------:R1:W-:Y:S02]  /*10d0*/  STG.E.128 desc[UR22][R18.64], RZ ;  /* 0x000000ff12007986 */ /* 0x0003e4000c101d16 */
.L_x_972:
[----:B------:R-:W-:Y:S05]  /*10e0*/  BSYNC.RECONVERGENT B0 ;  /* 0x0000000000007941 */ /* 0x000fea0003800200 */
.L_x_971:
[----:B------:R-:W-:Y:S04]  /*10f0*/  BSSY.RECONVERGENT B0, `(.L_x_973) ;  /* 0x000000f000007945 */ /* 0x000fe80003800200 */
[----:B------:R-:W-:Y:S05]  /*1100*/  @P5 BRA `(.L_x_974) ;  /* 0x0000000000345947 */ /* 0x000fea0003800000 */
        /* <DEDUP_REMOVED lines=13> */
.L_x_974:
[----:B------:R-:W-:Y:S05]  /*11e0*/  BSYNC.RECONVERGENT B0 ;  /* 0x0000000000007941 */ /* 0x000fea0003800200 */
.L_x_973:
[----:B------:R-:W-:Y:S04]  /*11f0*/  BSSY.RECONVERGENT B0, `(.L_x_975) ;  /* 0x000000e000007945 */ /* 0x000fe80003800200 */
[----:B------:R-:W-:Y:S05]  /*1200*/  @P4 BRA `(.L_x_976) ;  /* 0x0000000000304947 */ /* 0x000fea0003800000 */
[----:B------:R-:W5:Y:S01]  /*1210*/  LDCU.64 UR6, c[0x0][0x408] ;  /* 0x00008100ff0677ac */ /* 0x000f620008000a00 */
[----:B-1----:R-:W-:Y:S02]  /*1220*/  IADD3 R2, P2, PT, R0, 0x70, RZ ;  /* 0x0000007000027810 */ /* 0x002fe40007f5e0ff */
[----:B------:R-:W-:Y:S01]  /*1230*/  MOV R7, R9 ;  /* 0x0000000900077202 */ /* 0x000fe20000000f00 */
[----:B------:R-:W1:Y:S01]  /*1240*/  LDCU.64 UR4, c[0x0][0x3f0] ;  /* 0x00007e00ff0477ac */ /* 0x000e620008000a00 */
[----:B------:R-:W-:-:S05]  /*1250*/  IADD3.X R0, PT, PT, RZ, UR11, RZ, P2, !PT ;  /* 0x0000000bff007c10 */ /* 0x000fca00097fe4ff */
[----:B-----5:R-:W-:Y:S02]  /*1260*/  IMAD R0, R0, UR6, RZ ;  /* 0x0000000600007c24 */ /* 0x020fe4000f8e02ff */
[----:B------:R-:W-:-:S04]  /*1270*/  IMAD.WIDE.U32 R6, R2, UR6, R6 ;  /* 0x0000000602067c25 */ /* 0x000fc8000f8e0006 */
[----:B------:R-:W-:Y:S01]  /*1280*/  IMAD R0, R2, UR7, R0 ;  /* 0x0000000702007c24 */ /* 0x000fe2000f8e0200 */
[----:B-1----:R-:W-:-:S04]  /*1290*/  LEA R2, P2, R6, UR4, 0x1 ;  /* 0x0000000406027c11 */ /* 0x002fc8000f8408ff */
[----:B------:R-:W-:-:S04]  /*12a0*/  IADD3 R0, PT, PT, R7, R0, RZ ;  /* 0x0000000007007210 */ /* 0x000fc80007ffe0ff */
[----:B------:R-:W-:-:S05]  /*12b0*/  LEA.HI.X R3, R6, UR5, R0, 0x1, P2 ;  /* 0x0000000506037c11 */ /* 0x000fca00090f0c00 */
[----:B------:R1:W-:Y:S02]  /*12c0*/  STG.E.128 desc[UR22][R2.64], RZ ;  /* 0x000000ff02007986 */ /* 0x0003e4000c101d16 */
.L_x_976:
[----:B------:R-:W-:Y:S05]  /*12d0*/  BSYNC.RECONVERGENT B0 ;  /* 0x0000000000007941 */ /* 0x000fea0003800200 */
.L_x_975:
        /* <DEDUP_REMOVED lines=10> */
.L_x_978:
[----:B------:R-:W-:Y:S05]  /*1380*/  BSYNC.RECONVERGENT B0 ;  /* 0x0000000000007941 */ /* 0x000fea0003800200 */
.L_x_977:
        /* <DEDUP_REMOVED lines=15> */
.L_x_980:
[----:B------:R-:W-:Y:S05]  /*1480*/  BSYNC.RECONVERGENT B0 ;  /* 0x0000000000007941 */ /* 0x000fea0003800200 */
.L_x_979:
        /* <DEDUP_REMOVED lines=10> */
.L_x_982:
[----:B------:R-:W-:Y:S05]  /*1530*/  BSYNC.RECONVERGENT B0 ;  /* 0x0000000000007941 */ /* 0x000fea0003800200 */
.L_x_981:
        /* <DEDUP_REMOVED lines=10> */
.L_x_984:
[----:B------:R-:W-:Y:S05]  /*15e0*/  BSYNC.RECONVERGENT B0 ;  /* 0x0000000000007941 */ /* 0x000fea0003800200 */
.L_x_983:
        /* <DEDUP_REMOVED lines=10> */
.L_x_986:
[----:B------:R-:W-:Y:S05]  /*1690*/  BSYNC.RECONVERGENT B0 ;  /* 0x0000000000007941 */ /* 0x000fea0003800200 */
.L_x_985:
        /* <DEDUP_REMOVED lines=10> */
.L_x_988:
[----:B------:R-:W-:Y:S05]  /*1740*/  BSYNC.RECONVERGENT B0 ;  /* 0x0000000000007941 */ /* 0x000fea0003800200 */
.L_x_987:
        /* <DEDUP_REMOVED lines=10> */
.L_x_990:
[----:B------:R-:W-:Y:S05]  /*17f0*/  BSYNC.RECONVERGENT B0 ;  /* 0x0000000000007941 */ /* 0x000fea0003800200 */
.L_x_989:
        /* <DEDUP_REMOVED lines=10> */
.L_x_959:
        /* <DEDUP_REMOVED lines=22> */
.L_x_991:
[----:B------:R-:W1:Y:S01]  /*1a00*/  LDCU.64 UR10, c[0x0][0x3b8] ;  /* 0x00007700ff0a77ac */ /* 0x000e620008000a00 */
[----:B------:R-:W-:-:S04]  /*1a10*/  UIADD3 UR13, UPT, UPT, UR28, UR29, URZ ;  /* 0x0000001d1c0d7290 */ /* 0x000fc8000fffe0ff */
[----:B-1----:R-:W-:Y:S02]  /*1a20*/  UIMAD.WIDE.U32 UR6, UR13, UR10, URZ ;  /* 0x0000000a0d0672a5 */ /* 0x002fe4000f8e00ff */
[----:B------:R-:W-:-:S04]  /*1a30*/  UIMAD UR13, UR13, UR11, URZ ;  /* 0x0000000b0d0d72a4 */ /* 0x000fc8000f8e02ff */
[----:B------:R-:W-:Y:S02]  /*1a40*/  UIADD3 UR13, UPT, UPT, UR7, UR13, URZ ;  /* 0x0000000d070d7290 */ /* 0x000fe4000fffe0ff */
.L_x_992:
        /* <DEDUP_REMOVED lines=13> */
[----:B------:R-:W-:-:S05]  /*1b20*/  IMAD.HI.U32 R8, R6, R3, RZ ;  /* 0x0000000306087227 */ /* 0x000fca00078e00ff */
[----:B------:R-:W-:-:S05]  /*1b30*/  IADD3 R2, PT, PT, -R8, RZ, RZ ;  /* 0x000000ff08027210 */ /* 0x000fca0007ffe1ff */
[----:B------:R-:W-:-:S05]  /*1b40*/  IMAD R2, R4, R2, R3 ;  /* 0x0000000204027224 */ /* 0x000fca00078e0203 */
[----:B------:R-:W-:-:S13]  /*1b50*/  ISETP.GT.U32.AND P1, PT, R4, R2, PT ;  /* 0x000000020400720c */ /* 0x000fda0003f24070 */
[----:B------:R-:W-:Y:S01]  /*1b60*/  @!P1 IMAD.IADD R2, R2, 0x1, -R4 ;  /* 0x0000000102029824 */ /* 0x000fe200078e0a04 */
[----:B------:R-:W-:Y:S02]  /*1b70*/  @!P1 IADD3 R8, PT, PT, R8, 0x1, RZ ;  /* 0x0000000108089810 */ /* 0x000fe40007ffe0ff */
[----:B------:R-:W-:Y:S02]  /*1b80*/  ISETP.NE.AND P1, PT, R0, RZ, PT ;  /* 0x000000ff0000720c */ /* 0x000fe40003f25270 */
[----:B------:R-:W-:Y:S02]  /*1b90*/  ISETP.GE.U32.AND P2, PT, R2, R4, PT ;  /* 0x000000040200720c */ /* 0x000fe40003f46070 */
[----:B------:R-:W-:-:S04]  /*1ba0*/  LOP3.LUT R2, R0, UR20, RZ, 0x3c, !PT ;  /* 0x0000001400027c12 */ /* 0x000fc8000f8e3cff */
[----:B------:R-:W-:-:S07]  /*1bb0*/  ISETP.GE.AND P0, PT, R2, RZ, PT ;  /* 0x000000ff0200720c */ /* 0x000fce0003f06270 */
[----:B------:R-:W-:-:S06]  /*1bc0*/  @P2 VIADD R8, R8, 0x1 ;  /* 0x0000000108082836 */ /* 0x000fcc0000000000 */
        /* <DEDUP_REMOVED lines=13> */
.L_x_993:
[----:B------:R-:W1:Y:S01]  /*1ca0*/  LDCU.64 UR8, c[0x0][0x3c0] ;  /* 0x00007800ff0877ac */ /* 0x000e620008000a00 */
[----:B------:R-:W-:-:S04]  /*1cb0*/  UIADD3 UR28, UPT, UPT, UR28, UR29, URZ ;  /* 0x0000001d1c1c7290 */ /* 0x000fc8000fffe0ff */
[----:B-1----:R-:W-:Y:S02]  /*1cc0*/  UIMAD.WIDE.U32 UR4, UR28, UR8, URZ ;  /* 0x000000081c0472a5 */ /* 0x002fe4000f8e00ff */
[----:B------:R-:W-:-:S04]  /*1cd0*/  UIMAD UR28, UR28, UR9, URZ ;  /* 0x000000091c1c72a4 */ /* 0x000fc8000f8e02ff */
[----:B------:R-:W-:-:S03]  /*1ce0*/  UIADD3 UR33, UPT, UPT, UR5, UR28, URZ ;  /* 0x0000001c05217290 */ /* 0x000fc6000fffe0ff */
[----:B------:R-:W-:-:S09]  /*1cf0*/  UMOV UR28, UR4 ;  /* 0x00000004001c7c82 */ /* 0x000fd20008000000 */
.L_x_994:
[----:B------:R-:W-:Y:S01]  /*1d00*/  IMAD.SHL.U32 R3, R252, 0x8, RZ ;  /* 0x00000008fc037824 */ /* 0x000fe200078e00ff */
[----:B------:R-:W1:Y:S01]  /*1d10*/  LDCU.64 UR30, c[0x0][0x3c8] ;  /* 0x00007900ff1e77ac */ /* 0x000e620008000a00 */
[----:B------:R-:W2:Y:S01]  /*1d20*/  S2UR UR32, SR_CgaCtaId ;  /* 0x00000000002079c3 */ /* 0x000ea20000008800 */
[----:B------:R-:W-:Y:S02]  /*1d30*/  BSSY.RECONVERGENT B0, `(.L_x_995) ;  /* 0x0000046000007945 */ /* 0x000fe40003800200 */
[C---:B------:R-:W-:Y:S01]  /*1d40*/  LOP3.LUT R251, R3.reuse, 0x38, RZ, 0xc0, !PT ;  /* 0x0000003803fb7812 */ /* 0x040fe200078ec0ff */
[----:B------:R3:W-:Y:S01]  /*1d50*/  STL [R1+0x24], R3 ;  /* 0x0000240301007387 */ /* 0x0007e20000100800 */
[----:B------:R-:W-:Y:S02]  /*1d60*/  LOP3.LUT R2, R3, 0x1f8, RZ, 0xc0, !PT ;  /* 0x000001f803027812 */ /* 0x000fe400078ec0ff */
[----:B------:R-:W-:Y:S01]  /*1d70*/  IADD3 R10, P2, PT, R251, UR6, RZ ;  /* 0x00000006fb0a7c10 */ /* 0x000fe2000ff5e0ff */
[----:B------:R-:W4:Y:S01]  /*1d80*/  LDCU.128 UR4, c[0x0][0x3d0] ;  /* 0x00007a00ff0477ac */ /* 0x000f220008000c00 */
[----:B------:R-:W-:-:S02]  /*1d90*/  LOP3.LUT R0, R3, 0x1e00, RZ, 0xc0, !PT ;  /* 0x00001e0003007812 */ /* 0x000fc400078ec0ff */
[--C-:B------:R-:W-:Y:S01]  /*1da0*/  LOP3.LUT R2, R2, 0x38, R252.reuse, 0x78, !PT ;  /* 0x0000003802027812 */ /* 0x100fe200078e78fc */
[----:B------:R-:W-:Y:S01]  /*1db0*/  IMAD.X R11, RZ, RZ, UR13, P2 ;  /* 0x0000000dff0b7e24 */ /* 0x000fe200090e06ff */
[C---:B------:R-:W-:Y:S01]  /*1dc0*/  IADD3 R4, P0, PT, R251.reuse, UR14, RZ ;  /* 0x0000000efb047c10 */ /* 0x040fe2000ff1e0ff */
[----:B------:R-:W-:Y:S01]  /*1dd0*/  UIADD3 UR14, UPT, UPT, -UR25, UR17, URZ ;  /* 0x00000011190e7290 */ /* 0x000fe2000fffe1ff */
[----:B------:R-:W-:Y:S01]  /*1de0*/  IADD3 R12, P1, PT, R251, UR28, RZ ;  /* 0x0000001cfb0c7c10 */ /* 0x000fe2000ff3e0ff */
[----:B------:R-:W5:Y:S01]  /*1df0*/  LDCU.64 UR28, c[0x0][0x388] ;  /* 0x00007100ff1c77ac */ /* 0x000f620008000a00 */
[----:B------:R-:W-:Y:S01]  /*1e00*/  LOP3.LUT R2, R2, R0, RZ, 0xfc, !PT ;  /* 0x0000000002027212 */ /* 0x000fe200078efcff */
[----:B------:R-:W-:Y:S01]  /*1e10*/  IMAD.X R5, RZ, RZ, UR12, P0 ;  /* 0x0000000cff057e24 */ /* 0x000fe200080e06ff */
[----:B------:R-:W-:Y:S01]  /*1e20*/  SHF.R.U32.HI R0, RZ, 0x3, R252 ;  /* 0x00000003ff007819 */ /* 0x000fe200000116fc */
[----:B------:R-:W5:Y:S01]  /*1e30*/  LDCU.64 UR12, c[0x0][0x390] ;  /* 0x00007200ff0c77ac */ /* 0x000f620008000a00 */
[----:B------:R-:W-:Y:S01]  /*1e40*/  IADD3.X R13, PT, PT, RZ, UR33, RZ, P1, !PT ;  /* 0x00000021ff0d7c10 */ /* 0x000fe20008ffe4ff */
[----:B-1----:R-:W-:Y:S01]  /*1e50*/  IMAD.U32 R6, RZ, RZ, UR30 ;  /* 0x0000001eff067e24 */ /* 0x002fe2000f8e00ff */
[C---:B------:R-:W-:Y:S01]  /*1e60*/  ISETP.GE.AND P2, PT, R0.reuse, UR14, PT ;  /* 0x0000000e00007c0c */ /* 0x040fe2000bf46270 */
[C---:B------:R-:W-:Y:S01]  /*1e70*/  IMAD.WIDE.U32 R10, R0.reuse, UR10, R10 ;  /* 0x0000000a000a7c25 */ /* 0x040fe2000f8e000a */
[----:B------:R-:W-:Y:S01]  /*1e80*/  UMOV UR30, 0x400 ;  /* 0x00000400001e7882 */ /* 0x000fe20000000000 */
[----:B------:R-:W-:Y:S01]  /*1e90*/  MOV R14, UR31 ;  /* 0x0000001f000e7c02 */ /* 0x000fe20008000f00 */
[----:B------:R-:W-:Y:S01]  /*1ea0*/  USHF.R.U32.HI UR31, URZ, 0x19, UR27 ;  /* 0x00000019ff1f7899 */ /* 0x000fe2000801161b */
[----:B------:R-:W-:Y:S01]  /*1eb0*/  IMAD.WIDE.U32 R12, R0, UR8, R12 ;  /* 0x00000008000c7c25 */ /* 0x000fe2000f8e000c */
[----:B---3--:R-:W-:-:S03]  /*1ec0*/  SHF.R.S32.HI R3, RZ, 0x1f, R8 ;  /* 0x0000001fff037819 */ /* 0x008fc60000011408 */
[----:B------:R-:W-:-:S04]  /*1ed0*/  IMAD.WIDE.U32 R6, R6, UR20, R4 ;  /* 0x0000001406067c25 */ /* 0x000fc8000f8e0004 */
[C---:B----4-:R-:W-:Y:S02]  /*1ee0*/  IMAD R4, R3.reuse, UR4, RZ ;  /* 0x0000000403047c24 */ /* 0x050fe4000f8e02ff */
[C---:B------:R-:W-:Y:S02]  /*1ef0*/  IMAD R11, R0.reuse, UR11, R11 ;  /* 0x0000000b000b7c24 */ /* 0x040fe4000f8e020b */
[----:B------:R-:W-:Y:S02]  /*1f00*/  IMAD R3, R3, UR6, RZ ;  /* 0x0000000603037c24 */ /* 0x000fe4000f8e02ff */
[----:B------:R-:W-:Y:S02]  /*1f10*/  IMAD R13, R0, UR9, R13 ;  /* 0x00000009000d7c24 */ /* 0x000fe4000f8e020d */
[C---:B------:R-:W-:Y:S01]  /*1f20*/  IMAD R4, R8.reuse, UR5, R4 ;  /* 0x0000000508047c24 */ /* 0x040fe2000f8e0204 */
[----:B--2---:R-:W-:Y:S01]  /*1f30*/  ULEA UR5, UR32, UR30, 0x18 ;  /* 0x0000001e20057291 */ /* 0x004fe2000f8ec0ff */
[----:B------:R-:W-:-:S02]  /*1f40*/  IMAD R3, R8, UR7, R3 ;  /* 0x0000000708037c24 */ /* 0x000fc4000f8e0203 */
[----:B------:R-:W-:Y:S01]  /*1f50*/  IMAD.WIDE.U32 R10, R8, UR4, R10 ;  /* 0x00000004080a7c25 */ /* 0x000fe2000f8e000a */
[----:B------:R-:W-:Y:S02]  /*1f60*/  USHF.L.U32 UR4, UR27, 0x7, URZ ;  /* 0x000000071b047899 */ /* 0x000fe400080006ff */
[----:B------:R-:W-:Y:S01]  /*1f70*/  LEA R237, R2, UR5, 0x1 ;  /* 0x0000000502ed7c11 */ /* 0x000fe2000f8e08ff */
[----:B------:R-:W-:Y:S01]  /*1f80*/  IMAD.WIDE.U32 R8, R8, UR6, R12 ;  /* 0x0000000608087c25 */ /* 0x000fe2000f8e000c */
[----:B-----5:R-:W-:-:S03]  /*1f90*/  LEA R245, P1, R10, UR28, 0x1 ;  /* 0x0000001c0af57c11 */ /* 0x020fc6000f8208ff */
[----:B------:R-:W-:Y:S01]  /*1fa0*/  IMAD.IADD R4, R11, 0x1, R4 ;  /* 0x000000010b047824 */ /* 0x000fe200078e0204 */
[----:B------:R-:W-:Y:S01]  /*1fb0*/  IADD3 R3, PT, PT, R9, R3, RZ ;  /* 0x0000000309037210 */ /* 0x000fe20007ffe0ff */
[----:B------:R1:W-:Y:S01]  /*1fc0*/  STL [R1+0x1c], R245 ;  /* 0x00001cf501007387 */ /* 0x0003e20000100800 */
[----:B------:R-:W-:Y:S01]  /*1fd0*/  LEA R239, P0, R8, UR12, 0x1 ;  /* 0x0000000c08ef7c11 */ /* 0x000fe2000f8008ff */
[----:B------:R-:W-:Y:S01]  /*1fe0*/  IMAD R15, R14, UR20, R7 ;  /* 0x000000140e0f7c24 */ /* 0x000fe2000f8e0207 */
[----:B------:R-:W-:Y:S02]  /*1ff0*/  LEA.HI.X R244, R10, UR29, R4, 0x1, P1 ;  /* 0x0000001d0af47c11 */ /* 0x000fe400088f0c04 */
[----:B------:R-:W-:Y:S01]  /*2000*/  LEA.HI.X R238, R8, UR13, R3, 0x1, P0 ;  /* 0x0000000d08ee7c11 */ /* 0x000fe200080f0c03 */
[----:B------:R1:W-:Y:S01]  /*2010*/  STL [R1+0x14], R239 ;  /* 0x000014ef01007387 */ /* 0x0003e20000100800 */
[----:B------:R-:W-:-:S03]  /*2020*/  LOP3.LUT R4, R0, UR4, RZ, 0xfc, !PT ;  /* 0x0000000400047c12 */ /* 0x000fc6000f8efcff */
[----:B------:R1:W-:Y:S04]  /*2030*/  STL [R1+0x18], R244 ;  /* 0x000018f401007387 */ /* 0x0003e80000100800 */
[----:B------:R1:W-:Y:S04]  /*2040*/  STL [R1+0x10], R238 ;  /* 0x000010ee01007387 */ /* 0x0003e80000100800 */
[----:B------:R1:W-:Y:S01]  /*2050*/  STL [R1+0x20], R237 ;  /* 0x000020ed01007387 */ /* 0x0003e20000100800 */
[----:B------:R-:W-:Y:S05]  /*2060*/  @P2 BRA `(.L_x_996) ;  /* 0x0000000000482947 */ /* 0x000fea0003800000 */
[----:B------:R-:W2:Y:S02]  /*2070*/  LDCU UR4, c[0x0][0x440] ;  /* 0x00008800ff0477ac */ /* 0x000ea40008000800 */
[----:B--2---:R-:W-:-:S13]  /*2080*/  ISETP.GE.AND P0, PT, R251, UR4, PT ;  /* 0x00000004fb007c0c */ /* 0x004fda000bf06270 */
[----:B------:R-:W-:Y:S05]  /*2090*/  @P0 BRA `(.L_x_997) ;  /* 0x0000000000380947 */ /* 0x000fea0003800000 */
[----:B------:R-:W2:Y:S01]  /*20a0*/  LDC.64 R2, c[0x0][0x3b0] ;  /* 0x0000ec00ff027b82 */ /* 0x000ea20000000a00 */
[----:B------:R-:W3:Y:S01]  /*20b0*/  LDCU.64 UR6, c[0x0][0x380] ;  /* 0x00007000ff0677ac */ /* 0x000ee20008000a00 */
[----:B------:R-:W-:Y:S01]  /*20c0*/  MOV R14, R6 ;  /* 0x00000006000e7202 */ /* 0x000fe20000000f00 */
[----:B--2---:R-:W-:-:S04]  /*20d0*/  IMAD R5, R2, UR31, RZ ;  /* 0x0000001f02057c24 */ /* 0x004fc8000f8e02ff */
        /* <DEDUP_REMOVED lines=10> */
.L_x_997:
[----:B------:R2:W-:Y:S02]  /*2180*/  STS.128 [R237], RZ ;  /* 0x000000ffed007388 */ /* 0x0005e40000000c00 */
.L_x_996:
[----:B------:R-:W-:Y:S05]  /*2190*/  BSYNC.RECONVERGENT B0 ;  /* 0x0000000000007941 */ /* 0x000fea0003800200 */
.L_x_995:
[C---:B------:R-:W-:Y:S01]  /*21a0*/  VIADD R11, R0.reuse, 0x10 ;  /* 0x00000010000b7836 */ /* 0x040fe20000000000 */
[----:B------:R-:W-:Y:S01]  /*21b0*/  UIADD3 UR28, UPT, UPT, UR18, -0x1, URZ ;  /* 0xffffffff121c7890 */ /* 0x000fe2000fffe0ff */
[C---:B------:R-:W-:Y:S01]  /*21c0*/  VIADD R10, R0.reuse, 0x20 ;  /* 0x00000020000a7836 */ /* 0x040fe20000000000 */
[----:B------:R-:W-:Y:S01]  /*21d0*/  USHF.L.U32 UR30, UR10, 0x7, URZ ;  /* 0x000000070a1e7899 */ /* 0x000fe200080006ff */
[C---:B------:R-:W-:Y:S01]  /*21e0*/  VIADD R9, R0.reuse, 0x30 ;  /* 0x0000003000097836 */ /* 0x040fe20000000000 */
[----:B------:R-:W-:Y:S01]  /*21f0*/  ISETP.GE.AND P0, PT, R11, UR14, PT ;  /* 0x0000000e0b007c0c */ /* 0x000fe2000bf06270 */
[----:B------:R-:W-:Y:S01]  /*2200*/  USHF.L.U32 UR27, UR28, 0x7, URZ ;  /* 0x000000071c1b7899 */ /* 0x000fe200080006ff */
[C---:B------:R-:W-:Y:S01]  /*2210*/  VIADD R8, R0.reuse, 0x40 ;  /* 0x0000004000087836 */ /* 0x040fe20000000000 */
[----:B------:R-:W-:Y:S01]  /*2220*/  USHF.L.U64.HI UR29, UR10, 0x7, UR11 ;  /* 0x000000070a1d7899 */ /* 0x000fe2000801020b */
[C---:B------:R-:W-:Y:S01]  /*2230*/  VIADD R5, R0.reuse, 0x50 ;  /* 0x0000005000057836 */ /* 0x040fe20000000000 */
[----:B------:R-:W-:Y:S01]  /*2240*/  UIMAD.WIDE.U32 UR32, UR30, UR28, URZ ;  /* 0x0000001c1e2072a5 */ /* 0x000fe2000f8e00ff */
[C---:B---3--:R-:W-:Y:S01]  /*2250*/  VIADD R3, R0.reuse, 0x60 ;  /* 0x0000006000037836 */ /* 0x048fe20000000000 */
[----:B------:R-:W-:Y:S01]  /*2260*/  UIADD3 UR4, UPT, UPT, -UR27, UR26, URZ ;  /* 0x0000001a1b047290 */ /* 0x000fe2000fffe1ff */
        /* <DEDUP_REMOVED lines=9> */
[----:B------:R-:W3:Y:S02]  /*2300*/  LDCU UR6, c[0x0][0x440] ;  /* 0x00008800ff0677ac */ /* 0x000ee40008000800 */
[----:B---3--:R-:W-:-:S13]  /*2310*/  ISETP.GE.AND P0, PT, R251, UR6, PT ;  /* 0x00000006fb007c0c */ /* 0x008fda000bf06270 */
[----:B------:R3:W-:Y:S01]  /*2320*/  @P0 STS.128 [R237+0x800], RZ ;  /* 0x000800ffed000388 */ /* 0x0007e20000000c00 */
        /* <DEDUP_REMOVED lines=17> */
.L_x_999:
[----:B------:R-:W-:Y:S05]  /*2440*/  BSYNC.RECONVERGENT B0 ;  /* 0x0000000000007941 */ /* 0x000fea0003800200 */
.L_x_998:
[----:B------:R-:W-:Y:S04]  /*2450*/  BSSY.RECONVERGENT B0, `(.L_x_1000) ;  /* 0x0000016000007945 */ /* 0x000fe80003800200 */
[----:B------:R-:W-:Y:S05]  /*2460*/  @P6 BRA `(.L_x_1001) ;  /* 0x0000000000506947 */ /* 0x000fea0003800000 */
[----:B------:R-:W5:Y:S02]  /*2470*/  LDCU UR6, c[0x0][0x440] ;  /* 0x00008800ff0677ac */ /* 0x000f640008000800 */
[----:B-----5:R-:W-:-:S13]  /*2480*/  ISETP.GE.AND P0, PT, R251, UR6, PT ;  /* 0x00000006fb007c0c */ /* 0x020fda000bf06270 */
[----:B------:R1:W-:Y:S01]  /*2490*/  @P0 STS.128 [R237+0x1000], RZ ;  /* 0x001000ffed000388 */ /* 0x0003e20000000c00 */
[----:B------:R-:W-:Y:S05]  /*24a0*/  @P0 BRA `(.L_x_1001) ;  /* 0x0000000000400947 */ /* 0x000fea0003800000 */
[----:B------:R-:W5:Y:S01]  /*24b0*/  LDCU.64 UR12, c[0x0][0x3b0] ;  /* 0x00007600ff0c77ac */ /* 0x000f620008000a00 */
[----:B------:R-:W-:Y:S01]  /*24c0*/  IADD3 R13, P0, PT, R4, 0x20, RZ ;  /* 0x00000020040d7810 */ /* 0x000fe20007f1e0ff */
[----:B------:R-:W-:Y:S01]  /*24d0*/  IMAD.MOV.U32 R16, RZ, RZ, R6 ;  /* 0x000000ffff107224 */ /* 0x000fe200078e0006 */
        /* <DEDUP_REMOVED lines=13> */
.L_x_1001:
[----:B------:R-:W-:Y:S05]  /*25b0*/  BSYNC.RECONVERGENT B0 ;  /* 0x0000000000007941 */ /* 0x000fea0003800200 */
.L_x_1000:
        /* <DEDUP_REMOVED lines=22> */
.L_x_1003:
[----:B------:R-:W-:Y:S05]  /*2720*/  BSYNC.RECONVERGENT B0 ;  /* 0x0000000000007941 */ /* 0x000fea0003800200 */
.L_x_1002:
        /* <DEDUP_REMOVED lines=22> */
.L_x_1005:
[----:B------:R-:W-:Y:S05]  /*2890*/  BSYNC.RECONVERGENT B0 ;  /* 0x0000000000007941 */ /* 0x000fea0003800200 */
.L_x_1004:
        /* <DEDUP_REMOVED lines=22> */
.L_x_1007:
[----:B------:R-:W-:Y:S05]  /*2a00*/  BSYNC.RECONVERGENT B0 ;  /* 0x0000000000007941 */ /* 0x000fea0003800200 */
.L_x_1006:
        /* <DEDUP_REMOVED lines=22> */
.L_x_1009:
[----:B------:R-:W-:Y:S05]  /*2b70*/  BSYNC.RECONVERGENT B0 ;  /* 0x0000000000007941 */ /* 0x000fea0003800200 */
.L_x_1008:
        /* <DEDUP_REMOVED lines=22> */
.L_x_1011:
[----:B------:R-:W-:Y:S05]  /*2ce0*/  BSYNC.RECONVERGENT B0 ;  /* 0x0000000000007941 */ /* 0x000fea0003800200 */
.L_x_1010:
        /* <DEDUP_REMOVED lines=18> */
.L_x_1014:
[----:B------:R1:W-:Y:S02]  /*2e10*/  STS.128 [R237+0x4000], RZ ;  /* 0x004000ffed007388 */ /* 0x0003e40000000c00 */
.L_x_1013:
[----:B------:R-:W-:Y:S05]  /*2e20*/  BSYNC.RECONVERGENT B0 ;  /* 0x0000000000007941 */ /* 0x000fea0003800200 */
.L_x_1012:
[----:B------:R-:W-:Y:S01]  /*2e30*/  ISETP.GE.AND P1, PT, R11, UR4, PT ;  /* 0x000000040b007c0c */ /* 0x000fe2000bf26270 */
[----:B------:R-:W-:Y:S01]  /*2e40*/  BSSY.RECONVERGENT B0, `(.L_x_1015) ;  /* 0x0000017000007945 */ /* 0x000fe20003800200 */
[----:B------:R-:W-:Y:S02]  /*2e50*/  ISETP.GE.AND P0, PT, R10, UR4, PT ;  /* 0x000000040a007c0c */ /* 0x000fe4000bf06270 */
[----:B------:R-:W-:Y:S02]  /*2e60*/  ISETP.GE.AND P5, PT, R9, UR4, PT ;  /* 0x0000000409007c0c */ /* 0x000fe4000bfa6270 */
[----:B------:R-:W-:Y:S02]  /*2e70*/  ISETP.GE.AND P4, PT, R8, UR4, PT ;  /* 0x0000000408007c0c */ /* 0x000fe4000bf86270 */
[----:B------:R-:W-:Y:S02]  /*2e80*/  ISETP.GE.AND P3, PT, R5, UR4, PT ;  /* 0x0000000405007c0c */ /* 0x000fe4000bf66270 */
[----:B------:R-:W-:-:S03]  /*2e90*/  ISETP.GE.AND P2, PT, R3, UR4, PT ;  /* 0x0000000403007c0c */ /* 0x000fc6000bf46270 */
        /* <DEDUP_REMOVED lines=11> */
[----:B--2---:R-:W-:-:S04]  /*2f50*/  LEA R6, P1, R4, R245, 0x1 ;  /* 0x000000f504067211 */ /* 0x004fc800078208ff */
[----:B------:R-:W-:-:S05]  /*2f60*/  LEA.HI.X R7, R4, R244, R0, 0x1, P1 ;  /* 0x000000f404077211 */ /* 0x000fca00008f0c00 */
[----:B------:R-:W-:Y:S01]  /*2f70*/  @!PT LDS RZ, [RZ] ;  /* 0x00000000fffff984 */ /* 0x000fe20000000800 */
[----:B------:R-:W-:Y:S01]  /*2f80*/  @!PT LDS RZ, [RZ] ;  /* 0x00000000fffff984 */ /* 0x000fe20000000800 */
[----:B------:R-:W-:Y:S01]  /*2f90*/  @!PT LDS RZ, [RZ] ;  /* 0x00000000fffff984 */ /* 0x000fe20000000800 */
[----:B------:R2:W-:Y:S04]  /*2fa0*/  LDGSTS.E.BYPASS.LTC128B.128 [R237+0x4800], desc[UR22][R6.64] ;  /* 0x0480000006ed7fae */ /* 0x0005e8000b981a16 */
.L_x_1016:
[----:B------:R-:W-:Y:S05]  /*2fb0*/  BSYNC.RECONVERGENT B0 ;  /* 0x0000000000007941 */ /* 0x000fea0003800200 */
.L_x_1015:
        /* <DEDUP_REMOVED lines=17> */
.L_x_1018:
[----:B------:R-:W-:Y:S05]  /*30d0*/  BSYNC.RECONVERGENT B0 ;  /* 0x0000000000007941 */ /* 0x000fea0003800200 */
.L_x_1017:
        /* <DEDUP_REMOVED lines=20> */
.L_x_1020:
[----:B------:R-:W-:Y:S05]  /*3220*/  BSYNC.RECONVERGENT B0 ;  /* 0x0000000000007941 */ /* 0x000fea0003800200 */
.L_x_1019:
        /* <DEDUP_REMOVED lines=16> */
.L_x_1022:
[----:B------:R-:W-:Y:S05]  /*3330*/  BSYNC.RECONVERGENT B0 ;  /* 0x0000000000007941 */ /* 0x000fea0003800200 */
.L_x_1021:
        /* <DEDUP_REMOVED lines=20> */
.L_x_1024:
[----:B------:R-:W-:Y:S05]  /*3480*/  BSYNC.RECONVERGENT B0 ;  /* 0x0000000000007941 */ /* 0x000fea0003800200 */
.L_x_1023:
        /* <DEDUP_REMOVED lines=20> */
.L_x_1026:
[----:B------:R-:W-:Y:S05]  /*35d0*/  BSYNC.RECONVERGENT B0 ;  /* 0x0000000000007941 */ /* 0x000fea0003800200 */
.L_x_1025:
        /* <DEDUP_REMOVED lines=20> */
.L_x_1028:
[----:B------:R-:W-:Y:S05]  /*3720*/  BSYNC.RECONVERGENT B0 ;  /* 0x0000000000007941 */ /* 0x000fea0003800200 */
.L_x_1027:
[----:B------:R-:W5:Y:S01]  /*3730*/  LDCU.64 UR12, c[0x0][0x538] ;  /* 0x0000a700ff0c77ac */ /* 0x000f620008000a00 */
[----:B------:R-:W0:Y:S01]  /*3740*/  LDGDEPBAR ;  /* 0x00000000000079af */ /* 0x000e220000000000 */
[----:B-----5:R-:W-:-:S04]  /*3750*/  UISETP.NE.U32.AND UP1, UPT, UR12, URZ, UPT ;  /* 0x000000ff0c00728c */ /* 0x020fc8000bf25070 */
[----:B------:R-:W-:Y:S01]  /*3760*/  UISETP.NE.AND.EX UP1, UPT, UR13, URZ, UPT, UP1 ;  /* 0x000000ff0d00728c */ /* 0x000fe2000bf25310 */
[----:B------:R-:W-:Y:S01]  /*3770*/  BSSY.RECONVERGENT B0, `(.L_x_1029) ;  /* 0x000002a000007945 */ /* 0x000fe20003800200 */
[----:B------:R-:W-:-:S04]  /*3780*/  DEPBAR.LE SB0, 0x0 ;  /* 0x000080000000791a */ /* 0x000fc80000000000 */
[----:B------:R-:W-:-:S05]  /*3790*/  PLOP3.LUT P0, PT, PT, PT, UP1, 0x80, 0x8 ;  /* 0x000000000008781c */ /* 0x000fca0003f0f018 */
[----:B------:R-:W5:Y:S01]  /*37a0*/  @UP1 LDCU.64 UR6, c[0x0][0x540] ;  /* 0x0000a800ff0617ac */ /* 0x000f620008000a00 */
[----:B------:R-:W-:Y:S01]  /*37b0*/  @UP1 UMOV UR30, UR20 ;  /* 0x00000014001e1c82 */ /* 0x000fe20008000000 */
[----:B------:R-:W-:Y:S02]  /*37c0*/  @UP1 UMOV UR31, URZ ;  /* 0x000000ff001f1c82 */ /* 0x000fe40008000000 */
[----:B-----5:R-:W-:Y:S01]  /*37d0*/  @UP1 UIMAD.WIDE.U32 UR30, UR21, UR6, UR30 ;  /* 0x00000006151e12a5 */ /* 0x020fe2000f8e001e */
[----:B------:R-:W5:Y:S03]  /*37e0*/  @UP1 LDCU UR6, c[0x0][0x458] ;  /* 0x00008b00ff0617ac */ /* 0x000f660008000800 */
[----:B------:R-:W-:Y:S02]  /*37f0*/  @UP1 UIMAD UR7, UR21, UR7, UR31 ;  /* 0x00000007150712a4 */ /* 0x000fe4000f8e021f */
[----:B------:R-:W-:-:S04]  /*3800*/  @UP1 ULEA UR12, UP0, UR30, UR12, 0x2 ;  /* 0x0000000c1e0c1291 */ /* 0x000fc8000f8010ff */
[----:B------:R-:W-:Y:S02]  /*3810*/  @UP1 ULEA.HI.X UR13, UR30, UR13, UR7, 0x2, UP0 ;  /* 0x0000000d1e0d1291 */ /* 0x000fe400080f1407 */
[----:B--2---:R-:W-:-:S04]  /*3820*/  IMAD.U32 R6, RZ, RZ, UR12 ;  /* 0x0000000cff067e24 */ /* 0x004fc8000f8e00ff */
[----:B------:R-:W-:-:S05]  /*3830*/  MOV R7, UR13 ;  /* 0x0000000d00077c02 */ /* 0x000fca0008000f00 */
[----:B------:R-:W2:Y:S01]  /*3840*/  @P0 LDG.E R4, desc[UR22][R6.64] ;  /* 0x0000001606040981 */ /* 0x000ea2000c1e1900 */
[----:B-----5:R-:W2:Y:S01]  /*3850*/  @P0 MUFU.RCP R0, UR6 ;  /* 0x0000000600000d08 */ /* 0x020ea20008001000 */
[----:B------:R-:W-:Y:S02]  /*3860*/  USHF.L.U64.HI UR6, UR8, 0x7, UR9 ;  /* 0x0000000708067899 */ /* 0x000fe40008010209 */
[----:B------:R-:W-:Y:S02]  /*3870*/  USHF.L.U32 UR20, UR8, 0x7, URZ ;  /* 0x0000000708147899 */ /* 0x000fe400080006ff */
[----:B------:R-:W-:Y:S02]  /*3880*/  UIMAD UR6, UR6, UR28, URZ ;  /* 0x0000001c060672a4 */ /* 0x000fe4000f8e02ff */
[----:B------:R-:W-:-:S04]  /*3890*/  UIMAD.WIDE.U32 UR20, UR20, UR28, URZ ;  /* 0x0000001c141472a5 */ /* 0x000fc8000f8e00ff */
[----:B------:R-:W-:-:S03]  /*38a0*/  UIADD3 UR7, UPT, UPT, UR21, UR6, URZ ;  /* 0x0000000615077290 */ /* 0x000fc6000fffe0ff */
[----:B------:R-:W-:Y:S01]  /*38b0*/  UMOV UR6, URZ ;  /* 0x000000ff00067c82 */ /* 0x000fe20008000000 */
[----:B------:R-:W-:Y:S01]  /*38c0*/  BAR.SYNC.DEFER_BLOCKING 0x0 ;  /* 0x0000000000007b1d */ /* 0x000fe20000010000 */
[----:B--2---:R-:W-:-:S05]  /*38d0*/  @P0 FMUL.FTZ R0, R4, R0 ;  /* 0x0000000004000220 */ /* 0x004fca0000410000 */
[----:B------:R-:W-:-:S13]  /*38e0*/  @P0 R2UR UR12, R0 ;  /* 0x00000000000c02ca */ /* 0x000fda00000e0000 */
[----:B------:R-:W-:Y:S01]  /*38f0*/  @UP1 UMOV UR6, UR12 ;  /* 0x0000000c00061c82 */ /* 0x000fe20008000000 */
[----:B------:R-:W-:Y:S05]  /*3900*/  @P6 BRA `(.L_x_1030) ;  /* 0x00000000003c6947 */ /* 0x000fea0003800000 */
[----:B------:R-:W2:Y:S02]  /*3910*/  LDCU UR12, c[0x0][0x440] ;  /* 0x00008800ff0c77ac */ /* 0x000ea40008000800 */
[----:B--2---:R-:W-:-:S13]  /*3920*/  ISETP.GE.AND P0, PT, R251, UR12, PT ;  /* 0x0000000cfb007c0c */ /* 0x004fda000bf06270 */
[----:B------:R-:W-:Y:S05]  /*3930*/  @P0 BRA `(.L_x_1031) ;  /* 0x0000000000280947 */ /* 0x000fea0003800000 */
[----:B------:R-:W-:Y:S01]  /*3940*/  IMAD.U32 R6, RZ, RZ, UR20 ;  /* 0x00000014ff067e24 */ /* 0x000fe2000f8e00ff */
        /* <DEDUP_REMOVED lines=9> */
.L_x_1031:
[----:B------:R2:W-:Y:S01]  /*39e0*/  STS.128 [R237+0x8000], RZ ;  /* 0x008000ffed007388 */ /* 0x0005e20000000c00 */
[----:B------:R-:W-:Y:S05]  /*39f0*/  BRA `(.L_x_1032) ;  /* 0x0000000000047947 */ /* 0x000fea0003800000 */
.L_x_1030:
[----:B------:R2:W-:Y:S02]  /*3a00*/  STS.128 [R237+0x8000], RZ ;  /* 0x008000ffed007388 */ /* 0x0005e40000000c00 */
.L_x_1032:
[----:B------:R-:W-:Y:S05]  /*3a10*/  BSYNC.RECONVERGENT B0 ;  /* 0x0000000000007941 */ /* 0x000fea0003800200 */
.L_x_1029:
[----:B------:R-:W-:Y:S01]  /*3a20*/  ISETP.GE.AND P0, PT, R11, UR4, PT ;  /* 0x000000040b007c0c */ /* 0x000fe2000bf06270 */
[C---:B------:R-:W-:Y:S01]  /*3a30*/  IMAD.SHL.U32 R212, R252.reuse, 0x40, RZ ;  /* 0x00000040fcd47824 */ /* 0x040fe200078e00ff */
[----:B------:R-:W-:Y:S01]  /*3a40*/  ISETP.GE.AND P2, PT, R3, UR4, PT ;  /* 0x0000000403007c0c */ /* 0x000fe2000bf46270 */
[----:B------:R-:W-:Y:S01]  /*3a50*/  IMAD.SHL.U32 R0, R252, 0x20, RZ ;  /* 0x00000020fc007824 */ /* 0x000fe200078e00ff */
[----:B------:R-:W-:Y:S01]  /*3a60*/  SHF.R.U32.HI R209, RZ, 0x1, R252 ;  /* 0x00000001ffd17819 */ /* 0x000fe200000116fc */
[----:B------:R-:W-:Y:S01]  /*3a70*/  BSSY.RECONVERGENT B0, `(.L_x_1033) ;  /* 0x0000020000007945 */ /* 0x000fe20003800200 */
[----:B------:R-:W-:Y:S02]  /*3a80*/  LOP3.LUT R3, R251, 0x1c0, R212, 0xf8, !PT ;  /* 0x000001c0fb037812 */ /* 0x000fe400078ef8d4 */
[----:B------:R-:W-:Y:S02]  /*3a90*/  LOP3.LUT R208, R212, 0x200, RZ, 0xc0, !PT ;  /* 0x00000200d4d07812 */ /* 0x000fe400078ec0ff */
[----:B------:R-:W-:-:S02]  /*3aa0*/  ISETP.GE.AND P1, PT, R2, UR4, PT ;  /* 0x0000000402007c0c */ /* 0x000fc4000bf26270 */
[C---:B------:R-:W-:Y:S01]  /*3ab0*/  LOP3.LUT R2, R3.reuse, 0x8, R209, 0x78, !PT ;  /* 0x0000000803027812 */ /* 0x040fe200078e78d1 */
[----:B------:R1:W-:Y:S01]  /*3ac0*/  @P0 STS.128 [R237+0x8800], RZ ;  /* 0x008800ffed000388 */ /* 0x0003e20000000c00 */
[----:B------:R-:W-:Y:S02]  /*3ad0*/  LOP3.LUT R212, R212, 0x400, RZ, 0xc0, !PT ;  /* 0x00000400d4d47812 */ /* 0x000fe400078ec0ff */
[----:B------:R-:W-:Y:S02]  /*3ae0*/  LOP3.LUT R3, R3, 0x8, R252, 0x78, !PT ;  /* 0x0000000803037812 */ /* 0x000fe400078e78fc */
[----:B------:R-:W-:Y:S02]  /*3af0*/  LOP3.LUT R0, R208, 0x7c00, R0, 0xf8, !PT ;  /* 0x00007c00d0007812 */ /* 0x000fe400078ef800 */
[----:B------:R-:W-:Y:S01]  /*3b00*/  ISETP.GE.AND P6, PT, R10, UR4, PT ;  /* 0x000000040a007c0c */ /* 0x000fe2000bfc6270 */
[----:B------:R-:W-:Y:S01]  /*3b10*/  IMAD R212, R3, 0x2, R212 ;  /* 0x0000000203d47824 */ /* 0x000fe200078e02d4 */
        /* <DEDUP_REMOVED lines=21> */
.L_x_1034:
[----:B------:R-:W-:Y:S05]  /*3c70*/  BSYNC.RECONVERGENT B0 ;  /* 0x0000000000007941 */ /* 0x000fea0003800200 */
.L_x_1033:
[----:B------:R-:W-:Y:S01]  /*3c80*/  LEA R243, R0, UR5, 0x1 ;  /* 0x0000000500f37c11 */ /* 0x000fe2000f8e08ff */
[----:B------:R1:W-:Y:S01]  /*3c90*/  @P6 STS.128 [R237+0x9000], RZ ;  /* 0x009000ffed006388 */ /* 0x0003e20000000c00 */
[----:B------:R-:W-:Y:S03]  /*3ca0*/  BSSY.RECONVERGENT B0, `(.L_x_1035) ;  /* 0x0000011000007945 */ /* 0x000fe60003800200 */
[----:B------:R1:W-:Y:S01]  /*3cb0*/  STL [R1+0x4], R243 ;  /* 0x000004f301007387 */ /* 0x0003e20000100800 */
        /* <DEDUP_REMOVED lines=15> */
.L_x_1036:
[----:B------:R-:W-:Y:S05]  /*3db0*/  BSYNC.RECONVERGENT B0 ;  /* 0x0000000000007941 */ /* 0x000fea0003800200 */
.L_x_1035:
        /* <DEDUP_REMOVED lines=21> */
.L_x_1038:
[----:B------:R-:W-:Y:S05]  /*3f10*/  BSYNC.RECONVERGENT B0 ;  /* 0x0000000000007941 */ /* 0x000fea0003800200 */
.L_x_1037:
        /* <DEDUP_REMOVED lines=11> */
[----:B-1----:R-:W-:-:S04]  /*3fd0*/  LEA R4, P0, R3, R239, 0x1 ;  /* 0x000000ef03047211 */ /* 0x002fc800078008ff */
[----:B------:R-:W-:-:S05]  /*3fe0*/  LEA.HI.X R5, R3, R238, R0, 0x1, P0 ;  /* 0x000000ee03057211 */ /* 0x000fca00000f0c00 */
[----:B------:R-:W-:Y:S01]  /*3ff0*/  @!PT LDS RZ, [RZ] ;  /* 0x00000000fffff984 */ /* 0x000fe20000000800 */
[----:B------:R-:W-:Y:S01]  /*4000*/  @!PT LDS RZ, [RZ] ;  /* 0x00000000fffff984 */ /* 0x000fe20000000800 */
[----:B------:R-:W-:Y:S01]  /*4010*/  @!PT LDS RZ, [RZ] ;  /* 0x00000000fffff984 */ /* 0x000fe20000000800 */
[----:B------:R1:W-:Y:S04]  /*4020*/  LDGSTS.E.BYPASS.LTC128B.128 [R237+0xa000], desc[UR22][R4.64] ;  /* 0x0a00000004ed7fae */ /* 0x0003e8000b981a16 */
.L_x_1040:
[----:B------:R-:W-:Y:S05]  /*4030*/  BSYNC.RECONVERGENT B0 ;  /* 0x0000000000007941 */ /* 0x000fea0003800200 */
.L_x_1039:
        /* <DEDUP_REMOVED lines=21> */
.L_x_1042:
[----:B------:R-:W-:Y:S05]  /*4190*/  BSYNC.RECONVERGENT B0 ;  /* 0x0000000000007941 */ /* 0x000fea0003800200 */
.L_x_1041:
        /* <DEDUP_REMOVED lines=21> */
.L_x_1044:
[----:B------:R-:W-:Y:S05]  /*42f0*/  BSYNC.RECONVERGENT B0 ;  /* 0x0000000000007941 */ /* 0x000fea0003800200 */
.L_x_1043:
        /* <DEDUP_REMOVED lines=21> */
.L_x_1046:
[----:B------:R-:W-:Y:S05]  /*4450*/  BSYNC.RECONVERGENT B0 ;  /* 0x0000000000007941 */ /* 0x000fea0003800200 */
.L_x_1045:
[----:B------:R-:W-:Y:S01]  /*4460*/  LDSM.16.M88.4 R164, [R212+UR5+0x4000] ;  /* 0x00400005d4a4783b */ /* 0x000fe20008000200 */
[----:B------:R-:W-:Y:S01]  /*4470*/  IMAD.MOV.U32 R213, RZ, RZ, 0x20 ;  /* 0x00000020ffd57424 */ /* 0x000fe200078e00ff */
[C---:B------:R-:W-:Y:S01]  /*4480*/  LOP3.LUT P6, RZ, R252.reuse, 0x2, RZ, 0xc0, !PT ;  /* 0x00000002fcff7812 */ /* 0x040fe200078cc0ff */
[----:B------:R-:W-:Y:S01]  /*4490*/  IMAD.MOV.U32 R241, RZ, RZ, 0x40 ;  /* 0x00000040fff17424 */ /* 0x000fe200078e00ff */
[----:B-1----:R-:W1:Y:S01]  /*44a0*/  LDSM.16.M88.4 R4, [R243+0x2000] ;  /* 0x00200000f304783b */ /* 0x002e620000000200 */
[----:B------:R-:W-:Y:S01]  /*44b0*/  LOP3.LUT P4, RZ, R252, 0x4, RZ, 0xc0, !PT ;  /* 0x00000004fcff7812 */ /* 0x000fe2000788c0ff */
[----:B------:R-:W-:Y:S01]  /*44c0*/  UIADD3 UR19, UPT, UPT, UR26, UR19, -UR17 ;  /* 0x000000131a137290 */ /* 0x000fe2000fffe811 */
[----:B------:R-:W-:Y:S01]  /*44d0*/  SEL R3, R213, 0xffffffe0, !P6 ;  /* 0xffffffe0d5037807 */ /* 0x000fe20007000000 */
[----:B------:R-:W5:Y:S01]  /*44e0*/  LDSM.16.M88.4 R156, [R212+UR5+0x4800] ;  /* 0x00480005d49c783b */ /* 0x000f620008000200 */
[----:B------:R-:W-:Y:S01]  /*44f0*/  SEL R241, R241, 0xffffffc0, !P4 ;  /* 0xffffffc0f1f17807 */ /* 0x000fe20006000000 */
[----:B------:R-:W-:-:S02]  /*4500*/  UISETP.GT.U32.AND UP0, UPT, UR28, UR15, UPT ;  /* 0x0000000f1c00728c */ /* 0x000fc4000bf04070 */
[----:B------:R-:W2:Y:S01]  /*4510*/  LDSM.16.M88.4 R148, [R212+UR5+0x5000] ;  /* 0x00500005d494783b */ /* 0x000ea20008000200 */
[C---:B------:R-:W-:Y:S02]  /*4520*/  IMAD.IADD R204, R243.reuse, 0x1, R3 ;  /* 0x00000001f3cc7824 */ /* 0x040fe400078e0203 */
[----:B------:R-:W-:Y:S01]  /*4530*/  IMAD.IADD R0, R243, 0x1, R241 ;  /* 0x00000001f3007824 */ /* 0x000fe200078e02f1 */
[----:B------:R-:W3:Y:S04]  /*4540*/  LDSM.16.M88.4 R140, [R212+UR5+0x5800] ;  /* 0x00580005d48c783b */ /* 0x000ee80008000200 */
[----:B------:R-:W4:Y:S04]  /*4550*/  LDSM.16.M88.4 R132, [R212+UR5+0x6000] ;  /* 0x00600005d484783b */ /* 0x000f280008000200 */
[----:B------:R-:W4:Y:S04]  /*4560*/  LDSM.16.M88.4 R124, [R212+UR5+0x6800] ;  /* 0x00680005d47c783b */ /* 0x000f280008000200 */
[----:B------:R-:W4:Y:S04]  /*4570*/  LDSM.16.M88.4 R116, [R212+UR5+0x7000] ;  /* 0x00700005d474783b */ /* 0x000f280008000200 */
[----:B------:R5:W4:Y:S04]  /*4580*/  LDSM.16.M88.4 R68, [R212+UR5+0x7800] ;  /* 0x00780005d444783b */ /* 0x000b280008000200 */
[----:B------:R-:W4:Y:S04]  /*4590*/  LDSM.16.M88.4 R108, [R243] ;  /* 0x00000000f36c783b */ /* 0x000f280000000200 */
[----:B------:R-:W-:Y:S01]  /*45a0*/  LDSM.16.M88.4 R104, [R204+0x2000] ;  /* 0x00200000cc68783b */ /* 0x000fe20000000200 */
[C---:B-1----:R-:W-:Y:S03]  /*45b0*/  HMMA.16816.F32 R64, R4.reuse, R164, RZ ;  /* 0x000000a40440723c */ /* 0x042fe600000018ff */
[----:B------:R-:W-:Y:S04]  /*45c0*/  LDSM.16.M88.4 R204, [R204] ;  /* 0x00000000cccc783b */ /* 0x000fe80000000200 */
[----:B------:R-:W-:Y:S01]  /*45d0*/  LDSM.16.M88.4 R100, [R0+0x2000] ;  /* 0x002000000064783b */ /* 0x000fe20000000200 */
[----:B------:R-:W-:Y:S03]  /*45e0*/  HMMA.16816.F32 R60, R4, R166, RZ ;  /* 0x000000a6043c723c */ /* 0x000fe600000018ff */
[----:B------:R-:W0:Y:S01]  /*45f0*/  LDGDEPBAR ;  /* 0x00000000000079af */ /* 0x000e220000000000 */
[----:B-----5:R-:W-:-:S04]  /*4600*/  VIADD R212, R212, UR5 ;  /* 0x00000005d4d47c36 */ /* 0x020fc80008000000 */
[C---:B------:R-:W-:Y:S01]  /*4610*/  IMAD.IADD R172, R212.reuse, 0x1, R3 ;  /* 0x00000001d4ac7824 */ /* 0x040fe200078e0203 */
[----:B------:R-:W-:Y:S01]  /*4620*/  HMMA.16816.F32 R56, R4, R156, RZ ;  /* 0x0000009c0438723c */ /* 0x000fe200000018ff */
[----:B------:R-:W-:-:S03]  /*4630*/  IMAD.IADD R240, R212, 0x1, R241 ;  /* 0x00000001d4f07824 */ /* 0x000fc600078e02f1 */
[----:B------:R-:W1:Y:S04]  /*4640*/  LDSM.16.M88.4 R200, [R172+0x4000] ;  /* 0x00400000acc8783b */ /* 0x000e680000000200 */
[----:B------:R-:W5:Y:S01]  /*4650*/  LDSM.16.M88.4 R196, [R172+0x4800] ;  /* 0x00480000acc4783b */ /* 0x000f620000000200 */
[C---:B--2---:R-:W-:Y:S03]  /*4660*/  HMMA.16816.F32 R48, R4.reuse, R148, RZ ;  /* 0x000000940430723c */ /* 0x044fe600000018ff */
[----:B------:R-:W2:Y:S04]  /*4670*/  LDSM.16.M88.4 R192, [R172+0x5000] ;  /* 0x00500000acc0783b */ /* 0x000ea80000000200 */
[----:B------:R-:W2:Y:S01]  /*4680*/  LDSM.16.M88.4 R188, [R172+0x5800] ;  /* 0x00580000acbc783b */ /* 0x000ea20000000200 */
[C---:B---3--:R-:W-:Y:S03]  /*4690*/  HMMA.16816.F32 R40, R4.reuse, R140, RZ ;  /* 0x0000008c0428723c */ /* 0x048fe600000018ff */
[----:B------:R-:W3:Y:S04]  /*46a0*/  LDSM.16.M88.4 R184, [R172+0x6000] ;  /* 0x00600000acb8783b */ /* 0x000ee80000000200 */
[----:B------:R-:W3:Y:S01]  /*46b0*/  LDSM.16.M88.4 R180, [R172+0x6800] ;  /* 0x00680000acb4783b */ /* 0x000ee20000000200 */
[C---:B----4-:R-:W-:Y:S03]  /*46c0*/  HMMA.16816.F32 R32, R4.reuse, R132, RZ ;  /* 0x000000840420723c */ /* 0x050fe600000018ff */
[----:B------:R-:W4:Y:S04]  /*46d0*/  LDSM.16.M88.4 R176, [R172+0x7000] ;  /* 0x00700000acb0783b */ /* 0x000f280000000200 */
[----:B------:R-:W4:Y:S01]  /*46e0*/  LDSM.16.M88.4 R172, [R172+0x7800] ;  /* 0x00780000acac783b */ /* 0x000f220000000200 */
[C---:B------:R-:W-:Y:S03]  /*46f0*/  HMMA.16816.F32 R24, R4.reuse, R124, RZ ;  /* 0x0000007c0418723c */ /* 0x040fe600000018ff */
[----:B------:R-:W4:Y:S04]  /*4700*/  LDSM.16.M88.4 R96, [R240+0x4000] ;  /* 0x00400000f060783b */ /* 0x000f280000000200 */
[----:B------:R-:W4:Y:S01]  /*4710*/  LDSM.16.M88.4 R92, [R240+0x4800] ;  /* 0x00480000f05c783b */ /* 0x000f220000000200 */
[C---:B------:R-:W-:Y:S03]  /*4720*/  HMMA.16816.F32 R16, R4.reuse, R116, RZ ;  /* 0x000000740410723c */ /* 0x040fe600000018ff */
[----:B------:R-:W-:Y:S04]  /*4730*/  LDSM.16.M88.4 R88, [R240+0x5000] ;  /* 0x00500000f058783b */ /* 0x000fe80000000200 */
[----:B------:R-:W-:Y:S01]  /*4740*/  LDSM.16.M88.4 R84, [R240+0x5800] ;  /* 0x00580000f054783b */ /* 0x000fe20000000200 */
[C---:B------:R-:W-:Y:S03]  /*4750*/  HMMA.16816.F32 R8, R4.reuse, R68, RZ ;  /* 0x000000440408723c */ /* 0x040fe600000018ff */
[----:B------:R-:W-:Y:S04]  /*4760*/  LDSM.16.M88.4 R80, [R240+0x6000] ;  /* 0x00600000f050783b */ /* 0x000fe80000000200 */
[----:B------:R-:W-:Y:S01]  /*4770*/  LDSM.16.M88.4 R76, [R240+0x6800] ;  /* 0x00680000f04c783b */ /* 0x000fe20000000200 */
[C---:B------:R-:W-:Y:S03]  /*4780*/  HMMA.16816.F32 R52, R4.reuse, R158, RZ ;  /* 0x0000009e0434723c */ /* 0x040fe600000018ff */
[----:B------:R-:W-:Y:S05]  /*4790*/  LDSM.16.M88.4 R72, [R240+0x7000] ;  /* 0x00700000f048783b */ /* 0x000fea0000000200 */
[C---:B------:R-:W-:Y:S08]  /*47a0*/  HMMA.16816.F32 R44, R4.reuse, R150, RZ ;  /* 0x00000096042c723c */ /* 0x040ff000000018ff */
[C---:B------:R-:W-:Y:S08]  /*47b0*/  HMMA.16816.F32 R36, R4.reuse, R142, RZ ;  /* 0x0000008e0424723c */ /* 0x040ff000000018ff */
[C---:B------:R-:W-:Y:S08]  /*47c0*/  HMMA.16816.F32 R28, R4.reuse, R134, RZ ;  /* 0x00000086041c723c */ /* 0x040ff000000018ff */
[C---:B------:R-:W-:Y:S08]  /*47d0*/  HMMA.16816.F32 R20, R4.reuse, R126, RZ ;  /* 0x0000007e0414723c */ /* 0x040ff000000018ff */
[C---:B------:R-:W-:Y:S08]  /*47e0*/  HMMA.16816.F32 R12, R4.reuse, R118, RZ ;  /* 0x00000076040c723c */ /* 0x040ff000000018ff */
[----:B------:R-:W-:Y:S08]  /*47f0*/  HMMA.16816.F32 R4, R4, R70, RZ ;  /* 0x000000460404723c */ /* 0x000ff000000018ff */
[C---:B------:R-:W-:Y:S08]  /*4800*/  HMMA.16816.F32 R168, R108.reuse, R164, RZ ;  /* 0x000000a46ca8723c */ /* 0x040ff000000018ff */
[----:B------:R-:W-:Y:S08]  /*4810*/  HMMA.16816.F32 R160, R108, R156, RZ ;  /* 0x0000009c6ca0723c */ /* 0x000ff000000018ff */
[C---:B-1----:R-:W-:Y:S08]  /*4820*/  HMMA.16816.F32 R64, R104.reuse, R200, R64 ;  /* 0x000000c86840723c */ /* 0x042ff00000001840 */
[C---:B-----5:R-:W-:Y:S08]  /*4830*/  HMMA.16816.F32 R56, R104.reuse, R196, R56 ;  /* 0x000000c46838723c */ /* 0x060ff00000001838 */
[C---:B--2---:R-:W-:Y:S08]  /*4840*/  HMMA.16816.F32 R48, R104.reuse, R192, R48 ;  /* 0x000000c06830723c */ /* 0x044ff00000001830 */
[C---:B------:R-:W-:Y:S08]  /*4850*/  HMMA.16816.F32 R40, R104.reuse, R188, R40 ;  /* 0x000000bc6828723c */ /* 0x040ff00000001828 */
[C---:B---3--:R-:W-:Y:S08]  /*4860*/  HMMA.16816.F32 R32, R104.reuse, R184, R32 ;  /* 0x000000b86820723c */ /* 0x048ff00000001820 */
        /* <DEDUP_REMOVED lines=11> */
[----:B------:R1:W2:Y:S07]  /*4920*/  LDSM.16.M88.4 R104, [R0] ;  /* 0x000000000068783b */ /* 0x0002ae0000000200 */
[C---:B------:R-:W-:Y:S08]  /*4930*/  HMMA.16816.F32 R164, R108.reuse, R166, RZ ;  /* 0x000000a66ca4723c */ /* 0x040ff000000018ff */
[C---:B------:R-:W-:Y:S08]  /*4940*/  HMMA.16816.F32 R156, R108.reuse, R158, RZ ;  /* 0x0000009e6c9c723c */ /* 0x040ff000000018ff */
[----:B------:R-:W-:Y:S01]  /*4950*/  HMMA.16816.F32 R152, R108, R148, RZ ;  /* 0x000000946c98723c */ /* 0x000fe200000018ff */
[----:B-1----:R-:W-:-:S07]  /*4960*/  IMAD.IADD R0, R3, 0x1, R0 ;  /* 0x0000000103007824 */ /* 0x002fce00078e0200 */
        /* <DEDUP_REMOVED lines=12> */
[----:B------:R-:W-:Y:S01]  /*4a30*/  HMMA.16816.F32 R168, R204, R200, R168 ;  /* 0x000000c8cca8723c */ /* 0x000fe200000018a8 */
[----:B------:R-:W-:-:S07]  /*4a40*/  IMAD.IADD R200, R3, 0x1, R240 ;  /* 0x0000000103c87824 */ /* 0x000fce00078e02f0 */
[C---:B------:R-:W-:Y:S08]  /*4a50*/  HMMA.16816.F32 R160, R204.reuse, R196, R160 ;  /* 0x000000c4cca0723c */ /* 0x040ff000000018a0 */
[C---:B------:R-:W-:Y:S08]  /*4a60*/  HMMA.16816.F32 R164, R204.reuse, R202, R164 ;  /* 0x000000cacca4723c */ /* 0x040ff000000018a4 */
[C---:B------:R-:W-:Y:S08]  /*4a70*/  HMMA.16816.F32 R156, R204.reuse, R198, R156 ;  /* 0x000000c6cc9c723c */ /* 0x040ff0000000189c */
[C---:B------:R-:W-:Y:S08]  /*4a80*/  HMMA.16816.F32 R128, R204.reuse, R180, R128 ;  /* 0x000000b4cc80723c */ /* 0x040ff00000001880 */
[C---:B------:R-:W-:Y:S08]  /*4a90*/  HMMA.16816.F32 R120, R204.reuse, R176, R120 ;  /* 0x000000b0cc78723c */ /* 0x040ff00000001878 */
[C---:B------:R-:W-:Y:S01]  /*4aa0*/  HMMA.16816.F32 R124, R204.reuse, R182, R124 ;  /* 0x000000b6cc7c723c */ /* 0x040fe2000000187c */
[----:B------:R-:W-:Y:S07]  /*4ab0*/  LDSM.16.M88.4 R180, [R0] ;  /* 0x0000000000b4783b */ /* 0x000fee0000000200 */
[C---:B------:R-:W-:Y:S01]  /*4ac0*/  HMMA.16816.F32 R116, R204.reuse, R178, R116 ;  /* 0x000000b2cc74723c */ /* 0x040fe20000001874 */
[----:B------:R-:W3:Y:S07]  /*4ad0*/  LDSM.16.M88.4 R176, [R200+0x4000] ;  /* 0x00400000c8b0783b */ /* 0x000eee0000000200 */
        /* <DEDUP_REMOVED lines=8> */
[----:B------:R-:W4:Y:S07]  /*4b60*/  LDSM.16.M88.4 R172, [R200+0x4800] ;  /* 0x00480000c8ac783b */ /* 0x000f2e0000000200 */
[C---:B------:R-:W-:Y:S08]  /*4b70*/  HMMA.16816.F32 R64, R100.reuse, R96, R64 ;  /* 0x000000606440723c */ /* 0x040ff00000001840 */
[C---:B------:R-:W-:Y:S08]  /*4b80*/  HMMA.16816.F32 R56, R100.reuse, R92, R56 ;  /* 0x0000005c6438723c */ /* 0x040ff00000001838 */
[C---:B------:R-:W-:Y:S08]  /*4b90*/  HMMA.16816.F32 R60, R100.reuse, R98, R60 ;  /* 0x00000062643c723c */ /* 0x040ff0000000183c */
[----:B------:R-:W-:Y:S08]  /*4ba0*/  HMMA.16816.F32 R52, R100, R94, R52 ;  /* 0x0000005e6434723c */ /* 0x000ff00000001834 */
[C---:B--2---:R-:W-:Y:S08]  /*4bb0*/  HMMA.16816.F32 R168, R104.reuse, R96, R168 ;  /* 0x0000006068a8723c */ /* 0x044ff000000018a8 */
[C---:B------:R-:W-:Y:S01]  /*4bc0*/  HMMA.16816.F32 R164, R104.reuse, R98, R164 ;  /* 0x0000006268a4723c */ /* 0x040fe200000018a4 */
[----:B------:R-:W2:Y:S07]  /*4bd0*/  LDSM.16.M88.4 R96, [R200+0x5800] ;  /* 0x00580000c860783b */ /* 0x000eae0000000200 */
[C---:B------:R-:W-:Y:S01]  /*4be0*/  HMMA.16816.F32 R196, R104.reuse, R92, R160 ;  /* 0x0000005c68c4723c */ /* 0x040fe200000018a0 */
[----:B------:R-:W-:Y:S07]  /*4bf0*/  LDSM.16.M88.4 R160, [R200+0x7800] ;  /* 0x00780000c8a0783b */ /* 0x000fee0000000200 */
[----:B------:R-:W-:Y:S01]  /*4c00*/  HMMA.16816.F32 R156, R104, R94, R156 ;  /* 0x0000005e689c723c */ /* 0x000fe2000000189c */
[----:B------:R5:W2:Y:S07]  /*4c10*/  LDSM.16.M88.4 R92, [R0+0x2000] ;  /* 0x00200000005c783b */ /* 0x000aae0000000200 */
[C---:B------:R-:W-:Y:S08]  /*4c20*/  HMMA.16816.F32 R144, R204.reuse, R188, R144 ;  /* 0x000000bccc90723c */ /* 0x040ff00000001890 */
[----:B------:R-:W-:Y:S01]  /*4c30*/  HMMA.16816.F32 R140, R204, R190, R140 ;  /* 0x000000becc8c723c */ /* 0x000fe2000000188c */
[----:B------:R-:W-:Y:S01]  /*4c40*/  LDSM.16.M88.4 R188, [R200+0x6800] ;  /* 0x00680000c8bc783b */ /* 0x000fe20000000200 */
[----:B------:R-:W-:-:S05]  /*4c50*/  IMAD.SHL.U32 R204, R252, 0x2, RZ ;  /* 0x00000002fccc7824 */ /* 0x000fca00078e00ff */
[----:B------:R-:W-:Y:S01]  /*4c60*/  LOP3.LUT R205, R204, 0x6, RZ, 0xc0, !PT ;  /* 0x00000006cccd7812 */ /* 0x000fe200078ec0ff */
[----:B------:R-:W-:Y:S01]  /*4c70*/  HMMA.16816.F32 R48, R100, R88, R48 ;  /* 0x000000586430723c */ /* 0x000fe20000001830 */
[----:B-----5:R-:W-:-:S04]  /*4c80*/  SHF.R.U32.HI R0, RZ, 0x2, R252 ;  /* 0x00000002ff007819 */ /* 0x020fc800000116fc */
[----:B------:R-:W-:-:S03]  /*4c90*/  LOP3.LUT R0, R0, 0x7, RZ, 0xc0, !PT ;  /* 0x0000000700007812 */ /* 0x000fc600078ec0ff */
[C---:B------:R-:W-:Y:S08]  /*4ca0*/  HMMA.16816.F32 R40, R100.reuse, R84, R40 ;  /* 0x000000546428723c */ /* 0x040ff00000001828 */
[C---:B------:R-:W-:Y:S08]  /*4cb0*/  HMMA.16816.F32 R32, R100.reuse, R80, R32 ;  /* 0x000000506420723c */ /* 0x040ff00000001820 */
[C---:B------:R-:W-:Y:S08]  /*4cc0*/  HMMA.16816.F32 R24, R100.reuse, R76, R24 ;  /* 0x0000004c6418723c */ /* 0x040ff00000001818 */
[C---:B------:R-:W-:Y:S08]  /*4cd0*/  HMMA.16816.F32 R16, R100.reuse, R72, R16 ;  /* 0x000000486410723c */ /* 0x040ff00000001810 */
[C---:B-1----:R-:W-:Y:S08]  /*4ce0*/  HMMA.16816.F32 R8, R100.reuse, R68, R8 ;  /* 0x000000446408723c */ /* 0x042ff00000001808 */
[C---:B------:R-:W-:Y:S08]  /*4cf0*/  HMMA.16816.F32 R44, R100.reuse, R90, R44 ;  /* 0x0000005a642c723c */ /* 0x040ff0000000182c */
[C---:B------:R-:W-:Y:S08]  /*4d00*/  HMMA.16816.F32 R36, R100.reuse, R86, R36 ;  /* 0x000000566424723c */ /* 0x040ff00000001824 */
[C---:B------:R-:W-:Y:S08]  /*4d10*/  HMMA.16816.F32 R28, R100.reuse, R82, R28 ;  /* 0x00000052641c723c */ /* 0x040ff0000000181c */
[C---:B------:R-:W-:Y:S08]  /*4d20*/  HMMA.16816.F32 R20, R100.reuse, R78, R20 ;  /* 0x0000004e6414723c */ /* 0x040ff00000001814 */
[C---:B------:R-:W-:Y:S08]  /*4d30*/  HMMA.16816.F32 R12, R100.reuse, R74, R12 ;  /* 0x0000004a640c723c */ /* 0x040ff0000000180c */
[----:B------:R-:W-:Y:S01]  /*4d40*/  HMMA.16816.F32 R4, R100, R70, R4 ;  /* 0x000000466404723c */ /* 0x000fe20000001804 */
[----:B------:R1:W5:Y:S01]  /*4d50*/  LDSM.16.M88.4 R100, [R200+0x5000] ;  /* 0x00500000c864783b */ /* 0x0003620000000200 */
[----:B------:R-:W-:-:S06]  /*4d60*/  DEPBAR.LE SB0, 0x0 ;  /* 0x000080000000791a */ /* 0x000fcc0000000000 */
[C---:B------:R-:W-:Y:S08]  /*4d70*/  HMMA.16816.F32 R144, R104.reuse, R84, R144 ;  /* 0x000000546890723c */ /* 0x040ff00000001890 */
[C---:B------:R-:W-:Y:S08]  /*4d80*/  HMMA.16816.F32 R136, R104.reuse, R80, R136 ;  /* 0x000000506888723c */ /* 0x040ff00000001888 */
[C---:B------:R-:W-:Y:S08]  /*4d90*/  HMMA.16816.F32 R120, R104.reuse, R72, R120 ;  /* 0x000000486878723c */ /* 0x040ff00000001878 */
[----:B------:R-:W-:Y:S01]  /*4da0*/  HMMA.16816.F32 R112, R104, R68, R112 ;  /* 0x000000446870723c */ /* 0x000fe20000001870 */
[----:B------:R-:W-:-:S05]  /*4db0*/  LOP3.LUT R69, R205, UR27, RZ, 0xfc, !PT ;  /* 0x0000001bcd457c12 */ /* 0x000fca000f8efcff */
[----:B------:R-:W-:Y:S02]  /*4dc0*/  VIADD R81, R69, 0x11 ;  /* 0x0000001145517836 */ /* 0x000fe40000000000 */
[C---:B------:R-:W-:Y:S01]  /*4dd0*/  HMMA.16816.F32 R108, R104.reuse, R70, R108 ;  /* 0x00000046686c723c */ /* 0x040fe2000000186c */
[----:B------:R-:W-:Y:S01]  /*4de0*/  LOP3.LUT R71, R209, 0x1f0, RZ, 0xc0, !PT ;  /* 0x000001f0d1477812 */ /* 0x000fe200078ec0ff */
[C---:B------:R-:W-:Y:S02]  /*4df0*/  VIADD R85, R69.reuse, 0x59 ;  /* 0x0000005945557836 */ /* 0x040fe40000000000 */
[C---:B------:R-:W-:Y:S01]  /*4e00*/  VIADD R84, R69.reuse, 0x60 ;  /* 0x0000006045547836 */ /* 0x040fe20000000000 */
[----:B------:R-:W-:Y:S01]  /*4e10*/  IADD3 R71, PT, PT, R0, UR25, R71 ;  /* 0x0000001900477c10 */ /* 0x000fe2000fffe047 */
[C---:B------:R-:W-:Y:S02]  /*4e20*/  VIADD R0, R69.reuse, 0x78 ;  /* 0x0000007845007836 */ /* 0x040fe40000000000 */
[----:B------:R-:W-:Y:S01]  /*4e30*/  HMMA.16816.F32 R152, R104, R88, R152 ;  /* 0x000000586898723c */ /* 0x000fe20000001898 */
[----:B------:R-:W-:-:S02]  /*4e40*/  VIADD R89, R69, 0x49 ;  /* 0x0000004945597836 */ /* 0x000fc40000000000 */
[----:B------:R-:W-:Y:S02]  /*4e50*/  VIADD R242, R71, UR26 ;  /* 0x0000001a47f27c36 */ /* 0x000fe40008000000 */
[----:B------:R-:W-:Y:S02]  /*4e60*/  VIADD R80, R0, UR17 ;  /* 0x0000001100507c36 */ /* 0x000fe40008000000 */
[----:B-1----:R-:W-:Y:S01]  /*4e70*/  VIADD R200, R242, 0x8 ;  /* 0x00000008f2c87836 */ /* 0x002fe20000000000 */
[----:B------:R-:W-:Y:S01]  /*4e80*/  HMMA.16816.F32 R148, R104, R90, R148 ;  /* 0x0000005a6894723c */ /* 0x000fe20000001894 */
[C---:B------:R-:W-:Y:S01]  /*4e90*/  VIADD R72, R80.reuse, 0xffffff89 ;  /* 0xffffff8950487836 */ /* 0x040fe20000000000 */
[----:B------:R1:W-:Y:S01]  /*4ea0*/  STL [R1+0x38], R242 ;  /* 0x000038f201007387 */ /* 0x0003e20000100800 */
[----:B------:R-:W-:Y:S02]  /*4eb0*/  VIADD R91, R80, 0xffffff99 ;  /* 0xffffff99505b7836 */ /* 0x000fe40000000000 */
[----:B------:R-:W-:-:S02]  /*4ec0*/  IMAD.IADD R68, R200, 0x1, -R72 ;  /* 0x00000001c8447824 */ /* 0x000fc400078e0a48 */
[----:B------:R-:W-:Y:S01]  /*4ed0*/  IMAD.IADD R214, R200, 0x1, -R91 ;  /* 0x00000001c8d67824 */ /* 0x000fe200078e0a5b */
[C---:B------:R-:W-:Y:S01]  /*4ee0*/  HMMA.16816.F32 R140, R104.reuse, R86, R140 ;  /* 0x00000056688c723c */ /* 0x040fe2000000188c */
[C---:B------:R-:W-:Y:S01]  /*4ef0*/  VIADD R90, R69.reuse, 0x48 ;  /* 0x00000048455a7836 */ /* 0x040fe20000000000 */
[----:B------:R-:W-:Y:S01]  /*4f00*/  IABS R68, R68 ;  /* 0x0000004400447213 */ /* 0x000fe20000000000 */
[C---:B------:R-:W-:Y:S01]  /*4f10*/  VIADD R88, R69.reuse, 0x50 ;  /* 0x0000005045587836 */ /* 0x040fe20000000000 */
[----:B------:R-:W-:Y:S01]  /*4f20*/  IABS R214, R214 ;  /* 0x000000d600d67213 */ /* 0x000fe20000000000 */
[C---:B------:R-:W-:Y:S02]  /*4f30*/  VIADD R87, R69.reuse, 0x51 ;  /* 0x0000005145577836 */ /* 0x040fe40000000000 */
[C---:B------:R-:W-:Y:S01]  /*4f40*/  VIADD R86, R69.reuse, 0x58 ;  /* 0x0000005845567836 */ /* 0x040fe20000000000 */
[----:B------:R-:W-:Y:S01]  /*4f50*/  HMMA.16816.F32 R132, R104, R82, R132 ;  /* 0x000000526884723c */ /* 0x000fe20000001884 */
[----:B------:R-:W-:Y:S01]  /*4f60*/  VIADD R82, R80, 0xffffffa0 ;  /* 0xffffffa050527836 */ /* 0x000fe20000000000 */
[----:B------:R-:W-:Y:S01]  /*4f70*/  I2FP.F32.S32 R214, R214 ;  /* 0x000000d600d67245 */ /* 0x000fe20000201400 */
[----:B------:R-:W-:-:S02]  /*4f80*/  VIADD R73, R69, 0x70 ;  /* 0x0000007045497836 */ /* 0x000fc40000000000 */
[----:B------:R-:W-:Y:S02]  /*4f90*/  IMAD.IADD R211, R200, 0x1, -R82 ;  /* 0x00000001c8d37824 */ /* 0x000fe400078e0a52 */
[----:B------:R-:W-:Y:S01]  /*4fa0*/  VIADD R71, R71, UR19 ;  /* 0x0000001347477c36 */ /* 0x000fe20008000000 */
[----:B------:R-:W-:Y:S01]  /*4fb0*/  HMMA.16816.F32 R128, R104, R76, R128 ;  /* 0x0000004c6880723c */ /* 0x000fe20000001880 */
[----:B------:R-:W-:Y:S01]  /*4fc0*/  VIADD R76, R69, 0x68 ;  /* 0x00000068454c7836 */ /* 0x000fe20000000000 */
[----:B------:R-:W-:-:S04]  /*4fd0*/  IABS R211, R211 ;  /* 0x000000d300d37213 */ /* 0x000fc80000000000 */
[----:B------:R-:W-:Y:S02]  /*4fe0*/  I2FP.F32.S32 R211, R211 ;  /* 0x000000d300d37245 */ /* 0x000fe40000201400 */
[----:B------:R-:W-:Y:S01]  /*4ff0*/  HMMA.16816.F32 R124, R104, R78, R124 ;  /* 0x0000004e687c723c */ /* 0x000fe2000000187c */
[C---:B------:R-:W-:Y:S02]  /*5000*/  VIADD R79, R69.reuse, UR17 ;  /* 0x00000011454f7c36 */ /* 0x040fe40008000000 */
[----:B------:R-:W-:Y:S02]  /*5010*/  VIADD R78, R69, 0x61 ;  /* 0x00000061454e7836 */ /* 0x000fe40000000000 */
[----:B------:R-:W-:-:S03]  /*5020*/  IMAD.IADD R70, R200, 0x1, -R79 ;  /* 0x00000001c8467824 */ /* 0x000fc600078e0a4f */
[----:B------:R-:W-:Y:S01]  /*5030*/  HMMA.16816.F32 R116, R104, R74, R116 ;  /* 0x0000004a6874723c */ /* 0x000fe20000001874 */
[C---:B------:R-:W-:Y:S01]  /*5040*/  VIADD R104, R69.reuse, 0x39 ;  /* 0x0000003945687836 */ /* 0x040fe20000000000 */
[----:B------:R-:W-:Y:S01]  /*5050*/  IABS R70, R70 ;  /* 0x0000004600467213 */ /* 0x000fe20000000000 */
[----:B------:R-:W-:-:S05]  /*5060*/  VIADD R74, R69, 0x69 ;  /* 0x00000069454a7836 */ /* 0x000fca0000000000 */
[C---:B---3--:R-:W-:Y:S08]  /*5070*/  HMMA.16816.F32 R168, R180.reuse, R176, R168 ;  /* 0x000000b0b4a8723c */ /* 0x048ff000000018a8 */
[C---:B----4-:R-:W-:Y:S08]  /*5080*/  HMMA.16816.F32 R196, R180.reuse, R172, R196 ;  /* 0x000000acb4c4723c */ /* 0x050ff000000018c4 */
[C---:B--2---:R-:W-:Y:S08]  /*5090*/  HMMA.16816.F32 R144, R180.reuse, R96, R144 ;  /* 0x00000060b490723c */ /* 0x044ff00000001890 */
[----:B------:R-:W-:Y:S03]  /*50a0*/  HMMA.16816.F32 R136, R180, R192, R136 ;  /* 0x000000c0b488723c */ /* 0x000fe60000001888 */
[----:B------:R-:W-:Y:S01]  /*50b0*/  FFMA.FTZ R214, R214, -UR6, R199 ;  /* 0x80000006d6d67c23 */ /* 0x000fe200080100c7 */
[----:B------:R-:W-:-:S04]  /*50c0*/  VIADD R199, R242, 0x40 ;  /* 0x00000040f2c77836 */ /* 0x000fc80000000000 */
[----:B------:R-:W-:Y:S08]  /*50d0*/  HMMA.16816.F32 R120, R180, R184, R120 ;  /* 0x000000b8b478723c */ /* 0x000ff00000001878 */
[----:B------:R-:W-:Y:S01]  /*50e0*/  HMMA.16816.F32 R40, R92, R96, R40 ;  /* 0x000000605c28723c */ /* 0x000fe20000001828 */
[----:B------:R-:W-:Y:S02]  /*50f0*/  VIADD R96, R80, 0xffffff98 ;  /* 0xffffff9850607836 */ /* 0x000fe40000000000 */
[----:B------:R-:W-:-:S02]  /*5100*/  VIADD R97, R69, 0x41 ;  /* 0x0000004145617836 */ /* 0x000fc40000000000 */
[----:B------:R-:W-:-:S03]  /*5110*/  IMAD.IADD R215, R200, 0x1, -R96 ;  /* 0x00000001c8d77824 */ /* 0x000fc600078e0a60 */
[----:B------:R-:W-:Y:S01]  /*5120*/  HMMA.16816.F32 R32, R92, R192, R32 ;  /* 0x000000c05c20723c */ /* 0x000fe20000001820 */
[C---:B------:R-:W-:Y:S01]  /*5130*/  VIADD R193, R80.reuse, 0xffffffe9 ;  /* 0xffffffe950c17836 */ /* 0x040fe20000000000 */
[----:B------:R-:W-:Y:S01]  /*5140*/  IABS R215, R215 ;  /* 0x000000d700d77213 */ /* 0x000fe20000000000 */
[----:B------:R-:W-:Y:S02]  /*5150*/  VIADD R192, R80, 0xfffffff0 ;  /* 0xfffffff050c07836 */ /* 0x000fe40000000000 */
[C---:B------:R-:W-:Y:S01]  /*5160*/  IMAD.IADD R77, R200.reuse, 0x1, -R193 ;  /* 0x00000001c84d7824 */ /* 0x040fe200078e0ac1 */
[----:B------:R-:W-:Y:S01]  /*5170*/  I2FP.F32.S32 R215, R215 ;  /* 0x000000d700d77245 */ /* 0x000fe20000201400 */
[----:B------:R-:W-:Y:S01]  /*5180*/  IMAD.IADD R75, R200, 0x1, -R192 ;  /* 0x00000001c84b7824 */ /* 0x000fe200078e0ac0 */
[----:B------:R-:W-:Y:S02]  /*5190*/  HMMA.16816.F32 R164, R180, R178, R164 ;  /* 0x000000b2b4a4723c */ /* 0x000fe400000018a4 */
[----:B------:R-:W-:Y:S01]  /*51a0*/  IABS R77, R77 ;  /* 0x0000004d004d7213 */ /* 0x000fe20000000000 */
[----:B------:R-:W-:Y:S01]  /*51b0*/  FFMA.FTZ R215, R215, -UR6, R198 ;  /* 0x80000006d7d77c23 */ /* 0x000fe200080100c6 */
[----:B------:R-:W-:Y:S01]  /*51c0*/  VIADD R198, R80, 0xffffffe0 ;  /* 0xffffffe050c67836 */ /* 0x000fe20000000000 */
[----:B------:R-:W-:-:S02]  /*51d0*/  IABS R75, R75 ;  /* 0x0000004b004b7213 */ /* 0x000fc40000000000 */
[----:B------:R-:W-:Y:S01]  /*51e0*/  I2FP.F32.S32 R77, R77 ;  /* 0x0000004d004d7245 */ /* 0x000fe20000201400 */
[C---:B------:R-:W-:Y:S01]  /*51f0*/  HMMA.16816.F32 R156, R180.reuse, R174, R156 ;  /* 0x000000aeb49c723c */ /* 0x040fe2000000189c */
[C---:B------:R-:W-:Y:S01]  /*5200*/  IMAD.IADD R105, R200.reuse, 0x1, -R198 ;  /* 0x00000001c8697824 */ /* 0x040fe200078e0ac6 */
[----:B------:R-:W-:Y:S02]  /*5210*/  I2FP.F32.S32 R75, R75 ;  /* 0x0000004b004b7245 */ /* 0x000fe40000201400 */
[----:B------:R-:W-:Y:S01]  /*5220*/  FFMA.FTZ R77, R77, -UR6, R123 ;  /* 0x800000064d4d7c23 */ /* 0x000fe2000801007b */
[----:B------:R-:W-:Y:S01]  /*5230*/  VIADD R123, R200, -UR24 ;  /* 0x80000018c87b7c36 */ /* 0x000fe20008000000 */
[----:B------:R-:W-:Y:S02]  /*5240*/  IABS R105, R105 ;  /* 0x0000006900697213 */ /* 0x000fe40000000000 */
[----:B-----5:R-:W-:Y:S02]  /*5250*/  HMMA.16816.F32 R152, R180, R100, R152 ;  /* 0x00000064b498723c */ /* 0x020fe40000001898 */
[----:B------:R-:W-:-:S02]  /*5260*/  I2FP.F32.S32 R105, R105 ;  /* 0x0000006900697245 */ /* 0x000fc40000201400 */
[----:B------:R-:W-:-:S04]  /*5270*/  ISETP.GT.AND P3, PT, R123, R69, PT ;  /* 0x000000457b00720c */ /* 0x000fc80003f64270 */
[----:B------:R-:W-:Y:S03]  /*5280*/  HMMA.16816.F32 R148, R180, R102, R148 ;  /* 0x00000066b494723c */ /* 0x000fe60000001894 */
[----:B------:R-:W-:-:S05]  /*5290*/  FFMA.FTZ R211, R211, -UR6, R158 ;  /* 0x80000006d3d37c23 */ /* 0x000fca000801009e */
[C---:B------:R-:W-:Y:S08]  /*52a0*/  HMMA.16816.F32 R140, R180.reuse, R98, R140 ;  /* 0x00000062b48c723c */ /* 0x040ff0000000188c */
[C---:B------:R-:W-:Y:S08]  /*52b0*/  HMMA.16816.F32 R132, R180.reuse, R194, R132 ;  /* 0x000000c2b484723c */ /* 0x040ff00000001884 */
[C---:B------:R-:W-:Y:S08]  /*52c0*/  HMMA.16816.F32 R128, R180.reuse, R188, R128 ;  /* 0x000000bcb480723c */ /* 0x040ff00000001880 */
[C---:B------:R-:W-:Y:S08]  /*52d0*/  HMMA.16816.F32 R124, R180.reuse, R190, R124 ;  /* 0x000000beb47c723c */ /* 0x040ff0000000187c */
[C---:B------:R-:W-:Y:S08]  /*52e0*/  HMMA.16816.F32 R116, R180.reuse, R186, R116 ;  /* 0x000000bab474723c */ /* 0x040ff00000001874 */
[----:B------:R-:W-:Y:S03]  /*52f0*/  HMMA.16816.F32 R112, R180, R160, R112 ;  /* 0x000000a0b470723c */ /* 0x000fe60000001870 */
[----:B------:R-:W-:Y:S01]  /*5300*/  FFMA.FTZ R105, R105, -UR6, R126 ;  /* 0x8000000669697c23 */ /* 0x000fe2000801007e */
[----:B------:R-:W-:-:S04]  /*5310*/  IMAD.IADD R126, R199, 0x1, -R79 ;  /* 0x00000001c77e7824 */ /* 0x000fc800078e0a4f */
[----:B------:R-:W-:Y:S01]  /*5320*/  HMMA.16816.F32 R108, R180, R162, R108 ;  /* 0x000000a2b46c723c */ /* 0x000fe2000000186c */
[C---:B------:R-:W-:Y:S01]  /*5330*/  VIADD R181, R80.reuse, 0xffffffb9 ;  /* 0xffffffb950b57836 */ /* 0x040fe20000000000 */
[----:B------:R-:W-:Y:S01]  /*5340*/  IABS R126, R126 ;  /* 0x0000007e007e7213 */ /* 0x000fe20000000000 */
[----:B------:R-:W-:Y:S02]  /*5350*/  VIADD R182, R80, 0xffffffb8 ;  /* 0xffffffb850b67836 */ /* 0x000fe40000000000 */
[----:B------:R-:W-:Y:S01]  /*5360*/  FFMA.FTZ R75, R75, -UR6, R118 ;  /* 0x800000064b4b7c23 */ /* 0x000fe20008010076 */
[C---:B------:R-:W-:Y:S02]  /*5370*/  IMAD.IADD R201, R200.reuse, 0x1, -R181 ;  /* 0x00000001c8c97824 */ /* 0x040fe400078e0ab5 */
[----:B------:R-:W-:Y:S01]  /*5380*/  IMAD.IADD R202, R200, 0x1, -R182 ;  /* 0x00000001c8ca7824 */ /* 0x000fe200078e0ab6 */
[C---:B------:R-:W-:Y:S01]  /*5390*/  HMMA.16816.F32 R36, R92.reuse, R98, R36 ;  /* 0x000000625c24723c */ /* 0x040fe20000001824 */
[C---:B------:R-:W-:Y:S01]  /*53a0*/  VIADD R98, R80.reuse, 0xffffff91 ;  /* 0xffffff9150627836 */ /* 0x040fe20000000000 */
[----:B------:R-:W-:Y:S01]  /*53b0*/  IABS R201, R201 ;  /* 0x000000c900c97213 */ /* 0x000fe20000000000 */
[C---:B------:R-:W-:Y:S01]  /*53c0*/  VIADD R183, R69.reuse, 0x8 ;  /* 0x0000000845b77836 */ /* 0x040fe20000000000 */
[----:B------:R-:W-:Y:S01]  /*53d0*/  IABS R202, R202 ;  /* 0x000000ca00ca7213 */ /* 0x000fe20000000000 */
[C---:B------:R-:W-:Y:S01]  /*53e0*/  VIADD R180, R80.reuse, 0xffffffc0 ;  /* 0xffffffc050b47836 */ /* 0x040fe20000000000 */
[----:B------:R-:W-:Y:S01]  /*53f0*/  I2FP.F32.S32 R201, R201 ;  /* 0x000000c900c97245 */ /* 0x000fe20000201400 */
[----:B------:R-:W-:Y:S01]  /*5400*/  VIADD R99, R69, 0x38 ;  /* 0x0000003845637836 */ /* 0x000fe20000000000 */
[----:B------:R-:W-:Y:S01]  /*5410*/  HMMA.16816.F32 R20, R92, R190, R20 ;  /* 0x000000be5c14723c */ /* 0x000fe20000001814 */
[----:B------:R-:W-:Y:S01]  /*5420*/  I2FP.F32.S32 R191, R70 ;  /* 0x0000004600bf7245 */ /* 0x000fe20000201400 */
[----:B------:R-:W-:-:S02]  /*5430*/  VIADD R190, R80, 0xffffffc9 ;  /* 0xffffffc950be7836 */ /* 0x000fc40000000000 */
[----:B------:R-:W-:Y:S01]  /*5440*/  FFMA.FTZ R201, R201, -UR6, R147 ;  /* 0x80000006c9c97c23 */ /* 0x000fe20008010093 */
[----:B------:R-:W-:Y:S01]  /*5450*/  VIADD R147, R69, 0x20 ;  /* 0x0000002045937836 */ /* 0x000fe20000000000 */
[----:B------:R-:W-:Y:S01]  /*5460*/  I2FP.F32.S32 R202, R202 ;  /* 0x000000ca00ca7245 */ /* 0x000fe20000201400 */
[----:B------:R-:W-:Y:S01]  /*5470*/  FFMA.FTZ R191, R191, -UR6, R170 ;  /* 0x80000006bfbf7c23 */ /* 0x000fe200080100aa */
[----:B------:R-:W-:Y:S01]  /*5480*/  VIADD R170, R80, 0xffffff90 ;  /* 0xffffff9050aa7836 */ /* 0x000fe20000000000 */
[C---:B------:R-:W-:Y:S01]  /*5490*/  HMMA.16816.F32 R16, R92.reuse, R184, R16 ;  /* 0x000000b85c10723c */ /* 0x040fe20000001810 */
[----:B------:R-:W-:Y:S01]  /*54a0*/  I2FP.F32.S32 R184, R68 ;  /* 0x0000004400b87245 */ /* 0x000fe20000201400 */
[----:B------:R-:W-:Y:S02]  /*54b0*/  IMAD.IADD R68, R200, 0x1, -R98 ;  /* 0x00000001c8447824 */ /* 0x000fe400078e0a62 */
[----:B------:R-:W-:Y:S01]  /*54c0*/  FFMA.FTZ R202, R202, -UR6, R146 ;  /* 0x80000006caca7c23 */ /* 0x000fe20008010092 */
[----:B------:R-:W-:Y:S01]  /*54d0*/  IMAD.IADD R222, R200, 0x1, -R190 ;  /* 0x00000001c8de7824 */ /* 0x000fe200078e0abe */
[----:B------:R-:W-:Y:S01]  /*54e0*/  ISETP.GT.AND P2, PT, R123, R183, PT ;  /* 0x000000b77b00720c */ /* 0x000fe20003f44270 */
[----:B------:R-:W-:Y:S01]  /*54f0*/  FFMA.FTZ R184, R184, -UR6, R171 ;  /* 0x80000006b8b87c23 */ /* 0x000fe200080100ab */
[----:B------:R-:W-:Y:S01]  /*5500*/  IABS R68, R68 ;  /* 0x0000004400447213 */ /* 0x000fe20000000000 */
[C---:B------:R-:W-:Y:S01]  /*5510*/  HMMA.16816.F32 R52, R92.reuse, R174, R52 ;  /* 0x000000ae5c34723c */ /* 0x040fe20000001834 */
[C---:B------:R-:W-:Y:S01]  /*5520*/  VIADD R174, R80.reuse, 0xffffffa8 ;  /* 0xffffffa850ae7836 */ /* 0x040fe20000000000 */
[----:B------:R-:W-:Y:S01]  /*5530*/  IABS R222, R222 ;  /* 0x000000de00de7213 */ /* 0x000fe20000000000 */
[----:B------:R-:W-:Y:S01]  /*5540*/  VIADD R171, R80, 0xffffffb1 ;  /* 0xffffffb150ab7836 */ /* 0x000fe20000000000 */
[----:B------:R-:W-:Y:S01]  /*5550*/  I2FP.F32.S32 R68, R68 ;  /* 0x0000004400447245 */ /* 0x000fe20000201400 */
[C---:B------:R-:W-:Y:S01]  /*5560*/  IMAD.IADD R209, R200.reuse, 0x1, -R174 ;  /* 0x00000001c8d17824 */ /* 0x040fe200078e0aae */
[----:B------:R-:W-:Y:S01]  /*5570*/  I2FP.F32.S32 R222, R222 ;  /* 0x000000de00de7245 */ /* 0x000fe20000201400 */
[----:B------:R-:W-:Y:S01]  /*5580*/  IMAD.IADD R203, R200, 0x1, -R171 ;  /* 0x00000001c8cb7824 */ /* 0x000fe200078e0aab */
[----:B------:R-:W-:Y:S01]  /*5590*/  HMMA.16816.F32 R28, R92, R194, R28 ;  /* 0x000000c25c1c723c */ /* 0x000fe2000000181c */
[C---:B------:R-:W-:Y:S01]  /*55a0*/  VIADD R194, R80.reuse, 0xffffffe8 ;  /* 0xffffffe850c27836 */ /* 0x040fe20000000000 */
[----:B------:R-:W-:Y:S01]  /*55b0*/  IABS R209, R209 ;  /* 0x000000d100d17213 */ /* 0x000fe20000000000 */
[----:B------:R-:W-:-:S02]  /*55c0*/  VIADD R175, R80, 0xffffffa1 ;  /* 0xffffffa150af7836 */ /* 0x000fc40000000000 */
[----:B------:R-:W-:Y:S01]  /*55d0*/  FFMA.FTZ R167, R68, -UR6, R167 ;  /* 0x8000000644a77c23 */ /* 0x000fe200080100a7 */
[C---:B------:R-:W-:Y:S01]  /*55e0*/  IMAD.IADD R83, R200.reuse, 0x1, -R194 ;  /* 0x00000001c8537824 */ /* 0x040fe200078e0ac2 */
[----:B------:R-:W-:Y:S01]  /*55f0*/  IABS R203, R203 ;  /* 0x000000cb00cb7213 */ /* 0x000fe20000000000 */
[----:B------:R-:W-:Y:S01]  /*5600*/  IMAD.IADD R210, R200, 0x1, -R175 ;  /* 0x00000001c8d27824 */ /* 0x000fe200078e0aaf */
[C---:B------:R-:W-:Y:S01]  /*5610*/  HMMA.16816.F32 R56, R92.reuse, R172, R56 ;  /* 0x000000ac5c38723c */ /* 0x040fe20000001838 */
[C---:B------:R-:W-:Y:S01]  /*5620*/  VIADD R173, R80.reuse, 0xffffffa9 ;  /* 0xffffffa950ad7836 */ /* 0x040fe20000000000 */
[----:B------:R-:W-:Y:S01]  /*5630*/  IABS R83, R83 ;  /* 0x0000005300537213 */ /* 0x000fe20000000000 */
[----:B------:R-:W-:Y:S01]  /*5640*/  VIADD R172, R80, 0xffffffb0 ;  /* 0xffffffb050ac7836 */ /* 0x000fe20000000000 */
[----:B------:R-:W-:Y:S01]  /*5650*/  I2FP.F32.S32 R209, R209 ;  /* 0x000000d100d17245 */ /* 0x000fe20000201400 */
[C---:B------:R-:W-:Y:S01]  /*5660*/  IMAD.IADD R207, R200.reuse, 0x1, -R173 ;  /* 0x00000001c8cf7824 */ /* 0x040fe200078e0aad */
[----:B------:R-:W-:Y:S01]  /*5670*/  I2FP.F32.S32 R83, R83 ;  /* 0x0000005300537245 */ /* 0x000fe20000201400 */
[C---:B------:R-:W-:Y:S01]  /*5680*/  IMAD.IADD R206, R200.reuse, 0x1, -R172 ;  /* 0x00000001c8ce7824 */ /* 0x040fe200078e0aac */
[C---:B------:R-:W-:Y:S01]  /*5690*/  HMMA.16816.F32 R64, R92.reuse, R176, R64 ;  /* 0x000000b05c40723c */ /* 0x040fe20000001840 */
[----:B------:R-:W-:Y:S01]  /*56a0*/  IMAD.IADD R177, R200, 0x1, -R170 ;  /* 0x00000001c8b17824 */ /* 0x000fe200078e0aaa */
[----:B------:R-:W-:Y:S01]  /*56b0*/  IABS R207, R207 ;  /* 0x000000cf00cf7213 */ /* 0x000fe20000000000 */
[----:B------:R-:W-:Y:S01]  /*56c0*/  VIADD R176, R69, 0x9 ;  /* 0x0000000945b07836 */ /* 0x000fe20000000000 */
[----:B------:R-:W-:Y:S01]  /*56d0*/  I2FP.F32.S32 R203, R203 ;  /* 0x000000cb00cb7245 */ /* 0x000fe20000201400 */
[----:B------:R-:W-:Y:S01]  /*56e0*/  FFMA.FTZ R209, R209, -UR6, R154 ;  /* 0x80000006d1d17c23 */ /* 0x000fe2000801009a */
[----:B------:R-:W-:Y:S01]  /*56f0*/  IABS R177, R177 ;  /* 0x000000b100b17213 */ /* 0x000fe20000000000 */
[----:B------:R-:W-:Y:S01]  /*5700*/  FFMA.FTZ R83, R83, -UR6, R122 ;  /* 0x8000000653537c23 */ /* 0x000fe2000801007a */
[C---:B------:R-:W-:Y:S01]  /*5710*/  HMMA.16816.F32 R12, R92.reuse, R186, R12 ;  /* 0x000000ba5c0c723c */ /* 0x040fe2000000180c */
[C---:B------:R-:W-:Y:S01]  /*5720*/  VIADD R186, R80.reuse, 0xffffffd9 ;  /* 0xffffffd950ba7836 */ /* 0x040fe20000000000 */
[----:B------:R-:W-:Y:S01]  /*5730*/  ISETP.GT.AND P1, PT, R123, R176, PT ;  /* 0x000000b07b00720c */ /* 0x000fe20003f24270 */
[C---:B------:R-:W-:Y:S01]  /*5740*/  VIADD R187, R80.reuse, 0xffffffd8 ;  /* 0xffffffd850bb7836 */ /* 0x040fe20000000000 */
[----:B------:R-:W-:Y:S01]  /*5750*/  I2FP.F32.S32 R177, R177 ;  /* 0x000000b100b17245 */ /* 0x000fe20000201400 */
[C---:B------:R-:W-:Y:S01]  /*5760*/  VIADD R122, R69.reuse, 0x31 ;  /* 0x00000031457a7836 */ /* 0x040fe20000000000 */
[----:B------:R-:W-:Y:S01]  /*5770*/  IABS R210, R210 ;  /* 0x000000d200d27213 */ /* 0x000fe20000000000 */
[----:B------:R-:W-:Y:S01]  /*5780*/  VIADD R185, R69, 0x1 ;  /* 0x0000000145b97836 */ /* 0x000fe20000000000 */
[C---:B------:R-:W-:Y:S01]  /*5790*/  HMMA.16816.F32 R60, R92.reuse, R178, R60 ;  /* 0x000000b25c3c723c */ /* 0x040fe2000000183c */
[C---:B------:R-:W-:Y:S01]  /*57a0*/  VIADD R179, R80.reuse, 0xffffffc1 ;  /* 0xffffffc150b37836 */ /* 0x040fe20000000000 */
[----:B------:R-:W-:Y:S01]  /*57b0*/  FSEL R167, R167, -INF , !P1 ;  /* 0xff800000a7a77808 */ /* 0x000fe20004800000 */
[C---:B------:R-:W-:Y:S01]  /*57c0*/  VIADD R178, R80.reuse, 0xffffffc8 ;  /* 0xffffffc850b27836 */ /* 0x040fe20000000000 */
[----:B------:R-:W-:Y:S01]  /*57d0*/  I2FP.F32.S32 R207, R207 ;  /* 0x000000cf00cf7245 */ /* 0x000fe20000201400 */
[----:B------:R-:W-:Y:S01]  /*57e0*/  FFMA.FTZ R177, R177, -UR6, R166 ;  /* 0x80000006b1b17c23 */ /* 0x000fe200080100a6 */
[----:B------:R-:W-:Y:S01]  /*57f0*/  ISETP.GT.AND P1, PT, R123, R147, PT ;  /* 0x000000937b00720c */ /* 0x000fe20003f24270 */
[----:B------:R-:W-:Y:S01]  /*5800*/  FFMA.FTZ R203, R203, -UR6, R151 ;  /* 0x80000006cbcb7c23 */ /* 0x000fe20008010097 */
[C---:B------:R-:W-:Y:S01]  /*5810*/  HMMA.16816.F32 R24, R92.reuse, R188, R24 ;  /* 0x000000bc5c18723c */ /* 0x040fe20000001818 */
[C---:B------:R-:W-:Y:S01]  /*5820*/  VIADD R188, R80.reuse, 0xffffffd1 ;  /* 0xffffffd150bc7836 */ /* 0x040fe20000000000 */
[----:B------:R-:W-:Y:S01]  /*5830*/  IABS R206, R206 ;  /* 0x000000ce00ce7213 */ /* 0x000fe20000000000 */
[----:B------:R-:W-:Y:S01]  /*5840*/  VIADD R189, R80, 0xffffffd0 ;  /* 0xffffffd050bd7836 */ /* 0x000fe20000000000 */
[----:B------:R-:W-:Y:S01]  /*5850*/  I2FP.F32.S32 R210, R210 ;  /* 0x000000d200d27245 */ /* 0x000fe20000201400 */
[----:B------:R-:W-:Y:S01]  /*5860*/  IMAD.IADD R225, R200, 0x1, -R188 ;  /* 0x00000001c8e17824 */ /* 0x000fe200078e0abc */
[----:B------:R-:W-:Y:S01]  /*5870*/  FSEL R146, R209, -INF , !P1 ;  /* 0xff800000d1927808 */ /* 0x000fe20004800000 */
[----:B------:R-:W-:Y:S01]  /*5880*/  VIADD R195, R80, 0xffffffe1 ;  /* 0xffffffe150c37836 */ /* 0x000fe20000000000 */
[----:B------:R-:W-:Y:S01]  /*5890*/  HMMA.16816.F32 R44, R92, R102, R44 ;  /* 0x000000665c2c723c */ /* 0x000fe2000000182c */
[C---:B------:R-:W-:Y:S01]  /*58a0*/  IMAD.IADD R103, R200.reuse, 0x1, -R186 ;  /* 0x00000001c8677824 */ /* 0x040fe200078e0aba */
[----:B------:R-:W-:Y:S01]  /*58b0*/  IABS R225, R225 ;  /* 0x000000e100e17213 */ /* 0x000fe20000000000 */
[----:B------:R-:W-:-:S02]  /*58c0*/  IMAD.IADD R102, R200, 0x1, -R179 ;  /* 0x00000001c8667824 */ /* 0x000fc400078e0ab3 */
[----:B------:R-:W-:Y:S01]  /*58d0*/  FFMA.FTZ R207, R207, -UR6, R155 ;  /* 0x80000006cfcf7c23 */ /* 0x000fe2000801009b */
[C---:B------:R-:W-:Y:S01]  /*58e0*/  VIADD R151, R69.reuse, 0x19 ;  /* 0x0000001945977836 */ /* 0x040fe20000000000 */
[----:B------:R-:W-:Y:S01]  /*58f0*/  IABS R103, R103 ;  /* 0x0000006700677213 */ /* 0x000fe20000000000 */
[C---:B------:R-:W-:Y:S01]  /*5900*/  IMAD.IADD R106, R200.reuse, 0x1, -R180 ;  /* 0x00000001c86a7824 */ /* 0x040fe200078e0ab4 */
[----:B------:R-:W-:Y:S01]  /*5910*/  IABS R102, R102 ;  /* 0x0000006600667213 */ /* 0x000fe20000000000 */
[C---:B------:R-:W-:Y:S01]  /*5920*/  HMMA.16816.F32 R48, R92.reuse, R100, R48 ;  /* 0x000000645c30723c */ /* 0x040fe20000001830 */
[C---:B------:R-:W-:Y:S01]  /*5930*/  IMAD.IADD R101, R200.reuse, 0x1, -R187 ;  /* 0x00000001c8657824 */ /* 0x040fe200078e0abb */
[----:B------:R-:W-:Y:S01]  /*5940*/  I2FP.F32.S32 R103, R103 ;  /* 0x0000006700677245 */ /* 0x000fe20000201400 */
[C---:B------:R-:W-:Y:S01]  /*5950*/  IMAD.IADD R223, R200.reuse, 0x1, -R178 ;  /* 0x00000001c8df7824 */ /* 0x040fe200078e0ab2 */
[----:B------:R-:W-:Y:S01]  /*5960*/  I2FP.F32.S32 R102, R102 ;  /* 0x0000006600667245 */ /* 0x000fe20000201400 */
[----:B------:R-:W-:Y:S01]  /*5970*/  IMAD.IADD R226, R200, 0x1, -R189 ;  /* 0x00000001c8e27824 */ /* 0x000fe200078e0abd */
[----:B------:R-:W-:Y:S01]  /*5980*/  I2FP.F32.S32 R225, R225 ;  /* 0x000000e100e17245 */ /* 0x000fe20000201400 */
[----:B------:R-:W-:Y:S01]  /*5990*/  VIADD R166, R69, 0x10 ;  /* 0x0000001045a67836 */ /* 0x000fe20000000000 */
[----:B------:R-:W-:Y:S01]  /*59a0*/  ISETP.GT.AND P1, PT, R123, R122, PT ;  /* 0x0000007a7b00720c */ /* 0x000fe20003f24270 */
[----:B------:R-:W-:Y:S01]  /*59b0*/  VIADD R155, R69, 0x18 ;  /* 0x00000018459b7836 */ /* 0x000fe20000000000 */
[----:B------:R-:W-:Y:S01]  /*59c0*/  ISETP.GT.AND P0, PT, R123, R185, PT ;  /* 0x000000b97b00720c */ /* 0x000fe20003f04270 */
[----:B------:R-:W-:Y:S01]  /*59d0*/  FFMA.FTZ R210, R210, -UR6, R159 ;  /* 0x80000006d2d27c23 */ /* 0x000fe2000801009f */
[----:B------:R-:W-:Y:S01]  /*59e0*/  I2FP.F32.S32 R206, R206 ;  /* 0x000000ce00ce7245 */ /* 0x000fe20000201400 */
[----:B------:R-:W-:Y:S01]  /*59f0*/  FFMA.FTZ R103, R103, -UR6, R131 ;  /* 0x8000000667677c23 */ /* 0x000fe20008010083 */
[----:B------:R-:W-:Y:S01]  /*5a00*/  IABS R101, R101 ;  /* 0x0000006500657213 */ /* 0x000fe20000000000 */
[----:B------:R-:W-:Y:S01]  /*5a10*/  IMAD.IADD R107, R200, 0x1, -R195 ;  /* 0x00000001c86b7824 */ /* 0x000fe200078e0ac3 */
[----:B------:R-:W-:Y:S01]  /*5a20*/  FSEL R177, R177, -INF , !P2 ;  /* 0xff800000b1b17808 */ /* 0x000fe20005000000 */
[----:B------:R-:W-:Y:S01]  /*5a30*/  VIADD R131, R69, 0x30 ;  /* 0x0000003045837836 */ /* 0x000fe20000000000 */
[----:B------:R-:W-:Y:S01]  /*5a40*/  ISETP.GT.AND P2, PT, R123, R151, PT ;  /* 0x000000977b00720c */ /* 0x000fe20003f44270 */
[----:B------:R-:W-:Y:S01]  /*5a50*/  FFMA.FTZ R102, R102, -UR6, R143 ;  /* 0x8000000666667c23 */ /* 0x000fe2000801008f */
[----:B------:R-:W-:Y:S01]  /*5a60*/  FSEL R118, R201, -INF , !P1 ;  /* 0xff800000c9767808 */ /* 0x000fe20004800000 */
[----:B------:R-:W-:Y:S01]  /*5a70*/  FFMA.FTZ R222, R222, -UR6, R139 ;  /* 0x80000006dede7c23 */ /* 0x000fe2000801008b */
[----:B------:R-:W-:Y:S01]  /*5a80*/  IABS R106, R106 ;  /* 0x0000006a006a7213 */ /* 0x000fe20000000000 */
[----:B------:R-:W-:Y:S01]  /*5a90*/  FFMA.FTZ R225, R225, -UR6, R135 ;  /* 0x80000006e1e17c23 */ /* 0x000fe20008010087 */
[----:B------:R-:W-:Y:S01]  /*5aa0*/  IABS R223, R223 ;  /* 0x000000df00df7213 */ /* 0x000fe20000000000 */
[----:B------:R-:W-:Y:S01]  /*5ab0*/  IMAD.IADD R201, R199, 0x1, -R170 ;  /* 0x00000001c7c97824 */ /* 0x000fe200078e0aaa */
[----:B------:R-:W-:Y:S01]  /*5ac0*/  IABS R226, R226 ;  /* 0x000000e200e27213 */ /* 0x000fe20000000000 */
[----:B------:R-:W-:Y:S01]  /*5ad0*/  VIADD R143, R69, 0x21 ;  /* 0x00000021458f7836 */ /* 0x000fe20000000000 */
[----:B------:R-:W-:Y:S01]  /*5ae0*/  FSEL R191, R191, -INF , !P3 ;  /* 0xff800000bfbf7808 */ /* 0x000fe20005800000 */
[C---:B------:R-:W-:Y:S01]  /*5af0*/  VIADD R139, R69.reuse, 0x28 ;  /* 0x00000028458b7836 */ /* 0x040fe20000000000 */
[----:B------:R-:W-:Y:S01]  /*5b00*/  FSEL R184, R184, -INF , !P0 ;  /* 0xff800000b8b87808 */ /* 0x000fe20004000000 */
[----:B------:R-:W-:Y:S01]  /*5b10*/  VIADD R135, R69, 0x29 ;  /* 0x0000002945877836 */ /* 0x000fe20000000000 */
[C---:B------:R-:W-:Y:S01]  /*5b20*/  ISETP.GT.AND P5, PT, R123.reuse, R166, PT ;  /* 0x000000a67b00720c */ /* 0x040fe20003fa4270 */
[----:B------:R-:W-:Y:S01]  /*5b30*/  FFMA.FTZ R206, R206, -UR6, R150 ;  /* 0x80000006cece7c23 */ /* 0x000fe20008010096 */
[----:B------:R-:W-:Y:S01]  /*5b40*/  ISETP.GT.AND P3, PT, R123, R81, PT ;  /* 0x000000517b00720c */ /* 0x000fe20003f64270 */
[----:B------:R-:W-:Y:S01]  /*5b50*/  VIADD R100, R69, 0x40 ;  /* 0x0000004045647836 */ /* 0x000fe20000000000 */
[----:B------:R-:W-:Y:S01]  /*5b60*/  ISETP.GT.AND P0, PT, R123, R155, PT ;  /* 0x0000009b7b00720c */ /* 0x000fe20003f04270 */
[C---:B------:R-:W-:Y:S01]  /*5b70*/  HMMA.16816.F32 R8, R92.reuse, R160, R8 ;  /* 0x000000a05c08723c */ /* 0x040fe20000001808 */
[----:B------:R-:W-:Y:S01]  /*5b80*/  I2FP.F32.S32 R101, R101 ;  /* 0x0000006500657245 */ /* 0x000fe20000201400 */
[C---:B------:R-:W-:Y:S01]  /*5b90*/  VIADD R70, R69.reuse, 0x71 ;  /* 0x0000007145467836 */ /* 0x040fe20000000000 */
[----:B------:R-:W-:Y:S01]  /*5ba0*/  IABS R107, R107 ;  /* 0x0000006b006b7213 */ /* 0x000fe20000000000 */
[----:B------:R-:W-:Y:S01]  /*5bb0*/  VIADD R68, R69, 0x79 ;  /* 0x0000007945447836 */ /* 0x000fe20000000000 */
[----:B------:R-:W-:Y:S01]  /*5bc0*/  FSEL R150, R210, -INF , !P2 ;  /* 0xff800000d2967808 */ /* 0x000fe20005000000 */
[----:B------:R-:W-:Y:S01]  /*5bd0*/  FFMA.FTZ R101, R101, -UR6, R130 ;  /* 0x8000000665657c23 */ /* 0x000fe20008010082 */
[----:B------:R-:W-:Y:S01]  /*5be0*/  I2FP.F32.S32 R106, R106 ;  /* 0x0000006a006a7245 */ /* 0x000fe20000201400 */
[C---:B------:R-:W-:Y:S01]  /*5bf0*/  IMAD.IADD R236, R199.reuse, 0x1, -R172 ;  /* 0x00000001c7ec7824 */ /* 0x040fe200078e0aac */
[----:B------:R-:W-:Y:S01]  /*5c00*/  I2FP.F32.S32 R223, R223 ;  /* 0x000000df00df7245 */ /* 0x000fe20000201400 */
[----:B------:R-:W-:Y:S01]  /*5c10*/  IMAD.IADD R210, R199, 0x1, -R187 ;  /* 0x00000001c7d27824 */ /* 0x000fe200078e0abb */
[----:B------:R-:W-:Y:S01]  /*5c20*/  I2FP.F32.S32 R226, R226 ;  /* 0x000000e200e27245 */ /* 0x000fe20000201400 */
[----:B------:R-:W-:Y:S01]  /*5c30*/  FFMA.FTZ R106, R106, -UR6, R142 ;  /* 0x800000066a6a7c23 */ /* 0x000fe2000801008e */
[----:B------:R-:W-:Y:S01]  /*5c40*/  ISETP.GT.AND P2, PT, R123, R131, PT ;  /* 0x000000837b00720c */ /* 0x000fe20003f44270 */
[----:B------:R-:W-:Y:S01]  /*5c50*/  FFMA.FTZ R223, R223, -UR6, R138 ;  /* 0x80000006dfdf7c23 */ /* 0x000fe2000801008a */
[----:B------:R-:W-:Y:S01]  /*5c60*/  FSEL R159, R215, -INF , !P5 ;  /* 0xff800000d79f7808 */ /* 0x000fe20006800000 */
[----:B------:R-:W-:Y:S01]  /*5c70*/  FFMA.FTZ R226, R226, -UR6, R134 ;  /* 0x80000006e2e27c23 */ /* 0x000fe20008010086 */
[----:B------:R-:W-:Y:S01]  /*5c80*/  FSEL R158, R214, -INF , !P3 ;  /* 0xff800000d69e7808 */ /* 0x000fe20005800000 */
[----:B------:R-:W-:Y:S01]  /*5c90*/  IMAD.IADD R233, R199, 0x1, -R182 ;  /* 0x00000001c7e97824 */ /* 0x000fe200078e0ab6 */
[----:B------:R-:W-:Y:S01]  /*5ca0*/  FSEL R154, R211, -INF , !P0 ;  /* 0xff800000d39a7808 */ /* 0x000fe20004000000 */
[----:B------:R-:W-:Y:S01]  /*5cb0*/  IMAD.IADD R219, R199, 0x1, -R178 ;  /* 0x00000001c7db7824 */ /* 0x000fe200078e0ab2 */
[----:B------:R-:W-:Y:S01]  /*5cc0*/  IABS R201, R201 ;  /* 0x000000c900c97213 */ /* 0x000fe20000000000 */
[----:B------:R-:W-:Y:S01]  /*5cd0*/  HMMA.16816.F32 R4, R92, R162, R4 ;  /* 0x000000a25c04723c */ /* 0x000fe20000001804 */
[----:B------:R-:W-:Y:S01]  /*5ce0*/  ISETP.GT.AND P5, PT, R123, R143, PT ;  /* 0x0000008f7b00720c */ /* 0x000fe20003fa4270 */
[----:B------:R-:W-:Y:S01]  /*5cf0*/  IMAD.IADD R209, R199, 0x1, -R195 ;  /* 0x00000001c7d17824 */ /* 0x000fe200078e0ac3 */
[----:B------:R-:W-:Y:S01]  /*5d00*/  ISETP.GT.AND P3, PT, R123, R139, PT ;  /* 0x0000008b7b00720c */ /* 0x000fe20003f64270 */
[----:B------:R-:W-:Y:S01]  /*5d10*/  IMAD.IADD R234, R199, 0x1, -R181 ;  /* 0x00000001c7ea7824 */ /* 0x000fe200078e0ab5 */
[----:B------:R-:W-:Y:S01]  /*5d20*/  ISETP.GT.AND P0, PT, R123, R135, PT ;  /* 0x000000877b00720c */ /* 0x000fe20003f04270 */
[C---:B------:R-:W-:Y:S01]  /*5d30*/  IMAD.IADD R228, R199.reuse, 0x1, -R190 ;  /* 0x00000001c7e47824 */ /* 0x040fe200078e0abe */
[----:B------:R-:W-:Y:S01]  /*5d40*/  I2FP.F32.S32 R107, R107 ;  /* 0x0000006b006b7245 */ /* 0x000fe20000201400 */
[----:B------:R-:W-:Y:S01]  /*5d50*/  IMAD.IADD R218, R199, 0x1, -R189 ;  /* 0x00000001c7da7824 */ /* 0x000fe200078e0abd */
[----:B------:R-:W-:Y:S01]  /*5d60*/  FSEL R130, R202, -INF , !P2 ;  /* 0xff800000ca827808 */ /* 0x000fe20005000000 */
[----:B------:R-:W-:Y:S01]  /*5d70*/  IMAD.MOV.U32 R202, RZ, RZ, R126 ;  /* 0x000000ffffca7224 */ /* 0x000fe200078e007e */
[----:B------:R-:W-:Y:S01]  /*5d80*/  FSEL R142, R207, -INF , !P5 ;  /* 0xff800000cf8e7808 */ /* 0x000fe20006800000 */
[----:B------:R-:W-:Y:S01]  /*5d90*/  IMAD.MOV.U32 R126, RZ, RZ, R201 ;  /* 0x000000ffff7e7224 */ /* 0x000fe200078e00c9 */
[----:B------:R-:W-:Y:S01]  /*5da0*/  FSEL R138, R206, -INF , !P3 ;  /* 0xff800000ce8a7808 */ /* 0x000fe20005800000 */
[----:B------:R-:W-:Y:S01]  /*5db0*/  FFMA.FTZ R107, R107, -UR6, R127 ;  /* 0x800000066b6b7c23 */ /* 0x000fe2000801007f */
[----:B------:R-:W-:Y:S01]  /*5dc0*/  FSEL R134, R203, -INF , !P0 ;  /* 0xff800000cb867808 */ /* 0x000fe20004000000 */
[----:B------:R-:W-:Y:S01]  /*5dd0*/  IMAD.IADD R127, R199, 0x1, -R72 ;  /* 0x00000001c77f7824 */ /* 0x000fe200078e0a48 */
[----:B------:R-:W-:Y:S01]  /*5de0*/  ISETP.GT.AND P5, PT, R123, R99, PT ;  /* 0x000000637b00720c */ /* 0x000fe20003fa4270 */
[----:B------:R-:W-:Y:S01]  /*5df0*/  IMAD.IADD R207, R199, 0x1, -R198 ;  /* 0x00000001c7cf7824 */ /* 0x000fe200078e0ac6 */
[----:B------:R-:W-:Y:S01]  /*5e00*/  ISETP.GT.AND P3, PT, R123, R104, PT ;  /* 0x000000687b00720c */ /* 0x000fe20003f64270 */
[----:B------:R-:W-:Y:S01]  /*5e10*/  IMAD.IADD R217, R199, 0x1, -R188 ;  /* 0x00000001c7d97824 */ /* 0x000fe200078e0abc */
[----:B------:R-:W-:Y:S01]  /*5e20*/  ISETP.GT.AND P0, PT, R123, R100, PT ;  /* 0x000000647b00720c */ /* 0x000fe20003f04270 */
[----:B------:R-:W-:Y:S01]  /*5e30*/  IMAD.IADD R206, R199, 0x1, -R186 ;  /* 0x00000001c7ce7824 */ /* 0x000fe200078e0aba */
[----:B------:R-:W-:Y:S01]  /*5e40*/  FSEL R106, R106, -INF , !P5 ;  /* 0xff8000006a6a7808 */ /* 0x000fe20006800000 */
[----:B------:R-:W-:Y:S01]  /*5e50*/  IMAD.IADD R94, R242, 0x1, -R170 ;  /* 0x00000001f25e7824 */ /* 0x000fe200078e0aaa */
[----:B------:R-:W-:Y:S01]  /*5e60*/  FSEL R102, R102, -INF , !P3 ;  /* 0xff80000066667808 */ /* 0x000fe20005800000 */
[----:B------:R-:W-:Y:S01]  /*5e70*/  IMAD.IADD R93, R242, 0x1, -R98 ;  /* 0x00000001f25d7824 */ /* 0x000fe200078e0a62 */
[----:B------:R-:W-:-:S02]  /*5e80*/  FSEL R223, R223, -INF , !P0 ;  /* 0xff800000dfdf7808 */ /* 0x000fc40004000000 */
[----:B------:R-:W-:Y:S02]  /*5e90*/  I2FP.F32.S32 R126, R126 ;  /* 0x0000007e007e7245 */ /* 0x000fe40000201400 */
[C---:B------:R-:W-:Y:S02]  /*5ea0*/  ISETP.GT.AND P2, PT, R123.reuse, R97, PT ;  /* 0x000000617b00720c */ /* 0x040fe40003f44270 */
[C---:B------:R-:W-:Y:S01]  /*5eb0*/  ISETP.GT.AND P1, PT, R123.reuse, R90, PT ;  /* 0x0000005a7b00720c */ /* 0x040fe20003f24270 */
[----:B------:R-:W-:Y:S01]  /*5ec0*/  FFMA.FTZ R160, R126, -UR6, R60 ;  /* 0x800000067ea07c23 */ /* 0x000fe2000801003c */
[----:B------:R-:W-:Y:S01]  /*5ed0*/  ISETP.GT.AND P5, PT, R123, R89, PT ;  /* 0x000000597b00720c */ /* 0x000fe20003fa4270 */
[----:B------:R-:W-:Y:S01]  /*5ee0*/  IMAD.IADD R60, R199, 0x1, -R82 ;  /* 0x00000001c73c7824 */ /* 0x000fe200078e0a52 */
[----:B------:R-:W-:Y:S01]  /*5ef0*/  ISETP.GT.AND P3, PT, R123, R88, PT ;  /* 0x000000587b00720c */ /* 0x000fe20003f64270 */
[----:B------:R-:W-:Y:S01]  /*5f00*/  IMAD.IADD R126, R199, 0x1, -R91 ;  /* 0x00000001c77e7824 */ /* 0x000fe200078e0a5b */
[----:B------:R-:W-:-:S02]  /*5f10*/  ISETP.GT.AND P0, PT, R123, R87, PT ;  /* 0x000000577b00720c */ /* 0x000fc40003f04270 */
[----:B------:R-:W-:Y:S02]  /*5f20*/  IABS R127, R127 ;  /* 0x0000007f007f7213 */ /* 0x000fe40000000000 */
[----:B------:R-:W-:Y:S02]  /*5f30*/  FSEL R222, R222, -INF , !P2 ;  /* 0xff800000dede7808 */ /* 0x000fe40005000000 */
[----:B------:R-:W-:Y:S02]  /*5f40*/  FSEL R226, R226, -INF , !P1 ;  /* 0xff800000e2e27808 */ /* 0x000fe40004800000 */
[----:B------:R-:W-:Y:S02]  /*5f50*/  FSEL R225, R225, -INF , !P5 ;  /* 0xff800000e1e17808 */ /* 0x000fe40006800000 */
[----:B------:R-:W-:Y:S02]  /*5f60*/  FSEL R101, R101, -INF , !P3 ;  /* 0xff80000065657808 */ /* 0x000fe40005800000 */
[----:B------:R-:W-:-:S02]  /*5f70*/  FSEL R103, R103, -INF , !P0 ;  /* 0xff80000067677808 */ /* 0x000fc40004000000 */
[----:B------:R-:W-:Y:S02]  /*5f80*/  I2FP.F32.S32 R201, R202 ;  /* 0x000000ca00c97245 */ /* 0x000fe40000201400 */
[C---:B------:R-:W-:Y:S02]  /*5f90*/  ISETP.GT.AND P2, PT, R123.reuse, R86, PT ;  /* 0x000000567b00720c */ /* 0x040fe40003f44270 */
[----:B------:R-:W-:Y:S01]  /*5fa0*/  ISETP.GT.AND P1, PT, R123, R85, PT ;  /* 0x000000557b00720c */ /* 0x000fe20003f24270 */
[----:B------:R-:W-:Y:S01]  /*5fb0*/  FFMA.FTZ R201, R201, -UR6, R64 ;  /* 0x80000006c9c97c23 */ /* 0x000fe20008010040 */
[----:B------:R-:W-:Y:S01]  /*5fc0*/  ISETP.GT.AND P5, PT, R123, R84, PT ;  /* 0x000000547b00720c */ /* 0x000fe20003fa4270 */
[----:B------:R-:W-:Y:S01]  /*5fd0*/  IMAD.IADD R64, R199, 0x1, -R96 ;  /* 0x00000001c7407824 */ /* 0x000fe200078e0a60 */
[C---:B------:R-:W-:Y:S02]  /*5fe0*/  ISETP.GT.AND P3, PT, R123.reuse, R78, PT ;  /* 0x0000004e7b00720c */ /* 0x040fe40003f64270 */
[----:B------:R-:W-:-:S02]  /*5ff0*/  ISETP.GT.AND P0, PT, R123, R76, PT ;  /* 0x0000004c7b00720c */ /* 0x000fc40003f04270 */
[----:B------:R-:W-:Y:S02]  /*6000*/  I2FP.F32.S32 R127, R127 ;  /* 0x0000007f007f7245 */ /* 0x000fe40000201400 */
[----:B------:R-:W-:Y:S02]  /*6010*/  FSEL R105, R105, -INF , !P2 ;  /* 0xff80000069697808 */ /* 0x000fe40005000000 */
[----:B------:R-:W-:Y:S01]  /*6020*/  FSEL R107, R107, -INF , !P1 ;  /* 0xff8000006b6b7808 */ /* 0x000fe20004800000 */
[----:B------:R-:W-:Y:S01]  /*6030*/  FFMA.FTZ R161, R127, -UR6, R65 ;  /* 0x800000067fa17c23 */ /* 0x000fe20008010041 */
[----:B------:R-:W-:Y:S01]  /*6040*/  FSEL R83, R83, -INF , !P5 ;  /* 0xff80000053537808 */ /* 0x000fe20006800000 */
[----:B------:R-:W-:Y:S01]  /*6050*/  IMAD.IADD R65, R199, 0x1, -R98 ;  /* 0x00000001c7417824 */ /* 0x000fe200078e0a62 */
[----:B------:R-:W-:Y:S02]  /*6060*/  FSEL R77, R77, -INF , !P3 ;  /* 0xff8000004d4d7808 */ /* 0x000fe40005800000 */
[----:B------:R-:W-:-:S02]  /*6070*/  FSEL R75, R75, -INF , !P0 ;  /* 0xff8000004b4b7808 */ /* 0x000fc40004000000 */
[C---:B------:R-:W-:Y:S02]  /*6080*/  ISETP.GT.AND P2, PT, R123.reuse, R74, PT ;  /* 0x0000004a7b00720c */ /* 0x040fe40003f44270 */
[C---:B------:R-:W-:Y:S02]  /*6090*/  ISETP.GT.AND P1, PT, R123.reuse, R73, PT ;  /* 0x000000497b00720c */ /* 0x040fe40003f24270 */
[C---:B------:R-:W-:Y:S02]  /*60a0*/  ISETP.GT.AND P5, PT, R123.reuse, R70, PT ;  /* 0x000000467b00720c */ /* 0x040fe40003fa4270 */
[C---:B------:R-:W-:Y:S02]  /*60b0*/  ISETP.GT.AND P3, PT, R123.reuse, R0, PT ;  /* 0x000000007b00720c */ /* 0x040fe40003f64270 */
[----:B------:R-:W-:Y:S01]  /*60c0*/  ISETP.GT.AND P0, PT, R123, R68, PT ;  /* 0x000000447b00720c */ /* 0x000fe20003f04270 */
[----:B------:R-:W-:Y:S01]  /*60d0*/  IMAD.IADD R123, R199, 0x1, -R175 ;  /* 0x00000001c77b7824 */ /* 0x000fe200078e0aaf */
[----:B------:R-:W-:-:S02]  /*60e0*/  IABS R60, R60 ;  /* 0x0000003c003c7213 */ /* 0x000fc40000000000 */
[----:B------:R-:W-:Y:S02]  /*60f0*/  IABS R64, R64 ;  /* 0x0000004000407213 */ /* 0x000fe40000000000 */
[----:B------:R-:W-:Y:S02]  /*6100*/  I2FP.F32.S32 R60, R60 ;  /* 0x0000003c003c7245 */ /* 0x000fe40000201400 */
[----:B------:R-:W-:Y:S02]  /*6110*/  IABS R123, R123 ;  /* 0x0000007b007b7213 */ /* 0x000fe40000000000 */
[----:B------:R-:W-:Y:S01]  /*6120*/  IABS R65, R65 ;  /* 0x0000004100417213 */ /* 0x000fe20000000000 */
[----:B------:R-:W-:Y:S01]  /*6130*/  FFMA.FTZ R60, R60, -UR6, R52 ;  /* 0x800000063c3c7c23 */ /* 0x000fe20008010034 */
[----:B------:R-:W-:Y:S01]  /*6140*/  IABS R126, R126 ;  /* 0x0000007e007e7213 */ /* 0x000fe20000000000 */
[----:B------:R-:W-:Y:S01]  /*6150*/  VIADD R52, R80, 0xfffffff1 ;  /* 0xfffffff150347836 */ /* 0x000fe20000000000 */
[----:B------:R-:W-:-:S02]  /*6160*/  I2FP.F32.S32 R64, R64 ;  /* 0x0000004000407245 */ /* 0x000fc40000201400 */
[----:B------:R-:W-:Y:S01]  /*6170*/  I2FP.F32.S32 R123, R123 ;  /* 0x0000007b007b7245 */ /* 0x000fe20000201400 */
[----:B------:R-:W-:Y:S01]  /*6180*/  IMAD.IADD R127, R200, 0x1, -R52 ;  /* 0x00000001c87f7824 */ /* 0x000fe200078e0a34 */
[----:B------:R-:W-:Y:S01]  /*6190*/  I2FP.F32.S32 R65, R65 ;  /* 0x0000004100417245 */ /* 0x000fe20000201400 */
[----:B------:R-:W-:Y:S01]  /*61a0*/  FFMA.FTZ R64, R64, -UR6, R56 ;  /* 0x8000000640407c23 */ /* 0x000fe20008010038 */
[----:B------:R-:W-:Y:S01]  /*61b0*/  I2FP.F32.S32 R126, R126 ;  /* 0x0000007e007e7245 */ /* 0x000fe20000201400 */
[----:B------:R-:W-:Y:S01]  /*61c0*/  FFMA.FTZ R56, R123, -UR6, R53 ;  /* 0x800000067b387c23 */ /* 0x000fe20008010035 */
[----:B------:R-:W-:Y:S02]  /*61d0*/  IMAD.IADD R53, R199, 0x1, -R174 ;  /* 0x00000001c7357824 */ /* 0x000fe400078e0aae */
[----:B------:R-:W-:Y:S01]  /*61e0*/  FFMA.FTZ R65, R65, -UR6, R61 ;  /* 0x8000000641417c23 */ /* 0x000fe2000801003d */
[C---:B------:R-:W-:Y:S02]  /*61f0*/  IMAD.IADD R123, R199.reuse, 0x1, -R171 ;  /* 0x00000001c77b7824 */ /* 0x040fe400078e0aab */
[----:B------:R-:W-:Y:S01]  /*6200*/  FFMA.FTZ R61, R126, -UR6, R57 ;  /* 0x800000067e3d7c23 */ /* 0x000fe20008010039 */
[C---:B------:R-:W-:Y:S01]  /*6210*/  IMAD.IADD R57, R199.reuse, 0x1, -R173 ;  /* 0x00000001c7397824 */ /* 0x040fe200078e0aad */
[----:B------:R-:W-:Y:S01]  /*6220*/  IABS R127, R127 ;  /* 0x0000007f007f7213 */ /* 0x000fe20000000000 */
[----:B------:R-:W-:Y:S01]  /*6230*/  IMAD.IADD R92, R199, 0x1, -R52 ;  /* 0x00000001c75c7824 */ /* 0x000fe200078e0a34 */
[----:B------:R-:W-:-:S02]  /*6240*/  IABS R53, R53 ;  /* 0x0000003500357213 */ /* 0x000fc40000000000 */
[----:B------:R-:W-:Y:S02]  /*6250*/  IABS R57, R57 ;  /* 0x0000003900397213 */ /* 0x000fe40000000000 */
[----:B------:R-:W-:Y:S02]  /*6260*/  I2FP.F32.S32 R127, R127 ;  /* 0x0000007f007f7245 */ /* 0x000fe40000201400 */
[----:B------:R-:W-:Y:S02]  /*6270*/  IABS R236, R236 ;  /* 0x000000ec00ec7213 */ /* 0x000fe40000000000 */
[----:B------:R-:W-:Y:S01]  /*6280*/  IABS R123, R123 ;  /* 0x0000007b007b7213 */ /* 0x000fe20000000000 */
[----:B------:R-:W-:Y:S01]  /*6290*/  FFMA.FTZ R127, R127, -UR6, R119 ;  /* 0x800000067f7f7c23 */ /* 0x000fe20008010077 */
[----:B------:R-:W-:Y:S01]  /*62a0*/  I2FP.F32.S32 R53, R53 ;  /* 0x0000003500357245 */ /* 0x000fe20000201400 */
[----:B------:R-:W-:Y:S01]  /*62b0*/  IMAD.IADD R119, R200, 0x1, -R80 ;  /* 0x00000001c8777824 */ /* 0x000fe200078e0a50 */
[----:B------:R-:W-:-:S02]  /*62c0*/  I2FP.F32.S32 R57, R57 ;  /* 0x0000003900397245 */ /* 0x000fc40000201400 */
[----:B------:R-:W-:Y:S01]  /*62d0*/  I2FP.F32.S32 R236, R236 ;  /* 0x000000ec00ec7245 */ /* 0x000fe20000201400 */
[----:B------:R-:W-:Y:S01]  /*62e0*/  FFMA.FTZ R53, R53, -UR6, R48 ;  /* 0x8000000635357c23 */ /* 0x000fe20008010030 */
[----:B------:R-:W-:Y:S01]  /*62f0*/  I2FP.F32.S32 R123, R123 ;  /* 0x0000007b007b7245 */ /* 0x000fe20000201400 */
[----:B------:R-:W-:Y:S02]  /*6300*/  VIADD R48, R80, 0xfffffff8 ;  /* 0xfffffff850307836 */ /* 0x000fe40000000000 */
[----:B------:R-:W-:Y:S01]  /*6310*/  FFMA.FTZ R57, R57, -UR6, R49 ;  /* 0x8000000639397c23 */ /* 0x000fe20008010031 */
[----:B------:R-:W-:Y:S01]  /*6320*/  FFMA.FTZ R236, R236, -UR6, R44 ;  /* 0x80000006ecec7c23 */ /* 0x000fe2000801002c */
[C---:B------:R-:W-:Y:S02]  /*6330*/  VIADD R44, R80.reuse, 0x1 ;  /* 0x00000001502c7836 */ /* 0x040fe40000000000 */
[----:B------:R-:W-:Y:S01]  /*6340*/  FFMA.FTZ R49, R123, -UR6, R45 ;  /* 0x800000067b317c23 */ /* 0x000fe2000801002d */
[----:B------:R-:W-:Y:S01]  /*6350*/  VIADD R45, R80, 0xfffffff9 ;  /* 0xfffffff9502d7836 */ /* 0x000fe20000000000 */
[----:B------:R-:W-:Y:S01]  /*6360*/  IABS R119, R119 ;  /* 0x0000007700777213 */ /* 0x000fe20000000000 */
[C---:B------:R-:W-:Y:S01]  /*6370*/  IMAD.IADD R126, R200.reuse, 0x1, -R48 ;  /* 0x00000001c87e7824 */ /* 0x040fe200078e0a30 */
[----:B------:R-:W-:Y:S01]  /*6380*/  IABS R210, R210 ;  /* 0x000000d200d27213 */ /* 0x000fe20000000000 */
[C---:B------:R-:W-:Y:S01]  /*6390*/  IMAD.IADD R202, R200.reuse, 0x1, -R45 ;  /* 0x00000001c8ca7824 */ /* 0x040fe200078e0a2d */
[----:B------:R-:W-:Y:S01]  /*63a0*/  IABS R233, R233 ;  /* 0x000000e900e97213 */ /* 0x000fe20000000000 */
[----:B------:R-:W-:Y:S01]  /*63b0*/  IMAD.IADD R123, R200, 0x1, -R44 ;  /* 0x00000001c87b7824 */ /* 0x000fe200078e0a2c */
[----:B------:R-:W-:Y:S01]  /*63c0*/  IABS R126, R126 ;  /* 0x0000007e007e7213 */ /* 0x000fe20000000000 */
[----:B------:R-:W-:Y:S01]  /*63d0*/  IMAD.MOV.U32 R200, RZ, RZ, R119 ;  /* 0x000000ffffc87224 */ /* 0x000fe200078e0077 */
[----:B------:R-:W-:Y:S01]  /*63e0*/  I2FP.F32.S32 R210, R210 ;  /* 0x000000d200d27245 */ /* 0x000fe20000201400 */
[----:B------:R-:W-:Y:S01]  /*63f0*/  IMAD.IADD R119, R199, 0x1, -R180 ;  /* 0x00000001c7777824 */ /* 0x000fe200078e0ab4 */
[----:B------:R-:W-:-:S02]  /*6400*/  I2FP.F32.S32 R126, R126 ;  /* 0x0000007e007e7245 */ /* 0x000fc40000201400 */
[----:B------:R-:W-:Y:S01]  /*6410*/  I2FP.F32.S32 R200, R200 ;  /* 0x000000c800c87245 */ /* 0x000fe20000201400 */
[----:B------:R-:W-:Y:S01]  /*6420*/  FFMA.FTZ R210, R210, -UR6, R24 ;  /* 0x80000006d2d27c23 */ /* 0x000fe20008010018 */
[----:B------:R-:W-:Y:S01]  /*6430*/  I2FP.F32.S32 R233, R233 ;  /* 0x000000e900e97245 */ /* 0x000fe20000201400 */
[----:B------:R-:W-:Y:S01]  /*6440*/  FFMA.FTZ R126, R126, -UR6, R114 ;  /* 0x800000067e7e7c23 */ /* 0x000fe20008010072 */
[----:B------:R-:W-:Y:S01]  /*6450*/  IABS R219, R219 ;  /* 0x000000db00db7213 */ /* 0x000fe20000000000 */
[----:B------:R-:W-:Y:S01]  /*6460*/  FFMA.FTZ R200, R200, -UR6, R110 ;  /* 0x80000006c8c87c23 */ /* 0x000fe2000801006e */
[----:B------:R-:W-:Y:S02]  /*6470*/  IMAD.IADD R24, R199, 0x1, -R193 ;  /* 0x00000001c7187824 */ /* 0x000fe400078e0ac1 */
[----:B------:R-:W-:Y:S01]  /*6480*/  FFMA.FTZ R233, R233, -UR6, R40 ;  /* 0x80000006e9e97c23 */ /* 0x000fe20008010028 */
[C---:B------:R-:W-:Y:S01]  /*6490*/  VIADD R110, R199.reuse, -UR24 ;  /* 0x80000018c76e7c36 */ /* 0x040fe20008000000 */
[----:B------:R-:W-:Y:S01]  /*64a0*/  I2FP.F32.S32 R219, R219 ;  /* 0x000000db00db7245 */ /* 0x000fe20000201400 */
[C---:B------:R-:W-:Y:S01]  /*64b0*/  IMAD.IADD R40, R199.reuse, 0x1, -R179 ;  /* 0x00000001c7287824 */ /* 0x040fe200078e0ab3 */
[----:B------:R-:W-:Y:S01]  /*64c0*/  IABS R24, R24 ;  /* 0x0000001800187213 */ /* 0x000fe20000000000 */
[----:B------:R-:W-:Y:S01]  /*64d0*/  IMAD.IADD R114, R199, 0x1, -R194 ;  /* 0x00000001c7727824 */ /* 0x000fe200078e0ac2 */
[----:B------:R-:W-:Y:S01]  /*64e0*/  FSEL R126, R126, -INF , !P1 ;  /* 0xff8000007e7e7808 */ /* 0x000fe20004800000 */
[----:B------:R-:W-:Y:S01]  /*64f0*/  FFMA.FTZ R219, R219, -UR6, R32 ;  /* 0x80000006dbdb7c23 */ /* 0x000fe20008010020 */
[----:B------:R-:W-:-:S02]  /*6500*/  ISETP.GT.AND P1, PT, R110, R185, PT ;  /* 0x000000b96e00720c */ /* 0x000fc40003f24270 */
[----:B------:R-:W-:Y:S02]  /*6510*/  IABS R119, R119 ;  /* 0x0000007700777213 */ /* 0x000fe40000000000 */
[----:B------:R-:W-:Y:S02]  /*6520*/  I2FP.F32.S32 R24, R24 ;  /* 0x0000001800187245 */ /* 0x000fe40000201400 */
[----:B------:R-:W-:Y:S02]  /*6530*/  IABS R40, R40 ;  /* 0x0000002800287213 */ /* 0x000fe40000000000 */
[----:B------:R-:W-:Y:S01]  /*6540*/  FSEL R32, R161, -INF , !P1 ;  /* 0xff800000a1207808 */ /* 0x000fe20004800000 */
[----:B------:R-:W-:Y:S01]  /*6550*/  FFMA.FTZ R24, R24, -UR6, R17 ;  /* 0x8000000618187c23 */ /* 0x000fe20008010011 */
[----:B------:R-:W-:Y:S02]  /*6560*/  ISETP.GT.AND P1, PT, R110, R155, PT ;  /* 0x0000009b6e00720c */ /* 0x000fe40003f24270 */
[----:B------:R-:W-:-:S02]  /*6570*/  I2FP.F32.S32 R119, R119 ;  /* 0x0000007700777245 */ /* 0x000fc40000201400 */
[----:B------:R-:W-:Y:S02]  /*6580*/  I2FP.F32.S32 R40, R40 ;  /* 0x0000002800287245 */ /* 0x000fe40000201400 */
[----:B------:R-:W-:Y:S01]  /*6590*/  FSEL R17, R60, -INF , !P1 ;  /* 0xff8000003c117808 */ /* 0x000fe20004800000 */
[----:B------:R-:W-:Y:S01]  /*65a0*/  FFMA.FTZ R119, R119, -UR6, R36 ;  /* 0x8000000677777c23 */ /* 0x000fe20008010024 */
[----:B------:R-:W-:Y:S01]  /*65b0*/  ISETP.GT.AND P1, PT, R110, R135, PT ;  /* 0x000000876e00720c */ /* 0x000fe20003f24270 */
[----:B------:R-:W-:Y:S01]  /*65c0*/  FFMA.FTZ R36, R40, -UR6, R37 ;  /* 0x8000000628247c23 */ /* 0x000fe20008010025 */
[----:B------:R-:W-:Y:S01]  /*65d0*/  IABS R202, R202 ;  /* 0x000000ca00ca7213 */ /* 0x000fe20000000000 */
[C---:B------:R-:W-:Y:S01]  /*65e0*/  IMAD.IADD R60, R242.reuse, 0x1, -R91 ;  /* 0x00000001f23c7824 */ /* 0x040fe200078e0a5b */
[----:B------:R-:W-:Y:S01]  /*65f0*/  FSEL R40, R49, -INF , !P1 ;  /* 0xff80000031287808 */ /* 0x000fe20004800000 */
[----:B------:R-:W-:Y:S01]  /*6600*/  IMAD.IADD R49, R242, 0x1, -R72 ;  /* 0x00000001f2317824 */ /* 0x000fe200078e0a48 */
[----:B------:R-:W-:-:S02]  /*6610*/  IABS R123, R123 ;  /* 0x0000007b007b7213 */ /* 0x000fc40000000000 */
[----:B------:R-:W-:Y:S02]  /*6620*/  I2FP.F32.S32 R202, R202 ;  /* 0x000000ca00ca7245 */ /* 0x000fe40000201400 */
[----:B------:R-:W-:Y:S02]  /*6630*/  IABS R49, R49 ;  /* 0x0000003100317213 */ /* 0x000fe40000000000 */
[----:B------:R-:W-:Y:S01]  /*6640*/  I2FP.F32.S32 R123, R123 ;  /* 0x0000007b007b7245 */ /* 0x000fe20000201400 */
[----:B------:R-:W-:Y:S01]  /*6650*/  FFMA.FTZ R202, R202, -UR6, R115 ;  /* 0x80000006caca7c23 */ /* 0x000fe20008010073 */
[----:B------:R-:W-:Y:S01]  /*6660*/  I2FP.F32.S32 R49, R49 ;  /* 0x0000003100317245 */ /* 0x000fe20000201400 */
[----:B------:R-:W-:Y:S01]  /*6670*/  IMAD.IADD R115, R199, 0x1, -R192 ;  /* 0x00000001c7737824 */ /* 0x000fe200078e0ac0 */
[----:B------:R-:W-:Y:S01]  /*6680*/  IABS R209, R209 ;  /* 0x000000d100d17213 */ /* 0x000fe20000000000 */
[----:B------:R-:W-:Y:S01]  /*6690*/  FFMA.FTZ R123, R123, -UR6, R111 ;  /* 0x800000067b7b7c23 */ /* 0x000fe2000801006f */
[----:B------:R-:W-:Y:S01]  /*66a0*/  IABS R207, R207 ;  /* 0x000000cf00cf7213 */ /* 0x000fe20000000000 */
[----:B------:R-:W-:Y:S01]  /*66b0*/  FFMA.FTZ R95, R49, -UR6, R169 ;  /* 0x80000006315f7c23 */ /* 0x000fe200080100a9 */
[C---:B------:R-:W-:Y:S01]  /*66c0*/  IMAD.IADD R49, R242.reuse, 0x1, -R82 ;  /* 0x00000001f2317824 */ /* 0x040fe200078e0a52 */
[----:B------:R-:W-:Y:S01]  /*66d0*/  I2FP.F32.S32 R209, R209 ;  /* 0x000000d100d17245 */ /* 0x000fe20000201400 */
[----:B------:R-:W-:Y:S01]  /*66e0*/  IMAD.IADD R111, R242, 0x1, -R79 ;  /* 0x00000001f26f7824 */ /* 0x000fe200078e0a4f */
[----:B------:R-:W-:-:S02]  /*66f0*/  IABS R115, R115 ;  /* 0x0000007300737213 */ /* 0x000fc40000000000 */
[----:B------:R-:W-:Y:S01]  /*6700*/  IABS R49, R49 ;  /* 0x0000003100317213 */ /* 0x000fe20000000000 */
[----:B------:R-:W-:Y:S01]  /*6710*/  FFMA.FTZ R209, R209, -UR6, R21 ;  /* 0x80000006d1d17c23 */ /* 0x000fe20008010015 */
[----:B------:R-:W-:Y:S02]  /*6720*/  I2FP.F32.S32 R207, R207 ;  /* 0x000000cf00cf7245 */ /* 0x000fe40000201400 */
[----:B------:R-:W-:Y:S02]  /*6730*/  I2FP.F32.S32 R49, R49 ;  /* 0x0000003100317245 */ /* 0x000fe40000201400 */
[----:B------:R-:W-:Y:S01]  /*6740*/  FSEL R123, R123, -INF , !P0 ;  /* 0xff8000007b7b7808 */ /* 0x000fe20004000000 */
[----:B------:R-:W-:Y:S01]  /*6750*/  FFMA.FTZ R207, R207, -UR6, R20 ;  /* 0x80000006cfcf7c23 */ /* 0x000fe20008010014 */
[----:B------:R-:W-:Y:S01]  /*6760*/  ISETP.GT.AND P0, PT, R110, R166, PT ;  /* 0x000000a66e00720c */ /* 0x000fe20003f04270 */
[----:B------:R-:W-:Y:S01]  /*6770*/  FFMA.FTZ R156, R49, -UR6, R156 ;  /* 0x80000006319c7c23 */ /* 0x000fe2000801009c */
[----:B------:R-:W-:Y:S01]  /*6780*/  I2FP.F32.S32 R115, R115 ;  /* 0x0000007300737245 */ /* 0x000fe20000201400 */
[----:B------:R-:W-:Y:S01]  /*6790*/  IMAD.IADD R49, R242, 0x1, -R175 ;  /* 0x00000001f2317824 */ /* 0x000fe200078e0aaf */
[----:B------:R-:W-:-:S02]  /*67a0*/  FSEL R21, R200, -INF , !P3 ;  /* 0xff800000c8157808 */ /* 0x000fc40005800000 */
[----:B------:R-:W-:Y:S01]  /*67b0*/  ISETP.GT.AND P3, PT, R110, R176, PT ;  /* 0x000000b06e00720c */ /* 0x000fe20003f64270 */
[----:B------:R-:W-:Y:S01]  /*67c0*/  FFMA.FTZ R115, R115, -UR6, R12 ;  /* 0x8000000673737c23 */ /* 0x000fe2000801000c */
[----:B------:R-:W-:Y:S01]  /*67d0*/  FSEL R20, R64, -INF , !P0 ;  /* 0xff80000040147808 */ /* 0x000fe20004000000 */
[C---:B------:R-:W-:Y:S01]  /*67e0*/  IMAD.IADD R64, R242.reuse, 0x1, -R171 ;  /* 0x00000001f2407824 */ /* 0x040fe200078e0aab */
[----:B------:R-:W-:Y:S01]  /*67f0*/  FSEL R12, R65, -INF , !P3 ;  /* 0xff800000410c7808 */ /* 0x000fe20005800000 */
[----:B------:R-:W-:Y:S01]  /*6800*/  IMAD.IADD R65, R242, 0x1, -R172 ;  /* 0x00000001f2417824 */ /* 0x000fe200078e0aac */
[----:B------:R-:W-:Y:S02]  /*6810*/  IABS R49, R49 ;  /* 0x0000003100317213 */ /* 0x000fe40000000000 */
[----:B------:R-:W-:Y:S02]  /*6820*/  IABS R64, R64 ;  /* 0x0000004000407213 */ /* 0x000fe40000000000 */
[----:B------:R-:W-:-:S02]  /*6830*/  I2FP.F32.S32 R49, R49 ;  /* 0x0000003100317245 */ /* 0x000fc40000201400 */
[----:B------:R-:W-:Y:S02]  /*6840*/  IABS R65, R65 ;  /* 0x0000004100417213 */ /* 0x000fe40000000000 */
[----:B------:R-:W-:Y:S01]  /*6850*/  I2FP.F32.S32 R64, R64 ;  /* 0x0000004000407245 */ /* 0x000fe20000201400 */
[----:B------:R-:W-:Y:S01]  /*6860*/  FFMA.FTZ R157, R49, -UR6, R157 ;  /* 0x80000006319d7c23 */ /* 0x000fe2000801009d */
[----:B------:R-:W-:Y:S01]  /*6870*/  ISETP.GT.AND P0, PT, R110, R143, PT ;  /* 0x0000008f6e00720c */ /* 0x000fe20003f04270 */
[C---:B------:R-:W-:Y:S01]  /*6880*/  IMAD.IADD R49, R199.reuse, 0x1, -R80 ;  /* 0x00000001c7317824 */ /* 0x040fe200078e0a50 */
[----:B------:R-:W-:Y:S01]  /*6890*/  I2FP.F32.S32 R65, R65 ;  /* 0x0000004100417245 */ /* 0x000fe20000201400 */
[----:B------:R-:W-:Y:S01]  /*68a0*/  FFMA.FTZ R149, R64, -UR6, R149 ;  /* 0x8000000640957c23 */ /* 0x000fe20008010095 */
[----:B------:R-:W-:Y:S01]  /*68b0*/  IMAD.IADD R64, R199, 0x1, -R45 ;  /* 0x00000001c7407824 */ /* 0x000fe200078e0a2d */
[----:B------:R-:W-:Y:S02]  /*68c0*/  FSEL R57, R57, -INF , !P0 ;  /* 0xff80000039397808 */ /* 0x000fe40004000000 */
[----:B------:R-:W-:Y:S01]  /*68d0*/  ISETP.GT.AND P0, PT, R110, R99, PT ;  /* 0x000000636e00720c */ /* 0x000fe20003f04270 */
[----:B------:R-:W-:Y:S01]  /*68e0*/  FFMA.FTZ R148, R65, -UR6, R148 ;  /* 0x8000000641947c23 */ /* 0x000fe20008010094 */
[----:B------:R-:W-:Y:S01]  /*68f0*/  IABS R49, R49 ;  /* 0x0000003100317213 */ /* 0x000fe20000000000 */
[C---:B------:R-:W-:Y:S01]  /*6900*/  IMAD.IADD R65, R199.reuse, 0x1, -R48 ;  /* 0x00000001c7417824 */ /* 0x040fe200078e0a30 */
[----:B------:R-:W-:Y:S01]  /*6910*/  IABS R64, R64 ;  /* 0x0000004000407213 */ /* 0x000fe20000000000 */
[----:B------:R-:W-:Y:S01]  /*6920*/  IMAD.IADD R199, R199, 0x1, -R44 ;  /* 0x00000001c7c77824 */ /* 0x000fe200078e0a2c */
[----:B------:R-:W-:Y:S01]  /*6930*/  FSEL R37, R119, -INF , !P0 ;  /* 0xff80000077257808 */ /* 0x000fe20004000000 */
[----:B------:R-:W-:Y:S01]  /*6940*/  IMAD.MOV.U32 R119, RZ, RZ, R49 ;  /* 0x000000ffff777224 */ /* 0x000fe200078e0031 */
[----:B------:R-:W-:-:S02]  /*6950*/  I2FP.F32.S32 R64, R64 ;  /* 0x0000004000407245 */ /* 0x000fc40000201400 */
[----:B------:R-:W-:Y:S02]  /*6960*/  IABS R49, R199 ;  /* 0x000000c700317213 */ /* 0x000fe40000000000 */
[----:B------:R-:W-:Y:S01]  /*6970*/  I2FP.F32.S32 R119, R119 ;  /* 0x0000007700777245 */ /* 0x000fe20000201400 */
[----:B------:R-:W-:Y:S01]  /*6980*/  FFMA.FTZ R9, R64, -UR6, R9 ;  /* 0x8000000640097c23 */ /* 0x000fe20008010009 */
[----:B------:R-:W-:Y:S01]  /*6990*/  I2FP.F32.S32 R49, R49 ;  /* 0x0000003100317245 */ /* 0x000fe20000201400 */
[C---:B------:R-:W-:Y:S01]  /*69a0*/  IMAD.IADD R64, R242.reuse, 0x1, -R180 ;  /* 0x00000001f2407824 */ /* 0x040fe200078e0ab4 */
[----:B------:R-:W-:Y:S01]  /*69b0*/  IABS R228, R228 ;  /* 0x000000e400e47213 */ /* 0x000fe20000000000 */
[----:B------:R-:W-:Y:S01]  /*69c0*/  FFMA.FTZ R119, R119, -UR6, R4 ;  /* 0x8000000677777c23 */ /* 0x000fe20008010004 */
[----:B------:R-:W-:Y:S01]  /*69d0*/  IABS R206, R206 ;  /* 0x000000ce00ce7213 */ /* 0x000fe20000000000 */
[----:B------:R-:W-:Y:S01]  /*69e0*/  FFMA.FTZ R4, R49, -UR6, R5 ;  /* 0x8000000631047c23 */ /* 0x000fe20008010005 */
[C---:B------:R-:W-:Y:S01]  /*69f0*/  IMAD.IADD R5, R242.reuse, 0x1, -R178 ;  /* 0x00000001f2057824 */ /* 0x040fe200078e0ab2 */
[----:B------:R-:W-:Y:S01]  /*6a00*/  IABS R64, R64 ;  /* 0x0000004000407213 */ /* 0x000fe20000000000 */
[----:B------:R-:W-:Y:S01]  /*6a10*/  IMAD.IADD R49, R242, 0x1, -R179 ;  /* 0x00000001f2317824 */ /* 0x000fe200078e0ab3 */
[----:B------:R-:W-:-:S02]  /*6a20*/  I2FP.F32.S32 R228, R228 ;  /* 0x000000e400e47245 */ /* 0x000fc40000201400 */
[----:B------:R-:W-:Y:S02]  /*6a30*/  IABS R5, R5 ;  /* 0x0000000500057213 */ /* 0x000fe40000000000 */
[----:B------:R-:W-:Y:S01]  /*6a40*/  I2FP.F32.S32 R64, R64 ;  /* 0x0000004000407245 */ /* 0x000fe20000201400 */
[----:B------:R-:W-:Y:S01]  /*6a50*/  FFMA.FTZ R228, R228, -UR6, R33 ;  /* 0x80000006e4e47c23 */ /* 0x000fe20008010021 */
[----:B------:R-:W-:Y:S02]  /*6a60*/  I2FP.F32.S32 R206, R206 ;  /* 0x000000ce00ce7245 */ /* 0x000fe40000201400 */
[----:B------:R-:W-:Y:S01]  /*6a70*/  IABS R218, R218 ;  /* 0x000000da00da7213 */ /* 0x000fe20000000000 */
[----:B------:R-:W-:Y:S01]  /*6a80*/  FFMA.FTZ R140, R64, -UR6, R140 ;  /* 0x80000006408c7c23 */ /* 0x000fe2000801008c */
[----:B------:R-:W-:Y:S01]  /*6a90*/  IABS R217, R217 ;  /* 0x000000d900d97213 */ /* 0x000fe20000000000 */
[----:B------:R-:W-:Y:S01]  /*6aa0*/  IMAD.IADD R64, R242, 0x1, -R187 ;  /* 0x00000001f2407824 */ /* 0x000fe200078e0abb */
[----:B------:R-:W-:Y:S01]  /*6ab0*/  FSEL R127, R127, -INF , !P2 ;  /* 0xff8000007f7f7808 */ /* 0x000fe20005000000 */
[----:B------:R-:W-:Y:S01]  /*6ac0*/  FFMA.FTZ R206, R206, -UR6, R25 ;  /* 0x80000006cece7c23 */ /* 0x000fe20008010019 */
[----:B------:R-:W-:-:S02]  /*6ad0*/  I2FP.F32.S32 R5, R5 ;  /* 0x0000000500057245 */ /* 0x000fc40000201400 */
[----:B------:R-:W-:Y:S02]  /*6ae0*/  ISETP.GT.AND P2, PT, R110, R69, PT ;  /* 0x000000456e00720c */ /* 0x000fe40003f44270 */
        /* <DEDUP_REMOVED lines=8> */
[----:B------:R-:W-:-:S02]  /*6b70*/  FSEL R25, R202, -INF , !P5 ;  /* 0xff800000ca197808 */ /* 0x000fc40006800000 */
[----:B------:R-:W-:Y:S02]  /*6b80*/  FSEL R33, R201, -INF , !P2 ;  /* 0xff800000c9217808 */ /* 0x000fe40005000000 */
[C---:B------:R-:W-:Y:S02]  /*6b90*/  ISETP.GT.AND P5, PT, R110.reuse, R183, PT ;  /* 0x000000b76e00720c */ /* 0x040fe40003fa4270 */
[----:B------:R-:W-:Y:S02]  /*6ba0*/  ISETP.GT.AND P2, PT, R110, R81, PT ;  /* 0x000000516e00720c */ /* 0x000fe40003f44270 */
[----:B------:R-:W-:Y:S02]  /*6bb0*/  IABS R64, R64 ;  /* 0x0000004000407213 */ /* 0x000fe40000000000 */
[----:B------:R-:W-:Y:S02]  /*6bc0*/  I2FP.F32.S32 R234, R234 ;  /* 0x000000ea00ea7245 */ /* 0x000fe40000201400 */
[----:B------:R-:W-:-:S02]  /*6bd0*/  I2FP.F32.S32 R114, R114 ;  /* 0x0000007200727245 */ /* 0x000fc40000201400 */
[----:B------:R-:W-:Y:S01]  /*6be0*/  FSEL R29, R160, -INF , !P5 ;  /* 0xff800000a01d7808 */ /* 0x000fe20006800000 */
[----:B------:R-:W-:Y:S01]  /*6bf0*/  FFMA.FTZ R234, R234, -UR6, R41 ;  /* 0x80000006eaea7c23 */ /* 0x000fe20008010029 */
[----:B------:R-:W-:Y:S01]  /*6c00*/  FSEL R28, R61, -INF , !P2 ;  /* 0xff8000003d1c7808 */ /* 0x000fe20005000000 */
[----:B------:R-:W-:Y:S01]  /*6c10*/  FFMA.FTZ R114, R114, -UR6, R16 ;  /* 0x8000000672727c23 */ /* 0x000fe20008010010 */
[----:B------:R-:W-:Y:S01]  /*6c20*/  ISETP.GT.AND P5, PT, R110, R151, PT ;  /* 0x000000976e00720c */ /* 0x000fe20003fa4270 */
[----:B------:R-:W-:Y:S01]  /*6c30*/  IMAD.IADD R61, R242, 0x1, -R173 ;  /* 0x00000001f23d7824 */ /* 0x000fe200078e0aad */
[C---:B------:R-:W-:Y:S02]  /*6c40*/  ISETP.GT.AND P3, PT, R110.reuse, R147, PT ;  /* 0x000000936e00720c */ /* 0x040fe40003f64270 */
[----:B------:R-:W-:Y:S02]  /*6c50*/  ISETP.GT.AND P2, PT, R110, R139, PT ;  /* 0x0000008b6e00720c */ /* 0x000fe40003f44270 */
[----:B------:R-:W-:-:S02]  /*6c60*/  IABS R49, R49 ;  /* 0x0000003100317213 */ /* 0x000fc40000000000 */
[----:B------:R-:W-:Y:S02]  /*6c70*/  IABS R5, R5 ;  /* 0x0000000500057213 */ /* 0x000fe40000000000 */
[----:B------:R-:W-:Y:S02]  /*6c80*/  I2FP.F32.S32 R64, R64 ;  /* 0x0000004000407245 */ /* 0x000fe40000201400 */
[----:B------:R-:W-:Y:S02]  /*6c90*/  FSEL R16, R56, -INF , !P5 ;  /* 0xff80000038107808 */ /* 0x000fe40006800000 */
[----:B------:R-:W-:Y:S01]  /*6ca0*/  FSEL R41, R53, -INF , !P3 ;  /* 0xff80000035297808 */ /* 0x000fe20005800000 */
[----:B------:R-:W-:Y:S01]  /*6cb0*/  FFMA.FTZ R128, R64, -UR6, R128 ;  /* 0x8000000640807c23 */ /* 0x000fe20008010080 */
[----:B------:R-:W-:Y:S01]  /*6cc0*/  FSEL R236, R236, -INF , !P2 ;  /* 0xff800000ecec7808 */ /* 0x000fe20005000000 */
[C---:B------:R-:W-:Y:S01]  /*6cd0*/  IMAD.IADD R53, R242.reuse, 0x1, -R96 ;  /* 0x00000001f2357824 */ /* 0x040fe200078e0a60 */
[----:B------:R-:W-:Y:S01]  /*6ce0*/  I2FP.F32.S32 R49, R49 ;  /* 0x0000003100317245 */ /* 0x000fe20000201400 */
[----:B------:R-:W-:Y:S01]  /*6cf0*/  IMAD.IADD R64, R242, 0x1, -R198 ;  /* 0x00000001f2407824 */ /* 0x000fe200078e0ac6 */
[----:B------:R-:W-:-:S02]  /*6d00*/  I2FP.F32.S32 R5, R5 ;  /* 0x0000000500057245 */ /* 0x000fc40000201400 */
[C---:B------:R-:W-:Y:S01]  /*6d10*/  ISETP.GT.AND P5, PT, R110.reuse, R131, PT ;  /* 0x000000836e00720c */ /* 0x040fe20003fa4270 */
[----:B------:R-:W-:Y:S01]  /*6d20*/  FFMA.FTZ R49, R49, -UR6, R141 ;  /* 0x8000000631317c23 */ /* 0x000fe2000801008d */
[C---:B------:R-:W-:Y:S01]  /*6d30*/  ISETP.GT.AND P3, PT, R110.reuse, R122, PT ;  /* 0x0000007a6e00720c */ /* 0x040fe20003f64270 */
[----:B------:R-:W-:Y:S01]  /*6d40*/  FFMA.FTZ R129, R5, -UR6, R129 ;  /* 0x8000000605817c23 */ /* 0x000fe20008010081 */
[----:B------:R-:W-:Y:S01]  /*6d50*/  ISETP.GT.AND P2, PT, R110, R104, PT ;  /* 0x000000686e00720c */ /* 0x000fe20003f44270 */
[----:B------:R-:W-:Y:S01]  /*6d60*/  IMAD.IADD R141, R242, 0x1, -R193 ;  /* 0x00000001f28d7824 */ /* 0x000fe200078e0ac1 */
[----:B------:R-:W-:Y:S01]  /*6d70*/  ISETP.GT.AND P1, PT, R110, R100, PT ;  /* 0x000000646e00720c */ /* 0x000fe20003f24270 */
[----:B------:R-:W-:Y:S01]  /*6d80*/  IMAD.IADD R5, R242, 0x1, -R192 ;  /* 0x00000001f2057824 */ /* 0x000fe200078e0ac0 */
[----:B------:R-:W-:Y:S02]  /*6d90*/  IABS R92, R92 ;  /* 0x0000005c005c7213 */ /* 0x000fe40000000000 */
[----:B------:R-:W-:-:S02]  /*6da0*/  IABS R65, R65 ;  /* 0x0000004100417213 */ /* 0x000fc40000000000 */
[----:B------:R-:W-:Y:S02]  /*6db0*/  IABS R111, R111 ;  /* 0x0000006f006f7213 */ /* 0x000fe40000000000 */
        /* <DEDUP_REMOVED lines=8> */
[----:B------:R-:W-:Y:S02]  /*6e40*/  ISETP.GT.AND P1, PT, R110, R87, PT ;  /* 0x000000576e00720c */ /* 0x000fe40003f24270 */
[----:B------:R-:W-:Y:S02]  /*6e50*/  I2FP.F32.S32 R92, R92 ;  /* 0x0000005c005c7245 */ /* 0x000fe40000201400 */
[----:B------:R-:W-:-:S02]  /*6e60*/  I2FP.F32.S32 R65, R65 ;  /* 0x0000004100417245 */ /* 0x000fc40000201400 */
[----:B------:R-:W-:Y:S01]  /*6e70*/  IABS R53, R53 ;  /* 0x0000003500357213 */ /* 0x000fe20000000000 */
[----:B------:R-:W-:Y:S01]  /*6e80*/  FFMA.FTZ R13, R92, -UR6, R13 ;  /* 0x800000065c0d7c23 */ /* 0x000fe2000801000d */
[----:B------:R-:W-:Y:S01]  /*6e90*/  IABS R64, R64 ;  /* 0x0000004000407213 */ /* 0x000fe20000000000 */
[----:B------:R-:W-:Y:S01]  /*6ea0*/  FFMA.FTZ R8, R65, -UR6, R8 ;  /* 0x8000000641087c23 */ /* 0x000fe20008010008 */
[----:B------:R-:W-:Y:S01]  /*6eb0*/  I2FP.F32.S32 R56, R111 ;  /* 0x0000006f00387245 */ /* 0x000fe20000201400 */
[----:B------:R-:W-:Y:S01]  /*6ec0*/  IMAD.IADD R111, R242, 0x1, -R194 ;  /* 0x00000001f26f7824 */ /* 0x000fe200078e0ac2 */
[----:B------:R-:W-:Y:S01]  /*6ed0*/  FSEL R228, R228, -INF , !P5 ;  /* 0xff800000e4e47808 */ /* 0x000fe20006800000 */
[----:B------:R-:W-:Y:S01]  /*6ee0*/  IMAD.IADD R92, R242, 0x1, -R182 ;  /* 0x00000001f25c7824 */ /* 0x000fe200078e0ab6 */
[----:B------:R-:W-:Y:S01]  /*6ef0*/  FSEL R218, R218, -INF , !P3 ;  /* 0xff800000dada7808 */ /* 0x000fe20005800000 */
[----:B------:R-:W-:Y:S01]  /*6f00*/  IMAD.IADD R65, R242, 0x1, -R181 ;  /* 0x00000001f2417824 */ /* 0x000fe200078e0ab5 */
[----:B------:R-:W-:Y:S01]  /*6f10*/  FSEL R217, R217, -INF , !P0 ;  /* 0xff800000d9d97808 */ /* 0x000fe20004000000 */
[----:B------:R-:W-:Y:S01]  /*6f20*/  FFMA.FTZ R56, R56, -UR6, R168 ;  /* 0x8000000638387c23 */ /* 0x000fe200080100a8 */
[----:B------:R-:W-:-:S02]  /*6f30*/  FSEL R210, R210, -INF , !P2 ;  /* 0xff800000d2d27808 */ /* 0x000fc40005000000 */
[----:B------:R-:W-:Y:S02]  /*6f40*/  FSEL R206, R206, -INF , !P1 ;  /* 0xff800000cece7808 */ /* 0x000fe40004800000 */
[C---:B------:R-:W-:Y:S02]  /*6f50*/  ISETP.GT.AND P5, PT, R110.reuse, R86, PT ;  /* 0x000000566e00720c */ /* 0x040fe40003fa4270 */
[C---:B------:R-:W-:Y:S02]  /*6f60*/  ISETP.GT.AND P3, PT, R110.reuse, R85, PT ;  /* 0x000000556e00720c */ /* 0x040fe40003f64270 */
[C---:B------:R-:W-:Y:S02]  /*6f70*/  ISETP.GT.AND P0, PT, R110.reuse, R84, PT ;  /* 0x000000546e00720c */ /* 0x040fe40003f04270 */
[C---:B------:R-:W-:Y:S02]  /*6f80*/  ISETP.GT.AND P2, PT, R110.reuse, R78, PT ;  /* 0x0000004e6e00720c */ /* 0x040fe40003f44270 */
[----:B------:R-:W-:-:S02]  /*6f90*/  ISETP.GT.AND P1, PT, R110, R76, PT ;  /* 0x0000004c6e00720c */ /* 0x000fc40003f24270 */
[----:B------:R-:W-:Y:S02]  /*6fa0*/  I2FP.F32.S32 R53, R53 ;  /* 0x0000003500357245 */ /* 0x000fe40000201400 */
[----:B------:R-:W-:Y:S02]  /*6fb0*/  IABS R141, R141 ;  /* 0x0000008d008d7213 */ /* 0x000fe40000000000 */
[----:B------:R-:W-:Y:S01]  /*6fc0*/  IABS R5, R5 ;  /* 0x0000000500057213 */ /* 0x000fe20000000000 */
[----:B------:R-:W-:Y:S01]  /*6fd0*/  FFMA.FTZ R196, R53, -UR6, R196 ;  /* 0x8000000635c47c23 */ /* 0x000fe200080100c4 */
[----:B------:R-:W-:Y:S01]  /*6fe0*/  I2FP.F32.S32 R64, R64 ;  /* 0x0000004000407245 */ /* 0x000fe20000201400 */
[----:B------:R-:W-:Y:S01]  /*6ff0*/  IMAD.IADD R53, R242, 0x1, -R174 ;  /* 0x00000001f2357824 */ /* 0x000fe200078e0aae */
[----:B------:R-:W-:Y:S02]  /*7000*/  FSEL R207, R207, -INF , !P5 ;  /* 0xff800000cfcf7808 */ /* 0x000fe40006800000 */
[----:B------:R-:W-:Y:S01]  /*7010*/  FSEL R209, R209, -INF , !P3 ;  /* 0xff800000d1d17808 */ /* 0x000fe20005800000 */
[----:B------:R-:W-:Y:S01]  /*7020*/  FFMA.FTZ R124, R64, -UR6, R124 ;  /* 0x80000006407c7c23 */ /* 0x000fe2000801007c */
[----:B------:R-:W-:Y:S01]  /*7030*/  FSEL R114, R114, -INF , !P0 ;  /* 0xff80000072727808 */ /* 0x000fe20004000000 */
[----:B------:R-:W-:Y:S01]  /*7040*/  VIADD R64, R242, -UR24 ;  /* 0x80000018f2407c36 */ /* 0x000fe20008000000 */
[----:B------:R-:W-:-:S02]  /*7050*/  FSEL R24, R24, -INF , !P2 ;  /* 0xff80000018187808 */ /* 0x000fc40005000000 */
[----:B------:R-:W-:Y:S02]  /*7060*/  FSEL R115, R115, -INF , !P1 ;  /* 0xff80000073737808 */ /* 0x000fe40004800000 */
[----:B------:R-:W-:Y:S02]  /*7070*/  IABS R111, R111 ;  /* 0x0000006f006f7213 */ /* 0x000fe40000000000 */
[----:B------:R-:W-:Y:S02]  /*7080*/  I2FP.F32.S32 R141, R141 ;  /* 0x0000008d008d7245 */ /* 0x000fe40000201400 */
[----:B------:R-:W-:Y:S02]  /*7090*/  I2FP.F32.S32 R5, R5 ;  /* 0x0000000500057245 */ /* 0x000fe40000201400 */
[C---:B------:R-:W-:Y:S01]  /*70a0*/  ISETP.GT.AND P5, PT, R110.reuse, R74, PT ;  /* 0x0000004a6e00720c */ /* 0x040fe20003fa4270 */
[----:B------:R-:W-:Y:S01]  /*70b0*/  FFMA.FTZ R141, R141, -UR6, R121 ;  /* 0x800000068d8d7c23 */ /* 0x000fe20008010079 */
[C---:B------:R-:W-:Y:S01]  /*70c0*/  ISETP.GT.AND P3, PT, R110.reuse, R73, PT ;  /* 0x000000496e00720c */ /* 0x040fe20003f64270 */
[----:B------:R-:W-:Y:S01]  /*70d0*/  FFMA.FTZ R116, R5, -UR6, R116 ;  /* 0x8000000605747c23 */ /* 0x000fe20008010074 */
[----:B------:R-:W-:-:S02]  /*70e0*/  ISETP.GT.AND P0, PT, R110, R70, PT ;  /* 0x000000466e00720c */ /* 0x000fc40003f04270 */
[C---:B------:R-:W-:Y:S02]  /*70f0*/  ISETP.GT.AND P2, PT, R110.reuse, R0, PT ;  /* 0x000000006e00720c */ /* 0x040fe40003f44270 */
[----:B------:R-:W-:Y:S01]  /*7100*/  ISETP.GT.AND P1, PT, R110, R68, PT ;  /* 0x000000446e00720c */ /* 0x000fe20003f24270 */
[----:B------:R-:W-:Y:S01]  /*7110*/  IMAD.IADD R110, R242, 0x1, -R190 ;  /* 0x00000001f26e7824 */ /* 0x000fe200078e0abe */
[----:B------:R-:W-:Y:S02]  /*7120*/  IABS R94, R94 ;  /* 0x0000005e005e7213 */ /* 0x000fe40000000000 */
[----:B------:R-:W-:Y:S02]  /*7130*/  IABS R93, R93 ;  /* 0x0000005d005d7213 */ /* 0x000fe40000000000 */
[----:B------:R-:W-:Y:S02]  /*7140*/  IABS R60, R60 ;  /* 0x0000003c003c7213 */ /* 0x000fe40000000000 */
[----:B------:R-:W-:-:S02]  /*7150*/  IABS R92, R92 ;  /* 0x0000005c005c7213 */ /* 0x000fc40000000000 */
[----:B------:R-:W-:Y:S02]  /*7160*/  IABS R65, R65 ;  /* 0x0000004100417213 */ /* 0x000fe40000000000 */
[----:B------:R-:W-:Y:S02]  /*7170*/  I2FP.F32.S32 R111, R111 ;  /* 0x0000006f006f7245 */ /* 0x000fe40000201400 */
[----:B------:R-:W-:Y:S02]  /*7180*/  I2FP.F32.S32 R94, R94 ;  /* 0x0000005e005e7245 */ /* 0x000fe40000201400 */
[----:B------:R-:W-:Y:S01]  /*7190*/  I2FP.F32.S32 R93, R93 ;  /* 0x0000005d005d7245 */ /* 0x000fe20000201400 */
[----:B------:R-:W-:Y:S01]  /*71a0*/  FFMA.FTZ R111, R111, -UR6, R120 ;  /* 0x800000066f6f7c23 */ /* 0x000fe20008010078 */
[----:B------:R-:W-:Y:S01]  /*71b0*/  I2FP.F32.S32 R60, R60 ;  /* 0x0000003c003c7245 */ /* 0x000fe20000201400 */
[----:B------:R-:W-:Y:S01]  /*71c0*/  FFMA.FTZ R94, R94, -UR6, R164 ;  /* 0x800000065e5e7c23 */ /* 0x000fe200080100a4 */
[----:B------:R-:W-:Y:S01]  /*71d0*/  I2FP.F32.S32 R92, R92 ;  /* 0x0000005c005c7245 */ /* 0x000fe20000201400 */
[----:B------:R-:W-:Y:S01]  /*71e0*/  FFMA.FTZ R93, R93, -UR6, R165 ;  /* 0x800000065d5d7c23 */ /* 0x000fe200080100a5 */
[----:B------:R-:W-:Y:S01]  /*71f0*/  I2FP.F32.S32 R65, R65 ;  /* 0x0000004100417245 */ /* 0x000fe20000201400 */
[----:B------:R-:W-:Y:S01]  /*7200*/  FFMA.FTZ R60, R60, -UR6, R197 ;  /* 0x800000063c3c7c23 */ /* 0x000fe200080100c5 */
[----:B------:R-:W-:Y:S01]  /*7210*/  FSEL R5, R13, -INF , !P5 ;  /* 0xff8000000d057808 */ /* 0x000fe20006800000 */
[----:B------:R-:W-:Y:S01]  /*7220*/  FFMA.FTZ R144, R92, -UR6, R144 ;  /* 0x800000065c907c23 */ /* 0x000fe20008010090 */
[----:B------:R-:W-:Y:S01]  /*7230*/  FSEL R121, R8, -INF , !P3 ;  /* 0xff80000008797808 */ /* 0x000fe20005800000 */
[----:B------:R-:W-:Y:S01]  /*7240*/  FFMA.FTZ R145, R65, -UR6, R145 ;  /* 0x8000000641917c23 */ /* 0x000fe20008010091 */
[----:B------:R-:W-:Y:S01]  /*7250*/  IABS R53, R53 ;  /* 0x0000003500357213 */ /* 0x000fe20000000000 */
[C---:B------:R-:W-:Y:S01]  /*7260*/  IMAD.IADD R92, R242.reuse, 0x1, -R189 ;  /* 0x00000001f25c7824 */ /* 0x040fe200078e0abd */
[----:B------:R-:W-:Y:S01]  /*7270*/  IABS R61, R61 ;  /* 0x0000003d003d7213 */ /* 0x000fe20000000000 */
[----:B------:R-:W-:Y:S01]  /*7280*/  IMAD.IADD R65, R242, 0x1, -R188 ;  /* 0x00000001f2417824 */ /* 0x000fe200078e0abc */
[----:B------:R-:W-:-:S02]  /*7290*/  IABS R110, R110 ;  /* 0x0000006e006e7213 */ /* 0x000fc40000000000 */
[C---:B------:R-:W-:Y:S02]  /*72a0*/  ISETP.GT.AND P5, PT, R64.reuse, R69, PT ;  /* 0x000000454000720c */ /* 0x040fe40003fa4270 */
[C---:B------:R-:W-:Y:S02]  /*72b0*/  ISETP.GT.AND P3, PT, R64.reuse, R185, PT ;  /* 0x000000b94000720c */ /* 0x040fe40003f64270 */
[----:B------:R-:W-:Y:S02]  /*72c0*/  FSEL R120, R9, -INF , !P0 ;  /* 0xff80000009787808 */ /* 0x000fe40004000000 */
[----:B------:R-:W-:Y:S02]  /*72d0*/  I2FP.F32.S32 R53, R53 ;  /* 0x0000003500357245 */ /* 0x000fe40000201400 */
[----:B------:R-:W-:Y:S02]  /*72e0*/  I2FP.F32.S32 R61, R61 ;  /* 0x0000003d003d7245 */ /* 0x000fe40000201400 */
        /* <DEDUP_REMOVED lines=20> */
[----:B------:R-:W-:-:S02]  /*7430*/  IABS R92, R92 ;  /* 0x0000005c005c7213 */ /* 0x000fc40000000000 */
[----:B------:R-:W-:Y:S02]  /*7440*/  IABS R65, R65 ;  /* 0x0000004100417213 */ /* 0x000fe40000000000 */
[C---:B------:R-:W-:Y:S02]  /*7450*/  ISETP.GT.AND P2, PT, R64.reuse, R147, PT ;  /* 0x000000934000720c */ /* 0x040fe40003f44270 */
[C---:B------:R-:W-:Y:S02]  /*7460*/  ISETP.GT.AND P1, PT, R64.reuse, R143, PT ;  /* 0x0000008f4000720c */ /* 0x040fe40003f24270 */
[C---:B------:R-:W-:Y:S02]  /*7470*/  ISETP.GT.AND P5, PT, R64.reuse, R139, PT ;  /* 0x0000008b4000720c */ /* 0x040fe40003fa4270 */
[----:B------:R-:W-:Y:S02]  /*7480*/  ISETP.GT.AND P3, PT, R64, R135, PT ;  /* 0x000000874000720c */ /* 0x000fe40003f64270 */
[----:B------:R-:W-:-:S02]  /*7490*/  FSEL R8, R157, -INF , !P0 ;  /* 0xff8000009d087808 */ /* 0x000fc40004000000 */
[----:B------:R-:W-:Y:S02]  /*74a0*/  I2FP.F32.S32 R92, R92 ;  /* 0x0000005c005c7245 */ /* 0x000fe40000201400 */
[----:B------:R-:W-:Y:S02]  /*74b0*/  I2FP.F32.S32 R65, R65 ;  /* 0x0000004100417245 */ /* 0x000fe40000201400 */
[----:B------:R-:W-:Y:S01]  /*74c0*/  FSEL R53, R53, -INF , !P2 ;  /* 0xff80000035357808 */ /* 0x000fe20005000000 */
[----:B------:R-:W-:Y:S01]  /*74d0*/  FFMA.FTZ R132, R92, -UR6, R132 ;  /* 0x800000065c847c23 */ /* 0x000fe20008010084 */
[----:B------:R-:W-:Y:S01]  /*74e0*/  FSEL R61, R61, -INF , !P1 ;  /* 0xff8000003d3d7808 */ /* 0x000fe20004800000 */
[----:B------:R-:W-:Y:S01]  /*74f0*/  FFMA.FTZ R133, R65, -UR6, R133 ;  /* 0x8000000641857c23 */ /* 0x000fe20008010085 */
[----:B------:R-:W-:Y:S01]  /*7500*/  FSEL R160, R148, -INF , !P5 ;  /* 0xff80000094a07808 */ /* 0x000fe20006800000 */
[----:B------:R-:W-:Y:S01]  /*7510*/  IMAD.MOV.U32 R65, RZ, RZ, 0x41 ;  /* 0x00000041ff417424 */ /* 0x000fe200078e00ff */
[----:B------:R-:W-:Y:S01]  /*7520*/  FSEL R157, R149, -INF , !P3 ;  /* 0xff800000959d7808 */ /* 0x000fe20005800000 */
[----:B------:R-:W-:Y:S01]  /*7530*/  IMAD.MOV.U32 R92, RZ, RZ, 0x9 ;  /* 0x00000009ff5c7424 */ /* 0x000fe200078e00ff */
[----:B------:R-:W-:-:S02]  /*7540*/  IABS R110, R110 ;  /* 0x0000006e006e7213 */ /* 0x000fc40000000000 */
[C---:B------:R-:W-:Y:S02]  /*7550*/  ISETP.GT.AND P0, PT, R64.reuse, R131, PT ;  /* 0x000000834000720c */ /* 0x040fe40003f04270 */
[C---:B------:R-:W-:Y:S02]  /*7560*/  ISETP.GT.AND P2, PT, R64.reuse, R122, PT ;  /* 0x0000007a4000720c */ /* 0x040fe40003f44270 */
[C---:B------:R-:W-:Y:S02]  /*7570*/  ISETP.GT.AND P1, PT, R64.reuse, R99, PT ;  /* 0x000000634000720c */ /* 0x040fe40003f24270 */
[C---:B------:R-:W-:Y:S02]  /*7580*/  ISETP.GT.AND P5, PT, R64.reuse, R104, PT ;  /* 0x000000684000720c */ /* 0x040fe40003fa4270 */
[----:B------:R-:W-:Y:S02]  /*7590*/  ISETP.GT.AND P3, PT, R64, R100, PT ;  /* 0x000000644000720c */ /* 0x000fe40003f64270 */
[----:B------:R-:W-:-:S02]  /*75a0*/  I2FP.F32.S32 R110, R110 ;  /* 0x0000006e006e7245 */ /* 0x000fc40000201400 */
[----:B------:R-:W-:Y:S02]  /*75b0*/  FSEL R156, R144, -INF , !P0 ;  /* 0xff800000909c7808 */ /* 0x000fe40004000000 */
[----:B------:R-:W-:Y:S01]  /*75c0*/  FSEL R153, R145, -INF , !P2 ;  /* 0xff80000091997808 */ /* 0x000fe20005000000 */
[----:B------:R-:W-:Y:S01]  /*75d0*/  FFMA.FTZ R110, R110, -UR6, R125 ;  /* 0x800000066e6e7c23 */ /* 0x000fe2000801007d */
[----:B------:R-:W-:Y:S01]  /*75e0*/  FSEL R152, R140, -INF , !P1 ;  /* 0xff8000008c987808 */ /* 0x000fe20004800000 */
[----:B------:R-:W-:Y:S01]  /*75f0*/  IMAD.IADD R140, R242, 0x1, -R48 ;  /* 0x00000001f28c7824 */ /* 0x000fe200078e0a30 */
[----:B------:R-:W-:Y:S02]  /*7600*/  FSEL R49, R49, -INF , !P5 ;  /* 0xff80000031317808 */ /* 0x000fe40006800000 */
[----:B------:R-:W-:Y:S02]  /*7610*/  FSEL R220, R136, -INF , !P3 ;  /* 0xff80000088dc7808 */ /* 0x000fe40005800000 */
[----:B------:R-:W-:-:S02]  /*7620*/  ISETP.GT.AND P0, PT, R64, R97, PT ;  /* 0x000000614000720c */ /* 0x000fc40003f04270 */
[C---:B------:R-:W-:Y:S02]  /*7630*/  ISETP.GT.AND P2, PT, R64.reuse, R90, PT ;  /* 0x0000005a4000720c */ /* 0x040fe40003f44270 */
[C---:B------:R-:W-:Y:S02]  /*7640*/  ISETP.GT.AND P1, PT, R64.reuse, R89, PT ;  /* 0x000000594000720c */ /* 0x040fe40003f24270 */
[C---:B------:R-:W-:Y:S02]  /*7650*/  ISETP.GT.AND P5, PT, R64.reuse, R88, PT ;  /* 0x000000584000720c */ /* 0x040fe40003fa4270 */
[----:B------:R-:W-:Y:S02]  /*7660*/  ISETP.GT.AND P3, PT, R64, R87, PT ;  /* 0x000000574000720c */ /* 0x000fe40003f64270 */
[----:B------:R-:W-:Y:S01]  /*7670*/  FSEL R221, R137, -INF , !P0 ;  /* 0xff80000089dd7808 */ /* 0x000fe20004000000 */
[----:B------:R-:W-:Y:S01]  /*7680*/  VIADD R137, R242, 0x48 ;  /* 0x00000048f2897836 */ /* 0x000fe20000000000 */
[----:B------:R-:W-:-:S02]  /*7690*/  FSEL R227, R132, -INF , !P2 ;  /* 0xff80000084e37808 */ /* 0x000fc40005000000 */
[----:B------:R-:W-:Y:S01]  /*76a0*/  FSEL R224, R133, -INF , !P1 ;  /* 0xff80000085e07808 */ /* 0x000fe20004800000 */
[C---:B------:R-:W-:Y:S01]  /*76b0*/  IMAD.IADD R79, R137.reuse, 0x1, -R79 ;  /* 0x00000001894f7824 */ /* 0x040fe200078e0a4f */
[----:B------:R-:W-:Y:S01]  /*76c0*/  FSEL R148, R128, -INF , !P5 ;  /* 0xff80000080947808 */ /* 0x000fe20006800000 */
[----:B------:R-:W-:Y:S01]  /*76d0*/  IMAD.IADD R125, R137, 0x1, -R80 ;  /* 0x00000001897d7824 */ /* 0x000fe200078e0a50 */
[----:B------:R-:W-:Y:S01]  /*76e0*/  FSEL R145, R129, -INF , !P3 ;  /* 0xff80000081917808 */ /* 0x000fe20005800000 */
[C---:B------:R-:W-:Y:S01]  /*76f0*/  IMAD.IADD R170, R137.reuse, 0x1, -R170 ;  /* 0x0000000189aa7824 */ /* 0x040fe200078e0aaa */
[C---:B------:R-:W-:Y:S01]  /*7700*/  ISETP.GT.AND P0, PT, R64.reuse, R86, PT ;  /* 0x000000564000720c */ /* 0x040fe20003f04270 */
[C---:B------:R-:W-:Y:S01]  /*7710*/  IMAD.IADD R136, R137.reuse, 0x1, -R45 ;  /* 0x0000000189887824 */ /* 0x040fe200078e0a2d */
[C---:B------:R-:W-:Y:S01]  /*7720*/  ISETP.GT.AND P2, PT, R64.reuse, R85, PT ;  /* 0x000000554000720c */ /* 0x040fe20003f44270 */
[C---:B------:R-:W-:Y:S01]  /*7730*/  IMAD.IADD R98, R137.reuse, 0x1, -R98 ;  /* 0x0000000189627824 */ /* 0x040fe200078e0a62 */
[C---:B------:R-:W-:Y:S01]  /*7740*/  ISETP.GT.AND P1, PT, R64.reuse, R84, PT ;  /* 0x000000544000720c */ /* 0x040fe20003f24270 */
[C---:B------:R-:W-:Y:S01]  /*7750*/  IMAD.IADD R175, R137.reuse, 0x1, -R175 ;  /* 0x0000000189af7824 */ /* 0x040fe200078e0aaf */
[C---:B------:R-:W-:Y:S01]  /*7760*/  ISETP.GT.AND P5, PT, R64.reuse, R78, PT ;  /* 0x0000004e4000720c */ /* 0x040fe20003fa4270 */
[C---:B------:R-:W-:Y:S01]  /*7770*/  IMAD.IADD R174, R137.reuse, 0x1, -R174 ;  /* 0x0000000189ae7824 */ /* 0x040fe200078e0aae */
[----:B------:R-:W-:Y:S01]  /*7780*/  ISETP.GT.AND P3, PT, R64, R76, PT ;  /* 0x0000004c4000720c */ /* 0x000fe20003f64270 */
[C---:B------:R-:W-:Y:S01]  /*7790*/  IMAD.IADD R173, R137.reuse, 0x1, -R173 ;  /* 0x0000000189ad7824 */ /* 0x040fe200078e0aad */
[----:B------:R-:W-:Y:S01]  /*77a0*/  FSEL R144, R124, -INF , !P0 ;  /* 0xff8000007c907808 */ /* 0x000fe20004000000 */
[----:B------:R-:W-:Y:S01]  /*77b0*/  IMAD.MOV.U32 R124, RZ, RZ, 0x1 ;  /* 0x00000001ff7c7424 */ /* 0x000fe200078e00ff */
[----:B------:R-:W-:Y:S01]  /*77c0*/  FSEL R110, R110, -INF , !P2 ;  /* 0xff8000006e6e7808 */ /* 0x000fe20005000000 */
[----:B------:R-:W-:Y:S01]  /*77d0*/  IMAD.IADD R172, R137, 0x1, -R172 ;  /* 0x0000000189ac7824 */ /* 0x000fe200078e0aac */
[----:B------:R-:W-:Y:S01]  /*77e0*/  FSEL R111, R111, -INF , !P1 ;  /* 0xff8000006f6f7808 */ /* 0x000fe20004800000 */
[----:B------:R-:W-:Y:S01]  /*77f0*/  IMAD.IADD R171, R137, 0x1, -R171 ;  /* 0x0000000189ab7824 */ /* 0x000fe200078e0aab */
[----:B------:R-:W-:Y:S01]  /*7800*/  FSEL R141, R141, -INF , !P5 ;  /* 0xff8000008d8d7808 */ /* 0x000fe20006800000 */
[C---:B------:R-:W-:Y:S01]  /*7810*/  IMAD.IADD R182, R137.reuse, 0x1, -R182 ;  /* 0x0000000189b67824 */ /* 0x040fe200078e0ab6 */
        /* <DEDUP_REMOVED lines=9> */
[----:B------:R-:W-:Y:S01]  /*78b0*/  IMAD.IADD R190, R137, 0x1, -R190 ;  /* 0x0000000189be7824 */ /* 0x000fe200078e0abe */
[----:B------:R-:W-:Y:S01]  /*78c0*/  ISETP.GT.AND P3, PT, R64, R68, PT ;  /* 0x000000444000720c */ /* 0x000fe20003f64270 */
[----:B------:R-:W-:Y:S01]  /*78d0*/  IMAD.MOV.U32 R64, RZ, RZ, 0x49 ;  /* 0x00000049ff407424 */ /* 0x000fe200078e00ff */
[C---:B------:R-:W-:Y:S01]  /*78e0*/  VIADDMNMX R247, R71.reuse, R65, UR26, PT ;  /* 0x0000001a47f77e46 */ /* 0x040fe2000b800141 */
[C---:B------:R-:W-:Y:S01]  /*78f0*/  IMAD.IADD R65, R242.reuse, 0x1, -R45 ;  /* 0x00000001f2417824 */ /* 0x040fe200078e0a2d */
[----:B------:R-:W-:Y:S01]  /*7900*/  VIADDMNMX R249, R71, R124, UR26, PT ;  /* 0x0000001a47f97e46 */ /* 0x000fe2000b80017c */
[----:B------:R-:W-:Y:S01]  /*7910*/  IMAD.IADD R124, R137, 0x1, -R44 ;  /* 0x00000001897c7824 */ /* 0x000fe200078e0a2c */
[C---:B------:R-:W-:Y:S01]  /*7920*/  VIADDMNMX R246, R71.reuse, R64, UR26, PT ;  /* 0x0000001a47f67e46 */ /* 0x040fe2000b800140 */
[C---:B------:R-:W-:Y:S01]  /*7930*/  IMAD.IADD R64, R242.reuse, 0x1, -R80 ;  /* 0x00000001f2407824 */ /* 0x040fe200078e0a50 */
[----:B------:R-:W-:Y:S01]  /*7940*/  IABS R65, R65 ;  /* 0x0000004100417213 */ /* 0x000fe20000000000 */
[C---:B------:R-:W-:Y:S01]  /*7950*/  IMAD.IADD R80, R242.reuse, 0x1, -R44 ;  /* 0x00000001f2507824 */ /* 0x040fe200078e0a2c */
[----:B------:R-:W-:Y:S01]  /*7960*/  VIADDMNMX R248, R71, R92, UR26, PT ;  /* 0x0000001a47f87e46 */ /* 0x000fe2000b80015c */
[----:B------:R-:W-:Y:S01]  /*7970*/  IMAD.IADD R71, R242, 0x1, -R52 ;  /* 0x00000001f2477824 */ /* 0x000fe200078e0a34 */
[----:B------:R-:W-:Y:S01]  /*7980*/  IABS R64, R64 ;  /* 0x0000004000407213 */ /* 0x000fe20000000000 */
[C---:B------:R-:W-:Y:S01]  /*7990*/  IMAD.IADD R189, R137.reuse, 0x1, -R189 ;  /* 0x0000000189bd7824 */ /* 0x040fe200078e0abd */
[----:B------:R-:W-:Y:S01]  /*79a0*/  I2FP.F32.S32 R65, R65 ;  /* 0x0000004100417245 */ /* 0x000fe20000201400 */
[C---:B------:R-:W-:Y:S01]  /*79b0*/  IMAD.IADD R188, R137.reuse, 0x1, -R188 ;  /* 0x0000000189bc7824 */ /* 0x040fe200078e0abc */
[----:B------:R-:W-:Y:S01]  /*79c0*/  I2FP.F32.S32 R64, R64 ;  /* 0x0000004000407245 */ /* 0x000fe20000201400 */
[----:B------:R-:W-:Y:S01]  /*79d0*/  IMAD.IADD R187, R137, 0x1, -R187 ;  /* 0x0000000189bb7824 */ /* 0x000fe200078e0abb */
[----:B------:R-:W-:Y:S01]  /*79e0*/  IABS R140, R140 ;  /* 0x0000008c008c7213 */ /* 0x000fe20000000000 */
[----:B------:R-:W-:Y:S01]  /*79f0*/  FFMA.FTZ R113, R65, -UR6, R113 ;  /* 0x8000000641717c23 */ /* 0x000fe20008010071 */
[----:B------:R-:W-:Y:S01]  /*7a00*/  IABS R71, R71 ;  /* 0x0000004700477213 */ /* 0x000fe20000000000 */
[----:B------:R-:W-:Y:S01]  /*7a10*/  FFMA.FTZ R108, R64, -UR6, R108 ;  /* 0x80000006406c7c23 */ /* 0x000fe2000801006c */
[----:B------:R-:W-:Y:S01]  /*7a20*/  IABS R64, R79 ;  /* 0x0000004f00407213 */ /* 0x000fe20000000000 */
[C---:B------:R-:W-:Y:S01]  /*7a30*/  IMAD.IADD R65, R137.reuse, 0x1, -R72 ;  /* 0x0000000189417824 */ /* 0x040fe200078e0a48 */
[----:B------:R-:W-:Y:S01]  /*7a40*/  I2FP.F32.S32 R140, R140 ;  /* 0x0000008c008c7245 */ /* 0x000fe20000201400 */
[C---:B------:R-:W-:Y:S01]  /*7a50*/  IMAD.IADD R79, R137.reuse, 0x1, -R96 ;  /* 0x00000001894f7824 */ /* 0x040fe200078e0a60 */
[----:B------:R-:W-:Y:S01]  /*7a60*/  I2FP.F32.S32 R71, R71 ;  /* 0x0000004700477245 */ /* 0x000fe20000201400 */
[----:B------:R-:W-:Y:S01]  /*7a70*/  IMAD.MOV.U32 R44, RZ, RZ, R64 ;  /* 0x000000ffff2c7224 */ /* 0x000fe200078e0040 */
[----:B------:R-:W-:Y:S01]  /*7a80*/  IABS R80, R80 ;  /* 0x0000005000507213 */ /* 0x000fe20000000000 */
[----:B------:R-:W-:Y:S01]  /*7a90*/  FFMA.FTZ R140, R140, -UR6, R112 ;  /* 0x800000068c8c7c23 */ /* 0x000fe20008010070 */
[----:B------:R-:W-:Y:S01]  /*7aa0*/  IABS R65, R65 ;  /* 0x0000004100417213 */ /* 0x000fe20000000000 */
[----:B------:R-:W-:Y:S01]  /*7ab0*/  IMAD.IADD R112, R137, 0x1, -R52 ;  /* 0x0000000189707824 */ /* 0x000fe200078e0a34 */
[----:B------:R-:W-:Y:S01]  /*7ac0*/  I2FP.F32.S32 R44, R44 ;  /* 0x0000002c002c7245 */ /* 0x000fe20000201400 */
[----:B------:R-:W-:Y:S01]  /*7ad0*/  FFMA.FTZ R117, R71, -UR6, R117 ;  /* 0x8000000647757c23 */ /* 0x000fe20008010075 */
[----:B------:R-:W-:Y:S01]  /*7ae0*/  I2FP.F32.S32 R52, R80 ;  /* 0x0000005000347245 */ /* 0x000fe20000201400 */
[C---:B------:R-:W-:Y:S01]  /*7af0*/  IMAD.IADD R72, R137.reuse, 0x1, -R91 ;  /* 0x0000000189487824 */ /* 0x040fe200078e0a5b */
[----:B------:R-:W-:Y:S01]  /*7b00*/  FSEL R129, R108, -INF , !P5 ;  /* 0xff8000006c817808 */ /* 0x000fe20006800000 */
[----:B------:R-:W-:Y:S01]  /*7b10*/  IMAD.IADD R71, R137, 0x1, -R82 ;  /* 0x0000000189477824 */ /* 0x000fe200078e0a52 */
[----:B------:R-:W-:Y:S01]  /*7b20*/  ISETP.GE.AND P5, PT, R69, R247, PT ;  /* 0x000000f74500720c */ /* 0x000fe20003fa6270 */
[C---:B------:R-:W-:Y:S01]  /*7b30*/  IMAD.IADD R186, R137.reuse, 0x1, -R186 ;  /* 0x0000000189ba7824 */ /* 0x040fe200078e0aba */
[----:B------:R-:W-:Y:S01]  /*7b40*/  IABS R170, R170 ;  /* 0x000000aa00aa7213 */ /* 0x000fe20000000000 */
[----:B------:R-:W-:-:S02]  /*7b50*/  IMAD.IADD R198, R137, 0x1, -R198 ;  /* 0x0000000189c67824 */ /* 0x000fc400078e0ac6 */
[----:B------:R-:W-:Y:S01]  /*7b60*/  FFMA.FTZ R44, R44, -UR6, R66 ;  /* 0x800000062c2c7c23 */ /* 0x000fe20008010042 */
[C---:B------:R-:W-:Y:S02]  /*7b70*/  IMAD.IADD R195, R137.reuse, 0x1, -R195 ;  /* 0x0000000189c37824 */ /* 0x040fe400078e0ac3 */
[----:B------:R-:W-:Y:S01]  /*7b80*/  FFMA.FTZ R52, R52, -UR6, R109 ;  /* 0x8000000634347c23 */ /* 0x000fe2000801006d */
[----:B------:R-:W-:Y:S01]  /*7b90*/  IMAD.IADD R194, R137, 0x1, -R194 ;  /* 0x0000000189c27824 */ /* 0x000fe200078e0ac2 */
[----:B------:R-:W-:Y:S01]  /*7ba0*/  FSEL R66, R33, -INF , !P5 ;  /* 0xff80000021427808 */ /* 0x000fe20006800000 */
[----:B------:R-:W-:Y:S01]  /*7bb0*/  IMAD.IADD R193, R137, 0x1, -R193 ;  /* 0x0000000189c17824 */ /* 0x000fe200078e0ac1 */
[----:B------:R-:W-:Y:S01]  /*7bc0*/  FSEL R196, R117, -INF , !P0 ;  /* 0xff80000075c47808 */ /* 0x000fe20004000000 */
[C---:B------:R-:W-:Y:S01]  /*7bd0*/  IMAD.IADD R192, R137.reuse, 0x1, -R192 ;  /* 0x0000000189c07824 */ /* 0x040fe200078e0ac0 */
[----:B------:R-:W-:Y:S01]  /*7be0*/  FSEL R140, R140, -INF , !P2 ;  /* 0xff8000008c8c7808 */ /* 0x000fe20005000000 */
[----:B------:R-:W-:Y:S01]  /*7bf0*/  IMAD.IADD R149, R137, 0x1, -R48 ;  /* 0x0000000189957824 */ /* 0x000fe200078e0a30 */
[----:B------:R-:W-:Y:S01]  /*7c00*/  FSEL R133, R113, -INF , !P1 ;  /* 0xff80000071857808 */ /* 0x000fe20004800000 */
[----:B------:R-:W-:Y:S01]  /*7c10*/  IMAD.MOV.U32 R45, RZ, RZ, R65 ;  /* 0x000000ffff2d7224 */ /* 0x000fe200078e0041 */
[----:B------:R-:W-:Y:S01]  /*7c20*/  ISETP.GE.AND P2, PT, R69, R249, PT ;  /* 0x000000f94500720c */ /* 0x000fe20003f46270 */
[----:B------:R-:W-:Y:S01]  /*7c30*/  VIADD R137, R137, -UR24 ;  /* 0x8000001889897c36 */ /* 0x000fe20008000000 */
[----:B------:R-:W-:Y:S01]  /*7c40*/  ISETP.GE.AND P1, PT, R69, R248, PT ;  /* 0x000000f84500720c */ /* 0x000fe20003f26270 */
[----:B------:R-:W-:Y:S01]  /*7c50*/  IMAD.MOV.U32 R33, RZ, RZ, R170 ;  /* 0x000000ffff217224 */ /* 0x000fe200078e00aa */
[----:B------:R-:W-:Y:S01]  /*7c60*/  I2FP.F32.S32 R45, R45 ;  /* 0x0000002d002d7245 */ /* 0x000fe20000201400 */
[----:B------:R1:W-:Y:S01]  /*7c70*/  STL [R1+0x34], R249 ;  /* 0x000034f901007387 */ /* 0x0003e20000100800 */
[----:B------:R-:W-:-:S02]  /*7c80*/  ISETP.GT.AND P0, PT, R137, R69, PT ;  /* 0x000000458900720c */ /* 0x000fc40003f04270 */
[----:B------:R-:W-:Y:S01]  /*7c90*/  FSEL R128, R52, -INF , !P3 ;  /* 0xff80000034807808 */ /* 0x000fe20005800000 */
[----:B------:R-:W-:Y:S01]  /*7ca0*/  FFMA.FTZ R45, R45, -UR6, R67 ;  /* 0x800000062d2d7c23 */ /* 0x000fe20008010043 */
[----:B------:R-:W-:Y:S01]  /*7cb0*/  ISETP.GE.AND P3, PT, R69, R246, PT ;  /* 0x000000f64500720c */ /* 0x000fe20003f66270 */
[----:B------:R1:W-:Y:S01]  /*7cc0*/  STL [R1+0x30], R248 ;  /* 0x000030f801007387 */ /* 0x0003e20000100800 */
[----:B------:R-:W-:Y:S02]  /*7cd0*/  FSEL R96, R56, -INF , !P2 ;  /* 0xff80000038607808 */ /* 0x000fe40005000000 */
[----:B------:R-:W-:Y:S01]  /*7ce0*/  FSEL R82, R191, -INF , !P1 ;  /* 0xff800000bf527808 */ /* 0x000fe20004800000 */
[----:B------:R1:W-:Y:S01]  /*7cf0*/  STL [R1+0x2c], R247 ;  /* 0x00002cf701007387 */ /* 0x0003e20000100800 */
[----:B------:R-:W-:Y:S02]  /*7d00*/  FSEL R44, R44, -INF , !P0 ;  /* 0xff8000002c2c7808 */ /* 0x000fe40004000000 */
[----:B------:R-:W-:Y:S01]  /*7d10*/  I2FP.F32.S32 R33, R33 ;  /* 0x0000002100217245 */ /* 0x000fe20000201400 */
[----:B------:R1:W-:Y:S01]  /*7d20*/  STL [R1+0x28], R246 ;  /* 0x000028f601007387 */ /* 0x0003e20000100800 */
[----:B------:R-:W-:-:S02]  /*7d30*/  ISETP.GT.AND P2, PT, R137, R185, PT ;  /* 0x000000b98900720c */ /* 0x000fc40003f44270 */
[----:B------:R-:W-:Y:S01]  /*7d40*/  ISETP.GE.AND P1, PT, R185, R249, PT ;  /* 0x000000f9b900720c */ /* 0x000fe20003f26270 */
[----:B------:R-:W-:Y:S01]  /*7d50*/  FFMA.FTZ R33, R33, -UR6, R62 ;  /* 0x8000000621217c23 */ /* 0x000fe2000801003e */
[----:B------:R-:W-:Y:S02]  /*7d60*/  FSEL R65, R44, -INF , !P3 ;  /* 0xff8000002c417808 */ /* 0x000fe40005800000 */
[C---:B------:R-:W-:Y:S02]  /*7d70*/  ISETP.GE.AND P5, PT, R185.reuse, R247, PT ;  /* 0x000000f7b900720c */ /* 0x040fe40003fa6270 */
[----:B------:R-:W-:Y:S02]  /*7d80*/  ISETP.GE.AND P3, PT, R185, R246, PT ;  /* 0x000000f6b900720c */ /* 0x000fe40003f66270 */
[----:B------:R-:W-:Y:S02]  /*7d90*/  FSEL R95, R95, -INF , !P1 ;  /* 0xff8000005f5f7808 */ /* 0x000fe40004800000 */
[----:B------:R-:W-:-:S02]  /*7da0*/  IABS R98, R98 ;  /* 0x0000006200627213 */ /* 0x000fc40000000000 */
[----:B------:R-:W-:Y:S02]  /*7db0*/  FSEL R45, R45, -INF , !P2 ;  /* 0xff8000002d2d7808 */ /* 0x000fe40005000000 */
[----:B------:R-:W-:Y:S02]  /*7dc0*/  ISETP.GT.AND P1, PT, R137, R183, PT ;  /* 0x000000b78900720c */ /* 0x000fe40003f24270 */
[----:B------:R-:W-:Y:S01]  /*7dd0*/  FSEL R132, R32, -INF , !P5 ;  /* 0xff80000020847808 */ /* 0x000fe20006800000 */
[----:B------:R-:W-:Y:S01]  /*7de0*/  IMAD.MOV.U32 R32, RZ, RZ, R98 ;  /* 0x000000ffff207224 */ /* 0x000fe200078e0062 */
[----:B------:R-:W-:Y:S02]  /*7df0*/  FSEL R64, R45, -INF , !P3 ;  /* 0xff8000002d407808 */ /* 0x000fe40005800000 */
[----:B------:R-:W-:Y:S02]  /*7e00*/  ISETP.GE.AND P3, PT, R183, R246, PT ;  /* 0x000000f6b700720c */ /* 0x000fe40003f66270 */
[----:B------:R-:W-:-:S02]  /*7e10*/  IABS R79, R79 ;  /* 0x0000004f004f7213 */ /* 0x000fc40000000000 */
[----:B------:R-:W-:Y:S02]  /*7e20*/  FSEL R33, R33, -INF , !P1 ;  /* 0xff80000021217808 */ /* 0x000fe40004800000 */
[----:B------:R-:W-:Y:S02]  /*7e30*/  ISETP.GE.AND P0, PT, R185, R248, PT ;  /* 0x000000f8b900720c */ /* 0x000fe40003f06270 */
[----:B------:R-:W-:Y:S01]  /*7e40*/  FSEL R56, R33, -INF , !P3 ;  /* 0xff80000021387808 */ /* 0x000fe20005800000 */
[----:B------:R-:W-:Y:S01]  /*7e50*/  IMAD.MOV.U32 R33, RZ, RZ, R79 ;  /* 0x000000ffff217224 */ /* 0x000fe200078e004f */
[----:B------:R-:W-:Y:S02]  /*7e60*/  FSEL R92, R184, -INF , !P0 ;  /* 0xff800000b85c7808 */ /* 0x000fe40004000000 */
[----:B------:R-:W-:Y:S02]  /*7e70*/  I2FP.F32.S32 R32, R32 ;  /* 0x0000002000207245 */ /* 0x000fe40000201400 */
[----:B------:R-:W-:-:S02]  /*7e80*/  ISETP.GE.AND P0, PT, R183, R249, PT ;  /* 0x000000f9b700720c */ /* 0x000fc40003f06270 */
[CC--:B------:R-:W-:Y:S01]  /*7e90*/  ISETP.GE.AND P2, PT, R183.reuse, R248.reuse, PT ;  /* 0x000000f8b700720c */ /* 0x0c0fe20003f46270 */
[----:B------:R-:W-:Y:S01]  /*7ea0*/  FFMA.FTZ R32, R32, -UR6, R63 ;  /* 0x8000000620207c23 */ /* 0x000fe2000801003f */
[----:B------:R-:W-:Y:S02]  /*7eb0*/  ISETP.GE.AND P5, PT, R183, R247, PT ;  /* 0x000000f7b700720c */ /* 0x000fe40003fa6270 */
[----:B------:R-:W-:Y:S02]  /*7ec0*/  FSEL R94, R94, -INF , !P0 ;  /* 0xff8000005e5e7808 */ /* 0x000fe40004000000 */
[----:B------:R-:W-:Y:S02]  /*7ed0*/  FSEL R91, R177, -INF , !P2 ;  /* 0xff800000b15b7808 */ /* 0x000fe40005000000 */
[----:B------:R-:W-:Y:S02]  /*7ee0*/  FSEL R98, R29, -INF , !P5 ;  /* 0xff8000001d627808 */ /* 0x000fe40006800000 */
[----:B------:R-:W-:-:S02]  /*7ef0*/  ISETP.GE.AND P1, PT, R176, R248, PT ;  /* 0x000000f8b000720c */ /* 0x000fc40003f26270 */
[----:B------:R-:W-:Y:S02]  /*7f00*/  I2FP.F32.S32 R33, R33 ;  /* 0x0000002100217245 */ /* 0x000fe40000201400 */
[----:B------:R-:W-:Y:S02]  /*7f10*/  ISETP.GT.AND P0, PT, R137, R176, PT ;  /* 0x000000b08900720c */ /* 0x000fe40003f04270 */
[C---:B------:R-:W-:Y:S01]  /*7f20*/  ISETP.GE.AND P2, PT, R176.reuse, R249, PT ;  /* 0x000000f9b000720c */ /* 0x040fe20003f46270 */
[----:B------:R-:W-:Y:S01]  /*7f30*/  FFMA.FTZ R33, R33, -UR6, R58 ;  /* 0x8000000621217c23 */ /* 0x000fe2000801003a */
[----:B------:R-:W-:Y:S02]  /*7f40*/  ISETP.GE.AND P5, PT, R176, R247, PT ;  /* 0x000000f7b000720c */ /* 0x000fe40003fa6270 */
[----:B------:R-:W-:Y:S02]  /*7f50*/  IABS R72, R72 ;  /* 0x0000004800487213 */ /* 0x000fe40000000000 */
[----:B------:R-:W-:-:S02]  /*7f60*/  IABS R71, R71 ;  /* 0x0000004700477213 */ /* 0x000fc40000000000 */
[----:B------:R-:W-:Y:S02]  /*7f70*/  FSEL R80, R167, -INF , !P1 ;  /* 0xff800000a7507808 */ /* 0x000fe40004800000 */
[----:B------:R-:W-:Y:S02]  /*7f80*/  ISETP.GE.AND P3, PT, R176, R246, PT ;  /* 0x000000f6b000720c */ /* 0x000fe40003f66270 */
[----:B------:R-:W-:Y:S02]  /*7f90*/  FSEL R93, R93, -INF , !P2 ;  /* 0xff8000005d5d7808 */ /* 0x000fe40005000000 */
[----:B------:R-:W-:Y:S02]  /*7fa0*/  ISETP.GE.AND P1, PT, R166, R249, PT ;  /* 0x000000f9a600720c */ /* 0x000fe40003f26270 */
[----:B------:R-:W-:Y:S01]  /*7fb0*/  FSEL R29, R32, -INF , !P0 ;  /* 0xff800000201d7808 */ /* 0x000fe20004000000 */
[----:B------:R-:W-:Y:S01]  /*7fc0*/  IMAD.MOV.U32 R32, RZ, RZ, R71 ;  /* 0x000000ffff207224 */ /* 0x000fe200078e0047 */
[----:B------:R-:W-:Y:S01]  /*7fd0*/  FSEL R63, R12, -INF , !P5 ;  /* 0xff8000000c3f7808 */ /* 0x000fe20006800000 */
[----:B------:R-:W-:Y:S01]  /*7fe0*/  IMAD.MOV.U32 R12, RZ, RZ, R72 ;  /* 0x000000ffff0c7224 */ /* 0x000fe200078e0048 */
[----:B------:R-:W-:-:S02]  /*7ff0*/  ISETP.GT.AND P2, PT, R137, R166, PT ;  /* 0x000000a68900720c */ /* 0x000fc40003f44270 */
[C---:B------:R-:W-:Y:S02]  /*8000*/  ISETP.GE.AND P0, PT, R166.reuse, R248, PT ;  /* 0x000000f8a600720c */ /* 0x040fe40003f06270 */
[----:B------:R-:W-:Y:S02]  /*8010*/  FSEL R29, R29, -INF , !P3 ;  /* 0xff8000001d1d7808 */ /* 0x000fe40005800000 */
[----:B------:R-:W-:Y:S02]  /*8020*/  FSEL R72, R13, -INF , !P1 ;  /* 0xff8000000d487808 */ /* 0x000fe40004800000 */
[C---:B------:R-:W-:Y:S02]  /*8030*/  ISETP.GE.AND P5, PT, R166.reuse, R247, PT ;  /* 0x000000f7a600720c */ /* 0x040fe40003fa6270 */
[----:B------:R-:W-:Y:S02]  /*8040*/  ISETP.GE.AND P3, PT, R166, R246, PT ;  /* 0x000000f6a600720c */ /* 0x000fe40003f66270 */
[----:B------:R-:W-:-:S02]  /*8050*/  FSEL R13, R33, -INF , !P2 ;  /* 0xff800000210d7808 */ /* 0x000fc40005000000 */
[----:B------:R-:W-:Y:S02]  /*8060*/  I2FP.F32.S32 R12, R12 ;  /* 0x0000000c000c7245 */ /* 0x000fe40000201400 */
[----:B------:R-:W-:Y:S02]  /*8070*/  FSEL R62, R159, -INF , !P0 ;  /* 0xff8000009f3e7808 */ /* 0x000fe40004000000 */
[C---:B------:R-:W-:Y:S01]  /*8080*/  ISETP.GE.AND P2, PT, R81.reuse, R248, PT ;  /* 0x000000f85100720c */ /* 0x040fe20003f46270 */
[----:B------:R-:W-:Y:S01]  /*8090*/  FFMA.FTZ R12, R12, -UR6, R59 ;  /* 0x800000060c0c7c23 */ /* 0x000fe2000801003b */
[----:B------:R-:W-:Y:S02]  /*80a0*/  I2FP.F32.S32 R32, R32 ;  /* 0x0000002000207245 */ /* 0x000fe40000201400 */
[----:B------:R-:W-:Y:S02]  /*80b0*/  ISETP.GE.AND P0, PT, R81, R249, PT ;  /* 0x000000f95100720c */ /* 0x000fe40003f06270 */
[----:B------:R-:W-:Y:S01]  /*80c0*/  IABS R175, R175 ;  /* 0x000000af00af7213 */ /* 0x000fe20000000000 */
[----:B------:R-:W-:Y:S01]  /*80d0*/  FFMA.FTZ R32, R32, -UR6, R54 ;  /* 0x8000000620207c23 */ /* 0x000fe20008010036 */
[----:B------:R-:W-:-:S02]  /*80e0*/  FSEL R20, R20, -INF , !P5 ;  /* 0xff80000014147808 */ /* 0x000fc40006800000 */
[----:B------:R-:W-:Y:S01]  /*80f0*/  FSEL R13, R13, -INF , !P3 ;  /* 0xff8000000d0d7808 */ /* 0x000fe20005800000 */
[----:B------:R-:W-:Y:S01]  /*8100*/  IMAD.MOV.U32 R33, RZ, RZ, R175 ;  /* 0x000000ffff217224 */ /* 0x000fe200078e00af */
[----:B------:R-:W-:Y:S02]  /*8110*/  ISETP.GT.AND P1, PT, R137, R81, PT ;  /* 0x000000518900720c */ /* 0x000fe40003f24270 */
[C---:B------:R-:W-:Y:S02]  /*8120*/  ISETP.GE.AND P5, PT, R81.reuse, R247, PT ;  /* 0x000000f75100720c */ /* 0x040fe40003fa6270 */
[----:B------:R-:W-:Y:S02]  /*8130*/  ISETP.GE.AND P3, PT, R81, R246, PT ;  /* 0x000000f65100720c */ /* 0x000fe40003f66270 */
[----:B------:R-:W-:Y:S02]  /*8140*/  FSEL R69, R158, -INF , !P2 ;  /* 0xff8000009e457808 */ /* 0x000fe40005000000 */
[----:B------:R-:W-:-:S02]  /*8150*/  FSEL R81, R60, -INF , !P0 ;  /* 0xff8000003c517808 */ /* 0x000fc40004000000 */
[----:B------:R-:W-:Y:S02]  /*8160*/  ISETP.GE.AND P2, PT, R155, R249, PT ;  /* 0x000000f99b00720c */ /* 0x000fe40003f46270 */
[----:B------:R-:W-:Y:S02]  /*8170*/  ISETP.GT.AND P0, PT, R137, R155, PT ;  /* 0x0000009b8900720c */ /* 0x000fe40003f04270 */
[----:B------:R-:W-:Y:S02]  /*8180*/  IABS R174, R174 ;  /* 0x000000ae00ae7213 */ /* 0x000fe40000000000 */
[----:B------:R-:W-:Y:S02]  /*8190*/  FSEL R79, R9, -INF , !P2 ;  /* 0xff800000094f7808 */ /* 0x000fe40005000000 */
[----:B------:R-:W-:Y:S02]  /*81a0*/  FSEL R12, R12, -INF , !P1 ;  /* 0xff8000000c0c7808 */ /* 0x000fe40004800000 */
[----:B------:R-:W-:Y:S01]  /*81b0*/  FSEL R9, R32, -INF , !P0 ;  /* 0xff80000020097808 */ /* 0x000fe20004000000 */
[----:B------:R-:W-:Y:S01]  /*81c0*/  IMAD.MOV.U32 R32, RZ, RZ, R174 ;  /* 0x000000ffff207224 */ /* 0x000fe200078e00ae */
[----:B------:R-:W-:-:S02]  /*81d0*/  ISETP.GE.AND P1, PT, R155, R248, PT ;  /* 0x000000f89b00720c */ /* 0x000fc40003f26270 */
[----:B------:R-:W-:Y:S02]  /*81e0*/  I2FP.F32.S32 R33, R33 ;  /* 0x0000002100217245 */ /* 0x000fe40000201400 */
[----:B------:R-:W-:Y:S02]  /*81f0*/  FSEL R12, R12, -INF , !P3 ;  /* 0xff8000000c0c7808 */ /* 0x000fe40005800000 */
[----:B------:R-:W-:Y:S01]  /*8200*/  FSEL R67, R154, -INF , !P1 ;  /* 0xff8000009a437808 */ /* 0x000fe20004800000 */
[----:B------:R-:W-:Y:S01]  /*8210*/  FFMA.FTZ R33, R33, -UR6, R55 ;  /* 0x8000000621217c23 */ /* 0x000fe20008010037 */
[----:B------:R-:W-:Y:S02]  /*8220*/  ISETP.GE.AND P3, PT, R155, R246, PT ;  /* 0x000000f69b00720c */ /* 0x000fe40003f66270 */
[----:B------:R-:W-:Y:S02]  /*8230*/  ISETP.GE.AND P1, PT, R151, R249, PT ;  /* 0x000000f99700720c */ /* 0x000fe40003f26270 */
[----:B------:R-:W-:-:S02]  /*8240*/  I2FP.F32.S32 R32, R32 ;  /* 0x0000002000207245 */ /* 0x000fc40000201400 */
[----:B------:R-:W-:Y:S02]  /*8250*/  ISETP.GT.AND P2, PT, R137, R151, PT ;  /* 0x000000978900720c */ /* 0x000fe40003f44270 */
[----:B------:R-:W-:Y:S01]  /*8260*/  FSEL R9, R9, -INF , !P3 ;  /* 0xff80000009097808 */ /* 0x000fe20005800000 */
[----:B------:R-:W-:Y:S01]  /*8270*/  FFMA.FTZ R32, R32, -UR6, R50 ;  /* 0x8000000620207c23 */ /* 0x000fe20008010032 */
[----:B------:R-:W-:Y:S02]  /*8280*/  FSEL R71, R8, -INF , !P1 ;  /* 0xff80000008477808 */ /* 0x000fe40004800000 */
[----:B------:R-:W-:Y:S02]  /*8290*/  ISETP.GE.AND P3, PT, R151, R246, PT ;  /* 0x000000f69700720c */ /* 0x000fe40003f66270 */
[----:B------:R-:W-:Y:S02]  /*82a0*/  IABS R173, R173 ;  /* 0x000000ad00ad7213 */ /* 0x000fe40000000000 */
[----:B------:R-:W-:-:S02]  /*82b0*/  FSEL R8, R33, -INF , !P2 ;  /* 0xff80000021087808 */ /* 0x000fc40005000000 */
[----:B------:R-:W-:Y:S01]  /*82c0*/  ISETP.GT.AND P1, PT, R137, R147, PT ;  /* 0x000000938900720c */ /* 0x000fe20003f24270 */
[----:B------:R-:W-:Y:S01]  /*82d0*/  IMAD.MOV.U32 R33, RZ, RZ, R173 ;  /* 0x000000ffff217224 */ /* 0x000fe200078e00ad */
[----:B------:R-:W-:Y:S02]  /*82e0*/  FSEL R8, R8, -INF , !P3 ;  /* 0xff80000008087808 */ /* 0x000fe40005800000 */
[----:B------:R-:W-:Y:S02]  /*82f0*/  ISETP.GE.AND P3, PT, R147, R246, PT ;  /* 0x000000f69300720c */ /* 0x000fe40003f66270 */
[----:B------:R-:W-:Y:S02]  /*8300*/  IABS R172, R172 ;  /* 0x000000ac00ac7213 */ /* 0x000fe40000000000 */
[----:B------:R-:W-:Y:S02]  /*8310*/  FSEL R32, R32, -INF , !P1 ;  /* 0xff80000020207808 */ /* 0x000fe40004800000 */
[----:B------:R-:W-:-:S02]  /*8320*/  ISETP.GE.AND P0, PT, R151, R248, PT ;  /* 0x000000f89700720c */ /* 0x000fc40003f06270 */
[----:B------:R-:W-:Y:S01]  /*8330*/  FSEL R235, R32, -INF , !P3 ;  /* 0xff80000020eb7808 */ /* 0x000fe20005800000 */
[----:B------:R-:W-:Y:S01]  /*8340*/  IMAD.MOV.U32 R32, RZ, RZ, R172 ;  /* 0x000000ffff207224 */ /* 0x000fe200078e00ac */
[----:B------:R-:W-:Y:S02]  /*8350*/  FSEL R60, R150, -INF , !P0 ;  /* 0xff800000963c7808 */ /* 0x000fe40004000000 */
[----:B------:R-:W-:Y:S02]  /*8360*/  I2FP.F32.S32 R33, R33 ;  /* 0x0000002100217245 */ /* 0x000fe40000201400 */
[----:B------:R-:W-:Y:S02]  /*8370*/  IABS R171, R171 ;  /* 0x000000ab00ab7213 */ /* 0x000fe40000000000 */
[----:B------:R-:W-:Y:S01]  /*8380*/  ISETP.GE.AND P0, PT, R147, R249, PT ;  /* 0x000000f99300720c */ /* 0x000fe20003f06270 */
[----:B------:R-:W-:Y:S01]  /*8390*/  FFMA.FTZ R33, R33, -UR6, R51 ;  /* 0x8000000621217c23 */ /* 0x000fe20008010033 */
[----:B------:R-:W-:Y:S01]  /*83a0*/  ISETP.GE.AND P2, PT, R147, R248, PT ;  /* 0x000000f89300720c */ /* 0x000fe20003f46270 */
[----:B------:R-:W-:Y:S01]  /*83b0*/  IMAD.MOV.U32 R44, RZ, RZ, R171 ;  /* 0x000000ffff2c7224 */ /* 0x000fe200078e00ab */
[----:B------:R-:W-:-:S02]  /*83c0*/  FSEL R53, R53, -INF , !P0 ;  /* 0xff80000035357808 */ /* 0x000fc40004000000 */
[----:B------:R-:W-:Y:S02]  /*83d0*/  FSEL R52, R146, -INF , !P2 ;  /* 0xff80000092347808 */ /* 0x000fe40005000000 */
[----:B------:R-:W-:Y:S02]  /*83e0*/  I2FP.F32.S32 R32, R32 ;  /* 0x0000002000207245 */ /* 0x000fe40000201400 */
[----:B------:R-:W-:Y:S02]  /*83f0*/  IABS R182, R182 ;  /* 0x000000b600b67213 */ /* 0x000fe40000000000 */
[----:B------:R-:W-:Y:S01]  /*8400*/  ISETP.GT.AND P0, PT, R137, R143, PT ;  /* 0x0000008f8900720c */ /* 0x000fe20003f04270 */
[----:B------:R-:W-:Y:S01]  /*8410*/  FFMA.FTZ R32, R32, -UR6, R46 ;  /* 0x8000000620207c23 */ /* 0x000fe2000801002e */
[C---:B------:R-:W-:Y:S01]  /*8420*/  ISETP.GE.AND P2, PT, R143.reuse, R249, PT ;  /* 0x000000f98f00720c */ /* 0x040fe20003f46270 */
[----:B------:R-:W-:Y:S01]  /*8430*/  IMAD.MOV.U32 R48, RZ, RZ, R182 ;  /* 0x000000ffff307224 */ /* 0x000fe200078e00b6 */
[----:B------:R-:W-:-:S02]  /*8440*/  ISETP.GE.AND P1, PT, R143, R248, PT ;  /* 0x000000f88f00720c */ /* 0x000fc40003f26270 */
[----:B------:R-:W-:Y:S02]  /*8450*/  ISETP.GE.AND P3, PT, R143, R246, PT ;  /* 0x000000f68f00720c */ /* 0x000fe40003f66270 */
[----:B------:R-:W-:Y:S02]  /*8460*/  FSEL R61, R61, -INF , !P2 ;  /* 0xff8000003d3d7808 */ /* 0x000fe40005000000 */
[----:B------:R-:W-:Y:S02]  /*8470*/  FSEL R59, R142, -INF , !P1 ;  /* 0xff8000008e3b7808 */ /* 0x000fe40004800000 */
[----:B------:R-:W-:Y:S02]  /*8480*/  FSEL R33, R33, -INF , !P0 ;  /* 0xff80000021217808 */ /* 0x000fe40004000000 */
[----:B------:R-:W-:Y:S02]  /*8490*/  I2FP.F32.S32 R44, R44 ;  /* 0x0000002c002c7245 */ /* 0x000fe40000201400 */
[----:B------:R-:W-:-:S02]  /*84a0*/  ISETP.GT.AND P2, PT, R137, R139, PT ;  /* 0x0000008b8900720c */ /* 0x000fc40003f44270 */
[C---:B------:R-:W-:Y:S01]  /*84b0*/  ISETP.GE.AND P1, PT, R139.reuse, R249, PT ;  /* 0x000000f98b00720c */ /* 0x040fe20003f26270 */
[----:B------:R-:W-:Y:S01]  /*84c0*/  FFMA.FTZ R44, R44, -UR6, R47 ;  /* 0x800000062c2c7c23 */ /* 0x000fe2000801002f */
[----:B------:R-:W-:Y:S02]  /*84d0*/  ISETP.GE.AND P0, PT, R139, R248, PT ;  /* 0x000000f88b00720c */ /* 0x000fe40003f06270 */
[----:B------:R-:W-:Y:S02]  /*84e0*/  FSEL R28, R28, -INF , !P5 ;  /* 0xff8000001c1c7808 */ /* 0x000fe40006800000 */
[----:B------:R-:W-:Y:S02]  /*84f0*/  ISETP.GE.AND P5, PT, R155, R247, PT ;  /* 0x000000f79b00720c */ /* 0x000fe40003fa6270 */
[----:B------:R-:W-:Y:S02]  /*8500*/  FSEL R55, R33, -INF , !P3 ;  /* 0xff80000021377808 */ /* 0x000fe40005800000 */
[----:B------:R-:W-:-:S02]  /*8510*/  ISETP.GE.AND P3, PT, R139, R246, PT ;  /* 0x000000f68b00720c */ /* 0x000fc40003f66270 */
[----:B------:R-:W-:Y:S02]  /*8520*/  FSEL R54, R160, -INF , !P1 ;  /* 0xff800000a0367808 */ /* 0x000fe40004800000 */
[----:B------:R-:W-:Y:S02]  /*8530*/  FSEL R46, R138, -INF , !P0 ;  /* 0xff8000008a2e7808 */ /* 0x000fe40004000000 */
[----:B------:R-:W-:Y:S02]  /*8540*/  FSEL R32, R32, -INF , !P2 ;  /* 0xff80000020207808 */ /* 0x000fe40005000000 */
[----:B------:R-:W-:Y:S02]  /*8550*/  I2FP.F32.S32 R48, R48 ;  /* 0x0000003000307245 */ /* 0x000fe40000201400 */
[----:B------:R-:W-:Y:S02]  /*8560*/  ISETP.GT.AND P1, PT, R137, R135, PT ;  /* 0x000000878900720c */ /* 0x000fe40003f24270 */
[----:B------:R-:W-:Y:S01]  /*8570*/  ISETP.GE.AND P0, PT, R135, R249, PT ;  /* 0x000000f98700720c */ /* 0x000fe20003f06270 */
[----:B------:R-:W-:Y:S01]  /*8580*/  FFMA.FTZ R42, R48, -UR6, R42 ;  /* 0x80000006302a7c23 */ /* 0x000fe2000801002a */
[----:B------:R-:W-:-:S02]  /*8590*/  FSEL R17, R17, -INF , !P5 ;  /* 0xff80000011117808 */ /* 0x000fc40006800000 */
[----:B------:R-:W-:Y:S02]  /*85a0*/  ISETP.GE.AND P5, PT, R151, R247, PT ;  /* 0x000000f79700720c */ /* 0x000fe40003fa6270 */
[----:B------:R-:W-:Y:S02]  /*85b0*/  FSEL R33, R32, -INF , !P3 ;  /* 0xff80000020217808 */ /* 0x000fe40005800000 */
[----:B------:R-:W-:Y:S02]  /*85c0*/  ISETP.GE.AND P3, PT, R135, R246, PT ;  /* 0x000000f68700720c */ /* 0x000fe40003f66270 */
[----:B------:R-:W-:Y:S02]  /*85d0*/  FSEL R47, R157, -INF , !P0 ;  /* 0xff8000009d2f7808 */ /* 0x000fe40004000000 */
[----:B------:R-:W-:Y:S02]  /*85e0*/  IABS R181, R181 ;  /* 0x000000b500b57213 */ /* 0x000fe40000000000 */
[----:B------:R-:W-:-:S02]  /*85f0*/  FSEL R32, R44, -INF , !P1 ;  /* 0xff8000002c207808 */ /* 0x000fc40004800000 */
[----:B------:R-:W-:Y:S01]  /*8600*/  ISETP.GT.AND P0, PT, R137, R131, PT ;  /* 0x000000838900720c */ /* 0x000fe20003f04270 */
[----:B------:R-:W-:Y:S01]  /*8610*/  IMAD.MOV.U32 R44, RZ, RZ, R181 ;  /* 0x000000ffff2c7224 */ /* 0x000fe200078e00b5 */
[----:B------:R-:W-:Y:S02]  /*8620*/  FSEL R16, R16, -INF , !P5 ;  /* 0xff80000010107808 */ /* 0x000fe40006800000 */
[----:B------:R-:W-:Y:S02]  /*8630*/  ISETP.GE.AND P5, PT, R147, R247, PT ;  /* 0x000000f79300720c */ /* 0x000fe40003fa6270 */
[----:B------:R-:W-:Y:S02]  /*8640*/  FSEL R32, R32, -INF , !P3 ;  /* 0xff80000020207808 */ /* 0x000fe40005800000 */
[----:B------:R-:W-:Y:S02]  /*8650*/  ISETP.GE.AND P3, PT, R131, R246, PT ;  /* 0x000000f68300720c */ /* 0x000fe40003f66270 */
[----:B------:R-:W-:-:S02]  /*8660*/  IABS R180, R180 ;  /* 0x000000b400b47213 */ /* 0x000fc40000000000 */
[----:B------:R-:W-:Y:S02]  /*8670*/  FSEL R42, R42, -INF , !P0 ;  /* 0xff8000002a2a7808 */ /* 0x000fe40004000000 */
[----:B------:R-:W-:Y:S02]  /*8680*/  ISETP.GE.AND P2, PT, R135, R248, PT ;  /* 0x000000f88700720c */ /* 0x000fe40003f46270 */
[----:B------:R-:W-:Y:S02]  /*8690*/  FSEL R41, R41, -INF , !P5 ;  /* 0xff80000029297808 */ /* 0x000fe40006800000 */
[----:B------:R-:W-:Y:S02]  /*86a0*/  ISETP.GE.AND P5, PT, R143, R247, PT ;  /* 0x000000f78f00720c */ /* 0x000fe40003fa6270 */
[----:B------:R-:W-:Y:S01]  /*86b0*/  FSEL R232, R42, -INF , !P3 ;  /* 0xff8000002ae87808 */ /* 0x000fe20005800000 */
[----:B------:R-:W-:Y:S01]  /*86c0*/  IMAD.MOV.U32 R42, RZ, RZ, R180 ;  /* 0x000000ffff2a7224 */ /* 0x000fe200078e00b4 */
[----:B------:R-:W-:-:S02]  /*86d0*/  FSEL R45, R134, -INF , !P2 ;  /* 0xff800000862d7808 */ /* 0x000fc40005000000 */
[----:B------:R-:W-:Y:S02]  /*86e0*/  I2FP.F32.S32 R44, R44 ;  /* 0x0000002c002c7245 */ /* 0x000fe40000201400 */
[C---:B------:R-:W-:Y:S02]  /*86f0*/  ISETP.GE.AND P2, PT, R131.reuse, R249, PT ;  /* 0x000000f98300720c */ /* 0x040fe40003f46270 */
[----:B------:R-:W-:Y:S01]  /*8700*/  ISETP.GE.AND P1, PT, R131, R248, PT ;  /* 0x000000f88300720c */ /* 0x000fe20003f26270 */
[----:B------:R-:W-:Y:S01]  /*8710*/  FFMA.FTZ R43, R44, -UR6, R43 ;  /* 0x800000062c2b7c23 */ /* 0x000fe2000801002b */
[----:B------:R-:W-:Y:S02]  /*8720*/  FSEL R57, R57, -INF , !P5 ;  /* 0xff80000039397808 */ /* 0x000fe40006800000 */
[----:B------:R-:W-:Y:S02]  /*8730*/  ISETP.GE.AND P5, PT, R139, R247, PT ;  /* 0x000000f78b00720c */ /* 0x000fe40003fa6270 */
[----:B------:R-:W-:-:S02]  /*8740*/  FSEL R50, R156, -INF , !P2 ;  /* 0xff8000009c327808 */ /* 0x000fc40005000000 */
[----:B------:R-:W-:Y:S02]  /*8750*/  FSEL R48, R130, -INF , !P1 ;  /* 0xff80000082307808 */ /* 0x000fe40004800000 */
[----:B------:R-:W-:Y:S02]  /*8760*/  I2FP.F32.S32 R42, R42 ;  /* 0x0000002a002a7245 */ /* 0x000fe40000201400 */
[----:B------:R-:W-:Y:S02]  /*8770*/  ISETP.GT.AND P2, PT, R137, R122, PT ;  /* 0x0000007a8900720c */ /* 0x000fe40003f44270 */
[----:B------:R-:W-:Y:S01]  /*8780*/  ISETP.GE.AND P1, PT, R122, R249, PT ;  /* 0x000000f97a00720c */ /* 0x000fe20003f26270 */
[----:B------:R-:W-:Y:S01]  /*8790*/  FFMA.FTZ R38, R42, -UR6, R38 ;  /* 0x800000062a267c23 */ /* 0x000fe20008010026 */
[----:B------:R-:W-:Y:S02]  /*87a0*/  FSEL R236, R236, -INF , !P5 ;  /* 0xff800000ecec7808 */ /* 0x000fe40006800000 */
[----:B------:R-:W-:-:S02]  /*87b0*/  ISETP.GE.AND P5, PT, R135, R247, PT ;  /* 0x000000f78700720c */ /* 0x000fc40003fa6270 */
[----:B------:R-:W-:Y:S02]  /*87c0*/  ISETP.GE.AND P3, PT, R122, R246, PT ;  /* 0x000000f67a00720c */ /* 0x000fe40003f66270 */
[----:B------:R-:W-:Y:S02]  /*87d0*/  FSEL R51, R153, -INF , !P1 ;  /* 0xff80000099337808 */ /* 0x000fe40004800000 */
[----:B------:R-:W-:Y:S02]  /*87e0*/  IABS R179, R179 ;  /* 0x000000b300b37213 */ /* 0x000fe40000000000 */
[----:B------:R-:W-:Y:S02]  /*87f0*/  FSEL R43, R43, -INF , !P2 ;  /* 0xff8000002b2b7808 */ /* 0x000fe40005000000 */
[----:B------:R-:W-:Y:S01]  /*8800*/  ISETP.GT.AND P1, PT, R137, R99, PT ;  /* 0x000000638900720c */ /* 0x000fe20003f24270 */
[----:B------:R-:W-:Y:S01]  /*8810*/  IMAD.MOV.U32 R42, RZ, RZ, R179 ;  /* 0x000000ffff2a7224 */ /* 0x000fe200078e00b3 */
[----:B------:R-:W-:-:S02]  /*8820*/  FSEL R40, R40, -INF , !P5 ;  /* 0xff80000028287808 */ /* 0x000fc40006800000 */
[----:B------:R-:W-:Y:S02]  /*8830*/  ISETP.GE.AND P5, PT, R131, R247, PT ;  /* 0x000000f78300720c */ /* 0x000fe40003fa6270 */
[----:B------:R-:W-:Y:S02]  /*8840*/  FSEL R231, R43, -INF , !P3 ;  /* 0xff8000002be77808 */ /* 0x000fe40005800000 */
[----:B------:R-:W-:Y:S02]  /*8850*/  ISETP.GE.AND P3, PT, R99, R246, PT ;  /* 0x000000f66300720c */ /* 0x000fe40003f66270 */
[----:B------:R-:W-:Y:S02]  /*8860*/  IABS R178, R178 ;  /* 0x000000b200b27213 */ /* 0x000fe40000000000 */
[----:B------:R-:W-:Y:S02]  /*8870*/  FSEL R38, R38, -INF , !P1 ;  /* 0xff80000026267808 */ /* 0x000fe40004800000 */
[----:B------:R-:W-:-:S02]  /*8880*/  ISETP.GE.AND P0, PT, R122, R248, PT ;  /* 0x000000f87a00720c */ /* 0x000fc40003f06270 */
[----:B------:R-:W-:Y:S02]  /*8890*/  FSEL R233, R233, -INF , !P5 ;  /* 0xff800000e9e97808 */ /* 0x000fe40006800000 */
[----:B------:R-:W-:Y:S02]  /*88a0*/  ISETP.GE.AND P5, PT, R122, R247, PT ;  /* 0x000000f77a00720c */ /* 0x000fe40003fa6270 */
[----:B------:R-:W-:Y:S01]  /*88b0*/  FSEL R230, R38, -INF , !P3 ;  /* 0xff80000026e67808 */ /* 0x000fe20005800000 */
[----:B------:R-:W-:Y:S01]  /*88c0*/  IMAD.MOV.U32 R38, RZ, RZ, R178 ;  /* 0x000000ffff267224 */ /* 0x000fe200078e00b2 */
[----:B------:R-:W-:Y:S02]  /*88d0*/  FSEL R44, R118, -INF , !P0 ;  /* 0xff800000762c7808 */ /* 0x000fe40004000000 */
[----:B------:R-:W-:Y:S02]  /*88e0*/  I2FP.F32.S32 R42, R42 ;  /* 0x0000002a002a7245 */ /* 0x000fe40000201400 */
[----:B------:R-:W-:-:S02]  /*88f0*/  ISETP.GE.AND P0, PT, R99, R249, PT ;  /* 0x000000f96300720c */ /* 0x000fc40003f06270 */
[C---:B------:R-:W-:Y:S01]  /*8900*/  ISETP.GE.AND P2, PT, R99.reuse, R248, PT ;  /* 0x000000f86300720c */ /* 0x040fe20003f46270 */
[----:B------:R-:W-:Y:S01]  /*8910*/  FFMA.FTZ R39, R42, -UR6, R39 ;  /* 0x800000062a277c23 */ /* 0x000fe20008010027 */
[----:B------:R-:W-:Y:S02]  /*8920*/  FSEL R234, R234, -INF , !P5 ;  /* 0xff800000eaea7808 */ /* 0x000fe40006800000 */
[----:B------:R-:W-:Y:S02]  /*8930*/  ISETP.GE.AND P5, PT, R99, R247, PT ;  /* 0x000000f76300720c */ /* 0x000fe40003fa6270 */
[----:B------:R-:W-:Y:S02]  /*8940*/  FSEL R99, R152, -INF , !P0 ;  /* 0xff80000098637808 */ /* 0x000fe40004000000 */
[----:B------:R-:W-:Y:S02]  /*8950*/  FSEL R43, R106, -INF , !P2 ;  /* 0xff8000006a2b7808 */ /* 0x000fe40005000000 */
[----:B------:R-:W-:-:S02]  /*8960*/  I2FP.F32.S32 R38, R38 ;  /* 0x0000002600267245 */ /* 0x000fc40000201400 */
[----:B------:R-:W-:Y:S02]  /*8970*/  ISETP.GT.AND P0, PT, R137, R104, PT ;  /* 0x000000688900720c */ /* 0x000fe40003f04270 */
[----:B------:R-:W-:Y:S01]  /*8980*/  ISETP.GE.AND P2, PT, R104, R249, PT ;  /* 0x000000f96800720c */ /* 0x000fe20003f46270 */
[----:B------:R-:W-:Y:S01]  /*8990*/  FFMA.FTZ R34, R38, -UR6, R34 ;  /* 0x8000000626227c23 */ /* 0x000fe20008010022 */
        /* <DEDUP_REMOVED lines=15> */
[C---:B------:R-:W-:Y:S02]  /*8a90*/  ISETP.GE.AND P1, PT, R100.reuse, R249, PT ;  /* 0x000000f96400720c */ /* 0x040fe40003f26270 */
[----:B------:R-:W-:Y:S01]  /*8aa0*/  ISETP.GE.AND P0, PT, R100, R248, PT ;  /* 0x000000f86400720c */ /* 0x000fe20003f06270 */
[----:B------:R-:W-:Y:S01]  /*8ab0*/  FFMA.FTZ R35, R38, -UR6, R35 ;  /* 0x8000000626237c23 */ /* 0x000fe20008010023 */
[----:B------:R-:W-:-:S02]  /*8ac0*/  FSEL R220, R220, -INF , !P1 ;  /* 0xff800000dcdc7808 */ /* 0x000fc40004800000 */
[----:B------:R-:W-:Y:S02]  /*8ad0*/  FSEL R223, R223, -INF , !P0 ;  /* 0xff800000dfdf7808 */ /* 0x000fe40004000000 */
[----:B------:R-:W-:Y:S02]  /*8ae0*/  I2FP.F32.S32 R34, R34 ;  /* 0x0000002200227245 */ /* 0x000fe40000201400 */
[----:B------:R-:W-:Y:S02]  /*8af0*/  ISETP.GT.AND P1, PT, R137, R97, PT ;  /* 0x000000618900720c */ /* 0x000fe40003f24270 */
[C---:B------:R-:W-:Y:S01]  /*8b00*/  ISETP.GE.AND P0, PT, R97.reuse, R249, PT ;  /* 0x000000f96100720c */ /* 0x040fe20003f06270 */
[----:B------:R-:W-:Y:S01]  /*8b10*/  FFMA.FTZ R30, R34, -UR6, R30 ;  /* 0x80000006221e7c23 */ /* 0x000fe2000801001e */
[----:B------:R-:W-:Y:S02]  /*8b20*/  ISETP.GE.AND P3, PT, R97, R246, PT ;  /* 0x000000f66100720c */ /* 0x000fe40003f66270 */
[----:B------:R-:W-:-:S02]  /*8b30*/  FSEL R221, R221, -INF , !P0 ;  /* 0xff800000dddd7808 */ /* 0x000fc40004000000 */
[----:B------:R-:W-:Y:S02]  /*8b40*/  IABS R188, R188 ;  /* 0x000000bc00bc7213 */ /* 0x000fe40000000000 */
[----:B------:R-:W-:Y:S02]  /*8b50*/  FSEL R35, R35, -INF , !P1 ;  /* 0xff80000023237808 */ /* 0x000fe40004800000 */
[----:B------:R-:W-:Y:S01]  /*8b60*/  ISETP.GT.AND P0, PT, R137, R90, PT ;  /* 0x0000005a8900720c */ /* 0x000fe20003f04270 */
        /* <DEDUP_REMOVED lines=11> */
[----:B------:R-:W-:Y:S01]  /*8c20*/  ISETP.GE.AND P1, PT, R90, R248, PT ;  /* 0x000000f85a00720c */ /* 0x000fe20003f26270 */
[----:B------:R-:W-:Y:S01]  /*8c30*/  FFMA.FTZ R31, R34, -UR6, R31 ;  /* 0x80000006221f7c23 */ /* 0x000fe2000801001f */
[----:B------:R-:W-:Y:S02]  /*8c40*/  FSEL R227, R227, -INF , !P2 ;  /* 0xff800000e3e37808 */ /* 0x000fe40005000000 */
[----:B------:R-:W-:Y:S02]  /*8c50*/  FSEL R226, R226, -INF , !P1 ;  /* 0xff800000e2e27808 */ /* 0x000fe40004800000 */
[----:B------:R-:W-:Y:S02]  /*8c60*/  I2FP.F32.S32 R30, R30 ;  /* 0x0000001e001e7245 */ /* 0x000fe40000201400 */
[----:B------:R-:W-:Y:S02]  /*8c70*/  ISETP.GT.AND P2, PT, R137, R89, PT ;  /* 0x000000598900720c */ /* 0x000fe40003f44270 */
[C---:B------:R-:W-:Y:S01]  /*8c80*/  ISETP.GE.AND P1, PT, R89.reuse, R249, PT ;  /* 0x000000f95900720c */ /* 0x040fe20003f26270 */
[----:B------:R-:W-:Y:S01]  /*8c90*/  FFMA.FTZ R26, R30, -UR6, R26 ;  /* 0x800000061e1a7c23 */ /* 0x000fe2000801001a */
[----:B------:R-:W-:-:S02]  /*8ca0*/  ISETP.GE.AND P3, PT, R89, R246, PT ;  /* 0x000000f65900720c */ /* 0x000fc40003f66270 */
[----:B------:R-:W-:Y:S02]  /*8cb0*/  FSEL R224, R224, -INF , !P1 ;  /* 0xff800000e0e07808 */ /* 0x000fe40004800000 */
[----:B------:R-:W-:Y:S02]  /*8cc0*/  IABS R186, R186 ;  /* 0x000000ba00ba7213 */ /* 0x000fe40000000000 */
[----:B------:R-:W-:Y:S02]  /*8cd0*/  FSEL R31, R31, -INF , !P2 ;  /* 0xff8000001f1f7808 */ /* 0x000fe40005000000 */
[----:B------:R-:W-:Y:S01]  /*8ce0*/  ISETP.GT.AND P1, PT, R137, R88, PT ;  /* 0x000000588900720c */ /* 0x000fe20003f24270 */
[----:B------:R-:W-:Y:S01]  /*8cf0*/  IMAD.MOV.U32 R30, RZ, RZ, R186 ;  /* 0x000000ffff1e7224 */ /* 0x000fe200078e00ba */
[----:B------:R-:W-:Y:S02]  /*8d00*/  FSEL R211, R31, -INF , !P3 ;  /* 0xff8000001fd37808 */ /* 0x000fe40005800000 */
[----:B------:R-:W-:-:S02]  /*8d10*/  ISETP.GE.AND P3, PT, R88, R246, PT ;  /* 0x000000f65800720c */ /* 0x000fc40003f66270 */
[----:B------:R-:W-:Y:S02]  /*8d20*/  IABS R198, R198 ;  /* 0x000000c600c67213 */ /* 0x000fe40000000000 */
[----:B------:R-:W-:Y:S02]  /*8d30*/  FSEL R26, R26, -INF , !P1 ;  /* 0xff8000001a1a7808 */ /* 0x000fe40004800000 */
[----:B------:R-:W-:Y:S02]  /*8d40*/  ISETP.GE.AND P0, PT, R89, R248, PT ;  /* 0x000000f85900720c */ /* 0x000fe40003f06270 */
[----:B------:R-:W-:Y:S01]  /*8d50*/  FSEL R203, R26, -INF , !P3 ;  /* 0xff8000001acb7808 */ /* 0x000fe20005800000 */
[----:B------:R-:W-:Y:S01]  /*8d60*/  IMAD.MOV.U32 R26, RZ, RZ, R198 ;  /* 0x000000ffff1a7224 */ /* 0x000fe200078e00c6 */
[----:B------:R-:W-:Y:S02]  /*8d70*/  FSEL R225, R225, -INF , !P0 ;  /* 0xff800000e1e17808 */ /* 0x000fe40004000000 */
[----:B------:R-:W-:-:S02]  /*8d80*/  I2FP.F32.S32 R30, R30 ;  /* 0x0000001e001e7245 */ /* 0x000fc40000201400 */
[----:B------:R-:W-:Y:S02]  /*8d90*/  FSEL R37, R37, -INF , !P5 ;  /* 0xff80000025257808 */ /* 0x000fe40006800000 */
[----:B------:R-:W-:Y:S01]  /*8da0*/  ISETP.GE.AND P0, PT, R88, R249, PT ;  /* 0x000000f95800720c */ /* 0x000fe20003f06270 */
[----:B------:R-:W-:Y:S01]  /*8db0*/  FFMA.FTZ R27, R30, -UR6, R27 ;  /* 0x800000061e1b7c23 */ /* 0x000fe2000801001b */
[----:B------:R-:W-:Y:S02]  /*8dc0*/  ISETP.GE.AND P2, PT, R88, R248, PT ;  /* 0x000000f85800720c */ /* 0x000fe40003f46270 */
[----:B------:R-:W-:Y:S02]  /*8dd0*/  ISETP.GE.AND P5, PT, R104, R247, PT ;  /* 0x000000f76800720c */ /* 0x000fe40003fa6270 */
[----:B------:R-:W-:Y:S02]  /*8de0*/  FSEL R102, R148, -INF , !P0 ;  /* 0xff80000094667808 */ /* 0x000fe40004000000 */
[----:B------:R-:W-:-:S02]  /*8df0*/  FSEL R101, R101, -INF , !P2 ;  /* 0xff80000065657808 */ /* 0x000fc40005000000 */
[----:B------:R-:W-:Y:S02]  /*8e00*/  I2FP.F32.S32 R26, R26 ;  /* 0x0000001a001a7245 */ /* 0x000fe40000201400 */
[----:B------:R-:W-:Y:S02]  /*8e10*/  FSEL R36, R36, -INF , !P5 ;  /* 0xff80000024247808 */ /* 0x000fe40006800000 */
[----:B------:R-:W-:Y:S01]  /*8e20*/  ISETP.GT.AND P0, PT, R137, R87, PT ;  /* 0x000000578900720c */ /* 0x000fe20003f04270 */
[----:B------:R-:W-:Y:S01]  /*8e30*/  FFMA.FTZ R22, R26, -UR6, R22 ;  /* 0x800000061a167c23 */ /* 0x000fe20008010016 */
[C---:B------:R-:W-:Y:S02]  /*8e40*/  ISETP.GE.AND P2, PT, R87.reuse, R249, PT ;  /* 0x000000f95700720c */ /* 0x040fe40003f46270 */
[----:B------:R-:W-:Y:S02]  /*8e50*/  ISETP.GE.AND P5, PT, R100, R247, PT ;  /* 0x000000f76400720c */ /* 0x000fe40003fa6270 */
        /* <DEDUP_REMOVED lines=8> */
[----:B------:R-:W-:Y:S02]  /*8ee0*/  IABS R194, R194 ;  /* 0x000000c200c27213 */ /* 0x000fe40000000000 */
[----:B------:R-:W-:Y:S02]  /*8ef0*/  FSEL R22, R22, -INF , !P2 ;  /* 0xff80000016167808 */ /* 0x000fe40005000000 */
[----:B------:R-:W-:Y:S02]  /*8f00*/  FSEL R228, R228, -INF , !P5 ;  /* 0xff800000e4e47808 */ /* 0x000fe40006800000 */
[----:B------:R-:W-:Y:S02]  /*8f10*/  ISETP.GE.AND P5, PT, R90, R247, PT ;  /* 0x000000f75a00720c */ /* 0x000fe40003fa6270 */
[----:B------:R-:W-:-:S02]  /*8f20*/  IABS R195, R195 ;  /* 0x000000c300c37213 */ /* 0x000fc40000000000 */
[----:B------:R-:W-:Y:S01]  /*8f30*/  FSEL R202, R22, -INF , !P3 ;  /* 0xff80000016ca7808 */ /* 0x000fe20005800000 */
[----:B------:R-:W-:Y:S01]  /*8f40*/  IMAD.MOV.U32 R22, RZ, RZ, R194 ;  /* 0x000000ffff167224 */ /* 0x000fe200078e00c2 */
[----:B------:R-:W-:Y:S01]  /*8f50*/  FSEL R218, R218, -INF , !P5 ;  /* 0xff800000dada7808 */ /* 0x000fe20006800000 */
[----:B------:R-:W-:Y:S01]  /*8f60*/  IMAD.MOV.U32 R26, RZ, RZ, R195 ;  /* 0x000000ffff1a7224 */ /* 0x000fe200078e00c3 */
[----:B------:R-:W-:Y:S02]  /*8f70*/  ISETP.GE.AND P5, PT, R89, R247, PT ;  /* 0x000000f75900720c */ /* 0x000fe40003fa6270 */
[----:B------:R-:W-:Y:S02]  /*8f80*/  ISETP.GE.AND P1, PT, R87, R248, PT ;  /* 0x000000f85700720c */ /* 0x000fe40003f26270 */
[----:B------:R-:W-:Y:S02]  /*8f90*/  I2FP.F32.S32 R22, R22 ;  /* 0x0000001600167245 */ /* 0x000fe40000201400 */
[----:B------:R-:W-:-:S02]  /*8fa0*/  FSEL R217, R217, -INF , !P5 ;  /* 0xff800000d9d97808 */ /* 0x000fc40006800000 */
[----:B------:R-:W-:Y:S01]  /*8fb0*/  IABS R193, R193 ;  /* 0x000000c100c17213 */ /* 0x000fe20000000000 */
[----:B------:R-:W-:Y:S01]  /*8fc0*/  FFMA.FTZ R18, R22, -UR6, R18 ;  /* 0x8000000616127c23 */ /* 0x000fe20008010012 */
[----:B------:R-:W-:Y:S02]  /*8fd0*/  ISETP.GE.AND P5, PT, R88, R247, PT ;  /* 0x000000f75800720c */ /* 0x000fe40003fa6270 */
[----:B------:R-:W-:Y:S01]  /*8fe0*/  FSEL R103, R103, -INF , !P1 ;  /* 0xff80000067677808 */ /* 0x000fe20004800000 */
[----:B------:R-:W-:Y:S01]  /*8ff0*/  IMAD.MOV.U32 R22, RZ, RZ, R193 ;  /* 0x000000ffff167224 */ /* 0x000fe200078e00c1 */
[----:B------:R-:W-:Y:S02]  /*9000*/  I2FP.F32.S32 R26, R26 ;  /* 0x0000001a001a7245 */ /* 0x000fe40000201400 */
[C---:B------:R-:W-:Y:S02]  /*9010*/  ISETP.GE.AND P1, PT, R86.reuse, R249, PT ;  /* 0x000000f95600720c */ /* 0x040fe40003f26270 */
[----:B------:R-:W-:Y:S01]  /*9020*/  ISETP.GE.AND P0, PT, R86, R248, PT ;  /* 0x000000f85600720c */ /* 0x000fe20003f06270 */
[----:B------:R-:W-:Y:S01]  /*9030*/  FFMA.FTZ R23, R26, -UR6, R23 ;  /* 0x800000061a177c23 */ /* 0x000fe20008010017 */
[----:B------:R-:W-:-:S02]  /*9040*/  FSEL R210, R210, -INF , !P5 ;  /* 0xff800000d2d27808 */ /* 0x000fc40006800000 */
[----:B------:R-:W-:Y:S02]  /*9050*/  ISETP.GE.AND P5, PT, R87, R247, PT ;  /* 0x000000f75700720c */ /* 0x000fe40003fa6270 */
[----:B------:R-:W-:Y:S02]  /*9060*/  FSEL R106, R144, -INF , !P1 ;  /* 0xff800000906a7808 */ /* 0x000fe40004800000 */
[----:B------:R-:W-:Y:S02]  /*9070*/  FSEL R105, R105, -INF , !P0 ;  /* 0xff80000069697808 */ /* 0x000fe40004000000 */
[----:B------:R-:W-:Y:S02]  /*9080*/  ISETP.GT.AND P1, PT, R137, R85, PT ;  /* 0x000000558900720c */ /* 0x000fe40003f24270 */
[----:B------:R-:W-:Y:S02]  /*9090*/  ISETP.GE.AND P0, PT, R85, R249, PT ;  /* 0x000000f95500720c */ /* 0x000fe40003f06270 */
[----:B------:R-:W-:-:S02]  /*90a0*/  FSEL R206, R206, -INF , !P5 ;  /* 0xff800000cece7808 */ /* 0x000fc40006800000 */
[----:B------:R-:W-:Y:S02]  /*90b0*/  I2FP.F32.S32 R22, R22 ;  /* 0x0000001600167245 */ /* 0x000fe40000201400 */
[----:B------:R-:W-:Y:S02]  /*90c0*/  ISETP.GE.AND P5, PT, R86, R247, PT ;  /* 0x000000f75600720c */ /* 0x000fe40003fa6270 */
[----:B------:R-:W-:Y:S01]  /*90d0*/  IABS R192, R192 ;  /* 0x000000c000c07213 */ /* 0x000fe20000000000 */
[----:B------:R-:W-:Y:S01]  /*90e0*/  FFMA.FTZ R19, R22, -UR6, R19 ;  /* 0x8000000616137c23 */ /* 0x000fe20008010013 */
[C---:B------:R-:W-:Y:S02]  /*90f0*/  ISETP.GE.AND P2, PT, R85.reuse, R248, PT ;  /* 0x000000f85500720c */ /* 0x040fe40003f46270 */
[----:B------:R-:W-:Y:S01]  /*9100*/  ISETP.GE.AND P3, PT, R85, R246, PT ;  /* 0x000000f65500720c */ /* 0x000fe20003f66270 */
[----:B------:R-:W-:Y:S01]  /*9110*/  IMAD.MOV.U32 R22, RZ, RZ, R192 ;  /* 0x000000ffff167224 */ /* 0x000fe200078e00c0 */
[----:B------:R-:W-:-:S02]  /*9120*/  FSEL R108, R110, -INF , !P0 ;  /* 0xff8000006e6c7808 */ /* 0x000fc40004000000 */
[----:B------:R-:W-:Y:S02]  /*9130*/  FSEL R23, R23, -INF , !P1 ;  /* 0xff80000017177808 */ /* 0x000fe40004800000 */
[----:B------:R-:W-:Y:S02]  /*9140*/  ISETP.GT.AND P0, PT, R137, R84, PT ;  /* 0x000000548900720c */ /* 0x000fe40003f04270 */
[----:B------:R-:W-:Y:S02]  /*9150*/  FSEL R207, R207, -INF , !P5 ;  /* 0xff800000cfcf7808 */ /* 0x000fe40006800000 */
[----:B------:R-:W-:Y:S02]  /*9160*/  ISETP.GE.AND P5, PT, R85, R247, PT ;  /* 0x000000f75500720c */ /* 0x000fe40003fa6270 */
[----:B------:R-:W-:Y:S02]  /*9170*/  FSEL R107, R107, -INF , !P2 ;  /* 0xff8000006b6b7808 */ /* 0x000fe40005000000 */
[----:B------:R-:W-:-:S02]  /*9180*/  FSEL R200, R23, -INF , !P3 ;  /* 0xff80000017c87808 */ /* 0x000fc40005800000 */
[C---:B------:R-:W-:Y:S02]  /*9190*/  ISETP.GE.AND P2, PT, R84.reuse, R249, PT ;  /* 0x000000f95400720c */ /* 0x040fe40003f46270 */
[C---:B------:R-:W-:Y:S02]  /*91a0*/  ISETP.GE.AND P1, PT, R84.reuse, R248, PT ;  /* 0x000000f85400720c */ /* 0x040fe40003f26270 */
[----:B------:R-:W-:Y:S02]  /*91b0*/  ISETP.GE.AND P3, PT, R84, R246, PT ;  /* 0x000000f65400720c */ /* 0x000fe40003f66270 */
[----:B------:R-:W-:Y:S02]  /*91c0*/  FSEL R18, R18, -INF , !P0 ;  /* 0xff80000012127808 */ /* 0x000fe40004000000 */
        /* <DEDUP_REMOVED lines=9> */
[----:B------:R-:W-:-:S02]  /*9260*/  ISETP.GE.AND P0, PT, R78, R248, PT ;  /* 0x000000f84e00720c */ /* 0x000fc40003f06270 */
[----:B------:R-:W-:Y:S02]  /*9270*/  IABS R18, R112 ;  /* 0x0000007000127213 */ /* 0x000fe40000000000 */
[----:B------:R-:W-:Y:S02]  /*9280*/  FSEL R109, R114, -INF , !P5 ;  /* 0xff800000726d7808 */ /* 0x000fe40006800000 */
[----:B------:R-:W-:Y:S02]  /*9290*/  ISETP.GE.AND P3, PT, R78, R246, PT ;  /* 0x000000f64e00720c */ /* 0x000fe40003f66270 */
[----:B------:R-:W-:Y:S02]  /*92a0*/  FSEL R114, R141, -INF , !P1 ;  /* 0xff8000008d727808 */ /* 0x000fe40004800000 */
[----:B------:R-:W-:Y:S02]  /*92b0*/  FSEL R113, R77, -INF , !P0 ;  /* 0xff8000004d717808 */ /* 0x000fe40004000000 */
[----:B------:R-:W-:-:S02]  /*92c0*/  FSEL R19, R19, -INF , !P2 ;  /* 0xff80000013137808 */ /* 0x000fc40005000000 */
[----:B------:R-:W-:Y:S02]  /*92d0*/  I2FP.F32.S32 R18, R18 ;  /* 0x0000001200127245 */ /* 0x000fe40000201400 */
[----:B------:R-:W-:Y:S02]  /*92e0*/  ISETP.GT.AND P1, PT, R137, R76, PT ;  /* 0x0000004c8900720c */ /* 0x000fe40003f24270 */
[----:B------:R-:W-:Y:S01]  /*92f0*/  ISETP.GE.AND P0, PT, R76, R249, PT ;  /* 0x000000f94c00720c */ /* 0x000fe20003f06270 */
[----:B------:R-:W-:Y:S01]  /*9300*/  FFMA.FTZ R15, R18, -UR6, R15 ;  /* 0x80000006120f7c23 */ /* 0x000fe2000801000f */
[----:B------:R-:W-:Y:S02]  /*9310*/  ISETP.GE.AND P5, PT, R78, R247, PT ;  /* 0x000000f74e00720c */ /* 0x000fe40003fa6270 */
[----:B------:R-:W-:Y:S02]  /*9320*/  FSEL R97, R19, -INF , !P3 ;  /* 0xff80000013617808 */ /* 0x000fe40005800000 */
[----:B------:R-:W-:-:S02]  /*9330*/  ISETP.GE.AND P3, PT, R76, R246, PT ;  /* 0x000000f64c00720c */ /* 0x000fc40003f66270 */
[----:B------:R-:W-:Y:S02]  /*9340*/  FSEL R117, R116, -INF , !P0 ;  /* 0xff80000074757808 */ /* 0x000fe40004000000 */
[----:B------:R-:W-:Y:S01]  /*9350*/  FSEL R14, R14, -INF , !P1 ;  /* 0xff8000000e0e7808 */ /* 0x000fe20004800000 */
[----:B------:R-:W-:Y:S01]  /*9360*/  BAR.SYNC.DEFER_BLOCKING 0x0 ;  /* 0x0000000000007b1d */ /* 0x000fe20000010000 */
[----:B------:R-:W-:Y:S02]  /*9370*/  ISETP.GT.AND P0, PT, R137, R74, PT ;  /* 0x0000004a8900720c */ /* 0x000fe40003f04270 */
[----:B------:R-:W-:Y:S02]  /*9380*/  FSEL R112, R24, -INF , !P5 ;  /* 0xff80000018707808 */ /* 0x000fe40006800000 */
[----:B------:R-:W-:Y:S02]  /*9390*/  FSEL R24, R14, -INF , !P3 ;  /* 0xff8000000e187808 */ /* 0x000fe40005800000 */
[----:B------:R-:W-:-:S02]  /*93a0*/  ISETP.GE.AND P3, PT, R74, R246, PT ;  /* 0x000000f64a00720c */ /* 0x000fc40003f66270 */
[----:B------:R-:W-:Y:S02]  /*93b0*/  FSEL R15, R15, -INF , !P0 ;  /* 0xff8000000f0f7808 */ /* 0x000fe40004000000 */
[----:B------:R-:W-:Y:S02]  /*93c0*/  ISETP.GE.AND P5, PT, R76, R248, PT ;  /* 0x000000f84c00720c */ /* 0x000fe40003fa6270 */
[----:B------:R-:W-:Y:S02]  /*93d0*/  IABS R149, R149 ;  /* 0x0000009500957213 */ /* 0x000fe40000000000 */
[----:B------:R-:W-:Y:S02]  /*93e0*/  FSEL R85, R15, -INF , !P3 ;  /* 0xff8000000f557808 */ /* 0x000fe40005800000 */
[----:B------:R-:W-:Y:S02]  /*93f0*/  FSEL R116, R75, -INF , !P5 ;  /* 0xff8000004b747808 */ /* 0x000fe40006800000 */
[----:B------:R-:W-:-:S02]  /*9400*/  I2FP.F32.S32 R149, R149 ;  /* 0x0000009500957245 */ /* 0x000fc40000201400 */
[----:B------:R-:W-:Y:S02]  /*9410*/  ISETP.GE.AND P3, PT, R73, R248, PT ;  /* 0x000000f84900720c */ /* 0x000fe40003f66270 */
[----:B------:R-:W-:Y:S01]  /*9420*/  ISETP.GE.AND P5, PT, R74, R249, PT ;  /* 0x000000f94a00720c */ /* 0x000fe20003fa6270 */
[----:B------:R-:W-:Y:S01]  /*9430*/  FFMA.FTZ R10, R149, -UR6, R10 ;  /* 0x80000006950a7c23 */ /* 0x000fe2000801000a */
[----:B------:R-:W-:Y:S02]  /*9440*/  FSEL R126, R126, -INF , !P3 ;  /* 0xff8000007e7e7808 */ /* 0x000fe40005800000 */
[----:B------:R-:W-:Y:S02]  /*9450*/  FSEL R196, R196, -INF , !P5 ;  /* 0xff800000c4c47808 */ /* 0x000fe40006800000 */
[----:B------:R-:W-:Y:S02]  /*9460*/  ISETP.GE.AND P3, PT, R73, R247, PT ;  /* 0x000000f74900720c */ /* 0x000fe40003f66270 */
[----:B------:R-:W-:-:S02]  /*9470*/  IABS R136, R136 ;  /* 0x0000008800887213 */ /* 0x000fc40000000000 */
[----:B------:R-:W-:Y:S02]  /*9480*/  ISETP.GE.AND P2, PT, R76, R247, PT ;  /* 0x000000f74c00720c */ /* 0x000fe40003f46270 */
[----:B------:R-:W-:Y:S02]  /*9490*/  ISETP.GT.AND P5, PT, R137, R73, PT ;  /* 0x000000498900720c */ /* 0x000fe40003fa4270 */
[----:B------:R-:W-:Y:S02]  /*94a0*/  FSEL R121, R121, -INF , !P3 ;  /* 0xff80000079797808 */ /* 0x000fe40005800000 */
[----:B------:R-:W-:Y:S02]  /*94b0*/  I2FP.F32.S32 R136, R136 ;  /* 0x0000008800887245 */ /* 0x000fe40000201400 */
[----:B------:R-:W-:Y:S02]  /*94c0*/  FSEL R115, R115, -INF , !P2 ;  /* 0xff80000073737808 */ /* 0x000fe40005000000 */
[----:B------:R-:W-:Y:S01]  /*94d0*/  ISETP.GE.AND P1, PT, R74, R248, PT ;  /* 0x000000f84a00720c */ /* 0x000fe20003f26270 */
[----:B------:R-:W-:Y:S01]  /*94e0*/  FFMA.FTZ R11, R136, -UR6, R11 ;  /* 0x80000006880b7c23 */ /* 0x000fe2000801000b */
[----:B------:R-:W-:-:S02]  /*94f0*/  ISETP.GE.AND P3, PT, R73, R246, PT ;  /* 0x000000f64900720c */ /* 0x000fc40003f66270 */
[----:B------:R-:W-:Y:S02]  /*9500*/  FSEL R84, R10, -INF , !P5 ;  /* 0xff8000000a547808 */ /* 0x000fe40006800000 */
[----:B------:R-:W-:Y:S02]  /*9510*/  ISETP.GE.AND P2, PT, R74, R247, PT ;  /* 0x000000f74a00720c */ /* 0x000fe40003f46270 */
[----:B------:R-:W-:Y:S02]  /*9520*/  IABS R125, R125 ;  /* 0x0000007d007d7213 */ /* 0x000fe40000000000 */
[----:B------:R-:W-:Y:S02]  /*9530*/  FSEL R127, R127, -INF , !P1 ;  /* 0xff8000007f7f7808 */ /* 0x000fe40004800000 */
[----:B------:R-:W-:Y:S02]  /*9540*/  FSEL R84, R84, -INF , !P3 ;  /* 0xff80000054547808 */ /* 0x000fe40005800000 */
[----:B------:R-:W-:-:S02]  /*9550*/  ISETP.GT.AND P1, PT, R137, R70, PT ;  /* 0x000000468900720c */ /* 0x000fc40003f24270 */
[----:B------:R-:W-:Y:S02]  /*9560*/  FSEL R122, R5, -INF , !P2 ;  /* 0xff800000057a7808 */ /* 0x000fe40005000000 */
[----:B------:R-:W-:Y:S02]  /*9570*/  I2FP.F32.S32 R10, R125 ;  /* 0x0000007d000a7245 */ /* 0x000fe40000201400 */
[C---:B------:R-:W-:Y:S02]  /*9580*/  ISETP.GE.AND P5, PT, R70.reuse, R249, PT ;  /* 0x000000f94600720c */ /* 0x040fe40003fa6270 */
[----:B------:R-:W-:Y:S01]  /*9590*/  ISETP.GE.AND P3, PT, R70, R248, PT ;  /* 0x000000f84600720c */ /* 0x000fe20003f66270 */
[----:B------:R-:W-:Y:S01]  /*95a0*/  FFMA.FTZ R6, R10, -UR6, R6 ;  /* 0x800000060a067c23 */ /* 0x000fe20008010006 */
[----:B------:R-:W-:Y:S02]  /*95b0*/  IABS R5, R124 ;  /* 0x0000007c00057213 */ /* 0x000fe40000000000 */
[----:B------:R-:W-:-:S02]  /*95c0*/  FSEL R130, R133, -INF , !P5 ;  /* 0xff80000085827808 */ /* 0x000fc40006800000 */
[----:B------:R-:W-:Y:S02]  /*95d0*/  FSEL R125, R25, -INF , !P3 ;  /* 0xff800000197d7808 */ /* 0x000fe40005800000 */
[----:B------:R-:W-:Y:S02]  /*95e0*/  FSEL R11, R11, -INF , !P1 ;  /* 0xff8000000b0b7808 */ /* 0x000fe40004800000 */
[C---:B------:R-:W-:Y:S02]  /*95f0*/  ISETP.GE.AND P5, PT, R70.reuse, R247, PT ;  /* 0x000000f74600720c */ /* 0x040fe40003fa6270 */
[----:B------:R-:W-:Y:S02]  /*9600*/  ISETP.GE.AND P3, PT, R70, R246, PT ;  /* 0x000000f64600720c */ /* 0x000fe40003f66270 */
[----:B------:R-:W-:Y:S02]  /*9610*/  I2FP.F32.S32 R5, R5 ;  /* 0x0000000500057245 */ /* 0x000fe40000201400 */
[----:B------:R-:W-:-:S02]  /*9620*/  ISETP.GE.AND P1, PT, R0, R249, PT ;  /* 0x000000f90000720c */ /* 0x000fc40003f26270 */
[----:B------:R-:W-:Y:S01]  /*9630*/  ISETP.GT.AND P2, PT, R137, R0, PT ;  /* 0x000000008900720c */ /* 0x000fe20003f44270 */
[----:B------:R-:W-:Y:S01]  /*9640*/  FFMA.FTZ R5, R5, -UR6, R7 ;  /* 0x8000000605057c23 */ /* 0x000fe20008010007 */
[----:B------:R-:W-:Y:S02]  /*9650*/  ISETP.GE.AND P0, PT, R73, R249, PT ;  /* 0x000000f94900720c */ /* 0x000fe40003f06270 */
[----:B------:R-:W-:Y:S02]  /*9660*/  FSEL R120, R120, -INF , !P5 ;  /* 0xff80000078787808 */ /* 0x000fe40006800000 */
[----:B------:R-:W-:Y:S02]  /*9670*/  FSEL R27, R11, -INF , !P3 ;  /* 0xff8000000b1b7808 */ /* 0x000fe40005800000 */
[----:B------:R-:W-:Y:S02]  /*9680*/  FSEL R129, R129, -INF , !P1 ;  /* 0xff80000081817808 */ /* 0x000fe40004800000 */
[----:B------:R-:W-:-:S02]  /*9690*/  FSEL R131, R140, -INF , !P0 ;  /* 0xff8000008c837808 */ /* 0x000fc40004000000 */
[C---:B------:R-:W-:Y:S02]  /*96a0*/  ISETP.GE.AND P5, PT, R0.reuse, R248, PT ;  /* 0x000000f80000720c */ /* 0x040fe40003fa6270 */
[C---:B------:R-:W-:Y:S02]  /*96b0*/  ISETP.GE.AND P3, PT, R0.reuse, R247, PT ;  /* 0x000000f70000720c */ /* 0x040fe40003f66270 */
[----:B------:R-:W-:Y:S02]  /*96c0*/  ISETP.GE.AND P1, PT, R0, R246, PT ;  /* 0x000000f60000720c */ /* 0x000fe40003f26270 */
[----:B------:R-:W-:Y:S02]  /*96d0*/  FSEL R6, R6, -INF , !P2 ;  /* 0xff80000006067808 */ /* 0x000fe40005000000 */
[----:B------:R-:W-:Y:S02]  /*96e0*/  ISETP.GT.AND P0, PT, R137, R68, PT ;  /* 0x000000448900720c */ /* 0x000fe40003f04270 */
[----:B------:R-:W-:-:S02]  /*96f0*/  FSEL R124, R21, -INF , !P5 ;  /* 0xff800000157c7808 */ /* 0x000fc40006800000 */
[----:B------:R-:W-:Y:S02]  /*9700*/  FSEL R119, R119, -INF , !P3 ;  /* 0xff80000077777808 */ /* 0x000fe40005800000 */
[----:B------:R-:W-:Y:S02]  /*9710*/  FSEL R26, R6, -INF , !P1 ;  /* 0xff800000061a7808 */ /* 0x000fe40004800000 */
[C---:B------:R-:W-:Y:S02]  /*9720*/  ISETP.GE.AND P5, PT, R68.reuse, R249, PT ;  /* 0x000000f94400720c */ /* 0x040fe40003fa6270 */
[C---:B------:R-:W-:Y:S02]  /*9730*/  ISETP.GE.AND P3, PT, R68.reuse, R248, PT ;  /* 0x000000f84400720c */ /* 0x040fe40003f66270 */
[C---:B------:R-:W-:Y:S02]  /*9740*/  ISETP.GE.AND P2, PT, R68.reuse, R247, PT ;  /* 0x000000f74400720c */ /* 0x040fe40003f46270 */
[----:B------:R-:W-:-:S02]  /*9750*/  ISETP.GE.AND P1, PT, R68, R246, PT ;  /* 0x000000f64400720c */ /* 0x000fc40003f26270 */
[----:B------:R-:W-:Y:S02]  /*9760*/  FSEL R5, R5, -INF , !P0 ;  /* 0xff80000005057808 */ /* 0x000fe40004000000 */
[----:B------:R-:W-:Y:S02]  /*9770*/  FSEL R128, R128, -INF , !P5 ;  /* 0xff80000080807808 */ /* 0x000fe40006800000 */
[----:B------:R-:W-:Y:S02]  /*9780*/  FSEL R123, R123, -INF , !P3 ;  /* 0xff8000007b7b7808 */ /* 0x000fe40005800000 */
[----:B------:R-:W-:Y:S02]  /*9790*/  FSEL R118, R4, -INF , !P2 ;  /* 0xff80000004767808 */ /* 0x000fe40005000000 */
[----:B------:R-:W-:Y:S01]  /*97a0*/  FSEL R25, R5, -INF , !P1 ;  /* 0xff80000005197808 */ /* 0x000fe20004800000 */
[----:B-1----:R-:W-:Y:S06]  /*97b0*/  BRA.U !UP0, `(.L_x_1047) ;  /* 0x0000000508bc7547 */ /* 0x002fec000b800000 */
[----:B------:R-:W1:Y:S01]  /*97c0*/  LDCU UR4, c[0x0][0x440] ;  /* 0x00008800ff0477ac */ /* 0x000e620008000800 */
[----:B------:R-:W-:Y:S01]  /*97d0*/  IMAD.U32 R4, RZ, RZ, UR10 ;  /* 0x0000000aff047e24 */ /* 0x000fe2000f8e00ff */
[----:B------:R-:W-:Y:S01]  /*97e0*/  MOV R7, UR10 ;  /* 0x0000000a00077c02 */ /* 0x000fe20008000f00 */
[----:B------:R-:W-:Y:S01]  /*97f0*/  IMAD.U32 R10, RZ, RZ, UR10 ;  /* 0x0000000aff0a7e24 */ /* 0x000fe2000f8e00ff */
[----:B------:R-:W-:Y:S01]  /*9800*/  UIADD3 UR13, UPT, UPT, UR18, -0x2, URZ ;  /* 0xfffffffe120d7890 */ /* 0x000fe2000fffe0ff */
[----:B------:R-:W-:Y:S01]  /*9810*/  IMAD.U32 R14, RZ, RZ, UR10 ;  /* 0x0000000aff0e7e24 */ /* 0x000fe2000f8e00ff */
[----:B------:R-:W-:Y:S01]  /*9820*/  MOV R18, UR10 ;  /* 0x0000000a00127c02 */ /* 0x000fe20008000f00 */
[----:B------:R-:W-:Y:S01]  /*9830*/  IMAD.U32 R0, RZ, RZ, UR11 ;  /* 0x0000000bff007e24 */ /* 0x000fe2000f8e00ff */
[----:B------:R-:W-:Y:S01]  /*9840*/  UIMAD.WIDE.U32 UR20, UR13, UR10, URZ ;  /* 0x0000000a0d1472a5 */ /* 0x000fe2000f8e00ff */
[----:B------:R-:W-:Y:S01]  /*9850*/  IMAD.U32 R5, RZ, RZ, UR11 ;  /* 0x0000000bff057e24 */ /* 0x000fe2000f8e00ff */
[----:B------:R-:W-:Y:S02]  /*9860*/  BSSY.RECONVERGENT B0, `(.L_x_1048) ;  /* 0x0000063000007945 */ /* 0x000fe40003800200 */
[----:B------:R-:W-:-:S02]  /*9870*/  UIMAD UR13, UR13, UR11, UR21 ;  /* 0x0000000b0d0d72a4 */ /* 0x000fc4000f8e0215 */
[----:B------:R-:W-:Y:S02]  /*9880*/  USHF.L.U32 UR12, UR20, 0x7, URZ ;  /* 0x00000007140c7899 */ /* 0x000fe400080006ff */
[----:B------:R-:W-:Y:S01]  /*9890*/  USHF.L.U64.HI UR13, UR20, 0x7, UR13 ;  /* 0x00000007140d7899 */ /* 0x000fe2000801020d */
[C---:B-1----:R-:W-:Y:S02]  /*98a0*/  ISETP.GE.AND P0, PT, R251.reuse, UR4, PT ;  /* 0x00000004fb007c0c */ /* 0x042fe4000bf06270 */
[----:B------:R-:W-:Y:S01]  /*98b0*/  ISETP.GE.AND P1, PT, R251, UR4, PT ;  /* 0x00000004fb007c0c */ /* 0x000fe2000bf26270 */
[----:B------:R-:W-:Y:S02]  /*98c0*/  IMAD.U32 R11, RZ, RZ, UR12 ;  /* 0x0000000cff0b7e24 */ /* 0x000fe4000f8e00ff */
[----:B------:R-:W-:Y:S02]  /*98d0*/  IMAD.U32 R6, RZ, RZ, UR13 ;  /* 0x0000000dff067e24 */ /* 0x000fe4000f8e00ff */
[----:B------:R-:W-:-:S02]  /*98e0*/  IMAD.U32 R15, RZ, RZ, UR13 ;  /* 0x0000000dff0f7e24 */ /* 0x000fc4000f8e00ff */
[----:B------:R-:W-:Y:S02]  /*98f0*/  IMAD.U32 R74, RZ, RZ, UR12 ;  /* 0x0000000cff4a7e24 */ /* 0x000fe4000f8e00ff */
[----:B------:R-:W-:Y:S02]  /*9900*/  IMAD.U32 R75, RZ, RZ, UR13 ;  /* 0x0000000dff4b7e24 */ /* 0x000fe4000f8e00ff */
[----:B------:R-:W-:Y:S01]  /*9910*/  @!P0 LEA R4, P3, R4, UR12, 0x4 ;  /* 0x0000000c04048c11 */ /* 0x000fe2000f8620ff */
[----:B------:R-:W-:Y:S01]  /*9920*/  IMAD.U32 R38, RZ, RZ, UR12 ;  /* 0x0000000cff267e24 */ /* 0x000fe2000f8e00ff */
[----:B------:R-:W-:Y:S01]  /*9930*/  @!P0 LEA R10, P2, R10, UR12, 0x5 ;  /* 0x0000000c0a0a8c11 */ /* 0x000fe2000f8428ff */
[----:B------:R-:W-:Y:S01]  /*9940*/  IMAD.U32 R39, RZ, RZ, UR13 ;  /* 0x0000000dff277e24 */ /* 0x000fe2000f8e00ff */
[----:B------:R-:W-:Y:S02]  /*9950*/  @!P1 LEA R34, P5, R11, R245, 0x1 ;  /* 0x000000f50b229211 */ /* 0x000fe400078a08ff */
[----:B------:R-:W-:Y:S01]  /*9960*/  @!P0 LEA.HI.X R0, R14, UR13, R0, 0x4, P3 ;  /* 0x0000000d0e008c11 */ /* 0x000fe200098f2400 */
[----:B------:R-:W-:Y:S01]  /*9970*/  IMAD.U32 R14, RZ, RZ, UR12 ;  /* 0x0000000cff0e7e24 */ /* 0x000fe2000f8e00ff */
[----:B------:R-:W-:-:S02]  /*9980*/  @!P0 LEA.HI.X R5, R7, UR13, R5, 0x5, P2 ;  /* 0x0000000d07058c11 */ /* 0x000fc400090f2c05 */
[-C--:B------:R-:W-:Y:S01]  /*9990*/  @!P0 LEA R22, P3, R10, R245.reuse, 0x1 ;  /* 0x000000f50a168211 */ /* 0x080fe200078608ff */
[----:B------:R-:W-:Y:S01]  /*99a0*/  @!P0 IMAD.WIDE.U32 R18, R18, 0x30, R14 ;  /* 0x0000003012128825 */ /* 0x000fe200078e000e */
[-C--:B------:R-:W-:Y:S02]  /*99b0*/  @!P1 LEA.HI.X R35, R11, R244.reuse, R6, 0x1, P5 ;  /* 0x000000f40b239211 */ /* 0x080fe400028f0c06 */
[-C--:B------:R-:W-:Y:S01]  /*99c0*/  @!P0 LEA R30, P5, R4, R245.reuse, 0x1 ;  /* 0x000000f5041e8211 */ /* 0x080fe200078a08ff */
[----:B------:R-:W-:Y:S01]  /*99d0*/  IMAD.U32 R6, RZ, RZ, UR11 ;  /* 0x0000000bff067e24 */ /* 0x000fe2000f8e00ff */
[-C--:B------:R-:W-:Y:S01]  /*99e0*/  @!P0 LEA.HI.X R23, R10, R244.reuse, R5, 0x1, P3 ;  /* 0x000000f40a178211 */ /* 0x080fe200018f0c05 */
[----:B------:R-:W-:Y:S01]  /*99f0*/  IMAD.U32 R5, RZ, RZ, UR11 ;  /* 0x0000000bff057e24 */ /* 0x000fe2000f8e00ff */
[----:B------:R-:W-:Y:S01]  /*9a00*/  @!P0 LEA.HI.X R31, R4, R244, R0, 0x1, P5 ;  /* 0x000000f4041f8211 */ /* 0x000fe200028f0c00 */
[----:B------:R-:W-:Y:S01]  /*9a10*/  IMAD.U32 R10, RZ, RZ, UR10 ;  /* 0x0000000aff0a7e24 */ /* 0x000fe2000f8e00ff */
[----:B------:R-:W-:Y:S01]  /*9a20*/  MOV R14, UR10 ;  /* 0x0000000a000e7c02 */ /* 0x000fe20008000f00 */
[----:B------:R-:W-:Y:S01]  /*9a30*/  @!P0 IMAD R5, R5, 0x30, RZ ;  /* 0x0000003005058824 */ /* 0x000fe200078e02ff */
[----:B------:R-:W-:Y:S01]  /*9a40*/  MOV R4, UR11 ;  /* 0x0000000b00047c02 */ /* 0x000fe20008000f00 */
[----:B------:R-:W-:Y:S01]  /*9a50*/  IMAD.U32 R0, RZ, RZ, UR11 ;  /* 0x0000000bff007e24 */ /* 0x000fe2000f8e00ff */
[----:B------:R-:W-:Y:S01]  /*9a60*/  MOV R11, UR10 ;  /* 0x0000000a000b7c02 */ /* 0x000fe20008000f00 */
[----:B------:R-:W-:Y:S01]  /*9a70*/  @!P0 IMAD.WIDE.U32 R14, R14, 0x50, R74 ;  /* 0x000000500e0e8825 */ /* 0x000fe200078e004a */
[----:B------:R-:W-:Y:S01]  /*9a80*/  @!P0 LEA R7, P2, R7, UR12, 0x6 ;  /* 0x0000000c07078c11 */ /* 0x000fe2000f8430ff */
[----:B------:R-:W-:Y:S01]  /*9a90*/  @!PT LDS RZ, [RZ] ;  /* 0x00000000fffff984 */ /* 0x000fe20000000800 */
[----:B------:R-:W-:Y:S01]  /*9aa0*/  @!PT LDS RZ, [RZ] ;  /* 0x00000000fffff984 */ /* 0x000fe20000000800 */
[----:B------:R-:W-:Y:S01]  /*9ab0*/  @!PT LDS RZ, [RZ] ;  /* 0x00000000fffff984 */ /* 0x000fe20000000800 */
[----:B------:R1:W-:Y:S01]  /*9ac0*/  @!P1 LDGSTS.E.BYPASS.LTC128B.128 [R237+0x4000], desc[UR22][R34.64] ;  /* 0x0400000022ed9fae */ /* 0x0003e2000b981a16 */
[-C--:B------:R-:W-:Y:S01]  /*9ad0*/  @!P0 LEA R74, P3, R18, R245.reuse, 0x1 ;  /* 0x000000f5124a8211 */ /* 0x080fe200078608ff */
[----:B------:R-:W-:Y:S01]  /*9ae0*/  @!P0 IMAD.IADD R5, R5, 0x1, R19 ;  /* 0x0000000105058824 */ /* 0x000fe200078e0213 */
[----:B------:R-:W-:Y:S01]  /*9af0*/  @!P0 LEA.HI.X R6, R11, UR13, R6, 0x6, P2 ;  /* 0x0000000d0b068c11 */ /* 0x000fe200090f3406 */
[----:B------:R-:W-:Y:S01]  /*9b00*/  @!P0 IMAD R4, R4, 0x50, RZ ;  /* 0x0000005004048824 */ /* 0x000fe200078e02ff */
[----:B------:R1:W-:Y:S01]  /*9b10*/  @P1 STS.128 [R237+0x4000], RZ ;  /* 0x004000ffed001388 */ /* 0x0003e20000000c00 */
[----:B------:R-:W-:Y:S01]  /*9b20*/  @!P0 IMAD.WIDE.U32 R10, R10, 0x60, R38 ;  /* 0x000000600a0a8825 */ /* 0x000fe200078e0026 */
[----:B------:R-:W-:-:S02]  /*9b30*/  @!P0 LEA R38, P2, R7, R245, 0x1 ;  /* 0x000000f507268211 */ /* 0x000fc400078408ff */
[-C--:B------:R-:W-:Y:S01]  /*9b40*/  @!P0 LEA.HI.X R75, R18, R244.reuse, R5, 0x1, P3 ;  /* 0x000000f4124b8211 */ /* 0x080fe200018f0c05 */
[----:B------:R-:W-:Y:S01]  /*9b50*/  @!P0 IMAD R0, R0, 0x60, RZ ;  /* 0x0000006000008824 */ /* 0x000fe200078e02ff */
[----:B------:R-:W-:Y:S01]  /*9b60*/  @!P0 IADD3 R4, PT, PT, R4, R15, RZ ;  /* 0x0000000f04048210 */ /* 0x000fe20007ffe0ff */
[----:B------:R1:W-:Y:S01]  /*9b70*/  @P0 STS.128 [R237+0x4800], RZ ;  /* 0x004800ffed000388 */ /* 0x0003e20000000c00 */
[-C--:B------:R-:W-:Y:S01]  /*9b80*/  @!P0 LEA R18, P3, R14, R245.reuse, 0x1 ;  /* 0x000000f50e128211 */ /* 0x080fe200078608ff */
[----:B------:R-:W-:Y:S01]  /*9b90*/  @!P0 IMAD.IADD R0, R0, 0x1, R11 ;  /* 0x0000000100008824 */ /* 0x000fe200078e020b */
[-C--:B------:R-:W-:Y:S01]  /*9ba0*/  @!P0 LEA.HI.X R39, R7, R244.reuse, R6, 0x1, P2 ;  /* 0x000000f407278211 */ /* 0x080fe200010f0c06 */
[----:B------:R-:W-:Y:S01]  /*9bb0*/  @!PT LDS RZ, [RZ] ;  /* 0x00000000fffff984 */ /* 0x000fe20000000800 */
[----:B------:R-:W-:Y:S01]  /*9bc0*/  @!PT LDS RZ, [RZ] ;  /* 0x00000000fffff984 */ /* 0x000fe20000000800 */
[----:B------:R-:W-:Y:S01]  /*9bd0*/  @!PT LDS RZ, [RZ] ;  /* 0x00000000fffff984 */ /* 0x000fe20000000800 */
[----:B------:R1:W-:Y:S01]  /*9be0*/  @!P0 LDGSTS.E.BYPASS.LTC128B.128 [R237+0x4800], desc[UR22][R30.64] ;  /* 0x048000001eed8fae */ /* 0x0003e2000b981a16 */
[----:B------:R-:W-:Y:S02]  /*9bf0*/  @!P0 LEA R6, P2, R10, R245, 0x1 ;  /* 0x000000f50a068211 */ /* 0x000fe400078408ff */
        /* <DEDUP_REMOVED lines=35> */
[----:B-1----:R-:W-:-:S04]  /*9e30*/  LEA R6, P0, R4, R245, 0x1 ;  /* 0x000000f504067211 */ /* 0x002fc800078008ff */
[----:B------:R-:W-:-:S05]  /*9e40*/  LEA.HI.X R7, R4, R244, R0, 0x1, P0 ;  /* 0x000000f404077211 */ /* 0x000fca00000f0c00 */
[----:B------:R-:W-:Y:S01]  /*9e50*/  @!PT LDS RZ, [RZ] ;  /* 0x00000000fffff984 */ /* 0x000fe20000000800 */
[----:B------:R-:W-:Y:S01]  /*9e60*/  @!PT LDS RZ, [RZ] ;  /* 0x00000000fffff984 */ /* 0x000fe20000000800 */
[----:B------:R-:W-:Y:S01]  /*9e70*/  @!PT LDS RZ, [RZ] ;  /* 0x00000000fffff984 */ /* 0x000fe20000000800 */
[----:B------:R2:W-:Y:S04]  /*9e80*/  LDGSTS.E.BYPASS.LTC128B.128 [R237+0x7800], desc[UR22][R6.64] ;  /* 0x0780000006ed7fae */ /* 0x0005e8000b981a16 */
.L_x_1049:
[----:B------:R-:W-:Y:S05]  /*9e90*/  BSYNC.RECONVERGENT B0 ;  /* 0x0000000000007941 */ /* 0x000fea0003800200 */
.L_x_1048:
[----:B------:R-:W0:Y:S02]  /*9ea0*/  LDGDEPBAR ;  /* 0x00000000000079af */ /* 0x000e240000000000 */
.L_x_1047:
[----:B------:R-:W-:Y:S01]  /*9eb0*/  FMNMX3.FTZ R0, R65, R64, R56, !PT ;  /* 0x0000004041007276 */ /* 0x000fe20007810038 */
[----:B------:R-:W3:Y:S01]  /*9ec0*/  LDCU UR4, c[0x0][0x45c] ;  /* 0x00008b80ff0477ac */ /* 0x000ee20008000800 */
[----:B------:R-:W-:Y:S02]  /*9ed0*/  FMNMX3.FTZ R4, R66, R132, R98, !PT ;  /* 0x0000008442047276 */ /* 0x000fe40007810062 */
[----:B------:R-:W-:Y:S01]  /*9ee0*/  FMNMX3.FTZ R0, R0, R29, R13, !PT ;  /* 0x0000001d00007276 */ /* 0x000fe2000781000d */
[----:B------:R-:W-:Y:S01]  /*9ef0*/  UISETP.GT.U32.AND UP0, UPT, UR28, UR15, UPT ;  /* 0x0000000f1c00728c */ /* 0x000fe2000bf04070 */
        /* <DEDUP_REMOVED lines=27> */
[----:B------:R-:W-:Y:S02]  /*a0b0*/  FMNMX.FTZ R0, R25, R0, !PT ;  /* 0x0000000019007209 */ /* 0x000fe40007810000 */
[----:B------:R-:W-:Y:S02]  /*a0c0*/  FMNMX.FTZ R4, R118, R4, !PT ;  /* 0x0000000476047209 */ /* 0x000fe40007810000 */
[----:B-12---:R-:W-:Y:S01]  /*a0d0*/  FMNMX3.FTZ R7, R96, R95, R94, !PT ;  /* 0x0000005f60077276 */ /* 0x006fe2000781005e */
[----:B------:R-:W1:Y:S01]  /*a0e0*/  SHFL.BFLY PT, R5, R0, 0x2, 0x1f ;  /* 0x0c401f0000057f89 */ /* 0x000e6200000e0000 */
[----:B------:R-:W-:Y:S02]  /*a0f0*/  FMNMX3.FTZ R6, R82, R92, R91, !PT ;  /* 0x0000005c52067276 */ /* 0x000fe4000781005b */
[----:B------:R-:W-:Y:S01]  /*a100*/  FMNMX3.FTZ R7, R7, R93, R72, !PT ;  /* 0x0000005d07077276 */ /* 0x000fe20007810048 */
[----:B------:R-:W2:Y:S01]  /*a110*/  SHFL.BFLY PT, R11, R4, 0x2, 0x1f ;  /* 0x0c401f00040b7f89 */ /* 0x000ea200000e0000 */
        /* <DEDUP_REMOVED lines=10> */
[----:B-1----:R-:W-:Y:S02]  /*a1c0*/  FMNMX.FTZ R5, R0, R5, !PT ;  /* 0x0000000500057209 */ /* 0x002fe40007810000 */
[----:B------:R-:W-:Y:S02]  /*a1d0*/  IADD3 R0, PT, PT, R208, R2, RZ ;  /* 0x00000002d0007210 */ /* 0x000fe40007ffe0ff */
[----:B--2---:R-:W-:-:S02]  /*a1e0*/  FMNMX.FTZ R11, R4, R11, !PT ;  /* 0x0000000b040b7209 */ /* 0x004fc40007810000 */
[----:B------:R-:W1:Y:S01]  /*a1f0*/  SHFL.BFLY PT, R4, R5, 0x1, 0x1f ;  /* 0x0c201f0005047f89 */ /* 0x000e6200000e0000 */
[----:B------:R-:W-:Y:S02]  /*a200*/  LEA R244, R0, UR5, 0x1 ;  /* 0x0000000500f47c11 */ /* 0x000fe4000f8e08ff */
[----:B------:R-:W-:Y:S01]  /*a210*/  FMNMX3.FTZ R68, R7, R49, R220, !PT ;  /* 0x0000003107447276 */ /* 0x000fe200078100dc */
[----:B------:R-:W2:Y:S01]  /*a220*/  SHFL.BFLY PT, R10, R11, 0x1, 0x1f ;  /* 0x0c201f000b0a7f89 */ /* 0x000ea200000e0000 */
[-C--:B------:R-:W-:Y:S02]  /*a230*/  IADD3 R75, PT, PT, R241, R244.reuse, RZ ;  /* 0x000000f4f14b7210 */ /* 0x080fe40007ffe0ff */
[----:B------:R-:W-:Y:S01]  /*a240*/  FMNMX3.FTZ R68, R68, R221, R227, !PT ;  /* 0x000000dd44447276 */ /* 0x000fe200078100e3 */
[----:B------:R-:W-:Y:S01]  /*a250*/  LDSM.16.MT88.4 R180, [R244+0x8000] ;  /* 0x00800000f4b4783b */ /* 0x000fe20000004200 */
[C---:B------:R-:W-:Y:S02]  /*a260*/  IADD3 R70, PT, PT, R3.reuse, R244, RZ ;  /* 0x000000f403467210 */ /* 0x040fe40007ffe0ff */
[----:B------:R-:W-:Y:S01]  /*a270*/  IADD3 R74, PT, PT, R3, R75, RZ ;  /* 0x0000004b034a7210 */ /* 0x000fe20007ffe0ff */
[----:B------:R-:W-:Y:S01]  /*a280*/  LDSM.16.MT88.4 R148, [R75+0x8000] ;  /* 0x008000004b94783b */ /* 0x000fe20000004200 */
[----:B------:R-:W-:-:S03]  /*a290*/  FMNMX3.FTZ R68, R68, R224, R102, !PT ;  /* 0x000000e044447276 */ /* 0x000fc60007810066 */
[----:B------:R-:W-:Y:S01]  /*a2a0*/  LDSM.16.MT88.4 R164, [R70+0x8000] ;  /* 0x0080000046a4783b */ /* 0x000fe20000004200 */
[----:B------:R-:W-:-:S03]  /*a2b0*/  FMNMX3.FTZ R68, R68, R104, R106, !PT ;  /* 0x0000006844447276 */ /* 0x000fc6000781006a */
[----:B------:R-:W-:Y:S01]  /*a2c0*/  STL [R1], R244 ;  /* 0x000000f401007387 */ /* 0x000fe20000100800 */
[----:B------:R-:W-:Y:S02]  /*a2d0*/  FMNMX3.FTZ R68, R68, R108, R111, !PT ;  /* 0x0000006c44447276 */ /* 0x000fe4000781006f */
[----:B-1----:R-:W-:Y:S02]  /*a2e0*/  FMNMX.FTZ R0, R5, R4, !PT ;  /* 0x0000000405007209 */ /* 0x002fe40007810000 */
[----:B------:R-:W-:Y:S02]  /*a2f0*/  FMNMX3.FTZ R4, R6, R44, R43, !PT ;  /* 0x0000002c06047276 */ /* 0x000fe4000781002b */
[----:B------:R-:W-:Y:S02]  /*a300*/  FMNMX3.FTZ R68, R68, R114, R117, !PT ;  /* 0x0000007244447276 */ /* 0x000fe40007810075 */
[----:B------:R-:W-:Y:S02]  /*a310*/  FMNMX3.FTZ R4, R4, R42, R223, !PT ;  /* 0x0000002a04047276 */ /* 0x000fe400078100df */
[----:B------:R-:W-:-:S02]  /*a320*/  FMNMX3.FTZ R68, R68, R196, R131, !PT ;  /* 0x000000c444447276 */ /* 0x000fc40007810083 */
[----:B------:R-:W-:Y:S02]  /*a330*/  FMNMX3.FTZ R3, R4, R222, R226, !PT ;  /* 0x000000de04037276 */ /* 0x000fe400078100e2 */
[----:B--2---:R-:W-:Y:S01]  /*a340*/  FMNMX.FTZ R2, R11, R10, !PT ;  /* 0x0000000a0b027209 */ /* 0x004fe20007810000 */
[----:B---3--:R-:W-:Y:S01]  /*a350*/  FMUL.FTZ R10, R0, UR4 ;  /* 0x00000004000a7c20 */ /* 0x008fe20008410000 */
[----:B------:R-:W-:Y:S01]  /*a360*/  FMNMX3.FTZ R3, R3, R225, R101, !PT ;  /* 0x000000e103037276 */ /* 0x000fe20007810065 */
[----:B------:R-:W-:Y:S01]  /*a370*/  LDSM.16.MT88.4 R4, [R74+0x8000] ;  /* 0x008000004a04783b */ /* 0x000fe20000004200 */
[----:B------:R-:W-:Y:S01]  /*a380*/  FMNMX3.FTZ R68, R68, R130, R129, !PT ;  /* 0x0000008244447276 */ /* 0x000fe20007810081 */
[C---:B------:R-:W-:Y:S01]  /*a390*/  FMUL.FTZ R197, R2.reuse, UR4 ;  /* 0x0000000402c57c20 */ /* 0x040fe20008410000 */
[----:B------:R-:W-:Y:S02]  /*a3a0*/  FMNMX3.FTZ R3, R3, R103, R105, !PT ;  /* 0x0000006703037276 */ /* 0x000fe40007810069 */
[----:B------:R-:W-:-:S02]  /*a3b0*/  FSETP.NEU.FTZ.AND P0, PT, R2, -INF , PT ;  /* 0xff8000000200780b */ /* 0x000fc40003f1d000 */
[----:B------:R-:W-:Y:S02]  /*a3c0*/  FMNMX3.FTZ R3, R3, R107, R110, !PT ;  /* 0x0000006b03037276 */ /* 0x000fe4000781006e */
[----:B------:R-:W-:Y:S02]  /*a3d0*/  FMNMX.FTZ R68, R128, R68, !PT ;  /* 0x0000004480447209 */ /* 0x000fe40007810000 */
[----:B------:R-:W-:Y:S02]  /*a3e0*/  FMNMX3.FTZ R3, R3, R113, R116, !PT ;  /* 0x0000007103037276 */ /* 0x000fe40007810074 */
[----:B------:R-:W-:Y:S01]  /*a3f0*/  FSEL R197, R197, RZ, P0 ;  /* 0x000000ffc5c57208 */ /* 0x000fe20000000000 */
[----:B------:R-:W1:Y:S01]  /*a400*/  SHFL.BFLY PT, R11, R68, 0x2, 0x1f ;  /* 0x0c401f00440b7f89 */ /* 0x000e6200000e0000 */
[----:B------:R-:W-:Y:S02]  /*a410*/  FMNMX3.FTZ R3, R3, R127, R126, !PT ;  /* 0x0000007f03037276 */ /* 0x000fe4000781007e */
[----:B------:R-:W-:Y:S01]  /*a420*/  FSETP.NEU.FTZ.AND P0, PT, R0, -INF , PT ;  /* 0xff8000000000780b */ /* 0x000fe20003f1d000 */
[--C-:B------:R-:W-:Y:S01]  /*a430*/  FFMA.FTZ R88, R98, UR4, -R197.reuse ;  /* 0x0000000462587c23 */ /* 0x100fe200080108c5 */
[----:B------:R-:W-:Y:S01]  /*a440*/  FMNMX3.FTZ R3, R3, R125, R124, !PT ;  /* 0x0000007d03037276 */ /* 0x000fe2000781007c */
[--C-:B------:R-:W-:Y:S01]  /*a450*/  FFMA.FTZ R90, R66, UR4, -R197.reuse ;  /* 0x00000004425a7c23 */ /* 0x100fe200080108c5 */
[----:B------:R-:W-:Y:S01]  /*a460*/  FSEL R98, R10, RZ, P0 ;  /* 0x000000ff0a627208 */ /* 0x000fe20000000000 */
[--C-:B------:R-:W-:Y:S01]  /*a470*/  FFMA.FTZ R66, R28, UR4, -R197.reuse ;  /* 0x000000041c427c23 */ /* 0x100fe200080108c5 */
[----:B------:R-:W-:Y:S01]  /*a480*/  FMNMX.FTZ R3, R123, R3, !PT ;  /* 0x000000037b037209 */ /* 0x000fe20007810000 */
[--C-:B------:R-:W-:Y:S01]  /*a490*/  FFMA.FTZ R89, R132, UR4, -R197.reuse ;  /* 0x0000000484597c23 */ /* 0x100fe200080108c5 */
[--C-:B------:R-:W-:Y:S01]  /*a4a0*/  FFMA.FTZ R78, R63, UR4, -R197.reuse ;  /* 0x000000043f4e7c23 */ /* 0x100fe200080108c5 */
[--C-:B------:R-:W-:Y:S01]  /*a4b0*/  FFMA.FTZ R76, R29, UR4, -R98.reuse ;  /* 0x000000041d4c7c23 */ /* 0x100fe20008010862 */
[--C-:B------:R-:W-:Y:S01]  /*a4c0*/  FFMA.FTZ R87, R65, UR4, -R98.reuse ;  /* 0x0000000441577c23 */ /* 0x100fe20008010862 */
[----:B------:R-:W2:Y:S01]  /*a4d0*/  SHFL.BFLY PT, R10, R3, 0x2, 0x1f ;  /* 0x0c401f00030a7f89 */ /* 0x000ea200000e0000 */
[--C-:B------:R-:W-:Y:S01]  /*a4e0*/  FFMA.FTZ R86, R64, UR4, -R98.reuse ;  /* 0x0000000440567c23 */ /* 0x100fe20008010862 */
[--C-:B------:R-:W-:Y:S01]  /*a4f0*/  FFMA.FTZ R83, R56, UR4, -R98.reuse ;  /* 0x0000000438537c23 */ /* 0x100fe20008010862 */
[----:B------:R-:W-:Y:S01]  /*a500*/  MUFU.EX2 R90, R90 ;  /* 0x0000005a005a7308 */ /* 0x000fe20000000800 */
[--C-:B------:R-:W-:Y:S01]  /*a510*/  FFMA.FTZ R77, R20, UR4, -R197.reuse ;  /* 0x00000004144d7c23 */ /* 0x100fe200080108c5 */
[--C-:B------:R-:W-:Y:S01]  /*a520*/  FFMA.FTZ R65, R17, UR4, -R197.reuse ;  /* 0x0000000411417c23 */ /* 0x100fe200080108c5 */
[--C-:B------:R-:W-:Y:S01]  /*a530*/  FFMA.FTZ R58, R16, UR4, -R197.reuse ;  /* 0x00000004103a7c23 */ /* 0x100fe200080108c5 */
[----:B------:R-:W3:Y:S01]  /*a540*/  MUFU.EX2 R89, R89 ;  /* 0x0000005900597308 */ /* 0x000ee20000000800 */
[--C-:B------:R-:W-:Y:S01]  /*a550*/  FFMA.FTZ R73, R13, UR4, -R98.reuse ;  /* 0x000000040d497c23 */ /* 0x100fe20008010862 */
[--C-:B------:R-:W-:Y:S01]  /*a560*/  FFMA.FTZ R64, R12, UR4, -R98.reuse ;  /* 0x000000040c407c23 */ /* 0x100fe20008010862 */
[----:B-1----:R-:W-:Y:S01]  /*a570*/  FMNMX.FTZ R68, R68, R11, !PT ;  /* 0x0000000b44447209 */ /* 0x002fe20007810000 */
[----:B------:R-:W-:Y:S01]  /*a580*/  MUFU.EX2 R88, R88 ;  /* 0x0000005800587308 */ /* 0x000fe20000000800 */
[--C-:B------:R-:W-:Y:S01]  /*a590*/  FFMA.FTZ R63, R9, UR4, -R98.reuse ;  /* 0x00000004093f7c23 */ /* 0x100fe20008010862 */
[--C-:B------:R-:W-:Y:S01]  /*a5a0*/  FFMA.FTZ R56, R8, UR4, -R98.reuse ;  /* 0x0000000408387c23 */ /* 0x100fe20008010862 */
[----:B------:R-:W-:Y:S01]  /*a5b0*/  LDSM.16.MT88.4 R20, [R244+0x8800] ;  /* 0x00880000f414783b */ /* 0x000fe20000004200 */
[----:B------:R-:W1:Y:S01]  /*a5c0*/  MUFU.EX2 R78, R78 ;  /* 0x0000004e004e7308 */ /* 0x000e620000000800 */
[--C-:B------:R-:W-:Y:S01]  /*a5d0*/  FFMA.FTZ R39, R40, UR4, -R197.reuse ;  /* 0x0000000428277c23 */ /* 0x100fe200080108c5 */
[--C-:B------:R-:W-:Y:S01]  /*a5e0*/  FFMA.FTZ R33, R33, UR4, -R98.reuse ;  /* 0x0000000421217c23 */ /* 0x100fe20008010862 */
[----:B------:R-:W4:Y:S01]  /*a5f0*/  SHFL.BFLY PT, R29, R68, 0x1, 0x1f ;  /* 0x0c201f00441d7f89 */ /* 0x000f2200000e0000 */
[----:B------:R-:W-:Y:S01]  /*a600*/  MUFU.EX2 R87, R87 ;  /* 0x0000005700577308 */ /* 0x000fe20000000800 */
[--C-:B------:R-:W-:Y:S01]  /*a610*/  FFMA.FTZ R32, R32, UR4, -R98.reuse ;  /* 0x0000000420207c23 */ /* 0x100fe20008010862 */
[----:B---3--:R-:W-:Y:S01]  /*a620*/  F2FP.F16.F32.PACK_AB R136, R89, R90 ;  /* 0x0000005a5988723e */ /* 0x008fe200000000ff */
[----:B------:R-:W-:Y:S01]  /*a630*/  LDSM.16.MT88.4 R16, [R70+0x8800] ;  /* 0x008800004610783b */ /* 0x000fe20000004200 */
[----:B------:R-:W3:Y:S01]  /*a640*/  MUFU.EX2 R86, R86 ;  /* 0x0000005600567308 */ /* 0x000ee20000000800 */
[----:B--2---:R-:W-:Y:S01]  /*a650*/  FMNMX.FTZ R3, R3, R10, !PT ;  /* 0x0000000a03037209 */ /* 0x004fe20007810000 */
[--C-:B------:R-:W-:Y:S01]  /*a660*/  FFMA.FTZ R236, R236, UR4, -R197.reuse ;  /* 0x00000004ecec7c23 */ /* 0x100fe200080108c5 */
[----:B------:R-:W-:Y:S01]  /*a670*/  LDSM.16.MT88.4 R12, [R75+0x8800] ;  /* 0x008800004b0c783b */ /* 0x000fe20000004200 */
[----:B------:R-:W-:Y:S01]  /*a680*/  MUFU.EX2 R83, R83 ;  /* 0x0000005300537308 */ /* 0x000fe20000000800 */
[--C-:B------:R-:W-:Y:S01]  /*a690*/  FFMA.FTZ R235, R235, UR4, -R98.reuse ;  /* 0x00000004ebeb7c23 */ /* 0x100fe20008010862 */
[----:B-1----:R-:W-:Y:S01]  /*a6a0*/  F2FP.F16.F32.PACK_AB R138, R78, R88 ;  /* 0x000000584e8a723e */ /* 0x002fe200000000ff */
[----:B------:R-:W1:Y:S01]  /*a6b0*/  SHFL.BFLY PT, R28, R3, 0x1, 0x1f ;  /* 0x0c201f00031c7f89 */ /* 0x000e6200000e0000 */
[----:B------:R-:W2:Y:S01]  /*a6c0*/  MUFU.EX2 R76, R76 ;  /* 0x0000004c004c7308 */ /* 0x000ea20000000800 */
[--C-:B------:R-:W-:Y:S01]  /*a6d0*/  FFMA.FTZ R35, R36, UR4, -R197.reuse ;  /* 0x0000000424237c23 */ /* 0x100fe200080108c5 */
[--C-:B------:R-:W-:Y:S01]  /*a6e0*/  FFMA.FTZ R38, R233, UR4, -R197.reuse ;  /* 0x00000004e9267c23 */ /* 0x100fe200080108c5 */
[----:B------:R-:W5:Y:S01]  /*a6f0*/  LDSM.16.MT88.4 R8, [R74+0x8800] ;  /* 0x008800004a08783b */ /* 0x000f620000004200 */
[----:B------:R-:W-:Y:S01]  /*a700*/  MUFU.EX2 R77, R77 ;  /* 0x0000004d004d7308 */ /* 0x000fe20000000800 */
[--C-:B------:R-:W-:Y:S01]  /*a710*/  FFMA.FTZ R234, R234, UR4, -R197.reuse ;  /* 0x00000004eaea7c23 */ /* 0x100fe200080108c5 */
[----:B---3--:R-:W-:Y:S01]  /*a720*/  F2FP.F16.F32.PACK_AB R137, R86, R87 ;  /* 0x000000575689723e */ /* 0x008fe200000000ff */
[--C-:B------:R-:W-:Y:S01]  /*a730*/  FFMA.FTZ R228, R228, UR4, -R197.reuse ;  /* 0x00000004e4e47c23 */ /* 0x100fe200080108c5 */
[----:B------:R-:W3:Y:S01]  /*a740*/  MUFU.EX2 R66, R66 ;  /* 0x0000004200427308 */ /* 0x000ee20000000800 */
[--C-:B------:R-:W-:Y:S01]  /*a750*/  FFMA.FTZ R210, R210, UR4, -R197.reuse ;  /* 0x00000004d2d27c23 */ /* 0x100fe200080108c5 */
[--C-:B------:R-:W-:Y:S01]  /*a760*/  FFMA.FTZ R201, R201, UR4, -R98.reuse ;  /* 0x00000004c9c97c23 */ /* 0x100fe20008010862 */
[----:B----4-:R-:W-:Y:S01]  /*a770*/  FMNMX.FTZ R68, R68, R29, !PT ;  /* 0x0000001d44447209 */ /* 0x010fe20007810000 */
[----:B------:R-:W-:Y:S01]  /*a780*/  MUFU.EX2 R65, R65 ;  /* 0x0000004100417308 */ /* 0x000fe20000000800 */
[--C-:B------:R-:W-:Y:S01]  /*a790*/  FFMA.FTZ R200, R200, UR4, -R98.reuse ;  /* 0x00000004c8c87c23 */ /* 0x100fe20008010862 */
[----:B--2---:R-:W-:Y:S01]  /*a7a0*/  F2FP.F16.F32.PACK_AB R139, R76, R83 ;  /* 0x000000534c8b723e */ /* 0x004fe200000000ff */
[--C-:B------:R-:W-:Y:S01]  /*a7b0*/  FFMA.FTZ R122, R122, UR4, -R197.reuse ;  /* 0x000000047a7a7c23 */ /* 0x100fe200080108c5 */
[C---:B------:R-:W-:Y:S01]  /*a7c0*/  FMUL.FTZ R198, R68.reuse, UR4 ;  /* 0x0000000444c67c20 */ /* 0x040fe20008410000 */
[----:B------:R-:W-:Y:S01]  /*a7d0*/  FSETP.NEU.FTZ.AND P0, PT, R68, -INF , PT ;  /* 0xff8000004400780b */ /* 0x000fe20003f1d000 */
[----:B------:R-:W2:Y:S01]  /*a7e0*/  MUFU.EX2 R58, R58 ;  /* 0x0000003a003a7308 */ /* 0x000ea20000000800 */
[----:B------:R-:W-:Y:S01]  /*a7f0*/  FFMA.FTZ R24, R24, UR4, -R98 ;  /* 0x0000000418187c23 */ /* 0x000fe20008010862 */
[----:B------:R-:W-:Y:S01]  /*a800*/  FFMA.FTZ R109, R109, UR4, -R197 ;  /* 0x000000046d6d7c23 */ /* 0x000fe200080108c5 */
[----:B------:R-:W-:Y:S01]  /*a810*/  FSEL R198, R198, RZ, P0 ;  /* 0x000000ffc6c67208 */ /* 0x000fe20000000000 */
[C---:B------:R-:W-:Y:S01]  /*a820*/  HMMA.16816.F32 R188, R136.reuse, R180, RZ ;  /* 0x000000b488bc723c */ /* 0x040fe200000018ff */
[----:B-1----:R-:W-:Y:S01]  /*a830*/  FMNMX.FTZ R3, R3, R28, !PT ;  /* 0x0000001c03037209 */ /* 0x002fe20007810000 */
[----:B------:R-:W-:Y:S01]  /*a840*/  MUFU.EX2 R73, R73 ;  /* 0x0000004900497308 */ /* 0x000fe20000000800 */
[----:B---3--:R-:W-:Y:S01]  /*a850*/  F2FP.F16.F32.PACK_AB R28, R66, R77 ;  /* 0x0000004d421c723e */ /* 0x008fe200000000ff */
[--C-:B------:R-:W-:Y:S01]  /*a860*/  FFMA.FTZ R34, R93, UR4, -R198.reuse ;  /* 0x000000045d227c23 */ /* 0x100fe200080108c6 */
[C---:B------:R-:W-:Y:S01]  /*a870*/  FSETP.NEU.FTZ.AND P0, PT, R3.reuse, -INF , PT ;  /* 0xff8000000300780b */ /* 0x040fe20003f1d000 */
[----:B------:R-:W-:Y:S01]  /*a880*/  FMUL.FTZ R199, R3, UR4 ;  /* 0x0000000403c77c20 */ /* 0x000fe20008410000 */
[----:B------:R-:W1:Y:S01]  /*a890*/  MUFU.EX2 R64, R64 ;  /* 0x0000004000407308 */ /* 0x000e620000000800 */
[C---:B------:R-:W-:Y:S01]  /*a8a0*/  HMMA.16816.F32 R172, R136.reuse, R164, RZ ;  /* 0x000000a488ac723c */ /* 0x040fe200000018ff */
[--C-:B------:R-:W-:Y:S01]  /*a8b0*/  FFMA.FTZ R96, R96, UR4, -R198.reuse ;  /* 0x0000000460607c23 */ /* 0x100fe200080108c6 */
[--C-:B------:R-:W-:Y:S01]  /*a8c0*/  FFMA.FTZ R95, R95, UR4, -R198.reuse ;  /* 0x000000045f5f7c23 */ /* 0x100fe200080108c6 */
[----:B------:R-:W-:Y:S01]  /*a8d0*/  MUFU.EX2 R63, R63 ;  /* 0x0000003f003f7308 */ /* 0x000fe20000000800 */
[----:B------:R-:W-:Y:S01]  /*a8e0*/  FSEL R199, R199, RZ, P0 ;  /* 0x000000ffc7c77208 */ /* 0x000fe20000000000 */
[--C-:B------:R-:W-:Y:S01]  /*a8f0*/  FFMA.FTZ R94, R94, UR4, -R198.reuse ;  /* 0x000000045e5e7c23 */ /* 0x100fe200080108c6 */
[----:B--2---:R-:W-:Y:S01]  /*a900*/  F2FP.F16.F32.PACK_AB R30, R58, R65 ;  /* 0x000000413a1e723e */ /* 0x004fe200000000ff */
[----:B------:R-:W2:Y:S01]  /*a910*/  MUFU.EX2 R56, R56 ;  /* 0x0000003800387308 */ /* 0x000ea20000000800 */
[C---:B------:R-:W-:Y:S01]  /*a920*/  HMMA.16816.F32 R156, R136.reuse, R148, RZ ;  /* 0x00000094889c723c */ /* 0x040fe200000018ff */
[--C-:B------:R-:W-:Y:S01]  /*a930*/  FFMA.FTZ R93, R82, UR4, -R199.reuse ;  /* 0x00000004525d7c23 */ /* 0x100fe200080108c7 */
[--C-:B------:R-:W-:Y:S01]  /*a940*/  FFMA.FTZ R92, R92, UR4, -R199.reuse ;  /* 0x000000045c5c7c23 */ /* 0x100fe200080108c7 */
[--C-:B------:R-:W-:Y:S01]  /*a950*/  FFMA.FTZ R91, R91, UR4, -R199.reuse ;  /* 0x000000045b5b7c23 */ /* 0x100fe200080108c7 */
[--C-:B------:R-:W-:Y:S01]  /*a960*/  FFMA.FTZ R80, R80, UR4, -R199.reuse ;  /* 0x0000000450507c23 */ /* 0x100fe200080108c7 */
[----:B-1----:R-:W-:Y:S01]  /*a970*/  F2FP.F16.F32.PACK_AB R29, R64, R73 ;  /* 0x00000049401d723e */ /* 0x002fe200000000ff */
[----:B------:R-:W-:Y:S01]  /*a980*/  MUFU.EX2 R96, R96 ;  /* 0x0000006000607308 */ /* 0x000fe20000000800 */
[--C-:B------:R-:W-:Y:S01]  /*a990*/  FFMA.FTZ R79, R79, UR4, -R198.reuse ;  /* 0x000000044f4f7c23 */ /* 0x100fe200080108c6 */
[C---:B------:R-:W-:Y:S01]  /*a9a0*/  HMMA.16816.F32 R140, R136.reuse, R4, RZ ;  /* 0x00000004888c723c */ /* 0x040fe200000018ff */
[--C-:B------:R-:W-:Y:S01]  /*a9b0*/  FFMA.FTZ R69, R69, UR4, -R199.reuse ;  /* 0x0000000445457c23 */ /* 0x100fe200080108c7 */
[----:B------:R-:W1:Y:S01]  /*a9c0*/  MUFU.EX2 R95, R95 ;  /* 0x0000005f005f7308 */ /* 0x000e620000000800 */
[--C-:B------:R-:W-:Y:S01]  /*a9d0*/  FFMA.FTZ R67, R67, UR4, -R199.reuse ;  /* 0x0000000443437c23 */ /* 0x100fe200080108c7 */
[--C-:B------:R-:W-:Y:S01]  /*a9e0*/  FFMA.FTZ R60, R60, UR4, -R199.reuse ;  /* 0x000000043c3c7c23 */ /* 0x100fe200080108c7 */
[----:B--2---:R-:W-:Y:S01]  /*a9f0*/  F2FP.F16.F32.PACK_AB R31, R56, R63 ;  /* 0x0000003f381f723e */ /* 0x004fe200000000ff */
[----:B------:R-:W-:Y:S01]  /*aa00*/  MUFU.EX2 R94, R94 ;  /* 0x0000005e005e7308 */ /* 0x000fe20000000800 */
[--C-:B------:R-:W-:Y:S01]  /*aa10*/  FFMA.FTZ R53, R53, UR4, -R198.reuse ;  /* 0x0000000435357c23 */ /* 0x100fe200080108c6 */
[C---:B------:R-:W-:Y:S01]  /*aa20*/  HMMA.16816.F32 R184, R136.reuse, R182, RZ ;  /* 0x000000b688b8723c */ /* 0x040fe200000018ff */
[--C-:B------:R-:W-:Y:S01]  /*aa30*/  FFMA.FTZ R47, R47, UR4, -R198.reuse ;  /* 0x000000042f2f7c23 */ /* 0x100fe200080108c6 */
[----:B------:R-:W2:Y:S01]  /*aa40*/  MUFU.EX2 R82, R34 ;  /* 0x0000002200527308 */ /* 0x000ea20000000800 */
[--C-:B------:R-:W-:Y:S01]  /*aa50*/  FFMA.FTZ R46, R46, UR4, -R199.reuse ;  /* 0x000000042e2e7c23 */ /* 0x100fe200080108c7 */
[----:B------:R-:W-:Y:S01]  /*aa60*/  FFMA.FTZ R45, R45, UR4, -R199 ;  /* 0x000000042d2d7c23 */ /* 0x000fe200080108c7 */
[--C-:B------:R-:W-:Y:S01]  /*aa70*/  FFMA.FTZ R208, R50, UR4, -R198.reuse ;  /* 0x0000000432d07c23 */ /* 0x100fe200080108c6 */
[----:B------:R-:W-:Y:S01]  /*aa80*/  MUFU.EX2 R93, R93 ;  /* 0x0000005d005d7308 */ /* 0x000fe20000000800 */
[--C-:B------:R-:W-:Y:S01]  /*aa90*/  FFMA.FTZ R99, R99, UR4, -R198.reuse ;  /* 0x0000000463637c23 */ /* 0x100fe200080108c6 */
[C---:B------:R-:W-:Y:S01]  /*aaa0*/  HMMA.16816.F32 R168, R136.reuse, R166, RZ ;  /* 0x000000a688a8723c */ /* 0x040fe200000018ff */
[----:B-1----:R-:W-:Y:S01]  /*aab0*/  F2FP.F16.F32.PACK_AB R132, R95, R96 ;  /* 0x000000605f84723e */ /* 0x002fe200000000ff */
[----:B------:R-:W1:Y:S01]  /*aac0*/  MUFU.EX2 R92, R92 ;  /* 0x0000005c005c7308 */ /* 0x000e620000000800 */
[--C-:B------:R-:W-:Y:S01]  /*aad0*/  FFMA.FTZ R50, R51, UR4, -R198.reuse ;  /* 0x0000000433327c23 */ /* 0x100fe200080108c6 */
[--C-:B------:R-:W-:Y:S01]  /*aae0*/  FFMA.FTZ R227, R227, UR4, -R198.reuse ;  /* 0x00000004e3e37c23 */ /* 0x100fe200080108c6 */
[--C-:B------:R-:W-:Y:S01]  /*aaf0*/  FFMA.FTZ R108, R108, UR4, -R198.reuse ;  /* 0x000000046c6c7c23 */ /* 0x100fe200080108c6 */
[----:B------:R-:W-:Y:S01]  /*ab00*/  MUFU.EX2 R91, R91 ;  /* 0x0000005b005b7308 */ /* 0x000fe20000000800 */
[----:B------:R-:W-:Y:S01]  /*ab10*/  FFMA.FTZ R102, R102, UR4, -R198 ;  /* 0x0000000466667c23 */ /* 0x000fe200080108c6 */
[C---:B------:R-:W-:Y:S01]  /*ab20*/  HMMA.16816.F32 R152, R136.reuse, R150, RZ ;  /* 0x000000968898723c */ /* 0x040fe200000018ff */
[----:B--2---:R-:W-:Y:S01]  /*ab30*/  F2FP.F16.F32.PACK_AB R134, R82, R94 ;  /* 0x0000005e5286723e */ /* 0x004fe200000000ff */
[----:B------:R-:W2:Y:S01]  /*ab40*/  MUFU.EX2 R80, R80 ;  /* 0x0000005000507308 */ /* 0x000ea20000000800 */
[----:B------:R-:W-:Y:S01]  /*ab50*/  FFMA.FTZ R34, R55, UR4, -R98 ;  /* 0x0000000437227c23 */ /* 0x000fe20008010862 */
[--C-:B------:R-:W-:Y:S01]  /*ab60*/  FFMA.FTZ R104, R104, UR4, -R198.reuse ;  /* 0x0000000468687c23 */ /* 0x100fe200080108c6 */
[--C-:B------:R-:W-:Y:S01]  /*ab70*/  FFMA.FTZ R106, R106, UR4, -R198.reuse ;  /* 0x000000046a6a7c23 */ /* 0x100fe200080108c6 */
[----:B------:R-:W-:Y:S01]  /*ab80*/  MUFU.EX2 R69, R69 ;  /* 0x0000004500457308 */ /* 0x000fe20000000800 */
[----:B------:R-:W-:Y:S01]  /*ab90*/  FADD.FTZ R95, R96, R95 ;  /* 0x0000005f605f7221 */ /* 0x000fe20000010000 */
[----:B------:R-:W-:Y:S01]  /*aba0*/  HMMA.16816.F32 R136, R136, R6, RZ ;  /* 0x000000068888723c */ /* 0x000fe200000018ff */
[----:B-1----:R-:W-:Y:S01]  /*abb0*/  F2FP.F16.F32.PACK_AB R133, R92, R93 ;  /* 0x0000005d5c85723e */ /* 0x002fe200000000ff */
[----:B------:R-:W-:Y:S01]  /*abc0*/  MUFU.EX2 R67, R67 ;  /* 0x0000004300437308 */ /* 0x000fe20000000800 */
[----:B------:R-:W-:Y:S01]  /*abd0*/  FADD.FTZ R94, R94, R95 ;  /* 0x0000005f5e5e7221 */ /* 0x000fe20000010000 */
[--C-:B------:R-:W-:Y:S01]  /*abe0*/  FFMA.FTZ R114, R114, UR4, -R198.reuse ;  /* 0x0000000472727c23 */ /* 0x100fe200080108c6 */
[----:B------:R-:W-:Y:S01]  /*abf0*/  FFMA.FTZ R117, R117, UR4, -R198 ;  /* 0x0000000475757c23 */ /* 0x000fe200080108c6 */
[----:B------:R-:W-:Y:S01]  /*ac00*/  MUFU.EX2 R60, R60 ;  /* 0x0000003c003c7308 */ /* 0x000fe20000000800 */
[----:B------:R-:W-:Y:S01]  /*ac10*/  FADD.FTZ R94, R82, R94 ;  /* 0x0000005e525e7221 */ /* 0x000fe20000010000 */
[C---:B------:R-:W-:Y:S01]  /*ac20*/  HMMA.16816.F32 R188, R28.reuse, R20, R188 ;  /* 0x000000141cbc723c */ /* 0x040fe200000018bc */
[----:B--2---:R-:W-:Y:S01]  /*ac30*/  F2FP.F16.F32.PACK_AB R135, R80, R91 ;  /* 0x0000005b5087723e */ /* 0x004fe200000000ff */
[----:B------:R-:W-:Y:S01]  /*ac40*/  MUFU.EX2 R40, R236 ;  /* 0x000000ec00287308 */ /* 0x000fe20000000800 */
[--C-:B------:R-:W-:Y:S01]  /*ac50*/  FFMA.FTZ R196, R196, UR4, -R198.reuse ;  /* 0x00000004c4c47c23 */ /* 0x100fe200080108c6 */
[--C-:B------:R-:W-:Y:S01]  /*ac60*/  FFMA.FTZ R131, R131, UR4, -R198.reuse ;  /* 0x0000000483837c23 */ /* 0x100fe200080108c6 */
[--C-:B------:R-:W-:Y:S01]  /*ac70*/  FFMA.FTZ R130, R130, UR4, -R198.reuse ;  /* 0x0000000482827c23 */ /* 0x100fe200080108c6 */
[----:B------:R-:W-:Y:S01]  /*ac80*/  MUFU.EX2 R39, R39 ;  /* 0x0000002700277308 */ /* 0x000fe20000000800 */
[--C-:B------:R-:W-:Y:S01]  /*ac90*/  FFMA.FTZ R129, R129, UR4, -R198.reuse ;  /* 0x0000000481817c23 */ /* 0x100fe200080108c6 */
[C---:B------:R-:W-:Y:S01]  /*aca0*/  HMMA.16816.F32 R172, R28.reuse, R16, R172 ;  /* 0x000000101cac723c */ /* 0x040fe200000018ac */
[----:B------:R-:W-:Y:S01]  /*acb0*/  FFMA.FTZ R128, R128, UR4, -R198 ;  /* 0x0000000480807c23 */ /* 0x000fe200080108c6 */
[----:B------:R-:W-:Y:S01]  /*acc0*/  MUFU.EX2 R55, R235 ;  /* 0x000000eb00377308 */ /* 0x000fe20000000800 */
[--C-:B------:R-:W-:Y:S01]  /*acd0*/  FFMA.FTZ R121, R121, UR4, -R197.reuse ;  /* 0x0000000479797c23 */ /* 0x100fe200080108c5 */
[--C-:B------:R-:W-:Y:S01]  /*ace0*/  FFMA.FTZ R120, R120, UR4, -R197.reuse ;  /* 0x0000000478787c23 */ /* 0x100fe200080108c5 */
[--C-:B------:R-:W-:Y:S01]  /*acf0*/  FFMA.FTZ R119, R119, UR4, -R197.reuse ;  /* 0x0000000477777c23 */ /* 0x100fe200080108c5 */
[----:B------:R-:W-:Y:S01]  /*ad00*/  MUFU.EX2 R34, R34 ;  /* 0x0000002200227308 */ /* 0x000fe20000000800 */
[----:B------:R-:W-:Y:S01]  /*ad10*/  FFMA.FTZ R118, R118, UR4, -R197 ;  /* 0x0000000476767c23 */ /* 0x000fe200080108c5 */
[C---:B------:R-:W-:Y:S01]  /*ad20*/  HMMA.16816.F32 R156, R28.reuse, R12, R156 ;  /* 0x0000000c1c9c723c */ /* 0x040fe2000000189c */
[----:B------:R-:W-:Y:S01]  /*ad30*/  FFMA.FTZ R85, R85, UR4, -R98 ;  /* 0x0000000455557c23 */ /* 0x000fe20008010862 */
[----:B------:R-:W-:Y:S01]  /*ad40*/  MUFU.EX2 R33, R33 ;  /* 0x0000002100217308 */ /* 0x000fe20000000800 */
[--C-:B------:R-:W-:Y:S01]  /*ad50*/  FFMA.FTZ R113, R113, UR4, -R199.reuse ;  /* 0x0000000471717c23 */ /* 0x100fe200080108c7 */
[--C-:B------:R-:W-:Y:S01]  /*ad60*/  FFMA.FTZ R116, R116, UR4, -R199.reuse ;  /* 0x0000000474747c23 */ /* 0x100fe200080108c7 */
[--C-:B------:R-:W-:Y:S01]  /*ad70*/  FFMA.FTZ R127, R127, UR4, -R199.reuse ;  /* 0x000000047f7f7c23 */ /* 0x100fe200080108c7 */
[----:B------:R-:W-:Y:S01]  /*ad80*/  MUFU.EX2 R32, R32 ;  /* 0x0000002000207308 */ /* 0x000fe20000000800 */
[--C-:B------:R-:W-:Y:S01]  /*ad90*/  FFMA.FTZ R126, R126, UR4, -R199.reuse ;  /* 0x000000047e7e7c23 */ /* 0x100fe200080108c7 */
[----:B-----5:R-:W-:Y:S01]  /*ada0*/  HMMA.16816.F32 R140, R28, R8, R140 ;  /* 0x000000081c8c723c */ /* 0x020fe2000000188c */
[--C-:B------:R-:W-:Y:S01]  /*adb0*/  FFMA.FTZ R125, R125, UR4, -R199.reuse ;  /* 0x000000047d7d7c23 */ /* 0x100fe200080108c7 */
[----:B------:R-:W-:Y:S01]  /*adc0*/  MUFU.EX2 R46, R46 ;  /* 0x0000002e002e7308 */ /* 0x000fe20000000800 */
[--C-:B------:R-:W-:Y:S01]  /*add0*/  FFMA.FTZ R124, R124, UR4, -R199.reuse ;  /* 0x000000047c7c7c23 */ /* 0x100fe200080108c7 */
[----:B------:R-:W-:-:S02]  /*ade0*/  FFMA.FTZ R123, R123, UR4, -R199 ;  /* 0x000000047b7b7c23 */ /* 0x000fc400080108c7 */
[----:B------:R-:W-:Y:S02]  /*adf0*/  MUFU.EX2 R45, R45 ;  /* 0x0000002d002d7308 */ /* 0x000fe40000000800 */
[C---:B------:R-:W-:Y:S02]  /*ae00*/  HMMA.16816.F32 R184, R28.reuse, R22, R184 ;  /* 0x000000161cb8723c */ /* 0x040fe400000018b8 */
[----:B------:R1:W-:Y:S04]  /*ae10*/  MUFU.EX2 R51, R208 ;  /* 0x000000d000337308 */ /* 0x0003e80000000800 */
[----:B------:R-:W-:Y:S02]  /*ae20*/  MUFU.EX2 R38, R38 ;  /* 0x0000002600267308 */ /* 0x000fe40000000800 */
[C---:B------:R-:W-:Y:S02]  /*ae30*/  HMMA.16816.F32 R168, R28.reuse, R18, R168 ;  /* 0x000000121ca8723c */ /* 0x040fe400000018a8 */
[----:B------:R-:W-:Y:S04]  /*ae40*/  MUFU.EX2 R35, R35 ;  /* 0x0000002300237308 */ /* 0x000fe80000000800 */
[----:B------:R-:W-:Y:S02]  /*ae50*/  MUFU.EX2 R50, R50 ;  /* 0x0000003200327308 */ /* 0x000fe40000000800 */
[C---:B------:R-:W-:Y:S01]  /*ae60*/  HMMA.16816.F32 R152, R28.reuse, R14, R152 ;  /* 0x0000000e1c98723c */ /* 0x040fe20000001898 */
[----:B-1----:R-:W-:Y:S01]  /*ae70*/  FFMA.FTZ R208, R48, UR4, -R199 ;  /* 0x0000000430d07c23 */ /* 0x002fe200080108c7 */
[----:B------:R-:W-:Y:S04]  /*ae80*/  MUFU.EX2 R201, R201 ;  /* 0x000000c900c97308 */ /* 0x000fe80000000800 */
[----:B------:R-:W-:Y:S02]  /*ae90*/  MUFU.EX2 R200, R200 ;  /* 0x000000c800c87308 */ /* 0x000fe40000000800 */
[----:B------:R-:W-:Y:S01]  /*aea0*/  HMMA.16816.F32 R136, R28, R10, R136 ;  /* 0x0000000a1c88723c */ /* 0x000fe20000001888 */
[--C-:B------:R-:W-:Y:S01]  /*aeb0*/  FFMA.FTZ R28, R72, UR4, -R198.reuse ;  /* 0x00000004481c7c23 */ /* 0x100fe200080108c6 */
[----:B------:R-:W-:Y:S01]  /*aec0*/  FFMA.FTZ R72, R81, UR4, -R198 ;  /* 0x0000000451487c23 */ /* 0x000fe200080108c6 */
[--C-:B------:R-:W-:Y:S01]  /*aed0*/  FFMA.FTZ R31, R232, UR4, -R98.reuse ;  /* 0x00000004e81f7c23 */ /* 0x100fe20008010862 */
[--C-:B------:R-:W-:Y:S01]  /*aee0*/  FFMA.FTZ R30, R231, UR4, -R98.reuse ;  /* 0x00000004e71e7c23 */ /* 0x100fe20008010862 */
[----:B------:R1:W-:Y:S01]  /*aef0*/  MUFU.EX2 R81, R28 ;  /* 0x0000001c00517308 */ /* 0x0003e20000000800 */
[----:B------:R-:W-:-:S02]  /*af00*/  FFMA.FTZ R29, R230, UR4, -R98 ;  /* 0x00000004e61d7c23 */ /* 0x000fc40008010862 */
[C---:B------:R-:W-:Y:S01]  /*af10*/  HMMA.16816.F32 R144, R132.reuse, R4, RZ ;  /* 0x000000048490723c */ /* 0x040fe200000018ff */
[----:B------:R-:W2:Y:S04]  /*af20*/  MUFU.EX2 R72, R72 ;  /* 0x0000004800487308 */ /* 0x000ea80000000800 */
[----:B------:R-:W-:Y:S03]  /*af30*/  MUFU.EX2 R31, R31 ;  /* 0x0000001f001f7308 */ /* 0x000fe60000000800 */
[----:B------:R-:W-:Y:S01]  /*af40*/  HMMA.16816.F32 R192, R132, R180, RZ ;  /* 0x000000b484c0723c */ /* 0x000fe200000018ff */
[----:B------:R-:W-:Y:S01]  /*af50*/  MUFU.EX2 R30, R30 ;  /* 0x0000001e001e7308 */ /* 0x000fe20000000800 */
[----:B-1----:R-:W-:-:S03]  /*af60*/  FFMA.FTZ R28, R71, UR4, -R198 ;  /* 0x00000004471c7c23 */ /* 0x002fc600080108c6 */
[----:B------:R1:W-:Y:S01]  /*af70*/  MUFU.EX2 R71, R79 ;  /* 0x0000004f00477308 */ /* 0x0003e20000000800 */
[----:B--2---:R-:W-:Y:S02]  /*af80*/  F2FP.F16.F32.PACK_AB R4, R72, R81 ;  /* 0x000000514804723e */ /* 0x004fe400000000ff */
[----:B------:R-:W-:Y:S01]  /*af90*/  HMMA.16816.F32 R176, R132, R164, RZ ;  /* 0x000000a484b0723c */ /* 0x000fe200000018ff */
[----:B------:R-:W-:Y:S01]  /*afa0*/  MUFU.EX2 R29, R29 ;  /* 0x0000001d001d7308 */ /* 0x000fe20000000800 */
[----:B------:R-:W-:-:S03]  /*afb0*/  FADD.FTZ R81, R81, R94 ;  /* 0x0000005e51517221 */ /* 0x000fc60000010000 */
[----:B------:R-:W-:Y:S01]  /*afc0*/  MUFU.EX2 R102, R102 ;  /* 0x0000006600667308 */ /* 0x000fe20000000800 */
[----:B------:R-:W-:Y:S02]  /*afd0*/  FADD.FTZ R81, R72, R81 ;  /* 0x0000005148517221 */ /* 0x000fe40000010000 */
[----:B------:R-:W-:Y:S01]  /*afe0*/  HMMA.16816.F32 R160, R132, R148, RZ ;  /* 0x0000009484a0723c */ /* 0x000fe200000018ff */
[----:B------:R-:W-:Y:S01]  /*aff0*/  MUFU.EX2 R104, R104 ;  /* 0x0000006800687308 */ /* 0x000fe20000000800 */
[----:B-1----:R-:W-:-:S03]  /*b000*/  FFMA.FTZ R79, R62, UR4, -R199 ;  /* 0x000000043e4f7c23 */ /* 0x002fc600080108c7 */
[----:B------:R1:W-:Y:S03]  /*b010*/  MUFU.EX2 R62, R28 ;  /* 0x0000001c003e7308 */ /* 0x0003e60000000800 */
        /* <DEDUP_REMOVED lines=8> */
[C---:B------:R-:W-:Y:S01]  /*b0a0*/  HMMA.16816.F32 R148, R132.reuse, R150, RZ ;  /* 0x000000968494723c */ /* 0x040fe200000018ff */
[----:B------:R-:W-:Y:S04]  /*b0b0*/  MUFU.EX2 R85, R85 ;  /* 0x0000005500557308 */ /* 0x000fe80000000800 */
[----:B------:R-:W-:Y:S03]  /*b0c0*/  MUFU.EX2 R121, R121 ;  /* 0x0000007900797308 */ /* 0x000fe60000000800 */
[----:B------:R-:W-:Y:S01]  /*b0d0*/  HMMA.16816.F32 R132, R132, R6, RZ ;  /* 0x000000068484723c */ /* 0x000fe200000018ff */
[----:B------:R-:W-:Y:S01]  /*b0e0*/  F2FP.F16.F32.PACK_AB R6, R62, R71 ;  /* 0x000000473e06723e */ /* 0x000fe200000000ff */
[----:B------:R-:W-:Y:S01]  /*b0f0*/  FADD.FTZ R71, R71, R81 ;  /* 0x0000005147477221 */ /* 0x000fe20000010000 */
[----:B------:R-:W-:Y:S01]  /*b100*/  F2FP.F16.F32.PACK_AB R7, R60, R67 ;  /* 0x000000433c07723e */ /* 0x000fe200000000ff */
[----:B-1----:R-:W-:Y:S01]  /*b110*/  FFMA.FTZ R53, R54, UR4, -R198 ;  /* 0x0000000436357c23 */ /* 0x002fe200080108c6 */
[----:B------:R-:W-:Y:S01]  /*b120*/  MUFU.EX2 R120, R120 ;  /* 0x0000007800787308 */ /* 0x000fe20000000800 */
[----:B------:R-:W-:-:S03]  /*b130*/  FADD.FTZ R71, R62, R71 ;  /* 0x000000473e477221 */ /* 0x000fc60000010000 */
[----:B------:R1:W-:Y:S01]  /*b140*/  MUFU.EX2 R54, R28 ;  /* 0x0000001c00367308 */ /* 0x0003e20000000800 */
[C---:B------:R-:W-:Y:S01]  /*b150*/  HMMA.16816.F32 R144, R4.reuse, R8, R144 ;  /* 0x000000080490723c */ /* 0x040fe20000001890 */
[--C-:B------:R-:W-:Y:S01]  /*b160*/  FFMA.FTZ R8, R41, UR4, -R197.reuse ;  /* 0x0000000429087c23 */ /* 0x100fe200080108c5 */
[----:B------:R-:W-:Y:S01]  /*b170*/  FFMA.FTZ R41, R57, UR4, -R197 ;  /* 0x0000000439297c23 */ /* 0x000fe200080108c5 */
[----:B------:R-:W-:Y:S04]  /*b180*/  MUFU.EX2 R53, R53 ;  /* 0x0000003500357308 */ /* 0x000fe80000000800 */
[----:B------:R-:W-:Y:S01]  /*b190*/  MUFU.EX2 R57, R8 ;  /* 0x0000000800397308 */ /* 0x000fe20000000800 */
[----:B------:R-:W-:Y:S03]  /*b1a0*/  HMMA.16816.F32 R192, R4, R20, R192 ;  /* 0x0000001404c0723c */ /* 0x000fe600000018c0 */
[----:B------:R-:W2:Y:S01]  /*b1b0*/  MUFU.EX2 R41, R41 ;  /* 0x0000002900297308 */ /* 0x000ea20000000800 */
[----:B-1----:R-:W-:-:S03]  /*b1c0*/  FFMA.FTZ R28, R52, UR4, -R199 ;  /* 0x00000004341c7c23 */ /* 0x002fc600080108c7 */
[----:B------:R1:W-:Y:S01]  /*b1d0*/  MUFU.EX2 R52, R47 ;  /* 0x0000002f00347308 */ /* 0x0003e20000000800 */
[C---:B------:R-:W-:Y:S03]  /*b1e0*/  HMMA.16816.F32 R176, R4.reuse, R16, R176 ;  /* 0x0000001004b0723c */ /* 0x040fe600000018b0 */
[----:B------:R-:W-:Y:S04]  /*b1f0*/  MUFU.EX2 R119, R119 ;  /* 0x0000007700777308 */ /* 0x000fe80000000800 */
[----:B------:R-:W-:Y:S01]  /*b200*/  MUFU.EX2 R118, R118 ;  /* 0x0000007600767308 */ /* 0x000fe20000000800 */
[----:B------:R-:W-:Y:S03]  /*b210*/  HMMA.16816.F32 R160, R4, R12, R160 ;  /* 0x0000000c04a0723c */ /* 0x000fe600000018a0 */
[----:B------:R-:W-:Y:S01]  /*b220*/  MUFU.EX2 R131, R131 ;  /* 0x0000008300837308 */ /* 0x000fe20000000800 */
[----:B-1----:R-:W-:-:S03]  /*b230*/  FFMA.FTZ R47, R59, UR4, -R199 ;  /* 0x000000043b2f7c23 */ /* 0x002fc600080108c7 */
[----:B------:R1:W-:Y:S01]  /*b240*/  MUFU.EX2 R59, R28 ;  /* 0x0000001c003b7308 */ /* 0x0003e20000000800 */
[C---:B------:R-:W-:Y:S01]  /*b250*/  HMMA.16816.F32 R180, R4.reuse, R22, R180 ;  /* 0x0000001604b4723c */ /* 0x040fe200000018b4 */
[----:B------:R-:W3:Y:S02]  /*b260*/  LDSM.16.MT88.4 R20, [R244+0x9000] ;  /* 0x00900000f414783b */ /* 0x000ee40000004200 */
[----:B------:R-:W4:Y:S04]  /*b270*/  MUFU.EX2 R47, R47 ;  /* 0x0000002f002f7308 */ /* 0x000f280000000800 */
[----:B------:R-:W-:Y:S01]  /*b280*/  MUFU.EX2 R130, R130 ;  /* 0x0000008200827308 */ /* 0x000fe20000000800 */
[----:B------:R-:W-:Y:S01]  /*b290*/  HMMA.16816.F32 R164, R4, R18, R164 ;  /* 0x0000001204a4723c */ /* 0x000fe200000018a4 */
[----:B------:R-:W5:Y:S02]  /*b2a0*/  LDSM.16.MT88.4 R16, [R70+0x9000] ;  /* 0x009000004610783b */ /* 0x000f640000004200 */
[----:B------:R-:W-:Y:S01]  /*b2b0*/  MUFU.EX2 R129, R129 ;  /* 0x0000008100817308 */ /* 0x000fe20000000800 */
[----:B-1----:R-:W-:Y:S01]  /*b2c0*/  FFMA.FTZ R28, R229, UR4, -R98 ;  /* 0x00000004e51c7c23 */ /* 0x002fe20008010862 */
[----:B------:R-:W-:-:S02]  /*b2d0*/  FFMA.FTZ R229, R49, UR4, -R198 ;  /* 0x0000000431e57c23 */ /* 0x000fc400080108c6 */
[----:B------:R-:W-:Y:S01]  /*b2e0*/  MUFU.EX2 R128, R128 ;  /* 0x0000008000807308 */ /* 0x000fe20000000800 */
[C---:B------:R-:W-:Y:S01]  /*b2f0*/  HMMA.16816.F32 R148, R4.reuse, R14, R148 ;  /* 0x0000000e0494723c */ /* 0x040fe20000001894 */
[----:B------:R-:W1:Y:S02]  /*b300*/  LDSM.16.MT88.4 R12, [R75+0x9000] ;  /* 0x009000004b0c783b */ /* 0x000e640000004200 */
[----:B------:R4:W1:Y:S04]  /*b310*/  MUFU.EX2 R49, R99 ;  /* 0x0000006300317308 */ /* 0x0008680000000800 */
[----:B------:R-:W-:Y:S01]  /*b320*/  MUFU.EX2 R28, R28 ;  /* 0x0000001c001c7308 */ /* 0x000fe20000000800 */
[----:B------:R-:W-:Y:S01]  /*b330*/  HMMA.16816.F32 R132, R4, R10, R132 ;  /* 0x0000000a0484723c */ /* 0x000fe20000001884 */
[----:B------:R-:W1:Y:S01]  /*b340*/  LDSM.16.MT88.4 R8, [R74+0x9000] ;  /* 0x009000004a08783b */ /* 0x000e620000004200 */
[----:B--2---:R-:W-:Y:S01]  /*b350*/  F2FP.F16.F32.PACK_AB R4, R41, R57 ;  /* 0x000000392904723e */ /* 0x004fe200000000ff */
[----:B------:R2:W1:Y:S01]  /*b360*/  MUFU.EX2 R48, R229 ;  /* 0x000000e500307308 */ /* 0x0004620000000800 */
[----:B------:R-:W-:-:S02]  /*b370*/  F2FP.F16.F32.PACK_AB R5, R34, R55 ;  /* 0x000000372205723e */ /* 0x000fc400000000ff */
[----:B------:R-:W-:Y:S01]  /*b380*/  F2FP.F16.F32.PACK_AB R6, R39, R40 ;  /* 0x000000282706723e */ /* 0x000fe200000000ff */
[----:B------:R-:W-:Y:S01]  /*b390*/  MUFU.EX2 R126, R126 ;  /* 0x0000007e007e7308 */ /* 0x000fe20000000800 */
[----:B------:R-:W-:Y:S01]  /*b3a0*/  F2FP.F16.F32.PACK_AB R7, R32, R33 ;  /* 0x000000212007723e */ /* 0x000fe200000000ff */
[----:B----4-:R-:W-:Y:S02]  /*b3b0*/  FFMA.FTZ R99, R44, UR4, -R199 ;  /* 0x000000042c637c23 */ /* 0x010fe400080108c7 */
[----:B------:R4:W-:Y:S04]  /*b3c0*/  MUFU.EX2 R44, R208 ;  /* 0x000000d0002c7308 */ /* 0x0009e80000000800 */
[----:B------:R-:W-:Y:S01]  /*b3d0*/  MUFU.EX2 R125, R125 ;  /* 0x0000007d007d7308 */ /* 0x000fe20000000800 */
[----:B---3--:R-:W-:Y:S01]  /*b3e0*/  HMMA.16816.F32 R188, R4, R20, R188 ;  /* 0x0000001404bc723c */ /* 0x008fe200000018bc */
[----:B--2---:R-:W-:-:S02]  /*b3f0*/  FFMA.FTZ R229, R224, UR4, -R198 ;  /* 0x00000004e0e57c23 */ /* 0x004fc400080108c6 */
[----:B------:R-:W-:Y:S04]  /*b400*/  MUFU.EX2 R124, R124 ;  /* 0x0000007c007c7308 */ /* 0x000fe80000000800 */
[----:B------:R2:W-:Y:S01]  /*b410*/  MUFU.EX2 R224, R227 ;  /* 0x000000e300e07308 */ /* 0x0005e20000000800 */
[C---:B-----5:R-:W-:Y:S01]  /*b420*/  HMMA.16816.F32 R172, R4.reuse, R16, R172 ;  /* 0x0000001004ac723c */ /* 0x060fe200000018ac */
[--C-:B----4-:R-:W-:Y:S02]  /*b430*/  FFMA.FTZ R208, R43, UR4, -R199.reuse ;  /* 0x000000042bd07c23 */ /* 0x110fe400080108c7 */
[----:B------:R-:W-:Y:S04]  /*b440*/  MUFU.EX2 R123, R123 ;  /* 0x0000007b007b7308 */ /* 0x000fe80000000800 */
[----:B------:R3:W-:Y:S01]  /*b450*/  MUFU.EX2 R43, R99 ;  /* 0x00000063002b7308 */ /* 0x0007e20000000800 */
[----:B-1----:R-:W-:Y:S01]  /*b460*/  HMMA.16816.F32 R156, R4, R12, R156 ;  /* 0x0000000c049c723c */ /* 0x002fe2000000189c */
[----:B--2---:R-:W-:-:S07]  /*b470*/  FFMA.FTZ R227, R222, UR4, -R199 ;  /* 0x00000004dee37c23 */ /* 0x004fce00080108c7 */
[C---:B------:R-:W-:Y:S01]  /*b480*/  HMMA.16816.F32 R140, R4.reuse, R8, R140 ;  /* 0x00000008048c723c */ /* 0x040fe2000000188c */
[----:B---3--:R-:W-:Y:S02]  /*b490*/  FFMA.FTZ R99, R42, UR4, -R199 ;  /* 0x000000042a637c23 */ /* 0x008fe400080108c7 */
[----:B------:R1:W-:Y:S05]  /*b4a0*/  MUFU.EX2 R42, R208 ;  /* 0x000000d0002a7308 */ /* 0x0003ea0000000800 */
[C---:B------:R-:W-:Y:S01]  /*b4b0*/  HMMA.16816.F32 R184, R4.reuse, R22, R184 ;  /* 0x0000001604b8723c */ /* 0x040fe200000018b8 */
[----:B------:R-:W-:Y:S07]  /*b4c0*/  MUFU.EX2 R99, R99 ;  /* 0x0000006300637308 */ /* 0x000fee0000000800 */
[----:B------:R-:W-:Y:S01]  /*b4d0*/  HMMA.16816.F32 R168, R4, R18, R168 ;  /* 0x0000001204a8723c */ /* 0x000fe200000018a8 */
[----:B-1----:R-:W-:Y:S01]  /*b4e0*/  FFMA.FTZ R208, R219, UR4, -R197 ;  /* 0x00000004dbd07c23 */ /* 0x002fe200080108c5 */
[----:B------:R-:W-:-:S06]  /*b4f0*/  FFMA.FTZ R219, R211, UR4, -R98 ;  /* 0x00000004d3db7c23 */ /* 0x000fcc0008010862 */
[C---:B------:R-:W-:Y:S01]  /*b500*/  HMMA.16816.F32 R152, R4.reuse, R14, R152 ;  /* 0x0000000e0498723c */ /* 0x040fe20000001898 */
[----:B------:R-:W-:Y:S04]  /*b510*/  MUFU.EX2 R208, R208 ;  /* 0x000000d000d07308 */ /* 0x000fe80000000800 */
[----:B------:R-:W-:Y:S03]  /*b520*/  MUFU.EX2 R219, R219 ;  /* 0x000000db00db7308 */ /* 0x000fe60000000800 */
[----:B------:R-:W-:Y:S01]  /*b530*/  HMMA.16816.F32 R136, R4, R10, R136 ;  /* 0x0000000a0488723c */ /* 0x000fe20000001888 */
[----:B------:R-:W-:Y:S01]  /*b540*/  F2FP.F16.F32.PACK_AB R4, R54, R61 ;  /* 0x0000003d3604723e */ /* 0x000fe200000000ff */
[----:B------:R-:W-:Y:S01]  /*b550*/  FADD.FTZ R61, R61, R71 ;  /* 0x000000473d3d7221 */ /* 0x000fe20000010000 */
[----:B------:R-:W-:-:S02]  /*b560*/  F2FP.F16.F32.PACK_AB R5, R47, R59 ;  /* 0x0000003b2f05723e */ /* 0x000fc400000000ff */
[----:B------:R-:W-:Y:S01]  /*b570*/  F2FP.F16.F32.PACK_AB R6, R52, R53 ;  /* 0x000000353406723e */ /* 0x000fe200000000ff */
[----:B------:R-:W-:Y:S01]  /*b580*/  FADD.FTZ R61, R54, R61 ;  /* 0x0000003d363d7221 */ /* 0x000fe20000010000 */
[----:B------:R-:W-:-:S03]  /*b590*/  F2FP.F16.F32.PACK_AB R7, R45, R46 ;  /* 0x0000002e2d07723e */ /* 0x000fc600000000ff */
[----:B------:R-:W-:-:S04]  /*b5a0*/  FADD.FTZ R61, R53, R61 ;  /* 0x0000003d353d7221 */ /* 0x000fc80000010000 */
[C---:B------:R-:W-:Y:S01]  /*b5b0*/  HMMA.16816.F32 R144, R4.reuse, R8, R144 ;  /* 0x000000080490723c */ /* 0x040fe20000001890 */
[----:B------:R-:W-:Y:S01]  /*b5c0*/  FFMA.FTZ R8, R37, UR4, -R197 ;  /* 0x0000000425087c23 */ /* 0x000fe200080108c5 */
[----:B------:R-:W-:Y:S01]  /*b5d0*/  FADD.FTZ R61, R52, R61 ;  /* 0x0000003d343d7221 */ /* 0x000fe20000010000 */
[----:B------:R-:W1:Y:S03]  /*b5e0*/  MUFU.EX2 R37, R234 ;  /* 0x000000ea00257308 */ /* 0x000e660000000800 */
[----:B------:R-:W-:Y:S01]  /*b5f0*/  FADD.FTZ R61, R51, R61 ;  /* 0x0000003d333d7221 */ /* 0x000fe20000010000 */
[----:B------:R2:W3:Y:S01]  /*b600*/  MUFU.EX2 R36, R8 ;  /* 0x0000000800247308 */ /* 0x0004e20000000800 */
[----:B------:R-:W-:Y:S02]  /*b610*/  HMMA.16816.F32 R192, R4, R20, R192 ;  /* 0x0000001404c0723c */ /* 0x000fe400000018c0 */
[----:B------:R-:W-:-:S04]  /*b620*/  FADD.FTZ R61, R50, R61 ;  /* 0x0000003d323d7221 */ /* 0x000fc80000010000 */
[----:B------:R-:W-:Y:S02]  /*b630*/  FADD.FTZ R61, R49, R61 ;  /* 0x0000003d313d7221 */ /* 0x000fe40000010000 */
[----:B------:R-:W-:Y:S01]  /*b640*/  HMMA.16816.F32 R180, R4, R22, R180 ;  /* 0x0000001604b4723c */ /* 0x000fe200000018b4 */
[----:B------:R-:W4:Y:S01]  /*b650*/  LDSM.16.MT88.4 R20, [R244+0x9800] ;  /* 0x00980000f414783b */ /* 0x000f220000004200 */
[----:B------:R-:W-:-:S06]  /*b660*/  FADD.FTZ R61, R48, R61 ;  /* 0x0000003d303d7221 */ /* 0x000fcc0000010000 */
[C---:B------:R-:W-:Y:S08]  /*b670*/  HMMA.16816.F32 R176, R4.reuse, R16, R176 ;  /* 0x0000001004b0723c */ /* 0x040ff000000018b0 */
[C---:B------:R-:W-:Y:S01]  /*b680*/  HMMA.16816.F32 R164, R4.reuse, R18, R164 ;  /* 0x0000001204a4723c */ /* 0x040fe200000018a4 */
[----:B------:R-:W5:Y:S07]  /*b690*/  LDSM.16.MT88.4 R16, [R70+0x9800] ;  /* 0x009800004610783b */ /* 0x000f6e0000004200 */
[C---:B------:R-:W-:Y:S08]  /*b6a0*/  HMMA.16816.F32 R160, R4.reuse, R12, R160 ;  /* 0x0000000c04a0723c */ /* 0x040ff000000018a0 */
[C---:B------:R-:W-:Y:S01]  /*b6b0*/  HMMA.16816.F32 R148, R4.reuse, R14, R148 ;  /* 0x0000000e0494723c */ /* 0x040fe20000001894 */
[----:B------:R-:W5:Y:S07]  /*b6c0*/  LDSM.16.MT88.4 R12, [R75+0x9800] ;  /* 0x009800004b0c783b */ /* 0x000f6e0000004200 */
[----:B------:R-:W-:Y:S01]  /*b6d0*/  HMMA.16816.F32 R132, R4, R10, R132 ;  /* 0x0000000a0484723c */ /* 0x000fe20000001884 */
[----:B--2---:R-:W2:Y:S01]  /*b6e0*/  LDSM.16.MT88.4 R8, [R74+0x9800] ;  /* 0x009800004a08783b */ /* 0x004ea20000004200 */
[----:B-1----:R-:W-:-:S02]  /*b6f0*/  F2FP.F16.F32.PACK_AB R4, R37, R38 ;  /* 0x000000262504723e */ /* 0x002fc400000000ff */
[----:B------:R-:W-:Y:S02]  /*b700*/  F2FP.F16.F32.PACK_AB R5, R30, R31 ;  /* 0x0000001f1e05723e */ /* 0x000fe400000000ff */
[----:B---3--:R-:W-:Y:S02]  /*b710*/  F2FP.F16.F32.PACK_AB R6, R35, R36 ;  /* 0x000000242306723e */ /* 0x008fe400000000ff */
[----:B------:R-:W-:-:S07]  /*b720*/  F2FP.F16.F32.PACK_AB R7, R28, R29 ;  /* 0x0000001d1c07723e */ /* 0x000fce00000000ff */
[C---:B----4-:R-:W-:Y:S08]  /*b730*/  HMMA.16816.F32 R188, R4.reuse, R20, R188 ;  /* 0x0000001404bc723c */ /* 0x050ff000000018bc */
[C---:B------:R-:W-:Y:S08]  /*b740*/  HMMA.16816.F32 R184, R4.reuse, R22, R184 ;  /* 0x0000001604b8723c */ /* 0x040ff000000018b8 */
[C---:B-----5:R-:W-:Y:S08]  /*b750*/  HMMA.16816.F32 R172, R4.reuse, R16, R172 ;  /* 0x0000001004ac723c */ /* 0x060ff000000018ac */
[C---:B------:R-:W-:Y:S08]  /*b760*/  HMMA.16816.F32 R168, R4.reuse, R18, R168 ;  /* 0x0000001204a8723c */ /* 0x040ff000000018a8 */
[C---:B------:R-:W-:Y:S08]  /*b770*/  HMMA.16816.F32 R156, R4.reuse, R12, R156 ;  /* 0x0000000c049c723c */ /* 0x040ff0000000189c */
[C---:B------:R-:W-:Y:S08]  /*b780*/  HMMA.16816.F32 R152, R4.reuse, R14, R152 ;  /* 0x0000000e0498723c */ /* 0x040ff00000001898 */
[C---:B--2---:R-:W-:Y:S08]  /*b790*/  HMMA.16816.F32 R140, R4.reuse, R8, R140 ;  /* 0x00000008048c723c */ /* 0x044ff0000000188c */
[----:B------:R-:W-:Y:S01]  /*b7a0*/  HMMA.16816.F32 R136, R4, R10, R136 ;  /* 0x0000000a0488723c */ /* 0x000fe20000001888 */
[----:B------:R-:W-:-:S02]  /*b7b0*/  F2FP.F16.F32.PACK_AB R4, R50, R51 ;  /* 0x000000333204723e */ /* 0x000fc400000000ff */
[----:B------:R-:W-:Y:S02]  /*b7c0*/  F2FP.F16.F32.PACK_AB R5, R43, R44 ;  /* 0x0000002c2b05723e */ /* 0x000fe400000000ff */
[----:B------:R-:W-:Y:S02]  /*b7d0*/  F2FP.F16.F32.PACK_AB R6, R48, R49 ;  /* 0x000000313006723e */ /* 0x000fe400000000ff */
[----:B------:R-:W-:-:S07]  /*b7e0*/  F2FP.F16.F32.PACK_AB R7, R99, R42 ;  /* 0x0000002a6307723e */ /* 0x000fce00000000ff */
[C---:B------:R-:W-:Y:S01]  /*b7f0*/  HMMA.16816.F32 R144, R4.reuse, R8, R144 ;  /* 0x000000080490723c */ /* 0x040fe20000001890 */
[--C-:B------:R-:W-:Y:S01]  /*b800*/  FFMA.FTZ R8, R218, UR4, -R197.reuse ;  /* 0x00000004da087c23 */ /* 0x100fe200080108c5 */
[----:B------:R-:W-:Y:S01]  /*b810*/  FFMA.FTZ R9, R217, UR4, -R197 ;  /* 0x00000004d9097c23 */ /* 0x000fe200080108c5 */
[----:B------:R1:W-:Y:S04]  /*b820*/  MUFU.EX2 R218, R228 ;  /* 0x000000e400da7308 */ /* 0x0003e80000000800 */
[----:B------:R2:W-:Y:S01]  /*b830*/  MUFU.EX2 R217, R8 ;  /* 0x0000000800d97308 */ /* 0x0005e20000000800 */
[C---:B------:R-:W-:Y:S08]  /*b840*/  HMMA.16816.F32 R192, R4.reuse, R20, R192 ;  /* 0x0000001404c0723c */ /* 0x040ff000000018c0 */
[----:B------:R-:W-:Y:S01]  /*b850*/  HMMA.16816.F32 R180, R4, R22, R180 ;  /* 0x0000001604b4723c */ /* 0x000fe200000018b4 */
[----:B------:R-:W3:Y:S01]  /*b860*/  LDSM.16.MT88.4 R20, [R244+0xa000] ;  /* 0x00a00000f414783b */ /* 0x000ee20000004200 */
[--C-:B-1----:R-:W-:Y:S01]  /*b870*/  FFMA.FTZ R228, R220, UR4, -R198.reuse ;  /* 0x00000004dce47c23 */ /* 0x102fe200080108c6 */
[----:B------:R-:W-:Y:S01]  /*b880*/  FFMA.FTZ R220, R221, UR4, -R198 ;  /* 0x00000004dddc7c23 */ /* 0x000fe200080108c6 */
[----:B--2---:R-:W-:-:S02]  /*b890*/  FFMA.FTZ R8, R216, UR4, -R98 ;  /* 0x00000004d8087c23 */ /* 0x004fc40008010862 */
[----:B------:R1:W2:Y:S02]  /*b8a0*/  MUFU.EX2 R221, R228 ;  /* 0x000000e400dd7308 */ /* 0x0002a40000000800 */
[C---:B------:R-:W-:Y:S02]  /*b8b0*/  HMMA.16816.F32 R176, R4.reuse, R16, R176 ;  /* 0x0000001004b0723c */ /* 0x040fe400000018b0 */
[----:B------:R4:W-:Y:S04]  /*b8c0*/  MUFU.EX2 R216, R9 ;  /* 0x0000000900d87308 */ /* 0x0009e80000000800 */
[----:B------:R-:W5:Y:S02]  /*b8d0*/  MUFU.EX2 R220, R220 ;  /* 0x000000dc00dc7308 */ /* 0x000f640000000800 */
[----:B------:R-:W-:Y:S01]  /*b8e0*/  HMMA.16816.F32 R164, R4, R18, R164 ;  /* 0x0000001204a4723c */ /* 0x000fe200000018a4 */
[----:B------:R-:W3:Y:S01]  /*b8f0*/  LDSM.16.MT88.4 R16, [R70+0xa000] ;  /* 0x00a000004610783b */ /* 0x000ee20000004200 */
[----:B-1----:R-:W-:Y:S01]  /*b900*/  FFMA.FTZ R228, R223, UR4, -R199 ;  /* 0x00000004dfe47c23 */ /* 0x002fe200080108c7 */
[----:B--2---:R-:W-:Y:S01]  /*b910*/  FADD.FTZ R61, R221, R61 ;  /* 0x0000003ddd3d7221 */ /* 0x004fe20000010000 */
[----:B------:R-:W1:Y:S01]  /*b920*/  MUFU.EX2 R223, R229 ;  /* 0x000000e500df7308 */ /* 0x000e620000000800 */
[----:B----4-:R-:W-:-:S03]  /*b930*/  FFMA.FTZ R9, R215, UR4, -R98 ;  /* 0x00000004d7097c23 */ /* 0x010fc60008010862 */
[----:B------:R-:W-:Y:S01]  /*b940*/  HMMA.16816.F32 R160, R4, R12, R160 ;  /* 0x0000000c04a0723c */ /* 0x000fe200000018a0 */
[----:B------:R2:W-:Y:S01]  /*b950*/  MUFU.EX2 R215, R8 ;  /* 0x0000000800d77308 */ /* 0x0005e20000000800 */
[----:B-----5:R-:W-:-:S03]  /*b960*/  FADD.FTZ R61, R220, R61 ;  /* 0x0000003ddc3d7221 */ /* 0x020fc60000010000 */
[----:B------:R4:W-:Y:S01]  /*b970*/  MUFU.EX2 R222, R228 ;  /* 0x000000e400de7308 */ /* 0x0009e20000000800 */
[----:B------:R-:W-:Y:S02]  /*b980*/  FADD.FTZ R61, R224, R61 ;  /* 0x0000003de03d7221 */ /* 0x000fe40000010000 */
[----:B------:R-:W-:Y:S01]  /*b990*/  HMMA.16816.F32 R148, R4, R14, R148 ;  /* 0x0000000e0494723c */ /* 0x000fe20000001894 */
[----:B------:R-:W5:Y:S01]  /*b9a0*/  LDSM.16.MT88.4 R12, [R75+0xa000] ;  /* 0x00a000004b0c783b */ /* 0x000f620000004200 */
[----:B-1----:R-:W-:Y:S01]  /*b9b0*/  FADD.FTZ R61, R223, R61 ;  /* 0x0000003ddf3d7221 */ /* 0x002fe20000010000 */
[----:B--2---:R-:W-:-:S05]  /*b9c0*/  FFMA.FTZ R8, R214, UR4, -R98 ;  /* 0x00000004d6087c23 */ /* 0x004fca0008010862 */
[----:B------:R-:W-:Y:S01]  /*b9d0*/  HMMA.16816.F32 R132, R4, R10, R132 ;  /* 0x0000000a0484723c */ /* 0x000fe20000001884 */
[----:B------:R-:W1:Y:S01]  /*b9e0*/  MUFU.EX2 R214, R9 ;  /* 0x0000000900d67308 */ /* 0x000e620000000800 */
[----:B------:R-:W-:Y:S01]  /*b9f0*/  F2FP.F16.F32.PACK_AB R4, R218, R208 ;  /* 0x000000d0da04723e */ /* 0x000fe200000000ff */
[----:B----4-:R-:W-:Y:S01]  /*ba00*/  FFMA.FTZ R228, R226, UR4, -R199 ;  /* 0x00000004e2e47c23 */ /* 0x010fe200080108c7 */
[----:B------:R-:W-:Y:S01]  /*ba10*/  F2FP.F16.F32.PACK_AB R6, R216, R217 ;  /* 0x000000d9d806723e */ /* 0x000fe200000000ff */
[----:B------:R2:W4:Y:S01]  /*ba20*/  MUFU.EX2 R211, R8 ;  /* 0x0000000800d37308 */ /* 0x0005220000000800 */
[----:B------:R-:W-:-:S03]  /*ba30*/  FADD.FTZ R61, R102, R61 ;  /* 0x0000003d663d7221 */ /* 0x000fc60000010000 */
[----:B------:R3:W5:Y:S01]  /*ba40*/  MUFU.EX2 R226, R227 ;  /* 0x000000e300e27308 */ /* 0x0007620000000800 */
[----:B------:R-:W-:-:S04]  /*ba50*/  FADD.FTZ R61, R104, R61 ;  /* 0x0000003d683d7221 */ /* 0x000fc80000010000 */
[----:B------:R-:W-:Y:S01]  /*ba60*/  FADD.FTZ R61, R106, R61 ;  /* 0x0000003d6a3d7221 */ /* 0x000fe20000010000 */
[----:B-1----:R-:W-:Y:S01]  /*ba70*/  F2FP.F16.F32.PACK_AB R5, R214, R215 ;  /* 0x000000d7d605723e */ /* 0x002fe200000000ff */
[----:B--2---:R-:W1:Y:S01]  /*ba80*/  LDSM.16.MT88.4 R8, [R74+0xa000] ;  /* 0x00a000004a08783b */ /* 0x004e620000004200 */
[----:B----4-:R-:W-:Y:S01]  /*ba90*/  F2FP.F16.F32.PACK_AB R7, R219, R211 ;  /* 0x000000d3db07723e */ /* 0x010fe200000000ff */
[--C-:B---3--:R-:W-:Y:S02]  /*baa0*/  FFMA.FTZ R227, R225, UR4, -R199.reuse ;  /* 0x00000004e1e37c23 */ /* 0x108fe400080108c7 */
[----:B------:R2:W-:Y:S04]  /*bab0*/  MUFU.EX2 R225, R228 ;  /* 0x000000e400e17308 */ /* 0x0005e80000000800 */
[C---:B------:R-:W-:Y:S01]  /*bac0*/  HMMA.16816.F32 R188, R4.reuse, R20, R188 ;  /* 0x0000001404bc723c */ /* 0x040fe200000018bc */
[----:B------:R-:W3:Y:S07]  /*bad0*/  MUFU.EX2 R227, R227 ;  /* 0x000000e300e37308 */ /* 0x000eee0000000800 */
[----:B------:R-:W-:Y:S01]  /*bae0*/  HMMA.16816.F32 R184, R4, R22, R184 ;  /* 0x0000001604b8723c */ /* 0x000fe200000018b8 */
[----:B--2---:R-:W-:Y:S01]  /*baf0*/  FFMA.FTZ R228, R111, UR4, -R198 ;  /* 0x000000046fe47c23 */ /* 0x004fe200080108c6 */
[----:B------:R-:W-:Y:S01]  /*bb00*/  FFMA.FTZ R198, R110, UR4, -R199 ;  /* 0x000000046ec67c23 */ /* 0x000fe200080108c7 */
[--C-:B------:R-:W-:Y:S01]  /*bb10*/  FFMA.FTZ R111, R112, UR4, -R197.reuse ;  /* 0x00000004706f7c23 */ /* 0x100fe200080108c5 */
[----:B------:R-:W-:-:S04]  /*bb20*/  FFMA.FTZ R110, R115, UR4, -R197 ;  /* 0x00000004736e7c23 */ /* 0x000fc800080108c5 */
[C---:B------:R-:W-:Y:S01]  /*bb30*/  HMMA.16816.F32 R172, R4.reuse, R16, R172 ;  /* 0x0000001004ac723c */ /* 0x040fe200000018ac */
[--C-:B------:R-:W-:Y:S01]  /*bb40*/  FFMA.FTZ R112, R97, UR4, -R98.reuse ;  /* 0x0000000461707c23 */ /* 0x100fe20008010862 */
[----:B------:R-:W-:Y:S01]  /*bb50*/  FFMA.FTZ R115, R26, UR4, -R98 ;  /* 0x000000041a737c23 */ /* 0x000fe20008010862 */
[----:B------:R-:W-:Y:S05]  /*bb60*/  MUFU.EX2 R111, R111 ;  /* 0x0000006f006f7308 */ /* 0x000fea0000000800 */
[C---:B------:R-:W-:Y:S01]  /*bb70*/  HMMA.16816.F32 R168, R4.reuse, R18, R168 ;  /* 0x0000001204a8723c */ /* 0x040fe200000018a8 */
[----:B------:R-:W-:Y:S04]  /*bb80*/  MUFU.EX2 R110, R110 ;  /* 0x0000006e006e7308 */ /* 0x000fe80000000800 */
[----:B------:R-:W-:Y:S03]  /*bb90*/  MUFU.EX2 R112, R112 ;  /* 0x0000007000707308 */ /* 0x000fe60000000800 */
[C---:B-----5:R-:W-:Y:S01]  /*bba0*/  HMMA.16816.F32 R156, R4.reuse, R12, R156 ;  /* 0x0000000c049c723c */ /* 0x060fe2000000189c */
[----:B------:R-:W-:Y:S07]  /*bbb0*/  MUFU.EX2 R115, R115 ;  /* 0x0000007300737308 */ /* 0x000fee0000000800 */
[C---:B------:R-:W-:Y:S08]  /*bbc0*/  HMMA.16816.F32 R152, R4.reuse, R14, R152 ;  /* 0x0000000e0498723c */ /* 0x040ff00000001898 */
[C---:B-1----:R-:W-:Y:S08]  /*bbd0*/  HMMA.16816.F32 R140, R4.reuse, R8, R140 ;  /* 0x00000008048c723c */ /* 0x042ff0000000188c */
[----:B------:R-:W-:Y:S01]  /*bbe0*/  HMMA.16816.F32 R136, R4, R10, R136 ;  /* 0x0000000a0488723c */ /* 0x000fe20000001888 */
[----:B------:R-:W-:-:S02]  /*bbf0*/  F2FP.F16.F32.PACK_AB R4, R220, R221 ;  /* 0x000000dddc04723e */ /* 0x000fc400000000ff */
[----:B------:R-:W-:Y:S02]  /*bc00*/  F2FP.F16.F32.PACK_AB R5, R226, R222 ;  /* 0x000000dee205723e */ /* 0x000fe400000000ff */
[----:B------:R-:W-:Y:S02]  /*bc10*/  F2FP.F16.F32.PACK_AB R6, R223, R224 ;  /* 0x000000e0df06723e */ /* 0x000fe400000000ff */
[----:B---3--:R-:W-:-:S07]  /*bc20*/  F2FP.F16.F32.PACK_AB R7, R227, R225 ;  /* 0x000000e1e307723e */ /* 0x008fce00000000ff */
[C---:B------:R-:W-:Y:S01]  /*bc30*/  HMMA.16816.F32 R144, R4.reuse, R8, R144 ;  /* 0x000000080490723c */ /* 0x040fe20000001890 */
[--C-:B------:R-:W-:Y:S01]  /*bc40*/  FFMA.FTZ R8, R206, UR4, -R197.reuse ;  /* 0x00000004ce087c23 */ /* 0x100fe200080108c5 */
[--C-:B------:R-:W-:Y:S01]  /*bc50*/  FFMA.FTZ R9, R207, UR4, -R197.reuse ;  /* 0x00000004cf097c23 */ /* 0x100fe200080108c5 */
[----:B------:R1:W-:Y:S04]  /*bc60*/  MUFU.EX2 R206, R210 ;  /* 0x000000d200ce7308 */ /* 0x0003e80000000800 */
[----:B------:R2:W-:Y:S01]  /*bc70*/  MUFU.EX2 R207, R8 ;  /* 0x0000000800cf7308 */ /* 0x0005e20000000800 */
[C---:B------:R-:W-:Y:S08]  /*bc80*/  HMMA.16816.F32 R192, R4.reuse, R20, R192 ;  /* 0x0000001404c0723c */ /* 0x040ff000000018c0 */
[C---:B------:R-:W-:Y:S01]  /*bc90*/  HMMA.16816.F32 R180, R4.reuse, R22, R180 ;  /* 0x0000001604b4723c */ /* 0x040fe200000018b4 */
[----:B------:R-:W3:Y:S01]  /*bca0*/  LDSM.16.MT88.4 R20, [R244+0xa800] ;  /* 0x00a80000f414783b */ /* 0x000ee20000004200 */
[--C-:B-1----:R-:W-:Y:S01]  /*bcb0*/  FFMA.FTZ R210, R202, UR4, -R98.reuse ;  /* 0x00000004cad27c23 */ /* 0x102fe20008010862 */
[----:B--2---:R-:W-:Y:S01]  /*bcc0*/  FFMA.FTZ R8, R209, UR4, -R197 ;  /* 0x00000004d1087c23 */ /* 0x004fe200080108c5 */
[--C-:B------:R-:W-:Y:S01]  /*bcd0*/  FFMA.FTZ R197, R84, UR4, -R98.reuse ;  /* 0x0000000454c57c23 */ /* 0x100fe20008010862 */
[----:B------:R-:W-:Y:S03]  /*bce0*/  MUFU.EX2 R209, R9 ;  /* 0x0000000900d17308 */ /* 0x000fe60000000800 */
[C---:B------:R-:W-:Y:S01]  /*bcf0*/  HMMA.16816.F32 R176, R4.reuse, R16, R176 ;  /* 0x0000001004b0723c */ /* 0x040fe200000018b0 */
[----:B------:R-:W1:Y:S04]  /*bd00*/  MUFU.EX2 R210, R210 ;  /* 0x000000d200d27308 */ /* 0x000e680000000800 */
[----:B------:R-:W-:Y:S03]  /*bd10*/  MUFU.EX2 R84, R24 ;  /* 0x0000001800547308 */ /* 0x000fe60000000800 */
[C---:B------:R-:W-:Y:S01]  /*bd20*/  HMMA.16816.F32 R164, R4.reuse, R18, R164 ;  /* 0x0000001204a4723c */ /* 0x040fe200000018a4 */
[----:B------:R-:W2:Y:S01]  /*bd30*/  LDSM.16.MT88.4 R16, [R70+0xa800] ;  /* 0x00a800004610783b */ /* 0x000ea20000004200 */
[----:B------:R-:W-:Y:S06]  /*bd40*/  MUFU.EX2 R197, R197 ;  /* 0x000000c500c57308 */ /* 0x000fec0000000800 */
[C---:B------:R-:W-:Y:S08]  /*bd50*/  HMMA.16816.F32 R160, R4.reuse, R12, R160 ;  /* 0x0000000c04a0723c */ /* 0x040ff000000018a0 */
[C---:B------:R-:W-:Y:S01]  /*bd60*/  HMMA.16816.F32 R148, R4.reuse, R14, R148 ;  /* 0x0000000e0494723c */ /* 0x040fe20000001894 */
[----:B------:R-:W4:Y:S07]  /*bd70*/  LDSM.16.MT88.4 R12, [R75+0xa800] ;  /* 0x00a800004b0c783b */ /* 0x000f2e0000004200 */
[----:B------:R-:W-:Y:S01]  /*bd80*/  HMMA.16816.F32 R132, R4, R10, R132 ;  /* 0x0000000a0484723c */ /* 0x000fe20000001884 */
[----:B------:R-:W-:Y:S01]  /*bd90*/  FFMA.FTZ R4, R203, UR4, -R98 ;  /* 0x00000004cb047c23 */ /* 0x000fe20008010862 */
[----:B-1----:R-:W-:Y:S01]  /*bda0*/  F2FP.F16.F32.PACK_AB R7, R200, R210 ;  /* 0x000000d2c807723e */ /* 0x002fe200000000ff */
[----:B------:R1:W5:Y:S04]  /*bdb0*/  MUFU.EX2 R203, R8 ;  /* 0x0000000800cb7308 */ /* 0x0003680000000800 */
[----:B------:R3:W2:Y:S01]  /*bdc0*/  MUFU.EX2 R202, R4 ;  /* 0x0000000400ca7308 */ /* 0x0006a20000000800 */
[----:B-1----:R-:W1:Y:S01]  /*bdd0*/  LDSM.16.MT88.4 R8, [R74+0xa800] ;  /* 0x00a800004a08783b */ /* 0x002e620000004200 */
[----:B-----5:R-:W-:-:S02]  /*bde0*/  F2FP.F16.F32.PACK_AB R6, R203, R209 ;  /* 0x000000d1cb06723e */ /* 0x020fc400000000ff */
[----:B---3--:R-:W-:Y:S02]  /*bdf0*/  F2FP.F16.F32.PACK_AB R4, R207, R206 ;  /* 0x000000cecf04723e */ /* 0x008fe400000000ff */
[----:B--2---:R-:W-:-:S07]  /*be00*/  F2FP.F16.F32.PACK_AB R5, R201, R202 ;  /* 0x000000cac905723e */ /* 0x004fce00000000ff */
[C---:B------:R-:W-:Y:S08]  /*be10*/  HMMA.16816.F32 R188, R4.reuse, R20, R188 ;  /* 0x0000001404bc723c */ /* 0x040ff000000018bc */
[C---:B------:R-:W-:Y:S08]  /*be20*/  HMMA.16816.F32 R184, R4.reuse, R22, R184 ;  /* 0x0000001604b8723c */ /* 0x040ff000000018b8 */
[C---:B------:R-:W-:Y:S08]  /*be30*/  HMMA.16816.F32 R172, R4.reuse, R16, R172 ;  /* 0x0000001004ac723c */ /* 0x040ff000000018ac */
[C---:B------:R-:W-:Y:S08]  /*be40*/  HMMA.16816.F32 R168, R4.reuse, R18, R168 ;  /* 0x0000001204a8723c */ /* 0x040ff000000018a8 */
[C---:B----4-:R-:W-:Y:S08]  /*be50*/  HMMA.16816.F32 R156, R4.reuse, R12, R156 ;  /* 0x0000000c049c723c */ /* 0x050ff0000000189c */
[C---:B------:R-:W-:Y:S08]  /*be60*/  HMMA.16816.F32 R152, R4.reuse, R14, R152 ;  /* 0x0000000e0498723c */ /* 0x040ff00000001898 */
[C---:B-1----:R-:W-:Y:S08]  /*be70*/  HMMA.16816.F32 R140, R4.reuse, R8, R140 ;  /* 0x00000008048c723c */ /* 0x042ff0000000188c */
[----:B------:R-:W-:Y:S01]  /*be80*/  HMMA.16816.F32 R136, R4, R10, R136 ;  /* 0x0000000a0488723c */ /* 0x000fe20000001888 */
[--C-:B------:R-:W-:Y:S01]  /*be90*/  FFMA.FTZ R6, R101, UR4, -R199.reuse ;  /* 0x0000000465067c23 */ /* 0x100fe200080108c7 */
[--C-:B------:R-:W-:Y:S01]  /*bea0*/  FFMA.FTZ R5, R103, UR4, -R199.reuse ;  /* 0x0000000467057c23 */ /* 0x100fe200080108c7 */
[----:B------:R1:W2:Y:S01]  /*beb0*/  MUFU.EX2 R101, R108 ;  /* 0x0000006c00657308 */ /* 0x0002a20000000800 */
[----:B------:R-:W-:-:S03]  /*bec0*/  FFMA.FTZ R4, R105, UR4, -R199 ;  /* 0x0000000469047c23 */ /* 0x000fc600080108c7 */
[----:B------:R3:W-:Y:S04]  /*bed0*/  MUFU.EX2 R103, R6 ;  /* 0x0000000600677308 */ /* 0x0007e80000000800 */
[----:B------:R-:W4:Y:S01]  /*bee0*/  MUFU.EX2 R105, R5 ;  /* 0x0000000500697308 */ /* 0x000f220000000800 */
[----:B-1----:R-:W-:Y:S01]  /*bef0*/  FFMA.FTZ R108, R107, UR4, -R199 ;  /* 0x000000046b6c7c23 */ /* 0x002fe200080108c7 */
[C---:B--2---:R-:W-:Y:S02]  /*bf00*/  FADD.FTZ R61, R101.reuse, R61 ;  /* 0x0000003d653d7221 */ /* 0x044fe40000010000 */
[----:B------:R1:W-:Y:S01]  /*bf10*/  MUFU.EX2 R107, R4 ;  /* 0x00000004006b7308 */ /* 0x0003e20000000800 */
[----:B---3--:R-:W-:-:S03]  /*bf20*/  F2FP.F16.F32.PACK_AB R6, R101, R106 ;  /* 0x0000006a6506723e */ /* 0x008fc600000000ff */
[----:B------:R-:W2:Y:S01]  /*bf30*/  MUFU.EX2 R108, R108 ;  /* 0x0000006c006c7308 */ /* 0x000ea20000000800 */
[----:B----4-:R-:W-:Y:S02]  /*bf40*/  F2FP.F16.F32.PACK_AB R5, R105, R103 ;  /* 0x000000676905723e */ /* 0x010fe400000000ff */
[----:B-1----:R-:W-:Y:S02]  /*bf50*/  F2FP.F16.F32.PACK_AB R4, R104, R102 ;  /* 0x000000666804723e */ /* 0x002fe400000000ff */
[----:B--2---:R-:W-:-:S07]  /*bf60*/  F2FP.F16.F32.PACK_AB R7, R108, R107 ;  /* 0x0000006b6c07723e */ /* 0x004fce00000000ff */
[C---:B------:R-:W-:Y:S01]  /*bf70*/  HMMA.16816.F32 R192, R4.reuse, R20, R192 ;  /* 0x0000001404c0723c */ /* 0x040fe200000018c0 */
[----:B------:R-:W-:Y:S01]  /*bf80*/  FADD.FTZ R20, R93, R92 ;  /* 0x0000005c5d147221 */ /* 0x000fe20000010000 */
[----:B------:R-:W-:Y:S01]  /*bf90*/  FADD.FTZ R21, R90, R89 ;  /* 0x000000595a157221 */ /* 0x000fe20000010000 */
[----:B------:R-:W-:Y:S02]  /*bfa0*/  MUFU.EX2 R93, R113 ;  /* 0x00000071005d7308 */ /* 0x000fe40000000800 */
[----:B------:R-:W-:Y:S01]  /*bfb0*/  FADD.FTZ R20, R91, R20 ;  /* 0x000000145b147221 */ /* 0x000fe20000010000 */
[----:B------:R-:W-:Y:S01]  /*bfc0*/  FADD.FTZ R21, R88, R21 ;  /* 0x0000001558157221 */ /* 0x000fe20000010000 */
[----:B------:R-:W-:Y:S01]  /*bfd0*/  MUFU.EX2 R90, R114 ;  /* 0x00000072005a7308 */ /* 0x000fe20000000800 */
[C---:B------:R-:W-:Y:S01]  /*bfe0*/  HMMA.16816.F32 R180, R4.reuse, R22, R180 ;  /* 0x0000001604b4723c */ /* 0x040fe200000018b4 */
[----:B------:R-:W-:Y:S01]  /*bff0*/  FADD.FTZ R22, R87, R86 ;  /* 0x0000005657167221 */ /* 0x000fe20000010000 */
[----:B------:R-:W-:Y:S01]  /*c000*/  FADD.FTZ R20, R80, R20 ;  /* 0x0000001450147221 */ /* 0x000fe20000010000 */
[----:B------:R-:W-:Y:S01]  /*c010*/  FADD.FTZ R21, R78, R21 ;  /* 0x000000154e157221 */ /* 0x000fe20000010000 */
[----:B------:R-:W-:Y:S01]  /*c020*/  MUFU.EX2 R86, R228 ;  /* 0x000000e400567308 */ /* 0x000fe20000000800 */
[----:B------:R-:W-:Y:S01]  /*c030*/  FADD.FTZ R22, R83, R22 ;  /* 0x0000001653167221 */ /* 0x000fe20000010000 */
[----:B------:R-:W-:Y:S01]  /*c040*/  FADD.FTZ R79, R79, R20 ;  /* 0x000000144f4f7221 */ /* 0x000fe20000010000 */
[----:B------:R-:W-:Y:S01]  /*c050*/  FADD.FTZ R77, R77, R21 ;  /* 0x000000154d4d7221 */ /* 0x000fe20000010000 */
[C---:B------:R-:W-:Y:S01]  /*c060*/  HMMA.16816.F32 R144, R4.reuse, R8, R144 ;  /* 0x000000080490723c */ /* 0x040fe20000001890 */
[----:B------:R-:W-:Y:S01]  /*c070*/  FADD.FTZ R76, R76, R22 ;  /* 0x000000164c4c7221 */ /* 0x000fe20000010000 */
[----:B------:R-:W-:Y:S01]  /*c080*/  FFMA.FTZ R8, R100, UR4, -R98 ;  /* 0x0000000464087c23 */ /* 0x000fe20008010862 */
[----:B------:R-:W-:Y:S01]  /*c090*/  FADD.FTZ R79, R69, R79 ;  /* 0x0000004f454f7221 */ /* 0x000fe20000010000 */
[----:B------:R1:W-:Y:S01]  /*c0a0*/  MUFU.EX2 R100, R122 ;  /* 0x0000007a00647308 */ /* 0x0003e20000000800 */
[----:B------:R-:W-:Y:S01]  /*c0b0*/  FADD.FTZ R76, R73, R76 ;  /* 0x0000004c494c7221 */ /* 0x000fe20000010000 */
[----:B------:R-:W-:Y:S01]  /*c0c0*/  FADD.FTZ R77, R66, R77 ;  /* 0x0000004d424d7221 */ /* 0x000fe20000010000 */
[----:B------:R-:W-:Y:S01]  /*c0d0*/  FADD.FTZ R67, R67, R79 ;  /* 0x0000004f43437221 */ /* 0x000fe20000010000 */
[C---:B------:R-:W-:Y:S01]  /*c0e0*/  HMMA.16816.F32 R176, R4.reuse, R16, R176 ;  /* 0x0000001004b0723c */ /* 0x040fe200000018b0 */
[----:B------:R2:W3:Y:S01]  /*c0f0*/  MUFU.EX2 R97, R8 ;  /* 0x0000000800617308 */ /* 0x0004e20000000800 */
[----:B------:R-:W-:Y:S01]  /*c100*/  FADD.FTZ R64, R64, R76 ;  /* 0x0000004c40407221 */ /* 0x000fe20000010000 */
[----:B------:R-:W-:Y:S01]  /*c110*/  FADD.FTZ R65, R65, R77 ;  /* 0x0000004d41417221 */ /* 0x000fe20000010000 */
[----:B------:R-:W-:Y:S01]  /*c120*/  FADD.FTZ R67, R60, R67 ;  /* 0x000000433c437221 */ /* 0x000fe20000010000 */
[----:B------:R-:W-:Y:S01]  /*c130*/  MUFU.EX2 R89, R117 ;  /* 0x0000007500597308 */ /* 0x000fe20000000800 */
[----:B------:R-:W-:Y:S01]  /*c140*/  FADD.FTZ R64, R63, R64 ;  /* 0x000000403f407221 */ /* 0x000fe20000010000 */
[----:B------:R-:W-:Y:S01]  /*c150*/  FADD.FTZ R65, R58, R65 ;  /* 0x000000413a417221 */ /* 0x000fe20000010000 */
[C---:B------:R-:W-:Y:S01]  /*c160*/  HMMA.16816.F32 R164, R4.reuse, R18, R164 ;  /* 0x0000001204a4723c */ /* 0x040fe200000018a4 */
[----:B------:R-:W4:Y:S01]  /*c170*/  LDSM.16.MT88.4 R16, [R244+0xb000] ;  /* 0x00b00000f410783b */ /* 0x000f220000004200 */
[--C-:B-1----:R-:W-:Y:S01]  /*c180*/  FFMA.FTZ R122, R27, UR4, -R98.reuse ;  /* 0x000000041b7a7c23 */ /* 0x102fe20008010862 */
[----:B------:R-:W-:Y:S01]  /*c190*/  FFMA.FTZ R98, R25, UR4, -R98 ;  /* 0x0000000419627c23 */ /* 0x000fe20008010862 */
[----:B------:R-:W-:Y:S01]  /*c1a0*/  FADD.FTZ R56, R56, R64 ;  /* 0x0000004038387221 */ /* 0x000fe20000010000 */
[----:B------:R-:W-:Y:S01]  /*c1b0*/  LDSM.16.MT88.4 R24, [R74+0xb000] ;  /* 0x00b000004a18783b */ /* 0x000fe20000004200 */
[----:B------:R-:W-:Y:S01]  /*c1c0*/  FADD.FTZ R59, R59, R67 ;  /* 0x000000433b3b7221 */ /* 0x000fe20000010000 */
[----:B------:R-:W-:Y:S01]  /*c1d0*/  FADD.FTZ R57, R57, R65 ;  /* 0x0000004139397221 */ /* 0x000fe20000010000 */
        /* <DEDUP_REMOVED lines=9> */
[----:B------:R-:W1:Y:S01]  /*c270*/  LDSM.16.MT88.4 R12, [R70+0xb000] ;  /* 0x00b00000460c783b */ /* 0x000e620000004200 */
[----:B------:R-:W-:Y:S01]  /*c280*/  FADD.FTZ R56, R33, R56 ;  /* 0x0000003821387221 */ /* 0x000fe20000010000 */
[----:B------:R-:W-:Y:S01]  /*c290*/  FADD.FTZ R59, R45, R59 ;  /* 0x0000003b2d3b7221 */ /* 0x000fe20000010000 */
[----:B------:R-:W-:Y:S01]  /*c2a0*/  FADD.FTZ R57, R39, R57 ;  /* 0x0000003927397221 */ /* 0x000fe20000010000 */
[----:B------:R-:W5:Y:S01]  /*c2b0*/  MUFU.EX2 R87, R198 ;  /* 0x000000c600577308 */ /* 0x000f620000000800 */
[----:B------:R-:W-:Y:S01]  /*c2c0*/  FADD.FTZ R56, R32, R56 ;  /* 0x0000003820387221 */ /* 0x000fe20000010000 */
[----:B------:R-:W-:Y:S01]  /*c2d0*/  FADD.FTZ R59, R44, R59 ;  /* 0x0000003b2c3b7221 */ /* 0x000fe20000010000 */
[----:B------:R-:W-:Y:S01]  /*c2e0*/  HMMA.16816.F32 R132, R4, R10, R132 ;  /* 0x0000000a0484723c */ /* 0x000fe20000001884 */
[----:B--2---:R-:W2:Y:S01]  /*c2f0*/  LDSM.16.MT88.4 R8, [R75+0xb000] ;  /* 0x00b000004b08783b */ /* 0x004ea20000004200 */
[----:B------:R-:W2:Y:S01]  /*c300*/  MUFU.EX2 R92, R116 ;  /* 0x00000074005c7308 */ /* 0x000ea20000000800 */
[----:B------:R-:W-:Y:S01]  /*c310*/  FADD.FTZ R56, R31, R56 ;  /* 0x000000381f387221 */ /* 0x000fe20000010000 */
[----:B------:R-:W-:Y:S01]  /*c320*/  FADD.FTZ R57, R38, R57 ;  /* 0x0000003926397221 */ /* 0x000fe20000010000 */
[----:B------:R-:W-:Y:S01]  /*c330*/  FADD.FTZ R59, R43, R59 ;  /* 0x0000003b2b3b7221 */ /* 0x000fe20000010000 */
[----:B------:R-:W2:Y:S01]  /*c340*/  MUFU.EX2 R91, R127 ;  /* 0x0000007f005b7308 */ /* 0x000ea20000000800 */
[----:B------:R-:W-:Y:S01]  /*c350*/  FADD.FTZ R56, R30, R56 ;  /* 0x000000381e387221 */ /* 0x000fe20000010000 */
[----:B------:R-:W-:Y:S01]  /*c360*/  F2FP.F16.F32.PACK_AB R4, R111, R109 ;  /* 0x0000006d6f04723e */ /* 0x000fe200000000ff */
[----:B------:R-:W-:Y:S01]  /*c370*/  FADD.FTZ R57, R37, R57 ;  /* 0x0000003925397221 */ /* 0x000fe20000010000 */
[----:B---3--:R-:W-:Y:S01]  /*c380*/  F2FP.F16.F32.PACK_AB R5, R112, R97 ;  /* 0x000000617005723e */ /* 0x008fe200000000ff */
[----:B------:R-:W-:Y:S01]  /*c390*/  FADD.FTZ R59, R42, R59 ;  /* 0x0000003b2a3b7221 */ /* 0x000fe20000010000 */
[----:B------:R-:W-:Y:S01]  /*c3a0*/  F2FP.F16.F32.PACK_AB R6, R100, R110 ;  /* 0x0000006e6406723e */ /* 0x000fe200000000ff */
[----:B------:R-:W-:Y:S01]  /*c3b0*/  FADD.FTZ R56, R29, R56 ;  /* 0x000000381d387221 */ /* 0x000fe20000010000 */
[----:B------:R-:W-:Y:S01]  /*c3c0*/  F2FP.F16.F32.PACK_AB R7, R85, R84 ;  /* 0x000000545507723e */ /* 0x000fe200000000ff */
[----:B------:R-:W-:Y:S01]  /*c3d0*/  FADD.FTZ R57, R36, R57 ;  /* 0x0000003924397221 */ /* 0x000fe20000010000 */
[----:B------:R-:W-:Y:S01]  /*c3e0*/  FADD.FTZ R59, R99, R59 ;  /* 0x0000003b633b7221 */ /* 0x000fe20000010000 */
[----:B------:R-:W-:Y:S01]  /*c3f0*/  FADD.FTZ R56, R28, R56 ;  /* 0x000000381c387221 */ /* 0x000fe20000010000 */
[----:B------:R-:W-:Y:S01]  /*c400*/  LDSM.16.MT88.4 R20, [R75+0xb800] ;  /* 0x00b800004b14783b */ /* 0x000fe20000004200 */
[----:B------:R-:W-:Y:S01]  /*c410*/  FADD.FTZ R57, R35, R57 ;  /* 0x0000003923397221 */ /* 0x000fe20000010000 */
[----:B------:R-:W-:Y:S01]  /*c420*/  FADD.FTZ R59, R222, R59 ;  /* 0x0000003bde3b7221 */ /* 0x000fe20000010000 */
[C---:B----4-:R-:W-:Y:S01]  /*c430*/  HMMA.16816.F32 R188, R4.reuse, R16, R188 ;  /* 0x0000001004bc723c */ /* 0x050fe200000018bc */
[----:B------:R-:W-:Y:S01]  /*c440*/  FADD.FTZ R56, R215, R56 ;  /* 0x00000038d7387221 */ /* 0x000fe20000010000 */
[----:B------:R-:W-:Y:S01]  /*c450*/  FADD.FTZ R57, R208, R57 ;  /* 0x00000039d0397221 */ /* 0x000fe20000010000 */
[----:B------:R-:W-:Y:S01]  /*c460*/  FADD.FTZ R59, R226, R59 ;  /* 0x0000003be23b7221 */ /* 0x000fe20000010000 */
[----:B------:R-:W3:Y:S01]  /*c470*/  MUFU.EX2 R122, R122 ;  /* 0x0000007a007a7308 */ /* 0x000ee20000000800 */
[----:B------:R-:W-:Y:S01]  /*c480*/  FADD.FTZ R56, R214, R56 ;  /* 0x00000038d6387221 */ /* 0x000fe20000010000 */
[----:B------:R-:W-:Y:S01]  /*c490*/  FADD.FTZ R57, R218, R57 ;  /* 0x00000039da397221 */ /* 0x000fe20000010000 */
[----:B------:R-:W-:Y:S01]  /*c4a0*/  FADD.FTZ R59, R225, R59 ;  /* 0x0000003be13b7221 */ /* 0x000fe20000010000 */
[C---:B------:R-:W-:Y:S01]  /*c4b0*/  HMMA.16816.F32 R184, R4.reuse, R18, R184 ;  /* 0x0000001204b8723c */ /* 0x040fe200000018b8 */
[----:B------:R-:W-:Y:S01]  /*c4c0*/  FADD.FTZ R56, R211, R56 ;  /* 0x00000038d3387221 */ /* 0x000fe20000010000 */
[----:B------:R-:W-:Y:S01]  /*c4d0*/  FADD.FTZ R57, R217, R57 ;  /* 0x00000039d9397221 */ /* 0x000fe20000010000 */
[----:B------:R-:W-:Y:S01]  /*c4e0*/  FADD.FTZ R59, R227, R59 ;  /* 0x0000003be33b7221 */ /* 0x000fe20000010000 */
[----:B------:R-:W4:Y:S01]  /*c4f0*/  MUFU.EX2 R98, R98 ;  /* 0x0000006200627308 */ /* 0x000f220000000800 */
[----:B------:R-:W-:Y:S01]  /*c500*/  FADD.FTZ R56, R219, R56 ;  /* 0x00000038db387221 */ /* 0x000fe20000010000 */
[----:B------:R-:W-:Y:S01]  /*c510*/  FADD.FTZ R57, R216, R57 ;  /* 0x00000039d8397221 */ /* 0x000fe20000010000 */
[----:B------:R-:W-:Y:S01]  /*c520*/  FADD.FTZ R59, R103, R59 ;  /* 0x0000003b673b7221 */ /* 0x000fe20000010000 */
[C---:B-1----:R-:W-:Y:S01]  /*c530*/  HMMA.16816.F32 R172, R4.reuse, R12, R172 ;  /* 0x0000000c04ac723c */ /* 0x042fe200000018ac */
        /* <DEDUP_REMOVED lines=8> */
[----:B------:R-:W-:Y:S01]  /*c5c0*/  FADD.FTZ R56, R210, R56 ;  /* 0x00000038d2387221 */ /* 0x000fe20000010000 */
[----:B------:R-:W-:Y:S01]  /*c5d0*/  FADD.FTZ R57, R209, R57 ;  /* 0x00000039d1397221 */ /* 0x000fe20000010000 */
[----:B------:R-:W-:Y:S01]  /*c5e0*/  FADD.FTZ R59, R108, R59 ;  /* 0x0000003b6c3b7221 */ /* 0x000fe20000010000 */
[----:B------:R-:W-:Y:S01]  /*c5f0*/  FADD.FTZ R61, R90, R61 ;  /* 0x0000003d5a3d7221 */ /* 0x000fe20000010000 */
[----:B------:R-:W-:Y:S01]  /*c600*/  FADD.FTZ R56, R200, R56 ;  /* 0x00000038c8387221 */ /* 0x000fe20000010000 */
[----:B------:R-:W-:Y:S01]  /*c610*/  FADD.FTZ R57, R203, R57 ;  /* 0x00000039cb397221 */ /* 0x000fe20000010000 */
[----:B-----5:R-:W-:Y:S01]  /*c620*/  FADD.FTZ R59, R87, R59 ;  /* 0x0000003b573b7221 */ /* 0x020fe20000010000 */
[C---:B--2---:R-:W-:Y:S01]  /*c630*/  HMMA.16816.F32 R156, R4.reuse, R8, R156 ;  /* 0x00000008049c723c */ /* 0x044fe2000000189c */
        /* <DEDUP_REMOVED lines=22> */
[----:B---3--:R-:W-:Y:S01]  /*c7a0*/  FADD.FTZ R56, R122, R56 ;  /* 0x000000387a387221 */ /* 0x008fe20000010000 */
[----:B------:R-:W-:Y:S01]  /*c7b0*/  HMMA.16816.F32 R136, R4, R26, R136 ;  /* 0x0000001a0488723c */ /* 0x000fe20000001888 */
[----:B------:R-:W-:Y:S01]  /*c7c0*/  F2FP.F16.F32.PACK_AB R4, R90, R86 ;  /* 0x000000565a04723e */ /* 0x000fe200000000ff */
[----:B------:R-:W-:Y:S01]  /*c7d0*/  FADD.FTZ R57, R120, R57 ;  /* 0x0000003978397221 */ /* 0x000fe20000010000 */
[----:B------:R-:W-:Y:S01]  /*c7e0*/  F2FP.F16.F32.PACK_AB R5, R93, R87 ;  /* 0x000000575d05723e */ /* 0x000fe200000000ff */
[----:B------:R-:W-:Y:S01]  /*c7f0*/  FADD.FTZ R59, R124, R59 ;  /* 0x0000003b7c3b7221 */ /* 0x000fe20000010000 */
[----:B------:R-:W-:Y:S01]  /*c800*/  F2FP.F16.F32.PACK_AB R6, R88, R89 ;  /* 0x000000595806723e */ /* 0x000fe200000000ff */
[----:B------:R-:W-:Y:S01]  /*c810*/  FADD.FTZ R56, R115, R56 ;  /* 0x0000003873387221 */ /* 0x000fe20000010000 */
[----:B------:R-:W-:Y:S01]  /*c820*/  F2FP.F16.F32.PACK_AB R7, R91, R92 ;  /* 0x0000005c5b07723e */ /* 0x000fe200000000ff */
[----:B------:R-:W-:-:S06]  /*c830*/  FADD.FTZ R57, R119, R57 ;  /* 0x0000003977397221 */ /* 0x000fcc0000010000 */
        /* <DEDUP_REMOVED lines=11> */
[----:B------:R-:W-:-:S02]  /*c8f0*/  F2FP.F16.F32.PACK_AB R4, R120, R121 ;  /* 0x000000797804723e */ /* 0x000fc400000000ff */
[----:B------:R-:W-:Y:S02]  /*c900*/  F2FP.F16.F32.PACK_AB R5, R122, R197 ;  /* 0x000000c57a05723e */ /* 0x000fe400000000ff */
[----:B------:R-:W-:Y:S02]  /*c910*/  F2FP.F16.F32.PACK_AB R6, R118, R119 ;  /* 0x000000777606723e */ /* 0x000fe400000000ff */
[----:B----4-:R-:W-:-:S07]  /*c920*/  F2FP.F16.F32.PACK_AB R7, R98, R115 ;  /* 0x000000736207723e */ /* 0x010fce00000000ff */
[C---:B-1----:R-:W-:Y:S08]  /*c930*/  HMMA.16816.F32 R188, R4.reuse, R16, R188 ;  /* 0x0000001004bc723c */ /* 0x042ff000000018bc */
[C---:B------:R-:W-:Y:S08]  /*c940*/  HMMA.16816.F32 R184, R4.reuse, R18, R184 ;  /* 0x0000001204b8723c */ /* 0x040ff000000018b8 */
[C---:B--2---:R-:W-:Y:S08]  /*c950*/  HMMA.16816.F32 R172, R4.reuse, R12, R172 ;  /* 0x0000000c04ac723c */ /* 0x044ff000000018ac */
[C---:B------:R-:W-:Y:S08]  /*c960*/  HMMA.16816.F32 R168, R4.reuse, R14, R168 ;  /* 0x0000000e04a8723c */ /* 0x040ff000000018a8 */
[C---:B------:R-:W-:Y:S08]  /*c970*/  HMMA.16816.F32 R156, R4.reuse, R20, R156 ;  /* 0x00000014049c723c */ /* 0x040ff0000000189c */
[C---:B------:R-:W-:Y:S08]  /*c980*/  HMMA.16816.F32 R152, R4.reuse, R22, R152 ;  /* 0x000000160498723c */ /* 0x040ff00000001898 */
[C---:B---3--:R-:W-:Y:S08]  /*c990*/  HMMA.16816.F32 R140, R4.reuse, R8, R140 ;  /* 0x00000008048c723c */ /* 0x048ff0000000188c */
[----:B------:R-:W-:Y:S01]  /*c9a0*/  HMMA.16816.F32 R136, R4, R10, R136 ;  /* 0x0000000a0488723c */ /* 0x000fe20000001888 */
[----:B------:R-:W-:-:S02]  /*c9b0*/  F2FP.F16.F32.PACK_AB R4, R130, R131 ;  /* 0x000000838204723e */ /* 0x000fc400000000ff */
[----:B------:R-:W-:Y:S02]  /*c9c0*/  F2FP.F16.F32.PACK_AB R5, R125, R126 ;  /* 0x0000007e7d05723e */ /* 0x000fe400000000ff */
[----:B------:R-:W-:Y:S02]  /*c9d0*/  F2FP.F16.F32.PACK_AB R6, R128, R129 ;  /* 0x000000818006723e */ /* 0x000fe400000000ff */
[----:B------:R-:W-:-:S07]  /*c9e0*/  F2FP.F16.F32.PACK_AB R7, R123, R124 ;  /* 0x0000007c7b07723e */ /* 0x000fce00000000ff */
        /* <DEDUP_REMOVED lines=8> */
[----:B------:R-:W-:Y:S01]  /*ca70*/  FADD.FTZ R4, R128, R61 ;  /* 0x0000003d80047221 */ /* 0x000fe20000010000 */
[----:B------:R-:W-:Y:S01]  /*ca80*/  FADD.FTZ R6, R123, R59 ;  /* 0x0000003b7b067221 */ /* 0x000fe20000010000 */
[----:B------:R-:W-:-:S03]  /*ca90*/  FADD.FTZ R5, R118, R57 ;  /* 0x0000003976057221 */ /* 0x000fc60000010000 */
[----:B------:R1:W-:Y:S04]  /*caa0*/  STL [R1+0x54], R4 ;  /* 0x0000540401007387 */ /* 0x0003e80000100800 */
[----:B------:R2:W-:Y:S01]  /*cab0*/  STL [R1+0x50], R6 ;  /* 0x0000500601007387 */ /* 0x0005e20000100800 */
[----:B-1----:R-:W-:-:S05]  /*cac0*/  FADD.FTZ R4, R98, R56 ;  /* 0x0000003862047221 */ /* 0x002fca0000010000 */
[----:B------:R2:W-:Y:S04]  /*cad0*/  STL [R1+0x4c], R4 ;  /* 0x00004c0401007387 */ /* 0x0005e80000100800 */
[----:B------:R2:W-:Y:S01]  /*cae0*/  STL [R1+0x58], R5 ;  /* 0x0000580501007387 */ /* 0x0005e20000100800 */
[----:B------:R-:W-:Y:S05]  /*caf0*/  BRA.U !UP0, `(.L_x_1050) ;  /* 0x0000009508847547 */ /* 0x000fea000b800000 */
[----:B------:R-:W1:Y:S01]  /*cb00*/  LDCU UR7, c[0x0][0x440] ;  /* 0x00008800ff0777ac */ /* 0x000e620008000800 */
[----:B--2---:R-:W-:Y:S01]  /*cb10*/  IMAD.U32 R5, RZ, RZ, UR8 ;  /* 0x00000008ff057e24 */ /* 0x004fe2000f8e00ff */
[----:B------:R-:W-:-:S04]  /*cb20*/  DEPBAR.LE SB0, 0x0 ;  /* 0x000080000000791a */ /* 0x000fc80000000000 */
[----:B------:R-:W-:Y:S01]  /*cb30*/  UIADD3 UR12, UPT, UPT, UR18, -0x2, URZ ;  /* 0xfffffffe120c7890 */ /* 0x000fe2000fffe0ff */
[----:B------:R-:W-:Y:S01]  /*cb40*/  IMAD.U32 R7, RZ, RZ, UR8 ;  /* 0x00000008ff077e24 */ /* 0x000fe2000f8e00ff */
[----:B------:R-:W-:Y:S01]  /*cb50*/  SEL R69, R213, 0xffffffe0, !P6 ;  /* 0xffffffe0d5457807 */ /* 0x000fe20007000000 */
[----:B------:R-:W-:Y:S01]  /*cb60*/  IMAD.U32 R14, RZ, RZ, UR8 ;  /* 0x00000008ff0e7e24 */ /* 0x000fe2000f8e00ff */
[----:B------:R-:W-:Y:S01]  /*cb70*/  UIMAD.WIDE.U32 UR20, UR12, UR8, URZ ;  /* 0x000000080c1472a5 */ /* 0x000fe2000f8e00ff */
[----:B------:R-:W-:Y:S01]  /*cb80*/  IMAD.U32 R4, RZ, RZ, UR9 ;  /* 0x00000009ff047e24 */ /* 0x000fe2000f8e00ff */
[----:B------:R-:W-:Y:S01]  /*cb90*/  STL [R1+0x84], R70 ;  /* 0x0000844601007387 */ /* 0x000fe20000100800 */
[----:B------:R-:W-:Y:S01]  /*cba0*/  IMAD.U32 R13, RZ, RZ, UR8 ;  /* 0x00000008ff0d7e24 */ /* 0x000fe2000f8e00ff */
[----:B------:R-:W-:Y:S01]  /*cbb0*/  UIMAD UR12, UR12, UR9, UR21 ;  /* 0x000000090c0c72a4 */ /* 0x000fe2000f8e0215 */
[----:B------:R-:W-:Y:S01]  /*cbc0*/  IMAD.U32 R6, RZ, RZ, UR9 ;  /* 0x00000009ff067e24 */ /* 0x000fe2000f8e00ff */
[----:B------:R-:W-:Y:S01]  /*cbd0*/  STL [R1+0x80], R68 ;  /* 0x0000804401007387 */ /* 0x000fe20000100800 */
[----:B------:R-:W-:Y:S01]  /*cbe0*/  IMAD.U32 R9, RZ, RZ, UR8 ;  /* 0x00000008ff097e24 */ /* 0x000fe2000f8e00ff */
[----:B-1----:R-:W-:Y:S01]  /*cbf0*/  ISETP.GE.AND P0, PT, R251, UR7, PT ;  /* 0x00000007fb007c0c */ /* 0x002fe2000bf06270 */
[----:B------:R-:W-:Y:S01]  /*cc00*/  USHF.L.U32 UR7, UR20, 0x7, URZ ;  /* 0x0000000714077899 */ /* 0x000fe200080006ff */
[----:B------:R-:W-:Y:S01]  /*cc10*/  BAR.SYNC.DEFER_BLOCKING 0x0 ;  /* 0x0000000000007b1d */ /* 0x000fe20000010000 */
[----:B------:R-:W-:Y:S01]  /*cc20*/  USHF.L.U64.HI UR12, UR20, 0x7, UR12 ;  /* 0x00000007140c7899 */ /* 0x000fe2000801020c */
[----:B------:R-:W-:-:S02]  /*cc30*/  IMAD.U32 R12, RZ, RZ, UR8 ;  /* 0x00000008ff0c7e24 */ /* 0x000fc4000f8e00ff */
[----:B------:R-:W-:Y:S02]  /*cc40*/  IMAD.U32 R8, RZ, RZ, UR9 ;  /* 0x00000009ff087e24 */ /* 0x000fe4000f8e00ff */
[----:B------:R-:W-:Y:S02]  /*cc50*/  IMAD.U32 R11, RZ, RZ, UR7 ;  /* 0x00000007ff0b7e24 */ /* 0x000fe4000f8e00ff */
[----:B------:R-:W-:Y:S01]  /*cc60*/  IMAD.U32 R10, RZ, RZ, UR12 ;  /* 0x0000000cff0a7e24 */ /* 0x000fe2000f8e00ff */
[----:B------:R1:W-:Y:S01]  /*cc70*/  STL [R1+0x7c], R3 ;  /* 0x00007c0301007387 */ /* 0x0003e20000100800 */
[----:B------:R-:W-:Y:S01]  /*cc80*/  IMAD.U32 R26, RZ, RZ, UR7 ;  /* 0x00000007ff1a7e24 */ /* 0x000fe2000f8e00ff */
[----:B------:R-:W-:Y:S01]  /*cc90*/  @!P0 LEA R5, P3, R5, UR7, 0x4 ;  /* 0x0000000705058c11 */ /* 0x000fe2000f8620ff */
[----:B------:R-:W-:Y:S01]  /*cca0*/  IMAD.U32 R27, RZ, RZ, UR12 ;  /* 0x0000000cff1b7e24 */ /* 0x000fe2000f8e00ff */
[----:B------:R-:W-:Y:S01]  /*ccb0*/  @!P0 LEA R7, P2, R7, UR7, 0x5 ;  /* 0x0000000707078c11 */ /* 0x000fe2000f8428ff */
[----:B------:R-:W-:Y:S01]  /*ccc0*/  IMAD.U32 R24, RZ, RZ, UR7 ;  /* 0x00000007ff187e24 */ /* 0x000fe2000f8e00ff */
[----:B------:R-:W-:Y:S01]  /*ccd0*/  @!P0 LEA.HI.X R4, R14, UR12, R4, 0x4, P3 ;  /* 0x0000000c0e048c11 */ /* 0x000fe200098f2404 */
[----:B------:R-:W-:Y:S01]  /*cce0*/  IMAD.U32 R25, RZ, RZ, UR12 ;  /* 0x0000000cff197e24 */ /* 0x000fe2000f8e00ff */
[----:B------:R-:W-:Y:S01]  /*ccf0*/  @!P0 LEA.HI.X R6, R13, UR12, R6, 0x5, P2 ;  /* 0x0000000c0d068c11 */ /* 0x000fe200090f2c06 */
[--C-:B------:R-:W-:Y:S01]  /*cd00*/  IMAD.IADD R88, R212, 0x1, R69.reuse ;  /* 0x00000001d4587824 */ /* 0x100fe200078e0245 */
[-C--:B------:R-:W-:Y:S01]  /*cd10*/  @!P0 LEA R20, P3, R5, R239.reuse, 0x1 ;  /* 0x000000ef05148211 */ /* 0x080fe200078608ff */
[----:B------:R-:W-:Y:S01]  /*cd20*/  IMAD.IADD R84, R243, 0x1, R69 ;  /* 0x00000001f3547824 */ /* 0x000fe200078e0245 */
[-C--:B------:R-:W-:Y:S01]  /*cd30*/  @!P0 LEA R18, P2, R7, R239.reuse, 0x1 ;  /* 0x000000ef07128211 */ /* 0x080fe200078408ff */
[----:B------:R-:W-:Y:S01]  /*cd40*/  IMAD.IADD R241, R243, 0x1, R241 ;  /* 0x00000001f3f17824 */ /* 0x000fe200078e02f1 */
[-C--:B------:R-:W-:Y:S01]  /*cd50*/  @!P0 LEA.HI.X R21, R5, R238.reuse, R4, 0x1, P3 ;  /* 0x000000ee05158211 */ /* 0x080fe200018f0c04 */
[----:B------:R-:W-:Y:S01]  /*cd60*/  IMAD.U32 R4, RZ, RZ, UR7 ;  /* 0x00000007ff047e24 */ /* 0x000fe2000f8e00ff */
[-C--:B------:R-:W-:Y:S01]  /*cd70*/  @!P0 LEA.HI.X R19, R7, R238.reuse, R6, 0x1, P2 ;  /* 0x000000ee07138211 */ /* 0x080fe200010f0c06 */
[----:B------:R-:W-:Y:S01]  /*cd80*/  IMAD.U32 R5, RZ, RZ, UR12 ;  /* 0x0000000cff057e24 */ /* 0x000fe2000f8e00ff */
[----:B------:R-:W-:Y:S01]  /*cd90*/  @!P0 LEA R9, P1, R9, UR7, 0x6 ;  /* 0x0000000709098c11 */ /* 0x000fe2000f8230ff */
[----:B------:R-:W-:Y:S01]  /*cda0*/  IMAD.U32 R6, RZ, RZ, UR8 ;  /* 0x00000008ff067e24 */ /* 0x000fe2000f8e00ff */
[-C--:B------:R-:W-:Y:S01]  /*cdb0*/  @!P0 LEA R22, P5, R11, R239.reuse, 0x1 ;  /* 0x000000ef0b168211 */ /* 0x080fe200078a08ff */
[----:B------:R-:W-:Y:S01]  /*cdc0*/  @P0 STS.128 [R237+0x8000], RZ ;  /* 0x008000ffed000388 */ /* 0x000fe20000000c00 */
[----:B------:R-:W-:Y:S01]  /*cdd0*/  @!P0 LEA.HI.X R8, R12, UR12, R8, 0x6, P1 ;  /* 0x0000000c0c088c11 */ /* 0x000fe200088f3408 */
[----:B------:R-:W-:Y:S01]  /*cde0*/  @!P0 IMAD.WIDE.U32 R6, R6, 0x30, R4 ;  /* 0x0000003006068825 */ /* 0x000fe200078e0004 */
[-C--:B------:R-:W-:Y:S01]  /*cdf0*/  @!P0 LEA R14, P1, R9, R239.reuse, 0x1 ;  /* 0x000000ef090e8211 */ /* 0x080fe200078208ff */
[----:B------:R-:W-:Y:S01]  /*ce00*/  STL [R1+0x78], R2 ;  /* 0x0000780201007387 */ /* 0x000fe20000100800 */
[-C--:B------:R-:W-:Y:S01]  /*ce10*/  @!P0 LEA.HI.X R23, R11, R238.reuse, R10, 0x1, P5 ;  /* 0x000000ee0b178211 */ /* 0x080fe200028f0c0a */
[----:B------:R-:W-:Y:S01]  /*ce20*/  IMAD.U32 R4, RZ, RZ, UR9 ;  /* 0x00000009ff047e24 */ /* 0x000fe2000f8e00ff */
[----:B------:R-:W-:Y:S01]  /*ce30*/  @!P0 LEA.HI.X R15, R9, R238, R8, 0x1, P1 ;  /* 0x000000ee090f8211 */ /* 0x000fe200008f0c08 */
[----:B------:R-:W-:Y:S01]  /*ce40*/  IMAD.U32 R8, RZ, RZ, UR7 ;  /* 0x00000007ff087e24 */ /* 0x000fe2000f8e00ff */
[----:B------:R-:W-:Y:S01]  /*ce50*/  @!P0 LEA R16, P1, R6, R239, 0x1 ;  /* 0x000000ef06108211 */ /* 0x000fe200078208ff */
[----:B------:R-:W-:Y:S01]  /*ce60*/  @!P0 IMAD R4, R4, 0x30, RZ ;  /* 0x0000003004048824 */ /* 0x000fe200078e02ff */
[----:B------:R-:W-:Y:S01]  /*ce70*/  @!PT LDS RZ, [RZ] ;  /* 0x00000000fffff984 */ /* 0x000fe20000000800 */
[----:B------:R-:W-:Y:S01]  /*ce80*/  @!PT LDS RZ, [RZ] ;  /* 0x00000000fffff984 */ /* 0x000fe20000000800 */
[----:B------:R-:W-:Y:S01]  /*ce90*/  @!PT LDS RZ, [RZ] ;  /* 0x00000000fffff984 */ /* 0x000fe20000000800 */
[----:B------:R-:W-:Y:S01]  /*cea0*/  @!P0 LDGSTS.E.BYPASS.LTC128B.128 [R237+0x8000], desc[UR22][R22.64] ;  /* 0x0800000016ed8fae */ /* 0x000fe2000b981a16 */
[----:B------:R-:W-:Y:S01]  /*ceb0*/  IMAD.U32 R9, RZ, RZ, UR12 ;  /* 0x0000000cff097e24 */ /* 0x000fe2000f8e00ff */
[----:B------:R-:W2:Y:S01]  /*cec0*/  LDCU UR7, c[0x0][0x504] ;  /* 0x0000a080ff0777ac */ /* 0x000ea20008000800 */
[----:B------:R-:W-:Y:S01]  /*ced0*/  @!P0 IMAD.IADD R4, R4, 0x1, R7 ;  /* 0x0000000104048824 */ /* 0x000fe200078e0207 */
[----:B------:R-:W-:Y:S01]  /*cee0*/  @P0 STS.128 [R237+0x8800], RZ ;  /* 0x008800ffed000388 */ /* 0x000fe20000000c00 */
[----:B------:R-:W-:-:S02]  /*cef0*/  IMAD.U32 R10, RZ, RZ, UR8 ;  /* 0x00000008ff0a7e24 */ /* 0x000fc4000f8e00ff */
[----:B------:R-:W-:Y:S01]  /*cf00*/  IMAD.U32 R5, RZ, RZ, UR9 ;  /* 0x00000009ff057e24 */ /* 0x000fe2000f8e00ff */
[----:B------:R-:W-:Y:S01]  /*cf10*/  @!P0 LEA.HI.X R17, R6, R238, R4, 0x1, P1 ;  /* 0x000000ee06118211 */ /* 0x000fe200008f0c04 */
[----:B------:R-:W-:Y:S01]  /*cf20*/  IMAD.U32 R6, RZ, RZ, UR9 ;  /* 0x00000009ff067e24 */ /* 0x000fe2000f8e00ff */
[----:B------:R-:W-:Y:S01]  /*cf30*/  @!PT LDS RZ, [RZ] ;  /* 0x00000000fffff984 */ /* 0x000fe20000000800 */
[----:B------:R-:W-:Y:S01]  /*cf40*/  @!PT LDS RZ, [RZ] ;  /* 0x00000000fffff984 */ /* 0x000fe20000000800 */
[----:B------:R-:W-:Y:S01]  /*cf50*/  @!PT LDS RZ, [RZ] ;  /* 0x00000000fffff984 */ /* 0x000fe20000000800 */
[----:B------:R-:W-:Y:S01]  /*cf60*/  @!P0 LDGSTS.E.BYPASS.LTC128B.128 [R237+0x8800], desc[UR22][R20.64] ;  /* 0x0880000014ed8fae */ /* 0x000fe2000b981a16 */
[----:B------:R-:W-:-:S03]  /*cf70*/  @!P0 IMAD.WIDE.U32 R12, R12, 0x50, R8 ;  /* 0x000000500c0c8825 */ /* 0x000fc600078e0008 */
[----:B------:R-:W-:Y:S01]  /*cf80*/  @P0 STS.128 [R237+0x9000], RZ ;  /* 0x009000ffed000388 */ /* 0x000fe20000000c00 */
[----:B------:R-:W-:Y:S01]  /*cf90*/  IMAD.U32 R8, RZ, RZ, UR8 ;  /* 0x00000008ff087e24 */ /* 0x000fe2000f8e00ff */
[-C--:B------:R-:W-:Y:S01]  /*cfa0*/  @!P0 LEA R28, P3, R12, R239.reuse, 0x1 ;  /* 0x000000ef0c1c8211 */ /* 0x080fe200078608ff */
[----:B------:R-:W-:Y:S01]  /*cfb0*/  IMAD.U32 R4, RZ, RZ, UR9 ;  /* 0x00000009ff047e24 */ /* 0x000fe2000f8e00ff */
[----:B------:R-:W-:Y:S01]  /*cfc0*/  @!PT LDS RZ, [RZ] ;  /* 0x00000000fffff984 */ /* 0x000fe20000000800 */
[----:B------:R-:W-:Y:S01]  /*cfd0*/  @!PT LDS RZ, [RZ] ;  /* 0x00000000fffff984 */ /* 0x000fe20000000800 */
[----:B------:R-:W-:Y:S01]  /*cfe0*/  @!PT LDS RZ, [RZ] ;  /* 0x00000000fffff984 */ /* 0x000fe20000000800 */
[----:B------:R-:W-:Y:S01]  /*cff0*/  @!P0 LDGSTS.E.BYPASS.LTC128B.128 [R237+0x9000], desc[UR22][R18.64] ;  /* 0x0900000012ed8fae */ /* 0x000fe2000b981a16 */
[----:B------:R-:W-:Y:S01]  /*d000*/  @!P0 IMAD R6, R6, 0x50, RZ ;  /* 0x0000005006068824 */ /* 0x000fe200078e02ff */
[----:B--2---:R-:W-:Y:S01]  /*d010*/  UIADD3 UR7, UPT, UPT, UR17, UR7, URZ ;  /* 0x0000000711077290 */ /* 0x004fe2000fffe0ff */
[----:B------:R-:W-:Y:S01]  /*d020*/  @!P0 IMAD.WIDE.U32 R10, R10, 0x60, R26 ;  /* 0x000000600a0a8825 */ /* 0x000fe200078e001a */
[----:B------:R-:W-:Y:S03]  /*d030*/  @P0 STS.128 [R237+0x9800], RZ ;  /* 0x009800ffed000388 */ /* 0x000fe60000000c00 */
[----:B------:R-:W-:Y:S01]  /*d040*/  @!P0 IMAD R5, R5, 0x60, RZ ;  /* 0x0000006005058824 */ /* 0x000fe200078e02ff */
[-C--:B------:R-:W-:Y:S01]  /*d050*/  @!P0 LEA R26, P2, R10, R239.reuse, 0x1 ;  /* 0x000000ef0a1a8211 */ /* 0x080fe200078408ff */
[----:B------:R-:W-:Y:S01]  /*d060*/  @!P0 IMAD.WIDE.U32 R8, R8, 0x70, R24 ;  /* 0x0000007008088825 */ /* 0x000fe200078e0018 */
[----:B------:R-:W-:Y:S01]  /*d070*/  @!PT LDS RZ, [RZ] ;  /* 0x00000000fffff984 */ /* 0x000fe20000000800 */
[----:B------:R-:W-:Y:S01]  /*d080*/  @!PT LDS RZ, [RZ] ;  /* 0x00000000fffff984 */ /* 0x000fe20000000800 */
[----:B------:R-:W-:Y:S01]  /*d090*/  @!PT LDS RZ, [RZ] ;  /* 0x00000000fffff984 */ /* 0x000fe20000000800 */
[----:B------:R-:W-:Y:S03]  /*d0a0*/  @!P0 LDGSTS.E.BYPASS.LTC128B.128 [R237+0x9800], desc[UR22][R16.64] ;  /* 0x0980000010ed8fae */ /* 0x000fe6000b981a16 */
[----:B------:R-:W-:Y:S01]  /*d0b0*/  @!P0 IMAD R4, R4, 0x70, RZ ;  /* 0x0000007004048824 */ /* 0x000fe200078e02ff */
[----:B------:R-:W-:Y:S01]  /*d0c0*/  @!P0 LEA R24, P1, R8, R239, 0x1 ;  /* 0x000000ef08188211 */ /* 0x000fe200078208ff */
[----:B------:R-:W-:Y:S01]  /*d0d0*/  @!P0 IMAD.IADD R6, R6, 0x1, R13 ;  /* 0x0000000106068824 */ /* 0x000fe200078e020d */
[----:B------:R-:W-:Y:S01]  /*d0e0*/  @P0 STS.128 [R237+0xa000], RZ ;  /* 0x00a000ffed000388 */ /* 0x000fe20000000c00 */
[----:B------:R-:W-:-:S02]  /*d0f0*/  @!P0 IMAD.IADD R5, R5, 0x1, R11 ;  /* 0x0000000105058824 */ /* 0x000fc400078e020b */
[----:B------:R-:W-:Y:S01]  /*d100*/  @!P0 IMAD.IADD R4, R4, 0x1, R9 ;  /* 0x0000000104048824 */ /* 0x000fe200078e0209 */
[-C--:B------:R-:W-:Y:S01]  /*d110*/  @!P0 LEA.HI.X R29, R12, R238.reuse, R6, 0x1, P3 ;  /* 0x000000ee0c1d8211 */ /* 0x080fe200018f0c06 */
[----:B------:R-:W-:Y:S01]  /*d120*/  @!PT LDS RZ, [RZ] ;  /* 0x00000000fffff984 */ /* 0x000fe20000000800 */
[----:B------:R-:W-:Y:S01]  /*d130*/  @!PT LDS RZ, [RZ] ;  /* 0x00000000fffff984 */ /* 0x000fe20000000800 */
[----:B------:R-:W-:Y:S01]  /*d140*/  @!PT LDS RZ, [RZ] ;  /* 0x00000000fffff984 */ /* 0x000fe20000000800 */
[----:B------:R-:W-:Y:S01]  /*d150*/  @!P0 LDGSTS.E.BYPASS.LTC128B.128 [R237+0xa000], desc[UR22][R14.64] ;  /* 0x0a0000000eed8fae */ /* 0x000fe2000b981a16 */
[-C--:B------:R-:W-:Y:S01]  /*d160*/  @!P0 LEA.HI.X R27, R10, R238.reuse, R5, 0x1, P2 ;  /* 0x000000ee0a1b8211 */ /* 0x080fe200010f0c05 */
[----:B------:R-:W-:Y:S01]  /*d170*/  IMAD.U32 R71, RZ, RZ, UR18 ;  /* 0x00000012ff477e24 */ /* 0x000fe2000f8e00ff */
[----:B------:R-:W-:Y:S01]  /*d180*/  @!P0 LEA.HI.X R25, R8, R238, R4, 0x1, P1 ;  /* 0x000000ee08198211 */ /* 0x000fe200008f0c04 */
[----:B------:R-:W-:Y:S01]  /*d190*/  @P0 STS.128 [R237+0xa800], RZ ;  /* 0x00a800ffed000388 */ /* 0x000fe20000000c00 */
[----:B-1----:R-:W-:-:S03]  /*d1a0*/  IMAD.MOV.U32 R3, RZ, RZ, R242 ;  /* 0x000000ffff037224 */ /* 0x002fc600078e00f2 */
[----:B------:R-:W-:Y:S01]  /*d1b0*/  @!PT LDS RZ, [RZ] ;  /* 0x00000000fffff984 */ /* 0x000fe20000000800 */
[----:B------:R-:W-:Y:S01]  /*d1c0*/  @!PT LDS RZ, [RZ] ;  /* 0x00000000fffff984 */ /* 0x000fe20000000800 */
[----:B------:R-:W-:Y:S01]  /*d1d0*/  @!PT LDS RZ, [RZ] ;  /* 0x00000000fffff984 */ /* 0x000fe20000000800 */
[----:B------:R-:W-:Y:S04]  /*d1e0*/  @!P0 LDGSTS.E.BYPASS.LTC128B.128 [R237+0xa800], desc[UR22][R28.64] ;  /* 0x0a8000001ced8fae */ /* 0x000fe8000b981a16 */
[----:B------:R-:W-:Y:S04]  /*d1f0*/  @P0 STS.128 [R237+0xb000], RZ ;  /* 0x00b000ffed000388 */ /* 0x000fe80000000c00 */
        /* <DEDUP_REMOVED lines=8> */
[----:B------:R1:W-:Y:S04]  /*d280*/  @!P0 LDGSTS.E.BYPASS.LTC128B.128 [R237+0xb800], desc[UR22][R24.64] ;  /* 0x0b80000018ed8fae */ /* 0x0003e8000b981a16 */
[----:B------:R-:W-:Y:S04]  /*d290*/  LDSM.16.M88.4 R208, [R212+0x4000] ;  /* 0x00400000d4d0783b */ /* 0x000fe80000000200 */
[----:B------:R-:W2:Y:S04]  /*d2a0*/  LDSM.16.M88.4 R104, [R243+0x2000] ;  /* 0x00200000f368783b */ /* 0x000ea80000000200 */
[----:B------:R-:W3:Y:S04]  /*d2b0*/  LDSM.16.M88.4 R200, [R212+0x4800] ;  /* 0x00480000d4c8783b */ /* 0x000ee80000000200 */
[----:B------:R-:W4:Y:S04]  /*d2c0*/  LDSM.16.M88.4 R128, [R212+0x5000] ;  /* 0x00500000d480783b */ /* 0x000f280000000200 */
[----:B------:R-:W4:Y:S04]  /*d2d0*/  LDSM.16.M88.4 R120, [R212+0x5800] ;  /* 0x00580000d478783b */ /* 0x000f280000000200 */
[----:B------:R-:W4:Y:S04]  /*d2e0*/  LDSM.16.M88.4 R112, [R212+0x6000] ;  /* 0x00600000d470783b */ /* 0x000f280000000200 */
[----:B------:R-:W4:Y:S04]  /*d2f0*/  LDSM.16.M88.4 R96, [R212+0x6800] ;  /* 0x00680000d460783b */ /* 0x000f280000000200 */
[----:B------:R-:W4:Y:S04]  /*d300*/  LDSM.16.M88.4 R76, [R212+0x7000] ;  /* 0x00700000d44c783b */ /* 0x000f280000000200 */
[----:B-1----:R-:W1:Y:S04]  /*d310*/  LDSM.16.M88.4 R236, [R212+0x7800] ;  /* 0x00780000d4ec783b */ /* 0x002e680000000200 */
[----:B------:R-:W-:Y:S04]  /*d320*/  LDSM.16.M88.4 R232, [R88+0x4000] ;  /* 0x0040000058e8783b */ /* 0x000fe80000000200 */
[----:B------:R-:W-:Y:S04]  /*d330*/  LDSM.16.M88.4 R228, [R88+0x4800] ;  /* 0x0048000058e4783b */ /* 0x000fe80000000200 */
[----:B------:R-:W-:Y:S01]  /*d340*/  LDSM.16.M88.4 R224, [R88+0x5000] ;  /* 0x0050000058e0783b */ /* 0x000fe20000000200 */
[C---:B--2---:R-:W-:Y:S03]  /*d350*/  HMMA.16816.F32 R60, R104.reuse, R208, RZ ;  /* 0x000000d0683c723c */ /* 0x044fe600000018ff */
[----:B------:R-:W-:Y:S04]  /*d360*/  LDSM.16.M88.4 R220, [R88+0x5800] ;  /* 0x0058000058dc783b */ /* 0x000fe80000000200 */
[----:B------:R-:W-:Y:S01]  /*d370*/  LDSM.16.M88.4 R216, [R88+0x6000] ;  /* 0x0060000058d8783b */ /* 0x000fe20000000200 */
[C---:B---3--:R-:W-:Y:S03]  /*d380*/  HMMA.16816.F32 R52, R104.reuse, R200, RZ ;  /* 0x000000c86834723c */ /* 0x048fe600000018ff */
[----:B------:R-:W-:Y:S04]  /*d390*/  LDSM.16.M88.4 R100, [R88+0x6800] ;  /* 0x006800005864783b */ /* 0x000fe80000000200 */
[----:B------:R-:W-:Y:S01]  /*d3a0*/  LDSM.16.M88.4 R92, [R88+0x7000] ;  /* 0x00700000585c783b */ /* 0x000fe20000000200 */
[C---:B----4-:R-:W-:Y:S03]  /*d3b0*/  HMMA.16816.F32 R44, R104.reuse, R128, RZ ;  /* 0x00000080682c723c */ /* 0x050fe600000018ff */
[----:B------:R-:W2:Y:S04]  /*d3c0*/  LDSM.16.M88.4 R72, [R84+0x2000] ;  /* 0x002000005448783b */ /* 0x000ea80000000200 */
[----:B------:R-:W3:Y:S01]  /*d3d0*/  LDSM.16.M88.4 R88, [R88+0x7800] ;  /* 0x007800005858783b */ /* 0x000ee20000000200 */
[C---:B------:R-:W-:Y:S03]  /*d3e0*/  HMMA.16816.F32 R36, R104.reuse, R120, RZ ;  /* 0x000000786824723c */ /* 0x040fe600000018ff */
[----:B------:R-:W4:Y:S04]  /*d3f0*/  LDSM.16.M88.4 R64, [R243] ;  /* 0x00000000f340783b */ /* 0x000f280000000200 */
[----:B------:R-:W4:Y:S01]  /*d400*/  LDSM.16.M88.4 R84, [R84] ;  /* 0x000000005454783b */ /* 0x000f220000000200 */
[C---:B------:R-:W-:Y:S03]  /*d410*/  HMMA.16816.F32 R28, R104.reuse, R112, RZ ;  /* 0x00000070681c723c */ /* 0x040fe600000018ff */
[----:B------:R-:W-:Y:S04]  /*d420*/  STL [R1+0x74], R0 ;  /* 0x0000740001007387 */ /* 0x000fe80000100800 */
[----:B------:R-:W0:Y:S01]  /*d430*/  LDGDEPBAR ;  /* 0x00000000000079af */ /* 0x000e220000000000 */
[C---:B------:R-:W-:Y:S08]  /*d440*/  HMMA.16816.F32 R20, R104.reuse, R96, RZ ;  /* 0x000000606814723c */ /* 0x040ff000000018ff */
[C---:B------:R-:W-:Y:S08]  /*d450*/  HMMA.16816.F32 R12, R104.reuse, R76, RZ ;  /* 0x0000004c680c723c */ /* 0x040ff000000018ff */
[C---:B-1----:R-:W-:Y:S08]  /*d460*/  HMMA.16816.F32 R4, R104.reuse, R236, RZ ;  /* 0x000000ec6804723c */ /* 0x042ff000000018ff */
        /* <DEDUP_REMOVED lines=8> */
[C---:B--2---:R-:W-:Y:S08]  /*d4f0*/  HMMA.16816.F32 R60, R72.reuse, R232, R60 ;  /* 0x000000e8483c723c */ /* 0x044ff0000000183c */
[C---:B------:R-:W-:Y:S08]  /*d500*/  HMMA.16816.F32 R52, R72.reuse, R228, R52 ;  /* 0x000000e44834723c */ /* 0x040ff00000001834 */
[C---:B------:R-:W-:Y:S08]  /*d510*/  HMMA.16816.F32 R44, R72.reuse, R224, R44 ;  /* 0x000000e0482c723c */ /* 0x040ff0000000182c */
[C---:B------:R-:W-:Y:S08]  /*d520*/  HMMA.16816.F32 R36, R72.reuse, R220, R36 ;  /* 0x000000dc4824723c */ /* 0x040ff00000001824 */
[C---:B------:R-:W-:Y:S08]  /*d530*/  HMMA.16816.F32 R28, R72.reuse, R216, R28 ;  /* 0x000000d8481c723c */ /* 0x040ff0000000181c */
[C---:B------:R-:W-:Y:S08]  /*d540*/  HMMA.16816.F32 R20, R72.reuse, R100, R20 ;  /* 0x000000644814723c */ /* 0x040ff00000001814 */
[C---:B------:R-:W-:Y:S08]  /*d550*/  HMMA.16816.F32 R12, R72.reuse, R92, R12 ;  /* 0x0000005c480c723c */ /* 0x040ff0000000180c */
[C---:B---3--:R-:W-:Y:S08]  /*d560*/  HMMA.16816.F32 R4, R72.reuse, R88, R4 ;  /* 0x000000584804723c */ /* 0x048ff00000001804 */
        /* <DEDUP_REMOVED lines=24> */
[----:B------:R-:W-:Y:S07]  /*d6f0*/  LDSM.16.M88.4 R236, [R241+0x2000] ;  /* 0x00200000f1ec783b */ /* 0x000fee0000000200 */
        /* <DEDUP_REMOVED lines=9> */
[----:B------:R-:W1:Y:S07]  /*d790*/  LDSM.16.M88.4 R232, [R240+0x4000] ;  /* 0x00400000f0e8783b */ /* 0x000e6e0000000200 */
[C---:B------:R-:W-:Y:S01]  /*d7a0*/  HMMA.16816.F32 R200, R84.reuse, R230, R200 ;  /* 0x000000e654c8723c */ /* 0x040fe200000018c8 */
[----:B------:R-:W2:Y:S07]  /*d7b0*/  LDSM.16.M88.4 R228, [R240+0x4800] ;  /* 0x00480000f0e4783b */ /* 0x000eae0000000200 */
[C---:B------:R-:W-:Y:S01]  /*d7c0*/  HMMA.16816.F32 R128, R84.reuse, R226, R128 ;  /* 0x000000e25480723c */ /* 0x040fe20000001880 */
[----:B------:R-:W3:Y:S07]  /*d7d0*/  LDSM.16.M88.4 R224, [R240+0x5000] ;  /* 0x00500000f0e0783b */ /* 0x000eee0000000200 */
[C---:B------:R-:W-:Y:S01]  /*d7e0*/  HMMA.16816.F32 R120, R84.reuse, R222, R120 ;  /* 0x000000de5478723c */ /* 0x040fe20000001878 */
[----:B------:R-:W4:Y:S07]  /*d7f0*/  LDSM.16.M88.4 R220, [R240+0x5800] ;  /* 0x00580000f0dc783b */ /* 0x000f2e0000000200 */
[C---:B------:R-:W-:Y:S01]  /*d800*/  HMMA.16816.F32 R112, R84.reuse, R218, R112 ;  /* 0x000000da5470723c */ /* 0x040fe20000001870 */
[----:B------:R-:W-:Y:S07]  /*d810*/  LDSM.16.M88.4 R216, [R240+0x6000] ;  /* 0x00600000f0d8783b */ /* 0x000fee0000000200 */
[C---:B------:R-:W-:Y:S01]  /*d820*/  HMMA.16816.F32 R96, R84.reuse, R102, R96 ;  /* 0x000000665460723c */ /* 0x040fe20000001860 */
[----:B------:R-:W-:Y:S07]  /*d830*/  LDSM.16.M88.4 R100, [R240+0x6800] ;  /* 0x00680000f064783b */ /* 0x000fee0000000200 */
[C---:B------:R-:W-:Y:S01]  /*d840*/  HMMA.16816.F32 R76, R84.reuse, R94, R76 ;  /* 0x0000005e544c723c */ /* 0x040fe2000000184c */
[----:B------:R-:W4:Y:S07]  /*d850*/  LDSM.16.M88.4 R92, [R240+0x7000] ;  /* 0x00700000f05c783b */ /* 0x000f2e0000000200 */
[----:B------:R-:W-:Y:S01]  /*d860*/  HMMA.16816.F32 R64, R84, R90, R64 ;  /* 0x0000005a5440723c */ /* 0x000fe20000001840 */
[----:B------:R-:W4:Y:S04]  /*d870*/  LDSM.16.M88.4 R84, [R241] ;  /* 0x00000000f154783b */ /* 0x000f280000000200 */
[----:B------:R3:W4:Y:S03]  /*d880*/  LDSM.16.M88.4 R88, [R240+0x7800] ;  /* 0x00780000f058783b */ /* 0x0007260000000200 */
[C---:B-1----:R-:W-:Y:S08]  /*d890*/  HMMA.16816.F32 R60, R236.reuse, R232, R60 ;  /* 0x000000e8ec3c723c */ /* 0x042ff0000000183c */
[C---:B--2---:R-:W-:Y:S08]  /*d8a0*/  HMMA.16816.F32 R52, R236.reuse, R228, R52 ;  /* 0x000000e4ec34723c */ /* 0x044ff00000001834 */
[----:B---3--:R-:W-:Y:S01]  /*d8b0*/  HMMA.16816.F32 R44, R236, R224, R44 ;  /* 0x000000e0ec2c723c */ /* 0x008fe2000000182c */
[----:B------:R-:W-:-:S07]  /*d8c0*/  IMAD.IADD R240, R69, 0x1, R240 ;  /* 0x0000000145f07824 */ /* 0x000fce00078e02f0 */
[C---:B----4-:R-:W-:Y:S08]  /*d8d0*/  HMMA.16816.F32 R36, R236.reuse, R220, R36 ;  /* 0x000000dcec24723c */ /* 0x050ff00000001824 */
[-C--:B------:R-:W-:Y:S08]  /*d8e0*/  HMMA.16816.F32 R12, R236, R92.reuse, R12 ;  /* 0x0000005cec0c723c */ /* 0x080ff0000000180c */
[----:B------:R-:W-:Y:S01]  /*d8f0*/  HMMA.16816.F32 R80, R84, R92, R80 ;  /* 0x0000005c5450723c */ /* 0x000fe20000001850 */
[----:B------:R-:W-:-:S07]  /*d900*/  IMAD.IADD R92, R69, 0x1, R241 ;  /* 0x00000001455c7824 */ /* 0x000fce00078e02f1 */
        /* <DEDUP_REMOVED lines=11> */
[----:B------:R-:W-:Y:S07]  /*d9c0*/  LDSM.16.M88.4 R236, [R92+0x2000] ;  /* 0x002000005cec783b */ /* 0x000fee0000000200 */
[C---:B------:R-:W-:Y:S08]  /*d9d0*/  HMMA.16816.F32 R212, R84.reuse, R232, R212 ;  /* 0x000000e854d4723c */ /* 0x040ff000000018d4 */
[C---:B------:R-:W-:Y:S01]  /*d9e0*/  HMMA.16816.F32 R208, R84.reuse, R234, R208 ;  /* 0x000000ea54d0723c */ /* 0x040fe200000018d0 */
[----:B------:R-:W1:Y:S07]  /*d9f0*/  LDSM.16.M88.4 R232, [R240+0x4000] ;  /* 0x00400000f0e8783b */ /* 0x000e6e0000000200 */
[C---:B------:R-:W-:Y:S01]  /*da00*/  HMMA.16816.F32 R76, R84.reuse, R94, R76 ;  /* 0x0000005e544c723c */ /* 0x040fe2000000184c */
[----:B------:R-:W2:Y:S07]  /*da10*/  LDSM.16.M88.4 R92, [R92] ;  /* 0x000000005c5c783b */ /* 0x000eae0000000200 */
[C---:B------:R-:W-:Y:S08]  /*da20*/  HMMA.16816.F32 R204, R84.reuse, R228, R204 ;  /* 0x000000e454cc723c */ /* 0x040ff000000018cc */
[C---:B------:R-:W-:Y:S01]  /*da30*/  HMMA.16816.F32 R200, R84.reuse, R230, R200 ;  /* 0x000000e654c8723c */ /* 0x040fe200000018c8 */
[----:B------:R-:W3:Y:S07]  /*da40*/  LDSM.16.M88.4 R228, [R240+0x4800] ;  /* 0x00480000f0e4783b */ /* 0x000eee0000000200 */
[C---:B------:R-:W-:Y:S08]  /*da50*/  HMMA.16816.F32 R72, R84.reuse, R88, R72 ;  /* 0x000000585448723c */ /* 0x040ff00000001848 */
[C---:B------:R-:W-:Y:S01]  /*da60*/  HMMA.16816.F32 R64, R84.reuse, R90, R64 ;  /* 0x0000005a5440723c */ /* 0x040fe20000001840 */
[----:B------:R-:W4:Y:S07]  /*da70*/  LDSM.16.M88.4 R88, [R240+0x7000] ;  /* 0x00700000f058783b */ /* 0x000f2e0000000200 */
[C---:B------:R-:W-:Y:S08]  /*da80*/  HMMA.16816.F32 R196, R84.reuse, R224, R196 ;  /* 0x000000e054c4723c */ /* 0x040ff000000018c4 */
[C---:B------:R-:W-:Y:S01]  /*da90*/  HMMA.16816.F32 R128, R84.reuse, R226, R128 ;  /* 0x000000e25480723c */ /* 0x040fe20000001880 */
[----:B------:R-:W-:Y:S07]  /*daa0*/  LDSM.16.M88.4 R224, [R240+0x5000] ;  /* 0x00500000f0e0783b */ /* 0x000fee0000000200 */
[C---:B------:R-:W-:Y:S08]  /*dab0*/  HMMA.16816.F32 R124, R84.reuse, R220, R124 ;  /* 0x000000dc547c723c */ /* 0x040ff0000000187c */
[C---:B------:R-:W-:Y:S01]  /*dac0*/  HMMA.16816.F32 R120, R84.reuse, R222, R120 ;  /* 0x000000de5478723c */ /* 0x040fe20000001878 */
[----:B------:R-:W-:Y:S07]  /*dad0*/  LDSM.16.M88.4 R220, [R240+0x5800] ;  /* 0x00580000f0dc783b */ /* 0x000fee0000000200 */
[C---:B------:R-:W-:Y:S08]  /*dae0*/  HMMA.16816.F32 R116, R84.reuse, R216, R116 ;  /* 0x000000d85474723c */ /* 0x040ff00000001874 */
[C---:B------:R-:W-:Y:S01]  /*daf0*/  HMMA.16816.F32 R112, R84.reuse, R218, R112 ;  /* 0x000000da5470723c */ /* 0x040fe20000001870 */
[----:B------:R-:W-:Y:S07]  /*db00*/  LDSM.16.M88.4 R216, [R240+0x6000] ;  /* 0x00600000f0d8783b */ /* 0x000fee0000000200 */
[C---:B------:R-:W-:Y:S08]  /*db10*/  HMMA.16816.F32 R108, R84.reuse, R100, R108 ;  /* 0x00000064546c723c */ /* 0x040ff0000000186c */
[----:B------:R-:W-:Y:S01]  /*db20*/  HMMA.16816.F32 R96, R84, R102, R96 ;  /* 0x000000665460723c */ /* 0x000fe20000001860 */
[----:B------:R-:W-:Y:S04]  /*db30*/  LDSM.16.M88.4 R100, [R240+0x6800] ;  /* 0x00680000f064783b */ /* 0x000fe80000000200 */
[----:B------:R-:W4:Y:S01]  /*db40*/  LDSM.16.M88.4 R84, [R240+0x7800] ;  /* 0x00780000f054783b */ /* 0x000f220000000200 */
[----:B------:R-:W-:-:S04]  /*db50*/  DEPBAR.LE SB0, 0x0 ;  /* 0x000080000000791a */ /* 0x000fc80000000000 */
[C---:B-1----:R-:W-:Y:S08]  /*db60*/  HMMA.16816.F32 R60, R236.reuse, R232, R60 ;  /* 0x000000e8ec3c723c */ /* 0x042ff0000000183c */
[----:B------:R-:W-:Y:S08]  /*db70*/  HMMA.16816.F32 R56, R236, R234, R56 ;  /* 0x000000eaec38723c */ /* 0x000ff00000001838 */
[C---:B--2---:R-:W-:Y:S08]  /*db80*/  HMMA.16816.F32 R212, R92.reuse, R232, R212 ;  /* 0x000000e85cd4723c */ /* 0x044ff000000018d4 */
[C---:B------:R-:W-:Y:S08]  /*db90*/  HMMA.16816.F32 R208, R92.reuse, R234, R208 ;  /* 0x000000ea5cd0723c */ /* 0x040ff000000018d0 */
[----:B---3--:R-:W-:Y:S01]  /*dba0*/  HMMA.16816.F32 R232, R92, R228, R204 ;  /* 0x000000e45ce8723c */ /* 0x008fe200000018cc */
[----:B------:R-:W-:-:S05]  /*dbb0*/  IMAD.SHL.U32 R204, R252, 0x2, RZ ;  /* 0x00000002fccc7824 */ /* 0x000fca00078e00ff */
[----:B------:R-:W-:Y:S02]  /*dbc0*/  LOP3.LUT R205, R204, 0x6, RZ, 0xc0, !PT ;  /* 0x00000006cccd7812 */ /* 0x000fe400078ec0ff */
[----:B----4-:R-:W-:Y:S03]  /*dbd0*/  HMMA.16816.F32 R12, R236, R88, R12 ;  /* 0x00000058ec0c723c */ /* 0x010fe6000000180c */
[----:B------:R-:W-:-:S04]  /*dbe0*/  IMAD R71, R71, 0x80, R205 ;  /* 0x0000008047477824 */ /* 0x000fc800078e02cd */
[C---:B------:R-:W-:Y:S01]  /*dbf0*/  VIADD R2, R71.reuse, 0xffffff00 ;  /* 0xffffff0047027836 */ /* 0x040fe20000000000 */
[----:B------:R-:W-:Y:S01]  /*dc00*/  HMMA.16816.F32 R80, R92, R88, R80 ;  /* 0x000000585c50723c */ /* 0x000fe20000001850 */
[C---:B------:R-:W-:Y:S02]  /*dc10*/  VIADD R89, R71.reuse, UR17 ;  /* 0x0000001147597c36 */ /* 0x040fe40008000000 */
[----:B------:R-:W-:Y:S02]  /*dc20*/  VIADD R249, R71, 0xffffff01 ;  /* 0xffffff0147f97836 */ /* 0x000fe40000000000 */
[----:B------:R-:W-:Y:S02]  /*dc30*/  VIADD R88, R89, 0xffffff00 ;  /* 0xffffff0059587836 */ /* 0x000fe40000000000 */
[----:B------:R-:W-:Y:S01]  /*dc40*/  VIADD R242, R71, 0xffffff11 ;  /* 0xffffff1147f27836 */ /* 0x000fe20000000000 */
[-C--:B------:R-:W-:Y:S08]  /*dc50*/  HMMA.16816.F32 R8, R236, R90.reuse, R8 ;  /* 0x0000005aec08723c */ /* 0x080ff00000001808 */
[----:B------:R-:W-:Y:S01]  /*dc60*/  HMMA.16816.F32 R76, R92, R90, R76 ;  /* 0x0000005a5c4c723c */ /* 0x000fe2000000184c */
[----:B------:R-:W-:-:S05]  /*dc70*/  IMAD.IADD R90, R3, 0x1, -R88 ;  /* 0x00000001035a7824 */ /* 0x000fca00078e0a58 */
[----:B------:R-:W-:Y:S02]  /*dc80*/  IABS R90, R90 ;  /* 0x0000005a005a7213 */ /* 0x000fe40000000000 */
        /* <DEDUP_REMOVED lines=12> */
[----:B------:R-:W-:-:S02]  /*dd50*/  VIADD R86, R3, 0x8 ;  /* 0x0000000803567836 */ /* 0x000fc40000000000 */
[----:B------:R-:W-:Y:S02]  /*dd60*/  VIADD R95, R3, 0x40 ;  /* 0x00000040035f7836 */ /* 0x000fe40000000000 */
[----:B------:R-:W-:Y:S02]  /*dd70*/  VIADD R87, R89, 0xffffff01 ;  /* 0xffffff0159577836 */ /* 0x000fe40000000000 */
[----:B------:R-:W-:Y:S01]  /*dd80*/  IMAD.IADD R94, R95, 0x1, -R88 ;  /* 0x000000015f5e7824 */ /* 0x000fe200078e0a58 */
[----:B------:R-:W-:Y:S01]  /*dd90*/  HMMA.16816.F32 R4, R236, R84, R4 ;  /* 0x00000054ec04723c */ /* 0x000fe20000001804 */
[C---:B------:R-:W-:Y:S02]  /*dda0*/  VIADD R85, R3.reuse, 0x48 ;  /* 0x0000004803557836 */ /* 0x040fe40000000000 */
[--C-:B------:R-:W-:Y:S01]  /*ddb0*/  IMAD.IADD R84, R86, 0x1, -R87.reuse ;  /* 0x0000000156547824 */ /* 0x100fe200078e0a57 */
[----:B------:R-:W-:Y:S01]  /*ddc0*/  IABS R94, R94 ;  /* 0x0000005e005e7213 */ /* 0x000fe20000000000 */
[----:B------:R-:W-:-:S02]  /*ddd0*/  IMAD.IADD R91, R3, 0x1, -R87 ;  /* 0x00000001035b7824 */ /* 0x000fc400078e0a57 */
[----:B------:R-:W-:Y:S01]  /*dde0*/  VIADD R93, R89, 0xffffff50 ;  /* 0xffffff50595d7836 */ /* 0x000fe20000000000 */
[C---:B------:R-:W-:Y:S01]  /*ddf0*/  HMMA.16816.F32 R28, R236.reuse, R216, R28 ;  /* 0x000000d8ec1c723c */ /* 0x040fe2000000181c */
[----:B------:R-:W-:Y:S01]  /*de00*/  I2FP.F32.S32 R216, R90 ;  /* 0x0000005a00d87245 */ /* 0x000fe20000201400 */
[--C-:B------:R-:W-:Y:S01]  /*de10*/  IMAD.IADD R90, R86, 0x1, -R88.reuse ;  /* 0x00000001565a7824 */ /* 0x100fe200078e0a58 */
[----:B------:R-:W-:Y:S01]  /*de20*/  IABS R84, R84 ;  /* 0x0000005400547213 */ /* 0x000fe20000000000 */
[----:B------:R-:W-:Y:S01]  /*de30*/  IMAD.IADD R88, R85, 0x1, -R88 ;  /* 0x0000000155587824 */ /* 0x000fe200078e0a58 */
[----:B------:R-:W-:Y:S01]  /*de40*/  I2FP.F32.S32 R94, R94 ;  /* 0x0000005e005e7245 */ /* 0x000fe20000201400 */
[----:B------:R-:W-:Y:S01]  /*de50*/  FFMA.FTZ R216, R216, -UR6, R212 ;  /* 0x80000006d8d87c23 */ /* 0x000fe200080100d4 */
[----:B------:R-:W-:Y:S01]  /*de60*/  IABS R90, R90 ;  /* 0x0000005a005a7213 */ /* 0x000fe20000000000 */
[----:B------:R-:W-:Y:S01]  /*de70*/  HMMA.16816.F32 R16, R236, R102, R16 ;  /* 0x00000066ec10723c */ /* 0x000fe20000001810 */
[----:B------:R-:W-:Y:S01]  /*de80*/  IABS R88, R88 ;  /* 0x0000005800587213 */ /* 0x000fe20000000000 */
[----:B------:R-:W-:Y:S01]  /*de90*/  FFMA.FTZ R94, R94, -UR6, R60 ;  /* 0x800000065e5e7c23 */ /* 0x000fe2000801003c */
[----:B------:R-:W-:Y:S01]  /*dea0*/  I2FP.F32.S32 R90, R90 ;  /* 0x0000005a005a7245 */ /* 0x000fe20000201400 */
[----:B------:R-:W-:Y:S01]  /*deb0*/  VIADD R252, R86, -UR7 ;  /* 0x8000000756fc7c36 */ /* 0x000fe20008000000 */
[----:B------:R-:W-:Y:S01]  /*dec0*/  I2FP.F32.S32 R88, R88 ;  /* 0x0000005800587245 */ /* 0x000fe20000201400 */
[----:B------:R-:W-:Y:S01]  /*ded0*/  VIADD R92, R71, 0xffffff59 ;  /* 0xffffff59475c7836 */ /* 0x000fe20000000000 */
[----:B------:R-:W-:Y:S01]  /*dee0*/  I2FP.F32.S32 R84, R84 ;  /* 0x0000005400547245 */ /* 0x000fe20000201400 */
[----:B------:R-:W-:Y:S01]  /*def0*/  FFMA.FTZ R214, R90, -UR6, R214 ;  /* 0x800000065ad67c23 */ /* 0x000fe200080100d6 */
[----:B------:R-:W-:-:S02]  /*df00*/  IMAD.IADD R90, R95, 0x1, -R87 ;  /* 0x000000015f5a7824 */ /* 0x000fc400078e0a57 */
[----:B------:R-:W-:Y:S01]  /*df10*/  FFMA.FTZ R62, R88, -UR6, R62 ;  /* 0x80000006583e7c23 */ /* 0x000fe2000801003e */
[----:B------:R-:W-:Y:S02]  /*df20*/  IMAD.IADD R88, R85, 0x1, -R87 ;  /* 0x0000000155587824 */ /* 0x000fe400078e0a57 */
[----:B------:R-:W-:Y:S01]  /*df30*/  FFMA.FTZ R215, R84, -UR6, R215 ;  /* 0x8000000654d77c23 */ /* 0x000fe200080100d7 */
[----:B------:R-:W-:Y:S01]  /*df40*/  VIADD R84, R89, 0xffffff08 ;  /* 0xffffff0859547836 */ /* 0x000fe20000000000 */
[----:B------:R-:W-:Y:S01]  /*df50*/  IABS R90, R90 ;  /* 0x0000005a005a7213 */ /* 0x000fe20000000000 */
[C---:B------:R-:W-:Y:S01]  /*df60*/  HMMA.16816.F32 R48, R236.reuse, R230, R48 ;  /* 0x000000e6ec30723c */ /* 0x040fe20000001830 */
[----:B------:R-:W-:Y:S01]  /*df70*/  IABS R88, R88 ;  /* 0x0000005800587213 */ /* 0x000fe20000000000 */
[--C-:B------:R-:W-:Y:S01]  /*df80*/  IMAD.IADD R87, R86, 0x1, -R84.reuse ;  /* 0x0000000156577824 */ /* 0x100fe200078e0a54 */
[----:B------:R-:W-:Y:S01]  /*df90*/  I2FP.F32.S32 R90, R90 ;  /* 0x0000005a005a7245 */ /* 0x000fe20000201400 */
[--C-:B------:R-:W-:Y:S01]  /*dfa0*/  IMAD.IADD R102, R95, 0x1, -R84.reuse ;  /* 0x000000015f667824 */ /* 0x100fe200078e0a54 */
[----:B------:R-:W-:Y:S01]  /*dfb0*/  I2FP.F32.S32 R88, R88 ;  /* 0x0000005800587245 */ /* 0x000fe20000201400 */
[--C-:B------:R-:W-:Y:S01]  /*dfc0*/  IMAD.IADD R60, R3, 0x1, -R84.reuse ;  /* 0x00000001033c7824 */ /* 0x100fe200078e0a54 */
[----:B------:R-:W-:Y:S01]  /*dfd0*/  IABS R87, R87 ;  /* 0x0000005700577213 */ /* 0x000fe20000000000 */
[----:B------:R-:W-:Y:S01]  /*dfe0*/  FFMA.FTZ R61, R90, -UR6, R61 ;  /* 0x800000065a3d7c23 */ /* 0x000fe2000801003d */
[----:B------:R-:W-:Y:S01]  /*dff0*/  IABS R102, R102 ;  /* 0x0000006600667213 */ /* 0x000fe20000000000 */
[----:B------:R-:W-:Y:S01]  /*e000*/  FFMA.FTZ R63, R88, -UR6, R63 ;  /* 0x80000006583f7c23 */ /* 0x000fe2000801003f */
[----:B------:R-:W-:Y:S01]  /*e010*/  VIADD R88, R89, 0xffffff09 ;  /* 0xffffff0959587836 */ /* 0x000fe20000000000 */
[----:B------:R-:W-:Y:S01]  /*e020*/  I2FP.F32.S32 R87, R87 ;  /* 0x0000005700577245 */ /* 0x000fe20000201400 */
[----:B------:R-:W-:Y:S01]  /*e030*/  IMAD.IADD R90, R85, 0x1, -R84 ;  /* 0x00000001555a7824 */ /* 0x000fe200078e0a54 */
[----:B------:R-:W-:Y:S01]  /*e040*/  I2FP.F32.S32 R102, R102 ;  /* 0x0000006600667245 */ /* 0x000fe20000201400 */
[----:B------:R-:W-:Y:S01]  /*e050*/  IMAD.IADD R84, R95, 0x1, -R88 ;  /* 0x000000015f547824 */ /* 0x000fe200078e0a58 */
[----:B------:R-:W-:Y:S01]  /*e060*/  HMMA.16816.F32 R52, R236, R228, R52 ;  /* 0x000000e4ec34723c */ /* 0x000fe20000001834 */
[----:B------:R-:W-:Y:S01]  /*e070*/  FFMA.FTZ R210, R87, -UR6, R210 ;  /* 0x8000000657d27c23 */ /* 0x000fe200080100d2 */
[----:B------:R-:W-:-:S02]  /*e080*/  IMAD.IADD R87, R3, 0x1, -R88 ;  /* 0x0000000103577824 */ /* 0x000fc400078e0a58 */
[----:B------:R-:W-:Y:S01]  /*e090*/  FFMA.FTZ R102, R102, -UR6, R56 ;  /* 0x8000000666667c23 */ /* 0x000fe20008010038 */
[--C-:B------:R-:W-:Y:S01]  /*e0a0*/  IMAD.IADD R231, R86, 0x1, -R88.reuse ;  /* 0x0000000156e77824 */ /* 0x100fe200078e0a58 */
[----:B------:R-:W-:Y:S01]  /*e0b0*/  IABS R84, R84 ;  /* 0x0000005400547213 */ /* 0x000fe20000000000 */
[----:B------:R-:W-:Y:S01]  /*e0c0*/  IMAD.IADD R56, R85, 0x1, -R88 ;  /* 0x0000000155387824 */ /* 0x000fe200078e0a58 */
[----:B------:R-:W-:Y:S01]  /*e0d0*/  IABS R88, R90 ;  /* 0x0000005a00587213 */ /* 0x000fe20000000000 */
[----:B------:R-:W-:Y:S01]  /*e0e0*/  HMMA.16816.F32 R24, R236, R218, R24 ;  /* 0x000000daec18723c */ /* 0x000fe20000001818 */
[----:B------:R-:W-:Y:S01]  /*e0f0*/  IABS R87, R87 ;  /* 0x0000005700577213 */ /* 0x000fe20000000000 */
[C---:B------:R-:W-:Y:S01]  /*e100*/  VIADD R229, R71.reuse, 0xffffff09 ;  /* 0xffffff0947e57836 */ /* 0x040fe20000000000 */
[----:B------:R-:W-:Y:S01]  /*e110*/  I2FP.F32.S32 R88, R88 ;  /* 0x0000005800587245 */ /* 0x000fe20000201400 */
[C---:B------:R-:W-:Y:S01]  /*e120*/  VIADD R230, R71.reuse, 0xffffff10 ;  /* 0xffffff1047e67836 */ /* 0x040fe20000000000 */
[----:B------:R-:W-:Y:S01]  /*e130*/  I2FP.F32.S32 R84, R84 ;  /* 0x0000005400547245 */ /* 0x000fe20000201400 */
[----:B------:R-:W-:Y:S01]  /*e140*/  VIADD R90, R71, 0xffffff60 ;  /* 0xffffff60475a7836 */ /* 0x000fe20000000000 */
[----:B------:R-:W-:Y:S01]  /*e150*/  IABS R56, R56 ;  /* 0x0000003800387213 */ /* 0x000fe20000000000 */
[----:B------:R-:W-:Y:S01]  /*e160*/  FFMA.FTZ R58, R88, -UR6, R58 ;  /* 0x80000006583a7c23 */ /* 0x000fe2000801003a */
[----:B------:R-:W-:Y:S01]  /*e170*/  I2FP.F32.S32 R87, R87 ;  /* 0x0000005700577245 */ /* 0x000fe20000201400 */
[----:B------:R-:W-:-:S02]  /*e180*/  VIADD R88, R89, 0xffffff10 ;  /* 0xffffff1059587836 */ /* 0x000fc40000000000 */
[----:B------:R-:W-:Y:S01]  /*e190*/  FFMA.FTZ R57, R84, -UR6, R57 ;  /* 0x8000000654397c23 */ /* 0x000fe20008010039 */
[----:B------:R-:W-:Y:S01]  /*e1a0*/  VIADD R84, R89, 0xffffff11 ;  /* 0xffffff1159547836 */ /* 0x000fe20000000000 */
[----:B------:R-:W-:Y:S01]  /*e1b0*/  I2FP.F32.S32 R56, R56 ;  /* 0x0000003800387245 */ /* 0x000fe20000201400 */
[----:B------:R-:W-:Y:S01]  /*e1c0*/  FFMA.FTZ R209, R87, -UR6, R209 ;  /* 0x8000000657d17c23 */ /* 0x000fe200080100d1 */
[----:B------:R-:W-:Y:S01]  /*e1d0*/  IMAD.IADD R103, R95, 0x1, -R88 ;  /* 0x000000015f677824 */ /* 0x000fe200078e0a58 */
[C---:B------:R-:W-:Y:S01]  /*e1e0*/  HMMA.16816.F32 R44, R236.reuse, R224, R44 ;  /* 0x000000e0ec2c723c */ /* 0x040fe2000000182c */
[C---:B------:R-:W-:Y:S02]  /*e1f0*/  IMAD.IADD R87, R3.reuse, 0x1, -R84 ;  /* 0x0000000103577824 */ /* 0x040fe400078e0a54 */
[----:B------:R-:W-:Y:S01]  /*e200*/  FFMA.FTZ R59, R56, -UR6, R59 ;  /* 0x80000006383b7c23 */ /* 0x000fe2000801003b */
[--C-:B------:R-:W-:Y:S01]  /*e210*/  IMAD.IADD R56, R3, 0x1, -R88.reuse ;  /* 0x0000000103387824 */ /* 0x100fe200078e0a58 */
[----:B------:R-:W-:Y:S01]  /*e220*/  IABS R103, R103 ;  /* 0x0000006700677213 */ /* 0x000fe20000000000 */
[C-C-:B------:R-:W-:Y:S01]  /*e230*/  IMAD.IADD R246, R86.reuse, 0x1, -R88.reuse ;  /* 0x0000000156f67824 */ /* 0x140fe200078e0a58 */
[----:B------:R-:W-:Y:S01]  /*e240*/  IABS R87, R87 ;  /* 0x0000005700577213 */ /* 0x000fe20000000000 */
[----:B------:R-:W-:Y:S01]  /*e250*/  IMAD.IADD R88, R85, 0x1, -R88 ;  /* 0x0000000155587824 */ /* 0x000fe200078e0a58 */
[----:B------:R-:W-:Y:S01]  /*e260*/  I2FP.F32.S32 R103, R103 ;  /* 0x0000006700677245 */ /* 0x000fe20000201400 */
[--C-:B------:R-:W-:Y:S01]  /*e270*/  IMAD.IADD R244, R86, 0x1, -R84.reuse ;  /* 0x0000000156f47824 */ /* 0x100fe200078e0a54 */
[----:B------:R-:W-:Y:S01]  /*e280*/  I2FP.F32.S32 R87, R87 ;  /* 0x0000005700577245 */ /* 0x000fe20000201400 */
[----:B------:R-:W-:Y:S01]  /*e290*/  IMAD.IADD R207, R95, 0x1, -R84 ;  /* 0x000000015fcf7824 */ /* 0x000fe200078e0a54 */
[----:B------:R-:W-:Y:S01]  /*e2a0*/  IABS R88, R88 ;  /* 0x0000005800587213 */ /* 0x000fe20000000000 */
[----:B------:R-:W-:Y:S01]  /*e2b0*/  FFMA.FTZ R103, R103, -UR6, R52 ;  /* 0x8000000667677c23 */ /* 0x000fe20008010034 */
[C---:B------:R-:W-:Y:S01]  /*e2c0*/  HMMA.16816.F32 R40, R236.reuse, R226, R40 ;  /* 0x000000e2ec28723c */ /* 0x040fe20000001828 */
[----:B------:R-:W-:Y:S01]  /*e2d0*/  FFMA.FTZ R52, R87, -UR6, R233 ;  /* 0x8000000657347c23 */ /* 0x000fe200080100e9 */
[----:B------:R-:W-:Y:S01]  /*e2e0*/  I2FP.F32.S32 R88, R88 ;  /* 0x0000005800587245 */ /* 0x000fe20000201400 */
[----:B------:R-:W-:Y:S01]  /*e2f0*/  VIADD R87, R89, 0xffffff18 ;  /* 0xffffff1859577836 */ /* 0x000fe20000000000 */
[----:B------:R-:W-:Y:S01]  /*e300*/  IABS R207, R207 ;  /* 0x000000cf00cf7213 */ /* 0x000fe20000000000 */
[----:B------:R-:W-:Y:S01]  /*e310*/  VIADD R227, R71, 0xffffff08 ;  /* 0xffffff0847e37836 */ /* 0x000fe20000000000 */
[----:B------:R-:W-:Y:S01]  /*e320*/  IABS R246, R246 ;  /* 0x000000f600f67213 */ /* 0x000fe20000000000 */
[----:B------:R-:W-:Y:S01]  /*e330*/  FFMA.FTZ R54, R88, -UR6, R54 ;  /* 0x8000000658367c23 */ /* 0x000fe20008010036 */
[----:B------:R-:W-:Y:S01]  /*e340*/  IMAD.IADD R88, R85, 0x1, -R84 ;  /* 0x0000000155587824 */ /* 0x000fe200078e0a54 */
[----:B------:R-:W-:Y:S01]  /*e350*/  I2FP.F32.S32 R207, R207 ;  /* 0x000000cf00cf7245 */ /* 0x000fe20000201400 */
[--C-:B------:R-:W-:Y:S01]  /*e360*/  IMAD.IADD R206, R86, 0x1, -R87.reuse ;  /* 0x0000000156ce7824 */ /* 0x100fe200078e0a57 */
[----:B------:R-:W-:Y:S01]  /*e370*/  HMMA.16816.F32 R36, R236, R220, R36 ;  /* 0x000000dcec24723c */ /* 0x000fe20000001824 */
[----:B------:R-:W-:Y:S01]  /*e380*/  IMAD.IADD R84, R3, 0x1, -R87 ;  /* 0x0000000103547824 */ /* 0x000fe200078e0a57 */
[----:B------:R-:W-:Y:S01]  /*e390*/  IABS R88, R88 ;  /* 0x0000005800587213 */ /* 0x000fe20000000000 */
[----:B------:R-:W-:Y:S01]  /*e3a0*/  FFMA.FTZ R207, R207, -UR6, R53 ;  /* 0x80000006cfcf7c23 */ /* 0x000fe20008010035 */
[----:B------:R-:W-:Y:S01]  /*e3b0*/  IABS R206, R206 ;  /* 0x000000ce00ce7213 */ /* 0x000fe20000000000 */
[----:B------:R-:W-:Y:S01]  /*e3c0*/  VIADD R220, R71, 0xffffff48 ;  /* 0xffffff4847dc7836 */ /* 0x000fe20000000000 */
[----:B------:R-:W-:-:S02]  /*e3d0*/  IABS R84, R84 ;  /* 0x0000005400547213 */ /* 0x000fc40000000000 */
[----:B------:R-:W-:Y:S01]  /*e3e0*/  I2FP.F32.S32 R206, R206 ;  /* 0x000000ce00ce7245 */ /* 0x000fe20000201400 */
[C---:B------:R-:W-:Y:S01]  /*e3f0*/  HMMA.16816.F32 R32, R236.reuse, R222, R32 ;  /* 0x000000deec20723c */ /* 0x040fe20000001820 */
[----:B------:R-:W-:Y:S01]  /*e400*/  I2FP.F32.S32 R84, R84 ;  /* 0x0000005400547245 */ /* 0x000fe20000201400 */
[----:B------:R-:W-:Y:S01]  /*e410*/  VIADD R223, R71, 0xffffff41 ;  /* 0xffffff4147df7836 */ /* 0x000fe20000000000 */
[----:B------:R-:W-:Y:S01]  /*e420*/  I2FP.F32.S32 R88, R88 ;  /* 0x0000005800587245 */ /* 0x000fe20000201400 */
[----:B------:R-:W-:Y:S01]  /*e430*/  FFMA.FTZ R206, R206, -UR6, R202 ;  /* 0x80000006cece7c23 */ /* 0x000fe200080100ca */
[----:B------:R-:W-:Y:S02]  /*e440*/  IMAD.IADD R202, R95, 0x1, -R87 ;  /* 0x000000015fca7824 */ /* 0x000fe400078e0a57 */
[----:B------:R-:W-:Y:S01]  /*e450*/  FFMA.FTZ R200, R84, -UR6, R200 ;  /* 0x8000000654c87c23 */ /* 0x000fe200080100c8 */
[----:B------:R-:W-:Y:S02]  /*e460*/  VIADD R84, R89, 0xffffff19 ;  /* 0xffffff1959547836 */ /* 0x000fe40000000000 */
[----:B------:R-:W-:Y:S01]  /*e470*/  FFMA.FTZ R55, R88, -UR6, R55 ;  /* 0x8000000658377c23 */ /* 0x000fe20008010037 */
[----:B------:R-:W-:Y:S01]  /*e480*/  IMAD.IADD R87, R85, 0x1, -R87 ;  /* 0x0000000155577824 */ /* 0x000fe200078e0a57 */
[----:B------:R-:W-:Y:S01]  /*e490*/  IABS R202, R202 ;  /* 0x000000ca00ca7213 */ /* 0x000fe20000000000 */
[--C-:B------:R-:W-:Y:S01]  /*e4a0*/  IMAD.IADD R219, R95, 0x1, -R84.reuse ;  /* 0x000000015fdb7824 */ /* 0x100fe200078e0a54 */
[----:B------:R-:W-:Y:S01]  /*e4b0*/  HMMA.16816.F32 R20, R236, R100, R20 ;  /* 0x00000064ec14723c */ /* 0x000fe20000001814 */
[--C-:B------:R-:W-:Y:S01]  /*e4c0*/  IMAD.IADD R53, R3, 0x1, -R84.reuse ;  /* 0x0000000103357824 */ /* 0x100fe200078e0a54 */
[----:B------:R-:W-:Y:S01]  /*e4d0*/  IABS R87, R87 ;  /* 0x0000005700577213 */ /* 0x000fe20000000000 */
[--C-:B------:R-:W-:Y:S01]  /*e4e0*/  IMAD.IADD R88, R86, 0x1, -R84.reuse ;  /* 0x0000000156587824 */ /* 0x100fe200078e0a54 */
[----:B------:R-:W-:Y:S01]  /*e4f0*/  IABS R219, R219 ;  /* 0x000000db00db7213 */ /* 0x000fe20000000000 */
[----:B------:R-:W-:Y:S01]  /*e500*/  IMAD.IADD R84, R85, 0x1, -R84 ;  /* 0x0000000155547824 */ /* 0x000fe200078e0a54 */
[----:B------:R-:W-:Y:S01]  /*e510*/  I2FP.F32.S32 R87, R87 ;  /* 0x0000005700577245 */ /* 0x000fe20000201400 */
[----:B------:R-:W-:Y:S01]  /*e520*/  VIADD R100, R89, 0xffffff49 ;  /* 0xffffff4959647836 */ /* 0x000fe20000000000 */
[----:B------:R-:W-:-:S02]  /*e530*/  I2FP.F32.S32 R219, R219 ;  /* 0x000000db00db7245 */ /* 0x000fc40000201400 */
[----:B------:R-:W-:Y:S01]  /*e540*/  I2FP.F32.S32 R202, R202 ;  /* 0x000000ca00ca7245 */ /* 0x000fe20000201400 */
[----:B------:R-:W-:Y:S01]  /*e550*/  FFMA.FTZ R50, R87, -UR6, R50 ;  /* 0x8000000657327c23 */ /* 0x000fe20008010032 */
[----:B------:R-:W-:Y:S02]  /*e560*/  VIADD R87, R89, 0xffffff20 ;  /* 0xffffff2059577836 */ /* 0x000fe40000000000 */
[----:B------:R-:W-:Y:S01]  /*e570*/  FFMA.FTZ R219, R219, -UR6, R49 ;  /* 0x80000006dbdb7c23 */ /* 0x000fe20008010031 */
[----:B------:R-:W-:Y:S01]  /*e580*/  IABS R53, R53 ;  /* 0x0000003500357213 */ /* 0x000fe20000000000 */
[----:B------:R-:W-:Y:S01]  /*e590*/  FFMA.FTZ R202, R202, -UR6, R48 ;  /* 0x80000006caca7c23 */ /* 0x000fe20008010030 */
[--C-:B------:R-:W-:Y:S01]  /*e5a0*/  IMAD.IADD R49, R85, 0x1, -R87.reuse ;  /* 0x0000000155317824 */ /* 0x100fe200078e0a57 */
[----:B------:R-:W-:Y:S01]  /*e5b0*/  IABS R88, R88 ;  /* 0x0000005800587213 */ /* 0x000fe20000000000 */
[----:B------:R-:W-:Y:S01]  /*e5c0*/  IMAD.IADD R221, R95, 0x1, -R87 ;  /* 0x000000015fdd7824 */ /* 0x000fe200078e0a57 */
[----:B------:R-:W-:-:S02]  /*e5d0*/  I2FP.F32.S32 R53, R53 ;  /* 0x0000003500357245 */ /* 0x000fc40000201400 */
[----:B------:R-:W-:Y:S02]  /*e5e0*/  IABS R49, R49 ;  /* 0x0000003100317213 */ /* 0x000fe40000000000 */
[----:B------:R-:W-:Y:S01]  /*e5f0*/  I2FP.F32.S32 R48, R88 ;  /* 0x0000005800307245 */ /* 0x000fe20000201400 */
[----:B------:R-:W-:Y:S01]  /*e600*/  FFMA.FTZ R53, R53, -UR6, R201 ;  /* 0x8000000635357c23 */ /* 0x000fe200080100c9 */
[----:B------:R-:W-:Y:S01]  /*e610*/  I2FP.F32.S32 R49, R49 ;  /* 0x0000003100317245 */ /* 0x000fe20000201400 */
[----:B------:R-:W-:Y:S01]  /*e620*/  VIADD R88, R89, 0xffffff59 ;  /* 0xffffff5959587836 */ /* 0x000fe20000000000 */
[----:B------:R-:W-:Y:S01]  /*e630*/  IABS R84, R84 ;  /* 0x0000005400547213 */ /* 0x000fe20000000000 */
[----:B------:R-:W-:Y:S01]  /*e640*/  FFMA.FTZ R201, R48, -UR6, R203 ;  /* 0x8000000630c97c23 */ /* 0x000fe200080100cb */
[--C-:B------:R-:W-:Y:S02]  /*e650*/  IMAD.IADD R48, R86, 0x1, -R87.reuse ;  /* 0x0000000156307824 */ /* 0x100fe400078e0a57 */
[----:B------:R-:W-:Y:S01]  /*e660*/  FFMA.FTZ R49, R49, -UR6, R46 ;  /* 0x8000000631317c23 */ /* 0x000fe2000801002e */
[----:B------:R-:W-:Y:S01]  /*e670*/  VIADD R46, R89, 0xffffff28 ;  /* 0xffffff28592e7836 */ /* 0x000fe20000000000 */
[----:B------:R-:W-:Y:S01]  /*e680*/  IABS R221, R221 ;  /* 0x000000dd00dd7213 */ /* 0x000fe20000000000 */
[----:B------:R-:W-:Y:S01]  /*e690*/  IMAD.IADD R203, R3, 0x1, -R87 ;  /* 0x0000000103cb7824 */ /* 0x000fe200078e0a57 */
[----:B------:R-:W-:Y:S01]  /*e6a0*/  IABS R48, R48 ;  /* 0x0000003000307213 */ /* 0x000fe20000000000 */
[----:B------:R-:W-:Y:S01]  /*e6b0*/  IMAD.IADD R245, R95, 0x1, -R46 ;  /* 0x000000015ff57824 */ /* 0x000fe200078e0a2e */
[----:B------:R-:W-:-:S02]  /*e6c0*/  I2FP.F32.S32 R84, R84 ;  /* 0x0000005400547245 */ /* 0x000fc40000201400 */
[----:B------:R-:W-:Y:S02]  /*e6d0*/  IABS R203, R203 ;  /* 0x000000cb00cb7213 */ /* 0x000fe40000000000 */
[----:B------:R-:W-:Y:S01]  /*e6e0*/  IABS R245, R245 ;  /* 0x000000f500f57213 */ /* 0x000fe20000000000 */
[----:B------:R-:W-:Y:S01]  /*e6f0*/  FFMA.FTZ R51, R84, -UR6, R51 ;  /* 0x8000000654337c23 */ /* 0x000fe20008010033 */
[----:B------:R-:W-:Y:S01]  /*e700*/  I2FP.F32.S32 R48, R48 ;  /* 0x0000003000307245 */ /* 0x000fe20000201400 */
[----:B------:R-:W-:Y:S01]  /*e710*/  IMAD.IADD R84, R3, 0x1, -R46 ;  /* 0x0000000103547824 */ /* 0x000fe200078e0a2e */
[----:B------:R-:W-:Y:S02]  /*e720*/  I2FP.F32.S32 R245, R245 ;  /* 0x000000f500f57245 */ /* 0x000fe40000201400 */
[----:B------:R-:W-:Y:S01]  /*e730*/  I2FP.F32.S32 R203, R203 ;  /* 0x000000cb00cb7245 */ /* 0x000fe20000201400 */
[----:B------:R-:W-:Y:S01]  /*e740*/  FFMA.FTZ R198, R48, -UR6, R198 ;  /* 0x8000000630c67c23 */ /* 0x000fe200080100c6 */
[----:B------:R-:W-:-:S02]  /*e750*/  VIADD R48, R89, 0xffffff21 ;  /* 0xffffff2159307836 */ /* 0x000fc40000000000 */
[----:B------:R-:W-:Y:S01]  /*e760*/  FFMA.FTZ R245, R245, -UR6, R40 ;  /* 0x80000006f5f57c23 */ /* 0x000fe20008010028 */
[----:B------:R-:W-:Y:S02]  /*e770*/  VIADD R40, R89, 0xffffff30 ;  /* 0xffffff3059287836 */ /* 0x000fe40000000000 */
[----:B------:R-:W-:Y:S01]  /*e780*/  FFMA.FTZ R203, R203, -UR6, R196 ;  /* 0x80000006cbcb7c23 */ /* 0x000fe200080100c4 */
[C---:B------:R-:W-:Y:S01]  /*e790*/  IMAD.IADD R196, R86.reuse, 0x1, -R48 ;  /* 0x0000000156c47824 */ /* 0x040fe200078e0a30 */
[----:B------:R-:W-:Y:S01]  /*e7a0*/  I2FP.F32.S32 R221, R221 ;  /* 0x000000dd00dd7245 */ /* 0x000fe20000201400 */
[----:B------:R-:W-:Y:S01]  /*e7b0*/  IMAD.IADD R212, R86, 0x1, -R40 ;  /* 0x0000000156d47824 */ /* 0x000fe200078e0a28 */
[----:B------:R-:W-:Y:S01]  /*e7c0*/  IABS R84, R84 ;  /* 0x0000005400547213 */ /* 0x000fe20000000000 */
[----:B------:R-:W-:Y:S01]  /*e7d0*/  IMAD.IADD R87, R95, 0x1, -R48 ;  /* 0x000000015f577824 */ /* 0x000fe200078e0a30 */
[----:B------:R-:W-:Y:S01]  /*e7e0*/  IABS R196, R196 ;  /* 0x000000c400c47213 */ /* 0x000fe20000000000 */
[----:B------:R-:W-:Y:S01]  /*e7f0*/  FFMA.FTZ R221, R221, -UR6, R44 ;  /* 0x80000006dddd7c23 */ /* 0x000fe2000801002c */
[----:B------:R-:W-:Y:S01]  /*e800*/  IABS R212, R212 ;  /* 0x000000d400d47213 */ /* 0x000fe20000000000 */
[--C-:B------:R-:W-:Y:S01]  /*e810*/  IMAD.IADD R44, R3, 0x1, -R48.reuse ;  /* 0x00000001032c7824 */ /* 0x100fe200078e0a30 */
[----:B------:R-:W-:Y:S01]  /*e820*/  IABS R87, R87 ;  /* 0x0000005700577213 */ /* 0x000fe20000000000 */
[----:B------:R-:W-:Y:S01]  /*e830*/  IMAD.IADD R48, R85, 0x1, -R48 ;  /* 0x0000000155307824 */ /* 0x000fe200078e0a30 */
[----:B------:R-:W-:Y:S01]  /*e840*/  I2FP.F32.S32 R212, R212 ;  /* 0x000000d400d47245 */ /* 0x000fe20000201400 */
[----:B------:R-:W-:Y:S01]  /*e850*/  IMAD.IADD R240, R95, 0x1, -R40 ;  /* 0x000000015ff07824 */ /* 0x000fe200078e0a28 */
[----:B------:R-:W-:-:S02]  /*e860*/  I2FP.F32.S32 R196, R196 ;  /* 0x000000c400c47245 */ /* 0x000fc40000201400 */
[----:B------:R-:W-:Y:S01]  /*e870*/  I2FP.F32.S32 R87, R87 ;  /* 0x0000005700577245 */ /* 0x000fe20000201400 */
[----:B------:R-:W-:Y:S01]  /*e880*/  FFMA.FTZ R212, R212, -UR6, R126 ;  /* 0x80000006d4d47c23 */ /* 0x000fe2000801007e */
[----:B------:R-:W-:Y:S02]  /*e890*/  IMAD.IADD R126, R85, 0x1, -R40 ;  /* 0x00000001557e7824 */ /* 0x000fe400078e0a28 */
[----:B------:R-:W-:Y:S01]  /*e8a0*/  FFMA.FTZ R196, R196, -UR6, R199 ;  /* 0x80000006c4c47c23 */ /* 0x000fe200080100c7 */
[----:B------:R-:W-:Y:S01]  /*e8b0*/  IABS R48, R48 ;  /* 0x0000003000307213 */ /* 0x000fe20000000000 */
[----:B------:R-:W-:Y:S01]  /*e8c0*/  FFMA.FTZ R199, R87, -UR6, R45 ;  /* 0x8000000657c77c23 */ /* 0x000fe2000801002d */
[C---:B------:R-:W-:Y:S01]  /*e8d0*/  VIADD R45, R89.reuse, 0xffffff29 ;  /* 0xffffff29592d7836 */ /* 0x040fe20000000000 */
[----:B------:R-:W-:Y:S01]  /*e8e0*/  IABS R126, R126 ;  /* 0x0000007e007e7213 */ /* 0x000fe20000000000 */
[----:B------:R-:W-:Y:S01]  /*e8f0*/  VIADD R87, R89, 0xffffff61 ;  /* 0xffffff6159577836 */ /* 0x000fe20000000000 */
[----:B------:R-:W-:Y:S01]  /*e900*/  I2FP.F32.S32 R84, R84 ;  /* 0x0000005400547245 */ /* 0x000fe20000201400 */
[----:B------:R-:W-:Y:S01]  /*e910*/  IMAD.IADD R241, R95, 0x1, -R45 ;  /* 0x000000015ff17824 */ /* 0x000fe200078e0a2d */
[----:B------:R-:W-:-:S02]  /*e920*/  I2FP.F32.S32 R126, R126 ;  /* 0x0000007e007e7245 */ /* 0x000fc40000201400 */
[----:B------:R-:W-:Y:S01]  /*e930*/  IABS R231, R231 ;  /* 0x000000e700e77213 */ /* 0x000fe20000000000 */
[----:B------:R-:W-:Y:S01]  /*e940*/  FFMA.FTZ R128, R84, -UR6, R128 ;  /* 0x8000000654807c23 */ /* 0x000fe20008010080 */
[----:B------:R-:W-:Y:S01]  /*e950*/  IABS R241, R241 ;  /* 0x000000f100f17213 */ /* 0x000fe20000000000 */
[----:B------:R-:W-:Y:S01]  /*e960*/  FFMA.FTZ R126, R126, -UR6, R38 ;  /* 0x800000067e7e7c23 */ /* 0x000fe20008010026 */
[----:B------:R-:W-:Y:S01]  /*e970*/  VIADD R38, R89, 0xffffff38 ;  /* 0xffffff3859267836 */ /* 0x000fe20000000000 */
[----:B------:R-:W-:Y:S01]  /*e980*/  IABS R240, R240 ;  /* 0x000000f000f07213 */ /* 0x000fe20000000000 */
[C---:B------:R-:W-:Y:S01]  /*e990*/  IMAD.IADD R84, R86.reuse, 0x1, -R46 ;  /* 0x0000000156547824 */ /* 0x040fe200078e0a2e */
[----:B------:R-:W-:Y:S01]  /*e9a0*/  I2FP.F32.S32 R241, R241 ;  /* 0x000000f100f17245 */ /* 0x000fe20000201400 */
[--C-:B------:R-:W-:Y:S01]  /*e9b0*/  IMAD.IADD R224, R3, 0x1, -R38.reuse ;  /* 0x0000000103e07824 */ /* 0x100fe200078e0a26 */
[----:B------:R-:W-:Y:S01]  /*e9c0*/  I2FP.F32.S32 R246, R246 ;  /* 0x000000f600f67245 */ /* 0x000fe20000201400 */
[--C-:B------:R-:W-:Y:S01]  /*e9d0*/  IMAD.IADD R222, R86, 0x1, -R38.reuse ;  /* 0x0000000156de7824 */ /* 0x100fe200078e0a26 */
[----:B------:R-:W-:Y:S01]  /*e9e0*/  I2FP.F32.S32 R48, R48 ;  /* 0x0000003000307245 */ /* 0x000fe20000201400 */
[--C-:B------:R-:W-:Y:S01]  /*e9f0*/  IMAD.IADD R238, R95, 0x1, -R38.reuse ;  /* 0x000000015fee7824 */ /* 0x100fe200078e0a26 */
[----:B------:R-:W-:Y:S01]  /*ea00*/  IABS R224, R224 ;  /* 0x000000e000e07213 */ /* 0x000fe20000000000 */
[----:B------:R-:W-:-:S02]  /*ea10*/  IMAD.IADD R38, R85, 0x1, -R38 ;  /* 0x0000000155267824 */ /* 0x000fc400078e0a26 */
[----:B------:R-:W-:Y:S01]  /*ea20*/  FFMA.FTZ R241, R241, -UR6, R41 ;  /* 0x80000006f1f17c23 */ /* 0x000fe20008010029 */
[----:B------:R-:W-:Y:S01]  /*ea30*/  VIADD R41, R89, 0xffffff31 ;  /* 0xffffff3159297836 */ /* 0x000fe20000000000 */
[----:B------:R-:W-:Y:S01]  /*ea40*/  I2FP.F32.S32 R224, R224 ;  /* 0x000000e000e07245 */ /* 0x000fe20000201400 */
[----:B------:R-:W-:Y:S01]  /*ea50*/  FFMA.FTZ R246, R246, -UR6, R234 ;  /* 0x80000006f6f67c23 */ /* 0x000fe200080100ea */
[----:B------:R-:W-:Y:S01]  /*ea60*/  IABS R38, R38 ;  /* 0x0000002600267213 */ /* 0x000fe20000000000 */
[--C-:B------:R-:W-:Y:S01]  /*ea70*/  IMAD.IADD R239, R95, 0x1, -R41.reuse ;  /* 0x000000015fef7824 */ /* 0x100fe200078e0a29 */
[----:B------:R-:W-:Y:S01]  /*ea80*/  IABS R238, R238 ;  /* 0x000000ee00ee7213 */ /* 0x000fe20000000000 */
[----:B------:R-:W-:Y:S01]  /*ea90*/  FFMA.FTZ R224, R224, -UR6, R120 ;  /* 0x80000006e0e07c23 */ /* 0x000fe20008010078 */
[----:B------:R-:W-:Y:S01]  /*eaa0*/  I2FP.F32.S32 R38, R38 ;  /* 0x0000002600267245 */ /* 0x000fe20000201400 */
[----:B------:R-:W-:Y:S01]  /*eab0*/  IMAD.IADD R218, R86, 0x1, -R41 ;  /* 0x0000000156da7824 */ /* 0x000fe200078e0a29 */
[----:B------:R-:W-:Y:S01]  /*eac0*/  I2FP.F32.S32 R238, R238 ;  /* 0x000000ee00ee7245 */ /* 0x000fe20000201400 */
[----:B------:R-:W-:Y:S01]  /*ead0*/  FFMA.FTZ R48, R48, -UR6, R47 ;  /* 0x8000000630307c23 */ /* 0x000fe2000801002f */
[----:B------:R-:W-:Y:S01]  /*eae0*/  IABS R239, R239 ;  /* 0x000000ef00ef7213 */ /* 0x000fe20000000000 */
[----:B------:R-:W-:Y:S01]  /*eaf0*/  FFMA.FTZ R120, R38, -UR6, R34 ;  /* 0x8000000626787c23 */ /* 0x000fe20008010022 */
[----:B------:R-:W-:-:S02]  /*eb00*/  VIADD R34, R89, 0xffffff40 ;  /* 0xffffff4059227836 */ /* 0x000fc40000000000 */
[----:B------:R-:W-:Y:S01]  /*eb10*/  FFMA.FTZ R238, R238, -UR6, R32 ;  /* 0x80000006eeee7c23 */ /* 0x000fe20008010020 */
[----:B------:R-:W-:Y:S01]  /*eb20*/  VIADD R32, R89, 0xffffff41 ;  /* 0xffffff4159207836 */ /* 0x000fe20000000000 */
[----:B------:R-:W-:Y:S01]  /*eb30*/  I2FP.F32.S32 R239, R239 ;  /* 0x000000ef00ef7245 */ /* 0x000fe20000201400 */
        /* <DEDUP_REMOVED lines=8> */
[----:B------:R-:W-:Y:S01]  /*ebc0*/  VIADD R37, R89, 0xffffff39 ;  /* 0xffffff3959257836 */ /* 0x000fe20000000000 */
[----:B------:R-:W-:Y:S01]  /*ebd0*/  I2FP.F32.S32 R237, R237 ;  /* 0x000000ed00ed7245 */ /* 0x000fe20000201400 */
[----:B------:R-:W-:Y:S01]  /*ebe0*/  IMAD.IADD R47, R85, 0x1, -R46 ;  /* 0x00000001552f7824 */ /* 0x000fe200078e0a2e */
[----:B------:R-:W-:Y:S01]  /*ebf0*/  IABS R233, R233 ;  /* 0x000000e900e97213 */ /* 0x000fe20000000000 */
[----:B------:R-:W-:Y:S01]  /*ec00*/  IMAD.IADD R234, R3, 0x1, -R32 ;  /* 0x0000000103ea7824 */ /* 0x000fe200078e0a20 */
[----:B------:R-:W-:Y:S01]  /*ec10*/  I2FP.F32.S32 R236, R236 ;  /* 0x000000ec00ec7245 */ /* 0x000fe20000201400 */
[----:B------:R-:W-:Y:S01]  /*ec20*/  FFMA.FTZ R237, R237, -UR6, R118 ;  /* 0x80000006eded7c23 */ /* 0x000fe20008010076 */
[----:B------:R-:W-:Y:S01]  /*ec30*/  IMAD.IADD R118, R85, 0x1, -R34 ;  /* 0x0000000155767824 */ /* 0x000fe200078e0a22 */
[----:B------:R-:W-:Y:S01]  /*ec40*/  I2FP.F32.S32 R233, R233 ;  /* 0x000000e900e97245 */ /* 0x000fe20000201400 */
[----:B------:R-:W-:-:S02]  /*ec50*/  IMAD.IADD R243, R86, 0x1, -R32 ;  /* 0x0000000156f37824 */ /* 0x000fc400078e0a20 */
[----:B------:R-:W-:Y:S01]  /*ec60*/  FFMA.FTZ R236, R236, -UR6, R29 ;  /* 0x80000006ecec7c23 */ /* 0x000fe2000801001d */
[----:B------:R-:W-:Y:S01]  /*ec70*/  IMAD.IADD R101, R85, 0x1, -R32 ;  /* 0x0000000155657824 */ /* 0x000fe200078e0a20 */
[----:B------:R-:W-:Y:S01]  /*ec80*/  IABS R118, R118 ;  /* 0x0000007600767213 */ /* 0x000fe20000000000 */
[----:B------:R-:W-:Y:S02]  /*ec90*/  IMAD.IADD R225, R95, 0x1, -R37 ;  /* 0x000000015fe17824 */ /* 0x000fe400078e0a25 */
[----:B------:R-:W-:Y:S01]  /*eca0*/  FFMA.FTZ R231, R231, -UR6, R211 ;  /* 0x80000006e7e77c23 */ /* 0x000fe200080100d3 */
[----:B------:R-:W-:Y:S01]  /*ecb0*/  VIADD R29, R89, 0xffffff51 ;  /* 0xffffff51591d7836 */ /* 0x000fe20000000000 */
[----:B------:R-:W-:Y:S01]  /*ecc0*/  IABS R84, R84 ;  /* 0x0000005400547213 */ /* 0x000fe20000000000 */
[----:B------:R-:W-:Y:S02]  /*ecd0*/  IMAD.IADD R32, R86, 0x1, -R100 ;  /* 0x0000000156207824 */ /* 0x000fe400078e0a64 */
[----:B------:R-:W-:Y:S01]  /*ece0*/  FFMA.FTZ R240, R240, -UR6, R36 ;  /* 0x80000006f0f07c23 */ /* 0x000fe20008010024 */
[----:B------:R-:W-:Y:S01]  /*ecf0*/  IABS R218, R218 ;  /* 0x000000da00da7213 */ /* 0x000fe20000000000 */
[C---:B------:R-:W-:Y:S01]  /*ed00*/  IMAD.IADD R211, R3.reuse, 0x1, -R40 ;  /* 0x0000000103d37824 */ /* 0x040fe200078e0a28 */
[----:B------:R-:W-:Y:S01]  /*ed10*/  I2FP.F32.S32 R118, R118 ;  /* 0x0000007600767245 */ /* 0x000fe20000201400 */
[----:B------:R-:W-:-:S02]  /*ed20*/  IMAD.IADD R36, R3, 0x1, -R41 ;  /* 0x0000000103247824 */ /* 0x000fc400078e0a29 */
[----:B------:R-:W-:Y:S01]  /*ed30*/  FFMA.FTZ R233, R233, -UR6, R28 ;  /* 0x80000006e9e97c23 */ /* 0x000fe2000801001c */
[----:B------:R-:W-:Y:S01]  /*ed40*/  IMAD.IADD R40, R85, 0x1, -R41 ;  /* 0x0000000155287824 */ /* 0x000fe200078e0a29 */
[----:B------:R-:W-:Y:S01]  /*ed50*/  IABS R47, R47 ;  /* 0x0000002f002f7213 */ /* 0x000fe20000000000 */
[----:B------:R-:W-:Y:S01]  /*ed60*/  IMAD.IADD R28, R86, 0x1, -R29 ;  /* 0x00000001561c7824 */ /* 0x000fe200078e0a1d */
        /* <DEDUP_REMOVED lines=8> */
[----:B------:R-:W-:Y:S01]  /*edf0*/  IABS R36, R36 ;  /* 0x0000002400247213 */ /* 0x000fe20000000000 */
[C---:B------:R-:W-:Y:S01]  /*ee00*/  VIADD R127, R89.reuse, 0xffffff48 ;  /* 0xffffff48597f7836 */ /* 0x040fe20000000000 */
[----:B------:R-:W-:Y:S01]  /*ee10*/  I2FP.F32.S32 R47, R47 ;  /* 0x0000002f002f7245 */ /* 0x000fe20000201400 */
[----:B------:R-:W-:Y:S01]  /*ee20*/  VIADD R84, R89, 0xffffff60 ;  /* 0xffffff6059547836 */ /* 0x000fe20000000000 */
[----:B------:R-:W-:Y:S01]  /*ee30*/  IABS R40, R40 ;  /* 0x0000002800287213 */ /* 0x000fe20000000000 */
[--C-:B------:R-:W-:Y:S01]  /*ee40*/  IMAD.IADD R46, R3, 0x1, -R45.reuse ;  /* 0x00000001032e7824 */ /* 0x100fe200078e0a2d */
[----:B------:R-:W-:Y:S01]  /*ee50*/  I2FP.F32.S32 R225, R225 ;  /* 0x000000e100e17245 */ /* 0x000fe20000201400 */
[----:B------:R-:W-:Y:S01]  /*ee60*/  FFMA.FTZ R47, R47, -UR6, R42 ;  /* 0x800000062f2f7c23 */ /* 0x000fe2000801002a */
[----:B------:R-:W-:Y:S01]  /*ee70*/  IABS R28, R28 ;  /* 0x0000001c001c7213 */ /* 0x000fe20000000000 */
[----:B------:R-:W-:Y:S01]  /*ee80*/  IMAD.IADD R42, R85, 0x1, -R45 ;  /* 0x00000001552a7824 */ /* 0x000fe200078e0a2d */
[----:B------:R-:W-:Y:S01]  /*ee90*/  I2FP.F32.S32 R32, R32 ;  /* 0x0000002000207245 */ /* 0x000fe20000201400 */
[----:B------:R-:W-:Y:S01]  /*eea0*/  FFMA.FTZ R225, R225, -UR6, R33 ;  /* 0x80000006e1e17c23 */ /* 0x000fe20008010021 */
[----:B------:R-:W-:Y:S01]  /*eeb0*/  I2FP.F32.S32 R36, R36 ;  /* 0x0000002400247245 */ /* 0x000fe20000201400 */
[----:B------:R-:W-:Y:S01]  /*eec0*/  IMAD.IADD R33, R86, 0x1, -R127 ;  /* 0x0000000156217824 */ /* 0x000fe200078e0a7f */
[----:B------:R-:W-:Y:S01]  /*eed0*/  I2FP.F32.S32 R40, R40 ;  /* 0x0000002800287245 */ /* 0x000fe20000201400 */
[----:B------:R-:W-:Y:S01]  /*eee0*/  FFMA.FTZ R115, R32, -UR6, R115 ;  /* 0x8000000620737c23 */ /* 0x000fe20008010073 */
[----:B------:R-:W-:Y:S01]  /*eef0*/  IABS R91, R91 ;  /* 0x0000005b005b7213 */ /* 0x000fe20000000000 */
[----:B------:R-:W-:Y:S01]  /*ef00*/  IMAD.IADD R32, R86, 0x1, -R84 ;  /* 0x0000000156207824 */ /* 0x000fe200078e0a54 */
[----:B------:R-:W-:Y:S01]  /*ef10*/  IABS R56, R56 ;  /* 0x0000003800387213 */ /* 0x000fe20000000000 */
[----:B------:R-:W-:Y:S01]  /*ef20*/  FFMA.FTZ R36, R36, -UR6, R125 ;  /* 0x8000000624247c23 */ /* 0x000fe2000801007d */
[----:B------:R-:W-:Y:S01]  /*ef30*/  IABS R101, R101 ;  /* 0x0000006500657213 */ /* 0x000fe20000000000 */
[----:B------:R-:W-:Y:S01]  /*ef40*/  FFMA.FTZ R125, R40, -UR6, R39 ;  /* 0x80000006287d7c23 */ /* 0x000fe20008010027 */
[----:B------:R-:W-:Y:S01]  /*ef50*/  IABS R30, R30 ;  /* 0x0000001e001e7213 */ /* 0x000fe20000000000 */
[----:B------:R-:W-:Y:S01]  /*ef60*/  IMAD.IADD R228, R3, 0x1, -R34 ;  /* 0x0000000103e47824 */ /* 0x000fe200078e0a22 */
[----:B------:R-:W-:Y:S01]  /*ef70*/  I2FP.F32.S32 R28, R28 ;  /* 0x0000001c001c7245 */ /* 0x000fe20000201400 */
[----:B------:R-:W-:Y:S01]  /*ef80*/  VIADD R40, R71, 0xffffff19 ;  /* 0xffffff1947287836 */ /* 0x000fe20000000000 */
[----:B------:R-:W-:Y:S01]  /*ef90*/  I2FP.F32.S32 R91, R91 ;  /* 0x0000005b005b7245 */ /* 0x000fe20000201400 */
[----:B------:R-:W-:Y:S01]  /*efa0*/  IMAD.IADD R226, R3, 0x1, -R37 ;  /* 0x0000000103e27824 */ /* 0x000fe200078e0a25 */
[----:B------:R-:W-:Y:S01]  /*efb0*/  I2FP.F32.S32 R56, R56 ;  /* 0x0000003800387245 */ /* 0x000fe20000201400 */
[----:B------:R-:W-:Y:S01]  /*efc0*/  FFMA.FTZ R39, R28, -UR6, R111 ;  /* 0x800000061c277c23 */ /* 0x000fe2000801006f */
[----:B------:R-:W-:Y:S01]  /*efd0*/  I2FP.F32.S32 R101, R101 ;  /* 0x0000006500657245 */ /* 0x000fe20000201400 */
[----:B------:R-:W-:Y:S01]  /*efe0*/  VIADD R28, R89, 0xffffff68 ;  /* 0xffffff68591c7836 */ /* 0x000fe20000000000 */
[----:B------:R-:W-:Y:S01]  /*eff0*/  I2FP.F32.S32 R30, R30 ;  /* 0x0000001e001e7245 */ /* 0x000fe20000201400 */
[----:B------:R-:W-:Y:S01]  /*f000*/  FFMA.FTZ R213, R91, -UR6, R213 ;  /* 0x800000065bd57c23 */ /* 0x000fe200080100d5 */
[----:B------:R-:W-:Y:S01]  /*f010*/  IABS R42, R42 ;  /* 0x0000002a002a7213 */ /* 0x000fe20000000000 */
[----:B------:R-:W-:Y:S01]  /*f020*/  FFMA.FTZ R56, R56, -UR6, R232 ;  /* 0x8000000638387c23 */ /* 0x000fe200080100e8 */
[----:B------:R-:W-:Y:S01]  /*f030*/  IABS R33, R33 ;  /* 0x0000002100217213 */ /* 0x000fe20000000000 */
[----:B------:R-:W-:Y:S01]  /*f040*/  FFMA.FTZ R101, R101, -UR6, R31 ;  /* 0x8000000665657c23 */ /* 0x000fe2000801001f */
[----:B------:R-:W-:Y:S01]  /*f050*/  IABS R32, R32 ;  /* 0x0000002000207213 */ /* 0x000fe20000000000 */
[----:B------:R-:W-:Y:S01]  /*f060*/  FFMA.FTZ R110, R30, -UR6, R110 ;  /* 0x800000061e6e7c23 */ /* 0x000fe2000801006e */
[----:B------:R-:W-:Y:S01]  /*f070*/  IABS R211, R211 ;  /* 0x000000d300d37213 */ /* 0x000fe20000000000 */
[C---:B------:R-:W-:Y:S01]  /*f080*/  IMAD.IADD R232, R86.reuse, 0x1, -R37 ;  /* 0x0000000156e87824 */ /* 0x040fe200078e0a25 */
[----:B------:R-:W-:Y:S01]  /*f090*/  I2FP.F32.S32 R42, R42 ;  /* 0x0000002a002a7245 */ /* 0x000fe20000201400 */
[----:B------:R-:W-:Y:S01]  /*f0a0*/  VIADD R91, R89, 0xffffff58 ;  /* 0xffffff58595b7836 */ /* 0x000fe20000000000 */
[----:B------:R-:W-:Y:S01]  /*f0b0*/  I2FP.F32.S32 R33, R33 ;  /* 0x0000002100217245 */ /* 0x000fe20000201400 */
[C---:B------:R-:W-:Y:S01]  /*f0c0*/  IMAD.IADD R31, R86.reuse, 0x1, -R87 ;  /* 0x00000001561f7824 */ /* 0x040fe200078e0a57 */
[----:B------:R-:W-:Y:S01]  /*f0d0*/  I2FP.F32.S32 R32, R32 ;  /* 0x0000002000207245 */ /* 0x000fe20000201400 */
[C---:B------:R-:W-:Y:S01]  /*f0e0*/  IMAD.IADD R30, R86.reuse, 0x1, -R28 ;  /* 0x00000001561e7824 */ /* 0x040fe200078e0a1c */
[----:B------:R-:W-:Y:S01]  /*f0f0*/  I2FP.F32.S32 R211, R211 ;  /* 0x000000d300d37245 */ /* 0x000fe20000201400 */
[----:B------:R-:W-:-:S02]  /*f100*/  IMAD.IADD R34, R86, 0x1, -R91 ;  /* 0x0000000156227824 */ /* 0x000fc400078e0a5b */
[----:B------:R-:W-:Y:S01]  /*f110*/  FFMA.FTZ R42, R42, -UR6, R43 ;  /* 0x800000062a2a7c23 */ /* 0x000fe2000801002b */
[----:B------:R-:W-:Y:S01]  /*f120*/  IABS R232, R232 ;  /* 0x000000e800e87213 */ /* 0x000fe20000000000 */
[----:B------:R-:W-:Y:S01]  /*f130*/  FFMA.FTZ R114, R33, -UR6, R114 ;  /* 0x8000000621727c23 */ /* 0x000fe20008010072 */
[----:B------:R-:W-:Y:S01]  /*f140*/  IABS R31, R31 ;  /* 0x0000001f001f7213 */ /* 0x000fe20000000000 */
[----:B------:R-:W-:Y:S01]  /*f150*/  FFMA.FTZ R43, R32, -UR6, R82 ;  /* 0x80000006202b7c23 */ /* 0x000fe20008010052 */
[----:B------:R-:W-:Y:S01]  /*f160*/  IABS R30, R30 ;  /* 0x0000001e001e7213 */ /* 0x000fe20000000000 */
[C---:B------:R-:W-:Y:S01]  /*f170*/  IMAD.IADD R33, R86.reuse, 0x1, -R88 ;  /* 0x0000000156217824 */ /* 0x040fe200078e0a58 */
[----:B------:R-:W-:Y:S01]  /*f180*/  IABS R46, R46 ;  /* 0x0000002e002e7213 */ /* 0x000fe20000000000 */
[----:B------:R-:W-:Y:S02]  /*f190*/  VIADD R82, R89, 0xffffff70 ;  /* 0xffffff7059527836 */ /* 0x000fe40000000000 */
[----:B------:R-:W-:Y:S01]  /*f1a0*/  FFMA.FTZ R211, R211, -UR6, R124 ;  /* 0x80000006d3d37c23 */ /* 0x000fe2000801007c */
[----:B------:R-:W-:Y:S01]  /*f1b0*/  I2FP.F32.S32 R232, R232 ;  /* 0x000000e800e87245 */ /* 0x000fe20000201400 */
[----:B------:R-:W-:Y:S01]  /*f1c0*/  IMAD.IADD R124, R85, 0x1, -R37 ;  /* 0x00000001557c7824 */ /* 0x000fe200078e0a25 */
[----:B------:R-:W-:Y:S01]  /*f1d0*/  IABS R34, R34 ;  /* 0x0000002200227213 */ /* 0x000fe20000000000 */
[----:B------:R-:W-:Y:S01]  /*f1e0*/  IMAD.IADD R250, R86, 0x1, -R82 ;  /* 0x0000000156fa7824 */ /* 0x000fe200078e0a52 */
[----:B------:R-:W-:Y:S01]  /*f1f0*/  I2FP.F32.S32 R31, R31 ;  /* 0x0000001f001f7245 */ /* 0x000fe20000201400 */
[----:B------:R-:W-:Y:S01]  /*f200*/  FFMA.FTZ R232, R232, -UR6, R123 ;  /* 0x80000006e8e87c23 */ /* 0x000fe2000801007b */
[----:B------:R-:W-:Y:S01]  /*f210*/  I2FP.F32.S32 R30, R30 ;  /* 0x0000001e001e7245 */ /* 0x000fe20000201400 */
[----:B------:R-:W-:Y:S01]  /*f220*/  VIADD R123, R71, 0xffffff18 ;  /* 0xffffff18477b7836 */ /* 0x000fe20000000000 */
[----:B------:R-:W-:Y:S01]  /*f230*/  IABS R60, R60 ;  /* 0x0000003c003c7213 */ /* 0x000fe20000000000 */
[----:B------:R-:W-:Y:S01]  /*f240*/  FFMA.FTZ R248, R31, -UR6, R83 ;  /* 0x800000061ff87c23 */ /* 0x000fe20008010053 */
[----:B------:R-:W-:Y:S01]  /*f250*/  IABS R222, R222 ;  /* 0x000000de00de7213 */ /* 0x000fe20000000000 */
[----:B------:R-:W-:Y:S01]  /*f260*/  FFMA.FTZ R70, R30, -UR6, R78 ;  /* 0x800000061e467c23 */ /* 0x000fe2000801004e */
[----:B------:R-:W-:Y:S01]  /*f270*/  I2FP.F32.S32 R46, R46 ;  /* 0x0000002e002e7245 */ /* 0x000fe20000201400 */
[----:B------:R-:W-:Y:S01]  /*f280*/  VIADD R31, R89, 0xffffff69 ;  /* 0xffffff69591f7836 */ /* 0x000fe20000000000 */
[----:B------:R-:W-:Y:S01]  /*f290*/  IABS R33, R33 ;  /* 0x0000002100217213 */ /* 0x000fe20000000000 */
[----:B------:R-:W-:Y:S01]  /*f2a0*/  VIADD R41, R71, 0xffffff20 ;  /* 0xffffff2047297836 */ /* 0x000fe20000000000 */
[----:B------:R-:W-:Y:S01]  /*f2b0*/  I2FP.F32.S32 R34, R34 ;  /* 0x0000002200227245 */ /* 0x000fe20000201400 */
[----:B------:R-:W-:Y:S01]  /*f2c0*/  FFMA.FTZ R129, R46, -UR6, R129 ;  /* 0x800000062e817c23 */ /* 0x000fe20008010081 */
[----:B------:R-:W-:Y:S01]  /*f2d0*/  ISETP.GT.AND P3, PT, R252, R2, PT ;  /* 0x00000002fc00720c */ /* 0x000fe20003f64270 */
[----:B------:R-:W-:Y:S01]  /*f2e0*/  VIADD R30, R89, 0xffffff79 ;  /* 0xffffff79591e7836 */ /* 0x000fe20000000000 */
[----:B------:R-:W-:Y:S01]  /*f2f0*/  I2FP.F32.S32 R60, R60 ;  /* 0x0000003c003c7245 */ /* 0x000fe20000201400 */
[----:B------:R-:W-:Y:S01]  /*f300*/  FFMA.FTZ R46, R34, -UR6, R98 ;  /* 0x80000006222e7c23 */ /* 0x000fe20008010062 */
[----:B------:R-:W-:Y:S01]  /*f310*/  I2FP.F32.S32 R222, R222 ;  /* 0x000000de00de7245 */ /* 0x000fe20000201400 */
[----:B------:R-:W-:Y:S01]  /*f320*/  IMAD.IADD R34, R86, 0x1, -R31 ;  /* 0x0000000156227824 */ /* 0x000fe200078e0a1f */
[----:B------:R-:W-:Y:S01]  /*f330*/  IABS R124, R124 ;  /* 0x0000007c007c7213 */ /* 0x000fe20000000000 */
[----:B------:R-:W-:Y:S01]  /*f340*/  FFMA.FTZ R60, R60, -UR6, R208 ;  /* 0x800000063c3c7c23 */ /* 0x000fe200080100d0 */
[----:B------:R-:W-:Y:S01]  /*f350*/  ISETP.GT.AND P1, PT, R252, R249, PT ;  /* 0x000000f9fc00720c */ /* 0x000fe20003f24270 */
[----:B------:R-:W-:Y:S01]  /*f360*/  IMAD.IADD R208, R86, 0x1, -R45 ;  /* 0x0000000156d07824 */ /* 0x000fe200078e0a2d */
[----:B------:R-:W-:Y:S01]  /*f370*/  I2FP.F32.S32 R33, R33 ;  /* 0x0000002100217245 */ /* 0x000fe20000201400 */
[----:B------:R-:W-:Y:S01]  /*f380*/  FFMA.FTZ R222, R222, -UR6, R122 ;  /* 0x80000006dede7c23 */ /* 0x000fe2000801007a */
[----:B------:R-:W-:Y:S01]  /*f390*/  IABS R250, R250 ;  /* 0x000000fa00fa7213 */ /* 0x000fe20000000000 */
[----:B------:R-:W-:Y:S01]  /*f3a0*/  VIADD R122, R71, 0xffffff21 ;  /* 0xffffff21477a7836 */ /* 0x000fe20000000000 */
[----:B------:R-:W-:Y:S01]  /*f3b0*/  ISETP.GT.AND P6, PT, R252, R227, PT ;  /* 0x000000e3fc00720c */ /* 0x000fe20003fc4270 */
[----:B------:R-:W-:Y:S01]  /*f3c0*/  FFMA.FTZ R45, R33, -UR6, R99 ;  /* 0x80000006212d7c23 */ /* 0x000fe20008010063 */
[----:B------:R-:W-:Y:S01]  /*f3d0*/  FSEL R2, R214, -INF , !P3 ;  /* 0xff800000d6027808 */ /* 0x000fe20005800000 */
[----:B------:R-:W-:Y:S01]  /*f3e0*/  IMAD.MOV.U32 R214, RZ, RZ, R70 ;  /* 0x000000ffffd67224 */ /* 0x000fe200078e0046 */
[----:B------:R-:W-:Y:S01]  /*f3f0*/  I2FP.F32.S32 R124, R124 ;  /* 0x0000007c007c7245 */ /* 0x000fe20000201400 */
[----:B------:R-:W-:Y:S01]  /*f400*/  VIADD R33, R89, 0xffffff78 ;  /* 0xffffff7859217836 */ /* 0x000fe20000000000 */
[----:B------:R-:W-:Y:S01]  /*f410*/  ISETP.GT.AND P5, PT, R252, R229, PT ;  /* 0x000000e5fc00720c */ /* 0x000fe20003fa4270 */
[----:B------:R-:W-:Y:S01]  /*f420*/  VIADD R78, R71, 0xffffff30 ;  /* 0xffffff30474e7836 */ /* 0x000fe20000000000 */
[----:B------:R-:W-:Y:S01]  /*f430*/  FSEL R70, R215, -INF , !P1 ;  /* 0xff800000d7467808 */ /* 0x000fe20004800000 */
[----:B------:R-:W-:Y:S01]  /*f440*/  IMAD.MOV.U32 R215, RZ, RZ, R248 ;  /* 0x000000ffffd77224 */ /* 0x000fe200078e00f8 */
[----:B------:R-:W-:Y:S01]  /*f450*/  I2FP.F32.S32 R250, R250 ;  /* 0x000000fa00fa7245 */ /* 0x000fe20000201400 */
[----:B------:R-:W-:Y:S01]  /*f460*/  FFMA.FTZ R124, R124, -UR6, R35 ;  /* 0x800000067c7c7c23 */ /* 0x000fe20008010023 */
[----:B------:R-:W-:Y:S01]  /*f470*/  ISETP.GT.AND P1, PT, R252, R123, PT ;  /* 0x0000007bfc00720c */ /* 0x000fe20003f24270 */
[----:B------:R-:W-:Y:S01]  /*f480*/  VIADD R35, R89, 0xffffff71 ;  /* 0xffffff7159237836 */ /* 0x000fe20000000000 */
[----:B------:R-:W-:Y:S01]  /*f490*/  IABS R44, R44 ;  /* 0x0000002c002c7213 */ /* 0x000fe20000000000 */
[----:B------:R-:W-:Y:S01]  /*f4a0*/  FFMA.FTZ R250, R250, -UR6, R74 ;  /* 0x80000006fafa7c23 */ /* 0x000fe2000801004a */
[----:B------:R-:W-:Y:S01]  /*f4b0*/  ISETP.GT.AND P2, PT, R252, R230, PT ;  /* 0x000000e6fc00720c */ /* 0x000fe20003f44270 */
[----:B------:R-:W-:Y:S01]  /*f4c0*/  VIADD R74, R71, 0xffffff38 ;  /* 0xffffff38474a7836 */ /* 0x000fe20000000000 */
[----:B------:R-:W-:Y:S01]  /*f4d0*/  FSEL R248, R210, -INF , !P6 ;  /* 0xff800000d2f87808 */ /* 0x000fe20007000000 */
[----:B------:R-:W-:Y:S01]  /*f4e0*/  IMAD.MOV.U32 R210, RZ, RZ, R43 ;  /* 0x000000ffffd27224 */ /* 0x000fe200078e002b */
[----:B------:R-:W-:Y:S01]  /*f4f0*/  ISETP.GT.AND P6, PT, R252, R40, PT ;  /* 0x00000028fc00720c */ /* 0x000fe20003fc4270 */
[C---:B------:R-:W-:Y:S01]  /*f500*/  IMAD.IADD R217, R86.reuse, 0x1, -R35 ;  /* 0x0000000156d97824 */ /* 0x040fe200078e0a23 */
[----:B------:R-:W-:Y:S01]  /*f510*/  IABS R244, R244 ;  /* 0x000000f400f47213 */ /* 0x000fe20000000000 */
[C---:B------:R-:W-:Y:S01]  /*f520*/  IMAD.IADD R32, R86.reuse, 0x1, -R33 ;  /* 0x0000000156207824 */ /* 0x040fe200078e0a21 */
[----:B------:R-:W-:Y:S01]  /*f530*/  IABS R226, R226 ;  /* 0x000000e200e27213 */ /* 0x000fe20000000000 */
[----:B------:R-:W-:Y:S01]  /*f540*/  IMAD.IADD R247, R86, 0x1, -R30 ;  /* 0x0000000156f77824 */ /* 0x000fe200078e0a1e */
[----:B------:R-:W-:Y:S01]  /*f550*/  FSEL R231, R231, -INF , !P5 ;  /* 0xff800000e7e77808 */ /* 0x000fe20006800000 */
[----:B------:R-:W-:Y:S01]  /*f560*/  IMAD.MOV.U32 R111, RZ, RZ, R115 ;  /* 0x000000ffff6f7224 */ /* 0x000fe200078e0073 */
[----:B------:R-:W-:Y:S01]  /*f570*/  IABS R234, R234 ;  /* 0x000000ea00ea7213 */ /* 0x000fe20000000000 */
[C---:B------:R-:W-:Y:S01]  /*f580*/  VIADD R98, R71.reuse, 0xffffff58 ;  /* 0xffffff5847627836 */ /* 0x040fe20000000000 */
[----:B------:R-:W-:Y:S01]  /*f590*/  IABS R34, R34 ;  /* 0x0000002200227213 */ /* 0x000fe20000000000 */
[C---:B------:R-:W-:Y:S01]  /*f5a0*/  VIADD R99, R71.reuse, 0xffffff51 ;  /* 0xffffff5147637836 */ /* 0x040fe20000000000 */
[----:B------:R-:W-:Y:S01]  /*f5b0*/  ISETP.GT.AND P5, PT, R252, R41, PT ;  /* 0x00000029fc00720c */ /* 0x000fe20003fa4270 */
[C---:B------:R-:W-:Y:S01]  /*f5c0*/  VIADD R89, R71.reuse, 0xffffff61 ;  /* 0xffffff6147597836 */ /* 0x040fe20000000000 */
[----:B------:R-:W-:Y:S01]  /*f5d0*/  FSEL R43, R206, -INF , !P1 ;  /* 0xff800000ce2b7808 */ /* 0x000fe20004800000 */
[----:B------:R-:W-:Y:S01]  /*f5e0*/  IMAD.MOV.U32 R206, RZ, RZ, R45 ;  /* 0x000000ffffce7224 */ /* 0x000fe200078e002d */
[----:B------:R-:W-:Y:S01]  /*f5f0*/  I2FP.F32.S32 R44, R44 ;  /* 0x0000002c002c7245 */ /* 0x000fe20000201400 */
[C---:B------:R-:W-:Y:S01]  /*f600*/  VIADD R83, R71.reuse, 0xffffff68 ;  /* 0xffffff6847537836 */ /* 0x040fe20000000000 */
[----:B------:R-:W-:Y:S01]  /*f610*/  IABS R243, R243 ;  /* 0x000000f300f37213 */ /* 0x000fe20000000000 */
[C---:B------:R-:W-:Y:S01]  /*f620*/  VIADD R86, R71.reuse, 0xffffff69 ;  /* 0xffffff6947567836 */ /* 0x040fe20000000000 */
[----:B------:R-:W-:Y:S01]  /*f630*/  FSEL R246, R246, -INF , !P2 ;  /* 0xff800000f6f67808 */ /* 0x000fe20005000000 */
[----:B------:R-:W-:Y:S01]  /*f640*/  FFMA.FTZ R44, R44, -UR6, R197 ;  /* 0x800000062c2c7c23 */ /* 0x000fe200080100c5 */
[----:B------:R-:W-:Y:S01]  /*f650*/  ISETP.GT.AND P2, PT, R252, R122, PT ;  /* 0x0000007afc00720c */ /* 0x000fe20003f44270 */
[----:B------:R-:W-:Y:S01]  /*f660*/  VIADD R197, R71, 0xffffff49 ;  /* 0xffffff4947c57836 */ /* 0x000fe20000000000 */
[----:B------:R-:W-:Y:S01]  /*f670*/  FSEL R45, R201, -INF , !P6 ;  /* 0xff800000c92d7808 */ /* 0x000fe20007000000 */
[----:B------:R-:W-:Y:S01]  /*f680*/  IMAD.MOV.U32 R201, RZ, RZ, R46 ;  /* 0x000000ffffc97224 */ /* 0x000fe200078e002e */
[----:B------:R-:W-:-:S02]  /*f690*/  I2FP.F32.S32 R244, R244 ;  /* 0x000000f400f47245 */ /* 0x000fc40000201400 */
[----:B------:R-:W-:Y:S02]  /*f6a0*/  I2FP.F32.S32 R226, R226 ;  /* 0x000000e200e27245 */ /* 0x000fe40000201400 */
[----:B------:R-:W-:Y:S01]  /*f6b0*/  I2FP.F32.S32 R234, R234 ;  /* 0x000000ea00ea7245 */ /* 0x000fe20000201400 */
[----:B------:R-:W-:Y:S01]  /*f6c0*/  FFMA.FTZ R244, R244, -UR6, R235 ;  /* 0x80000006f4f47c23 */ /* 0x000fe200080100eb */
[----:B------:R-:W-:Y:S01]  /*f6d0*/  I2FP.F32.S32 R34, R34 ;  /* 0x0000002200227245 */ /* 0x000fe20000201400 */
[----:B------:R-:W-:Y:S01]  /*f6e0*/  FFMA.FTZ R226, R226, -UR6, R121 ;  /* 0x80000006e2e27c23 */ /* 0x000fe20008010079 */
[----:B------:R-:W-:Y:S01]  /*f6f0*/  FSEL R46, R198, -INF , !P5 ;  /* 0xff800000c62e7808 */ /* 0x000fe20006800000 */
[----:B------:R-:W-:Y:S01]  /*f700*/  IMAD.MOV.U32 R198, RZ, RZ, R39 ;  /* 0x000000ffffc67224 */ /* 0x000fe200078e0027 */
[----:B------:R-:W-:Y:S01]  /*f710*/  IABS R208, R208 ;  /* 0x000000d000d07213 */ /* 0x000fe20000000000 */
[----:B------:R-:W-:Y:S01]  /*f720*/  FFMA.FTZ R234, R234, -UR6, R117 ;  /* 0x80000006eaea7c23 */ /* 0x000fe20008010075 */
[----:B------:R-:W-:Y:S01]  /*f730*/  I2FP.F32.S32 R243, R243 ;  /* 0x000000f300f37245 */ /* 0x000fe20000201400 */
[----:B------:R-:W-:Y:S01]  /*f740*/  FFMA.FTZ R0, R34, -UR6, R79 ;  /* 0x8000000622007c23 */ /* 0x000fe2000801004f */
[----:B------:R-:W-:Y:S01]  /*f750*/  ISETP.GT.AND P6, PT, R252, R78, PT ;  /* 0x0000004efc00720c */ /* 0x000fe20003fc4270 */
[----:B------:R-:W-:Y:S01]  /*f760*/  VIADD R121, R71, 0xffffff28 ;  /* 0xffffff2847797836 */ /* 0x000fe20000000000 */
[----:B------:R-:W-:Y:S01]  /*f770*/  FSEL R39, R196, -INF , !P2 ;  /* 0xff800000c4277808 */ /* 0x000fe20005000000 */
[----:B------:R-:W-:Y:S01]  /*f780*/  FFMA.FTZ R243, R243, -UR6, R119 ;  /* 0x80000006f3f37c23 */ /* 0x000fe20008010077 */
[C---:B------:R-:W-:Y:S01]  /*f790*/  ISETP.GT.AND P2, PT, R252.reuse, R74, PT ;  /* 0x0000004afc00720c */ /* 0x040fe20003f44270 */
[C---:B------:R-:W-:Y:S01]  /*f7a0*/  VIADD R79, R71.reuse, 0xffffff29 ;  /* 0xffffff29474f7836 */ /* 0x040fe20000000000 */
[----:B------:R-:W-:Y:S01]  /*f7b0*/  I2FP.F32.S32 R208, R208 ;  /* 0x000000d000d07245 */ /* 0x000fe20000201400 */
[C---:B------:R-:W-:Y:S01]  /*f7c0*/  VIADD R235, R71.reuse, 0xffffff39 ;  /* 0xffffff3947eb7836 */ /* 0x040fe20000000000 */
[----:B------:R-:W-:Y:S01]  /*f7d0*/  ISETP.GT.AND P3, PT, R252, R242, PT ;  /* 0x000000f2fc00720c */ /* 0x000fe20003f64270 */
[C---:B------:R-:W-:Y:S01]  /*f7e0*/  VIADD R119, R71.reuse, 0xffffff40 ;  /* 0xffffff4047777836 */ /* 0x040fe20000000000 */
[----:B------:R-:W-:Y:S01]  /*f7f0*/  IABS R217, R217 ;  /* 0x000000d900d97213 */ /* 0x000fe20000000000 */
[----:B------:R-:W-:Y:S01]  /*f800*/  FFMA.FTZ R208, R208, -UR6, R131 ;  /* 0x80000006d0d07c23 */ /* 0x000fe20008010083 */
[----:B------:R-:W-:Y:S01]  /*f810*/  IABS R32, R32 ;  /* 0x0000002000207213 */ /* 0x000fe20000000000 */
[C---:B------:R-:W-:Y:S01]  /*f820*/  VIADD R131, R71.reuse, 0xffffff50 ;  /* 0xffffff5047837836 */ /* 0x040fe20000000000 */
[----:B------:R-:W-:Y:S01]  /*f830*/  IABS R247, R247 ;  /* 0x000000f700f77213 */ /* 0x000fe20000000000 */
[----:B------:R-:W-:Y:S01]  /*f840*/  VIADD R34, R71, 0xffffff78 ;  /* 0xffffff7847227836 */ /* 0x000fe20000000000 */
[----:B------:R-:W-:Y:S01]  /*f850*/  FSEL R117, R212, -INF , !P6 ;  /* 0xff800000d4757808 */ /* 0x000fe20007000000 */
[----:B------:R-:W-:Y:S01]  /*f860*/  IMAD.U32 R212, RZ, RZ, UR18 ;  /* 0x00000012ffd47e24 */ /* 0x000fe2000f8e00ff */
[----:B------:R-:W-:-:S02]  /*f870*/  ISETP.GT.AND P6, PT, R252, R223, PT ;  /* 0x000000dffc00720c */ /* 0x000fc40003fc4270 */
[----:B------:R-:W-:Y:S01]  /*f880*/  FSEL R115, R222, -INF , !P2 ;  /* 0xff800000de737808 */ /* 0x000fe20005000000 */
[----:B------:R-:W-:Y:S01]  /*f890*/  IMAD R212, R212, 0x80, R205 ;  /* 0x00000080d4d47824 */ /* 0x000fe200078e02cd */
[----:B------:R-:W-:Y:S02]  /*f8a0*/  ISETP.GT.AND P2, PT, R252, R197, PT ;  /* 0x000000c5fc00720c */ /* 0x000fe40003f44270 */
[----:B------:R-:W-:Y:S01]  /*f8b0*/  FSEL R244, R244, -INF , !P3 ;  /* 0xff800000f4f47808 */ /* 0x000fe20005800000 */
[----:B------:R-:W-:Y:S01]  /*f8c0*/  VIADD R212, R212, 0xffffff00 ;  /* 0xffffff00d4d47836 */ /* 0x000fe20000000000 */
[----:B------:R-:W-:Y:S02]  /*f8d0*/  I2FP.F32.S32 R217, R217 ;  /* 0x000000d900d97245 */ /* 0x000fe40000201400 */
[----:B------:R-:W-:Y:S02]  /*f8e0*/  I2FP.F32.S32 R32, R32 ;  /* 0x0000002000207245 */ /* 0x000fe40000201400 */
[----:B------:R-:W-:Y:S01]  /*f8f0*/  I2FP.F32.S32 R247, R247 ;  /* 0x000000f700f77245 */ /* 0x000fe20000201400 */
[----:B------:R-:W-:Y:S01]  /*f900*/  FFMA.FTZ R217, R217, -UR6, R75 ;  /* 0x80000006d9d97c23 */ /* 0x000fe2000801004b */
[----:B------:R-:W-:Y:S01]  /*f910*/  ISETP.GT.AND P3, PT, R252, R121, PT ;  /* 0x00000079fc00720c */ /* 0x000fe20003f64270 */
[----:B------:R-:W-:Y:S01]  /*f920*/  FFMA.FTZ R68, R32, -UR6, R66 ;  /* 0x8000000620447c23 */ /* 0x000fe20008010042 */
[C---:B------:R-:W-:Y:S01]  /*f930*/  ISETP.GT.AND P1, PT, R252.reuse, R79, PT ;  /* 0x0000004ffc00720c */ /* 0x040fe20003f24270 */
[----:B------:R-:W-:Y:S01]  /*f940*/  FFMA.FTZ R247, R247, -UR6, R67 ;  /* 0x80000006f7f77c23 */ /* 0x000fe20008010043 */
[----:B------:R-:W-:Y:S01]  /*f950*/  FSEL R222, R243, -INF , !P6 ;  /* 0xff800000f3de7808 */ /* 0x000fe20007000000 */
[C---:B------:R-:W-:Y:S01]  /*f960*/  VIADD R75, R71.reuse, 0xffffff31 ;  /* 0xffffff31474b7836 */ /* 0x040fe20000000000 */
[C---:B------:R-:W-:Y:S01]  /*f970*/  ISETP.GT.AND P6, PT, R252.reuse, R98, PT ;  /* 0x00000062fc00720c */ /* 0x040fe20003fc4270 */
[----:B------:R-:W-:Y:S01]  /*f980*/  VIADD R67, R71, 0xffffff70 ;  /* 0xffffff7047437836 */ /* 0x000fe20000000000 */
[----:B------:R-:W-:Y:S01]  /*f990*/  FSEL R111, R111, -INF , !P2 ;  /* 0xff8000006f6f7808 */ /* 0x000fe20005000000 */
[C---:B------:R-:W-:Y:S01]  /*f9a0*/  VIADD R66, R71.reuse, 0xffffff71 ;  /* 0xffffff7147427836 */ /* 0x040fe20000000000 */
[----:B------:R-:W-:Y:S01]  /*f9b0*/  ISETP.GT.AND P2, PT, R252, R90, PT ;  /* 0x0000005afc00720c */ /* 0x000fe20003f44270 */
[----:B------:R-:W-:Y:S01]  /*f9c0*/  VIADD R32, R71, 0xffffff79 ;  /* 0xffffff7947207836 */ /* 0x000fe20000000000 */
[----:B------:R-:W-:Y:S01]  /*f9d0*/  FSEL R38, R130, -INF , !P3 ;  /* 0xff80000082267808 */ /* 0x000fe20005800000 */
[----:B------:R-:W-:Y:S01]  /*f9e0*/  IMAD.MOV.U32 R71, RZ, RZ, R110 ;  /* 0x000000ffff477224 */ /* 0x000fe200078e006e */
[----:B------:R-:W-:Y:S01]  /*f9f0*/  BAR.SYNC.DEFER_BLOCKING 0x0 ;  /* 0x0000000000007b1d */ /* 0x000fe20000010000 */
[----:B------:R-:W-:Y:S01]  /*fa00*/  ISETP.GT.AND P3, PT, R252, R235, PT ;  /* 0x000000ebfc00720c */ /* 0x000fe20003f64270 */
[----:B------:R-:W-:Y:S01]  /*fa10*/  IMAD.MOV.U32 R110, RZ, RZ, R114 ;  /* 0x000000ffff6e7224 */ /* 0x000fe200078e0072 */
[----:B------:R-:W-:-:S02]  /*fa20*/  FSEL R37, R208, -INF , !P1 ;  /* 0xff800000d0257808 */ /* 0x000fc40004800000 */
[----:B------:R-:W-:Y:S02]  /*fa30*/  ISETP.GT.AND P1, PT, R252, R119, PT ;  /* 0x00000077fc00720c */ /* 0x000fe40003f24270 */
[----:B------:R-:W-:Y:S02]  /*fa40*/  FSEL R196, R201, -INF , !P6 ;  /* 0xff800000c9c47808 */ /* 0x000fe40007000000 */
[----:B------:R-:W-:Y:S01]  /*fa50*/  FSEL R201, R210, -INF , !P2 ;  /* 0xff800000d2c97808 */ /* 0x000fe20005000000 */
[----:B------:R-:W-:Y:S01]  /*fa60*/  IMAD.IADD R210, R95, 0x1, -R127 ;  /* 0x000000015fd27824 */ /* 0x000fe200078e0a7f */
[----:B------:R-:W-:Y:S02]  /*fa70*/  FSEL R114, R232, -INF , !P3 ;  /* 0xff800000e8727808 */ /* 0x000fe40005800000 */
[----:B------:R-:W-:Y:S02]  /*fa80*/  FSEL R232, R237, -INF , !P1 ;  /* 0xff800000ede87808 */ /* 0x000fe40004800000 */
[----:B------:R-:W-:-:S02]  /*fa90*/  ISETP.GT.AND P1, PT, R252, R99, PT ;  /* 0x00000063fc00720c */ /* 0x000fc40003f24270 */
[----:B------:R-:W-:Y:S02]  /*faa0*/  IABS R210, R210 ;  /* 0x000000d200d27213 */ /* 0x000fe40000000000 */
[----:B------:R-:W-:Y:S02]  /*fab0*/  FSEL R130, R198, -INF , !P1 ;  /* 0xff800000c6827808 */ /* 0x000fe40004800000 */
[----:B------:R-:W-:Y:S02]  /*fac0*/  ISETP.GT.AND P1, PT, R252, R83, PT ;  /* 0x00000053fc00720c */ /* 0x000fe40003f24270 */
[----:B------:R-:W-:Y:S02]  /*fad0*/  I2FP.F32.S32 R210, R210 ;  /* 0x000000d200d27245 */ /* 0x000fe40000201400 */
[----:B------:R-:W-:Y:S01]  /*fae0*/  FSEL R208, R214, -INF , !P1 ;  /* 0xff800000d6d07808 */ /* 0x000fe20004800000 */
[----:B------:R-:W-:Y:S01]  /*faf0*/  IMAD.MOV.U32 R214, RZ, RZ, R68 ;  /* 0x000000ffffd67224 */ /* 0x000fe200078e0044 */
[----:B------:R-:W-:Y:S01]  /*fb00*/  IABS R228, R228 ;  /* 0x000000e400e47213 */ /* 0x000fe20000000000 */
[----:B------:R-:W-:Y:S01]  /*fb10*/  FFMA.FTZ R68, R210, -UR6, R24 ;  /* 0x80000006d2447c23 */ /* 0x000fe20008010018 */
[----:B------:R-:W-:Y:S01]  /*fb20*/  IMAD.IADD R24, R95, 0x1, -R100 ;  /* 0x000000015f187824 */ /* 0x000fe200078e0a64 */
[----:B------:R-:W-:-:S02]  /*fb30*/  ISETP.GT.AND P5, PT, R252, R75, PT ;  /* 0x0000004bfc00720c */ /* 0x000fc40003fa4270 */
[----:B------:R-:W-:Y:S02]  /*fb40*/  I2FP.F32.S32 R228, R228 ;  /* 0x000000e400e47245 */ /* 0x000fe40000201400 */
[----:B------:R-:W-:Y:S02]  /*fb50*/  IABS R24, R24 ;  /* 0x0000001800187213 */ /* 0x000fe40000000000 */
[----:B------:R-:W-:Y:S01]  /*fb60*/  ISETP.GT.AND P3, PT, R252, R131, PT ;  /* 0x00000083fc00720c */ /* 0x000fe20003f64270 */
[----:B------:R-:W-:Y:S01]  /*fb70*/  FFMA.FTZ R228, R228, -UR6, R116 ;  /* 0x80000006e4e47c23 */ /* 0x000fe20008010074 */
[----:B------:R-:W-:Y:S02]  /*fb80*/  I2FP.F32.S32 R24, R24 ;  /* 0x0000001800187245 */ /* 0x000fe40000201400 */
[----:B------:R-:W-:Y:S01]  /*fb90*/  FSEL R116, R218, -INF , !P5 ;  /* 0xff800000da747808 */ /* 0x000fe20006800000 */
[----:B------:R-:W-:Y:S01]  /*fba0*/  IMAD.MOV.U32 R218, RZ, RZ, R0 ;  /* 0x000000ffffda7224 */ /* 0x000fe200078e0000 */
[----:B------:R-:W-:Y:S01]  /*fbb0*/  ISETP.GT.AND P5, PT, R252, R220, PT ;  /* 0x000000dcfc00720c */ /* 0x000fe20003fa4270 */
[----:B------:R-:W-:Y:S01]  /*fbc0*/  FFMA.FTZ R0, R24, -UR6, R25 ;  /* 0x8000000618007c23 */ /* 0x000fe20008010019 */
[----:B------:R-:W-:Y:S01]  /*fbd0*/  IMAD.IADD R24, R95, 0x1, -R93 ;  /* 0x000000015f187824 */ /* 0x000fe200078e0a5d */
[----:B------:R-:W-:-:S02]  /*fbe0*/  FSEL R71, R71, -INF , !P3 ;  /* 0xff80000047477808 */ /* 0x000fc40005800000 */
[----:B------:R-:W-:Y:S02]  /*fbf0*/  FSEL R110, R110, -INF , !P5 ;  /* 0xff8000006e6e7808 */ /* 0x000fe40006800000 */
[----:B------:R-:W-:Y:S02]  /*fc00*/  IABS R24, R24 ;  /* 0x0000001800187213 */ /* 0x000fe40000000000 */
[C---:B------:R-:W-:Y:S02]  /*fc10*/  ISETP.GT.AND P5, PT, R252.reuse, R92, PT ;  /* 0x0000005cfc00720c */ /* 0x040fe40003fa4270 */
[----:B------:R-:W-:Y:S02]  /*fc20*/  I2FP.F32.S32 R24, R24 ;  /* 0x0000001800187245 */ /* 0x000fe40000201400 */
[----:B------:R-:W-:Y:S02]  /*fc30*/  ISETP.GT.AND P3, PT, R252, R89, PT ;  /* 0x00000059fc00720c */ /* 0x000fe40003f64270 */
[----:B------:R-:W-:Y:S01]  /*fc40*/  FSEL R198, R206, -INF , !P5 ;  /* 0xff800000cec67808 */ /* 0x000fe20006800000 */
[----:B------:R-:W-:Y:S01]  /*fc50*/  FFMA.FTZ R25, R24, -UR6, R20 ;  /* 0x8000000618197c23 */ /* 0x000fe20008010014 */
[----:B------:R-:W-:Y:S01]  /*fc60*/  IMAD.IADD R20, R95, 0x1, -R29 ;  /* 0x000000015f147824 */ /* 0x000fe200078e0a1d */
[----:B------:R-:W-:-:S02]  /*fc70*/  FSEL R206, R215, -INF , !P3 ;  /* 0xff800000d7ce7808 */ /* 0x000fc40005800000 */
[C---:B------:R-:W-:Y:S02]  /*fc80*/  ISETP.GT.AND P6, PT, R252.reuse, R86, PT ;  /* 0x00000056fc00720c */ /* 0x040fe40003fc4270 */
[----:B------:R-:W-:Y:S02]  /*fc90*/  IABS R20, R20 ;  /* 0x0000001400147213 */ /* 0x000fe40000000000 */
[C---:B------:R-:W-:Y:S02]  /*fca0*/  ISETP.GT.AND P5, PT, R252.reuse, R67, PT ;  /* 0x00000043fc00720c */ /* 0x040fe40003fa4270 */
[----:B------:R-:W-:Y:S02]  /*fcb0*/  I2FP.F32.S32 R20, R20 ;  /* 0x0000001400147245 */ /* 0x000fe40000201400 */
[C---:B------:R-:W-:Y:S02]  /*fcc0*/  ISETP.GT.AND P2, PT, R252.reuse, R34, PT ;  /* 0x00000022fc00720c */ /* 0x040fe40003f44270 */
[----:B------:R-:W-:Y:S01]  /*fcd0*/  ISETP.GT.AND P3, PT, R252, R66, PT ;  /* 0x00000042fc00720c */ /* 0x000fe20003f64270 */
[----:B------:R-:W-:Y:S01]  /*fce0*/  FFMA.FTZ R24, R20, -UR6, R21 ;  /* 0x8000000614187c23 */ /* 0x000fe20008010015 */
[----:B------:R-:W-:Y:S01]  /*fcf0*/  IMAD.IADD R20, R95, 0x1, -R91 ;  /* 0x000000015f147824 */ /* 0x000fe200078e0a5b */
[----:B------:R-:W-:-:S02]  /*fd00*/  ISETP.GT.AND P1, PT, R252, R32, PT ;  /* 0x00000020fc00720c */ /* 0x000fc40003f24270 */
[----:B------:R-:W-:Y:S02]  /*fd10*/  FSEL R210, R218, -INF , !P6 ;  /* 0xff800000dad27808 */ /* 0x000fe40007000000 */
[----:B------:R-:W-:Y:S02]  /*fd20*/  IABS R20, R20 ;  /* 0x0000001400147213 */ /* 0x000fe40000000000 */
[----:B------:R-:W-:Y:S02]  /*fd30*/  FSEL R218, R214, -INF , !P2 ;  /* 0xff800000d6da7808 */ /* 0x000fe40005000000 */
[----:B------:R-:W-:Y:S02]  /*fd40*/  I2FP.F32.S32 R20, R20 ;  /* 0x0000001400147245 */ /* 0x000fe40000201400 */
[----:B------:R-:W-:Y:S02]  /*fd50*/  FSEL R214, R217, -INF , !P3 ;  /* 0xff800000d9d67808 */ /* 0x000fe40005800000 */
[----:B------:R-:W-:Y:S01]  /*fd60*/  FSEL R217, R247, -INF , !P1 ;  /* 0xff800000f7d97808 */ /* 0x000fe20004800000 */
[----:B------:R-:W-:Y:S01]  /*fd70*/  FFMA.FTZ R252, R20, -UR6, R16 ;  /* 0x8000000614fc7c23 */ /* 0x000fe20008010010 */
[----:B------:R-:W-:-:S05]  /*fd80*/  IMAD.IADD R16, R95, 0x1, -R88 ;  /* 0x000000015f107824 */ /* 0x000fca00078e0a58 */
[----:B------:R-:W-:-:S04]  /*fd90*/  IABS R16, R16 ;  /* 0x0000001000107213 */ /* 0x000fc80000000000 */
[----:B------:R-:W-:-:S05]  /*fda0*/  I2FP.F32.S32 R16, R16 ;  /* 0x0000001000107245 */ /* 0x000fca0000201400 */
        /* <DEDUP_REMOVED lines=29> */
[C---:B------:R-:W-:Y:S02]  /*ff80*/  IMAD.IADD R4, R95.reuse, 0x1, -R30 ;  /* 0x000000015f047824 */ /* 0x040fe400078e0a1e */
[----:B------:R-:W-:-:S03]  /*ff90*/  VIADD R95, R95, -UR7 ;  /* 0x800000075f5f7c36 */ /* 0x000fc60008000000 */
[----:B------:R-:W-:Y:S02]  /*ffa0*/  IABS R4, R4 ;  /* 0x0000000400047213 */ /* 0x000fe40000000000 */
[C---:B------:R-:W-:Y:S02]  /*ffb0*/  ISETP.GT.AND P6, PT, R95.reuse, R212, PT ;  /* 0x000000d45f00720c */ /* 0x040fe40003fc4270 */
[----:B------:R-:W-:Y:S02]  /*ffc0*/  FSEL R212, R250, -INF , !P5 ;  /* 0xff800000fad47808 */ /* 0x000fe40006800000 */
[----:B------:R-:W-:Y:S02]  /*ffd0*/  I2FP.F32.S32 R4, R4 ;  /* 0x0000000400047245 */ /* 0x000fe40000201400 */
[C---:B------:R-:W-:Y:S02]  /*ffe0*/  ISETP.GT.AND P5, PT, R95.reuse, R249, PT ;  /* 0x000000f95f00720c */ /* 0x040fe40003fa4270 */
[----:B------:R-:W-:Y:S01]  /*fff0*/  ISETP.GT.AND P1, PT, R95, R230, PT ;  /* 0x000000e65f00720c */ /* 0x000fe20003f24270 */
[----:B------:R-:W-:Y:S01]  /*10000*/  FFMA.FTZ R4, R4, -UR6, R105 ;  /* 0x8000000604047c23 */ /* 0x000fe20008010069 */
[----:B------:R-:W-:Y:S01]  /*10010*/  FSEL R20, R61, -INF , !P5 ;  /* 0xff8000003d147808 */ /* 0x000fe20006800000 */
[----:B------:R-:W-:Y:S01]  /*10020*/  IMAD.MOV.U32 R105, RZ, RZ, R68 ;  /* 0x000000ffff697224 */ /* 0x000fe200078e0044 */
[----:B------:R-:W-:-:S02]  /*10030*/  ISETP.GT.AND P5, PT, R95, R123, PT ;  /* 0x0000007b5f00720c */ /* 0x000fc40003fa4270 */
[----:B------:R-:W-:Y:S01]  /*10040*/  FSEL R68, R103, -INF , !P1 ;  /* 0xff80000067447808 */ /* 0x000fe20004800000 */
[----:B------:R-:W-:Y:S01]  /*10050*/  IMAD.MOV.U32 R103, RZ, RZ, R0 ;  /* 0x000000ffff677224 */ /* 0x000fe200078e0000 */
[----:B------:R-:W-:Y:S02]  /*10060*/  FSEL R0, R202, -INF , !P5 ;  /* 0xff800000ca007808 */ /* 0x000fe40006800000 */
[C---:B------:R-:W-:Y:S02]  /*10070*/  ISETP.GT.AND P5, PT, R95.reuse, R79, PT ;  /* 0x0000004f5f00720c */ /* 0x040fe40003fa4270 */
[C---:B------:R-:W-:Y:S02]  /*10080*/  ISETP.GT.AND P3, PT, R95.reuse, R229, PT ;  /* 0x000000e55f00720c */ /* 0x040fe40003f64270 */
[----:B------:R-:W-:Y:S02]  /*10090*/  ISETP.GT.AND P1, PT, R95, R122, PT ;  /* 0x0000007a5f00720c */ /* 0x000fe40003f24270 */
[----:B------:R-:W-:-:S02]  /*100a0*/  FSEL R241, R241, -INF , !P5 ;  /* 0xff800000f1f17808 */ /* 0x000fc40006800000 */
[----:B------:R-:W-:Y:S02]  /*100b0*/  ISETP.GT.AND P5, PT, R95, R119, PT ;  /* 0x000000775f00720c */ /* 0x000fe40003fa4270 */
[----:B------:R-:W-:Y:S01]  /*100c0*/  FSEL R21, R94, -INF , !P6 ;  /* 0xff8000005e157808 */ /* 0x000fe20007000000 */
[----:B------:R-:W-:Y:S01]  /*100d0*/  IMAD.MOV.U32 R94, RZ, RZ, R24 ;  /* 0x000000ffff5e7224 */ /* 0x000fe200078e0018 */
[----:B------:R-:W-:Y:S02]  /*100e0*/  FSEL R12, R57, -INF , !P3 ;  /* 0xff800000390c7808 */ /* 0x000fe40005800000 */
[----:B------:R-:W-:Y:S02]  /*100f0*/  FSEL R247, R199, -INF , !P1 ;  /* 0xff800000c7f77808 */ /* 0x000fe40004800000 */
[C---:B------:R-:W-:Y:S02]  /*10100*/  ISETP.GT.AND P3, PT, R95.reuse, R41, PT ;  /* 0x000000295f00720c */ /* 0x040fe40003f64270 */
[----:B------:R-:W-:-:S02]  /*10110*/  ISETP.GT.AND P1, PT, R95, R74, PT ;  /* 0x0000004a5f00720c */ /* 0x000fc40003f24270 */
[----:B------:R-:W-:Y:S02]  /*10120*/  FSEL R24, R233, -INF , !P5 ;  /* 0xff800000e9187808 */ /* 0x000fe40006800000 */
[----:B------:R-:W-:Y:S02]  /*10130*/  ISETP.GT.AND P5, PT, R95, R99, PT ;  /* 0x000000635f00720c */ /* 0x000fe40003fa4270 */
[----:B------:R-:W-:Y:S02]  /*10140*/  FSEL R61, R221, -INF , !P3 ;  /* 0xff800000dd3d7808 */ /* 0x000fe40005800000 */
[----:B------:R-:W-:Y:S02]  /*10150*/  FSEL R238, R238, -INF , !P1 ;  /* 0xff800000eeee7808 */ /* 0x000fe40004800000 */
[C---:B------:R-:W-:Y:S02]  /*10160*/  ISETP.GT.AND P1, PT, R95.reuse, R197, PT ;  /* 0x000000c55f00720c */ /* 0x040fe40003f24270 */
[----:B------:R-:W-:Y:S01]  /*10170*/  FSEL R221, R94, -INF , !P5 ;  /* 0xff8000005edd7808 */ /* 0x000fe20006800000 */
[----:B------:R-:W-:Y:S01]  /*10180*/  IMAD.MOV.U32 R94, RZ, RZ, R70 ;  /* 0x000000ffff5e7224 */ /* 0x000fe200078e0046 */
[----:B------:R-:W-:-:S02]  /*10190*/  ISETP.GT.AND P5, PT, R95, R83, PT ;  /* 0x000000535f00720c */ /* 0x000fc40003fa4270 */
[----:B------:R-:W-:Y:S02]  /*101a0*/  FSEL R233, R103, -INF , !P1 ;  /* 0xff80000067e97808 */ /* 0x000fe40004800000 */
[----:B------:R-:W-:Y:S02]  /*101b0*/  ISETP.GT.AND P3, PT, R95, R75, PT ;  /* 0x0000004b5f00720c */ /* 0x000fe40003f64270 */
[----:B------:R-:W-:Y:S01]  /*101c0*/  FSEL R103, R16, -INF , !P5 ;  /* 0xff80000010677808 */ /* 0x000fe20006800000 */
[----:B------:R-:W-:Y:S01]  /*101d0*/  IMAD.IADD R16, R3, 0x1, -R127 ;  /* 0x0000000103107824 */ /* 0x000fe200078e0a7f */
[----:B------:R-:W-:Y:S02]  /*101e0*/  FSEL R239, R239, -INF , !P3 ;  /* 0xff800000efef7808 */ /* 0x000fe40005800000 */
[----:B------:R-:W-:Y:S02]  /*101f0*/  ISETP.GT.AND P3, PT, R95, R220, PT ;  /* 0x000000dc5f00720c */ /* 0x000fe40003f64270 */
[----:B------:R-:W-:-:S02]  /*10200*/  IABS R16, R16 ;  /* 0x0000001000107213 */ /* 0x000fc40000000000 */
[----:B------:R-:W-:Y:S02]  /*10210*/  FSEL R105, R105, -INF , !P3 ;  /* 0xff80000069697808 */ /* 0x000fe40005800000 */
[----:B------:R-:W-:Y:S02]  /*10220*/  ISETP.GT.AND P3, PT, R95, R92, PT ;  /* 0x0000005c5f00720c */ /* 0x000fe40003f64270 */
[----:B------:R-:W-:Y:S02]  /*10230*/  I2FP.F32.S32 R16, R16 ;  /* 0x0000001000107245 */ /* 0x000fe40000201400 */
[----:B------:R-:W-:Y:S02]  /*10240*/  FSEL R202, R243, -INF , !P3 ;  /* 0xff800000f3ca7808 */ /* 0x000fe40005800000 */
[----:B------:R-:W-:Y:S01]  /*10250*/  ISETP.GT.AND P6, PT, R95, R242, PT ;  /* 0x000000f25f00720c */ /* 0x000fe20003fc4270 */
[----:B------:R-:W-:Y:S01]  /*10260*/  FFMA.FTZ R243, R16, -UR6, R112 ;  /* 0x8000000610f37c23 */ /* 0x000fe20008010070 */
[----:B------:R-:W-:Y:S01]  /*10270*/  IMAD.IADD R16, R3, 0x1, -R100 ;  /* 0x0000000103107824 */ /* 0x000fe200078e0a64 */
[C---:B------:R-:W-:Y:S01]  /*10280*/  ISETP.GT.AND P2, PT, R95.reuse, R227, PT ;  /* 0x000000e35f00720c */ /* 0x040fe20003f44270 */
[----:B------:R-:W-:Y:S01]  /*10290*/  IMAD.MOV.U32 R112, RZ, RZ, R0 ;  /* 0x000000ffff707224 */ /* 0x000fe200078e0000 */
[----:B------:R-:W-:Y:S01]  /*102a0*/  ISETP.GT.AND P1, PT, R95, R90, PT ;  /* 0x0000005a5f00720c */ /* 0x000fe20003f24270 */
[----:B------:R-:W2:Y:S01]  /*102b0*/  LDL R0, [R1+0x2c] ;  /* 0x00002c0001007983 */ /* 0x000ea20000100800 */
[----:B------:R-:W-:-:S02]  /*102c0*/  IABS R16, R16 ;  /* 0x0000001000107213 */ /* 0x000fc40000000000 */
[----:B------:R-:W-:Y:S02]  /*102d0*/  FSEL R57, R207, -INF , !P6 ;  /* 0xff800000cf397808 */ /* 0x000fe40007000000 */
[----:B------:R-:W-:Y:S02]  /*102e0*/  I2FP.F32.S32 R16, R16 ;  /* 0x0000001000107245 */ /* 0x000fe40000201400 */
[----:B------:R-:W-:Y:S01]  /*102f0*/  FSEL R13, R102, -INF , !P2 ;  /* 0xff800000660d7808 */ /* 0x000fe20005000000 */
[----:B------:R-:W-:Y:S01]  /*10300*/  IMAD.MOV.U32 R102, RZ, RZ, R25 ;  /* 0x000000ffff667224 */ /* 0x000fe200078e0019 */
[----:B------:R-:W-:Y:S01]  /*10310*/  FSEL R207, R237, -INF , !P1 ;  /* 0xff800000edcf7808 */ /* 0x000fe20004800000 */
[----:B------:R-:W-:Y:S01]  /*10320*/  FFMA.FTZ R113, R16, -UR6, R113 ;  /* 0x8000000610717c23 */ /* 0x000fe20008010071 */
[----:B------:R-:W-:Y:S01]  /*10330*/  IMAD.IADD R16, R3, 0x1, -R93 ;  /* 0x0000000103107824 */ /* 0x000fe200078e0a5d */
[C---:B------:R-:W-:Y:S02]  /*10340*/  ISETP.GT.AND P2, PT, R95.reuse, R40, PT ;  /* 0x000000285f00720c */ /* 0x040fe40003f44270 */
[----:B------:R-:W-:-:S02]  /*10350*/  ISETP.GT.AND P6, PT, R95, R121, PT ;  /* 0x000000795f00720c */ /* 0x000fc40003fc4270 */
[----:B------:R-:W-:Y:S02]  /*10360*/  IABS R16, R16 ;  /* 0x0000001000107213 */ /* 0x000fe40000000000 */
[----:B------:R-:W-:Y:S02]  /*10370*/  FSEL R250, R219, -INF , !P2 ;  /* 0xff800000dbfa7808 */ /* 0x000fe40005000000 */
        /* <DEDUP_REMOVED lines=8> */
[----:B------:R-:W-:Y:S02]  /*10400*/  FSEL R104, R236, -INF , !P2 ;  /* 0xff800000ec687808 */ /* 0x000fe40005000000 */
[----:B------:R-:W-:Y:S02]  /*10410*/  I2FP.F32.S32 R16, R16 ;  /* 0x0000001000107245 */ /* 0x000fe40000201400 */
[C---:B------:R-:W-:Y:S02]  /*10420*/  ISETP.GT.AND P6, PT, R95.reuse, R235, PT ;  /* 0x000000eb5f00720c */ /* 0x040fe40003fc4270 */
[----:B------:R-:W-:Y:S01]  /*10430*/  ISETP.GT.AND P2, PT, R95, R98, PT ;  /* 0x000000625f00720c */ /* 0x000fe20003f44270 */
[----:B------:R-:W-:Y:S01]  /*10440*/  FFMA.FTZ R109, R16, -UR6, R109 ;  /* 0x80000006106d7c23 */ /* 0x000fe2000801006d */
[----:B------:R-:W-:Y:S01]  /*10450*/  IMAD.IADD R16, R3, 0x1, -R91 ;  /* 0x0000000103107824 */ /* 0x000fe200078e0a5b */
[----:B------:R-:W-:-:S02]  /*10460*/  FSEL R25, R225, -INF , !P6 ;  /* 0xff800000e1197808 */ /* 0x000fc40007000000 */
[C---:B------:R-:W-:Y:S02]  /*10470*/  ISETP.GT.AND P6, PT, R95.reuse, R131, PT ;  /* 0x000000835f00720c */ /* 0x040fe40003fc4270 */
[----:B------:R-:W-:Y:S02]  /*10480*/  IABS R16, R16 ;  /* 0x0000001000107213 */ /* 0x000fe40000000000 */
[----:B------:R-:W-:Y:S02]  /*10490*/  FSEL R225, R102, -INF , !P6 ;  /* 0xff80000066e17808 */ /* 0x000fe40007000000 */
[----:B------:R-:W-:Y:S02]  /*104a0*/  I2FP.F32.S32 R16, R16 ;  /* 0x0000001000107245 */ /* 0x000fe40000201400 */
[----:B------:R-:W-:Y:S02]  /*104b0*/  ISETP.GT.AND P6, PT, R95, R89, PT ;  /* 0x000000595f00720c */ /* 0x000fe40003fc4270 */
[----:B------:R-:W-:Y:S01]  /*104c0*/  FSEL R199, R252, -INF , !P2 ;  /* 0xff800000fcc77808 */ /* 0x000fe20005000000 */
[----:B------:R-:W-:Y:S01]  /*104d0*/  FFMA.FTZ R237, R16, -UR6, R96 ;  /* 0x8000000610ed7c23 */ /* 0x000fe20008010060 */
[----:B------:R-:W-:Y:S01]  /*104e0*/  IMAD.IADD R16, R3, 0x1, -R88 ;  /* 0x0000000103107824 */ /* 0x000fe200078e0a58 */
[----:B------:R-:W-:Y:S01]  /*104f0*/  FSEL R102, R215, -INF , !P6 ;  /* 0xff800000d7667808 */ /* 0x000fe20007000000 */
[----:B------:R-:W3:Y:S01]  /*10500*/  LDL R252, [R1+0x28] ;  /* 0x0000280001fc7983 */ /* 0x000ee20000100800 */
[----:B------:R-:W-:-:S02]  /*10510*/  ISETP.GT.AND P2, PT, R95, R86, PT ;  /* 0x000000565f00720c */ /* 0x000fc40003f44270 */
[----:B------:R-:W-:Y:S02]  /*10520*/  IABS R16, R16 ;  /* 0x0000001000107213 */ /* 0x000fe40000000000 */
[C---:B------:R-:W-:Y:S02]  /*10530*/  ISETP.GT.AND P3, PT, R95.reuse, R67, PT ;  /* 0x000000435f00720c */ /* 0x040fe40003f64270 */
[----:B------:R-:W-:Y:S02]  /*10540*/  I2FP.F32.S32 R16, R16 ;  /* 0x0000001000107245 */ /* 0x000fe40000201400 */
[C---:B------:R-:W-:Y:S02]  /*10550*/  ISETP.GT.AND P1, PT, R95.reuse, R66, PT ;  /* 0x000000425f00720c */ /* 0x040fe40003f24270 */
[----:B------:R-:W-:Y:S01]  /*10560*/  ISETP.GT.AND P6, PT, R95, R34, PT ;  /* 0x000000225f00720c */ /* 0x000fe20003fc4270 */
[----:B------:R-:W-:Y:S01]  /*10570*/  FFMA.FTZ R236, R16, -UR6, R97 ;  /* 0x8000000610ec7c23 */ /* 0x000fe20008010061 */
[----:B------:R-:W-:Y:S01]  /*10580*/  IMAD.IADD R16, R3, 0x1, -R84 ;  /* 0x0000000103107824 */ /* 0x000fe200078e0a54 */
[----:B------:R-:W-:Y:S01]  /*10590*/  ISETP.GT.AND P5, PT, R95, R32, PT ;  /* 0x000000205f00720c */ /* 0x000fe20003fa4270 */
[----:B------:R-:W-:-:S02]  /*105a0*/  IMAD.MOV.U32 R95, RZ, RZ, R2 ;  /* 0x000000ffff5f7224 */ /* 0x000fc400078e0002 */
[----:B------:R-:W4:Y:S01]  /*105b0*/  LDL R2, [R1+0x30] ;  /* 0x0000300001027983 */ /* 0x000f220000100800 */
        /* <DEDUP_REMOVED lines=20> */
[----:B------:R-:W-:-:S03]  /*10700*/  IMAD.IADD R72, R3, 0x1, -R33 ;  /* 0x0000000103487824 */ /* 0x000fc600078e0a21 */
[----:B------:R-:W-:Y:S02]  /*10710*/  IABS R16, R16 ;  /* 0x0000001000107213 */ /* 0x000fe40000000000 */
[----:B------:R-:W-:Y:S02]  /*10720*/  IABS R72, R72 ;  /* 0x0000004800487213 */ /* 0x000fe40000000000 */
[----:B------:R-:W-:Y:S02]  /*10730*/  I2FP.F32.S32 R16, R16 ;  /* 0x0000001000107245 */ /* 0x000fe40000201400 */
[----:B------:R-:W-:-:S03]  /*10740*/  I2FP.F32.S32 R72, R72 ;  /* 0x0000004800487245 */ /* 0x000fc60000201400 */
[----:B------:R-:W-:Y:S01]  /*10750*/  FFMA.FTZ R16, R16, -UR6, R73 ;  /* 0x8000000610107c23 */ /* 0x000fe20008010049 */
[C---:B------:R-:W-:Y:S02]  /*10760*/  VIADD R73, R3.reuse, -UR7 ;  /* 0x8000000703497c36 */ /* 0x040fe40008000000 */
[----:B------:R-:W-:Y:S01]  /*10770*/  FFMA.FTZ R215, R72, -UR6, R64 ;  /* 0x8000000648d77c23 */ /* 0x000fe20008010040 */
[----:B------:R-:W-:Y:S02]  /*10780*/  IMAD.IADD R64, R3, 0x1, -R30 ;  /* 0x0000000103407824 */ /* 0x000fe400078e0a1e */
[----:B------:R-:W4:Y:S01]  /*10790*/  LDL R3, [R1+0x34] ;  /* 0x0000340001037983 */ /* 0x000f220000100800 */
[----:B------:R-:W-:Y:S02]  /*107a0*/  IMAD.U32 R96, RZ, RZ, UR18 ;  /* 0x00000012ff607e24 */ /* 0x000fe4000f8e00ff */
[----:B------:R-:W-:Y:S02]  /*107b0*/  IABS R64, R64 ;  /* 0x0000004000407213 */ /* 0x000fe40000000000 */
[----:B------:R-:W-:-:S02]  /*107c0*/  IMAD R96, R96, 0x80, R205 ;  /* 0x0000008060607824 */ /* 0x000fc400078e02cd */
[----:B------:R-:W-:Y:S02]  /*107d0*/  I2FP.F32.S32 R64, R64 ;  /* 0x0000004000407245 */ /* 0x000fe40000201400 */
[----:B------:R-:W-:-:S03]  /*107e0*/  VIADD R96, R96, 0xffffff00 ;  /* 0xffffff0060607836 */ /* 0x000fc60000000000 */
[----:B------:R-:W-:Y:S01]  /*107f0*/  FFMA.FTZ R219, R64, -UR6, R65 ;  /* 0x8000000640db7c23 */ /* 0x000fe20008010041 */
[----:B------:R-:W-:Y:S02]  /*10800*/  FSEL R65, R9, -INF , !P2 ;  /* 0xff80000009417808 */ /* 0x000fe40005000000 */
[C---:B------:R-:W-:Y:S01]  /*10810*/  ISETP.GT.AND P2, PT, R73.reuse, R96, PT ;  /* 0x000000604900720c */ /* 0x040fe20003f44270 */
[----:B------:R-:W-:Y:S01]  /*10820*/  IMAD.MOV.U32 R96, RZ, RZ, R109 ;  /* 0x000000ffff607224 */ /* 0x000fe200078e006d */
[----:B------:R-:W-:Y:S01]  /*10830*/  FSEL R64, R8, -INF , !P3 ;  /* 0xff80000008407808 */ /* 0x000fe20005800000 */
[----:B------:R-:W-:Y:S02]  /*10840*/  IMAD.MOV.U32 R97, RZ, RZ, R112 ;  /* 0x000000ffff617224 */ /* 0x000fe400078e0070 */
[----:B------:R-:W-:Y:S01]  /*10850*/  IMAD.MOV.U32 R109, RZ, RZ, R108 ;  /* 0x000000ffff6d7224 */ /* 0x000fe200078e006c */
[----:B------:R-:W-:Y:S01]  /*10860*/  ISETP.GT.AND P3, PT, R73, R249, PT ;  /* 0x000000f94900720c */ /* 0x000fe20003f64270 */
[----:B------:R-:W-:-:S02]  /*10870*/  IMAD.MOV.U32 R108, RZ, RZ, R113 ;  /* 0x000000ffff6c7224 */ /* 0x000fc400078e0071 */
[----:B------:R-:W-:Y:S01]  /*10880*/  IMAD.MOV.U32 R112, RZ, RZ, R95 ;  /* 0x000000ffff707224 */ /* 0x000fe200078e005f */
[----:B------:R-:W-:Y:S01]  /*10890*/  FSEL R95, R5, -INF , !P6 ;  /* 0xff800000055f7808 */ /* 0x000fe20007000000 */
[----:B------:R-:W-:Y:S01]  /*108a0*/  IMAD.MOV.U32 R113, RZ, RZ, R94 ;  /* 0x000000ffff717224 */ /* 0x000fe200078e005e */
[----:B------:R-:W-:Y:S02]  /*108b0*/  FSEL R17, R17, -INF , !P1 ;  /* 0xff80000011117808 */ /* 0x000fe40004800000 */
[C---:B------:R-:W-:Y:S02]  /*108c0*/  ISETP.GT.AND P6, PT, R73.reuse, R229, PT ;  /* 0x000000e54900720c */ /* 0x040fe40003fc4270 */
[----:B------:R-:W-:Y:S02]  /*108d0*/  FSEL R94, R4, -INF , !P5 ;  /* 0xff800000045e7808 */ /* 0x000fe40006800000 */
[C---:B------:R-:W-:Y:S02]  /*108e0*/  ISETP.GT.AND P1, PT, R73.reuse, R227, PT ;  /* 0x000000e34900720c */ /* 0x040fe40003f24270 */
[----:B------:R-:W-:-:S02]  /*108f0*/  ISETP.GT.AND P5, PT, R73, R230, PT ;  /* 0x000000e64900720c */ /* 0x000fc40003fa4270 */
[----:B------:R-:W-:Y:S02]  /*10900*/  FSEL R9, R216, -INF , !P2 ;  /* 0xff800000d8097808 */ /* 0x000fe40005000000 */
[----:B------:R-:W-:Y:S02]  /*10910*/  ISETP.GT.AND P2, PT, R73, R242, PT ;  /* 0x000000f24900720c */ /* 0x000fe40003f44270 */
[----:B------:R-:W-:Y:S01]  /*10920*/  FSEL R8, R213, -INF , !P3 ;  /* 0xff800000d5087808 */ /* 0x000fe20005800000 */
[----:B------:R-:W-:Y:S01]  /*10930*/  IMAD.MOV.U32 R213, RZ, RZ, R70 ;  /* 0x000000ffffd57224 */ /* 0x000fe200078e0046 */
[----:B------:R-:W-:Y:S02]  /*10940*/  ISETP.GT.AND P3, PT, R73, R123, PT ;  /* 0x0000007b4900720c */ /* 0x000fe40003f64270 */
[----:B------:R-:W-:Y:S02]  /*10950*/  FSEL R4, R209, -INF , !P6 ;  /* 0xff800000d1047808 */ /* 0x000fe40007000000 */
[----:B------:R-:W-:-:S02]  /*10960*/  FSEL R5, R60, -INF , !P1 ;  /* 0xff8000003c057808 */ /* 0x000fc40004800000 */
[C---:B------:R-:W-:Y:S02]  /*10970*/  ISETP.GT.AND P6, PT, R73.reuse, R41, PT ;  /* 0x000000294900720c */ /* 0x040fe40003fc4270 */
[----:B------:R-:W-:Y:S02]  /*10980*/  FSEL R70, R56, -INF , !P5 ;  /* 0xff80000038467808 */ /* 0x000fe40006800000 */
[C---:B------:R-:W-:Y:S02]  /*10990*/  ISETP.GT.AND P1, PT, R73.reuse, R40, PT ;  /* 0x000000284900720c */ /* 0x040fe40003f24270 */
[----:B------:R-:W-:Y:S02]  /*109a0*/  ISETP.GT.AND P5, PT, R73, R122, PT ;  /* 0x0000007a4900720c */ /* 0x000fe40003fa4270 */
[----:B------:R-:W-:Y:S02]  /*109b0*/  FSEL R56, R52, -INF , !P2 ;  /* 0xff80000034387808 */ /* 0x000fe40005000000 */
[----:B------:R-:W-:-:S02]  /*109c0*/  FSEL R52, R200, -INF , !P3 ;  /* 0xff800000c8347808 */ /* 0x000fc40005800000 */
[----:B------:R-:W-:Y:S02]  /*109d0*/  ISETP.GT.AND P3, PT, R73, R79, PT ;  /* 0x0000004f4900720c */ /* 0x000fe40003f64270 */
[----:B------:R-:W-:Y:S01]  /*109e0*/  FSEL R72, R203, -INF , !P6 ;  /* 0xff800000cb487808 */ /* 0x000fe20007000000 */
[----:B------:R-:W-:Y:S01]  /*109f0*/  IMAD.MOV.U32 R203, RZ, RZ, R70 ;  /* 0x000000ffffcb7224 */ /* 0x000fe200078e0046 */
[----:B------:R-:W-:Y:S02]  /*10a00*/  FSEL R60, R53, -INF , !P1 ;  /* 0xff800000353c7808 */ /* 0x000fe40004800000 */
[----:B------:R-:W-:Y:S02]  /*10a10*/  ISETP.GT.AND P1, PT, R73, R78, PT ;  /* 0x0000004e4900720c */ /* 0x000fe40003f24270 */
[----:B------:R-:W-:Y:S01]  /*10a20*/  FSEL R70, R44, -INF , !P5 ;  /* 0xff8000002c467808 */ /* 0x000fe20006800000 */
[----:B------:R-:W-:Y:S01]  /*10a30*/  IMAD.MOV.U32 R44, RZ, RZ, R113 ;  /* 0x000000ffff2c7224 */ /* 0x000fe200078e0071 */
[----:B------:R-:W-:Y:S01]  /*10a40*/  FSEL R113, R129, -INF , !P3 ;  /* 0xff80000081717808 */ /* 0x000fe20005800000 */
[----:B------:R-:W-:Y:S01]  /*10a50*/  IMAD.MOV.U32 R129, RZ, RZ, R80 ;  /* 0x000000ffff817224 */ /* 0x000fe200078e0050 */
[----:B------:R-:W-:Y:S01]  /*10a60*/  FSEL R80, R211, -INF , !P1 ;  /* 0xff800000d3507808 */ /* 0x000fe20004800000 */
[----:B------:R-:W-:Y:S01]  /*10a70*/  IMAD.MOV.U32 R211, RZ, RZ, R73 ;  /* 0x000000ffffd37224 */ /* 0x000fe200078e0049 */
[----:B------:R-:W-:-:S02]  /*10a80*/  ISETP.GT.AND P2, PT, R73, R121, PT ;  /* 0x000000794900720c */ /* 0x000fc40003f44270 */
[C---:B------:R-:W-:Y:S01]  /*10a90*/  ISETP.GT.AND P5, PT, R73.reuse, R74, PT ;  /* 0x0000004a4900720c */ /* 0x040fe20003fa4270 */
[----:B------:R-:W-:Y:S01]  /*10aa0*/  IMAD.MOV.U32 R200, RZ, RZ, R68 ;  /* 0x000000ffffc87224 */ /* 0x000fe200078e0044 */
[C---:B------:R-:W-:Y:S01]  /*10ab0*/  ISETP.GT.AND P6, PT, R73.reuse, R75, PT ;  /* 0x0000004b4900720c */ /* 0x040fe20003fc4270 */
[----:B------:R-:W-:Y:S01]  /*10ac0*/  IMAD.MOV.U32 R209, RZ, RZ, R76 ;  /* 0x000000ffffd17224 */ /* 0x000fe200078e004c */
[----:B------:R-:W-:Y:S02]  /*10ad0*/  FSEL R68, R128, -INF , !P2 ;  /* 0xff80000080447808 */ /* 0x000fe40005000000 */
[----:B------:R-:W-:Y:S01]  /*10ae0*/  FSEL R76, R224, -INF , !P5 ;  /* 0xff800000e04c7808 */ /* 0x000fe20006800000 */
[----:B------:R-:W-:Y:S01]  /*10af0*/  IMAD.MOV.U32 R216, RZ, RZ, R77 ;  /* 0x000000ffffd87224 */ /* 0x000fe200078e004d */
[C---:B------:R-:W-:Y:S01]  /*10b00*/  ISETP.GT.AND P2, PT, R73.reuse, R235, PT ;  /* 0x000000eb4900720c */ /* 0x040fe20003f44270 */
[----:B------:R-:W-:Y:S01]  /*10b10*/  IMAD.MOV.U32 R53, RZ, RZ, R97 ;  /* 0x000000ffff357224 */ /* 0x000fe200078e0061 */
[----:B------:R-:W-:-:S02]  /*10b20*/  ISETP.GT.AND P3, PT, R73, R119, PT ;  /* 0x000000774900720c */ /* 0x000fc40003f64270 */
[C---:B------:R-:W-:Y:S01]  /*10b30*/  ISETP.GT.AND P5, PT, R211.reuse, R197, PT ;  /* 0x000000c5d300720c */ /* 0x040fe20003fa4270 */
[----:B------:R-:W-:Y:S01]  /*10b40*/  IMAD.MOV.U32 R97, RZ, RZ, R96 ;  /* 0x000000ffff617224 */ /* 0x000fe200078e0060 */
[C---:B------:R-:W-:Y:S01]  /*10b50*/  ISETP.GT.AND P1, PT, R211.reuse, R223, PT ;  /* 0x000000dfd300720c */ /* 0x040fe20003f24270 */
[----:B------:R-:W-:Y:S01]  /*10b60*/  IMAD.MOV.U32 R96, RZ, RZ, R109 ;  /* 0x000000ffff607224 */ /* 0x000fe200078e006d */
[----:B------:R-:W-:Y:S02]  /*10b70*/  FSEL R77, R36, -INF , !P6 ;  /* 0xff800000244d7808 */ /* 0x000fe40007000000 */
[----:B------:R-:W-:Y:S01]  /*10b80*/  ISETP.GT.AND P6, PT, R211, R220, PT ;  /* 0x000000dcd300720c */ /* 0x000fe20003fc4270 */
[----:B------:R-:W-:Y:S01]  /*10b90*/  IMAD.MOV.U32 R128, RZ, RZ, R112 ;  /* 0x000000ffff807224 */ /* 0x000fe200078e0070 */
[----:B------:R-:W-:Y:S02]  /*10ba0*/  FSEL R73, R226, -INF , !P2 ;  /* 0xff800000e2497808 */ /* 0x000fe40005000000 */
[----:B------:R-:W-:-:S02]  /*10bb0*/  FSEL R109, R228, -INF , !P3 ;  /* 0xff800000e46d7808 */ /* 0x000fc40005800000 */
[----:B------:R-:W-:Y:S02]  /*10bc0*/  FSEL R108, R108, -INF , !P5 ;  /* 0xff8000006c6c7808 */ /* 0x000fe40006800000 */
[C---:B------:R-:W-:Y:S02]  /*10bd0*/  ISETP.GT.AND P2, PT, R211.reuse, R131, PT ;  /* 0x00000083d300720c */ /* 0x040fe40003f44270 */
[C---:B------:R-:W-:Y:S02]  /*10be0*/  ISETP.GT.AND P3, PT, R211.reuse, R99, PT ;  /* 0x00000063d300720c */ /* 0x040fe40003f64270 */
[C---:B------:R-:W-:Y:S02]  /*10bf0*/  ISETP.GT.AND P5, PT, R211.reuse, R90, PT ;  /* 0x0000005ad300720c */ /* 0x040fe40003fa4270 */
[----:B------:R-:W-:Y:S02]  /*10c00*/  FSEL R112, R234, -INF , !P1 ;  /* 0xff800000ea707808 */ /* 0x000fe40004800000 */
[----:B------:R-:W-:-:S02]  /*10c10*/  ISETP.GT.AND P1, PT, R211, R98, PT ;  /* 0x00000062d300720c */ /* 0x000fc40003f24270 */
[----:B------:R-:W-:Y:S02]  /*10c20*/  FSEL R243, R243, -INF , !P6 ;  /* 0xff800000f3f37808 */ /* 0x000fe40007000000 */
[----:B------:R-:W-:Y:S02]  /*10c30*/  ISETP.GT.AND P6, PT, R211, R92, PT ;  /* 0x0000005cd300720c */ /* 0x000fe40003fc4270 */
[----:B------:R-:W-:Y:S02]  /*10c40*/  FSEL R96, R96, -INF , !P2 ;  /* 0xff80000060607808 */ /* 0x000fe40005000000 */
[----:B------:R-:W-:Y:S02]  /*10c50*/  FSEL R97, R97, -INF , !P3 ;  /* 0xff80000061617808 */ /* 0x000fe40005800000 */
[----:B------:R-:W-:Y:S01]  /*10c60*/  FSEL R234, R129, -INF , !P5 ;  /* 0xff80000081ea7808 */ /* 0x000fe20006800000 */
[----:B------:R-:W-:Y:S01]  /*10c70*/  IMAD.U32 R129, RZ, RZ, UR18 ;  /* 0x00000012ff817e24 */ /* 0x000fe2000f8e00ff */
[----:B------:R-:W-:-:S02]  /*10c80*/  ISETP.GT.AND P2, PT, R211, R89, PT ;  /* 0x00000059d300720c */ /* 0x000fc40003f44270 */
[----:B------:R-:W-:Y:S02]  /*10c90*/  ISETP.GT.AND P3, PT, R211, R83, PT ;  /* 0x00000053d300720c */ /* 0x000fe40003f64270 */
[----:B------:R-:W-:Y:S02]  /*10ca0*/  FSEL R237, R237, -INF , !P1 ;  /* 0xff800000eded7808 */ /* 0x000fe40004800000 */
[----:B------:R-:W-:Y:S02]  /*10cb0*/  ISETP.GT.AND P1, PT, R211, R86, PT ;  /* 0x00000056d300720c */ /* 0x000fe40003f24270 */
[----:B------:R-:W-:Y:S01]  /*10cc0*/  FSEL R236, R236, -INF , !P6 ;  /* 0xff800000ecec7808 */ /* 0x000fe20007000000 */
[----:B------:R-:W-:Y:S01]  /*10cd0*/  IMAD R129, R129, 0x80, R205 ;  /* 0x0000008081817824 */ /* 0x000fe200078e02cd */
[C---:B------:R-:W-:Y:S02]  /*10ce0*/  ISETP.GT.AND P6, PT, R211.reuse, R67, PT ;  /* 0x00000043d300720c */ /* 0x040fe40003fc4270 */
[----:B------:R-:W-:-:S02]  /*10cf0*/  ISETP.GT.AND P5, PT, R211, R66, PT ;  /* 0x00000042d300720c */ /* 0x000fc40003fa4270 */
[----:B------:R-:W-:Y:S02]  /*10d00*/  FSEL R81, R81, -INF , !P2 ;  /* 0xff80000051517808 */ /* 0x000fe40005000000 */
[----:B------:R-:W-:Y:S02]  /*10d10*/  FSEL R209, R209, -INF , !P3 ;  /* 0xff800000d1d17808 */ /* 0x000fe40005800000 */
[C---:B------:R-:W-:Y:S02]  /*10d20*/  ISETP.GT.AND P2, PT, R211.reuse, R34, PT ;  /* 0x00000022d300720c */ /* 0x040fe40003f44270 */
[----:B------:R-:W-:Y:S02]  /*10d30*/  ISETP.GT.AND P3, PT, R211, R32, PT ;  /* 0x00000020d300720c */ /* 0x000fe40003f64270 */
[----:B------:R-:W-:Y:S01]  /*10d40*/  FSEL R211, R213, -INF , !P1 ;  /* 0xff800000d5d37808 */ /* 0x000fe20004800000 */
[----:B------:R-:W-:Y:S01]  /*10d50*/  VIADD R129, R129, 0xffffff00 ;  /* 0xffffff0081817836 */ /* 0x000fe20000000000 */
[----:B------:R-:W-:-:S02]  /*10d60*/  FSEL R213, R216, -INF , !P6 ;  /* 0xff800000d8d57808 */ /* 0x000fc40007000000 */
[----:B------:R-:W-:Y:S01]  /*10d70*/  FSEL R216, R16, -INF , !P5 ;  /* 0xff80000010d87808 */ /* 0x000fe20006800000 */
[----:B------:R-:W-:Y:S01]  /*10d80*/  VIADD R16, R85, -UR7 ;  /* 0x8000000755107c36 */ /* 0x000fe20008000000 */
[----:B------:R-:W-:-:S04]  /*10d90*/  FSEL R219, R219, -INF , !P3 ;  /* 0xff800000dbdb7808 */ /* 0x000fc80005800000 */
[----:B------:R-:W-:Y:S02]  /*10da0*/  ISETP.GT.AND P3, PT, R16, R129, PT ;  /* 0x000000811000720c */ /* 0x000fe40003f64270 */
[----:B------:R-:W-:Y:S02]  /*10db0*/  FSEL R215, R215, -INF , !P2 ;  /* 0xff800000d7d77808 */ /* 0x000fe40005000000 */
[----:B--2---:R-:W-:-:S04]  /*10dc0*/  ISETP.GE.AND P5, PT, R129, R0, PT ;  /* 0x000000008100720c */ /* 0x004fc80003fa6270 */
[----:B------:R-:W-:Y:S02]  /*10dd0*/  FSEL R21, R21, -INF , !P5 ;  /* 0xff80000015157808 */ /* 0x000fe40006800000 */
[----:B------:R-:W-:-:S04]  /*10de0*/  ISETP.GE.AND P5, PT, R249, R0, PT ;  /* 0x00000000f900720c */ /* 0x000fc80003fa6270 */
[----:B------:R-:W-:Y:S02]  /*10df0*/  FSEL R20, R20, -INF , !P5 ;  /* 0xff80000014147808 */ /* 0x000fe40006800000 */
[----:B------:R-:W-:Y:S02]  /*10e00*/  ISETP.GE.AND P5, PT, R227, R0, PT ;  /* 0x00000000e300720c */ /* 0x000fe40003fa6270 */
[----:B---3--:R-:W-:Y:S02]  /*10e10*/  ISETP.GE.AND P2, PT, R129, R252, PT ;  /* 0x000000fc8100720c */ /* 0x008fe40003f46270 */
[----:B------:R-:W-:Y:S02]  /*10e20*/  FSEL R13, R13, -INF , !P5 ;  /* 0xff8000000d0d7808 */ /* 0x000fe40006800000 */
[----:B----4-:R-:W-:-:S04]  /*10e30*/  ISETP.GE.AND P6, PT, R129, R2, PT ;  /* 0x000000028100720c */ /* 0x010fc80003fc6270 */
[----:B------:R-:W-:Y:S02]  /*10e40*/  FSEL R226, R128, -INF , !P6 ;  /* 0xff80000080e27808 */ /* 0x000fe40007000000 */
[----:B------:R-:W-:-:S04]  /*10e50*/  ISETP.GE.AND P6, PT, R249, R2, PT ;  /* 0x00000002f900720c */ /* 0x000fc80003fc6270 */
[----:B------:R-:W-:Y:S02]  /*10e60*/  FSEL R128, R44, -INF , !P6 ;  /* 0xff8000002c807808 */ /* 0x000fe40007000000 */
[----:B------:R-:W-:Y:S02]  /*10e70*/  ISETP.GE.AND P6, PT, R227, R2, PT ;  /* 0x00000002e300720c */ /* 0x000fe40003fc6270 */
[----:B------:R-:W-:-:S04]  /*10e80*/  ISETP.GE.AND P5, PT, R229, R0, PT ;  /* 0x00000000e500720c */ /* 0x000fc80003fa6270 */
[----:B------:R-:W-:Y:S02]  /*10e90*/  FSEL R12, R12, -INF , !P5 ;  /* 0xff8000000c0c7808 */ /* 0x000fe40006800000 */
[----:B------:R-:W-:Y:S02]  /*10ea0*/  ISETP.GE.AND P5, PT, R230, R0, PT ;  /* 0x00000000e600720c */ /* 0x000fe40003fa6270 */
[----:B------:R-:W-:-:S04]  /*10eb0*/  ISETP.GE.AND P1, PT, R129, R3, PT ;  /* 0x000000038100720c */ /* 0x000fc80003f26270 */
[----:B------:R-:W-:Y:S02]  /*10ec0*/  FSEL R228, R9, -INF , !P1 ;  /* 0xff80000009e47808 */ /* 0x000fe40004800000 */
[----:B------:R-:W-:Y:S02]  /*10ed0*/  FSEL R9, R62, -INF , !P3 ;  /* 0xff8000003e097808 */ /* 0x000fe40005800000 */
[----:B------:R-:W-:Y:S02]  /*10ee0*/  ISETP.GE.AND P1, PT, R249, R3, PT ;  /* 0x00000003f900720c */ /* 0x000fe40003f26270 */
[----:B------:R-:W-:Y:S02]  /*10ef0*/  FSEL R9, R9, -INF , !P2 ;  /* 0xff80000009097808 */ /* 0x000fe40005000000 */
[----:B------:R-:W-:Y:S02]  /*10f00*/  ISETP.GT.AND P2, PT, R16, R249, PT ;  /* 0x000000f91000720c */ /* 0x000fe40003f44270 */
[----:B------:R-:W-:-:S02]  /*10f10*/  FSEL R224, R8, -INF , !P1 ;  /* 0xff80000008e07808 */ /* 0x000fc40004800000 */
[----:B------:R-:W-:Y:S02]  /*10f20*/  ISETP.GE.AND P3, PT, R249, R252, PT ;  /* 0x000000fcf900720c */ /* 0x000fe40003f66270 */
[----:B------:R-:W-:Y:S02]  /*10f30*/  FSEL R8, R63, -INF , !P2 ;  /* 0xff8000003f087808 */ /* 0x000fe40005000000 */
[----:B------:R-:W-:Y:S02]  /*10f40*/  ISETP.GE.AND P1, PT, R227, R3, PT ;  /* 0x00000003e300720c */ /* 0x000fe40003f26270 */
[----:B------:R-:W-:Y:S02]  /*10f50*/  FSEL R8, R8, -INF , !P3 ;  /* 0xff80000008087808 */ /* 0x000fe40005800000 */
[----:B------:R-:W-:Y:S01]  /*10f60*/  ISETP.GT.AND P3, PT, R16, R227, PT ;  /* 0x000000e31000720c */ /* 0x000fe20003f64270 */
[----:B------:R-:W-:Y:S01]  /*10f70*/  IMAD.MOV.U32 R129, RZ, RZ, R200 ;  /* 0x000000ffff817224 */ /* 0x000fe200078e00c8 */
[----:B------:R-:W-:-:S02]  /*10f80*/  FSEL R200, R5, -INF , !P1 ;  /* 0xff80000005c87808 */ /* 0x000fc40004800000 */
[----:B------:R-:W-:Y:S02]  /*10f90*/  ISETP.GE.AND P2, PT, R227, R252, PT ;  /* 0x000000fce300720c */ /* 0x000fe40003f46270 */
[----:B------:R-:W-:Y:S02]  /*10fa0*/  FSEL R5, R58, -INF , !P3 ;  /* 0xff8000003a057808 */ /* 0x000fe40005800000 */
[----:B------:R-:W-:Y:S02]  /*10fb0*/  ISETP.GE.AND P1, PT, R229, R3, PT ;  /* 0x00000003e500720c */ /* 0x000fe40003f26270 */
[----:B------:R-:W-:Y:S02]  /*10fc0*/  FSEL R5, R5, -INF , !P2 ;  /* 0xff80000005057808 */ /* 0x000fe40005000000 */
[----:B------:R-:W-:Y:S02]  /*10fd0*/  ISETP.GT.AND P2, PT, R16, R229, PT ;  /* 0x000000e51000720c */ /* 0x000fe40003f44270 */
[----:B------:R-:W-:-:S02]  /*10fe0*/  FSEL R227, R248, -INF , !P6 ;  /* 0xff800000f8e37808 */ /* 0x000fc40007000000 */
[C---:B------:R-:W-:Y:S02]  /*10ff0*/  ISETP.GE.AND P6, PT, R229.reuse, R2, PT ;  /* 0x00000002e500720c */ /* 0x040fe40003fc6270 */
[----:B------:R-:W-:Y:S02]  /*11000*/  ISETP.GE.AND P3, PT, R229, R252, PT ;  /* 0x000000fce500720c */ /* 0x000fe40003f66270 */
[----:B------:R-:W-:Y:S02]  /*11010*/  FSEL R229, R4, -INF , !P1 ;  /* 0xff80000004e57808 */ /* 0x000fe40004800000 */
[----:B------:R-:W-:-:S04]  /*11020*/  FSEL R4, R59, -INF , !P2 ;  /* 0xff8000003b047808 */ /* 0x000fc80005000000 */
[----:B------:R-:W-:Y:S02]  /*11030*/  FSEL R4, R4, -INF , !P3 ;  /* 0xff80000004047808 */ /* 0x000fe40005800000 */
[----:B------:R-:W-:Y:S02]  /*11040*/  ISETP.GT.AND P3, PT, R16, R230, PT ;  /* 0x000000e61000720c */ /* 0x000fe40003f64270 */
[----:B------:R-:W-:Y:S02]  /*11050*/  ISETP.GE.AND P2, PT, R230, R252, PT ;  /* 0x000000fce600720c */ /* 0x000fe40003f46270 */
[----:B------:R-:W-:Y:S02]  /*11060*/  FSEL R36, R54, -INF , !P3 ;  /* 0xff80000036247808 */ /* 0x000fe40005800000 */
[----:B------:R-:W-:Y:S02]  /*11070*/  ISETP.GE.AND P1, PT, R230, R3, PT ;  /* 0x00000003e600720c */ /* 0x000fe40003f26270 */
[----:B------:R-:W-:-:S02]  /*11080*/  FSEL R36, R36, -INF , !P2 ;  /* 0xff80000024247808 */ /* 0x000fc40005000000 */
[----:B------:R-:W-:Y:S02]  /*11090*/  ISETP.GT.AND P2, PT, R16, R242, PT ;  /* 0x000000f21000720c */ /* 0x000fe40003f44270 */
[----:B------:R-:W-:Y:S02]  /*110a0*/  FSEL R231, R231, -INF , !P6 ;  /* 0xff800000e7e77808 */ /* 0x000fe40007000000 */
[----:B------:R-:W-:Y:S02]  /*110b0*/  ISETP.GE.AND P3, PT, R242, R252, PT ;  /* 0x000000fcf200720c */ /* 0x000fe40003f66270 */
[----:B------:R-:W-:Y:S02]  /*110c0*/  FSEL R54, R55, -INF , !P2 ;  /* 0xff80000037367808 */ /* 0x000fe40005000000 */
[----:B------:R-:W-:Y:S02]  /*110d0*/  ISETP.GE.AND P6, PT, R230, R2, PT ;  /* 0x00000002e600720c */ /* 0x000fe40003fc6270 */
[----:B------:R-:W-:-:S02]  /*110e0*/  FSEL R203, R203, -INF , !P1 ;  /* 0xff800000cbcb7808 */ /* 0x000fc40004800000 */
[C---:B------:R-:W-:Y:S02]  /*110f0*/  ISETP.GE.AND P1, PT, R242.reuse, R3, PT ;  /* 0x00000003f200720c */ /* 0x040fe40003f26270 */
[----:B------:R-:W-:Y:S02]  /*11100*/  FSEL R230, R129, -INF , !P5 ;  /* 0xff80000081e67808 */ /* 0x000fe40006800000 */
[----:B------:R-:W-:Y:S02]  /*11110*/  ISETP.GE.AND P5, PT, R242, R0, PT ;  /* 0x00000000f200720c */ /* 0x000fe40003fa6270 */
[----:B------:R-:W-:Y:S02]  /*11120*/  FSEL R54, R54, -INF , !P3 ;  /* 0xff80000036367808 */ /* 0x000fe40005800000 */
[----:B------:R-:W-:Y:S02]  /*11130*/  ISETP.GT.AND P3, PT, R16, R123, PT ;  /* 0x0000007b1000720c */ /* 0x000fe40003f64270 */
[----:B------:R-:W-:-:S02]  /*11140*/  FSEL R44, R246, -INF , !P6 ;  /* 0xff800000f62c7808 */ /* 0x000fc40007000000 */
[----:B------:R-:W-:Y:S02]  /*11150*/  FSEL R129, R56, -INF , !P1 ;  /* 0xff80000038817808 */ /* 0x000fe40004800000 */
[----:B------:R-:W-:Y:S02]  /*11160*/  ISETP.GE.AND P6, PT, R242, R2, PT ;  /* 0x00000002f200720c */ /* 0x000fe40003fc6270 */
[----:B------:R-:W-:Y:S02]  /*11170*/  FSEL R56, R57, -INF , !P5 ;  /* 0xff80000039387808 */ /* 0x000fe40006800000 */
[C---:B------:R-:W-:Y:S02]  /*11180*/  ISETP.GE.AND P5, PT, R123.reuse, R0, PT ;  /* 0x000000007b00720c */ /* 0x040fe40003fa6270 */
[----:B------:R-:W-:Y:S02]  /*11190*/  ISETP.GE.AND P2, PT, R123, R252, PT ;  /* 0x000000fc7b00720c */ /* 0x000fe40003f46270 */
[----:B------:R-:W-:-:S02]  /*111a0*/  FSEL R50, R50, -INF , !P3 ;  /* 0xff80000032327808 */ /* 0x000fc40005800000 */
[----:B------:R-:W-:Y:S02]  /*111b0*/  FSEL R63, R244, -INF , !P6 ;  /* 0xff800000f43f7808 */ /* 0x000fe40007000000 */
[C---:B------:R-:W-:Y:S02]  /*111c0*/  ISETP.GE.AND P1, PT, R123.reuse, R3, PT ;  /* 0x000000037b00720c */ /* 0x040fe40003f26270 */
[----:B------:R-:W-:Y:S02]  /*111d0*/  ISETP.GE.AND P6, PT, R123, R2, PT ;  /* 0x000000027b00720c */ /* 0x000fe40003fc6270 */
[----:B------:R-:W-:Y:S02]  /*111e0*/  FSEL R55, R53, -INF , !P5 ;  /* 0xff80000035377808 */ /* 0x000fe40006800000 */
[----:B------:R-:W-:Y:S02]  /*111f0*/  FSEL R53, R50, -INF , !P2 ;  /* 0xff80000032357808 */ /* 0x000fe40005000000 */
[----:B------:R-:W-:-:S02]  /*11200*/  ISETP.GT.AND P2, PT, R16, R40, PT ;  /* 0x000000281000720c */ /* 0x000fc40003f44270 */
[----:B------:R-:W-:Y:S02]  /*11210*/  FSEL R57, R52, -INF , !P1 ;  /* 0xff80000034397808 */ /* 0x000fe40004800000 */
[----:B------:R-:W-:Y:S02]  /*11220*/  FSEL R62, R43, -INF , !P6 ;  /* 0xff8000002b3e7808 */ /* 0x000fe40007000000 */
[C---:B------:R-:W-:Y:S02]  /*11230*/  ISETP.GE.AND P1, PT, R40.reuse, R3, PT ;  /* 0x000000032800720c */ /* 0x040fe40003f26270 */
[C---:B------:R-:W-:Y:S02]  /*11240*/  ISETP.GE.AND P6, PT, R40.reuse, R2, PT ;  /* 0x000000022800720c */ /* 0x040fe40003fc6270 */
[C---:B------:R-:W-:Y:S02]  /*11250*/  ISETP.GE.AND P5, PT, R40.reuse, R0, PT ;  /* 0x000000002800720c */ /* 0x040fe40003fa6270 */
[----:B------:R-:W-:-:S02]  /*11260*/  ISETP.GE.AND P3, PT, R40, R252, PT ;  /* 0x000000fc2800720c */ /* 0x000fc40003f66270 */
[----:B------:R-:W-:-:S04]  /*11270*/  FSEL R40, R51, -INF , !P2 ;  /* 0xff80000033287808 */ /* 0x000fc80005000000 */
[----:B------:R-:W-:Y:S02]  /*11280*/  FSEL R40, R40, -INF , !P3 ;  /* 0xff80000028287808 */ /* 0x000fe40005800000 */
[----:B------:R-:W-:Y:S02]  /*11290*/  ISETP.GT.AND P3, PT, R16, R41, PT ;  /* 0x000000291000720c */ /* 0x000fe40003f64270 */
[----:B------:R-:W-:Y:S02]  /*112a0*/  FSEL R60, R60, -INF , !P1 ;  /* 0xff8000003c3c7808 */ /* 0x000fe40004800000 */
[----:B------:R-:W-:Y:S02]  /*112b0*/  FSEL R45, R45, -INF , !P6 ;  /* 0xff8000002d2d7808 */ /* 0x000fe40007000000 */
[----:B------:R-:W-:Y:S02]  /*112c0*/  FSEL R43, R250, -INF , !P5 ;  /* 0xff800000fa2b7808 */ /* 0x000fe40006800000 */
[----:B------:R-:W-:-:S02]  /*112d0*/  ISETP.GE.AND P1, PT, R41, R3, PT ;  /* 0x000000032900720c */ /* 0x000fc40003f26270 */
[C---:B------:R-:W-:Y:S02]  /*112e0*/  ISETP.GE.AND P6, PT, R41.reuse, R2, PT ;  /* 0x000000022900720c */ /* 0x040fe40003fc6270 */
[C---:B------:R-:W-:Y:S02]  /*112f0*/  ISETP.GE.AND P5, PT, R41.reuse, R0, PT ;  /* 0x000000002900720c */ /* 0x040fe40003fa6270 */
[----:B------:R-:W-:Y:S02]  /*11300*/  ISETP.GE.AND P2, PT, R41, R252, PT ;  /* 0x000000fc2900720c */ /* 0x000fe40003f46270 */
[----:B------:R-:W-:Y:S02]  /*11310*/  FSEL R41, R49, -INF , !P3 ;  /* 0xff80000031297808 */ /* 0x000fe40005800000 */
[----:B------:R-:W-:Y:S02]  /*11320*/  FSEL R46, R46, -INF , !P6 ;  /* 0xff8000002e2e7808 */ /* 0x000fe40007000000 */
[----:B------:R-:W-:-:S02]  /*11330*/  ISETP.GE.AND P6, PT, R122, R2, PT ;  /* 0x000000027a00720c */ /* 0x000fc40003fc6270 */
[----:B------:R-:W-:Y:S02]  /*11340*/  FSEL R41, R41, -INF , !P2 ;  /* 0xff80000029297808 */ /* 0x000fe40005000000 */
[----:B------:R-:W-:Y:S02]  /*11350*/  ISETP.GT.AND P2, PT, R16, R122, PT ;  /* 0x0000007a1000720c */ /* 0x000fe40003f44270 */
[----:B------:R-:W-:Y:S02]  /*11360*/  FSEL R52, R61, -INF , !P5 ;  /* 0xff8000003d347808 */ /* 0x000fe40006800000 */
[----:B------:R-:W-:Y:S02]  /*11370*/  FSEL R61, R39, -INF , !P6 ;  /* 0xff800000273d7808 */ /* 0x000fe40007000000 */
[----:B------:R-:W-:Y:S02]  /*11380*/  ISETP.GE.AND P3, PT, R122, R252, PT ;  /* 0x000000fc7a00720c */ /* 0x000fe40003f66270 */
[----:B------:R-:W-:-:S02]  /*11390*/  FSEL R39, R48, -INF , !P2 ;  /* 0xff80000030277808 */ /* 0x000fc40005000000 */
[----:B------:R-:W-:Y:S02]  /*113a0*/  ISETP.GE.AND P6, PT, R121, R2, PT ;  /* 0x000000027900720c */ /* 0x000fe40003fc6270 */
[----:B------:R-:W-:Y:S02]  /*113b0*/  FSEL R39, R39, -INF , !P3 ;  /* 0xff80000027277808 */ /* 0x000fe40005800000 */
[----:B------:R-:W-:Y:S02]  /*113c0*/  ISETP.GT.AND P3, PT, R16, R121, PT ;  /* 0x000000791000720c */ /* 0x000fe40003f64270 */
[----:B------:R-:W-:Y:S02]  /*113d0*/  FSEL R49, R38, -INF , !P6 ;  /* 0xff80000026317808 */ /* 0x000fe40007000000 */
[----:B------:R-:W-:Y:S02]  /*113e0*/  ISETP.GE.AND P2, PT, R121, R252, PT ;  /* 0x000000fc7900720c */ /* 0x000fe40003f46270 */
[----:B------:R-:W-:-:S02]  /*113f0*/  FSEL R38, R47, -INF , !P3 ;  /* 0xff8000002f267808 */ /* 0x000fc40005800000 */
[----:B------:R-:W-:Y:S02]  /*11400*/  ISETP.GE.AND P6, PT, R79, R2, PT ;  /* 0x000000024f00720c */ /* 0x000fe40003fc6270 */
[----:B------:R-:W-:Y:S02]  /*11410*/  FSEL R38, R38, -INF , !P2 ;  /* 0xff80000026267808 */ /* 0x000fe40005000000 */
[----:B------:R-:W-:Y:S02]  /*11420*/  ISETP.GT.AND P2, PT, R16, R79, PT ;  /* 0x0000004f1000720c */ /* 0x000fe40003f44270 */
[----:B------:R-:W-:Y:S02]  /*11430*/  FSEL R72, R72, -INF , !P1 ;  /* 0xff80000048487808 */ /* 0x000fe40004800000 */
[C---:B------:R-:W-:Y:S02]  /*11440*/  ISETP.GE.AND P1, PT, R122.reuse, R3, PT ;  /* 0x000000037a00720c */ /* 0x040fe40003f26270 */
[----:B------:R-:W-:-:S02]  /*11450*/  ISETP.GE.AND P5, PT, R122, R0, PT ;  /* 0x000000007a00720c */ /* 0x000fc40003fa6270 */
[----:B------:R-:W-:Y:S02]  /*11460*/  FSEL R48, R37, -INF , !P6 ;  /* 0xff80000025307808 */ /* 0x000fe40007000000 */
[----:B------:R-:W-:Y:S02]  /*11470*/  ISETP.GE.AND P3, PT, R79, R252, PT ;  /* 0x000000fc4f00720c */ /* 0x000fe40003f66270 */
[----:B------:R-:W-:Y:S02]  /*11480*/  FSEL R37, R42, -INF , !P2 ;  /* 0xff8000002a257808 */ /* 0x000fe40005000000 */
[----:B------:R-:W-:Y:S02]  /*11490*/  FSEL R59, R70, -INF , !P1 ;  /* 0xff800000463b7808 */ /* 0x000fe40004800000 */
[----:B------:R-:W-:Y:S01]  /*114a0*/  FSEL R51, R247, -INF , !P5 ;  /* 0xff800000f7337808 */ /* 0x000fe20006800000 */
[----:B------:R-:W-:Y:S01]  /*114b0*/  IMAD.IADD R100, R85, 0x1, -R100 ;  /* 0x0000000155647824 */ /* 0x000fe200078e0a64 */
[-C--:B------:R-:W-:Y:S01]  /*114c0*/  ISETP.GE.AND P1, PT, R121, R3.reuse, PT ;  /* 0x000000037900720c */ /* 0x080fe20003f26270 */
[----:B------:R-:W-:Y:S01]  /*114d0*/  IMAD.IADD R93, R85, 0x1, -R93 ;  /* 0x00000001555d7824 */ /* 0x000fe200078e0a5d */
[----:B------:R-:W-:Y:S01]  /*114e0*/  ISETP.GE.AND P5, PT, R121, R0, PT ;  /* 0x000000007900720c */ /* 0x000fe20003fa6270 */
[----:B------:R-:W-:Y:S01]  /*114f0*/  IMAD.IADD R29, R85, 0x1, -R29 ;  /* 0x00000001551d7824 */ /* 0x000fe200078e0a1d */
[----:B------:R-:W-:Y:S01]  /*11500*/  FSEL R37, R37, -INF , !P3 ;  /* 0xff80000025257808 */ /* 0x000fe20005800000 */
[C---:B------:R-:W-:Y:S01]  /*11510*/  IMAD.IADD R91, R85.reuse, 0x1, -R91 ;  /* 0x00000001555b7824 */ /* 0x040fe200078e0a5b */
[----:B------:R-:W-:Y:S01]  /*11520*/  ISETP.GT.AND P3, PT, R16, R78, PT ;  /* 0x0000004e1000720c */ /* 0x000fe20003f64270 */
[C---:B------:R-:W-:Y:S01]  /*11530*/  IMAD.IADD R88, R85.reuse, 0x1, -R88 ;  /* 0x0000000155587824 */ /* 0x040fe200078e0a58 */
[----:B------:R-:W-:Y:S01]  /*11540*/  FSEL R58, R68, -INF , !P1 ;  /* 0xff800000443a7808 */ /* 0x000fe20004800000 */
[----:B------:R-:W-:Y:S01]  /*11550*/  IMAD.IADD R87, R85, 0x1, -R87 ;  /* 0x0000000155577824 */ /* 0x000fe200078e0a57 */
[----:B------:R-:W-:Y:S01]  /*11560*/  FSEL R50, R245, -INF , !P5 ;  /* 0xff800000f5327808 */ /* 0x000fe20006800000 */
[----:B------:R-:W-:Y:S01]  /*11570*/  IMAD.IADD R82, R85, 0x1, -R82 ;  /* 0x0000000155527824 */ /* 0x000fe200078e0a52 */
[----:B------:R-:W-:Y:S01]  /*11580*/  ISETP.GE.AND P1, PT, R79, R3, PT ;  /* 0x000000034f00720c */ /* 0x000fe20003f26270 */
[----:B------:R-:W-:Y:S01]  /*11590*/  IMAD.IADD R35, R85, 0x1, -R35 ;  /* 0x0000000155237824 */ /* 0x000fe200078e0a23 */
[----:B------:R-:W-:Y:S01]  /*115a0*/  ISETP.GE.AND P5, PT, R79, R0, PT ;  /* 0x000000004f00720c */ /* 0x000fe20003fa6270 */
[C---:B------:R-:W-:Y:S01]  /*115b0*/  IMAD.IADD R33, R85.reuse, 0x1, -R33 ;  /* 0x0000000155217824 */ /* 0x040fe200078e0a21 */
[----:B------:R-:W-:Y:S01]  /*115c0*/  ISETP.GE.AND P2, PT, R78, R252, PT ;  /* 0x000000fc4e00720c */ /* 0x000fe20003f46270 */
[----:B------:R-:W-:Y:S01]  /*115d0*/  IMAD.IADD R30, R85, 0x1, -R30 ;  /* 0x00000001551e7824 */ /* 0x000fe200078e0a1e */
[----:B------:R-:W-:Y:S01]  /*115e0*/  FSEL R79, R126, -INF , !P3 ;  /* 0xff8000007e4f7808 */ /* 0x000fe20005800000 */
[----:B------:R1:W5:Y:S03]  /*115f0*/  LDL.LU R70, [R1+0x84] ;  /* 0x0000840001467983 */ /* 0x0003660000300800 */
[----:B------:R-:W-:Y:S01]  /*11600*/  FSEL R79, R79, -INF , !P2 ;  /* 0xff8000004f4f7808 */ /* 0x000fe20005000000 */
[----:B------:R1:W5:Y:S01]  /*11610*/  LDL.LU R68, [R1+0x80] ;  /* 0x0000800001447983 */ /* 0x0003620000300800 */
[----:B------:R-:W-:-:S02]  /*11620*/  ISETP.GT.AND P2, PT, R16, R75, PT ;  /* 0x0000004b1000720c */ /* 0x000fc40003f44270 */
[----:B------:R-:W-:Y:S02]  /*11630*/  FSEL R47, R113, -INF , !P1 ;  /* 0xff800000712f7808 */ /* 0x000fe40004800000 */
[----:B------:R-:W-:Y:S02]  /*11640*/  FSEL R42, R241, -INF , !P5 ;  /* 0xff800000f12a7808 */ /* 0x000fe40006800000 */
[C---:B------:R-:W-:Y:S02]  /*11650*/  ISETP.GE.AND P1, PT, R78.reuse, R3, PT ;  /* 0x000000034e00720c */ /* 0x040fe40003f26270 */
[C---:B------:R-:W-:Y:S02]  /*11660*/  ISETP.GE.AND P6, PT, R78.reuse, R2, PT ;  /* 0x000000024e00720c */ /* 0x040fe40003fc6270 */
[----:B------:R-:W-:Y:S02]  /*11670*/  ISETP.GE.AND P5, PT, R78, R0, PT ;  /* 0x000000004e00720c */ /* 0x000fe40003fa6270 */
[----:B------:R-:W-:-:S02]  /*11680*/  ISETP.GE.AND P3, PT, R75, R252, PT ;  /* 0x000000fc4b00720c */ /* 0x000fc40003f66270 */
[----:B------:R-:W-:Y:S02]  /*11690*/  FSEL R78, R125, -INF , !P2 ;  /* 0xff8000007d4e7808 */ /* 0x000fe40005000000 */
[----:B------:R-:W-:Y:S02]  /*116a0*/  FSEL R123, R80, -INF , !P1 ;  /* 0xff800000507b7808 */ /* 0x000fe40004800000 */
[----:B------:R-:W-:Y:S02]  /*116b0*/  ISETP.GE.AND P1, PT, R75, R3, PT ;  /* 0x000000034b00720c */ /* 0x000fe40003f26270 */
[----:B------:R-:W-:Y:S02]  /*116c0*/  FSEL R78, R78, -INF , !P3 ;  /* 0xff8000004e4e7808 */ /* 0x000fe40005800000 */
[----:B------:R-:W-:Y:S02]  /*116d0*/  ISETP.GT.AND P3, PT, R16, R74, PT ;  /* 0x0000004a1000720c */ /* 0x000fe40003f64270 */
[----:B------:R-:W-:-:S02]  /*116e0*/  FSEL R122, R77, -INF , !P1 ;  /* 0xff8000004d7a7808 */ /* 0x000fc40004800000 */
[----:B------:R-:W-:Y:S02]  /*116f0*/  FSEL R117, R117, -INF , !P6 ;  /* 0xff80000075757808 */ /* 0x000fe40007000000 */
[----:B------:R-:W-:Y:S02]  /*11700*/  FSEL R80, R240, -INF , !P5 ;  /* 0xff800000f0507808 */ /* 0x000fe40006800000 */
[----:B------:R-:W-:Y:S02]  /*11710*/  ISETP.GE.AND P2, PT, R74, R252, PT ;  /* 0x000000fc4a00720c */ /* 0x000fe40003f46270 */
[----:B------:R-:W-:Y:S02]  /*11720*/  FSEL R77, R120, -INF , !P3 ;  /* 0xff800000784d7808 */ /* 0x000fe40005800000 */
[C---:B------:R-:W-:Y:S02]  /*11730*/  ISETP.GE.AND P6, PT, R75.reuse, R2, PT ;  /* 0x000000024b00720c */ /* 0x040fe40003fc6270 */
[----:B------:R-:W-:-:S02]  /*11740*/  ISETP.GE.AND P5, PT, R75, R0, PT ;  /* 0x000000004b00720c */ /* 0x000fc40003fa6270 */
[----:B------:R-:W-:Y:S02]  /*11750*/  ISETP.GE.AND P1, PT, R74, R3, PT ;  /* 0x000000034a00720c */ /* 0x000fe40003f26270 */
[----:B------:R-:W-:Y:S02]  /*11760*/  FSEL R77, R77, -INF , !P2 ;  /* 0xff8000004d4d7808 */ /* 0x000fe40005000000 */
[----:B------:R-:W-:Y:S02]  /*11770*/  FSEL R116, R116, -INF , !P6 ;  /* 0xff80000074747808 */ /* 0x000fe40007000000 */
[----:B------:R-:W-:Y:S02]  /*11780*/  FSEL R75, R239, -INF , !P5 ;  /* 0xff800000ef4b7808 */ /* 0x000fe40006800000 */
[----:B------:R-:W-:Y:S02]  /*11790*/  ISETP.GT.AND P2, PT, R16, R235, PT ;  /* 0x000000eb1000720c */ /* 0x000fe40003f44270 */
[----:B------:R-:W-:-:S02]  /*117a0*/  ISETP.GE.AND P6, PT, R74, R2, PT ;  /* 0x000000024a00720c */ /* 0x000fc40003fc6270 */
[----:B------:R-:W-:Y:S02]  /*117b0*/  ISETP.GE.AND P5, PT, R74, R0, PT ;  /* 0x000000004a00720c */ /* 0x000fe40003fa6270 */
        /* <DEDUP_REMOVED lines=9> */
[----:B------:R-:W-:Y:S02]  /*11850*/  ISETP.GE.AND P1, PT, R119, R3, PT ;  /* 0x000000037700720c */ /* 0x000fe40003f26270 */
[----:B------:R-:W-:-:S02]  /*11860*/  FSEL R76, R76, -INF , !P3 ;  /* 0xff8000004c4c7808 */ /* 0x000fc40005800000 */
[----:B------:R-:W-:Y:S02]  /*11870*/  ISETP.GT.AND P3, PT, R16, R119, PT ;  /* 0x000000771000720c */ /* 0x000fe40003f64270 */
[----:B------:R-:W-:Y:S02]  /*11880*/  FSEL R114, R114, -INF , !P6 ;  /* 0xff80000072727808 */ /* 0x000fe40007000000 */
[----:B------:R-:W-:Y:S02]  /*11890*/  FSEL R73, R25, -INF , !P5 ;  /* 0xff80000019497808 */ /* 0x000fe40006800000 */
[C---:B------:R-:W-:Y:S02]  /*118a0*/  ISETP.GE.AND P6, PT, R119.reuse, R2, PT ;  /* 0x000000027700720c */ /* 0x040fe40003fc6270 */
[C---:B------:R-:W-:Y:S02]  /*118b0*/  ISETP.GE.AND P5, PT, R119.reuse, R0, PT ;  /* 0x000000007700720c */ /* 0x040fe40003fa6270 */
[----:B------:R-:W-:Y:S01]  /*118c0*/  ISETP.GE.AND P2, PT, R119, R252, PT ;  /* 0x000000fc7700720c */ /* 0x000fe20003f46270 */
[----:B------:R-:W-:Y:S01]  /*118d0*/  IMAD.IADD R124, R85, 0x1, -R127 ;  /* 0x00000001557c7824 */ /* 0x000fe200078e0a7f */
[----:B------:R-:W-:-:S02]  /*118e0*/  FSEL R119, R109, -INF , !P1 ;  /* 0xff8000006d777808 */ /* 0x000fc40004800000 */
[----:B------:R-:W-:Y:S02]  /*118f0*/  FSEL R109, R118, -INF , !P3 ;  /* 0xff800000766d7808 */ /* 0x000fe40005800000 */
[----:B------:R-:W-:Y:S02]  /*11900*/  IABS R124, R124 ;  /* 0x0000007c007c7213 */ /* 0x000fe40000000000 */
[----:B------:R-:W-:Y:S02]  /*11910*/  FSEL R109, R109, -INF , !P2 ;  /* 0xff8000006d6d7808 */ /* 0x000fe40005000000 */
[----:B------:R-:W-:Y:S02]  /*11920*/  ISETP.GT.AND P2, PT, R16, R223, PT ;  /* 0x000000df1000720c */ /* 0x000fe40003f44270 */
[----:B------:R-:W-:Y:S02]  /*11930*/  ISETP.GE.AND P1, PT, R223, R3, PT ;  /* 0x00000003df00720c */ /* 0x000fe40003f26270 */
[----:B------:R-:W-:-:S02]  /*11940*/  FSEL R113, R24, -INF , !P5 ;  /* 0xff80000018717808 */ /* 0x000fc40006800000 */
[C---:B------:R-:W-:Y:S02]  /*11950*/  ISETP.GE.AND P5, PT, R223.reuse, R0, PT ;  /* 0x00000000df00720c */ /* 0x040fe40003fa6270 */
[----:B------:R-:W-:Y:S02]  /*11960*/  ISETP.GE.AND P3, PT, R223, R252, PT ;  /* 0x000000fcdf00720c */ /* 0x000fe40003f66270 */
[----:B------:R-:W-:Y:S02]  /*11970*/  FSEL R101, R101, -INF , !P2 ;  /* 0xff80000065657808 */ /* 0x000fe40005000000 */
[----:B------:R-:W-:Y:S02]  /*11980*/  I2FP.F32.S32 R124, R124 ;  /* 0x0000007c007c7245 */ /* 0x000fe40000201400 */
[----:B------:R-:W-:Y:S02]  /*11990*/  FSEL R25, R232, -INF , !P6 ;  /* 0xff800000e8197808 */ /* 0x000fe40007000000 */
[----:B------:R-:W-:-:S02]  /*119a0*/  FSEL R118, R112, -INF , !P1 ;  /* 0xff80000070767808 */ /* 0x000fc40004800000 */
[----:B------:R-:W-:Y:S02]  /*119b0*/  ISETP.GE.AND P6, PT, R223, R2, PT ;  /* 0x00000002df00720c */ /* 0x000fe40003fc6270 */
[----:B------:R-:W-:Y:S02]  /*119c0*/  FSEL R112, R104, -INF , !P5 ;  /* 0xff80000068707808 */ /* 0x000fe40006800000 */
[----:B------:R-:W-:Y:S01]  /*119d0*/  FSEL R104, R101, -INF , !P3 ;  /* 0xff80000065687808 */ /* 0x000fe20005800000 */
[----:B------:R-:W-:Y:S01]  /*119e0*/  FFMA.FTZ R101, R124, -UR6, R26 ;  /* 0x800000067c657c23 */ /* 0x000fe2000801001a */
[----:B------:R-:W-:Y:S02]  /*119f0*/  IABS R100, R100 ;  /* 0x0000006400647213 */ /* 0x000fe40000000000 */
[----:B------:R-:W-:Y:S02]  /*11a00*/  ISETP.GT.AND P3, PT, R16, R220, PT ;  /* 0x000000dc1000720c */ /* 0x000fe40003f64270 */
[----:B------:R-:W-:-:S02]  /*11a10*/  FSEL R24, R222, -INF , !P6 ;  /* 0xff800000de187808 */ /* 0x000fc40007000000 */
[C---:B------:R-:W-:Y:S02]  /*11a20*/  ISETP.GE.AND P6, PT, R220.reuse, R2, PT ;  /* 0x00000002dc00720c */ /* 0x040fe40003fc6270 */
[C---:B------:R-:W-:Y:S02]  /*11a30*/  ISETP.GE.AND P5, PT, R220.reuse, R0, PT ;  /* 0x00000000dc00720c */ /* 0x040fe40003fa6270 */
[----:B------:R-:W-:Y:S02]  /*11a40*/  I2FP.F32.S32 R100, R100 ;  /* 0x0000006400647245 */ /* 0x000fe40000201400 */
[----:B------:R-:W-:Y:S02]  /*11a50*/  ISETP.GE.AND P2, PT, R220, R252, PT ;  /* 0x000000fcdc00720c */ /* 0x000fe40003f46270 */
[----:B------:R-:W-:Y:S02]  /*11a60*/  FSEL R101, R101, -INF , !P3 ;  /* 0xff80000065657808 */ /* 0x000fe40005800000 */
[----:B------:R-:W-:Y:S01]  /*11a70*/  FSEL R26, R110, -INF , !P6 ;  /* 0xff8000006e1a7808 */ /* 0x000fe20007000000 */
[----:B------:R-:W-:Y:S01]  /*11a80*/  FFMA.FTZ R100, R100, -UR6, R27 ;  /* 0x8000000664647c23 */ /* 0x000fe2000801001b */
[----:B------:R-:W-:-:S02]  /*11a90*/  ISETP.GE.AND P1, PT, R220, R3, PT ;  /* 0x00000003dc00720c */ /* 0x000fc40003f26270 */
[----:B------:R-:W-:Y:S02]  /*11aa0*/  FSEL R110, R105, -INF , !P5 ;  /* 0xff800000696e7808 */ /* 0x000fe40006800000 */
[----:B------:R-:W-:Y:S02]  /*11ab0*/  FSEL R105, R101, -INF , !P2 ;  /* 0xff80000065697808 */ /* 0x000fe40005000000 */
[----:B------:R-:W-:Y:S02]  /*11ac0*/  IABS R93, R93 ;  /* 0x0000005d005d7213 */ /* 0x000fe40000000000 */
[----:B------:R-:W-:Y:S02]  /*11ad0*/  ISETP.GT.AND P2, PT, R16, R197, PT ;  /* 0x000000c51000720c */ /* 0x000fe40003f44270 */
[----:B------:R-:W-:Y:S02]  /*11ae0*/  FSEL R124, R243, -INF , !P1 ;  /* 0xff800000f37c7808 */ /* 0x000fe40004800000 */
[----:B------:R-:W-:-:S02]  /*11af0*/  ISETP.GE.AND P1, PT, R197, R3, PT ;  /* 0x00000003c500720c */ /* 0x000fc40003f26270 */
[C---:B------:R-:W-:Y:S02]  /*11b00*/  ISETP.GE.AND P6, PT, R197.reuse, R2, PT ;  /* 0x00000002c500720c */ /* 0x040fe40003fc6270 */
[----:B------:R-:W-:Y:S02]  /*11b10*/  I2FP.F32.S32 R93, R93 ;  /* 0x0000005d005d7245 */ /* 0x000fe40000201400 */
[----:B------:R-:W-:Y:S02]  /*11b20*/  ISETP.GE.AND P3, PT, R197, R252, PT ;  /* 0x000000fcc500720c */ /* 0x000fe40003f66270 */
[----:B------:R-:W-:Y:S01]  /*11b30*/  FSEL R100, R100, -INF , !P2 ;  /* 0xff80000064647808 */ /* 0x000fe20005000000 */
[----:B------:R-:W-:Y:S01]  /*11b40*/  FFMA.FTZ R22, R93, -UR6, R22 ;  /* 0x800000065d167c23 */ /* 0x000fe20008010016 */
[----:B------:R-:W-:Y:S02]  /*11b50*/  FSEL R125, R108, -INF , !P1 ;  /* 0xff8000006c7d7808 */ /* 0x000fe40004800000 */
[----:B------:R-:W-:-:S02]  /*11b60*/  FSEL R27, R111, -INF , !P6 ;  /* 0xff8000006f1b7808 */ /* 0x000fc40007000000 */
[----:B------:R-:W-:Y:S02]  /*11b70*/  ISETP.GE.AND P6, PT, R131, R2, PT ;  /* 0x000000028300720c */ /* 0x000fe40003fc6270 */
[----:B------:R-:W-:Y:S02]  /*11b80*/  FSEL R108, R100, -INF , !P3 ;  /* 0xff800000646c7808 */ /* 0x000fe40005800000 */
[----:B------:R-:W-:Y:S02]  /*11b90*/  ISETP.GT.AND P3, PT, R16, R131, PT ;  /* 0x000000831000720c */ /* 0x000fe40003f64270 */
[----:B------:R-:W-:Y:S02]  /*11ba0*/  IABS R29, R29 ;  /* 0x0000001d001d7213 */ /* 0x000fe40000000000 */
[----:B------:R-:W-:Y:S02]  /*11bb0*/  FSEL R126, R71, -INF , !P6 ;  /* 0xff800000477e7808 */ /* 0x000fe40007000000 */
[----:B------:R-:W-:-:S02]  /*11bc0*/  FSEL R71, R22, -INF , !P3 ;  /* 0xff80000016477808 */ /* 0x000fc40005800000 */
[----:B------:R-:W-:Y:S02]  /*11bd0*/  I2FP.F32.S32 R22, R29 ;  /* 0x0000001d00167245 */ /* 0x000fe40000201400 */
[----:B------:R-:W-:Y:S02]  /*11be0*/  ISETP.GE.AND P2, PT, R131, R252, PT ;  /* 0x000000fc8300720c */ /* 0x000fe40003f46270 */
[----:B------:R-:W-:Y:S01]  /*11bf0*/  IABS R91, R91 ;  /* 0x0000005b005b7213 */ /* 0x000fe20000000000 */
[----:B------:R-:W-:Y:S01]  /*11c00*/  FFMA.FTZ R22, R22, -UR6, R23 ;  /* 0x8000000616167c23 */ /* 0x000fe20008010017 */
[----:B------:R-:W-:Y:S02]  /*11c10*/  FSEL R29, R71, -INF , !P2 ;  /* 0xff800000471d7808 */ /* 0x000fe40005000000 */
[----:B------:R-:W-:Y:S02]  /*11c20*/  ISETP.GT.AND P2, PT, R16, R99, PT ;  /* 0x000000631000720c */ /* 0x000fe40003f44270 */
[----:B------:R-:W-:-:S02]  /*11c30*/  I2FP.F32.S32 R91, R91 ;  /* 0x0000005b005b7245 */ /* 0x000fc40000201400 */
[----:B------:R-:W-:Y:S02]  /*11c40*/  ISETP.GE.AND P3, PT, R99, R252, PT ;  /* 0x000000fc6300720c */ /* 0x000fe40003f66270 */
[----:B------:R-:W-:Y:S01]  /*11c50*/  FSEL R22, R22, -INF , !P2 ;  /* 0xff80000016167808 */ /* 0x000fe20005000000 */
[----:B------:R-:W-:Y:S01]  /*11c60*/  FFMA.FTZ R18, R91, -UR6, R18 ;  /* 0x800000065b127c23 */ /* 0x000fe20008010012 */
[----:B------:R-:W-:Y:S02]  /*11c70*/  IABS R88, R88 ;  /* 0x0000005800587213 */ /* 0x000fe40000000000 */
[----:B------:R-:W-:Y:S02]  /*11c80*/  FSEL R71, R22, -INF , !P3 ;  /* 0xff80000016477808 */ /* 0x000fe40005800000 */
[----:B------:R-:W-:Y:S01]  /*11c90*/  ISETP.GT.AND P3, PT, R16, R98, PT ;  /* 0x000000621000720c */ /* 0x000fe20003f64270 */
[----:B------:R-:W-:Y:S01]  /*11ca0*/  IMAD.IADD R22, R85, 0x1, -R84 ;  /* 0x0000000155167824 */ /* 0x000fe200078e0a54 */
[----:B------:R-:W-:-:S02]  /*11cb0*/  I2FP.F32.S32 R88, R88 ;  /* 0x0000005800587245 */ /* 0x000fc40000201400 */
[----:B------:R-:W-:Y:S02]  /*11cc0*/  ISETP.GE.AND P2, PT, R98, R252, PT ;  /* 0x000000fc6200720c */ /* 0x000fe40003f46270 */
[----:B------:R-:W-:Y:S01]  /*11cd0*/  FSEL R18, R18, -INF , !P3 ;  /* 0xff80000012127808 */ /* 0x000fe20005800000 */
[----:B------:R-:W-:Y:S01]  /*11ce0*/  FFMA.FTZ R19, R88, -UR6, R19 ;  /* 0x8000000658137c23 */ /* 0x000fe20008010013 */
[----:B------:R-:W-:Y:S02]  /*11cf0*/  ISETP.GE.AND P5, PT, R197, R0, PT ;  /* 0x00000000c500720c */ /* 0x000fe40003fa6270 */
[----:B------:R-:W-:Y:S02]  /*11d00*/  FSEL R84, R18, -INF , !P2 ;  /* 0xff80000012547808 */ /* 0x000fe40005000000 */
[----:B------:R-:W-:Y:S02]  /*11d10*/  IABS R22, R22 ;  /* 0x0000001600167213 */ /* 0x000fe40000000000 */
[----:B------:R-:W-:-:S02]  /*11d20*/  ISETP.GT.AND P2, PT, R16, R92, PT ;  /* 0x0000005c1000720c */ /* 0x000fc40003f44270 */
[----:B------:R-:W-:Y:S02]  /*11d30*/  ISETP.GE.AND P1, PT, R131, R3, PT ;  /* 0x000000038300720c */ /* 0x000fe40003f26270 */
[----:B------:R-:W-:Y:S02]  /*11d40*/  FSEL R111, R233, -INF , !P5 ;  /* 0xff800000e96f7808 */ /* 0x000fe40006800000 */
[----:B------:R-:W-:Y:S02]  /*11d50*/  I2FP.F32.S32 R22, R22 ;  /* 0x0000001600167245 */ /* 0x000fe40000201400 */
[----:B------:R-:W-:Y:S02]  /*11d60*/  ISETP.GE.AND P5, PT, R131, R0, PT ;  /* 0x000000008300720c */ /* 0x000fe40003fa6270 */
[----:B------:R-:W-:Y:S02]  /*11d70*/  ISETP.GE.AND P3, PT, R92, R252, PT ;  /* 0x000000fc5c00720c */ /* 0x000fe40003f66270 */
[----:B------:R-:W-:Y:S01]  /*11d80*/  FSEL R19, R19, -INF , !P2 ;  /* 0xff80000013137808 */ /* 0x000fe20005000000 */
[----:B------:R-:W-:Y:S01]  /*11d90*/  FFMA.FTZ R14, R22, -UR6, R14 ;  /* 0x80000006160e7c23 */ /* 0x000fe2000801000e */
[----:B------:R-:W-:-:S02]  /*11da0*/  FSEL R127, R96, -INF , !P1 ;  /* 0xff800000607f7808 */ /* 0x000fc40004800000 */
[----:B------:R-:W-:Y:S02]  /*11db0*/  ISETP.GE.AND P1, PT, R99, R3, PT ;  /* 0x000000036300720c */ /* 0x000fe40003f26270 */
[----:B------:R-:W-:Y:S02]  /*11dc0*/  FSEL R96, R225, -INF , !P5 ;  /* 0xff800000e1607808 */ /* 0x000fe40006800000 */
[----:B------:R-:W-:Y:S02]  /*11dd0*/  FSEL R88, R19, -INF , !P3 ;  /* 0xff80000013587808 */ /* 0x000fe40005800000 */
[----:B------:R-:W-:Y:S02]  /*11de0*/  IABS R87, R87 ;  /* 0x0000005700577213 */ /* 0x000fe40000000000 */
[C---:B------:R-:W-:Y:S02]  /*11df0*/  ISETP.GE.AND P6, PT, R99.reuse, R2, PT ;  /* 0x000000026300720c */ /* 0x040fe40003fc6270 */
[----:B------:R-:W-:-:S02]  /*11e00*/  ISETP.GE.AND P5, PT, R99, R0, PT ;  /* 0x000000006300720c */ /* 0x000fc40003fa6270 */
[----:B------:R-:W-:Y:S01]  /*11e10*/  ISETP.GT.AND P3, PT, R16, R90, PT ;  /* 0x0000005a1000720c */ /* 0x000fe20003f64270 */
[----:B------:R-:W-:Y:S01]  /*11e20*/  IMAD.IADD R18, R85, 0x1, -R28 ;  /* 0x0000000155127824 */ /* 0x000fe200078e0a1c */
[----:B------:R-:W-:Y:S02]  /*11e30*/  FSEL R131, R97, -INF , !P1 ;  /* 0xff80000061837808 */ /* 0x000fe40004800000 */
[----:B------:R-:W-:Y:S02]  /*11e40*/  I2FP.F32.S32 R87, R87 ;  /* 0x0000005700577245 */ /* 0x000fe40000201400 */
[----:B------:R-:W-:Y:S02]  /*11e50*/  FSEL R130, R130, -INF , !P6 ;  /* 0xff80000082827808 */ /* 0x000fe40007000000 */
[----:B------:R-:W-:Y:S02]  /*11e60*/  FSEL R97, R221, -INF , !P5 ;  /* 0xff800000dd617808 */ /* 0x000fe40006800000 */
[----:B------:R-:W-:-:S02]  /*11e70*/  ISETP.GE.AND P2, PT, R90, R252, PT ;  /* 0x000000fc5a00720c */ /* 0x000fc40003f46270 */
[----:B------:R-:W-:Y:S02]  /*11e80*/  FSEL R14, R14, -INF , !P3 ;  /* 0xff8000000e0e7808 */ /* 0x000fe40005800000 */
[C---:B------:R-:W-:Y:S02]  /*11e90*/  ISETP.GE.AND P1, PT, R98.reuse, R3, PT ;  /* 0x000000036200720c */ /* 0x040fe40003f26270 */
[C---:B------:R-:W-:Y:S02]  /*11ea0*/  ISETP.GE.AND P6, PT, R98.reuse, R2, PT ;  /* 0x000000026200720c */ /* 0x040fe40003fc6270 */
[----:B------:R-:W-:Y:S01]  /*11eb0*/  ISETP.GE.AND P5, PT, R98, R0, PT ;  /* 0x000000006200720c */ /* 0x000fe20003fa6270 */
[----:B------:R-:W-:Y:S01]  /*11ec0*/  FFMA.FTZ R15, R87, -UR6, R15 ;  /* 0x80000006570f7c23 */ /* 0x000fe2000801000f */
[----:B------:R-:W-:Y:S02]  /*11ed0*/  FSEL R28, R14, -INF , !P2 ;  /* 0xff8000000e1c7808 */ /* 0x000fe40005000000 */
[----:B------:R-:W-:-:S02]  /*11ee0*/  IABS R18, R18 ;  /* 0x0000001200127213 */ /* 0x000fc40000000000 */
[----:B------:R-:W-:Y:S02]  /*11ef0*/  FSEL R197, R237, -INF , !P1 ;  /* 0xff800000edc57808 */ /* 0x000fe40004800000 */
[----:B------:R-:W-:Y:S02]  /*11f00*/  FSEL R196, R196, -INF , !P6 ;  /* 0xff800000c4c47808 */ /* 0x000fe40007000000 */
[----:B------:R-:W-:Y:S02]  /*11f10*/  FSEL R99, R199, -INF , !P5 ;  /* 0xff800000c7637808 */ /* 0x000fe40006800000 */
[----:B------:R-:W-:Y:S02]  /*11f20*/  ISETP.GT.AND P2, PT, R16, R89, PT ;  /* 0x000000591000720c */ /* 0x000fe40003f44270 */
[C---:B------:R-:W-:Y:S02]  /*11f30*/  ISETP.GE.AND P1, PT, R92.reuse, R3, PT ;  /* 0x000000035c00720c */ /* 0x040fe40003f26270 */
[----:B------:R-:W-:-:S02]  /*11f40*/  ISETP.GE.AND P6, PT, R92, R2, PT ;  /* 0x000000025c00720c */ /* 0x000fc40003fc6270 */
[----:B------:R-:W-:Y:S01]  /*11f50*/  ISETP.GE.AND P5, PT, R92, R0, PT ;  /* 0x000000005c00720c */ /* 0x000fe20003fa6270 */
[----:B------:R-:W-:Y:S01]  /*11f60*/  IMAD.IADD R14, R85, 0x1, -R31 ;  /* 0x00000001550e7824 */ /* 0x000fe200078e0a1f */
[----:B------:R-:W-:Y:S02]  /*11f70*/  I2FP.F32.S32 R18, R18 ;  /* 0x0000001200127245 */ /* 0x000fe40000201400 */
[----:B------:R-:W-:Y:S02]  /*11f80*/  ISETP.GE.AND P3, PT, R89, R252, PT ;  /* 0x000000fc5900720c */ /* 0x000fe40003f66270 */
[----:B------:R-:W-:Y:S02]  /*11f90*/  FSEL R15, R15, -INF , !P2 ;  /* 0xff8000000f0f7808 */ /* 0x000fe40005000000 */
[----:B------:R-:W-:Y:S02]  /*11fa0*/  FSEL R199, R236, -INF , !P1 ;  /* 0xff800000ecc77808 */ /* 0x000fe40004800000 */
[----:B------:R-:W-:-:S02]  /*11fb0*/  FSEL R198, R198, -INF , !P6 ;  /* 0xff800000c6c67808 */ /* 0x000fc40007000000 */
[----:B------:R-:W-:Y:S02]  /*11fc0*/  FSEL R100, R202, -INF , !P5 ;  /* 0xff800000ca647808 */ /* 0x000fe40006800000 */
[C---:B------:R-:W-:Y:S02]  /*11fd0*/  ISETP.GE.AND P1, PT, R90.reuse, R3, PT ;  /* 0x000000035a00720c */ /* 0x040fe40003f26270 */
[C---:B------:R-:W-:Y:S02]  /*11fe0*/  ISETP.GE.AND P6, PT, R90.reuse, R2, PT ;  /* 0x000000025a00720c */ /* 0x040fe40003fc6270 */
[----:B------:R-:W-:Y:S01]  /*11ff0*/  ISETP.GE.AND P5, PT, R90, R0, PT ;  /* 0x000000005a00720c */ /* 0x000fe20003fa6270 */
[----:B------:R-:W-:Y:S01]  /*12000*/  FFMA.FTZ R10, R18, -UR6, R10 ;  /* 0x80000006120a7c23 */ /* 0x000fe2000801000a */
[----:B------:R-:W-:Y:S02]  /*12010*/  FSEL R31, R15, -INF , !P3 ;  /* 0xff8000000f1f7808 */ /* 0x000fe40005800000 */
[----:B------:R-:W-:-:S02]  /*12020*/  IABS R14, R14 ;  /* 0x0000000e000e7213 */ /* 0x000fc40000000000 */
[----:B------:R-:W-:Y:S02]  /*12030*/  ISETP.GT.AND P3, PT, R16, R83, PT ;  /* 0x000000531000720c */ /* 0x000fe40003f64270 */
[----:B------:R-:W-:Y:S02]  /*12040*/  FSEL R202, R234, -INF , !P1 ;  /* 0xff800000eaca7808 */ /* 0x000fe40004800000 */
[----:B------:R-:W-:Y:S02]  /*12050*/  FSEL R201, R201, -INF , !P6 ;  /* 0xff800000c9c97808 */ /* 0x000fe40007000000 */
[----:B------:R-:W-:Y:S02]  /*12060*/  FSEL R101, R207, -INF , !P5 ;  /* 0xff800000cf657808 */ /* 0x000fe40006800000 */
[C---:B------:R-:W-:Y:S02]  /*12070*/  ISETP.GE.AND P1, PT, R89.reuse, R3, PT ;  /* 0x000000035900720c */ /* 0x040fe40003f26270 */
[----:B------:R-:W-:-:S02]  /*12080*/  ISETP.GE.AND P6, PT, R89, R2, PT ;  /* 0x000000025900720c */ /* 0x000fc40003fc6270 */
[----:B------:R-:W-:Y:S02]  /*12090*/  ISETP.GE.AND P5, PT, R89, R0, PT ;  /* 0x000000005900720c */ /* 0x000fe40003fa6270 */
[----:B------:R-:W-:Y:S02]  /*120a0*/  I2FP.F32.S32 R14, R14 ;  /* 0x0000000e000e7245 */ /* 0x000fe40000201400 */
[----:B------:R-:W-:Y:S02]  /*120b0*/  ISETP.GE.AND P2, PT, R83, R252, PT ;  /* 0x000000fc5300720c */ /* 0x000fe40003f46270 */
[----:B------:R-:W-:Y:S02]  /*120c0*/  FSEL R10, R10, -INF , !P3 ;  /* 0xff8000000a0a7808 */ /* 0x000fe40005800000 */
[----:B------:R-:W-:Y:S02]  /*120d0*/  FSEL R207, R81, -INF , !P1 ;  /* 0xff80000051cf7808 */ /* 0x000fe40004800000 */
[----:B------:R-:W-:-:S02]  /*120e0*/  FSEL R206, R206, -INF , !P6 ;  /* 0xff800000cece7808 */ /* 0x000fc40007000000 */
[----:B------:R-:W-:Y:S01]  /*120f0*/  FSEL R102, R102, -INF , !P5 ;  /* 0xff80000066667808 */ /* 0x000fe20006800000 */
[----:B------:R-:W-:Y:S01]  /*12100*/  FFMA.FTZ R11, R14, -UR6, R11 ;  /* 0x800000060e0b7c23 */ /* 0x000fe2000801000b */
[C---:B------:R-:W-:Y:S02]  /*12110*/  ISETP.GE.AND P1, PT, R83.reuse, R3, PT ;  /* 0x000000035300720c */ /* 0x040fe40003f26270 */
[C---:B------:R-:W-:Y:S02]  /*12120*/  ISETP.GE.AND P6, PT, R83.reuse, R2, PT ;  /* 0x000000025300720c */ /* 0x040fe40003fc6270 */
[----:B------:R-:W-:Y:S02]  /*12130*/  ISETP.GE.AND P5, PT, R83, R0, PT ;  /* 0x000000005300720c */ /* 0x000fe40003fa6270 */
[----:B------:R-:W-:Y:S02]  /*12140*/  FSEL R83, R10, -INF , !P2 ;  /* 0xff8000000a537808 */ /* 0x000fe40005000000 */
[----:B------:R-:W-:-:S02]  /*12150*/  IABS R82, R82 ;  /* 0x0000005200527213 */ /* 0x000fc40000000000 */
[----:B------:R-:W-:Y:S02]  /*12160*/  ISETP.GT.AND P2, PT, R16, R86, PT ;  /* 0x000000561000720c */ /* 0x000fe40003f44270 */
[----:B------:R-:W-:Y:S02]  /*12170*/  I2FP.F32.S32 R82, R82 ;  /* 0x0000005200527245 */ /* 0x000fe40000201400 */
[----:B------:R-:W-:Y:S02]  /*12180*/  ISETP.GE.AND P3, PT, R86, R252, PT ;  /* 0x000000fc5600720c */ /* 0x000fe40003f66270 */
[----:B------:R-:W-:Y:S01]  /*12190*/  FSEL R11, R11, -INF , !P2 ;  /* 0xff8000000b0b7808 */ /* 0x000fe20005000000 */
[----:B------:R-:W-:Y:S01]  /*121a0*/  FFMA.FTZ R6, R82, -UR6, R6 ;  /* 0x8000000652067c23 */ /* 0x000fe20008010006 */
[----:B------:R-:W-:Y:S02]  /*121b0*/  IABS R35, R35 ;  /* 0x0000002300237213 */ /* 0x000fe40000000000 */
[----:B------:R-:W-:-:S02]  /*121c0*/  FSEL R87, R11, -INF , !P3 ;  /* 0xff8000000b577808 */ /* 0x000fc40005800000 */
[----:B------:R-:W-:Y:S02]  /*121d0*/  FSEL R208, R208, -INF , !P6 ;  /* 0xff800000d0d07808 */ /* 0x000fe40007000000 */
[----:B------:R-:W-:Y:S02]  /*121e0*/  ISETP.GT.AND P3, PT, R16, R67, PT ;  /* 0x000000431000720c */ /* 0x000fe40003f64270 */
[C---:B------:R-:W-:Y:S02]  /*121f0*/  ISETP.GE.AND P6, PT, R86.reuse, R2, PT ;  /* 0x000000025600720c */ /* 0x040fe40003fc6270 */
[----:B------:R-:W-:Y:S02]  /*12200*/  FSEL R103, R103, -INF , !P5 ;  /* 0xff80000067677808 */ /* 0x000fe40006800000 */
[----:B------:R-:W-:Y:S02]  /*12210*/  ISETP.GE.AND P5, PT, R86, R0, PT ;  /* 0x000000005600720c */ /* 0x000fe40003fa6270 */
[----:B------:R-:W-:-:S02]  /*12220*/  I2FP.F32.S32 R35, R35 ;  /* 0x0000002300237245 */ /* 0x000fc40000201400 */
[----:B------:R-:W-:Y:S02]  /*12230*/  ISETP.GE.AND P2, PT, R67, R252, PT ;  /* 0x000000fc4300720c */ /* 0x000fe40003f46270 */
[----:B------:R-:W-:Y:S02]  /*12240*/  FSEL R6, R6, -INF , !P3 ;  /* 0xff80000006067808 */ /* 0x000fe40005800000 */
[----:B------:R-:W-:Y:S02]  /*12250*/  FSEL R209, R209, -INF , !P1 ;  /* 0xff800000d1d17808 */ /* 0x000fe40004800000 */
[----:B------:R-:W-:Y:S02]  /*12260*/  FSEL R210, R210, -INF , !P6 ;  /* 0xff800000d2d27808 */ /* 0x000fe40007000000 */
[----:B------:R-:W-:Y:S02]  /*12270*/  ISETP.GE.AND P1, PT, R86, R3, PT ;  /* 0x000000035600720c */ /* 0x000fe40003f26270 */
[----:B------:R-:W-:-:S02]  /*12280*/  ISETP.GE.AND P6, PT, R67, R2, PT ;  /* 0x000000024300720c */ /* 0x000fc40003fc6270 */
[----:B------:R-:W-:Y:S01]  /*12290*/  FSEL R91, R65, -INF , !P5 ;  /* 0xff800000415b7808 */ /* 0x000fe20006800000 */
[----:B------:R-:W-:Y:S01]  /*122a0*/  FFMA.FTZ R7, R35, -UR6, R7 ;  /* 0x8000000623077c23 */ /* 0x000fe20008010007 */
[----:B------:R-:W-:Y:S02]  /*122b0*/  ISETP.GE.AND P5, PT, R67, R0, PT ;  /* 0x000000004300720c */ /* 0x000fe40003fa6270 */
[----:B------:R-:W-:Y:S02]  /*122c0*/  FSEL R89, R6, -INF , !P2 ;  /* 0xff80000006597808 */ /* 0x000fe40005000000 */
[----:B------:R-:W-:Y:S02]  /*122d0*/  IABS R33, R33 ;  /* 0x0000002100217213 */ /* 0x000fe40000000000 */
[----:B------:R-:W-:Y:S02]  /*122e0*/  ISETP.GT.AND P2, PT, R16, R66, PT ;  /* 0x000000421000720c */ /* 0x000fe40003f44270 */
[----:B------:R-:W-:-:S02]  /*122f0*/  FSEL R211, R211, -INF , !P1 ;  /* 0xff800000d3d37808 */ /* 0x000fc40004800000 */
[----:B------:R-:W-:Y:S02]  /*12300*/  FSEL R212, R212, -INF , !P6 ;  /* 0xff800000d4d47808 */ /* 0x000fe40007000000 */
[----:B------:R-:W-:Y:S02]  /*12310*/  ISETP.GE.AND P1, PT, R67, R3, PT ;  /* 0x000000034300720c */ /* 0x000fe40003f26270 */
[----:B------:R-:W-:Y:S02]  /*12320*/  ISETP.GE.AND P6, PT, R66, R2, PT ;  /* 0x000000024200720c */ /* 0x000fe40003fc6270 */
[----:B------:R-:W-:Y:S02]  /*12330*/  FSEL R92, R64, -INF , !P5 ;  /* 0xff800000405c7808 */ /* 0x000fe40006800000 */
[----:B------:R-:W-:Y:S02]  /*12340*/  ISETP.GE.AND P5, PT, R66, R0, PT ;  /* 0x000000004200720c */ /* 0x000fe40003fa6270 */
[----:B------:R-:W-:-:S02]  /*12350*/  I2FP.F32.S32 R33, R33 ;  /* 0x0000002100217245 */ /* 0x000fc40000201400 */
[----:B------:R-:W-:Y:S02]  /*12360*/  ISETP.GE.AND P3, PT, R66, R252, PT ;  /* 0x000000fc4200720c */ /* 0x000fe40003f66270 */
[----:B------:R-:W-:Y:S02]  /*12370*/  FSEL R7, R7, -INF , !P2 ;  /* 0xff80000007077808 */ /* 0x000fe40005000000 */
[----:B------:R-:W-:Y:S02]  /*12380*/  FSEL R213, R213, -INF , !P1 ;  /* 0xff800000d5d57808 */ /* 0x000fe40004800000 */
[----:B------:R-:W-:Y:S01]  /*12390*/  FSEL R214, R214, -INF , !P6 ;  /* 0xff800000d6d67808 */ /* 0x000fe20007000000 */
[----:B------:R-:W-:Y:S01]  /*123a0*/  FFMA.FTZ R106, R33, -UR6, R106 ;  /* 0x80000006216a7c23 */ /* 0x000fe2000801006a */
[----:B------:R-:W-:Y:S02]  /*123b0*/  ISETP.GE.AND P1, PT, R66, R3, PT ;  /* 0x000000034200720c */ /* 0x000fe40003f26270 */
[----:B------:R-:W-:-:S02]  /*123c0*/  ISETP.GE.AND P6, PT, R34, R2, PT ;  /* 0x000000022200720c */ /* 0x000fc40003fc6270 */
[----:B------:R-:W-:Y:S02]  /*123d0*/  FSEL R93, R17, -INF , !P5 ;  /* 0xff800000115d7808 */ /* 0x000fe40006800000 */
[----:B------:R-:W-:Y:S02]  /*123e0*/  IABS R6, R30 ;  /* 0x0000001e00067213 */ /* 0x000fe40000000000 */
[----:B------:R-:W-:Y:S02]  /*123f0*/  ISETP.GE.AND P5, PT, R34, R0, PT ;  /* 0x000000002200720c */ /* 0x000fe40003fa6270 */
[----:B------:R-:W-:Y:S02]  /*12400*/  FSEL R30, R7, -INF , !P3 ;  /* 0xff800000071e7808 */ /* 0x000fe40005800000 */
[----:B------:R-:W-:Y:S02]  /*12410*/  ISETP.GT.AND P3, PT, R16, R34, PT ;  /* 0x000000221000720c */ /* 0x000fe40003f64270 */
[----:B------:R-:W-:-:S02]  /*12420*/  FSEL R216, R216, -INF , !P1 ;  /* 0xff800000d8d87808 */ /* 0x000fc40004800000 */
[----:B------:R-:W-:Y:S02]  /*12430*/  FSEL R218, R218, -INF , !P6 ;  /* 0xff800000dada7808 */ /* 0x000fe40007000000 */
[-C--:B------:R-:W-:Y:S02]  /*12440*/  ISETP.GE.AND P1, PT, R34, R3.reuse, PT ;  /* 0x000000032200720c */ /* 0x080fe40003f26270 */
[----:B------:R-:W-:Y:S02]  /*12450*/  ISETP.GE.AND P6, PT, R32, R3, PT ;  /* 0x000000032000720c */ /* 0x000fe40003fc6270 */
[----:B------:R-:W-:Y:S01]  /*12460*/  FSEL R95, R95, -INF , !P5 ;  /* 0xff8000005f5f7808 */ /* 0x000fe20006800000 */
[----:B------:R1:W5:Y:S01]  /*12470*/  LDL.LU R3, [R1+0x7c] ;  /* 0x00007c0001037983 */ /* 0x0003620000300800 */
[----:B------:R-:W-:Y:S02]  /*12480*/  FSEL R86, R106, -INF , !P3 ;  /* 0xff8000006a567808 */ /* 0x000fe40005800000 */
[----:B------:R-:W-:-:S02]  /*12490*/  ISETP.GE.AND P5, PT, R32, R2, PT ;  /* 0x000000022000720c */ /* 0x000fc40003fa6270 */
[----:B------:R1:W5:Y:S01]  /*124a0*/  LDL.LU R2, [R1+0x78] ;  /* 0x0000780001027983 */ /* 0x0003620000300800 */
[----:B------:R-:W-:-:S03]  /*124b0*/  ISETP.GE.AND P3, PT, R32, R0, PT ;  /* 0x000000002000720c */ /* 0x000fc60003f66270 */
[----:B------:R1:W5:Y:S01]  /*124c0*/  LDL.LU R0, [R1+0x74] ;  /* 0x0000740001007983 */ /* 0x0003620000300800 */
[----:B------:R-:W-:-:S04]  /*124d0*/  ISETP.GE.AND P2, PT, R34, R252, PT ;  /* 0x000000fc2200720c */ /* 0x000fc80003f46270 */
[----:B------:R-:W-:Y:S02]  /*124e0*/  FSEL R86, R86, -INF , !P2 ;  /* 0xff80000056567808 */ /* 0x000fe40005000000 */
[----:B------:R-:W-:Y:S02]  /*124f0*/  ISETP.GE.AND P2, PT, R32, R252, PT ;  /* 0x000000fc2000720c */ /* 0x000fe40003f46270 */
[----:B------:R-:W2:Y:S01]  /*12500*/  S2R R252, SR_TID.X ;  /* 0x0000000000fc7919 */ /* 0x000ea20000002100 */
[----:B------:R-:W-:Y:S01]  /*12510*/  UIADD3 UR28, UPT, UPT, UR18, -0x2, URZ ;  /* 0xfffffffe121c7890 */ /* 0x000fe2000fffe0ff */
[----:B------:R-:W-:-:S03]  /*12520*/  I2FP.F32.S32 R6, R6 ;  /* 0x0000000600067245 */ /* 0x000fc60000201400 */
[----:B------:R-:W-:Y:S01]  /*12530*/  UISETP.GT.U32.AND UP0, UPT, UR28, UR15, UPT ;  /* 0x0000000f1c00728c */ /* 0x000fe2000bf04070 */
[----:B------:R-:W-:Y:S01]  /*12540*/  FSEL R215, R215, -INF , !P1 ;  /* 0xff800000d7d77808 */ /* 0x000fe20004800000 */
[----:B------:R-:W-:Y:S01]  /*12550*/  FFMA.FTZ R107, R6, -UR6, R107 ;  /* 0x80000006066b7c23 */ /* 0x000fe2000801006b */
[----:B------:R-:W-:-:S04]  /*12560*/  ISETP.GT.AND P1, PT, R16, R32, PT ;  /* 0x000000201000720c */ /* 0x000fc80003f24270 */
[----:B------:R-:W-:Y:S02]  /*12570*/  FSEL R85, R107, -INF , !P1 ;  /* 0xff8000006b557808 */ /* 0x000fe40004800000 */
[----:B------:R-:W-:Y:S02]  /*12580*/  FSEL R219, R219, -INF , !P6 ;  /* 0xff800000dbdb7808 */ /* 0x000fe40007000000 */
[----:B------:R-:W-:Y:S02]  /*12590*/  FSEL R217, R217, -INF , !P5 ;  /* 0xff800000d9d97808 */ /* 0x000fe40006800000 */
[----:B------:R-:W-:Y:S02]  /*125a0*/  FSEL R94, R94, -INF , !P3 ;  /* 0xff8000005e5e7808 */ /* 0x000fe40005800000 */
[----:B------:R-:W-:Y:S01]  /*125b0*/  FSEL R85, R85, -INF , !P2 ;  /* 0xff80000055557808 */ /* 0x000fe20005000000 */
[----:B-1----:R-:W-:Y:S06]  /*125c0*/  BRA.U !UP0, `(.L_x_1051) ;  /* 0x00000009083c7547 */ /* 0x002fec000b800000 */
[----:B------:R-:W3:Y:S04]  /*125d0*/  LDL R246, [R1+0x1c] ;  /* 0x00001c0001f67983 */ /* 0x000ee80000100800 */
[----:B------:R-:W4:Y:S04]  /*125e0*/  LDL R248, [R1+0x18] ;  /* 0x0000180001f87983 */ /* 0x000f280000100800 */
[----:B------:R-:W2:Y:S01]  /*125f0*/  LDL R249, [R1+0x20] ;  /* 0x0000200001f97983 */ /* 0x000ea20000100800 */
[----:B------:R-:W-:Y:S01]  /*12600*/  IMAD.U32 R11, RZ, RZ, UR18 ;  /* 0x00000012ff0b7e24 */ /* 0x000fe2000f8e00ff */
[----:B------:R-:W-:Y:S01]  /*12610*/  MOV R7, UR18 ;  /* 0x0000001200077c02 */ /* 0x000fe20008000f00 */
[----:B------:R-:W-:Y:S01]  /*12620*/  IMAD.U32 R6, RZ, RZ, UR18 ;  /* 0x00000012ff067e24 */ /* 0x000fe2000f8e00ff */
[----:B------:R-:W-:Y:S01]  /*12630*/  BSSY.RECONVERGENT B0, `(.L_x_1052) ;  /* 0x0000087000007945 */ /* 0x000fe20003800200 */
[----:B------:R-:W-:Y:S01]  /*12640*/  @!P0 VIADD R11, R11, 0xfffffffd ;  /* 0xfffffffd0b0b8836 */ /* 0x000fe20000000000 */
[----:B------:R-:W-:Y:S01]  /*12650*/  @!P0 IADD3 R7, PT, PT, R7, -0x3, RZ ;  /* 0xfffffffd07078810 */ /* 0x000fe20007ffe0ff */
[----:B------:R-:W-:-:S02]  /*12660*/  @!P0 VIADD R6, R6, 0xfffffffd ;  /* 0xfffffffd06068836 */ /* 0x000fc40000000000 */
[----:B------:R-:W-:-:S04]  /*12670*/  @!P0 IMAD.WIDE.U32 R14, R11, UR10, RZ ;  /* 0x0000000a0b0e8c25 */ /* 0x000fc8000f8e00ff */
[----:B------:R-:W-:-:S04]  /*12680*/  @!P0 IMAD.WIDE.U32 R16, R6, UR10, RZ ;  /* 0x0000000a06108c25 */ /* 0x000fc8000f8e00ff */
[----:B------:R-:W-:Y:S01]  /*12690*/  @!P0 IMAD R11, R11, UR11, R15 ;  /* 0x0000000b0b0b8c24 */ /* 0x000fe2000f8e020f */
[----:B------:R-:W-:Y:S01]  /*126a0*/  @!P0 SHF.L.U32 R10, R16, 0x7, RZ ;  /* 0x00000007100a8819 */ /* 0x000fe200000006ff */
[----:B------:R-:W-:Y:S02]  /*126b0*/  IMAD.U32 R32, RZ, RZ, UR18 ;  /* 0x00000012ff207e24 */ /* 0x000fe4000f8e00ff */
[----:B------:R-:W-:Y:S02]  /*126c0*/  @!P0 IMAD R17, R6, UR11, R17 ;  /* 0x0000000b06118c24 */ /* 0x000fe4000f8e0211 */
[----:B------:R-:W-:Y:S02]  /*126d0*/  @!P0 VIADD R32, R32, 0xfffffffd ;  /* 0xfffffffd20208836 */ /* 0x000fe40000000000 */
[----:B------:R-:W-:Y:S01]  /*126e0*/  @!P0 IMAD.WIDE.U32 R34, R7, UR10, RZ ;  /* 0x0000000a07228c25 */ /* 0x000fe2000f8e00ff */
[----:B------:R-:W-:-:S03]  /*126f0*/  @!P0 SHF.L.U64.HI R17, R16, 0x7, R17 ;  /* 0x0000000710118819 */ /* 0x000fc60000010211 */
[----:B------:R-:W-:-:S04]  /*12700*/  @!P0 IMAD.WIDE.U32 R18, R32, UR10, RZ ;  /* 0x0000000a20128c25 */ /* 0x000fc8000f8e00ff */
[----:B------:R-:W-:Y:S02]  /*12710*/  @!P0 IMAD.SHL.U32 R6, R34, 0x80, RZ ;  /* 0x0000008022068824 */ /* 0x000fe400078e00ff */
[----:B------:R-:W-:Y:S02]  /*12720*/  IMAD.U32 R16, RZ, RZ, UR10 ;  /* 0x0000000aff107e24 */ /* 0x000fe4000f8e00ff */
[----:B------:R-:W-:Y:S02]  /*12730*/  @!P0 IMAD R7, R7, UR11, R35 ;  /* 0x0000000b07078c24 */ /* 0x000fe4000f8e0223 */
[----:B------:R-:W-:Y:S01]  /*12740*/  @!P0 IMAD R32, R32, UR11, R19 ;  /* 0x0000000b20208c24 */ /* 0x000fe2000f8e0213 */
[----:B------:R-:W-:Y:S01]  /*12750*/  @!P0 LEA R16, P2, R16, R6, 0x5 ;  /* 0x0000000610108211 */ /* 0x000fe200078428ff */
[----:B------:R-:W-:Y:S01]  /*12760*/  IMAD.U32 R15, RZ, RZ, UR11 ;  /* 0x0000000bff0f7e24 */ /* 0x000fe2000f8e00ff */
[----:B------:R-:W-:Y:S02]  /*12770*/  @!P0 SHF.L.U64.HI R7, R34, 0x7, R7 ;  /* 0x0000000722078819 */ /* 0x000fe40000010207 */
[----:B------:R-:W-:-:S02]  /*12780*/  MOV R6, UR10 ;  /* 0x0000000a00067c02 */ /* 0x000fc40008000f00 */
[C---:B------:R-:W-:Y:S02]  /*12790*/  @!P0 SHF.L.U32 R19, R18.reuse, 0x7, RZ ;  /* 0x0000000712138819 */ /* 0x040fe400000006ff */
[----:B------:R-:W-:Y:S01]  /*127a0*/  @!P0 SHF.L.U64.HI R32, R18, 0x7, R32 ;  /* 0x0000000712208819 */ /* 0x000fe20000010220 */
[----:B------:R-:W-:Y:S01]  /*127b0*/  IMAD.U32 R18, RZ, RZ, UR10 ;  /* 0x0000000aff127e24 */ /* 0x000fe2000f8e00ff */
[----:B------:R-:W-:Y:S01]  /*127c0*/  @!P0 LEA.HI.X R15, R6, R7, R15, 0x5, P2 ;  /* 0x00000007060f8211 */ /* 0x000fe200010f2c0f */
[----:B------:R-:W-:Y:S01]  /*127d0*/  IMAD.U32 R7, RZ, RZ, UR18 ;  /* 0x00000012ff077e24 */ /* 0x000fe2000f8e00ff */
[----:B------:R-:W-:-:S04]  /*127e0*/  MOV R6, UR18 ;  /* 0x0000001200067c02 */ /* 0x000fc80008000f00 */
[----:B------:R-:W-:Y:S01]  /*127f0*/  @!P0 IADD3 R7, PT, PT, R7, -0x3, RZ ;  /* 0xfffffffd07078810 */ /* 0x000fe20007ffe0ff */
[----:B------:R-:W-:Y:S01]  /*12800*/  @!P0 VIADD R6, R6, 0xfffffffd ;  /* 0xfffffffd06068836 */ /* 0x000fe20000000000 */
[----:B---3--:R-:W-:-:S04]  /*12810*/  @!P0 LEA R22, P1, R14, R246, 0x8 ;  /* 0x000000f60e168211 */ /* 0x008fc800078240ff */
[----:B----4-:R-:W-:Y:S02]  /*12820*/  @!P0 LEA.HI.X R23, R14, R248, R11, 0x8, P1 ;  /* 0x000000f80e178211 */ /* 0x010fe400008f440b */
[----:B------:R-:W-:Y:S02]  /*12830*/  MOV R14, UR10 ;  /* 0x0000000a000e7c02 */ /* 0x000fe40008000f00 */
[----:B------:R-:W-:Y:S01]  /*12840*/  MOV R11, UR11 ;  /* 0x0000000b000b7c02 */ /* 0x000fe20008000f00 */
[----:B--2---:R1:W-:Y:S01]  /*12850*/  @P0 STS.128 [R249+0x4000], RZ ;  /* 0x004000fff9000388 */ /* 0x0043e20000000c00 */
[----:B------:R-:W-:Y:S01]  /*12860*/  @!P0 LEA R14, P3, R14, R10, 0x4 ;  /* 0x0000000a0e0e8211 */ /* 0x000fe200078620ff */
[----:B------:R-:W-:Y:S01]  /*12870*/  IMAD.U32 R10, RZ, RZ, UR10 ;  /* 0x0000000aff0a7e24 */ /* 0x000fe2000f8e00ff */
[----:B------:R-:W-:Y:S01]  /*12880*/  @!P0 LEA R18, P1, R18, R19, 0x6 ;  /* 0x0000001312128211 */ /* 0x000fe200078230ff */
[----:B------:R-:W-:Y:S01]  /*12890*/  IMAD.U32 R19, RZ, RZ, UR10 ;  /* 0x0000000aff137e24 */ /* 0x000fe2000f8e00ff */
[----:B------:R-:W-:Y:S01]  /*128a0*/  @!PT LDS RZ, [RZ] ;  /* 0x00000000fffff984 */ /* 0x000fe20000000800 */
[----:B------:R-:W-:Y:S01]  /*128b0*/  @!PT LDS RZ, [RZ] ;  /* 0x00000000fffff984 */ /* 0x000fe20000000800 */
[----:B------:R-:W-:Y:S01]  /*128c0*/  @!PT LDS RZ, [RZ] ;  /* 0x00000000fffff984 */ /* 0x000fe20000000800 */
[----:B------:R2:W-:Y:S02]  /*128d0*/  @!P0 LDGSTS.E.BYPASS.LTC128B.128 [R249+0x4000], desc[UR22][R22.64] ;  /* 0x0400000016f98fae */ /* 0x0005e4000b981a16 */
[----:B------:R-:W-:-:S02]  /*128e0*/  @!P0 LEA.HI.X R11, R10, R17, R11, 0x4, P3 ;  /* 0x000000110a0b8211 */ /* 0x000fc400018f240b */
[----:B------:R-:W-:Y:S01]  /*128f0*/  MOV R10, UR18 ;  /* 0x00000012000a7c02 */ /* 0x000fe20008000f00 */
[----:B------:R1:W-:Y:S01]  /*12900*/  @P0 STS.128 [R249+0x4800], RZ ;  /* 0x004800fff9000388 */ /* 0x0003e20000000c00 */
[----:B------:R-:W-:-:S03]  /*12910*/  MOV R17, UR11 ;  /* 0x0000000b00117c02 */ /* 0x000fc60008000f00 */
[----:B------:R-:W-:Y:S01]  /*12920*/  @!P0 VIADD R10, R10, 0xfffffffd ;  /* 0xfffffffd0a0a8836 */ /* 0x000fe20000000000 */
[----:B------:R-:W-:Y:S01]  /*12930*/  @!P0 LEA.HI.X R17, R19, R32, R17, 0x6, P1 ;  /* 0x0000002013118211 */ /* 0x000fe200008f3411 */
[----:B------:R-:W-:-:S04]  /*12940*/  @!P0 IMAD.WIDE.U32 R32, R7, UR10, RZ ;  /* 0x0000000a07208c25 */ /* 0x000fc8000f8e00ff */
[----:B------:R-:W-:-:S04]  /*12950*/  @!P0 IMAD.WIDE.U32 R34, R10, UR10, RZ ;  /* 0x0000000a0a228c25 */ /* 0x000fc8000f8e00ff */
[----:B------:R-:W-:Y:S02]  /*12960*/  @!P0 IMAD R10, R10, UR11, R35 ;  /* 0x0000000b0a0a8c24 */ /* 0x000fe4000f8e0223 */
[----:B------:R-:W-:-:S03]  /*12970*/  @!P0 IMAD R7, R7, UR11, R33 ;  /* 0x0000000b07078c24 */ /* 0x000fc6000f8e0221 */
[----:B------:R-:W-:Y:S02]  /*12980*/  @!P0 SHF.L.U64.HI R35, R34, 0x7, R10 ;  /* 0x0000000722238819 */ /* 0x000fe4000001020a */
[----:B------:R-:W-:Y:S01]  /*12990*/  @!P0 LEA R10, P1, R14, R246, 0x1 ;  /* 0x000000f60e0a8211 */ /* 0x000fe200078208ff */
[----:B--2---:R-:W-:Y:S01]  /*129a0*/  @!P0 IMAD.WIDE.U32 R22, R6, UR10, RZ ;  /* 0x0000000a06168c25 */ /* 0x004fe2000f8e00ff */
[----:B------:R-:W-:Y:S02]  /*129b0*/  @!P0 SHF.L.U32 R34, R34, 0x7, RZ ;  /* 0x0000000722228819 */ /* 0x000fe400000006ff */
[----:B------:R-:W-:Y:S01]  /*129c0*/  @!P0 SHF.L.U64.HI R33, R32, 0x7, R7 ;  /* 0x0000000720218819 */ /* 0x000fe20000010207 */
[----:B------:R-:W-:Y:S01]  /*129d0*/  @!P0 IMAD R6, R6, UR11, R23 ;  /* 0x0000000b06068c24 */ /* 0x000fe2000f8e0217 */
[----:B------:R-:W-:Y:S01]  /*129e0*/  @!P0 LEA.HI.X R11, R14, R248, R11, 0x1, P1 ;  /* 0x000000f80e0b8211 */ /* 0x000fe200008f0c0b */
[----:B------:R-:W-:Y:S01]  /*129f0*/  IMAD.U32 R14, RZ, RZ, UR11 ;  /* 0x0000000bff0e7e24 */ /* 0x000fe2000f8e00ff */
[----:B------:R-:W-:Y:S01]  /*12a00*/  MOV R7, UR10 ;  /* 0x0000000a00077c02 */ /* 0x000fe20008000f00 */
[----:B------:R-:W-:Y:S01]  /*12a10*/  @!P0 IMAD.SHL.U32 R32, R32, 0x80, RZ ;  /* 0x0000008020208824 */ /* 0x000fe200078e00ff */
[C---:B------:R-:W-:Y:S01]  /*12a20*/  @!P0 SHF.L.U64.HI R23, R22.reuse, 0x7, R6 ;  /* 0x0000000716178819 */ /* 0x040fe20000010206 */
[----:B------:R-:W-:Y:S01]  /*12a30*/  IMAD.U32 R6, RZ, RZ, UR10 ;  /* 0x0000000aff067e24 */ /* 0x000fe2000f8e00ff */
[----:B------:R-:W-:Y:S01]  /*12a40*/  @!P0 SHF.L.U32 R22, R22, 0x7, RZ ;  /* 0x0000000716168819 */ /* 0x000fe200000006ff */
[----:B------:R-:W-:Y:S01]  /*12a50*/  @!P0 IMAD R14, R14, 0x30, RZ ;  /* 0x000000300e0e8824 */ /* 0x000fe200078e02ff */
[----:B------:R-:W-:Y:S01]  /*12a60*/  @!PT LDS RZ, [RZ] ;  /* 0x00000000fffff984 */ /* 0x000fe20000000800 */
[----:B------:R-:W-:Y:S01]  /*12a70*/  @!PT LDS RZ, [RZ] ;  /* 0x00000000fffff984 */ /* 0x000fe20000000800 */
[----:B------:R-:W-:Y:S01]  /*12a80*/  @!PT LDS RZ, [RZ] ;  /* 0x00000000fffff984 */ /* 0x000fe20000000800 */
[----:B------:R2:W-:Y:S01]  /*12a90*/  @!P0 LDGSTS.E.BYPASS.LTC128B.128 [R249+0x4800], desc[UR22][R10.64] ;  /* 0x048000000af98fae */ /* 0x0005e2000b981a16 */
[----:B------:R-:W-:-:S03]  /*12aa0*/  @!P0 IMAD.WIDE.U32 R34, R6, 0x30, R34 ;  /* 0x0000003006228825 */ /* 0x000fc600078e0022 */
[----:B------:R1:W-:Y:S01]  /*12ab0*/  @P0 STS.128 [R249+0x5000], RZ ;  /* 0x005000fff9000388 */ /* 0x0003e20000000c00 */
[----:B------:R-:W-:Y:S01]  /*12ac0*/  @!P0 IMAD.WIDE.U32 R32, R7, 0x50, R32 ;  /* 0x0000005007208825 */ /* 0x000fe200078e0020 */
[----:B------:R-:W-:Y:S02]  /*12ad0*/  MOV R7, UR11 ;  /* 0x0000000b00077c02 */ /* 0x000fe40008000f00 */
[----:B------:R-:W-:Y:S01]  /*12ae0*/  @!P0 IADD3 R14, PT, PT, R14, R35, RZ ;  /* 0x000000230e0e8210 */ /* 0x000fe20007ffe0ff */
[----:B------:R-:W-:Y:S01]  /*12af0*/  @!P0 IMAD.WIDE.U32 R22, R6, 0x60, R22 ;  /* 0x0000006006168825 */ /* 0x000fe200078e0016 */
[----:B------:R-:W-:-:S03]  /*12b00*/  @!P0 LEA R64, P1, R34, R246, 0x1 ;  /* 0x000000f622408211 */ /* 0x000fc600078208ff */
[----:B------:R-:W-:Y:S01]  /*12b10*/  IMAD.U32 R6, RZ, RZ, UR11 ;  /* 0x0000000bff067e24 */ /* 0x000fe2000f8e00ff */
[----:B------:R-:W-:Y:S01]  /*12b20*/  @!P0 LEA.HI.X R65, R34, R248, R14, 0x1, P1 ;  /* 0x000000f822418211 */ /* 0x000fe200008f0c0e */
[----:B------:R-:W-:Y:S01]  /*12b30*/  @!P0 IMAD R7, R7, 0x50, RZ ;  /* 0x0000005007078824 */ /* 0x000fe200078e02ff */
[----:B------:R-:W-:Y:S01]  /*12b40*/  @!P0 LEA R14, P3, R18, R246, 0x1 ;  /* 0x000000f6120e8211 */ /* 0x000fe200078608ff */
[----:B------:R-:W-:Y:S02]  /*12b50*/  @!P0 IMAD R6, R6, 0x60, RZ ;  /* 0x0000006006068824 */ /* 0x000fe400078e02ff */
[----:B------:R-:W-:-:S03]  /*12b60*/  @!P0 IMAD.IADD R7, R7, 0x1, R33 ;  /* 0x0000000107078824 */ /* 0x000fc600078e0221 */
[----:B------:R-:W-:Y:S02]  /*12b70*/  @!P0 IADD3 R6, PT, PT, R6, R23, RZ ;  /* 0x0000001706068210 */ /* 0x000fe40007ffe0ff */
[----:B--2---:R-:W-:-:S04]  /*12b80*/  @!P0 LEA R10, P2, R16, R246, 0x1 ;  /* 0x000000f6100a8211 */ /* 0x004fc800078408ff */
[----:B------:R-:W-:Y:S02]  /*12b90*/  @!P0 LEA.HI.X R11, R16, R248, R15, 0x1, P2 ;  /* 0x000000f8100b8211 */ /* 0x000fe400010f0c0f */
[-C--:B------:R-:W-:Y:S02]  /*12ba0*/  @!P0 LEA R34, P2, R32, R246.reuse, 0x1 ;  /* 0x000000f620228211 */ /* 0x080fe400078408ff */
[----:B------:R-:W-:Y:S01]  /*12bb0*/  @!P0 LEA R16, P1, R22, R246, 0x1 ;  /* 0x000000f616108211 */ /* 0x000fe200078208ff */
[----:B------:R-:W-:Y:S01]  /*12bc0*/  @!PT LDS RZ, [RZ] ;  /* 0x00000000fffff984 */ /* 0x000fe20000000800 */
[----:B------:R-:W-:Y:S01]  /*12bd0*/  @!PT LDS RZ, [RZ] ;  /* 0x00000000fffff984 */ /* 0x000fe20000000800 */
[----:B------:R-:W-:Y:S01]  /*12be0*/  @!PT LDS RZ, [RZ] ;  /* 0x00000000fffff984 */ /* 0x000fe20000000800 */
[----:B------:R1:W-:Y:S01]  /*12bf0*/  @!P0 LDGSTS.E.BYPASS.LTC128B.128 [R249+0x5000], desc[UR22][R10.64] ;  /* 0x050000000af98fae */ /* 0x0003e2000b981a16 */
[-C--:B------:R-:W-:Y:S02]  /*12c00*/  @!P0 LEA.HI.X R15, R18, R248.reuse, R17, 0x1, P3 ;  /* 0x000000f8120f8211 */ /* 0x080fe400018f0c11 */
        /* <DEDUP_REMOVED lines=41> */
.L_x_1053:
[----:B------:R-:W-:Y:S05]  /*12ea0*/  BSYNC.RECONVERGENT B0 ;  /* 0x0000000000007941 */ /* 0x000fea0003800200 */
.L_x_1052:
[----:B------:R-:W0:Y:S02]  /*12eb0*/  LDGDEPBAR ;  /* 0x00000000000079af */ /* 0x000e240000000000 */
.L_x_1051:
[----:B------:R-:W3:Y:S04]  /*12ec0*/  LDL.LU R232, [R1+0x54] ;  /* 0x0000540001e87983 */ /* 0x000ee80000300800 */
[----:B------:R-:W4:Y:S01]  /*12ed0*/  LDL R233, [R1] ;  /* 0x0000000001e97983 */ /* 0x000f220000100800 */
[----:B-12--5:R-:W-:Y:S02]  /*12ee0*/  FMNMX3.FTZ R10, R0, R9, R8, !PT ;  /* 0x00000009000a7276 */ /* 0x026fe40007810008 */
[----:B------:R-:W-:Y:S01]  /*12ef0*/  FMNMX3.FTZ R11, R2, R21, R20, !PT ;  /* 0x00000015020b7276 */ /* 0x000fe20007810014 */
[----:B------:R-:W2:Y:S01]  /*12f00*/  LDL.LU R235, [R1+0x50] ;  /* 0x0000500001eb7983 */ /* 0x000ea20000300800 */
[----:B------:R-:W-:Y:S02]  /*12f10*/  FMNMX3.FTZ R10, R10, R5, R4, !PT ;  /* 0x000000050a0a7276 */ /* 0x000fe40007810004 */
[----:B------:R-:W-:Y:S01]  /*12f20*/  FMNMX3.FTZ R11, R11, R13, R12, !PT ;  /* 0x0000000d0b0b7276 */ /* 0x000fe2000781000c */
[----:B------:R-:W2:Y:S01]  /*12f30*/  LDL.LU R234, [R1+0x58] ;  /* 0x0000580001ea7983 */ /* 0x000ea20000300800 */
        /* <DEDUP_REMOVED lines=27> */
[----:B------:R-:W-:-:S03]  /*130f0*/  FMNMX3.FTZ R11, R11, R95, R94, !PT ;  /* 0x0000005f0b0b7276 */ /* 0x000fc6000781005e */
[----:B------:R-:W1:Y:S04]  /*13100*/  SHFL.BFLY PT, R6, R10, 0x2, 0x1f ;  /* 0x0c401f000a067f89 */ /* 0x000e6800000e0000 */
[----:B------:R-:W1:Y:S02]  /*13110*/  SHFL.BFLY PT, R7, R11, 0x2, 0x1f ;  /* 0x0c401f000b077f89 */ /* 0x000e6400000e0000 */
[----:B-1----:R-:W-:Y:S02]  /*13120*/  FMNMX.FTZ R6, R10, R6, !PT ;  /* 0x000000060a067209 */ /* 0x002fe40007810000 */
[----:B------:R-:W-:Y:S02]  /*13130*/  FMNMX3.FTZ R10, R68, R228, R224, !PT ;  /* 0x000000e4440a7276 */ /* 0x000fe400078100e0 */
[----:B------:R-:W-:Y:S01]  /*13140*/  FMNMX.FTZ R7, R11, R7, !PT ;  /* 0x000000070b077209 */ /* 0x000fe20007810000 */
[----:B------:R-:W1:Y:S01]  /*13150*/  SHFL.BFLY PT, R32, R6, 0x1, 0x1f ;  /* 0x0c201f0006207f89 */ /* 0x000e6200000e0000 */
[----:B------:R-:W-:-:S02]  /*13160*/  FMNMX3.FTZ R10, R10, R200, R229, !PT ;  /* 0x000000c80a0a7276 */ /* 0x000fc400078100e5 */
[----:B------:R-:W-:Y:S01]  /*13170*/  FMNMX3.FTZ R11, R3, R226, R128, !PT ;  /* 0x000000e2030b7276 */ /* 0x000fe20007810080 */
[----:B------:R-:W1:Y:S01]  /*13180*/  SHFL.BFLY PT, R33, R7, 0x1, 0x1f ;  /* 0x0c201f0007217f89 */ /* 0x000e6200000e0000 */
        /* <DEDUP_REMOVED lines=19> */
[----:B-1----:R-:W-:Y:S02]  /*132c0*/  FMNMX.FTZ R32, R6, R32, !PT ;  /* 0x0000002006207209 */ /* 0x002fe40007810000 */
[----:B------:R-:W-:Y:S02]  /*132d0*/  FMNMX3.FTZ R10, R10, R202, R207, !PT ;  /* 0x000000ca0a0a7276 */ /* 0x000fe400078100cf */
[----:B------:R-:W-:Y:S01]  /*132e0*/  FMNMX3.FTZ R11, R11, R126, R130, !PT ;  /* 0x0000007e0b0b7276 */ /* 0x000fe20007810082 */
[----:B------:R-:W-:Y:S01]  /*132f0*/  FMUL.FTZ R90, R32, UR4 ;  /* 0x00000004205a7c20 */ /* 0x000fe20008410000 */
[----:B------:R-:W-:-:S02]  /*13300*/  FMNMX3.FTZ R10, R10, R209, R211, !PT ;  /* 0x000000d10a0a7276 */ /* 0x000fc400078100d3 */
[----:B------:R-:W-:Y:S02]  /*13310*/  FMNMX.FTZ R33, R7, R33, !PT ;  /* 0x0000002107217209 */ /* 0x000fe40007810000 */
[----:B------:R-:W-:Y:S02]  /*13320*/  FMNMX3.FTZ R10, R10, R213, R216, !PT ;  /* 0x000000d50a0a7276 */ /* 0x000fe400078100d8 */
[----:B------:R-:W-:Y:S01]  /*13330*/  FSETP.NEU.FTZ.AND P0, PT, R32, -INF , PT ;  /* 0xff8000002000780b */ /* 0x000fe20003f1d000 */
[----:B------:R-:W-:Y:S01]  /*13340*/  FMUL.FTZ R98, R33, UR4 ;  /* 0x0000000421627c20 */ /* 0x000fe20008410000 */
[----:B------:R-:W-:Y:S02]  /*13350*/  FMNMX3.FTZ R35, R10, R215, R219, !PT ;  /* 0x000000d70a237276 */ /* 0x000fe400078100db */
[----:B------:R-:W-:Y:S02]  /*13360*/  FMNMX3.FTZ R11, R11, R196, R198, !PT ;  /* 0x000000c40b0b7276 */ /* 0x000fe400078100c6 */
[----:B------:R-:W-:Y:S01]  /*13370*/  FSETP.NEU.FTZ.AND P1, PT, R33, -INF , PT ;  /* 0xff8000002100780b */ /* 0x000fe20003f3d000 */
[----:B------:R-:W1:Y:S01]  /*13380*/  SHFL.BFLY PT, R106, R35, 0x2, 0x1f ;  /* 0x0c401f00236a7f89 */ /* 0x000e6200000e0000 */
[----:B------:R-:W-:-:S02]  /*13390*/  FSEL R6, R32, RZ, P0 ;  /* 0x000000ff20067208 */ /* 0x000fc40000000000 */
[----:B------:R-:W-:Y:S02]  /*133a0*/  FMNMX3.FTZ R11, R11, R201, R206, !PT ;  /* 0x000000c90b0b7276 */ /* 0x000fe400078100ce */
[----:B------:R-:W-:Y:S01]  /*133b0*/  FSEL R7, R33, RZ, P1 ;  /* 0x000000ff21077208 */ /* 0x000fe20000800000 */
[----:B------:R-:W-:Y:S01]  /*133c0*/  FADD.FTZ R6, R0, -R6 ;  /* 0x8000000600067221 */ /* 0x000fe20000010000 */
[----:B------:R-:W-:Y:S02]  /*133d0*/  FMNMX3.FTZ R11, R11, R208, R210, !PT ;  /* 0x000000d00b0b7276 */ /* 0x000fe400078100d2 */
[----:B------:R-:W-:Y:S01]  /*133e0*/  FSEL R98, R98, RZ, P1 ;  /* 0x000000ff62627208 */ /* 0x000fe20000800000 */
[----:B------:R-:W-:Y:S01]  /*133f0*/  FADD.FTZ R7, R2, -R7 ;  /* 0x8000000702077221 */ /* 0x000fe20000010000 */
[----:B------:R-:W-:Y:S01]  /*13400*/  FMNMX3.FTZ R11, R11, R212, R214, !PT ;  /* 0x000000d40b0b7276 */ /* 0x000fe200078100d6 */
[----:B------:R-:W-:Y:S01]  /*13410*/  FMUL.FTZ R6, R6, UR4 ;  /* 0x0000000406067c20 */ /* 0x000fe20008410000 */
[----:B------:R-:W-:Y:S01]  /*13420*/  FSEL R90, R90, RZ, P0 ;  /* 0x000000ff5a5a7208 */ /* 0x000fe20000000000 */
[----:B------:R-:W-:Y:S01]  /*13430*/  FMUL.FTZ R7, R7, UR4 ;  /* 0x0000000407077c20 */ /* 0x000fe20008410000 */
[----:B------:R-:W-:Y:S01]  /*13440*/  FMNMX3.FTZ R34, R11, R218, R217, !PT ;  /* 0x000000da0b227276 */ /* 0x000fe200078100d9 */
[--C-:B------:R-:W-:Y:S01]  /*13450*/  FFMA.FTZ R67, R13, UR4, -R98.reuse ;  /* 0x000000040d437c23 */ /* 0x100fe20008010862 */
[----:B------:R-:W-:Y:S01]  /*13460*/  FFMA.FTZ R66, R12, UR4, -R98 ;  /* 0x000000040c427c23 */ /* 0x000fe20008010862 */
[--C-:B------:R-:W-:Y:S01]  /*13470*/  FFMA.FTZ R220, R9, UR4, -R90.reuse ;  /* 0x0000000409dc7c23 */ /* 0x100fe2000801085a */
[--C-:B------:R-:W-:Y:S01]  /*13480*/  FFMA.FTZ R81, R8, UR4, -R90.reuse ;  /* 0x0000000408517c23 */ /* 0x100fe2000801085a */
[----:B------:R-:W1:Y:S01]  /*13490*/  MUFU.EX2 R223, R7 ;  /* 0x0000000700df7308 */ /* 0x000e620000000800 */
[--C-:B------:R-:W-:Y:S01]  /*134a0*/  FFMA.FTZ R65, R5, UR4, -R90.reuse ;  /* 0x0000000405417c23 */ /* 0x100fe2000801085a */
[----:B------:R-:W-:Y:S01]  /*134b0*/  FFMA.FTZ R64, R4, UR4, -R90 ;  /* 0x0000000404407c23 */ /* 0x000fe2000801085a */
[----:B------:R-:W-:Y:S01]  /*134c0*/  LDSM.16.MT88.4 R12, [R70+0x8000] ;  /* 0x00800000460c783b */ /* 0x000fe20000004200 */
[----:B------:R-:W1:Y:S02]  /*134d0*/  MUFU.EX2 R222, R6 ;  /* 0x0000000600de7308 */ /* 0x000e640000000800 */
[----:B-1----:R-:W-:Y:S01]  /*134e0*/  FMNMX.FTZ R35, R35, R106, !PT ;  /* 0x0000006a23237209 */ /* 0x002fe20007810000 */
[--C-:B------:R-:W-:Y:S01]  /*134f0*/  FFMA.FTZ R221, R21, UR4, -R98.reuse ;  /* 0x0000000415dd7c23 */ /* 0x100fe20008010862 */
[--C-:B------:R-:W-:Y:S01]  /*13500*/  FFMA.FTZ R82, R20, UR4, -R98.reuse ;  /* 0x0000000414527c23 */ /* 0x100fe20008010862 */
[----:B------:R-:W-:Y:S01]  /*13510*/  MUFU.EX2 R67, R67 ;  /* 0x0000004300437308 */ /* 0x000fe20000000800 */
[--C-:B------:R-:W-:Y:S01]  /*13520*/  FFMA.FTZ R230, R230, UR4, -R98.reuse ;  /* 0x00000004e6e67c23 */ /* 0x100fe20008010862 */
[----:B------:R-:W1:Y:S01]  /*13530*/  SHFL.BFLY PT, R106, R35, 0x1, 0x1f ;  /* 0x0c201f00236a7f89 */ /* 0x000e6200000e0000 */
[--C-:B------:R-:W-:Y:S01]  /*13540*/  FFMA.FTZ R50, R50, UR4, -R98.reuse ;  /* 0x0000000432327c23 */ /* 0x100fe20008010862 */
[----:B------:R-:W-:Y:S01]  /*13550*/  MUFU.EX2 R221, R221 ;  /* 0x000000dd00dd7308 */ /* 0x000fe20000000800 */
[--C-:B------:R-:W-:Y:S01]  /*13560*/  FFMA.FTZ R52, R52, UR4, -R98.reuse ;  /* 0x0000000434347c23 */ /* 0x100fe20008010862 */
[-C--:B------:R-:W-:Y:S01]  /*13570*/  FMUL.FTZ R188, R188, R223.reuse ;  /* 0x000000dfbcbc7220 */ /* 0x080fe20000410000 */
[-C--:B------:R-:W-:Y:S01]  /*13580*/  FMUL.FTZ R189, R189, R223.reuse ;  /* 0x000000dfbdbd7220 */ /* 0x080fe20000410000 */
[----:B------:R-:W1:Y:S01]  /*13590*/  MUFU.EX2 R82, R82 ;  /* 0x0000005200527308 */ /* 0x000e620000000800 */
[-C--:B------:R-:W-:Y:S01]  /*135a0*/  FMUL.FTZ R184, R184, R223.reuse ;  /* 0x000000dfb8b87220 */ /* 0x080fe20000410000 */
[-C--:B------:R-:W-:Y:S01]  /*135b0*/  FMUL.FTZ R190, R190, R222.reuse ;  /* 0x000000debebe7220 */ /* 0x080fe20000410000 */
[-C--:B------:R-:W-:Y:S01]  /*135c0*/  FMUL.FTZ R191, R191, R222.reuse ;  /* 0x000000debfbf7220 */ /* 0x080fe20000410000 */
[----:B------:R-:W1:Y:S01]  /*135d0*/  MUFU.EX2 R66, R66 ;  /* 0x0000004200427308 */ /* 0x000e620000000800 */
[-C--:B------:R-:W-:Y:S01]  /*135e0*/  FMUL.FTZ R185, R185, R223.reuse ;  /* 0x000000dfb9b97220 */ /* 0x080fe20000410000 */
[-C--:B------:R-:W-:Y:S01]  /*135f0*/  FMUL.FTZ R172, R172, R223.reuse ;  /* 0x000000dfacac7220 */ /* 0x080fe20000410000 */
[-C--:B------:R-:W-:Y:S01]  /*13600*/  FMUL.FTZ R173, R173, R223.reuse ;  /* 0x000000dfadad7220 */ /* 0x080fe20000410000 */
[----:B------:R-:W-:Y:S01]  /*13610*/  MUFU.EX2 R220, R220 ;  /* 0x000000dc00dc7308 */ /* 0x000fe20000000800 */
[-C--:B------:R-:W-:Y:S01]  /*13620*/  FMUL.FTZ R168, R168, R223.reuse ;  /* 0x000000dfa8a87220 */ /* 0x080fe20000410000 */
[-C--:B------:R-:W-:Y:S01]  /*13630*/  FMUL.FTZ R186, R186, R222.reuse ;  /* 0x000000debaba7220 */ /* 0x080fe20000410000 */
[-C--:B------:R-:W-:Y:S01]  /*13640*/  FMUL.FTZ R187, R187, R222.reuse ;  /* 0x000000debbbb7220 */ /* 0x080fe20000410000 */
[----:B------:R-:W1:Y:S01]  /*13650*/  MUFU.EX2 R81, R81 ;  /* 0x0000005100517308 */ /* 0x000e620000000800 */
[----:B------:R-:W-:Y:S01]  /*13660*/  FMUL.FTZ R169, R169, R223 ;  /* 0x000000dfa9a97220 */ /* 0x000fe20000410000 */
[----:B-1----:R-:W-:Y:S01]  /*13670*/  F2FP.F16.F32.PACK_AB R20, R82, R221 ;  /* 0x000000dd5214723e */ /* 0x002fe200000000ff */
[-C--:B------:R-:W-:Y:S01]  /*13680*/  FMUL.FTZ R174, R174, R222.reuse ;  /* 0x000000deaeae7220 */ /* 0x080fe20000410000 */
[----:B------:R-:W-:Y:S01]  /*13690*/  MUFU.EX2 R65, R65 ;  /* 0x0000004100417308 */ /* 0x000fe20000000800 */
[----:B------:R-:W-:Y:S01]  /*136a0*/  FMUL.FTZ R175, R175, R222 ;  /* 0x000000deafaf7220 */ /* 0x000fe20000410000 */
[----:B------:R-:W-:Y:S01]  /*136b0*/  FMNMX.FTZ R35, R35, R106, !PT ;  /* 0x0000006a23237209 */ /* 0x000fe20007810000 */
[-C--:B------:R-:W-:Y:S01]  /*136c0*/  FMUL.FTZ R170, R170, R222.reuse ;  /* 0x000000deaaaa7220 */ /* 0x080fe20000410000 */
[----:B------:R-:W1:Y:S01]  /*136d0*/  MUFU.EX2 R64, R64 ;  /* 0x0000004000407308 */ /* 0x000e620000000800 */
[----:B------:R-:W-:Y:S01]  /*136e0*/  F2FP.F16.F32.PACK_AB R22, R66, R67 ;  /* 0x000000434216723e */ /* 0x000fe200000000ff */
[-C--:B------:R-:W-:Y:S01]  /*136f0*/  FMUL.FTZ R171, R171, R222.reuse ;  /* 0x000000deabab7220 */ /* 0x080fe20000410000 */
[-C--:B------:R-:W-:Y:S01]  /*13700*/  FMUL.FTZ R156, R156, R223.reuse ;  /* 0x000000df9c9c7220 */ /* 0x080fe20000410000 */
[-C--:B------:R-:W-:Y:S01]  /*13710*/  FMUL.FTZ R157, R157, R223.reuse ;  /* 0x000000df9d9d7220 */ /* 0x080fe20000410000 */
        /* <DEDUP_REMOVED lines=8> */
[----:B------:R-:W-:Y:S01]  /*137a0*/  FMUL.FTZ R141, R141, R223 ;  /* 0x000000df8d8d7220 */ /* 0x000fe20000410000 */
[----:B-1----:R-:W-:Y:S01]  /*137b0*/  F2FP.F16.F32.PACK_AB R23, R64, R65 ;  /* 0x000000414017723e */ /* 0x002fe200000000ff */
[-C--:B------:R-:W-:Y:S01]  /*137c0*/  FMUL.FTZ R142, R142, R222.reuse ;  /* 0x000000de8e8e7220 */ /* 0x080fe20000410000 */
[-C--:B------:R-:W-:Y:S01]  /*137d0*/  FMUL.FTZ R143, R143, R222.reuse ;  /* 0x000000de8f8f7220 */ /* 0x080fe20000410000 */
[-C--:B------:R-:W-:Y:S01]  /*137e0*/  FMUL.FTZ R136, R136, R223.reuse ;  /* 0x000000df88887220 */ /* 0x080fe20000410000 */
[----:B------:R-:W-:Y:S01]  /*137f0*/  FMUL.FTZ R137, R137, R223 ;  /* 0x000000df89897220 */ /* 0x000fe20000410000 */
[-C--:B------:R-:W-:Y:S01]  /*13800*/  FMUL.FTZ R138, R138, R222.reuse ;  /* 0x000000de8a8a7220 */ /* 0x080fe20000410000 */
[----:B------:R-:W-:Y:S01]  /*13810*/  FMUL.FTZ R139, R139, R222 ;  /* 0x000000de8b8b7220 */ /* 0x000fe20000410000 */
[C---:B------:R-:W-:Y:S01]  /*13820*/  FSETP.NEU.FTZ.AND P0, PT, R35.reuse, -INF , PT ;  /* 0xff8000002300780b */ /* 0x040fe20003f1d000 */
[----:B------:R-:W-:Y:S01]  /*13830*/  FMUL.FTZ R225, R35, UR4 ;  /* 0x0000000423e17c20 */ /* 0x000fe20008410000 */
[C---:B------:R-:W-:Y:S01]  /*13840*/  HMMA.16816.F32 R172, R20.reuse, R12, R172 ;  /* 0x0000000c14ac723c */ /* 0x040fe200000018ac */
[----:B------:R-:W-:Y:S01]  /*13850*/  FFMA.FTZ R51, R51, UR4, -R98 ;  /* 0x0000000433337c23 */ /* 0x000fe20008010862 */
[--C-:B------:R-:W-:Y:S01]  /*13860*/  FFMA.FTZ R39, R39, UR4, -R90.reuse ;  /* 0x0000000427277c23 */ /* 0x100fe2000801085a */
[--C-:B------:R-:W-:Y:S01]  /*13870*/  FFMA.FTZ R38, R38, UR4, -R90.reuse ;  /* 0x0000000426267c23 */ /* 0x100fe2000801085a */
[----:B------:R-:W-:Y:S01]  /*13880*/  FSEL R225, R225, RZ, P0 ;  /* 0x000000ffe1e17208 */ /* 0x000fe20000000000 */
[----:B------:R-:W-:Y:S01]  /*13890*/  FFMA.FTZ R37, R37, UR4, -R90 ;  /* 0x0000000425257c23 */ /* 0x000fe2000801085a */
[----:B------:R-:W-:Y:S02]  /*138a0*/  MUFU.EX2 R52, R52 ;  /* 0x0000003400347308 */ /* 0x000fe40000000800 */
[----:B------:R-:W-:Y:S01]  /*138b0*/  HMMA.16816.F32 R168, R20, R14, R168 ;  /* 0x0000000e14a8723c */ /* 0x000fe200000018a8 */
[--C-:B------:R-:W-:Y:S01]  /*138c0*/  FFMA.FTZ R228, R228, UR4, -R225.reuse ;  /* 0x00000004e4e47c23 */ /* 0x100fe200080108e1 */
[--C-:B------:R-:W-:Y:S01]  /*138d0*/  FFMA.FTZ R106, R200, UR4, -R225.reuse ;  /* 0x00000004c86a7c23 */ /* 0x100fe200080108e1 */
[--C-:B------:R-:W-:Y:S01]  /*138e0*/  FFMA.FTZ R203, R203, UR4, -R225.reuse ;  /* 0x00000004cbcb7c23 */ /* 0x100fe200080108e1 */
[----:B------:R-:W-:Y:S01]  /*138f0*/  FFMA.FTZ R72, R72, UR4, -R225 ;  /* 0x0000000448487c23 */ /* 0x000fe200080108e1 */
[----:B------:R-:W-:Y:S04]  /*13900*/  MUFU.EX2 R51, R51 ;  /* 0x0000003300337308 */ /* 0x000fe80000000800 */
[----:B------:R-:W-:Y:S04]  /*13910*/  MUFU.EX2 R228, R228 ;  /* 0x000000e400e47308 */ /* 0x000fe80000000800 */
[----:B------:R-:W-:Y:S04]  /*13920*/  MUFU.EX2 R106, R106 ;  /* 0x0000006a006a7308 */ /* 0x000fe80000000800 */
[----:B------:R-:W-:Y:S04]  /*13930*/  MUFU.EX2 R39, R39 ;  /* 0x0000002700277308 */ /* 0x000fe80000000800 */
[----:B------:R-:W-:Y:S04]  /*13940*/  MUFU.EX2 R38, R38 ;  /* 0x0000002600267308 */ /* 0x000fe80000000800 */
[----:B------:R-:W-:Y:S01]  /*13950*/  MUFU.EX2 R37, R37 ;  /* 0x0000002500257308 */ /* 0x000fe20000000800 */
[C---:B----4-:R-:W-:Y:S01]  /*13960*/  IADD3 R0, PT, PT, R233.reuse, 0x8000, RZ ;  /* 0x00008000e9007810 */ /* 0x050fe20007ffe0ff */
[----:B------:R-:W-:Y:S01]  /*13970*/  LDSM.16.MT88.4 R16, [R233+0x8000] ;  /* 0x00800000e910783b */ /* 0x000fe20000004200 */
[----:B------:R-:W-:-:S02]  /*13980*/  IADD3 R2, PT, PT, R233, 0x8040, RZ ;  /* 0x00008040e9027810 */ /* 0x000fc40007ffe0ff */
[----:B------:R-:W-:-:S04]  /*13990*/  @P4 IADD3 R2, PT, PT, R0, -0x40, RZ ;  /* 0xffffffc000024810 */ /* 0x000fc80007ffe0ff */
[----:B------:R-:W-:Y:S01]  /*139a0*/  IADD3 R0, PT, PT, R69, R2, RZ ;  /* 0x0000000245007210 */ /* 0x000fe20007ffe0ff */
[----:B------:R-:W-:Y:S04]  /*139b0*/  LDSM.16.MT88.4 R8, [R2] ;  /* 0x000000000208783b */ /* 0x000fe80000004200 */
[----:B------:R-:W1:Y:S04]  /*139c0*/  SHFL.BFLY PT, R69, R34, 0x2, 0x1f ;  /* 0x0c401f0022457f89 */ /* 0x000e6800000e0000 */
[----:B------:R-:W-:Y:S01]  /*139d0*/  LDSM.16.MT88.4 R4, [R0] ;  /* 0x000000000004783b */ /* 0x000fe20000004200 */
[----:B-1----:R-:W-:Y:S01]  /*139e0*/  FMNMX.FTZ R34, R34, R69, !PT ;  /* 0x0000004522227209 */ /* 0x002fe20007810000 */
[C---:B------:R-:W-:Y:S04]  /*139f0*/  HMMA.16816.F32 R188, R20.reuse, R16, R188 ;  /* 0x0000001014bc723c */ /* 0x040fe800000018bc */
[----:B------:R-:W1:Y:S04]  /*13a00*/  SHFL.BFLY PT, R69, R34, 0x1, 0x1f ;  /* 0x0c201f0022457f89 */ /* 0x000e6800000e0000 */
[C---:B------:R-:W-:Y:S08]  /*13a10*/  HMMA.16816.F32 R184, R20.reuse, R18, R184 ;  /* 0x0000001214b8723c */ /* 0x040ff000000018b8 */
[C---:B------:R-:W-:Y:S08]  /*13a20*/  HMMA.16816.F32 R156, R20.reuse, R8, R156 ;  /* 0x00000008149c723c */ /* 0x040ff0000000189c */
[----:B------:R-:W-:Y:S01]  /*13a30*/  HMMA.16816.F32 R152, R20, R10, R152 ;  /* 0x0000000a1498723c */ /* 0x000fe20000001898 */
[----:B-1----:R-:W-:Y:S01]  /*13a40*/  FMNMX.FTZ R34, R34, R69, !PT ;  /* 0x0000004522227209 */ /* 0x002fe20007810000 */
[----:B------:R-:W-:-:S06]  /*13a50*/  FFMA.FTZ R69, R229, UR4, -R225 ;  /* 0x00000004e5457c23 */ /* 0x000fcc00080108e1 */
[C---:B------:R-:W-:Y:S01]  /*13a60*/  HMMA.16816.F32 R140, R20.reuse, R4, R140 ;  /* 0x00000004148c723c */ /* 0x040fe2000000188c */
[----:B------:R-:W1:Y:S07]  /*13a70*/  MUFU.EX2 R69, R69 ;  /* 0x0000004500457308 */ /* 0x000e6e0000000800 */
[----:B------:R-:W-:Y:S01]  /*13a80*/  HMMA.16816.F32 R136, R20, R6, R136 ;  /* 0x000000061488723c */ /* 0x000fe20000001888 */
[----:B------:R-:W-:Y:S01]  /*13a90*/  FSEL R20, R35, RZ, P0 ;  /* 0x000000ff23147208 */ /* 0x000fe20000000000 */
[----:B------:R-:W-:Y:S01]  /*13aa0*/  FFMA.FTZ R21, R224, UR4, -R225 ;  /* 0x00000004e0157c23 */ /* 0x000fe200080108e1 */
[C---:B------:R-:W-:Y:S01]  /*13ab0*/  FSETP.NEU.FTZ.AND P0, PT, R34.reuse, -INF , PT ;  /* 0xff8000002200780b */ /* 0x040fe20003f1d000 */
[----:B------:R-:W-:-:S02]  /*13ac0*/  FMUL.FTZ R22, R34, UR4 ;  /* 0x0000000422167c20 */ /* 0x000fc40008410000 */
[----:B------:R-:W-:Y:S01]  /*13ad0*/  FADD.FTZ R20, R68, -R20 ;  /* 0x8000001444147221 */ /* 0x000fe20000010000 */
[----:B------:R4:W3:Y:S02]  /*13ae0*/  MUFU.EX2 R200, R21 ;  /* 0x0000001500c87308 */ /* 0x0008e40000000800 */
[----:B------:R-:W-:Y:S01]  /*13af0*/  FSEL R224, R22, RZ, P0 ;  /* 0x000000ff16e07208 */ /* 0x000fe20000000000 */
[----:B------:R-:W-:Y:S01]  /*13b00*/  FMUL.FTZ R20, R20, UR4 ;  /* 0x0000000414147c20 */ /* 0x000fe20008410000 */
[----:B-1----:R-:W-:-:S03]  /*13b10*/  F2FP.F16.F32.PACK_AB R22, R69, R106 ;  /* 0x0000006a4516723e */ /* 0x002fc600000000ff */
[----:B------:R3:W1:Y:S01]  /*13b20*/  MUFU.EX2 R229, R20 ;  /* 0x0000001400e57308 */ /* 0x0006620000000800 */
[--C-:B------:R-:W-:Y:S01]  /*13b30*/  FFMA.FTZ R226, R226, UR4, -R224.reuse ;  /* 0x00000004e2e27c23 */ /* 0x100fe200080108e0 */
[--C-:B------:R-:W-:Y:S01]  /*13b40*/  FFMA.FTZ R128, R128, UR4, -R224.reuse ;  /* 0x0000000480807c23 */ /* 0x100fe200080108e0 */
[--C-:B------:R-:W-:Y:S01]  /*13b50*/  FFMA.FTZ R107, R227, UR4, -R224.reuse ;  /* 0x00000004e36b7c23 */ /* 0x100fe200080108e0 */
[--C-:B------:R-:W-:Y:S01]  /*13b60*/  FFMA.FTZ R68, R231, UR4, -R224.reuse ;  /* 0x00000004e7447c23 */ /* 0x100fe200080108e0 */
[--C-:B------:R-:W-:Y:S01]  /*13b70*/  FFMA.FTZ R63, R63, UR4, -R224.reuse ;  /* 0x000000043f3f7c23 */ /* 0x100fe200080108e0 */
[--C-:B------:R-:W-:Y:S01]  /*13b80*/  FFMA.FTZ R62, R62, UR4, -R224.reuse ;  /* 0x000000043e3e7c23 */ /* 0x100fe200080108e0 */
[----:B----4-:R-:W-:Y:S01]  /*13b90*/  FSEL R21, R34, RZ, P0 ;  /* 0x000000ff22157208 */ /* 0x010fe20000000000 */
[----:B------:R-:W-:Y:S01]  /*13ba0*/  MUFU.EX2 R226, R226 ;  /* 0x000000e200e27308 */ /* 0x000fe20000000800 */
[----:B------:R-:W-:Y:S01]  /*13bb0*/  FFMA.FTZ R45, R45, UR4, -R224 ;  /* 0x000000042d2d7c23 */ /* 0x000fe200080108e0 */
[----:B------:R-:W-:-:S02]  /*13bc0*/  FFMA.FTZ R231, R47, UR4, -R225 ;  /* 0x000000042fe77c23 */ /* 0x000fc400080108e1 */
[----:B------:R-:W-:Y:S01]  /*13bd0*/  FADD.FTZ R3, R3, -R21 ;  /* 0x8000001503037221 */ /* 0x000fe20000010000 */
[----:B------:R-:W4:Y:S01]  /*13be0*/  MUFU.EX2 R128, R128 ;  /* 0x0000008000807308 */ /* 0x000f220000000800 */
[----:B---3--:R-:W-:Y:S01]  /*13bf0*/  F2FP.F16.F32.PACK_AB R20, R200, R228 ;  /* 0x000000e4c814723e */ /* 0x008fe200000000ff */
[-C--:B-1----:R-:W-:Y:S01]  /*13c00*/  FFMA.FTZ R228, R232, R229.reuse, R228 ;  /* 0x000000e5e8e47223 */ /* 0x082fe200000100e4 */
[----:B------:R-:W-:Y:S01]  /*13c10*/  FMUL.FTZ R3, R3, UR4 ;  /* 0x0000000403037c20 */ /* 0x000fe20008410000 */
[----:B------:R-:W3:Y:S01]  /*13c20*/  LDL.LU R232, [R1+0x4c] ;  /* 0x00004c0001e87983 */ /* 0x000ee20000300800 */
[----:B------:R-:W-:Y:S01]  /*13c30*/  MUFU.EX2 R107, R107 ;  /* 0x0000006b006b7308 */ /* 0x000fe20000000800 */
[-C--:B------:R-:W-:Y:S01]  /*13c40*/  FMUL.FTZ R144, R144, R229.reuse ;  /* 0x000000e590907220 */ /* 0x080fe20000410000 */
[-C--:B------:R-:W-:Y:S01]  /*13c50*/  FMUL.FTZ R145, R145, R229.reuse ;  /* 0x000000e591917220 */ /* 0x080fe20000410000 */
[-C--:B------:R-:W-:Y:S01]  /*13c60*/  FMUL.FTZ R192, R192, R229.reuse ;  /* 0x000000e5c0c07220 */ /* 0x080fe20000410000 */
[----:B------:R-:W1:Y:S01]  /*13c70*/  MUFU.EX2 R227, R3 ;  /* 0x0000000300e37308 */ /* 0x000e620000000800 */
[-C--:B------:R-:W-:Y:S01]  /*13c80*/  FMUL.FTZ R193, R193, R229.reuse ;  /* 0x000000e5c1c17220 */ /* 0x080fe20000410000 */
[-C--:B------:R-:W-:Y:S01]  /*13c90*/  FMUL.FTZ R180, R180, R229.reuse ;  /* 0x000000e5b4b47220 */ /* 0x080fe20000410000 */
[-C--:B------:R-:W-:Y:S01]  /*13ca0*/  FMUL.FTZ R181, R181, R229.reuse ;  /* 0x000000e5b5b57220 */ /* 0x080fe20000410000 */
[----:B------:R-:W2:Y:S01]  /*13cb0*/  MUFU.EX2 R68, R68 ;  /* 0x0000004400447308 */ /* 0x000ea20000000800 */
        /* <DEDUP_REMOVED lines=9> */
[-C--:B-1----:R-:W-:Y:S01]  /*13d50*/  FMUL.FTZ R146, R146, R227.reuse ;  /* 0x000000e392927220 */ /* 0x082fe20000410000 */
[-C--:B------:R-:W-:Y:S01]  /*13d60*/  FMUL.FTZ R147, R147, R227.reuse ;  /* 0x000000e393937220 */ /* 0x080fe20000410000 */
[--C-:B------:R-:W-:Y:S01]  /*13d70*/  FFMA.FTZ R3, R56, UR4, -R98.reuse ;  /* 0x0000000438037c23 */ /* 0x100fe20008010862 */
[----:B------:R-:W-:Y:S01]  /*13d80*/  FMUL.FTZ R194, R194, R227 ;  /* 0x000000e3c2c27220 */ /* 0x000fe20000410000 */
[----:B--2---:R-:W-:Y:S01]  /*13d90*/  F2FP.F16.F32.PACK_AB R23, R68, R107 ;  /* 0x0000006b4417723e */ /* 0x004fe200000000ff */
[-C--:B------:R-:W-:Y:S01]  /*13da0*/  FMUL.FTZ R195, R195, R227.reuse ;  /* 0x000000e3c3c37220 */ /* 0x080fe20000410000 */
[-C--:B------:R-:W-:Y:S01]  /*13db0*/  FMUL.FTZ R182, R182, R227.reuse ;  /* 0x000000e3b6b67220 */ /* 0x080fe20000410000 */
[-C--:B------:R-:W-:Y:S01]  /*13dc0*/  FMUL.FTZ R183, R183, R227.reuse ;  /* 0x000000e3b7b77220 */ /* 0x080fe20000410000 */
[-C--:B------:R-:W-:Y:S01]  /*13dd0*/  FMUL.FTZ R178, R178, R227.reuse ;  /* 0x000000e3b2b27220 */ /* 0x080fe20000410000 */
[-C--:B------:R-:W-:Y:S01]  /*13de0*/  FMUL.FTZ R179, R179, R227.reuse ;  /* 0x000000e3b3b37220 */ /* 0x080fe20000410000 */
[-C--:B------:R-:W-:Y:S01]  /*13df0*/  FMUL.FTZ R166, R166, R227.reuse ;  /* 0x000000e3a6a67220 */ /* 0x080fe20000410000 */
[C---:B------:R-:W-:Y:S01]  /*13e00*/  HMMA.16816.F32 R144, R20.reuse, R4, R144 ;  /* 0x000000041490723c */ /* 0x040fe20000001890 */
[--C-:B------:R-:W-:Y:S01]  /*13e10*/  FFMA.FTZ R4, R55, UR4, -R98.reuse ;  /* 0x0000000437047c23 */ /* 0x100fe20008010862 */
[-C--:B------:R-:W-:Y:S01]  /*13e20*/  FMUL.FTZ R167, R167, R227.reuse ;  /* 0x000000e3a7a77220 */ /* 0x080fe20000410000 */
[----:B------:R1:W-:Y:S01]  /*13e30*/  MUFU.EX2 R55, R3 ;  /* 0x0000000300377308 */ /* 0x0003e20000000800 */
[-C--:B------:R-:W-:Y:S01]  /*13e40*/  FMUL.FTZ R162, R162, R227.reuse ;  /* 0x000000e3a2a27220 */ /* 0x080fe20000410000 */
[-C--:B------:R-:W-:Y:S01]  /*13e50*/  FMUL.FTZ R163, R163, R227.reuse ;  /* 0x000000e3a3a37220 */ /* 0x080fe20000410000 */
[-C--:B------:R-:W-:Y:S01]  /*13e60*/  FMUL.FTZ R150, R150, R227.reuse ;  /* 0x000000e396967220 */ /* 0x080fe20000410000 */
[----:B------:R-:W-:Y:S01]  /*13e70*/  FMUL.FTZ R151, R151, R227 ;  /* 0x000000e397977220 */ /* 0x000fe20000410000 */
[-C--:B------:R-:W-:Y:S01]  /*13e80*/  FMUL.FTZ R132, R132, R229.reuse ;  /* 0x000000e584847220 */ /* 0x080fe20000410000 */
[----:B------:R-:W-:Y:S01]  /*13e90*/  FMUL.FTZ R133, R133, R229 ;  /* 0x000000e585857220 */ /* 0x000fe20000410000 */
[-C--:B------:R-:W-:Y:S01]  /*13ea0*/  FMUL.FTZ R134, R134, R227.reuse ;  /* 0x000000e386867220 */ /* 0x080fe20000410000 */
[----:B------:R-:W-:Y:S01]  /*13eb0*/  FMUL.FTZ R135, R135, R227 ;  /* 0x000000e387877220 */ /* 0x000fe20000410000 */
[----:B------:R-:W-:Y:S01]  /*13ec0*/  HMMA.16816.F32 R192, R20, R16, R192 ;  /* 0x0000001014c0723c */ /* 0x000fe200000018c0 */
[----:B------:R2:W4:Y:S01]  /*13ed0*/  MUFU.EX2 R56, R230 ;  /* 0x000000e600387308 */ /* 0x0005220000000800 */
[----:B-1----:R-:W-:-:S03]  /*13ee0*/  FFMA.FTZ R3, R43, UR4, -R98 ;  /* 0x000000042b037c23 */ /* 0x002fc60008010862 */
[----:B------:R-:W-:Y:S03]  /*13ef0*/  MUFU.EX2 R63, R63 ;  /* 0x0000003f003f7308 */ /* 0x000fe60000000800 */
[C---:B------:R-:W-:Y:S01]  /*13f00*/  HMMA.16816.F32 R180, R20.reuse, R18, R180 ;  /* 0x0000001214b4723c */ /* 0x040fe200000018b4 */
[----:B------:R-:W1:Y:S01]  /*13f10*/  LDSM.16.MT88.4 R16, [R233+0x8800] ;  /* 0x00880000e910783b */ /* 0x000e620000004200 */
[----:B------:R4:W-:Y:S04]  /*13f20*/  MUFU.EX2 R43, R4 ;  /* 0x00000004002b7308 */ /* 0x0009e80000000800 */
[----:B------:R-:W-:Y:S01]  /*13f30*/  MUFU.EX2 R62, R62 ;  /* 0x0000003e003e7308 */ /* 0x000fe20000000800 */
[--C-:B--2---:R-:W-:Y:S01]  /*13f40*/  FFMA.FTZ R230, R129, UR4, -R225.reuse ;  /* 0x0000000481e67c23 */ /* 0x104fe200080108e1 */
[C---:B------:R-:W-:Y:S02]  /*13f50*/  HMMA.16816.F32 R176, R20.reuse, R12, R176 ;  /* 0x0000000c14b0723c */ /* 0x040fe400000018b0 */
[----:B------:R2:W-:Y:S04]  /*13f60*/  MUFU.EX2 R129, R203 ;  /* 0x000000cb00817308 */ /* 0x0005e80000000800 */
[----:B------:R-:W-:Y:S01]  /*13f70*/  MUFU.EX2 R45, R45 ;  /* 0x0000002d002d7308 */ /* 0x000fe20000000800 */
[----:B----4-:R-:W-:Y:S01]  /*13f80*/  FFMA.FTZ R4, R36, UR4, -R90 ;  /* 0x0000000424047c23 */ /* 0x010fe2000801085a */
[----:B------:R-:W-:Y:S02]  /*13f90*/  HMMA.16816.F32 R164, R20, R14, R164 ;  /* 0x0000000e14a4723c */ /* 0x000fe400000018a4 */
[----:B------:R4:W1:Y:S01]  /*13fa0*/  MUFU.EX2 R36, R3 ;  /* 0x0000000300247308 */ /* 0x0008620000000800 */
[----:B------:R-:W1:Y:S01]  /*13fb0*/  LDSM.16.MT88.4 R12, [R70+0x8800] ;  /* 0x00880000460c783b */ /* 0x000e620000004200 */
[----:B--2---:R-:W-:-:S04]  /*13fc0*/  FFMA.FTZ R203, R57, UR4, -R225 ;  /* 0x0000000439cb7c23 */ /* 0x004fc800080108e1 */
[----:B------:R-:W-:Y:S01]  /*13fd0*/  HMMA.16816.F32 R160, R20, R8, R160 ;  /* 0x0000000814a0723c */ /* 0x000fe200000018a0 */
[----:B------:R2:W-:Y:S01]  /*13fe0*/  MUFU.EX2 R57, R230 ;  /* 0x000000e600397308 */ /* 0x0005e20000000800 */
[----:B----4-:R-:W-:-:S06]  /*13ff0*/  FFMA.FTZ R3, R54, UR4, -R90 ;  /* 0x0000000436037c23 */ /* 0x010fcc000801085a */
[----:B------:R-:W-:Y:S01]  /*14000*/  HMMA.16816.F32 R148, R20, R10, R148 ;  /* 0x0000000a1494723c */ /* 0x000fe20000001894 */
[----:B------:R4:W-:Y:S01]  /*14010*/  MUFU.EX2 R54, R4 ;  /* 0x0000000400367308 */ /* 0x0009e20000000800 */
[----:B------:R-:W4:Y:S01]  /*14020*/  LDSM.16.MT88.4 R8, [R2+0x800] ;  /* 0x000800000208783b */ /* 0x000f220000004200 */
[----:B--2---:R-:W-:-:S05]  /*14030*/  FFMA.FTZ R230, R60, UR4, -R225 ;  /* 0x000000043ce67c23 */ /* 0x004fca00080108e1 */
[----:B------:R-:W-:Y:S01]  /*14040*/  HMMA.16816.F32 R132, R20, R6, R132 ;  /* 0x000000061484723c */ /* 0x000fe20000001884 */
[----:B------:R2:W-:Y:S01]  /*14050*/  MUFU.EX2 R60, R203 ;  /* 0x000000cb003c7308 */ /* 0x0005e20000000800 */
[----:B------:R-:W-:Y:S02]  /*14060*/  F2FP.F16.F32.PACK_AB R20, R55, R56 ;  /* 0x000000383714723e */ /* 0x000fe400000000ff */
[----:B-1----:R-:W-:Y:S01]  /*14070*/  F2FP.F16.F32.PACK_AB R22, R36, R43 ;  /* 0x0000002b2416723e */ /* 0x002fe200000000ff */
[----:B----4-:R-:W-:Y:S02]  /*14080*/  FFMA.FTZ R4, R53, UR4, -R90 ;  /* 0x0000000435047c23 */ /* 0x010fe4000801085a */
[----:B------:R1:W4:Y:S01]  /*14090*/  MUFU.EX2 R53, R3 ;  /* 0x0000000300357308 */ /* 0x0003220000000800 */
[----:B--2---:R-:W-:-:S03]  /*140a0*/  FFMA.FTZ R203, R44, UR4, -R224 ;  /* 0x000000042ccb7c23 */ /* 0x004fc600080108e0 */
[----:B------:R2:W-:Y:S04]  /*140b0*/  MUFU.EX2 R44, R230 ;  /* 0x000000e6002c7308 */ /* 0x0005e80000000800 */
[----:B------:R-:W-:Y:S01]  /*140c0*/  MUFU.EX2 R203, R203 ;  /* 0x000000cb00cb7308 */ /* 0x000fe20000000800 */
[----:B-1----:R-:W-:Y:S01]  /*140d0*/  FFMA.FTZ R3, R40, UR4, -R90 ;  /* 0x0000000428037c23 */ /* 0x002fe2000801085a */
[----:B----4-:R-:W-:Y:S02]  /*140e0*/  F2FP.F16.F32.PACK_AB R21, R53, R54 ;  /* 0x000000363515723e */ /* 0x010fe400000000ff */
[----:B------:R1:W-:Y:S04]  /*140f0*/  MUFU.EX2 R40, R4 ;  /* 0x0000000400287308 */ /* 0x0003e80000000800 */
[----:B------:R-:W4:Y:S01]  /*14100*/  MUFU.EX2 R3, R3 ;  /* 0x0000000300037308 */ /* 0x000f220000000800 */
[----:B--2---:R-:W-:-:S03]  /*14110*/  FFMA.FTZ R230, R59, UR4, -R225 ;  /* 0x000000043be67c23 */ /* 0x004fc600080108e1 */
[----:B------:R2:W-:Y:S01]  /*14120*/  MUFU.EX2 R59, R72 ;  /* 0x00000048003b7308 */ /* 0x0005e20000000800 */
[----:B-1----:R-:W1:Y:S01]  /*14130*/  LDSM.16.MT88.4 R4, [R0+0x800] ;  /* 0x000800000004783b */ /* 0x002e620000004200 */
[----:B----4-:R-:W-:Y:S01]  /*14140*/  F2FP.F16.F32.PACK_AB R23, R3, R40 ;  /* 0x000000280317723e */ /* 0x010fe200000000ff */
[----:B--2---:R-:W-:Y:S02]  /*14150*/  FFMA.FTZ R72, R58, UR4, -R225 ;  /* 0x000000043a487c23 */ /* 0x004fe400080108e1 */
[----:B------:R2:W-:Y:S04]  /*14160*/  MUFU.EX2 R58, R230 ;  /* 0x000000e6003a7308 */ /* 0x0005e80000000800 */
[C---:B------:R-:W-:Y:S01]  /*14170*/  HMMA.16816.F32 R188, R20.reuse, R16, R188 ;  /* 0x0000001014bc723c */ /* 0x040fe200000018bc */
[----:B------:R4:W-:Y:S07]  /*14180*/  MUFU.EX2 R47, R72 ;  /* 0x00000048002f7308 */ /* 0x0009ee0000000800 */
[----:B------:R-:W-:Y:S01]  /*14190*/  HMMA.16816.F32 R184, R20, R18, R184 ;  /* 0x0000001214b8723c */ /* 0x000fe200000018b8 */
[----:B--2---:R-:W-:-:S02]  /*141a0*/  FFMA.FTZ R230, R46, UR4, -R224 ;  /* 0x000000042ee67c23 */ /* 0x004fc400080108e0 */
[----:B------:R-:W-:Y:S05]  /*141b0*/  MUFU.EX2 R46, R231 ;  /* 0x000000e7002e7308 */ /* 0x000fea0000000800 */
[C---:B------:R-:W-:Y:S01]  /*141c0*/  HMMA.16816.F32 R172, R20.reuse, R12, R172 ;  /* 0x0000000c14ac723c */ /* 0x040fe200000018ac */
[--C-:B----4-:R-:W-:Y:S02]  /*141d0*/  FFMA.FTZ R72, R61, UR4, -R224.reuse ;  /* 0x000000043d487c23 */ /* 0x110fe400080108e0 */
[----:B------:R2:W-:Y:S04]  /*141e0*/  MUFU.EX2 R61, R230 ;  /* 0x000000e6003d7308 */ /* 0x0005e80000000800 */
[----:B------:R-:W-:Y:S01]  /*141f0*/  MUFU.EX2 R72, R72 ;  /* 0x0000004800487308 */ /* 0x000fe20000000800 */
[C---:B------:R-:W-:Y:S08]  /*14200*/  HMMA.16816.F32 R168, R20.reuse, R14, R168 ;  /* 0x0000000e14a8723c */ /* 0x040ff000000018a8 */
[----:B------:R-:W-:Y:S01]  /*14210*/  HMMA.16816.F32 R156, R20, R8, R156 ;  /* 0x00000008149c723c */ /* 0x000fe2000000189c */
[--C-:B--2---:R-:W-:Y:S01]  /*14220*/  FFMA.FTZ R230, R49, UR4, -R224.reuse ;  /* 0x0000000431e67c23 */ /* 0x104fe200080108e0 */
[----:B------:R-:W-:-:S03]  /*14230*/  FFMA.FTZ R49, R48, UR4, -R224 ;  /* 0x0000000430317c23 */ /* 0x000fc600080108e0 */
[----:B------:R-:W-:Y:S03]  /*14240*/  MUFU.EX2 R48, R230 ;  /* 0x000000e600307308 */ /* 0x000fe60000000800 */
[C---:B------:R-:W-:Y:S01]  /*14250*/  HMMA.16816.F32 R152, R20.reuse, R10, R152 ;  /* 0x0000000a1498723c */ /* 0x040fe20000001898 */
[----:B------:R-:W-:Y:S07]  /*14260*/  MUFU.EX2 R49, R49 ;  /* 0x0000003100317308 */ /* 0x000fee0000000800 */
[C---:B-1----:R-:W-:Y:S08]  /*14270*/  HMMA.16816.F32 R140, R20.reuse, R4, R140 ;  /* 0x00000004148c723c */ /* 0x042ff0000000188c */
[----:B------:R-:W-:Y:S01]  /*14280*/  HMMA.16816.F32 R136, R20, R6, R136 ;  /* 0x000000061488723c */ /* 0x000fe20000001888 */
[----:B------:R-:W-:-:S02]  /*14290*/  F2FP.F16.F32.PACK_AB R20, R57, R129 ;  /* 0x000000813914723e */ /* 0x000fc400000000ff */
[----:B------:R-:W-:Y:S02]  /*142a0*/  F2FP.F16.F32.PACK_AB R21, R63, R203 ;  /* 0x000000cb3f15723e */ /* 0x000fe400000000ff */
[----:B------:R-:W-:Y:S02]  /*142b0*/  F2FP.F16.F32.PACK_AB R22, R44, R60 ;  /* 0x0000003c2c16723e */ /* 0x000fe400000000ff */
[----:B------:R-:W-:-:S07]  /*142c0*/  F2FP.F16.F32.PACK_AB R23, R45, R62 ;  /* 0x0000003e2d17723e */ /* 0x000fce00000000ff */
[C---:B------:R-:W-:Y:S01]  /*142d0*/  HMMA.16816.F32 R144, R20.reuse, R4, R144 ;  /* 0x000000041490723c */ /* 0x040fe20000001890 */
[----:B------:R-:W-:Y:S02]  /*142e0*/  FFMA.FTZ R4, R42, UR4, -R98 ;  /* 0x000000042a047c23 */ /* 0x000fe40008010862 */
[----:B------:R1:W-:Y:S05]  /*142f0*/  MUFU.EX2 R42, R50 ;  /* 0x00000032002a7308 */ /* 0x0003ea0000000800 */
[C---:B------:R-:W-:Y:S08]  /*14300*/  HMMA.16816.F32 R192, R20.reuse, R16, R192 ;  /* 0x0000001014c0723c */ /* 0x040ff000000018c0 */
[C---:B------:R-:W-:Y:S01]  /*14310*/  HMMA.16816.F32 R180, R20.reuse, R18, R180 ;  /* 0x0000001214b4723c */ /* 0x040fe200000018b4 */
[----:B-1----:R-:W-:Y:S01]  /*14320*/  FFMA.FTZ R50, R41, UR4, -R90 ;  /* 0x0000000429327c23 */ /* 0x002fe2000801085a */
[----:B------:R-:W1:Y:S01]  /*14330*/  LDSM.16.MT88.4 R16, [R233+0x9000] ;  /* 0x00900000e910783b */ /* 0x000e620000004200 */
[----:B------:R2:W-:Y:S04]  /*14340*/  MUFU.EX2 R41, R4 ;  /* 0x0000000400297308 */ /* 0x0005e80000000800 */
[----:B------:R-:W4:Y:S01]  /*14350*/  MUFU.EX2 R50, R50 ;  /* 0x0000003200327308 */ /* 0x000f220000000800 */
[C---:B------:R-:W-:Y:S08]  /*14360*/  HMMA.16816.F32 R176, R20.reuse, R12, R176 ;  /* 0x0000000c14b0723c */ /* 0x040ff000000018b0 */
[C---:B------:R-:W-:Y:S01]  /*14370*/  HMMA.16816.F32 R164, R20.reuse, R14, R164 ;  /* 0x0000000e14a4723c */ /* 0x040fe200000018a4 */
[----:B------:R-:W3:Y:S07]  /*14380*/  LDSM.16.MT88.4 R12, [R70+0x9000] ;  /* 0x00900000460c783b */ /* 0x000eee0000004200 */
[C---:B------:R-:W-:Y:S08]  /*14390*/  HMMA.16816.F32 R160, R20.reuse, R8, R160 ;  /* 0x0000000814a0723c */ /* 0x040ff000000018a0 */
[C---:B------:R-:W-:Y:S01]  /*143a0*/  HMMA.16816.F32 R148, R20.reuse, R10, R148 ;  /* 0x0000000a1494723c */ /* 0x040fe20000001894 */
[----:B------:R-:W3:Y:S07]  /*143b0*/  LDSM.16.MT88.4 R8, [R2+0x1000] ;  /* 0x001000000208783b */ /* 0x000eee0000004200 */
[----:B------:R-:W-:Y:S01]  /*143c0*/  HMMA.16816.F32 R132, R20, R6, R132 ;  /* 0x000000061484723c */ /* 0x000fe20000001884 */
[----:B--2---:R-:W2:Y:S01]  /*143d0*/  LDSM.16.MT88.4 R4, [R0+0x1000] ;  /* 0x001000000004783b */ /* 0x004ea20000004200 */
[----:B------:R-:W-:-:S02]  /*143e0*/  F2FP.F16.F32.PACK_AB R20, R51, R52 ;  /* 0x000000343314723e */ /* 0x000fc400000000ff */
[----:B----4-:R-:W-:Y:S02]  /*143f0*/  F2FP.F16.F32.PACK_AB R21, R39, R50 ;  /* 0x000000322715723e */ /* 0x010fe400000000ff */
[----:B------:R-:W-:Y:S02]  /*14400*/  F2FP.F16.F32.PACK_AB R22, R41, R42 ;  /* 0x0000002a2916723e */ /* 0x000fe400000000ff */
[----:B------:R-:W-:-:S07]  /*14410*/  F2FP.F16.F32.PACK_AB R23, R37, R38 ;  /* 0x000000262517723e */ /* 0x000fce00000000ff */
[C---:B-1----:R-:W-:Y:S08]  /*14420*/  HMMA.16816.F32 R188, R20.reuse, R16, R188 ;  /* 0x0000001014bc723c */ /* 0x042ff000000018bc */
[C---:B------:R-:W-:Y:S08]  /*14430*/  HMMA.16816.F32 R184, R20.reuse, R18, R184 ;  /* 0x0000001214b8723c */ /* 0x040ff000000018b8 */
[C---:B---3--:R-:W-:Y:S08]  /*14440*/  HMMA.16816.F32 R172, R20.reuse, R12, R172 ;  /* 0x0000000c14ac723c */ /* 0x048ff000000018ac */
        /* <DEDUP_REMOVED lines=8> */
[----:B------:R-:W-:Y:S01]  /*144d0*/  F2FP.F16.F32.PACK_AB R23, R49, R48 ;  /* 0x000000303117723e */ /* 0x000fe200000000ff */
[----:B------:R-:W-:-:S06]  /*144e0*/  FFMA.FTZ R80, R80, UR4, -R98 ;  /* 0x0000000450507c23 */ /* 0x000fcc0008010862 */
[C---:B------:R-:W-:Y:S01]  /*144f0*/  HMMA.16816.F32 R144, R20.reuse, R4, R144 ;  /* 0x000000041490723c */ /* 0x040fe20000001890 */
[--C-:B------:R-:W-:Y:S01]  /*14500*/  FFMA.FTZ R5, R75, UR4, -R98.reuse ;  /* 0x000000044b057c23 */ /* 0x100fe20008010862 */
[--C-:B------:R-:W-:Y:S01]  /*14510*/  FFMA.FTZ R4, R74, UR4, -R98.reuse ;  /* 0x000000044a047c23 */ /* 0x100fe20008010862 */
[----:B------:R1:W-:Y:S04]  /*14520*/  MUFU.EX2 R75, R80 ;  /* 0x00000050004b7308 */ /* 0x0003e80000000800 */
[----:B------:R-:W2:Y:S01]  /*14530*/  MUFU.EX2 R74, R5 ;  /* 0x00000005004a7308 */ /* 0x000ea20000000800 */
[C---:B------:R-:W-:Y:S08]  /*14540*/  HMMA.16816.F32 R192, R20.reuse, R16, R192 ;  /* 0x0000001014c0723c */ /* 0x040ff000000018c0 */
[C---:B------:R-:W-:Y:S01]  /*14550*/  HMMA.16816.F32 R180, R20.reuse, R18, R180 ;  /* 0x0000001214b4723c */ /* 0x040fe200000018b4 */
[----:B-1----:R-:W-:Y:S01]  /*14560*/  FFMA.FTZ R80, R73, UR4, -R98 ;  /* 0x0000000449507c23 */ /* 0x002fe20008010862 */
[----:B------:R-:W1:Y:S01]  /*14570*/  LDSM.16.MT88.4 R16, [R233+0x9800] ;  /* 0x00980000e910783b */ /* 0x000e620000004200 */
[----:B------:R3:W-:Y:S05]  /*14580*/  MUFU.EX2 R73, R4 ;  /* 0x0000000400497308 */ /* 0x0007ea0000000800 */
[C---:B------:R-:W-:Y:S08]  /*14590*/  HMMA.16816.F32 R176, R20.reuse, R12, R176 ;  /* 0x0000000c14b0723c */ /* 0x040ff000000018b0 */
[C---:B------:R-:W-:Y:S01]  /*145a0*/  HMMA.16816.F32 R164, R20.reuse, R14, R164 ;  /* 0x0000000e14a4723c */ /* 0x040fe200000018a4 */
[----:B------:R-:W4:Y:S07]  /*145b0*/  LDSM.16.MT88.4 R12, [R70+0x9800] ;  /* 0x00980000460c783b */ /* 0x000f2e0000004200 */
[C---:B------:R-:W-:Y:S08]  /*145c0*/  HMMA.16816.F32 R160, R20.reuse, R8, R160 ;  /* 0x0000000814a0723c */ /* 0x040ff000000018a0 */
[C---:B------:R-:W-:Y:S01]  /*145d0*/  HMMA.16816.F32 R148, R20.reuse, R10, R148 ;  /* 0x0000000a1494723c */ /* 0x040fe20000001894 */
[----:B------:R-:W-:Y:S07]  /*145e0*/  LDSM.16.MT88.4 R8, [R0+0x1800] ;  /* 0x001800000008783b */ /* 0x000fee0000004200 */
[----:B------:R-:W-:Y:S01]  /*145f0*/  HMMA.16816.F32 R132, R20, R6, R132 ;  /* 0x000000061484723c */ /* 0x000fe20000001884 */
[----:B---3--:R-:W3:Y:S01]  /*14600*/  LDSM.16.MT88.4 R4, [R2+0x1800] ;  /* 0x001800000204783b */ /* 0x008ee20000004200 */
[--C-:B------:R-:W-:Y:S01]  /*14610*/  FFMA.FTZ R79, R79, UR4, -R90.reuse ;  /* 0x000000044f4f7c23 */ /* 0x100fe2000801085a */
[--C-:B------:R-:W-:Y:S01]  /*14620*/  FFMA.FTZ R78, R78, UR4, -R90.reuse ;  /* 0x000000044e4e7c23 */ /* 0x100fe2000801085a */
[--C-:B------:R-:W-:Y:S01]  /*14630*/  FFMA.FTZ R77, R77, UR4, -R90.reuse ;  /* 0x000000044d4d7c23 */ /* 0x100fe2000801085a */
[----:B------:R-:W-:Y:S01]  /*14640*/  FFMA.FTZ R76, R76, UR4, -R90 ;  /* 0x000000044c4c7c23 */ /* 0x000fe2000801085a */
[----:B------:R-:W1:Y:S04]  /*14650*/  MUFU.EX2 R80, R80 ;  /* 0x0000005000507308 */ /* 0x000e680000000800 */
[----:B------:R-:W-:Y:S04]  /*14660*/  MUFU.EX2 R79, R79 ;  /* 0x0000004f004f7308 */ /* 0x000fe80000000800 */
[----:B------:R-:W4:Y:S04]  /*14670*/  MUFU.EX2 R78, R78 ;  /* 0x0000004e004e7308 */ /* 0x000f280000000800 */
[----:B------:R-:W-:Y:S04]  /*14680*/  MUFU.EX2 R77, R77 ;  /* 0x0000004d004d7308 */ /* 0x000fe80000000800 */
[----:B------:R-:W3:Y:S01]  /*14690*/  MUFU.EX2 R76, R76 ;  /* 0x0000004c004c7308 */ /* 0x000ee20000000800 */
[----:B--2---:R-:W-:-:S02]  /*146a0*/  F2FP.F16.F32.PACK_AB R20, R74, R75 ;  /* 0x0000004b4a14723e */ /* 0x004fc400000000ff */
[----:B-1----:R-:W-:Y:S02]  /*146b0*/  F2FP.F16.F32.PACK_AB R22, R80, R73 ;  /* 0x000000495016723e */ /* 0x002fe400000000ff */
[----:B----4-:R-:W-:Y:S02]  /*146c0*/  F2FP.F16.F32.PACK_AB R21, R78, R79 ;  /* 0x0000004f4e15723e */ /* 0x010fe400000000ff */
[----:B---3--:R-:W-:Y:S01]  /*146d0*/  F2FP.F16.F32.PACK_AB R23, R76, R77 ;  /* 0x0000004d4c17723e */ /* 0x008fe200000000ff */
[--C-:B------:R-:W-:Y:S01]  /*146e0*/  FFMA.FTZ R121, R121, UR4, -R225.reuse ;  /* 0x0000000479797c23 */ /* 0x100fe200080108e1 */
[----:B------:R-:W-:Y:S01]  /*146f0*/  FFMA.FTZ R229, R232, R222, R220 ;  /* 0x000000dee8e57223 */ /* 0x000fe200000100dc */
[----:B------:R-:W-:-:S04]  /*14700*/  FFMA.FTZ R220, R119, UR4, -R225 ;  /* 0x0000000477dc7c23 */ /* 0x000fc800080108e1 */
[----:B------:R-:W-:Y:S01]  /*14710*/  HMMA.16816.F32 R188, R20, R16, R188 ;  /* 0x0000001014bc723c */ /* 0x000fe200000018bc */
[----:B------:R-:W-:-:S07]  /*14720*/  FFMA.FTZ R115, R115, UR4, -R224 ;  /* 0x0000000473737c23 */ /* 0x000fce00080108e0 */
        /* <DEDUP_REMOVED lines=8> */
[----:B------:R-:W-:-:S02]  /*147b0*/  FFMA.FTZ R20, R120, UR4, -R225 ;  /* 0x0000000478147c23 */ /* 0x000fc400080108e1 */
[----:B------:R1:W-:Y:S01]  /*147c0*/  MUFU.EX2 R120, R121 ;  /* 0x0000007900787308 */ /* 0x0003e20000000800 */
[----:B------:R-:W-:-:S03]  /*147d0*/  FFMA.FTZ R123, R123, UR4, -R225 ;  /* 0x000000047b7b7c23 */ /* 0x000fc600080108e1 */
[----:B------:R2:W-:Y:S01]  /*147e0*/  MUFU.EX2 R119, R21 ;  /* 0x0000001500777308 */ /* 0x0005e20000000800 */
[----:B------:R-:W-:-:S03]  /*147f0*/  FFMA.FTZ R222, R118, UR4, -R225 ;  /* 0x0000000476de7c23 */ /* 0x000fc600080108e1 */
[----:B------:R-:W3:Y:S01]  /*14800*/  MUFU.EX2 R118, R123 ;  /* 0x0000007b00767308 */ /* 0x000ee20000000800 */
[--C-:B-1----:R-:W-:Y:S01]  /*14810*/  FFMA.FTZ R121, R114, UR4, -R224.reuse ;  /* 0x0000000472797c23 */ /* 0x102fe200080108e0 */
[--C-:B--2---:R-:W-:Y:S02]  /*14820*/  FFMA.FTZ R21, R117, UR4, -R224.reuse ;  /* 0x0000000475157c23 */ /* 0x104fe400080108e0 */
[----:B------:R1:W-:Y:S04]  /*14830*/  MUFU.EX2 R117, R20 ;  /* 0x0000001400757308 */ /* 0x0003e80000000800 */
[----:B------:R-:W-:Y:S04]  /*14840*/  MUFU.EX2 R115, R115 ;  /* 0x0000007300737308 */ /* 0x000fe80000000800 */
[----:B------:R-:W-:Y:S01]  /*14850*/  MUFU.EX2 R121, R121 ;  /* 0x0000007900797308 */ /* 0x000fe20000000800 */
[----:B-1----:R-:W-:-:S03]  /*14860*/  FFMA.FTZ R20, R116, UR4, -R224 ;  /* 0x0000000474147c23 */ /* 0x002fc600080108e0 */
[----:B------:R-:W-:Y:S04]  /*14870*/  MUFU.EX2 R116, R21 ;  /* 0x0000001500747308 */ /* 0x000fe80000000800 */
[----:B------:R-:W1:Y:S01]  /*14880*/  MUFU.EX2 R114, R20 ;  /* 0x0000001400727308 */ /* 0x000e620000000800 */
[----:B------:R-:W-:Y:S01]  /*14890*/  FFMA.FTZ R226, R235, R227, R226 ;  /* 0x000000e3ebe27223 */ /* 0x000fe200000100e2 */
[----:B------:R-:W-:Y:S01]  /*148a0*/  FFMA.FTZ R227, R234, R223, R221 ;  /* 0x000000dfeae37223 */ /* 0x000fe200000100dd */
        /* <DEDUP_REMOVED lines=14> */
[--C-:B------:R-:W-:Y:S01]  /*14990*/  FFMA.FTZ R223, R25, UR4, -R224.reuse ;  /* 0x0000000419df7c23 */ /* 0x100fe200080108e0 */
[--C-:B------:R-:W-:Y:S01]  /*149a0*/  FFMA.FTZ R231, R24, UR4, -R224.reuse ;  /* 0x0000000418e77c23 */ /* 0x100fe200080108e0 */
[--C-:B------:R-:W-:Y:S01]  /*149b0*/  FFMA.FTZ R230, R26, UR4, -R224.reuse ;  /* 0x000000041ae67c23 */ /* 0x100fe200080108e0 */
[----:B------:R-:W-:Y:S01]  /*149c0*/  FFMA.FTZ R225, R27, UR4, -R224 ;  /* 0x000000041be17c23 */ /* 0x000fe200080108e0 */
[----:B---3--:R-:W-:Y:S01]  /*149d0*/  F2FP.F16.F32.PACK_AB R24, R119, R118 ;  /* 0x000000767718723e */ /* 0x008fe200000000ff */
[----:B------:R-:W-:Y:S01]  /*149e0*/  FFMA.FTZ R113, R113, UR4, -R98 ;  /* 0x0000000471717c23 */ /* 0x000fe20008010862 */
[----:B-1----:R-:W-:Y:S01]  /*149f0*/  F2FP.F16.F32.PACK_AB R25, R114, R116 ;  /* 0x000000747219723e */ /* 0x002fe200000000ff */
[----:B------:R-:W1:Y:S01]  /*14a00*/  LDSM.16.MT88.4 R20, [R233+0xa000] ;  /* 0x00a00000e914783b */ /* 0x000e620000004200 */
[----:B------:R-:W-:-:S02]  /*14a10*/  F2FP.F16.F32.PACK_AB R26, R117, R120 ;  /* 0x00000078751a723e */ /* 0x000fc400000000ff */
[----:B------:R-:W-:-:S07]  /*14a20*/  F2FP.F16.F32.PACK_AB R27, R121, R115 ;  /* 0x00000073791b723e */ /* 0x000fce00000000ff */
[----:B------:R-:W-:Y:S01]  /*14a30*/  HMMA.16816.F32 R160, R24, R4, R160 ;  /* 0x0000000418a0723c */ /* 0x000fe200000018a0 */
[--C-:B------:R-:W-:Y:S01]  /*14a40*/  FFMA.FTZ R5, R112, UR4, -R98.reuse ;  /* 0x0000000470057c23 */ /* 0x100fe20008010862 */
[----:B------:R-:W-:-:S03]  /*14a50*/  FFMA.FTZ R4, R110, UR4, -R98 ;  /* 0x000000046e047c23 */ /* 0x000fc60008010862 */
[----:B------:R2:W-:Y:S04]  /*14a60*/  MUFU.EX2 R110, R5 ;  /* 0x00000005006e7308 */ /* 0x0005e80000000800 */
[----:B------:R3:W4:Y:S01]  /*14a70*/  MUFU.EX2 R112, R113 ;  /* 0x0000007100707308 */ /* 0x0007220000000800 */
[----:B--2---:R-:W-:-:S03]  /*14a80*/  FFMA.FTZ R5, R111, UR4, -R98 ;  /* 0x000000046f057c23 */ /* 0x004fc60008010862 */
[----:B------:R2:W-:Y:S01]  /*14a90*/  MUFU.EX2 R111, R4 ;  /* 0x00000004006f7308 */ /* 0x0005e20000000800 */
[C---:B------:R-:W-:Y:S01]  /*14aa0*/  HMMA.16816.F32 R192, R24.reuse, R16, R192 ;  /* 0x0000001018c0723c */ /* 0x040fe200000018c0 */
[--C-:B---3--:R-:W-:Y:S01]  /*14ab0*/  FFMA.FTZ R113, R108, UR4, -R90.reuse ;  /* 0x000000046c717c23 */ /* 0x108fe2000801085a */
[--C-:B--2---:R-:W-:Y:S02]  /*14ac0*/  FFMA.FTZ R4, R109, UR4, -R90.reuse ;  /* 0x000000046d047c23 */ /* 0x104fe4000801085a */
[----:B------:R2:W-:Y:S04]  /*14ad0*/  MUFU.EX2 R109, R5 ;  /* 0x00000005006d7308 */ /* 0x0005e80000000800 */
[----:B------:R-:W-:Y:S01]  /*14ae0*/  HMMA.16816.F32 R180, R24, R18, R180 ;  /* 0x0000001218b4723c */ /* 0x000fe200000018b4 */
[----:B------:R-:W-:Y:S01]  /*14af0*/  LDSM.16.MT88.4 R16, [R2+0x2000] ;  /* 0x002000000210783b */ /* 0x000fe20000004200 */
[----:B--2---:R-:W-:-:S02]  /*14b00*/  FFMA.FTZ R5, R104, UR4, -R90 ;  /* 0x0000000468057c23 */ /* 0x004fc4000801085a */
[----:B------:R2:W-:Y:S04]  /*14b10*/  MUFU.EX2 R104, R4 ;  /* 0x0000000400687308 */ /* 0x0005e80000000800 */
[C---:B------:R-:W-:Y:S08]  /*14b20*/  HMMA.16816.F32 R176, R24.reuse, R12, R176 ;  /* 0x0000000c18b0723c */ /* 0x040ff000000018b0 */
[----:B------:R-:W-:Y:S01]  /*14b30*/  HMMA.16816.F32 R164, R24, R14, R164 ;  /* 0x0000000e18a4723c */ /* 0x000fe200000018a4 */
[----:B------:R-:W-:Y:S01]  /*14b40*/  LDSM.16.MT88.4 R12, [R0+0x2000] ;  /* 0x00200000000c783b */ /* 0x000fe20000004200 */
[----:B--2---:R-:W-:-:S02]  /*14b50*/  FFMA.FTZ R4, R105, UR4, -R90 ;  /* 0x0000000469047c23 */ /* 0x004fc4000801085a */
[----:B------:R-:W2:Y:S04]  /*14b60*/  MUFU.EX2 R105, R5 ;  /* 0x0000000500697308 */ /* 0x000ea80000000800 */
[C---:B------:R-:W-:Y:S01]  /*14b70*/  HMMA.16816.F32 R148, R24.reuse, R6, R148 ;  /* 0x000000061894723c */ /* 0x040fe20000001894 */
[----:B------:R3:W-:Y:S02]  /*14b80*/  MUFU.EX2 R108, R4 ;  /* 0x00000004006c7308 */ /* 0x0007e40000000800 */
[----:B---3--:R-:W3:Y:S02]  /*14b90*/  LDSM.16.MT88.4 R4, [R70+0xa000] ;  /* 0x00a000004604783b */ /* 0x008ee40000004200 */
[----:B------:R-:W1:Y:S03]  /*14ba0*/  MUFU.EX2 R113, R113 ;  /* 0x0000007100717308 */ /* 0x000e660000000800 */
[----:B------:R-:W-:Y:S01]  /*14bb0*/  HMMA.16816.F32 R144, R24, R8, R144 ;  /* 0x000000081890723c */ /* 0x000fe20000001890 */
[--C-:B------:R-:W-:Y:S01]  /*14bc0*/  FFMA.FTZ R125, R130, UR4, -R224.reuse ;  /* 0x00000004827d7c23 */ /* 0x100fe200080108e0 */
[--C-:B------:R-:W-:Y:S01]  /*14bd0*/  FFMA.FTZ R124, R196, UR4, -R224.reuse ;  /* 0x00000004c47c7c23 */ /* 0x100fe200080108e0 */
[----:B------:R-:W-:Y:S01]  /*14be0*/  FFMA.FTZ R123, R198, UR4, -R224 ;  /* 0x00000004c67b7c23 */ /* 0x000fe200080108e0 */
[--C-:B------:R-:W-:Y:S01]  /*14bf0*/  FFMA.FTZ R198, R101, UR4, -R98.reuse ;  /* 0x0000000465c67c23 */ /* 0x100fe20008010862 */
[----:B------:R-:W-:-:S03]  /*14c00*/  FFMA.FTZ R196, R102, UR4, -R98 ;  /* 0x0000000466c47c23 */ /* 0x000fc60008010862 */
[----:B------:R-:W-:Y:S01]  /*14c10*/  HMMA.16816.F32 R132, R24, R10, R132 ;  /* 0x0000000a1884723c */ /* 0x000fe20000001884 */
[--C-:B------:R-:W-:Y:S01]  /*14c20*/  FFMA.FTZ R27, R96, UR4, -R98.reuse ;  /* 0x00000004601b7c23 */ /* 0x100fe20008010862 */
[--C-:B------:R-:W-:Y:S01]  /*14c30*/  FFMA.FTZ R26, R97, UR4, -R98.reuse ;  /* 0x00000004611a7c23 */ /* 0x100fe20008010862 */
[--C-:B------:R-:W-:Y:S01]  /*14c40*/  FFMA.FTZ R25, R99, UR4, -R98.reuse ;  /* 0x0000000463197c23 */ /* 0x100fe20008010862 */
[--C-:B------:R-:W-:Y:S01]  /*14c50*/  FFMA.FTZ R24, R100, UR4, -R98.reuse ;  /* 0x0000000464187c23 */ /* 0x100fe20008010862 */
[----:B------:R4:W-:Y:S01]  /*14c60*/  MUFU.EX2 R96, R220 ;  /* 0x000000dc00607308 */ /* 0x0009e20000000800 */
[--C-:B------:R-:W-:Y:S01]  /*14c70*/  FFMA.FTZ R130, R103, UR4, -R98.reuse ;  /* 0x0000000467827c23 */ /* 0x100fe20008010862 */
[--C-:B------:R-:W-:Y:S01]  /*14c80*/  FFMA.FTZ R97, R92, UR4, -R98.reuse ;  /* 0x000000045c617c23 */ /* 0x100fe20008010862 */
[--C-:B------:R-:W-:Y:S01]  /*14c90*/  FFMA.FTZ R99, R93, UR4, -R98.reuse ;  /* 0x000000045d637c23 */ /* 0x100fe20008010862 */
[----:B------:R-:W-:Y:S01]  /*14ca0*/  FFMA.FTZ R100, R95, UR4, -R98 ;  /* 0x000000045f647c23 */ /* 0x000fe20008010862 */
[----:B------:R2:W-:Y:S01]  /*14cb0*/  MUFU.EX2 R92, R221 ;  /* 0x000000dd005c7308 */ /* 0x0005e20000000800 */
[--C-:B------:R-:W-:Y:S01]  /*14cc0*/  FFMA.FTZ R95, R84, UR4, -R90.reuse ;  /* 0x00000004545f7c23 */ /* 0x100fe2000801085a */
[----:B------:R-:W-:-:S02]  /*14cd0*/  FFMA.FTZ R102, R85, UR4, -R90 ;  /* 0x0000000455667c23 */ /* 0x000fc4000801085a */
[----:B------:R-:W-:Y:S01]  /*14ce0*/  MUFU.EX2 R93, R122 ;  /* 0x0000007a005d7308 */ /* 0x000fe20000000800 */
[--C-:B----4-:R-:W-:Y:S01]  /*14cf0*/  FFMA.FTZ R220, R91, UR4, -R98.reuse ;  /* 0x000000045bdc7c23 */ /* 0x110fe20008010862 */
[----:B------:R-:W-:Y:S01]  /*14d00*/  FFMA.FTZ R98, R94, UR4, -R98 ;  /* 0x000000045e627c23 */ /* 0x000fe20008010862 */
[--C-:B------:R-:W-:Y:S01]  /*14d10*/  FFMA.FTZ R94, R88, UR4, -R90.reuse ;  /* 0x00000004585e7c23 */ /* 0x100fe2000801085a */
[----:B------:R-:W4:Y:S01]  /*14d20*/  MUFU.EX2 R91, R222 ;  /* 0x000000de005b7308 */ /* 0x000f220000000800 */
[----:B--2---:R-:W-:-:S03]  /*14d30*/  FFMA.FTZ R221, R83, UR4, -R90 ;  /* 0x0000000453dd7c23 */ /* 0x004fc6000801085a */
[----:B------:R2:W-:Y:S04]  /*14d40*/  MUFU.EX2 R84, R223 ;  /* 0x000000df00547308 */ /* 0x0005e80000000800 */
[----:B------:R-:W4:Y:S04]  /*14d50*/  MUFU.EX2 R88, R231 ;  /* 0x000000e700587308 */ /* 0x000f280000000800 */
[----:B------:R-:W-:Y:S04]  /*14d60*/  MUFU.EX2 R83, R230 ;  /* 0x000000e600537308 */ /* 0x000fe80000000800 */
[----:B------:R-:W4:Y:S01]  /*14d70*/  MUFU.EX2 R85, R225 ;  /* 0x000000e100557308 */ /* 0x000f220000000800 */
[----:B------:R-:W-:-:S02]  /*14d80*/  F2FP.F16.F32.PACK_AB R8, R110, R112 ;  /* 0x000000706e08723e */ /* 0x000fc400000000ff */
[----:B------:R-:W-:Y:S02]  /*14d90*/  F2FP.F16.F32.PACK_AB R9, R105, R104 ;  /* 0x000000686909723e */ /* 0x000fe400000000ff */
[----:B------:R-:W-:Y:S02]  /*14da0*/  F2FP.F16.F32.PACK_AB R10, R109, R111 ;  /* 0x0000006f6d0a723e */ /* 0x000fe400000000ff */
[----:B-1----:R-:W-:Y:S01]  /*14db0*/  F2FP.F16.F32.PACK_AB R11, R113, R108 ;  /* 0x0000006c710b723e */ /* 0x002fe200000000ff */
[----:B------:R-:W-:-:S06]  /*14dc0*/  FFMA.FTZ R126, R126, UR4, -R224 ;  /* 0x000000047e7e7c23 */ /* 0x000fcc00080108e0 */
[----:B------:R-:W-:Y:S01]  /*14dd0*/  HMMA.16816.F32 R188, R8, R20, R188 ;  /* 0x0000001408bc723c */ /* 0x000fe200000018bc */
[--C-:B------:R-:W-:Y:S01]  /*14de0*/  FFMA.FTZ R201, R201, UR4, -R224.reuse ;  /* 0x00000004c9c97c23 */ /* 0x100fe200080108e0 */
[----:B------:R-:W-:-:S06]  /*14df0*/  FFMA.FTZ R206, R206, UR4, -R224 ;  /* 0x00000004cece7c23 */ /* 0x000fcc00080108e0 */
[----:B------:R-:W-:Y:S01]  /*14e00*/  HMMA.16816.F32 R184, R8, R22, R184 ;  /* 0x0000001608b8723c */ /* 0x000fe200000018b8 */
[--C-:B------:R-:W-:Y:S01]  /*14e10*/  FFMA.FTZ R208, R208, UR4, -R224.reuse ;  /* 0x00000004d0d07c23 */ /* 0x100fe200080108e0 */
[----:B------:R-:W-:-:S06]  /*14e20*/  FFMA.FTZ R210, R210, UR4, -R224 ;  /* 0x00000004d2d27c23 */ /* 0x000fcc00080108e0 */
[----:B---3--:R-:W-:Y:S01]  /*14e30*/  HMMA.16816.F32 R172, R8, R4, R172 ;  /* 0x0000000408ac723c */ /* 0x008fe200000018ac */
[--C-:B------:R-:W-:Y:S01]  /*14e40*/  FFMA.FTZ R212, R212, UR4, -R224.reuse ;  /* 0x00000004d4d47c23 */ /* 0x100fe200080108e0 */
[----:B------:R-:W-:-:S06]  /*14e50*/  FFMA.FTZ R214, R214, UR4, -R224 ;  /* 0x00000004d6d67c23 */ /* 0x000fcc00080108e0 */
[----:B------:R-:W-:Y:S01]  /*14e60*/  HMMA.16816.F32 R168, R8, R6, R168 ;  /* 0x0000000608a8723c */ /* 0x000fe200000018a8 */
[--C-:B------:R-:W-:Y:S01]  /*14e70*/  FFMA.FTZ R218, R218, UR4, -R224.reuse ;  /* 0x00000004dada7c23 */ /* 0x100fe200080108e0 */
[----:B------:R-:W-:-:S06]  /*14e80*/  FFMA.FTZ R217, R217, UR4, -R224 ;  /* 0x00000004d9d97c23 */ /* 0x000fcc00080108e0 */
[----:B------:R-:W-:Y:S01]  /*14e90*/  HMMA.16816.F32 R156, R8, R16, R156 ;  /* 0x00000010089c723c */ /* 0x000fe2000000189c */
[----:B------:R-:W-:-:S07]  /*14ea0*/  FFMA.FTZ R232, R71, UR4, -R90 ;  /* 0x0000000447e87c23 */ /* 0x000fce000801085a */
[----:B------:R-:W-:Y:S01]  /*14eb0*/  HMMA.16816.F32 R152, R8, R18, R152 ;  /* 0x000000120898723c */ /* 0x000fe20000001898 */
[----:B------:R-:W-:-:S07]  /*14ec0*/  FFMA.FTZ R224, R29, UR4, -R90 ;  /* 0x000000041de07c23 */ /* 0x000fce000801085a */
[----:B------:R-:W-:Y:S01]  /*14ed0*/  HMMA.16816.F32 R140, R8, R12, R140 ;  /* 0x0000000c088c723c */ /* 0x000fe2000000188c */
[----:B--2---:R-:W-:-:S07]  /*14ee0*/  FFMA.FTZ R223, R28, UR4, -R90 ;  /* 0x000000041cdf7c23 */ /* 0x004fce000801085a */
[----:B------:R-:W-:Y:S01]  /*14ef0*/  HMMA.16816.F32 R136, R8, R14, R136 ;  /* 0x0000000e0888723c */ /* 0x000fe20000001888 */
[----:B----4-:R-:W-:Y:S02]  /*14f00*/  F2FP.F16.F32.PACK_AB R8, R91, R96 ;  /* 0x000000605b08723e */ /* 0x010fe400000000ff */
[----:B------:R-:W-:Y:S02]  /*14f10*/  F2FP.F16.F32.PACK_AB R9, R88, R84 ;  /* 0x000000545809723e */ /* 0x000fe400000000ff */
[----:B------:R-:W-:Y:S02]  /*14f20*/  F2FP.F16.F32.PACK_AB R10, R93, R92 ;  /* 0x0000005c5d0a723e */ /* 0x000fe400000000ff */
[----:B------:R-:W-:Y:S01]  /*14f30*/  F2FP.F16.F32.PACK_AB R11, R85, R83 ;  /* 0x00000053550b723e */ /* 0x000fe200000000ff */
[--C-:B------:R-:W-:Y:S01]  /*14f40*/  FFMA.FTZ R222, R31, UR4, -R90.reuse ;  /* 0x000000041fde7c23 */ /* 0x100fe2000801085a */
[--C-:B------:R-:W-:Y:S01]  /*14f50*/  FFMA.FTZ R71, R87, UR4, -R90.reuse ;  /* 0x0000000457477c23 */ /* 0x100fe2000801085a */
[--C-:B------:R-:W-:Y:S01]  /*14f60*/  FFMA.FTZ R101, R89, UR4, -R90.reuse ;  /* 0x0000000459657c23 */ /* 0x100fe2000801085a */
[--C-:B------:R-:W-:Y:S01]  /*14f70*/  FFMA.FTZ R103, R30, UR4, -R90.reuse ;  /* 0x000000041e677c23 */ /* 0x100fe2000801085a */
[----:B------:R-:W-:Y:S01]  /*14f80*/  FFMA.FTZ R122, R86, UR4, -R90 ;  /* 0x00000004567a7c23 */ /* 0x000fe2000801085a */
[----:B------:R-:W-:Y:S01]  /*14f90*/  MUFU.EX2 R89, R26 ;  /* 0x0000001a00597308 */ /* 0x000fe20000000800 */
[C---:B------:R-:W-:Y:S01]  /*14fa0*/  HMMA.16816.F32 R192, R8.reuse, R20, R192 ;  /* 0x0000001408c0723c */ /* 0x040fe200000018c0 */
[----:B------:R-:W-:Y:S02]  /*14fb0*/  LDSM.16.MT88.4 R28, [R2+0x2800] ;  /* 0x00280000021c783b */ /* 0x000fe40000004200 */
[----:B------:R-:W-:Y:S04]  /*14fc0*/  MUFU.EX2 R90, R27 ;  /* 0x0000001b005a7308 */ /* 0x000fe80000000800 */
[----:B------:R-:W-:Y:S01]  /*14fd0*/  MUFU.EX2 R87, R25 ;  /* 0x0000001900577308 */ /* 0x000fe20000000800 */
[C---:B------:R-:W-:Y:S01]  /*14fe0*/  HMMA.16816.F32 R180, R8.reuse, R22, R180 ;  /* 0x0000001608b4723c */ /* 0x040fe200000018b4 */
[----:B------:R-:W-:Y:S02]  /*14ff0*/  LDSM.16.MT88.4 R20, [R70+0xa800] ;  /* 0x00a800004614783b */ /* 0x000fe40000004200 */
[----:B------:R1:W-:Y:S05]  /*15000*/  MUFU.EX2 R86, R24 ;  /* 0x0000001800567308 */ /* 0x0003ea0000000800 */
[C---:B------:R-:W-:Y:S08]  /*15010*/  HMMA.16816.F32 R176, R8.reuse, R4, R176 ;  /* 0x0000000408b0723c */ /* 0x040ff000000018b0 */
[C---:B------:R-:W-:Y:S01]  /*15020*/  HMMA.16816.F32 R164, R8.reuse, R6, R164 ;  /* 0x0000000608a4723c */ /* 0x040fe200000018a4 */
[----:B------:R-:W2:Y:S04]  /*15030*/  LDSM.16.MT88.4 R4, [R233+0xa800] ;  /* 0x00a80000e904783b */ /* 0x000ea80000004200 */
[----:B-1----:R-:W1:Y:S01]  /*15040*/  LDSM.16.MT88.4 R24, [R0+0x2800] ;  /* 0x002800000018783b */ /* 0x002e620000004200 */
[----:B------:R-:W-:Y:S01]  /*15050*/  FADD.FTZ R228, R200, R228 ;  /* 0x000000e4c8e47221 */ /* 0x000fe20000010000 */
[----:B------:R-:W-:Y:S01]  /*15060*/  FADD.FTZ R200, R128, R226 ;  /* 0x000000e280c87221 */ /* 0x000fe20000010000 */
[----:B------:R-:W-:Y:S01]  /*15070*/  FADD.FTZ R227, R82, R227 ;  /* 0x000000e352e37221 */ /* 0x000fe20000010000 */
[----:B------:R-:W-:Y:S01]  /*15080*/  FADD.FTZ R229, R81, R229 ;  /* 0x000000e551e57221 */ /* 0x000fe20000010000 */
[----:B------:R-:W-:Y:S01]  /*15090*/  FADD.FTZ R128, R106, R228 ;  /* 0x000000e46a807221 */ /* 0x000fe20000010000 */
[----:B------:R-:W-:Y:S01]  /*150a0*/  FADD.FTZ R200, R107, R200 ;  /* 0x000000c86bc87221 */ /* 0x000fe20000010000 */
[----:B------:R-:W-:Y:S04]  /*150b0*/  MUFU.EX2 R82, R224 ;  /* 0x000000e000527308 */ /* 0x000fe80000000800 */
[----:B------:R-:W-:Y:S04]  /*150c0*/  MUFU.EX2 R81, R232 ;  /* 0x000000e800517308 */ /* 0x000fe80000000800 */
[----:B------:R-:W-:Y:S04]  /*150d0*/  MUFU.EX2 R95, R95 ;  /* 0x0000005f005f7308 */ /* 0x000fe80000000800 */
[----:B------:R-:W-:Y:S04]  /*150e0*/  MUFU.EX2 R94, R94 ;  /* 0x0000005e005e7308 */ /* 0x000fe80000000800 */
[----:B------:R-:W-:Y:S04]  /*150f0*/  MUFU.EX2 R106, R127 ;  /* 0x0000007f006a7308 */ /* 0x000fe80000000800 */
[----:B------:R-:W3:Y:S04]  /*15100*/  MUFU.EX2 R131, R131 ;  /* 0x0000008300837308 */ /* 0x000ee80000000800 */
[----:B------:R-:W-:Y:S04]  /*15110*/  MUFU.EX2 R197, R197 ;  /* 0x000000c500c57308 */ /* 0x000fe80000000800 */
[----:B------:R-:W-:Y:S04]  /*15120*/  MUFU.EX2 R199, R199 ;  /* 0x000000c700c77308 */ /* 0x000fe80000000800 */
[----:B------:R-:W-:Y:S04]  /*15130*/  MUFU.EX2 R107, R126 ;  /* 0x0000007e006b7308 */ /* 0x000fe80000000800 */
[----:B------:R-:W4:Y:S04]  /*15140*/  MUFU.EX2 R125, R125 ;  /* 0x0000007d007d7308 */ /* 0x000f280000000800 */
[----:B------:R-:W-:Y:S04]  /*15150*/  MUFU.EX2 R124, R124 ;  /* 0x0000007c007c7308 */ /* 0x000fe80000000800 */
[----:B------:R-:W2:Y:S01]  /*15160*/  MUFU.EX2 R123, R123 ;  /* 0x0000007b007b7308 */ /* 0x000ea20000000800 */
[----:B------:R-:W-:Y:S01]  /*15170*/  FADD.FTZ R128, R69, R128 ;  /* 0x0000008045807221 */ /* 0x000fe20000010000 */
[----:B------:R-:W-:Y:S01]  /*15180*/  FADD.FTZ R227, R67, R227 ;  /* 0x000000e343e37221 */ /* 0x000fe20000010000 */
[----:B------:R-:W-:Y:S01]  /*15190*/  FADD.FTZ R229, R65, R229 ;  /* 0x000000e541e57221 */ /* 0x000fe20000010000 */
[----:B------:R-:W-:Y:S01]  /*151a0*/  FADD.FTZ R200, R68, R200 ;  /* 0x000000c844c87221 */ /* 0x000fe20000010000 */
[----:B------:R-:W-:Y:S01]  /*151b0*/  FADD.FTZ R129, R129, R128 ;  /* 0x0000008081817221 */ /* 0x000fe20000010000 */
[----:B------:R-:W-:Y:S01]  /*151c0*/  HMMA.16816.F32 R160, R8, R16, R160 ;  /* 0x0000001008a0723c */ /* 0x000fe200000018a0 */
[----:B------:R-:W-:Y:S01]  /*151d0*/  FADD.FTZ R69, R66, R227 ;  /* 0x000000e342457221 */ /* 0x000fe20000010000 */
[----:B------:R-:W-:Y:S01]  /*151e0*/  FADD.FTZ R68, R64, R229 ;  /* 0x000000e540447221 */ /* 0x000fe20000010000 */
[----:B---3--:R-:W-:-:S02]  /*151f0*/  F2FP.F16.F32.PACK_AB R16, R131, R106 ;  /* 0x0000006a8310723e */ /* 0x008fc400000000ff */
[----:B----4-:R-:W-:-:S03]  /*15200*/  F2FP.F16.F32.PACK_AB R17, R125, R107 ;  /* 0x0000006b7d11723e */ /* 0x010fc600000000ff */
[----:B------:R-:W-:Y:S01]  /*15210*/  HMMA.16816.F32 R148, R8, R18, R148 ;  /* 0x000000120894723c */ /* 0x000fe20000001894 */
[----:B------:R-:W-:Y:S02]  /*15220*/  F2FP.F16.F32.PACK_AB R18, R199, R197 ;  /* 0x000000c5c712723e */ /* 0x000fe400000000ff */
[----:B--2---:R-:W-:Y:S01]  /*15230*/  F2FP.F16.F32.PACK_AB R19, R123, R124 ;  /* 0x0000007c7b13723e */ /* 0x004fe200000000ff */
[----:B------:R-:W-:Y:S01]  /*15240*/  FADD.FTZ R203, R203, R200 ;  /* 0x000000c8cbcb7221 */ /* 0x000fe20000010000 */
[----:B------:R-:W-:-:S03]  /*15250*/  FADD.FTZ R129, R57, R129 ;  /* 0x0000008139817221 */ /* 0x000fc60000010000 */
[----:B------:R-:W-:Y:S01]  /*15260*/  HMMA.16816.F32 R144, R8, R12, R144 ;  /* 0x0000000c0890723c */ /* 0x000fe20000001890 */
[----:B------:R-:W-:Y:S01]  /*15270*/  FADD.FTZ R69, R56, R69 ;  /* 0x0000004538457221 */ /* 0x000fe20000010000 */
[----:B------:R-:W-:-:S06]  /*15280*/  FADD.FTZ R68, R54, R68 ;  /* 0x0000004436447221 */ /* 0x000fcc0000010000 */
        /* <DEDUP_REMOVED lines=8> */
[----:B------:R-:W-:Y:S01]  /*15310*/  HMMA.16816.F32 R192, R16, R4, R192 ;  /* 0x0000000410c0723c */ /* 0x000fe200000018c0 */
[----:B------:R-:W2:Y:S01]  /*15320*/  LDSM.16.MT88.4 R12, [R233+0xb000] ;  /* 0x00b00000e90c783b */ /* 0x000ea20000004200 */
        /* <DEDUP_REMOVED lines=13> */
[C---:B-1----:R-:W-:Y:S08]  /*15400*/  HMMA.16816.F32 R140, R8.reuse, R24, R140 ;  /* 0x00000018088c723c */ /* 0x042ff0000000188c */
[----:B------:R-:W-:Y:S01]  /*15410*/  HMMA.16816.F32 R136, R8, R26, R136 ;  /* 0x0000001a0888723c */ /* 0x000fe20000001888 */
[----:B------:R-:W1:Y:S07]  /*15420*/  LDSM.16.MT88.4 R8, [R70+0xb000] ;  /* 0x00b000004608783b */ /* 0x000e6e0000004200 */
[C---:B------:R-:W-:Y:S01]  /*15430*/  HMMA.16816.F32 R180, R16.reuse, R6, R180 ;  /* 0x0000000610b4723c */ /* 0x040fe200000018b4 */
[----:B------:R-:W3:Y:S07]  /*15440*/  LDSM.16.MT88.4 R4, [R2+0x3000] ;  /* 0x003000000204783b */ /* 0x000eee0000004200 */
[C---:B------:R-:W-:Y:S08]  /*15450*/  HMMA.16816.F32 R176, R16.reuse, R20, R176 ;  /* 0x0000001410b0723c */ /* 0x040ff000000018b0 */
[C---:B------:R-:W-:Y:S01]  /*15460*/  HMMA.16816.F32 R164, R16.reuse, R22, R164 ;  /* 0x0000001610a4723c */ /* 0x040fe200000018a4 */
[----:B------:R-:W4:Y:S01]  /*15470*/  LDSM.16.MT88.4 R20, [R0+0x3000] ;  /* 0x003000000014783b */ /* 0x000f220000004200 */
        /* <DEDUP_REMOVED lines=13> */
[----:B------:R-:W-:Y:S01]  /*15550*/  MUFU.EX2 R67, R198 ;  /* 0x000000c600437308 */ /* 0x000fe20000000800 */
[----:B------:R-:W-:Y:S01]  /*15560*/  FADD.FTZ R51, R42, R51 ;  /* 0x000000332a337221 */ /* 0x000fe20000010000 */
[----:B------:R-:W-:-:S02]  /*15570*/  FADD.FTZ R50, R38, R50 ;  /* 0x0000003226327221 */ /* 0x000fc40000010000 */
[----:B------:R-:W2:Y:S01]  /*15580*/  MUFU.EX2 R66, R196 ;  /* 0x000000c400427308 */ /* 0x000ea20000000800 */
[----:B------:R-:W-:-:S03]  /*15590*/  FADD.FTZ R72, R49, R72 ;  /* 0x0000004831487221 */ /* 0x000fc60000010000 */
[----:B------:R-:W-:Y:S01]  /*155a0*/  MUFU.EX2 R65, R130 ;  /* 0x0000008200417308 */ /* 0x000fe20000000800 */
[----:B------:R-:W-:-:S03]  /*155b0*/  FADD.FTZ R58, R118, R58 ;  /* 0x0000003a763a7221 */ /* 0x000fc60000010000 */
[----:B------:R-:W-:Y:S04]  /*155c0*/  MUFU.EX2 R64, R220 ;  /* 0x000000dc00407308 */ /* 0x000fe80000000800 */
[----:B------:R-:W-:Y:S04]  /*155d0*/  MUFU.EX2 R128, R223 ;  /* 0x000000df00807308 */ /* 0x000fe80000000800 */
[----:B------:R-:W1:Y:S04]  /*155e0*/  MUFU.EX2 R127, R222 ;  /* 0x000000de007f7308 */ /* 0x000e680000000800 */
[----:B------:R-:W-:Y:S04]  /*155f0*/  MUFU.EX2 R126, R221 ;  /* 0x000000dd007e7308 */ /* 0x000fe80000000800 */
[----:B------:R3:W4:Y:S01]  /*15600*/  MUFU.EX2 R28, R71 ;  /* 0x00000047001c7308 */ /* 0x0007220000000800 */
[----:B------:R-:W-:Y:S01]  /*15610*/  FADD.FTZ R51, R41, R51 ;  /* 0x0000003329337221 */ /* 0x000fe20000010000 */
[----:B------:R-:W-:Y:S01]  /*15620*/  FADD.FTZ R50, R37, R50 ;  /* 0x0000003225327221 */ /* 0x000fe20000010000 */
[----:B------:R-:W-:Y:S01]  /*15630*/  FADD.FTZ R72, R116, R72 ;  /* 0x0000004874487221 */ /* 0x000fe20000010000 */
[----:B------:R-:W-:Y:S01]  /*15640*/  FADD.FTZ R58, R119, R58 ;  /* 0x0000003a773a7221 */ /* 0x000fe20000010000 */
[----:B------:R-:W-:Y:S01]  /*15650*/  MUFU.EX2 R202, R202 ;  /* 0x000000ca00ca7308 */ /* 0x000fe20000000800 */
[----:B------:R-:W-:Y:S01]  /*15660*/  FADD.FTZ R51, R75, R51 ;  /* 0x000000334b337221 */ /* 0x000fe20000010000 */
[----:B------:R-:W-:Y:S01]  /*15670*/  HMMA.16816.F32 R148, R16, R30, R148 ;  /* 0x0000001e1094723c */ /* 0x000fe20000001894 */
[----:B------:R-:W-:Y:S01]  /*15680*/  FADD.FTZ R50, R79, R50 ;  /* 0x000000324f327221 */ /* 0x000fe20000010000 */
[----:B------:R-:W4:Y:S01]  /*15690*/  MUFU.EX2 R207, R207 ;  /* 0x000000cf00cf7308 */ /* 0x000f220000000800 */
[----:B------:R-:W-:-:S03]  /*156a0*/  FADD.FTZ R72, R114, R72 ;  /* 0x0000004872487221 */ /* 0x000fc60000010000 */
[----:B------:R-:W-:Y:S01]  /*156b0*/  MUFU.EX2 R209, R209 ;  /* 0x000000d100d17308 */ /* 0x000fe20000000800 */
[----:B------:R-:W-:-:S03]  /*156c0*/  FADD.FTZ R58, R120, R58 ;  /* 0x0000003a783a7221 */ /* 0x000fc60000010000 */
[----:B------:R-:W-:Y:S04]  /*156d0*/  MUFU.EX2 R211, R211 ;  /* 0x000000d300d37308 */ /* 0x000fe80000000800 */
[----:B------:R-:W-:Y:S04]  /*156e0*/  MUFU.EX2 R201, R201 ;  /* 0x000000c900c97308 */ /* 0x000fe80000000800 */
[----:B------:R-:W4:Y:S04]  /*156f0*/  MUFU.EX2 R206, R206 ;  /* 0x000000ce00ce7308 */ /* 0x000f280000000800 */
[----:B------:R-:W-:Y:S04]  /*15700*/  MUFU.EX2 R208, R208 ;  /* 0x000000d000d07308 */ /* 0x000fe80000000800 */
[----:B------:R-:W4:Y:S01]  /*15710*/  MUFU.EX2 R210, R210 ;  /* 0x000000d200d27308 */ /* 0x000f220000000800 */
[----:B------:R-:W-:Y:S01]  /*15720*/  FADD.FTZ R51, R74, R51 ;  /* 0x000000334a337221 */ /* 0x000fe20000010000 */
[----:B------:R-:W-:Y:S01]  /*15730*/  HMMA.16816.F32 R144, R16, R24, R144 ;  /* 0x000000181090723c */ /* 0x000fe20000001890 */
[----:B------:R-:W-:Y:S01]  /*15740*/  FADD.FTZ R50, R78, R50 ;  /* 0x000000324e327221 */ /* 0x000fe20000010000 */
[----:B------:R-:W-:Y:S01]  /*15750*/  FADD.FTZ R72, R115, R72 ;  /* 0x0000004873487221 */ /* 0x000fe20000010000 */
[----:B------:R-:W-:Y:S01]  /*15760*/  FADD.FTZ R58, R117, R58 ;  /* 0x0000003a753a7221 */ /* 0x000fe20000010000 */
[----:B------:R-:W-:-:S04]  /*15770*/  FADD.FTZ R51, R73, R51 ;  /* 0x0000003349337221 */ /* 0x000fc80000010000 */
[----:B------:R-:W-:Y:S01]  /*15780*/  HMMA.16816.F32 R132, R16, R26, R132 ;  /* 0x0000001a1084723c */ /* 0x000fe20000001884 */
[----:B--2---:R-:W-:Y:S01]  /*15790*/  F2FP.F16.F32.PACK_AB R16, R66, R67 ;  /* 0x000000434210723e */ /* 0x004fe200000000ff */
[----:B---3--:R-:W-:Y:S01]  /*157a0*/  LDSM.16.MT88.4 R68, [R70+0xb800] ;  /* 0x00b800004644783b */ /* 0x008fe20000004200 */
[----:B-1----:R-:W-:Y:S02]  /*157b0*/  F2FP.F16.F32.PACK_AB R17, R127, R128 ;  /* 0x000000807f11723e */ /* 0x002fe400000000ff */
[----:B------:R-:W-:Y:S02]  /*157c0*/  F2FP.F16.F32.PACK_AB R18, R64, R65 ;  /* 0x000000414012723e */ /* 0x000fe400000000ff */
[----:B----4-:R-:W-:Y:S01]  /*157d0*/  F2FP.F16.F32.PACK_AB R19, R28, R126 ;  /* 0x0000007e1c13723e */ /* 0x010fe200000000ff */
[----:B------:R-:W-:Y:S01]  /*157e0*/  FADD.FTZ R50, R77, R50 ;  /* 0x000000324d327221 */ /* 0x000fe20000010000 */
[----:B------:R-:W-:Y:S01]  /*157f0*/  FADD.FTZ R72, R121, R72 ;  /* 0x0000004879487221 */ /* 0x000fe20000010000 */
[----:B------:R-:W-:Y:S01]  /*15800*/  FADD.FTZ R58, R96, R58 ;  /* 0x0000003a603a7221 */ /* 0x000fe20000010000 */
[----:B------:R-:W-:Y:S01]  /*15810*/  FADD.FTZ R51, R80, R51 ;  /* 0x0000003350337221 */ /* 0x000fe20000010000 */
[----:B------:R-:W-:-:S02]  /*15820*/  FADD.FTZ R50, R76, R50 ;  /* 0x000000324c327221 */ /* 0x000fc40000010000 */
[----:B------:R-:W-:Y:S01]  /*15830*/  HMMA.16816.F32 R188, R16, R12, R188 ;  /* 0x0000000c10bc723c */ /* 0x000fe200000018bc */
[----:B------:R-:W-:Y:S01]  /*15840*/  FADD.FTZ R72, R84, R72 ;  /* 0x0000004854487221 */ /* 0x000fe20000010000 */
        /* <DEDUP_REMOVED lines=18> */
[----:B------:R-:W-:Y:S01]  /*15970*/  FADD.FTZ R72, R83, R72 ;  /* 0x0000004853487221 */ /* 0x000fe20000010000 */
[----:B------:R-:W-:Y:S01]  /*15980*/  FADD.FTZ R58, R93, R58 ;  /* 0x0000003a5d3a7221 */ /* 0x000fe20000010000 */
[----:B------:R-:W-:-:S03]  /*15990*/  FADD.FTZ R51, R111, R51 ;  /* 0x000000336f337221 */ /* 0x000fc60000010000 */
[----:B------:R-:W-:Y:S01]  /*159a0*/  HMMA.16816.F32 R192, R16, R12, R192 ;  /* 0x0000000c10c0723c */ /* 0x000fe200000018c0 */
[----:B------:R-:W-:Y:S01]  /*159b0*/  FADD.FTZ R50, R108, R50 ;  /* 0x000000326c327221 */ /* 0x000fe20000010000 */
[----:B------:R-:W-:-:S06]  /*159c0*/  FADD.FTZ R72, R85, R72 ;  /* 0x0000004855487221 */ /* 0x000fcc0000010000 */
[----:B------:R-:W-:Y:S01]  /*159d0*/  HMMA.16816.F32 R180, R16, R14, R180 ;  /* 0x0000000e10b4723c */ /* 0x000fe200000018b4 */
[----:B------:R-:W-:Y:S01]  /*159e0*/  LDSM.16.MT88.4 R12, [R2+0x3800] ;  /* 0x00380000020c783b */ /* 0x000fe20000004200 */
[----:B------:R-:W-:-:S06]  /*159f0*/  FADD.FTZ R58, R106, R58 ;  /* 0x0000003a6a3a7221 */ /* 0x000fcc0000010000 */
[----:B------:R-:W-:Y:S01]  /*15a00*/  HMMA.16816.F32 R176, R16, R8, R176 ;  /* 0x0000000810b0723c */ /* 0x000fe200000018b0 */
[----:B------:R-:W-:-:S07]  /*15a10*/  FADD.FTZ R51, R109, R51 ;  /* 0x000000336d337221 */ /* 0x000fce0000010000 */
[C---:B------:R-:W-:Y:S01]  /*15a20*/  HMMA.16816.F32 R164, R16.reuse, R10, R164 ;  /* 0x0000000a10a4723c */ /* 0x040fe200000018a4 */
[----:B------:R-:W1:Y:S07]  /*15a30*/  LDSM.16.MT88.4 R8, [R233+0xb800] ;  /* 0x00b80000e908783b */ /* 0x000e6e0000004200 */
[C---:B------:R-:W-:Y:S08]  /*15a40*/  HMMA.16816.F32 R160, R16.reuse, R4, R160 ;  /* 0x0000000410a0723c */ /* 0x040ff000000018a0 */
[----:B------:R-:W-:Y:S01]  /*15a50*/  HMMA.16816.F32 R148, R16, R6, R148 ;  /* 0x000000061094723c */ /* 0x000fe20000001894 */
[----:B------:R-:W2:Y:S01]  /*15a60*/  LDSM.16.MT88.4 R4, [R0+0x3800] ;  /* 0x003800000004783b */ /* 0x000ea20000004200 */
        /* <DEDUP_REMOVED lines=12> */
[----:B------:R-:W-:Y:S01]  /*15b30*/  MUFU.EX2 R97, R97 ;  /* 0x0000006100617308 */ /* 0x000fe20000000800 */
[----:B------:R-:W-:Y:S01]  /*15b40*/  FADD.FTZ R50, R95, R50 ;  /* 0x000000325f327221 */ /* 0x000fe20000010000 */
[----:B------:R-:W-:-:S02]  /*15b50*/  FADD.FTZ R72, R123, R72 ;  /* 0x000000487b487221 */ /* 0x000fc40000010000 */
[----:B------:R-:W3:Y:S01]  /*15b60*/  MUFU.EX2 R99, R99 ;  /* 0x0000006300637308 */ /* 0x000ee20000000800 */
[----:B------:R-:W-:-:S03]  /*15b70*/  FADD.FTZ R58, R202, R58 ;  /* 0x0000003aca3a7221 */ /* 0x000fc60000010000 */
[----:B------:R-:W-:Y:S01]  /*15b80*/  MUFU.EX2 R100, R100 ;  /* 0x0000006400647308 */ /* 0x000fe20000000800 */
[----:B------:R-:W-:-:S03]  /*15b90*/  FADD.FTZ R51, R86, R51 ;  /* 0x0000003356337221 */ /* 0x000fc60000010000 */
[----:B------:R-:W-:Y:S04]  /*15ba0*/  MUFU.EX2 R98, R98 ;  /* 0x0000006200627308 */ /* 0x000fe80000000800 */
[----:B------:R-:W-:Y:S04]  /*15bb0*/  MUFU.EX2 R101, R101 ;  /* 0x0000006500657308 */ /* 0x000fe80000000800 */
[----:B------:R-:W4:Y:S04]  /*15bc0*/  MUFU.EX2 R103, R103 ;  /* 0x0000006700677308 */ /* 0x000f280000000800 */
[----:B------:R-:W-:Y:S04]  /*15bd0*/  MUFU.EX2 R122, R122 ;  /* 0x0000007a007a7308 */ /* 0x000fe80000000800 */
[----:B------:R-:W1:Y:S01]  /*15be0*/  MUFU.EX2 R102, R102 ;  /* 0x0000006600667308 */ /* 0x000e620000000800 */
[----:B------:R-:W-:Y:S01]  /*15bf0*/  FADD.FTZ R50, R94, R50 ;  /* 0x000000325e327221 */ /* 0x000fe20000010000 */
[----:B------:R-:W-:-:S02]  /*15c00*/  FADD.FTZ R72, R201, R72 ;  /* 0x00000048c9487221 */ /* 0x000fc40000010000 */
[----:B------:R-:W2:Y:S01]  /*15c10*/  MUFU.EX2 R213, R213 ;  /* 0x000000d500d57308 */ /* 0x000ea20000000800 */
[----:B------:R-:W-:Y:S01]  /*15c20*/  FADD.FTZ R58, R207, R58 ;  /* 0x0000003acf3a7221 */ /* 0x000fe20000010000 */
[----:B------:R-:W-:Y:S01]  /*15c30*/  FADD.FTZ R51, R67, R51 ;  /* 0x0000003343337221 */ /* 0x000fe20000010000 */
[----:B------:R-:W-:Y:S01]  /*15c40*/  FADD.FTZ R50, R128, R50 ;  /* 0x0000003280327221 */ /* 0x000fe20000010000 */
[----:B------:R-:W-:Y:S01]  /*15c50*/  MUFU.EX2 R216, R216 ;  /* 0x000000d800d87308 */ /* 0x000fe20000000800 */
[----:B------:R-:W-:Y:S01]  /*15c60*/  HMMA.16816.F32 R144, R16, R20, R144 ;  /* 0x000000141090723c */ /* 0x000fe20000001890 */
[----:B------:R-:W-:Y:S02]  /*15c70*/  FADD.FTZ R72, R206, R72 ;  /* 0x00000048ce487221 */ /* 0x000fe40000010000 */
[----:B------:R-:W-:Y:S01]  /*15c80*/  MUFU.EX2 R215, R215 ;  /* 0x000000d700d77308 */ /* 0x000fe20000000800 */
[----:B------:R-:W-:-:S03]  /*15c90*/  FADD.FTZ R58, R209, R58 ;  /* 0x0000003ad13a7221 */ /* 0x000fc60000010000 */
[----:B------:R-:W-:Y:S01]  /*15ca0*/  MUFU.EX2 R219, R219 ;  /* 0x000000db00db7308 */ /* 0x000fe20000000800 */
[----:B------:R-:W-:-:S03]  /*15cb0*/  FADD.FTZ R51, R66, R51 ;  /* 0x0000003342337221 */ /* 0x000fc60000010000 */
[----:B------:R-:W2:Y:S04]  /*15cc0*/  MUFU.EX2 R212, R212 ;  /* 0x000000d400d47308 */ /* 0x000ea80000000800 */
[----:B------:R-:W2:Y:S04]  /*15cd0*/  MUFU.EX2 R214, R214 ;  /* 0x000000d600d67308 */ /* 0x000ea80000000800 */
[----:B------:R-:W-:Y:S04]  /*15ce0*/  MUFU.EX2 R218, R218 ;  /* 0x000000da00da7308 */ /* 0x000fe80000000800 */
[----:B------:R-:W2:Y:S01]  /*15cf0*/  MUFU.EX2 R217, R217 ;  /* 0x000000d900d97308 */ /* 0x000ea20000000800 */
[----:B------:R-:W-:Y:S01]  /*15d00*/  FADD.FTZ R50, R127, R50 ;  /* 0x000000327f327221 */ /* 0x000fe20000010000 */
[----:B------:R-:W-:Y:S01]  /*15d10*/  HMMA.16816.F32 R132, R16, R22, R132 ;  /* 0x000000161084723c */ /* 0x000fe20000001884 */
[----:B---3--:R-:W-:Y:S01]  /*15d20*/  F2FP.F16.F32.PACK_AB R16, R99, R97 ;  /* 0x000000616310723e */ /* 0x008fe200000000ff */
[----:B------:R-:W-:Y:S01]  /*15d30*/  FADD.FTZ R72, R208, R72 ;  /* 0x00000048d0487221 */ /* 0x000fe20000010000 */
[----:B----4-:R-:W-:Y:S01]  /*15d40*/  F2FP.F16.F32.PACK_AB R17, R103, R101 ;  /* 0x000000656711723e */ /* 0x010fe200000000ff */
[----:B------:R-:W-:Y:S01]  /*15d50*/  FADD.FTZ R58, R211, R58 ;  /* 0x0000003ad33a7221 */ /* 0x000fe20000010000 */
[----:B------:R-:W-:Y:S01]  /*15d60*/  F2FP.F16.F32.PACK_AB R18, R98, R100 ;  /* 0x000000646212723e */ /* 0x000fe200000000ff */
[----:B------:R-:W-:Y:S01]  /*15d70*/  FADD.FTZ R51, R65, R51 ;  /* 0x0000003341337221 */ /* 0x000fe20000010000 */
[----:B-1----:R-:W-:Y:S01]  /*15d80*/  F2FP.F16.F32.PACK_AB R19, R102, R122 ;  /* 0x0000007a6613723e */ /* 0x002fe200000000ff */
[----:B------:R-:W-:Y:S01]  /*15d90*/  FADD.FTZ R50, R126, R50 ;  /* 0x000000327e327221 */ /* 0x000fe20000010000 */
[----:B------:R-:W-:Y:S01]  /*15da0*/  FADD.FTZ R72, R210, R72 ;  /* 0x00000048d2487221 */ /* 0x000fe20000010000 */
[----:B--2---:R-:W-:Y:S01]  /*15db0*/  FADD.FTZ R58, R213, R58 ;  /* 0x0000003ad53a7221 */ /* 0x004fe20000010000 */
[----:B------:R-:W-:Y:S01]  /*15dc0*/  FADD.FTZ R51, R64, R51 ;  /* 0x0000003340337221 */ /* 0x000fe20000010000 */
[----:B------:R-:W-:Y:S01]  /*15dd0*/  FADD.FTZ R50, R28, R50 ;  /* 0x000000321c327221 */ /* 0x000fe20000010000 */
[----:B------:R-:W-:Y:S01]  /*15de0*/  FADD.FTZ R72, R212, R72 ;  /* 0x00000048d4487221 */ /* 0x000fe20000010000 */
[----:B------:R-:W-:Y:S01]  /*15df0*/  HMMA.16816.F32 R188, R16, R8, R188 ;  /* 0x0000000810bc723c */ /* 0x000fe200000018bc */
[----:B------:R-:W-:Y:S01]  /*15e00*/  FADD.FTZ R58, R216, R58 ;  /* 0x0000003ad83a7221 */ /* 0x000fe20000010000 */
[----:B------:R-:W-:Y:S01]  /*15e10*/  FADD.FTZ R51, R97, R51 ;  /* 0x0000003361337221 */ /* 0x000fe20000010000 */
[----:B------:R-:W-:-:S05]  /*15e20*/  FADD.FTZ R50, R101, R50 ;  /* 0x0000003265327221 */ /* 0x000fca0000010000 */
        /* <DEDUP_REMOVED lines=20> */
[----:B------:R-:W-:-:S04]  /*15f70*/  FADD.FTZ R5, R98, R51 ;  /* 0x0000003362057221 */ /* 0x000fc80000010000 */
[----:B------:R1:W-:Y:S02]  /*15f80*/  STL [R1+0x54], R4 ;  /* 0x0000540401007387 */ /* 0x0003e40000100800 */
[----:B------:R-:W-:Y:S01]  /*15f90*/  HMMA.16816.F32 R132, R16, R6, R132 ;  /* 0x000000061084723c */ /* 0x000fe20000001884 */
[----:B------:R-:W-:Y:S01]  /*15fa0*/  FADD.FTZ R6, R217, R72 ;  /* 0x00000048d9067221 */ /* 0x000fe20000010000 */
[----:B------:R-:W-:-:S04]  /*15fb0*/  UISETP.GT.U32.AND UP0, UPT, UR28, UR15, UPT ;  /* 0x0000000f1c00728c */ /* 0x000fc8000bf04070 */
[----:B------:R3:W-:Y:S04]  /*15fc0*/  STL [R1+0x50], R6 ;  /* 0x0000500601007387 */ /* 0x0007e80000100800 */
[----:B------:R3:W-:Y:S01]  /*15fd0*/  STL [R1+0x58], R5 ;  /* 0x0000580501007387 */ /* 0x0007e20000100800 */
[----:B------:R-:W-:Y:S01]  /*15fe0*/  HMMA.16816.F32 R164, R16, R70, R164 ;  /* 0x0000004610a4723c */ /* 0x000fe200000018a4 */
[----:B-1----:R-:W-:-:S07]  /*15ff0*/  FADD.FTZ R4, R102, R50 ;  /* 0x0000003266047221 */ /* 0x002fce0000010000 */
[C---:B------:R-:W-:Y:S01]  /*16000*/  HMMA.16816.F32 R160, R16.reuse, R12, R160 ;  /* 0x0000000c10a0723c */ /* 0x040fe200000018a0 */
[----:B------:R3:W-:Y:S07]  /*16010*/  STL [R1+0x4c], R4 ;  /* 0x00004c0401007387 */ /* 0x0007ee0000100800 */
[----:B------:R-:W-:Y:S01]  /*16020*/  HMMA.16816.F32 R148, R16, R14, R148 ;  /* 0x0000000e1094723c */ /* 0x000fe20000001894 */
[----:B------:R-:W-:-:S07]  /*16030*/  PLOP3.LUT P0, PT, PT, PT, UP0, 0x80, 0x8 ;  /* 0x000000000008781c */ /* 0x000fce0003f0f008 */
[C---:B------:R-:W-:Y:S08]  /*16040*/  HMMA.16816.F32 R192, R16.reuse, R8, R192 ;  /* 0x0000000810c0723c */ /* 0x040ff000000018c0 */
[----:B------:R-:W-:Y:S01]  /*16050*/  HMMA.16816.F32 R180, R16, R10, R180 ;  /* 0x0000000a10b4723c */ /* 0x000fe200000018b4 */
[----:B------:R-:W-:Y:S02]  /*16060*/  MOV R0, R32 ;  /* 0x0000002000007202 */ /* 0x000fe40000000f00 */
[----:B------:R-:W-:-:S02]  /*16070*/  MOV R2, R33 ;  /* 0x0000002100027202 */ /* 0x000fc40000000f00 */
[----:B------:R-:W-:-:S03]  /*16080*/  MOV R3, R34 ;  /* 0x0000002200037202 */ /* 0x000fc60000000f00 */
[----:B------:R-:W-:Y:S01]  /*16090*/  HMMA.16816.F32 R176, R16, R68, R176 ;  /* 0x0000004410b0723c */ /* 0x000fe200000018b0 */
[----:B------:R-:W-:Y:S02]  /*160a0*/  MOV R68, R35 ;  /* 0x0000002300447202 */ /* 0x000fe40000000f00 */
[----:B------:R-:W-:Y:S02]  /*160b0*/  @P0 MOV R0, R32 ;  /* 0x0000002000000202 */ /* 0x000fe40000000f00 */
[----:B------:R-:W-:Y:S02]  /*160c0*/  @P0 MOV R2, R33 ;  /* 0x0000002100020202 */ /* 0x000fe40000000f00 */
[----:B------:R-:W-:Y:S02]  /*160d0*/  @P0 MOV R3, R34 ;  /* 0x0000002200030202 */ /* 0x000fe40000000f00 */
[----:B------:R-:W-:Y:S01]  /*160e0*/  @P0 MOV R68, R35 ;  /* 0x0000002300440202 */ /* 0x000fe20000000f00 */
[----:B------:R-:W-:Y:S01]  /*160f0*/  @UP0 UIADD3 UR18, UPT, UPT, UR18, -0x3, URZ ;  /* 0xfffffffd12120890 */ /* 0x000fe2000fffe0ff */
[----:B---3--:R-:W-:Y:S11]  /*16100*/  BRA.U UP0, `(.L_x_1054) ;  /* 0x0000000100047547 */ /* 0x008ff6000b800000 */
.L_x_1050:
[----:B------:R-:W-:-:S12]  /*16110*/  UIADD3 UR18, UPT, UPT, UR28, -0x1, URZ ;  /* 0xffffffff1c127890 */ /* 0x000fd8000fffe0ff */
.L_x_1054:
[----:B------:R-:W-:-:S09]  /*16120*/  UISETP.GE.AND UP0, UPT, UR18, UR15, UPT ;  /* 0x0000000f1200728c */ /* 0x000fd2000bf06270 */
[----:B------:R-:W-:Y:S05]  /*16130*/  BRA.U !UP0, `(.L_x_1055) ;  /* 0x000000a908347547 */ /* 0x000fea000b800000 */
[----:B--2---:R-:W2:Y:S04]  /*16140*/  LDL R4, [R1] ;  /* 0x0000000001047983 */ /* 0x004ea80000100800 */
[----:B------:R-:W3:Y:S04]  /*16150*/  LDL R6, [R1+0x38] ;  /* 0x0000380001067983 */ /* 0x000ee80000100800 */
[----:B------:R-:W4:Y:S01]  /*16160*/  LDL R5, [R1+0x4] ;  /* 0x0000040001057983 */ /* 0x000f220000100800 */
[----:B------:R-:W-:Y:S01]  /*16170*/  IMAD.MOV.U32 R199, RZ, RZ, R2 ;  /* 0x000000ffffc77224 */ /* 0x000fe200078e0002 */
[----:B------:R-:W-:Y:S01]  /*16180*/  MOV R198, R3 ;  /* 0x0000000300c67202 */ /* 0x000fe20000000f00 */
[----:B------:R-:W-:Y:S01]  /*16190*/  IMAD.MOV.U32 R196, RZ, RZ, R0 ;  /* 0x000000ffffc47224 */ /* 0x000fe200078e0000 */
[----:B------:R-:W1:Y:S01]  /*161a0*/  LDC.64 R2, c[0x0][0x3c0] ;  /* 0x0000f000ff027b82 */ /* 0x000e620000000a00 */
[----:B------:R-:W5:Y:S01]  /*161b0*/  S2R R252, SR_TID.X ;  /* 0x0000000000fc7919 */ /* 0x000f620000002100 */
[----:B------:R-:W5:Y:S01]  /*161c0*/  LDCU UR10, c[0x0][0x440] ;  /* 0x00008800ff0a77ac */ /* 0x000f620008000800 */
[----:B------:R-:W-:Y:S01]  /*161d0*/  IMAD.MOV.U32 R246, RZ, RZ, 0x20 ;  /* 0x00000020fff67424 */ /* 0x000fe200078e00ff */
[----:B------:R-:W-:Y:S01]  /*161e0*/  MOV R250, 0x40 ;  /* 0x0000004000fa7802 */ /* 0x000fe20000000f00 */
[----:B------:R-:W-:Y:S01]  /*161f0*/  IMAD.MOV.U32 R197, RZ, RZ, R68 ;  /* 0x000000ffffc57224 */ /* 0x000fe200078e0044 */
[----:B------:R-:W-:Y:S01]  /*16200*/  UMOV UR9, 0x400 ;  /* 0x0000040000097882 */ /* 0x000fe20000000000 */
[----:B------:R-:W1:Y:S01]  /*16210*/  LDCU UR8, c[0x0][0x440] ;  /* 0x00008800ff0877ac */ /* 0x000e620008000800 */
[----:B------:R-:W1:Y:S01]  /*16220*/  S2UR UR5, SR_CgaCtaId ;  /* 0x00000000000579c3 */ /* 0x000e620000008800 */
[----:B------:R-:W1:Y:S01]  /*16230*/  LDCU UR7, c[0x0][0x504] ;  /* 0x0000a080ff0777ac */ /* 0x000e620008000800 */
[----:B------:R-:W1:Y:S01]  /*16240*/  LDCU UR4, c[0x0][0x45c] ;  /* 0x00008b80ff0477ac */ /* 0x000e620008000800 */
[----:B-----5:R-:W-:Y:S01]  /*16250*/  ISETP.GE.AND P5, PT, R251, UR10, PT ;  /* 0x0000000afb007c0c */ /* 0x020fe2000bfa6270 */
[----:B-1----:R3:W-:Y:S01]  /*16260*/  STL.64 [R1+0x8], R2 ;  /* 0x0000080201007387 */ /* 0x0027e20000100a00 */
[----:B------:R-:W-:Y:S01]  /*16270*/  ULEA UR5, UR5, UR9, 0x18 ;  /* 0x0000000905057291 */ /* 0x000fe2000f8ec0ff */
[----:B------:R-:W-:-:S02]  /*16280*/  LOP3.LUT P0, RZ, R252, 0x2, RZ, 0xc0, !PT ;  /* 0x00000002fcff7812 */ /* 0x000fc4000780c0ff */
[----:B------:R-:W-:Y:S02]  /*16290*/  SHF.L.U32 R249, R252, 0x6, RZ ;  /* 0x00000006fcf97819 */ /* 0x000fe400000006ff */
[----:B------:R-:W-:Y:S02]  /*162a0*/  SEL R246, R246, 0xffffffe0, !P0 ;  /* 0xffffffe0f6f67807 */ /* 0x000fe40004000000 */
[----:B------:R-:W-:Y:S02]  /*162b0*/  LOP3.LUT R248, R252, 0x8, RZ, 0xc0, !PT ;  /* 0x00000008fcf87812 */ /* 0x000fe400078ec0ff */
[----:B------:R-:W-:Y:S01]  /*162c0*/  LOP3.LUT R247, R249, 0x400, RZ, 0xc0, !PT ;  /* 0x00000400f9f77812 */ /* 0x000fe200078ec0ff */
[----:B--2---:R-:W-:Y:S01]  /*162d0*/  VIADD R0, R4, 0x8000 ;  /* 0x0000800004007836 */ /* 0x004fe20000000000 */
[----:B------:R-:W-:Y:S01]  /*162e0*/  IADD3 R244, PT, PT, R246, R4, RZ ;  /* 0x00000004f6f47210 */ /* 0x000fe20007ffe0ff */
[C---:B---3--:R-:W-:Y:S01]  /*162f0*/  VIADD R3, R6.reuse, 0x8 ;  /* 0x0000000806037836 */ /* 0x048fe20000000000 */
[----:B------:R-:W-:-:S02]  /*16300*/  IADD3 R2, PT, PT, R6, 0x40, RZ ;  /* 0x0000004006027810 */ /* 0x000fc40007ffe0ff */
[----:B------:R1:W-:Y:S01]  /*16310*/  STL [R1+0x3c], R0 ;  /* 0x00003c0001007387 */ /* 0x0003e20000100800 */
[----:B----4-:R-:W-:-:S03]  /*16320*/  IMAD.IADD R245, R5, 0x1, R246 ;  /* 0x0000000105f57824 */ /* 0x010fc600078e02f6 */
[----:B------:R2:W-:Y:S04]  /*16330*/  STL [R1+0x48], R3 ;  /* 0x0000480301007387 */ /* 0x0005e80000100800 */
[----:B------:R2:W-:Y:S01]  /*16340*/  STL [R1+0x44], R2 ;  /* 0x0000440201007387 */ /* 0x0005e20000100800 */
[----:B-1----:R-:W-:-:S05]  /*16350*/  VIADD R0, R6, 0x48 ;  /* 0x0000004806007836 */ /* 0x002fca0000000000 */
[----:B------:R2:W-:Y:S01]  /*16360*/  STL [R1+0x40], R0 ;  /* 0x0000400001007387 */ /* 0x0005e20000100800 */
[----:B------:R-:W-:Y:S05]  /*16370*/  BRA `(.L_x_1056) ;  /* 0x0000000800307947 */ /* 0x000fea0003800000 */
.L_x_1058:
[----:B------:R-:W-:Y:S01]  /*16380*/  IMAD.U32 R210, RZ, RZ, UR18 ;  /* 0x00000012ffd27e24 */ /* 0x000fe2000f8e00ff */
[----:B------:R-:W2:Y:S01]  /*16390*/  LDL R230, [R1+0x24] ;  /* 0x0000240001e67983 */ /* 0x000ea20000100800 */
[----:B------:R-:W-:Y:S01]  /*163a0*/  IMAD.U32 R209, RZ, RZ, UR18 ;  /* 0x00000012ffd17e24 */ /* 0x000fe2000f8e00ff */
[----:B------:R-:W-:Y:S01]  /*163b0*/  ISETP.GE.AND P5, PT, R251, UR8, PT ;  /* 0x00000008fb007c0c */ /* 0x000fe2000bfa6270 */
[----:B------:R-:W1:Y:S02]  /*163c0*/  @!P0 LDC.64 R200, c[0x0][0x3b8] ;  /* 0x0000ee00ffc88b82 */ /* 0x000e640000000a00 */
[----:B------:R-:W3:Y:S01]  /*163d0*/  LDL R231, [R1+0x1c] ;  /* 0x00001c0001e77983 */ /* 0x000ee20000100800 */
[----:B------:R-:W-:Y:S04]  /*163e0*/  @!P0 VIADD R209, R209, 0xffffffff ;  /* 0xffffffffd1d18836 */ /* 0x000fe80000000000 */
[----:B------:R-:W4:Y:S01]  /*163f0*/  LDL R228, [R1+0x18] ;  /* 0x0000180001e47983 */ /* 0x000f220000100800 */
[----:B------:R-:W5:Y:S04]  /*16400*/  @!P0 LDC.64 R2, c[0x0][0x3b8] ;  /* 0x0000ee00ff028b82 */ /* 0x000f680000000a00 */
[----:B------:R-:W-:Y:S04]  /*16410*/  @!P5 IADD3 R210, PT, PT, R210, -0x1, RZ ;  /* 0xffffffffd2d2d810 */ /* 0x000fe80007ffe0ff */
[----:B------:R-:W5:Y:S01]  /*16420*/  @!P5 LDC.64 R202, c[0x0][0x3b8] ;  /* 0x0000ee00ffcadb82 */ /* 0x000f620000000a00 */
[C---:B-1----:R-:W-:Y:S04]  /*16430*/  @!P0 IMAD.WIDE.U32 R216, R209.reuse, R200, RZ ;  /* 0x000000c8d1d88225 */ /* 0x042fe800078e00ff */
[----:B------:R-:W-:Y:S05]  /*16440*/  @!P0 IMAD R217, R209, R201, R217 ;  /* 0x000000c9d1d98224 */ /* 0x000fea00078e02d9 */
[----:B------:R-:W-:Y:S01]  /*16450*/  @!P0 SHF.L.U64.HI R213, R216, 0x7, R217 ;  /* 0x00000007d8d58819 */ /* 0x000fe200000102d9 */
[----:B-----5:R-:W-:Y:S01]  /*16460*/  @!P5 IMAD.WIDE.U32 R218, R210, R202, RZ ;  /* 0x000000cad2dad225 */ /* 0x020fe200078e00ff */
[----:B------:R-:W-:Y:S03]  /*16470*/  @!P0 SHF.L.U32 R202, R216, 0x7, RZ ;  /* 0x00000007d8ca8819 */ /* 0x000fe600000006ff */
[----:B------:R-:W-:Y:S01]  /*16480*/  @!P5 IMAD R203, R210, R203, R219 ;  /* 0x000000cbd2cbd224 */ /* 0x000fe200078e02db */
[----:B--2---:R-:W-:Y:S02]  /*16490*/  LOP3.LUT R211, R230, 0x1f8, RZ, 0xc0, !PT ;  /* 0x000001f8e6d37812 */ /* 0x004fe400078ec0ff */
[C---:B---3--:R-:W-:Y:S02]  /*164a0*/  @!P5 LEA R210, P1, R218.reuse, R231, 0x8 ;  /* 0x000000e7dad2d211 */ /* 0x048fe400078240ff */
[----:B------:R-:W-:Y:S02]  /*164b0*/  LOP3.LUT R211, R211, 0x38, R252, 0x78, !PT ;  /* 0x00000038d3d37812 */ /* 0x000fe400078e78fc */
[----:B----4-:R-:W-:Y:S01]  /*164c0*/  @!P5 LEA.HI.X R209, R218, R228, R203, 0x8, P1 ;  /* 0x000000e4dad1d211 */ /* 0x010fe200008f44cb */
[----:B------:R-:W-:Y:S01]  /*164d0*/  IMAD.U32 R203, RZ, RZ, UR18 ;  /* 0x00000012ffcb7e24 */ /* 0x000fe2000f8e00ff */
[----:B------:R-:W-:Y:S02]  /*164e0*/  LOP3.LUT R211, R211, 0x1e00, R230, 0xf8, !PT ;  /* 0x00001e00d3d37812 */ /* 0x000fe400078ef8e6 */
[C---:B------:R-:W-:Y:S01]  /*164f0*/  @!P0 LEA R202, P1, R200.reuse, R202, 0x4 ;  /* 0x000000cac8ca8211 */ /* 0x040fe200078220ff */
[----:B------:R-:W-:Y:S01]  /*16500*/  @!P0 VIADD R203, R203, 0xffffffff ;  /* 0xffffffffcbcb8836 */ /* 0x000fe20000000000 */
[----:B------:R-:W-:Y:S01]  /*16510*/  LEA R220, R211, UR5, 0x1 ;  /* 0x00000005d3dc7c11 */ /* 0x000fe2000f8e08ff */
[----:B------:R-:W-:Y:S01]  /*16520*/  @!P5 IMAD.MOV.U32 R211, RZ, RZ, R209 ;  /* 0x000000ffffd3d224 */ /* 0x000fe200078e00d1 */
[----:B------:R-:W-:Y:S01]  /*16530*/  @!P0 LEA.HI.X R213, R200, R213, R201, 0x4, P1 ;  /* 0x000000d5c8d58211 */ /* 0x000fe200008f24c9 */
[C---:B------:R-:W-:Y:S01]  /*16540*/  @!P0 IMAD.WIDE.U32 R216, R203.reuse, R2, RZ ;  /* 0x00000002cbd88225 */ /* 0x040fe200078e00ff */
[----:B------:R-:W1:Y:S01]  /*16550*/  @!P0 LDC.64 R200, c[0x0][0x3b8] ;  /* 0x0000ee00ffc88b82 */ /* 0x000e620000000a00 */
[----:B------:R2:W-:Y:S02]  /*16560*/  STL [R1+0x20], R220 ;  /* 0x000020dc01007387 */ /* 0x0005e40000100800 */
[----:B------:R-:W-:Y:S02]  /*16570*/  IMAD.U32 R209, RZ, RZ, UR18 ;  /* 0x00000012ffd17e24 */ /* 0x000fe4000f8e00ff */
[----:B------:R-:W-:Y:S01]  /*16580*/  @!P0 IMAD R203, R203, R3, R217 ;  /* 0x00000003cbcb8224 */ /* 0x000fe200078e02d9 */
[----:B------:R-:W-:Y:S01]  /*16590*/  @!PT LDS RZ, [RZ] ;  /* 0x00000000fffff984 */ /* 0x000fe20000000800 */
[----:B------:R-:W-:Y:S01]  /*165a0*/  @!PT LDS RZ, [RZ] ;  /* 0x00000000fffff984 */ /* 0x000fe20000000800 */
[----:B------:R-:W-:Y:S01]  /*165b0*/  @!PT LDS RZ, [RZ] ;  /* 0x00000000fffff984 */ /* 0x000fe20000000800 */
[----:B------:R3:W-:Y:S01]  /*165c0*/  @!P5 LDGSTS.E.BYPASS.LTC128B.128 [R220+0x4000], desc[UR22][R210.64] ;  /* 0x04000000d2dcdfae */ /* 0x0007e2000b981a16 */
[----:B------:R-:W-:Y:S04]  /*165d0*/  @!P0 VIADD R209, R209, 0xffffffff ;  /* 0xffffffffd1d18836 */ /* 0x000fe80000000000 */
[----:B------:R2:W-:Y:S01]  /*165e0*/  @P5 STS.128 [R220+0x4000], RZ ;  /* 0x004000ffdc005388 */ /* 0x0005e20000000c00 */
[C---:B------:R-:W-:Y:S02]  /*165f0*/  @!P0 SHF.L.U64.HI R217, R216.reuse, 0x7, R203 ;  /* 0x00000007d8d98819 */ /* 0x040fe400000102cb */
[----:B------:R-:W-:Y:S02]  /*16600*/  @!P0 SHF.L.U32 R216, R216, 0x7, RZ ;  /* 0x00000007d8d88819 */ /* 0x000fe400000006ff */
[----:B------:R2:W-:Y:S03]  /*16610*/  @P0 STS.128 [R220+0x4800], RZ ;  /* 0x004800ffdc000388 */ /* 0x0005e60000000c00 */
[----:B------:R-:W-:Y:S01]  /*16620*/  @!P0 IMAD.WIDE.U32 R216, R2, 0x30, R216 ;  /* 0x0000003002d88825 */ /* 0x000fe200078e00d8 */
[C---:B---3--:R-:W-:Y:S04]  /*16630*/  @!P0 LEA R210, P1, R202.reuse, R231, 0x1 ;  /* 0x000000e7cad28211 */ /* 0x048fe800078208ff */
[-C--:B------:R-:W-:Y:S01]  /*16640*/  @!P0 LEA.HI.X R211, R202, R228.reuse, R213, 0x1, P1 ;  /* 0x000000e4cad38211 */ /* 0x080fe200008f0cd5 */
[----:B------:R-:W-:Y:S02]  /*16650*/  @!P0 IMAD R202, R3, 0x30, RZ ;  /* 0x0000003003ca8824 */ /* 0x000fe400078e02ff */
[----:B------:R-:W-:Y:S01]  /*16660*/  IMAD.U32 R213, RZ, RZ, UR18 ;  /* 0x00000012ffd57e24 */ /* 0x000fe2000f8e00ff */
[----:B------:R-:W3:Y:S01]  /*16670*/  @!P0 LDC.64 R2, c[0x0][0x3b8] ;  /* 0x0000ee00ff028b82 */ /* 0x000ee20000000a00 */
[----:B------:R-:W-:Y:S01]  /*16680*/  @!PT LDS RZ, [RZ] ;  /* 0x00000000fffff984 */ /* 0x000fe20000000800 */
[----:B------:R-:W-:Y:S01]  /*16690*/  @!PT LDS RZ, [RZ] ;  /* 0x00000000fffff984 */ /* 0x000fe20000000800 */
[----:B------:R-:W-:Y:S01]  /*166a0*/  @!PT LDS RZ, [RZ] ;  /* 0x00000000fffff984 */ /* 0x000fe20000000800 */
[----:B------:R1:W-:Y:S01]  /*166b0*/  @!P0 LDGSTS.E.BYPASS.LTC128B.128 [R220+0x4800], desc[UR22][R210.64] ;  /* 0x04800000d2dc8fae */ /* 0x0003e2000b981a16 */
[----:B------:R-:W-:Y:S02]  /*166c0*/  @!P0 IADD3 R203, PT, PT, R202, R217, RZ ;  /* 0x000000d9cacb8210 */ /* 0x000fe40007ffe0ff */
[C---:B------:R-:W-:Y:S02]  /*166d0*/  @!P0 LEA R202, P1, R216.reuse, R231, 0x1 ;  /* 0x000000e7d8ca8211 */ /* 0x040fe400078208ff */
[----:B------:R2:W-:Y:S01]  /*166e0*/  @P0 STS.128 [R220+0x5000], RZ ;  /* 0x005000ffdc000388 */ /* 0x0005e20000000c00 */
[----:B------:R-:W-:Y:S02]  /*166f0*/  @!P0 IADD3 R213, PT, PT, R213, -0x1, RZ ;  /* 0xffffffffd5d58810 */ /* 0x000fe40007ffe0ff */
[----:B------:R-:W-:Y:S01]  /*16700*/  @!P0 LEA.HI.X R203, R216, R228, R203, 0x1, P1 ;  /* 0x000000e4d8cb8211 */ /* 0x000fe200008f0ccb */
[C---:B-1----:R-:W-:Y:S04]  /*16710*/  @!P0 IMAD.WIDE.U32 R210, R209.reuse, R200, RZ ;  /* 0x000000c8d1d28225 */ /* 0x042fe800078e00ff */
[----:B------:R-:W-:Y:S02]  /*16720*/  @!P0 IMAD R211, R209, R201, R211 ;  /* 0x000000c9d1d38224 */ /* 0x000fe400078e02d3 */
[----:B------:R-:W-:Y:S03]  /*16730*/  IMAD.U32 R209, RZ, RZ, UR18 ;  /* 0x00000012ffd17e24 */ /* 0x000fe6000f8e00ff */
[C---:B------:R-:W-:Y:S01]  /*16740*/  @!P0 SHF.L.U64.HI R211, R210.reuse, 0x7, R211 ;  /* 0x00000007d2d38819 */ /* 0x040fe200000102d3 */
[----:B------:R-:W-:Y:S01]  /*16750*/  @!P0 IMAD.SHL.U32 R210, R210, 0x80, RZ ;  /* 0x00000080d2d28824 */ /* 0x000fe200078e00ff */
[----:B------:R-:W-:Y:S04]  /*16760*/  @!P0 IADD3 R209, PT, PT, R209, -0x1, RZ ;  /* 0xffffffffd1d18810 */ /* 0x000fe80007ffe0ff */
[C---:B------:R-:W-:Y:S01]  /*16770*/  @!P0 LEA R210, P1, R200.reuse, R210, 0x5 ;  /* 0x000000d2c8d28211 */ /* 0x040fe200078228ff */
[C---:B---3--:R-:W-:Y:S03]  /*16780*/  @!P0 IMAD.WIDE.U32 R218, R209.reuse, R2, RZ ;  /* 0x00000002d1da8225 */ /* 0x048fe600078e00ff */
[----:B------:R-:W-:Y:S01]  /*16790*/  @!P0 LEA.HI.X R200, R200, R211, R201, 0x5, P1 ;  /* 0x000000d3c8c88211 */ /* 0x000fe200008f2cc9 */
[----:B------:R-:W-:Y:S01]  /*167a0*/  @!P0 IMAD R209, R209, R3, R219 ;  /* 0x00000003d1d18224 */ /* 0x000fe200078e02db */
[CC--:B------:R-:W-:Y:S04]  /*167b0*/  @!P0 LEA R216, P1, R210.reuse, R231.reuse, 0x1 ;  /* 0x000000e7d2d88211 */ /* 0x0c0fe800078208ff */
[-C--:B------:R-:W-:Y:S01]  /*167c0*/  @!P0 LEA.HI.X R217, R210, R228.reuse, R200, 0x1, P1 ;  /* 0x000000e4d2d98211 */ /* 0x080fe200008f0cc8 */
[C---:B------:R-:W-:Y:S01]  /*167d0*/  @!P0 IMAD.SHL.U32 R210, R218.reuse, 0x80, RZ ;  /* 0x00000080dad28824 */ /* 0x040fe200078e00ff */
[----:B------:R-:W1:Y:S01]  /*167e0*/  @!P0 LDC.64 R200, c[0x0][0x3b8] ;  /* 0x0000ee00ffc88b82 */ /* 0x000e620000000a00 */
[----:B------:R-:W-:Y:S01]  /*167f0*/  @!P0 SHF.L.U64.HI R211, R218, 0x7, R209 ;  /* 0x00000007dad38819 */ /* 0x000fe200000102d1 */
[----:B------:R-:W-:Y:S01]  /*16800*/  @!P0 IMAD R209, R3, 0x50, RZ ;  /* 0x0000005003d18824 */ /* 0x000fe200078e02ff */
[----:B------:R-:W-:Y:S01]  /*16810*/  @!PT LDS RZ, [RZ] ;  /* 0x00000000fffff984 */ /* 0x000fe20000000800 */
[----:B------:R-:W-:Y:S01]  /*16820*/  @!PT LDS RZ, [RZ] ;  /* 0x00000000fffff984 */ /* 0x000fe20000000800 */
[----:B------:R-:W-:Y:S01]  /*16830*/  @!PT LDS RZ, [RZ] ;  /* 0x00000000fffff984 */ /* 0x000fe20000000800 */
[----:B------:R-:W-:Y:S01]  /*16840*/  @!P0 LDGSTS.E.BYPASS.LTC128B.128 [R220+0x5000], desc[UR22][R216.64] ;  /* 0x05000000d8dc8fae */ /* 0x000fe2000b981a16 */
[----:B------:R-:W-:Y:S04]  /*16850*/  @!P0 IMAD.WIDE.U32 R210, R2, 0x50, R210 ;  /* 0x0000005002d28825 */ /* 0x000fe800078e00d2 */
[----:B------:R2:W-:Y:S01]  /*16860*/  @P0 STS.128 [R220+0x5800], RZ ;  /* 0x005800ffdc000388 */ /* 0x0005e20000000c00 */
[----:B------:R-:W3:Y:S01]  /*16870*/  @!P0 LDC.64 R2, c[0x0][0x3b8] ;  /* 0x0000ee00ff028b82 */ /* 0x000ee20000000a00 */
[----:B------:R-:W-:Y:S03]  /*16880*/  @!P0 IMAD.IADD R209, R209, 0x1, R211 ;  /* 0x00000001d1d18824 */ /* 0x000fe600078e02d3 */
[----:B------:R-:W-:Y:S01]  /*16890*/  @!PT LDS RZ, [RZ] ;  /* 0x00000000fffff984 */ /* 0x000fe20000000800 */
[----:B------:R-:W-:Y:S01]  /*168a0*/  @!PT LDS RZ, [RZ] ;  /* 0x00000000fffff984 */ /* 0x000fe20000000800 */
[----:B------:R-:W-:Y:S01]  /*168b0*/  @!PT LDS RZ, [RZ] ;  /* 0x00000000fffff984 */ /* 0x000fe20000000800 */
[----:B------:R4:W-:Y:S05]  /*168c0*/  @!P0 LDGSTS.E.BYPASS.LTC128B.128 [R220+0x5800], desc[UR22][R202.64] ;  /* 0x05800000cadc8fae */ /* 0x0009ea000b981a16 */
[----:B------:R2:W-:Y:S01]  /*168d0*/  @P0 STS.128 [R220+0x6000], RZ ;  /* 0x006000ffdc000388 */ /* 0x0005e20000000c00 */
[C---:B----4-:R-:W-:Y:S04]  /*168e0*/  @!P0 LEA R202, P1, R210.reuse, R231, 0x1 ;  /* 0x000000e7d2ca8211 */ /* 0x050fe800078208ff */
[----:B------:R-:W-:Y:S01]  /*168f0*/  @!P0 LEA.HI.X R203, R210, R228, R209, 0x1, P1 ;  /* 0x000000e4d2cb8211 */ /* 0x000fe200008f0cd1 */
[C---:B-1----:R-:W-:Y:S04]  /*16900*/  @!P0 IMAD.WIDE.U32 R210, R213.reuse, R200, RZ ;  /* 0x000000c8d5d28225 */ /* 0x042fe800078e00ff */
[----:B------:R-:W-:Y:S02]  /*16910*/  @!P0 IMAD R211, R213, R201, R211 ;  /* 0x000000c9d5d38224 */ /* 0x000fe400078e02d3 */
[----:B------:R-:W-:Y:S03]  /*16920*/  IMAD.U32 R209, RZ, RZ, UR18 ;  /* 0x00000012ffd17e24 */ /* 0x000fe6000f8e00ff */
[C---:B------:R-:W-:Y:S01]  /*16930*/  @!P0 SHF.L.U64.HI R211, R210.reuse, 0x7, R211 ;  /* 0x00000007d2d38819 */ /* 0x040fe200000102d3 */
[----:B------:R-:W-:Y:S01]  /*16940*/  @!P0 VIADD R209, R209, 0xffffffff ;  /* 0xffffffffd1d18836 */ /* 0x000fe20000000000 */
[----:B------:R-:W-:Y:S03]  /*16950*/  @!P0 SHF.L.U32 R210, R210, 0x7, RZ ;  /* 0x00000007d2d28819 */ /* 0x000fe600000006ff */
[C---:B---3--:R-:W-:Y:S01]  /*16960*/  @!P0 IMAD.WIDE.U32 R218, R209.reuse, R2, RZ ;  /* 0x00000002d1da8225 */ /* 0x048fe200078e00ff */
[C---:B------:R-:W-:Y:S03]  /*16970*/  @!P0 LEA R210, P1, R200.reuse, R210, 0x6 ;  /* 0x000000d2c8d28211 */ /* 0x040fe600078230ff */
[----:B------:R-:W-:Y:S01]  /*16980*/  @!P0 IMAD R209, R209, R3, R219 ;  /* 0x00000003d1d18224 */ /* 0x000fe200078e02db */
[----:B------:R-:W-:Y:S01]  /*16990*/  @!P0 LEA.HI.X R200, R200, R211, R201, 0x6, P1 ;  /* 0x000000d3c8c88211 */ /* 0x000fe200008f34c9 */
[----:B------:R-:W-:Y:S01]  /*169a0*/  @!P0 IMAD R3, R3, 0x60, RZ ;  /* 0x0000006003038824 */ /* 0x000fe200078e02ff */
[----:B------:R-:W-:Y:S02]  /*169b0*/  @!P0 LEA R216, P1, R210, R231, 0x1 ;  /* 0x000000e7d2d88211 */ /* 0x000fe400078208ff */
[----:B------:R-:W-:Y:S02]  /*169c0*/  @!P0 SHF.L.U64.HI R211, R218, 0x7, R209 ;  /* 0x00000007dad38819 */ /* 0x000fe400000102d1 */
[----:B------:R-:W-:Y:S01]  /*169d0*/  @!P0 LEA.HI.X R217, R210, R228, R200, 0x1, P1 ;  /* 0x000000e4d2d98211 */ /* 0x000fe200008f0cc8 */
[----:B------:R-:W-:Y:S01]  /*169e0*/  @!P0 IMAD.SHL.U32 R210, R218, 0x80, RZ ;  /* 0x00000080dad28824 */ /* 0x000fe200078e00ff */
[----:B------:R-:W1:Y:S03]  /*169f0*/  @!P0 LDC.64 R200, c[0x0][0x3b8] ;  /* 0x0000ee00ffc88b82 */ /* 0x000e660000000a00 */
[----:B------:R-:W-:Y:S01]  /*16a00*/  @!PT LDS RZ, [RZ] ;  /* 0x00000000fffff984 */ /* 0x000fe20000000800 */
[----:B------:R-:W-:Y:S01]  /*16a10*/  @!PT LDS RZ, [RZ] ;  /* 0x00000000fffff984 */ /* 0x000fe20000000800 */
[----:B------:R-:W-:Y:S01]  /*16a20*/  @!PT LDS RZ, [RZ] ;  /* 0x00000000fffff984 */ /* 0x000fe20000000800 */
[----:B------:R3:W-:Y:S01]  /*16a30*/  @!P0 LDGSTS.E.BYPASS.LTC128B.128 [R220+0x6000], desc[UR22][R216.64] ;  /* 0x06000000d8dc8fae */ /* 0x0007e2000b981a16 */
[----:B------:R-:W-:Y:S01]  /*16a40*/  @!P0 IMAD.WIDE.U32 R210, R2, 0x60, R210 ;  /* 0x0000006002d28825 */ /* 0x000fe200078e00d2 */
[----:B------:R-:W-:Y:S03]  /*16a50*/  MOV R2, UR18 ;  /* 0x0000001200027c02 */ /* 0x000fe60008000f00 */
[----:B------:R2:W-:Y:S01]  /*16a60*/  @P0 STS.128 [R220+0x6800], RZ ;  /* 0x006800ffdc000388 */ /* 0x0005e20000000c00 */
[----:B------:R-:W-:Y:S01]  /*16a70*/  @!P0 IADD3 R3, PT, PT, R3, R211, RZ ;  /* 0x000000d303038210 */ /* 0x000fe20007ffe0ff */
[----:B------:R-:W-:Y:S03]  /*16a80*/  @!P0 VIADD R2, R2, 0xffffffff ;  /* 0xffffffff02028836 */ /* 0x000fe60000000000 */
[----:B------:R-:W-:Y:S01]  /*16a90*/  @!PT LDS RZ, [RZ] ;  /* 0x00000000fffff984 */ /* 0x000fe20000000800 */
[----:B------:R-:W-:Y:S01]  /*16aa0*/  @!PT LDS RZ, [RZ] ;  /* 0x00000000fffff984 */ /* 0x000fe20000000800 */
[----:B------:R-:W-:Y:S01]  /*16ab0*/  @!PT LDS RZ, [RZ] ;  /* 0x00000000fffff984 */ /* 0x000fe20000000800 */
[----:B------:R2:W-:Y:S05]  /*16ac0*/  @!P0 LDGSTS.E.BYPASS.LTC128B.128 [R220+0x6800], desc[UR22][R202.64] ;  /* 0x06800000cadc8fae */ /* 0x0005ea000b981a16 */
[----:B------:R2:W-:Y:S01]  /*16ad0*/  @P0 STS.128 [R220+0x7000], RZ ;  /* 0x007000ffdc000388 */ /* 0x0005e20000000c00 */
[C---:B-1----:R-:W-:Y:S04]  /*16ae0*/  @!P0 IMAD.WIDE.U32 R218, R2.reuse, R200, RZ ;  /* 0x000000c802da8225 */ /* 0x042fe800078e00ff */
[----:B------:R-:W-:Y:S01]  /*16af0*/  @!P0 IMAD R2, R2, R201, R219 ;  /* 0x000000c902028224 */ /* 0x000fe200078e02db */
[-C--:B---3--:R-:W-:Y:S01]  /*16b00*/  @!P0 LEA R216, P1, R210, R231.reuse, 0x1 ;  /* 0x000000e7d2d88211 */ /* 0x088fe200078208ff */
[----:B------:R-:W-:Y:S03]  /*16b10*/  @!P0 IMAD R201, R201, 0x70, RZ ;  /* 0x00000070c9c98824 */ /* 0x000fe600078e02ff */
[----:B------:R-:W-:Y:S02]  /*16b20*/  @!P0 SHF.L.U64.HI R211, R218, 0x7, R2 ;  /* 0x00000007dad38819 */ /* 0x000fe40000010202 */
[-C--:B------:R-:W-:Y:S01]  /*16b30*/  @!P0 LEA.HI.X R217, R210, R228.reuse, R3, 0x1, P1 ;  /* 0x000000e4d2d98211 */ /* 0x080fe200008f0c03 */
[----:B------:R-:W-:Y:S04]  /*16b40*/  @!P0 IMAD.SHL.U32 R210, R218, 0x80, RZ ;  /* 0x00000080dad28824 */ /* 0x000fe800078e00ff */
[----:B------:R-:W-:Y:S01]  /*16b50*/  @!PT LDS RZ, [RZ] ;  /* 0x00000000fffff984 */ /* 0x000fe20000000800 */
[----:B------:R-:W-:Y:S01]  /*16b60*/  @!PT LDS RZ, [RZ] ;  /* 0x00000000fffff984 */ /* 0x000fe20000000800 */
[----:B------:R-:W-:Y:S01]  /*16b70*/  @!PT LDS RZ, [RZ] ;  /* 0x00000000fffff984 */ /* 0x000fe20000000800 */
[----:B------:R2:W-:Y:S01]  /*16b80*/  @!P0 LDGSTS.E.BYPASS.LTC128B.128 [R220+0x7000], desc[UR22][R216.64] ;  /* 0x07000000d8dc8fae */ /* 0x0005e2000b981a16 */
[----:B------:R-:W-:Y:S04]  /*16b90*/  @!P0 IMAD.WIDE.U32 R210, R200, 0x70, R210 ;  /* 0x00000070c8d28825 */ /* 0x000fe800078e00d2 */
        /* <DEDUP_REMOVED lines=8> */
[----:B------:R-:W0:Y:S01]  /*16c20*/  LDGDEPBAR ;  /* 0x00000000000079af */ /* 0x000e220000000000 */
[----:B------:R-:W-:Y:S05]  /*16c30*/  BRA `(.L_x_1057) ;  /* 0x0000001400287947 */ /* 0x000fea0003800000 */
.L_x_1056:
[----:B------:R-:W2:Y:S01]  /*16c40*/  LDL R24, [R1+0x8] ;  /* 0x0000080001187983 */ /* 0x000ea20000100800 */
[----:B-----5:R-:W-:Y:S01]  /*16c50*/  ISETP.GE.AND P0, PT, R251, UR8, PT ;  /* 0x00000008fb007c0c */ /* 0x020fe2000bf06270 */
[----:B------:R-:W-:Y:S04]  /*16c60*/  DEPBAR.LE SB0, 0x0 ;  /* 0x000080000000791a */ /* 0x000fe80000000000 */
[----:B---3--:R-:W3:Y:S01]  /*16c70*/  LDL R12, [R1+0xc] ;  /* 0x00000c00010c7983 */ /* 0x008ee20000100800 */
[----:B------:R-:W-:Y:S02]  /*16c80*/  UIADD3 UR9, UPT, UPT, UR17, UR7, URZ ;  /* 0x0000000711097290 */ /* 0x000fe4000fffe0ff */
[----:B------:R-:W-:Y:S01]  /*16c90*/  UISETP.GT.AND UP0, UPT, UR18, UR15, UPT ;  /* 0x0000000f1200728c */ /* 0x000fe2000bf04270 */
[----:B------:R-:W4:Y:S04]  /*16ca0*/  LDL R27, [R1+0x14] ;  /* 0x00001400011b7983 */ /* 0x000f280000100800 */
[----:B------:R-:W5:Y:S04]  /*16cb0*/  LDL R26, [R1+0x10] ;  /* 0x00001000011a7983 */ /* 0x000f680000100800 */
[----:B------:R-:W5:Y:S04]  /*16cc0*/  LDL R7, [R1+0x20] ;  /* 0x0000200001077983 */ /* 0x000f680000100800 */
[----:B------:R-:W5:Y:S01]  /*16cd0*/  LDL R236, [R1+0x4] ;  /* 0x0000040001ec7983 */ /* 0x000f620000100800 */
[----:B------:R-:W-:Y:S01]  /*16ce0*/  BAR.SYNC.DEFER_BLOCKING 0x0 ;  /* 0x0000000000007b1d */ /* 0x000fe20000010000 */
[----:B--2---:R-:W-:Y:S04]  /*16cf0*/  IMAD.WIDE.U32 R2, R24, UR18, RZ ;  /* 0x0000001218027c25 */ /* 0x004fe8000f8e00ff */
[----:B------:R-:W-:Y:S02]  /*16d00*/  IMAD.SHL.U32 R10, R2, 0x80, RZ ;  /* 0x00000080020a7824 */ /* 0x000fe400078e00ff */
[----:B---3--:R-:W-:Y:S02]  /*16d10*/  IMAD R0, R12, UR18, R3 ;  /* 0x000000120c007c24 */ /* 0x008fe4000f8e0203 */
[----:B------:R-:W-:Y:S01]  /*16d20*/  @!P0 IMAD.MOV.U32 R14, RZ, RZ, R10 ;  /* 0x000000ffff0e8224 */ /* 0x000fe200078e000a */
[-C--:B------:R-:W-:Y:S02]  /*16d30*/  @!P0 LEA R4, P2, R24, R10.reuse, 0x5 ;  /* 0x0000000a18048211 */ /* 0x080fe400078428ff */
[----:B------:R-:W-:Y:S02]  /*16d40*/  SHF.L.U64.HI R11, R2, 0x7, R0 ;  /* 0x00000007020b7819 */ /* 0x000fe40000010200 */
[CC--:B------:R-:W-:Y:S02]  /*16d50*/  @!P0 LEA R6, P1, R24.reuse, R10.reuse, 0x6 ;  /* 0x0000000a18068211 */ /* 0x0c0fe400078230ff */
[C---:B------:R-:W-:Y:S01]  /*16d60*/  @!P0 LEA R2, P3, R24.reuse, R10, 0x4 ;  /* 0x0000000a18028211 */ /* 0x040fe200078620ff */
[C---:B------:R-:W-:Y:S01]  /*16d70*/  @!P0 IMAD.WIDE.U32 R16, R24.reuse, 0x30, R10 ;  /* 0x0000003018108825 */ /* 0x040fe200078e000a */
[CCC-:B------:R-:W-:Y:S02]  /*16d80*/  @!P0 LEA.HI.X R3, R24.reuse, R11.reuse, R12.reuse, 0x5, P2 ;  /* 0x0000000b18038211 */ /* 0x1c0fe400010f2c0c */
[----:B------:R-:W-:Y:S01]  /*16d90*/  @!P0 LEA.HI.X R5, R24, R11, R12, 0x6, P1 ;  /* 0x0000000b18058211 */ /* 0x000fe200008f340c */
[--C-:B------:R-:W-:Y:S01]  /*16da0*/  @!P0 IMAD.MOV.U32 R15, RZ, RZ, R11.reuse ;  /* 0x000000ffff0f8224 */ /* 0x100fe200078e000b */
[-C--:B----4-:R-:W-:Y:S01]  /*16db0*/  @!P0 LEA R18, P2, R4, R27.reuse, 0x1 ;  /* 0x0000001b04128211 */ /* 0x090fe200078408ff */
[----:B------:R-:W-:Y:S01]  /*16dc0*/  @!P0 IMAD.MOV.U32 R13, RZ, RZ, R11 ;  /* 0x000000ffff0d8224 */ /* 0x000fe200078e000b */
[----:B------:R-:W-:Y:S01]  /*16dd0*/  @!P0 LEA R8, P1, R6, R27, 0x1 ;  /* 0x0000001b06088211 */ /* 0x000fe200078208ff */
[C---:B------:R-:W-:Y:S01]  /*16de0*/  @!P0 IMAD.WIDE.U32 R14, R24.reuse, 0x50, R14 ;  /* 0x00000050180e8825 */ /* 0x040fe200078e000e */
[----:B------:R-:W-:Y:S02]  /*16df0*/  @!P0 LEA.HI.X R0, R24, R11, R12, 0x4, P3 ;  /* 0x0000000b18008211 */ /* 0x000fe400018f240c */
[-C--:B------:R-:W-:Y:S02]  /*16e00*/  @!P0 LEA R20, P3, R2, R27.reuse, 0x1 ;  /* 0x0000001b02148211 */ /* 0x080fe400078608ff */
[-C--:B-----5:R-:W-:Y:S01]  /*16e10*/  @!P0 LEA.HI.X R19, R4, R26.reuse, R3, 0x1, P2 ;  /* 0x0000001a04138211 */ /* 0x0a0fe200010f0c03 */
[----:B------:R-:W-:Y:S01]  /*16e20*/  @!P0 IMAD R3, R12, 0x50, RZ ;  /* 0x000000500c038824 */ /* 0x000fe200078e02ff */
[-C--:B------:R-:W-:Y:S01]  /*16e30*/  @!P0 LEA.HI.X R9, R6, R26.reuse, R5, 0x1, P1 ;  /* 0x0000001a06098211 */ /* 0x080fe200008f0c05 */
[----:B------:R-:W-:Y:S01]  /*16e40*/  @!P0 IMAD R5, R12, 0x60, RZ ;  /* 0x000000600c058824 */ /* 0x000fe200078e02ff */
[----:B------:R-:W-:Y:S01]  /*16e50*/  @!P5 LEA R4, P1, R10, R27, 0x1 ;  /* 0x0000001b0a04d211 */ /* 0x000fe200078208ff */
[----:B------:R-:W-:Y:S01]  /*16e60*/  @!P0 IMAD R6, R12, 0x70, RZ ;  /* 0x000000700c068824 */ /* 0x000fe200078e02ff */
[-C--:B------:R-:W-:Y:S01]  /*16e70*/  @!P0 LEA.HI.X R21, R2, R26.reuse, R0, 0x1, P3 ;  /* 0x0000001a02158211 */ /* 0x080fe200018f0c00 */
[----:B------:R-:W-:Y:S01]  /*16e80*/  @!P0 IMAD R0, R12, 0x30, RZ ;  /* 0x000000300c008824 */ /* 0x000fe200078e02ff */
[-C--:B------:R-:W-:Y:S01]  /*16e90*/  @!P5 LEA.HI.X R2, R10, R26.reuse, R11, 0x1, P1 ;  /* 0x0000001a0a02d211 */ /* 0x080fe200008f0c0b */
[----:B------:R-:W-:Y:S02]  /*16ea0*/  @!P5 IMAD.MOV.U32 R22, RZ, RZ, R4 ;  /* 0x000000ffff16d224 */ /* 0x000fe400078e0004 */
[----:B------:R-:W-:Y:S01]  /*16eb0*/  @!P0 IMAD.MOV.U32 R12, RZ, RZ, R10 ;  /* 0x000000ffff0c8224 */ /* 0x000fe200078e000a */
[----:B------:R-:W-:Y:S01]  /*16ec0*/  @!P0 IADD3 R0, PT, PT, R0, R17, RZ ;  /* 0x0000001100008210 */ /* 0x000fe20007ffe0ff */
[----:B------:R-:W-:Y:S02]  /*16ed0*/  @!P5 IMAD.MOV.U32 R23, RZ, RZ, R2 ;  /* 0x000000ffff17d224 */ /* 0x000fe400078e0002 */
[C---:B------:R-:W-:Y:S03]  /*16ee0*/  @!P0 IMAD.WIDE.U32 R12, R24.reuse, 0x60, R12 ;  /* 0x00000060180c8825 */ /* 0x040fe600078e000c */
[----:B------:R-:W-:Y:S01]  /*16ef0*/  @!PT LDS RZ, [RZ] ;  /* 0x00000000fffff984 */ /* 0x000fe20000000800 */
[----:B------:R-:W-:Y:S01]  /*16f00*/  @!PT LDS RZ, [RZ] ;  /* 0x00000000fffff984 */ /* 0x000fe20000000800 */
[----:B------:R-:W-:Y:S01]  /*16f10*/  @!PT LDS RZ, [RZ] ;  /* 0x00000000fffff984 */ /* 0x000fe20000000800 */
[----:B------:R1:W-:Y:S01]  /*16f20*/  @!P5 LDGSTS.E.BYPASS.LTC128B.128 [R7+0x8000], desc[UR22][R22.64] ;  /* 0x080000001607dfae */ /* 0x0003e2000b981a16 */
[----:B------:R-:W-:Y:S01]  /*16f30*/  @!P0 IMAD.WIDE.U32 R10, R24, 0x70, R10 ;  /* 0x00000070180a8825 */ /* 0x000fe200078e000a */
[-C--:B------:R-:W-:Y:S02]  /*16f40*/  @!P0 LEA R24, P4, R16, R27.reuse, 0x1 ;  /* 0x0000001b10188211 */ /* 0x080fe400078808ff */
[-C--:B------:R-:W-:Y:S01]  /*16f50*/  @!P0 LEA R4, P2, R12, R27.reuse, 0x1 ;  /* 0x0000001b0c048211 */ /* 0x080fe200078408ff */
[----:B------:R-:W-:Y:S01]  /*16f60*/  @!P0 IMAD.IADD R3, R3, 0x1, R15 ;  /* 0x0000000103038824 */ /* 0x000fe200078e020f */
[-C--:B------:R-:W-:Y:S01]  /*16f70*/  @!P0 LEA.HI.X R25, R16, R26.reuse, R0, 0x1, P4 ;  /* 0x0000001a10198211 */ /* 0x080fe200020f0c00 */
[----:B------:R-:W-:Y:S01]  /*16f80*/  @!P0 IMAD.IADD R5, R5, 0x1, R13 ;  /* 0x0000000105058824 */ /* 0x000fe200078e020d */
[----:B------:R-:W-:Y:S01]  /*16f90*/  @P5 STS.128 [R7+0x8000], RZ ;  /* 0x008000ff07005388 */ /* 0x000fe20000000c00 */
[----:B------:R-:W-:Y:S01]  /*16fa0*/  IMAD.SHL.U32 R0, R252, 0x8, RZ ;  /* 0x00000008fc007824 */ /* 0x000fe200078e00ff */
[-C--:B------:R-:W-:Y:S01]  /*16fb0*/  @!P0 LEA R2, P1, R10, R27.reuse, 0x1 ;  /* 0x0000001b0a028211 */ /* 0x080fe200078208ff */
[----:B------:R-:W-:Y:S01]  /*16fc0*/  @!P0 IMAD.IADD R6, R6, 0x1, R11 ;  /* 0x0000000106068824 */ /* 0x000fe200078e020b */
[----:B------:R-:W-:Y:S02]  /*16fd0*/  @!P0 LEA.HI.X R5, R12, R26, R5, 0x1, P2 ;  /* 0x0000001a0c058211 */ /* 0x000fe400010f0c05 */
[----:B------:R-:W-:Y:S02]  /*16fe0*/  LOP3.LUT R251, R0, 0x38, RZ, 0xc0, !PT ;  /* 0x0000003800fb7812 */ /* 0x000fe400078ec0ff */
[----:B------:R-:W-:Y:S01]  /*16ff0*/  @P0 STS.128 [R7+0x8800], RZ ;  /* 0x008800ff07000388 */ /* 0x000fe20000000c00 */
[----:B------:R-:W-:Y:S02]  /*17000*/  LOP3.LUT P4, RZ, R252, 0x4, RZ, 0xc0, !PT ;  /* 0x00000004fcff7812 */ /* 0x000fe4000788c0ff */
[----:B------:R-:W-:Y:S04]  /*17010*/  LOP3.LUT R200, R251, 0x1c0, R249, 0xf8, !PT ;  /* 0x000001c0fbc87812 */ /* 0x000fe800078ef8f9 */
[----:B------:R-:W-:Y:S01]  /*17020*/  LOP3.LUT R200, R200, R248, RZ, 0x3c, !PT ;  /* 0x000000f8c8c87212 */ /* 0x000fe200078e3cff */
[----:B------:R-:W-:Y:S01]  /*17030*/  @!PT LDS RZ, [RZ] ;  /* 0x00000000fffff984 */ /* 0x000fe20000000800 */
[----:B------:R-:W-:Y:S01]  /*17040*/  @!PT LDS RZ, [RZ] ;  /* 0x00000000fffff984 */ /* 0x000fe20000000800 */
[----:B------:R-:W-:Y:S01]  /*17050*/  @!PT LDS RZ, [RZ] ;  /* 0x00000000fffff984 */ /* 0x000fe20000000800 */
[----:B------:R-:W-:Y:S01]  /*17060*/  @!P0 LDGSTS.E.BYPASS.LTC128B.128 [R7+0x8800], desc[UR22][R20.64] ;  /* 0x0880000014078fae */ /* 0x000fe2000b981a16 */
[----:B-1----:R-:W-:Y:S03]  /*17070*/  @!P0 LEA R22, P3, R14, R27, 0x1 ;  /* 0x0000001b0e168211 */ /* 0x002fe600078608ff */
[----:B------:R-:W-:Y:S01]  /*17080*/  IMAD R200, R200, 0x2, R247 ;  /* 0x00000002c8c87824 */ /* 0x000fe200078e02f7 */
[-C--:B------:R-:W-:Y:S03]  /*17090*/  @!P0 LEA.HI.X R23, R14, R26.reuse, R3, 0x1, P3 ;  /* 0x0000001a0e178211 */ /* 0x080fe600018f0c03 */
[----:B------:R-:W-:Y:S01]  /*170a0*/  @P0 STS.128 [R7+0x9000], RZ ;  /* 0x009000ff07000388 */ /* 0x000fe20000000c00 */
[----:B------:R-:W-:Y:S07]  /*170b0*/  @!P0 LEA.HI.X R3, R10, R26, R6, 0x1, P1 ;  /* 0x0000001a0a038211 */ /* 0x000fee00008f0c06 */
        /* <DEDUP_REMOVED lines=31> */
[----:B------:R-:W3:Y:S01]  /*172b0*/  LDSM.16.M88.4 R124, [R236+0x2000] ;  /* 0x00200000ec7c783b */ /* 0x000ee20000000200 */
[----:B--2---:R-:W-:Y:S07]  /*172c0*/  VIADD R2, R200, UR5 ;  /* 0x00000005c8027c36 */ /* 0x004fee0008000000 */
[----:B------:R-:W2:Y:S01]  /*172d0*/  LDSM.16.M88.4 R32, [R200+UR5+0x4800] ;  /* 0x00480005c820783b */ /* 0x000ea20008000200 */
[----:B------:R-:W-:Y:S07]  /*172e0*/  IADD3 R3, PT, PT, R2, R246, RZ ;  /* 0x000000f602037210 */ /* 0x000fee0007ffe0ff */
[----:B------:R-:W0:Y:S08]  /*172f0*/  LDGDEPBAR ;  /* 0x00000000000079af */ /* 0x000e300000000000 */
[----:B------:R-:W4:Y:S08]  /*17300*/  LDSM.16.M88.4 R48, [R200+UR5+0x5000] ;  /* 0x00500005c830783b */ /* 0x000f300008000200 */
        /* <DEDUP_REMOVED lines=8> */
[----:B------:R-:W3:Y:S01]  /*17390*/  LDSM.16.M88.4 R200, [R200+UR5+0x7800] ;  /* 0x00780005c8c8783b */ /* 0x000ee20008000200 */
[-C--:B--2---:R-:W-:Y:S07]  /*173a0*/  HMMA.16816.F32 R20, R128, R32.reuse, RZ ;  /* 0x000000208014723c */ /* 0x084fee00000018ff */
[----:B------:R-:W-:Y:S01]  /*173b0*/  LDSM.16.M88.4 R204, [R245] ;  /* 0x00000000f5cc783b */ /* 0x000fe20000000200 */
[C---:B------:R-:W-:Y:S07]  /*173c0*/  HMMA.16816.F32 R24, R124.reuse, R32, RZ ;  /* 0x000000207c18723c */ /* 0x040fee00000018ff */
[----:B------:R-:W2:Y:S01]  /*173d0*/  LDSM.16.M88.4 R208, [R3+0x4000] ;  /* 0x0040000003d0783b */ /* 0x000ea20000000200 */
[-C--:B------:R-:W-:Y:S07]  /*173e0*/  HMMA.16816.F32 R28, R124, R34.reuse, RZ ;  /* 0x000000227c1c723c */ /* 0x080fee00000018ff */
[----:B------:R-:W2:Y:S01]  /*173f0*/  LDSM.16.M88.4 R212, [R245+0x2000] ;  /* 0x00200000f5d4783b */ /* 0x000ea20000000200 */
[C---:B------:R-:W-:Y:S07]  /*17400*/  HMMA.16816.F32 R32, R128.reuse, R34, RZ ;  /* 0x000000228020723c */ /* 0x040fee00000018ff */
[----:B------:R-:W2:Y:S01]  /*17410*/  LDSM.16.M88.4 R216, [R3+0x4800] ;  /* 0x0048000003d8783b */ /* 0x000ea20000000200 */
[-C--:B----4-:R-:W-:Y:S07]  /*17420*/  HMMA.16816.F32 R36, R128, R48.reuse, RZ ;  /* 0x000000308024723c */ /* 0x090fee00000018ff */
[----:B------:R-:W4:Y:S01]  /*17430*/  LDSM.16.M88.4 R220, [R3+0x5000] ;  /* 0x0050000003dc783b */ /* 0x000f220000000200 */
[C---:B------:R-:W-:Y:S07]  /*17440*/  HMMA.16816.F32 R40, R124.reuse, R48, RZ ;  /* 0x000000307c28723c */ /* 0x040fee00000018ff */
[----:B------:R-:W4:Y:S01]  /*17450*/  LDSM.16.M88.4 R224, [R3+0x5800] ;  /* 0x0058000003e0783b */ /* 0x000f220000000200 */
[-C--:B------:R-:W-:Y:S07]  /*17460*/  HMMA.16816.F32 R44, R124, R50.reuse, RZ ;  /* 0x000000327c2c723c */ /* 0x080fee00000018ff */
[----:B------:R-:W4:Y:S01]  /*17470*/  LDSM.16.M88.4 R228, [R3+0x6000] ;  /* 0x0060000003e4783b */ /* 0x000f220000000200 */
[C---:B------:R-:W-:Y:S07]  /*17480*/  HMMA.16816.F32 R48, R128.reuse, R50, RZ ;  /* 0x000000328030723c */ /* 0x040fee00000018ff */
[----:B------:R-:W4:Y:S01]  /*17490*/  LDSM.16.M88.4 R232, [R3+0x6800] ;  /* 0x0068000003e8783b */ /* 0x000f220000000200 */
[-C--:B-----5:R-:W-:Y:S07]  /*174a0*/  HMMA.16816.F32 R52, R128, R64.reuse, RZ ;  /* 0x000000408034723c */ /* 0x0a0fee00000018ff */
[----:B------:R5:W-:Y:S01]  /*174b0*/  STL [R1+0x24], R0 ;  /* 0x0000240001007387 */ /* 0x000be20000100800 */
        /* <DEDUP_REMOVED lines=21> */
[C---:B------:R-:W-:Y:S04]  /*17610*/  HMMA.16816.F32 R8, R212.reuse, R208, R8 ;  /* 0x000000d0d408723c */ /* 0x040fe80000001808 */
[----:B------:R-:W-:Y:S04]  /*17620*/  SEL R208, R250, 0xffffffc0, !P4 ;  /* 0xffffffc0fad07807 */ /* 0x000fe80006000000 */
[-C--:B------:R-:W-:Y:S03]  /*17630*/  HMMA.16816.F32 R12, R212, R210.reuse, R12 ;  /* 0x000000d2d40c723c */ /* 0x080fe6000000180c */
[--C-:B-----5:R-:W-:Y:S02]  /*17640*/  IMAD.IADD R0, R236, 0x1, R208.reuse ;  /* 0x00000001ec007824 */ /* 0x120fe400078e02d0 */
[----:B------:R-:W-:Y:S03]  /*17650*/  IMAD.IADD R2, R2, 0x1, R208 ;  /* 0x0000000102027824 */ /* 0x000fe600078e02d0 */
[C---:B------:R-:W-:Y:S01]  /*17660*/  HMMA.16816.F32 R16, R204.reuse, R210, R16 ;  /* 0x000000d2cc10723c */ /* 0x040fe20000001810 */
[----:B------:R-:W2:Y:S07]  /*17670*/  LDSM.16.M88.4 R208, [R3+0x7800] ;  /* 0x0078000003d0783b */ /* 0x000eae0000000200 */
[-C--:B------:R-:W-:Y:S01]  /*17680*/  HMMA.16816.F32 R20, R204, R216.reuse, R20 ;  /* 0x000000d8cc14723c */ /* 0x080fe20000001814 */
[----:B------:R-:W-:Y:S07]  /*17690*/  LDSM.16.M88.4 R236, [R2+0x5800] ;  /* 0x0058000002ec783b */ /* 0x000fee0000000200 */
[C---:B------:R-:W-:Y:S01]  /*176a0*/  HMMA.16816.F32 R24, R212.reuse, R216, R24 ;  /* 0x000000d8d418723c */ /* 0x040fe20000001818 */
[----:B------:R-:W-:Y:S07]  /*176b0*/  LDSM.16.M88.4 R240, [R2+0x6000] ;  /* 0x0060000002f0783b */ /* 0x000fee0000000200 */
[-C--:B------:R-:W-:Y:S08]  /*176c0*/  HMMA.16816.F32 R28, R212, R218.reuse, R28 ;  /* 0x000000dad41c723c */ /* 0x080ff0000000181c */
[C---:B------:R-:W-:Y:S01]  /*176d0*/  HMMA.16816.F32 R32, R204.reuse, R218, R32 ;  /* 0x000000dacc20723c */ /* 0x040fe20000001820 */
[----:B------:R-:W-:Y:S07]  /*176e0*/  LDSM.16.M88.4 R216, [R0] ;  /* 0x0000000000d8783b */ /* 0x000fee0000000200 */
[-C--:B----4-:R-:W-:Y:S08]  /*176f0*/  HMMA.16816.F32 R36, R204, R220.reuse, R36 ;  /* 0x000000dccc24723c */ /* 0x090ff00000001824 */
        /* <DEDUP_REMOVED lines=12> */
[C---:B----4-:R-:W-:Y:S05]  /*177c0*/  IMAD.IADD R0, R246.reuse, 0x1, R0 ;  /* 0x00000001f6007824 */ /* 0x050fea00078e0200 */
[C---:B------:R-:W-:Y:S01]  /*177d0*/  HMMA.16816.F32 R80, R204.reuse, R230, R80 ;  /* 0x000000e6cc50723c */ /* 0x040fe20000001850 */
[----:B------:R-:W4:Y:S07]  /*177e0*/  LDSM.16.M88.4 R228, [R2+0x4800] ;  /* 0x0048000002e4783b */ /* 0x000f2e0000000200 */
        /* <DEDUP_REMOVED lines=13> */
[----:B------:R-:W-:Y:S01]  /*178c0*/  HMMA.16816.F32 R128, R204, R210, R128 ;  /* 0x000000d2cc80723c */ /* 0x000fe20000001880 */
[----:B------:R-:W2:Y:S07]  /*178d0*/  LDSM.16.M88.4 R204, [R2+0x7000] ;  /* 0x0070000002cc783b */ /* 0x000eae0000000200 */
[-C--:B---3--:R-:W-:Y:S01]  /*178e0*/  HMMA.16816.F32 R4, R216, R220.reuse, R4 ;  /* 0x000000dcd804723c */ /* 0x088fe20000001804 */
[----:B------:R3:W2:Y:S07]  /*178f0*/  LDSM.16.M88.4 R208, [R2+0x7800] ;  /* 0x0078000002d0783b */ /* 0x0006ae0000000200 */
[C---:B-----5:R-:W-:Y:S08]  /*17900*/  HMMA.16816.F32 R8, R224.reuse, R220, R8 ;  /* 0x000000dce008723c */ /* 0x060ff00000001808 */
[-C--:B------:R-:W-:Y:S08]  /*17910*/  HMMA.16816.F32 R12, R224, R222.reuse, R12 ;  /* 0x000000dee00c723c */ /* 0x080ff0000000180c */
[C---:B------:R-:W-:Y:S01]  /*17920*/  HMMA.16816.F32 R16, R216.reuse, R222, R16 ;  /* 0x000000ded810723c */ /* 0x040fe20000001810 */
[----:B------:R-:W-:Y:S03]  /*17930*/  LDSM.16.M88.4 R220, [R0+0x2000] ;  /* 0x0020000000dc783b */ /* 0x000fe60000000200 */
[----:B---3--:R-:W-:Y:S04]  /*17940*/  IMAD.IADD R2, R246, 0x1, R2 ;  /* 0x00000001f6027824 */ /* 0x008fe800078e0202 */
[-C--:B----4-:R-:W-:Y:S01]  /*17950*/  HMMA.16816.F32 R20, R216, R228.reuse, R20 ;  /* 0x000000e4d814723c */ /* 0x090fe20000001814 */
[----:B------:R-:W-:Y:S07]  /*17960*/  LDSM.16.M88.4 R212, [R2+0x4000] ;  /* 0x0040000002d4783b */ /* 0x000fee0000000200 */
        /* <DEDUP_REMOVED lines=24> */
[-C--:B--2---:R-:W-:Y:S08]  /*17af0*/  HMMA.16816.F32 R100, R216, R204.reuse, R100 ;  /* 0x000000ccd864723c */ /* 0x084ff00000001864 */
[C---:B------:R-:W-:Y:S08]  /*17b00*/  HMMA.16816.F32 R104, R224.reuse, R204, R104 ;  /* 0x000000cce068723c */ /* 0x040ff00000001868 */
[-C--:B------:R-:W-:Y:S08]  /*17b10*/  HMMA.16816.F32 R108, R224, R206.reuse, R108 ;  /* 0x000000cee06c723c */ /* 0x080ff0000000186c */
[C---:B------:R-:W-:Y:S01]  /*17b20*/  HMMA.16816.F32 R112, R216.reuse, R206, R112 ;  /* 0x000000ced870723c */ /* 0x040fe20000001870 */
[----:B------:R-:W2:Y:S07]  /*17b30*/  LDSM.16.M88.4 R204, [R2+0x6800] ;  /* 0x0068000002cc783b */ /* 0x000eae0000000200 */
[-C--:B------:R-:W-:Y:S08]  /*17b40*/  HMMA.16816.F32 R116, R216, R208.reuse, R116 ;  /* 0x000000d0d874723c */ /* 0x080ff00000001874 */
[C---:B------:R-:W-:Y:S08]  /*17b50*/  HMMA.16816.F32 R120, R224.reuse, R208, R120 ;  /* 0x000000d0e078723c */ /* 0x040ff00000001878 */
[-C--:B------:R-:W-:Y:S01]  /*17b60*/  HMMA.16816.F32 R124, R224, R210.reuse, R124 ;  /* 0x000000d2e07c723c */ /* 0x080fe2000000187c */
[----:B------:R-:W3:Y:S07]  /*17b70*/  LDSM.16.M88.4 R224, [R2+0x7000] ;  /* 0x0070000002e0783b */ /* 0x000eee0000000200 */
[----:B------:R-:W-:Y:S01]  /*17b80*/  HMMA.16816.F32 R128, R216, R210, R128 ;  /* 0x000000d2d880723c */ /* 0x000fe20000001880 */
[----:B------:R4:W5:Y:S01]  /*17b90*/  LDSM.16.M88.4 R208, [R2+0x7800] ;  /* 0x0078000002d0783b */ /* 0x0009620000000200 */
[----:B------:R-:W-:Y:S06]  /*17ba0*/  DEPBAR.LE SB0, 0x0 ;  /* 0x000080000000791a */ /* 0x000fec0000000000 */
[-C--:B-1----:R-:W-:Y:S01]  /*17bb0*/  HMMA.16816.F32 R4, R200, R212.reuse, R4 ;  /* 0x000000d4c804723c */ /* 0x082fe20000001804 */
[----:B------:R-:W-:Y:S07]  /*17bc0*/  BAR.SYNC.DEFER_BLOCKING 0x0 ;  /* 0x0000000000007b1d */ /* 0x000fee0000010000 */
[C---:B------:R-:W-:Y:S08]  /*17bd0*/  HMMA.16816.F32 R8, R220.reuse, R212, R8 ;  /* 0x000000d4dc08723c */ /* 0x040ff00000001808 */
[-C--:B------:R-:W-:Y:S08]  /*17be0*/  HMMA.16816.F32 R12, R220, R214.reuse, R12 ;  /* 0x000000d6dc0c723c */ /* 0x080ff0000000180c */
[C---:B------:R-:W-:Y:S08]  /*17bf0*/  HMMA.16816.F32 R16, R200.reuse, R214, R16 ;  /* 0x000000d6c810723c */ /* 0x040ff00000001810 */
[-C--:B------:R-:W-:Y:S08]  /*17c00*/  HMMA.16816.F32 R20, R200, R228.reuse, R20 ;  /* 0x000000e4c814723c */ /* 0x080ff00000001814 */
[C---:B------:R-:W-:Y:S01]  /*17c10*/  HMMA.16816.F32 R24, R220.reuse, R228, R24 ;  /* 0x000000e4dc18723c */ /* 0x040fe20000001818 */
[----:B------:R-:W5:Y:S07]  /*17c20*/  LDL R229, [R1+0x40] ;  /* 0x0000400001e57983 */ /* 0x000f6e0000100800 */
[-C--:B------:R-:W-:Y:S08]  /*17c30*/  HMMA.16816.F32 R28, R220, R230.reuse, R28 ;  /* 0x000000e6dc1c723c */ /* 0x080ff0000000181c */
[C---:B------:R-:W-:Y:S08]  /*17c40*/  HMMA.16816.F32 R32, R200.reuse, R230, R32 ;  /* 0x000000e6c820723c */ /* 0x040ff00000001820 */
[-C--:B------:R-:W-:Y:S08]  /*17c50*/  HMMA.16816.F32 R36, R200, R232.reuse, R36 ;  /* 0x000000e8c824723c */ /* 0x080ff00000001824 */
[C---:B------:R-:W-:Y:S08]  /*17c60*/  HMMA.16816.F32 R40, R220.reuse, R232, R40 ;  /* 0x000000e8dc28723c */ /* 0x040ff00000001828 */
[-C--:B------:R-:W-:Y:S08]  /*17c70*/  HMMA.16816.F32 R44, R220, R234.reuse, R44 ;  /* 0x000000eadc2c723c */ /* 0x080ff0000000182c */
[C---:B------:R-:W-:Y:S01]  /*17c80*/  HMMA.16816.F32 R48, R200.reuse, R234, R48 ;  /* 0x000000eac830723c */ /* 0x040fe20000001830 */
[----:B------:R-:W5:Y:S04]  /*17c90*/  LDL R234, [R1+0x48] ;  /* 0x0000480001ea7983 */ /* 0x000f680000100800 */
[----:B------:R-:W5:Y:S03]  /*17ca0*/  LDL R235, [R1+0x44] ;  /* 0x0000440001eb7983 */ /* 0x000f660000100800 */
        /* <DEDUP_REMOVED lines=8> */
[C---:B------:R-:W-:Y:S08]  /*17d30*/  HMMA.16816.F32 R80, R200.reuse, R242, R80 ;  /* 0x000000f2c850723c */ /* 0x040ff00000001850 */
[-C--:B--2---:R-:W-:Y:S08]  /*17d40*/  HMMA.16816.F32 R84, R200, R204.reuse, R84 ;  /* 0x000000ccc854723c */ /* 0x084ff00000001854 */
[C---:B------:R-:W-:Y:S04]  /*17d50*/  HMMA.16816.F32 R88, R220.reuse, R204, R88 ;  /* 0x000000ccdc58723c */ /* 0x040fe80000001858 */
[----:B------:R-:W-:Y:S04]  /*17d60*/  IMAD.SHL.U32 R204, R252, 0x2, RZ ;  /* 0x00000002fccc7824 */ /* 0x000fe800078e00ff */
[-C--:B------:R-:W-:Y:S03]  /*17d70*/  HMMA.16816.F32 R92, R220, R206.reuse, R92 ;  /* 0x000000cedc5c723c */ /* 0x080fe6000000185c */
[----:B------:R-:W-:Y:S05]  /*17d80*/  LOP3.LUT R205, R204, 0x6, RZ, 0xc0, !PT ;  /* 0x00000006cccd7812 */ /* 0x000fea00078ec0ff */
[C---:B------:R-:W-:Y:S01]  /*17d90*/  HMMA.16816.F32 R96, R200.reuse, R206, R96 ;  /* 0x000000cec860723c */ /* 0x040fe20000001860 */
[----:B------:R-:W-:Y:S05]  /*17da0*/  IMAD.U32 R206, RZ, RZ, UR18 ;  /* 0x00000012ffce7e24 */ /* 0x000fea000f8e00ff */
[----:B------:R-:W-:Y:S02]  /*17db0*/  LEA R206, R206, R205, 0x7 ;  /* 0x000000cdcece7211 */ /* 0x000fe400078e38ff */
[-C--:B---3--:R-:W-:Y:S03]  /*17dc0*/  HMMA.16816.F32 R100, R200, R224.reuse, R100 ;  /* 0x000000e0c864723c */ /* 0x088fe60000001864 */
[C---:B------:R-:W-:Y:S02]  /*17dd0*/  VIADD R0, R206.reuse, 0x78 ;  /* 0x00000078ce007836 */ /* 0x040fe40000000000 */
[----:B----4-:R-:W-:Y:S02]  /*17de0*/  VIADD R2, R206, UR17 ;  /* 0x00000011ce027c36 */ /* 0x010fe40008000000 */
[----:B------:R-:W-:Y:S01]  /*17df0*/  VIADD R214, R0, UR17 ;  /* 0x0000001100d67c36 */ /* 0x000fe20008000000 */
[C---:B------:R-:W-:Y:S04]  /*17e00*/  HMMA.16816.F32 R104, R220.reuse, R224, R104 ;  /* 0x000000e0dc68723c */ /* 0x040fe80000001868 */
[----:B------:R-:W-:Y:S04]  /*17e10*/  VIADD R212, R214, 0xffffff89 ;  /* 0xffffff89d6d47836 */ /* 0x000fe80000000000 */
[-C--:B------:R-:W-:Y:S08]  /*17e20*/  HMMA.16816.F32 R108, R220, R226.reuse, R108 ;  /* 0x000000e2dc6c723c */ /* 0x080ff0000000186c */
[C---:B------:R-:W-:Y:S08]  /*17e30*/  HMMA.16816.F32 R112, R200.reuse, R226, R112 ;  /* 0x000000e2c870723c */ /* 0x040ff00000001870 */
[-C--:B-----5:R-:W-:Y:S08]  /*17e40*/  HMMA.16816.F32 R116, R200, R208.reuse, R116 ;  /* 0x000000d0c874723c */ /* 0x0a0ff00000001874 */
[C---:B------:R-:W-:Y:S08]  /*17e50*/  HMMA.16816.F32 R120, R220.reuse, R208, R120 ;  /* 0x000000d0dc78723c */ /* 0x040ff00000001878 */
[-C--:B------:R-:W-:Y:S08]  /*17e60*/  HMMA.16816.F32 R124, R220, R210.reuse, R124 ;  /* 0x000000d2dc7c723c */ /* 0x080ff0000000187c */
[----:B------:R-:W-:Y:S04]  /*17e70*/  HMMA.16816.F32 R128, R200, R210, R128 ;  /* 0x000000d2c880723c */ /* 0x000fe80000001880 */
[----:B------:R-:W-:Y:S02]  /*17e80*/  VIADD R215, R229, -UR9 ;  /* 0x80000009e5d77c36 */ /* 0x000fe40008000000 */
[C---:B------:R-:W-:Y:S02]  /*17e90*/  IMAD.IADD R3, R234.reuse, 0x1, -R2 ;  /* 0x00000001ea037824 */ /* 0x040fe400078e0a02 */
[C---:B------:R-:W-:Y:S02]  /*17ea0*/  IMAD.IADD R208, R234.reuse, 0x1, -R212 ;  /* 0x00000001ead07824 */ /* 0x040fe400078e0ad4 */
[----:B------:R-:W-:Y:S01]  /*17eb0*/  VIADD R225, R234, -UR9 ;  /* 0x80000009eae17c36 */ /* 0x000fe20008000000 */
[----:B------:R-:W-:Y:S02]  /*17ec0*/  IABS R3, R3 ;  /* 0x0000000300037213 */ /* 0x000fe40000000000 */
[----:B------:R-:W-:Y:S02]  /*17ed0*/  IABS R208, R208 ;  /* 0x000000d000d07213 */ /* 0x000fe40000000000 */
[----:B------:R-:W-:Y:S02]  /*17ee0*/  I2FP.F32.S32 R3, R3 ;  /* 0x0000000300037245 */ /* 0x000fe40000201400 */
[----:B------:R-:W-:Y:S02]  /*17ef0*/  I2FP.F32.S32 R208, R208 ;  /* 0x000000d000d07245 */ /* 0x000fe40000201400 */
[----:B------:R-:W-:Y:S01]  /*17f00*/  ISETP.GT.AND P3, PT, R225, R206, PT ;  /* 0x000000cee100720c */ /* 0x000fe20003f64270 */
[----:B------:R-:W-:Y:S01]  /*17f10*/  FFMA.FTZ R6, R3, -UR6, R6 ;  /* 0x8000000603067c23 */ /* 0x000fe20008010006 */
[----:B------:R-:W-:Y:S01]  /*17f20*/  IMAD.IADD R3, R235, 0x1, -R212 ;  /* 0x00000001eb037824 */ /* 0x000fe200078e0ad4 */
[C---:B------:R-:W-:Y:S01]  /*17f30*/  IADD3 R207, PT, PT, R237.reuse, -R212, RZ ;  /* 0x800000d4edcf7210 */ /* 0x040fe20007ffe0ff */
[C-C-:B------:R-:W-:Y:S01]  /*17f40*/  IMAD.IADD R213, R237.reuse, 0x1, -R2.reuse ;  /* 0x00000001edd57824 */ /* 0x140fe200078e0a02 */
[----:B------:R-:W-:Y:S01]  /*17f50*/  IADD3 R226, PT, PT, R237, -UR9, RZ ;  /* 0x80000009ede27c10 */ /* 0x000fe2000fffe0ff */
[----:B------:R-:W-:Y:S01]  /*17f60*/  FFMA.FTZ R7, R208, -UR6, R7 ;  /* 0x80000006d0077c23 */ /* 0x000fe20008010007 */
[----:B------:R-:W-:Y:S01]  /*17f70*/  IABS R207, R207 ;  /* 0x000000cf00cf7213 */ /* 0x000fe20000000000 */
[----:B------:R-:W-:Y:S01]  /*17f80*/  VIADD R208, R206, 0x1 ;  /* 0x00000001ced07836 */ /* 0x000fe20000000000 */
[----:B------:R-:W-:Y:S02]  /*17f90*/  IABS R213, R213 ;  /* 0x000000d500d57213 */ /* 0x000fe40000000000 */
[----:B------:R-:W-:Y:S02]  /*17fa0*/  I2FP.F32.S32 R207, R207 ;  /* 0x000000cf00cf7245 */ /* 0x000fe40000201400 */
[----:B------:R-:W-:Y:S02]  /*17fb0*/  IABS R3, R3 ;  /* 0x0000000300037213 */ /* 0x000fe40000000000 */
[----:B------:R-:W-:Y:S01]  /*17fc0*/  I2FP.F32.S32 R213, R213 ;  /* 0x000000d500d57245 */ /* 0x000fe20000201400 */
[----:B------:R-:W-:Y:S01]  /*17fd0*/  FFMA.FTZ R5, R207, -UR6, R5 ;  /* 0x80000006cf057c23 */ /* 0x000fe20008010005 */
[----:B------:R-:W-:Y:S01]  /*17fe0*/  I2FP.F32.S32 R3, R3 ;  /* 0x0000000300037245 */ /* 0x000fe20000201400 */
[--C-:B------:R-:W-:Y:S01]  /*17ff0*/  IMAD.IADD R207, R235, 0x1, -R2.reuse ;  /* 0x00000001ebcf7824 */ /* 0x100fe200078e0a02 */
[----:B------:R-:W-:Y:S01]  /*18000*/  ISETP.GT.AND P6, PT, R226, R206, PT ;  /* 0x000000cee200720c */ /* 0x000fe20003fc4270 */
[----:B------:R-:W-:Y:S02]  /*18010*/  IMAD.IADD R2, R229, 0x1, -R2 ;  /* 0x00000001e5027824 */ /* 0x000fe400078e0a02 */
[----:B------:R-:W-:Y:S01]  /*18020*/  FFMA.FTZ R4, R213, -UR6, R4 ;  /* 0x80000006d5047c23 */ /* 0x000fe20008010004 */
[----:B------:R-:W-:Y:S01]  /*18030*/  FFMA.FTZ R9, R3, -UR6, R9 ;  /* 0x8000000603097c23 */ /* 0x000fe20008010009 */
[----:B------:R-:W-:Y:S02]  /*18040*/  IABS R207, R207 ;  /* 0x000000cf00cf7213 */ /* 0x000fe40000000000 */
[----:B------:R-:W-:Y:S02]  /*18050*/  IABS R2, R2 ;  /* 0x0000000200027213 */ /* 0x000fe40000000000 */
[----:B------:R-:W-:Y:S02]  /*18060*/  I2FP.F32.S32 R207, R207 ;  /* 0x000000cf00cf7245 */ /* 0x000fe40000201400 */
[----:B------:R-:W-:Y:S03]  /*18070*/  I2FP.F32.S32 R2, R2 ;  /* 0x0000000200027245 */ /* 0x000fe60000201400 */
[----:B------:R-:W-:Y:S01]  /*18080*/  FFMA.FTZ R8, R207, -UR6, R8 ;  /* 0x80000006cf087c23 */ /* 0x000fe20008010008 */
[----:B------:R-:W-:Y:S02]  /*18090*/  VIADD R207, R235, -UR9 ;  /* 0x80000009ebcf7c36 */ /* 0x000fe40008000000 */
[----:B------:R-:W-:Y:S03]  /*180a0*/  FFMA.FTZ R10, R2, -UR6, R10 ;  /* 0x80000006020a7c23 */ /* 0x000fe6000801000a */
[----:B------:R-:W-:Y:S01]  /*180b0*/  ISETP.GT.AND P2, PT, R207, R206, PT ;  /* 0x000000cecf00720c */ /* 0x000fe20003f44270 */
[----:B------:R-:W-:Y:S01]  /*180c0*/  @!UPT UIADD3 URZ, UPT, UPT, URZ, URZ, URZ ;  /* 0x000000fffffff290 */ /* 0x000fe2000fffe0ff */
[----:B------:R-:W-:Y:S11]  /*180d0*/  BRA.U.ANY UP0, `(.L_x_1058) ;  /* 0xffffffe100a87547 */ /* 0x000ff6000b93ffff */
.L_x_1057:
[-C--:B------:R-:W-:Y:S01]  /*180e0*/  ISETP.GT.AND P1, PT, R226, R208.reuse, PT ;  /* 0x000000d0e200720c */ /* 0x080fe20003f24270 */
[----:B--2---:R-:W2:Y:S01]  /*180f0*/  LDL R217, [R1+0x28] ;  /* 0x0000280001d97983 */ /* 0x004ea20000100800 */
[----:B------:R-:W-:Y:S01]  /*18100*/  FSEL R3, R4, -INF , !P6 ;  /* 0xff80000004037808 */ /* 0x000fe20007000000 */
[C---:B------:R-:W-:Y:S01]  /*18110*/  VIADD R201, R214.reuse, 0xffffff90 ;  /* 0xffffff90d6c97836 */ /* 0x040fe20000000000 */
[----:B------:R-:W-:Y:S01]  /*18120*/  FSEL R5, R5, -INF , !P1 ;  /* 0xff80000005057808 */ /* 0x000fe20004800000 */
[----:B------:R-:W3:Y:S01]  /*18130*/  LDL R216, [R1+0x2c] ;  /* 0x00002c0001d87983 */ /* 0x000ee20000100800 */
[-C--:B------:R-:W-:Y:S01]  /*18140*/  ISETP.GT.AND P1, PT, R207, R208.reuse, PT ;  /* 0x000000d0cf00720c */ /* 0x080fe20003f24270 */
[--C-:B------:R-:W-:Y:S01]  /*18150*/  IMAD.IADD R203, R235, 0x1, -R201.reuse ;  /* 0x00000001ebcb7824 */ /* 0x100fe200078e0ac9 */
[----:B------:R-:W-:Y:S01]  /*18160*/  ISETP.GT.AND P6, PT, R225, R208, PT ;  /* 0x000000d0e100720c */ /* 0x000fe20003fc4270 */
[----:B------:R1:W-:Y:S01]  /*18170*/  STL [R1+0xa8], R142 ;  /* 0x0000a88e01007387 */ /* 0x0003e20000100800 */
[----:B------:R-:W-:Y:S01]  /*18180*/  FSEL R2, R9, -INF , !P1 ;  /* 0xff80000009027808 */ /* 0x000fe20004800000 */
[----:B------:R-:W-:Y:S01]  /*18190*/  VIADD R200, R214, 0xffffff91 ;  /* 0xffffff91d6c87836 */ /* 0x000fe20000000000 */
[----:B------:R-:W-:Y:S01]  /*181a0*/  IABS R203, R203 ;  /* 0x000000cb00cb7213 */ /* 0x000fe20000000000 */
[----:B------:R-:W4:Y:S01]  /*181b0*/  LDL R228, [R1+0x30] ;  /* 0x0000300001e47983 */ /* 0x000f220000100800 */
[----:B------:R-:W-:Y:S01]  /*181c0*/  ISETP.GT.AND P0, PT, R215, R206, PT ;  /* 0x000000ced700720c */ /* 0x000fe20003f04270 */
[----:B------:R-:W-:Y:S01]  /*181d0*/  IMAD.IADD R202, R235, 0x1, -R200 ;  /* 0x00000001ebca7824 */ /* 0x000fe200078e0ac8 */
[----:B------:R-:W-:Y:S01]  /*181e0*/  I2FP.F32.S32 R203, R203 ;  /* 0x000000cb00cb7245 */ /* 0x000fe20000201400 */
[--C-:B------:R-:W-:Y:S01]  /*181f0*/  IMAD.IADD R9, R229, 0x1, -R201.reuse ;  /* 0x00000001e5097824 */ /* 0x100fe200078e0ac9 */
[----:B------:R-:W-:Y:S01]  /*18200*/  FSEL R4, R7, -INF , !P6 ;  /* 0xff80000007047808 */ /* 0x000fe20007000000 */
[----:B------:R-:W-:Y:S01]  /*18210*/  IMAD.IADD R209, R229, 0x1, -R212 ;  /* 0x00000001e5d17824 */ /* 0x000fe200078e0ad4 */
[----:B------:R-:W-:Y:S01]  /*18220*/  IABS R202, R202 ;  /* 0x000000ca00ca7213 */ /* 0x000fe20000000000 */
[----:B------:R-:W-:Y:S01]  /*18230*/  FFMA.FTZ R12, R203, -UR6, R12 ;  /* 0x80000006cb0c7c23 */ /* 0x000fe2000801000c */
[----:B------:R-:W-:Y:S01]  /*18240*/  IABS R9, R9 ;  /* 0x0000000900097213 */ /* 0x000fe20000000000 */
[--C-:B------:R-:W-:Y:S01]  /*18250*/  IMAD.IADD R203, R237, 0x1, -R201.reuse ;  /* 0x00000001edcb7824 */ /* 0x100fe200078e0ac9 */
[----:B------:R-:W-:Y:S01]  /*18260*/  IABS R209, R209 ;  /* 0x000000d100d17213 */ /* 0x000fe20000000000 */
[----:B------:R-:W-:Y:S01]  /*18270*/  UISETP.GT.AND UP0, UPT, UR18, UR15, UPT ;  /* 0x0000000f1200728c */ /* 0x000fe2000bf04270 */
[----:B------:R-:W-:Y:S01]  /*18280*/  I2FP.F32.S32 R202, R202 ;  /* 0x000000ca00ca7245 */ /* 0x000fe20000201400 */
[----:B------:R-:W-:Y:S01]  /*18290*/  UIADD3 UR18, UPT, UPT, UR18, -0x1, URZ ;  /* 0xffffffff12127890 */ /* 0x000fe2000fffe0ff */
[----:B------:R-:W-:Y:S02]  /*182a0*/  I2FP.F32.S32 R9, R9 ;  /* 0x0000000900097245 */ /* 0x000fe40000201400 */
[----:B------:R-:W-:Y:S01]  /*182b0*/  FSEL R7, R10, -INF , !P0 ;  /* 0xff8000000a077808 */ /* 0x000fe20004000000 */
[----:B------:R-:W-:Y:S01]  /*182c0*/  IMAD.IADD R10, R234, 0x1, -R201 ;  /* 0x00000001ea0a7824 */ /* 0x000fe200078e0ac9 */
[----:B------:R-:W-:Y:S01]  /*182d0*/  I2FP.F32.S32 R209, R209 ;  /* 0x000000d100d17245 */ /* 0x000fe20000201400 */
[----:B------:R-:W-:Y:S01]  /*182e0*/  FFMA.FTZ R13, R202, -UR6, R13 ;  /* 0x80000006ca0d7c23 */ /* 0x000fe2000801000d */
[----:B------:R-:W-:Y:S01]  /*182f0*/  FSEL R6, R6, -INF , !P3 ;  /* 0xff80000006067808 */ /* 0x000fe20005800000 */
[----:B-1----:R-:W4:Y:S01]  /*18300*/  LDL R142, [R1+0x34] ;  /* 0x00003400018e7983 */ /* 0x002f220000100800 */
[----:B------:R-:W-:Y:S01]  /*18310*/  IABS R10, R10 ;  /* 0x0000000a000a7213 */ /* 0x000fe20000000000 */
[----:B------:R-:W-:Y:S01]  /*18320*/  FFMA.FTZ R14, R9, -UR6, R14 ;  /* 0x80000006090e7c23 */ /* 0x000fe2000801000e */
[----:B------:R-:W-:Y:S01]  /*18330*/  ISETP.GT.AND P3, PT, R215, R208, PT ;  /* 0x000000d0d700720c */ /* 0x000fe20003f64270 */
[--C-:B------:R-:W-:Y:S01]  /*18340*/  IMAD.IADD R202, R229, 0x1, -R200.reuse ;  /* 0x00000001e5ca7824 */ /* 0x100fe200078e0ac8 */
[----:B------:R-:W-:Y:S01]  /*18350*/  I2FP.F32.S32 R10, R10 ;  /* 0x0000000a000a7245 */ /* 0x000fe20000201400 */
[--C-:B------:R-:W-:Y:S01]  /*18360*/  IMAD.IADD R201, R237, 0x1, -R200.reuse ;  /* 0x00000001edc97824 */ /* 0x100fe200078e0ac8 */
[----:B------:R-:W-:Y:S01]  /*18370*/  FSEL R8, R8, -INF , !P2 ;  /* 0xff80000008087808 */ /* 0x000fe20005000000 */
[----:B------:R-:W-:Y:S01]  /*18380*/  IMAD.IADD R9, R234, 0x1, -R200 ;  /* 0x00000001ea097824 */ /* 0x000fe200078e0ac8 */
[----:B------:R-:W-:Y:S01]  /*18390*/  IABS R200, R203 ;  /* 0x000000cb00c87213 */ /* 0x000fe20000000000 */
[----:B------:R1:W-:Y:S01]  /*183a0*/  STL [R1+0xa4], R143 ;  /* 0x0000a48f01007387 */ /* 0x0003e20000100800 */
[----:B------:R-:W-:Y:S01]  /*183b0*/  IABS R201, R201 ;  /* 0x000000c900c97213 */ /* 0x000fe20000000000 */
[----:B------:R-:W-:Y:S01]  /*183c0*/  FFMA.FTZ R11, R209, -UR6, R11 ;  /* 0x80000006d10b7c23 */ /* 0x000fe2000801000b */
[----:B------:R-:W-:Y:S01]  /*183d0*/  IABS R9, R9 ;  /* 0x0000000900097213 */ /* 0x000fe20000000000 */
[----:B------:R-:W-:Y:S01]  /*183e0*/  STL [R1+0xa0], R136 ;  /* 0x0000a08801007387 */ /* 0x000fe20000100800 */
[----:B------:R-:W-:Y:S01]  /*183f0*/  I2FP.F32.S32 R200, R200 ;  /* 0x000000c800c87245 */ /* 0x000fe20000201400 */
[----:B------:R-:W-:Y:S01]  /*18400*/  FFMA.FTZ R18, R10, -UR6, R18 ;  /* 0x800000060a127c23 */ /* 0x000fe20008010012 */
[----:B------:R-:W-:Y:S01]  /*18410*/  FSEL R11, R11, -INF , !P3 ;  /* 0xff8000000b0b7808 */ /* 0x000fe20005800000 */
[----:B------:R-:W-:Y:S01]  /*18420*/  STL [R1+0x9c], R137 ;  /* 0x00009c8901007387 */ /* 0x000fe20000100800 */
[----:B------:R-:W-:Y:S01]  /*18430*/  I2FP.F32.S32 R9, R9 ;  /* 0x0000000900097245 */ /* 0x000fe20000201400 */
[----:B------:R-:W-:Y:S01]  /*18440*/  FFMA.FTZ R16, R200, -UR6, R16 ;  /* 0x80000006c8107c23 */ /* 0x000fe20008010010 */
[----:B------:R-:W-:Y:S01]  /*18450*/  I2FP.F32.S32 R201, R201 ;  /* 0x000000c900c97245 */ /* 0x000fe20000201400 */
[----:B------:R-:W-:Y:S01]  /*18460*/  STL [R1+0x98], R138 ;  /* 0x0000988a01007387 */ /* 0x000fe20000100800 */
[----:B------:R-:W-:Y:S01]  /*18470*/  IABS R202, R202 ;  /* 0x000000ca00ca7213 */ /* 0x000fe20000000000 */
[----:B------:R-:W-:Y:S02]  /*18480*/  VIADD R200, R206, 0x8 ;  /* 0x00000008cec87836 */ /* 0x000fe40000000000 */
[----:B------:R-:W-:Y:S01]  /*18490*/  FFMA.FTZ R19, R9, -UR6, R19 ;  /* 0x8000000609137c23 */ /* 0x000fe20008010013 */
[----:B------:R-:W-:Y:S01]  /*184a0*/  STL [R1+0x94], R139 ;  /* 0x0000948b01007387 */ /* 0x000fe20000100800 */
[----:B------:R-:W-:Y:S01]  /*184b0*/  I2FP.F32.S32 R202, R202 ;  /* 0x000000ca00ca7245 */ /* 0x000fe20000201400 */
[----:B------:R-:W-:Y:S02]  /*184c0*/  FFMA.FTZ R17, R201, -UR6, R17 ;  /* 0x80000006c9117c23 */ /* 0x000fe40008010011 */
[----:B------:R-:W-:Y:S02]  /*184d0*/  STL [R1+0x90], R132 ;  /* 0x0000908401007387 */ /* 0x000fe40000100800 */
[----:B------:R-:W-:Y:S02]  /*184e0*/  FFMA.FTZ R15, R202, -UR6, R15 ;  /* 0x80000006ca0f7c23 */ /* 0x000fe4000801000f */
[----:B------:R1:W-:Y:S04]  /*184f0*/  STL [R1+0x8c], R133 ;  /* 0x00008c8501007387 */ /* 0x0003e80000100800 */
[----:B------:R1:W-:Y:S04]  /*18500*/  STL [R1+0x88], R134 ;  /* 0x0000888601007387 */ /* 0x0003e80000100800 */
[----:B------:R1:W-:Y:S04]  /*18510*/  STL [R1+0x84], R135 ;  /* 0x0000848701007387 */ /* 0x0003e80000100800 */
[----:B------:R-:W-:Y:S04]  /*18520*/  STL [R1+0x80], R251 ;  /* 0x000080fb01007387 */ /* 0x000fe80000100800 */
[----:B------:R1:W-:Y:S04]  /*18530*/  STL [R1+0x7c], R245 ;  /* 0x00007cf501007387 */ /* 0x0003e80000100800 */
[----:B------:R1:W-:Y:S04]  /*18540*/  STL [R1+0x78], R205 ;  /* 0x000078cd01007387 */ /* 0x0003e80000100800 */
[----:B------:R1:W-:Y:S01]  /*18550*/  STL [R1+0x74], R204 ;  /* 0x000074cc01007387 */ /* 0x0003e20000100800 */
[C---:B--2---:R-:W-:Y:S02]  /*18560*/  ISETP.GE.AND P0, PT, R208.reuse, R217, PT ;  /* 0x000000d9d000720c */ /* 0x044fe40003f06270 */
[----:B---3--:R-:W-:Y:S04]  /*18570*/  ISETP.GE.AND P1, PT, R208, R216, PT ;  /* 0x000000d8d000720c */ /* 0x008fe80003f26270 */
[----:B------:R-:W-:Y:S02]  /*18580*/  FSEL R247, R2, -INF , !P1 ;  /* 0xff80000002f77808 */ /* 0x000fe40004800000 */
[----:B------:R-:W-:Y:S02]  /*18590*/  ISETP.GT.AND P1, PT, R225, R200, PT ;  /* 0x000000c8e100720c */ /* 0x000fe40003f24270 */
[----:B----4-:R-:W-:Y:S02]  /*185a0*/  ISETP.GE.AND P2, PT, R208, R228, PT ;  /* 0x000000e4d000720c */ /* 0x010fe40003f46270 */
[----:B------:R-:W-:Y:S02]  /*185b0*/  FSEL R18, R18, -INF , !P1 ;  /* 0xff80000012127808 */ /* 0x000fe40004800000 */
[----:B------:R-:W-:Y:S02]  /*185c0*/  FSEL R4, R4, -INF , !P2 ;  /* 0xff80000004047808 */ /* 0x000fe40005000000 */
[----:B------:R-:W-:Y:S02]  /*185d0*/  ISETP.GT.AND P2, PT, R215, R200, PT ;  /* 0x000000c8d700720c */ /* 0x000fe40003f44270 */
[-C--:B------:R-:W-:Y:S02]  /*185e0*/  ISETP.GE.AND P3, PT, R206, R142.reuse, PT ;  /* 0x0000008ece00720c */ /* 0x080fe40003f66270 */
[----:B------:R-:W-:Y:S02]  /*185f0*/  ISETP.GE.AND P6, PT, R208, R142, PT ;  /* 0x0000008ed000720c */ /* 0x000fe40003fc6270 */
[----:B------:R-:W-:Y:S01]  /*18600*/  FSEL R10, R3, -INF , !P3 ;  /* 0xff800000030a7808 */ /* 0x000fe20005800000 */
[C---:B------:R-:W-:Y:S01]  /*18610*/  VIADD R3, R206.reuse, 0x9 ;  /* 0x00000009ce037836 */ /* 0x040fe20000000000 */
[----:B------:R-:W-:Y:S02]  /*18620*/  ISETP.GE.AND P3, PT, R206, R228, PT ;  /* 0x000000e4ce00720c */ /* 0x000fe40003f66270 */
[----:B------:R-:W-:Y:S02]  /*18630*/  FSEL R9, R5, -INF , !P6 ;  /* 0xff80000005097808 */ /* 0x000fe40007000000 */
[C---:B------:R-:W-:Y:S02]  /*18640*/  ISETP.GT.AND P6, PT, R207.reuse, R200, PT ;  /* 0x000000c8cf00720c */ /* 0x040fe40003fc4270 */
[----:B------:R-:W-:Y:S02]  /*18650*/  FSEL R6, R6, -INF , !P3 ;  /* 0xff80000006067808 */ /* 0x000fe40005800000 */
[----:B------:R-:W-:Y:S02]  /*18660*/  ISETP.GT.AND P3, PT, R207, R3, PT ;  /* 0x00000003cf00720c */ /* 0x000fe40003f64270 */
[----:B------:R-:W-:Y:S02]  /*18670*/  FSEL R201, R12, -INF , !P6 ;  /* 0xff8000000cc97808 */ /* 0x000fe40007000000 */
[----:B------:R-:W-:Y:S02]  /*18680*/  FSEL R12, R13, -INF , !P3 ;  /* 0xff8000000d0c7808 */ /* 0x000fe40005800000 */
[----:B------:R-:W-:Y:S02]  /*18690*/  FSEL R5, R14, -INF , !P2 ;  /* 0xff8000000e057808 */ /* 0x000fe40005000000 */
[C---:B------:R-:W-:Y:S02]  /*186a0*/  ISETP.GE.AND P3, PT, R206.reuse, R216, PT ;  /* 0x000000d8ce00720c */ /* 0x040fe40003f66270 */
[----:B------:R-:W-:Y:S02]  /*186b0*/  ISETP.GE.AND P2, PT, R206, R217, PT ;  /* 0x000000d9ce00720c */ /* 0x000fe40003f46270 */
[-C--:B------:R-:W-:Y:S02]  /*186c0*/  ISETP.GT.AND P6, PT, R215, R3.reuse, PT ;  /* 0x00000003d700720c */ /* 0x080fe40003fc4270 */
[----:B-1----:R-:W-:Y:S02]  /*186d0*/  FSEL R143, R8, -INF , !P3 ;  /* 0xff800000088f7808 */ /* 0x002fe40005800000 */
[----:B------:R-:W-:Y:S02]  /*186e0*/  FSEL R14, R7, -INF , !P2 ;  /* 0xff800000070e7808 */ /* 0x000fe40005000000 */
[CC--:B------:R-:W-:Y:S02]  /*186f0*/  ISETP.GT.AND P3, PT, R226.reuse, R3.reuse, PT ;  /* 0x00000003e200720c */ /* 0x0c0fe40003f64270 */
[----:B------:R-:W-:Y:S02]  /*18700*/  ISETP.GT.AND P2, PT, R225, R3, PT ;  /* 0x00000003e100720c */ /* 0x000fe40003f44270 */
[----:B------:R-:W-:Y:S02]  /*18710*/  FSEL R15, R15, -INF , !P6 ;  /* 0xff8000000f0f7808 */ /* 0x000fe40007000000 */
[----:B------:R-:W-:Y:S02]  /*18720*/  ISETP.GT.AND P6, PT, R226, R200, PT ;  /* 0x000000c8e200720c */ /* 0x000fe40003fc4270 */
[----:B------:R-:W-:Y:S02]  /*18730*/  FSEL R13, R11, -INF , !P0 ;  /* 0xff8000000b0d7808 */ /* 0x000fe40004000000 */
[----:B------:R-:W-:Y:S02]  /*18740*/  FSEL R8, R17, -INF , !P3 ;  /* 0xff80000011087808 */ /* 0x000fe40005800000 */
[----:B------:R-:W-:Y:S02]  /*18750*/  FSEL R7, R19, -INF , !P2 ;  /* 0xff80000013077808 */ /* 0x000fe40005000000 */
[C---:B------:R-:W-:Y:S02]  /*18760*/  ISETP.GE.AND P0, PT, R200.reuse, R216, PT ;  /* 0x000000d8c800720c */ /* 0x040fe40003f06270 */
[CC--:B------:R-:W-:Y:S02]  /*18770*/  ISETP.GE.AND P3, PT, R200.reuse, R217.reuse, PT ;  /* 0x000000d9c800720c */ /* 0x0c0fe40003f66270 */
[C---:B------:R-:W-:Y:S02]  /*18780*/  ISETP.GE.AND P1, PT, R200.reuse, R142, PT ;  /* 0x0000008ec800720c */ /* 0x040fe40003f26270 */
[----:B------:R-:W-:Y:S01]  /*18790*/  ISETP.GE.AND P2, PT, R200, R228, PT ;  /* 0x000000e4c800720c */ /* 0x000fe20003f46270 */
[----:B------:R-:W-:Y:S01]  /*187a0*/  VIADD R200, R214, 0xffffff98 ;  /* 0xffffff98d6c87836 */ /* 0x000fe20000000000 */
[----:B------:R-:W-:Y:S02]  /*187b0*/  FSEL R2, R16, -INF , !P6 ;  /* 0xff80000010027808 */ /* 0x000fe40007000000 */
[----:B------:R-:W-:Y:S01]  /*187c0*/  ISETP.GE.AND P6, PT, R3, R216, PT ;  /* 0x000000d80300720c */ /* 0x000fe20003fc6270 */
[--C-:B------:R-:W-:Y:S01]  /*187d0*/  IMAD.IADD R19, R234, 0x1, -R200.reuse ;  /* 0x00000001ea137824 */ /* 0x100fe200078e0ac8 */
[----:B------:R-:W-:Y:S01]  /*187e0*/  FSEL R17, R201, -INF , !P0 ;  /* 0xff800000c9117808 */ /* 0x000fe20004000000 */
[----:B------:R-:W-:Y:S01]  /*187f0*/  IMAD.IADD R202, R237, 0x1, -R200 ;  /* 0x00000001edca7824 */ /* 0x000fe200078e0ac8 */
[----:B------:R-:W-:Y:S01]  /*18800*/  FSEL R16, R12, -INF , !P6 ;  /* 0xff8000000c107808 */ /* 0x000fe20007000000 */
[----:B------:R-:W-:Y:S01]  /*18810*/  VIADD R12, R214, 0xffffff99 ;  /* 0xffffff99d60c7836 */ /* 0x000fe20000000000 */
[----:B------:R-:W-:Y:S02]  /*18820*/  FSEL R11, R5, -INF , !P3 ;  /* 0xff800000050b7808 */ /* 0x000fe40005800000 */
[----:B------:R-:W-:Y:S01]  /*18830*/  ISETP.GE.AND P0, PT, R3, R217, PT ;  /* 0x000000d90300720c */ /* 0x000fe20003f06270 */
[--C-:B------:R-:W-:Y:S01]  /*18840*/  IMAD.IADD R201, R237, 0x1, -R12.reuse ;  /* 0x00000001edc97824 */ /* 0x100fe200078e0a0c */
[C---:B------:R-:W-:Y:S01]  /*18850*/  ISETP.GE.AND P6, PT, R3.reuse, R142, PT ;  /* 0x0000008e0300720c */ /* 0x040fe20003fc6270 */
[----:B------:R-:W-:Y:S01]  /*18860*/  IMAD.IADD R5, R234, 0x1, -R12 ;  /* 0x00000001ea057824 */ /* 0x000fe200078e0a0c */
[----:B------:R-:W-:Y:S01]  /*18870*/  ISETP.GE.AND P3, PT, R3, R228, PT ;  /* 0x000000e40300720c */ /* 0x000fe20003f66270 */
[----:B------:R-:W-:Y:S01]  /*18880*/  IMAD.IADD R3, R235, 0x1, -R200 ;  /* 0x00000001eb037824 */ /* 0x000fe200078e0ac8 */
[----:B------:R-:W-:Y:S02]  /*18890*/  IABS R19, R19 ;  /* 0x0000001300137213 */ /* 0x000fe40000000000 */
[----:B------:R-:W-:Y:S02]  /*188a0*/  IABS R202, R202 ;  /* 0x000000ca00ca7213 */ /* 0x000fe40000000000 */
[----:B------:R-:W-:Y:S02]  /*188b0*/  I2FP.F32.S32 R19, R19 ;  /* 0x0000001300137245 */ /* 0x000fe40000201400 */
[----:B------:R-:W-:Y:S02]  /*188c0*/  IABS R3, R3 ;  /* 0x0000000300037213 */ /* 0x000fe40000000000 */
[----:B------:R-:W-:Y:S01]  /*188d0*/  IABS R201, R201 ;  /* 0x000000c900c97213 */ /* 0x000fe20000000000 */
[----:B------:R-:W-:Y:S01]  /*188e0*/  FFMA.FTZ R22, R19, -UR6, R22 ;  /* 0x8000000613167c23 */ /* 0x000fe20008010016 */
[----:B------:R-:W-:Y:S01]  /*188f0*/  I2FP.F32.S32 R202, R202 ;  /* 0x000000ca00ca7245 */ /* 0x000fe20000201400 */
[----:B------:R-:W-:Y:S01]  /*18900*/  VIADD R19, R206, 0x10 ;  /* 0x00000010ce137836 */ /* 0x000fe20000000000 */
[----:B------:R-:W-:Y:S02]  /*18910*/  I2FP.F32.S32 R3, R3 ;  /* 0x0000000300037245 */ /* 0x000fe40000201400 */
[----:B------:R-:W-:Y:S01]  /*18920*/  IABS R5, R5 ;  /* 0x0000000500057213 */ /* 0x000fe20000000000 */
[----:B------:R-:W-:Y:S01]  /*18930*/  FFMA.FTZ R20, R202, -UR6, R20 ;  /* 0x80000006ca147c23 */ /* 0x000fe20008010014 */
[----:B------:R-:W-:Y:S01]  /*18940*/  I2FP.F32.S32 R201, R201 ;  /* 0x000000c900c97245 */ /* 0x000fe20000201400 */
[----:B------:R-:W-:Y:S01]  /*18950*/  FFMA.FTZ R24, R3, -UR6, R24 ;  /* 0x8000000603187c23 */ /* 0x000fe20008010018 */
[----:B------:R-:W-:Y:S01]  /*18960*/  FSEL R15, R15, -INF , !P0 ;  /* 0xff8000000f0f7808 */ /* 0x000fe20004000000 */
[----:B------:R-:W-:Y:S01]  /*18970*/  VIADD R3, R206, 0x11 ;  /* 0x00000011ce037836 */ /* 0x000fe20000000000 */
[----:B------:R-:W-:Y:S01]  /*18980*/  ISETP.GT.AND P0, PT, R226, R19, PT ;  /* 0x00000013e200720c */ /* 0x000fe20003f04270 */
[----:B------:R-:W-:Y:S01]  /*18990*/  FFMA.FTZ R21, R201, -UR6, R21 ;  /* 0x80000006c9157c23 */ /* 0x000fe20008010015 */
[----:B------:R-:W-:Y:S01]  /*189a0*/  I2FP.F32.S32 R5, R5 ;  /* 0x0000000500057245 */ /* 0x000fe20000201400 */
[----:B------:R-:W-:Y:S01]  /*189b0*/  IMAD.IADD R201, R229, 0x1, -R200 ;  /* 0x00000001e5c97824 */ /* 0x000fe200078e0ac8 */
[----:B------:R-:W-:Y:S01]  /*189c0*/  FSEL R20, R20, -INF , !P0 ;  /* 0xff80000014147808 */ /* 0x000fe20004000000 */
[--C-:B------:R-:W-:Y:S01]  /*189d0*/  IMAD.IADD R200, R235, 0x1, -R12.reuse ;  /* 0x00000001ebc87824 */ /* 0x100fe200078e0a0c */
[----:B------:R-:W-:Y:S01]  /*189e0*/  ISETP.GT.AND P0, PT, R226, R3, PT ;  /* 0x00000003e200720c */ /* 0x000fe20003f04270 */
[----:B------:R-:W-:Y:S01]  /*189f0*/  FFMA.FTZ R23, R5, -UR6, R23 ;  /* 0x8000000605177c23 */ /* 0x000fe20008010017 */
[----:B------:R-:W-:Y:S01]  /*18a00*/  FSEL R8, R8, -INF , !P6 ;  /* 0xff80000008087808 */ /* 0x000fe20007000000 */
[----:B------:R-:W-:Y:S01]  /*18a10*/  IMAD.IADD R5, R229, 0x1, -R12 ;  /* 0x00000001e5057824 */ /* 0x000fe200078e0a0c */
[----:B------:R-:W-:Y:S02]  /*18a20*/  IABS R12, R201 ;  /* 0x000000c9000c7213 */ /* 0x000fe40000000000 */
[----:B------:R-:W-:Y:S02]  /*18a30*/  FSEL R21, R21, -INF , !P0 ;  /* 0xff80000015157808 */ /* 0x000fe40004000000 */
[----:B------:R-:W-:Y:S02]  /*18a40*/  IABS R200, R200 ;  /* 0x000000c800c87213 */ /* 0x000fe40000000000 */
[C---:B------:R-:W-:Y:S02]  /*18a50*/  ISETP.GT.AND P0, PT, R225.reuse, R19, PT ;  /* 0x00000013e100720c */ /* 0x040fe40003f04270 */
[----:B------:R-:W-:Y:S02]  /*18a60*/  I2FP.F32.S32 R12, R12 ;  /* 0x0000000c000c7245 */ /* 0x000fe40000201400 */
[----:B------:R-:W-:Y:S02]  /*18a70*/  IABS R5, R5 ;  /* 0x0000000500057213 */ /* 0x000fe40000000000 */
[----:B------:R-:W-:Y:S01]  /*18a80*/  I2FP.F32.S32 R200, R200 ;  /* 0x000000c800c87245 */ /* 0x000fe20000201400 */
[----:B------:R-:W-:Y:S01]  /*18a90*/  FFMA.FTZ R26, R12, -UR6, R26 ;  /* 0x800000060c1a7c23 */ /* 0x000fe2000801001a */
[----:B------:R-:W-:Y:S02]  /*18aa0*/  FSEL R22, R22, -INF , !P0 ;  /* 0xff80000016167808 */ /* 0x000fe40004000000 */
[----:B------:R-:W-:Y:S01]  /*18ab0*/  ISETP.GT.AND P0, PT, R225, R3, PT ;  /* 0x00000003e100720c */ /* 0x000fe20003f04270 */
[----:B------:R-:W-:Y:S01]  /*18ac0*/  FFMA.FTZ R25, R200, -UR6, R25 ;  /* 0x80000006c8197c23 */ /* 0x000fe20008010019 */
[----:B------:R-:W-:Y:S02]  /*18ad0*/  I2FP.F32.S32 R5, R5 ;  /* 0x0000000500057245 */ /* 0x000fe40000201400 */
[----:B------:R-:W-:Y:S02]  /*18ae0*/  FSEL R23, R23, -INF , !P0 ;  /* 0xff80000017177808 */ /* 0x000fe40004000000 */
[----:B------:R-:W-:Y:S01]  /*18af0*/  FSEL R12, R2, -INF , !P1 ;  /* 0xff800000020c7808 */ /* 0x000fe20004800000 */
[----:B------:R-:W-:Y:S01]  /*18b00*/  FFMA.FTZ R27, R5, -UR6, R27 ;  /* 0x80000006051b7c23 */ /* 0x000fe2000801001b */
[C---:B------:R-:W-:Y:S02]  /*18b10*/  ISETP.GT.AND P0, PT, R207.reuse, R19, PT ;  /* 0x00000013cf00720c */ /* 0x040fe40003f04270 */
[----:B------:R-:W-:Y:S02]  /*18b20*/  ISETP.GT.AND P1, PT, R207, R3, PT ;  /* 0x00000003cf00720c */ /* 0x000fe40003f24270 */
[----:B------:R-:W-:Y:S01]  /*18b30*/  FSEL R5, R18, -INF , !P2 ;  /* 0xff80000012057808 */ /* 0x000fe20005000000 */
[----:B------:R-:W-:Y:S01]  /*18b40*/  VIADD R18, R214, 0xffffffa1 ;  /* 0xffffffa1d6127836 */ /* 0x000fe20000000000 */
[----:B------:R-:W-:Y:S02]  /*18b50*/  FSEL R7, R7, -INF , !P3 ;  /* 0xff80000007077808 */ /* 0x000fe40005800000 */
[----:B------:R-:W-:Y:S02]  /*18b60*/  FSEL R24, R24, -INF , !P0 ;  /* 0xff80000018187808 */ /* 0x000fe40004000000 */
[----:B------:R-:W-:Y:S02]  /*18b70*/  FSEL R25, R25, -INF , !P1 ;  /* 0xff80000019197808 */ /* 0x000fe40004800000 */
[C---:B------:R-:W-:Y:S02]  /*18b80*/  ISETP.GT.AND P6, PT, R215.reuse, R19, PT ;  /* 0x00000013d700720c */ /* 0x040fe40003fc4270 */
[----:B------:R-:W-:Y:S02]  /*18b90*/  ISETP.GT.AND P2, PT, R215, R3, PT ;  /* 0x00000003d700720c */ /* 0x000fe40003f44270 */
[-C--:B------:R-:W-:Y:S02]  /*18ba0*/  ISETP.GE.AND P3, PT, R19, R142.reuse, PT ;  /* 0x0000008e1300720c */ /* 0x080fe40003f66270 */
[----:B------:R-:W-:Y:S02]  /*18bb0*/  ISETP.GE.AND P0, PT, R3, R142, PT ;  /* 0x0000008e0300720c */ /* 0x000fe40003f06270 */
[----:B------:R-:W-:Y:S02]  /*18bc0*/  ISETP.GE.AND P1, PT, R19, R228, PT ;  /* 0x000000e41300720c */ /* 0x000fe40003f26270 */
[----:B------:R-:W-:Y:S02]  /*18bd0*/  FSEL R26, R26, -INF , !P6 ;  /* 0xff8000001a1a7808 */ /* 0x000fe40007000000 */
[----:B------:R-:W-:Y:S02]  /*18be0*/  FSEL R27, R27, -INF , !P2 ;  /* 0xff8000001b1b7808 */ /* 0x000fe40005000000 */
[----:B------:R-:W-:Y:S02]  /*18bf0*/  FSEL R133, R20, -INF , !P3 ;  /* 0xff80000014857808 */ /* 0x000fe40005800000 */
[----:B------:R-:W-:Y:S01]  /*18c00*/  FSEL R134, R21, -INF , !P0 ;  /* 0xff80000015867808 */ /* 0x000fe20004000000 */
[--C-:B------:R-:W-:Y:S01]  /*18c10*/  IMAD.IADD R21, R235, 0x1, -R18.reuse ;  /* 0x00000001eb157824 */ /* 0x100fe200078e0a12 */
[----:B------:R-:W-:Y:S02]  /*18c20*/  FSEL R202, R22, -INF , !P1 ;  /* 0xff80000016ca7808 */ /* 0x000fe40004800000 */
[C---:B------:R-:W-:Y:S02]  /*18c30*/  ISETP.GE.AND P6, PT, R19.reuse, R216, PT ;  /* 0x000000d81300720c */ /* 0x040fe40003fc6270 */
[-C--:B------:R-:W-:Y:S02]  /*18c40*/  ISETP.GE.AND P2, PT, R19, R217.reuse, PT ;  /* 0x000000d91300720c */ /* 0x080fe40003f46270 */
[C---:B------:R-:W-:Y:S02]  /*18c50*/  ISETP.GE.AND P3, PT, R3.reuse, R228, PT ;  /* 0x000000e40300720c */ /* 0x040fe40003f66270 */
[C---:B------:R-:W-:Y:S02]  /*18c60*/  ISETP.GE.AND P0, PT, R3.reuse, R216, PT ;  /* 0x000000d80300720c */ /* 0x040fe40003f06270 */
[----:B------:R-:W-:Y:S01]  /*18c70*/  ISETP.GE.AND P1, PT, R3, R217, PT ;  /* 0x000000d90300720c */ /* 0x000fe20003f26270 */
[----:B------:R-:W-:Y:S01]  /*18c80*/  IMAD.IADD R3, R229, 0x1, -R18 ;  /* 0x00000001e5037824 */ /* 0x000fe200078e0a12 */
[----:B------:R-:W-:Y:S02]  /*18c90*/  IADD3 R19, PT, PT, R214, -0x60, RZ ;  /* 0xffffffa0d6137810 */ /* 0x000fe40007ffe0ff */
[----:B------:R-:W-:Y:S02]  /*18ca0*/  IABS R21, R21 ;  /* 0x0000001500157213 */ /* 0x000fe40000000000 */
[----:B------:R-:W-:Y:S01]  /*18cb0*/  IABS R3, R3 ;  /* 0x0000000300037213 */ /* 0x000fe20000000000 */
[--C-:B------:R-:W-:Y:S01]  /*18cc0*/  IMAD.IADD R22, R235, 0x1, -R19.reuse ;  /* 0x00000001eb167824 */ /* 0x100fe200078e0a13 */
[----:B------:R-:W-:Y:S01]  /*18cd0*/  I2FP.F32.S32 R21, R21 ;  /* 0x0000001500157245 */ /* 0x000fe20000201400 */
[--C-:B------:R-:W-:Y:S01]  /*18ce0*/  IMAD.IADD R2, R237, 0x1, -R19.reuse ;  /* 0x00000001ed027824 */ /* 0x100fe200078e0a13 */
[----:B------:R-:W-:Y:S01]  /*18cf0*/  I2FP.F32.S32 R3, R3 ;  /* 0x0000000300037245 */ /* 0x000fe20000201400 */
[----:B------:R-:W-:Y:S01]  /*18d00*/  IMAD.IADD R20, R229, 0x1, -R19 ;  /* 0x00000001e5147824 */ /* 0x000fe200078e0a13 */
[----:B------:R-:W-:Y:S01]  /*18d10*/  IABS R22, R22 ;  /* 0x0000001600167213 */ /* 0x000fe20000000000 */
[----:B------:R-:W-:Y:S01]  /*18d20*/  FFMA.FTZ R29, R21, -UR6, R29 ;  /* 0x80000006151d7c23 */ /* 0x000fe2000801001d */
[----:B------:R-:W-:Y:S01]  /*18d30*/  IABS R2, R2 ;  /* 0x0000000200027213 */ /* 0x000fe20000000000 */
[----:B------:R-:W-:Y:S01]  /*18d40*/  FFMA.FTZ R31, R3, -UR6, R31 ;  /* 0x80000006031f7c23 */ /* 0x000fe2000801001f */
[----:B------:R-:W-:Y:S01]  /*18d50*/  IABS R20, R20 ;  /* 0x0000001400147213 */ /* 0x000fe20000000000 */
[----:B------:R-:W-:Y:S01]  /*18d60*/  VIADD R3, R206, 0x18 ;  /* 0x00000018ce037836 */ /* 0x000fe20000000000 */
[----:B------:R-:W-:Y:S01]  /*18d70*/  I2FP.F32.S32 R22, R22 ;  /* 0x0000001600167245 */ /* 0x000fe20000201400 */
[----:B------:R-:W-:Y:S01]  /*18d80*/  IMAD.IADD R19, R234, 0x1, -R19 ;  /* 0x00000001ea137824 */ /* 0x000fe200078e0a13 */
[----:B------:R-:W-:Y:S02]  /*18d90*/  I2FP.F32.S32 R2, R2 ;  /* 0x0000000200027245 */ /* 0x000fe40000201400 */
[----:B------:R-:W-:Y:S01]  /*18da0*/  I2FP.F32.S32 R20, R20 ;  /* 0x0000001400147245 */ /* 0x000fe20000201400 */
[----:B------:R-:W-:Y:S01]  /*18db0*/  FFMA.FTZ R28, R22, -UR6, R28 ;  /* 0x80000006161c7c23 */ /* 0x000fe2000801001c */
[----:B------:R-:W-:Y:S01]  /*18dc0*/  FSEL R135, R23, -INF , !P3 ;  /* 0xff80000017877808 */ /* 0x000fe20005800000 */
[----:B------:R-:W-:Y:S01]  /*18dd0*/  FFMA.FTZ R32, R2, -UR6, R32 ;  /* 0x8000000602207c23 */ /* 0x000fe20008010020 */
[----:B------:R-:W-:Y:S01]  /*18de0*/  ISETP.GT.AND P3, PT, R207, R3, PT ;  /* 0x00000003cf00720c */ /* 0x000fe20003f64270 */
[----:B------:R-:W-:Y:S01]  /*18df0*/  VIADD R2, R206, 0x19 ;  /* 0x00000019ce027836 */ /* 0x000fe20000000000 */
[----:B------:R-:W-:Y:S01]  /*18e00*/  IABS R19, R19 ;  /* 0x0000001300137213 */ /* 0x000fe20000000000 */
[----:B------:R-:W-:Y:S01]  /*18e10*/  FFMA.FTZ R30, R20, -UR6, R30 ;  /* 0x80000006141e7c23 */ /* 0x000fe2000801001e */
[----:B------:R-:W-:Y:S01]  /*18e20*/  FSEL R28, R28, -INF , !P3 ;  /* 0xff8000001c1c7808 */ /* 0x000fe20005800000 */
[--C-:B------:R-:W-:Y:S01]  /*18e30*/  IMAD.IADD R20, R237, 0x1, -R18.reuse ;  /* 0x00000001ed147824 */ /* 0x100fe200078e0a12 */
[----:B------:R-:W-:Y:S01]  /*18e40*/  ISETP.GT.AND P3, PT, R207, R2, PT ;  /* 0x00000002cf00720c */ /* 0x000fe20003f64270 */
[----:B------:R-:W-:Y:S01]  /*18e50*/  IMAD.IADD R18, R234, 0x1, -R18 ;  /* 0x00000001ea127824 */ /* 0x000fe200078e0a12 */
[----:B------:R-:W-:Y:S02]  /*18e60*/  I2FP.F32.S32 R19, R19 ;  /* 0x0000001300137245 */ /* 0x000fe40000201400 */
[----:B------:R-:W-:Y:S02]  /*18e70*/  FSEL R29, R29, -INF , !P3 ;  /* 0xff8000001d1d7808 */ /* 0x000fe40005800000 */
[----:B------:R-:W-:Y:S01]  /*18e80*/  IABS R20, R20 ;  /* 0x0000001400147213 */ /* 0x000fe20000000000 */
[----:B------:R-:W-:Y:S01]  /*18e90*/  FFMA.FTZ R34, R19, -UR6, R34 ;  /* 0x8000000613227c23 */ /* 0x000fe20008010022 */
[----:B------:R-:W-:Y:S01]  /*18ea0*/  IABS R18, R18 ;  /* 0x0000001200127213 */ /* 0x000fe20000000000 */
[----:B------:R-:W-:Y:S01]  /*18eb0*/  VIADD R19, R214, 0xffffffa8 ;  /* 0xffffffa8d6137836 */ /* 0x000fe20000000000 */
[-C--:B------:R-:W-:Y:S02]  /*18ec0*/  ISETP.GT.AND P3, PT, R215, R3.reuse, PT ;  /* 0x00000003d700720c */ /* 0x080fe40003f64270 */
[----:B------:R-:W-:Y:S01]  /*18ed0*/  I2FP.F32.S32 R20, R20 ;  /* 0x0000001400147245 */ /* 0x000fe20000201400 */
[----:B------:R-:W-:Y:S01]  /*18ee0*/  IMAD.IADD R22, R237, 0x1, -R19 ;  /* 0x00000001ed167824 */ /* 0x000fe200078e0a13 */
[----:B------:R-:W-:Y:S02]  /*18ef0*/  I2FP.F32.S32 R18, R18 ;  /* 0x0000001200127245 */ /* 0x000fe40000201400 */
[----:B------:R-:W-:Y:S01]  /*18f00*/  FSEL R30, R30, -INF , !P3 ;  /* 0xff8000001e1e7808 */ /* 0x000fe20005800000 */
[----:B------:R-:W-:Y:S01]  /*18f10*/  FFMA.FTZ R33, R20, -UR6, R33 ;  /* 0x8000000614217c23 */ /* 0x000fe20008010021 */
[-C--:B------:R-:W-:Y:S01]  /*18f20*/  ISETP.GT.AND P3, PT, R215, R2.reuse, PT ;  /* 0x00000002d700720c */ /* 0x080fe20003f64270 */
[----:B------:R-:W-:Y:S01]  /*18f30*/  IMAD.IADD R20, R234, 0x1, -R19 ;  /* 0x00000001ea147824 */ /* 0x000fe200078e0a13 */
[----:B------:R-:W-:Y:S01]  /*18f40*/  FSEL R136, R24, -INF , !P6 ;  /* 0xff80000018887808 */ /* 0x000fe20007000000 */
[----:B------:R-:W-:Y:S01]  /*18f50*/  FFMA.FTZ R35, R18, -UR6, R35 ;  /* 0x8000000612237c23 */ /* 0x000fe20008010023 */
[----:B------:R-:W-:Y:S01]  /*18f60*/  FSEL R31, R31, -INF , !P3 ;  /* 0xff8000001f1f7808 */ /* 0x000fe20005800000 */
[----:B------:R-:W-:Y:S01]  /*18f70*/  VIADD R18, R214, 0xffffffa9 ;  /* 0xffffffa9d6127836 */ /* 0x000fe20000000000 */
[----:B------:R-:W-:Y:S02]  /*18f80*/  FSEL R137, R25, -INF , !P0 ;  /* 0xff80000019897808 */ /* 0x000fe40004000000 */
[----:B------:R-:W-:Y:S01]  /*18f90*/  FSEL R210, R26, -INF , !P2 ;  /* 0xff8000001ad27808 */ /* 0x000fe20005000000 */
[--C-:B------:R-:W-:Y:S01]  /*18fa0*/  IMAD.IADD R21, R237, 0x1, -R18.reuse ;  /* 0x00000001ed157824 */ /* 0x100fe200078e0a12 */
[CC--:B------:R-:W-:Y:S02]  /*18fb0*/  ISETP.GT.AND P3, PT, R226.reuse, R3.reuse, PT ;  /* 0x00000003e200720c */ /* 0x0c0fe40003f64270 */
[-C--:B------:R-:W-:Y:S02]  /*18fc0*/  ISETP.GT.AND P6, PT, R226, R2.reuse, PT ;  /* 0x00000002e200720c */ /* 0x080fe40003fc4270 */
[C---:B------:R-:W-:Y:S02]  /*18fd0*/  ISETP.GT.AND P0, PT, R225.reuse, R3, PT ;  /* 0x00000003e100720c */ /* 0x040fe40003f04270 */
[----:B------:R-:W-:Y:S02]  /*18fe0*/  ISETP.GT.AND P2, PT, R225, R2, PT ;  /* 0x00000002e100720c */ /* 0x000fe40003f44270 */
[----:B------:R-:W-:Y:S01]  /*18ff0*/  FSEL R132, R27, -INF , !P1 ;  /* 0xff8000001b847808 */ /* 0x000fe20004800000 */
[----:B------:R-:W-:Y:S01]  /*19000*/  VIADD R27, R206, 0x60 ;  /* 0x00000060ce1b7836 */ /* 0x000fe20000000000 */
[----:B------:R-:W-:Y:S02]  /*19010*/  FSEL R32, R32, -INF , !P3 ;  /* 0xff80000020207808 */ /* 0x000fe40005800000 */
[----:B------:R-:W-:Y:S02]  /*19020*/  FSEL R33, R33, -INF , !P6 ;  /* 0xff80000021217808 */ /* 0x000fe40007000000 */
[----:B------:R-:W-:Y:S02]  /*19030*/  FSEL R34, R34, -INF , !P0 ;  /* 0xff80000022227808 */ /* 0x000fe40004000000 */
[----:B------:R-:W-:Y:S02]  /*19040*/  FSEL R35, R35, -INF , !P2 ;  /* 0xff80000023237808 */ /* 0x000fe40005000000 */
[CC--:B------:R-:W-:Y:S02]  /*19050*/  ISETP.GE.AND P1, PT, R3.reuse, R216.reuse, PT ;  /* 0x000000d80300720c */ /* 0x0c0fe40003f26270 */
[----:B------:R-:W-:Y:S02]  /*19060*/  ISETP.GE.AND P3, PT, R2, R216, PT ;  /* 0x000000d80200720c */ /* 0x000fe40003f66270 */
[CC--:B------:R-:W-:Y:S02]  /*19070*/  ISETP.GE.AND P6, PT, R3.reuse, R217.reuse, PT ;  /* 0x000000d90300720c */ /* 0x0c0fe40003fc6270 */
[C---:B------:R-:W-:Y:S02]  /*19080*/  ISETP.GE.AND P0, PT, R3.reuse, R142, PT ;  /* 0x0000008e0300720c */ /* 0x040fe40003f06270 */
[----:B------:R-:W-:Y:S01]  /*19090*/  ISETP.GE.AND P2, PT, R3, R228, PT ;  /* 0x000000e40300720c */ /* 0x000fe20003f46270 */
[----:B------:R-:W-:Y:S01]  /*190a0*/  IMAD.IADD R3, R234, 0x1, -R18 ;  /* 0x00000001ea037824 */ /* 0x000fe200078e0a12 */
[----:B------:R-:W-:Y:S02]  /*190b0*/  FSEL R138, R28, -INF , !P1 ;  /* 0xff8000001c8a7808 */ /* 0x000fe40004800000 */
[----:B------:R-:W-:Y:S02]  /*190c0*/  FSEL R139, R29, -INF , !P3 ;  /* 0xff8000001d8b7808 */ /* 0x000fe40005800000 */
[----:B------:R-:W-:Y:S02]  /*190d0*/  FSEL R227, R30, -INF , !P6 ;  /* 0xff8000001ee37808 */ /* 0x000fe40007000000 */
[C---:B------:R-:W-:Y:S02]  /*190e0*/  ISETP.GE.AND P1, PT, R2.reuse, R217, PT ;  /* 0x000000d90200720c */ /* 0x040fe40003f26270 */
[C---:B------:R-:W-:Y:S02]  /*190f0*/  ISETP.GE.AND P3, PT, R2.reuse, R142, PT ;  /* 0x0000008e0200720c */ /* 0x040fe40003f66270 */
[----:B------:R-:W-:Y:S01]  /*19100*/  ISETP.GE.AND P6, PT, R2, R228, PT ;  /* 0x000000e40200720c */ /* 0x000fe20003fc6270 */
[--C-:B------:R-:W-:Y:S01]  /*19110*/  IMAD.IADD R2, R235, 0x1, -R19.reuse ;  /* 0x00000001eb027824 */ /* 0x100fe200078e0a13 */
[----:B------:R-:W-:Y:S01]  /*19120*/  IABS R3, R3 ;  /* 0x0000000300037213 */ /* 0x000fe20000000000 */
[----:B------:R-:W-:Y:S01]  /*19130*/  IMAD.IADD R19, R229, 0x1, -R19 ;  /* 0x00000001e5137824 */ /* 0x000fe200078e0a13 */
        /* <DEDUP_REMOVED lines=12> */
[----:B------:R-:W-:Y:S01]  /*19200*/  I2FP.F32.S32 R21, R21 ;  /* 0x0000001500157245 */ /* 0x000fe20000201400 */
[----:B------:R-:W-:Y:S01]  /*19210*/  VIADD R2, R206, 0x21 ;  /* 0x00000021ce027836 */ /* 0x000fe20000000000 */
[----:B------:R-:W-:Y:S01]  /*19220*/  FSEL R230, R31, -INF , !P1 ;  /* 0xff8000001fe67808 */ /* 0x000fe20004800000 */
[----:B------:R-:W-:Y:S01]  /*19230*/  FFMA.FTZ R38, R20, -UR6, R38 ;  /* 0x8000000614267c23 */ /* 0x000fe20008010026 */
[----:B------:R-:W-:Y:S01]  /*19240*/  ISETP.GT.AND P1, PT, R226, R3, PT ;  /* 0x00000003e200720c */ /* 0x000fe20003f24270 */
[----:B------:R-:W-:Y:S01]  /*19250*/  FFMA.FTZ R37, R21, -UR6, R37 ;  /* 0x8000000615257c23 */ /* 0x000fe20008010025 */
[----:B------:R-:W-:Y:S01]  /*19260*/  IABS R19, R19 ;  /* 0x0000001300137213 */ /* 0x000fe20000000000 */
[--C-:B------:R-:W-:Y:S01]  /*19270*/  IMAD.IADD R20, R235, 0x1, -R18.reuse ;  /* 0x00000001eb147824 */ /* 0x100fe200078e0a12 */
[----:B------:R-:W-:Y:S01]  /*19280*/  FSEL R36, R36, -INF , !P1 ;  /* 0xff80000024247808 */ /* 0x000fe20004800000 */
[----:B------:R-:W-:Y:S01]  /*19290*/  IMAD.IADD R18, R229, 0x1, -R18 ;  /* 0x00000001e5127824 */ /* 0x000fe200078e0a12 */
[----:B------:R-:W-:Y:S02]  /*192a0*/  ISETP.GT.AND P1, PT, R226, R2, PT ;  /* 0x00000002e200720c */ /* 0x000fe40003f24270 */
[----:B------:R-:W-:Y:S02]  /*192b0*/  IABS R20, R20 ;  /* 0x0000001400147213 */ /* 0x000fe40000000000 */
[----:B------:R-:W-:Y:S02]  /*192c0*/  FSEL R37, R37, -INF , !P1 ;  /* 0xff80000025257808 */ /* 0x000fe40004800000 */
[----:B------:R-:W-:Y:S02]  /*192d0*/  IABS R18, R18 ;  /* 0x0000001200127213 */ /* 0x000fe40000000000 */
[----:B------:R-:W-:Y:S02]  /*192e0*/  ISETP.GT.AND P1, PT, R225, R3, PT ;  /* 0x00000003e100720c */ /* 0x000fe40003f24270 */
[----:B------:R-:W-:Y:S02]  /*192f0*/  I2FP.F32.S32 R20, R20 ;  /* 0x0000001400147245 */ /* 0x000fe40000201400 */
[----:B------:R-:W-:Y:S02]  /*19300*/  I2FP.F32.S32 R19, R19 ;  /* 0x0000001300137245 */ /* 0x000fe40000201400 */
[----:B------:R-:W-:Y:S01]  /*19310*/  I2FP.F32.S32 R18, R18 ;  /* 0x0000001200127245 */ /* 0x000fe20000201400 */
[----:B------:R-:W-:Y:S01]  /*19320*/  FFMA.FTZ R41, R20, -UR6, R41 ;  /* 0x8000000614297c23 */ /* 0x000fe20008010029 */
[----:B------:R-:W-:Y:S01]  /*19330*/  FSEL R38, R38, -INF , !P1 ;  /* 0xff80000026267808 */ /* 0x000fe20004800000 */
[----:B------:R-:W-:Y:S01]  /*19340*/  FFMA.FTZ R42, R19, -UR6, R42 ;  /* 0x80000006132a7c23 */ /* 0x000fe2000801002a */
[-C--:B------:R-:W-:Y:S01]  /*19350*/  ISETP.GT.AND P1, PT, R225, R2.reuse, PT ;  /* 0x00000002e100720c */ /* 0x080fe20003f24270 */
[----:B------:R-:W-:Y:S01]  /*19360*/  FFMA.FTZ R43, R18, -UR6, R43 ;  /* 0x80000006122b7c23 */ /* 0x000fe2000801002b */
[----:B------:R-:W-:Y:S01]  /*19370*/  FSEL R233, R32, -INF , !P0 ;  /* 0xff80000020e97808 */ /* 0x000fe20004000000 */
[----:B------:R-:W-:Y:S01]  /*19380*/  VIADD R19, R214, 0xffffffb0 ;  /* 0xffffffb0d6137836 */ /* 0x000fe20000000000 */
[----:B------:R-:W-:Y:S02]  /*19390*/  FSEL R39, R39, -INF , !P1 ;  /* 0xff80000027277808 */ /* 0x000fe40004800000 */
[----:B------:R-:W-:Y:S01]  /*193a0*/  FSEL R33, R33, -INF , !P3 ;  /* 0xff80000021217808 */ /* 0x000fe20005800000 */
[--C-:B------:R-:W-:Y:S01]  /*193b0*/  IMAD.IADD R22, R235, 0x1, -R19.reuse ;  /* 0x00000001eb167824 */ /* 0x100fe200078e0a13 */
[----:B------:R-:W-:Y:S01]  /*193c0*/  FSEL R34, R34, -INF , !P2 ;  /* 0xff80000022227808 */ /* 0x000fe20005000000 */
[--C-:B------:R-:W-:Y:S01]  /*193d0*/  IMAD.IADD R20, R229, 0x1, -R19.reuse ;  /* 0x00000001e5147824 */ /* 0x100fe200078e0a13 */
[CC--:B------:R-:W-:Y:S02]  /*193e0*/  ISETP.GT.AND P1, PT, R207.reuse, R3.reuse, PT ;  /* 0x00000003cf00720c */ /* 0x0c0fe40003f24270 */
[-C--:B------:R-:W-:Y:S02]  /*193f0*/  ISETP.GT.AND P0, PT, R207, R2.reuse, PT ;  /* 0x00000002cf00720c */ /* 0x080fe40003f04270 */
[C---:B------:R-:W-:Y:S02]  /*19400*/  ISETP.GT.AND P3, PT, R215.reuse, R3, PT ;  /* 0x00000003d700720c */ /* 0x040fe40003f64270 */
[----:B------:R-:W-:Y:S02]  /*19410*/  ISETP.GT.AND P2, PT, R215, R2, PT ;  /* 0x00000002d700720c */ /* 0x000fe40003f44270 */
[----:B------:R-:W-:Y:S02]  /*19420*/  IADD3 R18, PT, PT, R214, -0x4f, RZ ;  /* 0xffffffb1d6127810 */ /* 0x000fe40007ffe0ff */
[----:B------:R-:W-:Y:S02]  /*19430*/  FSEL R231, R35, -INF , !P6 ;  /* 0xff80000023e77808 */ /* 0x000fe40007000000 */
[----:B------:R-:W-:Y:S01]  /*19440*/  FSEL R40, R40, -INF , !P1 ;  /* 0xff80000028287808 */ /* 0x000fe20004800000 */
[--C-:B------:R-:W-:Y:S01]  /*19450*/  IMAD.IADD R21, R235, 0x1, -R18.reuse ;  /* 0x00000001eb157824 */ /* 0x100fe200078e0a12 */
[----:B------:R-:W-:Y:S02]  /*19460*/  FSEL R41, R41, -INF , !P0 ;  /* 0xff80000029297808 */ /* 0x000fe40004000000 */
[----:B------:R-:W-:Y:S02]  /*19470*/  FSEL R42, R42, -INF , !P3 ;  /* 0xff8000002a2a7808 */ /* 0x000fe40005800000 */
[----:B------:R-:W-:Y:S02]  /*19480*/  FSEL R43, R43, -INF , !P2 ;  /* 0xff8000002b2b7808 */ /* 0x000fe40005000000 */
[CC--:B------:R-:W-:Y:S02]  /*19490*/  ISETP.GE.AND P6, PT, R3.reuse, R142.reuse, PT ;  /* 0x0000008e0300720c */ /* 0x0c0fe40003fc6270 */
[----:B------:R-:W-:Y:S02]  /*194a0*/  ISETP.GE.AND P1, PT, R2, R142, PT ;  /* 0x0000008e0200720c */ /* 0x000fe40003f26270 */
[C---:B------:R-:W-:Y:S02]  /*194b0*/  ISETP.GE.AND P0, PT, R3.reuse, R228, PT ;  /* 0x000000e40300720c */ /* 0x040fe40003f06270 */
[C---:B------:R-:W-:Y:S02]  /*194c0*/  ISETP.GE.AND P3, PT, R3.reuse, R216, PT ;  /* 0x000000d80300720c */ /* 0x040fe40003f66270 */
[-C--:B------:R-:W-:Y:S01]  /*194d0*/  ISETP.GE.AND P2, PT, R3, R217.reuse, PT ;  /* 0x000000d90300720c */ /* 0x080fe20003f46270 */
        /* <DEDUP_REMOVED lines=46> */
[----:B------:R-:W-:Y:S01]  /*197c0*/  IMAD.MOV.U32 R40, RZ, RZ, R232 ;  /* 0x000000ffff287224 */ /* 0x000fe200078e00e8 */
[----:B------:R-:W-:Y:S01]  /*197d0*/  FSEL R47, R47, -INF , !P6 ;  /* 0xff8000002f2f7808 */ /* 0x000fe20007000000 */
[----:B------:R-:W-:Y:S01]  /*197e0*/  VIADD R18, R214, 0xffffffb9 ;  /* 0xffffffb9d6127836 */ /* 0x000fe20000000000 */
[----:B------:R-:W-:Y:S01]  /*197f0*/  FSEL R211, R41, -INF , !P1 ;  /* 0xff80000029d37808 */ /* 0x000fe20004800000 */
[----:B------:R-:W-:Y:S01]  /*19800*/  IMAD.MOV.U32 R41, RZ, RZ, R231 ;  /* 0x000000ffff297224 */ /* 0x000fe200078e00e7 */
[----:B------:R-:W-:Y:S01]  /*19810*/  FSEL R203, R42, -INF , !P2 ;  /* 0xff8000002acb7808 */ /* 0x000fe20005000000 */
[--C-:B------:R-:W-:Y:S01]  /*19820*/  IMAD.IADD R21, R237, 0x1, -R18.reuse ;  /* 0x00000001ed157824 */ /* 0x100fe200078e0a12 */
[CC--:B------:R-:W-:Y:S01]  /*19830*/  ISETP.GT.AND P6, PT, R226.reuse, R3.reuse, PT ;  /* 0x00000003e200720c */ /* 0x0c0fe20003fc4270 */
[----:B------:R1:W-:Y:S01]  /*19840*/  STL [R1+0x70], R211 ;  /* 0x000070d301007387 */ /* 0x0003e20000100800 */
[-C--:B------:R-:W-:Y:S01]  /*19850*/  ISETP.GT.AND P3, PT, R226, R2.reuse, PT ;  /* 0x00000002e200720c */ /* 0x080fe20003f64270 */
[----:B------:R-:W-:Y:S01]  /*19860*/  VIADD R19, R214, 0xffffffb8 ;  /* 0xffffffb8d6137836 */ /* 0x000fe20000000000 */
[C---:B------:R-:W-:Y:S02]  /*19870*/  ISETP.GT.AND P1, PT, R225.reuse, R3, PT ;  /* 0x00000003e100720c */ /* 0x040fe40003f24270 */
[----:B------:R-:W-:Y:S01]  /*19880*/  ISETP.GT.AND P2, PT, R225, R2, PT ;  /* 0x00000002e100720c */ /* 0x000fe20003f44270 */
[--C-:B------:R-:W-:Y:S01]  /*19890*/  IMAD.IADD R22, R237, 0x1, -R19.reuse ;  /* 0x00000001ed167824 */ /* 0x100fe200078e0a13 */
[----:B------:R-:W-:Y:S01]  /*198a0*/  FSEL R43, R43, -INF , !P0 ;  /* 0xff8000002b2b7808 */ /* 0x000fe20004000000 */
[----:B------:R-:W-:Y:S01]  /*198b0*/  IMAD.IADD R20, R234, 0x1, -R19 ;  /* 0x00000001ea147824 */ /* 0x000fe200078e0a13 */
[----:B------:R-:W-:Y:S02]  /*198c0*/  FSEL R48, R48, -INF , !P6 ;  /* 0xff80000030307808 */ /* 0x000fe40007000000 */
[----:B------:R-:W-:Y:S01]  /*198d0*/  FSEL R49, R49, -INF , !P3 ;  /* 0xff80000031317808 */ /* 0x000fe20005800000 */
[----:B------:R-:W-:Y:S01]  /*198e0*/  STL [R1+0x6c], R43 ;  /* 0x00006c2b01007387 */ /* 0x000fe20000100800 */
        /* <DEDUP_REMOVED lines=8> */
[----:B------:R-:W-:Y:S01]  /*19970*/  FSEL R221, R44, -INF , !P0 ;  /* 0xff8000002cdd7808 */ /* 0x000fe20004000000 */
[----:B------:R-:W-:Y:S01]  /*19980*/  IMAD.MOV.U32 R44, RZ, RZ, R233 ;  /* 0x000000ffff2c7224 */ /* 0x000fe200078e00e9 */
[----:B------:R-:W-:Y:S02]  /*19990*/  FSEL R218, R45, -INF , !P6 ;  /* 0xff8000002dda7808 */ /* 0x000fe40007000000 */
[----:B------:R-:W-:Y:S02]  /*199a0*/  FSEL R39, R46, -INF , !P3 ;  /* 0xff8000002e277808 */ /* 0x000fe40005800000 */
[C---:B------:R-:W-:Y:S02]  /*199b0*/  ISETP.GE.AND P0, PT, R2.reuse, R217, PT ;  /* 0x000000d90200720c */ /* 0x040fe40003f06270 */
[C---:B------:R-:W-:Y:S01]  /*199c0*/  ISETP.GE.AND P6, PT, R2.reuse, R142, PT ;  /* 0x0000008e0200720c */ /* 0x040fe20003fc6270 */
[----:B------:R-:W-:Y:S01]  /*199d0*/  STL [R1+0x68], R39 ;  /* 0x0000682701007387 */ /* 0x000fe20000100800 */
        /* <DEDUP_REMOVED lines=40> */
[C---:B------:R-:W-:Y:S01]  /*19c60*/  VIADD R18, R214.reuse, 0xffffffc1 ;  /* 0xffffffc1d6127836 */ /* 0x040fe20000000000 */
[----:B------:R-:W-:Y:S01]  /*19c70*/  FSEL R55, R55, -INF , !P0 ;  /* 0xff80000037377808 */ /* 0x000fe20004000000 */
[----:B------:R-:W-:Y:S01]  /*19c80*/  VIADD R19, R214, 0xffffffc0 ;  /* 0xffffffc0d6137836 */ /* 0x000fe20000000000 */
        /* <DEDUP_REMOVED lines=8> */
[----:B------:R-:W-:Y:S02]  /*19d10*/  FSEL R30, R51, -INF , !P3 ;  /* 0xff800000331e7808 */ /* 0x000fe40005800000 */
[----:B------:R-:W-:Y:S02]  /*19d20*/  FSEL R56, R56, -INF , !P0 ;  /* 0xff80000038387808 */ /* 0x000fe40004000000 */
        /* <DEDUP_REMOVED lines=10> */
[----:B------:R-:W-:Y:S01]  /*19dd0*/  FSEL R38, R53, -INF , !P0 ;  /* 0xff80000035267808 */ /* 0x000fe20004000000 */
[----:B------:R-:W-:Y:S01]  /*19de0*/  IMAD.MOV.U32 R53, RZ, RZ, R224 ;  /* 0x000000ffff357224 */ /* 0x000fe200078e00e0 */
[----:B------:R-:W-:Y:S01]  /*19df0*/  FSEL R47, R54, -INF , !P1 ;  /* 0xff800000362f7808 */ /* 0x000fe20004800000 */
[----:B------:R-:W-:Y:S01]  /*19e00*/  IMAD.MOV.U32 R54, RZ, RZ, R218 ;  /* 0x000000ffff367224 */ /* 0x000fe200078e00da */
[C---:B------:R-:W-:Y:S01]  /*19e10*/  ISETP.GE.AND P3, PT, R2.reuse, R228, PT ;  /* 0x000000e40200720c */ /* 0x040fe20003f66270 */
[----:B------:R-:W-:Y:S01]  /*19e20*/  STL [R1+0x60], R38 ;  /* 0x0000602601007387 */ /* 0x000fe20000100800 */
[C---:B------:R-:W-:Y:S02]  /*19e30*/  ISETP.GE.AND P0, PT, R2.reuse, R216, PT ;  /* 0x000000d80200720c */ /* 0x040fe40003f06270 */
[----:B------:R-:W-:Y:S01]  /*19e40*/  ISETP.GE.AND P1, PT, R2, R217, PT ;  /* 0x000000d90200720c */ /* 0x000fe20003f26270 */
[--C-:B------:R-:W-:Y:S01]  /*19e50*/  IMAD.IADD R2, R237, 0x1, -R19.reuse ;  /* 0x00000001ed027824 */ /* 0x100fe200078e0a13 */
[----:B------:R-:W-:Y:S02]  /*19e60*/  IABS R3, R3 ;  /* 0x0000000300037213 */ /* 0x000fe40000000000 */
[----:B------:R-:W-:Y:S01]  /*19e70*/  IADD3 R22, PT, PT, R235, -R19, RZ ;  /* 0x80000013eb167210 */ /* 0x000fe20007ffe0ff */
[----:B------:R-:W-:Y:S01]  /*19e80*/  IMAD.IADD R19, R234, 0x1, -R19 ;  /* 0x00000001ea137824 */ /* 0x000fe200078e0a13 */
[----:B------:R-:W-:Y:S02]  /*19e90*/  I2FP.F32.S32 R3, R3 ;  /* 0x0000000300037245 */ /* 0x000fe40000201400 */
[----:B------:R-:W-:Y:S02]  /*19ea0*/  IABS R22, R22 ;  /* 0x0000001600167213 */ /* 0x000fe40000000000 */
[----:B------:R-:W-:Y:S01]  /*19eb0*/  IABS R2, R2 ;  /* 0x0000000200027213 */ /* 0x000fe20000000000 */
[----:B------:R-:W-:Y:S01]  /*19ec0*/  FFMA.FTZ R63, R3, -UR6, R63 ;  /* 0x80000006033f7c23 */ /* 0x000fe2000801003f */
[----:B------:R-:W-:Y:S01]  /*19ed0*/  IABS R20, R20 ;  /* 0x0000001400147213 */ /* 0x000fe20000000000 */
[----:B------:R-:W-:Y:S01]  /*19ee0*/  VIADD R3, R206, 0x38 ;  /* 0x00000038ce037836 */ /* 0x000fe20000000000 */
[----:B------:R-:W-:Y:S02]  /*19ef0*/  I2FP.F32.S32 R22, R22 ;  /* 0x0000001600167245 */ /* 0x000fe40000201400 */
        /* <DEDUP_REMOVED lines=10> */
[--C-:B------:R-:W-:Y:S01]  /*19fa0*/  IMAD.IADD R20, R237, 0x1, -R18.reuse ;  /* 0x00000001ed147824 */ /* 0x100fe200078e0a12 */
[----:B------:R-:W-:Y:S01]  /*19fb0*/  IABS R19, R19 ;  /* 0x0000001300137213 */ /* 0x000fe20000000000 */
[----:B------:R-:W-:Y:S01]  /*19fc0*/  IMAD.IADD R18, R234, 0x1, -R18 ;  /* 0x00000001ea127824 */ /* 0x000fe200078e0a12 */
[----:B------:R-:W-:Y:S01]  /*19fd0*/  FSEL R60, R60, -INF , !P3 ;  /* 0xff8000003c3c7808 */ /* 0x000fe20005800000 */
[----:B------:R-:W-:Y:S01]  /*19fe0*/  FFMA.FTZ R61, R21, -UR6, R61 ;  /* 0x80000006153d7c23 */ /* 0x000fe2000801003d */
        /* <DEDUP_REMOVED lines=20> */
[----:B------:R-:W-:Y:S01]  /*1a130*/  IMAD.MOV.U32 R58, RZ, RZ, R49 ;  /* 0x000000ffff3a7224 */ /* 0x000fe200078e0031 */
[CC--:B------:R-:W-:Y:S01]  /*1a140*/  ISETP.GT.AND P3, PT, R226.reuse, R3.reuse, PT ;  /* 0x00000003e200720c */ /* 0x0c0fe20003f64270 */
[----:B------:R-:W-:Y:S01]  /*1a150*/  IMAD.MOV.U32 R49, RZ, RZ, R213 ;  /* 0x000000ffff317224 */ /* 0x000fe200078e00d5 */
[-C--:B------:R-:W-:Y:S01]  /*1a160*/  ISETP.GT.AND P6, PT, R226, R2.reuse, PT ;  /* 0x00000002e200720c */ /* 0x080fe20003fc4270 */
[----:B------:R-:W-:Y:S01]  /*1a170*/  VIADD R19, R214, 0xffffffc8 ;  /* 0xffffffc8d6137836 */ /* 0x000fe20000000000 */
[C---:B------:R-:W-:Y:S01]  /*1a180*/  ISETP.GT.AND P0, PT, R225.reuse, R3, PT ;  /* 0x00000003e100720c */ /* 0x040fe20003f04270 */
[----:B------:R-:W-:Y:S01]  /*1a190*/  IMAD.IADD R21, R56, 0x1, -R18 ;  /* 0x0000000138157824 */ /* 0x000fe200078e0a12 */
[----:B------:R-:W-:Y:S01]  /*1a1a0*/  ISETP.GT.AND P2, PT, R225, R2, PT ;  /* 0x00000002e100720c */ /* 0x000fe20003f44270 */
[--C-:B------:R-:W-:Y:S01]  /*1a1b0*/  IMAD.IADD R20, R234, 0x1, -R19.reuse ;  /* 0x00000001ea147824 */ /* 0x100fe200078e0a13 */
[----:B------:R-:W-:Y:S01]  /*1a1c0*/  FSEL R29, R59, -INF , !P1 ;  /* 0xff8000003b1d7808 */ /* 0x000fe20004800000 */
[--C-:B------:R-:W-:Y:S01]  /*1a1d0*/  IMAD.IADD R22, R56, 0x1, -R19.reuse ;  /* 0x0000000138167824 */ /* 0x100fe200078e0a13 */
[----:B------:R-:W-:Y:S01]  /*1a1e0*/  FSEL R64, R64, -INF , !P3 ;  /* 0xff80000040407808 */ /* 0x000fe20005800000 */
[----:B------:R-:W-:Y:S01]  /*1a1f0*/  IMAD.IADD R28, R56, 0x1, -R214 ;  /* 0x00000001381c7824 */ /* 0x000fe200078e0ad6 */
        /* <DEDUP_REMOVED lines=11> */
[----:B------:R-:W-:Y:S01]  /*1a2b0*/  FSEL R249, R62, -INF , !P6 ;  /* 0xff8000003ef97808 */ /* 0x000fe20007000000 */
[----:B------:R-:W-:Y:S01]  /*1a2c0*/  IMAD.MOV.U32 R62, RZ, RZ, R222 ;  /* 0x000000ffff3e7224 */ /* 0x000fe200078e00de */
        /* <DEDUP_REMOVED lines=46> */
[----:B------:R-:W-:Y:S01]  /*1a5b0*/  STL [R1+0x64], R37 ;  /* 0x0000642501007387 */ /* 0x000fe20000100800 */
[----:B------:R-:W-:Y:S01]  /*1a5c0*/  FSEL R52, R66, -INF , !P2 ;  /* 0xff80000042347808 */ /* 0x000fe20005000000 */
[----:B------:R-:W-:Y:S01]  /*1a5d0*/  IMAD.MOV.U32 R66, RZ, RZ, R223 ;  /* 0x000000ffff427224 */ /* 0x000fe200078e00df */
[CC--:B------:R-:W-:Y:S01]  /*1a5e0*/  ISETP.GT.AND P1, PT, R207.reuse, R3.reuse, PT ;  /* 0x00000003cf00720c */ /* 0x0c0fe20003f24270 */
[----:B------:R-:W-:Y:S01]  /*1a5f0*/  IMAD.MOV.U32 R65, RZ, RZ, R29 ;  /* 0x000000ffff417224 */ /* 0x000fe200078e001d */
[-C--:B------:R-:W-:Y:S01]  /*1a600*/  ISETP.GT.AND P0, PT, R207, R2.reuse, PT ;  /* 0x00000002cf00720c */ /* 0x080fe20003f04270 */
[----:B------:R-:W-:Y:S01]  /*1a610*/  IMAD.MOV.U32 R29, RZ, RZ, R210 ;  /* 0x000000ffff1d7224 */ /* 0x000fe200078e00d2 */
[----:B------:R-:W-:Y:S01]  /*1a620*/  ISETP.GT.AND P3, PT, R215, R3, PT ;  /* 0x00000003d700720c */ /* 0x000fe20003f64270 */
[--C-:B------:R-:W-:Y:S01]  /*1a630*/  IMAD.IADD R22, R235, 0x1, -R19.reuse ;  /* 0x00000001eb167824 */ /* 0x100fe200078e0a13 */
[----:B------:R-:W-:Y:S01]  /*1a640*/  ISETP.GT.AND P2, PT, R215, R2, PT ;  /* 0x00000002d700720c */ /* 0x000fe20003f44270 */
[----:B------:R-:W-:Y:S01]  /*1a650*/  IMAD.IADD R20, R229, 0x1, -R19 ;  /* 0x00000001e5147824 */ /* 0x000fe200078e0a13 */
[----:B------:R-:W-:Y:S02]  /*1a660*/  IADD3 R18, PT, PT, R214, -0x2f, RZ ;  /* 0xffffffd1d6127810 */ /* 0x000fe40007ffe0ff */
[----:B------:R-:W-:Y:S02]  /*1a670*/  FSEL R36, R67, -INF , !P6 ;  /* 0xff80000043247808 */ /* 0x000fe40007000000 */
[----:B------:R-:W-:Y:S01]  /*1a680*/  FSEL R72, R72, -INF , !P1 ;  /* 0xff80000048487808 */ /* 0x000fe20004800000 */
[--C-:B------:R-:W-:Y:S01]  /*1a690*/  IMAD.IADD R21, R235, 0x1, -R18.reuse ;  /* 0x00000001eb157824 */ /* 0x100fe200078e0a12 */
[----:B------:R-:W-:Y:S01]  /*1a6a0*/  FSEL R73, R73, -INF , !P0 ;  /* 0xff80000049497808 */ /* 0x000fe20004000000 */
[----:B------:R-:W-:Y:S01]  /*1a6b0*/  STL [R1+0x5c], R36 ;  /* 0x00005c2401007387 */ /* 0x000fe20000100800 */
[----:B------:R-:W-:Y:S02]  /*1a6c0*/  FSEL R74, R74, -INF , !P3 ;  /* 0xff8000004a4a7808 */ /* 0x000fe40005800000 */
[----:B------:R-:W-:Y:S02]  /*1a6d0*/  FSEL R75, R75, -INF , !P2 ;  /* 0xff8000004b4b7808 */ /* 0x000fe40005000000 */
[CC--:B------:R-:W-:Y:S02]  /*1a6e0*/  ISETP.GE.AND P6, PT, R3.reuse, R142.reuse, PT ;  /* 0x0000008e0300720c */ /* 0x0c0fe40003fc6270 */
[----:B------:R-:W-:Y:S02]  /*1a6f0*/  ISETP.GE.AND P1, PT, R2, R142, PT ;  /* 0x0000008e0200720c */ /* 0x000fe40003f26270 */
[C---:B------:R-:W-:Y:S02]  /*1a700*/  ISETP.GE.AND P0, PT, R3.reuse, R228, PT ;  /* 0x000000e40300720c */ /* 0x040fe40003f06270 */
[C---:B------:R-:W-:Y:S02]  /*1a710*/  ISETP.GE.AND P3, PT, R3.reuse, R216, PT ;  /* 0x000000d80300720c */ /* 0x040fe40003f66270 */
[----:B------:R-:W-:Y:S01]  /*1a720*/  ISETP.GE.AND P2, PT, R3, R64, PT ;  /* 0x000000400300720c */ /* 0x000fe20003f46270 */
[----:B------:R-:W-:Y:S01]  /*1a730*/  IMAD.IADD R3, R229, 0x1, -R18 ;  /* 0x00000001e5037824 */ /* 0x000fe200078e0a12 */
[----:B------:R-:W-:Y:S02]  /*1a740*/  FSEL R245, R69, -INF , !P1 ;  /* 0xff80000045f57808 */ /* 0x000fe40004800000 */
[----:B------:R-:W-:Y:S01]  /*1a750*/  FSEL R61, R68, -INF , !P6 ;  /* 0xff800000443d7808 */ /* 0x000fe20007000000 */
[----:B------:R-:W-:Y:S01]  /*1a760*/  IMAD.MOV.U32 R68, RZ, RZ, R51 ;  /* 0x000000ffff447224 */ /* 0x000fe200078e0033 */
[----:B------:R-:W-:Y:S01]  /*1a770*/  FSEL R63, R70, -INF , !P0 ;  /* 0xff800000463f7808 */ /* 0x000fe20004000000 */
[----:B------:R-:W-:Y:S01]  /*1a780*/  IMAD.MOV.U32 R70, RZ, RZ, R53 ;  /* 0x000000ffff467224 */ /* 0x000fe200078e0035 */
[C---:B------:R-:W-:Y:S01]  /*1a790*/  ISETP.GE.AND P6, PT, R2.reuse, R228, PT ;  /* 0x000000e40200720c */ /* 0x040fe20003fc6270 */
[----:B------:R-:W-:Y:S01]  /*1a7a0*/  IMAD.MOV.U32 R53, RZ, RZ, R50 ;  /* 0x000000ffff357224 */ /* 0x000fe200078e0032 */
[C---:B------:R-:W-:Y:S01]  /*1a7b0*/  ISETP.GE.AND P1, PT, R2.reuse, R216, PT ;  /* 0x000000d80200720c */ /* 0x040fe20003f26270 */
[----:B------:R-:W-:Y:S01]  /*1a7c0*/  IMAD.MOV.U32 R50, RZ, RZ, R221 ;  /* 0x000000ffff327224 */ /* 0x000fe200078e00dd */
[----:B------:R-:W-:Y:S01]  /*1a7d0*/  ISETP.GE.AND P0, PT, R2, R64, PT ;  /* 0x000000400200720c */ /* 0x000fe20003f06270 */
[--C-:B------:R-:W-:Y:S01]  /*1a7e0*/  IMAD.IADD R2, R56, 0x1, -R19.reuse ;  /* 0x0000000138027824 */ /* 0x100fe200078e0a13 */
[----:B------:R-:W-:Y:S01]  /*1a7f0*/  IABS R3, R3 ;  /* 0x0000000300037213 */ /* 0x000fe20000000000 */
[----:B------:R-:W-:Y:S01]  /*1a800*/  IMAD.IADD R19, R234, 0x1, -R19 ;  /* 0x00000001ea137824 */ /* 0x000fe200078e0a13 */
[----:B------:R-:W-:Y:S01]  /*1a810*/  IABS R22, R22 ;  /* 0x0000001600167213 */ /* 0x000fe20000000000 */
[----:B------:R-:W-:Y:S01]  /*1a820*/  IMAD.MOV.U32 R51, RZ, RZ, R31 ;  /* 0x000000ffff337224 */ /* 0x000fe200078e001f */
[----:B------:R-:W-:Y:S01]  /*1a830*/  I2FP.F32.S32 R3, R3 ;  /* 0x0000000300037245 */ /* 0x000fe20000201400 */
[----:B------:R-:W-:Y:S01]  /*1a840*/  IMAD.MOV.U32 R31, RZ, RZ, R202 ;  /* 0x000000ffff1f7224 */ /* 0x000fe200078e00ca */
[----:B------:R-:W-:Y:S02]  /*1a850*/  IABS R2, R2 ;  /* 0x0000000200027213 */ /* 0x000fe40000000000 */
        /* <DEDUP_REMOVED lines=8> */
[----:B------:R-:W-:Y:S01]  /*1a8e0*/  FSEL R205, R71, -INF , !P6 ;  /* 0xff80000047cd7808 */ /* 0x000fe20007000000 */
[----:B------:R-:W-:Y:S01]  /*1a8f0*/  VIADD R2, R206, 0x49 ;  /* 0x00000049ce027836 */ /* 0x000fe20000000000 */
[----:B------:R-:W-:Y:S01]  /*1a900*/  I2FP.F32.S32 R21, R21 ;  /* 0x0000001500157245 */ /* 0x000fe20000201400 */
[----:B------:R-:W-:Y:S01]  /*1a910*/  IMAD.MOV.U32 R71, RZ, RZ, R216 ;  /* 0x000000ffff477224 */ /* 0x000fe200078e00d8 */
[----:B------:R-:W-:Y:S02]  /*1a920*/  I2FP.F32.S32 R20, R20 ;  /* 0x0000001400147245 */ /* 0x000fe40000201400 */
[----:B------:R-:W-:Y:S01]  /*1a930*/  ISETP.GT.AND P6, PT, R207, R3, PT ;  /* 0x00000003cf00720c */ /* 0x000fe20003fc4270 */
[----:B------:R-:W-:Y:S01]  /*1a940*/  FFMA.FTZ R77, R21, -UR6, R77 ;  /* 0x80000006154d7c23 */ /* 0x000fe2000801004d */
        /* <DEDUP_REMOVED lines=8> */
[-C--:B------:R-:W-:Y:S01]  /*1a9d0*/  ISETP.GT.AND P6, PT, R215, R3.reuse, PT ;  /* 0x00000003d700720c */ /* 0x080fe20003fc4270 */
[----:B------:R-:W-:Y:S01]  /*1a9e0*/  FFMA.FTZ R82, R19, -UR6, R82 ;  /* 0x8000000613527c23 */ /* 0x000fe20008010052 */
[----:B------:R-:W-:Y:S01]  /*1a9f0*/  IABS R20, R20 ;  /* 0x0000001400147213 */ /* 0x000fe20000000000 */
[----:B------:R-:W-:Y:S01]  /*1aa00*/  VIADD R19, R214, 0xffffffd8 ;  /* 0xffffffd8d6137836 */ /* 0x000fe20000000000 */
[----:B------:R-:W-:Y:S02]  /*1aa10*/  IABS R18, R18 ;  /* 0x0000001200127213 */ /* 0x000fe40000000000 */
[----:B------:R-:W-:Y:S01]  /*1aa20*/  I2FP.F32.S32 R20, R20 ;  /* 0x0000001400147245 */ /* 0x000fe20000201400 */
[----:B------:R-:W-:Y:S01]  /*1aa30*/  IMAD.IADD R22, R56, 0x1, -R19 ;  /* 0x0000000138167824 */ /* 0x000fe200078e0a13 */
[----:B------:R-:W-:Y:S02]  /*1aa40*/  FSEL R78, R78, -INF , !P6 ;  /* 0xff8000004e4e7808 */ /* 0x000fe40007000000 */
[----:B------:R-:W-:Y:S01]  /*1aa50*/  ISETP.GT.AND P6, PT, R215, R2, PT ;  /* 0x00000002d700720c */ /* 0x000fe20003fc4270 */
[----:B------:R-:W-:Y:S01]  /*1aa60*/  FFMA.FTZ R81, R20, -UR6, R81 ;  /* 0x8000000614517c23 */ /* 0x000fe20008010051 */
[----:B------:R-:W-:Y:S02]  /*1aa70*/  I2FP.F32.S32 R18, R18 ;  /* 0x0000001200127245 */ /* 0x000fe40000201400 */
[----:B------:R-:W-:Y:S01]  /*1aa80*/  FSEL R204, R72, -INF , !P3 ;  /* 0xff80000048cc7808 */ /* 0x000fe20005800000 */
[----:B------:R-:W-:Y:S01]  /*1aa90*/  IMAD.MOV.U32 R72, RZ, RZ, R54 ;  /* 0x000000ffff487224 */ /* 0x000fe200078e0036 */
[----:B------:R-:W-:Y:S01]  /*1aaa0*/  FSEL R67, R73, -INF , !P1 ;  /* 0xff80000049437808 */ /* 0x000fe20004800000 */
[----:B------:R-:W-:Y:S01]  /*1aab0*/  FFMA.FTZ R83, R18, -UR6, R83 ;  /* 0x8000000612537c23 */ /* 0x000fe20008010053 */
[----:B------:R-:W-:Y:S01]  /*1aac0*/  FSEL R79, R79, -INF , !P6 ;  /* 0xff8000004f4f7808 */ /* 0x000fe20007000000 */
[----:B------:R-:W-:Y:S01]  /*1aad0*/  IMAD.MOV.U32 R73, RZ, RZ, R234 ;  /* 0x000000ffff497224 */ /* 0x000fe200078e00ea */
[-C--:B------:R-:W-:Y:S01]  /*1aae0*/  ISETP.GT.AND P6, PT, R226, R3.reuse, PT ;  /* 0x00000003e200720c */ /* 0x080fe20003fc4270 */
[----:B------:R-:W-:Y:S01]  /*1aaf0*/  VIADD R18, R214, 0xffffffd9 ;  /* 0xffffffd9d6127836 */ /* 0x000fe20000000000 */
[----:B------:R-:W-:Y:S01]  /*1ab00*/  ISETP.GT.AND P3, PT, R226, R2, PT ;  /* 0x00000002e200720c */ /* 0x000fe20003f64270 */
[----:B------:R-:W-:Y:S01]  /*1ab10*/  IMAD.IADD R20, R73, 0x1, -R19 ;  /* 0x0000000149147824 */ /* 0x000fe200078e0a13 */
[----:B------:R-:W-:Y:S01]  /*1ab20*/  ISETP.GT.AND P1, PT, R225, R3, PT ;  /* 0x00000003e100720c */ /* 0x000fe20003f24270 */
[----:B------:R-:W-:Y:S01]  /*1ab30*/  IMAD.IADD R21, R56, 0x1, -R18 ;  /* 0x0000000138157824 */ /* 0x000fe200078e0a12 */
[----:B------:R-:W-:Y:S01]  /*1ab40*/  FSEL R80, R80, -INF , !P6 ;  /* 0xff80000050507808 */ /* 0x000fe20007000000 */
[----:B------:R-:W-:Y:S01]  /*1ab50*/  IMAD.MOV.U32 R54, RZ, RZ, R46 ;  /* 0x000000ffff367224 */ /* 0x000fe200078e002e */
[----:B------:R-:W-:Y:S02]  /*1ab60*/  FSEL R81, R81, -INF , !P3 ;  /* 0xff80000051517808 */ /* 0x000fe40005800000 */
[----:B------:R-:W-:Y:S02]  /*1ab70*/  FSEL R82, R82, -INF , !P1 ;  /* 0xff80000052527808 */ /* 0x000fe40004800000 */
[----:B------:R-:W-:Y:S02]  /*1ab80*/  FSEL R243, R75, -INF , !P0 ;  /* 0xff8000004bf37808 */ /* 0x000fe40004000000 */
[C---:B------:R-:W-:Y:S02]  /*1ab90*/  ISETP.GE.AND P3, PT, R3.reuse, R142, PT ;  /* 0x0000008e0300720c */ /* 0x040fe40003f66270 */
[C---:B------:R-:W-:Y:S02]  /*1aba0*/  ISETP.GE.AND P1, PT, R3.reuse, R228, PT ;  /* 0x000000e40300720c */ /* 0x040fe40003f26270 */
[C---:B------:R-:W-:Y:S02]  /*1abb0*/  ISETP.GE.AND P0, PT, R3.reuse, R71, PT ;  /* 0x000000470300720c */ /* 0x040fe40003f06270 */
[----:B------:R-:W-:Y:S01]  /*1abc0*/  ISETP.GE.AND P6, PT, R3, R64, PT ;  /* 0x000000400300720c */ /* 0x000fe20003fc6270 */
[----:B------:R-:W-:Y:S01]  /*1abd0*/  IMAD.IADD R3, R73, 0x1, -R18 ;  /* 0x0000000149037824 */ /* 0x000fe200078e0a12 */
[----:B------:R-:W-:Y:S01]  /*1abe0*/  FSEL R251, R74, -INF , !P2 ;  /* 0xff8000004afb7808 */ /* 0x000fe20005000000 */
[----:B------:R-:W-:Y:S01]  /*1abf0*/  IMAD.MOV.U32 R74, RZ, RZ, R229 ;  /* 0x000000ffff4a7224 */ /* 0x000fe200078e00e5 */
[----:B------:R-:W-:Y:S02]  /*1ac00*/  ISETP.GT.AND P2, PT, R225, R2, PT ;  /* 0x00000002e100720c */ /* 0x000fe40003f44270 */
[----:B------:R-:W-:Y:S02]  /*1ac10*/  IABS R3, R3 ;  /* 0x0000000300037213 */ /* 0x000fe40000000000 */
[----:B------:R-:W-:Y:S02]  /*1ac20*/  IABS R22, R22 ;  /* 0x0000001600167213 */ /* 0x000fe40000000000 */
[----:B------:R-:W-:Y:S02]  /*1ac30*/  I2FP.F32.S32 R3, R3 ;  /* 0x0000000300037245 */ /* 0x000fe40000201400 */
[----:B------:R-:W-:Y:S02]  /*1ac40*/  FSEL R83, R83, -INF , !P2 ;  /* 0xff80000053537808 */ /* 0x000fe40005000000 */
[----:B------:R-:W-:Y:S01]  /*1ac50*/  ISETP.GE.AND P2, PT, R2, R71, PT ;  /* 0x000000470200720c */ /* 0x000fe20003f46270 */
[----:B------:R-:W-:Y:S01]  /*1ac60*/  FFMA.FTZ R87, R3, -UR6, R87 ;  /* 0x8000000603577c23 */ /* 0x000fe20008010057 */
[----:B------:R-:W-:Y:S01]  /*1ac70*/  FSEL R69, R76, -INF , !P0 ;  /* 0xff8000004c457808 */ /* 0x000fe20004000000 */
[----:B------:R-:W-:Y:S01]  /*1ac80*/  VIADD R3, R206, 0x50 ;  /* 0x00000050ce037836 */ /* 0x000fe20000000000 */
[----:B------:R-:W-:Y:S02]  /*1ac90*/  I2FP.F32.S32 R22, R22 ;  /* 0x0000001600167245 */ /* 0x000fe40000201400 */
[----:B------:R-:W-:Y:S02]  /*1aca0*/  ISETP.GE.AND P0, PT, R2, R64, PT ;  /* 0x000000400200720c */ /* 0x000fe40003f06270 */
[----:B------:R-:W-:Y:S01]  /*1acb0*/  IABS R21, R21 ;  /* 0x0000001500157213 */ /* 0x000fe20000000000 */
[----:B------:R-:W-:Y:S01]  /*1acc0*/  FFMA.FTZ R84, R22, -UR6, R84 ;  /* 0x8000000616547c23 */ /* 0x000fe20008010054 */
[----:B------:R-:W-:Y:S02]  /*1acd0*/  IABS R20, R20 ;  /* 0x0000001400147213 */ /* 0x000fe40000000000 */
[----:B------:R-:W-:Y:S02]  /*1ace0*/  FSEL R60, R77, -INF , !P2 ;  /* 0xff8000004d3c7808 */ /* 0x000fe40005000000 */
[----:B------:R-:W-:Y:S02]  /*1acf0*/  FSEL R241, R78, -INF , !P6 ;  /* 0xff8000004ef17808 */ /* 0x000fe40007000000 */
[C---:B------:R-:W-:Y:S02]  /*1ad00*/  ISETP.GE.AND P2, PT, R2.reuse, R142, PT ;  /* 0x0000008e0200720c */ /* 0x040fe40003f46270 */
[----:B------:R-:W-:Y:S01]  /*1ad10*/  ISETP.GE.AND P6, PT, R2, R228, PT ;  /* 0x000000e40200720c */ /* 0x000fe20003fc6270 */
[----:B------:R-:W-:Y:S01]  /*1ad20*/  VIADD R2, R206, 0x51 ;  /* 0x00000051ce027836 */ /* 0x000fe20000000000 */
[----:B------:R-:W-:Y:S02]  /*1ad30*/  FSEL R242, R79, -INF , !P0 ;  /* 0xff8000004ff27808 */ /* 0x000fe40004000000 */
[----:B------:R-:W-:Y:S02]  /*1ad40*/  I2FP.F32.S32 R21, R21 ;  /* 0x0000001500157245 */ /* 0x000fe40000201400 */
[-C--:B------:R-:W-:Y:S02]  /*1ad50*/  ISETP.GT.AND P0, PT, R226, R3.reuse, PT ;  /* 0x00000003e200720c */ /* 0x080fe40003f04270 */
[----:B------:R-:W-:Y:S01]  /*1ad60*/  I2FP.F32.S32 R20, R20 ;  /* 0x0000001400147245 */ /* 0x000fe20000201400 */
[----:B------:R-:W-:Y:S01]  /*1ad70*/  FFMA.FTZ R85, R21, -UR6, R85 ;  /* 0x8000000615557c23 */ /* 0x000fe20008010055 */
[----:B------:R-:W-:Y:S01]  /*1ad80*/  FSEL R84, R84, -INF , !P0 ;  /* 0xff80000054547808 */ /* 0x000fe20004000000 */
[C-C-:B------:R-:W-:Y:S01]  /*1ad90*/  IMAD.IADD R21, R235.reuse, 0x1, -R19.reuse ;  /* 0x00000001eb157824 */ /* 0x140fe200078e0a13 */
[----:B------:R-:W-:Y:S01]  /*1ada0*/  ISETP.GT.AND P0, PT, R226, R2, PT ;  /* 0x00000002e200720c */ /* 0x000fe20003f04270 */
[----:B------:R-:W-:Y:S01]  /*1adb0*/  FFMA.FTZ R86, R20, -UR6, R86 ;  /* 0x8000000614567c23 */ /* 0x000fe20008010056 */
[----:B------:R-:W-:Y:S01]  /*1adc0*/  IADD3 R20, PT, PT, R235, -R18, RZ ;  /* 0x80000012eb147210 */ /* 0x000fe20007ffe0ff */
[C---:B------:R-:W-:Y:S01]  /*1add0*/  IMAD.IADD R18, R74.reuse, 0x1, -R18 ;  /* 0x000000014a127824 */ /* 0x040fe200078e0a12 */
[----:B------:R-:W-:Y:S01]  /*1ade0*/  FSEL R85, R85, -INF , !P0 ;  /* 0xff80000055557808 */ /* 0x000fe20004000000 */
[----:B------:R-:W-:Y:S01]  /*1adf0*/  IMAD.IADD R19, R74, 0x1, -R19 ;  /* 0x000000014a137824 */ /* 0x000fe200078e0a13 */
[----:B------:R-:W-:Y:S02]  /*1ae00*/  ISETP.GT.AND P0, PT, R225, R3, PT ;  /* 0x00000003e100720c */ /* 0x000fe40003f04270 */
[----:B------:R-:W-:Y:S02]  /*1ae10*/  IABS R21, R21 ;  /* 0x0000001500157213 */ /* 0x000fe40000000000 */
[----:B------:R-:W-:Y:S02]  /*1ae20*/  IABS R20, R20 ;  /* 0x0000001400147213 */ /* 0x000fe40000000000 */
[----:B------:R-:W-:Y:S02]  /*1ae30*/  FSEL R86, R86, -INF , !P0 ;  /* 0xff80000056567808 */ /* 0x000fe40004000000 */
[----:B------:R-:W-:Y:S02]  /*1ae40*/  I2FP.F32.S32 R21, R21 ;  /* 0x0000001500157245 */ /* 0x000fe40000201400 */
[----:B------:R-:W-:Y:S02]  /*1ae50*/  I2FP.F32.S32 R20, R20 ;  /* 0x0000001400147245 */ /* 0x000fe40000201400 */
[----:B------:R-:W-:Y:S01]  /*1ae60*/  IABS R18, R18 ;  /* 0x0000001200127213 */ /* 0x000fe20000000000 */
[----:B------:R-:W-:Y:S01]  /*1ae70*/  FFMA.FTZ R88, R21, -UR6, R88 ;  /* 0x8000000615587c23 */ /* 0x000fe20008010058 */
[----:B------:R-:W-:Y:S01]  /*1ae80*/  ISETP.GT.AND P0, PT, R225, R2, PT ;  /* 0x00000002e100720c */ /* 0x000fe20003f04270 */
[----:B------:R-:W-:Y:S01]  /*1ae90*/  FFMA.FTZ R89, R20, -UR6, R89 ;  /* 0x8000000614597c23 */ /* 0x000fe20008010059 */
[----:B------:R-:W-:Y:S02]  /*1aea0*/  I2FP.F32.S32 R18, R18 ;  /* 0x0000001200127245 */ /* 0x000fe40000201400 */
[----:B------:R-:W-:Y:S02]  /*1aeb0*/  FSEL R32, R80, -INF , !P3 ;  /* 0xff80000050207808 */ /* 0x000fe40005800000 */
[----:B------:R-:W-:Y:S01]  /*1aec0*/  FSEL R87, R87, -INF , !P0 ;  /* 0xff80000057577808 */ /* 0x000fe20004000000 */
[----:B------:R-:W-:Y:S01]  /*1aed0*/  FFMA.FTZ R91, R18, -UR6, R91 ;  /* 0x80000006125b7c23 */ /* 0x000fe2000801005b */
[C---:B------:R-:W-:Y:S01]  /*1aee0*/  ISETP.GT.AND P0, PT, R207.reuse, R3, PT ;  /* 0x00000003cf00720c */ /* 0x040fe20003f04270 */
[----:B------:R-:W-:Y:S01]  /*1aef0*/  VIADD R18, R214, 0xffffffe0 ;  /* 0xffffffe0d6127836 */ /* 0x000fe20000000000 */
[----:B------:R-:W-:Y:S02]  /*1af00*/  ISETP.GT.AND P3, PT, R207, R2, PT ;  /* 0x00000002cf00720c */ /* 0x000fe40003f64270 */
[----:B------:R-:W-:Y:S01]  /*1af10*/  IABS R19, R19 ;  /* 0x0000001300137213 */ /* 0x000fe20000000000 */
[--C-:B------:R-:W-:Y:S01]  /*1af20*/  IMAD.IADD R21, R235, 0x1, -R18.reuse ;  /* 0x00000001eb157824 */ /* 0x100fe200078e0a12 */
[----:B------:R-:W-:Y:S01]  /*1af30*/  FSEL R252, R81, -INF , !P2 ;  /* 0xff80000051fc7808 */ /* 0x000fe20005000000 */
[----:B------:R-:W-:Y:S01]  /*1af40*/  IMAD.IADD R22, R56, 0x1, -R18 ;  /* 0x0000000138167824 */ /* 0x000fe200078e0a12 */
[----:B------:R-:W-:Y:S02]  /*1af50*/  FSEL R45, R82, -INF , !P1 ;  /* 0xff800000522d7808 */ /* 0x000fe40004800000 */
[----:B------:R-:W-:Y:S02]  /*1af60*/  FSEL R59, R83, -INF , !P6 ;  /* 0xff800000533b7808 */ /* 0x000fe40007000000 */
[----:B------:R-:W-:Y:S02]  /*1af70*/  FSEL R88, R88, -INF , !P0 ;  /* 0xff80000058587808 */ /* 0x000fe40004000000 */
[----:B------:R-:W-:Y:S02]  /*1af80*/  FSEL R89, R89, -INF , !P3 ;  /* 0xff80000059597808 */ /* 0x000fe40005800000 */
[----:B------:R-:W-:Y:S02]  /*1af90*/  I2FP.F32.S32 R19, R19 ;  /* 0x0000001300137245 */ /* 0x000fe40000201400 */
[----:B------:R-:W-:Y:S02]  /*1afa0*/  ISETP.GE.AND P1, PT, R3, R142, PT ;  /* 0x0000008e0300720c */ /* 0x000fe40003f26270 */
[----:B------:R-:W-:Y:S01]  /*1afb0*/  ISETP.GT.AND P2, PT, R215, R3, PT ;  /* 0x00000003d700720c */ /* 0x000fe20003f44270 */
[----:B------:R-:W-:Y:S01]  /*1afc0*/  FFMA.FTZ R90, R19, -UR6, R90 ;  /* 0x80000006135a7c23 */ /* 0x000fe2000801005a */
[C---:B------:R-:W-:Y:S01]  /*1afd0*/  ISETP.GE.AND P6, PT, R3.reuse, R228, PT ;  /* 0x000000e40300720c */ /* 0x040fe20003fc6270 */
[----:B------:R-:W-:Y:S01]  /*1afe0*/  IMAD.IADD R19, R74, 0x1, -R18 ;  /* 0x000000014a137824 */ /* 0x000fe200078e0a12 */
[C---:B------:R-:W-:Y:S02]  /*1aff0*/  ISETP.GE.AND P0, PT, R3.reuse, R71, PT ;  /* 0x000000470300720c */ /* 0x040fe40003f06270 */
[----:B------:R-:W-:Y:S01]  /*1b000*/  ISETP.GE.AND P3, PT, R3, R64, PT ;  /* 0x000000400300720c */ /* 0x000fe20003f66270 */
[----:B------:R-:W-:Y:S01]  /*1b010*/  VIADD R3, R214, 0xffffffe1 ;  /* 0xffffffe1d6037836 */ /* 0x000fe20000000000 */
[----:B------:R-:W-:Y:S02]  /*1b020*/  IABS R21, R21 ;  /* 0x0000001500157213 */ /* 0x000fe40000000000 */
[----:B------:R-:W-:Y:S01]  /*1b030*/  FSEL R90, R90, -INF , !P2 ;  /* 0xff8000005a5a7808 */ /* 0x000fe20005000000 */
[----:B------:R-:W-:Y:S01]  /*1b040*/  IMAD.IADD R20, R235, 0x1, -R3 ;  /* 0x00000001eb147824 */ /* 0x000fe200078e0a03 */
[----:B------:R-:W-:Y:S02]  /*1b050*/  ISETP.GT.AND P2, PT, R215, R2, PT ;  /* 0x00000002d700720c */ /* 0x000fe40003f44270 */
[----:B------:R-:W-:Y:S02]  /*1b060*/  I2FP.F32.S32 R21, R21 ;  /* 0x0000001500157245 */ /* 0x000fe40000201400 */
[----:B------:R-:W-:Y:S02]  /*1b070*/  IABS R20, R20 ;  /* 0x0000001400147213 */ /* 0x000fe40000000000 */
[----:B------:R-:W-:Y:S01]  /*1b080*/  FSEL R91, R91, -INF , !P2 ;  /* 0xff8000005b5b7808 */ /* 0x000fe20005000000 */
[----:B------:R-:W-:Y:S01]  /*1b090*/  FFMA.FTZ R92, R21, -UR6, R92 ;  /* 0x80000006155c7c23 */ /* 0x000fe2000801005c */
[----:B------:R-:W-:Y:S01]  /*1b0a0*/  I2FP.F32.S32 R20, R20 ;  /* 0x0000001400147245 */ /* 0x000fe20000201400 */
[----:B------:R-:W-:Y:S01]  /*1b0b0*/  IMAD.IADD R21, R73, 0x1, -R18 ;  /* 0x0000000149157824 */ /* 0x000fe200078e0a12 */
[----:B------:R-:W-:Y:S02]  /*1b0c0*/  IABS R19, R19 ;  /* 0x0000001300137213 */ /* 0x000fe40000000000 */
[----:B------:R-:W-:Y:S01]  /*1b0d0*/  ISETP.GE.AND P2, PT, R2, R142, PT ;  /* 0x0000008e0200720c */ /* 0x000fe20003f46270 */
[----:B------:R-:W-:Y:S01]  /*1b0e0*/  FFMA.FTZ R93, R20, -UR6, R93 ;  /* 0x80000006145d7c23 */ /* 0x000fe2000801005d */
[----:B------:R-:W-:Y:S01]  /*1b0f0*/  I2FP.F32.S32 R19, R19 ;  /* 0x0000001300137245 */ /* 0x000fe20000201400 */
[----:B------:R-:W-:Y:S01]  /*1b100*/  IMAD.IADD R20, R74, 0x1, -R3 ;  /* 0x000000014a147824 */ /* 0x000fe200078e0a03 */
[----:B------:R-:W-:Y:S01]  /*1b110*/  FSEL R219, R84, -INF , !P1 ;  /* 0xff80000054db7808 */ /* 0x000fe20004800000 */
[----:B------:R-:W-:Y:S01]  /*1b120*/  IMAD.MOV.U32 R84, RZ, RZ, R45 ;  /* 0x000000ffff547224 */ /* 0x000fe200078e002d */
[----:B------:R-:W-:Y:S01]  /*1b130*/  FSEL R217, R85, -INF , !P2 ;  /* 0xff80000055d97808 */ /* 0x000fe20005000000 */
[----:B------:R-:W-:Y:S01]  /*1b140*/  FFMA.FTZ R94, R19, -UR6, R94 ;  /* 0x80000006135e7c23 */ /* 0x000fe2000801005e */
[----:B------:R-:W-:Y:S01]  /*1b150*/  FSEL R216, R86, -INF , !P6 ;  /* 0xff80000056d87808 */ /* 0x000fe20007000000 */
[----:B------:R-:W-:Y:S01]  /*1b160*/  IMAD.IADD R19, R56, 0x1, -R3 ;  /* 0x0000000138137824 */ /* 0x000fe200078e0a03 */
[----:B------:R-:W-:Y:S01]  /*1b170*/  IABS R18, R22 ;  /* 0x0000001600127213 */ /* 0x000fe20000000000 */
[----:B------:R-:W-:Y:S01]  /*1b180*/  VIADD R22, R214, 0xffffffe8 ;  /* 0xffffffe8d6167836 */ /* 0x000fe20000000000 */
[C---:B------:R-:W-:Y:S01]  /*1b190*/  ISETP.GE.AND P1, PT, R2.reuse, R228, PT ;  /* 0x000000e40200720c */ /* 0x040fe20003f26270 */
[----:B------:R-:W-:Y:S01]  /*1b1a0*/  IMAD.MOV.U32 R85, RZ, RZ, R53 ;  /* 0x000000ffff557224 */ /* 0x000fe200078e0035 */
[C---:B------:R-:W-:Y:S01]  /*1b1b0*/  ISETP.GE.AND P2, PT, R2.reuse, R71, PT ;  /* 0x000000470200720c */ /* 0x040fe20003f46270 */
[----:B------:R-:W-:Y:S01]  /*1b1c0*/  IMAD.MOV.U32 R86, RZ, RZ, R65 ;  /* 0x000000ffff567224 */ /* 0x000fe200078e0041 */
[----:B------:R-:W-:Y:S01]  /*1b1d0*/  ISETP.GE.AND P6, PT, R2, R64, PT ;  /* 0x000000400200720c */ /* 0x000fe20003fc6270 */
[C---:B------:R-:W-:Y:S01]  /*1b1e0*/  IMAD.IADD R2, R73.reuse, 0x1, -R3 ;  /* 0x0000000149027824 */ /* 0x040fe200078e0a03 */
[----:B------:R-:W-:Y:S02]  /*1b1f0*/  I2FP.F32.S32 R18, R18 ;  /* 0x0000001200127245 */ /* 0x000fe40000201400 */
[----:B------:R-:W-:Y:S02]  /*1b200*/  IABS R20, R20 ;  /* 0x0000001400147213 */ /* 0x000fe40000000000 */
[----:B------:R-:W-:Y:S01]  /*1b210*/  IABS R3, R21 ;  /* 0x0000001500037213 */ /* 0x000fe20000000000 */
[----:B------:R-:W-:Y:S01]  /*1b220*/  FFMA.FTZ R96, R18, -UR6, R96 ;  /* 0x8000000612607c23 */ /* 0x000fe20008010060 */
[----:B------:R-:W-:Y:S01]  /*1b230*/  IABS R2, R2 ;  /* 0x0000000200027213 */ /* 0x000fe20000000000 */
[----:B------:R-:W-:Y:S01]  /*1b240*/  IMAD.IADD R21, R56, 0x1, -R22 ;  /* 0x0000000138157824 */ /* 0x000fe200078e0a16 */
[----:B------:R-:W-:Y:S02]  /*1b250*/  I2FP.F32.S32 R20, R20 ;  /* 0x0000001400147245 */ /* 0x000fe40000201400 */
[----:B------:R-:W-:Y:S02]  /*1b260*/  I2FP.F32.S32 R18, R3 ;  /* 0x0000000300127245 */ /* 0x000fe40000201400 */
[----:B------:R-:W-:Y:S01]  /*1b270*/  I2FP.F32.S32 R3, R2 ;  /* 0x0000000200037245 */ /* 0x000fe20000201400 */
[----:B------:R-:W-:Y:S01]  /*1b280*/  VIADD R2, R214, 0xffffffe9 ;  /* 0xffffffe9d6027836 */ /* 0x000fe20000000000 */
[----:B------:R-:W-:Y:S01]  /*1b290*/  IABS R19, R19 ;  /* 0x0000001300137213 */ /* 0x000fe20000000000 */
[----:B------:R-:W-:Y:S01]  /*1b2a0*/  FFMA.FTZ R95, R20, -UR6, R95 ;  /* 0x80000006145f7c23 */ /* 0x000fe2000801005f */
[----:B------:R-:W-:Y:S01]  /*1b2b0*/  FFMA.FTZ R98, R18, -UR6, R98 ;  /* 0x8000000612627c23 */ /* 0x000fe20008010062 */
[--C-:B------:R-:W-:Y:S01]  /*1b2c0*/  IMAD.IADD R18, R73, 0x1, -R2.reuse ;  /* 0x0000000149127824 */ /* 0x100fe200078e0a02 */
[----:B------:R-:W-:Y:S01]  /*1b2d0*/  I2FP.F32.S32 R19, R19 ;  /* 0x0000001300137245 */ /* 0x000fe20000201400 */
[----:B------:R-:W-:Y:S01]  /*1b2e0*/  IMAD.IADD R20, R56, 0x1, -R2 ;  /* 0x0000000138147824 */ /* 0x000fe200078e0a02 */
[----:B------:R-:W-:Y:S01]  /*1b2f0*/  IABS R21, R21 ;  /* 0x0000001500157213 */ /* 0x000fe20000000000 */
[----:B------:R-:W-:Y:S01]  /*1b300*/  FFMA.FTZ R99, R3, -UR6, R99 ;  /* 0x8000000603637c23 */ /* 0x000fe20008010063 */
[--C-:B------:R-:W-:Y:S02]  /*1b310*/  IMAD.IADD R3, R235, 0x1, -R22.reuse ;  /* 0x00000001eb037824 */ /* 0x100fe400078e0a16 */
[----:B------:R-:W-:Y:S01]  /*1b320*/  FFMA.FTZ R97, R19, -UR6, R97 ;  /* 0x8000000613617c23 */ /* 0x000fe20008010061 */
[----:B------:R-:W-:Y:S01]  /*1b330*/  I2FP.F32.S32 R21, R21 ;  /* 0x0000001500157245 */ /* 0x000fe20000201400 */
[----:B------:R-:W-:Y:S01]  /*1b340*/  IMAD.IADD R19, R73, 0x1, -R22 ;  /* 0x0000000149137824 */ /* 0x000fe200078e0a16 */
[----:B------:R-:W-:Y:S01]  /*1b350*/  IABS R20, R20 ;  /* 0x0000001400147213 */ /* 0x000fe20000000000 */
[----:B------:R-:W-:Y:S01]  /*1b360*/  IMAD.IADD R24, R235, 0x1, -R2 ;  /* 0x00000001eb187824 */ /* 0x000fe200078e0a02 */
[----:B------:R-:W-:Y:S01]  /*1b370*/  IABS R18, R18 ;  /* 0x0000001200127213 */ /* 0x000fe20000000000 */
[----:B------:R-:W-:Y:S01]  /*1b380*/  FFMA.FTZ R100, R21, -UR6, R100 ;  /* 0x8000000615647c23 */ /* 0x000fe20008010064 */
[----:B------:R-:W-:Y:S01]  /*1b390*/  I2FP.F32.S32 R20, R20 ;  /* 0x0000001400147245 */ /* 0x000fe20000201400 */
[----:B------:R-:W-:Y:S01]  /*1b3a0*/  VIADD R21, R214, 0xfffffff0 ;  /* 0xfffffff0d6157836 */ /* 0x000fe20000000000 */
[----:B------:R-:W-:Y:S01]  /*1b3b0*/  IABS R3, R3 ;  /* 0x0000000300037213 */ /* 0x000fe20000000000 */
[----:B------:R-:W-:Y:S01]  /*1b3c0*/  IMAD.IADD R2, R74, 0x1, -R2 ;  /* 0x000000014a027824 */ /* 0x000fe200078e0a02 */
[----:B------:R-:W-:Y:S01]  /*1b3d0*/  I2FP.F32.S32 R18, R18 ;  /* 0x0000001200127245 */ /* 0x000fe20000201400 */
[----:B------:R-:W-:Y:S01]  /*1b3e0*/  FFMA.FTZ R101, R20, -UR6, R101 ;  /* 0x8000000614657c23 */ /* 0x000fe20008010065 */
[----:B------:R-:W-:Y:S01]  /*1b3f0*/  IABS R19, R19 ;  /* 0x0000001300137213 */ /* 0x000fe20000000000 */
[----:B------:R-:W-:Y:S01]  /*1b400*/  VIADD R20, R214, 0xfffffff1 ;  /* 0xfffffff1d6147836 */ /* 0x000fe20000000000 */
[----:B------:R-:W-:Y:S01]  /*1b410*/  I2FP.F32.S32 R3, R3 ;  /* 0x0000000300037245 */ /* 0x000fe20000201400 */
[----:B------:R-:W-:Y:S01]  /*1b420*/  FFMA.FTZ R103, R18, -UR6, R103 ;  /* 0x8000000612677c23 */ /* 0x000fe20008010067 */
[----:B------:R-:W-:Y:S01]  /*1b430*/  I2FP.F32.S32 R19, R19 ;  /* 0x0000001300137245 */ /* 0x000fe20000201400 */
[--C-:B------:R-:W-:Y:S01]  /*1b440*/  IMAD.IADD R23, R235, 0x1, -R21.reuse ;  /* 0x00000001eb177824 */ /* 0x100fe200078e0a15 */
[C---:B------:R-:W-:Y:S01]  /*1b450*/  IADD3 R18, PT, PT, R56.reuse, -R21, RZ ;  /* 0x8000001538127210 */ /* 0x040fe20007ffe0ff */
[----:B------:R-:W-:Y:S01]  /*1b460*/  FFMA.FTZ R104, R3, -UR6, R104 ;  /* 0x8000000603687c23 */ /* 0x000fe20008010068 */
[----:B------:R-:W-:Y:S02]  /*1b470*/  IMAD.IADD R3, R56, 0x1, -R20 ;  /* 0x0000000138037824 */ /* 0x000fe400078e0a14 */
[----:B------:R-:W-:Y:S01]  /*1b480*/  FFMA.FTZ R102, R19, -UR6, R102 ;  /* 0x8000000613667c23 */ /* 0x000fe20008010066 */
[----:B------:R-:W-:Y:S01]  /*1b490*/  IABS R18, R18 ;  /* 0x0000001200127213 */ /* 0x000fe20000000000 */
[--C-:B------:R-:W-:Y:S01]  /*1b4a0*/  IMAD.IADD R19, R235, 0x1, -R20.reuse ;  /* 0x00000001eb137824 */ /* 0x100fe200078e0a14 */
[----:B------:R-:W-:Y:S01]  /*1b4b0*/  IABS R24, R24 ;  /* 0x0000001800187213 */ /* 0x000fe20000000000 */
[C-C-:B------:R-:W-:Y:S01]  /*1b4c0*/  IMAD.IADD R26, R73.reuse, 0x1, -R21.reuse ;  /* 0x00000001491a7824 */ /* 0x140fe200078e0a15 */
        /* <DEDUP_REMOVED lines=8> */
[----:B------:R-:W-:Y:S01]  /*1b550*/  I2FP.F32.S32 R3, R3 ;  /* 0x0000000300037245 */ /* 0x000fe20000201400 */
[----:B------:R-:W-:Y:S01]  /*1b560*/  IMAD.IADD R20, R74, 0x1, -R20 ;  /* 0x000000014a147824 */ /* 0x000fe200078e0a14 */
[----:B------:R-:W-:Y:S01]  /*1b570*/  IABS R23, R23 ;  /* 0x0000001700177213 */ /* 0x000fe20000000000 */
[----:B------:R-:W-:Y:S01]  /*1b580*/  FFMA.FTZ R105, R24, -UR6, R105 ;  /* 0x8000000618697c23 */ /* 0x000fe20008010069 */
[----:B------:R-:W-:Y:S01]  /*1b590*/  I2FP.F32.S32 R19, R19 ;  /* 0x0000001300137245 */ /* 0x000fe20000201400 */
[----:B------:R-:W-:Y:S01]  /*1b5a0*/  FFMA.FTZ R113, R3, -UR6, R113 ;  /* 0x8000000603717c23 */ /* 0x000fe20008010071 */
[----:B------:R-:W-:Y:S01]  /*1b5b0*/  I2FP.F32.S32 R23, R23 ;  /* 0x0000001700177245 */ /* 0x000fe20000201400 */
[----:B------:R-:W-:Y:S01]  /*1b5c0*/  IMAD.IADD R24, R56, 0x1, -R18 ;  /* 0x0000000138187824 */ /* 0x000fe200078e0a12 */
[----:B------:R-:W-:Y:S01]  /*1b5d0*/  IABS R26, R26 ;  /* 0x0000001a001a7213 */ /* 0x000fe20000000000 */
[----:B------:R-:W-:Y:S01]  /*1b5e0*/  FFMA.FTZ R109, R19, -UR6, R109 ;  /* 0x80000006136d7c23 */ /* 0x000fe2000801006d */
[----:B------:R-:W-:Y:S02]  /*1b5f0*/  VIADD R3, R214, 0xfffffff9 ;  /* 0xfffffff9d6037836 */ /* 0x000fe40000000000 */
[----:B------:R-:W-:Y:S01]  /*1b600*/  FFMA.FTZ R108, R23, -UR6, R108 ;  /* 0x80000006176c7c23 */ /* 0x000fe2000801006c */
[C---:B------:R-:W-:Y:S01]  /*1b610*/  IMAD.IADD R19, R73.reuse, 0x1, -R18 ;  /* 0x0000000149137824 */ /* 0x040fe200078e0a12 */
[----:B------:R-:W-:Y:S01]  /*1b620*/  IABS R24, R24 ;  /* 0x0000001800187213 */ /* 0x000fe20000000000 */
[--C-:B------:R-:W-:Y:S01]  /*1b630*/  IMAD.IADD R23, R56, 0x1, -R3.reuse ;  /* 0x0000000138177824 */ /* 0x100fe200078e0a03 */
[----:B------:R-:W-:Y:S02]  /*1b640*/  I2FP.F32.S32 R26, R26 ;  /* 0x0000001a001a7245 */ /* 0x000fe40000201400 */
[----:B------:R-:W-:Y:S02]  /*1b650*/  IABS R19, R19 ;  /* 0x0000001300137213 */ /* 0x000fe40000000000 */
[----:B------:R-:W-:Y:S01]  /*1b660*/  I2FP.F32.S32 R24, R24 ;  /* 0x0000001800187245 */ /* 0x000fe20000201400 */
[----:B------:R-:W-:Y:S01]  /*1b670*/  FFMA.FTZ R114, R26, -UR6, R114 ;  /* 0x800000061a727c23 */ /* 0x000fe20008010072 */
[----:B------:R-:W-:Y:S01]  /*1b680*/  IABS R23, R23 ;  /* 0x0000001700177213 */ /* 0x000fe20000000000 */
[--C-:B------:R-:W-:Y:S01]  /*1b690*/  IMAD.IADD R26, R73, 0x1, -R3.reuse ;  /* 0x00000001491a7824 */ /* 0x100fe200078e0a03 */
[----:B------:R-:W-:Y:S01]  /*1b6a0*/  I2FP.F32.S32 R19, R19 ;  /* 0x0000001300137245 */ /* 0x000fe20000201400 */
[----:B------:R-:W-:Y:S01]  /*1b6b0*/  FFMA.FTZ R116, R24, -UR6, R116 ;  /* 0x8000000618747c23 */ /* 0x000fe20008010074 */
[----:B------:R-:W-:Y:S01]  /*1b6c0*/  IABS R25, R25 ;  /* 0x0000001900197213 */ /* 0x000fe20000000000 */
[C---:B------:R-:W-:Y:S01]  /*1b6d0*/  VIADD R24, R206.reuse, 0x58 ;  /* 0x00000058ce187836 */ /* 0x040fe20000000000 */
[----:B------:R-:W-:Y:S01]  /*1b6e0*/  I2FP.F32.S32 R23, R23 ;  /* 0x0000001700177245 */ /* 0x000fe20000201400 */
[----:B------:R-:W-:Y:S01]  /*1b6f0*/  FFMA.FTZ R118, R19, -UR6, R118 ;  /* 0x8000000613767c23 */ /* 0x000fe20008010076 */
[----:B------:R-:W-:Y:S01]  /*1b700*/  I2FP.F32.S32 R25, R25 ;  /* 0x0000001900197245 */ /* 0x000fe20000201400 */
[----:B------:R-:W-:Y:S01]  /*1b710*/  IMAD.IADD R19, R235, 0x1, -R3 ;  /* 0x00000001eb137824 */ /* 0x000fe200078e0a03 */
[----:B------:R-:W-:Y:S01]  /*1b720*/  IABS R26, R26 ;  /* 0x0000001a001a7213 */ /* 0x000fe20000000000 */
[----:B------:R-:W-:Y:S01]  /*1b730*/  FFMA.FTZ R117, R23, -UR6, R117 ;  /* 0x8000000617757c23 */ /* 0x000fe20008010075 */
[----:B------:R-:W-:Y:S01]  /*1b740*/  FSEL R229, R87, -INF , !P1 ;  /* 0xff80000057e57808 */ /* 0x000fe20004800000 */
[----:B------:R-:W-:Y:S01]  /*1b750*/  VIADD R23, R206, 0x59 ;  /* 0x00000059ce177836 */ /* 0x000fe20000000000 */
[-C--:B------:R-:W-:Y:S01]  /*1b760*/  ISETP.GT.AND P1, PT, R207, R24.reuse, PT ;  /* 0x00000018cf00720c */ /* 0x080fe20003f24270 */
[----:B------:R-:W-:Y:S01]  /*1b770*/  FFMA.FTZ R115, R25, -UR6, R115 ;  /* 0x8000000619737c23 */ /* 0x000fe20008010073 */
[----:B------:R-:W-:Y:S01]  /*1b780*/  FSEL R237, R89, -INF , !P2 ;  /* 0xff80000059ed7808 */ /* 0x000fe20005000000 */
[--C-:B------:R-:W-:Y:S01]  /*1b790*/  IMAD.IADD R25, R235, 0x1, -R18.reuse ;  /* 0x00000001eb197824 */ /* 0x100fe200078e0a12 */
[----:B------:R-:W-:Y:S01]  /*1b7a0*/  ISETP.GT.AND P2, PT, R225, R24, PT ;  /* 0x00000018e100720c */ /* 0x000fe20003f44270 */
[C---:B------:R-:W-:Y:S01]  /*1b7b0*/  IMAD.IADD R18, R74.reuse, 0x1, -R18 ;  /* 0x000000014a127824 */ /* 0x040fe200078e0a12 */
[----:B------:R-:W-:Y:S01]  /*1b7c0*/  I2FP.F32.S32 R26, R26 ;  /* 0x0000001a001a7245 */ /* 0x000fe20000201400 */
[----:B------:R-:W-:Y:S01]  /*1b7d0*/  IMAD.IADD R3, R74, 0x1, -R3 ;  /* 0x000000014a037824 */ /* 0x000fe200078e0a03 */
[----:B------:R-:W-:Y:S01]  /*1b7e0*/  IABS R19, R19 ;  /* 0x0000001300137213 */ /* 0x000fe20000000000 */
[----:B------:R-:W-:Y:S01]  /*1b7f0*/  IMAD.MOV.U32 R87, RZ, RZ, R47 ;  /* 0x000000ffff577224 */ /* 0x000fe200078e002f */
[----:B------:R-:W-:Y:S01]  /*1b800*/  FSEL R92, R92, -INF , !P1 ;  /* 0xff8000005c5c7808 */ /* 0x000fe20004800000 */
[----:B------:R-:W-:Y:S01]  /*1b810*/  FFMA.FTZ R119, R26, -UR6, R119 ;  /* 0x800000061a777c23 */ /* 0x000fe20008010077 */
[-C--:B------:R-:W-:Y:S01]  /*1b820*/  ISETP.GT.AND P1, PT, R207, R23.reuse, PT ;  /* 0x00000017cf00720c */ /* 0x080fe20003f24270 */
[----:B------:R-:W-:Y:S01]  /*1b830*/  IMAD.IADD R26, R235, 0x1, -R214 ;  /* 0x00000001eb1a7824 */ /* 0x000fe200078e0ad6 */
[----:B------:R-:W-:Y:S02]  /*1b840*/  FSEL R98, R98, -INF , !P2 ;  /* 0xff80000062627808 */ /* 0x000fe40005000000 */
[----:B------:R-:W-:Y:S02]  /*1b850*/  ISETP.GT.AND P2, PT, R225, R23, PT ;  /* 0x00000017e100720c */ /* 0x000fe40003f44270 */
[----:B------:R-:W-:Y:S02]  /*1b860*/  I2FP.F32.S32 R19, R19 ;  /* 0x0000001300137245 */ /* 0x000fe40000201400 */
[----:B------:R-:W-:Y:S02]  /*1b870*/  IABS R25, R25 ;  /* 0x0000001900197213 */ /* 0x000fe40000000000 */
[----:B------:R-:W-:Y:S01]  /*1b880*/  FSEL R93, R93, -INF , !P1 ;  /* 0xff8000005d5d7808 */ /* 0x000fe20004800000 */
[----:B------:R-:W-:Y:S01]  /*1b890*/  FFMA.FTZ R121, R19, -UR6, R121 ;  /* 0x8000000613797c23 */ /* 0x000fe20008010079 */
[----:B------:R-:W-:Y:S01]  /*1b8a0*/  ISETP.GT.AND P1, PT, R215, R24, PT ;  /* 0x00000018d700720c */ /* 0x000fe20003f24270 */
[----:B------:R-:W-:Y:S01]  /*1b8b0*/  VIADD R19, R214, 0x1 ;  /* 0x00000001d6137836 */ /* 0x000fe20000000000 */
[----:B------:R-:W-:Y:S02]  /*1b8c0*/  FSEL R99, R99, -INF , !P2 ;  /* 0xff80000063637808 */ /* 0x000fe40005000000 */
[----:B------:R-:W-:Y:S02]  /*1b8d0*/  I2FP.F32.S32 R25, R25 ;  /* 0x0000001900197245 */ /* 0x000fe40000201400 */
[----:B------:R-:W-:Y:S02]  /*1b8e0*/  ISETP.GE.AND P2, PT, R23, R71, PT ;  /* 0x000000471700720c */ /* 0x000fe40003f46270 */
[----:B------:R-:W-:Y:S01]  /*1b8f0*/  IABS R26, R26 ;  /* 0x0000001a001a7213 */ /* 0x000fe20000000000 */
[----:B------:R-:W-:Y:S01]  /*1b900*/  FFMA.FTZ R120, R25, -UR6, R120 ;  /* 0x8000000619787c23 */ /* 0x000fe20008010078 */
[----:B------:R-:W-:Y:S01]  /*1b910*/  FSEL R94, R94, -INF , !P1 ;  /* 0xff8000005e5e7808 */ /* 0x000fe20004800000 */
[----:B------:R-:W-:Y:S01]  /*1b920*/  IMAD.IADD R25, R235, 0x1, -R19 ;  /* 0x00000001eb197824 */ /* 0x000fe200078e0a13 */
[----:B------:R-:W-:Y:S02]  /*1b930*/  ISETP.GT.AND P1, PT, R215, R23, PT ;  /* 0x00000017d700720c */ /* 0x000fe40003f24270 */
[----:B------:R-:W-:Y:S01]  /*1b940*/  FSEL R238, R93, -INF , !P2 ;  /* 0xff8000005dee7808 */ /* 0x000fe20005000000 */
[----:B------:R-:W-:Y:S01]  /*1b950*/  IMAD.MOV.U32 R93, RZ, RZ, R70 ;  /* 0x000000ffff5d7224 */ /* 0x000fe200078e0046 */
[----:B------:R-:W-:Y:S02]  /*1b960*/  I2FP.F32.S32 R26, R26 ;  /* 0x0000001a001a7245 */ /* 0x000fe40000201400 */
[----:B------:R-:W-:Y:S02]  /*1b970*/  ISETP.GT.AND P2, PT, R226, R27, PT ;  /* 0x0000001be200720c */ /* 0x000fe40003f44270 */
[----:B------:R-:W-:Y:S01]  /*1b980*/  FSEL R95, R95, -INF , !P1 ;  /* 0xff8000005f5f7808 */ /* 0x000fe20004800000 */
[----:B------:R-:W-:Y:S01]  /*1b990*/  FFMA.FTZ R124, R26, -UR6, R124 ;  /* 0x800000061a7c7c23 */ /* 0x000fe2000801007c */
[----:B------:R-:W-:Y:S01]  /*1b9a0*/  FSEL R240, R88, -INF , !P0 ;  /* 0xff80000058f07808 */ /* 0x000fe20004000000 */
[----:B------:R-:W-:Y:S01]  /*1b9b0*/  VIADD R26, R206, 0x61 ;  /* 0x00000061ce1a7836 */ /* 0x000fe20000000000 */
[C---:B------:R-:W-:Y:S01]  /*1b9c0*/  ISETP.GT.AND P1, PT, R226.reuse, R24, PT ;  /* 0x00000018e200720c */ /* 0x040fe20003f24270 */
[----:B------:R-:W-:Y:S01]  /*1b9d0*/  IMAD.MOV.U32 R88, RZ, RZ, R69 ;  /* 0x000000ffff587224 */ /* 0x000fe200078e0045 */
[----:B------:R-:W-:Y:S02]  /*1b9e0*/  ISETP.GT.AND P0, PT, R226, R23, PT ;  /* 0x00000017e200720c */ /* 0x000fe40003f04270 */
[----:B------:R-:W-:Y:S02]  /*1b9f0*/  FSEL R100, R100, -INF , !P2 ;  /* 0xff80000064647808 */ /* 0x000fe40005000000 */
[----:B------:R-:W-:Y:S02]  /*1ba00*/  FSEL R235, R91, -INF , !P6 ;  /* 0xff8000005beb7808 */ /* 0x000fe40007000000 */
[----:B------:R-:W-:Y:S02]  /*1ba10*/  ISETP.GE.AND P2, PT, R23, R228, PT ;  /* 0x000000e41700720c */ /* 0x000fe40003f46270 */
[----:B------:R-:W-:Y:S02]  /*1ba20*/  IABS R25, R25 ;  /* 0x0000001900197213 */ /* 0x000fe40000000000 */
[----:B------:R-:W-:Y:S02]  /*1ba30*/  ISETP.GE.AND P6, PT, R24, R64, PT ;  /* 0x000000401800720c */ /* 0x000fe40003fc6270 */
[----:B------:R-:W-:Y:S01]  /*1ba40*/  FSEL R236, R90, -INF , !P3 ;  /* 0xff8000005aec7808 */ /* 0x000fe20005800000 */
[----:B------:R-:W-:Y:S01]  /*1ba50*/  IMAD.MOV.U32 R90, RZ, RZ, R67 ;  /* 0x000000ffff5a7224 */ /* 0x000fe200078e0043 */
[----:B------:R-:W-:Y:S02]  /*1ba60*/  FSEL R96, R96, -INF , !P1 ;  /* 0xff80000060607808 */ /* 0x000fe40004800000 */
[----:B------:R-:W-:Y:S02]  /*1ba70*/  FSEL R97, R97, -INF , !P0 ;  /* 0xff80000061617808 */ /* 0x000fe40004000000 */
[C---:B------:R-:W-:Y:S02]  /*1ba80*/  ISETP.GE.AND P1, PT, R24.reuse, R142, PT ;  /* 0x0000008e1800720c */ /* 0x040fe40003f26270 */
[C---:B------:R-:W-:Y:S02]  /*1ba90*/  ISETP.GE.AND P3, PT, R24.reuse, R71, PT ;  /* 0x000000471800720c */ /* 0x040fe40003f66270 */
[----:B------:R-:W-:Y:S01]  /*1baa0*/  ISETP.GE.AND P0, PT, R24, R228, PT ;  /* 0x000000e41800720c */ /* 0x000fe20003f06270 */
[----:B------:R-:W-:Y:S01]  /*1bab0*/  VIADD R24, R206, 0x69 ;  /* 0x00000069ce187836 */ /* 0x000fe20000000000 */
[----:B------:R-:W-:Y:S01]  /*1bac0*/  FSEL R231, R99, -INF , !P2 ;  /* 0xff80000063e77808 */ /* 0x000fe20005000000 */
[----:B------:R-:W-:Y:S01]  /*1bad0*/  IMAD.MOV.U32 R99, RZ, RZ, R72 ;  /* 0x000000ffff637224 */ /* 0x000fe200078e0048 */
[----:B------:R-:W-:Y:S02]  /*1bae0*/  I2FP.F32.S32 R25, R25 ;  /* 0x0000001900197245 */ /* 0x000fe40000201400 */
[----:B------:R-:W-:Y:S02]  /*1baf0*/  ISETP.GE.AND P2, PT, R27, R142, PT ;  /* 0x0000008e1b00720c */ /* 0x000fe40003f46270 */
[----:B------:R-:W-:Y:S01]  /*1bb00*/  FSEL R224, R94, -INF , !P6 ;  /* 0xff8000005ee07808 */ /* 0x000fe20007000000 */
[----:B------:R-:W-:Y:S01]  /*1bb10*/  FFMA.FTZ R125, R25, -UR6, R125 ;  /* 0x80000006197d7c23 */ /* 0x000fe2000801007d */
[----:B------:R-:W-:Y:S01]  /*1bb20*/  IABS R21, R21 ;  /* 0x0000001500157213 */ /* 0x000fe20000000000 */
[----:B------:R-:W-:Y:S01]  /*1bb30*/  VIADD R25, R206, 0x68 ;  /* 0x00000068ce197836 */ /* 0x000fe20000000000 */
[----:B------:R-:W-:Y:S01]  /*1bb40*/  ISETP.GT.AND P6, PT, R226, R26, PT ;  /* 0x0000001ae200720c */ /* 0x000fe20003fc4270 */
[----:B------:R-:W-:Y:S01]  /*1bb50*/  IMAD.MOV.U32 R94, RZ, RZ, R68 ;  /* 0x000000ffff5e7224 */ /* 0x000fe200078e0044 */
[----:B------:R-:W-:Y:S01]  /*1bb60*/  FSEL R209, R100, -INF , !P2 ;  /* 0xff80000064d17808 */ /* 0x000fe20005000000 */
[----:B------:R-:W-:Y:S01]  /*1bb70*/  IMAD.MOV.U32 R68, RZ, RZ, R62 ;  /* 0x000000ffff447224 */ /* 0x000fe200078e003e */
[----:B------:R-:W-:Y:S01]  /*1bb80*/  I2FP.F32.S32 R21, R21 ;  /* 0x0000001500157245 */ /* 0x000fe20000201400 */
[----:B------:R-:W-:Y:S01]  /*1bb90*/  IMAD.MOV.U32 R62, RZ, RZ, R49 ;  /* 0x000000ffff3e7224 */ /* 0x000fe200078e0031 */
[----:B------:R-:W-:Y:S01]  /*1bba0*/  ISETP.GT.AND P2, PT, R207, R24, PT ;  /* 0x00000018cf00720c */ /* 0x000fe20003f44270 */
[----:B------:R-:W-:Y:S01]  /*1bbb0*/  IMAD.MOV.U32 R49, RZ, RZ, R230 ;  /* 0x000000ffff317224 */ /* 0x000fe200078e00e6 */
[----:B------:R-:W-:Y:S01]  /*1bbc0*/  FSEL R101, R101, -INF , !P6 ;  /* 0xff80000065657808 */ /* 0x000fe20007000000 */
[----:B------:R-:W-:Y:S01]  /*1bbd0*/  FFMA.FTZ R110, R21, -UR6, R110 ;  /* 0x80000006156e7c23 */ /* 0x000fe2000801006e */
[----:B------:R-:W-:Y:S01]  /*1bbe0*/  IABS R20, R20 ;  /* 0x0000001400147213 */ /* 0x000fe20000000000 */
[----:B------:R-:W-:Y:S01]  /*1bbf0*/  IMAD.MOV.U32 R89, RZ, RZ, R68 ;  /* 0x000000ffff597224 */ /* 0x000fe200078e0044 */
[----:B------:R-:W-:Y:S02]  /*1bc00*/  ISETP.GT.AND P6, PT, R225, R27, PT ;  /* 0x0000001be100720c */ /* 0x000fe40003fc4270 */
[----:B------:R-:W-:Y:S02]  /*1bc10*/  FSEL R109, R109, -INF , !P2 ;  /* 0xff8000006d6d7808 */ /* 0x000fe40005000000 */
[----:B------:R-:W-:Y:S02]  /*1bc20*/  I2FP.F32.S32 R20, R20 ;  /* 0x0000001400147245 */ /* 0x000fe40000201400 */
[----:B------:R-:W-:Y:S02]  /*1bc30*/  ISETP.GT.AND P2, PT, R215, R25, PT ;  /* 0x00000019d700720c */ /* 0x000fe40003f44270 */
[----:B------:R-:W-:Y:S01]  /*1bc40*/  FSEL R102, R102, -INF , !P6 ;  /* 0xff80000066667808 */ /* 0x000fe20007000000 */
[----:B------:R-:W-:Y:S01]  /*1bc50*/  FFMA.FTZ R111, R20, -UR6, R111 ;  /* 0x80000006146f7c23 */ /* 0x000fe2000801006f */
[----:B------:R-:W-:Y:S01]  /*1bc60*/  ISETP.GT.AND P6, PT, R225, R26, PT ;  /* 0x0000001ae100720c */ /* 0x000fe20003fc4270 */
[----:B------:R-:W-:Y:S01]  /*1bc70*/  IMAD.IADD R20, R73, 0x1, -R214 ;  /* 0x0000000149147824 */ /* 0x000fe200078e0ad6 */
[----:B------:R-:W-:Y:S02]  /*1bc80*/  IADD3 R22, PT, PT, R74, -R22, RZ ;  /* 0x800000164a167210 */ /* 0x000fe40007ffe0ff */
[----:B------:R-:W-:Y:S02]  /*1bc90*/  FSEL R110, R110, -INF , !P2 ;  /* 0xff8000006e6e7808 */ /* 0x000fe40005000000 */
[----:B------:R-:W-:Y:S02]  /*1bca0*/  ISETP.GT.AND P2, PT, R215, R24, PT ;  /* 0x00000018d700720c */ /* 0x000fe40003f44270 */
[----:B------:R-:W-:Y:S01]  /*1bcb0*/  FSEL R239, R92, -INF , !P3 ;  /* 0xff8000005cef7808 */ /* 0x000fe20005800000 */
[----:B------:R-:W-:Y:S01]  /*1bcc0*/  IMAD.MOV.U32 R92, RZ, RZ, R55 ;  /* 0x000000ffff5c7224 */ /* 0x000fe200078e0037 */
[----:B------:R-:W-:Y:S02]  /*1bcd0*/  FSEL R103, R103, -INF , !P6 ;  /* 0xff80000067677808 */ /* 0x000fe40007000000 */
[----:B------:R-:W-:Y:S02]  /*1bce0*/  ISETP.GE.AND P3, PT, R23, R64, PT ;  /* 0x000000401700720c */ /* 0x000fe40003f66270 */
[----:B------:R-:W-:Y:S02]  /*1bcf0*/  ISETP.GT.AND P6, PT, R207, R27, PT ;  /* 0x0000001bcf00720c */ /* 0x000fe40003fc4270 */
[----:B------:R-:W-:Y:S02]  /*1bd00*/  IABS R22, R22 ;  /* 0x0000001600167213 */ /* 0x000fe40000000000 */
[----:B------:R-:W-:Y:S02]  /*1bd10*/  FSEL R111, R111, -INF , !P2 ;  /* 0xff8000006f6f7808 */ /* 0x000fe40005000000 */
[----:B------:R-:W-:Y:S02]  /*1bd20*/  FSEL R218, R95, -INF , !P3 ;  /* 0xff8000005fda7808 */ /* 0x000fe40005800000 */
[----:B------:R-:W-:Y:S01]  /*1bd30*/  FSEL R234, R96, -INF , !P1 ;  /* 0xff80000060ea7808 */ /* 0x000fe20004800000 */
[----:B------:R-:W-:Y:S01]  /*1bd40*/  IMAD.MOV.U32 R96, RZ, RZ, R54 ;  /* 0x000000ffff607224 */ /* 0x000fe200078e0036 */
[----:B------:R-:W-:Y:S02]  /*1bd50*/  FSEL R104, R104, -INF , !P6 ;  /* 0xff80000068687808 */ /* 0x000fe40007000000 */
[----:B------:R-:W-:Y:S02]  /*1bd60*/  I2FP.F32.S32 R22, R22 ;  /* 0x0000001600167245 */ /* 0x000fe40000201400 */
[-C--:B------:R-:W-:Y:S02]  /*1bd70*/  ISETP.GE.AND P2, PT, R27, R71.reuse, PT ;  /* 0x000000471b00720c */ /* 0x080fe40003f46270 */
[----:B------:R-:W-:Y:S01]  /*1bd80*/  ISETP.GE.AND P3, PT, R23, R142, PT ;  /* 0x0000008e1700720c */ /* 0x000fe20003f66270 */
[----:B------:R-:W-:Y:S01]  /*1bd90*/  FFMA.FTZ R106, R22, -UR6, R106 ;  /* 0x80000006166a7c23 */ /* 0x000fe2000801006a */
[----:B------:R-:W-:Y:S01]  /*1bda0*/  ISETP.GT.AND P1, PT, R207, R26, PT ;  /* 0x0000001acf00720c */ /* 0x000fe20003f24270 */
[C---:B------:R-:W-:Y:S01]  /*1bdb0*/  VIADD R23, R206.reuse, 0x70 ;  /* 0x00000070ce177836 */ /* 0x040fe20000000000 */
[----:B------:R-:W-:Y:S01]  /*1bdc0*/  IABS R2, R2 ;  /* 0x0000000200027213 */ /* 0x000fe20000000000 */
[----:B------:R-:W-:Y:S01]  /*1bdd0*/  VIADD R22, R206, 0x71 ;  /* 0x00000071ce167836 */ /* 0x000fe20000000000 */
[----:B------:R-:W-:Y:S02]  /*1bde0*/  FSEL R223, R104, -INF , !P2 ;  /* 0xff80000068df7808 */ /* 0x000fe40005000000 */
[----:B------:R-:W-:Y:S02]  /*1bdf0*/  FSEL R233, R97, -INF , !P3 ;  /* 0xff80000061e97808 */ /* 0x000fe40005800000 */
[----:B------:R-:W-:Y:S02]  /*1be00*/  I2FP.F32.S32 R2, R2 ;  /* 0x0000000200027245 */ /* 0x000fe40000201400 */
[----:B------:R-:W-:Y:S02]  /*1be10*/  ISETP.GE.AND P2, PT, R26, R71, PT ;  /* 0x000000471a00720c */ /* 0x000fe40003f46270 */
[----:B------:R-:W-:Y:S01]  /*1be20*/  FSEL R105, R105, -INF , !P1 ;  /* 0xff80000069697808 */ /* 0x000fe20004800000 */
[----:B------:R-:W-:Y:S01]  /*1be30*/  FFMA.FTZ R107, R2, -UR6, R107 ;  /* 0x80000006026b7c23 */ /* 0x000fe2000801006b */
[----:B------:R-:W-:Y:S01]  /*1be40*/  ISETP.GT.AND P3, PT, R215, R27, PT ;  /* 0x0000001bd700720c */ /* 0x000fe20003f64270 */
[----:B------:R-:W-:Y:S01]  /*1be50*/  VIADD R2, R206, 0x79 ;  /* 0x00000079ce027836 */ /* 0x000fe20000000000 */
[----:B------:R-:W-:Y:S02]  /*1be60*/  FSEL R222, R105, -INF , !P2 ;  /* 0xff80000069de7808 */ /* 0x000fe40005000000 */
[----:B------:R-:W-:Y:S01]  /*1be70*/  FSEL R232, R98, -INF , !P0 ;  /* 0xff80000062e87808 */ /* 0x000fe20004000000 */
[----:B------:R-:W-:Y:S01]  /*1be80*/  IMAD.MOV.U32 R98, RZ, RZ, R52 ;  /* 0x000000ffff627224 */ /* 0x000fe200078e0034 */
[----:B------:R-:W-:Y:S02]  /*1be90*/  ISETP.GE.AND P2, PT, R27, R64, PT ;  /* 0x000000401b00720c */ /* 0x000fe40003f46270 */
[----:B------:R-:W-:Y:S02]  /*1bea0*/  FSEL R106, R106, -INF , !P3 ;  /* 0xff8000006a6a7808 */ /* 0x000fe40005800000 */
[----:B------:R-:W-:Y:S02]  /*1beb0*/  ISETP.GT.AND P0, PT, R215, R26, PT ;  /* 0x0000001ad700720c */ /* 0x000fe40003f04270 */
[----:B------:R-:W-:Y:S02]  /*1bec0*/  FSEL R213, R106, -INF , !P2 ;  /* 0xff8000006ad57808 */ /* 0x000fe40005000000 */
[C---:B------:R-:W-:Y:S02]  /*1bed0*/  ISETP.GE.AND P2, PT, R26.reuse, R64, PT ;  /* 0x000000401a00720c */ /* 0x040fe40003f46270 */
[----:B------:R-:W-:Y:S02]  /*1bee0*/  FSEL R107, R107, -INF , !P0 ;  /* 0xff8000006b6b7808 */ /* 0x000fe40004000000 */
[C---:B------:R-:W-:Y:S02]  /*1bef0*/  ISETP.GE.AND P6, PT, R26.reuse, R142, PT ;  /* 0x0000008e1a00720c */ /* 0x040fe40003fc6270 */
[-C--:B------:R-:W-:Y:S02]  /*1bf00*/  ISETP.GE.AND P1, PT, R27, R228.reuse, PT ;  /* 0x000000e41b00720c */ /* 0x080fe40003f26270 */
[----:B------:R-:W-:Y:S02]  /*1bf10*/  ISETP.GE.AND P3, PT, R26, R228, PT ;  /* 0x000000e41a00720c */ /* 0x000fe40003f66270 */
[-C--:B------:R-:W-:Y:S02]  /*1bf20*/  ISETP.GT.AND P0, PT, R207, R25.reuse, PT ;  /* 0x00000019cf00720c */ /* 0x080fe40003f04270 */
[----:B------:R-:W-:Y:S02]  /*1bf30*/  FSEL R212, R107, -INF , !P2 ;  /* 0xff8000006bd47808 */ /* 0x000fe40005000000 */
[----:B------:R-:W-:Y:S02]  /*1bf40*/  ISETP.GT.AND P2, PT, R226, R25, PT ;  /* 0x00000019e200720c */ /* 0x000fe40003f44270 */
[----:B------:R-:W-:Y:S02]  /*1bf50*/  FSEL R208, R101, -INF , !P6 ;  /* 0xff80000065d07808 */ /* 0x000fe40007000000 */
[----:B------:R-:W-:Y:S02]  /*1bf60*/  FSEL R201, R102, -INF , !P1 ;  /* 0xff80000066c97808 */ /* 0x000fe40004800000 */
[----:B------:R-:W-:Y:S02]  /*1bf70*/  FSEL R200, R103, -INF , !P3 ;  /* 0xff80000067c87808 */ /* 0x000fe40005800000 */
[----:B------:R-:W-:Y:S02]  /*1bf80*/  FSEL R108, R108, -INF , !P0 ;  /* 0xff8000006c6c7808 */ /* 0x000fe40004000000 */
[C---:B------:R-:W-:Y:S02]  /*1bf90*/  ISETP.GT.AND P6, PT, R207.reuse, R23, PT ;  /* 0x00000017cf00720c */ /* 0x040fe40003fc4270 */
[C---:B------:R-:W-:Y:S02]  /*1bfa0*/  ISETP.GT.AND P1, PT, R207.reuse, R22, PT ;  /* 0x00000016cf00720c */ /* 0x040fe40003f24270 */
[C---:B------:R-:W-:Y:S02]  /*1bfb0*/  ISETP.GT.AND P3, PT, R207.reuse, R0, PT ;  /* 0x00000000cf00720c */ /* 0x040fe40003f64270 */
[----:B------:R-:W-:Y:S02]  /*1bfc0*/  ISETP.GT.AND P0, PT, R207, R2, PT ;  /* 0x00000002cf00720c */ /* 0x000fe40003f04270 */
[----:B------:R-:W-:Y:S02]  /*1bfd0*/  FSEL R207, R112, -INF , !P2 ;  /* 0xff80000070cf7808 */ /* 0x000fe40005000000 */
[----:B------:R-:W-:Y:S02]  /*1bfe0*/  ISETP.GT.AND P2, PT, R226, R24, PT ;  /* 0x00000018e200720c */ /* 0x000fe40003f44270 */
[----:B------:R-:W-:Y:S02]  /*1bff0*/  IABS R28, R28 ;  /* 0x0000001c001c7213 */ /* 0x000fe40000000000 */
[----:B------:R-:W-:Y:S02]  /*1c000*/  FSEL R113, R113, -INF , !P2 ;  /* 0xff80000071717808 */ /* 0x000fe40005000000 */
[C---:B------:R-:W-:Y:S02]  /*1c010*/  ISETP.GT.AND P2, PT, R225.reuse, R25, PT ;  /* 0x00000019e100720c */ /* 0x040fe40003f44270 */
[----:B------:R-:W-:Y:S02]  /*1c020*/  IABS R18, R18 ;  /* 0x0000001200127213 */ /* 0x000fe40000000000 */
[----:B------:R-:W-:Y:S02]  /*1c030*/  FSEL R112, R114, -INF , !P2 ;  /* 0xff80000072707808 */ /* 0x000fe40005000000 */
[----:B------:R-:W-:Y:S02]  /*1c040*/  ISETP.GT.AND P2, PT, R225, R24, PT ;  /* 0x00000018e100720c */ /* 0x000fe40003f44270 */
[----:B------:R-:W-:Y:S02]  /*1c050*/  I2FP.F32.S32 R28, R28 ;  /* 0x0000001c001c7245 */ /* 0x000fe40000201400 */
[----:B------:R-:W-:Y:S02]  /*1c060*/  FSEL R75, R115, -INF , !P2 ;  /* 0xff800000734b7808 */ /* 0x000fe40005000000 */
[----:B------:R-:W-:Y:S01]  /*1c070*/  ISETP.GE.AND P2, PT, R25, R71, PT ;  /* 0x000000471900720c */ /* 0x000fe20003f46270 */
[----:B------:R-:W-:Y:S01]  /*1c080*/  FFMA.FTZ R128, R28, -UR6, R128 ;  /* 0x800000061c807c23 */ /* 0x000fe20008010080 */
[----:B------:R-:W-:Y:S01]  /*1c090*/  IABS R3, R3 ;  /* 0x0000000300037213 */ /* 0x000fe20000000000 */
[----:B------:R-:W-:Y:S01]  /*1c0a0*/  IMAD.IADD R28, R56, 0x1, -R19 ;  /* 0x00000001381c7824 */ /* 0x000fe200078e0a13 */
[----:B------:R-:W-:Y:S01]  /*1c0b0*/  FSEL R221, R108, -INF , !P2 ;  /* 0xff8000006cdd7808 */ /* 0x000fe20005000000 */
[----:B------:R-:W-:Y:S01]  /*1c0c0*/  IMAD.MOV.U32 R56, RZ, RZ, R220 ;  /* 0x000000ffff387224 */ /* 0x000fe200078e00dc */
[----:B------:R-:W-:Y:S02]  /*1c0d0*/  I2FP.F32.S32 R18, R18 ;  /* 0x0000001200127245 */ /* 0x000fe40000201400 */
[----:B------:R-:W-:Y:S01]  /*1c0e0*/  ISETP.GE.AND P2, PT, R24, R71, PT ;  /* 0x000000471800720c */ /* 0x000fe20003f46270 */
[----:B------:R-:W-:Y:S01]  /*1c0f0*/  IMAD.MOV.U32 R70, RZ, RZ, R56 ;  /* 0x000000ffff467224 */ /* 0x000fe200078e0038 */
[----:B------:R-:W-:Y:S01]  /*1c100*/  I2FP.F32.S32 R3, R3 ;  /* 0x0000000300037245 */ /* 0x000fe20000201400 */
[----:B------:R-:W-:Y:S01]  /*1c110*/  FFMA.FTZ R122, R18, -UR6, R122 ;  /* 0x80000006127a7c23 */ /* 0x000fe2000801007a */
[----:B------:R-:W-:Y:S01]  /*1c120*/  IABS R20, R20 ;  /* 0x0000001400147213 */ /* 0x000fe20000000000 */
[----:B------:R-:W-:Y:S01]  /*1c130*/  IMAD.MOV.U32 R56, RZ, RZ, R227 ;  /* 0x000000ffff387224 */ /* 0x000fe200078e00e3 */
[----:B------:R-:W-:Y:S01]  /*1c140*/  FSEL R220, R109, -INF , !P2 ;  /* 0xff8000006ddc7808 */ /* 0x000fe20005000000 */
[----:B------:R-:W-:Y:S01]  /*1c150*/  FFMA.FTZ R123, R3, -UR6, R123 ;  /* 0x80000006037b7c23 */ /* 0x000fe2000801007b */
[----:B------:R-:W-:Y:S01]  /*1c160*/  FMNMX3.FTZ R18, R199, R143, R247, !PT ;  /* 0x0000008fc7127276 */ /* 0x000fe200078100f7 */
[----:B------:R-:W-:Y:S01]  /*1c170*/  IMAD.IADD R3, R74, 0x1, -R214 ;  /* 0x000000014a037824 */ /* 0x000fe200078e0ad6 */
[----:B------:R-:W-:Y:S01]  /*1c180*/  ISETP.GE.AND P2, PT, R25, R64, PT ;  /* 0x000000401900720c */ /* 0x000fe20003f46270 */
[----:B------:R-:W-:Y:S01]  /*1c190*/  IMAD.MOV.U32 R95, RZ, RZ, R70 ;  /* 0x000000ffff5f7224 */ /* 0x000fe200078e0046 */
[----:B------:R-:W-:Y:S02]  /*1c1a0*/  I2FP.F32.S32 R20, R20 ;  /* 0x0000001400147245 */ /* 0x000fe40000201400 */
[----:B------:R-:W-:Y:S02]  /*1c1b0*/  MOV R46, R211 ;  /* 0x000000d3002e7202 */ /* 0x000fe40000000f00 */
[----:B-1----:R-:W-:Y:S01]  /*1c1c0*/  FSEL R211, R110, -INF , !P2 ;  /* 0xff8000006ed37808 */ /* 0x002fe20005000000 */
[----:B------:R-:W-:Y:S01]  /*1c1d0*/  FFMA.FTZ R130, R20, -UR6, R130 ;  /* 0x8000000614827c23 */ /* 0x000fe20008010082 */
[----:B------:R-:W-:Y:S01]  /*1c1e0*/  FMNMX3.FTZ R18, R18, R17, R16, !PT ;  /* 0x0000001112127276 */ /* 0x000fe20007810010 */
[--C-:B------:R-:W-:Y:S01]  /*1c1f0*/  IMAD.IADD R20, R73, 0x1, -R19.reuse ;  /* 0x0000000149147824 */ /* 0x100fe200078e0a13 */
[----:B------:R-:W-:Y:S01]  /*1c200*/  ISETP.GE.AND P2, PT, R24, R64, PT ;  /* 0x000000401800720c */ /* 0x000fe20003f46270 */
[----:B------:R-:W-:Y:S01]  /*1c210*/  IMAD.IADD R19, R74, 0x1, -R19 ;  /* 0x000000014a137824 */ /* 0x000fe200078e0a13 */
[----:B------:R-:W-:Y:S01]  /*1c220*/  IABS R3, R3 ;  /* 0x0000000300037213 */ /* 0x000fe20000000000 */
[----:B------:R-:W-:Y:S01]  /*1c230*/  IMAD.MOV.U32 R73, RZ, RZ, R203 ;  /* 0x000000ffff497224 */ /* 0x000fe200078e00cb */
[----:B------:R-:W-:Y:S02]  /*1c240*/  FMNMX3.FTZ R18, R18, R136, R137, !PT ;  /* 0x0000008812127276 */ /* 0x000fe40007810089 */
[----:B------:R-:W-:Y:S01]  /*1c250*/  FSEL R210, R111, -INF , !P2 ;  /* 0xff8000006fd27808 */ /* 0x000fe20005000000 */
[----:B------:R-:W-:Y:S01]  /*1c260*/  IMAD.MOV.U32 R97, RZ, RZ, R73 ;  /* 0x000000ffff617224 */ /* 0x000fe200078e0049 */
[----:B------:R-:W-:Y:S02]  /*1c270*/  ISETP.GT.AND P2, PT, R226, R23, PT ;  /* 0x00000017e200720c */ /* 0x000fe40003f44270 */
[----:B------:R-:W-:Y:S02]  /*1c280*/  I2FP.F32.S32 R3, R3 ;  /* 0x0000000300037245 */ /* 0x000fe40000201400 */
[----:B------:R-:W-:Y:S02]  /*1c290*/  FMNMX3.FTZ R18, R18, R138, R139, !PT ;  /* 0x0000008a12127276 */ /* 0x000fe4000781008b */
[----:B------:R-:W-:Y:S01]  /*1c2a0*/  IABS R19, R19 ;  /* 0x0000001300137213 */ /* 0x000fe20000000000 */
[----:B------:R-:W-:Y:S01]  /*1c2b0*/  FFMA.FTZ R126, R3, -UR6, R126 ;  /* 0x80000006037e7c23 */ /* 0x000fe2000801007e */
[----:B------:R-:W-:Y:S02]  /*1c2c0*/  FSEL R116, R116, -INF , !P2 ;  /* 0xff80000074747808 */ /* 0x000fe40005000000 */
[----:B------:R-:W-:Y:S02]  /*1c2d0*/  ISETP.GT.AND P2, PT, R226, R22, PT ;  /* 0x00000016e200720c */ /* 0x000fe40003f44270 */
[----:B------:R-:W-:Y:S02]  /*1c2e0*/  FMNMX3.FTZ R18, R18, R93, R46, !PT ;  /* 0x0000005d12127276 */ /* 0x000fe4000781002e */
[----:B------:R-:W-:Y:S02]  /*1c2f0*/  I2FP.F32.S32 R19, R19 ;  /* 0x0000001300137245 */ /* 0x000fe40000201400 */
[----:B------:R-:W-:Y:S02]  /*1c300*/  FSEL R125, R125, -INF , !P0 ;  /* 0xff8000007d7d7808 */ /* 0x000fe40004000000 */
[----:B------:R-:W-:Y:S01]  /*1c310*/  ISETP.GT.AND P0, PT, R215, R0, PT ;  /* 0x00000000d700720c */ /* 0x000fe20003f04270 */
[----:B------:R-:W-:Y:S01]  /*1c320*/  FFMA.FTZ R127, R19, -UR6, R127 ;  /* 0x80000006137f7c23 */ /* 0x000fe2000801007f */
[----:B------:R-:W-:Y:S02]  /*1c330*/  FSEL R117, R117, -INF , !P2 ;  /* 0xff80000075757808 */ /* 0x000fe40005000000 */
[-C--:B------:R-:W-:Y:S02]  /*1c340*/  ISETP.GT.AND P2, PT, R225, R23.reuse, PT ;  /* 0x00000017e100720c */ /* 0x080fe40003f44270 */
[----:B------:R-:W-:Y:S02]  /*1c350*/  FMNMX3.FTZ R18, R18, R50, R99, !PT ;  /* 0x0000003212127276 */ /* 0x000fe40007810063 */
[----:B------:R-:W-:Y:S02]  /*1c360*/  FSEL R74, R126, -INF , !P0 ;  /* 0xff8000007e4a7808 */ /* 0x000fe40004000000 */
[----:B------:R-:W-:Y:S02]  /*1c370*/  ISETP.GT.AND P0, PT, R215, R2, PT ;  /* 0x00000002d700720c */ /* 0x000fe40003f04270 */
[----:B------:R-:W-:Y:S02]  /*1c380*/  FSEL R121, R121, -INF , !P1 ;  /* 0xff80000079797808 */ /* 0x000fe40004800000 */
[----:B------:R-:W-:Y:S02]  /*1c390*/  FMNMX3.FTZ R18, R18, R58, R48, !PT ;  /* 0x0000003a12127276 */ /* 0x000fe40007810030 */
[----:B------:R-:W-:Y:S02]  /*1c3a0*/  FSEL R114, R118, -INF , !P2 ;  /* 0xff80000076727808 */ /* 0x000fe40005000000 */
[----:B------:R-:W-:Y:S02]  /*1c3b0*/  ISETP.GT.AND P1, PT, R215, R23, PT ;  /* 0x00000017d700720c */ /* 0x000fe40003f24270 */
[----:B------:R-:W-:Y:S02]  /*1c3c0*/  ISETP.GT.AND P2, PT, R225, R22, PT ;  /* 0x00000016e100720c */ /* 0x000fe40003f44270 */
[----:B------:R-:W-:Y:S02]  /*1c3d0*/  FSEL R73, R127, -INF , !P0 ;  /* 0xff8000007f497808 */ /* 0x000fe40004000000 */
[-C--:B------:R-:W-:Y:S02]  /*1c3e0*/  ISETP.GE.AND P0, PT, R23, R71.reuse, PT ;  /* 0x000000471700720c */ /* 0x080fe40003f06270 */
[----:B------:R-:W-:Y:S02]  /*1c3f0*/  FSEL R120, R120, -INF , !P6 ;  /* 0xff80000078787808 */ /* 0x000fe40007000000 */
[----:B------:R-:W-:Y:S02]  /*1c400*/  FMNMX3.FTZ R18, R18, R94, R250, !PT ;  /* 0x0000005e12127276 */ /* 0x000fe400078100fa */
[----:B------:R-:W-:Y:S02]  /*1c410*/  FMNMX3.FTZ R21, R198, R6, R4, !PT ;  /* 0x00000006c6157276 */ /* 0x000fe40007810004 */
[----:B------:R-:W-:Y:S02]  /*1c420*/  FSEL R119, R119, -INF , !P2 ;  /* 0xff80000077777808 */ /* 0x000fe40005000000 */
[----:B------:R-:W-:Y:S02]  /*1c430*/  FSEL R122, R122, -INF , !P1 ;  /* 0xff8000007a7a7808 */ /* 0x000fe40004800000 */
[----:B------:R-:W-:Y:S02]  /*1c440*/  ISETP.GE.AND P2, PT, R25, R142, PT ;  /* 0x0000008e1900720c */ /* 0x000fe40003f46270 */
[----:B------:R-:W-:Y:S02]  /*1c450*/  ISETP.GT.AND P1, PT, R215, R22, PT ;  /* 0x00000016d700720c */ /* 0x000fe40003f24270 */
[----:B------:R-:W-:Y:S02]  /*1c460*/  FSEL R230, R120, -INF , !P0 ;  /* 0xff80000078e67808 */ /* 0x000fe40004000000 */
[----:B------:R-:W-:Y:S02]  /*1c470*/  FMNMX3.FTZ R18, R18, R204, R90, !PT ;  /* 0x000000cc12127276 */ /* 0x000fe4000781005a */
[----:B------:R-:W-:Y:S02]  /*1c480*/  ISETP.GE.AND P0, PT, R22, R71, PT ;  /* 0x000000471600720c */ /* 0x000fe40003f06270 */
        /* <DEDUP_REMOVED lines=8> */
[----:B------:R-:W-:Y:S02]  /*1c510*/  ISETP.GE.AND P0, PT, R23, R64, PT ;  /* 0x000000401700720c */ /* 0x000fe40003f06270 */
[----:B------:R-:W-:Y:S02]  /*1c520*/  FSEL R206, R116, -INF , !P1 ;  /* 0xff80000074ce7808 */ /* 0x000fe40004800000 */
[----:B------:R-:W-:Y:S02]  /*1c530*/  FSEL R202, R113, -INF , !P2 ;  /* 0xff80000071ca7808 */ /* 0x000fe40005000000 */
[----:B------:R-:W-:Y:S02]  /*1c540*/  ISETP.GE.AND P1, PT, R22, R142, PT ;  /* 0x0000008e1600720c */ /* 0x000fe40003f26270 */
[----:B------:R-:W-:Y:S02]  /*1c550*/  ISETP.GE.AND P2, PT, R25, R228, PT ;  /* 0x000000e41900720c */ /* 0x000fe40003f46270 */
[----:B------:R-:W-:Y:S02]  /*1c560*/  FMNMX3.FTZ R21, R21, R34, R41, !PT ;  /* 0x0000002215157276 */ /* 0x000fe40007810029 */
[----:B------:R-:W-:Y:S02]  /*1c570*/  FMNMX3.FTZ R18, R18, R240, R237, !PT ;  /* 0x000000f012127276 */ /* 0x000fe400078100ed */
[----:B------:R-:W-:Y:S02]  /*1c580*/  FSEL R215, R122, -INF , !P0 ;  /* 0xff8000007ad77808 */ /* 0x000fe40004000000 */
[----:B------:R-:W-:Y:S02]  /*1c590*/  ISETP.GE.AND P0, PT, R22, R64, PT ;  /* 0x000000401600720c */ /* 0x000fe40003f06270 */
[----:B------:R-:W-:Y:S02]  /*1c5a0*/  FMNMX3.FTZ R21, R21, R62, R89, !PT ;  /* 0x0000003e15157276 */ /* 0x000fe40007810059 */
[----:B------:R-:W-:Y:S02]  /*1c5b0*/  FSEL R112, R112, -INF , !P2 ;  /* 0xff80000070707808 */ /* 0x000fe40005000000 */
[----:B------:R-:W-:Y:S02]  /*1c5c0*/  FSEL R203, R117, -INF , !P1 ;  /* 0xff80000075cb7808 */ /* 0x000fe40004800000 */
[----:B------:R-:W-:Y:S02]  /*1c5d0*/  FMNMX3.FTZ R18, R18, R239, R238, !PT ;  /* 0x000000ef12127276 */ /* 0x000fe400078100ee */
[-C--:B------:R-:W-:Y:S02]  /*1c5e0*/  ISETP.GE.AND P2, PT, R24, R228.reuse, PT ;  /* 0x000000e41800720c */ /* 0x080fe40003f46270 */
[----:B------:R-:W-:Y:S02]  /*1c5f0*/  ISETP.GE.AND P1, PT, R23, R228, PT ;  /* 0x000000e41700720c */ /* 0x000fe40003f26270 */
[----:B------:R-:W-:Y:S02]  /*1c600*/  FSEL R214, R123, -INF , !P0 ;  /* 0xff8000007bd67808 */ /* 0x000fe40004000000 */
[----:B------:R-:W-:Y:S02]  /*1c610*/  FSEL R124, R124, -INF , !P3 ;  /* 0xff8000007c7c7808 */ /* 0x000fe40005800000 */
[----:B------:R-:W-:Y:S02]  /*1c620*/  ISETP.GE.AND P0, PT, R0, R71, PT ;  /* 0x000000470000720c */ /* 0x000fe40003f06270 */
[----:B------:R-:W-:Y:S02]  /*1c630*/  FMNMX3.FTZ R21, R21, R85, R30, !PT ;  /* 0x0000005515157276 */ /* 0x000fe4000781001e */
[----:B------:R-:W-:Y:S02]  /*1c640*/  FMNMX3.FTZ R18, R18, R223, R222, !PT ;  /* 0x000000df12127276 */ /* 0x000fe400078100de */
[----:B------:R-:W-:Y:S02]  /*1c650*/  FSEL R75, R75, -INF , !P2 ;  /* 0xff8000004b4b7808 */ /* 0x000fe40005000000 */
[----:B------:R-:W-:Y:S02]  /*1c660*/  FSEL R114, R114, -INF , !P1 ;  /* 0xff80000072727808 */ /* 0x000fe40004800000 */
[----:B------:R-:W-:Y:S02]  /*1c670*/  ISETP.GT.AND P6, PT, R226, R2, PT ;  /* 0x00000002e200720c */ /* 0x000fe40003fc4270 */
[----:B------:R-:W-:Y:S02]  /*1c680*/  ISETP.GE.AND P1, PT, R22, R228, PT ;  /* 0x000000e41600720c */ /* 0x000fe40003f26270 */
[----:B------:R-:W-:Y:S02]  /*1c690*/  ISETP.GT.AND P2, PT, R226, R0, PT ;  /* 0x00000000e200720c */ /* 0x000fe40003f44270 */
[----:B------:R-:W-:Y:S02]  /*1c6a0*/  FSEL R226, R124, -INF , !P0 ;  /* 0xff8000007ce27808 */ /* 0x000fe40004000000 */
[----:B------:R-:W-:Y:S02]  /*1c6b0*/  FMNMX3.FTZ R21, R21, R87, R92, !PT ;  /* 0x0000005715157276 */ /* 0x000fe4000781005c */
[----:B------:R-:W-:Y:S02]  /*1c6c0*/  ISETP.GE.AND P0, PT, R2, R71, PT ;  /* 0x000000470200720c */ /* 0x000fe40003f06270 */
[----:B------:R-:W-:Y:S02]  /*1c6d0*/  FMNMX3.FTZ R18, R18, R221, R220, !PT ;  /* 0x000000dd12127276 */ /* 0x000fe400078100dc */
[----:B------:R-:W-:Y:S02]  /*1c6e0*/  FSEL R113, R119, -INF , !P1 ;  /* 0xff80000077717808 */ /* 0x000fe40004800000 */
[C---:B------:R-:W-:Y:S02]  /*1c6f0*/  ISETP.GT.AND P3, PT, R225.reuse, R2, PT ;  /* 0x00000002e100720c */ /* 0x040fe40003f64270 */
[----:B------:R-:W-:Y:S02]  /*1c700*/  ISETP.GT.AND P1, PT, R225, R0, PT ;  /* 0x00000000e100720c */ /* 0x000fe40003f24270 */
[----:B------:R-:W-:Y:S02]  /*1c710*/  FMNMX3.FTZ R21, R21, R98, R36, !PT ;  /* 0x0000006215157276 */ /* 0x000fe40007810024 */
[----:B------:R-:W-:Y:S02]  /*1c720*/  FSEL R225, R125, -INF , !P0 ;  /* 0xff8000007de17808 */ /* 0x000fe40004000000 */
[----:B------:R-:W-:Y:S02]  /*1c730*/  FMNMX3.FTZ R18, R18, R230, R227, !PT ;  /* 0x000000e612127276 */ /* 0x000fe400078100e3 */
[----:B------:R-:W-:Y:S02]  /*1c740*/  FMNMX3.FTZ R21, R21, R63, R205, !PT ;  /* 0x0000003f15157276 */ /* 0x000fe400078100cd */
[----:B------:R-:W-:Y:S02]  /*1c750*/  FMNMX3.FTZ R18, R18, R226, R225, !PT ;  /* 0x000000e212127276 */ /* 0x000fe400078100e1 */
[----:B------:R-:W-:Y:S02]  /*1c760*/  FMNMX3.FTZ R21, R21, R84, R59, !PT ;  /* 0x0000005415157276 */ /* 0x000fe4000781003b */
[----:B------:R-:W-:Y:S01]  /*1c770*/  IABS R20, R20 ;  /* 0x0000001400147213 */ /* 0x000fe20000000000 */
[----:B------:R-:W1:Y:S01]  /*1c780*/  SHFL.BFLY PT, R19, R18, 0x2, 0x1f ;  /* 0x0c401f0012137f89 */ /* 0x000e6200000e0000 */
[----:B------:R-:W-:Y:S02]  /*1c790*/  FMNMX3.FTZ R21, R21, R216, R229, !PT ;  /* 0x000000d815157276 */ /* 0x000fe400078100e5 */
[----:B------:R-:W-:Y:S02]  /*1c7a0*/  IABS R28, R28 ;  /* 0x0000001c001c7213 */ /* 0x000fe40000000000 */
[----:B------:R-:W-:Y:S02]  /*1c7b0*/  I2FP.F32.S32 R20, R20 ;  /* 0x0000001400147245 */ /* 0x000fe40000201400 */
[----:B------:R-:W-:Y:S02]  /*1c7c0*/  FMNMX3.FTZ R21, R21, R232, R231, !PT ;  /* 0x000000e815157276 */ /* 0x000fe400078100e7 */
[----:B------:R-:W-:Y:S01]  /*1c7d0*/  I2FP.F32.S32 R28, R28 ;  /* 0x0000001c001c7245 */ /* 0x000fe20000201400 */
[----:B------:R-:W-:Y:S01]  /*1c7e0*/  FFMA.FTZ R131, R20, -UR6, R131 ;  /* 0x8000000614837c23 */ /* 0x000fe20008010083 */
[----:B------:R-:W-:Y:S02]  /*1c7f0*/  FMNMX3.FTZ R21, R21, R201, R200, !PT ;  /* 0x000000c915157276 */ /* 0x000fe400078100c8 */
[----:B------:R-:W-:Y:S01]  /*1c800*/  ISETP.GE.AND P0, PT, R0, R64, PT ;  /* 0x000000400000720c */ /* 0x000fe20003f06270 */
[----:B------:R-:W-:Y:S01]  /*1c810*/  FFMA.FTZ R129, R28, -UR6, R129 ;  /* 0x800000061c817c23 */ /* 0x000fe20008010081 */
[----:B------:R-:W-:Y:S02]  /*1c820*/  FSEL R126, R128, -INF , !P2 ;  /* 0xff800000807e7808 */ /* 0x000fe40005000000 */
[----:B------:R-:W-:Y:S02]  /*1c830*/  FSEL R121, R130, -INF , !P1 ;  /* 0xff80000082797808 */ /* 0x000fe40004800000 */
[----:B------:R-:W-:Y:S02]  /*1c840*/  FMNMX3.FTZ R21, R21, R112, R75, !PT ;  /* 0x0000007015157276 */ /* 0x000fe4000781004b */
[----:B------:R-:W-:Y:S02]  /*1c850*/  FSEL R120, R131, -INF , !P3 ;  /* 0xff80000083787808 */ /* 0x000fe40005800000 */
[-C--:B------:R-:W-:Y:S02]  /*1c860*/  ISETP.GE.AND P1, PT, R2, R228.reuse, PT ;  /* 0x000000e40200720c */ /* 0x080fe40003f26270 */
[----:B------:R-:W-:Y:S02]  /*1c870*/  ISETP.GE.AND P2, PT, R0, R228, PT ;  /* 0x000000e40000720c */ /* 0x000fe40003f46270 */
[----:B------:R-:W-:Y:S02]  /*1c880*/  FSEL R125, R129, -INF , !P6 ;  /* 0xff800000817d7808 */ /* 0x000fe40007000000 */
[----:B------:R-:W-:Y:S02]  /*1c890*/  FSEL R74, R74, -INF , !P0 ;  /* 0xff8000004a4a7808 */ /* 0x000fe40004000000 */
[C---:B------:R-:W-:Y:S02]  /*1c8a0*/  ISETP.GE.AND P6, PT, R2.reuse, R142, PT ;  /* 0x0000008e0200720c */ /* 0x040fe40003fc6270 */
[----:B------:R-:W-:Y:S02]  /*1c8b0*/  ISETP.GE.AND P0, PT, R2, R64, PT ;  /* 0x000000400200720c */ /* 0x000fe40003f06270 */
[----:B------:R-:W-:Y:S02]  /*1c8c0*/  FMNMX3.FTZ R2, R21, R114, R113, !PT ;  /* 0x0000007215027276 */ /* 0x000fe40007810071 */
[----:B------:R-:W-:Y:S02]  /*1c8d0*/  FSEL R121, R121, -INF , !P2 ;  /* 0xff80000079797808 */ /* 0x000fe40005000000 */
[----:B------:R-:W-:Y:S02]  /*1c8e0*/  FSEL R120, R120, -INF , !P1 ;  /* 0xff80000078787808 */ /* 0x000fe40004800000 */
[----:B-1----:R-:W-:Y:S02]  /*1c8f0*/  FMNMX.FTZ R21, R18, R19, !PT ;  /* 0x0000001312157209 */ /* 0x002fe40007810000 */
[----:B------:R-:W-:Y:S02]  /*1c900*/  FMNMX3.FTZ R2, R2, R121, R120, !PT ;  /* 0x0000007902027276 */ /* 0x000fe40007810078 */
[----:B------:R-:W-:Y:S01]  /*1c910*/  FSEL R73, R73, -INF , !P0 ;  /* 0xff80000049497808 */ /* 0x000fe20004000000 */
[----:B------:R-:W-:Y:S01]  /*1c920*/  SHFL.BFLY PT, R18, R21, 0x1, 0x1f ;  /* 0x0c201f0015127f89 */ /* 0x000fe200000e0000 */
[----:B------:R-:W-:Y:S02]  /*1c930*/  ISETP.GE.AND P0, PT, R0, R142, PT ;  /* 0x0000008e0000720c */ /* 0x000fe40003f06270 */
[----:B------:R-:W-:Y:S05]  /*1c940*/  FMNMX3.FTZ R3, R196, R14, R13, !PT ;  /* 0x0000000ec4037276 */ /* 0x000fea000781000d */
[----:B------:R-:W1:Y:S01]  /*1c950*/  SHFL.BFLY PT, R19, R2, 0x2, 0x1f ;  /* 0x0c401f0002137f89 */ /* 0x000e6200000e0000 */
[----:B------:R-:W-:Y:S02]  /*1c960*/  FMNMX3.FTZ R20, R197, R10, R9, !PT ;  /* 0x0000000ac5147276 */ /* 0x000fe40007810009 */
[----:B------:R-:W-:Y:S05]  /*1c970*/  FMNMX3.FTZ R3, R3, R11, R15, !PT ;  /* 0x0000000b03037276 */ /* 0x000fea000781000f */
[----:B------:R-:W2:Y:S01]  /*1c980*/  LDL.LU R142, [R1+0xa8] ;  /* 0x0000a800018e7983 */ /* 0x000ea20000300800 */
[----:B------:R-:W-:Y:S02]  /*1c990*/  FMNMX3.FTZ R20, R20, R12, R8, !PT ;  /* 0x0000000c14147276 */ /* 0x000fe40007810008 */
[----:B------:R-:W-:Y:S02]  /*1c9a0*/  FMNMX3.FTZ R3, R3, R29, R132, !PT ;  /* 0x0000001d03037276 */ /* 0x000fe40007810084 */
[----:B------:R-:W-:Y:S02]  /*1c9b0*/  FMNMX3.FTZ R20, R20, R133, R134, !PT ;  /* 0x0000008514147276 */ /* 0x000fe40007810086 */
[----:B------:R-:W-:Y:S02]  /*1c9c0*/  FMNMX3.FTZ R3, R3, R56, R49, !PT ;  /* 0x0000003803037276 */ /* 0x000fe40007810031 */
[----:B------:R-:W-:Y:S02]  /*1c9d0*/  FMNMX3.FTZ R20, R20, R44, R33, !PT ;  /* 0x0000002c14147276 */ /* 0x000fe40007810021 */
[----:B------:R-:W-:Y:S02]  /*1c9e0*/  FMNMX3.FTZ R3, R3, R97, R43, !PT ;  /* 0x0000006103037276 */ /* 0x000fe4000781002b */
[----:B------:R-:W-:Y:S02]  /*1c9f0*/  MOV R91, R66 ;  /* 0x00000042005b7202 */ /* 0x000fe40000000f00 */
[----:B------:R-:W-:Y:S02]  /*1ca00*/  FMNMX3.FTZ R3, R3, R39, R51, !PT ;  /* 0x0000002703037276 */ /* 0x000fe40007810033 */
[----:B------:R-:W-:Y:S02]  /*1ca10*/  FMNMX3.FTZ R20, R20, R95, R40, !PT ;  /* 0x0000005f14147276 */ /* 0x000fe40007810028 */
[----:B------:R-:W-:Y:S02]  /*1ca20*/  FMNMX3.FTZ R3, R3, R248, R86, !PT ;  /* 0x000000f803037276 */ /* 0x000fe40007810056 */
[----:B-1----:R-:W-:Y:S02]  /*1ca30*/  FMNMX.FTZ R19, R2, R19, !PT ;  /* 0x0000001302137209 */ /* 0x002fe40007810000 */
[----:B------:R-:W-:Y:S02]  /*1ca40*/  FMNMX.FTZ R2, R21, R18, !PT ;  /* 0x0000001215027209 */ /* 0x000fe40007810000 */
[----:B------:R-:W-:Y:S01]  /*1ca50*/  FMNMX3.FTZ R3, R3, R249, R42, !PT ;  /* 0x000000f903037276 */ /* 0x000fe2000781002a */
[----:B------:R-:W-:Y:S01]  /*1ca60*/  SHFL.BFLY PT, R18, R19, 0x1, 0x1f ;  /* 0x0c201f0013127f89 */ /* 0x000fe200000e0000 */
[C---:B------:R-:W-:Y:S01]  /*1ca70*/  FSETP.NEU.FTZ.AND P1, PT, R2.reuse, -INF , PT ;  /* 0xff8000000200780b */ /* 0x040fe20003f3d000 */
[----:B------:R-:W-:Y:S01]  /*1ca80*/  FMUL.FTZ R228, R2, UR4 ;  /* 0x0000000402e47c20 */ /* 0x000fe20008410000 */
[----:B------:R-:W-:Y:S02]  /*1ca90*/  FMNMX3.FTZ R3, R3, R251, R243, !PT ;  /* 0x000000fb03037276 */ /* 0x000fe400078100f3 */
[----:B------:R-:W-:Y:S02]  /*1caa0*/  FMNMX3.FTZ R20, R20, R91, R57, !PT ;  /* 0x0000005b14147276 */ /* 0x000fe40007810039 */
[----:B------:R-:W-:Y:S02]  /*1cab0*/  FSEL R228, R228, RZ, P1 ;  /* 0x000000ffe4e47208 */ /* 0x000fe40000800000 */
[----:B------:R-:W-:Y:S02]  /*1cac0*/  FMNMX3.FTZ R3, R3, R241, R242, !PT ;  /* 0x000000f103037276 */ /* 0x000fe400078100f2 */
[----:B------:R-:W-:Y:S01]  /*1cad0*/  FMNMX3.FTZ R20, R20, R96, R38, !PT ;  /* 0x0000006014147276 */ /* 0x000fe20007810026 */
[--C-:B------:R-:W-:Y:S01]  /*1cae0*/  FFMA.FTZ R122, R143, UR4, -R228.reuse ;  /* 0x000000048f7a7c23 */ /* 0x100fe200080108e4 */
[--C-:B------:R-:W-:Y:S01]  /*1caf0*/  FFMA.FTZ R117, R247, UR4, -R228.reuse ;  /* 0x00000004f7757c23 */ /* 0x100fe200080108e4 */
[----:B------:R-:W3:Y:S01]  /*1cb00*/  LDL.LU R143, [R1+0xa4] ;  /* 0x0000a400018f7983 */ /* 0x000ee20000300800 */
[----:B------:R-:W-:Y:S01]  /*1cb10*/  FMNMX3.FTZ R3, R3, R236, R235, !PT ;  /* 0x000000ec03037276 */ /* 0x000fe200078100eb */
[----:B------:R-:W-:Y:S01]  /*1cb20*/  FFMA.FTZ R109, R17, UR4, -R228 ;  /* 0x00000004116d7c23 */ /* 0x000fe200080108e4 */
[----:B------:R-:W-:Y:S01]  /*1cb30*/  FMNMX3.FTZ R20, R20, R37, R35, !PT ;  /* 0x0000002514147276 */ /* 0x000fe20007810023 */
[----:B------:R-:W4:Y:S01]  /*1cb40*/  LDL R247, [R1] ;  /* 0x0000000001f77983 */ /* 0x000f220000100800 */
[----:B------:R-:W-:Y:S01]  /*1cb50*/  FMNMX3.FTZ R3, R3, R224, R218, !PT ;  /* 0x000000e003037276 */ /* 0x000fe200078100da */
[----:B------:R-:W-:Y:S01]  /*1cb60*/  FFMA.FTZ R103, R16, UR4, -R228 ;  /* 0x0000000410677c23 */ /* 0x000fe200080108e4 */
[----:B------:R-:W-:Y:S01]  /*1cb70*/  FMNMX3.FTZ R20, R20, R61, R245, !PT ;  /* 0x0000003d14147276 */ /* 0x000fe200078100f5 */
[----:B------:R-:W4:Y:S01]  /*1cb80*/  LDL R24, [R1+0x3c] ;  /* 0x00003c0001187983 */ /* 0x000f220000100800 */
[----:B------:R-:W-:Y:S01]  /*1cb90*/  FMNMX3.FTZ R3, R3, R213, R212, !PT ;  /* 0x000000d503037276 */ /* 0x000fe200078100d4 */
[----:B------:R-:W-:Y:S01]  /*1cba0*/  MUFU.EX2 R122, R122 ;  /* 0x0000007a007a7308 */ /* 0x000fe20000000800 */
[----:B------:R-:W-:Y:S01]  /*1cbb0*/  FMNMX3.FTZ R20, R20, R32, R252, !PT ;  /* 0x0000002014147276 */ /* 0x000fe200078100fc */
[----:B------:R-:W-:Y:S01]  /*1cbc0*/  FFMA.FTZ R131, R136, UR4, -R228 ;  /* 0x0000000488837c23 */ /* 0x000fe200080108e4 */
[----:B------:R-:W-:Y:S07]  /*1cbd0*/  FMNMX3.FTZ R3, R3, R211, R210, !PT ;  /* 0x000000d303037276 */ /* 0x000fee00078100d2 */
[----:B------:R-:W1:Y:S01]  /*1cbe0*/  MUFU.EX2 R117, R117 ;  /* 0x0000007500757308 */ /* 0x000e620000000800 */
[----:B------:R-:W-:Y:S01]  /*1cbf0*/  FMNMX3.FTZ R20, R20, R219, R217, !PT ;  /* 0x000000db14147276 */ /* 0x000fe200078100d9 */
[----:B------:R-:W4:Y:S01]  /*1cc00*/  LDL.LU R136, [R1+0xa0] ;  /* 0x0000a00001887983 */ /* 0x000f220000300800 */
[----:B------:R-:W-:Y:S07]  /*1cc10*/  FMNMX3.FTZ R0, R3, R215, R214, !PT ;  /* 0x000000d703007276 */ /* 0x000fee00078100d6 */
[----:B------:R-:W-:Y:S01]  /*1cc20*/  MUFU.EX2 R109, R109 ;  /* 0x0000006d006d7308 */ /* 0x000fe20000000800 */
[----:B------:R-:W-:Y:S01]  /*1cc30*/  FMNMX3.FTZ R20, R20, R234, R233, !PT ;  /* 0x000000ea14147276 */ /* 0x000fe200078100e9 */
[----:B------:R-:W-:Y:S01]  /*1cc40*/  FFMA.FTZ R129, R137, UR4, -R228 ;  /* 0x0000000489817c23 */ /* 0x000fe200080108e4 */
[----:B------:R-:W-:Y:S07]  /*1cc50*/  FMNMX3.FTZ R0, R0, R74, R73, !PT ;  /* 0x0000004a00007276 */ /* 0x000fee0007810049 */
[----:B------:R-:W1:Y:S01]  /*1cc60*/  MUFU.EX2 R103, R103 ;  /* 0x0000006700677308 */ /* 0x000e620000000800 */
[----:B------:R-:W-:Y:S01]  /*1cc70*/  FMNMX3.FTZ R20, R20, R209, R208, !PT ;  /* 0x000000d114147276 */ /* 0x000fe200078100d0 */
[----:B------:R-:W4:Y:S01]  /*1cc80*/  LDL.LU R137, [R1+0x9c] ;  /* 0x00009c0001897983 */ /* 0x000f220000300800 */
[----:B------:R-:W-:Y:S01]  /*1cc90*/  FSEL R126, R126, -INF , !P0 ;  /* 0xff8000007e7e7808 */ /* 0x000fe20004000000 */
[----:B------:R-:W-:Y:S01]  /*1cca0*/  FFMA.FTZ R127, R138, UR4, -R228 ;  /* 0x000000048a7f7c23 */ /* 0x000fe200080108e4 */
[----:B------:R-:W-:Y:S01]  /*1ccb0*/  FMNMX3.FTZ R20, R20, R207, R202, !PT ;  /* 0x000000cf14147276 */ /* 0x000fe200078100ca */
[----:B------:R-:W1:Y:S01]  /*1ccc0*/  SHFL.BFLY PT, R3, R0, 0x2, 0x1f ;  /* 0x0c401f0000037f89 */ /* 0x000e6200000e0000 */
[----:B------:R-:W-:Y:S01]  /*1ccd0*/  FSEL R125, R125, -INF , !P6 ;  /* 0xff8000007d7d7808 */ /* 0x000fe20007000000 */
[--C-:B------:R-:W-:Y:S01]  /*1cce0*/  FFMA.FTZ R124, R139, UR4, -R228.reuse ;  /* 0x000000048b7c7c23 */ /* 0x100fe200080108e4 */
[----:B------:R-:W-:Y:S05]  /*1ccf0*/  FMNMX3.FTZ R20, R20, R206, R203, !PT ;  /* 0x000000ce14147276 */ /* 0x000fea00078100cb */
[----:B------:R-:W4:Y:S01]  /*1cd00*/  LDL.LU R138, [R1+0x98] ;  /* 0x00009800018a7983 */ /* 0x000f220000300800 */
[----:B-1----:R-:W-:Y:S01]  /*1cd10*/  F2FP.F16.F32.PACK_AB R64, R117, R122 ;  /* 0x0000007a7540723e */ /* 0x002fe200000000ff */
[----:B------:R-:W-:Y:S01]  /*1cd20*/  MUFU.EX2 R131, R131 ;  /* 0x0000008300837308 */ /* 0x000fe20000000800 */
[----:B------:R-:W-:Y:S01]  /*1cd30*/  FMNMX3.FTZ R20, R20, R126, R125, !PT ;  /* 0x0000007e14147276 */ /* 0x000fe2000781007d */
[----:B------:R-:W4:Y:S01]  /*1cd40*/  LDL.LU R139, [R1+0x94] ;  /* 0x00009400018b7983 */ /* 0x000f220000300800 */
[----:B------:R-:W-:Y:S07]  /*1cd50*/  F2FP.F16.F32.PACK_AB R66, R103, R109 ;  /* 0x0000006d6742723e */ /* 0x000fee00000000ff */
[----:B------:R-:W-:Y:S01]  /*1cd60*/  MUFU.EX2 R129, R129 ;  /* 0x0000008100817308 */ /* 0x000fe20000000800 */
[--C-:B------:R-:W-:Y:S01]  /*1cd70*/  FFMA.FTZ R238, R238, UR4, -R228.reuse ;  /* 0x00000004eeee7c23 */ /* 0x100fe200080108e4 */
[----:B------:R-:W1:Y:S01]  /*1cd80*/  SHFL.BFLY PT, R22, R20, 0x2, 0x1f ;  /* 0x0c401f0014167f89 */ /* 0x000e6200000e0000 */
[--C-:B------:R-:W-:Y:S07]  /*1cd90*/  FFMA.FTZ R240, R240, UR4, -R228.reuse ;  /* 0x00000004f0f07c23 */ /* 0x100fee00080108e4 */
[----:B------:R-:W-:Y:S01]  /*1cda0*/  MUFU.EX2 R127, R127 ;  /* 0x0000007f007f7308 */ /* 0x000fe20000000800 */
[--C-:B------:R-:W-:Y:S01]  /*1cdb0*/  FFMA.FTZ R230, R230, UR4, -R228.reuse ;  /* 0x00000004e6e67c23 */ /* 0x100fe200080108e4 */
[----:B------:R-:W-:Y:S01]  /*1cdc0*/  LDSM.16.MT88.4 R36, [R244+0x8000] ;  /* 0x00800000f424783b */ /* 0x000fe20000004200 */
[--C-:B------:R-:W-:Y:S07]  /*1cdd0*/  FFMA.FTZ R227, R227, UR4, -R228.reuse ;  /* 0x00000004e3e37c23 */ /* 0x100fee00080108e4 */
[----:B------:R-:W-:Y:S01]  /*1cde0*/  MUFU.EX2 R124, R124 ;  /* 0x0000007c007c7308 */ /* 0x000fe20000000800 */
[----:B------:R-:W-:Y:S09]  /*1cdf0*/  FFMA.FTZ R226, R226, UR4, -R228 ;  /* 0x00000004e2e27c23 */ /* 0x000ff200080108e4 */
[----:B------:R-:W-:Y:S01]  /*1ce00*/  MUFU.EX2 R240, R240 ;  /* 0x000000f000f07308 */ /* 0x000fe20000000800 */
[----:B------:R-:W-:Y:S09]  /*1ce10*/  FMNMX.FTZ R3, R0, R3, !PT ;  /* 0x0000000300037209 */ /* 0x000ff20007810000 */
[----:B------:R-:W-:Y:S01]  /*1ce20*/  MUFU.EX2 R226, R226 ;  /* 0x000000e200e27308 */ /* 0x000fe20000000800 */
[----:B------:R-:W1:Y:S09]  /*1ce30*/  SHFL.BFLY PT, R0, R3, 0x1, 0x1f ;  /* 0x0c201f0003007f89 */ /* 0x000e7200000e0000 */
[----:B------:R-:W-:Y:S10]  /*1ce40*/  MUFU.EX2 R230, R230 ;  /* 0x000000e600e67308 */ /* 0x000ff40000000800 */
[----:B------:R-:W-:Y:S01]  /*1ce50*/  MUFU.EX2 R227, R227 ;  /* 0x000000e300e37308 */ /* 0x000fe20000000800 */
[----:B-1----:R-:W-:Y:S05]  /*1ce60*/  FMNMX.FTZ R20, R20, R22, !PT ;  /* 0x0000001614147209 */ /* 0x002fea0007810000 */
[----:B------:R-:W1:Y:S01]  /*1ce70*/  SHFL.BFLY PT, R68, R20, 0x1, 0x1f ;  /* 0x0c201f0014447f89 */ /* 0x000e6200000e0000 */
[----:B------:R-:W-:Y:S02]  /*1ce80*/  FMNMX.FTZ R0, R3, R0, !PT ;  /* 0x0000000003007209 */ /* 0x000fe40007810000 */
[----:B------:R-:W-:Y:S02]  /*1ce90*/  FMNMX.FTZ R3, R19, R18, !PT ;  /* 0x0000001213037209 */ /* 0x000fe40007810000 */
[C---:B------:R-:W-:Y:S01]  /*1cea0*/  FSETP.NEU.FTZ.AND P0, PT, R0.reuse, -INF , PT ;  /* 0xff8000000000780b */ /* 0x040fe20003f1d000 */
[----:B------:R-:W-:Y:S01]  /*1ceb0*/  FMUL.FTZ R130, R0, UR4 ;  /* 0x0000000400827c20 */ /* 0x000fe20008410000 */
[C---:B------:R-:W-:Y:S01]  /*1cec0*/  FSETP.NEU.FTZ.AND P2, PT, R3.reuse, -INF , PT ;  /* 0xff8000000300780b */ /* 0x040fe20003f5d000 */
[----:B------:R-:W-:Y:S03]  /*1ced0*/  FMUL.FTZ R123, R3, UR4 ;  /* 0x00000004037b7c20 */ /* 0x000fe60008410000 */
[----:B------:R-:W-:Y:S02]  /*1cee0*/  FSEL R130, R130, RZ, P0 ;  /* 0x000000ff82827208 */ /* 0x000fe40000000000 */
[----:B------:R-:W-:Y:S02]  /*1cef0*/  FSEL R123, R123, RZ, P2 ;  /* 0x000000ff7b7b7208 */ /* 0x000fe40001000000 */
[----:B-1----:R-:W-:Y:S01]  /*1cf00*/  FMNMX.FTZ R68, R20, R68, !PT ;  /* 0x0000004414447209 */ /* 0x002fe20007810000 */
[--C-:B------:R-:W-:Y:S01]  /*1cf10*/  FFMA.FTZ R116, R14, UR4, -R130.reuse ;  /* 0x000000040e747c23 */ /* 0x100fe20008010882 */
[----:B------:R-:W-:Y:S01]  /*1cf20*/  FFMA.FTZ R115, R13, UR4, -R130 ;  /* 0x000000040d737c23 */ /* 0x000fe20008010882 */
[--C-:B------:R-:W-:Y:S01]  /*1cf30*/  FFMA.FTZ R110, R4, UR4, -R123.reuse ;  /* 0x00000004046e7c23 */ /* 0x100fe2000801087b */
[----:B------:R-:W-:Y:S01]  /*1cf40*/  FSEL R4, R3, RZ, P2 ;  /* 0x000000ff03047208 */ /* 0x000fe20001000000 */
[C---:B------:R-:W-:Y:S01]  /*1cf50*/  FMUL.FTZ R128, R68.reuse, UR4 ;  /* 0x0000000444807c20 */ /* 0x040fe20008410000 */
[----:B------:R-:W-:Y:S01]  /*1cf60*/  FSETP.NEU.FTZ.AND P3, PT, R68, -INF , PT ;  /* 0xff8000004400780b */ /* 0x000fe20003f7d000 */
[--C-:B------:R-:W-:Y:S01]  /*1cf70*/  FFMA.FTZ R107, R7, UR4, -R123.reuse ;  /* 0x00000004076b7c23 */ /* 0x100fe2000801087b */
[--C-:B------:R-:W-:Y:S01]  /*1cf80*/  FFMA.FTZ R118, R6, UR4, -R123.reuse ;  /* 0x0000000406767c23 */ /* 0x100fe2000801087b */
[----:B------:R-:W-:Y:S01]  /*1cf90*/  FFMA.FTZ R108, R5, UR4, -R123 ;  /* 0x00000004056c7c23 */ /* 0x000fe2000801087b */
[----:B------:R-:W-:Y:S01]  /*1cfa0*/  FADD.FTZ R7, -R4, R198 ;  /* 0x000000c604077221 */ /* 0x000fe20000010100 */
[----:B------:R-:W-:Y:S01]  /*1cfb0*/  FSEL R6, R68, RZ, P3 ;  /* 0x000000ff44067208 */ /* 0x000fe20001800000 */
[----:B------:R-:W-:Y:S01]  /*1cfc0*/  MUFU.EX2 R110, R110 ;  /* 0x0000006e006e7308 */ /* 0x000fe20000000800 */
[----:B------:R-:W-:Y:S01]  /*1cfd0*/  FSEL R5, R2, RZ, P1 ;  /* 0x000000ff02057208 */ /* 0x000fe20000800000 */
[----:B------:R-:W-:Y:S01]  /*1cfe0*/  FMUL.FTZ R7, R7, UR4 ;  /* 0x0000000407077c20 */ /* 0x000fe20008410000 */
[----:B------:R-:W-:Y:S01]  /*1cff0*/  FSEL R4, R0, RZ, P0 ;  /* 0x000000ff00047208 */ /* 0x000fe20000000000 */
[----:B------:R-:W-:Y:S01]  /*1d000*/  FADD.FTZ R6, -R6, R197 ;  /* 0x000000c506067221 */ /* 0x000fe20000010100 */
[----:B------:R-:W-:Y:S01]  /*1d010*/  FSEL R128, R128, RZ, P3 ;  /* 0x000000ff80807208 */ /* 0x000fe20001800000 */
[----:B------:R-:W-:Y:S04]  /*1d020*/  FADD.FTZ R5, -R5, R199 ;  /* 0x000000c705057221 */ /* 0x000fe80000010100 */
[----:B------:R-:W1:Y:S01]  /*1d030*/  MUFU.EX2 R118, R118 ;  /* 0x0000007600767308 */ /* 0x000e620000000800 */
[----:B------:R-:W-:Y:S01]  /*1d040*/  FADD.FTZ R4, -R4, R196 ;  /* 0x000000c404047221 */ /* 0x000fe20000010100 */
[----:B------:R-:W-:Y:S01]  /*1d050*/  FMUL.FTZ R6, R6, UR4 ;  /* 0x0000000406067c20 */ /* 0x000fe20008410000 */
[--C-:B------:R-:W-:Y:S01]  /*1d060*/  FFMA.FTZ R119, R10, UR4, -R128.reuse ;  /* 0x000000040a777c23 */ /* 0x100fe20008010880 */
[--C-:B------:R-:W-:Y:S01]  /*1d070*/  FFMA.FTZ R111, R9, UR4, -R128.reuse ;  /* 0x00000004096f7c23 */ /* 0x100fe20008010880 */
[--C-:B------:R-:W-:Y:S01]  /*1d080*/  FFMA.FTZ R106, R12, UR4, -R128.reuse ;  /* 0x000000040c6a7c23 */ /* 0x100fe20008010880 */
[----:B------:R-:W-:Y:S01]  /*1d090*/  FFMA.FTZ R104, R8, UR4, -R128 ;  /* 0x0000000408687c23 */ /* 0x000fe20008010880 */
[----:B------:R-:W-:Y:S01]  /*1d0a0*/  FMUL.FTZ R5, R5, UR4 ;  /* 0x0000000405057c20 */ /* 0x000fe20008410000 */
[----:B------:R-:W-:Y:S02]  /*1d0b0*/  FMUL.FTZ R4, R4, UR4 ;  /* 0x0000000404047c20 */ /* 0x000fe40008410000 */
[----:B------:R-:W-:Y:S01]  /*1d0c0*/  MUFU.EX2 R119, R119 ;  /* 0x0000007700777308 */ /* 0x000fe20000000800 */
[--C-:B------:R-:W-:Y:S01]  /*1d0d0*/  FFMA.FTZ R105, R11, UR4, -R130.reuse ;  /* 0x000000040b697c23 */ /* 0x100fe20008010882 */
[----:B------:R-:W-:Y:S01]  /*1d0e0*/  FFMA.FTZ R102, R15, UR4, -R130 ;  /* 0x000000040f667c23 */ /* 0x000fe20008010882 */
[----:B------:R-:W-:Y:S07]  /*1d0f0*/  IMAD.MOV.U32 R198, RZ, RZ, R42 ;  /* 0x000000ffffc67224 */ /* 0x000fee00078e002a */
[----:B------:R-:W1:Y:S02]  /*1d100*/  MUFU.EX2 R71, R6 ;  /* 0x0000000600477308 */ /* 0x000e640000000800 */
[----:B-1----:R-:W-:Y:S01]  /*1d110*/  F2FP.F16.F32.PACK_AB R77, R110, R118 ;  /* 0x000000766e4d723e */ /* 0x002fe200000000ff */
[----:B------:R-:W-:Y:S02]  /*1d120*/  IMAD.MOV.U32 R196, RZ, RZ, R30 ;  /* 0x000000ffffc47224 */ /* 0x000fe400078e001e */
[----:B------:R-:W-:Y:S05]  /*1d130*/  FFMA.FTZ R241, R241, UR4, -R130 ;  /* 0x00000004f1f17c23 */ /* 0x000fea0008010882 */
[----:B------:R-:W1:Y:S01]  /*1d140*/  MUFU.EX2 R70, R7 ;  /* 0x0000000700467308 */ /* 0x000e620000000800 */
[----:B------:R-:W-:Y:S02]  /*1d150*/  IMAD.MOV.U32 R197, RZ, RZ, R35 ;  /* 0x000000ffffc57224 */ /* 0x000fe400078e0023 */
[----:B------:R-:W-:Y:S01]  /*1d160*/  FFMA.FTZ R75, R75, UR4, -R123 ;  /* 0x000000044b4b7c23 */ /* 0x000fe2000801087b */
[----:B------:R-:W-:Y:S06]  /*1d170*/  IMAD.MOV.U32 R199, RZ, RZ, R41 ;  /* 0x000000ffffc77224 */ /* 0x000fec00078e0029 */
[----:B------:R1:W1:Y:S01]  /*1d180*/  MUFU.EX2 R72, R5 ;  /* 0x0000000500487308 */ /* 0x0002620000000800 */
[----:B------:R-:W-:Y:S01]  /*1d190*/  FFMA.FTZ R229, R229, UR4, -R123 ;  /* 0x00000004e5e57c23 */ /* 0x000fe2000801087b */
[----:B------:R-:W-:Y:S01]  /*1d1a0*/  FFMA.FTZ R234, R234, UR4, -R128 ;  /* 0x00000004eaea7c23 */ /* 0x000fe20008010880 */
[--C-:B------:R-:W-:Y:S07]  /*1d1b0*/  FFMA.FTZ R212, R212, UR4, -R130.reuse ;  /* 0x00000004d4d47c23 */ /* 0x100fee0008010882 */
[----:B------:R2:W2:Y:S01]  /*1d1c0*/  MUFU.EX2 R69, R4 ;  /* 0x0000000400457308 */ /* 0x0004a20000000800 */
[--C-:B------:R-:W-:Y:S01]  /*1d1d0*/  FFMA.FTZ R210, R210, UR4, -R130.reuse ;  /* 0x00000004d2d27c23 */ /* 0x100fe20008010882 */
[C---:B------:R-:W-:Y:S01]  /*1d1e0*/  FMUL.FTZ R16, R71.reuse, R180 ;  /* 0x000000b447107220 */ /* 0x040fe20000410000 */
[----:B------:R-:W-:Y:S07]  /*1d1f0*/  FMUL.FTZ R17, R71, R181 ;  /* 0x000000b547117220 */ /* 0x000fee0000410000 */
[----:B------:R-:W2:Y:S01]  /*1d200*/  MUFU.EX2 R111, R111 ;  /* 0x0000006f006f7308 */ /* 0x000ea20000000800 */
[----:B------:R-:W-:Y:S01]  /*1d210*/  FFMA.FTZ R215, R215, UR4, -R130 ;  /* 0x00000004d7d77c23 */ /* 0x000fe20008010882 */
[C---:B-1----:R-:W-:Y:S01]  /*1d220*/  FMUL.FTZ R6, R70.reuse, R194 ;  /* 0x000000c246067220 */ /* 0x042fe20000410000 */
[----:B------:R-:W-:Y:S07]  /*1d230*/  FMUL.FTZ R7, R70, R195 ;  /* 0x000000c346077220 */ /* 0x000fee0000410000 */
[----:B------:R-:W-:Y:S01]  /*1d240*/  MUFU.EX2 R104, R104 ;  /* 0x0000006800687308 */ /* 0x000fe20000000800 */
[----:B------:R-:W-:Y:S02]  /*1d250*/  IMAD.MOV.U32 R195, RZ, RZ, R33 ;  /* 0x000000ffffc37224 */ /* 0x000fe400078e0021 */
[C---:B------:R-:W-:Y:S01]  /*1d260*/  FMUL.FTZ R5, R71.reuse, R193 ;  /* 0x000000c147057220 */ /* 0x040fe20000410000 */
[C---:B------:R-:W-:Y:S06]  /*1d270*/  FMUL.FTZ R8, R72.reuse, R188 ;  /* 0x000000bc48087220 */ /* 0x040fec0000410000 */
[----:B------:R-:W-:Y:S01]  /*1d280*/  MUFU.EX2 R107, R107 ;  /* 0x0000006b006b7308 */ /* 0x000fe20000000800 */
[C---:B------:R-:W-:Y:S01]  /*1d290*/  FMUL.FTZ R9, R72.reuse, R189 ;  /* 0x000000bd48097220 */ /* 0x040fe20000410000 */
[----:B--2---:R-:W-:Y:S01]  /*1d2a0*/  FMUL.FTZ R4, R71, R192 ;  /* 0x000000c047047220 */ /* 0x004fe20000410000 */
[C---:B------:R-:W-:Y:S07]  /*1d2b0*/  FMUL.FTZ R10, R69.reuse, R190 ;  /* 0x000000be450a7220 */ /* 0x040fee0000410000 */
[----:B------:R-:W1:Y:S01]  /*1d2c0*/  MUFU.EX2 R106, R106 ;  /* 0x0000006a006a7308 */ /* 0x000e620000000800 */
[----:B------:R-:W-:Y:S01]  /*1d2d0*/  FMUL.FTZ R11, R69, R191 ;  /* 0x000000bf450b7220 */ /* 0x000fe20000410000 */
[----:B------:R-:W-:Y:S01]  /*1d2e0*/  F2FP.F16.F32.PACK_AB R76, R111, R119 ;  /* 0x000000776f4c723e */ /* 0x000fe200000000ff */
[C---:B------:R-:W-:Y:S07]  /*1d2f0*/  FMUL.FTZ R12, R72.reuse, R184 ;  /* 0x000000b8480c7220 */ /* 0x040fee0000410000 */
[----:B------:R-:W2:Y:S01]  /*1d300*/  MUFU.EX2 R108, R108 ;  /* 0x0000006c006c7308 */ /* 0x000ea20000000800 */
[----:B------:R-:W-:Y:S01]  /*1d310*/  FMUL.FTZ R13, R72, R185 ;  /* 0x000000b9480d7220 */ /* 0x000fe20000410000 */
[C---:B------:R-:W-:Y:S01]  /*1d320*/  FMUL.FTZ R14, R69.reuse, R186 ;  /* 0x000000ba450e7220 */ /* 0x040fe20000410000 */
[----:B------:R-:W-:Y:S07]  /*1d330*/  FMUL.FTZ R15, R69, R187 ;  /* 0x000000bb450f7220 */ /* 0x000fee0000410000 */
[----:B------:R-:W-:Y:S01]  /*1d340*/  MUFU.EX2 R116, R116 ;  /* 0x0000007400747308 */ /* 0x000fe20000000800 */
[----:B------:R-:W-:Y:S02]  /*1d350*/  IMAD.MOV.U32 R192, RZ, RZ, R40 ;  /* 0x000000ffffc07224 */ /* 0x000fe400078e0028 */
[C---:B------:R-:W-:Y:S01]  /*1d360*/  FMUL.FTZ R18, R70.reuse, R182 ;  /* 0x000000b646127220 */ /* 0x040fe20000410000 */
[----:B------:R-:W-:Y:S06]  /*1d370*/  IMAD.MOV.U32 R188, RZ, RZ, R31 ;  /* 0x000000ffffbc7224 */ /* 0x000fec00078e001f */
[----:B------:R-:W3:Y:S01]  /*1d380*/  MUFU.EX2 R115, R115 ;  /* 0x0000007300737308 */ /* 0x000ee20000000800 */
[----:B------:R-:W-:Y:S01]  /*1d390*/  FMUL.FTZ R19, R70, R183 ;  /* 0x000000b746137220 */ /* 0x000fe20000410000 */
[----:B-1----:R-:W-:Y:S01]  /*1d3a0*/  F2FP.F16.F32.PACK_AB R78, R104, R106 ;  /* 0x0000006a684e723e */ /* 0x002fe200000000ff */
[----:B------:R-:W-:Y:S07]  /*1d3b0*/  IMAD.MOV.U32 R184, RZ, RZ, R195 ;  /* 0x000000ffffb87224 */ /* 0x000fee00078e00c3 */
[----:B------:R-:W-:Y:S01]  /*1d3c0*/  MUFU.EX2 R102, R102 ;  /* 0x0000006600667308 */ /* 0x000fe20000000800 */
[----:B------:R-:W-:Y:S01]  /*1d3d0*/  IMAD.MOV.U32 R190, RZ, RZ, R192 ;  /* 0x000000ffffbe7224 */ /* 0x000fe200078e00c0 */
[----:B--2---:R-:W-:Y:S01]  /*1d3e0*/  F2FP.F16.F32.PACK_AB R79, R107, R108 ;  /* 0x0000006c6b4f723e */ /* 0x004fe200000000ff */
[----:B------:R-:W-:Y:S07]  /*1d3f0*/  IMAD.MOV.U32 R195, RZ, RZ, R56 ;  /* 0x000000ffffc37224 */ /* 0x000fee00078e0038 */
[----:B------:R-:W1:Y:S01]  /*1d400*/  MUFU.EX2 R105, R105 ;  /* 0x0000006900697308 */ /* 0x000e620000000800 */
[----:B------:R-:W-:Y:S02]  /*1d410*/  IMAD.MOV.U32 R192, RZ, RZ, R49 ;  /* 0x000000ffffc07224 */ /* 0x000fe400078e0031 */
[----:B------:R-:W-:Y:S01]  /*1d420*/  FMUL.FTZ R27, R69, R175 ;  /* 0x000000af451b7220 */ /* 0x000fe20000410000 */
[----:B------:R-:W-:Y:S02]  /*1d430*/  IMAD.MOV.U32 R193, RZ, RZ, R34 ;  /* 0x000000ffffc17224 */ /* 0x000fe400078e0022 */
[----:B------:R-:W-:Y:S01]  /*1d440*/  FFMA.FTZ R56, R134, UR4, -R128 ;  /* 0x0000000486387c23 */ /* 0x000fe20008010880 */
[----:B------:R-:W-:Y:S01]  /*1d450*/  IMAD.MOV.U32 R185, RZ, RZ, R188 ;  /* 0x000000ffffb97224 */ /* 0x000fe200078e00bc */
[----:B---3--:R-:W-:Y:S01]  /*1d460*/  F2FP.F16.F32.PACK_AB R65, R115, R116 ;  /* 0x000000747341723e */ /* 0x008fe200000000ff */
[----:B------:R-:W-:Y:S01]  /*1d470*/  IMAD.MOV.U32 R188, RZ, RZ, R198 ;  /* 0x000000ffffbc7224 */ /* 0x000fe200078e00c6 */
[----:B------:R-:W-:Y:S01]  /*1d480*/  MOV R191, R193 ;  /* 0x000000c100bf7202 */ /* 0x000fe20000000f00 */
[----:B------:R-:W-:Y:S02]  /*1d490*/  IMAD.MOV.U32 R180, RZ, RZ, R195 ;  /* 0x000000ffffb47224 */ /* 0x000fe400078e00c3 */
[----:B------:R-:W-:Y:S01]  /*1d4a0*/  FMUL.FTZ R30, R69, R170 ;  /* 0x000000aa451e7220 */ /* 0x000fe20000410000 */
[----:B------:R-:W-:Y:S02]  /*1d4b0*/  IMAD.MOV.U32 R198, RZ, RZ, R48 ;  /* 0x000000ffffc67224 */ /* 0x000fe400078e0030 */
[----:B------:R-:W-:Y:S01]  /*1d4c0*/  FMUL.FTZ R48, R71, R148 ;  /* 0x0000009447307220 */ /* 0x000fe20000410000 */
[----:B------:R-:W-:Y:S01]  /*1d4d0*/  IMAD.MOV.U32 R187, RZ, RZ, R192 ;  /* 0x000000ffffbb7224 */ /* 0x000fe200078e00c0 */
[----:B-1----:R-:W-:Y:S01]  /*1d4e0*/  F2FP.F16.F32.PACK_AB R67, R102, R105 ;  /* 0x000000696643723e */ /* 0x002fe200000000ff */
[----:B------:R-:W-:Y:S01]  /*1d4f0*/  FFMA.FTZ R148, R132, UR4, -R130 ;  /* 0x0000000484947c23 */ /* 0x000fe20008010882 */
[----:B------:R-:W-:Y:S01]  /*1d500*/  IMAD.MOV.U32 R193, RZ, RZ, R50 ;  /* 0x000000ffffc17224 */ /* 0x000fe200078e0032 */
[----:B------:R-:W2:Y:S01]  /*1d510*/  LDL.LU R132, [R1+0x90] ;  /* 0x0000900001847983 */ /* 0x000ea20000300800 */
[----:B------:R-:W-:Y:S01]  /*1d520*/  FMUL.FTZ R50, R70, R150 ;  /* 0x0000009646327220 */ /* 0x000fe20000410000 */
[----:B------:R-:W-:Y:S01]  /*1d530*/  FFMA.FTZ R150, R133, UR4, -R128 ;  /* 0x0000000485967c23 */ /* 0x000fe20008010880 */
[----:B------:R-:W-:Y:S01]  /*1d540*/  IMAD.MOV.U32 R192, RZ, RZ, R59 ;  /* 0x000000ffffc07224 */ /* 0x000fe200078e003b */
[----:B------:R-:W3:Y:S01]  /*1d550*/  LDL.LU R133, [R1+0x8c] ;  /* 0x00008c0001857983 */ /* 0x000ee20000300800 */
[C---:B------:R-:W-:Y:S01]  /*1d560*/  FMUL.FTZ R46, R69.reuse, R154 ;  /* 0x0000009a452e7220 */ /* 0x040fe20000410000 */
[C---:B------:R-:W-:Y:S01]  /*1d570*/  FMUL.FTZ R26, R69.reuse, R174 ;  /* 0x000000ae451a7220 */ /* 0x040fe20000410000 */
[C---:B------:R-:W-:Y:S01]  /*1d580*/  FMUL.FTZ R25, R72.reuse, R173 ;  /* 0x000000ad48197220 */ /* 0x040fe20000410000 */
[----:B------:R-:W3:Y:S01]  /*1d590*/  LDL.LU R134, [R1+0x88] ;  /* 0x0000880001867983 */ /* 0x000ee20000300800 */
[----:B------:R-:W-:Y:S02]  /*1d5a0*/  IMAD.MOV.U32 R189, RZ, RZ, R29 ;  /* 0x000000ffffbd7224 */ /* 0x000fe400078e001d */
[C---:B------:R-:W-:Y:S01]  /*1d5b0*/  FMUL.FTZ R28, R72.reuse, R168 ;  /* 0x000000a8481c7220 */ /* 0x040fe20000410000 */
[----:B------:R-:W-:Y:S01]  /*1d5c0*/  FMUL.FTZ R29, R72, R169 ;  /* 0x000000a9481d7220 */ /* 0x000fe20000410000 */
[----:B------:R-:W-:Y:S01]  /*1d5d0*/  FMUL.FTZ R31, R69, R171 ;  /* 0x000000ab451f7220 */ /* 0x000fe20000410000 */
[----:B------:R-:W-:Y:S02]  /*1d5e0*/  IMAD.MOV.U32 R194, RZ, RZ, R32 ;  /* 0x000000ffffc27224 */ /* 0x000fe400078e0020 */
[C---:B------:R-:W-:Y:S01]  /*1d5f0*/  FMUL.FTZ R33, R71.reuse, R165 ;  /* 0x000000a547217220 */ /* 0x040fe20000410000 */
[C---:B------:R-:W-:Y:S01]  /*1d600*/  FMUL.FTZ R34, R70.reuse, R166 ;  /* 0x000000a646227220 */ /* 0x040fe20000410000 */
[----:B------:R-:W-:Y:S01]  /*1d610*/  FMUL.FTZ R35, R70, R167 ;  /* 0x000000a746237220 */ /* 0x000fe20000410000 */
[----:B------:R-:W-:Y:S01]  /*1d620*/  FMUL.FTZ R32, R71, R164 ;  /* 0x000000a447207220 */ /* 0x000fe20000410000 */
[C---:B------:R-:W-:Y:S01]  /*1d630*/  FMUL.FTZ R40, R72.reuse, R156 ;  /* 0x0000009c48287220 */ /* 0x040fe20000410000 */
[C---:B------:R-:W-:Y:S01]  /*1d640*/  FMUL.FTZ R41, R72.reuse, R157 ;  /* 0x0000009d48297220 */ /* 0x040fe20000410000 */
[C---:B------:R-:W-:Y:S01]  /*1d650*/  FMUL.FTZ R42, R69.reuse, R158 ;  /* 0x0000009e452a7220 */ /* 0x040fe20000410000 */
[----:B------:R-:W-:Y:S01]  /*1d660*/  FMUL.FTZ R43, R69, R159 ;  /* 0x0000009f452b7220 */ /* 0x000fe20000410000 */
[----:B------:R-:W-:Y:S01]  /*1d670*/  FMUL.FTZ R49, R71, R149 ;  /* 0x0000009547317220 */ /* 0x000fe20000410000 */
[----:B------:R-:W-:Y:S02]  /*1d680*/  IMAD.MOV.U32 R186, RZ, RZ, R44 ;  /* 0x000000ffffba7224 */ /* 0x000fe400078e002c */
[C---:B------:R-:W-:Y:S01]  /*1d690*/  FMUL.FTZ R44, R72.reuse, R152 ;  /* 0x00000098482c7220 */ /* 0x040fe20000410000 */
[C---:B------:R-:W-:Y:S01]  /*1d6a0*/  FMUL.FTZ R45, R72.reuse, R153 ;  /* 0x00000099482d7220 */ /* 0x040fe20000410000 */
[----:B------:R-:W-:Y:S01]  /*1d6b0*/  FMUL.FTZ R47, R69, R155 ;  /* 0x0000009b452f7220 */ /* 0x000fe20000410000 */
[----:B------:R-:W-:Y:S01]  /*1d6c0*/  IMAD.MOV.U32 R174, RZ, RZ, R95 ;  /* 0x000000ffffae7224 */ /* 0x000fe200078e005f */
[----:B------:R-:W-:Y:S01]  /*1d6d0*/  MOV R195, R57 ;  /* 0x0000003900c37202 */ /* 0x000fe20000000f00 */
[----:B------:R-:W-:Y:S02]  /*1d6e0*/  IMAD.MOV.U32 R183, RZ, RZ, R184 ;  /* 0x000000ffffb77224 */ /* 0x000fe400078e00b8 */
[----:B------:R-:W-:Y:S01]  /*1d6f0*/  FMUL.FTZ R57, R72, R141 ;  /* 0x0000008d48397220 */ /* 0x000fe20000410000 */
[----:B------:R-:W-:Y:S01]  /*1d700*/  IMAD.MOV.U32 R184, RZ, RZ, R196 ;  /* 0x000000ffffb87224 */ /* 0x000fe200078e00c4 */
[----:B------:R-:W-:Y:S01]  /*1d710*/  MUFU.EX2 R150, R150 ;  /* 0x0000009600967308 */ /* 0x000fe20000000800 */
[----:B------:R-:W-:Y:S02]  /*1d720*/  IMAD.MOV.U32 R182, RZ, RZ, R191 ;  /* 0x000000ffffb67224 */ /* 0x000fe400078e00bf */
[----:B------:R-:W-:Y:S01]  /*1d730*/  FFMA.FTZ R198, R198, UR4, -R228 ;  /* 0x00000004c6c67c23 */ /* 0x000fe200080108e4 */
[----:B------:R-:W-:Y:S06]  /*1d740*/  IMAD.MOV.U32 R191, RZ, RZ, R87 ;  /* 0x000000ffffbf7224 */ /* 0x000fec00078e0057 */
[----:B------:R-:W-:Y:S01]  /*1d750*/  MUFU.EX2 R148, R148 ;  /* 0x0000009400947308 */ /* 0x000fe20000000800 */
[----:B------:R-:W-:Y:S02]  /*1d760*/  IMAD.MOV.U32 R196, RZ, RZ, R58 ;  /* 0x000000ffffc47224 */ /* 0x000fe400078e003a */
[--C-:B------:R-:W-:Y:S01]  /*1d770*/  FFMA.FTZ R141, R182, UR4, -R123.reuse ;  /* 0x00000004b68d7c23 */ /* 0x100fe2000801087b */
[----:B------:R-:W-:Y:S06]  /*1d780*/  FFMA.FTZ R214, R214, UR4, -R130 ;  /* 0x00000004d6d67c23 */ /* 0x000fec0008010882 */
        /* <DEDUP_REMOVED lines=10> */
[----:B------:R-:W-:Y:S08]  /*1d830*/  FFMA.FTZ R121, R121, UR4, -R123 ;  /* 0x0000000479797c23 */ /* 0x000ff0000801087b */
[----:B------:R-:W-:Y:S10]  /*1d840*/  MUFU.EX2 R200, R200 ;  /* 0x000000c800c87308 */ /* 0x000ff40000000800 */
[----:B------:R-:W-:Y:S10]  /*1d850*/  MUFU.EX2 R112, R112 ;  /* 0x0000007000707308 */ /* 0x000ff40000000800 */
[----:B------:R-:W-:Y:S10]  /*1d860*/  MUFU.EX2 R206, R206 ;  /* 0x000000ce00ce7308 */ /* 0x000ff40000000800 */
[----:B------:R-:W-:Y:S01]  /*1d870*/  MUFU.EX2 R203, R203 ;  /* 0x000000cb00cb7308 */ /* 0x000fe20000000800 */
[----:B------:R-:W-:Y:S01]  /*1d880*/  FMUL.FTZ R58, R69, R142 ;  /* 0x0000008e453a7220 */ /* 0x000fe20000410000 */
[----:B------:R-:W-:Y:S01]  /*1d890*/  FFMA.FTZ R142, R183, UR4, -R128 ;  /* 0x00000004b78e7c23 */ /* 0x000fe20008010880 */
[----:B------:R-:W-:Y:S07]  /*1d8a0*/  IMAD.MOV.U32 R183, RZ, RZ, R191 ;  /* 0x000000ffffb77224 */ /* 0x000fee00078e00bf */
[----:B------:R-:W-:Y:S01]  /*1d8b0*/  MUFU.EX2 R114, R114 ;  /* 0x0000007200727308 */ /* 0x000fe20000000800 */
[----:B------:R-:W-:Y:S09]  /*1d8c0*/  IMAD.MOV.U32 R191, RZ, RZ, R60 ;  /* 0x000000ffffbf7224 */ /* 0x000ff200078e003c */
[----:B------:R-:W-:Y:S10]  /*1d8d0*/  MUFU.EX2 R142, R142 ;  /* 0x0000008e008e7308 */ /* 0x000ff40000000800 */
[----:B------:R-:W-:Y:S10]  /*1d8e0*/  MUFU.EX2 R126, R126 ;  /* 0x0000007e007e7308 */ /* 0x000ff40000000800 */
[----:B------:R-:W-:Y:S10]  /*1d8f0*/  MUFU.EX2 R121, R121 ;  /* 0x0000007900797308 */ /* 0x000ff40000000800 */
[----:B------:R-:W-:Y:S10]  /*1d900*/  MUFU.EX2 R215, R215 ;  /* 0x000000d700d77308 */ /* 0x000ff40000000800 */
[----:B------:R-:W-:Y:S01]  /*1d910*/  MUFU.EX2 R214, R214 ;  /* 0x000000d600d67308 */ /* 0x000fe20000000800 */
[----:B------:R-:W-:Y:S01]  /*1d920*/  FMUL.FTZ R59, R69, R143 ;  /* 0x0000008f453b7220 */ /* 0x000fe20000410000 */
[----:B------:R-:W-:Y:S02]  /*1d930*/  FFMA.FTZ R143, R135, UR4, -R123 ;  /* 0x00000004878f7c23 */ /* 0x000fe4000801087b */
[----:B------:R-:W3:Y:S01]  /*1d940*/  LDL.LU R135, [R1+0x84] ;  /* 0x0000840001877983 */ /* 0x000ee20000300800 */
[----:B----4-:R-:W-:Y:S03]  /*1d950*/  VIADD R100, R247, 0x8040 ;  /* 0x00008040f7647836 */ /* 0x010fe60000000000 */
[----:B------:R-:W1:Y:S01]  /*1d960*/  LDSM.16.MT88.4 R20, [R247+0x8000] ;  /* 0x00800000f714783b */ /* 0x000e620000004200 */
[----:B------:R-:W-:Y:S01]  /*1d970*/  @P4 VIADD R100, R24, 0xffffffc0 ;  /* 0xffffffc018644836 */ /* 0x000fe20000000000 */
[----:B------:R-:W-:Y:S01]  /*1d980*/  MUFU.EX2 R143, R143 ;  /* 0x0000008f008f7308 */ /* 0x000fe20000000800 */
[----:B------:R-:W-:Y:S01]  /*1d990*/  FMUL.FTZ R24, R72, R172 ;  /* 0x000000ac48187220 */ /* 0x000fe20000410000 */
[----:B------:R-:W-:Y:S02]  /*1d9a0*/  IMAD.MOV.U32 R172, RZ, RZ, R180 ;  /* 0x000000ffffac7224 */ /* 0x000fe400078e00b4 */
[----:B------:R-:W-:Y:S02]  /*1d9b0*/  IMAD.MOV.U32 R180, RZ, RZ, R89 ;  /* 0x000000ffffb47224 */ /* 0x000fe400078e0059 */
[----:B------:R-:W4:Y:S01]  /*1d9c0*/  LDSM.16.MT88.4 R52, [R100] ;  /* 0x000000006434783b */ /* 0x000f220000004200 */
[----:B------:R-:W-:Y:S02]  /*1d9d0*/  IMAD.IADD R101, R246, 0x1, R100 ;  /* 0x00000001f6657824 */ /* 0x000fe400078e0264 */
[----:B------:R-:W-:Y:S01]  /*1d9e0*/  FMUL.FTZ R60, R72, R136 ;  /* 0x00000088483c7220 */ /* 0x000fe20000410000 */
[----:B------:R-:W-:Y:S04]  /*1d9f0*/  IMAD.MOV.U32 R168, RZ, RZ, R172 ;  /* 0x000000ffffa87224 */ /* 0x000fe800078e00ac */
[----:B------:R-:W4:Y:S01]  /*1da00*/  LDSM.16.MT88.4 R80, [R101] ;  /* 0x000000006550783b */ /* 0x000f220000004200 */
[-C--:B-1----:R-:W-:Y:S08]  /*1da10*/  HMMA.16816.F32 R4, R76, R20.reuse, R4 ;  /* 0x000000144c04723c */ /* 0x082ff00000001804 */
[C---:B------:R-:W-:Y:S04]  /*1da20*/  HMMA.16816.F32 R8, R64.reuse, R20, R8 ;  /* 0x000000144008723c */ /* 0x040fe80000001808 */
[C---:B------:R-:W-:Y:S01]  /*1da30*/  FMUL.FTZ R20, R71.reuse, R176 ;  /* 0x000000b047147220 */ /* 0x040fe20000410000 */
[----:B------:R-:W-:Y:S01]  /*1da40*/  FMUL.FTZ R21, R71, R177 ;  /* 0x000000b147157220 */ /* 0x000fe20000410000 */
[----:B------:R-:W-:Y:S02]  /*1da50*/  IMAD.MOV.U32 R177, RZ, RZ, R195 ;  /* 0x000000ffffb17224 */ /* 0x000fe400078e00c3 */
[-C--:B------:R-:W-:Y:S03]  /*1da60*/  HMMA.16816.F32 R12, R64, R22.reuse, R12 ;  /* 0x00000016400c723c */ /* 0x080fe6000000180c */
[----:B------:R-:W-:Y:S02]  /*1da70*/  IMAD.MOV.U32 R195, RZ, RZ, R90 ;  /* 0x000000ffffc37224 */ /* 0x000fe400078e005a */
[----:B------:R-:W-:Y:S02]  /*1da80*/  IMAD.MOV.U32 R176, RZ, RZ, R186 ;  /* 0x000000ffffb07224 */ /* 0x000fe400078e00ba */
[----:B------:R-:W-:Y:S01]  /*1da90*/  IMAD.MOV.U32 R186, RZ, RZ, R188 ;  /* 0x000000ffffba7224 */ /* 0x000fe200078e00bc */
[C---:B------:R-:W-:Y:S04]  /*1daa0*/  HMMA.16816.F32 R16, R76.reuse, R22, R16 ;  /* 0x000000164c10723c */ /* 0x040fe80000001810 */
[C---:B------:R-:W-:Y:S01]  /*1dab0*/  FMUL.FTZ R23, R70.reuse, R179 ;  /* 0x000000b346177220 */ /* 0x040fe20000410000 */
[----:B------:R-:W-:Y:S02]  /*1dac0*/  IMAD.MOV.U32 R179, RZ, RZ, R187 ;  /* 0x000000ffffb37224 */ /* 0x000fe400078e00bb */
[----:B------:R-:W-:Y:S01]  /*1dad0*/  FMUL.FTZ R22, R70, R178 ;  /* 0x000000b246167220 */ /* 0x000fe20000410000 */
[----:B------:R-:W-:Y:S02]  /*1dae0*/  IMAD.MOV.U32 R188, RZ, RZ, R85 ;  /* 0x000000ffffbc7224 */ /* 0x000fe400078e0055 */
[----:B------:R-:W-:Y:S02]  /*1daf0*/  IMAD.MOV.U32 R175, RZ, RZ, R179 ;  /* 0x000000ffffaf7224 */ /* 0x000fe400078e00b3 */
[----:B------:R-:W-:Y:S02]  /*1db00*/  IMAD.MOV.U32 R179, RZ, RZ, R180 ;  /* 0x000000ffffb37224 */ /* 0x000fe400078e00b4 */
[-C--:B------:R-:W-:Y:S03]  /*1db10*/  HMMA.16816.F32 R20, R76, R36.reuse, R20 ;  /* 0x000000244c14723c */ /* 0x080fe60000001814 */
[----:B------:R-:W-:Y:S02]  /*1db20*/  IMAD.MOV.U32 R180, RZ, RZ, R93 ;  /* 0x000000ffffb47224 */ /* 0x000fe400078e005d */
[----:B------:R-:W-:Y:S02]  /*1db30*/  IMAD.MOV.U32 R178, RZ, RZ, R91 ;  /* 0x000000ffffb27224 */ /* 0x000fe400078e005b */
[----:B------:R-:W-:Y:S01]  /*1db40*/  IMAD.MOV.U32 R170, RZ, RZ, R180 ;  /* 0x000000ffffaa7224 */ /* 0x000fe200078e00b4 */
[C---:B------:R-:W-:Y:S04]  /*1db50*/  HMMA.16816.F32 R24, R64.reuse, R36, R24 ;  /* 0x000000244018723c */ /* 0x040fe80000001818 */
[----:B------:R-:W-:Y:S01]  /*1db60*/  FFMA.FTZ R154, R170, UR4, -R228 ;  /* 0x00000004aa9a7c23 */ /* 0x000fe200080108e4 */
[----:B------:R-:W-:Y:S01]  /*1db70*/  IMAD.MOV.U32 R187, RZ, RZ, R62 ;  /* 0x000000ffffbb7224 */ /* 0x000fe200078e003e */
[----:B------:R-:W3:Y:S01]  /*1db80*/  LDL.LU R170, [R1+0x70] ;  /* 0x0000700001aa7983 */ /* 0x000ee20000300800 */
[----:B------:R-:W-:Y:S01]  /*1db90*/  IMAD.MOV.U32 R180, RZ, RZ, R186 ;  /* 0x000000ffffb47224 */ /* 0x000fe200078e00ba */
[-C--:B------:R-:W-:Y:S02]  /*1dba0*/  HMMA.16816.F32 R28, R64, R38.reuse, R28 ;  /* 0x00000026401c723c */ /* 0x080fe4000000181c */
[----:B------:R-:W-:Y:S01]  /*1dbb0*/  MUFU.EX2 R154, R154 ;  /* 0x0000009a009a7308 */ /* 0x000fe20000000800 */
[----:B------:R-:W-:Y:S02]  /*1dbc0*/  IMAD.MOV.U32 R172, RZ, RZ, R187 ;  /* 0x000000ffffac7224 */ /* 0x000fe400078e00bb */
[----:B------:R-:W-:Y:S01]  /*1dbd0*/  FMUL.FTZ R62, R69, R138 ;  /* 0x0000008a453e7220 */ /* 0x000fe20000410000 */
[----:B------:R-:W-:Y:S02]  /*1dbe0*/  IMAD.MOV.U32 R187, RZ, RZ, R92 ;  /* 0x000000ffffbb7224 */ /* 0x000fe400078e005c */
[C---:B------:R-:W-:Y:S01]  /*1dbf0*/  FMUL.FTZ R36, R71.reuse, R160 ;  /* 0x000000a047247220 */ /* 0x040fe20000410000 */
[----:B------:R-:W-:Y:S01]  /*1dc00*/  FMUL.FTZ R37, R71, R161 ;  /* 0x000000a147257220 */ /* 0x000fe20000410000 */
[C---:B------:R-:W-:Y:S04]  /*1dc10*/  HMMA.16816.F32 R32, R76.reuse, R38, R32 ;  /* 0x000000264c20723c */ /* 0x040fe80000001820 */
[C---:B------:R-:W-:Y:S01]  /*1dc20*/  FMUL.FTZ R38, R70.reuse, R162 ;  /* 0x000000a246267220 */ /* 0x040fe20000410000 */
[C---:B------:R-:W-:Y:S07]  /*1dc30*/  FMUL.FTZ R39, R70.reuse, R163 ;  /* 0x000000a346277220 */ /* 0x040fee0000410000 */
[-C--:B----4-:R-:W-:Y:S08]  /*1dc40*/  HMMA.16816.F32 R36, R76, R52.reuse, R36 ;  /* 0x000000344c24723c */ /* 0x090ff00000001824 */
[C---:B------:R-:W-:Y:S04]  /*1dc50*/  HMMA.16816.F32 R40, R64.reuse, R52, R40 ;  /* 0x000000344028723c */ /* 0x040fe80000001828 */
[--C-:B------:R-:W-:Y:S01]  /*1dc60*/  FFMA.FTZ R52, R189, UR4, -R130.reuse ;  /* 0x00000004bd347c23 */ /* 0x100fe20008010882 */
[----:B------:R-:W-:Y:S02]  /*1dc70*/  IMAD.MOV.U32 R189, RZ, RZ, R199 ;  /* 0x000000ffffbd7224 */ /* 0x000fe400078e00c7 */
[----:B------:R-:W-:Y:S01]  /*1dc80*/  FMUL.FTZ R53, R71, R145 ;  /* 0x0000009147357220 */ /* 0x000fe20000410000 */
[----:B------:R-:W-:Y:S01]  /*1dc90*/  IMAD.MOV.U32 R199, RZ, RZ, R51 ;  /* 0x000000ffffc77224 */ /* 0x000fe200078e0033 */
[-C--:B------:R-:W-:Y:S01]  /*1dca0*/  HMMA.16816.F32 R44, R64, R54.reuse, R44 ;  /* 0x00000036402c723c */ /* 0x080fe2000000182c */
[----:B------:R1:W4:Y:S02]  /*1dcb0*/  MUFU.EX2 R149, R52 ;  /* 0x0000003400957308 */ /* 0x0003240000000800 */
[C---:B------:R-:W-:Y:S01]  /*1dcc0*/  FMUL.FTZ R51, R70.reuse, R151 ;  /* 0x0000009746337220 */ /* 0x040fe20000410000 */
[----:B------:R-:W-:Y:S01]  /*1dcd0*/  FFMA.FTZ R151, R185, UR4, -R123 ;  /* 0x00000004b9977c23 */ /* 0x000fe2000801087b */
[----:B------:R-:W-:Y:S02]  /*1dce0*/  IMAD.MOV.U32 R181, RZ, RZ, R189 ;  /* 0x000000ffffb57224 */ /* 0x000fe400078e00bd */
[----:B------:R-:W-:Y:S02]  /*1dcf0*/  IMAD.MOV.U32 R185, RZ, RZ, R193 ;  /* 0x000000ffffb97224 */ /* 0x000fe400078e00c1 */
[----:B------:R-:W-:Y:S01]  /*1dd00*/  IMAD.MOV.U32 R186, RZ, RZ, R199 ;  /* 0x000000ffffba7224 */ /* 0x000fe200078e00c7 */
[C---:B------:R-:W-:Y:S01]  /*1dd10*/  HMMA.16816.F32 R48, R76.reuse, R54, R48 ;  /* 0x000000364c30723c */ /* 0x040fe20000001830 */
[----:B------:R-:W-:Y:S03]  /*1dd20*/  MUFU.EX2 R151, R151 ;  /* 0x0000009700977308 */ /* 0x000fe60000000800 */
[----:B------:R-:W-:Y:S02]  /*1dd30*/  IMAD.MOV.U32 R173, RZ, RZ, R181 ;  /* 0x000000ffffad7224 */ /* 0x000fe400078e00b5 */
[----:B-1----:R-:W-:Y:S01]  /*1dd40*/  FMUL.FTZ R52, R71, R144 ;  /* 0x0000009047347220 */ /* 0x002fe20000410000 */
[----:B------:R-:W-:Y:S04]  /*1dd50*/  FMUL.FTZ R55, R70, R147 ;  /* 0x0000009346377220 */ /* 0x000fe80000410000 */
[----:B------:R1:W3:Y:S01]  /*1dd60*/  MUFU.EX2 R144, R56 ;  /* 0x0000003800907308 */ /* 0x0002e20000000800 */
[--C-:B------:R-:W-:Y:S01]  /*1dd70*/  FFMA.FTZ R147, R168, UR4, -R130.reuse ;  /* 0x00000004a8937c23 */ /* 0x100fe20008010882 */
[----:B------:R-:W-:Y:S02]  /*1dd80*/  IMAD.MOV.U32 R169, RZ, RZ, R185 ;  /* 0x000000ffffa97224 */ /* 0x000fe400078e00b9 */
[----:B------:R-:W-:Y:S01]  /*1dd90*/  FMUL.FTZ R54, R70, R146 ;  /* 0x0000009246367220 */ /* 0x000fe20000410000 */
[----:B------:R-:W-:Y:S02]  /*1dda0*/  IMAD.MOV.U32 R168, RZ, RZ, R99 ;  /* 0x000000ffffa87224 */ /* 0x000fe400078e0063 */
[----:B------:R-:W-:Y:S01]  /*1ddb0*/  FFMA.FTZ R146, R175, UR4, -R130 ;  /* 0x00000004af927c23 */ /* 0x000fe20008010882 */
[----:B------:R-:W-:Y:S02]  /*1ddc0*/  IMAD.MOV.U32 R175, RZ, RZ, R97 ;  /* 0x000000ffffaf7224 */ /* 0x000fe400078e0061 */
[----:B------:R-:W-:Y:S01]  /*1ddd0*/  FFMA.FTZ R145, R173, UR4, -R123 ;  /* 0x00000004ad917c23 */ /* 0x000fe2000801087b */
[----:B------:R-:W-:Y:S01]  /*1dde0*/  IMAD.MOV.U32 R173, RZ, RZ, R190 ;  /* 0x000000ffffad7224 */ /* 0x000fe200078e00be */
[----:B------:R-:W-:Y:S01]  /*1ddf0*/  MUFU.EX2 R147, R147 ;  /* 0x0000009300937308 */ /* 0x000fe20000000800 */
[-C--:B------:R-:W-:Y:S03]  /*1de00*/  HMMA.16816.F32 R52, R76, R80.reuse, R52 ;  /* 0x000000504c34723c */ /* 0x080fe60000001834 */
[----:B------:R-:W-:Y:S02]  /*1de10*/  IMAD.MOV.U32 R181, RZ, RZ, R184 ;  /* 0x000000ffffb57224 */ /* 0x000fe400078e00b8 */
[----:B-1----:R-:W-:Y:S01]  /*1de20*/  FMUL.FTZ R56, R72, R140 ;  /* 0x0000008c48387220 */ /* 0x002fe20000410000 */
[----:B------:R-:W-:Y:S01]  /*1de30*/  FFMA.FTZ R140, R176, UR4, -R128 ;  /* 0x00000004b08c7c23 */ /* 0x000fe20008010880 */
[----:B------:R-:W-:Y:S02]  /*1de40*/  IMAD.MOV.U32 R176, RZ, RZ, R188 ;  /* 0x000000ffffb07224 */ /* 0x000fe400078e00bc */
[----:B------:R-:W-:Y:S01]  /*1de50*/  MUFU.EX2 R145, R145 ;  /* 0x0000009100917308 */ /* 0x000fe20000000800 */
[----:B------:R-:W-:Y:S02]  /*1de60*/  IMAD.MOV.U32 R199, RZ, RZ, R98 ;  /* 0x000000ffffc77224 */ /* 0x000fe400078e0062 */
[----:B------:R-:W-:Y:S01]  /*1de70*/  IMAD.MOV.U32 R185, RZ, RZ, R96 ;  /* 0x000000ffffb97224 */ /* 0x000fe200078e0060 */
[C---:B------:R-:W-:Y:S06]  /*1de80*/  HMMA.16816.F32 R56, R64.reuse, R80, R56 ;  /* 0x000000504038723c */ /* 0x040fec0000001838 */
[----:B------:R-:W1:Y:S01]  /*1de90*/  MUFU.EX2 R140, R140 ;  /* 0x0000008c008c7308 */ /* 0x000e620000000800 */
[----:B------:R-:W-:Y:S01]  /*1dea0*/  LDSM.16.MT88.4 R96, [R101+0x800] ;  /* 0x000800006560783b */ /* 0x000fe20000004200 */
[----:B------:R-:W-:Y:S08]  /*1deb0*/  IMAD.MOV.U32 R189, RZ, RZ, R86 ;  /* 0x000000ffffbd7224 */ /* 0x000ff000078e0056 */
[----:B------:R-:W1:Y:S01]  /*1dec0*/  MUFU.EX2 R146, R146 ;  /* 0x0000009200927308 */ /* 0x000e620000000800 */
[----:B------:R-:W-:Y:S01]  /*1ded0*/  IMAD.MOV.U32 R193, RZ, RZ, R84 ;  /* 0x000000ffffc17224 */ /* 0x000fe200078e0054 */
[----:B----4-:R-:W-:Y:S01]  /*1dee0*/  F2FP.F16.F32.PACK_AB R81, R148, R149 ;  /* 0x000000959451723e */ /* 0x010fe200000000ff */
[----:B------:R-:W-:Y:S02]  /*1def0*/  IMAD.MOV.U32 R188, RZ, RZ, R63 ;  /* 0x000000ffffbc7224 */ /* 0x000fe400078e003f */
[----:B------:R-:W-:Y:S01]  /*1df00*/  FMUL.FTZ R63, R69, R139 ;  /* 0x0000008b453f7220 */ /* 0x000fe20000410000 */
[----:B------:R-:W4:Y:S01]  /*1df10*/  LDSM.16.MT88.4 R84, [R247+0x8800] ;  /* 0x00880000f754783b */ /* 0x000f220000004200 */
[----:B------:R-:W-:Y:S02]  /*1df20*/  IMAD.MOV.U32 R184, RZ, RZ, R61 ;  /* 0x000000ffffb87224 */ /* 0x000fe400078e003d */
[----:B------:R-:W-:Y:S01]  /*1df30*/  FMUL.FTZ R61, R72, R137 ;  /* 0x00000089483d7220 */ /* 0x000fe20000410000 */
[----:B------:R-:W-:Y:S01]  /*1df40*/  IMAD.MOV.U32 R182, RZ, RZ, R189 ;  /* 0x000000ffffb67224 */ /* 0x000fe200078e00bd */
[----:B------:R-:W-:Y:S01]  /*1df50*/  F2FP.F16.F32.PACK_AB R80, R129, R131 ;  /* 0x000000838150723e */ /* 0x000fe200000000ff */
[----:B------:R-:W-:Y:S02]  /*1df60*/  IMAD.MOV.U32 R189, RZ, RZ, R88 ;  /* 0x000000ffffbd7224 */ /* 0x000fe400078e0058 */
[----:B------:R-:W-:Y:S01]  /*1df70*/  IMAD.MOV.U32 R190, RZ, RZ, R197 ;  /* 0x000000ffffbe7224 */ /* 0x000fe200078e00c5 */
[----:B------:R-:W4:Y:S01]  /*1df80*/  LDSM.16.MT88.4 R88, [R244+0x8800] ;  /* 0x00880000f458783b */ /* 0x000f220000004200 */
[-C--:B------:R-:W-:Y:S03]  /*1df90*/  HMMA.16816.F32 R60, R64, R82.reuse, R60 ;  /* 0x00000052403c723c */ /* 0x080fe6000000183c */
[C---:B--2---:R-:W-:Y:S01]  /*1dfa0*/  FMUL.FTZ R64, R71.reuse, R132 ;  /* 0x0000008447407220 */ /* 0x044fe20000410000 */
[----:B---3--:R-:W-:Y:S01]  /*1dfb0*/  FMUL.FTZ R65, R71, R133 ;  /* 0x0000008547417220 */ /* 0x008fe20000410000 */
[----:B------:R-:W-:Y:S01]  /*1dfc0*/  MOV R197, R94 ;  /* 0x0000005e00c57202 */ /* 0x000fe20000000f00 */
[--C-:B------:R-:W-:Y:S01]  /*1dfd0*/  FFMA.FTZ R133, R221, UR4, -R228.reuse ;  /* 0x00000004dd857c23 */ /* 0x100fe200080108e4 */
[----:B------:R-:W-:Y:S01]  /*1dfe0*/  FMUL.FTZ R66, R70, R134 ;  /* 0x0000008646427220 */ /* 0x000fe20000410000 */
[----:B------:R-:W2:Y:S01]  /*1dff0*/  LDSM.16.MT88.4 R92, [R100+0x800] ;  /* 0x00080000645c783b */ /* 0x000ea20000004200 */
[--C-:B------:R-:W-:Y:S01]  /*1e000*/  FFMA.FTZ R134, R223, UR4, -R228.reuse ;  /* 0x00000004df867c23 */ /* 0x100fe200080108e4 */
[--C-:B------:R-:W-:Y:S01]  /*1e010*/  FFMA.FTZ R197, R197, UR4, -R228.reuse ;  /* 0x00000004c5c57c23 */ /* 0x100fe200080108e4 */
[--C-:B------:R-:W-:Y:S01]  /*1e020*/  FFMA.FTZ R132, R220, UR4, -R228.reuse ;  /* 0x00000004dc847c23 */ /* 0x100fe200080108e4 */
[----:B------:R-:W-:Y:S01]  /*1e030*/  FFMA.FTZ R223, R222, UR4, -R228 ;  /* 0x00000004dedf7c23 */ /* 0x000fe200080108e4 */
[----:B------:R3:W-:Y:S10]  /*1e040*/  MUFU.EX2 R220, R133 ;  /* 0x0000008500dc7308 */ /* 0x0007f40000000800 */
[----:B------:R-:W-:Y:S10]  /*1e050*/  MUFU.EX2 R197, R197 ;  /* 0x000000c500c57308 */ /* 0x000ff40000000800 */
[----:B------:R-:W-:Y:S10]  /*1e060*/  MUFU.EX2 R222, R134 ;  /* 0x0000008600de7308 */ /* 0x000ff40000000800 */
[----:B------:R-:W-:Y:S01]  /*1e070*/  MUFU.EX2 R223, R223 ;  /* 0x000000df00df7308 */ /* 0x000fe20000000800 */
[----:B---3--:R-:W-:Y:S01]  /*1e080*/  FFMA.FTZ R133, R211, UR4, -R130 ;  /* 0x00000004d3857c23 */ /* 0x008fe20008010882 */
[----:B------:R-:W-:Y:S07]  /*1e090*/  FMUL.FTZ R67, R70, R135 ;  /* 0x0000008746437220 */ /* 0x000fee0000410000 */
[----:B------:R-:W-:Y:S04]  /*1e0a0*/  HMMA.16816.F32 R64, R76, R82, R64 ;  /* 0x000000524c40723c */ /* 0x000fe80000001840 */
[----:B------:R-:W-:Y:S02]  /*1e0b0*/  F2FP.F16.F32.PACK_AB R76, R144, R150 ;  /* 0x00000096904c723e */ /* 0x000fe400000000ff */
[----:B------:R-:W-:Y:S02]  /*1e0c0*/  F2FP.F16.F32.PACK_AB R77, R143, R151 ;  /* 0x000000978f4d723e */ /* 0x000fe400000000ff */
[----:B-1----:R-:W-:Y:S02]  /*1e0d0*/  F2FP.F16.F32.PACK_AB R78, R142, R140 ;  /* 0x0000008c8e4e723e */ /* 0x002fe400000000ff */
[----:B------:R-:W-:Y:S02]  /*1e0e0*/  F2FP.F16.F32.PACK_AB R79, R145, R141 ;  /* 0x0000008d914f723e */ /* 0x000fe400000000ff */
[----:B------:R-:W-:Y:S02]  /*1e0f0*/  F2FP.F16.F32.PACK_AB R82, R124, R127 ;  /* 0x0000007f7c52723e */ /* 0x000fe400000000ff */
[----:B------:R-:W-:Y:S03]  /*1e100*/  F2FP.F16.F32.PACK_AB R83, R146, R147 ;  /* 0x000000939253723e */ /* 0x000fe600000000ff */
[-C--:B----4-:R-:W-:Y:S08]  /*1e110*/  HMMA.16816.F32 R4, R76, R84.reuse, R4 ;  /* 0x000000544c04723c */ /* 0x090ff00000001804 */
        /* <DEDUP_REMOVED lines=9> */
[-C--:B--2---:R-:W-:Y:S03]  /*1e1b0*/  HMMA.16816.F32 R36, R76, R92.reuse, R36 ;  /* 0x0000005c4c24723c */ /* 0x084fe60000001824 */
[----:B------:R-:W-:Y:S05]  /*1e1c0*/  FFMA.FTZ R155, R170, UR4, -R228 ;  /* 0x00000004aa9b7c23 */ /* 0x000fea00080108e4 */
[C---:B------:R-:W-:Y:S04]  /*1e1d0*/  HMMA.16816.F32 R40, R80.reuse, R92, R40 ;  /* 0x0000005c5028723c */ /* 0x040fe80000001828 */
[----:B------:R-:W-:Y:S01]  /*1e1e0*/  IMAD.MOV.U32 R170, RZ, RZ, R169 ;  /* 0x000000ffffaa7224 */ /* 0x000fe200078e00a9 */
[----:B------:R-:W2:Y:S01]  /*1e1f0*/  MUFU.EX2 R155, R155 ;  /* 0x0000009b009b7308 */ /* 0x000ea20000000800 */
[----:B------:R-:W-:Y:S02]  /*1e200*/  IMAD.MOV.U32 R169, RZ, RZ, R168 ;  /* 0x000000ffffa97224 */ /* 0x000fe400078e00a8 */
[-C--:B------:R-:W-:Y:S03]  /*1e210*/  HMMA.16816.F32 R44, R80, R94.reuse, R44 ;  /* 0x0000005e502c723c */ /* 0x080fe6000000182c */
[----:B------:R-:W-:Y:S02]  /*1e220*/  IMAD.MOV.U32 R168, RZ, RZ, R175 ;  /* 0x000000ffffa87224 */ /* 0x000fe400078e00af */
[----:B------:R-:W-:Y:S01]  /*1e230*/  FFMA.FTZ R153, R170, UR4, -R228 ;  /* 0x00000004aa997c23 */ /* 0x000fe200080108e4 */
[----:B------:R-:W-:Y:S02]  /*1e240*/  IMAD.MOV.U32 R175, RZ, RZ, R174 ;  /* 0x000000ffffaf7224 */ /* 0x000fe400078e00ae */
[----:B------:R-:W-:Y:S01]  /*1e250*/  IMAD.MOV.U32 R174, RZ, RZ, R173 ;  /* 0x000000ffffae7224 */ /* 0x000fe200078e00ad */
[C---:B------:R-:W-:Y:S01]  /*1e260*/  HMMA.16816.F32 R48, R76.reuse, R94, R48 ;  /* 0x0000005e4c30723c */ /* 0x040fe20000001830 */
[----:B------:R-:W4:Y:S01]  /*1e270*/  LDSM.16.MT88.4 R92, [R100+0x1000] ;  /* 0x00100000645c783b */ /* 0x000f220000004200 */
[----:B------:R-:W-:Y:S02]  /*1e280*/  MUFU.EX2 R153, R153 ;  /* 0x0000009900997308 */ /* 0x000fe40000000800 */
[----:B------:R-:W-:Y:S02]  /*1e290*/  IMAD.MOV.U32 R173, RZ, RZ, R172 ;  /* 0x000000ffffad7224 */ /* 0x000fe400078e00ac */
[----:B------:R-:W-:Y:S02]  /*1e2a0*/  IMAD.MOV.U32 R172, RZ, RZ, R179 ;  /* 0x000000ffffac7224 */ /* 0x000fe400078e00b3 */
[-C--:B------:R-:W-:Y:S03]  /*1e2b0*/  HMMA.16816.F32 R52, R76, R96.reuse, R52 ;  /* 0x000000604c34723c */ /* 0x080fe60000001834 */
[----:B------:R-:W-:Y:S02]  /*1e2c0*/  IMAD.MOV.U32 R179, RZ, RZ, R178 ;  /* 0x000000ffffb37224 */ /* 0x000fe400078e00b2 */
[----:B------:R-:W-:Y:S02]  /*1e2d0*/  IMAD.MOV.U32 R178, RZ, RZ, R177 ;  /* 0x000000ffffb27224 */ /* 0x000fe400078e00b1 */
[----:B------:R-:W-:Y:S01]  /*1e2e0*/  IMAD.MOV.U32 R177, RZ, RZ, R176 ;  /* 0x000000ffffb17224 */ /* 0x000fe200078e00b0 */
[C---:B------:R-:W-:Y:S04]  /*1e2f0*/  HMMA.16816.F32 R56, R80.reuse, R96, R56 ;  /* 0x000000605038723c */ /* 0x040fe80000001838 */
[----:B------:R-:W-:Y:S02]  /*1e300*/  IMAD.MOV.U32 R176, RZ, RZ, R181 ;  /* 0x000000ffffb07224 */ /* 0x000fe400078e00b5 */
[----:B------:R-:W3:Y:S01]  /*1e310*/  LDL.LU R181, [R1+0x6c] ;  /* 0x00006c0001b57983 */ /* 0x000ee20000300800 */
[----:B------:R-:W-:Y:S01]  /*1e320*/  IMAD.MOV.U32 R170, RZ, RZ, R169 ;  /* 0x000000ffffaa7224 */ /* 0x000fe200078e00a9 */
[-C--:B------:R-:W-:Y:S03]  /*1e330*/  HMMA.16816.F32 R60, R80, R98.reuse, R60 ;  /* 0x00000062503c723c */ /* 0x080fe6000000183c */
[----:B------:R-:W-:Y:S01]  /*1e340*/  IMAD.MOV.U32 R169, RZ, RZ, R168 ;  /* 0x000000ffffa97224 */ /* 0x000fe200078e00a8 */
[----:B------:R-:W-:Y:S01]  /*1e350*/  MOV R168, R175 ;  /* 0x000000af00a87202 */ /* 0x000fe20000000f00 */
[----:B------:R-:W-:Y:S02]  /*1e360*/  IMAD.MOV.U32 R175, RZ, RZ, R174 ;  /* 0x000000ffffaf7224 */ /* 0x000fe400078e00ae */
[----:B------:R-:W-:Y:S01]  /*1e370*/  FFMA.FTZ R152, R170, UR4, -R228 ;  /* 0x00000004aa987c23 */ /* 0x000fe200080108e4 */
[----:B------:R-:W-:Y:S01]  /*1e380*/  IMAD.MOV.U32 R174, RZ, RZ, R173 ;  /* 0x000000ffffae7224 */ /* 0x000fe200078e00ad */
[----:B------:R-:W-:Y:S01]  /*1e390*/  HMMA.16816.F32 R64, R76, R98, R64 ;  /* 0x000000624c40723c */ /* 0x000fe20000001840 */
[----:B------:R-:W4:Y:S03]  /*1e3a0*/  LDSM.16.MT88.4 R96, [R101+0x1000] ;  /* 0x001000006560783b */ /* 0x000f260000004200 */
[----:B------:R-:W-:Y:S01]  /*1e3b0*/  IMAD.MOV.U32 R173, RZ, RZ, R172 ;  /* 0x000000ffffad7224 */ /* 0x000fe200078e00ac */
[----:B------:R-:W1:Y:S01]  /*1e3c0*/  MUFU.EX2 R152, R152 ;  /* 0x0000009800987308 */ /* 0x000e620000000800 */
[----:B------:R-:W-:Y:S01]  /*1e3d0*/  IMAD.MOV.U32 R172, RZ, RZ, R179 ;  /* 0x000000ffffac7224 */ /* 0x000fe200078e00b3 */
[----:B--2---:R-:W-:Y:S01]  /*1e3e0*/  F2FP.F16.F32.PACK_AB R80, R155, R154 ;  /* 0x0000009a9b50723e */ /* 0x004fe200000000ff */
[----:B------:R-:W-:Y:S02]  /*1e3f0*/  IMAD.MOV.U32 R179, RZ, RZ, R178 ;  /* 0x000000ffffb37224 */ /* 0x000fe400078e00b2 */
[----:B------:R-:W-:Y:S02]  /*1e400*/  IMAD.MOV.U32 R178, RZ, RZ, R177 ;  /* 0x000000ffffb27224 */ /* 0x000fe400078e00b1 */
[----:B------:R-:W-:Y:S02]  /*1e410*/  IMAD.MOV.U32 R177, RZ, RZ, R176 ;  /* 0x000000ffffb17224 */ /* 0x000fe400078e00b0 */
[----:B------:R-:W-:Y:S02]  /*1e420*/  IMAD.MOV.U32 R170, RZ, RZ, R169 ;  /* 0x000000ffffaa7224 */ /* 0x000fe400078e00a9 */
[----:B------:R-:W-:Y:S02]  /*1e430*/  IMAD.MOV.U32 R169, RZ, RZ, R168 ;  /* 0x000000ffffa97224 */ /* 0x000fe400078e00a8 */
[----:B------:R-:W-:Y:S02]  /*1e440*/  IMAD.MOV.U32 R168, RZ, RZ, R175 ;  /* 0x000000ffffa87224 */ /* 0x000fe400078e00af */
[----:B------:R-:W-:Y:S01]  /*1e450*/  FFMA.FTZ R160, R170, UR4, -R130 ;  /* 0x00000004aaa07c23 */ /* 0x000fe20008010882 */
[----:B------:R-:W-:Y:S01]  /*1e460*/  IMAD.MOV.U32 R175, RZ, RZ, R174 ;  /* 0x000000ffffaf7224 */ /* 0x000fe200078e00ae */
[----:B------:R-:W-:Y:S01]  /*1e470*/  MOV R170, R169 ;  /* 0x000000a900aa7202 */ /* 0x000fe20000000f00 */
[----:B------:R-:W-:Y:S01]  /*1e480*/  IMAD.MOV.U32 R174, RZ, RZ, R173 ;  /* 0x000000ffffae7224 */ /* 0x000fe200078e00ad */
[----:B-1----:R-:W-:Y:S01]  /*1e490*/  F2FP.F16.F32.PACK_AB R82, R152, R153 ;  /* 0x000000999852723e */ /* 0x002fe200000000ff */
[----:B------:R-:W-:Y:S01]  /*1e4a0*/  IMAD.MOV.U32 R173, RZ, RZ, R172 ;  /* 0x000000ffffad7224 */ /* 0x000fe200078e00ac */
[----:B------:R-:W-:Y:S01]  /*1e4b0*/  MUFU.EX2 R160, R160 ;  /* 0x000000a000a07308 */ /* 0x000fe20000000800 */
[----:B------:R-:W-:Y:S02]  /*1e4c0*/  IMAD.MOV.U32 R172, RZ, RZ, R179 ;  /* 0x000000ffffac7224 */ /* 0x000fe400078e00b3 */
[----:B------:R-:W-:Y:S01]  /*1e4d0*/  FFMA.FTZ R162, R170, UR4, -R128 ;  /* 0x00000004aaa27c23 */ /* 0x000fe20008010880 */
[----:B------:R-:W-:Y:S02]  /*1e4e0*/  IMAD.MOV.U32 R179, RZ, RZ, R178 ;  /* 0x000000ffffb37224 */ /* 0x000fe400078e00b2 */
[----:B------:R-:W-:Y:S02]  /*1e4f0*/  IMAD.MOV.U32 R178, RZ, RZ, R177 ;  /* 0x000000ffffb27224 */ /* 0x000fe400078e00b1 */
[----:B------:R-:W-:Y:S02]  /*1e500*/  IMAD.MOV.U32 R169, RZ, RZ, R168 ;  /* 0x000000ffffa97224 */ /* 0x000fe400078e00a8 */
[----:B------:R-:W-:Y:S01]  /*1e510*/  MUFU.EX2 R162, R162 ;  /* 0x000000a200a27308 */ /* 0x000fe20000000800 */
[----:B------:R-:W-:Y:S02]  /*1e520*/  IMAD.MOV.U32 R168, RZ, RZ, R175 ;  /* 0x000000ffffa87224 */ /* 0x000fe400078e00af */
[----:B------:R-:W-:Y:S02]  /*1e530*/  IMAD.MOV.U32 R175, RZ, RZ, R174 ;  /* 0x000000ffffaf7224 */ /* 0x000fe400078e00ae */
[----:B------:R-:W-:Y:S02]  /*1e540*/  IMAD.MOV.U32 R174, RZ, RZ, R173 ;  /* 0x000000ffffae7224 */ /* 0x000fe400078e00ad */
[----:B------:R-:W-:Y:S01]  /*1e550*/  FFMA.FTZ R168, R168, UR4, -R123 ;  /* 0x00000004a8a87c23 */ /* 0x000fe2000801087b */
[----:B------:R-:W-:Y:S02]  /*1e560*/  IMAD.MOV.U32 R173, RZ, RZ, R172 ;  /* 0x000000ffffad7224 */ /* 0x000fe400078e00ac */
[----:B------:R-:W-:Y:S02]  /*1e570*/  IMAD.MOV.U32 R172, RZ, RZ, R179 ;  /* 0x000000ffffac7224 */ /* 0x000fe400078e00b3 */
[----:B------:R-:W-:Y:S01]  /*1e580*/  IMAD.MOV.U32 R170, RZ, RZ, R169 ;  /* 0x000000ffffaa7224 */ /* 0x000fe200078e00a9 */
[----:B------:R-:W-:Y:S01]  /*1e590*/  MUFU.EX2 R168, R168 ;  /* 0x000000a800a87308 */ /* 0x000fe20000000800 */
[----:B------:R-:W-:Y:S02]  /*1e5a0*/  IMAD.MOV.U32 R179, RZ, RZ, R178 ;  /* 0x000000ffffb37224 */ /* 0x000fe400078e00b2 */
[----:B------:R-:W-:Y:S02]  /*1e5b0*/  IMAD.MOV.U32 R169, RZ, RZ, R175 ;  /* 0x000000ffffa97224 */ /* 0x000fe400078e00af */
[----:B------:R-:W-:Y:S01]  /*1e5c0*/  FFMA.FTZ R161, R170, UR4, -R128 ;  /* 0x00000004aaa17c23 */ /* 0x000fe20008010880 */
[----:B------:R-:W-:Y:S02]  /*1e5d0*/  IMAD.MOV.U32 R175, RZ, RZ, R174 ;  /* 0x000000ffffaf7224 */ /* 0x000fe400078e00ae */
[----:B------:R-:W-:Y:S02]  /*1e5e0*/  IMAD.MOV.U32 R174, RZ, RZ, R173 ;  /* 0x000000ffffae7224 */ /* 0x000fe400078e00ad */
[----:B------:R-:W-:Y:S01]  /*1e5f0*/  IMAD.MOV.U32 R173, RZ, RZ, R172 ;  /* 0x000000ffffad7224 */ /* 0x000fe200078e00ac */
[----:B------:R-:W1:Y:S01]  /*1e600*/  MUFU.EX2 R161, R161 ;  /* 0x000000a100a17308 */ /* 0x000e620000000800 */
[----:B------:R-:W-:Y:S02]  /*1e610*/  IMAD.MOV.U32 R172, RZ, RZ, R179 ;  /* 0x000000ffffac7224 */ /* 0x000fe400078e00b3 */
[----:B------:R-:W-:Y:S02]  /*1e620*/  IMAD.MOV.U32 R170, RZ, RZ, R169 ;  /* 0x000000ffffaa7224 */ /* 0x000fe400078e00a9 */
[----:B------:R-:W-:Y:S02]  /*1e630*/  IMAD.MOV.U32 R169, RZ, RZ, R175 ;  /* 0x000000ffffa97224 */ /* 0x000fe400078e00af */
[----:B------:R-:W-:Y:S02]  /*1e640*/  IMAD.MOV.U32 R175, RZ, RZ, R174 ;  /* 0x000000ffffaf7224 */ /* 0x000fe400078e00ae */
[----:B------:R-:W-:Y:S02]  /*1e650*/  IMAD.MOV.U32 R174, RZ, RZ, R173 ;  /* 0x000000ffffae7224 */ /* 0x000fe400078e00ad */
[----:B------:R-:W-:Y:S02]  /*1e660*/  IMAD.MOV.U32 R171, RZ, RZ, R170 ;  /* 0x000000ffffab7224 */ /* 0x000fe400078e00aa */
[----:B------:R-:W-:Y:S01]  /*1e670*/  IMAD.MOV.U32 R170, RZ, RZ, R169 ;  /* 0x000000ffffaa7224 */ /* 0x000fe200078e00a9 */
[----:B-1----:R-:W-:Y:S01]  /*1e680*/  F2FP.F16.F32.PACK_AB R76, R161, R162 ;  /* 0x000000a2a14c723e */ /* 0x002fe200000000ff */
        /* <DEDUP_REMOVED lines=8> */
[----:B------:R-:W-:Y:S01]  /*1e710*/  FFMA.FTZ R157, R171, UR4, -R128 ;  /* 0x00000004ab9d7c23 */ /* 0x000fe20008010880 */
[----:B------:R-:W-:Y:S02]  /*1e720*/  IMAD.MOV.U32 R169, RZ, RZ, R175 ;  /* 0x000000ffffa97224 */ /* 0x000fe400078e00af */
[----:B------:R-:W-:Y:S02]  /*1e730*/  IMAD.MOV.U32 R175, RZ, RZ, R174 ;  /* 0x000000ffffaf7224 */ /* 0x000fe400078e00ae */
[----:B------:R-:W-:Y:S01]  /*1e740*/  IMAD.MOV.U32 R171, RZ, RZ, R170 ;  /* 0x000000ffffab7224 */ /* 0x000fe200078e00aa */
[----:B------:R-:W-:Y:S01]  /*1e750*/  MOV R170, R169 ;  /* 0x000000a900aa7202 */ /* 0x000fe20000000f00 */
[----:B------:R-:W-:Y:S01]  /*1e760*/  IMAD.MOV.U32 R169, RZ, RZ, R175 ;  /* 0x000000ffffa97224 */ /* 0x000fe200078e00af */
[----:B------:R-:W-:Y:S01]  /*1e770*/  MUFU.EX2 R157, R157 ;  /* 0x0000009d009d7308 */ /* 0x000fe20000000800 */
[----:B------:R-:W-:Y:S01]  /*1e780*/  FFMA.FTZ R159, R171, UR4, -R128 ;  /* 0x00000004ab9f7c23 */ /* 0x000fe20008010880 */
[----:B-1----:R-:W-:Y:S01]  /*1e790*/  F2FP.F16.F32.PACK_AB R77, R156, R168 ;  /* 0x000000a89c4d723e */ /* 0x002fe200000000ff */
[----:B------:R-:W-:Y:S02]  /*1e7a0*/  IMAD.MOV.U32 R171, RZ, RZ, R170 ;  /* 0x000000ffffab7224 */ /* 0x000fe400078e00aa */
[----:B------:R-:W-:Y:S02]  /*1e7b0*/  IMAD.MOV.U32 R170, RZ, RZ, R169 ;  /* 0x000000ffffaa7224 */ /* 0x000fe400078e00a9 */
[--C-:B------:R-:W-:Y:S03]  /*1e7c0*/  FFMA.FTZ R163, R171, UR4, -R123.reuse ;  /* 0x00000004aba37c23 */ /* 0x100fe6000801087b */
[----:B------:R-:W1:Y:S01]  /*1e7d0*/  MUFU.EX2 R159, R159 ;  /* 0x0000009f009f7308 */ /* 0x000e620000000800 */
[----:B------:R-:W-:Y:S04]  /*1e7e0*/  IMAD.MOV.U32 R171, RZ, RZ, R170 ;  /* 0x000000ffffab7224 */ /* 0x000fe800078e00aa */
[----:B------:R-:W-:Y:S05]  /*1e7f0*/  FFMA.FTZ R158, R171, UR4, -R123 ;  /* 0x00000004ab9e7c23 */ /* 0x000fea000801087b */
[----:B------:R-:W-:Y:S10]  /*1e800*/  MUFU.EX2 R163, R163 ;  /* 0x000000a300a37308 */ /* 0x000ff40000000800 */
[----:B------:R-:W2:Y:S01]  /*1e810*/  MUFU.EX2 R158, R158 ;  /* 0x0000009e009e7308 */ /* 0x000ea20000000800 */
[----:B-1----:R-:W-:Y:S02]  /*1e820*/  F2FP.F16.F32.PACK_AB R78, R159, R157 ;  /* 0x0000009d9f4e723e */ /* 0x002fe400000000ff */
[----:B--2---:R-:W-:Y:S07]  /*1e830*/  F2FP.F16.F32.PACK_AB R79, R158, R163 ;  /* 0x000000a39e4f723e */ /* 0x004fee00000000ff */
[-C--:B------:R-:W-:Y:S03]  /*1e840*/  HMMA.16816.F32 R4, R76, R84.reuse, R4 ;  /* 0x000000544c04723c */ /* 0x080fe60000001804 */
[----:B---3--:R-:W-:Y:S02]  /*1e850*/  IMAD.MOV.U32 R176, RZ, RZ, R181 ;  /* 0x000000ffffb07224 */ /* 0x008fe400078e00b5 */
[----:B------:R-:W-:Y:S02]  /*1e860*/  IMAD.MOV.U32 R181, RZ, RZ, R180 ;  /* 0x000000ffffb57224 */ /* 0x000fe400078e00b4 */
[----:B------:R-:W-:Y:S02]  /*1e870*/  IMAD.MOV.U32 R180, RZ, RZ, R187 ;  /* 0x000000ffffb47224 */ /* 0x000fe400078e00bb */
[----:B------:R-:W2:Y:S01]  /*1e880*/  LDL.LU R187, [R1+0x68] ;  /* 0x0000680001bb7983 */ /* 0x000ea20000300800 */
        /* <DEDUP_REMOVED lines=8> */
[----:B------:R-:W-:Y:S03]  /*1e910*/  IMAD.MOV.U32 R173, RZ, RZ, R172 ;  /* 0x000000ffffad7224 */ /* 0x000fe600078e00ac */
[----:B------:R-:W-:Y:S01]  /*1e920*/  MOV R172, R179 ;  /* 0x000000b300ac7202 */ /* 0x000fe20000000f00 */
[----:B------:R-:W-:Y:S04]  /*1e930*/  IMAD.MOV.U32 R174, RZ, RZ, R173 ;  /* 0x000000ffffae7224 */ /* 0x000fe800078e00ad */
        /* <DEDUP_REMOVED lines=9> */
[----:B------:R-:W-:Y:S02]  /*1e9d0*/  FFMA.FTZ R171, R171, UR4, -R130 ;  /* 0x00000004abab7c23 */ /* 0x000fe40008010882 */
[----:B------:R-:W-:Y:S04]  /*1e9e0*/  IMAD.MOV.U32 R164, RZ, RZ, R170 ;  /* 0x000000ffffa47224 */ /* 0x000fe800078e00aa */
[----:B------:R-:W1:Y:S02]  /*1e9f0*/  MUFU.EX2 R171, R171 ;  /* 0x000000ab00ab7308 */ /* 0x000e640000000800 */
[----:B-1----:R-:W-:Y:S01]  /*1ea00*/  F2FP.F16.F32.PACK_AB R81, R171, R160 ;  /* 0x000000a0ab51723e */ /* 0x002fe200000000ff */
[----:B--2---:R-:W-:Y:S02]  /*1ea10*/  IMAD.MOV.U32 R180, RZ, RZ, R187 ;  /* 0x000000ffffb47224 */ /* 0x004fe400078e00bb */
        /* <DEDUP_REMOVED lines=22> */
[--C-:B------:R-:W-:Y:S02]  /*1eb80*/  FFMA.FTZ R170, R170, UR4, -R130.reuse ;  /* 0x00000004aaaa7c23 */ /* 0x100fe40008010882 */
[--C-:B------:R-:W-:Y:S04]  /*1eb90*/  FFMA.FTZ R169, R169, UR4, -R130.reuse ;  /* 0x00000004a9a97c23 */ /* 0x100fe80008010882 */
[----:B------:R-:W-:Y:S10]  /*1eba0*/  MUFU.EX2 R170, R170 ;  /* 0x000000aa00aa7308 */ /* 0x000ff40000000800 */
[----:B------:R-:W1:Y:S02]  /*1ebb0*/  MUFU.EX2 R169, R169 ;  /* 0x000000a900a97308 */ /* 0x000e640000000800 */
[----:B-1----:R-:W-:Y:S07]  /*1ebc0*/  F2FP.F16.F32.PACK_AB R83, R169, R170 ;  /* 0x000000aaa953723e */ /* 0x002fee00000000ff */
[C---:B------:R-:W-:Y:S08]  /*1ebd0*/  HMMA.16816.F32 R8, R80.reuse, R84, R8 ;  /* 0x000000545008723c */ /* 0x040ff00000001808 */
[-C--:B------:R-:W-:Y:S08]  /*1ebe0*/  HMMA.16816.F32 R12, R80, R86.reuse, R12 ;  /* 0x00000056500c723c */ /* 0x080ff0000000180c */
[C---:B------:R-:W-:Y:S01]  /*1ebf0*/  HMMA.16816.F32 R16, R76.reuse, R86, R16 ;  /* 0x000000564c10723c */ /* 0x040fe20000001810 */
[----:B------:R-:W1:Y:S07]  /*1ec00*/  LDSM.16.MT88.4 R84, [R247+0x9800] ;  /* 0x00980000f754783b */ /* 0x000e6e0000004200 */
[-C--:B------:R-:W-:Y:S08]  /*1ec10*/  HMMA.16816.F32 R20, R76, R88.reuse, R20 ;  /* 0x000000584c14723c */ /* 0x080ff00000001814 */
[C---:B------:R-:W-:Y:S04]  /*1ec20*/  HMMA.16816.F32 R24, R80.reuse, R88, R24 ;  /* 0x000000585018723c */ /* 0x040fe80000001818 */
[----:B------:R-:W-:Y:S04]  /*1ec30*/  FFMA.FTZ R88, R164, UR4, -R123 ;  /* 0x00000004a4587c23 */ /* 0x000fe8000801087b */
[-C--:B------:R-:W-:Y:S01]  /*1ec40*/  HMMA.16816.F32 R28, R80, R90.reuse, R28 ;  /* 0x0000005a501c723c */ /* 0x080fe2000000181c */
[----:B------:R-:W-:Y:S07]  /*1ec50*/  MUFU.EX2 R136, R88 ;  /* 0x0000005800887308 */ /* 0x000fee0000000800 */
[C---:B------:R-:W-:Y:S08]  /*1ec60*/  HMMA.16816.F32 R32, R76.reuse, R90, R32 ;  /* 0x0000005a4c20723c */ /* 0x040ff00000001820 */
[-C--:B----4-:R-:W-:Y:S08]  /*1ec70*/  HMMA.16816.F32 R36, R76, R92.reuse, R36 ;  /* 0x0000005c4c24723c */ /* 0x090ff00000001824 */
[C---:B------:R-:W-:Y:S08]  /*1ec80*/  HMMA.16816.F32 R40, R80.reuse, R92, R40 ;  /* 0x0000005c5028723c */ /* 0x040ff00000001828 */
[-C--:B------:R-:W-:Y:S08]  /*1ec90*/  HMMA.16816.F32 R44, R80, R94.reuse, R44 ;  /* 0x0000005e502c723c */ /* 0x080ff0000000182c */
[C---:B------:R-:W-:Y:S08]  /*1eca0*/  HMMA.16816.F32 R48, R76.reuse, R94, R48 ;  /* 0x0000005e4c30723c */ /* 0x040ff00000001830 */
[-C--:B------:R-:W-:Y:S08]  /*1ecb0*/  HMMA.16816.F32 R52, R76, R96.reuse, R52 ;  /* 0x000000604c34723c */ /* 0x080ff00000001834 */
[C---:B------:R-:W-:Y:S08]  /*1ecc0*/  HMMA.16816.F32 R56, R80.reuse, R96, R56 ;  /* 0x000000605038723c */ /* 0x040ff00000001838 */
[-C--:B------:R-:W-:Y:S03]  /*1ecd0*/  HMMA.16816.F32 R60, R80, R98.reuse, R60 ;  /* 0x00000062503c723c */ /* 0x080fe6000000183c */
[----:B------:R-:W-:Y:S04]  /*1ece0*/  FFMA.FTZ R81, R181, UR4, -R130 ;  /* 0x00000004b5517c23 */ /* 0x000fe80008010882 */
[----:B------:R-:W-:Y:S01]  /*1ecf0*/  MUFU.EX2 R164, R81 ;  /* 0x0000005100a47308 */ /* 0x000fe20000000800 */
[----:B------:R-:W-:Y:S04]  /*1ed00*/  HMMA.16816.F32 R64, R76, R98, R64 ;  /* 0x000000624c40723c */ /* 0x000fe80000001840 */
[----:B--2---:R-:W-:Y:S02]  /*1ed10*/  IMAD.MOV.U32 R187, RZ, RZ, R186 ;  /* 0x000000ffffbb7224 */ /* 0x004fe400078e00ba */
[----:B------:R-:W-:Y:S02]  /*1ed20*/  IMAD.MOV.U32 R186, RZ, RZ, R199 ;  /* 0x000000ffffba7224 */ /* 0x000fe400078e00c7 */
[----:B------:R-:W2:Y:S01]  /*1ed30*/  LDL.LU R199, [R1+0x60] ;  /* 0x0000600001c77983 */ /* 0x000ea20000300800 */
[----:B------:R-:W-:Y:S01]  /*1ed40*/  MOV R180, R187 ;  /* 0x000000bb00b47202 */ /* 0x000fe20000000f00 */
[----:B------:R-:W-:Y:S02]  /*1ed50*/  IMAD.MOV.U32 R187, RZ, RZ, R186 ;  /* 0x000000ffffbb7224 */ /* 0x000fe400078e00ba */
[----:B------:R-:W-:Y:S02]  /*1ed60*/  IMAD.MOV.U32 R186, RZ, RZ, R185 ;  /* 0x000000ffffba7224 */ /* 0x000fe400078e00b9 */
[----:B------:R-:W3:Y:S01]  /*1ed70*/  LDL.LU R185, [R1+0x64] ;  /* 0x0000640001b97983 */ /* 0x000ee20000300800 */
[----:B------:R-:W-:Y:S02]  /*1ed80*/  IMAD.MOV.U32 R176, RZ, RZ, R180 ;  /* 0x000000ffffb07224 */ /* 0x000fe400078e00b4 */
[----:B------:R-:W-:Y:S02]  /*1ed90*/  IMAD.MOV.U32 R180, RZ, RZ, R187 ;  /* 0x000000ffffb47224 */ /* 0x000fe400078e00bb */
[----:B------:R-:W-:Y:S02]  /*1eda0*/  IMAD.MOV.U32 R187, RZ, RZ, R186 ;  /* 0x000000ffffbb7224 */ /* 0x000fe400078e00ba */
[----:B------:R-:W-:Y:S01]  /*1edb0*/  FFMA.FTZ R97, R176, UR4, -R123 ;  /* 0x00000004b0617c23 */ /* 0x000fe2000801087b */
[----:B------:R-:W-:Y:S02]  /*1edc0*/  IMAD.MOV.U32 R177, RZ, RZ, R180 ;  /* 0x000000ffffb17224 */ /* 0x000fe400078e00b4 */
[----:B------:R-:W-:Y:S01]  /*1edd0*/  IMAD.MOV.U32 R180, RZ, RZ, R187 ;  /* 0x000000ffffb47224 */ /* 0x000fe200078e00bb */
[----:B------:R-:W-:Y:S01]  /*1ede0*/  MUFU.EX2 R166, R97 ;  /* 0x0000006100a67308 */ /* 0x000fe20000000800 */
[----:B------:R-:W-:Y:S02]  /*1edf0*/  FFMA.FTZ R96, R177, UR4, -R123 ;  /* 0x00000004b1607c23 */ /* 0x000fe4000801087b */
[----:B------:R-:W-:Y:S07]  /*1ee00*/  IMAD.MOV.U32 R178, RZ, RZ, R180 ;  /* 0x000000ffffb27224 */ /* 0x000fee00078e00b4 */
[----:B------:R-:W4:Y:S01]  /*1ee10*/  MUFU.EX2 R139, R96 ;  /* 0x00000060008b7308 */ /* 0x000f220000000800 */
[----:B------:R-:W-:Y:S04]  /*1ee20*/  IMAD.MOV.U32 R179, RZ, RZ, R178 ;  /* 0x000000ffffb37224 */ /* 0x000fe800078e00b2 */
[----:B------:R-:W-:Y:S04]  /*1ee30*/  IMAD.MOV.U32 R172, RZ, RZ, R179 ;  /* 0x000000ffffac7224 */ /* 0x000fe800078e00b3 */
[----:B------:R-:W-:Y:S02]  /*1ee40*/  IMAD.MOV.U32 R173, RZ, RZ, R172 ;  /* 0x000000ffffad7224 */ /* 0x000fe400078e00ac */
[----:B------:R-:W-:Y:S02]  /*1ee50*/  IMAD.MOV.U32 R172, RZ, RZ, R196 ;  /* 0x000000ffffac7224 */ /* 0x000fe400078e00c4 */
[----:B------:R-:W-:Y:S01]  /*1ee60*/  IMAD.MOV.U32 R174, RZ, RZ, R173 ;  /* 0x000000ffffae7224 */ /* 0x000fe200078e00ad */
[----:B----4-:R-:W-:Y:S01]  /*1ee70*/  F2FP.F16.F32.PACK_AB R79, R166, R139 ;  /* 0x0000008ba64f723e */ /* 0x010fe200000000ff */
[----:B------:R-:W-:Y:S02]  /*1ee80*/  IMAD.MOV.U32 R173, RZ, RZ, R183 ;  /* 0x000000ffffad7224 */ /* 0x000fe400078e00b7 */
[----:B------:R-:W-:Y:S01]  /*1ee90*/  FFMA.FTZ R172, R172, UR4, -R228 ;  /* 0x00000004acac7c23 */ /* 0x000fe200080108e4 */
[----:B------:R-:W-:Y:S01]  /*1eea0*/  FFMA.FTZ R174, R174, UR4, -R128 ;  /* 0x00000004aeae7c23 */ /* 0x000fe20008010880 */
[----:B------:R-:W-:Y:S02]  /*1eeb0*/  IMAD.MOV.U32 R196, RZ, RZ, R250 ;  /* 0x000000ffffc47224 */ /* 0x000fe400078e00fa */
[----:B------:R-:W-:Y:S02]  /*1eec0*/  IMAD.MOV.U32 R175, RZ, RZ, R173 ;  /* 0x000000ffffaf7224 */ /* 0x000fe400078e00ad */
[----:B------:R-:W-:Y:S01]  /*1eed0*/  IMAD.MOV.U32 R173, RZ, RZ, R248 ;  /* 0x000000ffffad7224 */ /* 0x000fe200078e00f8 */
[----:B------:R-:W-:Y:S01]  /*1eee0*/  MUFU.EX2 R174, R174 ;  /* 0x000000ae00ae7308 */ /* 0x000fe20000000800 */
[----:B------:R-:W-:Y:S01]  /*1eef0*/  FFMA.FTZ R175, R175, UR4, -R123 ;  /* 0x00000004afaf7c23 */ /* 0x000fe2000801087b */
[----:B------:R-:W-:Y:S02]  /*1ef00*/  IMAD.MOV.U32 R183, RZ, RZ, R182 ;  /* 0x000000ffffb77224 */ /* 0x000fe400078e00b6 */
[----:B------:R-:W-:Y:S01]  /*1ef10*/  FFMA.FTZ R196, R196, UR4, -R228 ;  /* 0x00000004c4c47c23 */ /* 0x000fe200080108e4 */
[----:B------:R-:W-:Y:S02]  /*1ef20*/  IMAD.MOV.U32 R182, RZ, RZ, R249 ;  /* 0x000000ffffb67224 */ /* 0x000fe400078e00f9 */
[--C-:B------:R-:W-:Y:S01]  /*1ef30*/  FFMA.FTZ R173, R173, UR4, -R130.reuse ;  /* 0x00000004adad7c23 */ /* 0x100fe20008010882 */
[--C-:B------:R-:W-:Y:S02]  /*1ef40*/  FFMA.FTZ R96, R183, UR4, -R130.reuse ;  /* 0x00000004b7607c23 */ /* 0x100fe40008010882 */
[----:B------:R-:W4:Y:S01]  /*1ef50*/  MUFU.EX2 R175, R175 ;  /* 0x000000af00af7308 */ /* 0x000f220000000800 */
[----:B------:R-:W-:Y:S01]  /*1ef60*/  FFMA.FTZ R80, R182, UR4, -R130 ;  /* 0x00000004b6507c23 */ /* 0x000fe20008010882 */
[----:B------:R-:W-:Y:S08]  /*1ef70*/  IMAD.MOV.U32 R250, RZ, RZ, 0x40 ;  /* 0x00000040fffa7424 */ /* 0x000ff000078e00ff */
[----:B------:R1:W-:Y:S10]  /*1ef80*/  MUFU.EX2 R135, R96 ;  /* 0x0000006000877308 */ /* 0x0003f40000000800 */
[----:B------:R-:W1:Y:S10]  /*1ef90*/  MUFU.EX2 R137, R80 ;  /* 0x0000005000897308 */ /* 0x000e740000000800 */
[----:B------:R-:W1:Y:S01]  /*1efa0*/  MUFU.EX2 R172, R172 ;  /* 0x000000ac00ac7308 */ /* 0x000e620000000800 */
[----:B----4-:R-:W-:Y:S09]  /*1efb0*/  F2FP.F16.F32.PACK_AB R77, R136, R175 ;  /* 0x000000af884d723e */ /* 0x010ff200000000ff */
[----:B------:R-:W4:Y:S01]  /*1efc0*/  MUFU.EX2 R196, R196 ;  /* 0x000000c400c47308 */ /* 0x000f220000000800 */
[----:B-1----:R-:W-:Y:S09]  /*1efd0*/  LDSM.16.MT88.4 R96, [R101+0x1800] ;  /* 0x001800006560783b */ /* 0x002ff20000004200 */
[----:B------:R-:W1:Y:S01]  /*1efe0*/  MUFU.EX2 R173, R173 ;  /* 0x000000ad00ad7308 */ /* 0x000e620000000800 */
[----:B------:R-:W-:Y:S02]  /*1eff0*/  F2FP.F16.F32.PACK_AB R83, R164, R137 ;  /* 0x00000089a453723e */ /* 0x000fe400000000ff */
[----:B------:R-:W-:Y:S02]  /*1f000*/  F2FP.F16.F32.PACK_AB R80, R198, R172 ;  /* 0x000000acc650723e */ /* 0x000fe400000000ff */
[----:B----4-:R-:W-:Y:S02]  /*1f010*/  F2FP.F16.F32.PACK_AB R82, R196, R197 ;  /* 0x000000c5c452723e */ /* 0x010fe400000000ff */
[----:B-1----:R-:W-:Y:S01]  /*1f020*/  F2FP.F16.F32.PACK_AB R81, R135, R173 ;  /* 0x000000ad8751723e */ /* 0x002fe200000000ff */
[----:B--2---:R-:W-:Y:S01]  /*1f030*/  FFMA.FTZ R199, R199, UR4, -R128 ;  /* 0x00000004c7c77c23 */ /* 0x004fe20008010880 */
[----:B---3--:R-:W-:Y:S05]  /*1f040*/  IMAD.MOV.U32 R186, RZ, RZ, R185 ;  /* 0x000000ffffba7224 */ /* 0x008fea00078e00b9 */
        /* <DEDUP_REMOVED lines=10> */
[----:B------:R-:W-:Y:S02]  /*1f0f0*/  IMAD.MOV.U32 R178, RZ, RZ, R180 ;  /* 0x000000ffffb27224 */ /* 0x000fe400078e00b4 */
[--C-:B------:R-:W-:Y:S01]  /*1f100*/  FFMA.FTZ R89, R179, UR4, -R128.reuse ;  /* 0x00000004b3597c23 */ /* 0x100fe20008010880 */
[----:B------:R-:W-:Y:S02]  /*1f110*/  IMAD.MOV.U32 R187, RZ, RZ, R195 ;  /* 0x000000ffffbb7224 */ /* 0x000fe400078e00c3 */
[----:B------:R-:W-:Y:S01]  /*1f120*/  FFMA.FTZ R92, R178, UR4, -R128 ;  /* 0x00000004b25c7c23 */ /* 0x000fe20008010880 */
[----:B------:R-:W-:Y:S01]  /*1f130*/  IMAD.MOV.U32 R195, RZ, RZ, R204 ;  /* 0x000000ffffc37224 */ /* 0x000fe200078e00cc */
[----:B------:R1:W-:Y:S01]  /*1f140*/  MUFU.EX2 R138, R89 ;  /* 0x00000059008a7308 */ /* 0x0003e20000000800 */
[----:B------:R-:W-:Y:S02]  /*1f150*/  IMAD.MOV.U32 R185, RZ, RZ, R191 ;  /* 0x000000ffffb97224 */ /* 0x000fe400078e00bf */
[----:B------:R-:W-:Y:S07]  /*1f160*/  IMAD.MOV.U32 R180, RZ, RZ, R195 ;  /* 0x000000ffffb47224 */ /* 0x000fee00078e00c3 */
[----:B------:R-:W2:Y:S01]  /*1f170*/  MUFU.EX2 R165, R92 ;  /* 0x0000005c00a57308 */ /* 0x000ea20000000800 */
[----:B------:R-:W-:Y:S02]  /*1f180*/  IMAD.MOV.U32 R190, RZ, RZ, R251 ;  /* 0x000000ffffbe7224 */ /* 0x000fe400078e00fb */
[----:B------:R-:W-:Y:S01]  /*1f190*/  IMAD.MOV.U32 R186, RZ, RZ, R189 ;  /* 0x000000ffffba7224 */ /* 0x000fe200078e00bd */
[----:B------:R3:W5:Y:S01]  /*1f1a0*/  LDL.LU R251, [R1+0x80] ;  /* 0x0000800001fb7983 */ /* 0x0007620000300800 */
[----:B------:R-:W-:Y:S02]  /*1f1b0*/  IMAD.MOV.U32 R191, RZ, RZ, R245 ;  /* 0x000000ffffbf7224 */ /* 0x000fe400078e00f5 */
[----:B------:R-:W-:Y:S01]  /*1f1c0*/  IMAD.MOV.U32 R189, RZ, RZ, R188 ;  /* 0x000000ffffbd7224 */ /* 0x000fe200078e00bc */
[----:B------:R3:W5:Y:S01]  /*1f1d0*/  LDL.LU R245, [R1+0x7c] ;  /* 0x00007c0001f57983 */ /* 0x0007620000300800 */
[----:B------:R-:W-:Y:S02]  /*1f1e0*/  IMAD.MOV.U32 R188, RZ, RZ, R205 ;  /* 0x000000ffffbc7224 */ /* 0x000fe400078e00cd */
[----:B------:R-:W-:Y:S01]  /*1f1f0*/  IMAD.MOV.U32 R195, RZ, RZ, R194 ;  /* 0x000000ffffc37224 */ /* 0x000fe200078e00c2 */
[----:B-1----:R-:W1:Y:S01]  /*1f200*/  LDSM.16.MT88.4 R88, [R244+0x9800] ;  /* 0x00980000f458783b */ /* 0x002e620000004200 */
[----:B------:R-:W-:Y:S01]  /*1f210*/  IMAD.MOV.U32 R194, RZ, RZ, R252 ;  /* 0x000000ffffc27224 */ /* 0x000fe200078e00fc */
[----:B--2---:R-:W-:Y:S06]  /*1f220*/  F2FP.F16.F32.PACK_AB R78, R165, R138 ;  /* 0x0000008aa54e723e */ /* 0x004fec00000000ff */
[----:B------:R-:W2:Y:S01]  /*1f230*/  LDSM.16.MT88.4 R92, [R100+0x1800] ;  /* 0x00180000645c783b */ /* 0x000ea20000004200 */
[-C--:B------:R-:W-:Y:S07]  /*1f240*/  HMMA.16816.F32 R4, R76, R84.reuse, R4 ;  /* 0x000000544c04723c */ /* 0x080fee0000001804 */
[----:B------:R3:W5:Y:S01]  /*1f250*/  LDL.LU R205, [R1+0x78] ;  /* 0x0000780001cd7983 */ /* 0x0007620000300800 */
[C---:B------:R-:W-:Y:S03]  /*1f260*/  HMMA.16816.F32 R8, R80.reuse, R84, R8 ;  /* 0x000000545008723c */ /* 0x040fe60000001808 */
[----:B------:R3:W5:Y:S01]  /*1f270*/  LDL.LU R204, [R1+0x74] ;  /* 0x0000740001cc7983 */ /* 0x0007620000300800 */
[--C-:B------:R-:W-:Y:S01]  /*1f280*/  FFMA.FTZ R85, R180, UR4, -R228.reuse ;  /* 0x00000004b4557c23 */ /* 0x100fe200080108e4 */
[--C-:B------:R-:W-:Y:S02]  /*1f290*/  FFMA.FTZ R84, R187, UR4, -R228.reuse ;  /* 0x00000004bb547c23 */ /* 0x100fe400080108e4 */
[----:B------:R-:W4:Y:S01]  /*1f2a0*/  LDL.LU R183, [R1+0x58] ;  /* 0x0000580001b77983 */ /* 0x000f220000300800 */
[-C--:B------:R-:W-:Y:S01]  /*1f2b0*/  HMMA.16816.F32 R12, R80, R86.reuse, R12 ;  /* 0x00000056500c723c */ /* 0x080fe2000000180c */
[----:B------:R1:W-:Y:S02]  /*1f2c0*/  MUFU.EX2 R167, R85 ;  /* 0x0000005500a77308 */ /* 0x0003e40000000800 */
[----:B------:R-:W3:Y:S08]  /*1f2d0*/  LDL.LU R182, [R1+0x4c] ;  /* 0x00004c0001b67983 */ /* 0x000ef00000300800 */
[----:B------:R2:W-:Y:S01]  /*1f2e0*/  MUFU.EX2 R179, R84 ;  /* 0x0000005400b37308 */ /* 0x0005e20000000800 */
[----:B------:R-:W3:Y:S01]  /*1f2f0*/  LDL.LU R181, [R1+0x54] ;  /* 0x0000540001b57983 */ /* 0x000ee20000300800 */
[C---:B------:R-:W-:Y:S03]  /*1f300*/  HMMA.16816.F32 R16, R76.reuse, R86, R16 ;  /* 0x000000564c10723c */ /* 0x040fe60000001810 */
[----:B------:R-:W3:Y:S01]  /*1f310*/  LDL.LU R180, [R1+0x50] ;  /* 0x0000500001b47983 */ /* 0x000ee20000300800 */
[--C-:B------:R-:W-:Y:S01]  /*1f320*/  FFMA.FTZ R86, R186, UR4, -R228.reuse ;  /* 0x00000004ba567c23 */ /* 0x100fe200080108e4 */
[----:B-1----:R-:W-:Y:S03]  /*1f330*/  FFMA.FTZ R85, R185, UR4, -R228 ;  /* 0x00000004b9557c23 */ /* 0x002fe600080108e4 */
[-C--:B------:R-:W-:Y:S01]  /*1f340*/  HMMA.16816.F32 R20, R76, R88.reuse, R20 ;  /* 0x000000584c14723c */ /* 0x080fe20000001814 */
[----:B------:R-:W-:Y:S01]  /*1f350*/  MUFU.EX2 R187, R86 ;  /* 0x0000005600bb7308 */ /* 0x000fe20000000800 */
[----:B------:R-:W1:Y:S01]  /*1f360*/  S2R R252, SR_TID.X ;  /* 0x0000000000fc7919 */ /* 0x000e620000002100 */
[----:B--2---:R-:W-:Y:S08]  /*1f370*/  FFMA.FTZ R84, R190, UR4, -R130 ;  /* 0x00000004be547c23 */ /* 0x004ff00008010882 */
[----:B------:R2:W1:Y:S01]  /*1f380*/  MUFU.EX2 R190, R85 ;  /* 0x0000005500be7308 */ /* 0x0004620000000800 */
[C---:B------:R-:W-:Y:S09]  /*1f390*/  HMMA.16816.F32 R24, R80.reuse, R88, R24 ;  /* 0x000000585018723c */ /* 0x040ff20000001818 */
[----:B------:R-:W-:Y:S01]  /*1f3a0*/  MUFU.EX2 R176, R84 ;  /* 0x0000005400b07308 */ /* 0x000fe20000000800 */
[--C-:B------:R-:W-:Y:S01]  /*1f3b0*/  FFMA.FTZ R89, R191, UR4, -R128.reuse ;  /* 0x00000004bf597c23 */ /* 0x100fe20008010880 */
[--C-:B------:R-:W-:Y:S01]  /*1f3c0*/  FFMA.FTZ R88, R189, UR4, -R123.reuse ;  /* 0x00000004bd587c23 */ /* 0x100fe2000801087b */
[-C--:B------:R-:W-:Y:S07]  /*1f3d0*/  HMMA.16816.F32 R28, R80, R90.reuse, R28 ;  /* 0x0000005a501c723c */ /* 0x080fee000000181c */
[----:B------:R1:W-:Y:S01]  /*1f3e0*/  MUFU.EX2 R185, R89 ;  /* 0x0000005900b97308 */ /* 0x0003e20000000800 */
[--C-:B--2---:R-:W-:Y:S09]  /*1f3f0*/  FFMA.FTZ R85, R184, UR4, -R128.reuse ;  /* 0x00000004b8557c23 */ /* 0x104ff20008010880 */
[----:B------:R2:W-:Y:S01]  /*1f400*/  MUFU.EX2 R178, R88 ;  /* 0x0000005800b27308 */ /* 0x0005e20000000800 */
[C---:B------:R-:W-:Y:S09]  /*1f410*/  HMMA.16816.F32 R32, R76.reuse, R90, R32 ;  /* 0x0000005a4c20723c */ /* 0x040ff20000001820 */
[----:B------:R2:W2:Y:S01]  /*1f420*/  MUFU.EX2 R177, R85 ;  /* 0x0000005500b17308 */ /* 0x0004a20000000800 */
[--C-:B-1----:R-:W-:Y:S01]  /*1f430*/  FFMA.FTZ R89, R188, UR4, -R123.reuse ;  /* 0x00000004bc597c23 */ /* 0x102fe2000801087b */
[-C--:B------:R-:W-:Y:S03]  /*1f440*/  HMMA.16816.F32 R36, R76, R92.reuse, R36 ;  /* 0x0000005c4c24723c */ /* 0x080fe60000001824 */
[--C-:B--2---:R-:W-:Y:S05]  /*1f450*/  FFMA.FTZ R88, R195, UR4, -R128.reuse ;  /* 0x00000004c3587c23 */ /* 0x104fea0008010880 */
[----:B------:R-:W1:Y:S01]  /*1f460*/  MUFU.EX2 R186, R89 ;  /* 0x0000005900ba7308 */ /* 0x000e620000000800 */
[C---:B------:R-:W-:Y:S01]  /*1f470*/  IMAD.SHL.U32 R249, R252.reuse, 0x40, RZ ;  /* 0x00000040fcf97824 */ /* 0x040fe200078e00ff */
[----:B------:R-:W-:Y:S01]  /*1f480*/  LOP3.LUT R248, R252, 0x8, RZ, 0xc0, !PT ;  /* 0x00000008fcf87812 */ /* 0x000fe200078ec0ff */
[----:B------:R-:W2:Y:S01]  /*1f490*/  LDSM.16.MT88.4 R84, [R247+0xa000] ;  /* 0x00a00000f754783b */ /* 0x000ea20000004200 */
[C---:B------:R-:W-:Y:S06]  /*1f4a0*/  HMMA.16816.F32 R40, R80.reuse, R92, R40 ;  /* 0x0000005c5028723c */ /* 0x040fec0000001828 */
[----:B------:R1:W-:Y:S01]  /*1f4b0*/  MUFU.EX2 R188, R88 ;  /* 0x0000005800bc7308 */ /* 0x0003e20000000800 */
[----:B------:R-:W-:Y:S01]  /*1f4c0*/  FFMA.FTZ R92, R194, UR4, -R128 ;  /* 0x00000004c25c7c23 */ /* 0x000fe20008010880 */
[-C--:B------:R-:W-:Y:S08]  /*1f4d0*/  HMMA.16816.F32 R44, R80, R94.reuse, R44 ;  /* 0x0000005e502c723c */ /* 0x080ff0000000182c */
[----:B------:R2:W2:Y:S01]  /*1f4e0*/  MUFU.EX2 R191, R92 ;  /* 0x0000005c00bf7308 */ /* 0x0004a20000000800 */
[----:B-1----:R-:W1:Y:S01]  /*1f4f0*/  LDSM.16.MT88.4 R88, [R244+0xa000] ;  /* 0x00a00000f458783b */ /* 0x002e620000004200 */
[C---:B------:R-:W-:Y:S07]  /*1f500*/  HMMA.16816.F32 R48, R76.reuse, R94, R48 ;  /* 0x0000005e4c30723c */ /* 0x040fee0000001830 */
[----:B--2---:R-:W2:Y:S01]  /*1f510*/  LDSM.16.MT88.4 R92, [R100+0x2000] ;  /* 0x00200000645c783b */ /* 0x004ea20000004200 */
[-C--:B------:R-:W-:Y:S08]  /*1f520*/  HMMA.16816.F32 R52, R76, R96.reuse, R52 ;  /* 0x000000604c34723c */ /* 0x080ff00000001834 */
[C---:B------:R-:W-:Y:S04]  /*1f530*/  HMMA.16816.F32 R56, R80.reuse, R96, R56 ;  /* 0x000000605038723c */ /* 0x040fe80000001838 */
[--C-:B------:R-:W-:Y:S01]  /*1f540*/  FFMA.FTZ R96, R193, UR4, -R123.reuse ;  /* 0x00000004c1607c23 */ /* 0x100fe2000801087b */
[--C-:B------:R-:W-:Y:S03]  /*1f550*/  FFMA.FTZ R97, R192, UR4, -R123.reuse ;  /* 0x00000004c0617c23 */ /* 0x100fe6000801087b */
[-C--:B------:R-:W-:Y:S01]  /*1f560*/  HMMA.16816.F32 R60, R80, R98.reuse, R60 ;  /* 0x00000062503c723c */ /* 0x080fe2000000183c */
[----:B------:R1:W-:Y:S02]  /*1f570*/  MUFU.EX2 R189, R96 ;  /* 0x0000006000bd7308 */ /* 0x0003e40000000800 */
[--C-:B------:R-:W-:Y:S01]  /*1f580*/  FFMA.FTZ R80, R242, UR4, -R130.reuse ;  /* 0x00000004f2507c23 */ /* 0x100fe20008010882 */
[----:B------:R-:W-:Y:S07]  /*1f590*/  F2FP.F16.F32.PACK_AB R82, R190, R187 ;  /* 0x000000bbbe52723e */ /* 0x000fee00000000ff */
[----:B------:R-:W-:Y:S01]  /*1f5a0*/  MUFU.EX2 R242, R241 ;  /* 0x000000f100f27308 */ /* 0x000fe20000000800 */
[----:B------:R-:W-:Y:S09]  /*1f5b0*/  HMMA.16816.F32 R64, R76, R98, R64 ;  /* 0x000000624c40723c */ /* 0x000ff20000001840 */
[----:B------:R2:W2:Y:S01]  /*1f5c0*/  MUFU.EX2 R241, R80 ;  /* 0x0000005000f17308 */ /* 0x0004a20000000800 */
[----:B------:R-:W-:Y:S02]  /*1f5d0*/  F2FP.F16.F32.PACK_AB R76, R185, R177 ;  /* 0x000000b1b94c723e */ /* 0x000fe400000000ff */
[----:B------:R-:W-:Y:S01]  /*1f5e0*/  F2FP.F16.F32.PACK_AB R77, R186, R178 ;  /* 0x000000b2ba4d723e */ /* 0x000fe200000000ff */
[--C-:B-1----:R-:W-:Y:S01]  /*1f5f0*/  FFMA.FTZ R96, R243, UR4, -R130.reuse ;  /* 0x00000004f3607c23 */ /* 0x102fe20008010882 */
[----:B------:R-:W-:Y:S05]  /*1f600*/  F2FP.F16.F32.PACK_AB R78, R191, R188 ;  /* 0x000000bcbf4e723e */ /* 0x000fea00000000ff */
[----:B------:R-:W1:Y:S10]  /*1f610*/  MUFU.EX2 R243, R97 ;  /* 0x0000006100f37308 */ /* 0x000e740000000800 */
[----:B------:R1:W1:Y:S01]  /*1f620*/  MUFU.EX2 R184, R96 ;  /* 0x0000006000b87308 */ /* 0x0002620000000800 */
[----:B--2---:R-:W-:Y:S02]  /*1f630*/  F2FP.F16.F32.PACK_AB R80, R179, R167 ;  /* 0x000000a7b350723e */ /* 0x004fe400000000ff */
[----:B------:R-:W-:Y:S02]  /*1f640*/  F2FP.F16.F32.PACK_AB R83, R241, R242 ;  /* 0x000000f2f153723e */ /* 0x000fe400000000ff */
[----:B-1----:R-:W-:Y:S01]  /*1f650*/  F2FP.F16.F32.PACK_AB R79, R243, R189 ;  /* 0x000000bdf34f723e */ /* 0x002fe200000000ff */
[----:B------:R-:W1:Y:S01]  /*1f660*/  LDSM.16.MT88.4 R96, [R101+0x2000] ;  /* 0x002000006560783b */ /* 0x000e620000004200 */
[----:B------:R-:W-:Y:S05]  /*1f670*/  F2FP.F16.F32.PACK_AB R81, R184, R176 ;  /* 0x000000b0b851723e */ /* 0x000fea00000000ff */
[-C--:B------:R-:W-:Y:S08]  /*1f680*/  HMMA.16816.F32 R4, R76, R84.reuse, R4 ;  /* 0x000000544c04723c */ /* 0x080ff00000001804 */
[C---:B------:R-:W-:Y:S04]  /*1f690*/  HMMA.16816.F32 R8, R80.reuse, R84, R8 ;  /* 0x000000545008723c */ /* 0x040fe80000001808 */
[----:B------:R-:W-:Y:S01]  /*1f6a0*/  FFMA.FTZ R85, R235, UR4, -R130 ;  /* 0x00000004eb557c23 */ /* 0x000fe20008010882 */
[--C-:B------:R-:W-:Y:S01]  /*1f6b0*/  FFMA.FTZ R84, R237, UR4, -R228.reuse ;  /* 0x00000004ed547c23 */ /* 0x100fe200080108e4 */
[--C-:B------:R-:W-:Y:S01]  /*1f6c0*/  FFMA.FTZ R237, R239, UR4, -R228.reuse ;  /* 0x00000004efed7c23 */ /* 0x100fe200080108e4 */
[----:B------:R-:W-:Y:S01]  /*1f6d0*/  FFMA.FTZ R228, R225, UR4, -R228 ;  /* 0x00000004e1e47c23 */ /* 0x000fe200080108e4 */
[-C--:B------:R-:W-:Y:S01]  /*1f6e0*/  HMMA.16816.F32 R12, R80, R86.reuse, R12 ;  /* 0x00000056500c723c */ /* 0x080fe2000000180c */
[----:B------:R2:W-:Y:S02]  /*1f6f0*/  MUFU.EX2 R239, R84 ;  /* 0x0000005400ef7308 */ /* 0x0005e40000000800 */
[----:B------:R-:W-:Y:S08]  /*1f700*/  IMAD.MOV.U32 R225, RZ, RZ, R190 ;  /* 0x000000ffffe17224 */ /* 0x000ff000078e00be */
[----:B------:R-:W-:Y:S01]  /*1f710*/  MUFU.EX2 R237, R237 ;  /* 0x000000ed00ed7308 */ /* 0x000fe20000000800 */
[C---:B------:R-:W-:Y:S09]  /*1f720*/  HMMA.16816.F32 R16, R76.reuse, R86, R16 ;  /* 0x000000564c10723c */ /* 0x040ff20000001810 */
[----:B------:R-:W-:Y:S01]  /*1f730*/  MUFU.EX2 R228, R228 ;  /* 0x000000e400e47308 */ /* 0x000fe20000000800 */
[----:B--2---:R-:W-:Y:S01]  /*1f740*/  FFMA.FTZ R84, R236, UR4, -R130 ;  /* 0x00000004ec547c23 */ /* 0x004fe20008010882 */
[-C--:B------:R-:W-:Y:S08]  /*1f750*/  HMMA.16816.F32 R20, R76, R88.reuse, R20 ;  /* 0x000000584c14723c */ /* 0x080ff00000001814 */
[----:B------:R2:W1:Y:S10]  /*1f760*/  MUFU.EX2 R236, R238 ;  /* 0x000000ee00ec7308 */ /* 0x0004740000000800 */
[----:B------:R1:W-:Y:S01]  /*1f770*/  MUFU.EX2 R235, R84 ;  /* 0x0000005400eb7308 */ /* 0x0003e20000000800 */
[C---:B------:R-:W-:Y:S04]  /*1f780*/  HMMA.16816.F32 R24, R80.reuse, R88, R24 ;  /* 0x000000585018723c */ /* 0x040fe80000001818 */
[--C-:B------:R-:W-:Y:S01]  /*1f790*/  FFMA.FTZ R88, R217, UR4, -R128.reuse ;  /* 0x00000004d9587c23 */ /* 0x100fe20008010880 */
[----:B--2---:R-:W-:Y:S03]  /*1f7a0*/  FFMA.FTZ R238, R216, UR4, -R123 ;  /* 0x00000004d8ee7c23 */ /* 0x004fe6000801087b */
[-C--:B------:R-:W-:Y:S01]  /*1f7b0*/  HMMA.16816.F32 R28, R80, R90.reuse, R28 ;  /* 0x0000005a501c723c */ /* 0x080fe2000000181c */
[----:B------:R2:W-:Y:S02]  /*1f7c0*/  MUFU.EX2 R216, R88 ;  /* 0x0000005800d87308 */ /* 0x0005e40000000800 */
[--C-:B-1----:R-:W-:Y:S08]  /*1f7d0*/  FFMA.FTZ R84, R219, UR4, -R128.reuse ;  /* 0x00000004db547c23 */ /* 0x102ff00008010880 */
[----:B------:R-:W-:Y:S01]  /*1f7e0*/  MUFU.EX2 R219, R85 ;  /* 0x0000005500db7308 */ /* 0x000fe20000000800 */
[C---:B------:R-:W-:Y:S09]  /*1f7f0*/  HMMA.16816.F32 R32, R76.reuse, R90, R32 ;  /* 0x0000005a4c20723c */ /* 0x040ff20000001820 */
[----:B------:R1:W-:Y:S10]  /*1f800*/  MUFU.EX2 R217, R84 ;  /* 0x0000005400d97308 */ /* 0x0003f40000000800 */
[----:B------:R-:W4:Y:S01]  /*1f810*/  MUFU.EX2 R238, R238 ;  /* 0x000000ee00ee7308 */ /* 0x000f220000000800 */
[----:B--2---:R-:W-:Y:S01]  /*1f820*/  FFMA.FTZ R88, R233, UR4, -R128 ;  /* 0x00000004e9587c23 */ /* 0x004fe20008010880 */
[-C--:B------:R-:W-:Y:S08]  /*1f830*/  HMMA.16816.F32 R36, R76, R92.reuse, R36 ;  /* 0x0000005c4c24723c */ /* 0x080ff00000001824 */
[----:B------:R2:W-:Y:S01]  /*1f840*/  MUFU.EX2 R233, R234 ;  /* 0x000000ea00e97308 */ /* 0x0005e20000000800 */
[----:B-1----:R-:W1:Y:S01]  /*1f850*/  LDSM.16.MT88.4 R84, [R247+0xa800] ;  /* 0x00a80000f754783b */ /* 0x002e620000004200 */
[C---:B------:R-:W-:Y:S04]  /*1f860*/  HMMA.16816.F32 R40, R80.reuse, R92, R40 ;  /* 0x0000005c5028723c */ /* 0x040fe80000001828 */
[----:B--2---:R-:W-:Y:S04]  /*1f870*/  IMAD.MOV.U32 R234, RZ, RZ, R191 ;  /* 0x000000ffffea7224 */ /* 0x004fe800078e00bf */
[-C--:B------:R-:W-:Y:S08]  /*1f880*/  HMMA.16816.F32 R44, R80, R94.reuse, R44 ;  /* 0x0000005e502c723c */ /* 0x080ff0000000182c */
[C---:B------:R-:W-:Y:S01]  /*1f890*/  HMMA.16816.F32 R48, R76.reuse, R94, R48 ;  /* 0x0000005e4c30723c */ /* 0x040fe20000001830 */
[----:B------:R-:W-:Y:S07]  /*1f8a0*/  LDSM.16.MT88.4 R92, [R100+0x2800] ;  /* 0x00280000645c783b */ /* 0x000fee0000004200 */
[-C--:B------:R-:W-:Y:S08]  /*1f8b0*/  HMMA.16816.F32 R52, R76, R96.reuse, R52 ;  /* 0x000000604c34723c */ /* 0x080ff00000001834 */
[C---:B------:R-:W-:Y:S08]  /*1f8c0*/  HMMA.16816.F32 R56, R80.reuse, R96, R56 ;  /* 0x000000605038723c */ /* 0x040ff00000001838 */
[-C--:B------:R-:W-:Y:S03]  /*1f8d0*/  HMMA.16816.F32 R60, R80, R98.reuse, R60 ;  /* 0x00000062503c723c */ /* 0x080fe6000000183c */
[--C-:B------:R-:W-:Y:S01]  /*1f8e0*/  FFMA.FTZ R80, R232, UR4, -R123.reuse ;  /* 0x00000004e8507c23 */ /* 0x100fe2000801087b */
[----:B------:R-:W-:Y:S01]  /*1f8f0*/  FFMA.FTZ R81, R231, UR4, -R123 ;  /* 0x00000004e7517c23 */ /* 0x000fe2000801087b */
[----:B------:R2:W3:Y:S01]  /*1f900*/  MUFU.EX2 R232, R88 ;  /* 0x0000005800e87308 */ /* 0x0004e20000000800 */
[----:B------:R-:W-:Y:S02]  /*1f910*/  F2FP.F16.F32.PACK_AB R82, R236, R237 ;  /* 0x000000edec52723e */ /* 0x000fe400000000ff */
[----:B------:R-:W-:Y:S07]  /*1f920*/  HMMA.16816.F32 R64, R76, R98, R64 ;  /* 0x000000624c40723c */ /* 0x000fee0000001840 */
[----:B------:R1:W-:Y:S01]  /*1f930*/  MUFU.EX2 R231, R80 ;  /* 0x0000005000e77308 */ /* 0x0003e20000000800 */
[----:B------:R-:W-:Y:S01]  /*1f940*/  LDSM.16.MT88.4 R96, [R101+0x2800] ;  /* 0x002800006560783b */ /* 0x000fe20000004200 */
[--C-:B------:R-:W-:Y:S01]  /*1f950*/  FFMA.FTZ R76, R218, UR4, -R130.reuse ;  /* 0x00000004da4c7c23 */ /* 0x100fe20008010882 */
[----:B----4-:R-:W-:Y:S07]  /*1f960*/  F2FP.F16.F32.PACK_AB R77, R229, R238 ;  /* 0x000000eee54d723e */ /* 0x010fee00000000ff */
[----:B------:R4:W-:Y:S01]  /*1f970*/  MUFU.EX2 R221, R76 ;  /* 0x0000004c00dd7308 */ /* 0x0009e20000000800 */
[----:B--2---:R-:W2:Y:S01]  /*1f980*/  LDSM.16.MT88.4 R88, [R244+0xa800] ;  /* 0x00a80000f458783b */ /* 0x004ea20000004200 */
[----:B---3--:R-:W-:Y:S01]  /*1f990*/  F2FP.F16.F32.PACK_AB R78, R232, R233 ;  /* 0x000000e9e84e723e */ /* 0x008fe200000000ff */
[----:B-1----:R-:W-:Y:S07]  /*1f9a0*/  FFMA.FTZ R80, R224, UR4, -R130 ;  /* 0x00000004e0507c23 */ /* 0x002fee0008010882 */
[----:B------:R-:W1:Y:S10]  /*1f9b0*/  MUFU.EX2 R224, R81 ;  /* 0x0000005100e07308 */ /* 0x000e740000000800 */
[----:B------:R3:W3:Y:S01]  /*1f9c0*/  MUFU.EX2 R218, R80 ;  /* 0x0000005000da7308 */ /* 0x0006e20000000800 */
[----:B----4-:R-:W-:Y:S02]  /*1f9d0*/  F2FP.F16.F32.PACK_AB R76, R216, R217 ;  /* 0x000000d9d84c723e */ /* 0x010fe400000000ff */
[----:B-1----:R-:W-:Y:S02]  /*1f9e0*/  F2FP.F16.F32.PACK_AB R79, R224, R231 ;  /* 0x000000e7e04f723e */ /* 0x002fe400000000ff */
[----:B------:R-:W-:Y:S02]  /*1f9f0*/  F2FP.F16.F32.PACK_AB R81, R219, R235 ;  /* 0x000000ebdb51723e */ /* 0x000fe400000000ff */
[----:B---3--:R-:W-:Y:S02]  /*1fa00*/  F2FP.F16.F32.PACK_AB R80, R239, R240 ;  /* 0x000000f0ef50723e */ /* 0x008fe400000000ff */
[----:B------:R-:W-:Y:S01]  /*1fa10*/  F2FP.F16.F32.PACK_AB R83, R221, R218 ;  /* 0x000000dadd53723e */ /* 0x000fe200000000ff */
[-C--:B------:R-:W-:Y:S03]  /*1fa20*/  HMMA.16816.F32 R4, R76, R84.reuse, R4 ;  /* 0x000000544c04723c */ /* 0x080fe60000001804 */
[----:B------:R-:W-:Y:S05]  /*1fa30*/  FFMA.FTZ R122, R72, R183, R122 ;  /* 0x000000b7487a7223 */ /* 0x000fea000001007a */
[C---:B------:R-:W-:Y:S04]  /*1fa40*/  HMMA.16816.F32 R8, R80.reuse, R84, R8 ;  /* 0x000000545008723c */ /* 0x040fe80000001808 */
[----:B------:R-:W-:Y:S01]  /*1fa50*/  FFMA.FTZ R116, R69, R182, R116 ;  /* 0x000000b645747223 */ /* 0x000fe20000010074 */
[----:B------:R-:W-:Y:S01]  /*1fa60*/  FFMA.FTZ R84, R213, UR4, -R130 ;  /* 0x00000004d5547c23 */ /* 0x000fe20008010882 */
[----:B------:R-:W-:Y:S01]  /*1fa70*/  FADD.FTZ R122, R117, R122 ;  /* 0x0000007a757a7221 */ /* 0x000fe20000010000 */
[----:B------:R-:W-:Y:S01]  /*1fa80*/  FFMA.FTZ R119, R71, R181, R119 ;  /* 0x000000b547777223 */ /* 0x000fe20000010077 */
[-C--:B------:R-:W-:Y:S01]  /*1fa90*/  HMMA.16816.F32 R12, R80, R86.reuse, R12 ;  /* 0x00000056500c723c */ /* 0x080fe2000000180c */
[----:B------:R1:W-:Y:S02]  /*1faa0*/  MUFU.EX2 R211, R84 ;  /* 0x0000005400d37308 */ /* 0x0003e40000000800 */
[----:B------:R-:W-:Y:S01]  /*1fab0*/  FFMA.FTZ R118, R70, R180, R118 ;  /* 0x000000b446767223 */ /* 0x000fe20000010076 */
[----:B------:R-:W-:Y:S01]  /*1fac0*/  FADD.FTZ R109, R109, R122 ;  /* 0x0000007a6d6d7221 */ /* 0x000fe20000010000 */
[----:B------:R-:W-:Y:S01]  /*1fad0*/  LDSM.16.MT88.4 R180, [R247+0xb800] ;  /* 0x00b80000f7b4783b */ /* 0x000fe20000004200 */
[----:B------:R-:W-:Y:S05]  /*1fae0*/  IMAD.MOV.U32 R122, RZ, RZ, R167 ;  /* 0x000000ffff7a7224 */ /* 0x000fea00078e00a7 */
[----:B------:R-:W-:Y:S01]  /*1faf0*/  MUFU.EX2 R69, R133 ;  /* 0x0000008500457308 */ /* 0x000fe20000000800 */
[C---:B------:R-:W-:Y:S09]  /*1fb00*/  HMMA.16816.F32 R16, R76.reuse, R86, R16 ;  /* 0x000000564c10723c */ /* 0x040ff20000001810 */
[----:B------:R3:W-:Y:S01]  /*1fb10*/  MUFU.EX2 R213, R132 ;  /* 0x0000008400d57308 */ /* 0x0007e20000000800 */
[----:B------:R-:W-:Y:S01]  /*1fb20*/  FADD.FTZ R118, R110, R118 ;  /* 0x000000766e767221 */ /* 0x000fe20000010000 */
[----:B------:R-:W-:Y:S02]  /*1fb30*/  IMAD.MOV.U32 R110, RZ, RZ, R176 ;  /* 0x000000ffff6e7224 */ /* 0x000fe400078e00b0 */
[----:B------:R-:W-:Y:S01]  /*1fb40*/  FADD.FTZ R116, R115, R116 ;  /* 0x0000007473747221 */ /* 0x000fe20000010000 */
[----:B-1----:R-:W-:Y:S01]  /*1fb50*/  FFMA.FTZ R84, R209, UR4, -R128 ;  /* 0x00000004d1547c23 */ /* 0x002fe20008010880 */
[-C--:B--2---:R-:W-:Y:S04]  /*1fb60*/  HMMA.16816.F32 R20, R76, R88.reuse, R20 ;  /* 0x000000584c14723c */ /* 0x084fe80000001814 */
[----:B------:R-:W-:Y:S01]  /*1fb70*/  MUFU.EX2 R209, R212 ;  /* 0x000000d400d17308 */ /* 0x000fe20000000800 */
[----:B------:R-:W-:Y:S01]  /*1fb80*/  FADD.FTZ R116, R105, R116 ;  /* 0x0000007469747221 */ /* 0x000fe20000010000 */
[----:B------:R-:W-:Y:S08]  /*1fb90*/  FADD.FTZ R118, R108, R118 ;  /* 0x000000766c767221 */ /* 0x000ff00000010000 */
[----:B------:R-:W-:Y:S01]  /*1fba0*/  MUFU.EX2 R70, R210 ;  /* 0x000000d200467308 */ /* 0x000fe20000000800 */
[----:B------:R-:W-:Y:S01]  /*1fbb0*/  FADD.FTZ R119, R111, R119 ;  /* 0x000000776f777221 */ /* 0x000fe20000010000 */
[----:B------:R-:W-:Y:S01]  /*1fbc0*/  FADD.FTZ R116, R102, R116 ;  /* 0x0000007466747221 */ /* 0x000fe20000010000 */
[C---:B------:R-:W-:Y:S04]  /*1fbd0*/  HMMA.16816.F32 R24, R80.reuse, R88, R24 ;  /* 0x000000585018723c */ /* 0x040fe80000001818 */
[----:B------:R-:W-:Y:S01]  /*1fbe0*/  FFMA.FTZ R88, R208, UR4, -R128 ;  /* 0x00000004d0587c23 */ /* 0x000fe20008010880 */
[----:B------:R-:W-:Y:S02]  /*1fbf0*/  FADD.FTZ R116, R149, R116 ;  /* 0x0000007495747221 */ /* 0x000fe40000010000 */
[----:B------:R1:W-:Y:S01]  /*1fc00*/  MUFU.EX2 R208, R84 ;  /* 0x0000005400d07308 */ /* 0x0003e20000000800 */
[----:B------:R-:W-:Y:S01]  /*1fc10*/  FADD.FTZ R118, R107, R118 ;  /* 0x000000766b767221 */ /* 0x000fe20000010000 */
[-C--:B------:R-:W-:Y:S03]  /*1fc20*/  HMMA.16816.F32 R28, R80, R90.reuse, R28 ;  /* 0x0000005a501c723c */ /* 0x080fe6000000181c */
[----:B------:R-:W-:Y:S01]  /*1fc30*/  FADD.FTZ R118, R151, R118 ;  /* 0x0000007697767221 */ /* 0x000fe20000010000 */
[--C-:B---3--:R-:W-:Y:S01]  /*1fc40*/  FFMA.FTZ R132, R74, UR4, -R130.reuse ;  /* 0x000000044a847c23 */ /* 0x108fe20008010882 */
[----:B------:R-:W-:Y:S01]  /*1fc50*/  FFMA.FTZ R74, R201, UR4, -R123 ;  /* 0x00000004c94a7c23 */ /* 0x000fe2000801087b */
[----:B------:R-:W-:Y:S02]  /*1fc60*/  FFMA.FTZ R130, R73, UR4, -R130 ;  /* 0x0000000449827c23 */ /* 0x000fe40008010882 */
[----:B------:R2:W3:Y:S01]  /*1fc70*/  MUFU.EX2 R201, R88 ;  /* 0x0000005800c97308 */ /* 0x0004e20000000800 */
[C---:B------:R-:W-:Y:S09]  /*1fc80*/  HMMA.16816.F32 R32, R76.reuse, R90, R32 ;  /* 0x0000005a4c20723c */ /* 0x040ff20000001820 */
[----:B------:R4:W-:Y:S01]  /*1fc90*/  MUFU.EX2 R71, R132 ;  /* 0x0000008400477308 */ /* 0x0009e20000000800 */
[----:B-1----:R-:W1:Y:S01]  /*1fca0*/  LDSM.16.MT88.4 R84, [R247+0xb000] ;  /* 0x00b00000f754783b */ /* 0x002e620000004200 */
[--C-:B------:R-:W-:Y:S01]  /*1fcb0*/  FFMA.FTZ R73, R207, UR4, -R128.reuse ;  /* 0x00000004cf497c23 */ /* 0x100fe20008010880 */
[----:B------:R-:W-:Y:S07]  /*1fcc0*/  FFMA.FTZ R128, R125, UR4, -R128 ;  /* 0x000000047d807c23 */ /* 0x000fee0008010880 */
[----:B------:R-:W-:Y:S01]  /*1fcd0*/  MUFU.EX2 R130, R130 ;  /* 0x0000008200827308 */ /* 0x000fe20000000800 */
[-C--:B------:R-:W-:Y:S09]  /*1fce0*/  HMMA.16816.F32 R36, R76, R92.reuse, R36 ;  /* 0x0000005c4c24723c */ /* 0x080ff20000001824 */
[----:B------:R-:W-:Y:S01]  /*1fcf0*/  MUFU.EX2 R207, R74 ;  /* 0x0000004a00cf7308 */ /* 0x000fe20000000800 */
[----:B------:R-:W-:Y:S01]  /*1fd00*/  FADD.FTZ R119, R106, R119 ;  /* 0x000000776a777221 */ /* 0x000fe20000010000 */
[----:B--2---:R-:W2:Y:S01]  /*1fd10*/  LDSM.16.MT88.4 R88, [R244+0xb000] ;  /* 0x00b00000f458783b */ /* 0x004ea20000004200 */
[----:B---3--:R-:W-:Y:S07]  /*1fd20*/  F2FP.F16.F32.PACK_AB R72, R201, R208 ;  /* 0x000000d0c948723e */ /* 0x008fee00000000ff */
[----:B------:R-:W3:Y:S01]  /*1fd30*/  MUFU.EX2 R128, R128 ;  /* 0x0000008000807308 */ /* 0x000ee20000000800 */
[C---:B------:R-:W-:Y:S04]  /*1fd40*/  HMMA.16816.F32 R40, R80.reuse, R92, R40 ;  /* 0x0000005c5028723c */ /* 0x040fe80000001828 */
[----:B----4-:R-:W-:Y:S01]  /*1fd50*/  F2FP.F16.F32.PACK_AB R132, R203, R206 ;  /* 0x000000cecb84723e */ /* 0x010fe200000000ff */
[----:B------:R-:W-:Y:S01]  /*1fd60*/  FADD.FTZ R119, R104, R119 ;  /* 0x0000007768777221 */ /* 0x000fe20000010000 */
[----:B------:R-:W-:Y:S01]  /*1fd70*/  MOV R212, R189 ;  /* 0x000000bd00d47202 */ /* 0x000fe20000000f00 */
[----:B------:R-:W-:Y:S01]  /*1fd80*/  FADD.FTZ R118, R143, R118 ;  /* 0x000000768f767221 */ /* 0x000fe20000010000 */
[-C--:B------:R-:W-:Y:S03]  /*1fd90*/  HMMA.16816.F32 R44, R80, R94.reuse, R44 ;  /* 0x0000005e502c723c */ /* 0x080fe6000000182c */
[----:B------:R-:W-:Y:S01]  /*1fda0*/  FADD.FTZ R119, R150, R119 ;  /* 0x0000007796777221 */ /* 0x000fe20000010000 */
[----:B------:R-:W-:Y:S01]  /*1fdb0*/  FADD.FTZ R118, R141, R118 ;  /* 0x000000768d767221 */ /* 0x000fe20000010000 */
[----:B---3--:R-:W-:Y:S01]  /*1fdc0*/  F2FP.F16.F32.PACK_AB R134, R128, R126 ;  /* 0x0000007e8086723e */ /* 0x008fe200000000ff */
[--C-:B------:R-:W-:Y:S01]  /*1fdd0*/  FFMA.FTZ R125, R113, UR4, -R123.reuse ;  /* 0x00000004717d7c23 */ /* 0x100fe2000801087b */
[----:B------:R-:W-:Y:S01]  /*1fde0*/  FFMA.FTZ R123, R120, UR4, -R123 ;  /* 0x00000004787b7c23 */ /* 0x000fe2000801087b */
[C---:B------:R-:W-:Y:S01]  /*1fdf0*/  HMMA.16816.F32 R48, R76.reuse, R94, R48 ;  /* 0x0000005e4c30723c */ /* 0x040fe20000001830 */
[----:B------:R-:W3:Y:S01]  /*1fe00*/  LDSM.16.MT88.4 R92, [R100+0x3000] ;  /* 0x00300000645c783b */ /* 0x000ee20000004200 */
[----:B------:R-:W4:Y:S02]  /*1fe10*/  MUFU.EX2 R113, R75 ;  /* 0x0000004b00717308 */ /* 0x000f240000000800 */
[----:B------:R-:W-:Y:S01]  /*1fe20*/  FADD.FTZ R119, R144, R119 ;  /* 0x0000007790777221 */ /* 0x000fe20000010000 */
[----:B------:R-:W-:Y:S07]  /*1fe30*/  FADD.FTZ R118, R145, R118 ;  /* 0x0000007691767221 */ /* 0x000fee0000010000 */
[----:B------:R-:W-:Y:S01]  /*1fe40*/  MUFU.EX2 R123, R123 ;  /* 0x0000007b007b7308 */ /* 0x000fe20000000800 */
[----:B------:R-:W-:Y:S01]  /*1fe50*/  FADD.FTZ R148, R148, R116 ;  /* 0x0000007494947221 */ /* 0x000fe20000010000 */
[-C--:B------:R-:W-:Y:S08]  /*1fe60*/  HMMA.16816.F32 R52, R76, R96.reuse, R52 ;  /* 0x000000604c34723c */ /* 0x080ff00000001834 */
[----:B------:R-:W1:Y:S01]  /*1fe70*/  MUFU.EX2 R125, R125 ;  /* 0x0000007d007d7308 */ /* 0x000e620000000800 */
[----:B------:R-:W-:Y:S01]  /*1fe80*/  FADD.FTZ R148, R147, R148 ;  /* 0x0000009493947221 */ /* 0x000fe20000010000 */
[----:B------:R-:W-:Y:S01]  /*1fe90*/  FADD.FTZ R119, R140, R119 ;  /* 0x000000778c777221 */ /* 0x000fe20000010000 */
[----:B------:R-:W-:Y:S02]  /*1fea0*/  IMAD.MOV.U32 R120, RZ, RZ, R187 ;  /* 0x000000ffff787224 */ /* 0x000fe400078e00bb */
[----:B------:R-:W-:Y:S01]  /*1feb0*/  FADD.FTZ R118, R168, R118 ;  /* 0x00000076a8767221 */ /* 0x000fe20000010000 */
[----:B------:R-:W-:Y:S01]  /*1fec0*/  FADD.FTZ R148, R146, R148 ;  /* 0x0000009492947221 */ /* 0x000fe20000010000 */
[C---:B------:R-:W-:Y:S03]  /*1fed0*/  HMMA.16816.F32 R56, R80.reuse, R96, R56 ;  /* 0x000000605038723c */ /* 0x040fe60000001838 */
[----:B------:R2:W-:Y:S01]  /*1fee0*/  MUFU.EX2 R97, R73 ;  /* 0x0000004900617308 */ /* 0x0005e20000000800 */
[----:B------:R-:W-:Y:S09]  /*1fef0*/  FADD.FTZ R148, R160, R148 ;  /* 0x00000094a0947221 */ /* 0x000ff20000010000 */
[----:B------:R-:W3:Y:S01]  /*1ff00*/  MUFU.EX2 R96, R202 ;  /* 0x000000ca00607308 */ /* 0x000ee20000000800 */
[----:B----4-:R-:W-:Y:S01]  /*1ff10*/  F2FP.F16.F32.PACK_AB R75, R113, R112 ;  /* 0x00000070714b723e */ /* 0x010fe200000000ff */
[----:B------:R-:W-:Y:S01]  /*1ff20*/  FADD.FTZ R119, R142, R119 ;  /* 0x000000778e777221 */ /* 0x000fe20000010000 */
[-C--:B------:R-:W-:Y:S01]  /*1ff30*/  HMMA.16816.F32 R60, R80, R98.reuse, R60 ;  /* 0x00000062503c723c */ /* 0x080fe2000000183c */
[----:B------:R-:W4:Y:S02]  /*1ff40*/  LDSM.16.MT88.4 R80, [R101+0x3000] ;  /* 0x003000006550783b */ /* 0x000f240000004200 */
[----:B------:R-:W-:Y:S01]  /*1ff50*/  FADD.FTZ R171, R171, R148 ;  /* 0x00000094abab7221 */ /* 0x000fe20000010000 */
[----:B-1----:R-:W-:Y:S01]  /*1ff60*/  F2FP.F16.F32.PACK_AB R133, R125, R114 ;  /* 0x000000727d85723e */ /* 0x002fe200000000ff */
[----:B------:R-:W-:Y:S01]  /*1ff70*/  FADD.FTZ R119, R162, R119 ;  /* 0x00000077a2777221 */ /* 0x000fe20000010000 */
[----:B------:R-:W-:Y:S01]  /*1ff80*/  IMAD.MOV.U32 R117, RZ, RZ, R186 ;  /* 0x000000ffff757224 */ /* 0x000fe200078e00ba */
[----:B--2---:R-:W-:Y:S01]  /*1ff90*/  F2FP.F16.F32.PACK_AB R73, R200, R207 ;  /* 0x000000cfc849723e */ /* 0x004fe200000000ff */
[----:B------:R-:W-:Y:S01]  /*1ffa0*/  HMMA.16816.F32 R64, R76, R98, R64 ;  /* 0x000000624c40723c */ /* 0x000fe20000001840 */
[----:B------:R-:W-:Y:S03]  /*1ffb0*/  LDSM.16.MT88.4 R148, [R100+0x3800] ;  /* 0x003800006494783b */ /* 0x000fe60000004200 */
[----:B---3--:R-:W-:Y:S01]  /*1ffc0*/  F2FP.F16.F32.PACK_AB R74, R96, R97 ;  /* 0x00000061604a723e */ /* 0x008fe200000000ff */
[----:B------:R-:W-:Y:S01]  /*1ffd0*/  IMAD.MOV.U32 R202, RZ, RZ, R188 ;  /* 0x000000ffffca7224 */ /* 0x000fe200078e00bc */
[----:B------:R-:W-:Y:S01]  /*1ffe0*/  F2FP.F16.F32.PACK_AB R76, R223, R222 ;  /* 0x000000dedf4c723e */ /* 0x000fe200000000ff */
[----:B------:R-:W-:Y:S01]  /*1fff0*/  FADD.FTZ R171, R170, R171 ;  /* 0x000000abaaab7221 */ /* 0x000fe20000010000 */
[----:B------:R-:W-:Y:S01]  /*20000*/  F2FP.F16.F32.PACK_AB R78, R213, R220 ;  /* 0x000000dcd54e723e */ /* 0x000fe200000000ff */
[----:B------:R-:W-:Y:S01]  /*20010*/  IMAD.MOV.U32 R115, RZ, RZ, R185 ;  /* 0x000000ffff737224 */ /* 0x000fe200078e00b9 */
[----:B------:R-:W-:Y:S01]  /*20020*/  F2FP.F16.F32.PACK_AB R77, R209, R211 ;  /* 0x000000d3d14d723e */ /* 0x000fe200000000ff */
[-C--:B------:R-:W-:Y:S05]  /*20030*/  HMMA.16816.F32 R4, R72, R84.reuse, R4 ;  /* 0x000000544804723c */ /* 0x080fea0000001804 */
[----:B------:R-:W-:Y:S01]  /*20040*/  F2FP.F16.F32.PACK_AB R79, R70, R69 ;  /* 0x00000045464f723e */ /* 0x000fe200000000ff */
[----:B------:R-:W-:Y:S01]  /*20050*/  FADD.FTZ R171, R169, R171 ;  /* 0x000000aba9ab7221 */ /* 0x000fe20000010000 */
[----:B------:R-:W-:Y:S01]  /*20060*/  FADD.FTZ R118, R156, R118 ;  /* 0x000000769c767221 */ /* 0x000fe20000010000 */
[----:B------:R-:W-:Y:S02]  /*20070*/  IMAD.MOV.U32 R210, RZ, RZ, R184 ;  /* 0x000000ffffd27224 */ /* 0x000fe400078e00b8 */
[----:B------:R-:W-:Y:S01]  /*20080*/  FADD.FTZ R161, R161, R119 ;  /* 0x00000077a1a17221 */ /* 0x000fe20000010000 */
[----:B------:R-:W-:Y:S01]  /*20090*/  FADD.FTZ R171, R173, R171 ;  /* 0x000000abadab7221 */ /* 0x000fe20000010000 */
[----:B------:R-:W-:Y:S01]  /*200a0*/  FADD.FTZ R118, R163, R118 ;  /* 0x00000076a3767221 */ /* 0x000fe20000010000 */
[C---:B------:R-:W-:Y:S04]  /*200b0*/  HMMA.16816.F32 R8, R76.reuse, R84, R8 ;  /* 0x000000544c08723c */ /* 0x040fe80000001808 */
[----:B------:R-:W-:Y:S02]  /*200c0*/  IMAD.MOV.U32 R85, RZ, RZ, R166 ;  /* 0x000000ffff557224 */ /* 0x000fe400078e00a6 */
[----:B------:R-:W-:Y:S01]  /*200d0*/  FADD.FTZ R161, R157, R161 ;  /* 0x000000a19da17221 */ /* 0x000fe20000010000 */
[----:B------:R-:W-:Y:S02]  /*200e0*/  IMAD.MOV.U32 R84, RZ, RZ, R165 ;  /* 0x000000ffff547224 */ /* 0x000fe400078e00a5 */
[----:B------:R-:W-:Y:S01]  /*200f0*/  FADD.FTZ R118, R158, R118 ;  /* 0x000000769e767221 */ /* 0x000fe20000010000 */
[-C--:B------:R-:W-:Y:S03]  /*20100*/  HMMA.16816.F32 R12, R76, R86.reuse, R12 ;  /* 0x000000564c0c723c */ /* 0x080fe6000000180c */
[----:B------:R-:W-:Y:S02]  /*20110*/  IMAD.MOV.U32 R99, RZ, RZ, R179 ;  /* 0x000000ffff637224 */ /* 0x000fe400078e00b3 */
[----:B------:R-:W-:Y:S01]  /*20120*/  FADD.FTZ R161, R159, R161 ;  /* 0x000000a19fa17221 */ /* 0x000fe20000010000 */
[----:B------:R-:W-:Y:S02]  /*20130*/  IMAD.MOV.U32 R98, RZ, RZ, R178 ;  /* 0x000000ffff627224 */ /* 0x000fe400078e00b2 */
[----:B------:R-:W-:Y:S01]  /*20140*/  FADD.FTZ R118, R175, R118 ;  /* 0x00000076af767221 */ /* 0x000fe20000010000 */
[----:B------:R-:W-:Y:S01]  /*20150*/  IMAD.MOV.U32 R111, RZ, RZ, R177 ;  /* 0x000000ffff6f7224 */ /* 0x000fe200078e00b1 */
[C---:B------:R-:W-:Y:S04]  /*20160*/  HMMA.16816.F32 R16, R72.reuse, R86, R16 ;  /* 0x000000564810723c */ /* 0x040fe80000001810 */
[----:B------:R-:W-:Y:S02]  /*20170*/  IMAD.MOV.U32 R87, RZ, RZ, R164 ;  /* 0x000000ffff577224 */ /* 0x000fe400078e00a4 */
[----:B------:R-:W-:Y:S01]  /*20180*/  FADD.FTZ R161, R174, R161 ;  /* 0x000000a1aea17221 */ /* 0x000fe20000010000 */
[----:B------:R-:W1:Y:S01]  /*20190*/  LDSM.16.MT88.4 R164, [R244+0xb800] ;  /* 0x00b80000f4a4783b */ /* 0x000e620000004200 */
[----:B------:R-:W-:Y:S01]  /*201a0*/  IMAD.MOV.U32 R86, RZ, RZ, R139 ;  /* 0x000000ffff567224 */ /* 0x000fe200078e008b */
[-C--:B------:R-:W-:Y:S03]  /*201b0*/  HMMA.16816.F32 R20, R72, R88.reuse, R20 ;  /* 0x000000584814723c */ /* 0x080fe60000001814 */
[----:B------:R-:W-:Y:S01]  /*201c0*/  F2FP.F16.F32.PACK_AB R139, R130, R71 ;  /* 0x00000047828b723e */ /* 0x000fe200000000ff */
[----:B------:R-:W-:Y:S01]  /*201d0*/  FADD.FTZ R161, R199, R161 ;  /* 0x000000a1c7a17221 */ /* 0x000fe20000010000 */
[----:B------:R-:W-:Y:S01]  /*201e0*/  FADD.FTZ R109, R103, R109 ;  /* 0x0000006d676d7221 */ /* 0x000fe20000010000 */
[----:B------:R-:W-:Y:S01]  /*201f0*/  LOP3.LUT R247, R249, 0x400, RZ, 0xc0, !PT ;  /* 0x00000400f9f77812 */ /* 0x000fe200078ec0ff */
[----:B------:R-:W-:Y:S01]  /*20200*/  IMAD.MOV.U32 R199, RZ, RZ, R2 ;  /* 0x000000ffffc77224 */ /* 0x000fe200078e0002 */
[C---:B------:R-:W-:Y:S04]  /*20210*/  HMMA.16816.F32 R24, R76.reuse, R88, R24 ;  /* 0x000000584c18723c */ /* 0x040fe80000001818 */
[----:B------:R-:W-:Y:S01]  /*20220*/  IMAD.MOV.U32 R88, RZ, RZ, R137 ;  /* 0x000000ffff587224 */ /* 0x000fe200078e0089 */
[----:B------:R-:W-:Y:S01]  /*20230*/  F2FP.F16.F32.PACK_AB R137, R214, R215 ;  /* 0x000000d7d689723e */ /* 0x000fe200000000ff */
[----:B------:R-:W-:Y:S01]  /*20240*/  IMAD.MOV.U32 R89, RZ, RZ, R138 ;  /* 0x000000ffff597224 */ /* 0x000fe200078e008a */
[----:B------:R-:W-:Y:S01]  /*20250*/  F2FP.F16.F32.PACK_AB R138, R228, R226 ;  /* 0x000000e2e48a723e */ /* 0x000fe200000000ff */
[-C--:B------:R-:W-:Y:S03]  /*20260*/  HMMA.16816.F32 R28, R76, R90.reuse, R28 ;  /* 0x0000005a4c1c723c */ /* 0x080fe6000000181c */
[----:B------:R-:W-:Y:S01]  /*20270*/  FADD.FTZ R161, R89, R161 ;  /* 0x000000a159a17221 */ /* 0x000fe20000010000 */
[----:B------:R-:W-:Y:S03]  /*20280*/  FADD.FTZ R109, R131, R109 ;  /* 0x0000006d836d7221 */ /* 0x000fe60000010000 */
[----:B------:R-:W-:Y:S01]  /*20290*/  FADD.FTZ R161, R84, R161 ;  /* 0x000000a154a17221 */ /* 0x000fe20000010000 */
[C---:B------:R-:W-:Y:S04]  /*202a0*/  HMMA.16816.F32 R32, R72.reuse, R90, R32 ;  /* 0x0000005a4820723c */ /* 0x040fe80000001820 */
[----:B------:R-:W-:Y:S01]  /*202b0*/  IMAD.MOV.U32 R90, RZ, RZ, R135 ;  /* 0x000000ffff5a7224 */ /* 0x000fe200078e0087 */
[----:B------:R-:W-:Y:S01]  /*202c0*/  F2FP.F16.F32.PACK_AB R135, R123, R121 ;  /* 0x000000797b87723e */ /* 0x000fe200000000ff */
[----:B------:R-:W-:Y:S01]  /*202d0*/  IMAD.MOV.U32 R91, RZ, RZ, R136 ;  /* 0x000000ffff5b7224 */ /* 0x000fe200078e0088 */
[----:B------:R-:W-:Y:S01]  /*202e0*/  F2FP.F16.F32.PACK_AB R136, R227, R230 ;  /* 0x000000e6e388723e */ /* 0x000fe200000000ff */
[-C--:B------:R-:W-:Y:S03]  /*202f0*/  HMMA.16816.F32 R36, R72, R92.reuse, R36 ;  /* 0x0000005c4824723c */ /* 0x080fe60000001824 */
[----:B------:R-:W-:Y:S01]  /*20300*/  FADD.FTZ R171, R90, R171 ;  /* 0x000000ab5aab7221 */ /* 0x000fe20000010000 */
[----:B------:R-:W-:Y:S01]  /*20310*/  FADD.FTZ R161, R111, R161 ;  /* 0x000000a16fa17221 */ /* 0x000fe20000010000 */
[----:B------:R-:W-:Y:S01]  /*20320*/  FADD.FTZ R109, R129, R109 ;  /* 0x0000006d816d7221 */ /* 0x000fe20000010000 */
[----:B------:R-:W-:Y:S02]  /*20330*/  FADD.FTZ R118, R91, R118 ;  /* 0x000000765b767221 */ /* 0x000fe40000010000 */
[C---:B------:R-:W-:Y:S04]  /*20340*/  HMMA.16816.F32 R40, R76.reuse, R92, R40 ;  /* 0x0000005c4c28723c */ /* 0x040fe80000001828 */
[----:B------:R-:W-:Y:S04]  /*20350*/  FADD.FTZ R109, R127, R109 ;  /* 0x0000006d7f6d7221 */ /* 0x000fe80000010000 */
[-C--:B------:R-:W-:Y:S03]  /*20360*/  HMMA.16816.F32 R44, R76, R94.reuse, R44 ;  /* 0x0000005e4c2c723c */ /* 0x080fe6000000182c */
[----:B------:R-:W-:Y:S04]  /*20370*/  FADD.FTZ R109, R124, R109 ;  /* 0x0000006d7c6d7221 */ /* 0x000fe80000010000 */
[----:B------:R-:W-:Y:S01]  /*20380*/  FADD.FTZ R109, R154, R109 ;  /* 0x0000006d9a6d7221 */ /* 0x000fe20000010000 */
[C---:B------:R-:W-:Y:S04]  /*20390*/  HMMA.16816.F32 R48, R72.reuse, R94, R48 ;  /* 0x0000005e4830723c */ /* 0x040fe80000001830 */
[----:B------:R-:W-:Y:S04]  /*203a0*/  FADD.FTZ R155, R155, R109 ;  /* 0x0000006d9b9b7221 */ /* 0x000fe80000010000 */
[-C--:B----4-:R-:W-:Y:S03]  /*203b0*/  HMMA.16816.F32 R52, R72, R80.reuse, R52 ;  /* 0x000000504834723c */ /* 0x090fe60000001834 */
[----:B------:R-:W-:Y:S04]  /*203c0*/  FADD.FTZ R155, R153, R155 ;  /* 0x0000009b999b7221 */ /* 0x000fe80000010000 */
[----:B------:R-:W-:Y:S01]  /*203d0*/  FADD.FTZ R155, R152, R155 ;  /* 0x0000009b989b7221 */ /* 0x000fe20000010000 */
[C---:B------:R-:W-:Y:S04]  /*203e0*/  HMMA.16816.F32 R56, R76.reuse, R80, R56 ;  /* 0x000000504c38723c */ /* 0x040fe80000001838 */
[----:B------:R-:W-:Y:S04]  /*203f0*/  FADD.FTZ R155, R172, R155 ;  /* 0x0000009bac9b7221 */ /* 0x000fe80000010000 */
[-C--:B------:R-:W-:Y:S03]  /*20400*/  HMMA.16816.F32 R60, R76, R82.reuse, R60 ;  /* 0x000000524c3c723c */ /* 0x080fe6000000183c */
[----:B------:R-:W-:Y:S01]  /*20410*/  FADD.FTZ R155, R198, R155 ;  /* 0x0000009bc69b7221 */ /* 0x000fe20000010000 */
[----:B------:R-:W-:Y:S03]  /*20420*/  IMAD.MOV.U32 R198, RZ, RZ, R3 ;  /* 0x000000ffffc67224 */ /* 0x000fe600078e0003 */
[----:B------:R-:W-:Y:S01]  /*20430*/  FADD.FTZ R155, R197, R155 ;  /* 0x0000009bc59b7221 */ /* 0x000fe20000010000 */
[----:B------:R-:W-:Y:S04]  /*20440*/  HMMA.16816.F32 R64, R72, R82, R64 ;  /* 0x000000524840723c */ /* 0x000fe80000001840 */
[----:B------:R-:W-:Y:S04]  /*20450*/  IMAD.MOV.U32 R197, RZ, RZ, R68 ;  /* 0x000000ffffc57224 */ /* 0x000fe800078e0044 */
[-C--:B------:R-:W-:Y:S05]  /*20460*/  HMMA.16816.F32 R192, R132, R180.reuse, R4 ;  /* 0x000000b484c0723c */ /* 0x080fea0000001804 */
[----:B------:R-:W-:Y:S03]  /*20470*/  FADD.FTZ R4, R88, R171 ;  /* 0x000000ab58047221 */ /* 0x000fe60000010000 */
        /* <DEDUP_REMOVED lines=59> */
[----:B------:R-:W-:Y:S01]  /*20830*/  IMAD.MOV.U32 R196, RZ, RZ, R0 ;  /* 0x000000ffffc47224 */ /* 0x000fe200078e0000 */
[-C--:B--2---:R-:W-:Y:S03]  /*20840*/  HMMA.16816.F32 R144, R132, R4.reuse, R52 ;  /* 0x000000048490723c */ /* 0x084fe60000001834 */
        /* <DEDUP_REMOVED lines=17> */
[----:B------:R-:W-:Y:S03]  /*20960*/  FADD.FTZ R8, R113, R8 ;  /* 0x0000000871087221 */ /* 0x000fe60000010000 */
[----:B------:R-:W-:Y:S01]  /*20970*/  STL [R1+0x58], R6 ;  /* 0x0000580601007387 */ /* 0x000fe20000100800 */
[----:B------:R-:W-:Y:S01]  /*20980*/  FADD.FTZ R4, R130, R10 ;  /* 0x0000000a82047221 */ /* 0x000fe20000010000 */
[----:B------:R-:W-:Y:S04]  /*20990*/  FADD.FTZ R8, R114, R8 ;  /* 0x0000000872087221 */ /* 0x000fe80000010000 */
[----:B------:R1:W-:Y:S01]  /*209a0*/  STL [R1+0x4c], R4 ;  /* 0x00004c0401007387 */ /* 0x0003e20000100800 */
[----:B------:R-:W-:Y:S03]  /*209b0*/  FADD.FTZ R8, R125, R8 ;  /* 0x000000087d087221 */ /* 0x000fe60000010000 */
[----:B------:R3:W-:Y:S01]  /*209c0*/  STL [R1+0x54], R5 ;  /* 0x0000540501007387 */ /* 0x0007e20000100800 */
[----:B------:R-:W-:Y:S04]  /*209d0*/  FADD.FTZ R8, R121, R8 ;  /* 0x0000000879087221 */ /* 0x000fe80000010000 */
[----:B-1----:R-:W-:Y:S05]  /*209e0*/  FADD.FTZ R4, R123, R8 ;  /* 0x000000087b047221 */ /* 0x002fea0000010000 */
[----:B------:R3:W-:Y:S01]  /*209f0*/  STL [R1+0x50], R4 ;  /* 0x0000500401007387 */ /* 0x0007e20000100800 */
[----:B------:R-:W-:Y:S05]  /*20a00*/  BRA.U UP0, `(.L_x_1056) ;  /* 0xffffff61008c7547 */ /* 0x000fea000b83ffff */
.L_x_1055:
[----:B------:R-:W4:Y:S01]  /*20a10*/  LDL.LU R7, [R1+0x54] ;  /* 0x0000540001077983 */ /* 0x000f220000300800 */
[----:B------:R-:W-:Y:S01]  /*20a20*/  UISETP.NE.AND UP3, UPT, UR16, -0x1, UPT ;  /* 0xffffffff1000788c */ /* 0x000fe2000bf65270 */
[----:B------:R-:W1:Y:S01]  /*20a30*/  S2UR UR9, SR_CTAID.Y ;  /* 0x00000000000979c3 */ /* 0x000e620000002600 */
[----:B------:R-:W-:Y:S01]  /*20a40*/  LOP3.LUT P5, RZ, R252, 0x8, RZ, 0xc0, !PT ;  /* 0x00000008fcff7812 */ /* 0x000fe200078ac0ff */
[----:B--2---:R-:W3:Y:S01]  /*20a50*/  LDL.LU R6, [R1+0x50] ;  /* 0x0000500001067983 */ /* 0x004ee20000300800 */
[----:B------:R-:W2:Y:S03]  /*20a60*/  LDCU.U8 UR4, c[0x0][0x549] ;  /* 0x0000a920ff0477ac */ /* 0x000ea60008000000 */
[----:B------:R-:W3:Y:S01]  /*20a70*/  LDL.LU R11, [R1+0x58] ;  /* 0x00005800010b7983 */ /* 0x000ee20000300800 */
[----:B------:R-:W1:Y:S03]  /*20a80*/  LDCU.U8 UR8, c[0x0][0x548] ;  /* 0x0000a900ff0877ac */ /* 0x000e660008000000 */
[----:B------:R-:W3:Y:S01]  /*20a90*/  LDL.LU R10, [R1+0x4c] ;  /* 0x00004c00010a7983 */ /* 0x000ee20000300800 */
[----:B------:R-:W1:Y:S03]  /*20aa0*/  @!UP3 LDCU.64 UR6, c[0x0][0x400] ;  /* 0x00008000ff06b7ac */ /* 0x000e660008000a00 */
[----:B------:R-:W3:Y:S01]  /*20ab0*/  LDL.LU R9, [R1+0x24] ;  /* 0x0000240001097983 */ /* 0x000ee20000300800 */
[----:B------:R-:W3:Y:S01]  /*20ac0*/  S2UR UR13, SR_CTAID.Z ;  /* 0x00000000000d79c3 */ /* 0x000ee20000002700 */
[----:B------:R-:W-:Y:S01]  /*20ad0*/  UISETP.NE.AND UP2, UPT, UR16, -0x1, UPT ;  /* 0xffffffff1000788c */ /* 0x000fe2000bf45270 */
[----:B------:R-:W1:Y:S01]  /*20ae0*/  LDCU UR11, c[0x0][0x434] ;  /* 0x00008680ff0b77ac */ /* 0x000e620008000800 */
[----:B--2---:R-:W-:Y:S01]  /*20af0*/  UISETP.NE.AND UP1, UPT, UR4, URZ, UPT ;  /* 0x000000ff0400728c */ /* 0x004fe2000bf25270 */
[----:B------:R-:W2:Y:S03]  /*20b00*/  LDCU UR4, c[0x0][0x434] ;  /* 0x00008680ff0477ac */ /* 0x000ea60008000800 */
[----:B-1----:R-:W-:-:S02]  /*20b10*/  UISETP.NE.AND UP0, UPT, UR8, URZ, !UP1 ;  /* 0x000000ff0800728c */ /* 0x002fc4000cf05270 */
[----:B------:R-:W-:-:S05]  /*20b20*/  @!UP3 UIMAD.WIDE.U32 UR18, UR9, UR6, URZ ;  /* 0x000000060912b2a5 */ /* 0x000fca000f8e00ff */
[----:B------:R-:W2:Y:S01]  /*20b30*/  @UP1 LDCU UR12, c[0x0][0x430] ;  /* 0x00008600ff0c17ac */ /* 0x000ea20008000800 */
[----:B------:R-:W-:Y:S01]  /*20b40*/  @!UP3 UIMAD UR10, UR9, UR7, UR19 ;  /* 0x00000007090ab2a4 */ /* 0x000fe2000f8e0213 */
[----:B------:R-:W1:Y:S01]  /*20b50*/  @UP3 LDCU.64 UR6, c[0x0][0x408] ;  /* 0x00008100ff0637ac */ /* 0x000e620008000a00 */
[----:B------:R-:W3:Y:S01]  /*20b60*/  @UP1 LDCU UR15, c[0x0][0x430] ;  /* 0x00008600ff0f17ac */ /* 0x000ee20008000800 */
[----:B--2---:R-:W-:Y:S02]  /*20b70*/  @UP1 UIMAD UR11, UR12, UR4, URZ ;  /* 0x000000040c0b12a4 */ /* 0x004fe4000f8e02ff */
[----:B-1----:R-:W-:Y:S01]  /*20b80*/  @UP3 UIMAD.WIDE.U32 UR20, UR16, UR6, URZ ;  /* 0x00000006101432a5 */ /* 0x002fe2000f8e00ff */
[----:B------:R-:W1:Y:S03]  /*20b90*/  S2UR UR6, SR_CTAID.X ;  /* 0x00000000000679c3 */ /* 0x000e660000002500 */
[----:B------:R-:W-:-:S02]  /*20ba0*/  @UP3 UIMAD UR10, UR16, UR7, UR21 ;  /* 0x00000007100a32a4 */ /* 0x000fc4000f8e0215 */
[----:B------:R-:W-:Y:S01]  /*20bb0*/  @!UP2 UIMAD UR16, UR9, UR4, URZ ;  /* 0x000000040910a2a4 */ /* 0x000fe2000f8e02ff */
[----:B------:R-:W-:Y:S01]  /*20bc0*/  @UP1 UMOV UR7, 0x1 ;  /* 0x0000000100071882 */ /* 0x000fe20000000000 */
[----:B------:R-:W-:Y:S02]  /*20bd0*/  @UP3 UMOV UR18, UR20 ;  /* 0x0000001400123c82 */ /* 0x000fe40008000000 */
[----:B------:R-:W-:Y:S01]  /*20be0*/  USHF.R.S32.HI UR12, URZ, 0x1f, UR16 ;  /* 0x0000001fff0c7899 */ /* 0x000fe20008011410 */
[----:B----4-:R-:W2:Y:S04]  /*20bf0*/  SHFL.BFLY PT, R8, R7, 0x2, 0x1f ;  /* 0x0c401f0007087f89 */ /* 0x010ea800000e0000 */
[----:B---3--:R-:W3:Y:S04]  /*20c00*/  SHFL.BFLY PT, R5, R6, 0x2, 0x1f ;  /* 0x0c401f0006057f89 */ /* 0x008ee800000e0000 */
[----:B------:R-:W4:Y:S04]  /*20c10*/  SHFL.BFLY PT, R4, R11, 0x2, 0x1f ;  /* 0x0c401f000b047f89 */ /* 0x000f2800000e0000 */
[----:B------:R-:W1:Y:S01]  /*20c20*/  SHFL.BFLY PT, R12, R10, 0x2, 0x1f ;  /* 0x0c401f000a0c7f89 */ /* 0x000e6200000e0000 */
[----:B------:R-:W-:Y:S01]  /*20c30*/  MOV R17, R9 ;  /* 0x0000000900117202 */ /* 0x000fe20000000f00 */
[----:B--2---:R-:W-:Y:S01]  /*20c40*/  FADD.FTZ R8, R8, R7 ;  /* 0x0000000708087221 */ /* 0x004fe20000010000 */
[----:B---3--:R-:W-:-:S04]  /*20c50*/  FADD.FTZ R5, R5, R6 ;  /* 0x0000000605057221 */ /* 0x008fc80000010000 */
[----:B------:R-:W2:Y:S01]  /*20c60*/  SHFL.BFLY PT, R7, R8, 0x1, 0x1f ;  /* 0x0c201f0008077f89 */ /* 0x000ea200000e0000 */
[----:B----4-:R-:W-:-:S03]  /*20c70*/  FADD.FTZ R4, R4, R11 ;  /* 0x0000000b04047221 */ /* 0x010fc60000010000 */
[----:B------:R-:W3:Y:S01]  /*20c80*/  SHFL.BFLY PT, R6, R5, 0x1, 0x1f ;  /* 0x0c201f0005067f89 */ /* 0x000ee200000e0000 */
[----:B-1----:R-:W-:-:S03]  /*20c90*/  FADD.FTZ R12, R12, R10 ;  /* 0x0000000a0c0c7221 */ /* 0x002fc60000010000 */
[----:B------:R-:W1:Y:S04]  /*20ca0*/  SHFL.BFLY PT, R13, R4, 0x1, 0x1f ;  /* 0x0c201f00040d7f89 */ /* 0x000e6800000e0000 */
[----:B------:R-:W4:Y:S01]  /*20cb0*/  SHFL.BFLY PT, R11, R12, 0x1, 0x1f ;  /* 0x0c201f000c0b7f89 */ /* 0x000f2200000e0000 */
[----:B--2---:R-:W-:Y:S01]  /*20cc0*/  FADD.FTZ R7, R8, R7 ;  /* 0x0000000708077221 */ /* 0x004fe20000010000 */
[----:B------:R-:W-:-:S03]  /*20cd0*/  SHF.L.U32 R8, R252, 0x4, RZ ;  /* 0x00000004fc087819 */ /* 0x000fc600000006ff */
[----:B------:R-:W2:Y:S01]  /*20ce0*/  MUFU.RCP R10, R7 ;  /* 0x00000007000a7308 */ /* 0x000ea20000001000 */
[----:B---3--:R-:W-:Y:S01]  /*20cf0*/  FADD.FTZ R6, R5, R6 ;  /* 0x0000000605067221 */ /* 0x008fe20000010000 */
[----:B------:R-:W-:Y:S02]  /*20d00*/  LOP3.LUT R8, R8, 0x1c0, RZ, 0xc0, !PT ;  /* 0x000001c008087812 */ /* 0x000fe400078ec0ff */
[----:B------:R-:W-:Y:S01]  /*20d10*/  SHF.L.U32 R5, R252, 0x5, RZ ;  /* 0x00000005fc057819 */ /* 0x000fe200000006ff */
[----:B-1----:R-:W-:Y:S01]  /*20d20*/  FADD.FTZ R13, R4, R13 ;  /* 0x0000000d040d7221 */ /* 0x002fe20000010000 */
[----:B-----5:R-:W-:Y:S02]  /*20d30*/  LOP3.LUT R8, R8, 0x38, R204, 0xf8, !PT ;  /* 0x0000003808087812 */ /* 0x020fe400078ef8cc */
[----:B------:R-:W-:Y:S01]  /*20d40*/  LOP3.LUT R5, R205, 0x7c00, R5, 0xf8, !PT ;  /* 0x00007c00cd057812 */ /* 0x000fe200078ef805 */
[----:B----4-:R-:W-:Y:S01]  /*20d50*/  FADD.FTZ R11, R12, R11 ;  /* 0x0000000b0c0b7221 */ /* 0x010fe20000010000 */
[----:B------:R-:W1:Y:S01]  /*20d60*/  MUFU.RCP R9, R6 ;  /* 0x0000000600097308 */ /* 0x000e620000001000 */
[----:B------:R-:W-:-:S02]  /*20d70*/  FSETP.NE.FTZ.AND P3, PT, R7, RZ, PT ;  /* 0x000000ff0700720b */ /* 0x000fc40003f75000 */
[----:B------:R-:W-:Y:S02]  /*20d80*/  LOP3.LUT R5, R5, R8, RZ, 0xfc, !PT ;  /* 0x0000000805057212 */ /* 0x000fe400078efcff */
[----:B------:R-:W-:Y:S02]  /*20d90*/  FSETP.NE.FTZ.AND P2, PT, R6, RZ, PT ;  /* 0x000000ff0600720b */ /* 0x000fe40003f55000 */
[----:B------:R-:W-:Y:S01]  /*20da0*/  FSETP.NE.FTZ.AND P1, PT, R13, RZ, PT ;  /* 0x000000ff0d00720b */ /* 0x000fe20003f35000 */
[----:B------:R-:W3:Y:S01]  /*20db0*/  MUFU.RCP R4, R13 ;  /* 0x0000000d00047308 */ /* 0x000ee20000001000 */
[----:B--2---:R-:W-:Y:S02]  /*20dc0*/  FSEL R10, R10, 1, P3 ;  /* 0x3f8000000a0a7808 */ /* 0x004fe40001800000 */
[----:B------:R-:W-:Y:S02]  /*20dd0*/  FSETP.NE.FTZ.AND P0, PT, R11, RZ, PT ;  /* 0x000000ff0b00720b */ /* 0x000fe40003f15000 */
[----:B------:R-:W-:Y:S01]  /*20de0*/  MOV R12, 0x20 ;  /* 0x00000020000c7802 */ /* 0x000fe20000000f00 */
[C---:B------:R-:W-:Y:S01]  /*20df0*/  FMUL.FTZ R192, R10.reuse, R192 ;  /* 0x000000c00ac07220 */ /* 0x040fe20000410000 */
        /* <DEDUP_REMOVED lines=17> */
[----:B------:R-:W1:Y:S01]  /*20f10*/  @P3 MUFU.LG2 R7, R7 ;  /* 0x0000000700073308 */ /* 0x000e620000000c00 */
[----:B---3--:R-:W-:-:S02]  /*20f20*/  FSEL R4, R4, 1, P1 ;  /* 0x3f80000004047808 */ /* 0x008fc40000800000 */
[----:B------:R-:W-:Y:S01]  /*20f30*/  F2FP.F16.F32.PACK_AB R132, R10, R132 ;  /* 0x000000840a84723e */ /* 0x000fe200000000ff */
[C---:B------:R-:W-:Y:S01]  /*20f40*/  FMUL.FTZ R194, R9.reuse, R194 ;  /* 0x000000c209c27220 */ /* 0x040fe20000410000 */
[----:B------:R-:W-:Y:S01]  /*20f50*/  MOV R10, 0x10 ;  /* 0x00000010000a7802 */ /* 0x000fe20000000f00 */
[C---:B------:R-:W-:Y:S01]  /*20f60*/  FMUL.FTZ R195, R9.reuse, R195 ;  /* 0x000000c309c37220 */ /* 0x040fe20000410000 */
[----:B--2---:R-:W-:Y:S01]  /*20f70*/  FSEL R8, R8, 1, P0 ;  /* 0x3f80000008087808 */ /* 0x004fe20000000000 */
[C---:B------:R-:W-:Y:S01]  /*20f80*/  FMUL.FTZ R182, R9.reuse, R182 ;  /* 0x000000b609b67220 */ /* 0x040fe20000410000 */
[----:B------:R-:W-:Y:S01]  /*20f90*/  SEL R10, R10, 0xfffffff0, !P4 ;  /* 0xfffffff00a0a7807 */ /* 0x000fe20006000000 */
[----:B------:R-:W-:Y:S01]  /*20fa0*/  FMUL.FTZ R183, R9, R183 ;  /* 0x000000b709b77220 */ /* 0x000fe20000410000 */
[----:B------:R-:W-:Y:S01]  /*20fb0*/  LOP3.LUT P4, RZ, R252, 0x10, RZ, 0xc0, !PT ;  /* 0x00000010fcff7812 */ /* 0x000fe2000788c0ff */
[C---:B------:R-:W-:Y:S01]  /*20fc0*/  FMUL.FTZ R188, R4.reuse, R188 ;  /* 0x000000bc04bc7220 */ /* 0x040fe20000410000 */
[----:B------:R-:W-:Y:S01]  /*20fd0*/  FMUL.FTZ R189, R4, R189 ;  /* 0x000000bd04bd7220 */ /* 0x000fe20000410000 */
[C---:B------:R-:W-:Y:S01]  /*20fe0*/  FMUL.FTZ R190, R8.reuse, R190 ;  /* 0x000000be08be7220 */ /* 0x040fe20000410000 */
[----:B------:R-:W-:Y:S01]  /*20ff0*/  FMUL.FTZ R191, R8, R191 ;  /* 0x000000bf08bf7220 */ /* 0x000fe20000410000 */
[----:B------:R-:W-:Y:S01]  /*21000*/  LEA R5, R5, UR5, 0x1 ;  /* 0x0000000505057c11 */ /* 0x000fe2000f8e08ff */
[C---:B------:R-:W-:Y:S01]  /*21010*/  FMUL.FTZ R184, R4.reuse, R184 ;  /* 0x000000b804b87220 */ /* 0x040fe20000410000 */
[----:B------:R-:W-:Y:S01]  /*21020*/  F2FP.F16.F32.PACK_AB R192, R193, R192 ;  /* 0x000000c0c1c0723e */ /* 0x000fe200000000ff */
[----:B------:R-:W-:Y:S01]  /*21030*/  FMUL.FTZ R185, R4, R185 ;  /* 0x000000b904b97220 */ /* 0x000fe20000410000 */
[----:B------:R-:W-:Y:S01]  /*21040*/  F2FP.F16.F32.PACK_AB R194, R195, R194 ;  /* 0x000000c2c3c2723e */ /* 0x000fe200000000ff */
[----:B------:R-:W-:Y:S01]  /*21050*/  FMUL.FTZ R186, R8, R186 ;  /* 0x000000ba08ba7220 */ /* 0x000fe20000410000 */
[----:B------:R-:W-:Y:S01]  /*21060*/  SEL R12, R12, 0xffffffe0, !P5 ;  /* 0xffffffe00c0c7807 */ /* 0x000fe20006800000 */
[----:B------:R-:W-:Y:S01]  /*21070*/  FMUL.FTZ R187, R8, R187 ;  /* 0x000000bb08bb7220 */ /* 0x000fe20000410000 */
[----:B------:R-:W-:Y:S01]  /*21080*/  F2FP.F16.F32.PACK_AB R180, R181, R180 ;  /* 0x000000b4b5b4723e */ /* 0x000fe200000000ff */
[----:B------:R-:W-:Y:S01]  /*21090*/  FMUL.FTZ R178, R9, R178 ;  /* 0x000000b209b27220 */ /* 0x000fe20000410000 */
[----:B------:R-:W-:Y:S01]  /*210a0*/  F2FP.F16.F32.PACK_AB R182, R183, R182 ;  /* 0x000000b6b7b6723e */ /* 0x000fe200000000ff */
[C---:B------:R-:W-:Y:S01]  /*210b0*/  FMUL.FTZ R179, R9.reuse, R179 ;  /* 0x000000b309b37220 */ /* 0x040fe20000410000 */
[----:B------:R-:W-:Y:S01]  /*210c0*/  IADD3 R14, PT, PT, R10, R5, RZ ;  /* 0x000000050a0e7210 */ /* 0x000fe20007ffe0ff */
[----:B------:R-:W-:Y:S01]  /*210d0*/  FMUL.FTZ R166, R9, R166 ;  /* 0x000000a609a67220 */ /* 0x000fe20000410000 */
[----:B------:R-:W-:Y:S01]  /*210e0*/  F2FP.F16.F32.PACK_AB R188, R189, R188 ;  /* 0x000000bcbdbc723e */ /* 0x000fe200000000ff */
[----:B------:R-:W-:Y:S01]  /*210f0*/  FMUL.FTZ R167, R9, R167 ;  /* 0x000000a709a77220 */ /* 0x000fe20000410000 */
[----:B------:R-:W-:Y:S01]  /*21100*/  F2FP.F16.F32.PACK_AB R190, R191, R190 ;  /* 0x000000bebfbe723e */ /* 0x000fe200000000ff */
[C---:B------:R-:W-:Y:S01]  /*21110*/  FMUL.FTZ R172, R4.reuse, R172 ;  /* 0x000000ac04ac7220 */ /* 0x040fe20000410000 */
[----:B------:R-:W-:Y:S01]  /*21120*/  FMUL.FTZ R173, R4, R173 ;  /* 0x000000ad04ad7220 */ /* 0x000fe20000410000 */
[C---:B------:R-:W-:Y:S01]  /*21130*/  FMUL.FTZ R174, R8.reuse, R174 ;  /* 0x000000ae08ae7220 */ /* 0x040fe20000410000 */
[----:B------:R-:W-:Y:S01]  /*21140*/  FMUL.FTZ R175, R8, R175 ;  /* 0x000000af08af7220 */ /* 0x000fe20000410000 */
[----:B------:R-:W-:Y:S01]  /*21150*/  IADD3 R16, PT, PT, R12, R5, RZ ;  /* 0x000000050c107210 */ /* 0x000fe20007ffe0ff */
[C---:B------:R-:W-:Y:S01]  /*21160*/  FMUL.FTZ R168, R4.reuse, R168 ;  /* 0x000000a804a87220 */ /* 0x040fe20000410000 */
[----:B------:R-:W-:Y:S01]  /*21170*/  FMUL.FTZ R169, R4, R169 ;  /* 0x000000a904a97220 */ /* 0x000fe20000410000 */
[C---:B------:R-:W-:Y:S01]  /*21180*/  FMUL.FTZ R170, R8.reuse, R170 ;  /* 0x000000aa08aa7220 */ /* 0x040fe20000410000 */
[----:B------:R-:W-:Y:S01]  /*21190*/  FMUL.FTZ R171, R8, R171 ;  /* 0x000000ab08ab7220 */ /* 0x000fe20000410000 */
[----:B------:R-:W-:Y:S01]  /*211a0*/  STS [R5], R192 ;  /* 0x000000c005007388 */ /* 0x000fe20000000800 */
[----:B------:R-:W-:Y:S01]  /*211b0*/  F2FP.F16.F32.PACK_AB R184, R185, R184 ;  /* 0x000000b8b9b8723e */ /* 0x000fe200000000ff */
[----:B------:R-:W-:Y:S01]  /*211c0*/  FMUL.FTZ R162, R9, R162 ;  /* 0x000000a209a27220 */ /* 0x000fe20000410000 */
[----:B------:R-:W-:Y:S01]  /*211d0*/  F2FP.F16.F32.PACK_AB R186, R187, R186 ;  /* 0x000000babbba723e */ /* 0x000fe200000000ff */
[----:B------:R-:W-:Y:S01]  /*211e0*/  STS [R5+0x400], R194 ;  /* 0x000400c205007388 */ /* 0x000fe20000000800 */
[----:B------:R-:W-:Y:S01]  /*211f0*/  IADD3 R15, PT, PT, R5, 0x40, RZ ;  /* 0x00000040050f7810 */ /* 0x000fe20007ffe0ff */
[----:B------:R-:W-:Y:S01]  /*21200*/  FMUL.FTZ R163, R9, R163 ;  /* 0x000000a309a37220 */ /* 0x000fe20000410000 */
[----:B------:R-:W-:Y:S01]  /*21210*/  F2FP.F16.F32.PACK_AB R176, R177, R176 ;  /* 0x000000b0b1b0723e */ /* 0x000fe200000000ff */
[----:B------:R-:W-:Y:S01]  /*21220*/  STS [R14], R180 ;  /* 0x000000b40e007388 */ /* 0x000fe20000000800 */
[----:B------:R-:W-:Y:S01]  /*21230*/  F2FP.F16.F32.PACK_AB R178, R179, R178 ;  /* 0x000000b2b3b2723e */ /* 0x000fe200000000ff */
[----:B------:R-:W-:Y:S01]  /*21240*/  FMUL.FTZ R150, R9, R150 ;  /* 0x0000009609967220 */ /* 0x000fe20000410000 */
[----:B------:R-:W-:Y:S01]  /*21250*/  @P4 IADD3 R15, PT, PT, R5, -0x40, RZ ;  /* 0xffffffc0050f4810 */ /* 0x000fe20007ffe0ff */
        /* <DEDUP_REMOVED lines=8> */
[----:B------:R2:W-:Y:S01]  /*212e0*/  STS [R5+0x2400], R190 ;  /* 0x002400be05007388 */ /* 0x0005e20000000800 */
[----:B------:R-:W-:Y:S01]  /*212f0*/  F2FP.F16.F32.PACK_AB R168, R169, R168 ;  /* 0x000000a8a9a8723e */ /* 0x000fe200000000ff */
[----:B------:R-:W-:Y:S01]  /*21300*/  FMUL.FTZ R157, R4, R157 ;  /* 0x0000009d049d7220 */ /* 0x000fe20000410000 */
[----:B------:R-:W-:Y:S01]  /*21310*/  F2FP.F16.F32.PACK_AB R170, R171, R170 ;  /* 0x000000aaabaa723e */ /* 0x000fe200000000ff */
[----:B------:R-:W-:Y:S01]  /*21320*/  STS [R14+0x2000], R184 ;  /* 0x002000b80e007388 */ /* 0x000fe20000000800 */
[C---:B------:R-:W-:Y:S01]  /*21330*/  FMUL.FTZ R158, R8.reuse, R158 ;  /* 0x0000009e089e7220 */ /* 0x040fe20000410000 */
[----:B------:R-:W-:Y:S01]  /*21340*/  FMUL.FTZ R159, R8, R159 ;  /* 0x0000009f089f7220 */ /* 0x000fe20000410000 */
[C---:B------:R-:W-:Y:S01]  /*21350*/  FMUL.FTZ R152, R4.reuse, R152 ;  /* 0x0000009804987220 */ /* 0x040fe20000410000 */
[----:B------:R-:W-:Y:S01]  /*21360*/  STS [R14+0x2400], R186 ;  /* 0x002400ba0e007388 */ /* 0x000fe20000000800 */
        /* <DEDUP_REMOVED lines=8> */
[----:B------:R-:W-:Y:S01]  /*213f0*/  F2FP.F16.F32.PACK_AB R148, R149, R148 ;  /* 0x000000949594723e */ /* 0x000fe200000000ff */
[----:B------:R-:W-:Y:S01]  /*21400*/  FMUL.FTZ R147, R9, R147 ;  /* 0x0000009309937220 */ /* 0x000fe20000410000 */
[----:B------:R-:W-:Y:S01]  /*21410*/  F2FP.F16.F32.PACK_AB R150, R151, R150 ;  /* 0x000000969796723e */ /* 0x000fe200000000ff */
[----:B------:R-:W-:Y:S01]  /*21420*/  FMUL.FTZ R134, R9, R134 ;  /* 0x0000008609867220 */ /* 0x000fe20000410000 */
[----:B------:R-:W-:Y:S01]  /*21430*/  F2FP.F16.F32.PACK_AB R156, R157, R156 ;  /* 0x0000009c9d9c723e */ /* 0x000fe200000000ff */
[----:B------:R-:W-:Y:S01]  /*21440*/  FMUL.FTZ R9, R9, R135 ;  /* 0x0000008709097220 */ /* 0x000fe20000410000 */
[----:B------:R-:W-:Y:S01]  /*21450*/  F2FP.F16.F32.PACK_AB R158, R159, R158 ;  /* 0x0000009e9f9e723e */ /* 0x000fe200000000ff */
[----:B------:R-:W-:Y:S01]  /*21460*/  FMUL.FTZ R140, R4, R140 ;  /* 0x0000008c048c7220 */ /* 0x000fe20000410000 */
[----:B--2---:R-:W-:Y:S01]  /*21470*/  IADD3 R5, PT, PT, R10, R16, RZ ;  /* 0x000000100a057210 */ /* 0x004fe20007ffe0ff */
[C---:B------:R-:W-:Y:S01]  /*21480*/  FMUL.FTZ R141, R4.reuse, R141 ;  /* 0x0000008d048d7220 */ /* 0x040fe20000410000 */
[----:B------:R-:W-:Y:S01]  /*21490*/  F2FP.F16.F32.PACK_AB R152, R153, R152 ;  /* 0x000000989998723e */ /* 0x000fe200000000ff */
[----:B------:R-:W-:Y:S01]  /*214a0*/  FMUL.FTZ R136, R4, R136 ;  /* 0x0000008804887220 */ /* 0x000fe20000410000 */
[----:B------:R-:W-:Y:S01]  /*214b0*/  F2FP.F16.F32.PACK_AB R154, R155, R154 ;  /* 0x0000009a9b9a723e */ /* 0x000fe200000000ff */
[----:B------:R-:W-:Y:S01]  /*214c0*/  STS [R5], R164 ;  /* 0x000000a405007388 */ /* 0x000fe20000000800 */
[----:B------:R-:W-:Y:S01]  /*214d0*/  IADD3 R12, PT, PT, R12, R15, RZ ;  /* 0x0000000f0c0c7210 */ /* 0x000fe20007ffe0ff */
[C---:B------:R-:W-:Y:S01]  /*214e0*/  FMUL.FTZ R142, R8.reuse, R142 ;  /* 0x0000008e088e7220 */ /* 0x040fe20000410000 */
[C---:B------:R-:W-:Y:S01]  /*214f0*/  FMUL.FTZ R143, R8.reuse, R143 ;  /* 0x0000008f088f7220 */ /* 0x040fe20000410000 */
[----:B------:R-:W-:Y:S01]  /*21500*/  STS [R5+0x400], R166 ;  /* 0x000400a605007388 */ /* 0x000fe20000000800 */
[----:B------:R-:W-:Y:S01]  /*21510*/  FMUL.FTZ R138, R8, R138 ;  /* 0x0000008a088a7220 */ /* 0x000fe20000410000 */
[----:B------:R-:W-:Y:S01]  /*21520*/  FMUL.FTZ R4, R4, R137 ;  /* 0x0000008904047220 */ /* 0x000fe20000410000 */
[----:B------:R-:W-:Y:S01]  /*21530*/  FMUL.FTZ R8, R8, R139 ;  /* 0x0000008b08087220 */ /* 0x000fe20000410000 */
[----:B------:R-:W-:Y:S01]  /*21540*/  STS [R16+0x2000], R172 ;  /* 0x002000ac10007388 */ /* 0x000fe20000000800 */
[----:B------:R-:W-:Y:S01]  /*21550*/  F2FP.F16.F32.PACK_AB R144, R145, R144 ;  /* 0x000000909190723e */ /* 0x000fe200000000ff */
[----:B------:R-:W2:Y:S01]  /*21560*/  @P2 MUFU.LG2 R6, R6 ;  /* 0x0000000600062308 */ /* 0x000ea20000000c00 */
        /* <DEDUP_REMOVED lines=11> */
[----:B---3--:R3:W1:Y:S01]  /*21620*/  @P0 MUFU.LG2 R16, R11 ;  /* 0x0000000b00100308 */ /* 0x0086620000000c00 */
[----:B----4-:R-:W-:-:S05]  /*21630*/  IADD3 R5, PT, PT, R10, R15, RZ ;  /* 0x0000000f0a057210 */ /* 0x010fca0007ffe0ff */
[----:B------:R-:W-:Y:S04]  /*21640*/  STS [R5], R148 ;  /* 0x0000009405007388 */ /* 0x000fe80000000800 */
[----:B------:R-:W-:Y:S01]  /*21650*/  STS [R5+0x400], R150 ;  /* 0x0004009605007388 */ /* 0x000fe20000000800 */
[----:B---3--:R-:W-:-:S03]  /*21660*/  MOV R11, 0x7f800000 ;  /* 0x7f800000000b7802 */ /* 0x008fc60000000f00 */
[----:B------:R-:W-:Y:S04]  /*21670*/  STS [R15+0x2000], R156 ;  /* 0x0020009c0f007388 */ /* 0x000fe80000000800 */
[----:B------:R3:W-:Y:S04]  /*21680*/  STS [R15+0x2400], R158 ;  /* 0x0024009e0f007388 */ /* 0x0007e80000000800 */
[----:B------:R-:W-:Y:S04]  /*21690*/  STS [R5+0x2000], R152 ;  /* 0x0020009805007388 */ /* 0x000fe80000000800 */
[----:B------:R4:W-:Y:S04]  /*216a0*/  STS [R5+0x2400], R154 ;  /* 0x0024009a05007388 */ /* 0x0009e80000000800 */
[----:B------:R-:W-:Y:S04]  /*216b0*/  STS [R12], R144 ;  /* 0x000000900c007388 */ /* 0x000fe80000000800 */
[----:B------:R-:W-:Y:S01]  /*216c0*/  STS [R12+0x400], R146 ;  /* 0x000400920c007388 */ /* 0x000fe20000000800 */
[----:B---3--:R1:W3:Y:S01]  /*216d0*/  @P1 MUFU.LG2 R15, R13 ;  /* 0x0000000d000f1308 */ /* 0x0082e20000000c00 */
[----:B----4-:R-:W-:-:S02]  /*216e0*/  IADD3 R5, PT, PT, R10, R12, RZ ;  /* 0x0000000c0a057210 */ /* 0x010fc40007ffe0ff */
[----:B------:R-:W4:Y:S03]  /*216f0*/  S2R R10, SR_CTAID.X ;  /* 0x00000000000a7919 */ /* 0x000f260000002500 */
[----:B------:R2:W-:Y:S04]  /*21700*/  STS [R5+0x400], R9 ;  /* 0x0004000905007388 */ /* 0x0005e80000000800 */
[----:B------:R-:W-:Y:S01]  /*21710*/  STS [R5], R132 ;  /* 0x0000008405007388 */ /* 0x000fe20000000800 */
[----:B-1----:R-:W-:-:S03]  /*21720*/  @P3 FMUL.FTZ R13, R7, 0.69314718246459960938 ;  /* 0x3f317218070d3820 */ /* 0x002fc60000410000 */
[----:B------:R-:W-:Y:S04]  /*21730*/  STS [R12+0x2000], R140 ;  /* 0x0020008c0c007388 */ /* 0x000fe80000000800 */
[----:B------:R1:W-:Y:S04]  /*21740*/  STS [R12+0x2400], R142 ;  /* 0x0024008e0c007388 */ /* 0x0003e80000000800 */
[----:B------:R3:W-:Y:S04]  /*21750*/  STS [R5+0x2000], R4 ;  /* 0x0020000405007388 */ /* 0x0007e80000000800 */
[----:B------:R4:W-:Y:S01]  /*21760*/  STS [R5+0x2400], R8 ;  /* 0x0024000805007388 */ /* 0x0009e20000000800 */
[----:B--2---:R-:W2:Y:S01]  /*21770*/  @P3 LDC R9, c[0x0][0x458] ;  /* 0x00011600ff093b82 */ /* 0x004ea20000000800 */
[----:B-1----:R-:W-:-:S07]  /*21780*/  LOP3.LUT R12, R17, 0x1f8, RZ, 0xc0, !PT ;  /* 0x000001f8110c7812 */ /* 0x002fce00078ec0ff */
[----:B---3--:R-:W1:Y:S01]  /*21790*/  @P0 LDC R4, c[0x0][0x458] ;  /* 0x00011600ff040b82 */ /* 0x008e620000000800 */
[----:B------:R-:W-:-:S04]  /*217a0*/  LOP3.LUT R12, R12, 0x38, R252, 0x78, !PT ;  /* 0x000000380c0c7812 */ /* 0x000fc800078e78fc */
[----:B------:R-:W-:-:S03]  /*217b0*/  LOP3.LUT R7, R12, 0x1e00, R17, 0xf8, !PT ;  /* 0x00001e000c077812 */ /* 0x000fc600078ef811 */
[----:B----4-:R-:W3:Y:S01]  /*217c0*/  @P2 LDC R8, c[0x0][0x458] ;  /* 0x00011600ff082b82 */ /* 0x010ee20000000800 */
[----:B--2---:R-:W-:-:S07]  /*217d0*/  @P3 FFMA.FTZ R11, R68, R9, R13 ;  /* 0x00000009440b3223 */ /* 0x004fce000001000d */
[----:B------:R-:W2:Y:S01]  /*217e0*/  @P1 LDC R5, c[0x0][0x458] ;  /* 0x00011600ff051b82 */ /* 0x000ea20000000800 */
[----:B------:R-:W-:Y:S05]  /*217f0*/  BRA.U UP1, `(.L_x_1059) ;  /* 0x0000000101207547 */ /* 0x000fea000b800000 */
[----:B------:R-:W-:Y:S01]  /*21800*/  UISETP.NE.AND UP1, UPT, UR8, URZ, UPT ;  /* 0x000000ff0800728c */ /* 0x000fe2000bf25270 */
[----:B------:R-:W4:Y:S10]  /*21810*/  LDCU UR8, c[0x0][0x3e0] ;  /* 0x00007c00ff0877ac */ /* 0x000f340008000800 */
[----:B------:R-:W4:Y:S01]  /*21820*/  @UP1 LDCU UR7, c[0x0][0x454] ;  /* 0x00008a80ff0717ac */ /* 0x000f220008000800 */
[----:B------:R-:W-:Y:S01]  /*21830*/  @UP1 UMOV UR15, 0x1 ;  /* 0x00000001000f1882 */ /* 0x000fe20000000000 */
[----:B------:R-:W1:Y:S01]  /*21840*/  @UP1 LDCU UR11, c[0x0][0x454] ;  /* 0x00008a80ff0b17ac */ /* 0x000e620008000800 */
[----:B------:R-:W-:Y:S01]  /*21850*/  @!UP1 UMOV UR15, 0x1 ;  /* 0x00000001000f9882 */ /* 0x000fe20000000000 */
[----:B----4-:R-:W-:-:S02]  /*21860*/  @UP1 UIMAD UR7, UR7, UR8, URZ ;  /* 0x00000008070712a4 */ /* 0x010fc4000f8e02ff */
[----:B-1----:R-:W-:-:S12]  /*21870*/  @!UP1 UIMAD UR7, UR4, UR8, URZ ;  /* 0x00000008040792a4 */ /* 0x002fd8000f8e02ff */
.L_x_1059:
        /* <DEDUP_REMOVED lines=18> */
[----:B-1----:R-:W-:Y:S01]  /*219a0*/  @P0 FFMA.FTZ R12, R0, R4, R16 ;  /* 0x00000004000c0223 */ /* 0x002fe20000010010 */
[----:B---3--:R-:W-:Y:S01]  /*219b0*/  @P2 FFMA.FTZ R14, R3, R8, R6 ;  /* 0x00000008030e2223 */ /* 0x008fe20000010006 */
[----:B------:R-:W-:Y:S01]  /*219c0*/  UIADD3.X UR4, UPT, UPT, UR4, UR12, UR7, UP1, UP0 ;  /* 0x0000000c04047290 */ /* 0x000fe20008fe0407 */
[----:B--2---:R-:W-:Y:S01]  /*219d0*/  @P1 FFMA.FTZ R13, R2, R5, R15 ;  /* 0x00000005020d1223 */ /* 0x004fe2000001000f */
        /* <DEDUP_REMOVED lines=20> */
[----:B------:R-:W-:-:S05]  /*21b20*/  @!P3 IMAD R17, R17, UR15, RZ ;  /* 0x0000000f1111bc24 */ /* 0x000fca000f8e02ff */
[----:B------:R-:W3:Y:S08]  /*21b30*/  @!P4 LDC.64 R4, c[0x0][0x420] ;  /* 0x00010800ff04cb82 */ /* 0x000ef00000000a00 */
[----:B------:R-:W4:Y:S01]  /*21b40*/  @!P3 LDC.64 R2, c[0x0][0x420] ;  /* 0x00010800ff02bb82 */ /* 0x000f220000000a00 */
[----:B-1----:R-:W-:Y:S02]  /*21b50*/  @!P6 LEA R20, P1, R16, R8, 0x2 ;  /* 0x000000081014e211 */ /* 0x002fe400078210ff */
[----:B------:R-:W-:-:S02]  /*21b60*/  @!P5 IADD3 R8, P0, PT, R19, UR16, RZ ;  /* 0x000000101308dc10 */ /* 0x000fc4000ff1e0ff */
[----:B------:R-:W-:Y:S02]  /*21b70*/  @!P6 LEA.HI.X R21, R16, R9, R15, 0x2, P1 ;  /* 0x000000091015e211 */ /* 0x000fe400008f140f */
[----:B------:R-:W-:Y:S02]  /*21b80*/  @!P5 LEA.HI.X.SX32 R19, R19, UR4, 0x1, P0 ;  /* 0x000000041313dc11 */ /* 0x000fe400080f0eff */
[----:B--2---:R-:W-:Y:S01]  /*21b90*/  @!P5 LEA R22, P2, R8, R6, 0x2 ;  /* 0x000000060816d211 */ /* 0x004fe200078410ff */
[----:B------:R1:W-:Y:S01]  /*21ba0*/  @!P6 STG.E desc[UR22][R20.64], R11 ;  /* 0x0000000b1400e986 */ /* 0x0003e2000c101916 */
[C---:B------:R-:W-:Y:S02]  /*21bb0*/  @!P4 IADD3 R6, P1, PT, R18.reuse, UR16, RZ ;  /* 0x000000101206cc10 */ /* 0x040fe4000ff3e0ff */
[----:B------:R-:W-:Y:S02]  /*21bc0*/  @!P3 IADD3 R9, P0, PT, R17, UR16, RZ ;  /* 0x000000101109bc10 */ /* 0x000fe4000ff1e0ff */
[----:B------:R-:W-:-:S02]  /*21bd0*/  @!P4 LEA.HI.X.SX32 R18, R18, UR4, 0x1, P1 ;  /* 0x000000041212cc11 */ /* 0x000fc400088f0eff */
[----:B------:R-:W-:Y:S02]  /*21be0*/  @!P3 LEA.HI.X.SX32 R17, R17, UR4, 0x1, P0 ;  /* 0x000000041111bc11 */ /* 0x000fe400080f0eff */
[----:B---3--:R-:W-:Y:S02]  /*21bf0*/  @!P4 LEA R4, P1, R6, R4, 0x2 ;  /* 0x000000040604c211 */ /* 0x008fe400078210ff */
[----:B------:R-:W-:Y:S02]  /*21c00*/  @!P5 LEA.HI.X R23, R8, R7, R19, 0x2, P2 ;  /* 0x000000070817d211 */ /* 0x000fe400010f1413 */
[----:B------:R-:W-:Y:S02]  /*21c10*/  @!P4 LEA.HI.X R5, R6, R5, R18, 0x2, P1 ;  /* 0x000000050605c211 */ /* 0x000fe400008f1412 */
[C---:B----4-:R-:W-:Y:S01]  /*21c20*/  @!P3 LEA R2, P0, R9.reuse, R2, 0x2 ;  /* 0x000000020902b211 */ /* 0x050fe200078010ff */
[----:B------:R1:W-:Y:S03]  /*21c30*/  @!P5 STG.E desc[UR22][R22.64], R14 ;  /* 0x0000000e1600d986 */ /* 0x0003e6000c101916 */
[----:B------:R-:W-:Y:S01]  /*21c40*/  @!P3 LEA.HI.X R3, R9, R3, R17, 0x2, P0 ;  /* 0x000000030903b211 */ /* 0x000fe200000f1411 */
[----:B------:R1:W-:Y:S04]  /*21c50*/  @!P4 STG.E desc[UR22][R4.64], R13 ;  /* 0x0000000d0400c986 */ /* 0x0003e8000c101916 */
[----:B------:R1:W-:Y:S04]  /*21c60*/  @!P3 STG.E desc[UR22][R2.64], R12 ;  /* 0x0000000c0200b986 */ /* 0x0003e8000c101916 */
.L_x_1061:
[----:B------:R-:W-:Y:S05]  /*21c70*/  BSYNC.RECONVERGENT B0 ;  /* 0x0000000000007941 */ /* 0x000fea0003800200 */
.L_x_1060:
[----:B------:R-:W2:Y:S01]  /*21c80*/  LDCU UR6, c[0x0][0x440] ;  /* 0x00008800ff0677ac */ /* 0x000ea20008000800 */
[----:B-1----:R-:W-:Y:S01]  /*21c90*/  SHF.R.U32.HI R12, RZ, 0x3, R252 ;  /* 0x00000003ff0c7819 */ /* 0x002fe200000116fc */
[----:B------:R-:W-:Y:S01]  /*21ca0*/  IMAD.MOV.U32 R13, RZ, RZ, RZ ;  /* 0x000000ffff0d7224 */ /* 0x000fe200078e00ff */
[----:B------:R1:W3:Y:S01]  /*21cb0*/  LDS.128 R4, [R0+0x3800] ;  /* 0x0038000000047984 */ /* 0x0002e20000000c00 */
[----:B------:R-:W4:Y:S01]  /*21cc0*/  LDCU.64 UR4, c[0x0][0x410] ;  /* 0x00008200ff0477ac */ /* 0x000f220008000a00 */
[----:B------:R-:W-:Y:S01]  /*21cd0*/  IADD3 R8, PT, PT, R12, 0x20, RZ ;  /* 0x000000200c087810 */ /* 0x000fe20007ffe0ff */
[----:B------:R-:W-:Y:S01]  /*21ce0*/  IMAD.WIDE.U32 R14, R10, 0x80, R12 ;  /* 0x000000800a0e7825 */ /* 0x000fe200078e000c */
[----:B------:R-:W-:Y:S03]  /*21cf0*/  BSSY.RECONVERGENT B0, `(.L_x_1062) ;  /* 0x0000020000007945 */ /* 0x000fe60003800200 */
[----:B------:R-:W-:-:S02]  /*21d00*/  VIADD R2, R12, 0x10 ;  /* 0x000000100c027836 */ /* 0x000fc40000000000 */
[----:B------:R-:W-:Y:S01]  /*21d10*/  VIADD R3, R12, 0x30 ;  /* 0x000000300c037836 */ /* 0x000fe20000000000 */
[----:B--2---:R-:W-:-:S04]  /*21d20*/  ISETP.GE.AND P0, PT, R251, UR6, PT ;  /* 0x00000006fb007c0c */ /* 0x004fc8000bf06270 */
[----:B------:R-:W-:Y:S01]  /*21d30*/  ISETP.GE.OR P5, PT, R8, UR14, P0 ;  /* 0x0000000e08007c0c */ /* 0x000fe200087a6670 */
[----:B----4-:R-:W-:Y:S01]  /*21d40*/  IMAD.U32 R16, RZ, RZ, UR4 ;  /* 0x00000004ff107e24 */ /* 0x010fe2000f8e00ff */
[----:B------:R-:W-:Y:S02]  /*21d50*/  IADD3 R8, P1, PT, R251, UR18, RZ ;  /* 0x00000012fb087c10 */ /* 0x000fe4000ff3e0ff */
[----:B------:R-:W-:Y:S01]  /*21d60*/  ISETP.GE.OR P6, PT, R2, UR14, P0 ;  /* 0x0000000e02007c0c */ /* 0x000fe200087c6670 */
[C---:B------:R-:W-:Y:S01]  /*21d70*/  VIADD R2, R12.reuse, 0x40 ;  /* 0x000000400c027836 */ /* 0x040fe20000000000 */
[----:B------:R-:W-:Y:S01]  /*21d80*/  MOV R18, UR5 ;  /* 0x0000000500127c02 */ /* 0x000fe20008000f00 */
[----:B------:R-:W-:Y:S01]  /*21d90*/  IMAD.X R9, RZ, RZ, UR10, P1 ;  /* 0x0000000aff097e24 */ /* 0x000fe200088e06ff */
[----:B------:R-:W-:Y:S02]  /*21da0*/  ISETP.GE.OR P1, PT, R12, UR14, P0 ;  /* 0x0000000e0c007c0c */ /* 0x000fe40008726670 */
[----:B------:R-:W-:Y:S01]  /*21db0*/  ISETP.GE.OR P3, PT, R2, UR14, P0 ;  /* 0x0000000e02007c0c */ /* 0x000fe20008766670 */
[----:B------:R-:W-:Y:S01]  /*21dc0*/  IMAD.WIDE.U32 R16, R16, UR13, R8 ;  /* 0x0000000d10107c25 */ /* 0x000fe2000f8e0008 */
[C---:B------:R-:W-:Y:S01]  /*21dd0*/  IADD3 R2, PT, PT, R12.reuse, 0x50, RZ ;  /* 0x000000500c027810 */ /* 0x040fe20007ffe0ff */
[----:B------:R1:W2:Y:S01]  /*21de0*/  LDS.128 R8, [R0] ;  /* 0x0000000000087984 */ /* 0x0002a20000000c00 */
[----:B------:R-:W-:Y:S01]  /*21df0*/  ISETP.GE.OR P4, PT, R3, UR14, P0 ;  /* 0x0000000e03007c0c */ /* 0x000fe20008786670 */
[----:B------:R-:W-:Y:S01]  /*21e00*/  VIADD R3, R12, 0x60 ;  /* 0x000000600c037836 */ /* 0x000fe20000000000 */
[----:B------:R-:W-:Y:S01]  /*21e10*/  ISETP.GE.OR P2, PT, R2, UR14, P0 ;  /* 0x0000000e02007c0c */ /* 0x000fe20008746670 */
[----:B------:R-:W-:Y:S01]  /*21e20*/  IMAD R19, R18, UR13, R17 ;  /* 0x0000000d12137c24 */ /* 0x000fe2000f8e0211 */
[----:B------:R-:W-:-:S03]  /*21e30*/  IADD3 R2, PT, PT, R12, 0x70, RZ ;  /* 0x000000700c027810 */ /* 0x000fc60007ffe0ff */
[----:B---3--:R-:W-:Y:S08]  /*21e40*/  @P1 BRA `(.L_x_1063) ;  /* 0x0000000000281947 */ /* 0x008ff00003800000 */
[----:B------:R-:W3:Y:S01]  /*21e50*/  LDCU.64 UR6, c[0x0][0x408] ;  /* 0x00008100ff0677ac */ /* 0x000ee20008000a00 */
[----:B------:R-:W-:Y:S01]  /*21e60*/  MOV R18, R16 ;  /* 0x0000001000127202 */ /* 0x000fe20000000f00 */
[----:B------:R-:W4:Y:S01]  /*21e70*/  LDCU.64 UR4, c[0x0][0x3f0] ;  /* 0x00007e00ff0477ac */ /* 0x000f220008000a00 */
[----:B---3--:R-:W-:-:S03]  /*21e80*/  IMAD R12, R15, UR6, RZ ;  /* 0x000000060f0c7c24 */ /* 0x008fc6000f8e02ff */
[----:B------:R-:W-:-:S04]  /*21e90*/  IMAD.WIDE.U32 R20, R14, UR6, R18 ;  /* 0x000000060e147c25 */ /* 0x000fc8000f8e0012 */
[----:B------:R-:W-:Y:S01]  /*21ea0*/  IMAD R12, R14, UR7, R12 ;  /* 0x000000070e0c7c24 */ /* 0x000fe2000f8e020c */
[----:B----4-:R-:W-:-:S04]  /*21eb0*/  LEA R22, P1, R20, UR4, 0x1 ;  /* 0x0000000414167c11 */ /* 0x010fc8000f8208ff */
[----:B------:R-:W-:-:S04]  /*21ec0*/  IADD3 R12, PT, PT, R21, R12, RZ ;  /* 0x0000000c150c7210 */ /* 0x000fc80007ffe0ff */
[----:B------:R-:W-:-:S05]  /*21ed0*/  LEA.HI.X R23, R20, UR5, R12, 0x1, P1 ;  /* 0x0000000514177c11 */ /* 0x000fca00088f0c0c */
[----:B--2---:R3:W-:Y:S02]  /*21ee0*/  STG.E.128 desc[UR22][R22.64], R8 ;  /* 0x0000000816007986 */ /* 0x0047e4000c101d16 */
.L_x_1063:
[----:B------:R-:W-:Y:S05]  /*21ef0*/  BSYNC.RECONVERGENT B0 ;  /* 0x0000000000007941 */ /* 0x000fea0003800200 */
.L_x_1062:
[----:B--23--:R2:W3:Y:S01]  /*21f00*/  LDS.128 R8, [R0+0x800] ;  /* 0x0008000000087984 */ /* 0x00c4e20000000c00 */
[----:B------:R-:W-:Y:S01]  /*21f10*/  BSSY.RECONVERGENT B0, `(.L_x_1064) ;  /* 0x0000011000007945 */ /* 0x000fe20003800200 */
[----:B------:R-:W-:Y:S02]  /*21f20*/  ISETP.GE.OR P1, PT, R3, UR14, P0 ;  /* 0x0000000e03007c0c */ /* 0x000fe40008726670 */
[----:B------:R-:W-:Y:S01]  /*21f30*/  ISETP.GE.OR P0, PT, R2, UR14, P0 ;  /* 0x0000000e02007c0c */ /* 0x000fe20008706670 */
[----:B------:R-:W-:-:S12]  /*21f40*/  @P6 BRA `(.L_x_1065) ;  /* 0x0000000000346947 */ /* 0x000fd80003800000 */
[----:B------:R-:W4:Y:S01]  /*21f50*/  LDCU.64 UR6, c[0x0][0x408] ;  /* 0x00008100ff0677ac */ /* 0x000f220008000a00 */
[----:B------:R-:W-:Y:S01]  /*21f60*/  IADD3 R3, P6, PT, R14, 0x10, RZ ;  /* 0x000000100e037810 */ /* 0x000fe20007fde0ff */
[----:B------:R-:W-:Y:S01]  /*21f70*/  IMAD.MOV.U32 R12, RZ, RZ, R16 ;  /* 0x000000ffff0c7224 */ /* 0x000fe200078e0010 */
[----:B------:R-:W-:Y:S01]  /*21f80*/  MOV R13, R19 ;  /* 0x00000013000d7202 */ /* 0x000fe20000000f00 */
[----:B------:R-:W5:Y:S02]  /*21f90*/  LDCU.64 UR4, c[0x0][0x3f0] ;  /* 0x00007e00ff0477ac */ /* 0x000f640008000a00 */
[----:B------:R-:W-:-:S04]  /*21fa0*/  IMAD.X R2, RZ, RZ, R15, P6 ;  /* 0x000000ffff027224 */ /* 0x000fc800030e060f */
[----:B----4-:R-:W-:Y:S02]  /*21fb0*/  IMAD R2, R2, UR6, RZ ;  /* 0x0000000602027c24 */ /* 0x010fe4000f8e02ff */
[----:B------:R-:W-:-:S04]  /*21fc0*/  IMAD.WIDE.U32 R12, R3, UR6, R12 ;  /* 0x00000006030c7c25 */ /* 0x000fc8000f8e000c */
[----:B------:R-:W-:Y:S01]  /*21fd0*/  IMAD R2, R3, UR7, R2 ;  /* 0x0000000703027c24 */ /* 0x000fe2000f8e0202 */
[----:B-----5:R-:W-:-:S04]  /*21fe0*/  LEA R20, P6, R12, UR4, 0x1 ;  /* 0x000000040c147c11 */ /* 0x020fc8000f8c08ff */
[----:B------:R-:W-:-:S04]  /*21ff0*/  IADD3 R2, PT, PT, R13, R2, RZ ;  /* 0x000000020d027210 */ /* 0x000fc80007ffe0ff */
[----:B------:R-:W-:-:S05]  /*22000*/  LEA.HI.X R21, R12, UR5, R2, 0x1, P6 ;  /* 0x000000050c157c11 */ /* 0x000fca000b0f0c02 */
[----:B---3--:R4:W-:Y:S02]  /*22010*/  STG.E.128 desc[UR22][R20.64], R8 ;  /* 0x0000000814007986 */ /* 0x0089e4000c101d16 */
.L_x_1065:
[----:B------:R-:W-:Y:S05]  /*22020*/  BSYNC.RECONVERGENT B0 ;  /* 0x0000000000007941 */ /* 0x000fea0003800200 */
.L_x_1064:
        /* <DEDUP_REMOVED lines=15> */
[----:B----4-:R1:W-:Y:S02]  /*22120*/  STG.E.128 desc[UR22][R20.64], R8 ;  /* 0x0000000814007986 */ /* 0x0103e4000c101d16 */
.L_x_1067:
[----:B------:R-:W-:Y:S05]  /*22130*/  BSYNC.RECONVERGENT B0 ;  /* 0x0000000000007941 */ /* 0x000fea0003800200 */
.L_x_1066:
        /* <DEDUP_REMOVED lines=15> */
[----:B----4-:R2:W-:Y:S02]  /*22230*/  STG.E.128 desc[UR22][R20.64], R8 ;  /* 0x0000000814007986 */ /* 0x0105e4000c101d16 */
.L_x_1069:
[----:B------:R-:W-:Y:S05]  /*22240*/  BSYNC.RECONVERGENT B0 ;  /* 0x0000000000007941 */ /* 0x000fea0003800200 */
.L_x_1068:
        /* <DEDUP_REMOVED lines=8> */
[----:B------:R-:W-:-:S04]  /*222d0*/  IMAD.X R2, RZ, RZ, R15, P3 ;  /* 0x000000ffff027224 */ /* 0x000fc800018e060f */
[----:B-----5:R-:W-:Y:S02]  /*222e0*/  IMAD R2, R2, UR6, RZ ;  /* 0x0000000602027c24 */ /* 0x020fe4000f8e02ff */
[----:B------:R-:W-:-:S04]  /*222f0*/  IMAD.WIDE.U32 R12, R3, UR6, R12 ;  /* 0x00000006030c7c25 */ /* 0x000fc8000f8e000c */
[----:B------:R-:W-:Y:S01]  /*22300*/  IMAD R2, R3, UR7, R2 ;  /* 0x0000000703027c24 */ /* 0x000fe2000f8e0202 */
[----:B---3--:R-:W-:-:S04]  /*22310*/  LEA R20, P3, R12, UR4, 0x1 ;  /* 0x000000040c147c11 */ /* 0x008fc8000f8608ff */
[----:B------:R-:W-:-:S04]  /*22320*/  IADD3 R2, PT, PT, R13, R2, RZ ;  /* 0x000000020d027210 */ /* 0x000fc80007ffe0ff */
[----:B------:R-:W-:-:S05]  /*22330*/  LEA.HI.X R21, R12, UR5, R2, 0x1, P3 ;  /* 0x000000050c157c11 */ /* 0x000fca00098f0c02 */
[----:B----4-:R3:W-:Y:S02]  /*22340*/  STG.E.128 desc[UR22][R20.64], R8 ;  /* 0x0000000814007986 */ /* 0x0107e4000c101d16 */
.L_x_1071:
[----:B------:R-:W-:Y:S05]  /*22350*/  BSYNC.RECONVERGENT B0 ;  /* 0x0000000000007941 */ /* 0x000fea0003800200 */
.L_x_1070:
        /* <DEDUP_REMOVED lines=16> */
.L_x_1073:
[----:B------:R-:W-:Y:S05]  /*22460*/  BSYNC.RECONVERGENT B0 ;  /* 0x0000000000007941 */ /* 0x000fea0003800200 */
.L_x_1072:
[----:B-1--4-:R1:W4:Y:S01]  /*22470*/  LDS.128 R8, [R0+0x3000] ;  /* 0x0030000000087984 */ /* 0x0123220000000c00 */
[----:B------:R-:W-:Y:S04]  /*22480*/  BSSY.RECONVERGENT B0, `(.L_x_1074) ;  /* 0x000000f000007945 */ /* 0x000fe80003800200 */
[----:B------:R-:W-:Y:S05]  /*22490*/  @P1 BRA `(.L_x_1075) ;  /* 0x0000000000341947 */ /* 0x000fea0003800000 */
[----:B------:R-:W5:Y:S01]  /*224a0*/  LDCU.64 UR6, c[0x0][0x408] ;  /* 0x00008100ff0677ac */ /* 0x000f620008000a00 */
[----:B------:R-:W-:Y:S01]  /*224b0*/  IADD3 R2, P1, PT, R14, 0x60, RZ ;  /* 0x000000600e027810 */ /* 0x000fe20007f3e0ff */
[----:B------:R-:W-:Y:S01]  /*224c0*/  IMAD.MOV.U32 R12, RZ, RZ, R16 ;  /* 0x000000ffff0c7224 */ /* 0x000fe200078e0010 */
[----:B------:R-:W-:Y:S01]  /*224d0*/  MOV R13, R19 ;  /* 0x00000013000d7202 */ /* 0x000fe20000000f00 */
[----:B------:R-:W5:Y:S02]  /*224e0*/  LDCU.64 UR4, c[0x0][0x3f0] ;  /* 0x00007e00ff0477ac */ /* 0x000f640008000a00 */
[----:B-123--:R-:W-:-:S04]  /*224f0*/  IMAD.X R0, RZ, RZ, R15, P1 ;  /* 0x000000ffff007224 */ /* 0x00efc800008e060f */
[----:B-----5:R-:W-:Y:S02]  /*22500*/  IMAD R0, R0, UR6, RZ ;  /* 0x0000000600007c24 */ /* 0x020fe4000f8e02ff */
[----:B------:R-:W-:-:S04]  /*22510*/  IMAD.WIDE.U32 R12, R2, UR6, R12 ;  /* 0x00000006020c7c25 */ /* 0x000fc8000f8e000c */
[----:B------:R-:W-:Y:S01]  /*22520*/  IMAD R0, R2, UR7, R0 ;  /* 0x0000000702007c24 */ /* 0x000fe2000f8e0200 */
[----:B------:R-:W-:-:S04]  /*22530*/  LEA R2, P1, R12, UR4, 0x1 ;  /* 0x000000040c027c11 */ /* 0x000fc8000f8208ff */
[----:B------:R-:W-:-:S04]  /*22540*/  IADD3 R0, PT, PT, R13, R0, RZ ;  /* 0x000000000d007210 */ /* 0x000fc80007ffe0ff */
[----:B------:R-:W-:-:S05]  /*22550*/  LEA.HI.X R3, R12, UR5, R0, 0x1, P1 ;  /* 0x000000050c037c11 */ /* 0x000fca00088f0c00 */
[----:B----4-:R1:W-:Y:S02]  /*22560*/  STG.E.128 desc[UR22][R2.64], R8 ;  /* 0x0000000802007986 */ /* 0x0103e4000c101d16 */
.L_x_1075:
[----:B------:R-:W-:Y:S05]  /*22570*/  BSYNC.RECONVERGENT B0 ;  /* 0x0000000000007941 */ /* 0x000fea0003800200 */
.L_x_1074:
[----:B------:R-:W-:Y:S05]  /*22580*/  @P0 EXIT ;  /* 0x000000000000094d */ /* 0x000fea0003800000 */
[----:B------:R-:W5:Y:S01]  /*22590*/  LDCU.64 UR6, c[0x0][0x408] ;  /* 0x00008100ff0677ac */ /* 0x000f620008000a00 */
[----:B-123--:R-:W-:Y:S01]  /*225a0*/  IADD3 R0, P0, PT, R14, 0x70, RZ ;  /* 0x000000700e007810 */ /* 0x00efe20007f1e0ff */
[----:B----4-:R-:W-:Y:S01]  /*225b0*/  IMAD.MOV.U32 R8, RZ, RZ, R16 ;  /* 0x000000ffff087224 */ /* 0x010fe200078e0010 */
        /* <DEDUP_REMOVED lines=11> */
.L_x_1076:
        /* <DEDUP_REMOVED lines=9> */
.L_x_2698:


//--------------------- .text._ZN5flash16flash_fwd_kernelI23Flash_fwd_kernel_traitsILi64ELi128ELi128ELi4ELb0ELb0EN7cutlass6half_tE19Flash_kernel_traitsILi64ELi128ELi128ELi4ES3_EELb0ELb0ELb1ELb1ELb0ELb0ELb1ELb0EEEvNS_16Flash_fwd_paramsE --------------------------
	.section	.text._ZN5flash16flash_fwd_kernelI23Flash_fwd_kernel_traitsILi64ELi128ELi128ELi4ELb0ELb0EN7cutlass6half_tE19Flash_kernel_traitsILi64ELi128ELi128ELi4ES3_EELb0ELb0ELb1ELb1ELb0ELb0ELb1ELb0EEEvNS_16Flash_fwd_paramsE,"ax",@progbits
	.align	128
        .global         _ZN5flash16flash_fwd_kernelI23Flash_fwd_kernel_traitsILi64ELi128ELi128ELi4ELb0ELb0EN7cutlass6half_tE19Flash_kernel_traitsILi64ELi128ELi128ELi4ES3_EELb0ELb0ELb1ELb1ELb0ELb0ELb1ELb0EEEvNS_16Flash_fwd_paramsE
        .type           _ZN5flash16flash_fwd_kernelI23Flash_fwd_kernel_traitsILi64ELi128ELi128ELi4ELb0ELb0EN7cutlass6half_tE19Flash_kernel_traitsILi64ELi128ELi128ELi4ES3_EELb0ELb0ELb1ELb1ELb0ELb0ELb1ELb0EEEvNS_16Flash_fwd_paramsE,@function
        .size           _ZN5flash16flash_fwd_kernelI23Flash_fwd_kernel_traitsILi64ELi128ELi128ELi4ELb0ELb0EN7cutlass6half_tE19Flash_kernel_traitsILi64ELi128ELi128ELi4ES3_EELb0ELb0ELb1ELb1ELb0ELb0ELb1ELb0EEEvNS_16Flash_fwd_paramsE,(.L_x_2699 - _ZN5flash16flash_fwd_kernelI23Flash_fwd_kernel_traitsILi64ELi128ELi128ELi4ELb0ELb0EN7cutlass6half_tE19Flash_kernel_traitsILi64ELi128ELi128ELi4ES3_EELb0ELb0ELb1ELb1ELb0ELb0ELb1ELb0EEEvNS_16Flash_fwd_paramsE)
        .other          _ZN5flash16flash_fwd_kernelI23Flash_fwd_kernel_traitsILi64ELi128ELi128ELi4ELb0ELb0EN7cutlass6half_tE19Flash_kernel_traitsILi64ELi128ELi128ELi4ES3_EELb0ELb0ELb1ELb1ELb0ELb0ELb1ELb0EEEvNS_16Flash_fwd_paramsE,@"STO_CUDA_ENTRY STV_DEFAULT"
_ZN5flash16flash_fwd_kernelI23Flash_fwd_kernel_traitsILi64ELi128ELi128ELi4ELb0ELb0EN7cutlass6half_tE19Flash_kernel_traitsILi64ELi128ELi128ELi4ES3_EELb0ELb0ELb1ELb1ELb0ELb0ELb1ELb0EEEvNS_16Flash_fwd_paramsE:
.text._ZN5flash16flash_fwd_kernelI23Flash_fwd_kernel_traitsILi64ELi128ELi128ELi4ELb0ELb0EN7cutlass6half_tE19Flash_kernel_traitsILi64ELi128ELi128ELi4ES3_EELb0ELb0ELb1ELb1ELb0ELb0ELb1ELb0EEEvNS_16Flash_fwd_paramsE:
        /* <DEDUP_REMOVED lines=9> */
[----:B------:R-:W-:Y:S01]  /*0090*/  UISETP.NE.U32.AND UP4, UPT, UR10, URZ, UPT ;  /* 0x000000ff0a00728c */ /* 0x000fe2000bf85070 */
[----:B------:R-:W2:Y:S02]  /*00a0*/  LDCU.64 UR4, c[0x0][0x478] ;  /* 0x00008f00ff0477ac */ /* 0x000ea40008000a00 */
[----:B------:R-:W-:Y:S01]  /*00b0*/  ISETP.NE.AND.EX P4, PT, RZ, UR11, PT, P4 ;  /* 0x0000000bff007c0c */ /* 0x000fe2000bf85340 */
[----:B-1----:R-:W-:-:S02]  /*00c0*/  UISETP.NE.U32.AND UP3, UPT, UR8, URZ, UPT ;  /* 0x000000ff0800728c */ /* 0x002fc4000bf65070 */
[----:B------:R-:W-:Y:S01]  /*00d0*/  UISETP.NE.AND.EX UP4, UPT, UR11, URZ, UPT, UP4 ;  /* 0x000000ff0b00728c */ /* 0x000fe2000bf85340 */
[----:B------:R-:W1:Y:S01]  /*00e0*/  LDCU.64 UR22, c[0x0][0x358] ;  /* 0x00006b00ff1677ac */ /* 0x000e620008000a00 */
        /* <DEDUP_REMOVED lines=9> */
[----:B------:R-:W-:-:S02]  /*0180*/  @UP3 UIADD3 UR12, UP1, UPT, UR11, UR8, URZ ;  /* 0x000000080b0c3290 */ /* 0x000fc4000ff3e0ff */
[----:B------:R-:W-:Y:S02]  /*0190*/  UISETP.EQ.OR.EX UP2, UPT, UR7, URZ, !UP5, UP2 ;  /* 0x000000ff0700728c */ /* 0x000fe4000ef42720 */
[----:B--2---:R-:W-:Y:S01]  /*01a0*/  UISETP.NE.U32.AND UP0, UPT, UR4, URZ, UPT ;  /* 0x000000ff0400728c */ /* 0x004fe2000bf05070 */
[----:B-1----:R-:W2:Y:S01]  /*01b0*/  @P4 LDG.E R5, desc[UR22][R6.64] ;  /* 0x0000001606054981 */ /* 0x002ea2000c1e1900 */
[----:B------:R-:W-:Y:S02]  /*01c0*/  @UP3 UIADD3.X UR13, UPT, UPT, UR10, UR9, URZ, UP1, !UPT ;  /* 0x000000090a0d3290 */ /* 0x000fe40008ffe4ff */
[----:B------:R-:W-:Y:S01]  /*01d0*/  UIADD3 UR8, UP1, UPT, UR11, UR6, URZ ;  /* 0x000000060b087290 */ /* 0x000fe2000ff3e0ff */
[----:B------:R1:W3:Y:S01]  /*01e0*/  @P2 LDG.E R2, desc[UR22][R6.64+0x4] ;  /* 0x0000041606022981 */ /* 0x0002e2000c1e1900 */
[----:B------:R-:W-:Y:S01]  /*01f0*/  UISETP.NE.AND.EX UP0, UPT, UR5, URZ, UPT, UP0 ;  /* 0x000000ff0500728c */ /* 0x000fe2000bf05300 */
[----:B------:R-:W-:Y:S01]  /*0200*/  PLOP3.LUT P3, PT, PT, PT, UP2, 0x80, 0x8 ;  /* 0x000000000008781c */ /* 0x000fe20003f6f028 */
[----:B------:R-:W-:Y:S01]  /*0210*/  UIADD3.X UR9, UPT, UPT, UR10, UR7, URZ, UP1, !UPT ;  /* 0x000000070a097290 */ /* 0x000fe20008ffe4ff */
[----:B------:R-:W-:Y:S01]  /*0220*/  PLOP3.LUT P1, PT, PT, PT, UP3, 0x80, 0x8 ;  /* 0x000000000008781c */ /* 0x000fe20003f2f038 */
[----:B------:R-:W-:-:S02]  /*0230*/  IMAD.U32 R10, RZ, RZ, UR12 ;  /* 0x0000000cff0a7e24 */ /* 0x000fc4000f8e00ff */
[----:B------:R-:W-:Y:S01]  /*0240*/  PLOP3.LUT P0, PT, PT, PT, UP0, 0x80, 0x8 ;  /* 0x000000000008781c */ /* 0x000fe20003f0f008 */
[----:B------:R-:W-:-:S04]  /*0250*/  IMAD.U32 R11, RZ, RZ, UR13 ;  /* 0x0000000dff0b7e24 */ /* 0x000fc8000f8e00ff */
[----:B------:R-:W-:-:S04]  /*0260*/  @UP0 UIADD3 UR4, UP1, UPT, UR11, UR4, URZ ;  /* 0x000000040b040290 */ /* 0x000fc8000ff3e0ff */
[----:B------:R-:W-:Y:S01]  /*0270*/  @UP0 UIADD3.X UR5, UPT, UPT, UR10, UR5, URZ, UP1, !UPT ;  /* 0x000000050a050290 */ /* 0x000fe20008ffe4ff */
[----:B------:R-:W4:Y:S01]  /*0280*/  @P1 LDG.E R3, desc[UR22][R10.64] ;  /* 0x000000160a031981 */ /* 0x000f22000c1e1900 */
[----:B-1----:R-:W-:Y:S02]  /*0290*/  IMAD.U32 R6, RZ, RZ, UR8 ;  /* 0x00000008ff067e24 */ /* 0x002fe4000f8e00ff */
[----:B------:R-:W-:Y:S02]  /*02a0*/  IMAD.U32 R7, RZ, RZ, UR9 ;  /* 0x00000009ff077e24 */ /* 0x000fe4000f8e00ff */
[----:B------:R-:W-:Y:S01]  /*02b0*/  IMAD.U32 R8, RZ, RZ, UR4 ;  /* 0x00000004ff087e24 */ /* 0x000fe2000f8e00ff */
[----:B------:R-:W1:Y:S01]  /*02c0*/  S2UR UR27, SR_CTAID.X ;  /* 0x00000000001b79c3 */ /* 0x000e620000002500 */
[----:B------:R-:W-:Y:S01]  /*02d0*/  IMAD.U32 R9, RZ, RZ, UR5 ;  /* 0x00000005ff097e24 */ /* 0x000fe2000f8e00ff */
[----:B------:R-:W4:Y:S01]  /*02e0*/  @!P3 LDG.E R4, desc[UR22][R6.64] ;  /* 0x000000160604b981 */ /* 0x000f22000c1e1900 */
[----:B------:R-:W3:Y:S03]  /*02f0*/  @!UP4 LDCU UR17, c[0x0][0x434] ;  /* 0x00008680ff11c7ac */ /* 0x000ee60008000800 */
[----:B------:R2:W5:Y:S01]  /*0300*/  @P0 LDG.E R0, desc[UR22][R8.64] ;  /* 0x0000001608000981 */ /* 0x000562000c1e1900 */
[----:B------:R-:W-:Y:S01]  /*0310*/  UMOV UR16, 0xffffffff ;  /* 0xffffffff00107882 */ /* 0x000fe20000000000 */
[----:B------:R-:W-:Y:S01]  /*0320*/  UISETP.NE.U32.AND UP1, UPT, UR6, URZ, UPT ;  /* 0x000000ff0600728c */ /* 0x000fe2000bf25070 */
[----:B------:R-:W-:Y:S01]  /*0330*/  UMOV UR29, 0xffffffff ;  /* 0xffffffff001d7882 */ /* 0x000fe20000000000 */
[----:B------:R-:W-:-:S02]  /*0340*/  UMOV UR28, URZ ;  /* 0x000000ff001c7c82 */ /* 0x000fc40008000000 */
[----:B------:R-:W-:Y:S01]  /*0350*/  UISETP.NE.AND.EX UP1, UPT, UR7, URZ, UPT, UP1 ;  /* 0x000000ff0700728c */ /* 0x000fe2000bf25310 */
[----:B------:R-:W2:Y:S10]  /*0360*/  @!UP0 LDCU UR8, c[0x0][0x43c] ;  /* 0x00008780ff0887ac */ /* 0x000eb40008000800 */
[----:B------:R-:W2:Y:S01]  /*0370*/  @!UP1 LDCU UR6, c[0x0][0x438] ;  /* 0x00008700ff0697ac */ /* 0x000ea20008000800 */
[----:B-1----:R-:W-:Y:S01]  /*0380*/  USHF.L.U32 UR25, UR27, 0x7, URZ ;  /* 0x000000071b197899 */ /* 0x002fe200080006ff */
[----:B--2---:R-:W-:-:S02]  /*0390*/  @P4 R2UR UR16, R5 ;  /* 0x00000000051042ca */ /* 0x004fc400000e0000 */
[----:B---3--:R-:W-:-:S13]  /*03a0*/  @P2 R2UR UR4, R2 ;  /* 0x00000000020422ca */ /* 0x008fda00000e0000 */
[----:B------:R-:W-:Y:S01]  /*03b0*/  @UP4 UIADD3 UR17, UPT, UPT, UR4, -UR16, URZ ;  /* 0x8000001004114290 */ /* 0x000fe2000fffe0ff */
[----:B------:R-:W1:Y:S01]  /*03c0*/  @!UP0 LDCU.64 UR4, c[0x0][0x488] ;  /* 0x00009100ff0487ac */ /* 0x000e620008000a00 */
[----:B----4-:R-:W-:Y:S02]  /*03d0*/  @P1 R2UR UR28, R3 ;  /* 0x00000000031c12ca */ /* 0x010fe400000e0000 */
[----:B------:R-:W-:-:S06]  /*03e0*/  UISETP.GT.AND UP2, UPT, UR17, UR25, UPT ;  /* 0x000000191100728c */ /* 0x000fcc000bf44270 */
        /* <DEDUP_REMOVED lines=8> */
[----:B---3--:R-:W-:Y:S02]  /*0470*/  @!P2 R2UR UR6, R3 ;  /* 0x000000000306a2ca */ /* 0x008fe400000e0000 */
.L_x_1077:
        /* <DEDUP_REMOVED lines=57> */
.L_x_1079:
        /* <DEDUP_REMOVED lines=50> */
.L_x_1081:
[----:B------:R-:W-:Y:S05]  /*0b30*/  BSYNC.RECONVERGENT B0 ;  /* 0x0000000000007941 */ /* 0x000fea0003800200 */
.L_x_1080:
        /* <DEDUP_REMOVED lines=17> */
.L_x_1083:
[----:B------:R-:W-:Y:S05]  /*0c50*/  BSYNC.RECONVERGENT B0 ;  /* 0x0000000000007941 */ /* 0x000fea0003800200 */
.L_x_1082:
        /* <DEDUP_REMOVED lines=17> */
.L_x_1085:
[----:B------:R-:W-:Y:S05]  /*0d70*/  BSYNC.RECONVERGENT B0 ;  /* 0x0000000000007941 */ /* 0x000fea0003800200 */
.L_x_1084:
[----:B------:R-:W-:Y:S01]  /*0d80*/  BSSY.RECONVERGENT B0, `(.L_x_1086) ;  /* 0x0000011000007945 */ /* 0x000fe20003800200 */
[----:B------:R-:W-:Y:S02]  /*0d90*/  ISETP.GE.OR P5, PT, R14, UR17, P4 ;  /* 0x000000110e007c0c */ /* 0x000fe4000a7a6670 */
        /* <DEDUP_REMOVED lines=15> */
.L_x_1087:
[----:B------:R-:W-:Y:S05]  /*0e90*/  BSYNC.RECONVERGENT B0 ;  /* 0x0000000000007941 */ /* 0x000fea0003800200 */
.L_x_1086:
[----:B------:R-:W-:Y:S01]  /*0ea0*/  BSSY.RECONVERGENT B0, `(.L_x_1088) ;  /* 0x0000012000007945 */ /* 0x000fe20003800200 */
[----:B------:R-:W-:Y:S01]  /*0eb0*/  ISETP.GE.OR P2, PT, R13, UR17, P4 ;  /* 0x000000110d007c0c */ /* 0x000fe2000a746670 */
[C---:B------:R-:W-:Y:S01]  /*0ec0*/  VIADD R12, R6.reuse, 0x60 ;  /* 0x00000060060c7836 */ /* 0x040fe20000000000 */
[----:B------:R-:W-:Y:S01]  /*0ed0*/  IADD3 R7, PT, PT, R6, 0x70, RZ ;  /* 0x0000007006077810 */ /* 0x000fe20007ffe0ff */
        /* <DEDUP_REMOVED lines=14> */
.L_x_1089:
[----:B------:R-:W-:Y:S05]  /*0fc0*/  BSYNC.RECONVERGENT B0 ;  /* 0x0000000000007941 */ /* 0x000fea0003800200 */
.L_x_1088:
        /* <DEDUP_REMOVED lines=17> */
.L_x_1091:
[----:B------:R-:W-:Y:S05]  /*10e0*/  BSYNC.RECONVERGENT B0 ;  /* 0x0000000000007941 */ /* 0x000fea0003800200 */
.L_x_1090:
        /* <DEDUP_REMOVED lines=15> */
.L_x_1093:
[----:B------:R-:W-:Y:S05]  /*11e0*/  BSYNC.RECONVERGENT B0 ;  /* 0x0000000000007941 */ /* 0x000fea0003800200 */
.L_x_1092:
        /* <DEDUP_REMOVED lines=14> */
.L_x_1095:
[----:B------:R-:W-:Y:S05]  /*12d0*/  BSYNC.RECONVERGENT B0 ;  /* 0x0000000000007941 */ /* 0x000fea0003800200 */
.L_x_1094:
[----:B------:R-:W-:Y:S04]  /*12e0*/  BSSY.RECONVERGENT B0, `(.L_x_1096) ;  /* 0x000000a000007945 */ /* 0x000fe80003800200 */
[----:B------:R-:W-:Y:S05]  /*12f0*/  @P3 BRA `(.L_x_1097) ;  /* 0x0000000000203947 */ /* 0x000fea0003800000 */
[----:B------:R-:W5:Y:S01]  /*1300*/  LDCU.64 UR4, c[0x0][0x420] ;  /* 0x00008400ff0477ac */ /* 0x000f620008000a00 */
[----:B------:R-:W-:Y:S02]  /*1310*/  IMAD R0, R6, UR8, RZ ;  /* 0x0000000806007c24 */ /* 0x000fe4000f8e02ff */
[----:B------:R-:W-:-:S03]  /*1320*/  IMAD.MOV.U32 R9, RZ, RZ, 0x7f800000 ;  /* 0x7f800000ff097424 */ /* 0x000fc600078e00ff */
[----:B-1----:R-:W-:-:S04]  /*1330*/  IADD3 R3, P2, PT, R0, UR9, RZ ;  /* 0x0000000900037c10 */ /* 0x002fc8000ff5e0ff */
[----:B------:R-:W-:Y:S02]  /*1340*/  LEA.HI.X.SX32 R0, R0, UR12, 0x1, P2 ;  /* 0x0000000c00007c11 */ /* 0x000fe400090f0eff */
[----:B-----5:R-:W-:-:S04]  /*1350*/  LEA R2, P2, R3, UR4, 0x2 ;  /* 0x0000000403027c11 */ /* 0x020fc8000f8410ff */
[----:B------:R-:W-:-:S05]  /*1360*/  LEA.HI.X R3, R3, UR5, R0, 0x2, P2 ;  /* 0x0000000503037c11 */ /* 0x000fca00090f1400 */
[----:B------:R1:W-:Y:S04]  /*1370*/  STG.E desc[UR22][R2.64], R9 ;  /* 0x0000000902007986 */ /* 0x0003e8000c101916 */
.L_x_1097:
[----:B------:R-:W-:Y:S05]  /*1380*/  BSYNC.RECONVERGENT B0 ;  /* 0x0000000000007941 */ /* 0x000fea0003800200 */
.L_x_1096:
        /* <DEDUP_REMOVED lines=15> */
.L_x_1099:
[----:B------:R-:W-:Y:S05]  /*1480*/  BSYNC.RECONVERGENT B0 ;  /* 0x0000000000007941 */ /* 0x000fea0003800200 */
.L_x_1098:
[----:B------:R-:W-:Y:S04]  /*1490*/  BSSY.RECONVERGENT B0, `(.L_x_1100) ;  /* 0x000000a000007945 */ /* 0x000fe80003800200 */
[----:B------:R-:W-:Y:S05]  /*14a0*/  @P6 BRA `(.L_x_1101) ;  /* 0x0000000000206947 */ /* 0x000fea0003800000 */
[----:B------:R-:W5:Y:S01]  /*14b0*/  LDCU.64 UR4, c[0x0][0x420] ;  /* 0x00008400ff0477ac */ /* 0x000f620008000a00 */
[----:B------:R-:W-:Y:S02]  /*14c0*/  IMAD R0, R4, UR8, RZ ;  /* 0x0000000804007c24 */ /* 0x000fe4000f8e02ff */
[----:B-1----:R-:W-:-:S03]  /*14d0*/  IMAD.MOV.U32 R5, RZ, RZ, 0x7f800000 ;  /* 0x7f800000ff057424 */ /* 0x002fc600078e00ff */
[----:B------:R-:W-:-:S04]  /*14e0*/  IADD3 R3, P0, PT, R0, UR9, RZ ;  /* 0x0000000900037c10 */ /* 0x000fc8000ff1e0ff */
[----:B------:R-:W-:Y:S02]  /*14f0*/  LEA.HI.X.SX32 R0, R0, UR12, 0x1, P0 ;  /* 0x0000000c00007c11 */ /* 0x000fe400080f0eff */
[----:B-----5:R-:W-:-:S04]  /*1500*/  LEA R2, P0, R3, UR4, 0x2 ;  /* 0x0000000403027c11 */ /* 0x020fc8000f8010ff */
[----:B------:R-:W-:-:S05]  /*1510*/  LEA.HI.X R3, R3, UR5, R0, 0x2, P0 ;  /* 0x0000000503037c11 */ /* 0x000fca00080f1400 */
[----:B------:R1:W-:Y:S04]  /*1520*/  STG.E desc[UR22][R2.64], R5 ;  /* 0x0000000502007986 */ /* 0x0003e8000c101916 */
.L_x_1101:
[----:B------:R-:W-:Y:S05]  /*1530*/  BSYNC.RECONVERGENT B0 ;  /* 0x0000000000007941 */ /* 0x000fea0003800200 */
.L_x_1100:
        /* <DEDUP_REMOVED lines=10> */
.L_x_1103:
[----:B------:R-:W-:Y:S05]  /*15e0*/  BSYNC.RECONVERGENT B0 ;  /* 0x0000000000007941 */ /* 0x000fea0003800200 */
.L_x_1102:
        /* <DEDUP_REMOVED lines=10> */
.L_x_1105:
[----:B------:R-:W-:Y:S05]  /*1690*/  BSYNC.RECONVERGENT B0 ;  /* 0x0000000000007941 */ /* 0x000fea0003800200 */
.L_x_1104:
        /* <DEDUP_REMOVED lines=10> */
.L_x_1107:
[----:B------:R-:W-:Y:S05]  /*1740*/  BSYNC.RECONVERGENT B0 ;  /* 0x0000000000007941 */ /* 0x000fea0003800200 */
.L_x_1106:
        /* <DEDUP_REMOVED lines=10> */
.L_x_1109:
[----:B------:R-:W-:Y:S05]  /*17f0*/  BSYNC.RECONVERGENT B0 ;  /* 0x0000000000007941 */ /* 0x000fea0003800200 */
.L_x_1108:
[----:B------:R-:W-:Y:S05]  /*1800*/  @P1 EXIT ;  /* 0x000000000000194d */ /* 0x000fea0003800000 */
[----:B------:R-:W5:Y:S01]  /*1810*/  LDCU.64 UR4, c[0x0][0x420] ;  /* 0x00008400ff0477ac */ /* 0x000f620008000a00 */
[----:B------:R-:W-:Y:S02]  /*1820*/  IMAD R0, R7, UR8, RZ ;  /* 0x0000000807007c24 */ /* 0x000fe4000f8e02ff */
[----:B-1----:R-:W-:-:S03]  /*1830*/  IMAD.MOV.U32 R5, RZ, RZ, 0x7f800000 ;  /* 0x7f800000ff057424 */ /* 0x002fc600078e00ff */
[----:B------:R-:W-:-:S04]  /*1840*/  IADD3 R3, P0, PT, R0, UR9, RZ ;  /* 0x0000000900037c10 */ /* 0x000fc8000ff1e0ff */
[----:B------:R-:W-:Y:S02]  /*1850*/  LEA.HI.X.SX32 R0, R0, UR12, 0x1, P0 ;  /* 0x0000000c00007c11 */ /* 0x000fe400080f0eff */
[----:B-----5:R-:W-:-:S04]  /*1860*/  LEA R2, P0, R3, UR4, 0x2 ;  /* 0x0000000403027c11 */ /* 0x020fc8000f8010ff */
[----:B------:R-:W-:-:S05]  /*1870*/  LEA.HI.X R3, R3, UR5, R0, 0x2, P0 ;  /* 0x0000000503037c11 */ /* 0x000fca00080f1400 */
[----:B------:R-:W-:Y:S01]  /*1880*/  STG.E desc[UR22][R2.64], R5 ;  /* 0x0000000502007986 */ /* 0x000fe2000c101916 */
[----:B------:R-:W-:Y:S05]  /*1890*/  EXIT ;  /* 0x000000000000794d */ /* 0x000fea0003800000 */
.L_x_1078:
        /* <DEDUP_REMOVED lines=22> */
.L_x_1110:
[----:B------:R-:W1:Y:S01]  /*1a00*/  LDCU.64 UR10, c[0x0][0x3b8] ;  /* 0x00007700ff0a77ac */ /* 0x000e620008000a00 */
[----:B------:R-:W-:-:S04]  /*1a10*/  UIADD3 UR13, UPT, UPT, UR28, UR29, URZ ;  /* 0x0000001d1c0d7290 */ /* 0x000fc8000fffe0ff */
[----:B-1----:R-:W-:Y:S02]  /*1a20*/  UIMAD.WIDE.U32 UR6, UR13, UR10, URZ ;  /* 0x0000000a0d0672a5 */ /* 0x002fe4000f8e00ff */
[----:B------:R-:W-:-:S04]  /*1a30*/  UIMAD UR13, UR13, UR11, URZ ;  /* 0x0000000b0d0d72a4 */ /* 0x000fc8000f8e02ff */
[----:B------:R-:W-:Y:S02]  /*1a40*/  UIADD3 UR13, UPT, UPT, UR7, UR13, URZ ;  /* 0x0000000d070d7290 */ /* 0x000fe4000fffe0ff */
.L_x_1111:
        /* <DEDUP_REMOVED lines=11> */
[----:B------:R-:W-:-:S06]  /*1b00*/  IMAD.HI.U32 R3, R7, R3, R6 ;  /* 0x0000000307037227 */ /* 0x000fcc00078e0006 */
[----:B------:R-:W-:-:S04]  /*1b10*/  IMAD.HI.U32 R8, R3, R2, RZ ;  /* 0x0000000203087227 */ /* 0x000fc800078e00ff */
[----:B------:R-:W-:-:S04]  /*1b20*/  IMAD.MOV R3, RZ, RZ, -R8 ;  /* 0x000000ffff037224 */ /* 0x000fc800078e0a08 */
[----:B------:R-:W-:Y:S01]  /*1b30*/  IMAD R3, R4, R3, R2 ;  /* 0x0000000304037224 */ /* 0x000fe200078e0202 */
[----:B------:R-:W-:-:S04]  /*1b40*/  LOP3.LUT R2, R0, UR20, RZ, 0x3c, !PT ;  /* 0x0000001400027c12 */ /* 0x000fc8000f8e3cff */
[----:B------:R-:W-:Y:S02]  /*1b50*/  ISETP.GT.U32.AND P1, PT, R4, R3, PT ;  /* 0x000000030400720c */ /* 0x000fe40003f24070 */
[----:B------:R-:W-:-:S11]  /*1b60*/  ISETP.GE.AND P0, PT, R2, RZ, PT ;  /* 0x000000ff0200720c */ /* 0x000fd60003f06270 */
[----:B------:R-:W-:Y:S01]  /*1b70*/  @!P1 IMAD.IADD R3, R3, 0x1, -R4 ;  /* 0x0000000103039824 */ /* 0x000fe200078e0a04 */
[----:B------:R-:W-:Y:S02]  /*1b80*/  @!P1 IADD3 R8, PT, PT, R8, 0x1, RZ ;  /* 0x0000000108089810 */ /* 0x000fe40007ffe0ff */
[----:B------:R-:W-:Y:S02]  /*1b90*/  ISETP.NE.AND P1, PT, R0, RZ, PT ;  /* 0x000000ff0000720c */ /* 0x000fe40003f25270 */
[----:B------:R-:W-:-:S13]  /*1ba0*/  ISETP.GE.U32.AND P2, PT, R3, R4, PT ;  /* 0x000000040300720c */ /* 0x000fda0003f46070 */
[----:B------:R-:W-:-:S05]  /*1bb0*/  @P2 VIADD R8, R8, 0x1 ;  /* 0x0000000108082836 */ /* 0x000fca0000000000 */
        /* <DEDUP_REMOVED lines=13> */
.L_x_1112:
[----:B------:R-:W1:Y:S01]  /*1c90*/  LDCU.64 UR8, c[0x0][0x3c0] ;  /* 0x00007800ff0877ac */ /* 0x000e620008000a00 */
[----:B------:R-:W-:-:S04]  /*1ca0*/  UIADD3 UR28, UPT, UPT, UR28, UR29, URZ ;  /* 0x0000001d1c1c7290 */ /* 0x000fc8000fffe0ff */
[----:B-1----:R-:W-:Y:S02]  /*1cb0*/  UIMAD.WIDE.U32 UR4, UR28, UR8, URZ ;  /* 0x000000081c0472a5 */ /* 0x002fe4000f8e00ff */
[----:B------:R-:W-:-:S04]  /*1cc0*/  UIMAD UR28, UR28, UR9, URZ ;  /* 0x000000091c1c72a4 */ /* 0x000fc8000f8e02ff */
[----:B------:R-:W-:-:S03]  /*1cd0*/  UIADD3 UR33, UPT, UPT, UR5, UR28, URZ ;  /* 0x0000001c05217290 */ /* 0x000fc6000fffe0ff */
[----:B------:R-:W-:-:S09]  /*1ce0*/  UMOV UR28, UR4 ;  /* 0x00000004001c7c82 */ /* 0x000fd20008000000 */
.L_x_1113:
[----:B------:R-:W-:Y:S01]  /*1cf0*/  IMAD.SHL.U32 R0, R243, 0x8, RZ ;  /* 0x00000008f3007824 */ /* 0x000fe200078e00ff */
[----:B------:R-:W1:Y:S01]  /*1d00*/  LDCU.64 UR30, c[0x0][0x3c8] ;  /* 0x00007900ff1e77ac */ /* 0x000e620008000a00 */
[----:B------:R-:W2:Y:S01]  /*1d10*/  S2UR UR32, SR_CgaCtaId ;  /* 0x00000000002079c3 */ /* 0x000ea20000008800 */
[----:B------:R-:W-:Y:S02]  /*1d20*/  BSSY.RECONVERGENT B0, `(.L_x_1114) ;  /* 0x0000047000007945 */ /* 0x000fe40003800200 */
[C---:B------:R-:W-:Y:S01]  /*1d30*/  LOP3.LUT R247, R0.reuse, 0x38, RZ, 0xc0, !PT ;  /* 0x0000003800f77812 */ /* 0x040fe200078ec0ff */
[----:B------:R3:W-:Y:S01]  /*1d40*/  STL [R1+0x2c], R0 ;  /* 0x00002c0001007387 */ /* 0x0007e20000100800 */
[C---:B------:R-:W-:Y:S02]  /*1d50*/  LOP3.LUT R2, R0.reuse, 0x1f8, RZ, 0xc0, !PT ;  /* 0x000001f800027812 */ /* 0x040fe400078ec0ff */
[C---:B------:R-:W-:Y:S01]  /*1d60*/  IADD3 R10, P2, PT, R247.reuse, UR6, RZ ;  /* 0x00000006f70a7c10 */ /* 0x040fe2000ff5e0ff */
[----:B------:R-:W4:Y:S01]  /*1d70*/  LDCU.128 UR4, c[0x0][0x3d0] ;  /* 0x00007a00ff0477ac */ /* 0x000f220008000c00 */
[C---:B------:R-:W-:Y:S01]  /*1d80*/  IADD3 R4, P0, PT, R247.reuse, UR14, RZ ;  /* 0x0000000ef7047c10 */ /* 0x040fe2000ff1e0ff */
[----:B------:R2:W-:Y:S01]  /*1d90*/  STL [R1], R247 ;  /* 0x000000f701007387 */ /* 0x0005e20000100800 */
[----:B------:R-:W-:Y:S01]  /*1da0*/  IADD3 R12, P1, PT, R247, UR28, RZ ;  /* 0x0000001cf70c7c10 */ /* 0x000fe2000ff3e0ff */
[----:B------:R-:W-:Y:S01]  /*1db0*/  IMAD.X R11, RZ, RZ, UR13, P2 ;  /* 0x0000000dff0b7e24 */ /* 0x000fe200090e06ff */
[----:B------:R-:W-:Y:S01]  /*1dc0*/  LOP3.LUT R3, R0, 0x1e00, RZ, 0xc0, !PT ;  /* 0x00001e0000037812 */ /* 0x000fe200078ec0ff */
[----:B------:R-:W5:Y:S01]  /*1dd0*/  LDCU.64 UR28, c[0x0][0x388] ;  /* 0x00007100ff1c77ac */ /* 0x000f620008000a00 */
[----:B------:R-:W-:Y:S01]  /*1de0*/  LOP3.LUT R2, R2, 0x38, R243, 0x78, !PT ;  /* 0x0000003802027812 */ /* 0x000fe200078e78f3 */
[----:B------:R-:W-:Y:S01]  /*1df0*/  IMAD.X R5, RZ, RZ, UR12, P0 ;  /* 0x0000000cff057e24 */ /* 0x000fe200080e06ff */
[----:B------:R-:W-:Y:S01]  /*1e00*/  IADD3.X R13, PT, PT, RZ, UR33, RZ, P1, !PT ;  /* 0x00000021ff0d7c10 */ /* 0x000fe20008ffe4ff */
[----:B------:R-:W5:Y:S01]  /*1e10*/  LDCU.64 UR12, c[0x0][0x390] ;  /* 0x00007200ff0c77ac */ /* 0x000f620008000a00 */
[----:B------:R-:W-:Y:S01]  /*1e20*/  LOP3.LUT R2, R2, R3, RZ, 0xfc, !PT ;  /* 0x0000000302027212 */ /* 0x000fe200078efcff */
[----:B-1----:R-:W-:Y:S01]  /*1e30*/  IMAD.U32 R6, RZ, RZ, UR30 ;  /* 0x0000001eff067e24 */ /* 0x002fe2000f8e00ff */
[----:B------:R-:W-:Y:S01]  /*1e40*/  SHF.R.S32.HI R3, RZ, 0x1f, R8 ;  /* 0x0000001fff037819 */ /* 0x000fe20000011408 */
[----:B------:R-:W-:Y:S01]  /*1e50*/  UMOV UR30, 0x400 ;  /* 0x00000400001e7882 */ /* 0x000fe20000000000 */
[----:B------:R-:W-:Y:S01]  /*1e60*/  UIADD3 UR14, UPT, UPT, -UR25, UR17, URZ ;  /* 0x00000011190e7290 */ /* 0x000fe2000fffe1ff */
[----:B------:R-:W-:Y:S01]  /*1e70*/  IMAD.WIDE.U32 R6, R6, UR20, R4 ;  /* 0x0000001406067c25 */ /* 0x000fe2000f8e0004 */
[----:B------:R-:W-:Y:S01]  /*1e80*/  MOV R15, UR31 ;  /* 0x0000001f000f7c02 */ /* 0x000fe20008000f00 */
[----:B------:R-:W-:-:S02]  /*1e90*/  USHF.R.U32.HI UR31, URZ, 0x19, UR27 ;  /* 0x00000019ff1f7899 */ /* 0x000fc4000801161b */
[C---:B----4-:R-:W-:Y:S01]  /*1ea0*/  IMAD R5, R3.reuse, UR4, RZ ;  /* 0x0000000403057c24 */ /* 0x050fe2000f8e02ff */
[----:B---3--:R-:W-:Y:S01]  /*1eb0*/  SHF.R.U32.HI R0, RZ, 0x3, R243 ;  /* 0x00000003ff007819 */ /* 0x008fe200000116f3 */
[----:B------:R-:W-:Y:S02]  /*1ec0*/  IMAD R3, R3, UR6, RZ ;  /* 0x0000000603037c24 */ /* 0x000fe4000f8e02ff */
[----:B------:R-:W-:Y:S01]  /*1ed0*/  IMAD R5, R8, UR5, R5 ;  /* 0x0000000508057c24 */ /* 0x000fe2000f8e0205 */
[----:B--2---:R-:W-:Y:S01]  /*1ee0*/  ULEA UR5, UR32, UR30, 0x18 ;  /* 0x0000001e20057291 */ /* 0x004fe2000f8ec0ff */
[C---:B------:R-:W-:Y:S01]  /*1ef0*/  IMAD.WIDE.U32 R10, R0.reuse, UR10, R10 ;  /* 0x0000000a000a7c25 */ /* 0x040fe2000f8e000a */
[----:B------:R-:W-:-:S03]  /*1f00*/  ISETP.GE.AND P2, PT, R0, UR14, PT ;  /* 0x0000000e00007c0c */ /* 0x000fc6000bf46270 */
[----:B------:R-:W-:Y:S01]  /*1f10*/  IMAD.WIDE.U32 R12, R0, UR8, R12 ;  /* 0x00000008000c7c25 */ /* 0x000fe2000f8e000c */
[----:B------:R-:W-:-:S03]  /*1f20*/  LEA R237, R2, UR5, 0x1 ;  /* 0x0000000502ed7c11 */ /* 0x000fc6000f8e08ff */
[C---:B------:R-:W-:Y:S02]  /*1f30*/  IMAD R11, R0.reuse, UR11, R11 ;  /* 0x0000000b000b7c24 */ /* 0x040fe4000f8e020b */
[----:B------:R-:W-:Y:S02]  /*1f40*/  IMAD R13, R0, UR9, R13 ;  /* 0x00000009000d7c24 */ /* 0x000fe4000f8e020d */
[C---:B------:R-:W-:Y:S02]  /*1f50*/  IMAD R3, R8.reuse, UR7, R3 ;  /* 0x0000000708037c24 */ /* 0x040fe4000f8e0203 */
[----:B------:R-:W-:Y:S01]  /*1f60*/  IMAD.WIDE.U32 R10, R8, UR4, R10 ;  /* 0x00000004080a7c25 */ /* 0x000fe2000f8e000a */
[----:B------:R-:W-:-:S03]  /*1f70*/  USHF.L.U32 UR4, UR27, 0x7, URZ ;  /* 0x000000071b047899 */ /* 0x000fc600080006ff */
        /* <DEDUP_REMOVED lines=32> */
.L_x_1116:
[----:B------:R2:W-:Y:S02]  /*2180*/  STS.128 [R237], RZ ;  /* 0x000000ffed007388 */ /* 0x0005e40000000c00 */
.L_x_1115:
[----:B------:R-:W-:Y:S05]  /*2190*/  BSYNC.RECONVERGENT B0 ;  /* 0x0000000000007941 */ /* 0x000fea0003800200 */
.L_x_1114:
        /* <DEDUP_REMOVED lines=42> */
.L_x_1118:
[----:B------:R-:W-:Y:S05]  /*2440*/  BSYNC.RECONVERGENT B0 ;  /* 0x0000000000007941 */ /* 0x000fea0003800200 */
.L_x_1117:
        /* <DEDUP_REMOVED lines=22> */
.L_x_1120:
[----:B------:R-:W-:Y:S05]  /*25b0*/  BSYNC.RECONVERGENT B0 ;  /* 0x0000000000007941 */ /* 0x000fea0003800200 */
.L_x_1119:
        /* <DEDUP_REMOVED lines=22> */
.L_x_1122:
[----:B------:R-:W-:Y:S05]  /*2720*/  BSYNC.RECONVERGENT B0 ;  /* 0x0000000000007941 */ /* 0x000fea0003800200 */
.L_x_1121:
        /* <DEDUP_REMOVED lines=22> */
.L_x_1124:
[----:B------:R-:W-:Y:S05]  /*2890*/  BSYNC.RECONVERGENT B0 ;  /* 0x0000000000007941 */ /* 0x000fea0003800200 */
.L_x_1123:
        /* <DEDUP_REMOVED lines=22> */
.L_x_1126:
[----:B------:R-:W-:Y:S05]  /*2a00*/  BSYNC.RECONVERGENT B0 ;  /* 0x0000000000007941 */ /* 0x000fea0003800200 */
.L_x_1125:
        /* <DEDUP_REMOVED lines=22> */
.L_x_1128:
[----:B------:R-:W-:Y:S05]  /*2b70*/  BSYNC.RECONVERGENT B0 ;  /* 0x0000000000007941 */ /* 0x000fea0003800200 */
.L_x_1127:
        /* <DEDUP_REMOVED lines=22> */
.L_x_1130:
[----:B------:R-:W-:Y:S05]  /*2ce0*/  BSYNC.RECONVERGENT B0 ;  /* 0x0000000000007941 */ /* 0x000fea0003800200 */
.L_x_1129:
        /* <DEDUP_REMOVED lines=18> */
.L_x_1133:
[----:B------:R1:W-:Y:S02]  /*2e10*/  STS.128 [R237+0x4000], RZ ;  /* 0x004000ffed007388 */ /* 0x0003e40000000c00 */
.L_x_1132:
[----:B------:R-:W-:Y:S05]  /*2e20*/  BSYNC.RECONVERGENT B0 ;  /* 0x0000000000007941 */ /* 0x000fea0003800200 */
.L_x_1131:
        /* <DEDUP_REMOVED lines=16> */
[----:B--2---:R-:W-:-:S04]  /*2f30*/  IMAD.U32 R7, RZ, RZ, UR12 ;  /* 0x0000000cff077e24 */ /* 0x004fc8000f8e00ff */
[----:B------:R-:W-:Y:S01]  /*2f40*/  IMAD.U32 R0, RZ, RZ, UR6 ;  /* 0x00000006ff007e24 */ /* 0x000fe2000f8e00ff */
[----:B------:R-:W-:-:S04]  /*2f50*/  LEA R6, P1, R7, R249, 0x1 ;  /* 0x000000f907067211 */ /* 0x000fc800078208ff */
[----:B------:R-:W-:-:S05]  /*2f60*/  LEA.HI.X R7, R7, R248, R0, 0x1, P1 ;  /* 0x000000f807077211 */ /* 0x000fca00008f0c00 */
[----:B------:R-:W-:Y:S01]  /*2f70*/  @!PT LDS RZ, [RZ] ;  /* 0x00000000fffff984 */ /* 0x000fe20000000800 */
[----:B------:R-:W-:Y:S01]  /*2f80*/  @!PT LDS RZ, [RZ] ;  /* 0x00000000fffff984 */ /* 0x000fe20000000800 */
[----:B------:R-:W-:Y:S01]  /*2f90*/  @!PT LDS RZ, [RZ] ;  /* 0x00000000fffff984 */ /* 0x000fe20000000800 */
[----:B------:R2:W-:Y:S04]  /*2fa0*/  LDGSTS.E.BYPASS.LTC128B.128 [R237+0x4800], desc[UR22][R6.64] ;  /* 0x0480000006ed7fae */ /* 0x0005e8000b981a16 */
.L_x_1135:
[----:B------:R-:W-:Y:S05]  /*2fb0*/  BSYNC.RECONVERGENT B0 ;  /* 0x0000000000007941 */ /* 0x000fea0003800200 */
.L_x_1134:
        /* <DEDUP_REMOVED lines=17> */
.L_x_1137:
[----:B------:R-:W-:Y:S05]  /*30d0*/  BSYNC.RECONVERGENT B0 ;  /* 0x0000000000007941 */ /* 0x000fea0003800200 */
.L_x_1136:
        /* <DEDUP_REMOVED lines=20> */
.L_x_1139:
[----:B------:R-:W-:Y:S05]  /*3220*/  BSYNC.RECONVERGENT B0 ;  /* 0x0000000000007941 */ /* 0x000fea0003800200 */
.L_x_1138:
        /* <DEDUP_REMOVED lines=16> */
.L_x_1141:
[----:B------:R-:W-:Y:S05]  /*3330*/  BSYNC.RECONVERGENT B0 ;  /* 0x0000000000007941 */ /* 0x000fea0003800200 */
.L_x_1140:
        /* <DEDUP_REMOVED lines=20> */
.L_x_1143:
[----:B------:R-:W-:Y:S05]  /*3480*/  BSYNC.RECONVERGENT B0 ;  /* 0x0000000000007941 */ /* 0x000fea0003800200 */
.L_x_1142:
        /* <DEDUP_REMOVED lines=20> */
.L_x_1145:
[----:B------:R-:W-:Y:S05]  /*35d0*/  BSYNC.RECONVERGENT B0 ;  /* 0x0000000000007941 */ /* 0x000fea0003800200 */
.L_x_1144:
        /* <DEDUP_REMOVED lines=20> */
.L_x_1147:
[----:B------:R-:W-:Y:S05]  /*3720*/  BSYNC.RECONVERGENT B0 ;  /* 0x0000000000007941 */ /* 0x000fea0003800200 */
.L_x_1146:
        /* <DEDUP_REMOVED lines=16> */
[----:B------:R-:W-:-:S06]  /*3830*/  MOV R7, UR13 ;  /* 0x0000000d00077c02 */ /* 0x000fcc0008000f00 */
        /* <DEDUP_REMOVED lines=26> */
.L_x_1150:
[----:B------:R2:W-:Y:S01]  /*39e0*/  STS.128 [R237+0x8000], RZ ;  /* 0x008000ffed007388 */ /* 0x0005e20000000c00 */
[----:B------:R-:W-:Y:S05]  /*39f0*/  BRA `(.L_x_1151) ;  /* 0x0000000000047947 */ /* 0x000fea0003800000 */
.L_x_1149:
[----:B------:R2:W-:Y:S02]  /*3a00*/  STS.128 [R237+0x8000], RZ ;  /* 0x008000ffed007388 */ /* 0x0005e40000000c00 */
.L_x_1151:
[----:B------:R-:W-:Y:S05]  /*3a10*/  BSYNC.RECONVERGENT B0 ;  /* 0x0000000000007941 */ /* 0x000fea0003800200 */
.L_x_1148:
[----:B------:R-:W-:Y:S01]  /*3a20*/  ISETP.GE.AND P0, PT, R11, UR4, PT ;  /* 0x000000040b007c0c */ /* 0x000fe2000bf06270 */
[C---:B------:R-:W-:Y:S01]  /*3a30*/  IMAD.SHL.U32 R0, R243.reuse, 0x20, RZ ;  /* 0x00000020f3007824 */ /* 0x040fe200078e00ff */
[----:B------:R-:W-:Y:S01]  /*3a40*/  ISETP.GE.AND P4, PT, R8, UR4, PT ;  /* 0x0000000408007c0c */ /* 0x000fe2000bf86270 */
[----:B------:R-:W-:Y:S01]  /*3a50*/  IMAD.SHL.U32 R8, R243, 0x40, RZ ;  /* 0x00000040f3087824 */ /* 0x000fe200078e00ff */
[----:B------:R-:W-:Y:S01]  /*3a60*/  ISETP.GE.AND P3, PT, R5, UR4, PT ;  /* 0x0000000405007c0c */ /* 0x000fe2000bf66270 */
[----:B------:R-:W-:Y:S01]  /*3a70*/  BSSY.RECONVERGENT B0, `(.L_x_1152) ;  /* 0x0000020000007945 */ /* 0x000fe20003800200 */
[----:B------:R-:W-:Y:S02]  /*3a80*/  SHF.R.U32.HI R210, RZ, 0x1, R243 ;  /* 0x00000001ffd27819 */ /* 0x000fe400000116f3 */
[----:B------:R-:W-:Y:S02]  /*3a90*/  LOP3.LUT R5, R247, 0x1c0, R8, 0xf8, !PT ;  /* 0x000001c0f7057812 */ /* 0x000fe400078ef808 */
[----:B------:R-:W-:-:S02]  /*3aa0*/  LOP3.LUT R211, R8, 0x200, RZ, 0xc0, !PT ;  /* 0x0000020008d37812 */ /* 0x000fc400078ec0ff */
[----:B------:R-:W-:Y:S01]  /*3ab0*/  ISETP.GE.AND P1, PT, R2, UR4, PT ;  /* 0x0000000402007c0c */ /* 0x000fe2000bf26270 */
[----:B------:R1:W-:Y:S01]  /*3ac0*/  @P0 STS.128 [R237+0x8800], RZ ;  /* 0x008800ffed000388 */ /* 0x0003e20000000c00 */
[----:B------:R-:W-:Y:S02]  /*3ad0*/  LOP3.LUT R2, R5, 0x8, R210, 0x78, !PT ;  /* 0x0000000805027812 */ /* 0x000fe400078e78d2 */
[----:B------:R-:W-:Y:S02]  /*3ae0*/  ISETP.GE.AND P2, PT, R3, UR4, PT ;  /* 0x0000000403007c0c */ /* 0x000fe4000bf46270 */
[----:B------:R-:W-:Y:S02]  /*3af0*/  LOP3.LUT R8, R8, 0x400, RZ, 0xc0, !PT ;  /* 0x0000040008087812 */ /* 0x000fe400078ec0ff */
[----:B------:R-:W-:Y:S02]  /*3b00*/  LOP3.LUT R5, R5, 0x8, R243, 0x78, !PT ;  /* 0x0000000805057812 */ /* 0x000fe400078e78f3 */
[----:B------:R-:W-:-:S02]  /*3b10*/  LOP3.LUT R3, R211, 0x7c00, R0, 0xf8, !PT ;  /* 0x00007c00d3037812 */ /* 0x000fc400078ef800 */
[----:B------:R-:W-:Y:S01]  /*3b20*/  ISETP.GE.AND P6, PT, R10, UR4, PT ;  /* 0x000000040a007c0c */ /* 0x000fe2000bfc6270 */
[----:B------:R-:W-:Y:S01]  /*3b30*/  IMAD R8, R5, 0x2, R8 ;  /* 0x0000000205087824 */ /* 0x000fe200078e0208 */
        /* <DEDUP_REMOVED lines=19> */
.L_x_1153:
[----:B------:R-:W-:Y:S05]  /*3c70*/  BSYNC.RECONVERGENT B0 ;  /* 0x0000000000007941 */ /* 0x000fea0003800200 */
.L_x_1152:
        /* <DEDUP_REMOVED lines=19> */
.L_x_1155:
[----:B------:R-:W-:Y:S05]  /*3db0*/  BSYNC.RECONVERGENT B0 ;  /* 0x0000000000007941 */ /* 0x000fea0003800200 */
.L_x_1154:
        /* <DEDUP_REMOVED lines=21> */
.L_x_1157:
[----:B------:R-:W-:Y:S05]  /*3f10*/  BSYNC.RECONVERGENT B0 ;  /* 0x0000000000007941 */ /* 0x000fea0003800200 */
.L_x_1156:
        /* <DEDUP_REMOVED lines=17> */
.L_x_1159:
[----:B------:R-:W-:Y:S05]  /*4030*/  BSYNC.RECONVERGENT B0 ;  /* 0x0000000000007941 */ /* 0x000fea0003800200 */
.L_x_1158:
        /* <DEDUP_REMOVED lines=21> */
.L_x_1161:
[----:B------:R-:W-:Y:S05]  /*4190*/  BSYNC.RECONVERGENT B0 ;  /* 0x0000000000007941 */ /* 0x000fea0003800200 */
.L_x_1160:
        /* <DEDUP_REMOVED lines=21> */
.L_x_1163:
[----:B------:R-:W-:Y:S05]  /*42f0*/  BSYNC.RECONVERGENT B0 ;  /* 0x0000000000007941 */ /* 0x000fea0003800200 */
.L_x_1162:
        /* <DEDUP_REMOVED lines=21> */
.L_x_1165:
[----:B------:R-:W-:Y:S05]  /*4450*/  BSYNC.RECONVERGENT B0 ;  /* 0x0000000000007941 */ /* 0x000fea0003800200 */
.L_x_1164:
[----:B------:R-:W-:Y:S01]  /*4460*/  LDSM.16.M88.4 R164, [R8+UR5+0x4000] ;  /* 0x0040000508a4783b */ /* 0x000fe20008000200 */
[----:B------:R-:W-:Y:S01]  /*4470*/  IMAD.MOV.U32 R209, RZ, RZ, 0x20 ;  /* 0x00000020ffd17424 */ /* 0x000fe200078e00ff */
[----:B------:R-:W-:Y:S01]  /*4480*/  LOP3.LUT P6, RZ, R243, 0x2, RZ, 0xc0, !PT ;  /* 0x00000002f3ff7812 */ /* 0x000fe200078cc0ff */
[----:B------:R-:W-:Y:S01]  /*4490*/  VIADD R208, R8, UR5 ;  /* 0x0000000508d07c36 */ /* 0x000fe20008000000 */
[----:B-1----:R-:W1:Y:S01]  /*44a0*/  LDSM.16.M88.4 R4, [R245+0x2000] ;  /* 0x00200000f504783b */ /* 0x002e620000000200 */
[----:B------:R-:W-:Y:S01]  /*44b0*/  IMAD.MOV.U32 R241, RZ, RZ, 0x40 ;  /* 0x00000040fff17424 */ /* 0x000fe200078e00ff */
[----:B------:R-:W-:Y:S01]  /*44c0*/  SEL R3, R209, 0xffffffe0, !P6 ;  /* 0xffffffe0d1037807 */ /* 0x000fe20007000000 */
[C---:B------:R-:W-:Y:S01]  /*44d0*/  IMAD.SHL.U32 R233, R243.reuse, 0x2, RZ ;  /* 0x00000002f3e97824 */ /* 0x040fe200078e00ff */
[----:B------:R-:W5:Y:S01]  /*44e0*/  LDSM.16.M88.4 R156, [R8+UR5+0x4800] ;  /* 0x00480005089c783b */ /* 0x000f620008000200 */
[----:B------:R-:W-:Y:S01]  /*44f0*/  LOP3.LUT P4, RZ, R243, 0x4, RZ, 0xc0, !PT ;  /* 0x00000004f3ff7812 */ /* 0x000fe2000788c0ff */
[----:B------:R-:W3:Y:S01]  /*4500*/  LDCU UR4, c[0x0][0x50c] ;  /* 0x0000a180ff0477ac */ /* 0x000ee20008000800 */
[C-C-:B------:R-:W-:Y:S01]  /*4510*/  IMAD.IADD R0, R208.reuse, 0x1, R3.reuse ;  /* 0x00000001d0007824 */ /* 0x140fe200078e0203 */
[----:B------:R-:W2:Y:S01]  /*4520*/  LDSM.16.M88.4 R148, [R8+UR5+0x5000] ;  /* 0x005000050894783b */ /* 0x000ea20008000200 */
[----:B------:R-:W-:Y:S01]  /*4530*/  IMAD.IADD R204, R245, 0x1, R3 ;  /* 0x00000001f5cc7824 */ /* 0x000fe200078e0203 */
[----:B------:R-:W-:Y:S01]  /*4540*/  SEL R241, R241, 0xffffffc0, !P4 ;  /* 0xffffffc0f1f17807 */ /* 0x000fe20006000000 */
[----:B------:R-:W-:Y:S01]  /*4550*/  UIADD3 UR19, UPT, UPT, UR26, UR19, -UR17 ;  /* 0x000000131a137290 */ /* 0x000fe2000fffe811 */
[----:B------:R-:W4:Y:S01]  /*4560*/  LDSM.16.M88.4 R140, [R8+UR5+0x5800] ;  /* 0x00580005088c783b */ /* 0x000f220008000200 */
[----:B------:R-:W-:Y:S01]  /*4570*/  LOP3.LUT R232, R233, 0x6, RZ, 0xc0, !PT ;  /* 0x00000006e9e87812 */ /* 0x000fe200078ec0ff */
[----:B------:R-:W-:Y:S01]  /*4580*/  UISETP.GT.U32.AND UP0, UPT, UR28, UR15, UPT ;  /* 0x0000000f1c00728c */ /* 0x000fe2000bf04070 */
[--C-:B------:R-:W-:Y:S01]  /*4590*/  IMAD.IADD R240, R208, 0x1, R241.reuse ;  /* 0x00000001d0f07824 */ /* 0x100fe200078e02f1 */
[----:B------:R-:W3:Y:S04]  /*45a0*/  LDSM.16.M88.4 R132, [R8+UR5+0x6000] ;  /* 0x006000050884783b */ /* 0x000ee80008000200 */
[----:B------:R-:W3:Y:S04]  /*45b0*/  LDSM.16.M88.4 R124, [R8+UR5+0x6800] ;  /* 0x00680005087c783b */ /* 0x000ee80008000200 */
[----:B------:R-:W3:Y:S04]  /*45c0*/  LDSM.16.M88.4 R116, [R8+UR5+0x7000] ;  /* 0x007000050874783b */ /* 0x000ee80008000200 */
[----:B------:R-:W3:Y:S04]  /*45d0*/  LDSM.16.M88.4 R68, [R8+UR5+0x7800] ;  /* 0x007800050844783b */ /* 0x000ee80008000200 */
[----:B------:R-:W3:Y:S04]  /*45e0*/  LDSM.16.M88.4 R108, [R245] ;  /* 0x00000000f56c783b */ /* 0x000ee80000000200 */
[----:B------:R-:W-:Y:S04]  /*45f0*/  LDSM.16.M88.4 R200, [R0+0x4000] ;  /* 0x0040000000c8783b */ /* 0x000fe80000000200 */
[----:B------:R-:W3:Y:S01]  /*4600*/  LDSM.16.M88.4 R104, [R204+0x2000] ;  /* 0x00200000cc68783b */ /* 0x000ee20000000200 */
[C---:B-1----:R-:W-:Y:S03]  /*4610*/  HMMA.16816.F32 R64, R4.reuse, R164, RZ ;  /* 0x000000a40440723c */ /* 0x042fe600000018ff */
[----:B------:R-:W1:Y:S04]  /*4620*/  LDSM.16.M88.4 R196, [R0+0x4800] ;  /* 0x0048000000c4783b */ /* 0x000e680000000200 */
[----:B------:R-:W1:Y:S01]  /*4630*/  LDSM.16.M88.4 R192, [R0+0x5000] ;  /* 0x0050000000c0783b */ /* 0x000e620000000200 */
[C---:B------:R-:W-:Y:S03]  /*4640*/  HMMA.16816.F32 R60, R4.reuse, R166, RZ ;  /* 0x000000a6043c723c */ /* 0x040fe600000018ff */
[----:B------:R-:W1:Y:S04]  /*4650*/  LDSM.16.M88.4 R188, [R0+0x5800] ;  /* 0x0058000000bc783b */ /* 0x000e680000000200 */
[----:B------:R-:W1:Y:S01]  /*4660*/  LDSM.16.M88.4 R184, [R0+0x6000] ;  /* 0x0060000000b8783b */ /* 0x000e620000000200 */
[C---:B-----5:R-:W-:Y:S03]  /*4670*/  HMMA.16816.F32 R56, R4.reuse, R156, RZ ;  /* 0x0000009c0438723c */ /* 0x060fe600000018ff */
[----:B------:R-:W5:Y:S04]  /*4680*/  LDSM.16.M88.4 R180, [R0+0x6800] ;  /* 0x0068000000b4783b */ /* 0x000f680000000200 */
[----:B------:R-:W5:Y:S01]  /*4690*/  LDSM.16.M88.4 R176, [R0+0x7000] ;  /* 0x0070000000b0783b */ /* 0x000f620000000200 */
[C---:B--2---:R-:W-:Y:S03]  /*46a0*/  HMMA.16816.F32 R48, R4.reuse, R148, RZ ;  /* 0x000000940430723c */ /* 0x044fe600000018ff */
[----:B------:R2:W5:Y:S04]  /*46b0*/  LDSM.16.M88.4 R172, [R0+0x7800] ;  /* 0x0078000000ac783b */ /* 0x0005680000000200 */
[----:B------:R-:W5:Y:S01]  /*46c0*/  LDSM.16.M88.4 R204, [R204] ;  /* 0x00000000cccc783b */ /* 0x000f620000000200 */
[C---:B----4-:R-:W-:Y:S03]  /*46d0*/  HMMA.16816.F32 R40, R4.reuse, R140, RZ ;  /* 0x0000008c0428723c */ /* 0x050fe600000018ff */
[----:B------:R-:W-:Y:S04]  /*46e0*/  LDSM.16.M88.4 R92, [R240+0x4800] ;  /* 0x00480000f05c783b */ /* 0x000fe80000000200 */
[----:B------:R-:W-:Y:S01]  /*46f0*/  LDSM.16.M88.4 R96, [R240+0x4000] ;  /* 0x00400000f060783b */ /* 0x000fe20000000200 */
[C---:B---3--:R-:W-:Y:S03]  /*4700*/  HMMA.16816.F32 R32, R4.reuse, R132, RZ ;  /* 0x000000840420723c */ /* 0x048fe600000018ff */
[----:B------:R-:W-:Y:S04]  /*4710*/  LDSM.16.M88.4 R88, [R240+0x5000] ;  /* 0x00500000f058783b */ /* 0x000fe80000000200 */
[----:B------:R-:W-:Y:S01]  /*4720*/  LDSM.16.M88.4 R84, [R240+0x5800] ;  /* 0x00580000f054783b */ /* 0x000fe20000000200 */
[----:B------:R-:W-:Y:S01]  /*4730*/  HMMA.16816.F32 R24, R4, R124, RZ ;  /* 0x0000007c0418723c */ /* 0x000fe200000018ff */
[----:B--2---:R-:W-:-:S02]  /*4740*/  IMAD.IADD R0, R245, 0x1, R241 ;  /* 0x00000001f5007824 */ /* 0x004fc400078e02f1 */
[----:B------:R-:W-:Y:S04]  /*4750*/  LDSM.16.M88.4 R80, [R240+0x6000] ;  /* 0x00600000f050783b */ /* 0x000fe80000000200 */
[----:B------:R-:W2:Y:S01]  /*4760*/  LDSM.16.M88.4 R100, [R0+0x2000] ;  /* 0x002000000064783b */ /* 0x000ea20000000200 */
[C---:B------:R-:W-:Y:S03]  /*4770*/  HMMA.16816.F32 R16, R4.reuse, R116, RZ ;  /* 0x000000740410723c */ /* 0x040fe600000018ff */
[----:B------:R-:W-:Y:S04]  /*4780*/  LDSM.16.M88.4 R76, [R240+0x6800] ;  /* 0x00680000f04c783b */ /* 0x000fe80000000200 */
[----:B------:R-:W-:Y:S01]  /*4790*/  LDSM.16.M88.4 R72, [R240+0x7000] ;  /* 0x00700000f048783b */ /* 0x000fe20000000200 */
[C---:B------:R-:W-:Y:S03]  /*47a0*/  HMMA.16816.F32 R8, R4.reuse, R68, RZ ;  /* 0x000000440408723c */ /* 0x040fe600000018ff */
[----:B------:R-:W0:Y:S05]  /*47b0*/  LDGDEPBAR ;  /* 0x00000000000079af */ /* 0x000e2a0000000000 */
[C---:B------:R-:W-:Y:S08]  /*47c0*/  HMMA.16816.F32 R52, R4.reuse, R158, RZ ;  /* 0x0000009e0434723c */ /* 0x040ff000000018ff */
        /* <DEDUP_REMOVED lines=8> */
[C---:B------:R-:W-:Y:S08]  /*4850*/  HMMA.16816.F32 R64, R104.reuse, R200, R64 ;  /* 0x000000c86840723c */ /* 0x040ff00000001840 */
[C---:B-1----:R-:W-:Y:S08]  /*4860*/  HMMA.16816.F32 R56, R104.reuse, R196, R56 ;  /* 0x000000c46838723c */ /* 0x042ff00000001838 */
[C---:B------:R-:W-:Y:S08]  /*4870*/  HMMA.16816.F32 R48, R104.reuse, R192, R48 ;  /* 0x000000c06830723c */ /* 0x040ff00000001830 */
[C---:B------:R-:W-:Y:S08]  /*4880*/  HMMA.16816.F32 R40, R104.reuse, R188, R40 ;  /* 0x000000bc6828723c */ /* 0x040ff00000001828 */
[C---:B------:R-:W-:Y:S08]  /*4890*/  HMMA.16816.F32 R32, R104.reuse, R184, R32 ;  /* 0x000000b86820723c */ /* 0x040ff00000001820 */
        /* <DEDUP_REMOVED lines=11> */
[----:B------:R1:W3:Y:S07]  /*4950*/  LDSM.16.M88.4 R104, [R0] ;  /* 0x000000000068783b */ /* 0x0002ee0000000200 */
        /* <DEDUP_REMOVED lines=22> */
[C---:B------:R-:W-:Y:S01]  /*4ac0*/  HMMA.16816.F32 R124, R204.reuse, R182, R124 ;  /* 0x000000b6cc7c723c */ /* 0x040fe2000000187c */
[----:B------:R-:W-:Y:S07]  /*4ad0*/  LDSM.16.M88.4 R180, [R0] ;  /* 0x0000000000b4783b */ /* 0x000fee0000000200 */
[C---:B------:R-:W-:Y:S01]  /*4ae0*/  HMMA.16816.F32 R116, R204.reuse, R178, R116 ;  /* 0x000000b2cc74723c */ /* 0x040fe20000001874 */
[----:B------:R-:W4:Y:S07]  /*4af0*/  LDSM.16.M88.4 R176, [R200+0x4000] ;  /* 0x00400000c8b0783b */ /* 0x000f2e0000000200 */
[C---:B------:R-:W-:Y:S08]  /*4b00*/  HMMA.16816.F32 R112, R204.reuse, R172, R112 ;  /* 0x000000accc70723c */ /* 0x040ff00000001870 */
[----:B------:R-:W-:Y:S01]  /*4b10*/  HMMA.16816.F32 R108, R204, R174, R108 ;  /* 0x000000aecc6c723c */ /* 0x000fe2000000186c */
[----:B------:R-:W5:Y:S07]  /*4b20*/  LDSM.16.M88.4 R172, [R200+0x4800] ;  /* 0x00480000c8ac783b */ /* 0x000f6e0000000200 */
[C---:B--2---:R-:W-:Y:S08]  /*4b30*/  HMMA.16816.F32 R56, R100.reuse, R92, R56 ;  /* 0x0000005c6438723c */ /* 0x044ff00000001838 */
[----:B------:R-:W-:Y:S08]  /*4b40*/  HMMA.16816.F32 R52, R100, R94, R52 ;  /* 0x0000005e6434723c */ /* 0x000ff00000001834 */
[C---:B---3--:R-:W-:Y:S01]  /*4b50*/  HMMA.16816.F32 R196, R104.reuse, R92, R160 ;  /* 0x0000005c68c4723c */ /* 0x048fe200000018a0 */
[----:B------:R-:W-:Y:S07]  /*4b60*/  LDSM.16.M88.4 R160, [R200+0x7800] ;  /* 0x00780000c8a0783b */ /* 0x000fee0000000200 */
[----:B------:R-:W-:Y:S01]  /*4b70*/  HMMA.16816.F32 R156, R104, R94, R156 ;  /* 0x0000005e689c723c */ /* 0x000fe2000000189c */
[----:B------:R2:W3:Y:S07]  /*4b80*/  LDSM.16.M88.4 R92, [R0+0x2000] ;  /* 0x00200000005c783b */ /* 0x0004ee0000000200 */
[----:B------:R-:W-:Y:S08]  /*4b90*/  HMMA.16816.F32 R164, R204, R202, R164 ;  /* 0x000000cacca4723c */ /* 0x000ff000000018a4 */
[-C--:B------:R-:W-:Y:S08]  /*4ba0*/  HMMA.16816.F32 R168, R104, R96.reuse, R168 ;  /* 0x0000006068a8723c */ /* 0x080ff000000018a8 */
[----:B------:R-:W-:Y:S01]  /*4bb0*/  HMMA.16816.F32 R64, R100, R96, R64 ;  /* 0x000000606440723c */ /* 0x000fe20000001840 */
[----:B--2---:R-:W-:-:S04]  /*4bc0*/  SHF.R.U32.HI R0, RZ, 0x2, R243 ;  /* 0x00000002ff007819 */ /* 0x004fc800000116f3 */
[----:B------:R-:W-:-:S03]  /*4bd0*/  LOP3.LUT R0, R0, 0x7, RZ, 0xc0, !PT ;  /* 0x0000000700007812 */ /* 0x000fc600078ec0ff */
[C---:B------:R-:W-:Y:S08]  /*4be0*/  HMMA.16816.F32 R48, R100.reuse, R88, R48 ;  /* 0x000000586430723c */ /* 0x040ff00000001830 */
        /* <DEDUP_REMOVED lines=12> */
[----:B------:R-:W1:Y:S07]  /*4cb0*/  LDSM.16.M88.4 R100, [R200+0x5000] ;  /* 0x00500000c864783b */ /* 0x000e6e0000000200 */
        /* <DEDUP_REMOVED lines=8> */
[----:B------:R-:W-:Y:S07]  /*4d40*/  LDSM.16.M88.4 R184, [R200+0x7000] ;  /* 0x00700000c8b8783b */ /* 0x000fee0000000200 */
[----:B------:R-:W-:Y:S01]  /*4d50*/  HMMA.16816.F32 R164, R104, R98, R164 ;  /* 0x0000006268a4723c */ /* 0x000fe200000018a4 */
[----:B------:R-:W2:Y:S01]  /*4d60*/  LDSM.16.M88.4 R96, [R200+0x5800] ;  /* 0x00580000c860783b */ /* 0x000ea20000000200 */
[----:B------:R-:W-:-:S06]  /*4d70*/  DEPBAR.LE SB0, 0x0 ;  /* 0x000080000000791a */ /* 0x000fcc0000000000 */
[----:B----4-:R-:W-:Y:S08]  /*4d80*/  HMMA.16816.F32 R168, R180, R176, R168 ;  /* 0x000000b0b4a8723c */ /* 0x010ff000000018a8 */
[----:B------:R-:W-:Y:S01]  /*4d90*/  HMMA.16816.F32 R112, R104, R68, R112 ;  /* 0x000000446870723c */ /* 0x000fe20000001870 */
[----:B------:R-:W-:-:S07]  /*4da0*/  LOP3.LUT R69, R232, UR27, RZ, 0xfc, !PT ;  /* 0x0000001be8457c12 */ /* 0x000fce000f8efcff */
[C---:B------:R-:W-:Y:S01]  /*4db0*/  HMMA.16816.F32 R108, R104.reuse, R70, R108 ;  /* 0x00000046686c723c */ /* 0x040fe2000000186c */
[----:B------:R-:W-:Y:S02]  /*4dc0*/  LOP3.LUT R71, R210, 0x1f0, RZ, 0xc0, !PT ;  /* 0x000001f0d2477812 */ /* 0x000fe400078ec0ff */
[----:B------:R-:W-:Y:S01]  /*4dd0*/  FMUL.FTZ R168, R168, UR4 ;  /* 0x00000004a8a87c20 */ /* 0x000fe20008410000 */
[----:B------:R-:W-:Y:S01]  /*4de0*/  FMUL.FTZ R169, R169, UR4 ;  /* 0x00000004a9a97c20 */ /* 0x000fe20008410000 */
[----:B------:R-:W-:Y:S01]  /*4df0*/  IADD3 R71, PT, PT, R0, UR25, R71 ;  /* 0x0000001900477c10 */ /* 0x000fe2000fffe047 */
[----:B------:R-:W-:Y:S02]  /*4e00*/  VIADD R0, R69, 0x78 ;  /* 0x0000007845007836 */ /* 0x000fe40000000000 */
[----:B------:R-:W-:Y:S01]  /*4e10*/  HMMA.16816.F32 R152, R104, R88, R152 ;  /* 0x000000586898723c */ /* 0x000fe20000001898 */
[----:B------:R-:W-:Y:S01]  /*4e20*/  MUFU.TANH R168, R168 ;  /* 0x000000a800a87308 */ /* 0x000fe20000002400 */
[----:B------:R-:W-:-:S05]  /*4e30*/  VIADD R244, R71, UR26 ;  /* 0x0000001a47f47c36 */ /* 0x000fca0008000000 */
[----:B------:R4:W-:Y:S01]  /*4e40*/  STL [R1+0x40], R244 ;  /* 0x000040f401007387 */ /* 0x0009e20000100800 */
[----:B------:R-:W-:Y:S01]  /*4e50*/  HMMA.16816.F32 R136, R104, R80, R136 ;  /* 0x000000506888723c */ /* 0x000fe20000001888 */
[----:B------:R-:W-:Y:S01]  /*4e60*/  VIADD R80, R0, UR17 ;  /* 0x0000001100507c36 */ /* 0x000fe20008000000 */
[----:B------:R-:W-:Y:S01]  /*4e70*/  MUFU.TANH R169, R169 ;  /* 0x000000a900a97308 */ /* 0x000fe20000002400 */
[----:B------:R-:W-:Y:S02]  /*4e80*/  VIADD R81, R69, 0x58 ;  /* 0x0000005845517836 */ /* 0x000fe40000000000 */
[C---:B------:R-:W-:Y:S02]  /*4e90*/  VIADD R88, R80.reuse, 0xffffff91 ;  /* 0xffffff9150587836 */ /* 0x040fe40000000000 */
[----:B------:R-:W-:Y:S01]  /*4ea0*/  VIADD R89, R80, 0xffffff90 ;  /* 0xffffff9050597836 */ /* 0x000fe20000000000 */
[----:B-----5:R-:W-:Y:S08]  /*4eb0*/  HMMA.16816.F32 R196, R180, R172, R196 ;  /* 0x000000acb4c4723c */ /* 0x020ff000000018c4 */
[----:B---3--:R-:W-:Y:S01]  /*4ec0*/  HMMA.16816.F32 R64, R92, R176, R64 ;  /* 0x000000b05c40723c */ /* 0x008fe20000001840 */
[----:B------:R-:W-:Y:S01]  /*4ed0*/  FMUL.FTZ R176, R170, UR4 ;  /* 0x00000004aab07c20 */ /* 0x000fe20008410000 */
[----:B------:R-:W-:Y:S01]  /*4ee0*/  FMUL.FTZ R170, R171, UR4 ;  /* 0x00000004abaa7c20 */ /* 0x000fe20008410000 */
[----:B------:R-:W-:-:S02]  /*4ef0*/  VIADD R177, R69, 0x1 ;  /* 0x0000000145b17836 */ /* 0x000fc40000000000 */
[C---:B------:R-:W-:Y:S02]  /*4f00*/  VIADD R171, R69.reuse, 0x8 ;  /* 0x0000000845ab7836 */ /* 0x040fe40000000000 */
[----:B------:R-:W3:Y:S01]  /*4f10*/  MUFU.TANH R176, R176 ;  /* 0x000000b000b07308 */ /* 0x000ee20000002400 */
[C---:B------:R-:W-:Y:S01]  /*4f20*/  HMMA.16816.F32 R148, R104.reuse, R90, R148 ;  /* 0x0000005a6894723c */ /* 0x040fe20000001894 */
[----:B------:R-:W-:Y:S02]  /*4f30*/  VIADD R91, R80, 0xffffff99 ;  /* 0xffffff99505b7836 */ /* 0x000fe40000000000 */
[----:B------:R-:W-:Y:S02]  /*4f40*/  VIADD R90, R69, 0x40 ;  /* 0x00000040455a7836 */ /* 0x000fe40000000000 */
[----:B------:R-:W-:Y:S01]  /*4f50*/  FMUL.FTZ R196, R196, UR4 ;  /* 0x00000004c4c47c20 */ /* 0x000fe20008410000 */
[----:B------:R-:W-:Y:S01]  /*4f60*/  FMUL.FTZ R197, R197, UR4 ;  /* 0x00000004c5c57c20 */ /* 0x000fe20008410000 */
[----:B------:R-:W5:Y:S01]  /*4f70*/  MUFU.TANH R170, R170 ;  /* 0x000000aa00aa7308 */ /* 0x000f620000002400 */
[----:B------:R-:W-:Y:S01]  /*4f80*/  HMMA.16816.F32 R144, R104, R84, R144 ;  /* 0x000000546890723c */ /* 0x000fe20000001890 */
[----:B------:R-:W-:-:S02]  /*4f90*/  VIADD R85, R69, 0x49 ;  /* 0x0000004945557836 */ /* 0x000fc40000000000 */
[----:B------:R-:W-:Y:S02]  /*4fa0*/  VIADD R84, R69, 0x50 ;  /* 0x0000005045547836 */ /* 0x000fe40000000000 */
[----:B------:R-:W-:Y:S01]  /*4fb0*/  FMUL.FTZ R65, R65, UR4 ;  /* 0x0000000441417c20 */ /* 0x000fe20008410000 */
[----:B------:R-:W-:Y:S01]  /*4fc0*/  FMUL.FTZ R64, R64, UR4 ;  /* 0x0000000440407c20 */ /* 0x000fe20008410000 */
[----:B------:R-:W-:Y:S01]  /*4fd0*/  MUFU.TANH R196, R196 ;  /* 0x000000c400c47308 */ /* 0x000fe20000002400 */
[----:B------:R-:W-:Y:S01]  /*4fe0*/  HMMA.16816.F32 R140, R104, R86, R140 ;  /* 0x00000056688c723c */ /* 0x000fe2000000188c */
[C---:B------:R-:W-:Y:S02]  /*4ff0*/  VIADD R86, R69.reuse, 0x48 ;  /* 0x0000004845567836 */ /* 0x040fe40000000000 */
[----:B------:R-:W-:-:S04]  /*5000*/  VIADD R87, R69, 0x41 ;  /* 0x0000004145577836 */ /* 0x000fc80000000000 */
[----:B------:R-:W-:Y:S01]  /*5010*/  MUFU.TANH R197, R197 ;  /* 0x000000c500c57308 */ /* 0x000fe20000002400 */
[----:B------:R-:W-:Y:S01]  /*5020*/  HMMA.16816.F32 R132, R104, R82, R132 ;  /* 0x000000526884723c */ /* 0x000fe20000001884 */
[----:B------:R-:W-:Y:S02]  /*5030*/  VIADD R82, R80, 0xffffff98 ;  /* 0xffffff9850527836 */ /* 0x000fe40000000000 */
[----:B------:R-:W-:-:S05]  /*5040*/  VIADD R83, R69, 0x51 ;  /* 0x0000005145537836 */ /* 0x000fca0000000000 */
[C---:B------:R-:W-:Y:S08]  /*5050*/  HMMA.16816.F32 R128, R104.reuse, R76, R128 ;  /* 0x0000004c6880723c */ /* 0x040ff00000001880 */
[----:B------:R-:W-:Y:S01]  /*5060*/  HMMA.16816.F32 R124, R104, R78, R124 ;  /* 0x0000004e687c723c */ /* 0x000fe2000000187c */
[C---:B------:R-:W-:Y:S02]  /*5070*/  VIADD R79, R69.reuse, UR17 ;  /* 0x00000011454f7c36 */ /* 0x040fe40008000000 */
[----:B------:R-:W-:-:S05]  /*5080*/  VIADD R78, R69, 0x59 ;  /* 0x00000059454e7836 */ /* 0x000fca0000000000 */
[----:B------:R-:W-:Y:S01]  /*5090*/  HMMA.16816.F32 R120, R104, R72, R120 ;  /* 0x000000486878723c */ /* 0x000fe20000001878 */
[----:B------:R-:W-:-:S07]  /*50a0*/  VIADD R72, R80, 0xffffff89 ;  /* 0xffffff8950487836 */ /* 0x000fce0000000000 */
[----:B------:R-:W-:Y:S01]  /*50b0*/  HMMA.16816.F32 R116, R104, R74, R116 ;  /* 0x0000004a6874723c */ /* 0x000fe20000001874 */
[----:B------:R-:W-:-:S04]  /*50c0*/  VIADD R105, R244, 0x8 ;  /* 0x00000008f4697836 */ /* 0x000fc80000000000 */
[C---:B------:R-:W-:Y:S02]  /*50d0*/  IMAD.IADD R68, R105.reuse, 0x1, -R72 ;  /* 0x0000000169447824 */ /* 0x040fe400078e0a48 */
[C---:B------:R-:W-:Y:S01]  /*50e0*/  IMAD.IADD R70, R105.reuse, 0x1, -R79 ;  /* 0x0000000169467824 */ /* 0x040fe200078e0a4f */
[C---:B------:R-:W-:Y:S01]  /*50f0*/  HMMA.16816.F32 R164, R180.reuse, R178, R164 ;  /* 0x000000b2b4a4723c */ /* 0x040fe200000018a4 */
[C---:B------:R-:W-:Y:S01]  /*5100*/  IMAD.IADD R74, R105.reuse, 0x1, -R91 ;  /* 0x00000001694a7824 */ /* 0x040fe200078e0a5b */
[----:B------:R-:W-:Y:S01]  /*5110*/  IABS R68, R68 ;  /* 0x0000004400447213 */ /* 0x000fe20000000000 */
[----:B------:R-:W-:Y:S01]  /*5120*/  IMAD.IADD R77, R105, 0x1, -R89 ;  /* 0x00000001694d7824 */ /* 0x000fe200078e0a59 */
[----:B------:R-:W-:Y:S02]  /*5130*/  IABS R70, R70 ;  /* 0x0000004600467213 */ /* 0x000fe40000000000 */
[----:B------:R-:W-:Y:S01]  /*5140*/  IABS R74, R74 ;  /* 0x0000004a004a7213 */ /* 0x000fe20000000000 */
[----:B------:R-:W-:Y:S01]  /*5150*/  IMAD.MOV.U32 R73, RZ, RZ, R68 ;  /* 0x000000ffff497224 */ /* 0x000fe200078e0044 */
[----:B-1----:R-:W-:Y:S01]  /*5160*/  HMMA.16816.F32 R152, R180, R100, R152 ;  /* 0x00000064b498723c */ /* 0x002fe20000001898 */
[----:B------:R-:W-:Y:S01]  /*5170*/  I2FP.F32.S32 R75, R70 ;  /* 0x00000046004b7245 */ /* 0x000fe20000201400 */
[----:B------:R-:W-:Y:S01]  /*5180*/  FMUL.FTZ R70, R198, UR4 ;  /* 0x00000004c6467c20 */ /* 0x000fe20008410000 */
[----:B------:R-:W-:-:S02]  /*5190*/  I2FP.F32.S32 R74, R74 ;  /* 0x0000004a004a7245 */ /* 0x000fc40000201400 */
[----:B------:R-:W-:Y:S01]  /*51a0*/  I2FP.F32.S32 R73, R73 ;  /* 0x0000004900497245 */ /* 0x000fe20000201400 */
[----:B---3--:R-:W-:Y:S01]  /*51b0*/  FFMA.FTZ R176, R75, -UR6, R176 ;  /* 0x800000064bb07c23 */ /* 0x008fe200080100b0 */
[----:B------:R-:W-:Y:S01]  /*51c0*/  IMAD.IADD R75, R105, 0x1, -R88 ;  /* 0x00000001694b7824 */ /* 0x000fe200078e0a58 */
[C---:B------:R-:W-:Y:S01]  /*51d0*/  HMMA.16816.F32 R156, R180.reuse, R174, R156 ;  /* 0x000000aeb49c723c */ /* 0x040fe2000000189c */
[----:B------:R-:W1:Y:S01]  /*51e0*/  MUFU.TANH R70, R70 ;  /* 0x0000004600467308 */ /* 0x000e620000002400 */
[----:B-----5:R-:W-:Y:S01]  /*51f0*/  FFMA.FTZ R170, R73, -UR6, R170 ;  /* 0x8000000649aa7c23 */ /* 0x020fe200080100aa */
[----:B------:R-:W-:Y:S01]  /*5200*/  FMUL.FTZ R167, R167, UR4 ;  /* 0x00000004a7a77c20 */ /* 0x000fe20008410000 */
[----:B------:R-:W-:Y:S01]  /*5210*/  IMAD.IADD R73, R105, 0x1, -R82 ;  /* 0x0000000169497824 */ /* 0x000fe200078e0a52 */
[----:B------:R-:W-:Y:S01]  /*5220*/  IABS R75, R75 ;  /* 0x0000004b004b7213 */ /* 0x000fe20000000000 */
[----:B------:R-:W-:Y:S01]  /*5230*/  FMUL.FTZ R165, R165, UR4 ;  /* 0x00000004a5a57c20 */ /* 0x000fe20008410000 */
[----:B------:R-:W-:Y:S01]  /*5240*/  IABS R77, R77 ;  /* 0x0000004d004d7213 */ /* 0x000fe20000000000 */
[C---:B--2---:R-:W-:Y:S01]  /*5250*/  HMMA.16816.F32 R140, R180.reuse, R98, R140 ;  /* 0x00000062b48c723c */ /* 0x044fe2000000188c */
[----:B------:R2:W-:Y:S01]  /*5260*/  MUFU.TANH R68, R167 ;  /* 0x000000a700447308 */ /* 0x0005e20000002400 */
[----:B------:R-:W-:Y:S01]  /*5270*/  IABS R73, R73 ;  /* 0x0000004900497213 */ /* 0x000fe20000000000 */
[----:B------:R-:W-:Y:S01]  /*5280*/  FMUL.FTZ R104, R155, UR4 ;  /* 0x000000049b687c20 */ /* 0x000fe20008410000 */
[----:B------:R-:W-:Y:S01]  /*5290*/  FMUL.FTZ R235, R154, UR4 ;  /* 0x000000049aeb7c20 */ /* 0x000fe20008410000 */
[----:B------:R-:W-:Y:S01]  /*52a0*/  I2FP.F32.S32 R75, R75 ;  /* 0x0000004b004b7245 */ /* 0x000fe20000201400 */
[----:B------:R-:W-:Y:S01]  /*52b0*/  VIADD R155, R69, 0x10 ;  /* 0x00000010459b7836 */ /* 0x000fe20000000000 */
[----:B------:R-:W-:Y:S01]  /*52c0*/  I2FP.F32.S32 R73, R73 ;  /* 0x0000004900497245 */ /* 0x000fe20000201400 */
[C---:B------:R-:W-:Y:S01]  /*52d0*/  HMMA.16816.F32 R144, R180.reuse, R96, R144 ;  /* 0x00000060b490723c */ /* 0x040fe20000001890 */
[----:B------:R-:W3:Y:S01]  /*52e0*/  MUFU.TANH R104, R104 ;  /* 0x0000006800687308 */ /* 0x000ee20000002400 */
[----:B------:R-:W-:Y:S01]  /*52f0*/  I2FP.F32.S32 R77, R77 ;  /* 0x0000004d004d7245 */ /* 0x000fe20000201400 */
[----:B------:R-:W-:Y:S01]  /*5300*/  FMUL.FTZ R159, R159, UR4 ;  /* 0x000000049f9f7c20 */ /* 0x000fe20008410000 */
[----:B------:R-:W-:Y:S01]  /*5310*/  FMUL.FTZ R158, R158, UR4 ;  /* 0x000000049e9e7c20 */ /* 0x000fe20008410000 */
[----:B-1----:R-:W-:Y:S01]  /*5320*/  FFMA.FTZ R154, R73, -UR6, R70 ;  /* 0x80000006499a7c23 */ /* 0x002fe20008010046 */
[----:B------:R-:W-:Y:S01]  /*5330*/  FMUL.FTZ R157, R157, UR4 ;  /* 0x000000049d9d7c20 */ /* 0x000fe20008410000 */
[----:B------:R-:W-:Y:S01]  /*5340*/  FMUL.FTZ R164, R164, UR4 ;  /* 0x00000004a4a47c20 */ /* 0x000fe20008410000 */
[----:B------:R-:W-:Y:S01]  /*5350*/  HMMA.16816.F32 R132, R180, R194, R132 ;  /* 0x000000c2b484723c */ /* 0x000fe20000001884 */
[----:B------:R-:W1:Y:S01]  /*5360*/  MUFU.TANH R235, R235 ;  /* 0x000000eb00eb7308 */ /* 0x000e620000002400 */
[----:B--2---:R-:W-:-:S02]  /*5370*/  VIADD R167, R80, 0xffffffa9 ;  /* 0xffffffa950a77836 */ /* 0x004fc40000000000 */
[----:B------:R-:W-:Y:S01]  /*5380*/  FMUL.FTZ R142, R142, UR4 ;  /* 0x000000048e8e7c20 */ /* 0x000fe20008410000 */
[----:B------:R-:W-:Y:S01]  /*5390*/  FMUL.FTZ R140, R140, UR4 ;  /* 0x000000048c8c7c20 */ /* 0x000fe20008410000 */
[----:B------:R-:W-:Y:S01]  /*53a0*/  FMUL.FTZ R141, R141, UR4 ;  /* 0x000000048d8d7c20 */ /* 0x000fe20008410000 */
[C---:B------:R-:W-:Y:S01]  /*53b0*/  IMAD.IADD R73, R105.reuse, 0x1, -R167 ;  /* 0x0000000169497824 */ /* 0x040fe200078e0aa7 */
[C---:B------:R-:W-:Y:S01]  /*53c0*/  HMMA.16816.F32 R48, R92.reuse, R100, R48 ;  /* 0x000000645c30723c */ /* 0x040fe20000001830 */
[----:B------:R-:W-:Y:S01]  /*53d0*/  VIADD R100, R80, 0xffffffa1 ;  /* 0xffffffa150647836 */ /* 0x000fe20000000000 */
[----:B------:R2:W-:Y:S01]  /*53e0*/  MUFU.TANH R198, R158 ;  /* 0x0000009e00c67308 */ /* 0x0005e20000002400 */
[----:B------:R-:W-:Y:S01]  /*53f0*/  FMUL.FTZ R146, R146, UR4 ;  /* 0x0000000492927c20 */ /* 0x000fe20008410000 */
[----:B------:R-:W-:Y:S01]  /*5400*/  IABS R73, R73 ;  /* 0x0000004900497213 */ /* 0x000fe20000000000 */
[----:B------:R-:W-:Y:S02]  /*5410*/  IMAD.IADD R70, R105, 0x1, -R100 ;  /* 0x0000000169467824 */ /* 0x000fe400078e0a64 */
[----:B------:R-:W-:Y:S01]  /*5420*/  FMUL.FTZ R147, R147, UR4 ;  /* 0x0000000493937c20 */ /* 0x000fe20008410000 */
[----:B------:R-:W-:Y:S01]  /*5430*/  FMUL.FTZ R144, R144, UR4 ;  /* 0x0000000490907c20 */ /* 0x000fe20008410000 */
[C---:B------:R-:W-:Y:S01]  /*5440*/  HMMA.16816.F32 R40, R92.reuse, R96, R40 ;  /* 0x000000605c28723c */ /* 0x040fe20000001828 */
[----:B------:R-:W-:Y:S01]  /*5450*/  VIADD R96, R80, 0xffffffa8 ;  /* 0xffffffa850607836 */ /* 0x000fe20000000000 */
[----:B------:R-:W-:Y:S01]  /*5460*/  IABS R70, R70 ;  /* 0x0000004600467213 */ /* 0x000fe20000000000 */
[----:B------:R-:W-:Y:S01]  /*5470*/  MUFU.TANH R221, R146 ;  /* 0x0000009200dd7308 */ /* 0x000fe20000002400 */
[----:B------:R-:W-:Y:S01]  /*5480*/  I2FP.F32.S32 R73, R73 ;  /* 0x0000004900497245 */ /* 0x000fe20000201400 */
[----:B------:R-:W-:Y:S01]  /*5490*/  FMUL.FTZ R134, R134, UR4 ;  /* 0x0000000486867c20 */ /* 0x000fe20008410000 */
[----:B------:R-:W-:Y:S01]  /*54a0*/  I2FP.F32.S32 R70, R70 ;  /* 0x0000004600467245 */ /* 0x000fe20000201400 */
[----:B------:R-:W-:Y:S01]  /*54b0*/  FMUL.FTZ R135, R135, UR4 ;  /* 0x0000000487877c20 */ /* 0x000fe20008410000 */
[----:B------:R-:W-:Y:S01]  /*54c0*/  HMMA.16816.F32 R28, R92, R194, R28 ;  /* 0x000000c25c1c723c */ /* 0x000fe2000000181c */
[----:B---3--:R-:W-:Y:S01]  /*54d0*/  FFMA.FTZ R104, R73, -UR6, R104 ;  /* 0x8000000649687c23 */ /* 0x008fe20008010068 */
[----:B------:R-:W-:Y:S01]  /*54e0*/  FMUL.FTZ R132, R132, UR4 ;  /* 0x0000000484847c20 */ /* 0x000fe20008410000 */
[----:B------:R-:W3:Y:S01]  /*54f0*/  MUFU.TANH R195, R159 ;  /* 0x0000009f00c37308 */ /* 0x000ee20000002400 */
[----:B--2---:R-:W-:Y:S01]  /*5500*/  FFMA.FTZ R158, R75, -UR6, R68 ;  /* 0x800000064b9e7c23 */ /* 0x004fe20008010044 */
[----:B------:R-:W-:-:S02]  /*5510*/  IMAD.IADD R68, R105, 0x1, -R96 ;  /* 0x0000000169447824 */ /* 0x000fc400078e0a60 */
[----:B------:R-:W-:Y:S01]  /*5520*/  FMUL.FTZ R49, R49, UR4 ;  /* 0x0000000431317c20 */ /* 0x000fe20008410000 */
[----:B------:R-:W-:Y:S01]  /*5530*/  FMUL.FTZ R133, R133, UR4 ;  /* 0x0000000485857c20 */ /* 0x000fe20008410000 */
[C---:B------:R-:W-:Y:S01]  /*5540*/  HMMA.16816.F32 R128, R180.reuse, R188, R128 ;  /* 0x000000bcb480723c */ /* 0x040fe20000001880 */
[----:B------:R-:W-:Y:S01]  /*5550*/  FMUL.FTZ R50, R50, UR4 ;  /* 0x0000000432327c20 */ /* 0x000fe20008410000 */
[----:B------:R-:W-:Y:S01]  /*5560*/  IABS R68, R68 ;  /* 0x0000004400447213 */ /* 0x000fe20000000000 */
[----:B------:R2:W-:Y:S01]  /*5570*/  MUFU.TANH R229, R147 ;  /* 0x0000009300e57308 */ /* 0x0005e20000002400 */
[----:B------:R-:W-:Y:S01]  /*5580*/  FMUL.FTZ R51, R51, UR4 ;  /* 0x0000000433337c20 */ /* 0x000fe20008410000 */
[----:B------:R-:W-:Y:S01]  /*5590*/  FMUL.FTZ R42, R42, UR4 ;  /* 0x000000042a2a7c20 */ /* 0x000fe20008410000 */
[----:B------:R-:W-:Y:S01]  /*55a0*/  I2FP.F32.S32 R68, R68 ;  /* 0x0000004400447245 */ /* 0x000fe20000201400 */
[----:B------:R-:W-:Y:S01]  /*55b0*/  FMUL.FTZ R43, R43, UR4 ;  /* 0x000000042b2b7c20 */ /* 0x000fe20008410000 */
[----:B------:R-:W-:Y:S03]  /*55c0*/  HMMA.16816.F32 R148, R180, R102, R148 ;  /* 0x00000066b494723c */ /* 0x000fe60000001894 */
[----:B-1----:R-:W-:Y:S01]  /*55d0*/  FFMA.FTZ R235, R68, -UR6, R235 ;  /* 0x8000000644eb7c23 */ /* 0x002fe200080100eb */
[----:B------:R1:W-:Y:S01]  /*55e0*/  MUFU.TANH R223, R134 ;  /* 0x0000008600df7308 */ /* 0x0003e20000002400 */
[----:B---3--:R-:W-:Y:S01]  /*55f0*/  FFMA.FTZ R195, R70, -UR6, R195 ;  /* 0x8000000646c37c23 */ /* 0x008fe200080100c3 */
[----:B------:R-:W-:-:S02]  /*5600*/  VIADD R159, R69, 0x9 ;  /* 0x00000009459f7836 */ /* 0x000fc40000000000 */
[----:B------:R-:W-:Y:S01]  /*5610*/  FMUL.FTZ R213, R29, UR4 ;  /* 0x000000041dd57c20 */ /* 0x000fe20008410000 */
[----:B------:R-:W-:Y:S01]  /*5620*/  HMMA.16816.F32 R136, R180, R192, R136 ;  /* 0x000000c0b488723c */ /* 0x000fe20000001888 */
[----:B------:R-:W-:Y:S01]  /*5630*/  FMUL.FTZ R215, R28, UR4 ;  /* 0x000000041cd77c20 */ /* 0x000fe20008410000 */
[----:B------:R-:W-:Y:S01]  /*5640*/  FMUL.FTZ R30, R30, UR4 ;  /* 0x000000041e1e7c20 */ /* 0x000fe20008410000 */
[----:B------:R-:W-:Y:S01]  /*5650*/  FMUL.FTZ R106, R131, UR4 ;  /* 0x00000004836a7c20 */ /* 0x000fe20008410000 */
[----:B------:R-:W-:Y:S01]  /*5660*/  FMUL.FTZ R97, R130, UR4 ;  /* 0x0000000482617c20 */ /* 0x000fe20008410000 */
[----:B------:R-:W-:Y:S01]  /*5670*/  MUFU.TANH R225, R135 ;  /* 0x0000008700e17308 */ /* 0x000fe20000002400 */
[----:B--2---:R-:W-:Y:S02]  /*5680*/  VIADD R147, R69, 0x18 ;  /* 0x0000001845937836 */ /* 0x004fe40000000000 */
[----:B------:R-:W-:Y:S01]  /*5690*/  FMUL.FTZ R129, R129, UR4 ;  /* 0x0000000481817c20 */ /* 0x000fe20008410000 */
[----:B------:R-:W-:Y:S01]  /*56a0*/  HMMA.16816.F32 R44, R92, R102, R44 ;  /* 0x000000665c2c723c */ /* 0x000fe2000000182c */
[----:B------:R-:W-:Y:S01]  /*56b0*/  FMUL.FTZ R102, R143, UR4 ;  /* 0x000000048f667c20 */ /* 0x000fe20008410000 */
[----:B------:R-:W-:-:S02]  /*56c0*/  VIADD R143, R69, 0x19 ;  /* 0x00000019458f7836 */ /* 0x000fc40000000000 */
[----:B------:R-:W-:Y:S01]  /*56d0*/  FMUL.FTZ R151, R151, UR4 ;  /* 0x0000000497977c20 */ /* 0x000fe20008410000 */
[----:B------:R-:W-:Y:S01]  /*56e0*/  FMUL.FTZ R150, R150, UR4 ;  /* 0x0000000496967c20 */ /* 0x000fe20008410000 */
[----:B------:R-:W-:Y:S01]  /*56f0*/  MUFU.TANH R106, R106 ;  /* 0x0000006a006a7308 */ /* 0x000fe20000002400 */
[C---:B-1----:R-:W-:Y:S02]  /*5700*/  VIADD R134, R69.reuse, 0x28 ;  /* 0x0000002845867836 */ /* 0x042fe40000000000 */
[----:B------:R-:W-:Y:S01]  /*5710*/  FMUL.FTZ R148, R148, UR4 ;  /* 0x0000000494947c20 */ /* 0x000fe20008410000 */
[----:B------:R-:W-:Y:S01]  /*5720*/  HMMA.16816.F32 R124, R180, R190, R124 ;  /* 0x000000beb47c723c */ /* 0x000fe2000000187c */
[----:B------:R-:W-:Y:S02]  /*5730*/  VIADD R130, R69, 0x29 ;  /* 0x0000002945827836 */ /* 0x000fe40000000000 */
[----:B------:R-:W-:Y:S01]  /*5740*/  FMUL.FTZ R149, R149, UR4 ;  /* 0x0000000495957c20 */ /* 0x000fe20008410000 */
[----:B------:R-:W-:Y:S01]  /*5750*/  FMUL.FTZ R138, R138, UR4 ;  /* 0x000000048a8a7c20 */ /* 0x000fe20008410000 */
[----:B------:R-:W-:Y:S01]  /*5760*/  FMUL.FTZ R139, R139, UR4 ;  /* 0x000000048b8b7c20 */ /* 0x000fe20008410000 */
[----:B------:R-:W1:Y:S01]  /*5770*/  MUFU.TANH R102, R102 ;  /* 0x0000006600667308 */ /* 0x000e620000002400 */
[----:B------:R-:W-:-:S02]  /*5780*/  VIADD R103, R69, 0x38 ;  /* 0x0000003845677836 */ /* 0x000fc40000000000 */
[----:B------:R-:W-:Y:S01]  /*5790*/  FMUL.FTZ R136, R136, UR4 ;  /* 0x0000000488887c20 */ /* 0x000fe20008410000 */
[C---:B------:R-:W-:Y:S01]  /*57a0*/  HMMA.16816.F32 R20, R92.reuse, R190, R20 ;  /* 0x000000be5c14723c */ /* 0x040fe20000001814 */
[----:B------:R-:W-:Y:S01]  /*57b0*/  FMUL.FTZ R191, R199, UR4 ;  /* 0x00000004c7bf7c20 */ /* 0x000fe20008410000 */
[----:B------:R-:W-:Y:S02]  /*57c0*/  VIADD R190, R80, 0xffffffe9 ;  /* 0xffffffe950be7836 */ /* 0x000fe40000000000 */
[----:B------:R-:W-:Y:S01]  /*57d0*/  FMUL.FTZ R137, R137, UR4 ;  /* 0x0000000489897c20 */ /* 0x000fe20008410000 */
[----:B------:R-:W-:Y:S01]  /*57e0*/  FMUL.FTZ R46, R46, UR4 ;  /* 0x000000042e2e7c20 */ /* 0x000fe20008410000 */
[----:B------:R-:W-:Y:S01]  /*57f0*/  MUFU.TANH R231, R151 ;  /* 0x0000009700e77308 */ /* 0x000fe20000002400 */
[----:B------:R-:W-:Y:S01]  /*5800*/  FMUL.FTZ R31, R31, UR4 ;  /* 0x000000041f1f7c20 */ /* 0x000fe20008410000 */
[----:B------:R-:W-:Y:S01]  /*5810*/  HMMA.16816.F32 R60, R92, R178, R60 ;  /* 0x000000b25c3c723c */ /* 0x000fe2000000183c */
[----:B------:R-:W-:-:S02]  /*5820*/  VIADD R179, R80, 0xffffffc1 ;  /* 0xffffffc150b37836 */ /* 0x000fc40000000000 */
[----:B------:R-:W-:Y:S02]  /*5830*/  VIADD R178, R80, 0xffffffc8 ;  /* 0xffffffc850b27836 */ /* 0x000fe40000000000 */
[----:B------:R-:W-:Y:S01]  /*5840*/  FMUL.FTZ R127, R127, UR4 ;  /* 0x000000047f7f7c20 */ /* 0x000fe20008410000 */
[----:B------:R-:W2:Y:S01]  /*5850*/  MUFU.TANH R191, R191 ;  /* 0x000000bf00bf7308 */ /* 0x000ea20000002400 */
[C---:B------:R-:W-:Y:S02]  /*5860*/  IMAD.IADD R73, R105.reuse, 0x1, -R179 ;  /* 0x0000000169497824 */ /* 0x040fe400078e0ab3 */
[----:B------:R-:W-:Y:S01]  /*5870*/  FMUL.FTZ R101, R126, UR4 ;  /* 0x000000047e657c20 */ /* 0x000fe20008410000 */
[C---:B------:R-:W-:Y:S01]  /*5880*/  HMMA.16816.F32 R56, R92.reuse, R172, R56 ;  /* 0x000000ac5c38723c */ /* 0x040fe20000001838 */
[----:B------:R-:W-:Y:S02]  /*5890*/  VIADD R172, R80, 0xffffffb8 ;  /* 0xffffffb850ac7836 */ /* 0x000fe40000000000 */
[----:B------:R-:W-:Y:S01]  /*58a0*/  FMUL.FTZ R124, R124, UR4 ;  /* 0x000000047c7c7c20 */ /* 0x000fe20008410000 */
[----:B------:R-:W-:Y:S01]  /*58b0*/  IABS R73, R73 ;  /* 0x0000004900497213 */ /* 0x000fe20000000000 */
[C---:B------:R-:W-:Y:S01]  /*58c0*/  VIADD R173, R80.reuse, 0xffffffb1 ;  /* 0xffffffb150ad7836 */ /* 0x040fe20000000000 */
[----:B------:R-:W3:Y:S01]  /*58d0*/  MUFU.TANH R219, R138 ;  /* 0x0000008a00db7308 */ /* 0x000ee20000002400 */
[----:B------:R-:W-:Y:S01]  /*58e0*/  IMAD.IADD R70, R105, 0x1, -R172 ;  /* 0x0000000169467824 */ /* 0x000fe200078e0aac */
[----:B------:R-:W-:Y:S01]  /*58f0*/  I2FP.F32.S32 R73, R73 ;  /* 0x0000004900497245 */ /* 0x000fe20000201400 */
[----:B------:R-:W-:Y:S01]  /*5900*/  HMMA.16816.F32 R52, R92, R174, R52 ;  /* 0x000000ae5c34723c */ /* 0x000fe20000001834 */
[----:B------:R-:W-:-:S02]  /*5910*/  VIADD R175, R80, 0xffffffb9 ;  /* 0xffffffb950af7836 */ /* 0x000fc40000000000 */
[----:B------:R-:W-:Y:S01]  /*5920*/  FMUL.FTZ R203, R21, UR4 ;  /* 0x0000000415cb7c20 */ /* 0x000fe20008410000 */
[----:B------:R-:W-:Y:S01]  /*5930*/  IABS R70, R70 ;  /* 0x0000004600467213 */ /* 0x000fe20000000000 */
[----:B-1----:R-:W-:Y:S01]  /*5940*/  FFMA.FTZ R102, R73, -UR6, R102 ;  /* 0x8000000649667c23 */ /* 0x002fe20008010066 */
[C---:B------:R-:W-:Y:S01]  /*5950*/  IMAD.IADD R68, R105.reuse, 0x1, -R175 ;  /* 0x0000000169447824 */ /* 0x040fe200078e0aaf */
[----:B------:R-:W-:Y:S01]  /*5960*/  MUFU.TANH R227, R139 ;  /* 0x0000008b00e37308 */ /* 0x000fe20000002400 */
[----:B------:R-:W-:Y:S01]  /*5970*/  I2FP.F32.S32 R70, R70 ;  /* 0x0000004600467245 */ /* 0x000fe20000201400 */
[----:B------:R-:W-:Y:S01]  /*5980*/  HMMA.16816.F32 R36, R92, R98, R36 ;  /* 0x000000625c24723c */ /* 0x000fe20000001824 */
[----:B------:R-:W-:Y:S01]  /*5990*/  FMUL.FTZ R98, R166, UR4 ;  /* 0x00000004a6627c20 */ /* 0x000fe20008410000 */
[----:B------:R-:W-:Y:S01]  /*59a0*/  IABS R68, R68 ;  /* 0x0000004400447213 */ /* 0x000fe20000000000 */
[----:B------:R-:W-:Y:S02]  /*59b0*/  VIADD R166, R80, 0xffffffa0 ;  /* 0xffffffa050a67836 */ /* 0x000fe40000000000 */
[----:B--2---:R-:W-:Y:S01]  /*59c0*/  FFMA.FTZ R191, R74, -UR6, R191 ;  /* 0x800000064abf7c23 */ /* 0x004fe200080100bf */
[----:B------:R-:W-:Y:S01]  /*59d0*/  FFMA.FTZ R221, R70, -UR6, R221 ;  /* 0x8000000646dd7c23 */ /* 0x000fe200080100dd */
[----:B------:R-:W-:Y:S01]  /*59e0*/  I2FP.F32.S32 R68, R68 ;  /* 0x0000004400447245 */ /* 0x000fe20000201400 */
[C---:B------:R-:W-:Y:S01]  /*59f0*/  IMAD.IADD R75, R105.reuse, 0x1, -R166 ;  /* 0x00000001694b7824 */ /* 0x040fe200078e0aa6 */
[-C--:B------:R-:W-:Y:S01]  /*5a00*/  HMMA.16816.F32 R120, R180, R184.reuse, R120 ;  /* 0x000000b8b478723c */ /* 0x080fe20000001878 */
[C---:B------:R-:W-:Y:S01]  /*5a10*/  IMAD.IADD R74, R105.reuse, 0x1, -R173 ;  /* 0x00000001694a7824 */ /* 0x040fe200078e0aad */
[----:B------:R-:W1:Y:S01]  /*5a20*/  MUFU.TANH R98, R98 ;  /* 0x0000006200627308 */ /* 0x000e620000002400 */
[----:B------:R-:W-:Y:S01]  /*5a30*/  FFMA.FTZ R229, R68, -UR6, R229 ;  /* 0x8000000644e57c23 */ /* 0x000fe200080100e5 */
[----:B------:R-:W-:Y:S01]  /*5a40*/  IABS R75, R75 ;  /* 0x0000004b004b7213 */ /* 0x000fe20000000000 */
[C---:B------:R-:W-:Y:S01]  /*5a50*/  IMAD.IADD R70, R105.reuse, 0x1, -R178 ;  /* 0x0000000169467824 */ /* 0x040fe200078e0ab2 */
[----:B------:R-:W-:Y:S01]  /*5a60*/  IABS R74, R74 ;  /* 0x0000004a004a7213 */ /* 0x000fe20000000000 */
[C---:B------:R-:W-:Y:S01]  /*5a70*/  VIADD R174, R80.reuse, 0xffffffb0 ;  /* 0xffffffb050ae7836 */ /* 0x040fe20000000000 */
[----:B------:R-:W-:Y:S01]  /*5a80*/  HMMA.16816.F32 R16, R92, R184, R16 ;  /* 0x000000b85c10723c */ /* 0x000fe20000001810 */
[C---:B------:R-:W-:Y:S01]  /*5a90*/  VIADD R185, R80.reuse, 0xffffffd9 ;  /* 0xffffffd950b97836 */ /* 0x040fe20000000000 */
[----:B------:R-:W-:Y:S01]  /*5aa0*/  I2FP.F32.S32 R75, R75 ;  /* 0x0000004b004b7245 */ /* 0x000fe20000201400 */
[----:B------:R-:W-:Y:S01]  /*5ab0*/  MUFU.TANH R97, R97 ;  /* 0x0000006100617308 */ /* 0x000fe20000002400 */
[----:B------:R-:W-:Y:S01]  /*5ac0*/  IABS R70, R70 ;  /* 0x0000004600467213 */ /* 0x000fe20000000000 */
[----:B------:R-:W-:Y:S01]  /*5ad0*/  IMAD.IADD R73, R105, 0x1, -R185 ;  /* 0x0000000169497824 */ /* 0x000fe200078e0ab9 */
[----:B------:R-:W-:Y:S01]  /*5ae0*/  I2FP.F32.S32 R74, R74 ;  /* 0x0000004a004a7245 */ /* 0x000fe20000201400 */
[----:B------:R-:W-:Y:S01]  /*5af0*/  FFMA.FTZ R198, R75, -UR6, R198 ;  /* 0x800000064bc67c23 */ /* 0x000fe200080100c6 */
[----:B------:R-:W-:Y:S01]  /*5b00*/  HMMA.16816.F32 R116, R180, R186, R116 ;  /* 0x000000bab474723c */ /* 0x000fe20000001874 */
[----:B------:R-:W-:Y:S01]  /*5b10*/  I2FP.F32.S32 R70, R70 ;  /* 0x0000004600467245 */ /* 0x000fe20000201400 */
[----:B------:R-:W-:Y:S01]  /*5b20*/  VIADD R184, R80, 0xffffffd0 ;  /* 0xffffffd050b87836 */ /* 0x000fe20000000000 */
[----:B------:R-:W-:Y:S01]  /*5b30*/  IABS R73, R73 ;  /* 0x0000004900497213 */ /* 0x000fe20000000000 */
[----:B------:R-:W-:Y:S01]  /*5b40*/  FFMA.FTZ R231, R74, -UR6, R231 ;  /* 0x800000064ae77c23 */ /* 0x000fe200080100e7 */
[----:B------:R-:W-:-:S02]  /*5b50*/  IMAD.IADD R76, R105, 0x1, -R174 ;  /* 0x00000001694c7824 */ /* 0x000fc400078e0aae */
[----:B---3--:R-:W-:Y:S01]  /*5b60*/  FFMA.FTZ R219, R70, -UR6, R219 ;  /* 0x8000000646db7c23 */ /* 0x008fe200080100db */
[----:B------:R-:W-:Y:S01]  /*5b70*/  I2FP.F32.S32 R73, R73 ;  /* 0x0000004900497245 */ /* 0x000fe20000201400 */
[C---:B------:R-:W-:Y:S01]  /*5b80*/  HMMA.16816.F32 R112, R180.reuse, R160, R112 ;  /* 0x000000a0b470723c */ /* 0x040fe20000001870 */
[----:B------:R-:W-:Y:S01]  /*5b90*/  IMAD.IADD R74, R105, 0x1, -R184 ;  /* 0x00000001694a7824 */ /* 0x000fe200078e0ab8 */
[----:B------:R-:W-:Y:S01]  /*5ba0*/  IABS R76, R76 ;  /* 0x0000004c004c7213 */ /* 0x000fe20000000000 */
[----:B------:R-:W-:Y:S01]  /*5bb0*/  FMUL.FTZ R107, R122, UR4 ;  /* 0x000000047a6b7c20 */ /* 0x000fe20008410000 */
[----:B------:R-:W-:Y:S01]  /*5bc0*/  FFMA.FTZ R106, R73, -UR6, R106 ;  /* 0x80000006496a7c23 */ /* 0x000fe2000801006a */
[----:B------:R-:W-:Y:S01]  /*5bd0*/  FMUL.FTZ R123, R123, UR4 ;  /* 0x000000047b7b7c20 */ /* 0x000fe20008410000 */
[----:B------:R-:W-:Y:S01]  /*5be0*/  IABS R74, R74 ;  /* 0x0000004a004a7213 */ /* 0x000fe20000000000 */
[----:B------:R-:W-:Y:S01]  /*5bf0*/  VIADD R151, R69, 0x11 ;  /* 0x0000001145977836 */ /* 0x000fe20000000000 */
[----:B------:R-:W-:Y:S01]  /*5c00*/  HMMA.16816.F32 R108, R180, R162, R108 ;  /* 0x000000a2b46c723c */ /* 0x000fe2000000186c */
[C---:B------:R-:W-:Y:S01]  /*5c10*/  VIADD R181, R80.reuse, 0xffffffc9 ;  /* 0xffffffc950b57836 */ /* 0x040fe20000000000 */
[----:B------:R-:W-:Y:S01]  /*5c20*/  MUFU.TANH R194, R127 ;  /* 0x0000007f00c27308 */ /* 0x000fe20000002400 */
[----:B------:R-:W-:-:S02]  /*5c30*/  VIADD R180, R80, 0xffffffc0 ;  /* 0xffffffc050b47836 */ /* 0x000fc40000000000 */
[----:B------:R-:W-:Y:S01]  /*5c40*/  FMUL.FTZ R73, R118, UR4 ;  /* 0x0000000476497c20 */ /* 0x000fe20008410000 */
[----:B------:R-:W-:Y:S02]  /*5c50*/  IMAD.IADD R68, R105, 0x1, -R181 ;  /* 0x0000000169447824 */ /* 0x000fe400078e0ab5 */
[----:B-1----:R-:W-:Y:S01]  /*5c60*/  FFMA.FTZ R98, R77, -UR6, R98 ;  /* 0x800000064d627c23 */ /* 0x002fe20008010062 */
[C---:B------:R-:W-:Y:S01]  /*5c70*/  IMAD.IADD R75, R105.reuse, 0x1, -R180 ;  /* 0x00000001694b7824 */ /* 0x040fe200078e0ab4 */
[C---:B------:R-:W-:Y:S01]  /*5c80*/  HMMA.16816.F32 R32, R92.reuse, R192, R32 ;  /* 0x000000c05c20723c */ /* 0x040fe20000001820 */
[C---:B------:R-:W-:Y:S01]  /*5c90*/  VIADD R183, R80.reuse, 0xffffffd1 ;  /* 0xffffffd150b77836 */ /* 0x040fe20000000000 */
[----:B------:R-:W-:Y:S01]  /*5ca0*/  IABS R68, R68 ;  /* 0x0000004400447213 */ /* 0x000fe20000000000 */
[----:B------:R-:W1:Y:S01]  /*5cb0*/  MUFU.TANH R192, R142 ;  /* 0x0000008e00c07308 */ /* 0x000e620000002400 */
[----:B------:R-:W-:Y:S01]  /*5cc0*/  VIADD R182, R80, 0xffffffd8 ;  /* 0xffffffd850b67836 */ /* 0x000fe20000000000 */
[----:B------:R-:W-:Y:S01]  /*5cd0*/  IABS R75, R75 ;  /* 0x0000004b004b7213 */ /* 0x000fe20000000000 */
[C---:B------:R-:W-:Y:S01]  /*5ce0*/  IMAD.IADD R70, R105.reuse, 0x1, -R183 ;  /* 0x0000000169467824 */ /* 0x040fe200078e0ab7 */
[----:B------:R-:W-:Y:S01]  /*5cf0*/  I2FP.F32.S32 R68, R68 ;  /* 0x0000004400447245 */ /* 0x000fe20000201400 */
[C---:B------:R-:W-:Y:S01]  /*5d00*/  VIADD R118, R105.reuse, -UR24 ;  /* 0x8000001869767c36 */ /* 0x040fe20008000000 */
[----:B------:R-:W-:Y:S01]  /*5d10*/  I2FP.F32.S32 R75, R75 ;  /* 0x0000004b004b7245 */ /* 0x000fe20000201400 */
[C---:B------:R-:W-:Y:S01]  /*5d20*/  HMMA.16816.F32 R12, R92.reuse, R186, R12 ;  /* 0x000000ba5c0c723c */ /* 0x040fe2000000180c */
[----:B------:R-:W2:Y:S01]  /*5d30*/  MUFU.TANH R193, R150 ;  /* 0x0000009600c17308 */ /* 0x000ea20000002400 */
[----:B------:R-:W-:Y:S01]  /*5d40*/  FFMA.FTZ R227, R68, -UR6, R227 ;  /* 0x8000000644e37c23 */ /* 0x000fe200080100e3 */
[----:B------:R-:W-:Y:S01]  /*5d50*/  IMAD.IADD R68, R105, 0x1, -R182 ;  /* 0x0000000169447824 */ /* 0x000fe200078e0ab6 */
[----:B------:R-:W-:Y:S01]  /*5d60*/  IABS R70, R70 ;  /* 0x0000004600467213 */ /* 0x000fe20000000000 */
[----:B------:R-:W-:Y:S01]  /*5d70*/  VIADD R187, R80, 0xffffffe1 ;  /* 0xffffffe150bb7836 */ /* 0x000fe20000000000 */
[C---:B------:R-:W-:Y:S01]  /*5d80*/  ISETP.GT.AND P0, PT, R118.reuse, R69, PT ;  /* 0x000000457600720c */ /* 0x040fe20003f04270 */
[----:B------:R-:W-:Y:S01]  /*5d90*/  VIADD R139, R69, 0x20 ;  /* 0x00000020458b7836 */ /* 0x000fe20000000000 */
[----:B------:R-:W-:Y:S01]  /*5da0*/  IABS R68, R68 ;  /* 0x0000004400447213 */ /* 0x000fe20000000000 */
[C---:B------:R-:W-:Y:S01]  /*5db0*/  HMMA.16816.F32 R24, R92.reuse, R188, R24 ;  /* 0x000000bc5c18723c */ /* 0x040fe20000001818 */
[C---:B------:R-:W-:Y:S01]  /*5dc0*/  ISETP.GT.AND P2, PT, R118.reuse, R177, PT ;  /* 0x000000b17600720c */ /* 0x040fe20003f44270 */
[----:B-1----:R-:W-:Y:S01]  /*5dd0*/  FFMA.FTZ R192, R75, -UR6, R192 ;  /* 0x800000064bc07c23 */ /* 0x002fe200080100c0 */
[----:B------:R-:W-:Y:S01]  /*5de0*/  ISETP.GT.AND P1, PT, R118, R159, PT ;  /* 0x0000009f7600720c */ /* 0x000fe20003f24270 */
[----:B------:R-:W-:Y:S01]  /*5df0*/  IMAD.IADD R75, R105, 0x1, -R187 ;  /* 0x00000001694b7824 */ /* 0x000fe200078e0abb */
[----:B------:R-:W-:Y:S01]  /*5e00*/  I2FP.F32.S32 R76, R76 ;  /* 0x0000004c004c7245 */ /* 0x000fe20000201400 */
[C---:B------:R-:W-:Y:S01]  /*5e10*/  VIADD R138, R69.reuse, 0x21 ;  /* 0x00000021458a7836 */ /* 0x040fe20000000000 */
[----:B------:R-:W-:Y:S01]  /*5e20*/  I2FP.F32.S32 R74, R74 ;  /* 0x0000004a004a7245 */ /* 0x000fe20000201400 */
[----:B------:R-:W1:Y:S01]  /*5e30*/  MUFU.TANH R101, R101 ;  /* 0x0000006500657308 */ /* 0x000e620000002400 */
[----:B------:R-:W-:Y:S01]  /*5e40*/  I2FP.F32.S32 R70, R70 ;  /* 0x0000004600467245 */ /* 0x000fe20000201400 */
[C---:B------:R-:W-:Y:S01]  /*5e50*/  VIADD R188, R80.reuse, 0xffffffe0 ;  /* 0xffffffe050bc7836 */ /* 0x040fe20000000000 */
[----:B------:R-:W-:Y:S01]  /*5e60*/  I2FP.F32.S32 R68, R68 ;  /* 0x0000004400447245 */ /* 0x000fe20000201400 */
[----:B------:R-:W-:Y:S01]  /*5e70*/  VIADD R186, R80, 0xffffffe8 ;  /* 0xffffffe850ba7836 */ /* 0x000fe20000000000 */
[----:B------:R-:W-:Y:S01]  /*5e80*/  FSEL R176, R176, -INF , !P0 ;  /* 0xff800000b0b07808 */ /* 0x000fe20004000000 */
[----:B------:R-:W-:Y:S01]  /*5e90*/  VIADD R189, R80, 0xfffffff0 ;  /* 0xfffffff050bd7836 */ /* 0x000fe20000000000 */
[----:B------:R-:W-:Y:S01]  /*5ea0*/  FSEL R170, R170, -INF , !P2 ;  /* 0xff800000aaaa7808 */ /* 0x000fe20005000000 */
[----:B------:R-:W3:Y:S01]  /*5eb0*/  MUFU.TANH R107, R107 ;  /* 0x0000006b006b7308 */ /* 0x000ee20000002400 */
[C---:B------:R-:W-:Y:S01]  /*5ec0*/  ISETP.GT.AND P3, PT, R118.reuse, R171, PT ;  /* 0x000000ab7600720c */ /* 0x040fe20003f64270 */
[----:B------:R-:W-:Y:S01]  /*5ed0*/  VIADD R126, R69, 0x31 ;  /* 0x00000031457e7836 */ /* 0x000fe20000000000 */
[----:B------:R-:W-:Y:S01]  /*5ee0*/  ISETP.GT.AND P5, PT, R118, R155, PT ;  /* 0x0000009b7600720c */ /* 0x000fe20003fa4270 */
[----:B--2---:R-:W-:Y:S01]  /*5ef0*/  FFMA.FTZ R193, R76, -UR6, R193 ;  /* 0x800000064cc17c23 */ /* 0x004fe200080100c1 */
[----:B------:R-:W-:Y:S01]  /*5f00*/  ISETP.GT.AND P0, PT, R118, R151, PT ;  /* 0x000000977600720c */ /* 0x000fe20003f04270 */
[----:B------:R-:W-:Y:S01]  /*5f10*/  FFMA.FTZ R223, R74, -UR6, R223 ;  /* 0x800000064adf7c23 */ /* 0x000fe200080100df */
[----:B------:R-:W-:Y:S01]  /*5f20*/  ISETP.GT.AND P2, PT, R118, R147, PT ;  /* 0x000000937600720c */ /* 0x000fe20003f44270 */
[----:B------:R-:W2:Y:S01]  /*5f30*/  MUFU.TANH R123, R123 ;  /* 0x0000007b007b7308 */ /* 0x000ea20000002400 */
[----:B------:R-:W-:Y:S01]  /*5f40*/  FSEL R158, R158, -INF , !P1 ;  /* 0xff8000009e9e7808 */ /* 0x000fe20004800000 */
[----:B------:R-:W-:Y:S01]  /*5f50*/  FFMA.FTZ R225, R70, -UR6, R225 ;  /* 0x8000000646e17c23 */ /* 0x000fe200080100e1 */
[----:B------:R-:W-:Y:S01]  /*5f60*/  ISETP.GT.AND P1, PT, R118, R139, PT ;  /* 0x0000008b7600720c */ /* 0x000fe20003f24270 */
[----:B------:R-:W-:Y:S01]  /*5f70*/  FFMA.FTZ R97, R68, -UR6, R97 ;  /* 0x8000000644617c23 */ /* 0x000fe20008010061 */
[----:B------:R-:W-:Y:S01]  /*5f80*/  FSEL R98, R98, -INF , !P3 ;  /* 0xff80000062627808 */ /* 0x000fe20005800000 */
[----:B------:R-:W-:Y:S01]  /*5f90*/  IMAD.IADD R74, R105, 0x1, -R188 ;  /* 0x00000001694a7824 */ /* 0x000fe200078e0abc */
[----:B------:R-:W-:Y:S01]  /*5fa0*/  FSEL R154, R154, -INF , !P5 ;  /* 0xff8000009a9a7808 */ /* 0x000fe20006800000 */
[----:B------:R-:W5:Y:S01]  /*5fb0*/  MUFU.TANH R73, R73 ;  /* 0x0000004900497308 */ /* 0x000f620000002400 */
[----:B------:R-:W-:Y:S01]  /*5fc0*/  FSEL R150, R191, -INF , !P0 ;  /* 0xff800000bf967808 */ /* 0x000fe20004000000 */
[C---:B------:R-:W-:Y:S01]  /*5fd0*/  IMAD.IADD R70, R105.reuse, 0x1, -R186 ;  /* 0x0000000169467824 */ /* 0x040fe200078e0aba */
[----:B------:R-:W-:Y:S01]  /*5fe0*/  FSEL R146, R198, -INF , !P2 ;  /* 0xff800000c6927808 */ /* 0x000fe20005000000 */
[C---:B------:R-:W-:Y:S01]  /*5ff0*/  IMAD.IADD R68, R105.reuse, 0x1, -R190 ;  /* 0x0000000169447824 */ /* 0x040fe200078e0abe */
[----:B------:R-:W-:Y:S01]  /*6000*/  IABS R75, R75 ;  /* 0x0000004b004b7213 */ /* 0x000fe20000000000 */
[----:B------:R-:W-:Y:S01]  /*6010*/  IMAD.IADD R122, R105, 0x1, -R189 ;  /* 0x00000001697a7824 */ /* 0x000fe200078e0abd */
[C---:B------:R-:W-:Y:S01]  /*6020*/  ISETP.GT.AND P3, PT, R118.reuse, R143, PT ;  /* 0x0000008f7600720c */ /* 0x040fe20003f64270 */
[C---:B------:R-:W-:Y:S01]  /*6030*/  VIADD R127, R69.reuse, 0x30 ;  /* 0x00000030457f7836 */ /* 0x040fe20000000000 */
[C---:B------:R-:W-:Y:S01]  /*6040*/  ISETP.GT.AND P5, PT, R118.reuse, R138, PT ;  /* 0x0000008a7600720c */ /* 0x040fe20003fa4270 */
[C---:B------:R-:W-:Y:S01]  /*6050*/  VIADD R99, R69.reuse, 0x39 ;  /* 0x0000003945637836 */ /* 0x040fe20000000000 */
[C---:B------:R-:W-:Y:S01]  /*6060*/  ISETP.GT.AND P0, PT, R118.reuse, R134, PT ;  /* 0x000000867600720c */ /* 0x040fe20003f04270 */
[C---:B------:R-:W-:Y:S01]  /*6070*/  VIADD R77, R69.reuse, 0x60 ;  /* 0x00000060454d7836 */ /* 0x040fe20000000000 */
[----:B------:R-:W-:Y:S01]  /*6080*/  ISETP.GT.AND P2, PT, R118, R130, PT ;  /* 0x000000827600720c */ /* 0x000fe20003f44270 */
[----:B------:R-:W-:Y:S01]  /*6090*/  VIADD R76, R69, 0x61 ;  /* 0x00000061454c7836 */ /* 0x000fe20000000000 */
[----:B------:R-:W-:Y:S01]  /*60a0*/  FSEL R235, R235, -INF , !P1 ;  /* 0xff800000ebeb7808 */ /* 0x000fe20004800000 */
[----:B------:R-:W-:Y:S01]  /*60b0*/  FMUL.FTZ R60, R60, UR4 ;  /* 0x000000043c3c7c20 */ /* 0x000fe20008410000 */
[----:B------:R-:W-:Y:S01]  /*60c0*/  ISETP.GT.AND P1, PT, R118, R126, PT ;  /* 0x0000007e7600720c */ /* 0x000fe20003f24270 */
[----:B------:R4:W4:Y:S01]  /*60d0*/  MUFU.TANH R191, R65 ;  /* 0x0000004100bf7308 */ /* 0x0009220000002400 */
[----:B------:R-:W-:Y:S01]  /*60e0*/  I2FP.F32.S32 R75, R75 ;  /* 0x0000004b004b7245 */ /* 0x000fe20000201400 */
[----:B------:R-:W-:Y:S01]  /*60f0*/  FMUL.FTZ R57, R57, UR4 ;  /* 0x0000000439397c20 */ /* 0x000fe20008410000 */
[----:B------:R-:W-:Y:S01]  /*6100*/  FSEL R142, R195, -INF , !P3 ;  /* 0xff800000c38e7808 */ /* 0x000fe20005800000 */
[C---:B------:R-:W-:Y:S01]  /*6110*/  HMMA.16816.F32 R8, R92.reuse, R160, R8 ;  /* 0x000000a05c08723c */ /* 0x040fe20000001808 */
[----:B------:R-:W-:Y:S01]  /*6120*/  FSEL R135, R104, -INF , !P5 ;  /* 0xff80000068877808 */ /* 0x000fe20006800000 */
[----:B------:R-:W-:Y:S01]  /*6130*/  FFMA.FTZ R194, R75, -UR6, R194 ;  /* 0x800000064bc27c23 */ /* 0x000fe200080100c2 */
[----:B------:R-:W-:Y:S01]  /*6140*/  FSEL R131, R193, -INF , !P0 ;  /* 0xff800000c1837808 */ /* 0x000fe20004000000 */
[----:B------:R-:W-:Y:S01]  /*6150*/  VIADD R75, R69, 0x68 ;  /* 0x00000068454b7836 */ /* 0x000fe20000000000 */
[----:B------:R-:W-:Y:S01]  /*6160*/  FSEL R231, R231, -INF , !P2 ;  /* 0xff800000e7e77808 */ /* 0x000fe20005000000 */
[----:B------:R4:W-:Y:S01]  /*6170*/  MUFU.TANH R193, R64 ;  /* 0x0000004000c17308 */ /* 0x0009e20000002400 */
[----:B------:R-:W-:Y:S01]  /*6180*/  IABS R74, R74 ;  /* 0x0000004a004a7213 */ /* 0x000fe20000000000 */
[----:B------:R-:W-:Y:S01]  /*6190*/  FMUL.FTZ R53, R53, UR4 ;  /* 0x0000000435357c20 */ /* 0x000fe20008410000 */
[----:B------:R-:W-:Y:S01]  /*61a0*/  IABS R70, R70 ;  /* 0x0000004600467213 */ /* 0x000fe20000000000 */
[----:B------:R-:W-:Y:S01]  /*61b0*/  FMUL.FTZ R160, R156, UR4 ;  /* 0x000000049ca07c20 */ /* 0x000fe20008410000 */
[----:B------:R-:W-:Y:S01]  /*61c0*/  IABS R68, R68 ;  /* 0x0000004400447213 */ /* 0x000fe20000000000 */
[----:B------:R-:W-:Y:S01]  /*61d0*/  FMUL.FTZ R119, R119, UR4 ;  /* 0x0000000477777c20 */ /* 0x000fe20008410000 */
[----:B------:R-:W-:Y:S01]  /*61e0*/  IABS R122, R122 ;  /* 0x0000007a007a7213 */ /* 0x000fe20000000000 */
[----:B------:R-:W-:Y:S01]  /*61f0*/  MUFU.TANH R60, R60 ;  /* 0x0000003c003c7308 */ /* 0x000fe20000002400 */
[C---:B------:R-:W-:Y:S01]  /*6200*/  ISETP.GT.AND P3, PT, R118.reuse, R127, PT ;  /* 0x0000007f7600720c */ /* 0x040fe20003f64270 */
[----:B------:R-:W-:Y:S01]  /*6210*/  FMUL.FTZ R115, R115, UR4 ;  /* 0x0000000473737c20 */ /* 0x000fe20008410000 */
[C---:B------:R-:W-:Y:S01]  /*6220*/  ISETP.GT.AND P5, PT, R118.reuse, R103, PT ;  /* 0x000000677600720c */ /* 0x040fe20003fa4270 */
[----:B------:R-:W-:Y:S01]  /*6230*/  FMUL.FTZ R217, R33, UR4 ;  /* 0x0000000421d97c20 */ /* 0x000fe20008410000 */
[----:B------:R-:W-:Y:S01]  /*6240*/  ISETP.GT.AND P0, PT, R118, R99, PT ;  /* 0x000000637600720c */ /* 0x000fe20003f04270 */
[----:B------:R-:W-:Y:S01]  /*6250*/  FMUL.FTZ R207, R32, UR4 ;  /* 0x0000000420cf7c20 */ /* 0x000fe20008410000 */
[----:B------:R-:W-:Y:S01]  /*6260*/  ISETP.GT.AND P2, PT, R118, R90, PT ;  /* 0x0000005a7600720c */ /* 0x000fe20003f44270 */
[----:B------:R-:W-:Y:S01]  /*6270*/  MUFU.TANH R156, R49 ;  /* 0x00000031009c7308 */ /* 0x000fe20000002400 */
[----:B------:R-:W-:Y:S01]  /*6280*/  FSEL R229, R229, -INF , !P1 ;  /* 0xff800000e5e57808 */ /* 0x000fe20004800000 */
[----:B------:R-:W-:Y:S01]  /*6290*/  FMUL.FTZ R205, R24, UR4 ;  /* 0x0000000418cd7c20 */ /* 0x000fe20008410000 */
[----:B------:R-:W-:Y:S01]  /*62a0*/  ISETP.GT.AND P1, PT, R118, R86, PT ;  /* 0x000000567600720c */ /* 0x000fe20003f24270 */
[----:B------:R-:W-:Y:S01]  /*62b0*/  FMUL.FTZ R25, R25, UR4 ;  /* 0x0000000419197c20 */ /* 0x000fe20008410000 */
[----:B------:R-:W-:Y:S01]  /*62c0*/  I2FP.F32.S32 R74, R74 ;  /* 0x0000004a004a7245 */ /* 0x000fe20000201400 */
[----:B------:R-:W-:Y:S01]  /*62d0*/  HMMA.16816.F32 R4, R92, R162, R4 ;  /* 0x000000a25c04723c */ /* 0x000fe20000001804 */
[----:B------:R-:W-:Y:S01]  /*62e0*/  I2FP.F32.S32 R70, R70 ;  /* 0x0000004600467245 */ /* 0x000fe20000201400 */
[----:B------:R-:W-:Y:S01]  /*62f0*/  MUFU.TANH R53, R53 ;  /* 0x0000003500357308 */ /* 0x000fe20000002400 */
[----:B------:R-:W-:Y:S01]  /*6300*/  I2FP.F32.S32 R68, R68 ;  /* 0x0000004400447245 */ /* 0x000fe20000201400 */
[----:B-1----:R-:W-:Y:S01]  /*6310*/  FFMA.FTZ R101, R74, -UR6, R101 ;  /* 0x800000064a657c23 */ /* 0x002fe20008010065 */
[----:B------:R-:W-:Y:S01]  /*6320*/  I2FP.F32.S32 R122, R122 ;  /* 0x0000007a007a7245 */ /* 0x000fe20000201400 */
[----:B---3--:R-:W-:Y:S01]  /*6330*/  FFMA.FTZ R107, R70, -UR6, R107 ;  /* 0x80000006466b7c23 */ /* 0x008fe2000801006b */
[----:B------:R-:W-:Y:S01]  /*6340*/  FSEL R221, R221, -INF , !P3 ;  /* 0xff800000dddd7808 */ /* 0x000fe20005800000 */
[----:B--2---:R-:W-:Y:S01]  /*6350*/  FFMA.FTZ R123, R68, -UR6, R123 ;  /* 0x80000006447b7c23 */ /* 0x004fe2000801007b */
[----:B------:R-:W-:Y:S01]  /*6360*/  FSEL R104, R192, -INF , !P5 ;  /* 0xff800000c0687808 */ /* 0x000fe20006800000 */
[----:B------:R-:W-:Y:S01]  /*6370*/  FMUL.FTZ R192, R61, UR4 ;  /* 0x000000043dc07c20 */ /* 0x000fe20008410000 */
[----:B------:R-:W-:Y:S01]  /*6380*/  FSEL R102, R102, -INF , !P0 ;  /* 0xff80000066667808 */ /* 0x000fe20004000000 */
[----:B------:R-:W-:Y:S01]  /*6390*/  FMUL.FTZ R61, R56, UR4 ;  /* 0x00000004383d7c20 */ /* 0x000fe20008410000 */
[----:B------:R-:W-:Y:S01]  /*63a0*/  FSEL R219, R219, -INF , !P2 ;  /* 0xff800000dbdb7808 */ /* 0x000fe20005000000 */
[----:B-----5:R-:W-:Y:S01]  /*63b0*/  FFMA.FTZ R122, R122, -UR6, R73 ;  /* 0x800000067a7a7c23 */ /* 0x020fe20008010049 */
[C---:B------:R-:W-:Y:S01]  /*63c0*/  ISETP.GT.AND P3, PT, R118.reuse, R87, PT ;  /* 0x000000577600720c */ /* 0x040fe20003f64270 */
        /* <DEDUP_REMOVED lines=8> */
[----:B------:R-:W1:Y:S01]  /*6450*/  MUFU.TANH R192, R192 ;  /* 0x000000c000c07308 */ /* 0x000e620000002400 */
[----:B------:R-:W-:Y:S01]  /*6460*/  ISETP.GT.AND P1, PT, R118, R78, PT ;  /* 0x0000004e7600720c */ /* 0x000fe20003f24270 */
[C---:B------:R-:W-:Y:S01]  /*6470*/  IMAD.IADD R95, R244.reuse, 0x1, -R79 ;  /* 0x00000001f45f7824 */ /* 0x040fe200078e0a4f */
[----:B------:R-:W-:Y:S01]  /*6480*/  FSEL R227, R227, -INF , !P3 ;  /* 0xff800000e3e37808 */ /* 0x000fe20005800000 */
[----:B------:R-:W-:Y:S01]  /*6490*/  IMAD.IADD R162, R244, 0x1, -R91 ;  /* 0x00000001f4a27824 */ /* 0x000fe200078e0a5b */
[----:B------:R-:W-:Y:S01]  /*64a0*/  FSEL R225, R225, -INF , !P5 ;  /* 0xff800000e1e17808 */ /* 0x000fe20006800000 */
[----:B------:R-:W-:Y:S01]  /*64b0*/  FMUL.FTZ R92, R117, UR4 ;  /* 0x00000004755c7c20 */ /* 0x000fe20008410000 */
[----:B------:R-:W-:Y:S01]  /*64c0*/  FSEL R97, R97, -INF , !P0 ;  /* 0xff80000061617808 */ /* 0x000fe20004000000 */
[----:B------:R-:W-:Y:S01]  /*64d0*/  MUFU.TANH R119, R119 ;  /* 0x0000007700777308 */ /* 0x000fe20000002400 */
[----:B------:R-:W-:Y:S01]  /*64e0*/  FSEL R106, R106, -INF , !P2 ;  /* 0xff8000006a6a7808 */ /* 0x000fe20005000000 */
[----:B------:R-:W-:Y:S01]  /*64f0*/  IMAD.IADD R117, R244, 0x1, -R167 ;  /* 0x00000001f4757824 */ /* 0x000fe200078e0aa7 */
[----:B------:R-:W-:Y:S01]  /*6500*/  ISETP.GT.AND P3, PT, R118, R81, PT ;  /* 0x000000517600720c */ /* 0x000fe20003f64270 */
[----:B------:R-:W-:Y:S01]  /*6510*/  FMUL.FTZ R4, R4, UR4 ;  /* 0x0000000404047c20 */ /* 0x000fe20008410000 */
[C---:B------:R-:W-:Y:S01]  /*6520*/  ISETP.GT.AND P5, PT, R118.reuse, R77, PT ;  /* 0x0000004d7600720c */ /* 0x040fe20003fa4270 */
[----:B------:R-:W-:Y:S01]  /*6530*/  FMUL.FTZ R13, R13, UR4 ;  /* 0x000000040d0d7c20 */ /* 0x000fe20008410000 */
[C---:B------:R-:W-:Y:S01]  /*6540*/  ISETP.GT.AND P0, PT, R118.reuse, R76, PT ;  /* 0x0000004c7600720c */ /* 0x040fe20003f04270 */
[----:B------:R-:W-:Y:S01]  /*6550*/  MUFU.TANH R115, R115 ;  /* 0x0000007300737308 */ /* 0x000fe20000002400 */
[----:B------:R-:W-:Y:S01]  /*6560*/  ISETP.GT.AND P2, PT, R118, R75, PT ;  /* 0x0000004b7600720c */ /* 0x000fe20003f44270 */
[----:B------:R-:W-:Y:S01]  /*6570*/  FMUL.FTZ R5, R5, UR4 ;  /* 0x0000000405057c20 */ /* 0x000fe20008410000 */
[----:B----4-:R-:W-:Y:S01]  /*6580*/  FSEL R65, R194, -INF , !P1 ;  /* 0xff800000c2417808 */ /* 0x010fe20004800000 */
[----:B------:R-:W-:Y:S01]  /*6590*/  FMUL.FTZ R120, R120, UR4 ;  /* 0x0000000478787c20 */ /* 0x000fe20008410000 */
[----:B------:R-:W-:Y:S01]  /*65a0*/  FSEL R101, R101, -INF , !P3 ;  /* 0xff80000065657808 */ /* 0x000fe20005800000 */
[----:B------:R-:W-:Y:S01]  /*65b0*/  FMUL.FTZ R116, R116, UR4 ;  /* 0x0000000474747c20 */ /* 0x000fe20008410000 */
[----:B------:R-:W-:Y:S01]  /*65c0*/  FSEL R107, R107, -INF , !P5 ;  /* 0xff8000006b6b7808 */ /* 0x000fe20006800000 */
[----:B------:R2:W-:Y:S01]  /*65d0*/  MUFU.TANH R194, R61 ;  /* 0x0000003d00c27308 */ /* 0x0005e20000002400 */
[----:B------:R-:W-:Y:S01]  /*65e0*/  FSEL R64, R123, -INF , !P0 ;  /* 0xff8000007b407808 */ /* 0x000fe20004000000 */
[----:B------:R-:W-:Y:S01]  /*65f0*/  FMUL.FTZ R123, R48, UR4 ;  /* 0x00000004307b7c20 */ /* 0x000fe20008410000 */
[----:B------:R-:W-:Y:S01]  /*6600*/  FSEL R56, R122, -INF , !P2 ;  /* 0xff8000007a387808 */ /* 0x000fe20005000000 */
[----:B------:R-:W-:Y:S01]  /*6610*/  FMUL.FTZ R122, R52, UR4 ;  /* 0x00000004347a7c20 */ /* 0x000fe20008410000 */
[----:B------:R-:W-:Y:S01]  /*6620*/  ISETP.GT.AND P3, PT, R118, R74, PT ;  /* 0x0000004a7600720c */ /* 0x000fe20003f64270 */
[----:B------:R-:W-:Y:S01]  /*6630*/  IMAD.IADD R226, R244, 0x1, -R181 ;  /* 0x00000001f4e27824 */ /* 0x000fe200078e0ab5 */
[C---:B------:R-:W-:Y:S01]  /*6640*/  ISETP.GT.AND P1, PT, R118.reuse, R73, PT ;  /* 0x000000497600720c */ /* 0x040fe20003f24270 */
[----:B------:R-:W-:Y:S01]  /*6650*/  MUFU.TANH R217, R217 ;  /* 0x000000d900d97308 */ /* 0x000fe20000002400 */
[C---:B------:R-:W-:Y:S01]  /*6660*/  ISETP.GT.AND P5, PT, R118.reuse, R70, PT ;  /* 0x000000467600720c */ /* 0x040fe20003fa4270 */
[----:B------:R-:W-:Y:S01]  /*6670*/  FMUL.FTZ R125, R125, UR4 ;  /* 0x000000047d7d7c20 */ /* 0x000fe20008410000 */
[----:B------:R-:W-:Y:S01]  /*6680*/  ISETP.GT.AND P0, PT, R118, R0, PT ;  /* 0x000000007600720c */ /* 0x000fe20003f04270 */
[--C-:B------:R-:W-:Y:S01]  /*6690*/  IMAD.IADD R94, R244, 0x1, -R72.reuse ;  /* 0x00000001f45e7824 */ /* 0x100fe200078e0a48 */
[----:B------:R-:W-:Y:S01]  /*66a0*/  ISETP.GT.AND P2, PT, R118, R68, PT ;  /* 0x000000447600720c */ /* 0x000fe20003f44270 */
[C---:B------:R-:W-:Y:S01]  /*66b0*/  IMAD.IADD R222, R244.reuse, 0x1, -R183 ;  /* 0x00000001f4de7824 */ /* 0x040fe200078e0ab7 */
[----:B------:R-:W-:Y:S01]  /*66c0*/  IABS R95, R95 ;  /* 0x0000005f005f7213 */ /* 0x000fe20000000000 */
[----:B------:R3:W4:Y:S01]  /*66d0*/  MUFU.TANH R118, R57 ;  /* 0x0000003900767308 */ /* 0x0007220000002400 */
[----:B------:R-:W-:Y:S01]  /*66e0*/  IABS R162, R162 ;  /* 0x000000a200a27213 */ /* 0x000fe20000000000 */
[----:B--2---:R-:W-:Y:S01]  /*66f0*/  VIADD R61, R244, 0x40 ;  /* 0x00000040f43d7836 */ /* 0x004fe20000000000 */
[----:B------:R-:W-:Y:S01]  /*6700*/  I2FP.F32.S32 R95, R95 ;  /* 0x0000005f005f7245 */ /* 0x000fe20000201400 */
[----:B------:R-:W-:Y:S01]  /*6710*/  FMUL.FTZ R113, R113, UR4 ;  /* 0x0000000471717c20 */ /* 0x000fe20008410000 */
[----:B------:R-:W-:Y:S01]  /*6720*/  I2FP.F32.S32 R162, R162 ;  /* 0x000000a200a27245 */ /* 0x000fe20000201400 */
[C---:B------:R-:W-:Y:S01]  /*6730*/  IMAD.IADD R52, R61.reuse, 0x1, -R72 ;  /* 0x000000013d347824 */ /* 0x040fe200078e0a48 */
[----:B------:R-:W-:Y:S01]  /*6740*/  IABS R226, R226 ;  /* 0x000000e200e27213 */ /* 0x000fe20000000000 */
[C---:B------:R-:W-:Y:S01]  /*6750*/  IMAD.IADD R195, R61.reuse, 0x1, -R88 ;  /* 0x000000013dc37824 */ /* 0x040fe200078e0a58 */
[----:B------:R-:W2:Y:S01]  /*6760*/  MUFU.TANH R122, R122 ;  /* 0x0000007a007a7308 */ /* 0x000ea20000002400 */
[C---:B------:R-:W-:Y:S01]  /*6770*/  IMAD.IADD R161, R61.reuse, 0x1, -R82 ;  /* 0x000000013da17824 */ /* 0x040fe200078e0a52 */
[----:B------:R-:W-:Y:S01]  /*6780*/  IABS R52, R52 ;  /* 0x0000003400347213 */ /* 0x000fe20000000000 */
[C---:B------:R-:W-:Y:S01]  /*6790*/  IMAD.IADD R198, R61.reuse, 0x1, -R79 ;  /* 0x000000013dc67824 */ /* 0x040fe200078e0a4f */
[----:B------:R-:W-:Y:S01]  /*67a0*/  IABS R195, R195 ;  /* 0x000000c300c37213 */ /* 0x000fe20000000000 */
[C---:B------:R-:W-:Y:S01]  /*67b0*/  IMAD.IADD R200, R61.reuse, 0x1, -R173 ;  /* 0x000000013dc87824 */ /* 0x040fe200078e0aad */
[----:B------:R-:W-:Y:S01]  /*67c0*/  I2FP.F32.S32 R48, R52 ;  /* 0x0000003400307245 */ /* 0x000fe20000201400 */
[C---:B------:R-:W-:Y:S01]  /*67d0*/  IMAD.IADD R29, R61.reuse, 0x1, -R181 ;  /* 0x000000013d1d7824 */ /* 0x040fe200078e0ab5 */
[----:B------:R5:W2:Y:S01]  /*67e0*/  MUFU.TANH R52, R123 ;  /* 0x0000007b00347308 */ /* 0x000aa20000002400 */
[C---:B---3--:R-:W-:Y:S01]  /*67f0*/  IMAD.IADD R57, R61.reuse, 0x1, -R89 ;  /* 0x000000013d397824 */ /* 0x048fe200078e0a59 */
[----:B------:R-:W-:Y:S01]  /*6800*/  IABS R161, R161 ;  /* 0x000000a100a17213 */ /* 0x000fe20000000000 */
[----:B------:R-:W-:Y:S01]  /*6810*/  FFMA.FTZ R191, R48, -UR6, R191 ;  /* 0x8000000630bf7c23 */ /* 0x000fe200080100bf */
[----:B------:R-:W-:Y:S01]  /*6820*/  IMAD.IADD R48, R61, 0x1, -R91 ;  /* 0x000000013d307824 */ /* 0x000fe200078e0a5b */
[----:B------:R-:W-:Y:S01]  /*6830*/  I2FP.F32.S32 R195, R195 ;  /* 0x000000c300c37245 */ /* 0x000fe20000201400 */
[----:B------:R-:W-:Y:S01]  /*6840*/  FFMA.FTZ R168, R95, -UR6, R168 ;  /* 0x800000065fa87c23 */ /* 0x000fe200080100a8 */
[----:B------:R-:W-:Y:S01]  /*6850*/  IABS R57, R57 ;  /* 0x0000003900397213 */ /* 0x000fe20000000000 */
[----:B------:R-:W-:Y:S01]  /*6860*/  MUFU.TANH R207, R207 ;  /* 0x000000cf00cf7308 */ /* 0x000fe20000002400 */
[----:B------:R-:W-:Y:S01]  /*6870*/  IABS R49, R48 ;  /* 0x0000003000317213 */ /* 0x000fe20000000000 */
[----:B-1----:R-:W-:Y:S01]  /*6880*/  FFMA.FTZ R192, R195, -UR6, R192 ;  /* 0x80000006c3c07c23 */ /* 0x002fe200080100c0 */
[----:B------:R-:W-:Y:S01]  /*6890*/  I2FP.F32.S32 R57, R57 ;  /* 0x0000003900397245 */ /* 0x000fe20000201400 */
[----:B------:R-:W-:Y:S01]  /*68a0*/  IMAD.IADD R195, R61, 0x1, -R174 ;  /* 0x000000013dc37824 */ /* 0x000fe200078e0aae */
[----:B------:R-:W-:Y:S01]  /*68b0*/  I2FP.F32.S32 R49, R49 ;  /* 0x0000003100317245 */ /* 0x000fe20000201400 */
[----:B------:R-:W-:Y:S01]  /*68c0*/  IMAD.IADD R95, R244, 0x1, -R100 ;  /* 0x00000001f45f7824 */ /* 0x000fe200078e0a64 */
[----:B------:R-:W-:Y:S01]  /*68d0*/  I2FP.F32.S32 R161, R161 ;  /* 0x000000a100a17245 */ /* 0x000fe20000201400 */
[----:B------:R-:W-:Y:S01]  /*68e0*/  FFMA.FTZ R57, R57, -UR6, R60 ;  /* 0x8000000639397c23 */ /* 0x000fe2000801003c */
[----:B------:R-:W-:Y:S01]  /*68f0*/  FMUL.FTZ R60, R44, UR4 ;  /* 0x000000042c3c7c20 */ /* 0x000fe20008410000 */
[----:B------:R-:W-:-:S02]  /*6900*/  IMAD.IADD R44, R61, 0x1, -R166 ;  /* 0x000000013d2c7824 */ /* 0x000fc400078e0aa6 */
[----:B-----5:R-:W-:Y:S01]  /*6910*/  FMUL.FTZ R123, R45, UR4 ;  /* 0x000000042d7b7c20 */ /* 0x020fe20008410000 */
[----:B----4-:R-:W-:Y:S01]  /*6920*/  FFMA.FTZ R49, R49, -UR6, R118 ;  /* 0x8000000631317c23 */ /* 0x010fe20008010076 */
[----:B------:R-:W-:Y:S01]  /*6930*/  FFMA.FTZ R161, R161, -UR6, R194 ;  /* 0x80000006a1a17c23 */ /* 0x000fe200080100c2 */
[----:B------:R-:W-:Y:S01]  /*6940*/  FMUL.FTZ R118, R36, UR4 ;  /* 0x0000000424767c20 */ /* 0x000fe20008410000 */
[----:B------:R-:W-:Y:S01]  /*6950*/  IABS R44, R44 ;  /* 0x0000002c002c7213 */ /* 0x000fe20000000000 */
[----:B------:R-:W1:Y:S01]  /*6960*/  MUFU.TANH R60, R60 ;  /* 0x0000003c003c7308 */ /* 0x000e620000002400 */
[----:B------:R-:W-:Y:S01]  /*6970*/  FMUL.FTZ R194, R41, UR4 ;  /* 0x0000000429c27c20 */ /* 0x000fe20008410000 */
[C---:B------:R-:W-:Y:S01]  /*6980*/  IMAD.IADD R41, R61.reuse, 0x1, -R96 ;  /* 0x000000013d297824 */ /* 0x040fe200078e0a60 */
[----:B------:R-:W-:Y:S01]  /*6990*/  IABS R195, R195 ;  /* 0x000000c300c37213 */ /* 0x000fe20000000000 */
[----:B------:R-:W-:Y:S02]  /*69a0*/  IMAD.MOV.U32 R45, RZ, RZ, R44 ;  /* 0x000000ffff2d7224 */ /* 0x000fe400078e002c */
[----:B------:R-:W-:Y:S01]  /*69b0*/  FMUL.FTZ R44, R40, UR4 ;  /* 0x00000004282c7c20 */ /* 0x000fe20008410000 */
[----:B------:R-:W-:Y:S01]  /*69c0*/  IMAD.IADD R40, R61, 0x1, -R100 ;  /* 0x000000013d287824 */ /* 0x000fe200078e0a64 */
[----:B------:R-:W-:Y:S01]  /*69d0*/  IABS R41, R41 ;  /* 0x0000002900297213 */ /* 0x000fe20000000000 */
[----:B------:R-:W3:Y:S01]  /*69e0*/  MUFU.TANH R123, R123 ;  /* 0x0000007b007b7308 */ /* 0x000ee20000002400 */
[----:B------:R-:W-:Y:S01]  /*69f0*/  I2FP.F32.S32 R45, R45 ;  /* 0x0000002d002d7245 */ /* 0x000fe20000201400 */
[----:B------:R-:W-:Y:S01]  /*6a00*/  FFMA.FTZ R197, R162, -UR6, R197 ;  /* 0x80000006a2c57c23 */ /* 0x000fe200080100c5 */
[----:B------:R-:W-:Y:S01]  /*6a10*/  IABS R40, R40 ;  /* 0x0000002800287213 */ /* 0x000fe20000000000 */
[----:B------:R-:W-:Y:S01]  /*6a20*/  IMAD.IADD R162, R244, 0x1, -R96 ;  /* 0x00000001f4a27824 */ /* 0x000fe200078e0a60 */
[----:B------:R-:W-:Y:S01]  /*6a30*/  I2FP.F32.S32 R195, R195 ;  /* 0x000000c300c37245 */ /* 0x000fe20000201400 */
[----:B--2---:R-:W-:Y:S01]  /*6a40*/  FFMA.FTZ R48, R45, -UR6, R122 ;  /* 0x800000062d307c23 */ /* 0x004fe2000801007a */
[----:B------:R-:W-:Y:S01]  /*6a50*/  IMAD.IADD R45, R61, 0x1, -R167 ;  /* 0x000000013d2d7824 */ /* 0x000fe200078e0aa7 */
[----:B------:R-:W-:Y:S01]  /*6a60*/  I2FP.F32.S32 R41, R41 ;  /* 0x0000002900297245 */ /* 0x000fe20000201400 */
[----:B------:R-:W-:-:S02]  /*6a70*/  IMAD.MOV.U32 R36, RZ, RZ, R40 ;  /* 0x000000ffff247224 */ /* 0x000fc400078e0028 */
[----:B------:R-:W-:Y:S01]  /*6a80*/  FMUL.FTZ R122, R114, UR4 ;  /* 0x00000004727a7c20 */ /* 0x000fe20008410000 */
[----:B------:R-:W-:Y:S01]  /*6a90*/  IABS R198, R198 ;  /* 0x000000c600c67213 */ /* 0x000fe20000000000 */
[C---:B------:R-:W-:Y:S01]  /*6aa0*/  VIADD R40, R80.reuse, 0xfffffff9 ;  /* 0xfffffff950287836 */ /* 0x040fe20000000000 */
[----:B------:R-:W-:Y:S01]  /*6ab0*/  IABS R45, R45 ;  /* 0x0000002d002d7213 */ /* 0x000fe20000000000 */
[----:B------:R-:W-:Y:S01]  /*6ac0*/  FFMA.FTZ R41, R41, -UR6, R52 ;  /* 0x8000000629297c23 */ /* 0x000fe20008010034 */
[----:B------:R-:W-:Y:S01]  /*6ad0*/  I2FP.F32.S32 R36, R36 ;  /* 0x0000002400247245 */ /* 0x000fe20000201400 */
[----:B------:R-:W-:Y:S01]  /*6ae0*/  VIADD R52, R80, 0xfffffff8 ;  /* 0xfffffff850347836 */ /* 0x000fe20000000000 */
[----:B------:R-:W-:Y:S01]  /*6af0*/  I2FP.F32.S32 R45, R45 ;  /* 0x0000002d002d7245 */ /* 0x000fe20000201400 */
[----:B------:R-:W2:Y:S01]  /*6b00*/  MUFU.TANH R122, R122 ;  /* 0x0000007a007a7308 */ /* 0x000ea20000002400 */
[----:B------:R-:W-:Y:S01]  /*6b10*/  IABS R200, R200 ;  /* 0x000000c800c87213 */ /* 0x000fe20000000000 */
[----:B------:R-:W-:Y:S01]  /*6b20*/  FFMA.FTZ R36, R36, -UR6, R53 ;  /* 0x8000000624247c23 */ /* 0x000fe20008010035 */
[----:B-1----:R-:W-:Y:S01]  /*6b30*/  FFMA.FTZ R53, R195, -UR6, R60 ;  /* 0x80000006c3357c23 */ /* 0x002fe2000801003c */
[----:B------:R-:W-:-:S02]  /*6b40*/  VIADD R60, R80, 0xfffffff1 ;  /* 0xfffffff1503c7836 */ /* 0x000fc40000000000 */
[----:B------:R-:W-:Y:S01]  /*6b50*/  FFMA.FTZ R45, R45, -UR6, R156 ;  /* 0x800000062d2d7c23 */ /* 0x000fe2000801009c */
        /* <DEDUP_REMOVED lines=8> */
[----:B------:R-:W-:Y:S01]  /*6be0*/  FMUL.FTZ R198, R110, UR4 ;  /* 0x000000046ec67c20 */ /* 0x000fe20008410000 */
[----:B------:R-:W-:Y:S01]  /*6bf0*/  IABS R156, R156 ;  /* 0x0000009c009c7213 */ /* 0x000fe20000000000 */
[----:B------:R-:W-:Y:S01]  /*6c00*/  FMUL.FTZ R195, R37, UR4 ;  /* 0x0000000425c37c20 */ /* 0x000fe20008410000 */
[----:B------:R-:W-:Y:S01]  /*6c10*/  I2FP.F32.S32 R114, R114 ;  /* 0x0000007200727245 */ /* 0x000fe20000201400 */
[----:B---3--:R-:W-:Y:S01]  /*6c20*/  FFMA.FTZ R37, R200, -UR6, R123 ;  /* 0x80000006c8257c23 */ /* 0x008fe2000801007b */
[----:B------:R-:W-:Y:S01]  /*6c30*/  I2FP.F32.S32 R199, R199 ;  /* 0x000000c700c77245 */ /* 0x000fe20000201400 */
[----:B------:R-:W-:Y:S01]  /*6c40*/  MUFU.TANH R44, R44 ;  /* 0x0000002c002c7308 */ /* 0x000fe20000002400 */
[----:B------:R-:W-:Y:S01]  /*6c50*/  I2FP.F32.S32 R110, R156 ;  /* 0x0000009c006e7245 */ /* 0x000fe20000201400 */
[----:B------:R-:W-:Y:S01]  /*6c60*/  FFMA.FTZ R123, R114, -UR6, R119 ;  /* 0x80000006727b7c23 */ /* 0x000fe20008010077 */
[----:B------:R-:W-:-:S02]  /*6c70*/  VIADD R156, R80, 0x1 ;  /* 0x00000001509c7836 */ /* 0x000fc40000000000 */
[----:B--2---:R-:W-:Y:S01]  /*6c80*/  FFMA.FTZ R122, R199, -UR6, R122 ;  /* 0x80000006c77a7c23 */ /* 0x004fe2000801007a */
[----:B------:R-:W-:Y:S01]  /*6c90*/  FMUL.FTZ R200, R111, UR4 ;  /* 0x000000046fc87c20 */ /* 0x000fe20008410000 */
[C---:B------:R-:W-:Y:S02]  /*6ca0*/  IMAD.IADD R199, R105.reuse, 0x1, -R80 ;  /* 0x0000000169c77824 */ /* 0x040fe400078e0a50 */
[----:B------:R-:W-:Y:S01]  /*6cb0*/  FFMA.FTZ R119, R110, -UR6, R115 ;  /* 0x800000066e777c23 */ /* 0x000fe20008010073 */
[----:B------:R1:W2:Y:S01]  /*6cc0*/  MUFU.TANH R114, R198 ;  /* 0x000000c600727308 */ /* 0x0002a20000002400 */
[----:B------:R-:W-:Y:S01]  /*6cd0*/  IMAD.IADD R111, R105, 0x1, -R156 ;  /* 0x00000001696f7824 */ /* 0x000fe200078e0a9c */
[----:B------:R-:W-:Y:S01]  /*6ce0*/  IABS R29, R29 ;  /* 0x0000001d001d7213 */ /* 0x000fe20000000000 */
[C---:B------:R-:W-:Y:S01]  /*6cf0*/  IMAD.IADD R105, R61.reuse, 0x1, -R172 ;  /* 0x000000013d697824 */ /* 0x040fe200078e0aac */
[----:B------:R-:W-:Y:S01]  /*6d00*/  IABS R115, R199 ;  /* 0x000000c700737213 */ /* 0x000fe20000000000 */
[----:B------:R-:W-:Y:S01]  /*6d10*/  FMUL.FTZ R199, R20, UR4 ;  /* 0x0000000414c77c20 */ /* 0x000fe20008410000 */
[C---:B------:R-:W-:Y:S01]  /*6d20*/  IMAD.IADD R20, R61.reuse, 0x1, -R182 ;  /* 0x000000013d147824 */ /* 0x040fe200078e0ab6 */
[----:B------:R-:W-:Y:S01]  /*6d30*/  IABS R111, R111 ;  /* 0x0000006f006f7213 */ /* 0x000fe20000000000 */
[----:B------:R-:W-:Y:S01]  /*6d40*/  IMAD.MOV.U32 R24, RZ, RZ, R29 ;  /* 0x000000ffff187224 */ /* 0x000fe200078e001d */
[----:B------:R-:W-:Y:S01]  /*6d50*/  IABS R105, R105 ;  /* 0x0000006900697213 */ /* 0x000fe20000000000 */
[----:B------:R-:W-:Y:S01]  /*6d60*/  MUFU.TANH R118, R118 ;  /* 0x0000007600767308 */ /* 0x000fe20000002400 */
[----:B------:R-:W-:Y:S01]  /*6d70*/  I2FP.F32.S32 R115, R115 ;  /* 0x0000007300737245 */ /* 0x000fe20000201400 */
[----:B------:R-:W-:Y:S01]  /*6d80*/  IMAD.IADD R29, R61, 0x1, -R185 ;  /* 0x000000013d1d7824 */ /* 0x000fe200078e0ab9 */
[----:B------:R-:W-:Y:S01]  /*6d90*/  I2FP.F32.S32 R105, R105 ;  /* 0x0000006900697245 */ /* 0x000fe20000201400 */
[----:B------:R-:W-:Y:S01]  /*6da0*/  FMUL.FTZ R62, R62, UR4 ;  /* 0x000000043e3e7c20 */ /* 0x000fe20008410000 */
[----:B------:R-:W-:Y:S01]  /*6db0*/  I2FP.F32.S32 R24, R24 ;  /* 0x0000001800187245 */ /* 0x000fe20000201400 */
[----:B------:R-:W-:Y:S01]  /*6dc0*/  FMUL.FTZ R59, R59, UR4 ;  /* 0x000000043b3b7c20 */ /* 0x000fe20008410000 */
[----:B------:R-:W-:Y:S01]  /*6dd0*/  IABS R20, R20 ;  /* 0x0000001400147213 */ /* 0x000fe20000000000 */
[C---:B-1----:R-:W-:Y:S01]  /*6de0*/  IMAD.IADD R198, R61.reuse, 0x1, -R175 ;  /* 0x000000013dc67824 */ /* 0x042fe200078e0aaf */
[----:B------:R-:W1:Y:S01]  /*6df0*/  MUFU.TANH R213, R213 ;  /* 0x000000d500d57308 */ /* 0x000e620000002400 */
[----:B------:R-:W-:Y:S01]  /*6e00*/  FFMA.FTZ R217, R24, -UR6, R217 ;  /* 0x8000000618d97c23 */ /* 0x000fe200080100d9 */
[----:B------:R-:W-:Y:S01]  /*6e10*/  IMAD.IADD R24, R61, 0x1, -R183 ;  /* 0x000000013d187824 */ /* 0x000fe200078e0ab7 */
[----:B------:R-:W-:Y:S01]  /*6e20*/  IABS R21, R29 ;  /* 0x0000001d00157213 */ /* 0x000fe20000000000 */
[----:B------:R-:W-:Y:S01]  /*6e30*/  FMUL.FTZ R55, R55, UR4 ;  /* 0x0000000437377c20 */ /* 0x000fe20008410000 */
[----:B------:R-:W-:Y:S01]  /*6e40*/  IABS R32, R198 ;  /* 0x000000c600207213 */ /* 0x000fe20000000000 */
[----:B------:R-:W-:Y:S01]  /*6e50*/  FMUL.FTZ R38, R38, UR4 ;  /* 0x0000000426267c20 */ /* 0x000fe20008410000 */
[----:B------:R-:W-:Y:S01]  /*6e60*/  IABS R24, R24 ;  /* 0x0000001800187213 */ /* 0x000fe20000000000 */
[----:B------:R-:W3:Y:S01]  /*6e70*/  MUFU.TANH R205, R205 ;  /* 0x000000cd00cd7308 */ /* 0x000ee20000002400 */
[----:B------:R-:W-:Y:S01]  /*6e80*/  I2FP.F32.S32 R20, R20 ;  /* 0x0000001400147245 */ /* 0x000fe20000201400 */
[----:B------:R-:W-:-:S02]  /*6e90*/  IMAD.MOV.U32 R33, RZ, RZ, R32 ;  /* 0x000000ffff217224 */ /* 0x000fc400078e0020 */
[----:B--2---:R-:W-:Y:S01]  /*6ea0*/  FFMA.FTZ R32, R115, -UR6, R114 ;  /* 0x8000000673207c23 */ /* 0x004fe20008010072 */
[----:B------:R-:W-:Y:S01]  /*6eb0*/  FFMA.FTZ R114, R105, -UR6, R44 ;  /* 0x8000000669727c23 */ /* 0x000fe2000801002c */
[C---:B------:R-:W-:Y:S01]  /*6ec0*/  IMAD.IADD R44, R61.reuse, 0x1, -R178 ;  /* 0x000000013d2c7824 */ /* 0x040fe200078e0ab2 */
[----:B------:R-:W-:Y:S01]  /*6ed0*/  I2FP.F32.S32 R24, R24 ;  /* 0x0000001800187245 */ /* 0x000fe20000201400 */
[C---:B------:R-:W-:Y:S01]  /*6ee0*/  IMAD.IADD R115, R61.reuse, 0x1, -R180 ;  /* 0x000000013d737824 */ /* 0x040fe200078e0ab4 */
[----:B------:R2:W4:Y:S01]  /*6ef0*/  MUFU.TANH R201, R25 ;  /* 0x0000001900c97308 */ /* 0x0005220000002400 */
[----:B------:R-:W-:Y:S01]  /*6f00*/  FMUL.FTZ R105, R16, UR4 ;  /* 0x0000000410697c20 */ /* 0x000fe20008410000 */
[----:B------:R-:W-:Y:S01]  /*6f10*/  IABS R44, R44 ;  /* 0x0000002c002c7213 */ /* 0x000fe20000000000 */
[----:B-1----:R-:W-:Y:S01]  /*6f20*/  FFMA.FTZ R213, R24, -UR6, R213 ;  /* 0x8000000618d57c23 */ /* 0x002fe200080100d5 */
[----:B------:R-:W-:Y:S01]  /*6f30*/  IABS R115, R115 ;  /* 0x0000007300737213 */ /* 0x000fe20000000000 */
[----:B------:R-:W-:Y:S01]  /*6f40*/  IMAD.IADD R24, R61, 0x1, -R188 ;  /* 0x000000013d187824 */ /* 0x000fe200078e0abc */
[----:B------:R-:W-:Y:S01]  /*6f50*/  I2FP.F32.S32 R44, R44 ;  /* 0x0000002c002c7245 */ /* 0x000fe20000201400 */
[----:B------:R-:W-:Y:S01]  /*6f60*/  FMUL.FTZ R39, R39, UR4 ;  /* 0x0000000427277c20 */ /* 0x000fe20008410000 */
[----:B------:R-:W1:Y:S01]  /*6f70*/  MUFU.TANH R215, R215 ;  /* 0x000000d700d77308 */ /* 0x000e620000002400 */
[----:B------:R-:W-:Y:S01]  /*6f80*/  I2FP.F32.S32 R115, R115 ;  /* 0x0000007300737245 */ /* 0x000fe20000201400 */
[----:B---3--:R-:W-:Y:S01]  /*6f90*/  FFMA.FTZ R205, R20, -UR6, R205 ;  /* 0x8000000614cd7c23 */ /* 0x008fe200080100cd */
[----:B------:R-:W-:Y:S01]  /*6fa0*/  FFMA.FTZ R207, R44, -UR6, R207 ;  /* 0x800000062ccf7c23 */ /* 0x000fe200080100cf */
[----:B------:R-:W-:Y:S01]  /*6fb0*/  IMAD.IADD R44, R61, 0x1, -R184 ;  /* 0x000000013d2c7824 */ /* 0x000fe200078e0ab8 */
[----:B------:R-:W-:Y:S01]  /*6fc0*/  I2FP.F32.S32 R16, R21 ;  /* 0x0000001500107245 */ /* 0x000fe20000201400 */
[----:B------:R-:W-:Y:S01]  /*6fd0*/  FFMA.FTZ R115, R115, -UR6, R118 ;  /* 0x8000000673737c23 */ /* 0x000fe20008010076 */
[----:B------:R-:W-:Y:S01]  /*6fe0*/  FMUL.FTZ R118, R17, UR4 ;  /* 0x0000000411767c20 */ /* 0x000fe20008410000 */
[----:B------:R-:W3:Y:S01]  /*6ff0*/  MUFU.TANH R110, R200 ;  /* 0x000000c8006e7308 */ /* 0x000ee20000002400 */
[----:B------:R-:W-:Y:S01]  /*7000*/  IABS R44, R44 ;  /* 0x0000002c002c7213 */ /* 0x000fe20000000000 */
[----:B--2---:R-:W-:Y:S01]  /*7010*/  FMUL.FTZ R25, R12, UR4 ;  /* 0x000000040c197c20 */ /* 0x004fe20008410000 */
[----:B------:R-:W-:-:S02]  /*7020*/  IMAD.IADD R20, R61, 0x1, -R187 ;  /* 0x000000013d147824 */ /* 0x000fc400078e0abb */
[----:B----4-:R-:W-:Y:S01]  /*7030*/  FFMA.FTZ R201, R16, -UR6, R201 ;  /* 0x8000000610c97c23 */ /* 0x010fe200080100c9 */
[----:B------:R-:W-:Y:S01]  /*7040*/  I2FP.F32.S32 R44, R44 ;  /* 0x0000002c002c7245 */ /* 0x000fe20000201400 */
[C---:B------:R-:W-:Y:S01]  /*7050*/  IMAD.IADD R16, R61.reuse, 0x1, -R186 ;  /* 0x000000013d107824 */ /* 0x040fe200078e0aba */
[----:B------:R-:W-:Y:S01]  /*7060*/  IABS R24, R24 ;  /* 0x0000001800187213 */ /* 0x000fe20000000000 */
[----:B------:R-:W2:Y:S01]  /*7070*/  MUFU.TANH R194, R194 ;  /* 0x000000c200c27308 */ /* 0x000ea20000002400 */
[----:B------:R-:W-:Y:S01]  /*7080*/  I2FP.F32.S32 R111, R111 ;  /* 0x0000006f006f7245 */ /* 0x000fe20000201400 */
[----:B-1----:R-:W-:Y:S01]  /*7090*/  FFMA.FTZ R215, R44, -UR6, R215 ;  /* 0x800000062cd77c23 */ /* 0x002fe200080100d7 */
[----:B------:R-:W-:Y:S01]  /*70a0*/  IABS R20, R20 ;  /* 0x0000001400147213 */ /* 0x000fe20000000000 */
[C---:B------:R-:W-:Y:S01]  /*70b0*/  IMAD.IADD R17, R61.reuse, 0x1, -R190 ;  /* 0x000000013d117824 */ /* 0x040fe200078e0abe */
[----:B------:R-:W-:Y:S01]  /*70c0*/  I2FP.F32.S32 R33, R33 ;  /* 0x0000002100217245 */ /* 0x000fe20000201400 */
[C---:B------:R-:W-:Y:S01]  /*70d0*/  IMAD.IADD R21, R61.reuse, 0x1, -R189 ;  /* 0x000000013d157824 */ /* 0x040fe200078e0abd */
[----:B------:R-:W-:Y:S01]  /*70e0*/  I2FP.F32.S32 R24, R24 ;  /* 0x0000001800187245 */ /* 0x000fe20000201400 */
[----:B------:R-:W1:Y:S01]  /*70f0*/  MUFU.TANH R199, R199 ;  /* 0x000000c700c77308 */ /* 0x000e620000002400 */
[----:B------:R-:W-:Y:S01]  /*7100*/  VIADD R44, R61, -UR24 ;  /* 0x800000183d2c7c36 */ /* 0x000fe20008000000 */
[----:B------:R-:W-:Y:S01]  /*7110*/  IABS R16, R16 ;  /* 0x0000001000107213 */ /* 0x000fe20000000000 */
[----:B---3--:R-:W-:Y:S01]  /*7120*/  FFMA.FTZ R28, R111, -UR6, R110 ;  /* 0x800000066f1c7c23 */ /* 0x008fe2000801006e */
[----:B------:R-:W-:Y:S01]  /*7130*/  I2FP.F32.S32 R20, R20 ;  /* 0x0000001400147245 */ /* 0x000fe20000201400 */
[----:B------:R-:W-:Y:S01]  /*7140*/  FMUL.FTZ R34, R34, UR4 ;  /* 0x0000000422227c20 */ /* 0x000fe20008410000 */
[----:B------:R-:W-:Y:S01]  /*7150*/  IABS R17, R17 ;  /* 0x0000001100117213 */ /* 0x000fe20000000000 */
[----:B------:R-:W-:Y:S01]  /*7160*/  FMUL.FTZ R26, R26, UR4 ;  /* 0x000000041a1a7c20 */ /* 0x000fe20008410000 */
[----:B------:R-:W3:Y:S01]  /*7170*/  MUFU.TANH R203, R203 ;  /* 0x000000cb00cb7308 */ /* 0x000ee20000002400 */
[----:B------:R-:W-:Y:S01]  /*7180*/  IABS R12, R21 ;  /* 0x00000015000c7213 */ /* 0x000fe20000000000 */
[----:B--2---:R-:W-:Y:S01]  /*7190*/  FFMA.FTZ R110, R33, -UR6, R194 ;  /* 0x80000006216e7c23 */ /* 0x004fe200080100c2 */
[----:B------:R-:W-:Y:S01]  /*71a0*/  FSEL R123, R123, -INF , !P3 ;  /* 0xff8000007b7b7808 */ /* 0x000fe20005800000 */
[----:B------:R-:W-:Y:S01]  /*71b0*/  IMAD.IADD R194, R61, 0x1, -R179 ;  /* 0x000000013dc27824 */ /* 0x000fe200078e0ab3 */
[----:B------:R-:W-:Y:S01]  /*71c0*/  FSEL R122, R122, -INF , !P1 ;  /* 0xff8000007a7a7808 */ /* 0x000fe20004800000 */
[----:B------:R-:W-:Y:S01]  /*71d0*/  FMUL.FTZ R27, R27, UR4 ;  /* 0x000000041b1b7c20 */ /* 0x000fe20008410000 */
[C---:B------:R-:W-:Y:S01]  /*71e0*/  ISETP.GT.AND P3, PT, R44.reuse, R69, PT ;  /* 0x000000452c00720c */ /* 0x040fe20003f64270 */
[----:B------:R-:W2:Y:S01]  /*71f0*/  MUFU.TANH R105, R105 ;  /* 0x0000006900697308 */ /* 0x000ea20000002400 */
[----:B------:R-:W-:Y:S01]  /*7200*/  ISETP.GT.AND P1, PT, R44, R177, PT ;  /* 0x000000b12c00720c */ /* 0x000fe20003f24270 */
[----:B-1----:R-:W-:Y:S01]  /*7210*/  FFMA.FTZ R199, R24, -UR6, R199 ;  /* 0x8000000618c77c23 */ /* 0x002fe200080100c7 */
[----:B------:R-:W-:Y:S01]  /*7220*/  I2FP.F32.S32 R16, R16 ;  /* 0x0000001000107245 */ /* 0x000fe20000201400 */
[----:B------:R-:W-:Y:S01]  /*7230*/  FMUL.FTZ R22, R22, UR4 ;  /* 0x0000000416167c20 */ /* 0x000fe20008410000 */
[----:B------:R-:W-:Y:S01]  /*7240*/  FSEL R24, R119, -INF , !P5 ;  /* 0xff80000077187808 */ /* 0x000fe20006800000 */
[----:B------:R-:W-:Y:S01]  /*7250*/  FMUL.FTZ R23, R23, UR4 ;  /* 0x0000000417177c20 */ /* 0x000fe20008410000 */
[----:B------:R-:W-:Y:S01]  /*7260*/  I2FP.F32.S32 R17, R17 ;  /* 0x0000001100117245 */ /* 0x000fe20000201400 */
[----:B------:R-:W1:Y:S01]  /*7270*/  MUFU.TANH R118, R118 ;  /* 0x0000007600767308 */ /* 0x000e620000002400 */
[----:B------:R-:W-:Y:S01]  /*7280*/  I2FP.F32.S32 R12, R12 ;  /* 0x0000000c000c7245 */ /* 0x000fe20000201400 */
[----:B---3--:R-:W-:Y:S01]  /*7290*/  FFMA.FTZ R203, R20, -UR6, R203 ;  /* 0x8000000614cb7c23 */ /* 0x008fe200080100cb */
[----:B------:R-:W-:Y:S01]  /*72a0*/  ISETP.GT.AND P5, PT, R44, R171, PT ;  /* 0x000000ab2c00720c */ /* 0x000fe20003fa4270 */
[----:B------:R-:W-:Y:S01]  /*72b0*/  FMUL.FTZ R18, R18, UR4 ;  /* 0x0000000412127c20 */ /* 0x000fe20008410000 */
[----:B------:R-:W-:Y:S01]  /*72c0*/  FSEL R20, R32, -INF , !P0 ;  /* 0xff80000020147808 */ /* 0x000fe20004000000 */
[----:B------:R-:W-:Y:S01]  /*72d0*/  FMUL.FTZ R19, R19, UR4 ;  /* 0x0000000413137c20 */ /* 0x000fe20008410000 */
[----:B------:R-:W-:Y:S01]  /*72e0*/  FSEL R119, R28, -INF , !P2 ;  /* 0xff8000001c777808 */ /* 0x000fe20005000000 */
[----:B------:R-:W3:Y:S01]  /*72f0*/  MUFU.TANH R25, R25 ;  /* 0x0000001900197308 */ /* 0x000ee20000002400 */
[----:B------:R-:W-:Y:S01]  /*7300*/  ISETP.GT.AND P0, PT, R44, R159, PT ;  /* 0x0000009f2c00720c */ /* 0x000fe20003f04270 */
[----:B--2---:R-:W-:Y:S01]  /*7310*/  FFMA.FTZ R105, R16, -UR6, R105 ;  /* 0x8000000610697c23 */ /* 0x004fe20008010069 */
[----:B------:R-:W-:Y:S01]  /*7320*/  FSEL R29, R193, -INF , !P3 ;  /* 0xff800000c11d7808 */ /* 0x000fe20005800000 */
[----:B------:R-:W-:Y:S01]  /*7330*/  FMUL.FTZ R14, R14, UR4 ;  /* 0x000000040e0e7c20 */ /* 0x000fe20008410000 */
[----:B------:R-:W-:Y:S01]  /*7340*/  FSEL R28, R191, -INF , !P1 ;  /* 0xff800000bf1c7808 */ /* 0x000fe20004800000 */
[----:B------:R-:W-:Y:S01]  /*7350*/  FMUL.FTZ R15, R15, UR4 ;  /* 0x000000040f0f7c20 */ /* 0x000fe20008410000 */
[----:B------:R-:W-:Y:S01]  /*7360*/  IABS R194, R194 ;  /* 0x000000c200c27213 */ /* 0x000fe20000000000 */
[----:B------:R-:W2:Y:S01]  /*7370*/  MUFU.TANH R195, R195 ;  /* 0x000000c300c37308 */ /* 0x000ea20000002400 */
[C---:B------:R-:W-:Y:S01]  /*7380*/  ISETP.GT.AND P2, PT, R44.reuse, R155, PT ;  /* 0x0000009b2c00720c */ /* 0x040fe20003f44270 */
[----:B-1----:R-:W-:Y:S01]  /*7390*/  FFMA.FTZ R118, R17, -UR6, R118 ;  /* 0x8000000611767c23 */ /* 0x002fe20008010076 */
[----:B------:R-:W-:Y:S01]  /*73a0*/  ISETP.GT.AND P3, PT, R44, R151, PT ;  /* 0x000000972c00720c */ /* 0x000fe20003f64270 */
[----:B------:R-:W-:Y:S01]  /*73b0*/  FMUL.FTZ R10, R10, UR4 ;  /* 0x000000040a0a7c20 */ /* 0x000fe20008410000 */
[----:B------:R-:W-:Y:S01]  /*73c0*/  ISETP.GT.AND P1, PT, R44, R147, PT ;  /* 0x000000932c00720c */ /* 0x000fe20003f24270 */
[----:B------:R-:W-:Y:S01]  /*73d0*/  FMUL.FTZ R11, R11, UR4 ;  /* 0x000000040b0b7c20 */ /* 0x000fe20008410000 */
[----:B------:R-:W-:Y:S01]  /*73e0*/  FSEL R16, R57, -INF , !P5 ;  /* 0xff80000039107808 */ /* 0x000fe20006800000 */
[----:B------:R-:W1:Y:S01]  /*73f0*/  MUFU.TANH R165, R165 ;  /* 0x000000a500a57308 */ /* 0x000e620000002400 */
[----:B------:R-:W-:Y:S01]  /*7400*/  FSEL R57, R192, -INF , !P0 ;  /* 0xff800000c0397808 */ /* 0x000fe20004000000 */
[----:B---3--:R-:W-:Y:S01]  /*7410*/  FFMA.FTZ R25, R12, -UR6, R25 ;  /* 0x800000060c197c23 */ /* 0x008fe20008010019 */
[----:B------:R-:W-:-:S02]  /*7420*/  I2FP.F32.S32 R194, R194 ;  /* 0x000000c200c27245 */ /* 0x000fc40000201400 */
[----:B------:R-:W-:Y:S02]  /*7430*/  ISETP.GT.AND P0, PT, R44, R139, PT ;  /* 0x0000008b2c00720c */ /* 0x000fe40003f04270 */
[----:B------:R-:W-:Y:S01]  /*7440*/  FSEL R17, R161, -INF , !P2 ;  /* 0xff800000a1117808 */ /* 0x000fe20005000000 */
[----:B------:R-:W3:Y:S01]  /*7450*/  MUFU.TANH R160, R160 ;  /* 0x000000a000a07308 */ /* 0x000ee20000002400 */
[----:B------:R-:W-:Y:S01]  /*7460*/  FSEL R21, R49, -INF , !P3 ;  /* 0xff80000031157808 */ /* 0x000fe20005800000 */
[----:B--2---:R-:W-:Y:S01]  /*7470*/  FFMA.FTZ R111, R194, -UR6, R195 ;  /* 0x80000006c26f7c23 */ /* 0x004fe200080100c3 */
[----:B------:R-:W-:Y:S01]  /*7480*/  FSEL R12, R48, -INF , !P1 ;  /* 0xff800000300c7808 */ /* 0x000fe20004800000 */
[----:B------:R-:W-:Y:S01]  /*7490*/  VIADD R161, R244, 0x48 ;  /* 0x00000048f4a17836 */ /* 0x000fe20000000000 */
[C---:B------:R-:W-:Y:S02]  /*74a0*/  ISETP.GT.AND P5, PT, R44.reuse, R143, PT ;  /* 0x0000008f2c00720c */ /* 0x040fe40003fa4270 */
[C---:B------:R-:W-:Y:S01]  /*74b0*/  ISETP.GT.AND P2, PT, R44.reuse, R138, PT ;  /* 0x0000008a2c00720c */ /* 0x040fe20003f44270 */
[----:B------:R2:W-:Y:S01]  /*74c0*/  MUFU.TANH R93, R157 ;  /* 0x0000009d005d7308 */ /* 0x0005e20000002400 */
[C---:B------:R-:W-:Y:S01]  /*74d0*/  ISETP.GT.AND P3, PT, R44.reuse, R134, PT ;  /* 0x000000862c00720c */ /* 0x040fe20003f64270 */
[C---:B------:R-:W-:Y:S01]  /*74e0*/  IMAD.IADD R79, R161.reuse, 0x1, -R79 ;  /* 0x00000001a14f7824 */ /* 0x040fe200078e0a4f */
[----:B------:R-:W-:Y:S01]  /*74f0*/  ISETP.GT.AND P1, PT, R44, R130, PT ;  /* 0x000000822c00720c */ /* 0x000fe20003f24270 */
[----:B------:R-:W-:Y:S01]  /*7500*/  IMAD.IADD R72, R161, 0x1, -R72 ;  /* 0x00000001a1487824 */ /* 0x000fe200078e0a48 */
[----:B------:R-:W-:Y:S01]  /*7510*/  FSEL R41, R41, -INF , !P0 ;  /* 0xff80000029297808 */ /* 0x000fe20004000000 */
[C---:B------:R-:W-:Y:S01]  /*7520*/  IMAD.IADD R167, R161.reuse, 0x1, -R167 ;  /* 0x00000001a1a77824 */ /* 0x040fe200078e0aa7 */
[----:B------:R-:W-:Y:S01]  /*7530*/  FSEL R36, R36, -INF , !P5 ;  /* 0xff80000024247808 */ /* 0x000fe20006800000 */
[----:B------:R-:W-:Y:S01]  /*7540*/  MUFU.TANH R149, R149 ;  /* 0x0000009500957308 */ /* 0x000fe20000002400 */
[----:B------:R-:W-:Y:S01]  /*7550*/  ISETP.GT.AND P0, PT, R44, R126, PT ;  /* 0x0000007e2c00720c */ /* 0x000fe20003f04270 */
[----:B------:R-:W-:Y:S01]  /*7560*/  IMAD.IADD R181, R161, 0x1, -R181 ;  /* 0x00000001a1b57824 */ /* 0x000fe200078e0ab5 */
[----:B------:R-:W-:Y:S01]  /*7570*/  FSEL R32, R45, -INF , !P2 ;  /* 0xff8000002d207808 */ /* 0x000fe20005000000 */
[----:B------:R-:W-:Y:S01]  /*7580*/  FMUL.FTZ R45, R152, UR4 ;  /* 0x00000004982d7c20 */ /* 0x000fe20008410000 */
[----:B------:R-:W-:Y:S01]  /*7590*/  FSEL R53, R53, -INF , !P3 ;  /* 0xff80000035357808 */ /* 0x000fe20005800000 */
[----:B------:R-:W-:Y:S01]  /*75a0*/  FMUL.FTZ R152, R153, UR4 ;  /* 0x0000000499987c20 */ /* 0x000fe20008410000 */
[----:B------:R-:W-:Y:S01]  /*75b0*/  FSEL R33, R37, -INF , !P1 ;  /* 0xff80000025217808 */ /* 0x000fe20004800000 */
[----:B------:R-:W-:Y:S01]  /*75c0*/  MUFU.TANH R153, R45 ;  /* 0x0000002d00997308 */ /* 0x000fe20000002400 */
[----:B------:R-:W-:Y:S01]  /*75d0*/  ISETP.GT.AND P5, PT, R44, R127, PT ;  /* 0x0000007f2c00720c */ /* 0x000fe20003fa4270 */
[--C-:B--2---:R-:W-:Y:S01]  /*75e0*/  IMAD.IADD R157, R244, 0x1, -R89.reuse ;  /* 0x00000001f49d7824 */ /* 0x104fe200078e0a59 */
[C---:B------:R-:W-:Y:S01]  /*75f0*/  ISETP.GT.AND P2, PT, R44.reuse, R103, PT ;  /* 0x000000672c00720c */ /* 0x040fe20003f44270 */
[C---:B------:R-:W-:Y:S01]  /*7600*/  IMAD.IADD R89, R161.reuse, 0x1, -R89 ;  /* 0x00000001a1597824 */ /* 0x040fe200078e0a59 */
[C---:B------:R-:W-:Y:S01]  /*7610*/  ISETP.GT.AND P3, PT, R44.reuse, R99, PT ;  /* 0x000000632c00720c */ /* 0x040fe20003f64270 */
[----:B------:R-:W-:Y:S01]  /*7620*/  IMAD.IADD R183, R161, 0x1, -R183 ;  /* 0x00000001a1b77824 */ /* 0x000fe200078e0ab7 */
[----:B------:R-:W-:Y:S01]  /*7630*/  ISETP.GT.AND P1, PT, R44, R90, PT ;  /* 0x0000005a2c00720c */ /* 0x000fe20003f24270 */
[----:B------:R-:W2:Y:S01]  /*7640*/  MUFU.TANH R152, R152 ;  /* 0x0000009800987308 */ /* 0x000ea20000002400 */
[----:B------:R-:W-:-:S02]  /*7650*/  FSEL R48, R110, -INF , !P0 ;  /* 0xff8000006e307808 */ /* 0x000fc40004000000 */
[----:B------:R-:W-:Y:S01]  /*7660*/  FSEL R49, R114, -INF , !P5 ;  /* 0xff80000072317808 */ /* 0x000fe20006800000 */
[----:B------:R-:W-:Y:S01]  /*7670*/  FMUL.FTZ R114, R128, UR4 ;  /* 0x0000000480727c20 */ /* 0x000fe20008410000 */
[----:B------:R-:W-:Y:S01]  /*7680*/  FSEL R37, R115, -INF , !P2 ;  /* 0xff80000073257808 */ /* 0x000fe20005000000 */
[C---:B------:R-:W-:Y:S01]  /*7690*/  IMAD.IADD R128, R244.reuse, 0x1, -R88 ;  /* 0x00000001f4807824 */ /* 0x040fe200078e0a58 */
[----:B------:R-:W-:Y:S01]  /*76a0*/  FSEL R110, R111, -INF , !P3 ;  /* 0xff8000006f6e7808 */ /* 0x000fe20005800000 */
[----:B------:R-:W-:Y:S01]  /*76b0*/  IMAD.IADD R115, R244, 0x1, -R82 ;  /* 0x00000001f4737824 */ /* 0x000fe200078e0a52 */
[----:B------:R-:W-:Y:S01]  /*76c0*/  FSEL R207, R207, -INF , !P1 ;  /* 0xff800000cfcf7808 */ /* 0x000fe20004800000 */
[----:B------:R-:W-:Y:S01]  /*76d0*/  FMUL.FTZ R111, R121, UR4 ;  /* 0x00000004796f7c20 */ /* 0x000fe20008410000 */
[----:B------:R-:W-:Y:S01]  /*76e0*/  ISETP.GT.AND P5, PT, R44, R87, PT ;  /* 0x000000572c00720c */ /* 0x000fe20003fa4270 */
[----:B------:R-:W-:Y:S01]  /*76f0*/  IMAD.IADD R121, R244, 0x1, -R166 ;  /* 0x00000001f4797824 */ /* 0x000fe200078e0aa6 */
[C---:B------:R-:W-:Y:S01]  /*7700*/  ISETP.GT.AND P0, PT, R44.reuse, R86, PT ;  /* 0x000000562c00720c */ /* 0x040fe20003f04270 */
[----:B------:R-:W4:Y:S01]  /*7710*/  MUFU.TANH R45, R148 ;  /* 0x00000094002d7308 */ /* 0x000f220000002400 */
[C---:B------:R-:W-:Y:S01]  /*7720*/  ISETP.GT.AND P2, PT, R44.reuse, R85, PT ;  /* 0x000000552c00720c */ /* 0x040fe20003f44270 */
[C---:B------:R-:W-:Y:S01]  /*7730*/  IMAD.IADD R88, R161.reuse, 0x1, -R88 ;  /* 0x00000001a1587824 */ /* 0x040fe200078e0a58 */
[C---:B------:R-:W-:Y:S01]  /*7740*/  ISETP.GT.AND P3, PT, R44.reuse, R84, PT ;  /* 0x000000542c00720c */ /* 0x040fe20003f64270 */
[----:B------:R-:W-:Y:S01]  /*7750*/  IMAD.IADD R166, R161, 0x1, -R166 ;  /* 0x00000001a1a67824 */ /* 0x000fe200078e0aa6 */
[----:B------:R-:W-:-:S02]  /*7760*/  ISETP.GT.AND P1, PT, R44, R83, PT ;  /* 0x000000532c00720c */ /* 0x000fc40003f24270 */
[----:B------:R-:W-:Y:S01]  /*7770*/  FSEL R217, R217, -INF , !P5 ;  /* 0xff800000d9d97808 */ /* 0x000fe20006800000 */
[----:B------:R-:W-:Y:S01]  /*7780*/  MUFU.TANH R4, R4 ;  /* 0x0000000400047308 */ /* 0x000fe20000002400 */
[----:B------:R-:W-:Y:S02]  /*7790*/  FSEL R215, R215, -INF , !P0 ;  /* 0xff800000d7d77808 */ /* 0x000fe40004000000 */
[----:B------:R-:W-:Y:S02]  /*77a0*/  FSEL R213, R213, -INF , !P2 ;  /* 0xff800000d5d57808 */ /* 0x000fe40005000000 */
[----:B------:R-:W-:Y:S02]  /*77b0*/  FSEL R205, R205, -INF , !P3 ;  /* 0xff800000cdcd7808 */ /* 0x000fe40005800000 */
[----:B------:R-:W-:Y:S01]  /*77c0*/  FSEL R201, R201, -INF , !P1 ;  /* 0xff800000c9c97808 */ /* 0x000fe20004800000 */
[----:B------:R-:W5:Y:S01]  /*77d0*/  MUFU.TANH R13, R13 ;  /* 0x0000000d000d7308 */ /* 0x000f620000002400 */
[----:B------:R-:W-:-:S02]  /*77e0*/  ISETP.GT.AND P5, PT, R44, R81, PT ;  /* 0x000000512c00720c */ /* 0x000fc40003fa4270 */
[C---:B------:R-:W-:Y:S02]  /*77f0*/  ISETP.GT.AND P0, PT, R44.reuse, R78, PT ;  /* 0x0000004e2c00720c */ /* 0x040fe40003f04270 */
[C---:B------:R-:W-:Y:S02]  /*7800*/  ISETP.GT.AND P2, PT, R44.reuse, R77, PT ;  /* 0x0000004d2c00720c */ /* 0x040fe40003f44270 */
[C---:B------:R-:W-:Y:S01]  /*7810*/  ISETP.GT.AND P3, PT, R44.reuse, R76, PT ;  /* 0x0000004c2c00720c */ /* 0x040fe20003f64270 */
[----:B------:R-:W5:Y:S01]  /*7820*/  MUFU.TANH R5, R5 ;  /* 0x0000000500057308 */ /* 0x000f620000002400 */
[----:B------:R-:W-:Y:S02]  /*7830*/  ISETP.GT.AND P1, PT, R44, R75, PT ;  /* 0x0000004b2c00720c */ /* 0x000fe40003f24270 */
[----:B------:R-:W-:Y:S02]  /*7840*/  FSEL R199, R199, -INF , !P5 ;  /* 0xff800000c7c77808 */ /* 0x000fe40006800000 */
[----:B------:R-:W-:-:S02]  /*7850*/  FSEL R203, R203, -INF , !P0 ;  /* 0xff800000cbcb7808 */ /* 0x000fc40004000000 */
[----:B------:R-:W-:Y:S01]  /*7860*/  FSEL R105, R105, -INF , !P2 ;  /* 0xff80000069697808 */ /* 0x000fe20005000000 */
[----:B------:R-:W5:Y:S01]  /*7870*/  MUFU.TANH R144, R144 ;  /* 0x0000009000907308 */ /* 0x000f620000002400 */
[----:B------:R-:W-:Y:S02]  /*7880*/  FSEL R118, R118, -INF , !P3 ;  /* 0xff80000076767808 */ /* 0x000fe40005800000 */
[----:B------:R-:W-:Y:S02]  /*7890*/  FSEL R25, R25, -INF , !P1 ;  /* 0xff80000019197808 */ /* 0x000fe40004800000 */
[C---:B------:R-:W-:Y:S02]  /*78a0*/  ISETP.GT.AND P5, PT, R44.reuse, R74, PT ;  /* 0x0000004a2c00720c */ /* 0x040fe40003fa4270 */
[C---:B------:R-:W-:Y:S01]  /*78b0*/  ISETP.GT.AND P0, PT, R44.reuse, R73, PT ;  /* 0x000000492c00720c */ /* 0x040fe20003f04270 */
[----:B------:R-:W-:Y:S01]  /*78c0*/  MUFU.TANH R140, R140 ;  /* 0x0000008c008c7308 */ /* 0x000fe20000002400 */
[----:B------:R-:W-:-:S02]  /*78d0*/  ISETP.GT.AND P2, PT, R44, R70, PT ;  /* 0x000000462c00720c */ /* 0x000fc40003f44270 */
[C---:B------:R-:W-:Y:S02]  /*78e0*/  ISETP.GT.AND P3, PT, R44.reuse, R0, PT ;  /* 0x000000002c00720c */ /* 0x040fe40003f64270 */
[----:B------:R-:W-:Y:S01]  /*78f0*/  ISETP.GT.AND P1, PT, R44, R68, PT ;  /* 0x000000442c00720c */ /* 0x000fe20003f24270 */
[----:B------:R-:W-:Y:S01]  /*7900*/  FMUL.FTZ R44, R145, UR4 ;  /* 0x00000004912c7c20 */ /* 0x000fe20008410000 */
[----:B------:R-:W-:Y:S01]  /*7910*/  IABS R128, R128 ;  /* 0x0000008000807213 */ /* 0x000fe20000000000 */
[----:B------:R-:W5:Y:S01]  /*7920*/  MUFU.TANH R136, R136 ;  /* 0x0000008800887308 */ /* 0x000f620000002400 */
[----:B------:R-:W-:Y:S02]  /*7930*/  IABS R115, R115 ;  /* 0x0000007300737213 */ /* 0x000fe40000000000 */
[----:B------:R-:W-:Y:S02]  /*7940*/  I2FP.F32.S32 R128, R128 ;  /* 0x0000008000807245 */ /* 0x000fe40000201400 */
[----:B------:R-:W-:-:S02]  /*7950*/  I2FP.F32.S32 R115, R115 ;  /* 0x0000007300737245 */ /* 0x000fc40000201400 */
[----:B------:R-:W-:Y:S01]  /*7960*/  IABS R121, R121 ;  /* 0x0000007900797213 */ /* 0x000fe20000000000 */
[----:B------:R4:W-:Y:S01]  /*7970*/  MUFU.TANH R148, R44 ;  /* 0x0000002c00947308 */ /* 0x0009e20000002400 */
[----:B-1----:R-:W-:Y:S01]  /*7980*/  FFMA.FTZ R145, R128, -UR6, R165 ;  /* 0x8000000680917c23 */ /* 0x002fe200080100a5 */
[----:B------:R-:W-:Y:S01]  /*7990*/  FFMA.FTZ R128, R115, -UR6, R196 ;  /* 0x8000000673807c23 */ /* 0x000fe200080100c4 */
[----:B------:R-:W-:Y:S01]  /*79a0*/  I2FP.F32.S32 R121, R121 ;  /* 0x0000007900797245 */ /* 0x000fe20000201400 */
[----:B------:R-:W-:Y:S01]  /*79b0*/  FMUL.FTZ R115, R8, UR4 ;  /* 0x0000000408737c20 */ /* 0x000fe20008410000 */
[----:B------:R-:W-:Y:S01]  /*79c0*/  IABS R8, R117 ;  /* 0x0000007500087213 */ /* 0x000fe20000000000 */
[----:B------:R-:W-:Y:S01]  /*79d0*/  FMUL.FTZ R117, R9, UR4 ;  /* 0x0000000409757c20 */ /* 0x000fe20008410000 */
[----:B------:R-:W-:Y:S01]  /*79e0*/  IABS R162, R162 ;  /* 0x000000a200a27213 */ /* 0x000fe20000000000 */
[----:B---3--:R-:W-:Y:S01]  /*79f0*/  FFMA.FTZ R121, R121, -UR6, R160 ;  /* 0x8000000679797c23 */ /* 0x008fe200080100a0 */
[C---:B------:R-:W-:Y:S01]  /*7a00*/  IMAD.IADD R160, R244.reuse, 0x1, -R174 ;  /* 0x00000001f4a07824 */ /* 0x040fe200078e0aae */
[----:B------:R-:W-:Y:S01]  /*7a10*/  I2FP.F32.S32 R9, R8 ;  /* 0x0000000800097245 */ /* 0x000fe20000201400 */
[----:B------:R-:W-:Y:S01]  /*7a20*/  MUFU.TANH R132, R132 ;  /* 0x0000008400847308 */ /* 0x000fe20000002400 */
[----:B------:R-:W-:Y:S01]  /*7a30*/  I2FP.F32.S32 R162, R162 ;  /* 0x000000a200a27245 */ /* 0x000fe20000201400 */
[----:B------:R-:W-:Y:S01]  /*7a40*/  IMAD.IADD R196, R244, 0x1, -R190 ;  /* 0x00000001f4c47824 */ /* 0x000fe200078e0abe */
[----:B------:R-:W-:Y:S01]  /*7a50*/  IABS R160, R160 ;  /* 0x000000a000a07213 */ /* 0x000fe20000000000 */
[----:B--2---:R-:W-:Y:S01]  /*7a60*/  FFMA.FTZ R152, R9, -UR6, R152 ;  /* 0x8000000609987c23 */ /* 0x004fe20008010098 */
[----:B------:R-:W-:-:S02]  /*7a70*/  IMAD.IADD R9, R61, 0x1, -R80 ;  /* 0x000000013d097824 */ /* 0x000fc400078e0a50 */
[----:B------:R-:W-:Y:S01]  /*7a80*/  FFMA.FTZ R153, R162, -UR6, R153 ;  /* 0x80000006a2997c23 */ /* 0x000fe20008010099 */
[----:B----4-:R-:W-:Y:S01]  /*7a90*/  IABS R44, R95 ;  /* 0x0000005f002c7213 */ /* 0x010fe20000000000 */
[----:B------:R-:W-:Y:S01]  /*7aa0*/  IMAD.IADD R162, R61, 0x1, -R60 ;  /* 0x000000013da27824 */ /* 0x000fe200078e0a3c */
[----:B------:R-:W-:Y:S01]  /*7ab0*/  I2FP.F32.S32 R160, R160 ;  /* 0x000000a000a07245 */ /* 0x000fe20000201400 */
[----:B------:R1:W2:Y:S01]  /*7ac0*/  MUFU.TANH R8, R117 ;  /* 0x0000007500087308 */ /* 0x0002a20000002400 */
[----:B------:R-:W-:Y:S01]  /*7ad0*/  I2FP.F32.S32 R44, R44 ;  /* 0x0000002c002c7245 */ /* 0x000fe20000201400 */
[----:B------:R-:W-:Y:S01]  /*7ae0*/  IMAD.IADD R174, R161, 0x1, -R174 ;  /* 0x00000001a1ae7824 */ /* 0x000fe200078e0aae */
[----:B------:R-:W-:Y:S01]  /*7af0*/  IABS R9, R9 ;  /* 0x0000000900097213 */ /* 0x000fe20000000000 */
[----:B------:R-:W-:Y:S01]  /*7b00*/  FFMA.FTZ R45, R160, -UR6, R45 ;  /* 0x80000006a02d7c23 */ /* 0x000fe2000801002d */
[----:B------:R-:W-:Y:S02]  /*7b10*/  IMAD.IADD R160, R61, 0x1, -R52 ;  /* 0x000000013da07824 */ /* 0x000fe400078e0a34 */
[----:B------:R-:W-:Y:S01]  /*7b20*/  FFMA.FTZ R93, R44, -UR6, R93 ;  /* 0x800000062c5d7c23 */ /* 0x000fe2000801005d */
[--C-:B------:R-:W-:Y:S01]  /*7b30*/  IMAD.IADD R44, R244, 0x1, -R173.reuse ;  /* 0x00000001f42c7824 */ /* 0x100fe200078e0aad */
[----:B------:R-:W-:Y:S01]  /*7b40*/  IABS R162, R162 ;  /* 0x000000a200a27213 */ /* 0x000fe20000000000 */
[----:B------:R3:W-:Y:S01]  /*7b50*/  MUFU.TANH R95, R141 ;  /* 0x0000008d005f7308 */ /* 0x0007e20000002400 */
[----:B------:R-:W-:Y:S01]  /*7b60*/  IABS R160, R160 ;  /* 0x000000a000a07213 */ /* 0x000fe20000000000 */
[C---:B------:R-:W-:Y:S01]  /*7b70*/  IMAD.IADD R173, R161.reuse, 0x1, -R173 ;  /* 0x00000001a1ad7824 */ /* 0x040fe200078e0aad */
[----:B------:R-:W-:Y:S01]  /*7b80*/  IABS R44, R44 ;  /* 0x0000002c002c7213 */ /* 0x000fe20000000000 */
[----:B------:R-:W-:Y:S01]  /*7b90*/  IMAD.IADD R190, R161, 0x1, -R190 ;  /* 0x00000001a1be7824 */ /* 0x000fe200078e0abe */
[----:B------:R-:W-:-:S02]  /*7ba0*/  I2FP.F32.S32 R162, R162 ;  /* 0x000000a200a27245 */ /* 0x000fc40000201400 */
[----:B------:R-:W-:Y:S01]  /*7bb0*/  I2FP.F32.S32 R44, R44 ;  /* 0x0000002c002c7245 */ /* 0x000fe20000201400 */
[----:B------:R-:W-:Y:S01]  /*7bc0*/  MUFU.TANH R114, R114 ;  /* 0x0000007200727308 */ /* 0x000fe20000002400 */
[C---:B-1----:R-:W-:Y:S01]  /*7bd0*/  IMAD.IADD R117, R61.reuse, 0x1, -R40 ;  /* 0x000000013d757824 */ /* 0x042fe200078e0a28 */
[----:B------:R-:W-:Y:S02]  /*7be0*/  I2FP.F32.S32 R160, R160 ;  /* 0x000000a000a07245 */ /* 0x000fe40000201400 */
[----:B------:R-:W-:Y:S01]  /*7bf0*/  FFMA.FTZ R149, R44, -UR6, R149 ;  /* 0x800000062c957c23 */ /* 0x000fe20008010095 */
[----:B------:R-:W-:Y:S01]  /*7c00*/  IMAD.IADD R44, R61, 0x1, -R156 ;  /* 0x000000013d2c7824 */ /* 0x000fe200078e0a9c */
[----:B------:R-:W-:Y:S01]  /*7c10*/  IABS R117, R117 ;  /* 0x0000007500757213 */ /* 0x000fe20000000000 */
[----:B------:R-:W-:Y:S02]  /*7c20*/  IMAD.MOV.U32 R61, RZ, RZ, R9 ;  /* 0x000000ffff3d7224 */ /* 0x000fe400078e0009 */
[----:B-----5:R-:W-:Y:S01]  /*7c30*/  FFMA.FTZ R9, R162, -UR6, R13 ;  /* 0x80000006a2097c23 */ /* 0x020fe2000801000d */
[C---:B------:R-:W-:Y:S01]  /*7c40*/  IMAD.IADD R13, R244.reuse, 0x1, -R178 ;  /* 0x00000001f40d7824 */ /* 0x040fe200078e0ab2 */
[----:B------:R-:W-:Y:S01]  /*7c50*/  IABS R44, R44 ;  /* 0x0000002c002c7213 */ /* 0x000fe20000000000 */
[C-C-:B---3--:R-:W-:Y:S01]  /*7c60*/  IMAD.IADD R141, R244.reuse, 0x1, -R172.reuse ;  /* 0x00000001f48d7824 */ /* 0x148fe200078e0aac */
[----:B------:R-:W-:Y:S01]  /*7c70*/  I2FP.F32.S32 R61, R61 ;  /* 0x0000003d003d7245 */ /* 0x000fe20000201400 */
[----:B------:R-:W1:Y:S01]  /*7c80*/  MUFU.TANH R115, R115 ;  /* 0x0000007300737308 */ /* 0x000e620000002400 */
[----:B------:R-:W-:Y:S01]  /*7c90*/  IABS R13, R13 ;  /* 0x0000000d000d7213 */ /* 0x000fe20000000000 */
[----:B------:R-:W-:Y:S01]  /*7ca0*/  IMAD.IADD R172, R161, 0x1, -R172 ;  /* 0x00000001a1ac7824 */ /* 0x000fe200078e0aac */
[----:B------:R-:W-:Y:S01]  /*7cb0*/  IABS R141, R141 ;  /* 0x0000008d008d7213 */ /* 0x000fe20000000000 */
[----:B------:R-:W-:Y:S01]  /*7cc0*/  FFMA.FTZ R4, R61, -UR6, R4 ;  /* 0x800000063d047c23 */ /* 0x000fe20008010004 */
[--C-:B------:R-:W-:Y:S01]  /*7cd0*/  IMAD.IADD R61, R244, 0x1, -R180.reuse ;  /* 0x00000001f43d7824 */ /* 0x100fe200078e0ab4 */
[----:B------:R-:W-:Y:S01]  /*7ce0*/  I2FP.F32.S32 R44, R44 ;  /* 0x0000002c002c7245 */ /* 0x000fe20000201400 */
[----:B------:R-:W-:Y:S01]  /*7cf0*/  IMAD.IADD R180, R161, 0x1, -R180 ;  /* 0x00000001a1b47824 */ /* 0x000fe200078e0ab4 */
[----:B------:R-:W-:Y:S01]  /*7d00*/  I2FP.F32.S32 R141, R141 ;  /* 0x0000008d008d7245 */ /* 0x000fe20000201400 */
[----:B------:R-:W3:Y:S01]  /*7d10*/  MUFU.TANH R137, R137 ;  /* 0x0000008900897308 */ /* 0x000ee20000002400 */
[----:B------:R-:W-:Y:S01]  /*7d20*/  IABS R61, R61 ;  /* 0x0000003d003d7213 */ /* 0x000fe20000000000 */
[----:B------:R-:W-:Y:S01]  /*7d30*/  FFMA.FTZ R5, R44, -UR6, R5 ;  /* 0x800000062c057c23 */ /* 0x000fe20008010005 */
[----:B------:R-:W-:Y:S01]  /*7d40*/  I2FP.F32.S32 R13, R13 ;  /* 0x0000000d000d7245 */ /* 0x000fe20000201400 */
[----:B------:R-:W-:Y:S01]  /*7d50*/  FFMA.FTZ R44, R141, -UR6, R144 ;  /* 0x800000068d2c7c23 */ /* 0x000fe20008010090 */
[----:B------:R-:W-:Y:S01]  /*7d60*/  I2FP.F32.S32 R61, R61 ;  /* 0x0000003d003d7245 */ /* 0x000fe20000201400 */
[----:B------:R-:W-:Y:S01]  /*7d70*/  IMAD.IADD R141, R161, 0x1, -R60 ;  /* 0x00000001a18d7824 */ /* 0x000fe200078e0a3c */
[----:B------:R-:W-:Y:S01]  /*7d80*/  I2FP.F32.S32 R117, R117 ;  /* 0x0000007500757245 */ /* 0x000fe20000201400 */
[----:B------:R-:W-:Y:S01]  /*7d90*/  FFMA.FTZ R220, R13, -UR6, R136 ;  /* 0x800000060ddc7c23 */ /* 0x000fe20008010088 */
[----:B------:R-:W-:-:S02]  /*7da0*/  IMAD.IADD R13, R244, 0x1, -R182 ;  /* 0x00000001f40d7824 */ /* 0x000fc400078e0ab6 */
[----:B------:R-:W-:Y:S01]  /*7db0*/  FFMA.FTZ R144, R61, -UR6, R140 ;  /* 0x800000063d907c23 */ /* 0x000fe2000801008c */
[C---:B------:R-:W-:Y:S02]  /*7dc0*/  IMAD.IADD R61, R244.reuse, 0x1, -R184 ;  /* 0x00000001f43d7824 */ /* 0x040fe400078e0ab8 */
[----:B--2---:R-:W-:Y:S01]  /*7dd0*/  FFMA.FTZ R8, R117, -UR6, R8 ;  /* 0x8000000675087c23 */ /* 0x004fe20008010008 */
[C---:B------:R-:W-:Y:S01]  /*7de0*/  IMAD.IADD R117, R244.reuse, 0x1, -R175 ;  /* 0x00000001f4757824 */ /* 0x040fe200078e0aaf */
[----:B------:R-:W-:Y:S01]  /*7df0*/  IABS R13, R13 ;  /* 0x0000000d000d7213 */ /* 0x000fe20000000000 */
[----:B------:R-:W2:Y:S01]  /*7e00*/  MUFU.TANH R129, R129 ;  /* 0x0000008100817308 */ /* 0x000ea20000002400 */
[----:B------:R-:W-:Y:S01]  /*7e10*/  IABS R61, R61 ;  /* 0x0000003d003d7213 */ /* 0x000fe20000000000 */
[----:B------:R-:W-:Y:S01]  /*7e20*/  IMAD.IADD R136, R244, 0x1, -R185 ;  /* 0x00000001f4887824 */ /* 0x000fe200078e0ab9 */
[----:B------:R-:W-:Y:S01]  /*7e30*/  IABS R117, R117 ;  /* 0x0000007500757213 */ /* 0x000fe20000000000 */
[----:B-1----:R-:W-:Y:S01]  /*7e40*/  FFMA.FTZ R115, R160, -UR6, R115 ;  /* 0x80000006a0737c23 */ /* 0x002fe20008010073 */
[----:B------:R-:W-:Y:S01]  /*7e50*/  I2FP.F32.S32 R61, R61 ;  /* 0x0000003d003d7245 */ /* 0x000fe20000201400 */
[C---:B------:R-:W-:Y:S01]  /*7e60*/  IMAD.IADD R160, R244.reuse, 0x1, -R179 ;  /* 0x00000001f4a07824 */ /* 0x040fe200078e0ab3 */
[----:B------:R-:W-:Y:S01]  /*7e70*/  I2FP.F32.S32 R13, R13 ;  /* 0x0000000d000d7245 */ /* 0x000fe20000201400 */
[----:B------:R-:W1:Y:S01]  /*7e80*/  MUFU.TANH R124, R124 ;  /* 0x0000007c007c7308 */ /* 0x000e620000002400 */
[----:B------:R-:W-:Y:S01]  /*7e90*/  I2FP.F32.S32 R117, R117 ;  /* 0x0000007500757245 */ /* 0x000fe20000201400 */
[----:B------:R-:W-:Y:S01]  /*7ea0*/  FFMA.FTZ R224, R61, -UR6, R132 ;  /* 0x800000063de07c23 */ /* 0x000fe20008010084 */
[----:B------:R-:W-:-:S02]  /*7eb0*/  IMAD.IADD R61, R244, 0x1, -R188 ;  /* 0x00000001f43d7824 */ /* 0x000fc400078e0abc */
[----:B------:R-:W-:Y:S01]  /*7ec0*/  FFMA.FTZ R140, R13, -UR6, R114 ;  /* 0x800000060d8c7c23 */ /* 0x000fe20008010072 */
[C---:B------:R-:W-:Y:S02]  /*7ed0*/  IMAD.IADD R13, R244.reuse, 0x1, -R186 ;  /* 0x00000001f40d7824 */ /* 0x040fe400078e0aba */
[----:B------:R-:W-:Y:S01]  /*7ee0*/  FFMA.FTZ R148, R117, -UR6, R148 ;  /* 0x8000000675947c23 */ /* 0x000fe20008010094 */
[----:B------:R-:W-:Y:S01]  /*7ef0*/  IABS R136, R136 ;  /* 0x0000008800887213 */ /* 0x000fe20000000000 */
[----:B------:R-:W4:Y:S01]  /*7f00*/  MUFU.TANH R120, R120 ;  /* 0x0000007800787308 */ /* 0x000f220000002400 */
[C---:B------:R-:W-:Y:S01]  /*7f10*/  IMAD.IADD R117, R244.reuse, 0x1, -R189 ;  /* 0x00000001f4757824 */ /* 0x040fe200078e0abd */
[----:B------:R-:W-:Y:S01]  /*7f20*/  IABS R61, R61 ;  /* 0x0000003d003d7213 */ /* 0x000fe20000000000 */
[----:B------:R-:W-:Y:S01]  /*7f30*/  IMAD.IADD R114, R244, 0x1, -R187 ;  /* 0x00000001f4727824 */ /* 0x000fe200078e0abb */
[----:B------:R-:W-:Y:S01]  /*7f40*/  IABS R13, R13 ;  /* 0x0000000d000d7213 */ /* 0x000fe20000000000 */
[C---:B------:R-:W-:Y:S01]  /*7f50*/  VIADD R132, R161.reuse, -UR24 ;  /* 0x80000018a1847c36 */ /* 0x040fe20008000000 */
[----:B------:R-:W-:Y:S01]  /*7f60*/  I2FP.F32.S32 R226, R226 ;  /* 0x000000e200e27245 */ /* 0x000fe20000201400 */
[C---:B------:R-:W-:Y:S01]  /*7f70*/  IMAD.IADD R175, R161.reuse, 0x1, -R175 ;  /* 0x00000001a1af7824 */ /* 0x040fe200078e0aaf */
[----:B------:R-:W5:Y:S01]  /*7f80*/  MUFU.TANH R116, R116 ;  /* 0x0000007400747308 */ /* 0x000f620000002400 */
[----:B------:R-:W-:Y:S01]  /*7f90*/  I2FP.F32.S32 R136, R136 ;  /* 0x0000008800887245 */ /* 0x000fe20000201400 */
[----:B------:R-:W-:Y:S01]  /*7fa0*/  IMAD.IADD R179, R161, 0x1, -R179 ;  /* 0x00000001a1b37824 */ /* 0x000fe200078e0ab3 */
[----:B------:R-:W-:Y:S01]  /*7fb0*/  I2FP.F32.S32 R61, R61 ;  /* 0x0000003d003d7245 */ /* 0x000fe20000201400 */
[----:B---3--:R-:W-:Y:S01]  /*7fc0*/  FFMA.FTZ R226, R226, -UR6, R137 ;  /* 0x80000006e2e27c23 */ /* 0x008fe20008010089 */
[----:B------:R-:W-:Y:S01]  /*7fd0*/  IABS R117, R117 ;  /* 0x0000007500757213 */ /* 0x000fe20000000000 */
[----:B--2---:R-:W-:Y:S01]  /*7fe0*/  FFMA.FTZ R137, R136, -UR6, R129 ;  /* 0x8000000688897c23 */ /* 0x004fe20008010081 */
[----:B------:R-:W-:Y:S01]  /*7ff0*/  I2FP.F32.S32 R13, R13 ;  /* 0x0000000d000d7245 */ /* 0x000fe20000201400 */
[----:B------:R-:W2:Y:S01]  /*8000*/  MUFU.TANH R125, R125 ;  /* 0x0000007d007d7308 */ /* 0x000ea20000002400 */
[----:B------:R-:W-:Y:S01]  /*8010*/  IABS R94, R94 ;  /* 0x0000005e005e7213 */ /* 0x000fe20000000000 */
[----:B-1----:R-:W-:Y:S01]  /*8020*/  FFMA.FTZ R136, R61, -UR6, R124 ;  /* 0x800000063d887c23 */ /* 0x002fe2000801007c */
[----:B------:R-:W-:Y:S01]  /*8030*/  IABS R114, R114 ;  /* 0x0000007200727213 */ /* 0x000fe20000000000 */
[----:B----4-:R-:W-:Y:S01]  /*8040*/  FFMA.FTZ R124, R13, -UR6, R120 ;  /* 0x800000060d7c7c23 */ /* 0x010fe20008010078 */
[----:B------:R-:W-:Y:S01]  /*8050*/  I2FP.F32.S32 R117, R117 ;  /* 0x0000007500757245 */ /* 0x000fe20000201400 */
[----:B------:R-:W-:Y:S01]  /*8060*/  VIADD R120, R244, -UR24 ;  /* 0x80000018f4787c36 */ /* 0x000fe20008000000 */
[----:B------:R-:W-:Y:S01]  /*8070*/  IABS R157, R157 ;  /* 0x0000009d009d7213 */ /* 0x000fe20000000000 */
[----:B------:R-:W1:Y:S01]  /*8080*/  MUFU.TANH R164, R164 ;  /* 0x000000a400a47308 */ /* 0x000e620000002400 */
[----:B------:R-:W-:Y:S01]  /*8090*/  I2FP.F32.S32 R94, R94 ;  /* 0x0000005e005e7245 */ /* 0x000fe20000201400 */
[----:B-----5:R-:W-:Y:S01]  /*80a0*/  FFMA.FTZ R117, R117, -UR6, R116 ;  /* 0x8000000675757c23 */ /* 0x020fe20008010074 */
[----:B------:R-:W-:Y:S01]  /*80b0*/  IABS R160, R160 ;  /* 0x000000a000a07213 */ /* 0x000fe20000000000 */
[----:B------:R-:W-:Y:S01]  /*80c0*/  FMUL.FTZ R129, R112, UR4 ;  /* 0x0000000470817c20 */ /* 0x000fe20008410000 */
[----:B------:R-:W-:Y:S01]  /*80d0*/  IABS R196, R196 ;  /* 0x000000c400c47213 */ /* 0x000fe20000000000 */
[----:B------:R-:W-:Y:S01]  /*80e0*/  FFMA.FTZ R94, R94, -UR6, R169 ;  /* 0x800000065e5e7c23 */ /* 0x000fe200080100a9 */
[----:B------:R-:W-:Y:S01]  /*80f0*/  I2FP.F32.S32 R114, R114 ;  /* 0x0000007200727245 */ /* 0x000fe20000201400 */
[----:B------:R-:W3:Y:S01]  /*8100*/  MUFU.TANH R111, R111 ;  /* 0x0000006f006f7308 */ /* 0x000ee20000002400 */
[----:B------:R-:W-:Y:S01]  /*8110*/  I2FP.F32.S32 R157, R157 ;  /* 0x0000009d009d7245 */ /* 0x000fe20000201400 */
[----:B------:R-:W-:Y:S01]  /*8120*/  VIADD R112, R71, UR19 ;  /* 0x0000001347707c36 */ /* 0x000fe20008000000 */
[----:B------:R-:W-:Y:S01]  /*8130*/  I2FP.F32.S32 R160, R160 ;  /* 0x000000a000a07245 */ /* 0x000fe20000201400 */
[----:B--2---:R-:W-:Y:S01]  /*8140*/  FFMA.FTZ R125, R114, -UR6, R125 ;  /* 0x80000006727d7c23 */ /* 0x004fe2000801007d */
[----:B------:R-:W-:Y:S01]  /*8150*/  I2FP.F32.S32 R196, R196 ;  /* 0x000000c400c47245 */ /* 0x000fe20000201400 */
[----:B------:R-:W-:Y:S01]  /*8160*/  IMAD.MOV.U32 R71, RZ, RZ, 0x41 ;  /* 0x00000041ff477424 */ /* 0x000fe200078e00ff */
[----:B------:R-:W-:Y:S01]  /*8170*/  FSEL R116, R9, -INF , !P5 ;  /* 0xff80000009747808 */ /* 0x000fe20006800000 */
[----:B------:R-:W2:Y:S01]  /*8180*/  MUFU.TANH R133, R133 ;  /* 0x0000008500857308 */ /* 0x000ea20000002400 */
[----:B------:R-:W-:Y:S01]  /*8190*/  FSEL R115, R115, -INF , !P0 ;  /* 0xff80000073737808 */ /* 0x000fe20004000000 */
[----:B-1----:R-:W-:Y:S01]  /*81a0*/  FFMA.FTZ R157, R157, -UR6, R164 ;  /* 0x800000069d9d7c23 */ /* 0x002fe200080100a4 */
[----:B------:R-:W-:Y:S01]  /*81b0*/  ISETP.GT.AND P5, PT, R120, R69, PT ;  /* 0x000000457800720c */ /* 0x000fe20003fa4270 */
[----:B------:R-:W-:Y:S01]  /*81c0*/  FFMA.FTZ R95, R160, -UR6, R95 ;  /* 0x80000006a05f7c23 */ /* 0x000fe2000801005f */
[----:B------:R-:W-:Y:S01]  /*81d0*/  ISETP.GT.AND P0, PT, R120, R177, PT ;  /* 0x000000b17800720c */ /* 0x000fe20003f04270 */
[C---:B------:R-:W-:Y:S01]  /*81e0*/  IMAD.IADD R178, R161.reuse, 0x1, -R178 ;  /* 0x00000001a1b27824 */ /* 0x040fe200078e0ab2 */
[----:B------:R-:W-:Y:S01]  /*81f0*/  FSEL R114, R8, -INF , !P2 ;  /* 0xff80000008727808 */ /* 0x000fe20005000000 */
[----:B------:R-:W-:Y:S01]  /*8200*/  MUFU.TANH R92, R92 ;  /* 0x0000005c005c7308 */ /* 0x000fe20000002400 */
[----:B------:R-:W-:Y:S01]  /*8210*/  ISETP.GT.AND P2, PT, R120, R171, PT ;  /* 0x000000ab7800720c */ /* 0x000fe20003f44270 */
[----:B---3--:R-:W-:Y:S01]  /*8220*/  FFMA.FTZ R196, R196, -UR6, R111 ;  /* 0x80000006c4c47c23 */ /* 0x008fe2000801006f */
[----:B------:R-:W-:Y:S01]  /*8230*/  FSEL R4, R4, -INF , !P3 ;  /* 0xff80000004047808 */ /* 0x000fe20005800000 */
[----:B------:R-:W-:Y:S01]  /*8240*/  IMAD.IADD R184, R161, 0x1, -R184 ;  /* 0x00000001a1b87824 */ /* 0x000fe200078e0ab8 */
[----:B------:R-:W-:Y:S01]  /*8250*/  FSEL R111, R5, -INF , !P1 ;  /* 0xff800000056f7808 */ /* 0x000fe20004800000 */
[----:B------:R-:W-:Y:S01]  /*8260*/  IMAD.MOV.U32 R5, RZ, RZ, 0x49 ;  /* 0x00000049ff057424 */ /* 0x000fe200078e00ff */
[----:B------:R-:W-:Y:S01]  /*8270*/  FSEL R160, R168, -INF , !P5 ;  /* 0xff800000a8a07808 */ /* 0x000fe20006800000 */
[----:B------:R-:W-:Y:S01]  /*8280*/  MUFU.TANH R129, R129 ;  /* 0x0000008100817308 */ /* 0x000fe20000002400 */
[----:B------:R-:W-:Y:S01]  /*8290*/  FSEL R94, R94, -INF , !P0 ;  /* 0xff8000005e5e7808 */ /* 0x000fe20004000000 */
[C---:B------:R-:W-:Y:S01]  /*82a0*/  IMAD.IADD R182, R161.reuse, 0x1, -R182 ;  /* 0x00000001a1b67824 */ /* 0x040fe200078e0ab6 */
[C---:B------:R-:W-:Y:S01]  /*82b0*/  ISETP.GT.AND P3, PT, R120.reuse, R159, PT ;  /* 0x0000009f7800720c */ /* 0x040fe20003f64270 */
[C---:B------:R-:W-:Y:S01]  /*82c0*/  IMAD.IADD R185, R161.reuse, 0x1, -R185 ;  /* 0x00000001a1b97824 */ /* 0x040fe200078e0ab9 */
[C---:B------:R-:W-:Y:S01]  /*82d0*/  ISETP.GT.AND P1, PT, R120.reuse, R155, PT ;  /* 0x0000009b7800720c */ /* 0x040fe20003f24270 */
[C---:B------:R-:W-:Y:S01]  /*82e0*/  IMAD.IADD R188, R161.reuse, 0x1, -R188 ;  /* 0x00000001a1bc7824 */ /* 0x040fe200078e0abc */
[C---:B------:R-:W-:Y:S01]  /*82f0*/  ISETP.GT.AND P5, PT, R120.reuse, R151, PT ;  /* 0x000000977800720c */ /* 0x040fe20003fa4270 */
[----:B------:R-:W-:Y:S01]  /*8300*/  MUFU.TANH R59, R59 ;  /* 0x0000003b003b7308 */ /* 0x000fe20000002400 */
[C---:B------:R-:W-:Y:S01]  /*8310*/  ISETP.GT.AND P0, PT, R120.reuse, R147, PT ;  /* 0x000000937800720c */ /* 0x040fe20003f04270 */
[----:B------:R-:W-:Y:S01]  /*8320*/  IMAD.IADD R187, R161, 0x1, -R187 ;  /* 0x00000001a1bb7824 */ /* 0x000fe200078e0abb */
[----:B------:R-:W-:Y:S01]  /*8330*/  FSEL R157, R157, -INF , !P2 ;  /* 0xff8000009d9d7808 */ /* 0x000fe20005000000 */
[C---:B------:R-:W-:Y:S01]  /*8340*/  IMAD.IADD R186, R161.reuse, 0x1, -R186 ;  /* 0x00000001a1ba7824 */ /* 0x040fe200078e0aba */
[----:B------:R-:W-:Y:S01]  /*8350*/  ISETP.GT.AND P2, PT, R120, R143, PT ;  /* 0x0000008f7800720c */ /* 0x000fe20003f44270 */
[----:B------:R-:W-:Y:S01]  /*8360*/  IMAD.IADD R189, R161, 0x1, -R189 ;  /* 0x00000001a1bd7824 */ /* 0x000fe200078e0abd */
[----:B------:R-:W-:Y:S01]  /*8370*/  FSEL R145, R145, -INF , !P3 ;  /* 0xff80000091917808 */ /* 0x000fe20005800000 */
[----:B------:R-:W-:Y:S01]  /*8380*/  MUFU.TANH R55, R55 ;  /* 0x0000003700377308 */ /* 0x000fe20000002400 */
[----:B------:R-:W-:-:S02]  /*8390*/  FSEL R61, R128, -INF , !P1 ;  /* 0xff800000803d7808 */ /* 0x000fc40004800000 */
[----:B------:R-:W-:Y:S02]  /*83a0*/  FSEL R13, R197, -INF , !P5 ;  /* 0xff800000c50d7808 */ /* 0x000fe40006800000 */
[----:B------:R-:W-:Y:S01]  /*83b0*/  FSEL R9, R121, -INF , !P0 ;  /* 0xff80000079097808 */ /* 0x000fe20004000000 */
[----:B------:R-:W-:Y:S01]  /*83c0*/  IMAD.MOV.U32 R121, RZ, RZ, 0x1 ;  /* 0x00000001ff797424 */ /* 0x000fe200078e00ff */
[----:B------:R-:W-:Y:S01]  /*83d0*/  IABS R222, R222 ;  /* 0x000000de00de7213 */ /* 0x000fe20000000000 */
[----:B------:R1:W3:Y:S01]  /*83e0*/  MUFU.TANH R128, R113 ;  /* 0x0000007100807308 */ /* 0x0002e20000002400 */
[C---:B------:R-:W-:Y:S02]  /*83f0*/  ISETP.GT.AND P3, PT, R120.reuse, R139, PT ;  /* 0x0000008b7800720c */ /* 0x040fe40003f64270 */
[C---:B------:R-:W-:Y:S02]  /*8400*/  ISETP.GT.AND P1, PT, R120.reuse, R138, PT ;  /* 0x0000008a7800720c */ /* 0x040fe40003f24270 */
[----:B------:R-:W-:-:S02]  /*8410*/  ISETP.GT.AND P5, PT, R120, R134, PT ;  /* 0x000000867800720c */ /* 0x000fc40003fa4270 */
[----:B------:R-:W-:Y:S01]  /*8420*/  ISETP.GT.AND P0, PT, R120, R130, PT ;  /* 0x000000827800720c */ /* 0x000fe20003f04270 */
[----:B------:R-:W-:Y:S01]  /*8430*/  MUFU.TANH R50, R50 ;  /* 0x0000003200327308 */ /* 0x000fe20000002400 */
[----:B------:R-:W-:Y:S01]  /*8440*/  FSEL R8, R93, -INF , !P2 ;  /* 0xff8000005d087808 */ /* 0x000fe20005000000 */
[----:B------:R-:W-:Y:S01]  /*8450*/  IMAD.MOV.U32 R93, RZ, RZ, 0x9 ;  /* 0x00000009ff5d7424 */ /* 0x000fe200078e00ff */
[----:B------:R-:W-:Y:S02]  /*8460*/  I2FP.F32.S32 R222, R222 ;  /* 0x000000de00de7245 */ /* 0x000fe40000201400 */
[----:B------:R-:W-:Y:S02]  /*8470*/  FSEL R153, R153, -INF , !P3 ;  /* 0xff80000099997808 */ /* 0x000fe40005800000 */
[----:B------:R-:W-:Y:S01]  /*8480*/  FSEL R152, R152, -INF , !P1 ;  /* 0xff80000098987808 */ /* 0x000fe20004800000 */
[----:B--2---:R-:W-:Y:S01]  /*8490*/  FFMA.FTZ R222, R222, -UR6, R133 ;  /* 0x80000006dede7c23 */ /* 0x004fe20008010085 */
[----:B------:R-:W-:Y:S01]  /*84a0*/  FSEL R45, R45, -INF , !P5 ;  /* 0xff8000002d2d7808 */ /* 0x000fe20006800000 */
[----:B------:R-:W-:Y:S01]  /*84b0*/  IMAD.IADD R133, R244, 0x1, -R60 ;  /* 0x00000001f4857824 */ /* 0x000fe200078e0a3c */
[----:B------:R-:W-:Y:S01]  /*84c0*/  FSEL R149, R149, -INF , !P0 ;  /* 0xff80000095957808 */ /* 0x000fe20004000000 */
[----:B------:R-:W-:Y:S01]  /*84d0*/  MUFU.TANH R51, R51 ;  /* 0x0000003300337308 */ /* 0x000fe20000002400 */
[C---:B------:R-:W-:Y:S01]  /*84e0*/  ISETP.GT.AND P2, PT, R120.reuse, R127, PT ;  /* 0x0000007f7800720c */ /* 0x040fe20003f44270 */
[----:B-1----:R-:W-:Y:S01]  /*84f0*/  IMAD.IADD R113, R161, 0x1, -R156 ;  /* 0x00000001a1717824 */ /* 0x002fe200078e0a9c */
[----:B------:R-:W-:-:S02]  /*8500*/  ISETP.GT.AND P3, PT, R120, R126, PT ;  /* 0x0000007e7800720c */ /* 0x000fc40003f64270 */
[C---:B------:R-:W-:Y:S02]  /*8510*/  ISETP.GT.AND P1, PT, R120.reuse, R103, PT ;  /* 0x000000677800720c */ /* 0x040fe40003f24270 */
[C---:B------:R-:W-:Y:S01]  /*8520*/  ISETP.GT.AND P5, PT, R120.reuse, R99, PT ;  /* 0x000000637800720c */ /* 0x040fe20003fa4270 */
[----:B------:R-:W-:Y:S01]  /*8530*/  MUFU.TANH R46, R46 ;  /* 0x0000002e002e7308 */ /* 0x000fe20000002400 */
[----:B------:R-:W-:Y:S02]  /*8540*/  ISETP.GT.AND P0, PT, R120, R90, PT ;  /* 0x0000005a7800720c */ /* 0x000fe40003f04270 */
[----:B------:R-:W-:Y:S01]  /*8550*/  VIADDMNMX R251, R112, R71, UR26, PT ;  /* 0x0000001a70fb7e46 */ /* 0x000fe2000b800147 */
[----:B------:R-:W-:Y:S01]  /*8560*/  FMUL.FTZ R71, R67, UR4 ;  /* 0x0000000443477c20 */ /* 0x000fe20008410000 */
[----:B------:R-:W-:Y:S01]  /*8570*/  FSEL R44, R44, -INF , !P2 ;  /* 0xff8000002c2c7808 */ /* 0x000fe20005000000 */
[----:B------:R-:W-:Y:S01]  /*8580*/  FMUL.FTZ R67, R108, UR4 ;  /* 0x000000046c437c20 */ /* 0x000fe20008410000 */
[----:B------:R-:W-:Y:S01]  /*8590*/  FSEL R148, R148, -INF , !P3 ;  /* 0xff80000094947808 */ /* 0x000fe20005800000 */
[----:B------:R-:W-:Y:S01]  /*85a0*/  IMAD.IADD R108, R244, 0x1, -R52 ;  /* 0x00000001f46c7824 */ /* 0x000fe200078e0a34 */
[----:B------:R-:W-:Y:S01]  /*85b0*/  FSEL R144, R144, -INF , !P1 ;  /* 0xff80000090907808 */ /* 0x000fe20004800000 */
[----:B------:R-:W-:Y:S01]  /*85c0*/  MUFU.TANH R71, R71 ;  /* 0x0000004700477308 */ /* 0x000fe20000002400 */
[----:B------:R-:W-:-:S02]  /*85d0*/  FSEL R95, R95, -INF , !P5 ;  /* 0xff8000005f5f7808 */ /* 0x000fc40006800000 */
[----:B------:R-:W-:Y:S02]  /*85e0*/  FSEL R220, R220, -INF , !P0 ;  /* 0xff800000dcdc7808 */ /* 0x000fe40004000000 */
[----:B------:R-:W-:Y:S01]  /*85f0*/  VIADDMNMX R252, R112, R93, UR26, PT ;  /* 0x0000001a70fc7e46 */ /* 0x000fe2000b80015d */
[----:B------:R-:W-:Y:S01]  /*8600*/  IMAD.IADD R93, R244, 0x1, -R40 ;  /* 0x00000001f45d7824 */ /* 0x000fe200078e0a28 */
[C---:B------:R-:W-:Y:S01]  /*8610*/  ISETP.GT.AND P2, PT, R120.reuse, R87, PT ;  /* 0x000000577800720c */ /* 0x040fe20003f44270 */
[----:B------:R-:W1:Y:S01]  /*8620*/  MUFU.TANH R67, R67 ;  /* 0x0000004300437308 */ /* 0x000e620000002400 */
[C---:B------:R-:W-:Y:S02]  /*8630*/  ISETP.GT.AND P3, PT, R120.reuse, R86, PT ;  /* 0x000000567800720c */ /* 0x040fe40003f64270 */
[C---:B------:R-:W-:Y:S02]  /*8640*/  ISETP.GT.AND P1, PT, R120.reuse, R85, PT ;  /* 0x000000557800720c */ /* 0x040fe40003f24270 */
[----:B------:R-:W-:-:S02]  /*8650*/  ISETP.GT.AND P5, PT, R120, R84, PT ;  /* 0x000000547800720c */ /* 0x000fc40003fa4270 */
[----:B------:R-:W-:Y:S01]  /*8660*/  ISETP.GT.AND P0, PT, R120, R83, PT ;  /* 0x000000537800720c */ /* 0x000fe20003f04270 */
[----:B------:R-:W-:Y:S01]  /*8670*/  MUFU.TANH R42, R42 ;  /* 0x0000002a002a7308 */ /* 0x000fe20000002400 */
[----:B------:R-:W-:Y:S02]  /*8680*/  FSEL R226, R226, -INF , !P2 ;  /* 0xff800000e2e27808 */ /* 0x000fe40005000000 */
[----:B------:R-:W-:Y:S02]  /*8690*/  FSEL R224, R224, -INF , !P3 ;  /* 0xff800000e0e07808 */ /* 0x000fe40005800000 */
[----:B------:R-:W-:Y:S02]  /*86a0*/  FSEL R222, R222, -INF , !P1 ;  /* 0xff800000dede7808 */ /* 0x000fe40004800000 */
[----:B------:R-:W-:Y:S01]  /*86b0*/  FSEL R140, R140, -INF , !P5 ;  /* 0xff8000008c8c7808 */ /* 0x000fe20006800000 */
[----:B------:R-:W-:Y:S01]  /*86c0*/  MUFU.TANH R43, R43 ;  /* 0x0000002b002b7308 */ /* 0x000fe20000002400 */
[----:B------:R-:W-:-:S02]  /*86d0*/  FSEL R137, R137, -INF , !P0 ;  /* 0xff80000089897808 */ /* 0x000fc40004000000 */
[C---:B------:R-:W-:Y:S02]  /*86e0*/  ISETP.GT.AND P2, PT, R120.reuse, R81, PT ;  /* 0x000000517800720c */ /* 0x040fe40003f44270 */
[C---:B------:R-:W-:Y:S02]  /*86f0*/  ISETP.GT.AND P3, PT, R120.reuse, R78, PT ;  /* 0x0000004e7800720c */ /* 0x040fe40003f64270 */
[C---:B------:R-:W-:Y:S01]  /*8700*/  ISETP.GT.AND P1, PT, R120.reuse, R77, PT ;  /* 0x0000004d7800720c */ /* 0x040fe20003f24270 */
[----:B------:R-:W-:Y:S01]  /*8710*/  MUFU.TANH R38, R38 ;  /* 0x0000002600267308 */ /* 0x000fe20000002400 */
[C---:B------:R-:W-:Y:S02]  /*8720*/  ISETP.GT.AND P5, PT, R120.reuse, R76, PT ;  /* 0x0000004c7800720c */ /* 0x040fe40003fa4270 */
[----:B------:R-:W-:Y:S02]  /*8730*/  ISETP.GT.AND P0, PT, R120, R75, PT ;  /* 0x0000004b7800720c */ /* 0x000fe40003f04270 */
[C---:B------:R-:W-:Y:S01]  /*8740*/  VIADDMNMX R200, R112.reuse, R121, UR26, PT ;  /* 0x0000001a70c87e46 */ /* 0x040fe2000b800179 */
[----:B------:R-:W-:Y:S01]  /*8750*/  IMAD.IADD R121, R161, 0x1, -R52 ;  /* 0x00000001a1797824 */ /* 0x000fe200078e0a34 */
[----:B------:R-:W-:Y:S01]  /*8760*/  VIADDMNMX R250, R112, R5, UR26, PT ;  /* 0x0000001a70fa7e46 */ /* 0x000fe2000b800105 */
[----:B------:R-:W-:Y:S01]  /*8770*/  FMUL.FTZ R112, R109, UR4 ;  /* 0x000000046d707c20 */ /* 0x000fe20008410000 */
[----:B------:R-:W-:Y:S01]  /*8780*/  IABS R93, R93 ;  /* 0x0000005d005d7213 */ /* 0x000fe20000000000 */
[----:B------:R-:W-:Y:S01]  /*8790*/  FMUL.FTZ R5, R66, UR4 ;  /* 0x0000000442057c20 */ /* 0x000fe20008410000 */
[----:B------:R-:W-:Y:S01]  /*87a0*/  FSEL R136, R136, -INF , !P2 ;  /* 0xff80000088887808 */ /* 0x000fe20005000000 */
[----:B------:R-:W-:Y:S01]  /*87b0*/  IMAD.IADD R66, R244, 0x1, -R80 ;  /* 0x00000001f4427824 */ /* 0x000fe200078e0a50 */
[----:B------:R-:W-:Y:S01]  /*87c0*/  FSEL R125, R125, -INF , !P3 ;  /* 0xff8000007d7d7808 */ /* 0x000fe20005800000 */
[----:B------:R-:W-:Y:S01]  /*87d0*/  MUFU.TANH R112, R112 ;  /* 0x0000007000707308 */ /* 0x000fe20000002400 */
[----:B------:R-:W-:Y:S01]  /*87e0*/  FSEL R124, R124, -INF , !P1 ;  /* 0xff8000007c7c7808 */ /* 0x000fe20004800000 */
[----:B------:R-:W-:Y:S01]  /*87f0*/  IMAD.IADD R109, R161, 0x1, -R100 ;  /* 0x00000001a16d7824 */ /* 0x000fe200078e0a64 */
[----:B------:R-:W-:Y:S01]  /*8800*/  FSEL R196, R196, -INF , !P5 ;  /* 0xff800000c4c47808 */ /* 0x000fe20006800000 */
[----:B------:R-:W-:Y:S01]  /*8810*/  FMUL.FTZ R52, R63, UR4 ;  /* 0x000000043f347c20 */ /* 0x000fe20008410000 */
[----:B------:R-:W-:Y:S01]  /*8820*/  FSEL R117, R117, -INF , !P0 ;  /* 0xff80000075757808 */ /* 0x000fe20004000000 */
[----:B------:R2:W-:Y:S01]  /*8830*/  STL [R1+0x3c], R200 ;  /* 0x00003cc801007387 */ /* 0x0005e20000100800 */
[----:B------:R-:W-:Y:S01]  /*8840*/  I2FP.F32.S32 R93, R93 ;  /* 0x0000005d005d7245 */ /* 0x000fe20000201400 */
[----:B------:R-:W-:Y:S01]  /*8850*/  MUFU.TANH R39, R39 ;  /* 0x0000002700277308 */ /* 0x000fe20000002400 */
[C---:B------:R-:W-:Y:S01]  /*8860*/  ISETP.GT.AND P2, PT, R120.reuse, R74, PT ;  /* 0x0000004a7800720c */ /* 0x040fe20003f44270 */
[----:B------:R2:W-:Y:S01]  /*8870*/  STL [R1+0x38], R252 ;  /* 0x000038fc01007387 */ /* 0x0005e20000100800 */
[C---:B------:R-:W-:Y:S01]  /*8880*/  ISETP.GT.AND P3, PT, R120.reuse, R73, PT ;  /* 0x000000497800720c */ /* 0x040fe20003f64270 */
[----:B---3--:R-:W-:Y:S01]  /*8890*/  FFMA.FTZ R128, R93, -UR6, R128 ;  /* 0x800000065d807c23 */ /* 0x008fe20008010080 */
[C---:B------:R-:W-:Y:S01]  /*88a0*/  ISETP.GT.AND P1, PT, R120.reuse, R70, PT ;  /* 0x000000467800720c */ /* 0x040fe20003f24270 */
[C---:B------:R-:W-:Y:S01]  /*88b0*/  IMAD.IADD R93, R161.reuse, 0x1, -R80 ;  /* 0x00000001a15d7824 */ /* 0x040fe200078e0a50 */
[----:B------:R-:W-:Y:S01]  /*88c0*/  ISETP.GT.AND P5, PT, R120, R0, PT ;  /* 0x000000007800720c */ /* 0x000fe20003fa4270 */
[----:B------:R-:W-:Y:S01]  /*88d0*/  IMAD.IADD R80, R244, 0x1, -R156 ;  /* 0x00000001f4507824 */ /* 0x000fe200078e0a9c */
[----:B------:R-:W-:Y:S01]  /*88e0*/  ISETP.GT.AND P0, PT, R120, R68, PT ;  /* 0x000000447800720c */ /* 0x000fe20003f04270 */
[----:B------:R-:W-:Y:S01]  /*88f0*/  IMAD.IADD R120, R161, 0x1, -R40 ;  /* 0x00000001a1787824 */ /* 0x000fe200078e0a28 */
[----:B------:R-:W-:Y:S01]  /*8900*/  IABS R133, R133 ;  /* 0x0000008500857213 */ /* 0x000fe20000000000 */
[----:B------:R-:W3:Y:S01]  /*8910*/  MUFU.TANH R40, R5 ;  /* 0x0000000500287308 */ /* 0x000ee20000002400 */
[----:B------:R-:W-:Y:S01]  /*8920*/  IABS R66, R66 ;  /* 0x0000004200427213 */ /* 0x000fe20000000000 */
[----:B------:R2:W-:Y:S01]  /*8930*/  STL [R1+0x34], R251 ;  /* 0x000034fb01007387 */ /* 0x0005e20000100800 */
[----:B------:R-:W-:-:S02]  /*8940*/  I2FP.F32.S32 R133, R133 ;  /* 0x0000008500857245 */ /* 0x000fc40000201400 */
[----:B------:R-:W-:Y:S01]  /*8950*/  I2FP.F32.S32 R66, R66 ;  /* 0x0000004200427245 */ /* 0x000fe20000201400 */
[----:B------:R2:W-:Y:S01]  /*8960*/  STL [R1+0x30], R250 ;  /* 0x000030fa01007387 */ /* 0x0005e20000100800 */
[----:B------:R-:W-:Y:S01]  /*8970*/  IABS R79, R79 ;  /* 0x0000004f004f7213 */ /* 0x000fe20000000000 */
[----:B------:R-:W-:Y:S01]  /*8980*/  FFMA.FTZ R133, R133, -UR6, R92 ;  /* 0x8000000685857c23 */ /* 0x000fe2000801005c */
[----:B------:R-:W-:Y:S01]  /*8990*/  IABS R80, R80 ;  /* 0x0000005000507213 */ /* 0x000fe20000000000 */
[----:B-1----:R-:W-:Y:S01]  /*89a0*/  FFMA.FTZ R92, R66, -UR6, R67 ;  /* 0x80000006425c7c23 */ /* 0x002fe20008010043 */
[C---:B------:R-:W-:Y:S01]  /*89b0*/  IMAD.IADD R66, R161.reuse, 0x1, -R91 ;  /* 0x00000001a1427824 */ /* 0x040fe200078e0a5b */
[----:B------:R-:W-:Y:S01]  /*89c0*/  I2FP.F32.S32 R79, R79 ;  /* 0x0000004f004f7245 */ /* 0x000fe20000201400 */
[----:B------:R-:W-:Y:S01]  /*89d0*/  MUFU.TANH R52, R52 ;  /* 0x0000003400347308 */ /* 0x000fe20000002400 */
[----:B------:R-:W-:Y:S01]  /*89e0*/  I2FP.F32.S32 R91, R80 ;  /* 0x00000050005b7245 */ /* 0x000fe20000201400 */
[----:B------:R-:W-:Y:S01]  /*89f0*/  IMAD.IADD R67, R161, 0x1, -R82 ;  /* 0x00000001a1437824 */ /* 0x000fe200078e0a52 */
[----:B------:R-:W-:Y:S01]  /*8a00*/  FSEL R133, R133, -INF , !P2 ;  /* 0xff80000085857808 */ /* 0x000fe20005000000 */
[----:B---3--:R-:W-:-:S02]  /*8a10*/  FFMA.FTZ R40, R79, -UR6, R40 ;  /* 0x800000064f287c23 */ /* 0x008fc40008010028 */
[----:B------:R-:W-:Y:S01]  /*8a20*/  FFMA.FTZ R91, R91, -UR6, R112 ;  /* 0x800000065b5b7c23 */ /* 0x000fe20008010070 */
[----:B------:R-:W-:Y:S01]  /*8a30*/  ISETP.GT.AND P2, PT, R132, R69, PT ;  /* 0x000000458400720c */ /* 0x000fe20003f44270 */
[----:B------:R-:W-:Y:S01]  /*8a40*/  MUFU.TANH R34, R34 ;  /* 0x0000002200227308 */ /* 0x000fe20000002400 */
[----:B------:R-:W-:Y:S02]  /*8a50*/  IABS R108, R108 ;  /* 0x0000006c006c7213 */ /* 0x000fe40000000000 */
[----:B------:R-:W-:Y:S02]  /*8a60*/  FSEL R5, R91, -INF , !P0 ;  /* 0xff8000005b057808 */ /* 0x000fe40004000000 */
[----:B------:R-:W-:Y:S02]  /*8a70*/  FSEL R40, R40, -INF , !P2 ;  /* 0xff80000028287808 */ /* 0x000fe40005000000 */
[----:B------:R-:W-:Y:S01]  /*8a80*/  ISETP.GE.AND P0, PT, R69, R250, PT ;  /* 0x000000fa4500720c */ /* 0x000fe20003f06270 */
[----:B------:R-:W-:Y:S01]  /*8a90*/  MUFU.TANH R30, R30 ;  /* 0x0000001e001e7308 */ /* 0x000fe20000002400 */
[----:B------:R-:W-:-:S02]  /*8aa0*/  I2FP.F32.S32 R108, R108 ;  /* 0x0000006c006c7245 */ /* 0x000fc40000201400 */
[----:B------:R-:W-:Y:S02]  /*8ab0*/  FSEL R100, R40, -INF , !P0 ;  /* 0xff80000028647808 */ /* 0x000fe40004000000 */
[----:B------:R-:W-:Y:S01]  /*8ac0*/  FSEL R92, R92, -INF , !P5 ;  /* 0xff8000005c5c7808 */ /* 0x000fe20006800000 */
[----:B------:R-:W-:Y:S01]  /*8ad0*/  FFMA.FTZ R129, R108, -UR6, R129 ;  /* 0x800000066c817c23 */ /* 0x000fe20008010081 */
[----:B------:R-:W-:Y:S01]  /*8ae0*/  ISETP.GE.AND P5, PT, R69, R251, PT ;  /* 0x000000fb4500720c */ /* 0x000fe20003fa6270 */
[----:B------:R-:W1:Y:S01]  /*8af0*/  MUFU.TANH R40, R62 ;  /* 0x0000003e00287308 */ /* 0x000e620000002400 */
[----:B------:R-:W-:Y:S01]  /*8b00*/  IABS R72, R72 ;  /* 0x0000004800487213 */ /* 0x000fe20000000000 */
[----:B------:R-:W-:Y:S01]  /*8b10*/  IMAD.IADD R108, R161, 0x1, -R96 ;  /* 0x00000001a16c7824 */ /* 0x000fe200078e0a60 */
[----:B------:R-:W-:Y:S02]  /*8b20*/  FSEL R29, R29, -INF , !P5 ;  /* 0xff8000001d1d7808 */ /* 0x000fe40006800000 */
[----:B------:R-:W-:-:S02]  /*8b30*/  IABS R89, R89 ;  /* 0x0000005900597213 */ /* 0x000fc40000000000 */
[----:B------:R-:W-:Y:S01]  /*8b40*/  ISETP.GE.AND P5, PT, R177, R251, PT ;  /* 0x000000fbb100720c */ /* 0x000fe20003fa6270 */
[----:B------:R-:W-:Y:S01]  /*8b50*/  MUFU.TANH R31, R31 ;  /* 0x0000001f001f7308 */ /* 0x000fe20000002400 */
[----:B------:R-:W-:Y:S02]  /*8b60*/  FSEL R129, R129, -INF , !P3 ;  /* 0xff80000081817808 */ /* 0x000fe40005800000 */
[----:B------:R-:W-:Y:S02]  /*8b70*/  FSEL R128, R128, -INF , !P1 ;  /* 0xff80000080807808 */ /* 0x000fe40004800000 */
[----:B------:R-:W-:Y:S02]  /*8b80*/  I2FP.F32.S32 R72, R72 ;  /* 0x0000004800487245 */ /* 0x000fe40000201400 */
[C---:B------:R-:W-:Y:S01]  /*8b90*/  ISETP.GE.AND P3, PT, R69.reuse, R200, PT ;  /* 0x000000c84500720c */ /* 0x040fe20003f66270 */
[----:B------:R-:W-:Y:S01]  /*8ba0*/  MUFU.TANH R26, R26 ;  /* 0x0000001a001a7308 */ /* 0x000fe20000002400 */
[----:B------:R-:W-:Y:S01]  /*8bb0*/  ISETP.GE.AND P1, PT, R69, R252, PT ;  /* 0x000000fc4500720c */ /* 0x000fe20003f26270 */
[----:B------:R-:W-:Y:S01]  /*8bc0*/  FFMA.FTZ R71, R72, -UR6, R71 ;  /* 0x8000000648477c23 */ /* 0x000fe20008010047 */
[----:B------:R-:W-:-:S02]  /*8bd0*/  I2FP.F32.S32 R63, R89 ;  /* 0x00000059003f7245 */ /* 0x000fc40000201400 */
[----:B------:R-:W-:Y:S02]  /*8be0*/  FSEL R91, R28, -INF , !P5 ;  /* 0xff8000001c5b7808 */ /* 0x000fe40006800000 */
[----:B------:R-:W-:Y:S01]  /*8bf0*/  ISETP.GE.AND P5, PT, R171, R251, PT ;  /* 0x000000fbab00720c */ /* 0x000fe20003fa6270 */
[----:B-1----:R-:W-:Y:S01]  /*8c00*/  FFMA.FTZ R40, R63, -UR6, R40 ;  /* 0x800000063f287c23 */ /* 0x002fe20008010028 */
[----:B------:R-:W-:Y:S01]  /*8c10*/  FSEL R96, R160, -INF , !P3 ;  /* 0xff800000a0607808 */ /* 0x000fe20005800000 */
[----:B------:R-:W-:Y:S01]  /*8c20*/  MUFU.TANH R27, R27 ;  /* 0x0000001b001b7308 */ /* 0x000fe20000002400 */
[----:B------:R-:W-:Y:S02]  /*8c30*/  FSEL R79, R176, -INF , !P1 ;  /* 0xff800000b04f7808 */ /* 0x000fe40004800000 */
[----:B------:R-:W-:Y:S02]  /*8c40*/  ISETP.GT.AND P3, PT, R132, R177, PT ;  /* 0x000000b18400720c */ /* 0x000fe40003f64270 */
[----:B------:R-:W-:-:S02]  /*8c50*/  ISETP.GE.AND P1, PT, R177, R200, PT ;  /* 0x000000c8b100720c */ /* 0x000fc40003f26270 */
[----:B------:R-:W-:Y:S01]  /*8c60*/  FSEL R63, R16, -INF , !P5 ;  /* 0xff800000103f7808 */ /* 0x000fe20006800000 */
[----:B------:R-:W-:Y:S01]  /*8c70*/  FMUL.FTZ R16, R58, UR4 ;  /* 0x000000043a107c20 */ /* 0x000fe20008410000 */
[----:B------:R-:W-:Y:S01]  /*8c80*/  ISETP.GE.AND P0, PT, R177, R250, PT ;  /* 0x000000fab100720c */ /* 0x000fe20003f06270 */
[----:B------:R-:W-:Y:S01]  /*8c90*/  MUFU.TANH R22, R22 ;  /* 0x0000001600167308 */ /* 0x000fe20000002400 */
[----:B------:R-:W-:Y:S02]  /*8ca0*/  FSEL R94, R94, -INF , !P1 ;  /* 0xff8000005e5e7808 */ /* 0x000fe40004800000 */
[----:B------:R-:W-:Y:S02]  /*8cb0*/  FSEL R71, R71, -INF , !P3 ;  /* 0xff80000047477808 */ /* 0x000fe40005800000 */
[----:B------:R-:W-:Y:S02]  /*8cc0*/  ISETP.GT.AND P1, PT, R132, R171, PT ;  /* 0x000000ab8400720c */ /* 0x000fe40003f24270 */
[----:B------:R-:W-:Y:S01]  /*8cd0*/  IABS R60, R88 ;  /* 0x00000058003c7213 */ /* 0x000fe20000000000 */
[----:B------:R-:W1:Y:S01]  /*8ce0*/  MUFU.TANH R16, R16 ;  /* 0x0000001000107308 */ /* 0x000e620000002400 */
[----:B------:R-:W-:-:S02]  /*8cf0*/  ISETP.GE.AND P2, PT, R177, R252, PT ;  /* 0x000000fcb100720c */ /* 0x000fc40003f46270 */
[----:B------:R-:W-:Y:S02]  /*8d00*/  ISETP.GE.AND P3, PT, R171, R252, PT ;  /* 0x000000fcab00720c */ /* 0x000fe40003f66270 */
[----:B------:R-:W-:Y:S02]  /*8d10*/  FSEL R88, R71, -INF , !P0 ;  /* 0xff80000047587808 */ /* 0x000fe40004000000 */
[----:B------:R-:W-:Y:S01]  /*8d20*/  ISETP.GE.AND P0, PT, R171, R250, PT ;  /* 0x000000faab00720c */ /* 0x000fe20003f06270 */
[----:B------:R-:W-:Y:S01]  /*8d30*/  MUFU.TANH R23, R23 ;  /* 0x0000001700177308 */ /* 0x000fe20000002400 */
[----:B------:R-:W-:Y:S02]  /*8d40*/  FSEL R40, R40, -INF , !P1 ;  /* 0xff80000028287808 */ /* 0x000fe40004800000 */
[----:B------:R-:W-:Y:S02]  /*8d50*/  FSEL R89, R170, -INF , !P2 ;  /* 0xff800000aa597808 */ /* 0x000fe40005000000 */
[----:B------:R-:W-:-:S02]  /*8d60*/  I2FP.F32.S32 R71, R60 ;  /* 0x0000003c00477245 */ /* 0x000fc40000201400 */
[----:B------:R-:W-:Y:S01]  /*8d70*/  FSEL R69, R98, -INF , !P3 ;  /* 0xff80000062457808 */ /* 0x000fe20005800000 */
[----:B------:R-:W-:Y:S01]  /*8d80*/  MUFU.TANH R18, R18 ;  /* 0x0000001200127308 */ /* 0x000fe20000002400 */
[----:B------:R-:W-:Y:S01]  /*8d90*/  ISETP.GE.AND P2, PT, R171, R200, PT ;  /* 0x000000c8ab00720c */ /* 0x000fe20003f46270 */
[----:B------:R-:W-:Y:S01]  /*8da0*/  FFMA.FTZ R52, R71, -UR6, R52 ;  /* 0x8000000647347c23 */ /* 0x000fe20008010034 */
[----:B------:R-:W-:Y:S01]  /*8db0*/  FSEL R98, R40, -INF , !P0 ;  /* 0xff80000028627808 */ /* 0x000fe20004000000 */
[----:B------:R-:W-:Y:S01]  /*8dc0*/  FMUL.FTZ R40, R54, UR4 ;  /* 0x0000000436287c20 */ /* 0x000fe20008410000 */
[----:B------:R-:W-:Y:S02]  /*8dd0*/  FSEL R82, R157, -INF , !P2 ;  /* 0xff8000009d527808 */ /* 0x000fe40005000000 */
[----:B------:R-:W-:Y:S01]  /*8de0*/  IABS R67, R67 ;  /* 0x0000004300437213 */ /* 0x000fe20000000000 */
[----:B------:R-:W-:Y:S01]  /*8df0*/  MUFU.TANH R19, R19 ;  /* 0x0000001300137308 */ /* 0x000fe20000002400 */
[----:B------:R-:W-:-:S02]  /*8e00*/  ISETP.GT.AND P2, PT, R132, R159, PT ;  /* 0x0000009f8400720c */ /* 0x000fc40003f44270 */
[----:B------:R-:W-:Y:S02]  /*8e10*/  I2FP.F32.S32 R67, R67 ;  /* 0x0000004300437245 */ /* 0x000fe40000201400 */
[----:B------:R-:W-:Y:S02]  /*8e20*/  FSEL R52, R52, -INF , !P2 ;  /* 0xff80000034347808 */ /* 0x000fe40005000000 */
[----:B------:R-:W-:Y:S01]  /*8e30*/  ISETP.GE.AND P2, PT, R155, R252, PT ;  /* 0x000000fc9b00720c */ /* 0x000fe20003f46270 */
[----:B------:R-:W3:Y:S01]  /*8e40*/  MUFU.TANH R40, R40 ;  /* 0x0000002800287308 */ /* 0x000ee20000002400 */
[----:B------:R-:W-:Y:S01]  /*8e50*/  ISETP.GE.AND P3, PT, R159, R200, PT ;  /* 0x000000c89f00720c */ /* 0x000fe20003f66270 */
[----:B-1----:R-:W-:Y:S01]  /*8e60*/  FFMA.FTZ R16, R67, -UR6, R16 ;  /* 0x8000000643107c23 */ /* 0x002fe20008010010 */
[----:B------:R-:W-:Y:S02]  /*8e70*/  ISETP.GE.AND P1, PT, R159, R252, PT ;  /* 0x000000fc9f00720c */ /* 0x000fe40003f26270 */
[----:B------:R-:W-:-:S02]  /*8e80*/  IABS R28, R66 ;  /* 0x00000042001c7213 */ /* 0x000fc40000000000 */
[----:B------:R-:W-:Y:S01]  /*8e90*/  FSEL R67, R154, -INF , !P2 ;  /* 0xff8000009a437808 */ /* 0x000fe20005000000 */
[----:B------:R-:W-:Y:S01]  /*8ea0*/  MUFU.TANH R14, R14 ;  /* 0x0000000e000e7308 */ /* 0x000fe20000002400 */
[----:B------:R-:W-:Y:S02]  /*8eb0*/  ISETP.GE.AND P5, PT, R159, R251, PT ;  /* 0x000000fb9f00720c */ /* 0x000fe40003fa6270 */
[----:B------:R-:W-:Y:S02]  /*8ec0*/  FSEL R80, R145, -INF , !P3 ;  /* 0xff80000091507808 */ /* 0x000fe40005800000 */
[----:B------:R-:W-:Y:S02]  /*8ed0*/  FSEL R71, R158, -INF , !P1 ;  /* 0xff8000009e477808 */ /* 0x000fe40004800000 */
[----:B------:R-:W-:Y:S01]  /*8ee0*/  I2FP.F32.S32 R28, R28 ;  /* 0x0000001c001c7245 */ /* 0x000fe20000201400 */
[----:B------:R-:W-:Y:S01]  /*8ef0*/  MUFU.TANH R15, R15 ;  /* 0x0000000f000f7308 */ /* 0x000fe20000002400 */
[----:B------:R-:W-:-:S02]  /*8f00*/  ISETP.GE.AND P2, PT, R151, R200, PT ;  /* 0x000000c89700720c */ /* 0x000fc40003f46270 */
[----:B------:R-:W-:Y:S01]  /*8f10*/  ISETP.GE.AND P0, PT, R159, R250, PT ;  /* 0x000000fa9f00720c */ /* 0x000fe20003f06270 */
[----:B------:R-:W-:Y:S01]  /*8f20*/  FFMA.FTZ R28, R28, -UR6, R59 ;  /* 0x800000061c1c7c23 */ /* 0x000fe2000801003b */
[----:B------:R-:W-:Y:S02]  /*8f30*/  ISETP.GT.AND P3, PT, R132, R155, PT ;  /* 0x0000009b8400720c */ /* 0x000fe40003f64270 */
[----:B------:R-:W-:Y:S01]  /*8f40*/  ISETP.GE.AND P1, PT, R155, R200, PT ;  /* 0x000000c89b00720c */ /* 0x000fe20003f26270 */
[----:B------:R-:W-:Y:S01]  /*8f50*/  MUFU.TANH R10, R10 ;  /* 0x0000000a000a7308 */ /* 0x000fe20000002400 */
[----:B------:R-:W-:Y:S02]  /*8f60*/  IABS R166, R166 ;  /* 0x000000a600a67213 */ /* 0x000fe40000000000 */
[----:B------:R-:W-:Y:S02]  /*8f70*/  FSEL R57, R57, -INF , !P5 ;  /* 0xff80000039397808 */ /* 0x000fe40006800000 */
[----:B------:R-:W-:-:S02]  /*8f80*/  FSEL R72, R13, -INF , !P2 ;  /* 0xff8000000d487808 */ /* 0x000fc40005000000 */
[----:B------:R-:W-:Y:S01]  /*8f90*/  ISETP.GE.AND P5, PT, R155, R251, PT ;  /* 0x000000fb9b00720c */ /* 0x000fe20003fa6270 */
[----:B------:R-:W-:Y:S01]  /*8fa0*/  MUFU.TANH R11, R11 ;  /* 0x0000000b000b7308 */ /* 0x000fe20000002400 */
[----:B------:R-:W-:Y:S02]  /*8fb0*/  FSEL R66, R52, -INF , !P0 ;  /* 0xff80000034427808 */ /* 0x000fe40004000000 */
[----:B------:R-:W-:Y:S02]  /*8fc0*/  FSEL R58, R61, -INF , !P1 ;  /* 0xff8000003d3a7808 */ /* 0x000fe40004800000 */
[----:B------:R-:W-:Y:S02]  /*8fd0*/  FSEL R16, R16, -INF , !P3 ;  /* 0xff80000010107808 */ /* 0x000fe40005800000 */
[----:B------:R-:W-:Y:S02]  /*8fe0*/  I2FP.F32.S32 R13, R166 ;  /* 0x000000a6000d7245 */ /* 0x000fe40000201400 */
[----:B------:R-:W-:-:S02]  /*8ff0*/  ISETP.GE.AND P0, PT, R155, R250, PT ;  /* 0x000000fa9b00720c */ /* 0x000fc40003f06270 */
[----:B------:R-:W-:Y:S01]  /*9000*/  ISETP.GT.AND P1, PT, R132, R151, PT ;  /* 0x000000978400720c */ /* 0x000fe20003f24270 */
[----:B---3--:R-:W-:Y:S01]  /*9010*/  FFMA.FTZ R13, R13, -UR6, R40 ;  /* 0x800000060d0d7c23 */ /* 0x008fe20008010028 */
[----:B------:R-:W-:Y:S02]  /*9020*/  ISETP.GE.AND P3, PT, R151, R252, PT ;  /* 0x000000fc9700720c */ /* 0x000fe40003f66270 */
[----:B------:R-:W-:Y:S02]  /*9030*/  IABS R109, R109 ;  /* 0x0000006d006d7213 */ /* 0x000fe40000000000 */
[----:B------:R-:W-:Y:S02]  /*9040*/  FSEL R17, R17, -INF , !P5 ;  /* 0xff80000011117808 */ /* 0x000fe40006800000 */
[----:B------:R-:W-:Y:S02]  /*9050*/  ISETP.GE.AND P5, PT, R151, R251, PT ;  /* 0x000000fb9700720c */ /* 0x000fe40003fa6270 */
[----:B------:R-:W-:-:S02]  /*9060*/  FSEL R16, R16, -INF , !P0 ;  /* 0xff80000010107808 */ /* 0x000fc40004000000 */
[----:B------:R-:W-:Y:S02]  /*9070*/  FSEL R145, R150, -INF , !P3 ;  /* 0xff80000096917808 */ /* 0x000fe40005800000 */
[----:B------:R-:W-:Y:S02]  /*9080*/  FSEL R28, R28, -INF , !P1 ;  /* 0xff8000001c1c7808 */ /* 0x000fe40004800000 */
[----:B------:R-:W-:Y:S02]  /*9090*/  ISETP.GE.AND P0, PT, R151, R250, PT ;  /* 0x000000fa9700720c */ /* 0x000fe40003f06270 */
[C---:B------:R-:W-:Y:S02]  /*90a0*/  ISETP.GE.AND P3, PT, R147.reuse, R200, PT ;  /* 0x000000c89300720c */ /* 0x040fe40003f66270 */
[----:B------:R-:W-:Y:S02]  /*90b0*/  ISETP.GE.AND P1, PT, R147, R252, PT ;  /* 0x000000fc9300720c */ /* 0x000fe40003f26270 */
[----:B------:R-:W-:-:S02]  /*90c0*/  I2FP.F32.S32 R40, R109 ;  /* 0x0000006d00287245 */ /* 0x000fc40000201400 */
[----:B------:R-:W-:Y:S02]  /*90d0*/  ISETP.GT.AND P2, PT, R132, R147, PT ;  /* 0x000000938400720c */ /* 0x000fe40003f44270 */
[----:B------:R-:W-:Y:S01]  /*90e0*/  IABS R108, R108 ;  /* 0x0000006c006c7213 */ /* 0x000fe20000000000 */
[----:B------:R-:W-:Y:S01]  /*90f0*/  FFMA.FTZ R55, R40, -UR6, R55 ;  /* 0x8000000628377c23 */ /* 0x000fe20008010037 */
[----:B------:R-:W-:Y:S02]  /*9100*/  FSEL R21, R21, -INF , !P5 ;  /* 0xff80000015157808 */ /* 0x000fe40006800000 */
[----:B------:R-:W-:Y:S02]  /*9110*/  ISETP.GE.AND P5, PT, R147, R251, PT ;  /* 0x000000fb9300720c */ /* 0x000fe40003fa6270 */
[----:B------:R-:W-:Y:S02]  /*9120*/  FSEL R28, R28, -INF , !P0 ;  /* 0xff8000001c1c7808 */ /* 0x000fe40004000000 */
[----:B------:R-:W-:-:S02]  /*9130*/  FSEL R62, R9, -INF , !P3 ;  /* 0xff800000093e7808 */ /* 0x000fc40005800000 */
[----:B------:R-:W-:Y:S02]  /*9140*/  FSEL R61, R146, -INF , !P1 ;  /* 0xff800000923d7808 */ /* 0x000fe40004800000 */
[----:B------:R-:W-:Y:S02]  /*9150*/  ISETP.GE.AND P0, PT, R147, R250, PT ;  /* 0x000000fa9300720c */ /* 0x000fe40003f06270 */
[----:B------:R-:W-:Y:S02]  /*9160*/  ISETP.GE.AND P1, PT, R143, R200, PT ;  /* 0x000000c88f00720c */ /* 0x000fe40003f26270 */
[----:B------:R-:W-:Y:S02]  /*9170*/  FSEL R9, R13, -INF , !P2 ;  /* 0xff8000000d097808 */ /* 0x000fe40005000000 */
[----:B------:R-:W-:Y:S02]  /*9180*/  I2FP.F32.S32 R109, R108 ;  /* 0x0000006c006d7245 */ /* 0x000fe40000201400 */
[----:B------:R-:W-:-:S02]  /*9190*/  ISETP.GT.AND P3, PT, R132, R143, PT ;  /* 0x0000008f8400720c */ /* 0x000fc40003f64270 */
[----:B------:R-:W-:Y:S01]  /*91a0*/  FSEL R13, R12, -INF , !P5 ;  /* 0xff8000000c0d7808 */ /* 0x000fe20006800000 */
[----:B------:R-:W-:Y:S01]  /*91b0*/  FFMA.FTZ R50, R109, -UR6, R50 ;  /* 0x800000066d327c23 */ /* 0x000fe20008010032 */
[----:B------:R-:W-:Y:S02]  /*91c0*/  FSEL R12, R9, -INF , !P0 ;  /* 0xff800000090c7808 */ /* 0x000fe40004000000 */
[----:B------:R-:W-:Y:S02]  /*91d0*/  FSEL R40, R8, -INF , !P1 ;  /* 0xff80000008287808 */ /* 0x000fe40004800000 */
[----:B------:R-:W-:Y:S02]  /*91e0*/  ISETP.GE.AND P0, PT, R143, R250, PT ;  /* 0x000000fa8f00720c */ /* 0x000fe40003f06270 */
[----:B------:R-:W-:Y:S02]  /*91f0*/  FSEL R8, R55, -INF , !P3 ;  /* 0xff80000037087808 */ /* 0x000fe40005800000 */
[----:B------:R-:W-:-:S02]  /*9200*/  ISETP.GT.AND P1, PT, R132, R139, PT ;  /* 0x0000008b8400720c */ /* 0x000fc40003f24270 */
[----:B------:R-:W-:Y:S02]  /*9210*/  FSEL R8, R8, -INF , !P0 ;  /* 0xff80000008087808 */ /* 0x000fe40004000000 */
[----:B------:R-:W-:Y:S02]  /*9220*/  ISETP.GE.AND P0, PT, R139, R250, PT ;  /* 0x000000fa8b00720c */ /* 0x000fe40003f06270 */
[----:B------:R-:W-:Y:S02]  /*9230*/  FSEL R50, R50, -INF , !P1 ;  /* 0xff80000032327808 */ /* 0x000fe40004800000 */
[C---:B------:R-:W-:Y:S02]  /*9240*/  ISETP.GE.AND P5, PT, R143.reuse, R251, PT ;  /* 0x000000fb8f00720c */ /* 0x040fe40003fa6270 */
[----:B------:R-:W-:Y:S02]  /*9250*/  IABS R167, R167 ;  /* 0x000000a700a77213 */ /* 0x000fe40000000000 */
[----:B------:R-:W-:-:S02]  /*9260*/  ISETP.GE.AND P2, PT, R143, R252, PT ;  /* 0x000000fc8f00720c */ /* 0x000fc40003f46270 */
[----:B------:R-:W-:Y:S01]  /*9270*/  FSEL R242, R50, -INF , !P0 ;  /* 0xff80000032f27808 */ /* 0x000fe20004000000 */
[----:B------:R-:W-:Y:S01]  /*9280*/  FMUL.FTZ R50, R47, UR4 ;  /* 0x000000042f327c20 */ /* 0x000fe20008410000 */
[----:B------:R-:W-:Y:S02]  /*9290*/  FSEL R9, R36, -INF , !P5 ;  /* 0xff80000024097808 */ /* 0x000fe40006800000 */
[----:B------:R-:W-:Y:S02]  /*92a0*/  I2FP.F32.S32 R36, R167 ;  /* 0x000000a700247245 */ /* 0x000fe40000201400 */
[----:B------:R-:W-:Y:S01]  /*92b0*/  FSEL R59, R142, -INF , !P2 ;  /* 0xff8000008e3b7808 */ /* 0x000fe20005000000 */
[----:B------:R-:W1:Y:S01]  /*92c0*/  MUFU.TANH R50, R50 ;  /* 0x0000003200327308 */ /* 0x000e620000002400 */
[C---:B------:R-:W-:Y:S01]  /*92d0*/  ISETP.GE.AND P2, PT, R139.reuse, R200, PT ;  /* 0x000000c88b00720c */ /* 0x040fe20003f46270 */
[----:B------:R-:W-:Y:S01]  /*92e0*/  FFMA.FTZ R36, R36, -UR6, R51 ;  /* 0x8000000624247c23 */ /* 0x000fe20008010033 */
[----:B------:R-:W-:-:S02]  /*92f0*/  ISETP.GE.AND P3, PT, R139, R252, PT ;  /* 0x000000fc8b00720c */ /* 0x000fc40003f66270 */
[----:B------:R-:W-:Y:S02]  /*9300*/  IABS R174, R174 ;  /* 0x000000ae00ae7213 */ /* 0x000fe40000000000 */
        /* <DEDUP_REMOVED lines=8> */
[----:B------:R-:W-:Y:S02]  /*9390*/  FSEL R36, R36, -INF , !P2 ;  /* 0xff80000024247808 */ /* 0x000fe40005000000 */
[----:B------:R-:W-:Y:S02]  /*93a0*/  ISETP.GE.AND P1, PT, R138, R252, PT ;  /* 0x000000fc8a00720c */ /* 0x000fe40003f26270 */
[----:B------:R-:W-:Y:S02]  /*93b0*/  ISETP.GT.AND P3, PT, R132, R134, PT ;  /* 0x000000868400720c */ /* 0x000fe40003f64270 */
[----:B------:R-:W-:Y:S02]  /*93c0*/  IABS R173, R173 ;  /* 0x000000ad00ad7213 */ /* 0x000fe40000000000 */
[----:B------:R-:W-:-:S02]  /*93d0*/  FSEL R238, R36, -INF , !P0 ;  /* 0xff80000024ee7808 */ /* 0x000fc40004000000 */
[----:B------:R-:W-:Y:S02]  /*93e0*/  FSEL R47, R135, -INF , !P1 ;  /* 0xff800000872f7808 */ /* 0x000fe40004800000 */
[C---:B------:R-:W-:Y:S02]  /*93f0*/  ISETP.GE.AND P0, PT, R134.reuse, R250, PT ;  /* 0x000000fa8600720c */ /* 0x040fe40003f06270 */
[----:B------:R-:W-:Y:S02]  /*9400*/  FSEL R51, R51, -INF , !P3 ;  /* 0xff80000033337808 */ /* 0x000fe40005800000 */
[----:B------:R-:W-:Y:S02]  /*9410*/  ISETP.GE.AND P5, PT, R139, R251, PT ;  /* 0x000000fb8b00720c */ /* 0x000fe40003fa6270 */
[----:B------:R-:W-:Y:S02]  /*9420*/  ISETP.GE.AND P1, PT, R134, R200, PT ;  /* 0x000000c88600720c */ /* 0x000fe40003f26270 */
[----:B------:R-:W-:-:S02]  /*9430*/  I2FP.F32.S32 R173, R173 ;  /* 0x000000ad00ad7245 */ /* 0x000fc40000201400 */
[----:B------:R-:W-:Y:S02]  /*9440*/  IABS R172, R172 ;  /* 0x000000ac00ac7213 */ /* 0x000fe40000000000 */
[----:B------:R-:W-:Y:S01]  /*9450*/  ISETP.GE.AND P2, PT, R134, R252, PT ;  /* 0x000000fc8600720c */ /* 0x000fe20003f46270 */
[----:B-1----:R-:W-:Y:S01]  /*9460*/  FFMA.FTZ R50, R173, -UR6, R50 ;  /* 0x80000006ad327c23 */ /* 0x002fe20008010032 */
[----:B------:R-:W-:Y:S02]  /*9470*/  FSEL R60, R51, -INF , !P0 ;  /* 0xff800000333c7808 */ /* 0x000fe40004000000 */
[----:B------:R-:W-:Y:S02]  /*9480*/  FSEL R41, R41, -INF , !P5 ;  /* 0xff80000029297808 */ /* 0x000fe40006800000 */
[----:B------:R-:W-:Y:S02]  /*9490*/  FSEL R46, R45, -INF , !P1 ;  /* 0xff8000002d2e7808 */ /* 0x000fe40004800000 */
[----:B------:R-:W-:-:S02]  /*94a0*/  I2FP.F32.S32 R51, R172 ;  /* 0x000000ac00337245 */ /* 0x000fc40000201400 */
[----:B------:R-:W-:Y:S02]  /*94b0*/  ISETP.GE.AND P5, PT, R138, R251, PT ;  /* 0x000000fb8a00720c */ /* 0x000fe40003fa6270 */
[----:B------:R-:W-:Y:S01]  /*94c0*/  FSEL R45, R131, -INF , !P2 ;  /* 0xff800000832d7808 */ /* 0x000fe20005000000 */
[----:B------:R-:W-:Y:S01]  /*94d0*/  FFMA.FTZ R51, R51, -UR6, R42 ;  /* 0x8000000633337c23 */ /* 0x000fe2000801002a */
[----:B------:R-:W-:Y:S02]  /*94e0*/  ISETP.GT.AND P1, PT, R132, R130, PT ;  /* 0x000000828400720c */ /* 0x000fe40003f24270 */
[C---:B------:R-:W-:Y:S02]  /*94f0*/  ISETP.GE.AND P2, PT, R130.reuse, R200, PT ;  /* 0x000000c88200720c */ /* 0x040fe40003f46270 */
[----:B------:R-:W-:Y:S02]  /*9500*/  ISETP.GE.AND P3, PT, R130, R252, PT ;  /* 0x000000fc8200720c */ /* 0x000fe40003f66270 */
[----:B------:R-:W-:-:S02]  /*9510*/  IABS R175, R175 ;  /* 0x000000af00af7213 */ /* 0x000fc40000000000 */
[----:B------:R-:W-:Y:S02]  /*9520*/  FSEL R55, R32, -INF , !P5 ;  /* 0xff80000020377808 */ /* 0x000fe40006800000 */
[----:B------:R-:W-:Y:S02]  /*9530*/  ISETP.GE.AND P5, PT, R134, R251, PT ;  /* 0x000000fb8600720c */ /* 0x000fe40003fa6270 */
        /* <DEDUP_REMOVED lines=8> */
[----:B------:R-:W-:Y:S02]  /*95c0*/  FSEL R53, R53, -INF , !P5 ;  /* 0xff80000035357808 */ /* 0x000fe40006800000 */
[----:B------:R-:W-:Y:S02]  /*95d0*/  FSEL R32, R32, -INF , !P0 ;  /* 0xff80000020207808 */ /* 0x000fe40004000000 */
[----:B------:R-:W-:-:S02]  /*95e0*/  ISETP.GE.AND P5, PT, R130, R251, PT ;  /* 0x000000fb8200720c */ /* 0x000fc40003fa6270 */
[----:B------:R-:W-:Y:S02]  /*95f0*/  ISETP.GE.AND P0, PT, R127, R250, PT ;  /* 0x000000fa7f00720c */ /* 0x000fe40003f06270 */
[----:B------:R-:W-:Y:S02]  /*9600*/  FSEL R44, R44, -INF , !P3 ;  /* 0xff8000002c2c7808 */ /* 0x000fe40005800000 */
[----:B------:R-:W-:Y:S02]  /*9610*/  FSEL R51, R51, -INF , !P2 ;  /* 0xff80000033337808 */ /* 0x000fe40005000000 */
[----:B------:R-:W-:Y:S02]  /*9620*/  ISETP.GE.AND P1, PT, R127, R252, PT ;  /* 0x000000fc7f00720c */ /* 0x000fe40003f26270 */
[----:B------:R-:W-:Y:S02]  /*9630*/  ISETP.GT.AND P3, PT, R132, R126, PT ;  /* 0x0000007e8400720c */ /* 0x000fe40003f64270 */
[----:B------:R-:W-:-:S02]  /*9640*/  IABS R180, R180 ;  /* 0x000000b400b47213 */ /* 0x000fc40000000000 */
[----:B------:R-:W-:Y:S02]  /*9650*/  FSEL R33, R33, -INF , !P5 ;  /* 0xff80000021217808 */ /* 0x000fe40006800000 */
[----:B------:R-:W-:Y:S02]  /*9660*/  FSEL R236, R51, -INF , !P0 ;  /* 0xff80000033ec7808 */ /* 0x000fe40004000000 */
[----:B------:R-:W-:Y:S02]  /*9670*/  ISETP.GE.AND P5, PT, R127, R251, PT ;  /* 0x000000fb7f00720c */ /* 0x000fe40003fa6270 */
[----:B------:R-:W-:Y:S02]  /*9680*/  FSEL R221, R221, -INF , !P1 ;  /* 0xff800000dddd7808 */ /* 0x000fe40004800000 */
[----:B------:R-:W-:Y:S02]  /*9690*/  ISETP.GE.AND P0, PT, R126, R250, PT ;  /* 0x000000fa7e00720c */ /* 0x000fe40003f06270 */
[----:B------:R-:W-:-:S02]  /*96a0*/  I2FP.F32.S32 R43, R180 ;  /* 0x000000b4002b7245 */ /* 0x000fc40000201400 */
[----:B------:R-:W-:Y:S02]  /*96b0*/  FSEL R42, R42, -INF , !P3 ;  /* 0xff8000002a2a7808 */ /* 0x000fe40005800000 */
[----:B------:R-:W-:Y:S02]  /*96c0*/  ISETP.GE.AND P1, PT, R126, R200, PT ;  /* 0x000000c87e00720c */ /* 0x000fe40003f26270 */
[----:B------:R-:W-:Y:S02]  /*96d0*/  FSEL R49, R49, -INF , !P5 ;  /* 0xff80000031317808 */ /* 0x000fe40006800000 */
[----:B------:R-:W-:Y:S01]  /*96e0*/  FSEL R234, R42, -INF , !P0 ;  /* 0xff8000002aea7808 */ /* 0x000fe20004000000 */
[----:B------:R-:W-:Y:S01]  /*96f0*/  FFMA.FTZ R42, R43, -UR6, R38 ;  /* 0x800000062b2a7c23 */ /* 0x000fe20008010026 */
[C---:B------:R-:W-:Y:S02]  /*9700*/  ISETP.GE.AND P2, PT, R126.reuse, R252, PT ;  /* 0x000000fc7e00720c */ /* 0x040fe40003f46270 */
[----:B------:R-:W-:-:S02]  /*9710*/  ISETP.GE.AND P5, PT, R126, R251, PT ;  /* 0x000000fb7e00720c */ /* 0x000fc40003fa6270 */
[----:B------:R-:W-:Y:S02]  /*9720*/  FSEL R50, R148, -INF , !P1 ;  /* 0xff80000094327808 */ /* 0x000fe40004800000 */
[----:B------:R-:W-:Y:S02]  /*9730*/  ISETP.GT.AND P1, PT, R132, R103, PT ;  /* 0x000000678400720c */ /* 0x000fe40003f24270 */
[----:B------:R-:W-:Y:S02]  /*9740*/  IABS R179, R179 ;  /* 0x000000b300b37213 */ /* 0x000fe40000000000 */
[----:B------:R-:W-:Y:S02]  /*9750*/  FSEL R229, R229, -INF , !P2 ;  /* 0xff800000e5e57808 */ /* 0x000fe40005000000 */
[----:B------:R-:W-:Y:S02]  /*9760*/  FSEL R51, R48, -INF , !P5 ;  /* 0xff80000030337808 */ /* 0x000fe40006800000 */
[----:B------:R-:W-:-:S02]  /*9770*/  ISETP.GE.AND P2, PT, R103, R200, PT ;  /* 0x000000c86700720c */ /* 0x000fc40003f46270 */
[C---:B------:R-:W-:Y:S02]  /*9780*/  ISETP.GE.AND P3, PT, R103.reuse, R252, PT ;  /* 0x000000fc6700720c */ /* 0x040fe40003f66270 */
[C---:B------:R-:W-:Y:S02]  /*9790*/  ISETP.GE.AND P5, PT, R103.reuse, R251, PT ;  /* 0x000000fb6700720c */ /* 0x040fe40003fa6270 */
[----:B------:R-:W-:Y:S02]  /*97a0*/  ISETP.GE.AND P0, PT, R103, R250, PT ;  /* 0x000000fa6700720c */ /* 0x000fe40003f06270 */
[----:B------:R-:W-:Y:S02]  /*97b0*/  FSEL R42, R42, -INF , !P1 ;  /* 0xff8000002a2a7808 */ /* 0x000fe40004800000 */
[----:B------:R-:W-:Y:S02]  /*97c0*/  I2FP.F32.S32 R38, R179 ;  /* 0x000000b300267245 */ /* 0x000fe40000201400 */
[----:B------:R-:W-:-:S02]  /*97d0*/  FSEL R48, R144, -INF , !P2 ;  /* 0xff80000090307808 */ /* 0x000fc40005000000 */
[----:B------:R-:W-:Y:S01]  /*97e0*/  FSEL R43, R104, -INF , !P3 ;  /* 0xff800000682b7808 */ /* 0x000fe20005800000 */
[----:B------:R-:W-:Y:S01]  /*97f0*/  FFMA.FTZ R38, R38, -UR6, R39 ;  /* 0x8000000626267c23 */ /* 0x000fe20008010027 */
[----:B------:R-:W-:Y:S02]  /*9800*/  FSEL R37, R37, -INF , !P5 ;  /* 0xff80000025257808 */ /* 0x000fe40006800000 */
[----:B------:R-:W-:Y:S02]  /*9810*/  FSEL R230, R42, -INF , !P0 ;  /* 0xff8000002ae67808 */ /* 0x000fe40004000000 */
[----:B------:R-:W-:Y:S02]  /*9820*/  ISETP.GT.AND P2, PT, R132, R99, PT ;  /* 0x000000638400720c */ /* 0x000fe40003f44270 */
[C---:B------:R-:W-:Y:S02]  /*9830*/  ISETP.GE.AND P3, PT, R99.reuse, R200, PT ;  /* 0x000000c86300720c */ /* 0x040fe40003f66270 */
[----:B------:R-:W-:-:S02]  /*9840*/  ISETP.GE.AND P1, PT, R99, R252, PT ;  /* 0x000000fc6300720c */ /* 0x000fc40003f26270 */
[C---:B------:R-:W-:Y:S02]  /*9850*/  ISETP.GE.AND P5, PT, R99.reuse, R251, PT ;  /* 0x000000fb6300720c */ /* 0x040fe40003fa6270 */
[----:B------:R-:W-:Y:S01]  /*9860*/  ISETP.GE.AND P0, PT, R99, R250, PT ;  /* 0x000000fa6300720c */ /* 0x000fe20003f06270 */
[----:B------:R-:W-:Y:S01]  /*9870*/  FMUL.FTZ R99, R35, UR4 ;  /* 0x0000000423637c20 */ /* 0x000fe20008410000 */
[----:B------:R-:W-:Y:S02]  /*9880*/  IABS R178, R178 ;  /* 0x000000b200b27213 */ /* 0x000fe40000000000 */
[----:B------:R-:W-:Y:S02]  /*9890*/  FSEL R42, R95, -INF , !P3 ;  /* 0xff8000005f2a7808 */ /* 0x000fe40005800000 */
[----:B------:R-:W-:Y:S01]  /*98a0*/  I2FP.F32.S32 R39, R178 ;  /* 0x000000b200277245 */ /* 0x000fe20000201400 */
[----:B------:R-:W1:Y:S01]  /*98b0*/  MUFU.TANH R99, R99 ;  /* 0x0000006300637308 */ /* 0x000e620000002400 */
[----:B------:R-:W-:-:S02]  /*98c0*/  FSEL R38, R38, -INF , !P2 ;  /* 0xff80000026267808 */ /* 0x000fc40005000000 */
[----:B------:R-:W-:Y:S01]  /*98d0*/  ISETP.GT.AND P3, PT, R132, R90, PT ;  /* 0x0000005a8400720c */ /* 0x000fe20003f64270 */
[----:B------:R-:W-:Y:S01]  /*98e0*/  FFMA.FTZ R39, R39, -UR6, R34 ;  /* 0x8000000627277c23 */ /* 0x000fe20008010022 */
[----:B------:R-:W-:Y:S02]  /*98f0*/  FSEL R216, R38, -INF , !P0 ;  /* 0xff80000026d87808 */ /* 0x000fe40004000000 */
[----:B------:R-:W-:Y:S02]  /*9900*/  ISETP.GE.AND P0, PT, R90, R250, PT ;  /* 0x000000fa5a00720c */ /* 0x000fe40003f06270 */
[----:B------:R-:W-:Y:S02]  /*9910*/  FSEL R39, R39, -INF , !P3 ;  /* 0xff80000027277808 */ /* 0x000fe40005800000 */
[----:B------:R-:W-:Y:S02]  /*9920*/  IABS R184, R184 ;  /* 0x000000b800b87213 */ /* 0x000fe40000000000 */
[----:B------:R-:W-:-:S02]  /*9930*/  IABS R181, R181 ;  /* 0x000000b500b57213 */ /* 0x000fc40000000000 */
[----:B------:R-:W-:Y:S02]  /*9940*/  FSEL R214, R39, -INF , !P0 ;  /* 0xff80000027d67808 */ /* 0x000fe40004000000 */
[----:B------:R-:W-:Y:S02]  /*9950*/  I2FP.F32.S32 R39, R184 ;  /* 0x000000b800277245 */ /* 0x000fe40000201400 */
[----:B------:R-:W-:Y:S02]  /*9960*/  FSEL R95, R102, -INF , !P1 ;  /* 0xff800000665f7808 */ /* 0x000fe40004800000 */
[----:B------:R-:W-:Y:S01]  /*9970*/  I2FP.F32.S32 R34, R181 ;  /* 0x000000b500227245 */ /* 0x000fe20000201400 */
[----:B------:R-:W-:Y:S01]  /*9980*/  FFMA.FTZ R39, R39, -UR6, R30 ;  /* 0x8000000627277c23 */ /* 0x000fe2000801001e */
[C---:B------:R-:W-:Y:S02]  /*9990*/  ISETP.GE.AND P1, PT, R90.reuse, R200, PT ;  /* 0x000000c85a00720c */ /* 0x040fe40003f26270 */
[----:B------:R-:W-:Y:S01]  /*99a0*/  ISETP.GE.AND P2, PT, R90, R252, PT ;  /* 0x000000fc5a00720c */ /* 0x000fe20003f46270 */
[----:B-1----:R-:W-:Y:S01]  /*99b0*/  FFMA.FTZ R34, R34, -UR6, R99 ;  /* 0x8000000622227c23 */ /* 0x002fe20008010063 */
[----:B------:R-:W-:-:S02]  /*99c0*/  IABS R183, R183 ;  /* 0x000000b700b77213 */ /* 0x000fc40000000000 */
[----:B------:R-:W-:Y:S02]  /*99d0*/  FSEL R220, R220, -INF , !P1 ;  /* 0xff800000dcdc7808 */ /* 0x000fe40004800000 */
[----:B------:R-:W-:Y:S02]  /*99e0*/  FSEL R219, R219, -INF , !P2 ;  /* 0xff800000dbdb7808 */ /* 0x000fe40005000000 */
[----:B------:R-:W-:Y:S02]  /*99f0*/  I2FP.F32.S32 R30, R183 ;  /* 0x000000b7001e7245 */ /* 0x000fe40000201400 */
[----:B------:R-:W-:Y:S02]  /*9a00*/  ISETP.GT.AND P1, PT, R132, R87, PT ;  /* 0x000000578400720c */ /* 0x000fe40003f24270 */
[C---:B------:R-:W-:Y:S01]  /*9a10*/  ISETP.GE.AND P2, PT, R87.reuse, R200, PT ;  /* 0x000000c85700720c */ /* 0x040fe20003f46270 */
[----:B------:R-:W-:Y:S01]  /*9a20*/  FFMA.FTZ R30, R30, -UR6, R31 ;  /* 0x800000061e1e7c23 */ /* 0x000fe2000801001f */
[----:B------:R-:W-:-:S02]  /*9a30*/  ISETP.GE.AND P3, PT, R87, R252, PT ;  /* 0x000000fc5700720c */ /* 0x000fc40003f66270 */
[----:B------:R-:W-:Y:S02]  /*9a40*/  IABS R182, R182 ;  /* 0x000000b600b67213 */ /* 0x000fe40000000000 */
[----:B------:R-:W-:Y:S02]  /*9a50*/  ISETP.GE.AND P0, PT, R87, R250, PT ;  /* 0x000000fa5700720c */ /* 0x000fe40003f06270 */
[----:B------:R-:W-:Y:S02]  /*9a60*/  FSEL R226, R226, -INF , !P2 ;  /* 0xff800000e2e27808 */ /* 0x000fe40005000000 */
[----:B------:R-:W-:Y:S02]  /*9a70*/  FSEL R227, R227, -INF , !P3 ;  /* 0xff800000e3e37808 */ /* 0x000fe40005800000 */
[----:B------:R-:W-:Y:S02]  /*9a80*/  FSEL R34, R34, -INF , !P1 ;  /* 0xff80000022227808 */ /* 0x000fe40004800000 */
[----:B------:R-:W-:-:S02]  /*9a90*/  ISETP.GT.AND P2, PT, R132, R86, PT ;  /* 0x000000568400720c */ /* 0x000fc40003f44270 */
[C---:B------:R-:W-:Y:S02]  /*9aa0*/  ISETP.GE.AND P3, PT, R86.reuse, R200, PT ;  /* 0x000000c85600720c */ /* 0x040fe40003f66270 */
[----:B------:R-:W-:Y:S02]  /*9ab0*/  ISETP.GE.AND P1, PT, R86, R252, PT ;  /* 0x000000fc5600720c */ /* 0x000fe40003f26270 */
[----:B------:R-:W-:Y:S02]  /*9ac0*/  I2FP.F32.S32 R31, R182 ;  /* 0x000000b6001f7245 */ /* 0x000fe40000201400 */
[----:B------:R-:W-:Y:S02]  /*9ad0*/  FSEL R35, R110, -INF , !P5 ;  /* 0xff8000006e237808 */ /* 0x000fe40006800000 */
[----:B------:R-:W-:Y:S01]  /*9ae0*/  IABS R185, R185 ;  /* 0x000000b900b97213 */ /* 0x000fe20000000000 */
[----:B------:R-:W-:Y:S01]  /*9af0*/  FFMA.FTZ R31, R31, -UR6, R26 ;  /* 0x800000061f1f7c23 */ /* 0x000fe2000801001a */
[----:B------:R-:W-:-:S02]  /*9b00*/  ISETP.GE.AND P5, PT, R90, R251, PT ;  /* 0x000000fb5a00720c */ /* 0x000fc40003fa6270 */
[----:B------:R-:W-:Y:S02]  /*9b10*/  FSEL R228, R34, -INF , !P0 ;  /* 0xff80000022e47808 */ /* 0x000fe40004000000 */
        /* <DEDUP_REMOVED lines=9> */
[----:B------:R-:W-:Y:S01]  /*9bb0*/  ISETP.GE.AND P5, PT, R87, R251, PT ;  /* 0x000000fb5700720c */ /* 0x000fe20003fa6270 */
[----:B------:R-:W-:Y:S01]  /*9bc0*/  FFMA.FTZ R26, R26, -UR6, R27 ;  /* 0x800000061a1a7c23 */ /* 0x000fe2000801001b */
[----:B------:R-:W-:-:S02]  /*9bd0*/  FSEL R212, R39, -INF , !P0 ;  /* 0xff80000027d47808 */ /* 0x000fc40004000000 */
        /* <DEDUP_REMOVED lines=8> */
[----:B------:R-:W-:Y:S02]  /*9c60*/  FSEL R217, R217, -INF , !P5 ;  /* 0xff800000d9d97808 */ /* 0x000fe40006800000 */
[----:B------:R-:W-:Y:S02]  /*9c70*/  I2FP.F32.S32 R27, R188 ;  /* 0x000000bc001b7245 */ /* 0x000fe40000201400 */
[----:B------:R-:W-:Y:S02]  /*9c80*/  ISETP.GE.AND P5, PT, R86, R251, PT ;  /* 0x000000fb5600720c */ /* 0x000fe40003fa6270 */
[----:B------:R-:W-:Y:S01]  /*9c90*/  FSEL R218, R30, -INF , !P0 ;  /* 0xff8000001eda7808 */ /* 0x000fe20004000000 */
[----:B------:R-:W-:Y:S01]  /*9ca0*/  FFMA.FTZ R27, R27, -UR6, R22 ;  /* 0x800000061b1b7c23 */ /* 0x000fe20008010016 */
[----:B------:R-:W-:-:S02]  /*9cb0*/  ISETP.GE.AND P0, PT, R84, R250, PT ;  /* 0x000000fa5400720c */ /* 0x000fc40003f06270 */
[----:B------:R-:W-:Y:S02]  /*9cc0*/  FSEL R99, R140, -INF , !P2 ;  /* 0xff8000008c637808 */ /* 0x000fe40005000000 */
[----:B------:R-:W-:Y:S02]  /*9cd0*/  FSEL R97, R97, -INF , !P3 ;  /* 0xff80000061617808 */ /* 0x000fe40005800000 */
[----:B------:R-:W-:Y:S02]  /*9ce0*/  FSEL R31, R31, -INF , !P1 ;  /* 0xff8000001f1f7808 */ /* 0x000fe40004800000 */
[----:B------:R-:W-:Y:S02]  /*9cf0*/  IABS R187, R187 ;  /* 0x000000bb00bb7213 */ /* 0x000fe40000000000 */
[----:B------:R-:W-:Y:S02]  /*9d00*/  ISETP.GT.AND P2, PT, R132, R83, PT ;  /* 0x000000538400720c */ /* 0x000fe40003f44270 */
[----:B------:R-:W-:-:S02]  /*9d10*/  ISETP.GE.AND P3, PT, R83, R200, PT ;  /* 0x000000c85300720c */ /* 0x000fc40003f66270 */
[----:B------:R-:W-:Y:S02]  /*9d20*/  ISETP.GE.AND P1, PT, R83, R252, PT ;  /* 0x000000fc5300720c */ /* 0x000fe40003f26270 */
[----:B------:R-:W-:Y:S02]  /*9d30*/  FSEL R215, R215, -INF , !P5 ;  /* 0xff800000d7d77808 */ /* 0x000fe40006800000 */
[----:B------:R-:W-:Y:S02]  /*9d40*/  ISETP.GE.AND P5, PT, R85, R251, PT ;  /* 0x000000fb5500720c */ /* 0x000fe40003fa6270 */
[----:B------:R-:W-:Y:S02]  /*9d50*/  FSEL R210, R31, -INF , !P0 ;  /* 0xff8000001fd27808 */ /* 0x000fe40004000000 */
[----:B------:R-:W-:Y:S02]  /*9d60*/  I2FP.F32.S32 R22, R187 ;  /* 0x000000bb00167245 */ /* 0x000fe40000201400 */
[----:B------:R-:W-:-:S02]  /*9d70*/  ISETP.GE.AND P0, PT, R83, R250, PT ;  /* 0x000000fa5300720c */ /* 0x000fc40003f06270 */
[----:B------:R-:W-:Y:S01]  /*9d80*/  FSEL R108, R137, -INF , !P3 ;  /* 0xff800000896c7808 */ /* 0x000fe20005800000 */
[----:B------:R-:W-:Y:S01]  /*9d90*/  FFMA.FTZ R22, R22, -UR6, R23 ;  /* 0x8000000616167c23 */ /* 0x000fe20008010017 */
[----:B------:R-:W-:Y:S02]  /*9da0*/  FSEL R106, R106, -INF , !P1 ;  /* 0xff8000006a6a7808 */ /* 0x000fe40004800000 */
[----:B------:R-:W-:Y:S02]  /*9db0*/  FSEL R26, R26, -INF , !P2 ;  /* 0xff8000001a1a7808 */ /* 0x000fe40005000000 */
[----:B------:R-:W-:Y:S02]  /*9dc0*/  ISETP.GT.AND P3, PT, R132, R81, PT ;  /* 0x000000518400720c */ /* 0x000fe40003f64270 */
[C---:B------:R-:W-:Y:S02]  /*9dd0*/  ISETP.GE.AND P1, PT, R81.reuse, R200, PT ;  /* 0x000000c85100720c */ /* 0x040fe40003f26270 */
[----:B------:R-:W-:-:S02]  /*9de0*/  ISETP.GE.AND P2, PT, R81, R252, PT ;  /* 0x000000fc5100720c */ /* 0x000fc40003f46270 */
[----:B------:R-:W-:Y:S02]  /*9df0*/  IABS R186, R186 ;  /* 0x000000ba00ba7213 */ /* 0x000fe40000000000 */
[----:B------:R-:W-:Y:S02]  /*9e00*/  FSEL R213, R213, -INF , !P5 ;  /* 0xff800000d5d57808 */ /* 0x000fe40006800000 */
[----:B------:R-:W-:Y:S02]  /*9e10*/  ISETP.GE.AND P5, PT, R84, R251, PT ;  /* 0x000000fb5400720c */ /* 0x000fe40003fa6270 */
[----:B------:R-:W-:Y:S02]  /*9e20*/  FSEL R204, R26, -INF , !P0 ;  /* 0xff8000001acc7808 */ /* 0x000fe40004000000 */
[----:B------:R-:W-:Y:S02]  /*9e30*/  IABS R190, R190 ;  /* 0x000000be00be7213 */ /* 0x000fe40000000000 */
[----:B------:R-:W-:-:S02]  /*9e40*/  ISETP.GE.AND P0, PT, R81, R250, PT ;  /* 0x000000fa5100720c */ /* 0x000fc40003f06270 */
[----:B------:R-:W-:Y:S02]  /*9e50*/  FSEL R103, R136, -INF , !P1 ;  /* 0xff80000088677808 */ /* 0x000fe40004800000 */
        /* <DEDUP_REMOVED lines=8> */
[----:B------:R-:W-:Y:S02]  /*9ee0*/  I2FP.F32.S32 R190, R190 ;  /* 0x000000be00be7245 */ /* 0x000fe40000201400 */
[----:B------:R-:W-:Y:S02]  /*9ef0*/  ISETP.GE.AND P5, PT, R83, R251, PT ;  /* 0x000000fb5300720c */ /* 0x000fe40003fa6270 */
[----:B------:R-:W-:Y:S01]  /*9f00*/  FSEL R206, R27, -INF , !P0 ;  /* 0xff8000001bce7808 */ /* 0x000fe20004000000 */
[----:B------:R-:W-:Y:S01]  /*9f10*/  FFMA.FTZ R190, R190, -UR6, R19 ;  /* 0x80000006bebe7c23 */ /* 0x000fe20008010013 */
[----:B------:R-:W-:Y:S02]  /*9f20*/  ISETP.GE.AND P0, PT, R78, R250, PT ;  /* 0x000000fa4e00720c */ /* 0x000fe40003f06270 */
[----:B------:R-:W-:-:S02]  /*9f30*/  FSEL R112, R125, -INF , !P2 ;  /* 0xff8000007d707808 */ /* 0x000fc40005000000 */
[----:B------:R-:W-:Y:S02]  /*9f40*/  FSEL R110, R65, -INF , !P3 ;  /* 0xff800000416e7808 */ /* 0x000fe40005800000 */
[----:B------:R-:W-:Y:S02]  /*9f50*/  FSEL R22, R22, -INF , !P1 ;  /* 0xff80000016167808 */ /* 0x000fe40004800000 */
[----:B------:R-:W-:Y:S02]  /*9f60*/  IABS R189, R189 ;  /* 0x000000bd00bd7213 */ /* 0x000fe40000000000 */
[----:B------:R-:W-:Y:S02]  /*9f70*/  ISETP.GT.AND P2, PT, R132, R77, PT ;  /* 0x0000004d8400720c */ /* 0x000fe40003f44270 */
[C---:B------:R-:W-:Y:S02]  /*9f80*/  ISETP.GE.AND P3, PT, R77.reuse, R200, PT ;  /* 0x000000c84d00720c */ /* 0x040fe40003f66270 */
[----:B------:R-:W-:-:S02]  /*9f90*/  ISETP.GE.AND P1, PT, R77, R252, PT ;  /* 0x000000fc4d00720c */ /* 0x000fc40003f26270 */
[----:B------:R-:W-:Y:S02]  /*9fa0*/  FSEL R201, R201, -INF , !P5 ;  /* 0xff800000c9c97808 */ /* 0x000fe40006800000 */
[----:B------:R-:W-:Y:S02]  /*9fb0*/  ISETP.GE.AND P5, PT, R81, R251, PT ;  /* 0x000000fb5100720c */ /* 0x000fe40003fa6270 */
[----:B------:R-:W-:Y:S02]  /*9fc0*/  FSEL R202, R22, -INF , !P0 ;  /* 0xff80000016ca7808 */ /* 0x000fe40004000000 */
[----:B------:R-:W-:Y:S02]  /*9fd0*/  I2FP.F32.S32 R19, R189 ;  /* 0x000000bd00137245 */ /* 0x000fe40000201400 */
[----:B------:R-:W-:Y:S02]  /*9fe0*/  ISETP.GE.AND P0, PT, R77, R250, PT ;  /* 0x000000fa4d00720c */ /* 0x000fe40003f06270 */
[----:B------:R-:W-:Y:S01]  /*9ff0*/  FSEL R109, R124, -INF , !P3 ;  /* 0xff8000007c6d7808 */ /* 0x000fe20005800000 */
[----:B------:R-:W-:Y:S01]  /*a000*/  FFMA.FTZ R19, R19, -UR6, R14 ;  /* 0x8000000613137c23 */ /* 0x000fe2000801000e */
[----:B------:R-:W-:-:S02]  /*a010*/  FSEL R107, R107, -INF , !P1 ;  /* 0xff8000006b6b7808 */ /* 0x000fc40004800000 */
[----:B------:R-:W-:Y:S02]  /*a020*/  FSEL R18, R18, -INF , !P2 ;  /* 0xff80000012127808 */ /* 0x000fe40005000000 */
[----:B------:R-:W-:Y:S02]  /*a030*/  ISETP.GT.AND P3, PT, R132, R76, PT ;  /* 0x0000004c8400720c */ /* 0x000fe40003f64270 */
[C---:B------:R-:W-:Y:S02]  /*a040*/  ISETP.GE.AND P1, PT, R76.reuse, R200, PT ;  /* 0x000000c84c00720c */ /* 0x040fe40003f26270 */
[----:B------:R-:W-:Y:S02]  /*a050*/  ISETP.GE.AND P2, PT, R76, R252, PT ;  /* 0x000000fc4c00720c */ /* 0x000fe40003f46270 */
[----:B------:R-:W-:Y:S02]  /*a060*/  IABS R141, R141 ;  /* 0x0000008d008d7213 */ /* 0x000fe40000000000 */
[----:B------:R-:W-:-:S02]  /*a070*/  FSEL R199, R199, -INF , !P5 ;  /* 0xff800000c7c77808 */ /* 0x000fc40006800000 */
[----:B------:R-:W-:Y:S02]  /*a080*/  ISETP.GE.AND P5, PT, R78, R251, PT ;  /* 0x000000fb4e00720c */ /* 0x000fe40003fa6270 */
        /* <DEDUP_REMOVED lines=9> */
[----:B------:R-:W-:Y:S01]  /*a120*/  FSEL R203, R203, -INF , !P5 ;  /* 0xff800000cbcb7808 */ /* 0x000fe20006800000 */
[----:B------:R-:W-:Y:S01]  /*a130*/  BAR.SYNC.DEFER_BLOCKING 0x0 ;  /* 0x0000000000007b1d */ /* 0x000fe20000010000 */
[----:B------:R-:W-:Y:S02]  /*a140*/  ISETP.GE.AND P5, PT, R77, R251, PT ;  /* 0x000000fb4d00720c */ /* 0x000fe40003fa6270 */
[----:B------:R-:W-:-:S02]  /*a150*/  FSEL R102, R102, -INF , !P0 ;  /* 0xff80000066667808 */ /* 0x000fc40004000000 */
[----:B------:R-:W-:Y:S02]  /*a160*/  ISETP.GE.AND P0, PT, R75, R250, PT ;  /* 0x000000fa4b00720c */ /* 0x000fe40003f06270 */
[----:B------:R-:W-:Y:S02]  /*a170*/  FSEL R131, R117, -INF , !P2 ;  /* 0xff80000075837808 */ /* 0x000fe40005000000 */
[----:B------:R-:W-:Y:S02]  /*a180*/  FSEL R19, R19, -INF , !P1 ;  /* 0xff80000013137808 */ /* 0x000fe40004800000 */
[----:B------:R-:W-:Y:S02]  /*a190*/  ISETP.GT.AND P2, PT, R132, R74, PT ;  /* 0x0000004a8400720c */ /* 0x000fe40003f44270 */
[----:B------:R-:W-:Y:S02]  /*a1a0*/  IABS R121, R121 ;  /* 0x0000007900797213 */ /* 0x000fe40000000000 */
[----:B------:R-:W-:-:S02]  /*a1b0*/  FSEL R105, R105, -INF , !P5 ;  /* 0xff80000069697808 */ /* 0x000fc40006800000 */
[-C--:B------:R-:W-:Y:S02]  /*a1c0*/  ISETP.GE.AND P5, PT, R76, R251.reuse, PT ;  /* 0x000000fb4c00720c */ /* 0x080fe40003fa6270 */
[----:B------:R-:W-:Y:S02]  /*a1d0*/  FSEL R83, R19, -INF , !P0 ;  /* 0xff80000013537808 */ /* 0x000fe40004000000 */
[----:B------:R-:W-:Y:S02]  /*a1e0*/  ISETP.GE.AND P3, PT, R75, R251, PT ;  /* 0x000000fb4b00720c */ /* 0x000fe40003f66270 */
[----:B------:R-:W-:Y:S02]  /*a1f0*/  ISETP.GE.AND P0, PT, R74, R250, PT ;  /* 0x000000fa4a00720c */ /* 0x000fe40003f06270 */
[----:B------:R-:W-:Y:S02]  /*a200*/  FSEL R14, R14, -INF , !P2 ;  /* 0xff8000000e0e7808 */ /* 0x000fe40005000000 */
[----:B------:R-:W-:-:S02]  /*a210*/  I2FP.F32.S32 R15, R121 ;  /* 0x00000079000f7245 */ /* 0x000fc40000201400 */
[----:B------:R-:W-:Y:S02]  /*a220*/  FSEL R118, R118, -INF , !P5 ;  /* 0xff80000076767808 */ /* 0x000fe40006800000 */
[----:B------:R-:W-:Y:S02]  /*a230*/  ISETP.GE.AND P5, PT, R75, R252, PT ;  /* 0x000000fc4b00720c */ /* 0x000fe40003fa6270 */
[----:B------:R-:W-:Y:S02]  /*a240*/  FSEL R117, R25, -INF , !P3 ;  /* 0xff80000019757808 */ /* 0x000fe40005800000 */
[----:B------:R-:W-:Y:S01]  /*a250*/  FSEL R86, R14, -INF , !P0 ;  /* 0xff8000000e567808 */ /* 0x000fe20004000000 */
[----:B------:R-:W-:Y:S01]  /*a260*/  FFMA.FTZ R14, R15, -UR6, R10 ;  /* 0x800000060f0e7c23 */ /* 0x000fe2000801000a */
[----:B------:R-:W-:Y:S01]  /*a270*/  ISETP.GE.AND P3, PT, R74, R251, PT ;  /* 0x000000fb4a00720c */ /* 0x000fe20003f66270 */
[----:B------:R-:W-:Y:S01]  /*a280*/  FMUL.FTZ R10, R6, UR4 ;  /* 0x00000004060a7c20 */ /* 0x000fe20008410000 */
[----:B------:R-:W-:Y:S01]  /*a290*/  FSEL R124, R56, -INF , !P5 ;  /* 0xff800000387c7808 */ /* 0x000fe20006800000 */
[----:B------:R-:W-:Y:S01]  /*a2a0*/  FMUL.FTZ R6, R7, UR4 ;  /* 0x0000000407067c20 */ /* 0x000fe20008410000 */
[----:B------:R-:W-:-:S02]  /*a2b0*/  ISETP.GE.AND P5, PT, R74, R200, PT ;  /* 0x000000c84a00720c */ /* 0x000fc40003fa6270 */
[----:B------:R-:W-:Y:S01]  /*a2c0*/  FSEL R116, R116, -INF , !P3 ;  /* 0xff80000074747808 */ /* 0x000fe20005800000 */
[----:B------:R-:W1:Y:S01]  /*a2d0*/  MUFU.TANH R10, R10 ;  /* 0x0000000a000a7308 */ /* 0x000e620000002400 */
[----:B------:R-:W-:Y:S02]  /*a2e0*/  ISETP.GE.AND P3, PT, R73, R200, PT ;  /* 0x000000c84900720c */ /* 0x000fe40003f66270 */
[----:B------:R-:W-:Y:S02]  /*a2f0*/  FSEL R130, R133, -INF , !P5 ;  /* 0xff80000085827808 */ /* 0x000fe40006800000 */
[----:B------:R-:W-:Y:S02]  /*a300*/  ISETP.GT.AND P5, PT, R132, R73, PT ;  /* 0x000000498400720c */ /* 0x000fe40003fa4270 */
[----:B------:R-:W-:Y:S01]  /*a310*/  FSEL R129, R129, -INF , !P3 ;  /* 0xff80000081817808 */ /* 0x000fe20005800000 */
[----:B------:R-:W3:Y:S01]  /*a320*/  MUFU.TANH R6, R6 ;  /* 0x0000000600067308 */ /* 0x000ee20000002400 */
[----:B------:R-:W-:-:S02]  /*a330*/  ISETP.GE.AND P3, PT, R73, R251, PT ;  /* 0x000000fb4900720c */ /* 0x000fc40003f66270 */
[----:B------:R-:W-:Y:S02]  /*a340*/  IABS R120, R120 ;  /* 0x0000007800787213 */ /* 0x000fe40000000000 */
[----:B------:R-:W-:Y:S02]  /*a350*/  FSEL R27, R14, -INF , !P5 ;  /* 0xff8000000e1b7808 */ /* 0x000fe40006800000 */
[----:B------:R-:W-:Y:S02]  /*a360*/  FSEL R115, R115, -INF , !P3 ;  /* 0xff80000073737808 */ /* 0x000fe40005800000 */
[----:B------:R-:W-:Y:S02]  /*a370*/  I2FP.F32.S32 R14, R120 ;  /* 0x00000078000e7245 */ /* 0x000fe40000201400 */
[----:B------:R-:W-:Y:S02]  /*a380*/  ISETP.GE.AND P1, PT, R74, R252, PT ;  /* 0x000000fc4a00720c */ /* 0x000fe40003f26270 */
[----:B------:R-:W-:Y:S01]  /*a390*/  ISETP.GE.AND P3, PT, R73, R250, PT ;  /* 0x000000fa4900720c */ /* 0x000fe20003f66270 */
[----:B------:R-:W-:Y:S01]  /*a3a0*/  FFMA.FTZ R11, R14, -UR6, R11 ;  /* 0x800000060e0b7c23 */ /* 0x000fe2000801000b */
[----:B------:R-:W-:-:S02]  /*a3b0*/  IABS R15, R93 ;  /* 0x0000005d000f7213 */ /* 0x000fc40000000000 */
[----:B------:R-:W-:Y:S02]  /*a3c0*/  FSEL R123, R123, -INF , !P1 ;  /* 0xff8000007b7b7808 */ /* 0x000fe40004800000 */
[----:B------:R-:W-:Y:S02]  /*a3d0*/  FSEL R27, R27, -INF , !P3 ;  /* 0xff8000001b1b7808 */ /* 0x000fe40005800000 */
[----:B------:R-:W-:Y:S02]  /*a3e0*/  ISETP.GT.AND P1, PT, R132, R70, PT ;  /* 0x000000468400720c */ /* 0x000fe40003f24270 */
[----:B------:R-:W-:Y:S02]  /*a3f0*/  I2FP.F32.S32 R15, R15 ;  /* 0x0000000f000f7245 */ /* 0x000fe40000201400 */
[C---:B------:R-:W-:Y:S02]  /*a400*/  ISETP.GE.AND P5, PT, R70.reuse, R200, PT ;  /* 0x000000c84600720c */ /* 0x040fe40003fa6270 */
[----:B------:R-:W-:Y:S01]  /*a410*/  ISETP.GE.AND P3, PT, R70, R252, PT ;  /* 0x000000fc4600720c */ /* 0x000fe20003f66270 */
[----:B-1----:R-:W-:Y:S01]  /*a420*/  FFMA.FTZ R10, R15, -UR6, R10 ;  /* 0x800000060f0a7c23 */ /* 0x002fe2000801000a */
[----:B------:R-:W-:-:S02]  /*a430*/  IABS R7, R113 ;  /* 0x0000007100077213 */ /* 0x000fc40000000000 */
[----:B------:R-:W-:Y:S02]  /*a440*/  FSEL R128, R128, -INF , !P5 ;  /* 0xff80000080807808 */ /* 0x000fe40006800000 */
[----:B------:R-:W-:Y:S02]  /*a450*/  FSEL R121, R24, -INF , !P3 ;  /* 0xff80000018797808 */ /* 0x000fe40005800000 */
[----:B------:R-:W-:Y:S02]  /*a460*/  FSEL R11, R11, -INF , !P1 ;  /* 0xff8000000b0b7808 */ /* 0x000fe40004800000 */
[C---:B------:R-:W-:Y:S02]  /*a470*/  ISETP.GE.AND P5, PT, R70.reuse, R251, PT ;  /* 0x000000fb4600720c */ /* 0x040fe40003fa6270 */
[----:B------:R-:W-:Y:S02]  /*a480*/  ISETP.GE.AND P3, PT, R70, R250, PT ;  /* 0x000000fa4600720c */ /* 0x000fe40003f66270 */
[----:B------:R-:W-:-:S02]  /*a490*/  I2FP.F32.S32 R7, R7 ;  /* 0x0000000700077245 */ /* 0x000fc40000201400 */
[----:B------:R-:W-:Y:S02]  /*a4a0*/  ISETP.GE.AND P1, PT, R0, R200, PT ;  /* 0x000000c80000720c */ /* 0x000fe40003f26270 */
[----:B------:R-:W-:Y:S01]  /*a4b0*/  ISETP.GT.AND P2, PT, R132, R0, PT ;  /* 0x000000008400720c */ /* 0x000fe20003f44270 */
[----:B---3--:R-:W-:Y:S01]  /*a4c0*/  FFMA.FTZ R6, R7, -UR6, R6 ;  /* 0x8000000607067c23 */ /* 0x008fe20008010006 */
[----:B------:R-:W-:Y:S02]  /*a4d0*/  ISETP.GE.AND P0, PT, R73, R252, PT ;  /* 0x000000fc4900720c */ /* 0x000fe40003f06270 */
[----:B------:R-:W-:Y:S02]  /*a4e0*/  FSEL R114, R114, -INF , !P5 ;  /* 0xff80000072727808 */ /* 0x000fe40006800000 */
[----:B------:R-:W-:Y:S02]  /*a4f0*/  FSEL R26, R11, -INF , !P3 ;  /* 0xff8000000b1a7808 */ /* 0x000fe40005800000 */
        /* <DEDUP_REMOVED lines=15> */
[----:B------:R-:W-:Y:S02]  /*a5f0*/  FSEL R126, R5, -INF , !P5 ;  /* 0xff800000057e7808 */ /* 0x000fe40006800000 */
[----:B------:R-:W-:Y:S02]  /*a600*/  FSEL R119, R119, -INF , !P3 ;  /* 0xff80000077777808 */ /* 0x000fe40005800000 */
[----:B------:R-:W-:Y:S02]  /*a610*/  FSEL R111, R111, -INF , !P2 ;  /* 0xff8000006f6f7808 */ /* 0x000fe40005000000 */
[----:B------:R-:W-:Y:S01]  /*a620*/  FSEL R24, R6, -INF , !P1 ;  /* 0xff80000006187808 */ /* 0x000fe20004800000 */
[----:B--2---:R-:W-:Y:S06]  /*a630*/  BRA.U !UP0, `(.L_x_1166) ;  /* 0x0000000508b47547 */ /* 0x004fec000b800000 */
        /* <DEDUP_REMOVED lines=10> */
[----:B------:R-:W-:Y:S01]  /*a6e0*/  MOV R14, UR10 ;  /* 0x0000000a000e7c02 */ /* 0x000fe20008000f00 */
[----:B------:R-:W-:Y:S01]  /*a6f0*/  IMAD.U32 R10, RZ, RZ, UR10 ;  /* 0x0000000aff0a7e24 */ /* 0x000fe2000f8e00ff */
[----:B------:R-:W-:Y:S01]  /*a700*/  UIMAD UR13, UR13, UR11, UR21 ;  /* 0x0000000b0d0d72a4 */ /* 0x000fe2000f8e0215 */
[----:B------:R-:W-:Y:S01]  /*a710*/  BSSY.RECONVERGENT B0, `(.L_x_1167) ;  /* 0x000005e000007945 */ /* 0x000fe20003800200 */
[----:B------:R-:W-:-:S02]  /*a720*/  USHF.L.U32 UR12, UR20, 0x7, URZ ;  /* 0x00000007140c7899 */ /* 0x000fc400080006ff */
[----:B------:R-:W-:Y:S01]  /*a730*/  USHF.L.U64.HI UR13, UR20, 0x7, UR13 ;  /* 0x00000007140d7899 */ /* 0x000fe2000801020d */
[C---:B-1----:R-:W-:Y:S02]  /*a740*/  ISETP.GE.AND P1, PT, R247.reuse, UR4, PT ;  /* 0x00000004f7007c0c */ /* 0x042fe4000bf26270 */
[----:B------:R-:W-:Y:S01]  /*a750*/  ISETP.GE.AND P0, PT, R247, UR4, PT ;  /* 0x00000004f7007c0c */ /* 0x000fe2000bf06270 */
[----:B------:R-:W-:Y:S02]  /*a760*/  IMAD.U32 R15, RZ, RZ, UR12 ;  /* 0x0000000cff0f7e24 */ /* 0x000fe4000f8e00ff */
[----:B------:R-:W-:Y:S02]  /*a770*/  IMAD.U32 R6, RZ, RZ, UR13 ;  /* 0x0000000dff067e24 */ /* 0x000fe4000f8e00ff */
[----:B------:R-:W-:Y:S02]  /*a780*/  IMAD.U32 R64, RZ, RZ, UR12 ;  /* 0x0000000cff407e24 */ /* 0x000fe4000f8e00ff */
[----:B------:R-:W-:-:S02]  /*a790*/  IMAD.U32 R65, RZ, RZ, UR13 ;  /* 0x0000000dff417e24 */ /* 0x000fc4000f8e00ff */
[----:B------:R-:W-:Y:S02]  /*a7a0*/  IMAD.U32 R74, RZ, RZ, UR12 ;  /* 0x0000000cff4a7e24 */ /* 0x000fe4000f8e00ff */
[-C--:B------:R-:W-:Y:S01]  /*a7b0*/  @!P1 LEA R38, P5, R15, R249.reuse, 0x1 ;  /* 0x000000f90f269211 */ /* 0x080fe200078a08ff */
[----:B------:R-:W-:Y:S01]  /*a7c0*/  IMAD.U32 R75, RZ, RZ, UR13 ;  /* 0x0000000dff4b7e24 */ /* 0x000fe2000f8e00ff */
[----:B------:R-:W-:Y:S02]  /*a7d0*/  @!P0 LEA R5, P3, R5, UR12, 0x4 ;  /* 0x0000000c05058c11 */ /* 0x000fe4000f8620ff */
[----:B------:R-:W-:Y:S01]  /*a7e0*/  @!P1 LEA.HI.X R39, R15, R248, R6, 0x1, P5 ;  /* 0x000000f80f279211 */ /* 0x000fe200028f0c06 */
[----:B------:R-:W-:Y:S01]  /*a7f0*/  IMAD.U32 R6, RZ, RZ, UR11 ;  /* 0x0000000bff067e24 */ /* 0x000fe2000f8e00ff */
[----:B------:R-:W-:Y:S01]  /*a800*/  @!P0 LEA.HI.X R0, R19, UR13, R0, 0x4, P3 ;  /* 0x0000000d13008c11 */ /* 0x000fe200098f2400 */
[----:B------:R-:W-:Y:S01]  /*a810*/  @!P0 IMAD.WIDE.U32 R18, R18, 0x30, R64 ;  /* 0x0000003012128825 */ /* 0x000fe200078e0040 */
[----:B------:R-:W-:Y:S01]  /*a820*/  @!P0 LEA R30, P5, R5, R249, 0x1 ;  /* 0x000000f9051e8211 */ /* 0x000fe200078a08ff */
[----:B------:R-:W-:Y:S01]  /*a830*/  @!PT LDS RZ, [RZ] ;  /* 0x00000000fffff984 */ /* 0x000fe20000000800 */
[----:B------:R-:W-:Y:S01]  /*a840*/  @!PT LDS RZ, [RZ] ;  /* 0x00000000fffff984 */ /* 0x000fe20000000800 */
[----:B------:R-:W-:Y:S01]  /*a850*/  @!PT LDS RZ, [RZ] ;  /* 0x00000000fffff984 */ /* 0x000fe20000000800 */
[----:B------:R1:W-:Y:S01]  /*a860*/  @!P1 LDGSTS.E.BYPASS.LTC128B.128 [R237+0x4000], desc[UR22][R38.64] ;  /* 0x0400000026ed9fae */ /* 0x0003e2000b981a16 */
[----:B------:R-:W-:-:S02]  /*a870*/  @!P0 LEA R11, P2, R11, UR12, 0x5 ;  /* 0x0000000c0b0b8c11 */ /* 0x000fc4000f8428ff */
[-C--:B------:R-:W-:Y:S01]  /*a880*/  @!P0 LEA.HI.X R31, R5, R248.reuse, R0, 0x1, P5 ;  /* 0x000000f8051f8211 */ /* 0x080fe200028f0c00 */
[----:B------:R-:W-:Y:S01]  /*a890*/  IMAD.U32 R5, RZ, RZ, UR11 ;  /* 0x0000000bff057e24 */ /* 0x000fe2000f8e00ff */
[----:B------:R-:W-:Y:S01]  /*a8a0*/  @!P0 LEA.HI.X R4, R7, UR13, R4, 0x5, P2 ;  /* 0x0000000d07048c11 */ /* 0x000fe200090f2c04 */
[----:B------:R-:W-:Y:S01]  /*a8b0*/  IMAD.U32 R0, RZ, RZ, UR11 ;  /* 0x0000000bff007e24 */ /* 0x000fe2000f8e00ff */
[----:B------:R-:W-:Y:S01]  /*a8c0*/  @!P0 LEA R22, P3, R11, R249, 0x1 ;  /* 0x000000f90b168211 */ /* 0x000fe200078608ff */
[----:B------:R-:W-:Y:S01]  /*a8d0*/  @!P0 IMAD R5, R5, 0x30, RZ ;  /* 0x0000003005058824 */ /* 0x000fe200078e02ff */
[----:B------:R-:W-:Y:S01]  /*a8e0*/  MOV R15, UR10 ;  /* 0x0000000a000f7c02 */ /* 0x000fe20008000f00 */
[----:B------:R1:W-:Y:S01]  /*a8f0*/  @P1 STS.128 [R237+0x4000], RZ ;  /* 0x004000ffed001388 */ /* 0x0003e20000000c00 */
[----:B------:R-:W-:Y:S02]  /*a900*/  @!P0 LEA R7, P2, R7, UR12, 0x6 ;  /* 0x0000000c07078c11 */ /* 0x000fe4000f8430ff */
[-C--:B------:R-:W-:Y:S01]  /*a910*/  @!P0 LEA.HI.X R23, R11, R248.reuse, R4, 0x1, P3 ;  /* 0x000000f80b178211 */ /* 0x080fe200018f0c04 */
[----:B------:R-:W-:Y:S01]  /*a920*/  IMAD.U32 R4, RZ, RZ, UR11 ;  /* 0x0000000bff047e24 */ /* 0x000fe2000f8e00ff */
[----:B------:R-:W-:Y:S01]  /*a930*/  @!P0 LEA.HI.X R6, R15, UR13, R6, 0x6, P2 ;  /* 0x0000000d0f068c11 */ /* 0x000fe200090f3406 */
[----:B------:R-:W-:Y:S01]  /*a940*/  @!P0 IMAD.WIDE.U32 R14, R14, 0x50, R74 ;  /* 0x000000500e0e8825 */ /* 0x000fe200078e004a */
[----:B------:R-:W-:Y:S01]  /*a950*/  @!P0 IADD3 R5, PT, PT, R5, R19, RZ ;  /* 0x0000001305058210 */ /* 0x000fe20007ffe0ff */
[----:B------:R1:W-:Y:S01]  /*a960*/  @P0 STS.128 [R237+0x4800], RZ ;  /* 0x004800ffed000388 */ /* 0x0003e20000000c00 */
[-C--:B------:R-:W-:Y:S01]  /*a970*/  @!P0 LEA R74, P3, R18, R249.reuse, 0x1 ;  /* 0x000000f9124a8211 */ /* 0x080fe200078608ff */
[----:B------:R-:W-:Y:S01]  /*a980*/  @!P0 IMAD.WIDE.U32 R10, R10, 0x60, R64 ;  /* 0x000000600a0a8825 */ /* 0x000fe200078e0040 */
[CC--:B------:R-:W-:Y:S01]  /*a990*/  @!P0 LEA R64, P2, R7.reuse, R249.reuse, 0x1 ;  /* 0x000000f907408211 */ /* 0x0c0fe200078408ff */
[----:B------:R-:W-:Y:S01]  /*a9a0*/  @!PT LDS RZ, [RZ] ;  /* 0x00000000fffff984 */ /* 0x000fe20000000800 */
[----:B------:R-:W-:Y:S01]  /*a9b0*/  @!PT LDS RZ, [RZ] ;  /* 0x00000000fffff984 */ /* 0x000fe20000000800 */
[----:B------:R-:W-:Y:S01]  /*a9c0*/  @!PT LDS RZ, [RZ] ;  /* 0x00000000fffff984 */ /* 0x000fe20000000800 */
[----:B------:R1:W-:Y:S01]  /*a9d0*/  @!P0 LDGSTS.E.BYPASS.LTC128B.128 [R237+0x4800], desc[UR22][R30.64] ;  /* 0x048000001eed8fae */ /* 0x0003e2000b981a16 */
[-C--:B------:R-:W-:Y:S01]  /*a9e0*/  @!P0 LEA.HI.X R75, R18, R248.reuse, R5, 0x1, P3 ;  /* 0x000000f8124b8211 */ /* 0x080fe200018f0c05 */
[----:B------:R-:W-:Y:S01]  /*a9f0*/  @!P0 IMAD R4, R4, 0x50, RZ ;  /* 0x0000005004048824 */ /* 0x000fe200078e02ff */
[-C--:B------:R-:W-:Y:S01]  /*aa00*/  @!P0 LEA.HI.X R65, R7, R248.reuse, R6, 0x1, P2 ;  /* 0x000000f807418211 */ /* 0x080fe200010f0c06 */
[----:B------:R-:W-:Y:S01]  /*aa10*/  @!P0 IMAD R19, R0, 0x60, RZ ;  /* 0x0000006000138824 */ /* 0x000fe200078e02ff */
[-C--:B------:R-:W-:Y:S01]  /*aa20*/  @!P0 LEA R6, P3, R14, R249.reuse, 0x1 ;  /* 0x000000f90e068211 */ /* 0x080fe200078608ff */
[----:B------:R-:W-:Y:S01]  /*aa30*/  @!P0 IMAD.IADD R5, R4, 0x1, R15 ;  /* 0x0000000104058824 */ /* 0x000fe200078e020f */
[----:B------:R-:W-:Y:S01]  /*aa40*/  @!P0 LEA R4, P2, R10, R249, 0x1 ;  /* 0x000000f90a048211 */ /* 0x000fe200078408ff */
[----:B------:R-:W-:Y:S01]  /*aa50*/  @!P0 IMAD.IADD R19, R19, 0x1, R11 ;  /* 0x0000000113138824 */ /* 0x000fe200078e020b */
[----:B------:R1:W-:Y:S02]  /*aa60*/  @P0 STS.128 [R237+0x5000], RZ ;  /* 0x005000ffed000388 */ /* 0x0003e40000000c00 */
[----:B------:R-:W-:-:S02]  /*aa70*/  @!P0 LEA.HI.X R7, R14, R248, R5, 0x1, P3 ;  /* 0x000000f80e078211 */ /* 0x000fc400018f0c05 */
[----:B------:R-:W-:Y:S01]  /*aa80*/  @!PT LDS RZ, [RZ] ;  /* 0x00000000fffff984 */ /* 0x000fe20000000800 */
[----:B------:R-:W-:Y:S01]  /*aa90*/  @!PT LDS RZ, [RZ] ;  /* 0x00000000fffff984 */ /* 0x000fe20000000800 */
[----:B------:R-:W-:Y:S01]  /*aaa0*/  @!PT LDS RZ, [RZ] ;  /* 0x00000000fffff984 */ /* 0x000fe20000000800 */
[----:B------:R1:W-:Y:S01]  /*aab0*/  @!P0 LDGSTS.E.BYPASS.LTC128B.128 [R237+0x5000], desc[UR22][R22.64] ;  /* 0x0500000016ed8fae */ /* 0x0003e2000b981a16 */
[----:B------:R-:W-:-:S03]  /*aac0*/  @!P0 LEA.HI.X R5, R10, R248, R19, 0x1, P2 ;  /* 0x000000f80a058211 */ /* 0x000fc600010f0c13 */
        /* <DEDUP_REMOVED lines=34> */
.L_x_1168:
[----:B------:R-:W-:Y:S05]  /*acf0*/  BSYNC.RECONVERGENT B0 ;  /* 0x0000000000007941 */ /* 0x000fea0003800200 */
.L_x_1167:
[----:B------:R-:W0:Y:S02]  /*ad00*/  LDGDEPBAR ;  /* 0x00000000000079af */ /* 0x000e240000000000 */
.L_x_1166:
[----:B-1----:R-:W-:Y:S01]  /*ad10*/  FMNMX3.FTZ R5, R100, R88, R98, !PT ;  /* 0x0000005864057276 */ /* 0x002fe20007810062 */
[----:B------:R-:W1:Y:S01]  /*ad20*/  LDCU UR4, c[0x0][0x45c] ;  /* 0x00008b80ff0477ac */ /* 0x000e620008000800 */
        /* <DEDUP_REMOVED lines=32> */
[----:B--2---:R-:W-:Y:S01]  /*af30*/  FMNMX3.FTZ R7, R96, R94, R82, !PT ;  /* 0x0000005e60077276 */ /* 0x004fe20007810052 */
[----:B------:R-:W2:Y:S01]  /*af40*/  SHFL.BFLY PT, R5, R0, 0x2, 0x1f ;  /* 0x0c401f0000057f89 */ /* 0x000ea200000e0000 */
[----:B------:R-:W-:Y:S02]  /*af50*/  FMNMX3.FTZ R6, R79, R89, R69, !PT ;  /* 0x000000594f067276 */ /* 0x000fe40007810045 */
[----:B------:R-:W-:Y:S01]  /*af60*/  FMNMX3.FTZ R7, R7, R80, R58, !PT ;  /* 0x0000005007077276 */ /* 0x000fe2000781003a */
[----:B------:R-:W3:Y:S01]  /*af70*/  SHFL.BFLY PT, R11, R14, 0x2, 0x1f ;  /* 0x0c401f000e0b7f89 */ /* 0x000ee200000e0000 */
        /* <DEDUP_REMOVED lines=9> */
[----:B--2---:R-:W-:Y:S02]  /*b010*/  FMNMX.FTZ R5, R0, R5, !PT ;  /* 0x0000000500057209 */ /* 0x004fe40007810000 */
[----:B------:R-:W-:Y:S02]  /*b020*/  IADD3 R0, PT, PT, R211, R2, RZ ;  /* 0x00000002d3007210 */ /* 0x000fe40007ffe0ff */
[----:B---3--:R-:W-:Y:S01]  /*b030*/  FMNMX.FTZ R11, R14, R11, !PT ;  /* 0x0000000b0e0b7209 */ /* 0x008fe20007810000 */
[----:B------:R-:W2:Y:S01]  /*b040*/  SHFL.BFLY PT, R4, R5, 0x1, 0x1f ;  /* 0x0c201f0005047f89 */ /* 0x000ea200000e0000 */
[----:B------:R-:W-:-:S02]  /*b050*/  LEA R248, R0, UR5, 0x1 ;  /* 0x0000000500f87c11 */ /* 0x000fc4000f8e08ff */
[----:B------:R-:W-:Y:S01]  /*b060*/  FMNMX3.FTZ R6, R6, R229, R43, !PT ;  /* 0x000000e506067276 */ /* 0x000fe2000781002b */
[----:B------:R-:W3:Y:S01]  /*b070*/  SHFL.BFLY PT, R10, R11, 0x1, 0x1f ;  /* 0x0c201f000b0a7f89 */ /* 0x000ee200000e0000 */
[-C--:B------:R-:W-:Y:S02]  /*b080*/  IADD3 R76, PT, PT, R241, R248.reuse, RZ ;  /* 0x000000f8f14c7210 */ /* 0x080fe40007ffe0ff */
[C---:B------:R-:W-:Y:S01]  /*b090*/  IADD3 R70, PT, PT, R3.reuse, R248, RZ ;  /* 0x000000f803467210 */ /* 0x040fe20007ffe0ff */
[----:B------:R-:W-:Y:S01]  /*b0a0*/  LDSM.16.MT88.4 R180, [R248+0x8000] ;  /* 0x00800000f8b4783b */ /* 0x000fe20000004200 */
[----:B------:R-:W-:-:S03]  /*b0b0*/  IADD3 R74, PT, PT, R3, R76, RZ ;  /* 0x0000004c034a7210 */ /* 0x000fc60007ffe0ff */
[----:B------:R-:W-:Y:S04]  /*b0c0*/  LDSM.16.MT88.4 R164, [R70+0x8000] ;  /* 0x0080000046a4783b */ /* 0x000fe80000004200 */
[----:B------:R-:W-:Y:S04]  /*b0d0*/  LDSM.16.MT88.4 R148, [R76+0x8000] ;  /* 0x008000004c94783b */ /* 0x000fe80000004200 */
[----:B------:R-:W-:Y:S01]  /*b0e0*/  STL [R1+0x4], R248 ;  /* 0x000004f801007387 */ /* 0x000fe20000100800 */
[----:B--2---:R-:W-:Y:S02]  /*b0f0*/  FMNMX.FTZ R0, R5, R4, !PT ;  /* 0x0000000405007209 */ /* 0x004fe40007810000 */
[----:B------:R-:W-:-:S02]  /*b100*/  FMNMX3.FTZ R5, R7, R50, R48, !PT ;  /* 0x0000003207057276 */ /* 0x000fc40007810030 */
[----:B---3--:R-:W-:Y:S01]  /*b110*/  FMNMX.FTZ R2, R11, R10, !PT ;  /* 0x0000000a0b027209 */ /* 0x008fe20007810000 */
[----:B-1----:R-:W-:Y:S01]  /*b120*/  FMUL.FTZ R93, R0, UR4 ;  /* 0x00000004005d7c20 */ /* 0x002fe20008410000 */
[----:B------:R-:W-:Y:S02]  /*b130*/  FMNMX3.FTZ R5, R5, R42, R220, !PT ;  /* 0x0000002a05057276 */ /* 0x000fe400078100dc */
[----:B------:R-:W-:Y:S01]  /*b140*/  FMNMX3.FTZ R10, R6, R95, R219, !PT ;  /* 0x0000005f060a7276 */ /* 0x000fe200078100db */
[----:B------:R-:W-:Y:S01]  /*b150*/  FMUL.FTZ R198, R2, UR4 ;  /* 0x0000000402c67c20 */ /* 0x000fe20008410000 */
        /* <DEDUP_REMOVED lines=17> */
[----:B------:R-:W-:Y:S01]  /*b270*/  FSETP.NEU.FTZ.AND P0, PT, R2, -INF , PT ;  /* 0xff8000000200780b */ /* 0x000fe20003f1d000 */
[----:B------:R-:W1:Y:S03]  /*b280*/  SHFL.BFLY PT, R68, R3, 0x2, 0x1f ;  /* 0x0c401f0003447f89 */ /* 0x000e6600000e0000 */
[----:B------:R-:W-:Y:S01]  /*b290*/  FSEL R198, R198, RZ, P0 ;  /* 0x000000ffc6c67208 */ /* 0x000fe20000000000 */
[----:B------:R-:W2:Y:S01]  /*b2a0*/  SHFL.BFLY PT, R11, R10, 0x2, 0x1f ;  /* 0x0c401f000a0b7f89 */ /* 0x000ea200000e0000 */
[----:B------:R-:W-:-:S03]  /*b2b0*/  FSETP.NEU.FTZ.AND P0, PT, R0, -INF , PT ;  /* 0xff8000000000780b */ /* 0x000fc60003f1d000 */
[--C-:B------:R-:W-:Y:S01]  /*b2c0*/  FFMA.FTZ R92, R29, UR4, -R198.reuse ;  /* 0x000000041d5c7c23 */ /* 0x100fe200080108c6 */
[----:B------:R-:W-:Y:S01]  /*b2d0*/  FSEL R93, R93, RZ, P0 ;  /* 0x000000ff5d5d7208 */ /* 0x000fe20000000000 */
        /* <DEDUP_REMOVED lines=8> */
[----:B------:R-:W-:Y:S01]  /*b360*/  MUFU.EX2 R88, R100 ;  /* 0x0000006400587308 */ /* 0x000fe20000000800 */
[--C-:B------:R-:W-:Y:S01]  /*b370*/  FFMA.FTZ R65, R21, UR4, -R198.reuse ;  /* 0x0000000415417c23 */ /* 0x100fe200080108c6 */
[--C-:B------:R-:W-:Y:S01]  /*b380*/  FFMA.FTZ R66, R13, UR4, -R198.reuse ;  /* 0x000000040d427c23 */ /* 0x100fe200080108c6 */
[--C-:B------:R-:W-:Y:S01]  /*b390*/  FFMA.FTZ R57, R9, UR4, -R198.reuse ;  /* 0x0000000409397c23 */ /* 0x100fe200080108c6 */
[----:B------:R-:W-:Y:S01]  /*b3a0*/  MUFU.EX2 R92, R92 ;  /* 0x0000005c005c7308 */ /* 0x000fe20000000800 */
[--C-:B------:R-:W-:Y:S01]  /*b3b0*/  FFMA.FTZ R73, R16, UR4, -R93.reuse ;  /* 0x0000000410497c23 */ /* 0x100fe2000801085d */
[----:B-1----:R-:W-:Y:S01]  /*b3c0*/  FMNMX.FTZ R68, R3, R68, !PT ;  /* 0x0000004403447209 */ /* 0x002fe20007810000 */
[--C-:B------:R-:W-:Y:S01]  /*b3d0*/  FFMA.FTZ R63, R12, UR4, -R93.reuse ;  /* 0x000000040c3f7c23 */ /* 0x100fe2000801085d */
[----:B------:R-:W1:Y:S01]  /*b3e0*/  MUFU.EX2 R87, R87 ;  /* 0x0000005700577308 */ /* 0x000e620000000800 */
[--C-:B------:R-:W-:Y:S01]  /*b3f0*/  FFMA.FTZ R56, R8, UR4, -R93.reuse ;  /* 0x0000000408387c23 */ /* 0x100fe2000801085d */
[----:B--2---:R-:W-:Y:S01]  /*b400*/  FMNMX.FTZ R3, R10, R11, !PT ;  /* 0x0000000b0a037209 */ /* 0x004fe20007810000 */
[----:B------:R-:W2:Y:S01]  /*b410*/  SHFL.BFLY PT, R29, R68, 0x1, 0x1f ;  /* 0x0c201f00441d7f89 */ /* 0x000ea200000e0000 */
[----:B------:R-:W-:Y:S01]  /*b420*/  MUFU.EX2 R90, R90 ;  /* 0x0000005a005a7308 */ /* 0x000fe20000000800 */
[--C-:B------:R-:W-:Y:S01]  /*b430*/  FFMA.FTZ R64, R28, UR4, -R93.reuse ;  /* 0x000000041c407c23 */ /* 0x100fe2000801085d */
[--C-:B------:R-:W-:Y:S01]  /*b440*/  FFMA.FTZ R39, R33, UR4, -R198.reuse ;  /* 0x0000000421277c23 */ /* 0x100fe200080108c6 */
[----:B------:R-:W3:Y:S01]  /*b450*/  SHFL.BFLY PT, R30, R3, 0x1, 0x1f ;  /* 0x0c201f00031e7f89 */ /* 0x000ee200000e0000 */
[----:B------:R-:W4:Y:S01]  /*b460*/  MUFU.EX2 R77, R77 ;  /* 0x0000004d004d7308 */ /* 0x000f220000000800 */
[--C-:B------:R-:W-:Y:S01]  /*b470*/  FFMA.FTZ R34, R238, UR4, -R93.reuse ;  /* 0x00000004ee227c23 */ /* 0x100fe2000801085d */
[--C-:B------:R-:W-:Y:S01]  /*b480*/  FFMA.FTZ R33, R60, UR4, -R93.reuse ;  /* 0x000000043c217c23 */ /* 0x100fe2000801085d */
[----:B------:R-:W5:Y:S01]  /*b490*/  LDSM.16.MT88.4 R20, [R248+0x8800] ;  /* 0x00880000f814783b */ /* 0x000f620000004200 */
[----:B------:R-:W2:Y:S01]  /*b4a0*/  MUFU.EX2 R85, R85 ;  /* 0x0000005500557308 */ /* 0x000ea20000000800 */
[--C-:B------:R-:W-:Y:S01]  /*b4b0*/  FFMA.FTZ R32, R32, UR4, -R93.reuse ;  /* 0x0000000420207c23 */ /* 0x100fe2000801085d */
[----:B-1----:R-:W-:Y:S01]  /*b4c0*/  F2FP.F16.F32.PACK_AB R136, R87, R92 ;  /* 0x0000005c5788723e */ /* 0x002fe200000000ff */
[----:B------:R-:W1:Y:S01]  /*b4d0*/  LDSM.16.MT88.4 R16, [R70+0x8800] ;  /* 0x008800004610783b */ /* 0x000e620000004200 */
[----:B------:R-:W-:Y:S01]  /*b4e0*/  MUFU.EX2 R84, R84 ;  /* 0x0000005400547308 */ /* 0x000fe20000000800 */
[--C-:B------:R-:W-:Y:S01]  /*b4f0*/  FFMA.FTZ R38, R49, UR4, -R198.reuse ;  /* 0x0000000431267c23 */ /* 0x100fe200080108c6 */
[--C-:B------:R-:W-:Y:S01]  /*b500*/  FFMA.FTZ R35, R35, UR4, -R198.reuse ;  /* 0x0000000423237c23 */ /* 0x100fe200080108c6 */
[----:B------:R-:W1:Y:S01]  /*b510*/  LDSM.16.MT88.4 R12, [R76+0x8800] ;  /* 0x008800004c0c783b */ /* 0x000e620000004200 */
[----:B------:R-:W3:Y:S01]  /*b520*/  MUFU.EX2 R75, R75 ;  /* 0x0000004b004b7308 */ /* 0x000ee20000000800 */
[--C-:B------:R-:W-:Y:S01]  /*b530*/  FFMA.FTZ R51, R51, UR4, -R198.reuse ;  /* 0x0000000433337c23 */ /* 0x100fe200080108c6 */
[----:B----4-:R-:W-:Y:S01]  /*b540*/  F2FP.F16.F32.PACK_AB R138, R77, R90 ;  /* 0x0000005a4d8a723e */ /* 0x010fe200000000ff */
[----:B------:R-:W4:Y:S01]  /*b550*/  LDSM.16.MT88.4 R8, [R74+0x8800] ;  /* 0x008800004a08783b */ /* 0x000f220000004200 */
[----:B------:R-:W-:Y:S01]  /*b560*/  MUFU.EX2 R78, R78 ;  /* 0x0000004e004e7308 */ /* 0x000fe20000000800 */
[--C-:B------:R-:W-:Y:S01]  /*b570*/  FFMA.FTZ R207, R207, UR4, -R198.reuse ;  /* 0x00000004cfcf7c23 */ /* 0x100fe200080108c6 */
[----:B--2---:R-:W-:Y:S01]  /*b580*/  F2FP.F16.F32.PACK_AB R137, R85, R88 ;  /* 0x000000585589723e */ /* 0x004fe200000000ff */
[--C-:B------:R-:W-:Y:S01]  /*b590*/  FFMA.FTZ R215, R215, UR4, -R198.reuse ;  /* 0x00000004d7d77c23 */ /* 0x100fe200080108c6 */
[----:B------:R-:W-:Y:S01]  /*b5a0*/  FMNMX.FTZ R68, R68, R29, !PT ;  /* 0x0000001d44447209 */ /* 0x000fe20007810000 */
[----:B------:R-:W2:Y:S01]  /*b5b0*/  MUFU.EX2 R65, R65 ;  /* 0x0000004100417308 */ /* 0x000ea20000000800 */
[--C-:B------:R-:W-:Y:S01]  /*b5c0*/  FFMA.FTZ R211, R212, UR4, -R93.reuse ;  /* 0x00000004d4d37c23 */ /* 0x100fe2000801085d */
[----:B---3--:R-:W-:Y:S01]  /*b5d0*/  FMNMX.FTZ R3, R3, R30, !PT ;  /* 0x0000001e03037209 */ /* 0x008fe20007810000 */
[--C-:B------:R-:W-:Y:S01]  /*b5e0*/  FFMA.FTZ R218, R218, UR4, -R93.reuse ;  /* 0x00000004dada7c23 */ /* 0x100fe2000801085d */
[C---:B------:R-:W-:Y:S01]  /*b5f0*/  FMUL.FTZ R197, R68.reuse, UR4 ;  /* 0x0000000444c57c20 */ /* 0x040fe20008410000 */
[----:B------:R-:W-:Y:S01]  /*b600*/  FSETP.NEU.FTZ.AND P0, PT, R68, -INF , PT ;  /* 0xff8000004400780b */ /* 0x000fe20003f1d000 */
[----:B------:R-:W-:Y:S01]  /*b610*/  MUFU.EX2 R66, R66 ;  /* 0x0000004200427308 */ /* 0x000fe20000000800 */
[----:B------:R-:W-:Y:S01]  /*b620*/  FMUL.FTZ R200, R3, UR4 ;  /* 0x0000000403c87c20 */ /* 0x000fe20008410000 */
[----:B------:R-:W-:Y:S01]  /*b630*/  F2FP.F16.F32.PACK_AB R139, R75, R84 ;  /* 0x000000544b8b723e */ /* 0x000fe200000000ff */
[----:B------:R-:W-:Y:S01]  /*b640*/  FFMA.FTZ R228, R228, UR4, -R93 ;  /* 0x00000004e4e47c23 */ /* 0x000fe2000801085d */
[----:B------:R-:W-:Y:S01]  /*b650*/  FSEL R197, R197, RZ, P0 ;  /* 0x000000ffc5c57208 */ /* 0x000fe20000000000 */
[----:B------:R-:W3:Y:S01]  /*b660*/  MUFU.EX2 R57, R57 ;  /* 0x0000003900397308 */ /* 0x000ee20000000800 */
[----:B------:R-:W-:Y:S01]  /*b670*/  FSETP.NEU.FTZ.AND P0, PT, R3, -INF , PT ;  /* 0xff8000000300780b */ /* 0x000fe20003f1d000 */
[----:B------:R-:W-:Y:S01]  /*b680*/  FFMA.FTZ R205, R205, UR4, -R198 ;  /* 0x00000004cdcd7c23 */ /* 0x000fe200080108c6 */
[----:B--2---:R-:W-:Y:S01]  /*b690*/  F2FP.F16.F32.PACK_AB R28, R65, R78 ;  /* 0x0000004e411c723e */ /* 0x004fe200000000ff */
        /* <DEDUP_REMOVED lines=14> */
[----:B------:R-:W2:Y:S01]  /*b780*/  MUFU.EX2 R91, R91 ;  /* 0x0000005b005b7308 */ /* 0x000ea20000000800 */
[----:B------:R-:W-:Y:S01]  /*b790*/  FFMA.FTZ R62, R40, UR4, -R197 ;  /* 0x00000004283e7c23 */ /* 0x000fe200080108c5 */
[--C-:B------:R-:W-:Y:S01]  /*b7a0*/  FFMA.FTZ R67, R145, UR4, -R200.reuse ;  /* 0x0000000491437c23 */ /* 0x100fe200080108c8 */
[--C-:B------:R-:W-:Y:S01]  /*b7b0*/  FFMA.FTZ R72, R61, UR4, -R200.reuse ;  /* 0x000000043d487c23 */ /* 0x100fe200080108c8 */
[----:B------:R-:W-:Y:S01]  /*b7c0*/  MUFU.EX2 R98, R98 ;  /* 0x0000006200627308 */ /* 0x000fe20000000800 */
[----:B------:R-:W-:Y:S01]  /*b7d0*/  FFMA.FTZ R59, R59, UR4, -R200 ;  /* 0x000000043b3b7c23 */ /* 0x000fe200080108c8 */
[C---:B------:R-:W-:Y:S01]  /*b7e0*/  HMMA.16816.F32 R188, R136.reuse, R180, RZ ;  /* 0x000000b488bc723c */ /* 0x040fe200000018ff */
[----:B---3--:R-:W-:Y:S01]  /*b7f0*/  F2FP.F16.F32.PACK_AB R30, R57, R66 ;  /* 0x00000042391e723e */ /* 0x008fe200000000ff */
[----:B------:R-:W3:Y:S01]  /*b800*/  MUFU.EX2 R81, R81 ;  /* 0x0000005100517308 */ /* 0x000ee20000000800 */
[--C-:B------:R-:W-:Y:S01]  /*b810*/  FFMA.FTZ R58, R41, UR4, -R198.reuse ;  /* 0x00000004293a7c23 */ /* 0x100fe200080108c6 */
[--C-:B------:R-:W-:Y:S01]  /*b820*/  FFMA.FTZ R41, R55, UR4, -R198.reuse ;  /* 0x0000000437297c23 */ /* 0x100fe200080108c6 */
[----:B------:R-:W-:Y:S01]  /*b830*/  FFMA.FTZ R40, R53, UR4, -R198 ;  /* 0x0000000435287c23 */ /* 0x000fe200080108c6 */
[----:B------:R-:W-:Y:S01]  /*b840*/  MUFU.EX2 R96, R96 ;  /* 0x0000006000607308 */ /* 0x000fe20000000800 */
[----:B------:R-:W-:Y:S01]  /*b850*/  FFMA.FTZ R55, R242, UR4, -R93 ;  /* 0x00000004f2377c23 */ /* 0x000fe2000801085d */
[----:B--2---:R-:W-:Y:S01]  /*b860*/  F2FP.F16.F32.PACK_AB R132, R91, R100 ;  /* 0x000000645b84723e */ /* 0x004fe200000000ff */
[C---:B------:R-:W-:Y:S01]  /*b870*/  HMMA.16816.F32 R172, R136.reuse, R164, RZ ;  /* 0x000000a488ac723c */ /* 0x040fe200000018ff */
[----:B------:R-:W2:Y:S01]  /*b880*/  MUFU.EX2 R89, R89 ;  /* 0x0000005900597308 */ /* 0x000ea20000000800 */
[--C-:B------:R-:W-:Y:S01]  /*b890*/  FFMA.FTZ R53, R46, UR4, -R197.reuse ;  /* 0x000000042e357c23 */ /* 0x100fe200080108c5 */
[--C-:B------:R-:W-:Y:S01]  /*b8a0*/  FFMA.FTZ R61, R52, UR4, -R197.reuse ;  /* 0x00000004343d7c23 */ /* 0x100fe200080108c5 */
[--C-:B------:R-:W-:Y:S01]  /*b8b0*/  FFMA.FTZ R46, R45, UR4, -R200.reuse ;  /* 0x000000042d2e7c23 */ /* 0x100fe200080108c8 */
[----:B------:R-:W-:Y:S01]  /*b8c0*/  MUFU.EX2 R94, R94 ;  /* 0x0000005e005e7308 */ /* 0x000fe20000000800 */
[--C-:B------:R-:W-:Y:S01]  /*b8d0*/  FFMA.FTZ R54, R54, UR4, -R197.reuse ;  /* 0x0000000436367c23 */ /* 0x100fe200080108c5 */
[----:B---3--:R-:W-:Y:S01]  /*b8e0*/  F2FP.F16.F32.PACK_AB R134, R81, R98 ;  /* 0x000000625186723e */ /* 0x008fe200000000ff */
[C---:B------:R-:W-:Y:S01]  /*b8f0*/  HMMA.16816.F32 R156, R136.reuse, R148, RZ ;  /* 0x00000094889c723c */ /* 0x040fe200000018ff */
[----:B------:R-:W3:Y:S01]  /*b900*/  MUFU.EX2 R79, R79 ;  /* 0x0000004f004f7308 */ /* 0x000ee20000000800 */
[--C-:B------:R-:W-:Y:S01]  /*b910*/  FFMA.FTZ R52, R36, UR4, -R197.reuse ;  /* 0x0000000424347c23 */ /* 0x100fe200080108c5 */
[--C-:B------:R-:W-:Y:S01]  /*b920*/  FFMA.FTZ R60, R235, UR4, -R200.reuse ;  /* 0x00000004eb3c7c23 */ /* 0x100fe200080108c8 */
[--C-:B------:R-:W-:Y:S01]  /*b930*/  FFMA.FTZ R47, R47, UR4, -R200.reuse ;  /* 0x000000042f2f7c23 */ /* 0x100fe200080108c8 */
[----:B------:R-:W-:Y:S01]  /*b940*/  MUFU.EX2 R73, R73 ;  /* 0x0000004900497308 */ /* 0x000fe20000000800 */
[----:B------:R-:W-:Y:S01]  /*b950*/  FFMA.FTZ R45, R231, UR4, -R200 ;  /* 0x00000004e72d7c23 */ /* 0x000fe200080108c8 */
[----:B--2---:R-:W-:Y:S01]  /*b960*/  F2FP.F16.F32.PACK_AB R133, R89, R96 ;  /* 0x000000605985723e */ /* 0x004fe200000000ff */
[C---:B------:R-:W-:Y:S01]  /*b970*/  HMMA.16816.F32 R184, R136.reuse, R182, RZ ;  /* 0x000000b688b8723c */ /* 0x040fe200000018ff */
[----:B------:R-:W2:Y:S01]  /*b980*/  MUFU.EX2 R64, R64 ;  /* 0x0000004000407308 */ /* 0x000ea20000000800 */
[----:B------:R-:W-:Y:S01]  /*b990*/  FFMA.FTZ R36, R37, UR4, -R198 ;  /* 0x0000000425247c23 */ /* 0x000fe200080108c6 */
        /* <DEDUP_REMOVED lines=13> */
[----:B------:R-:W-:Y:S01]  /*ba70*/  HMMA.16816.F32 R152, R136, R150, RZ ;  /* 0x000000968898723c */ /* 0x000fe200000018ff */
[----:B------:R-:W2:Y:S01]  /*ba80*/  MUFU.EX2 R71, R71 ;  /* 0x0000004700477308 */ /* 0x000ea20000000800 */
[--C-:B------:R-:W-:Y:S01]  /*ba90*/  FFMA.FTZ R219, R219, UR4, -R200.reuse ;  /* 0x00000004dbdb7c23 */ /* 0x100fe200080108c8 */
[----:B------:R-:W-:Y:S01]  /*baa0*/  FFMA.FTZ R223, R223, UR4, -R200 ;  /* 0x00000004dfdf7c23 */ /* 0x000fe200080108c8 */
[----:B------:R-:W-:Y:S01]  /*bab0*/  FFMA.FTZ R199, R199, UR4, -R198 ;  /* 0x00000004c7c77c23 */ /* 0x000fe200080108c6 */
[----:B------:R-:W-:Y:S01]  /*bac0*/  MUFU.EX2 R69, R69 ;  /* 0x0000004500457308 */ /* 0x000fe20000000800 */
[----:B------:R-:W-:Y:S01]  /*bad0*/  FFMA.FTZ R202, R202, UR4, -R93 ;  /* 0x00000004caca7c23 */ /* 0x000fe2000801085d */
[----:B---3--:R-:W-:Y:S01]  /*bae0*/  F2FP.F16.F32.PACK_AB R31, R56, R63 ;  /* 0x0000003f381f723e */ /* 0x008fe200000000ff */
[C---:B------:R-:W-:Y:S01]  /*baf0*/  HMMA.16816.F32 R192, R132.reuse, R180, RZ ;  /* 0x000000b484c0723c */ /* 0x040fe200000018ff */
[----:B------:R-:W-:Y:S01]  /*bb00*/  MUFU.EX2 R62, R62 ;  /* 0x0000003e003e7308 */ /* 0x000fe20000000800 */
[--C-:B------:R-:W-:Y:S01]  /*bb10*/  FFMA.FTZ R99, R99, UR4, -R197.reuse ;  /* 0x0000000463637c23 */ /* 0x100fe200080108c5 */
[--C-:B------:R-:W-:Y:S01]  /*bb20*/  FFMA.FTZ R108, R108, UR4, -R197.reuse ;  /* 0x000000046c6c7c23 */ /* 0x100fe200080108c5 */
[--C-:B------:R-:W-:Y:S01]  /*bb30*/  FFMA.FTZ R103, R103, UR4, -R197.reuse ;  /* 0x0000000467677c23 */ /* 0x100fe200080108c5 */
[----:B------:R-:W-:Y:S01]  /*bb40*/  MUFU.EX2 R80, R80 ;  /* 0x0000005000507308 */ /* 0x000fe20000000800 */
[----:B------:R-:W-:Y:S01]  /*bb50*/  FFMA.FTZ R112, R112, UR4, -R197 ;  /* 0x0000000470707c23 */ /* 0x000fe200080108c5 */
[--C-:B------:R-:W-:Y:S01]  /*bb60*/  FFMA.FTZ R97, R97, UR4, -R200.reuse ;  /* 0x0000000461617c23 */ /* 0x100fe200080108c8 */
[C---:B------:R-:W-:Y:S01]  /*bb70*/  HMMA.16816.F32 R176, R132.reuse, R164, RZ ;  /* 0x000000a484b0723c */ /* 0x040fe200000018ff */
[----:B------:R-:W3:Y:S01]  /*bb80*/  MUFU.EX2 R67, R67 ;  /* 0x0000004300437308 */ /* 0x000ee20000000800 */
[--C-:B------:R-:W-:Y:S01]  /*bb90*/  FFMA.FTZ R106, R106, UR4, -R200.reuse ;  /* 0x000000046a6a7c23 */ /* 0x100fe200080108c8 */
[--C-:B------:R-:W-:Y:S01]  /*bba0*/  FFMA.FTZ R101, R101, UR4, -R200.reuse ;  /* 0x0000000465657c23 */ /* 0x100fe200080108c8 */
[----:B------:R-:W-:Y:S01]  /*bbb0*/  FFMA.FTZ R110, R110, UR4, -R200 ;  /* 0x000000046e6e7c23 */ /* 0x000fe200080108c8 */
[----:B------:R-:W-:Y:S01]  /*bbc0*/  MUFU.EX2 R72, R72 ;  /* 0x0000004800487308 */ /* 0x000fe20000000800 */
[----:B------:R-:W-:Y:S01]  /*bbd0*/  FADD.FTZ R91, R100, R91 ;  /* 0x0000005b645b7221 */ /* 0x000fe20000010000 */
[----:B------:R-:W-:Y:S01]  /*bbe0*/  FADD.FTZ R89, R96, R89 ;  /* 0x0000005960597221 */ /* 0x000fe20000010000 */
[----:B------:R-:W-:Y:S01]  /*bbf0*/  HMMA.16816.F32 R160, R132, R148, RZ ;  /* 0x0000009484a0723c */ /* 0x000fe200000018ff */
[----:B------:R-:W5:Y:S01]  /*bc00*/  MUFU.EX2 R59, R59 ;  /* 0x0000003b003b7308 */ /* 0x000f620000000800 */
[----:B------:R-:W-:Y:S01]  /*bc10*/  FADD.FTZ R98, R98, R91 ;  /* 0x0000005b62627221 */ /* 0x000fe20000010000 */
[----:B------:R-:W-:Y:S01]  /*bc20*/  FADD.FTZ R87, R92, R87 ;  /* 0x000000575c577221 */ /* 0x000fe20000010000 */
[----:B------:R-:W-:Y:S01]  /*bc30*/  FFMA.FTZ R118, R118, UR4, -R198 ;  /* 0x0000000476767c23 */ /* 0x000fe200080108c6 */
[----:B------:R-:W-:Y:S01]  /*bc40*/  MUFU.EX2 R58, R58 ;  /* 0x0000003a003a7308 */ /* 0x000fe20000000800 */
[----:B------:R-:W-:Y:S01]  /*bc50*/  FADD.FTZ R81, R81, R98 ;  /* 0x0000006251517221 */ /* 0x000fe20000010000 */
[--C-:B------:R-:W-:Y:S01]  /*bc60*/  FFMA.FTZ R116, R116, UR4, -R198.reuse ;  /* 0x0000000474747c23 */ /* 0x100fe200080108c6 */
[----:B------:R-:W-:Y:S01]  /*bc70*/  HMMA.16816.F32 R140, R136, R4, RZ ;  /* 0x00000004888c723c */ /* 0x000fe200000018ff */
[----:B------:R-:W4:Y:S01]  /*bc80*/  MUFU.EX2 R41, R41 ;  /* 0x0000002900297308 */ /* 0x000f220000000800 */
[--C-:B------:R-:W-:Y:S01]  /*bc90*/  FFMA.FTZ R196, R196, UR4, -R197.reuse ;  /* 0x00000004c4c47c23 */ /* 0x100fe200080108c5 */
[--C-:B------:R-:W-:Y:S01]  /*bca0*/  FFMA.FTZ R131, R131, UR4, -R197.reuse ;  /* 0x0000000483837c23 */ /* 0x100fe200080108c5 */
[--C-:B------:R-:W-:Y:S01]  /*bcb0*/  FFMA.FTZ R130, R130, UR4, -R197.reuse ;  /* 0x0000000482827c23 */ /* 0x100fe200080108c5 */
[----:B------:R-:W-:Y:S01]  /*bcc0*/  MUFU.EX2 R40, R40 ;  /* 0x0000002800287308 */ /* 0x000fe20000000800 */
[--C-:B------:R-:W-:Y:S01]  /*bcd0*/  FFMA.FTZ R129, R129, UR4, -R197.reuse ;  /* 0x0000000481817c23 */ /* 0x100fe200080108c5 */
[--C-:B------:R-:W-:Y:S01]  /*bce0*/  FFMA.FTZ R128, R128, UR4, -R197.reuse ;  /* 0x0000000480807c23 */ /* 0x100fe200080108c5 */
[C---:B------:R-:W-:Y:S01]  /*bcf0*/  HMMA.16816.F32 R180, R132.reuse, R182, RZ ;  /* 0x000000b684b4723c */ /* 0x040fe200000018ff */
[----:B------:R-:W-:Y:S01]  /*bd00*/  MUFU.EX2 R39, R39 ;  /* 0x0000002700277308 */ /* 0x000fe20000000800 */
[--C-:B------:R-:W-:Y:S01]  /*bd10*/  FFMA.FTZ R127, R127, UR4, -R197.reuse ;  /* 0x000000047f7f7c23 */ /* 0x100fe200080108c5 */
[----:B------:R-:W-:Y:S01]  /*bd20*/  FFMA.FTZ R126, R126, UR4, -R197 ;  /* 0x000000047e7e7c23 */ /* 0x000fe200080108c5 */
[--C-:B------:R-:W-:Y:S01]  /*bd30*/  FFMA.FTZ R105, R105, UR4, -R198.reuse ;  /* 0x0000000469697c23 */ /* 0x100fe200080108c6 */
[----:B------:R-:W-:Y:S01]  /*bd40*/  MUFU.EX2 R55, R55 ;  /* 0x0000003700377308 */ /* 0x000fe20000000800 */
[--C-:B------:R-:W-:Y:S01]  /*bd50*/  FFMA.FTZ R115, R115, UR4, -R198.reuse ;  /* 0x0000000473737c23 */ /* 0x100fe200080108c6 */
[--C-:B------:R-:W-:Y:S01]  /*bd60*/  FFMA.FTZ R113, R113, UR4, -R198.reuse ;  /* 0x0000000471717c23 */ /* 0x100fe200080108c6 */
[C---:B------:R-:W-:Y:S01]  /*bd70*/  HMMA.16816.F32 R164, R132.reuse, R166, RZ ;  /* 0x000000a684a4723c */ /* 0x040fe200000018ff */
[----:B------:R-:W4:Y:S01]  /*bd80*/  MUFU.EX2 R34, R34 ;  /* 0x0000002200227308 */ /* 0x000f220000000800 */
[----:B------:R-:W-:Y:S01]  /*bd90*/  FFMA.FTZ R111, R111, UR4, -R198 ;  /* 0x000000046f6f7c23 */ /* 0x000fe200080108c6 */
[--C-:B------:R-:W-:Y:S01]  /*bda0*/  FFMA.FTZ R125, R125, UR4, -R200.reuse ;  /* 0x000000047d7d7c23 */ /* 0x100fe200080108c8 */
[--C-:B------:R-:W-:Y:S01]  /*bdb0*/  FFMA.FTZ R124, R124, UR4, -R200.reuse ;  /* 0x000000047c7c7c23 */ /* 0x100fe200080108c8 */
[----:B------:R-:W-:Y:S01]  /*bdc0*/  MUFU.EX2 R33, R33 ;  /* 0x0000002100217308 */ /* 0x000fe20000000800 */
[--C-:B------:R-:W-:Y:S01]  /*bdd0*/  FFMA.FTZ R123, R123, UR4, -R200.reuse ;  /* 0x000000047b7b7c23 */ /* 0x100fe200080108c8 */
[--C-:B------:R-:W-:Y:S01]  /*bde0*/  FFMA.FTZ R122, R122, UR4, -R200.reuse ;  /* 0x000000047a7a7c23 */ /* 0x100fe200080108c8 */
[C---:B------:R-:W-:Y:S01]  /*bdf0*/  HMMA.16816.F32 R148, R132.reuse, R150, RZ ;  /* 0x000000968494723c */ /* 0x040fe200000018ff */
[----:B------:R-:W4:Y:S01]  /*be00*/  MUFU.EX2 R32, R32 ;  /* 0x0000002000207308 */ /* 0x000f220000000800 */
[--C-:B------:R-:W-:Y:S01]  /*be10*/  FFMA.FTZ R121, R121, UR4, -R200.reuse ;  /* 0x0000000479797c23 */ /* 0x100fe200080108c8 */
[--C-:B------:R-:W-:Y:S01]  /*be20*/  FFMA.FTZ R120, R120, UR4, -R200.reuse ;  /* 0x0000000478787c23 */ /* 0x100fe200080108c8 */
[----:B------:R-:W-:Y:S01]  /*be30*/  FFMA.FTZ R119, R119, UR4, -R200 ;  /* 0x0000000477777c23 */ /* 0x000fe200080108c8 */
[----:B------:R-:W-:Y:S03]  /*be40*/  MUFU.EX2 R61, R61 ;  /* 0x0000003d003d7308 */ /* 0x000fe60000000800 */
[----:B------:R-:W-:Y:S01]  /*be50*/  HMMA.16816.F32 R144, R132, R4, RZ ;  /* 0x000000048490723c */ /* 0x000fe200000018ff */
[----:B--2---:R-:W-:Y:S01]  /*be60*/  F2FP.F16.F32.PACK_AB R4, R71, R82 ;  /* 0x000000524704723e */ /* 0x004fe200000000ff */
[----:B------:R-:W2:Y:S01]  /*be70*/  MUFU.EX2 R54, R54 ;  /* 0x0000003600367308 */ /* 0x000ea20000000800 */
[----:B---3--:R-:W-:Y:S01]  /*be80*/  F2FP.F16.F32.PACK_AB R5, R67, R80 ;  /* 0x000000504305723e */ /* 0x008fe200000000ff */
[----:B------:R-:W-:-:S02]  /*be90*/  FADD.FTZ R82, R82, R81 ;  /* 0x0000005152527221 */ /* 0x000fc40000010000 */
[----:B------:R-:W-:Y:S02]  /*bea0*/  MUFU.EX2 R53, R53 ;  /* 0x0000003500357308 */ /* 0x000fe40000000800 */
[-C--:B------:R-:W-:Y:S01]  /*beb0*/  HMMA.16816.F32 R136, R136, R6.reuse, RZ ;  /* 0x000000068888723c */ /* 0x080fe200000018ff */
[----:B------:R-:W-:Y:S01]  /*bec0*/  FADD.FTZ R82, R71, R82 ;  /* 0x0000005247527221 */ /* 0x000fe20000010000 */
[----:B------:R-:W-:Y:S04]  /*bed0*/  MUFU.EX2 R52, R52 ;  /* 0x0000003400347308 */ /* 0x000fe80000000800 */
[----:B------:R-:W-:Y:S02]  /*bee0*/  MUFU.EX2 R60, R60 ;  /* 0x0000003c003c7308 */ /* 0x000fe40000000800 */
[----:B------:R-:W-:Y:S01]  /*bef0*/  HMMA.16816.F32 R132, R132, R6, RZ ;  /* 0x000000068484723c */ /* 0x000fe200000018ff */
[----:B------:R-:W-:Y:S01]  /*bf00*/  F2FP.F16.F32.PACK_AB R6, R62, R69 ;  /* 0x000000453e06723e */ /* 0x000fe200000000ff */
[----:B------:R-:W3:Y:S01]  /*bf10*/  MUFU.EX2 R47, R47 ;  /* 0x0000002f002f7308 */ /* 0x000ee20000000800 */
[----:B-----5:R-:W-:Y:S01]  /*bf20*/  F2FP.F16.F32.PACK_AB R7, R59, R72 ;  /* 0x000000483b07723e */ /* 0x020fe200000000ff */
[----:B------:R-:W-:-:S02]  /*bf30*/  FADD.FTZ R69, R69, R82 ;  /* 0x0000005245457221 */ /* 0x000fc40000010000 */
[----:B------:R-:W-:Y:S02]  /*bf40*/  MUFU.EX2 R46, R46 ;  /* 0x0000002e002e7308 */ /* 0x000fe40000000800 */
[C---:B------:R-:W-:Y:S01]  /*bf50*/  HMMA.16816.F32 R188, R28.reuse, R20, R188 ;  /* 0x000000141cbc723c */ /* 0x040fe200000018bc */
[----:B------:R-:W-:Y:S01]  /*bf60*/  FADD.FTZ R62, R62, R69 ;  /* 0x000000453e3e7221 */ /* 0x000fe20000010000 */
[----:B------:R-:W5:Y:S04]  /*bf70*/  MUFU.EX2 R45, R45 ;  /* 0x0000002d002d7308 */ /* 0x000f680000000800 */
[----:B------:R-:W-:Y:S02]  /*bf80*/  MUFU.EX2 R38, R38 ;  /* 0x0000002600267308 */ /* 0x000fe40000000800 */
[C---:B-1----:R-:W-:Y:S02]  /*bf90*/  HMMA.16816.F32 R172, R28.reuse, R16, R172 ;  /* 0x000000101cac723c */ /* 0x042fe400000018ac */
[----:B------:R1:W5:Y:S04]  /*bfa0*/  MUFU.EX2 R37, R51 ;  /* 0x0000003300257308 */ /* 0x0003680000000800 */
[----:B------:R-:W-:Y:S02]  /*bfb0*/  MUFU.EX2 R36, R36 ;  /* 0x0000002400247308 */ /* 0x000fe40000000800 */
[C---:B------:R-:W-:Y:S02]  /*bfc0*/  HMMA.16816.F32 R156, R28.reuse, R12, R156 ;  /* 0x0000000c1c9c723c */ /* 0x040fe4000000189c */
[----:B------:R-:W-:Y:S04]  /*bfd0*/  MUFU.EX2 R35, R35 ;  /* 0x0000002300237308 */ /* 0x000fe80000000800 */
[----:B------:R-:W-:Y:S02]  /*bfe0*/  MUFU.EX2 R50, R50 ;  /* 0x0000003200327308 */ /* 0x000fe40000000800 */
[----:B----4-:R-:W-:Y:S01]  /*bff0*/  HMMA.16816.F32 R140, R28, R8, R140 ;  /* 0x000000081c8c723c */ /* 0x010fe2000000188c */
[--C-:B-1----:R-:W-:Y:S01]  /*c000*/  FFMA.FTZ R51, R44, UR4, -R197.reuse ;  /* 0x000000042c337c23 */ /* 0x102fe200080108c5 */
[----:B------:R-:W-:Y:S01]  /*c010*/  FFMA.FTZ R44, R221, UR4, -R200 ;  /* 0x00000004dd2c7c23 */ /* 0x000fe200080108c8 */
[----:B------:R-:W-:Y:S01]  /*c020*/  MUFU.EX2 R49, R49 ;  /* 0x0000003100317308 */ /* 0x000fe20000000800 */
[----:B------:R-:W-:-:S03]  /*c030*/  FFMA.FTZ R221, R222, UR4, -R197 ;  /* 0x00000004dedd7c23 */ /* 0x000fc600080108c5 */
[----:B------:R-:W-:Y:S01]  /*c040*/  MUFU.EX2 R51, R51 ;  /* 0x0000003300337308 */ /* 0x000fe20000000800 */
[C---:B------:R-:W-:Y:S03]  /*c050*/  HMMA.16816.F32 R184, R28.reuse, R22, R184 ;  /* 0x000000161cb8723c */ /* 0x040fe600000018b8 */
[----:B------:R-:W-:Y:S04]  /*c060*/  MUFU.EX2 R48, R48 ;  /* 0x0000003000307308 */ /* 0x000fe80000000800 */
[----:B------:R-:W-:Y:S01]  /*c070*/  MUFU.EX2 R44, R44 ;  /* 0x0000002c002c7308 */ /* 0x000fe20000000800 */
[C---:B------:R-:W-:Y:S03]  /*c080*/  HMMA.16816.F32 R168, R28.reuse, R18, R168 ;  /* 0x000000121ca8723c */ /* 0x040fe600000018a8 */
[----:B------:R-:W-:Y:S04]  /*c090*/  MUFU.EX2 R43, R229 ;  /* 0x000000e5002b7308 */ /* 0x000fe80000000800 */
[----:B------:R-:W-:Y:S01]  /*c0a0*/  MUFU.EX2 R42, R42 ;  /* 0x0000002a002a7308 */ /* 0x000fe20000000800 */
[C---:B------:R-:W-:Y:S03]  /*c0b0*/  HMMA.16816.F32 R152, R28.reuse, R14, R152 ;  /* 0x0000000e1c98723c */ /* 0x040fe60000001898 */
[----:B------:R-:W-:Y:S04]  /*c0c0*/  MUFU.EX2 R95, R95 ;  /* 0x0000005f005f7308 */ /* 0x000fe80000000800 */
[----:B------:R-:W-:Y:S01]  /*c0d0*/  MUFU.EX2 R207, R207 ;  /* 0x000000cf00cf7308 */ /* 0x000fe20000000800 */
[----:B------:R-:W-:Y:S01]  /*c0e0*/  HMMA.16816.F32 R136, R28, R10, R136 ;  /* 0x0000000a1c88723c */ /* 0x000fe20000001888 */
[--C-:B------:R-:W-:Y:S01]  /*c0f0*/  FFMA.FTZ R31, R236, UR4, -R93.reuse ;  /* 0x00000004ec1f7c23 */ /* 0x100fe2000801085d */
[--C-:B------:R-:W-:Y:S01]  /*c100*/  FFMA.FTZ R30, R234, UR4, -R93.reuse ;  /* 0x00000004ea1e7c23 */ /* 0x100fe2000801085d */
[--C-:B------:R-:W-:Y:S01]  /*c110*/  FFMA.FTZ R29, R230, UR4, -R93.reuse ;  /* 0x00000004e61d7c23 */ /* 0x100fe2000801085d */
[----:B------:R-:W-:Y:S01]  /*c120*/  FFMA.FTZ R28, R216, UR4, -R93 ;  /* 0x00000004d81c7c23 */ /* 0x000fe2000801085d */
[----:B------:R-:W-:Y:S01]  /*c130*/  FFMA.FTZ R216, R217, UR4, -R198 ;  /* 0x00000004d9d87c23 */ /* 0x000fe200080108c6 */
[----:B------:R-:W-:Y:S01]  /*c140*/  MUFU.EX2 R215, R215 ;  /* 0x000000d700d77308 */ /* 0x000fe20000000800 */
[----:B------:R-:W-:Y:S01]  /*c150*/  FFMA.FTZ R217, R226, UR4, -R197 ;  /* 0x00000004e2d97c23 */ /* 0x000fe200080108c5 */
[----:B------:R-:W-:Y:S01]  /*c160*/  HMMA.16816.F32 R192, R4, R20, R192 ;  /* 0x0000001404c0723c */ /* 0x000fe200000018c0 */
[----:B------:R-:W-:Y:S01]  /*c170*/  FFMA.FTZ R226, R225, UR4, -R200 ;  /* 0x00000004e1e27c23 */ /* 0x000fe200080108c8 */
[----:B------:R-:W-:Y:S01]  /*c180*/  MUFU.EX2 R31, R31 ;  /* 0x0000001f001f7308 */ /* 0x000fe20000000800 */
[----:B------:R-:W-:Y:S01]  /*c190*/  FFMA.FTZ R225, R203, UR4, -R198 ;  /* 0x00000004cbe17c23 */ /* 0x000fe200080108c6 */
[----:B------:R-:W-:-:S02]  /*c1a0*/  FFMA.FTZ R203, R204, UR4, -R93 ;  /* 0x00000004cccb7c23 */ /* 0x000fc4000801085d */
[----:B------:R-:W1:Y:S02]  /*c1b0*/  MUFU.EX2 R30, R30 ;  /* 0x0000001e001e7308 */ /* 0x000e640000000800 */
[C---:B------:R-:W-:Y:S02]  /*c1c0*/  HMMA.16816.F32 R176, R4.reuse, R16, R176 ;  /* 0x0000001004b0723c */ /* 0x040fe400000018b0 */
[----:B------:R-:W-:Y:S04]  /*c1d0*/  MUFU.EX2 R29, R29 ;  /* 0x0000001d001d7308 */ /* 0x000fe80000000800 */
[----:B------:R-:W4:Y:S02]  /*c1e0*/  MUFU.EX2 R28, R28 ;  /* 0x0000001c001c7308 */ /* 0x000f240000000800 */
[C---:B------:R-:W-:Y:S02]  /*c1f0*/  HMMA.16816.F32 R160, R4.reuse, R12, R160 ;  /* 0x0000000c04a0723c */ /* 0x040fe400000018a0 */
[----:B------:R-:W4:Y:S04]  /*c200*/  MUFU.EX2 R216, R216 ;  /* 0x000000d800d87308 */ /* 0x000f280000000800 */
[----:B------:R2:W-:Y:S02]  /*c210*/  MUFU.EX2 R212, R228 ;  /* 0x000000e400d47308 */ /* 0x0005e40000000800 */
[C---:B------:R-:W-:Y:S02]  /*c220*/  HMMA.16816.F32 R144, R4.reuse, R8, R144 ;  /* 0x000000080490723c */ /* 0x040fe40000001890 */
[----:B------:R-:W-:Y:S04]  /*c230*/  MUFU.EX2 R211, R211 ;  /* 0x000000d300d37308 */ /* 0x000fe80000000800 */
[----:B------:R-:W-:Y:S02]  /*c240*/  MUFU.EX2 R218, R218 ;  /* 0x000000da00da7308 */ /* 0x000fe40000000800 */
[----:B------:R-:W-:Y:S01]  /*c250*/  HMMA.16816.F32 R180, R4, R22, R180 ;  /* 0x0000001604b4723c */ /* 0x000fe200000018b4 */
[----:B------:R-:W3:Y:S01]  /*c260*/  LDSM.16.MT88.4 R20, [R248+0x9000] ;  /* 0x00900000f814783b */ /* 0x000ee20000004200 */
[----:B------:R-:W-:Y:S01]  /*c270*/  MUFU.EX2 R220, R220 ;  /* 0x000000dc00dc7308 */ /* 0x000fe20000000800 */
[----:B--2---:R-:W-:Y:S01]  /*c280*/  FFMA.FTZ R228, R224, UR4, -R197 ;  /* 0x00000004e0e47c23 */ /* 0x004fe200080108c5 */
[----:B------:R-:W-:-:S02]  /*c290*/  FFMA.FTZ R224, R227, UR4, -R200 ;  /* 0x00000004e3e07c23 */ /* 0x000fc400080108c8 */
[----:B------:R-:W-:Y:S01]  /*c2a0*/  MUFU.EX2 R217, R217 ;  /* 0x000000d900d97308 */ /* 0x000fe20000000800 */
[----:B------:R-:W-:Y:S01]  /*c2b0*/  FFMA.FTZ R227, R210, UR4, -R93 ;  /* 0x00000004d2e37c23 */ /* 0x000fe2000801085d */
[C---:B------:R-:W-:Y:S01]  /*c2c0*/  HMMA.16816.F32 R164, R4.reuse, R18, R164 ;  /* 0x0000001204a4723c */ /* 0x040fe200000018a4 */
[----:B------:R-:W2:Y:S01]  /*c2d0*/  LDSM.16.MT88.4 R16, [R70+0x9000] ;  /* 0x009000004610783b */ /* 0x000ea20000004200 */
[----:B------:R5:W-:Y:S04]  /*c2e0*/  MUFU.EX2 R222, R228 ;  /* 0x000000e400de7308 */ /* 0x000be80000000800 */
[----:B------:R-:W-:Y:S02]  /*c2f0*/  MUFU.EX2 R221, R221 ;  /* 0x000000dd00dd7308 */ /* 0x000fe40000000800 */
[C---:B------:R-:W-:Y:S01]  /*c300*/  HMMA.16816.F32 R148, R4.reuse, R14, R148 ;  /* 0x0000000e0494723c */ /* 0x040fe20000001894 */
[----:B------:R-:W1:Y:S01]  /*c310*/  LDSM.16.MT88.4 R12, [R76+0x9000] ;  /* 0x009000004c0c783b */ /* 0x000e620000004200 */
[----:B------:R-:W-:Y:S04]  /*c320*/  MUFU.EX2 R219, R219 ;  /* 0x000000db00db7308 */ /* 0x000fe80000000800 */
[----:B------:R-:W-:Y:S02]  /*c330*/  MUFU.EX2 R224, R224 ;  /* 0x000000e000e07308 */ /* 0x000fe40000000800 */
[----:B------:R-:W-:Y:S01]  /*c340*/  HMMA.16816.F32 R132, R4, R10, R132 ;  /* 0x0000000a0484723c */ /* 0x000fe20000001884 */
[----:B------:R-:W4:Y:S01]  /*c350*/  LDSM.16.MT88.4 R8, [R74+0x9000] ;  /* 0x009000004a08783b */ /* 0x000f220000004200 */
[----:B------:R-:W-:Y:S01]  /*c360*/  F2FP.F16.F32.PACK_AB R4, R41, R58 ;  /* 0x0000003a2904723e */ /* 0x000fe200000000ff */
[----:B------:R-:W-:Y:S01]  /*c370*/  MUFU.EX2 R223, R223 ;  /* 0x000000df00df7308 */ /* 0x000fe20000000800 */
[----:B------:R-:W-:Y:S01]  /*c380*/  F2FP.F16.F32.PACK_AB R5, R34, R55 ;  /* 0x000000372205723e */ /* 0x000fe200000000ff */
[----:B-----5:R-:W-:Y:S01]  /*c390*/  FFMA.FTZ R228, R201, UR4, -R198 ;  /* 0x00000004c9e47c23 */ /* 0x020fe200080108c6 */
[----:B------:R-:W-:Y:S01]  /*c3a0*/  F2FP.F16.F32.PACK_AB R6, R39, R40 ;  /* 0x000000282706723e */ /* 0x000fe200000000ff */
[----:B------:R-:W-:Y:S01]  /*c3b0*/  MUFU.EX2 R226, R226 ;  /* 0x000000e200e27308 */ /* 0x000fe20000000800 */
[----:B------:R-:W-:-:S03]  /*c3c0*/  F2FP.F16.F32.PACK_AB R7, R32, R33 ;  /* 0x000000212007723e */ /* 0x000fc600000000ff */
[----:B------:R5:W-:Y:S04]  /*c3d0*/  MUFU.EX2 R201, R205 ;  /* 0x000000cd00c97308 */ /* 0x000be80000000800 */
[----:B------:R-:W-:Y:S01]  /*c3e0*/  MUFU.EX2 R228, R228 ;  /* 0x000000e400e47308 */ /* 0x000fe20000000800 */
[C---:B---3--:R-:W-:Y:S03]  /*c3f0*/  HMMA.16816.F32 R188, R4.reuse, R20, R188 ;  /* 0x0000001404bc723c */ /* 0x048fe600000018bc */
[----:B------:R-:W-:Y:S04]  /*c400*/  MUFU.EX2 R199, R199 ;  /* 0x000000c700c77308 */ /* 0x000fe80000000800 */
[----:B------:R-:W-:Y:S01]  /*c410*/  MUFU.EX2 R210, R225 ;  /* 0x000000e100d27308 */ /* 0x000fe20000000800 */
[----:B--2---:R-:W-:Y:S01]  /*c420*/  HMMA.16816.F32 R172, R4, R16, R172 ;  /* 0x0000001004ac723c */ /* 0x004fe200000018ac */
[----:B-----5:R-:W-:-:S02]  /*c430*/  FFMA.FTZ R205, R206, UR4, -R93 ;  /* 0x00000004cecd7c23 */ /* 0x020fc4000801085d */
[----:B------:R-:W-:Y:S01]  /*c440*/  MUFU.EX2 R204, R227 ;  /* 0x000000e300cc7308 */ /* 0x000fe20000000800 */
[----:B------:R-:W-:Y:S01]  /*c450*/  FFMA.FTZ R206, R109, UR4, -R197 ;  /* 0x000000046dce7c23 */ /* 0x000fe200080108c5 */
[----:B------:R-:W-:Y:S01]  /*c460*/  FFMA.FTZ R197, R107, UR4, -R200 ;  /* 0x000000046bc57c23 */ /* 0x000fe200080108c8 */
[--C-:B------:R-:W-:Y:S01]  /*c470*/  FFMA.FTZ R109, R114, UR4, -R198.reuse ;  /* 0x00000004726d7c23 */ /* 0x100fe200080108c6 */
[----:B------:R-:W-:Y:S01]  /*c480*/  MUFU.EX2 R203, R203 ;  /* 0x000000cb00cb7308 */ /* 0x000fe20000000800 */
[----:B------:R-:W-:Y:S01]  /*c490*/  FFMA.FTZ R107, R117, UR4, -R198 ;  /* 0x00000004756b7c23 */ /* 0x000fe200080108c6 */
[C---:B-1----:R-:W-:Y:S01]  /*c4a0*/  HMMA.16816.F32 R156, R4.reuse, R12, R156 ;  /* 0x0000000c049c723c */ /* 0x042fe2000000189c */
[----:B------:R-:W-:Y:S01]  /*c4b0*/  FFMA.FTZ R117, R24, UR4, -R93 ;  /* 0x0000000418757c23 */ /* 0x000fe2000801085d */
[----:B------:R-:W-:Y:S04]  /*c4c0*/  MUFU.EX2 R205, R205 ;  /* 0x000000cd00cd7308 */ /* 0x000fe80000000800 */
[----:B------:R-:W-:Y:S02]  /*c4d0*/  MUFU.EX2 R202, R202 ;  /* 0x000000ca00ca7308 */ /* 0x000fe40000000800 */
[C---:B----4-:R-:W-:Y:S02]  /*c4e0*/  HMMA.16816.F32 R140, R4.reuse, R8, R140 ;  /* 0x00000008048c723c */ /* 0x050fe4000000188c */
[----:B------:R-:W-:Y:S04]  /*c4f0*/  MUFU.EX2 R99, R99 ;  /* 0x0000006300637308 */ /* 0x000fe80000000800 */
[----:B------:R-:W-:Y:S02]  /*c500*/  MUFU.EX2 R108, R108 ;  /* 0x0000006c006c7308 */ /* 0x000fe40000000800 */
[C---:B------:R-:W-:Y:S02]  /*c510*/  HMMA.16816.F32 R184, R4.reuse, R22, R184 ;  /* 0x0000001604b8723c */ /* 0x040fe400000018b8 */
        /* <DEDUP_REMOVED lines=8> */
[----:B------:R-:W-:Y:S01]  /*c5a0*/  HMMA.16816.F32 R136, R4, R10, R136 ;  /* 0x0000000a0488723c */ /* 0x000fe20000001888 */
[----:B------:R-:W-:Y:S01]  /*c5b0*/  F2FP.F16.F32.PACK_AB R4, R54, R61 ;  /* 0x0000003d3604723e */ /* 0x000fe200000000ff */
[----:B------:R1:W-:Y:S01]  /*c5c0*/  MUFU.EX2 R114, R118 ;  /* 0x0000007600727308 */ /* 0x0003e20000000800 */
[----:B------:R-:W-:Y:S01]  /*c5d0*/  F2FP.F16.F32.PACK_AB R5, R47, R60 ;  /* 0x0000003c2f05723e */ /* 0x000fe200000000ff */
[----:B------:R-:W-:Y:S01]  /*c5e0*/  FADD.FTZ R61, R61, R62 ;  /* 0x0000003e3d3d7221 */ /* 0x000fe20000010000 */
[----:B------:R-:W-:Y:S01]  /*c5f0*/  F2FP.F16.F32.PACK_AB R6, R52, R53 ;  /* 0x000000353406723e */ /* 0x000fe200000000ff */
[----:B------:R-:W-:Y:S01]  /*c600*/  MUFU.EX2 R105, R105 ;  /* 0x0000006900697308 */ /* 0x000fe20000000800 */
[----:B------:R-:W-:Y:S01]  /*c610*/  F2FP.F16.F32.PACK_AB R7, R45, R46 ;  /* 0x0000002e2d07723e */ /* 0x000fe200000000ff */
[----:B------:R-:W-:-:S02]  /*c620*/  FADD.FTZ R54, R54, R61 ;  /* 0x0000003d36367221 */ /* 0x000fc40000010000 */
[----:B------:R-:W-:Y:S02]  /*c630*/  MUFU.EX2 R107, R107 ;  /* 0x0000006b006b7308 */ /* 0x000fe40000000800 */
[----:B------:R-:W-:Y:S02]  /*c640*/  FADD.FTZ R53, R53, R54 ;  /* 0x0000003635357221 */ /* 0x000fe40000010000 */
[C---:B------:R-:W-:Y:S01]  /*c650*/  HMMA.16816.F32 R192, R4.reuse, R20, R192 ;  /* 0x0000001404c0723c */ /* 0x040fe200000018c0 */
[----:B------:R-:W-:Y:S01]  /*c660*/  MUFU.EX2 R92, R124 ;  /* 0x0000007c005c7308 */ /* 0x000fe20000000800 */
[----:B-1----:R-:W-:Y:S01]  /*c670*/  FFMA.FTZ R118, R26, UR4, -R93 ;  /* 0x000000041a767c23 */ /* 0x002fe2000801085d */
[----:B------:R-:W-:Y:S02]  /*c680*/  FADD.FTZ R52, R52, R53 ;  /* 0x0000003534347221 */ /* 0x000fe40000010000 */
[----:B------:R-:W-:Y:S03]  /*c690*/  MUFU.EX2 R91, R123 ;  /* 0x0000007b005b7308 */ /* 0x000fe60000000800 */
[C---:B------:R-:W-:Y:S01]  /*c6a0*/  HMMA.16816.F32 R180, R4.reuse, R22, R180 ;  /* 0x0000001604b4723c */ /* 0x040fe200000018b4 */
[----:B------:R-:W1:Y:S01]  /*c6b0*/  LDSM.16.MT88.4 R20, [R248+0x9800] ;  /* 0x00980000f814783b */ /* 0x000e620000004200 */
[----:B------:R-:W-:Y:S04]  /*c6c0*/  MUFU.EX2 R115, R115 ;  /* 0x0000007300737308 */ /* 0x000fe80000000800 */
[----:B------:R-:W-:Y:S02]  /*c6d0*/  MUFU.EX2 R111, R111 ;  /* 0x0000006f006f7308 */ /* 0x000fe40000000800 */
[C---:B------:R-:W-:Y:S02]  /*c6e0*/  HMMA.16816.F32 R176, R4.reuse, R16, R176 ;  /* 0x0000001004b0723c */ /* 0x040fe400000018b0 */
[----:B------:R-:W-:Y:S04]  /*c6f0*/  MUFU.EX2 R117, R117 ;  /* 0x0000007500757308 */ /* 0x000fe80000000800 */
[----:B------:R-:W-:Y:S02]  /*c700*/  MUFU.EX2 R129, R129 ;  /* 0x0000008100817308 */ /* 0x000fe40000000800 */
[C---:B------:R-:W-:Y:S01]  /*c710*/  HMMA.16816.F32 R164, R4.reuse, R18, R164 ;  /* 0x0000001204a4723c */ /* 0x040fe200000018a4 */
[----:B------:R-:W2:Y:S01]  /*c720*/  LDSM.16.MT88.4 R16, [R70+0x9800] ;  /* 0x009800004610783b */ /* 0x000ea20000004200 */
[----:B------:R-:W-:Y:S04]  /*c730*/  MUFU.EX2 R128, R128 ;  /* 0x0000008000807308 */ /* 0x000fe80000000800 */
[----:B------:R-:W-:Y:S02]  /*c740*/  MUFU.EX2 R127, R127 ;  /* 0x0000007f007f7308 */ /* 0x000fe40000000800 */
[C---:B------:R-:W-:Y:S02]  /*c750*/  HMMA.16816.F32 R160, R4.reuse, R12, R160 ;  /* 0x0000000c04a0723c */ /* 0x040fe400000018a0 */
[----:B------:R-:W-:Y:S04]  /*c760*/  MUFU.EX2 R126, R126 ;  /* 0x0000007e007e7308 */ /* 0x000fe80000000800 */
[----:B------:R-:W-:Y:S02]  /*c770*/  MUFU.EX2 R122, R122 ;  /* 0x0000007a007a7308 */ /* 0x000fe40000000800 */
[C---:B------:R-:W-:Y:S01]  /*c780*/  HMMA.16816.F32 R148, R4.reuse, R14, R148 ;  /* 0x0000000e0494723c */ /* 0x040fe20000001894 */
[----:B------:R-:W3:Y:S01]  /*c790*/  LDSM.16.MT88.4 R12, [R76+0x9800] ;  /* 0x009800004c0c783b */ /* 0x000ee20000004200 */
[----:B------:R-:W-:Y:S04]  /*c7a0*/  MUFU.EX2 R121, R121 ;  /* 0x0000007900797308 */ /* 0x000fe80000000800 */
[----:B------:R-:W-:Y:S02]  /*c7b0*/  MUFU.EX2 R120, R120 ;  /* 0x0000007800787308 */ /* 0x000fe40000000800 */
[C---:B------:R-:W-:Y:S02]  /*c7c0*/  HMMA.16816.F32 R144, R4.reuse, R8, R144 ;  /* 0x000000080490723c */ /* 0x040fe40000001890 */
[----:B------:R-:W-:Y:S06]  /*c7d0*/  MUFU.EX2 R119, R119 ;  /* 0x0000007700777308 */ /* 0x000fec0000000800 */
[----:B------:R-:W-:Y:S01]  /*c7e0*/  HMMA.16816.F32 R132, R4, R10, R132 ;  /* 0x0000000a0484723c */ /* 0x000fe20000001884 */
[----:B------:R-:W4:Y:S01]  /*c7f0*/  LDSM.16.MT88.4 R8, [R74+0x9800] ;  /* 0x009800004a08783b */ /* 0x000f220000004200 */
[----:B------:R-:W-:-:S02]  /*c800*/  F2FP.F16.F32.PACK_AB R4, R37, R38 ;  /* 0x000000262504723e */ /* 0x000fc400000000ff */
[----:B------:R-:W-:Y:S02]  /*c810*/  F2FP.F16.F32.PACK_AB R5, R30, R31 ;  /* 0x0000001f1e05723e */ /* 0x000fe400000000ff */
[----:B------:R-:W-:Y:S02]  /*c820*/  F2FP.F16.F32.PACK_AB R6, R35, R36 ;  /* 0x000000242306723e */ /* 0x000fe400000000ff */
[----:B------:R-:W-:-:S07]  /*c830*/  F2FP.F16.F32.PACK_AB R7, R28, R29 ;  /* 0x0000001d1c07723e */ /* 0x000fce00000000ff */
[C---:B-1----:R-:W-:Y:S08]  /*c840*/  HMMA.16816.F32 R188, R4.reuse, R20, R188 ;  /* 0x0000001404bc723c */ /* 0x042ff000000018bc */
[C---:B------:R-:W-:Y:S08]  /*c850*/  HMMA.16816.F32 R184, R4.reuse, R22, R184 ;  /* 0x0000001604b8723c */ /* 0x040ff000000018b8 */
[C---:B--2---:R-:W-:Y:S08]  /*c860*/  HMMA.16816.F32 R172, R4.reuse, R16, R172 ;  /* 0x0000001004ac723c */ /* 0x044ff000000018ac */
[C---:B------:R-:W-:Y:S08]  /*c870*/  HMMA.16816.F32 R168, R4.reuse, R18, R168 ;  /* 0x0000001204a8723c */ /* 0x040ff000000018a8 */
[C---:B---3--:R-:W-:Y:S08]  /*c880*/  HMMA.16816.F32 R156, R4.reuse, R12, R156 ;  /* 0x0000000c049c723c */ /* 0x048ff0000000189c */
[C---:B------:R-:W-:Y:S08]  /*c890*/  HMMA.16816.F32 R152, R4.reuse, R14, R152 ;  /* 0x0000000e0498723c */ /* 0x040ff00000001898 */
[C---:B----4-:R-:W-:Y:S08]  /*c8a0*/  HMMA.16816.F32 R140, R4.reuse, R8, R140 ;  /* 0x00000008048c723c */ /* 0x050ff0000000188c */
        /* <DEDUP_REMOVED lines=10> */
[--C-:B------:R-:W-:Y:S01]  /*c950*/  FFMA.FTZ R213, R214, UR4, -R93.reuse ;  /* 0x00000004d6d57c23 */ /* 0x100fe2000801085d */
[----:B------:R-:W-:Y:S01]  /*c960*/  FFMA.FTZ R198, R27, UR4, -R93 ;  /* 0x000000041bc67c23 */ /* 0x000fe2000801085d */
[----:B------:R-:W-:Y:S01]  /*c970*/  FADD.FTZ R49, R48, R49 ;  /* 0x0000003130317221 */ /* 0x000fe20000010000 */
[----:B------:R1:W-:Y:S03]  /*c980*/  MUFU.EX2 R214, R8 ;  /* 0x0000000800d67308 */ /* 0x0003e60000000800 */
[C---:B------:R-:W-:Y:S01]  /*c990*/  HMMA.16816.F32 R192, R4.reuse, R20, R192 ;  /* 0x0000001404c0723c */ /* 0x040fe200000018c0 */
[----:B------:R-:W2:Y:S04]  /*c9a0*/  MUFU.EX2 R213, R213 ;  /* 0x000000d500d57308 */ /* 0x000ea80000000800 */
[----:B------:R-:W-:Y:S03]  /*c9b0*/  MUFU.EX2 R198, R198 ;  /* 0x000000c600c67308 */ /* 0x000fe60000000800 */
[C---:B------:R-:W-:Y:S01]  /*c9c0*/  HMMA.16816.F32 R180, R4.reuse, R22, R180 ;  /* 0x0000001604b4723c */ /* 0x040fe200000018b4 */
[----:B------:R-:W3:Y:S07]  /*c9d0*/  LDSM.16.MT88.4 R20, [R248+0xa000] ;  /* 0x00a00000f814783b */ /* 0x000eee0000004200 */
[C---:B------:R-:W-:Y:S08]  /*c9e0*/  HMMA.16816.F32 R176, R4.reuse, R16, R176 ;  /* 0x0000001004b0723c */ /* 0x040ff000000018b0 */
[C---:B------:R-:W-:Y:S01]  /*c9f0*/  HMMA.16816.F32 R164, R4.reuse, R18, R164 ;  /* 0x0000001204a4723c */ /* 0x040fe200000018a4 */
[----:B------:R-:W4:Y:S07]  /*ca00*/  LDSM.16.MT88.4 R16, [R70+0xa000] ;  /* 0x00a000004610783b */ /* 0x000f2e0000004200 */
[C---:B------:R-:W-:Y:S08]  /*ca10*/  HMMA.16816.F32 R160, R4.reuse, R12, R160 ;  /* 0x0000000c04a0723c */ /* 0x040ff000000018a0 */
[C---:B------:R-:W-:Y:S01]  /*ca20*/  HMMA.16816.F32 R148, R4.reuse, R14, R148 ;  /* 0x0000000e0494723c */ /* 0x040fe20000001894 */
[----:B------:R-:W5:Y:S07]  /*ca30*/  LDSM.16.MT88.4 R12, [R76+0xa000] ;  /* 0x00a000004c0c783b */ /* 0x000f6e0000004200 */
[----:B------:R-:W-:Y:S01]  /*ca40*/  HMMA.16816.F32 R132, R4, R10, R132 ;  /* 0x0000000a0484723c */ /* 0x000fe20000001884 */
[----:B-1----:R-:W1:Y:S01]  /*ca50*/  LDSM.16.MT88.4 R8, [R74+0xa000] ;  /* 0x00a000004a08783b */ /* 0x002e620000004200 */
[----:B------:R-:W-:-:S02]  /*ca60*/  F2FP.F16.F32.PACK_AB R4, R216, R207 ;  /* 0x000000cfd804723e */ /* 0x000fc400000000ff */
[----:B--2---:R-:W-:Y:S02]  /*ca70*/  F2FP.F16.F32.PACK_AB R5, R212, R213 ;  /* 0x000000d5d405723e */ /* 0x004fe400000000ff */
[----:B------:R-:W-:Y:S02]  /*ca80*/  F2FP.F16.F32.PACK_AB R6, R214, R215 ;  /* 0x000000d7d606723e */ /* 0x000fe400000000ff */
[----:B------:R-:W-:-:S07]  /*ca90*/  F2FP.F16.F32.PACK_AB R7, R218, R211 ;  /* 0x000000d3da07723e */ /* 0x000fce00000000ff */
[C---:B---3--:R-:W-:Y:S08]  /*caa0*/  HMMA.16816.F32 R188, R4.reuse, R20, R188 ;  /* 0x0000001404bc723c */ /* 0x048ff000000018bc */
[C---:B------:R-:W-:Y:S08]  /*cab0*/  HMMA.16816.F32 R184, R4.reuse, R22, R184 ;  /* 0x0000001604b8723c */ /* 0x040ff000000018b8 */
[C---:B----4-:R-:W-:Y:S08]  /*cac0*/  HMMA.16816.F32 R172, R4.reuse, R16, R172 ;  /* 0x0000001004ac723c */ /* 0x050ff000000018ac */
[C---:B------:R-:W-:Y:S08]  /*cad0*/  HMMA.16816.F32 R168, R4.reuse, R18, R168 ;  /* 0x0000001204a8723c */ /* 0x040ff000000018a8 */
[C---:B-----5:R-:W-:Y:S08]  /*cae0*/  HMMA.16816.F32 R156, R4.reuse, R12, R156 ;  /* 0x0000000c049c723c */ /* 0x060ff0000000189c */
[C---:B------:R-:W-:Y:S08]  /*caf0*/  HMMA.16816.F32 R152, R4.reuse, R14, R152 ;  /* 0x0000000e0498723c */ /* 0x040ff00000001898 */
[C---:B-1----:R-:W-:Y:S08]  /*cb00*/  HMMA.16816.F32 R140, R4.reuse, R8, R140 ;  /* 0x00000008048c723c */ /* 0x042ff0000000188c */
        /* <DEDUP_REMOVED lines=8> */
[----:B------:R-:W-:Y:S01]  /*cb90*/  HMMA.16816.F32 R192, R4, R20, R192 ;  /* 0x0000001404c0723c */ /* 0x000fe200000018c0 */
[----:B------:R-:W-:-:S07]  /*cba0*/  FADD.FTZ R222, R221, R222 ;  /* 0x000000deddde7221 */ /* 0x000fce0000010000 */
        /* <DEDUP_REMOVED lines=33> */
[----:B------:R1:W-:Y:S01]  /*cdc0*/  MUFU.EX2 R104, R116 ;  /* 0x0000007400687308 */ /* 0x0003e20000000800 */
[----:B------:R-:W-:Y:S02]  /*cdd0*/  FADD.FTZ R112, R112, R103 ;  /* 0x0000006770707221 */ /* 0x000fe40000010000 */
[----:B------:R-:W-:Y:S01]  /*cde0*/  FADD.FTZ R84, R84, R21 ;  /* 0x0000001554547221 */ /* 0x000fe20000010000 */
[----:B------:R-:W-:Y:S01]  /*cdf0*/  MUFU.EX2 R85, R206 ;  /* 0x000000ce00557308 */ /* 0x000fe20000000800 */
[C---:B------:R-:W-:Y:S01]  /*ce00*/  HMMA.16816.F32 R180, R4.reuse, R22, R180 ;  /* 0x0000001604b4723c */ /* 0x040fe200000018b4 */
[----:B------:R-:W-:Y:S01]  /*ce10*/  FADD.FTZ R22, R90, R87 ;  /* 0x000000575a167221 */ /* 0x000fe20000010000 */
[----:B------:R-:W-:Y:S01]  /*ce20*/  FADD.FTZ R98, R75, R84 ;  /* 0x000000544b627221 */ /* 0x000fe20000010000 */
[----:B------:R-:W-:Y:S02]  /*ce30*/  MUFU.EX2 R90, R196 ;  /* 0x000000c4005a7308 */ /* 0x000fe40000000800 */
[----:B------:R-:W-:Y:S01]  /*ce40*/  FADD.FTZ R77, R77, R22 ;  /* 0x000000164d4d7221 */ /* 0x000fe20000010000 */
[----:B------:R-:W-:Y:S01]  /*ce50*/  FADD.FTZ R73, R73, R98 ;  /* 0x0000006249497221 */ /* 0x000fe20000010000 */
[----:B------:R-:W-:Y:S01]  /*ce60*/  MUFU.EX2 R88, R130 ;  /* 0x0000008200587308 */ /* 0x000fe20000000800 */
[----:B------:R-:W-:Y:S01]  /*ce70*/  HMMA.16816.F32 R176, R4, R16, R176 ;  /* 0x0000001004b0723c */ /* 0x000fe200000018b0 */
[----:B-1----:R-:W-:Y:S01]  /*ce80*/  FFMA.FTZ R116, R25, UR4, -R93 ;  /* 0x0000000419747c23 */ /* 0x002fe2000801085d */
[----:B------:R-:W-:Y:S01]  /*ce90*/  FADD.FTZ R96, R78, R77 ;  /* 0x0000004d4e607221 */ /* 0x000fe20000010000 */
[----:B------:R-:W-:Y:S01]  /*cea0*/  LDSM.16.MT88.4 R24, [R74+0xb000] ;  /* 0x00b000004a18783b */ /* 0x000fe20000004200 */
[----:B------:R-:W-:Y:S01]  /*ceb0*/  FADD.FTZ R64, R64, R73 ;  /* 0x0000004940407221 */ /* 0x000fe20000010000 */
[----:B------:R-:W-:Y:S01]  /*cec0*/  MUFU.EX2 R87, R197 ;  /* 0x000000c500577308 */ /* 0x000fe20000000800 */
[----:B------:R-:W-:-:S02]  /*ced0*/  FADD.FTZ R65, R65, R96 ;  /* 0x0000006041417221 */ /* 0x000fc40000010000 */
[C---:B------:R-:W-:Y:S01]  /*cee0*/  HMMA.16816.F32 R164, R4.reuse, R18, R164 ;  /* 0x0000001204a4723c */ /* 0x040fe200000018a4 */
[----:B------:R-:W1:Y:S01]  /*cef0*/  LDSM.16.MT88.4 R16, [R248+0xb000] ;  /* 0x00b00000f810783b */ /* 0x000e620000004200 */
[----:B------:R-:W-:Y:S01]  /*cf00*/  FADD.FTZ R63, R63, R64 ;  /* 0x000000403f3f7221 */ /* 0x000fe20000010000 */
[----:B------:R-:W-:Y:S01]  /*cf10*/  FADD.FTZ R66, R66, R65 ;  /* 0x0000004142427221 */ /* 0x000fe20000010000 */
[----:B------:R-:W-:Y:S02]  /*cf20*/  MUFU.EX2 R78, R109 ;  /* 0x0000006d004e7308 */ /* 0x000fe40000000800 */
[----:B------:R-:W-:Y:S01]  /*cf30*/  FADD.FTZ R56, R56, R63 ;  /* 0x0000003f38387221 */ /* 0x000fe20000010000 */
[----:B------:R-:W-:Y:S01]  /*cf40*/  FADD.FTZ R57, R57, R66 ;  /* 0x0000004239397221 */ /* 0x000fe20000010000 */
[----:B------:R-:W-:Y:S01]  /*cf50*/  HMMA.16816.F32 R160, R4, R12, R160 ;  /* 0x0000000c04a0723c */ /* 0x000fe200000018a0 */
[----:B------:R-:W-:Y:S01]  /*cf60*/  MUFU.EX2 R75, R118 ;  /* 0x00000076004b7308 */ /* 0x000fe20000000800 */
[----:B------:R-:W-:Y:S01]  /*cf70*/  FADD.FTZ R55, R55, R56 ;  /* 0x0000003837377221 */ /* 0x000fe20000010000 */
[----:B------:R-:W-:-:S02]  /*cf80*/  FADD.FTZ R58, R58, R57 ;  /* 0x000000393a3a7221 */ /* 0x000fc40000010000 */
[----:B------:R-:W-:Y:S01]  /*cf90*/  MUFU.EX2 R116, R116 ;  /* 0x0000007400747308 */ /* 0x000fe20000000800 */
[----:B------:R-:W-:Y:S01]  /*cfa0*/  FADD.FTZ R34, R34, R55 ;  /* 0x0000003722227221 */ /* 0x000fe20000010000 */
[----:B------:R-:W-:Y:S01]  /*cfb0*/  FADD.FTZ R41, R41, R58 ;  /* 0x0000003a29297221 */ /* 0x000fe20000010000 */
[----:B------:R-:W-:Y:S01]  /*cfc0*/  HMMA.16816.F32 R148, R4, R14, R148 ;  /* 0x0000000e0494723c */ /* 0x000fe20000001894 */
[----:B------:R-:W2:Y:S01]  /*cfd0*/  LDSM.16.MT88.4 R12, [R70+0xb000] ;  /* 0x00b00000460c783b */ /* 0x000ea20000004200 */
[----:B------:R-:W-:Y:S01]  /*cfe0*/  FADD.FTZ R33, R33, R34 ;  /* 0x0000002221217221 */ /* 0x000fe20000010000 */
[----:B------:R-:W-:-:S03]  /*cff0*/  FADD.FTZ R40, R40, R41 ;  /* 0x0000002928287221 */ /* 0x000fc60000010000 */
[----:B------:R-:W-:Y:S01]  /*d000*/  FADD.FTZ R32, R32, R33 ;  /* 0x0000002120207221 */ /* 0x000fe20000010000 */
[----:B------:R-:W-:Y:S01]  /*d010*/  FADD.FTZ R39, R39, R40 ;  /* 0x0000002827277221 */ /* 0x000fe20000010000 */
[----:B------:R-:W-:Y:S02]  /*d020*/  HMMA.16816.F32 R144, R4, R8, R144 ;  /* 0x000000080490723c */ /* 0x000fe40000001890 */
[----:B------:R-:W-:Y:S01]  /*d030*/  FADD.FTZ R31, R31, R32 ;  /* 0x000000201f1f7221 */ /* 0x000fe20000010000 */
[----:B------:R-:W-:-:S03]  /*d040*/  FADD.FTZ R38, R38, R39 ;  /* 0x0000002726267221 */ /* 0x000fc60000010000 */
[----:B------:R-:W-:Y:S01]  /*d050*/  FADD.FTZ R30, R30, R31 ;  /* 0x0000001f1e1e7221 */ /* 0x000fe20000010000 */
[----:B------:R-:W-:Y:S01]  /*d060*/  FADD.FTZ R37, R37, R38 ;  /* 0x0000002625257221 */ /* 0x000fe20000010000 */
[----:B------:R-:W-:Y:S01]  /*d070*/  HMMA.16816.F32 R132, R4, R10, R132 ;  /* 0x0000000a0484723c */ /* 0x000fe20000001884 */
[--C-:B------:R-:W-:Y:S01]  /*d080*/  FFMA.FTZ R5, R102, UR4, -R93.reuse ;  /* 0x0000000466057c23 */ /* 0x100fe2000801085d */
[----:B------:R-:W3:Y:S01]  /*d090*/  LDSM.16.MT88.4 R8, [R76+0xb000] ;  /* 0x00b000004c08783b */ /* 0x000ee20000004200 */
[----:B------:R4:W-:Y:S01]  /*d0a0*/  MUFU.EX2 R102, R20 ;  /* 0x0000001400667308 */ /* 0x0009e20000000800 */
[--C-:B------:R-:W-:Y:S01]  /*d0b0*/  FFMA.FTZ R4, R83, UR4, -R93.reuse ;  /* 0x0000000453047c23 */ /* 0x100fe2000801085d */
[----:B------:R-:W-:Y:S01]  /*d0c0*/  FFMA.FTZ R6, R86, UR4, -R93 ;  /* 0x0000000456067c23 */ /* 0x000fe2000801085d */
[----:B------:R-:W-:Y:S01]  /*d0d0*/  FADD.FTZ R29, R29, R30 ;  /* 0x0000001e1d1d7221 */ /* 0x000fe20000010000 */
[----:B------:R-:W5:Y:S01]  /*d0e0*/  MUFU.EX2 R83, R5 ;  /* 0x0000000500537308 */ /* 0x000f620000000800 */
[----:B------:R-:W-:-:S02]  /*d0f0*/  FADD.FTZ R36, R36, R37 ;  /* 0x0000002524247221 */ /* 0x000fc40000010000 */
[----:B------:R-:W-:Y:S01]  /*d100*/  FADD.FTZ R28, R28, R29 ;  /* 0x0000001d1c1c7221 */ /* 0x000fe20000010000 */
[----:B------:R1:W-:Y:S01]  /*d110*/  MUFU.EX2 R86, R4 ;  /* 0x0000000400567308 */ /* 0x0003e20000000800 */
[----:B------:R-:W-:Y:S02]  /*d120*/  FADD.FTZ R36, R35, R36 ;  /* 0x0000002423247221 */ /* 0x000fe40000010000 */
[----:B------:R-:W-:Y:S01]  /*d130*/  FADD.FTZ R213, R213, R28 ;  /* 0x0000001cd5d57221 */ /* 0x000fe20000010000 */
[----:B------:R2:W2:Y:S01]  /*d140*/  MUFU.EX2 R93, R6 ;  /* 0x00000006005d7308 */ /* 0x0004a20000000800 */
[----:B------:R-:W-:Y:S01]  /*d150*/  FADD.FTZ R207, R207, R36 ;  /* 0x00000024cfcf7221 */ /* 0x000fe20000010000 */
[----:B----4-:R-:W-:Y:S01]  /*d160*/  FADD.FTZ R20, R94, R89 ;  /* 0x000000595e147221 */ /* 0x010fe20000010000 */
[----:B------:R-:W-:Y:S01]  /*d170*/  FADD.FTZ R212, R212, R213 ;  /* 0x000000d5d4d47221 */ /* 0x000fe20000010000 */
[----:B------:R-:W-:Y:S01]  /*d180*/  MUFU.EX2 R89, R131 ;  /* 0x0000008300597308 */ /* 0x000fe20000000800 */
[----:B------:R-:W-:Y:S01]  /*d190*/  FADD.FTZ R216, R216, R207 ;  /* 0x000000cfd8d87221 */ /* 0x000fe20000010000 */
[----:B------:R-:W-:Y:S01]  /*d1a0*/  FADD.FTZ R79, R79, R20 ;  /* 0x000000144f4f7221 */ /* 0x000fe20000010000 */
[----:B-----5:R-:W-:Y:S01]  /*d1b0*/  F2FP.F16.F32.PACK_AB R5, R83, R102 ;  /* 0x000000665305723e */ /* 0x020fe200000000ff */
[----:B------:R-:W4:Y:S01]  /*d1c0*/  MUFU.EX2 R94, R125 ;  /* 0x0000007d005e7308 */ /* 0x000f220000000800 */
[----:B------:R-:W-:Y:S01]  /*d1d0*/  LDSM.16.MT88.4 R20, [R76+0xb800] ;  /* 0x00b800004c14783b */ /* 0x000fe20000004200 */
[----:B------:R-:W-:Y:S01]  /*d1e0*/  FADD.FTZ R84, R80, R79 ;  /* 0x0000004f50547221 */ /* 0x000fe20000010000 */
[----:B-1----:R-:W-:Y:S01]  /*d1f0*/  F2FP.F16.F32.PACK_AB R4, R114, R105 ;  /* 0x000000697204723e */ /* 0x002fe200000000ff */
[----:B------:R-:W-:Y:S01]  /*d200*/  FADD.FTZ R211, R211, R212 ;  /* 0x000000d4d3d37221 */ /* 0x000fe20000010000 */
[----:B------:R-:W-:Y:S01]  /*d210*/  FADD.FTZ R215, R215, R216 ;  /* 0x000000d8d7d77221 */ /* 0x000fe20000010000 */
[----:B------:R-:W-:Y:S01]  /*d220*/  FADD.FTZ R67, R67, R84 ;  /* 0x0000005443437221 */ /* 0x000fe20000010000 */
[----:B--2---:R-:W-:Y:S01]  /*d230*/  F2FP.F16.F32.PACK_AB R6, R104, R107 ;  /* 0x0000006b6806723e */ /* 0x004fe200000000ff */
[----:B------:R-:W-:Y:S01]  /*d240*/  FADD.FTZ R211, R218, R211 ;  /* 0x000000d3dad37221 */ /* 0x000fe20000010000 */
[----:B------:R-:W-:Y:S01]  /*d250*/  F2FP.F16.F32.PACK_AB R7, R93, R86 ;  /* 0x000000565d07723e */ /* 0x000fe200000000ff */
[----:B------:R-:W-:Y:S01]  /*d260*/  FADD.FTZ R72, R72, R67 ;  /* 0x0000004348487221 */ /* 0x000fe20000010000 */
[----:B------:R-:W-:Y:S01]  /*d270*/  FADD.FTZ R214, R214, R215 ;  /* 0x000000d7d6d67221 */ /* 0x000fe20000010000 */
[----:B------:R-:W-:Y:S01]  /*d280*/  FADD.FTZ R204, R204, R211 ;  /* 0x000000d3cccc7221 */ /* 0x000fe20000010000 */
[----:B------:R-:W1:Y:S01]  /*d290*/  MUFU.EX2 R80, R113 ;  /* 0x0000007100507308 */ /* 0x000e620000000800 */
[----:B------:R-:W-:Y:S01]  /*d2a0*/  FADD.FTZ R59, R59, R72 ;  /* 0x000000483b3b7221 */ /* 0x000fe20000010000 */
[----:B------:R-:W-:Y:S01]  /*d2b0*/  FADD.FTZ R201, R201, R214 ;  /* 0x000000d6c9c97221 */ /* 0x000fe20000010000 */
[----:B------:R-:W-:Y:S01]  /*d2c0*/  HMMA.16816.F32 R188, R4, R16, R188 ;  /* 0x0000001004bc723c */ /* 0x000fe200000018bc */
[----:B------:R-:W-:Y:S01]  /*d2d0*/  FADD.FTZ R204, R203, R204 ;  /* 0x000000cccbcc7221 */ /* 0x000fe20000010000 */
[----:B------:R-:W-:Y:S01]  /*d2e0*/  FADD.FTZ R60, R60, R59 ;  /* 0x0000003b3c3c7221 */ /* 0x000fe20000010000 */
[----:B------:R-:W-:-:S02]  /*d2f0*/  FADD.FTZ R228, R228, R201 ;  /* 0x000000c9e4e47221 */ /* 0x000fc40000010000 */
[----:B------:R-:W-:Y:S01]  /*d300*/  FADD.FTZ R205, R205, R204 ;  /* 0x000000cccdcd7221 */ /* 0x000fe20000010000 */
[----:B------:R-:W-:Y:S01]  /*d310*/  FADD.FTZ R47, R47, R60 ;  /* 0x0000003c2f2f7221 */ /* 0x000fe20000010000 */
[----:B------:R-:W-:Y:S01]  /*d320*/  FADD.FTZ R199, R199, R228 ;  /* 0x000000e4c7c77221 */ /* 0x000fe20000010000 */
[C---:B------:R-:W-:Y:S01]  /*d330*/  HMMA.16816.F32 R184, R4.reuse, R18, R184 ;  /* 0x0000001204b8723c */ /* 0x040fe200000018b8 */
[----:B------:R-:W-:Y:S01]  /*d340*/  FADD.FTZ R205, R202, R205 ;  /* 0x000000cdcacd7221 */ /* 0x000fe20000010000 */
[----:B------:R-:W-:Y:S01]  /*d350*/  FADD.FTZ R46, R46, R47 ;  /* 0x0000002f2e2e7221 */ /* 0x000fe20000010000 */
[----:B------:R-:W-:Y:S02]  /*d360*/  FADD.FTZ R210, R210, R199 ;  /* 0x000000c7d2d27221 */ /* 0x000fe40000010000 */
[----:B------:R-:W-:Y:S01]  /*d370*/  FADD.FTZ R102, R102, R205 ;  /* 0x000000cd66667221 */ /* 0x000fe20000010000 */
        /* <DEDUP_REMOVED lines=9> */
[----:B------:R-:W-:Y:S01]  /*d410*/  HMMA.16816.F32 R168, R4, R14, R168 ;  /* 0x0000000e04a8723c */ /* 0x000fe200000018a8 */
[----:B------:R-:W-:Y:S01]  /*d420*/  FADD.FTZ R93, R93, R86 ;  /* 0x000000565d5d7221 */ /* 0x000fe20000010000 */
[----:B------:R-:W-:Y:S01]  /*d430*/  FADD.FTZ R42, R42, R43 ;  /* 0x0000002b2a2a7221 */ /* 0x000fe20000010000 */
[----:B------:R-:W-:-:S03]  /*d440*/  FADD.FTZ R104, R104, R107 ;  /* 0x0000006b68687221 */ /* 0x000fc60000010000 */
[----:B------:R-:W-:Y:S02]  /*d450*/  FADD.FTZ R42, R95, R42 ;  /* 0x0000002a5f2a7221 */ /* 0x000fe40000010000 */
[----:B---3--:R-:W-:Y:S02]  /*d460*/  HMMA.16816.F32 R156, R4, R8, R156 ;  /* 0x00000008049c723c */ /* 0x008fe4000000189c */
[----:B------:R-:W-:-:S04]  /*d470*/  FADD.FTZ R219, R219, R42 ;  /* 0x0000002adbdb7221 */ /* 0x000fc80000010000 */
[----:B------:R-:W-:Y:S02]  /*d480*/  FADD.FTZ R224, R224, R219 ;  /* 0x000000dbe0e07221 */ /* 0x000fe40000010000 */
[----:B------:R-:W-:Y:S02]  /*d490*/  HMMA.16816.F32 R152, R4, R10, R152 ;  /* 0x0000000a0498723c */ /* 0x000fe40000001898 */
[----:B------:R-:W-:-:S04]  /*d4a0*/  FADD.FTZ R223, R223, R224 ;  /* 0x000000e0dfdf7221 */ /* 0x000fc80000010000 */
[----:B------:R-:W-:Y:S02]  /*d4b0*/  FADD.FTZ R226, R226, R223 ;  /* 0x000000dfe2e27221 */ /* 0x000fe40000010000 */
[----:B------:R-:W-:Y:S02]  /*d4c0*/  HMMA.16816.F32 R140, R4, R24, R140 ;  /* 0x00000018048c723c */ /* 0x000fe4000000188c */
[----:B------:R-:W-:-:S04]  /*d4d0*/  FADD.FTZ R97, R97, R226 ;  /* 0x000000e261617221 */ /* 0x000fc80000010000 */
[----:B------:R-:W-:Y:S02]  /*d4e0*/  FADD.FTZ R106, R106, R97 ;  /* 0x000000616a6a7221 */ /* 0x000fe40000010000 */
[----:B------:R-:W-:Y:S01]  /*d4f0*/  HMMA.16816.F32 R136, R4, R26, R136 ;  /* 0x0000001a0488723c */ /* 0x000fe20000001888 */
[----:B------:R-:W-:Y:S01]  /*d500*/  F2FP.F16.F32.PACK_AB R4, R90, R85 ;  /* 0x000000555a04723e */ /* 0x000fe200000000ff */
[----:B------:R-:W-:Y:S01]  /*d510*/  FADD.FTZ R101, R101, R106 ;  /* 0x0000006a65657221 */ /* 0x000fe20000010000 */
[----:B----4-:R-:W-:Y:S01]  /*d520*/  F2FP.F16.F32.PACK_AB R5, R94, R87 ;  /* 0x000000575e05723e */ /* 0x010fe200000000ff */
[----:B------:R-:W-:Y:S01]  /*d530*/  FADD.FTZ R85, R85, R112 ;  /* 0x0000007055557221 */ /* 0x000fe20000010000 */
[----:B------:R-:W-:Y:S01]  /*d540*/  F2FP.F16.F32.PACK_AB R6, R88, R89 ;  /* 0x000000595806723e */ /* 0x000fe200000000ff */
[----:B------:R-:W-:Y:S01]  /*d550*/  FADD.FTZ R110, R110, R101 ;  /* 0x000000656e6e7221 */ /* 0x000fe20000010000 */
[----:B------:R-:W-:Y:S01]  /*d560*/  F2FP.F16.F32.PACK_AB R7, R91, R92 ;  /* 0x0000005c5b07723e */ /* 0x000fe200000000ff */
[----:B------:R-:W-:-:S02]  /*d570*/  FADD.FTZ R90, R90, R85 ;  /* 0x000000555a5a7221 */ /* 0x000fc40000010000 */
[----:B------:R-:W-:Y:S02]  /*d580*/  FADD.FTZ R87, R87, R110 ;  /* 0x0000006e57577221 */ /* 0x000fe40000010000 */
[----:B------:R-:W-:Y:S02]  /*d590*/  FADD.FTZ R89, R89, R90 ;  /* 0x0000005a59597221 */ /* 0x000fe40000010000 */
[----:B------:R-:W-:Y:S01]  /*d5a0*/  HMMA.16816.F32 R192, R4, R16, R192 ;  /* 0x0000001004c0723c */ /* 0x000fe200000018c0 */
[----:B------:R-:W-:Y:S01]  /*d5b0*/  FADD.FTZ R87, R94, R87 ;  /* 0x000000575e577221 */ /* 0x000fe20000010000 */
[----:B------:R-:W-:-:S03]  /*d5c0*/  FADD.FTZ R88, R88, R89 ;  /* 0x0000005958587221 */ /* 0x000fc60000010000 */
[----:B------:R-:W-:-:S03]  /*d5d0*/  FADD.FTZ R92, R92, R87 ;  /* 0x000000575c5c7221 */ /* 0x000fc60000010000 */
[----:B------:R-:W-:Y:S01]  /*d5e0*/  HMMA.16816.F32 R180, R4, R18, R180 ;  /* 0x0000001204b4723c */ /* 0x000fe200000018b4 */
[----:B------:R-:W2:Y:S01]  /*d5f0*/  LDSM.16.MT88.4 R16, [R248+0xb800] ;  /* 0x00b80000f810783b */ /* 0x000ea20000004200 */
[----:B------:R-:W-:-:S06]  /*d600*/  FADD.FTZ R91, R91, R92 ;  /* 0x0000005c5b5b7221 */ /* 0x000fcc0000010000 */
        /* <DEDUP_REMOVED lines=8> */
[----:B------:R-:W-:Y:S01]  /*d690*/  F2FP.F16.F32.PACK_AB R4, R78, R115 ;  /* 0x000000734e04723e */ /* 0x000fe200000000ff */
[----:B------:R-:W-:Y:S01]  /*d6a0*/  FADD.FTZ R115, R115, R104 ;  /* 0x0000006873737221 */ /* 0x000fe20000010000 */
[----:B------:R-:W-:Y:S01]  /*d6b0*/  F2FP.F16.F32.PACK_AB R5, R75, R198 ;  /* 0x000000c64b05723e */ /* 0x000fe200000000ff */
[----:B------:R-:W-:Y:S01]  /*d6c0*/  FADD.FTZ R198, R198, R93 ;  /* 0x0000005dc6c67221 */ /* 0x000fe20000010000 */
[----:B-1----:R-:W-:Y:S01]  /*d6d0*/  F2FP.F16.F32.PACK_AB R6, R111, R80 ;  /* 0x000000506f06723e */ /* 0x002fe200000000ff */
[----:B------:R-:W-:Y:S01]  /*d6e0*/  FADD.FTZ R115, R78, R115 ;  /* 0x000000734e737221 */ /* 0x000fe20000010000 */
[----:B------:R-:W-:Y:S01]  /*d6f0*/  F2FP.F16.F32.PACK_AB R7, R117, R116 ;  /* 0x000000747507723e */ /* 0x000fe200000000ff */
[----:B------:R-:W-:-:S02]  /*d700*/  FADD.FTZ R75, R75, R198 ;  /* 0x000000c64b4b7221 */ /* 0x000fc40000010000 */
[----:B------:R-:W-:Y:S02]  /*d710*/  FADD.FTZ R80, R80, R115 ;  /* 0x0000007350507221 */ /* 0x000fe40000010000 */
[----:B------:R-:W-:Y:S02]  /*d720*/  FADD.FTZ R116, R116, R75 ;  /* 0x0000004b74747221 */ /* 0x000fe40000010000 */
[C---:B--2---:R-:W-:Y:S08]  /*d730*/  HMMA.16816.F32 R188, R4.reuse, R16, R188 ;  /* 0x0000001004bc723c */ /* 0x044ff000000018bc */
[C---:B------:R-:W-:Y:S08]  /*d740*/  HMMA.16816.F32 R184, R4.reuse, R18, R184 ;  /* 0x0000001204b8723c */ /* 0x040ff000000018b8 */
[C---:B---3--:R-:W-:Y:S08]  /*d750*/  HMMA.16816.F32 R172, R4.reuse, R12, R172 ;  /* 0x0000000c04ac723c */ /* 0x048ff000000018ac */
[C---:B------:R-:W-:Y:S08]  /*d760*/  HMMA.16816.F32 R168, R4.reuse, R14, R168 ;  /* 0x0000000e04a8723c */ /* 0x040ff000000018a8 */
[C---:B------:R-:W-:Y:S08]  /*d770*/  HMMA.16816.F32 R156, R4.reuse, R20, R156 ;  /* 0x00000014049c723c */ /* 0x040ff0000000189c */
[C---:B------:R-:W-:Y:S08]  /*d780*/  HMMA.16816.F32 R152, R4.reuse, R22, R152 ;  /* 0x000000160498723c */ /* 0x040ff00000001898 */
[C---:B----4-:R-:W-:Y:S08]  /*d790*/  HMMA.16816.F32 R140, R4.reuse, R8, R140 ;  /* 0x00000008048c723c */ /* 0x050ff0000000188c */
        /* <DEDUP_REMOVED lines=8> */
[----:B------:R-:W-:-:S02]  /*d820*/  FADD.FTZ R121, R121, R122 ;  /* 0x0000007a79797221 */ /* 0x000fc40000010000 */
[----:B------:R-:W-:Y:S02]  /*d830*/  FADD.FTZ R127, R127, R128 ;  /* 0x000000807f7f7221 */ /* 0x000fe40000010000 */
[----:B------:R-:W-:Y:S02]  /*d840*/  FADD.FTZ R120, R120, R121 ;  /* 0x0000007978787221 */ /* 0x000fe40000010000 */
        /* <DEDUP_REMOVED lines=26> */
[----:B------:R2:W-:Y:S01]  /*d9f0*/  STL [R1+0x7c], R3 ;  /* 0x00007c0301007387 */ /* 0x0005e20000100800 */
        /* <DEDUP_REMOVED lines=22> */
[----:B------:R-:W-:Y:S01]  /*db60*/  IMAD.U32 R25, RZ, RZ, UR12 ;  /* 0x0000000cff197e24 */ /* 0x000fe2000f8e00ff */
[-C--:B------:R-:W-:Y:S01]  /*db70*/  @!P0 LEA R20, P3, R5, R246.reuse, 0x1 ;  /* 0x000000f605148211 */ /* 0x080fe200078608ff */
[----:B------:R-:W-:Y:S01]  /*db80*/  IMAD.IADD R200, R245, 0x1, R69 ;  /* 0x00000001f5c87824 */ /* 0x000fe200078e0245 */
[-C--:B------:R-:W-:Y:S01]  /*db90*/  @!P0 LEA R18, P2, R7, R246.reuse, 0x1 ;  /* 0x000000f607128211 */ /* 0x080fe200078408ff */
[----:B------:R-:W-:Y:S01]  /*dba0*/  IMAD.IADD R242, R245, 0x1, R241 ;  /* 0x00000001f5f27824 */ /* 0x000fe200078e02f1 */
[-C--:B------:R-:W-:Y:S01]  /*dbb0*/  @!P0 LEA.HI.X R21, R5, R239.reuse, R4, 0x1, P3 ;  /* 0x000000ef05158211 */ /* 0x080fe200018f0c04 */
[----:B------:R-:W-:Y:S01]  /*dbc0*/  IMAD.U32 R4, RZ, RZ, UR7 ;  /* 0x00000007ff047e24 */ /* 0x000fe2000f8e00ff */
[----:B------:R-:W-:Y:S01]  /*dbd0*/  @!P0 LEA.HI.X R19, R7, R239, R6, 0x1, P2 ;  /* 0x000000ef07138211 */ /* 0x000fe200010f0c06 */
[----:B------:R-:W-:Y:S01]  /*dbe0*/  IMAD.U32 R5, RZ, RZ, UR12 ;  /* 0x0000000cff057e24 */ /* 0x000fe2000f8e00ff */
[----:B------:R-:W-:Y:S01]  /*dbf0*/  @!P0 LEA R9, P1, R9, UR7, 0x6 ;  /* 0x0000000709098c11 */ /* 0x000fe2000f8230ff */
[----:B------:R-:W-:Y:S01]  /*dc00*/  IMAD.U32 R6, RZ, RZ, UR8 ;  /* 0x00000008ff067e24 */ /* 0x000fe2000f8e00ff */
[-C--:B------:R-:W-:Y:S01]  /*dc10*/  @!P0 LEA R22, P5, R11, R246.reuse, 0x1 ;  /* 0x000000f60b168211 */ /* 0x080fe200078a08ff */
[----:B------:R-:W-:Y:S01]  /*dc20*/  @P0 STS.128 [R237+0x8000], RZ ;  /* 0x008000ffed000388 */ /* 0x000fe20000000c00 */
[----:B------:R-:W-:Y:S01]  /*dc30*/  @!P0 LEA.HI.X R8, R13, UR12, R8, 0x6, P1 ;  /* 0x0000000c0d088c11 */ /* 0x000fe200088f3408 */
[----:B------:R-:W-:Y:S01]  /*dc40*/  @!P0 IMAD.WIDE.U32 R6, R6, 0x30, R4 ;  /* 0x0000003006068825 */ /* 0x000fe200078e0004 */
[----:B------:R-:W-:-:S02]  /*dc50*/  @!P0 LEA R14, P1, R9, R246, 0x1 ;  /* 0x000000f6090e8211 */ /* 0x000fc400078208ff */
        /* <DEDUP_REMOVED lines=11> */
[----:B------:R-:W1:Y:S01]  /*dd10*/  LDCU UR7, c[0x0][0x504] ;  /* 0x0000a080ff0777ac */ /* 0x000e620008000800 */
        /* <DEDUP_REMOVED lines=13> */
[----:B------:R-:W3:Y:S01]  /*ddf0*/  LDCU UR8, c[0x0][0x50c] ;  /* 0x0000a180ff0877ac */ /* 0x000ee20008000800 */
[----:B------:R-:W-:Y:S01]  /*de00*/  IMAD.U32 R4, RZ, RZ, UR9 ;  /* 0x00000009ff047e24 */ /* 0x000fe2000f8e00ff */
[----:B------:R-:W-:Y:S01]  /*de10*/  @!PT LDS RZ, [RZ] ;  /* 0x00000000fffff984 */ /* 0x000fe20000000800 */
[----:B------:R-:W-:Y:S01]  /*de20*/  @!PT LDS RZ, [RZ] ;  /* 0x00000000fffff984 */ /* 0x000fe20000000800 */
[----:B------:R-:W-:Y:S01]  /*de30*/  @!PT LDS RZ, [RZ] ;  /* 0x00000000fffff984 */ /* 0x000fe20000000800 */
[----:B------:R-:W-:Y:S01]  /*de40*/  @!P0 LDGSTS.E.BYPASS.LTC128B.128 [R237+0x9000], desc[UR22][R18.64] ;  /* 0x0900000012ed8fae */ /* 0x000fe2000b981a16 */
[----:B------:R-:W-:Y:S01]  /*de50*/  @!P0 IMAD R6, R6, 0x50, RZ ;  /* 0x0000005006068824 */ /* 0x000fe200078e02ff */
[----:B-1----:R-:W-:Y:S01]  /*de60*/  UIADD3 UR7, UPT, UPT, UR17, UR7, URZ ;  /* 0x0000000711077290 */ /* 0x002fe2000fffe0ff */
[----:B------:R-:W-:Y:S01]  /*de70*/  @!P0 IMAD.WIDE.U32 R10, R10, 0x60, R26 ;  /* 0x000000600a0a8825 */ /* 0x000fe200078e001a */
[----:B------:R-:W-:Y:S01]  /*de80*/  @!P0 LEA R26, P3, R12, R246, 0x1 ;  /* 0x000000f60c1a8211 */ /* 0x000fe200078608ff */
[----:B------:R-:W-:Y:S02]  /*de90*/  @P0 STS.128 [R237+0x9800], RZ ;  /* 0x009800ffed000388 */ /* 0x000fe40000000c00 */
[----:B------:R-:W-:-:S02]  /*dea0*/  @!P0 IMAD R5, R5, 0x60, RZ ;  /* 0x0000006005058824 */ /* 0x000fc400078e02ff */
[----:B------:R-:W-:Y:S01]  /*deb0*/  @!P0 IMAD.WIDE.U32 R8, R8, 0x70, R24 ;  /* 0x0000007008088825 */ /* 0x000fe200078e0018 */
[-C--:B------:R-:W-:Y:S01]  /*dec0*/  @!P0 LEA R24, P2, R10, R246.reuse, 0x1 ;  /* 0x000000f60a188211 */ /* 0x080fe200078408ff */
[----:B------:R-:W-:Y:S01]  /*ded0*/  @!PT LDS RZ, [RZ] ;  /* 0x00000000fffff984 */ /* 0x000fe20000000800 */
[----:B------:R-:W-:Y:S01]  /*dee0*/  @!PT LDS RZ, [RZ] ;  /* 0x00000000fffff984 */ /* 0x000fe20000000800 */
[----:B------:R-:W-:Y:S01]  /*def0*/  @!PT LDS RZ, [RZ] ;  /* 0x00000000fffff984 */ /* 0x000fe20000000800 */
[----:B------:R-:W-:Y:S02]  /*df00*/  @!P0 LDGSTS.E.BYPASS.LTC128B.128 [R237+0x9800], desc[UR22][R16.64] ;  /* 0x0980000010ed8fae */ /* 0x000fe4000b981a16 */
[----:B------:R-:W-:Y:S01]  /*df10*/  @!P0 IMAD R7, R4, 0x70, RZ ;  /* 0x0000007004078824 */ /* 0x000fe200078e02ff */
[----:B------:R-:W-:Y:S01]  /*df20*/  @!P0 LEA R4, P1, R8, R246, 0x1 ;  /* 0x000000f608048211 */ /* 0x000fe200078208ff */
[----:B------:R-:W-:Y:S01]  /*df30*/  @!P0 IMAD.IADD R13, R6, 0x1, R13 ;  /* 0x00000001060d8824 */ /* 0x000fe200078e020d */
[----:B------:R-:W-:Y:S01]  /*df40*/  @P0 STS.128 [R237+0xa000], RZ ;  /* 0x00a000ffed000388 */ /* 0x000fe20000000c00 */
[----:B------:R-:W-:Y:S02]  /*df50*/  @!P0 IMAD.IADD R5, R5, 0x1, R11 ;  /* 0x0000000105058824 */ /* 0x000fe400078e020b */
[----:B------:R-:W-:Y:S01]  /*df60*/  @!P0 IMAD.IADD R7, R7, 0x1, R9 ;  /* 0x0000000107078824 */ /* 0x000fe200078e0209 */
[-C--:B------:R-:W-:Y:S01]  /*df70*/  @!P0 LEA.HI.X R27, R12, R239.reuse, R13, 0x1, P3 ;  /* 0x000000ef0c1b8211 */ /* 0x080fe200018f0c0d */
[----:B------:R-:W-:Y:S01]  /*df80*/  @!PT LDS RZ, [RZ] ;  /* 0x00000000fffff984 */ /* 0x000fe20000000800 */
[----:B------:R-:W-:Y:S01]  /*df90*/  @!PT LDS RZ, [RZ] ;  /* 0x00000000fffff984 */ /* 0x000fe20000000800 */
[----:B------:R-:W-:Y:S01]  /*dfa0*/  @!PT LDS RZ, [RZ] ;  /* 0x00000000fffff984 */ /* 0x000fe20000000800 */
[----:B------:R-:W-:Y:S01]  /*dfb0*/  @!P0 LDGSTS.E.BYPASS.LTC128B.128 [R237+0xa000], desc[UR22][R14.64] ;  /* 0x0a0000000eed8fae */ /* 0x000fe2000b981a16 */
[-C--:B------:R-:W-:Y:S01]  /*dfc0*/  @!P0 LEA.HI.X R25, R10, R239.reuse, R5, 0x1, P2 ;  /* 0x000000ef0a198211 */ /* 0x080fe200010f0c05 */
[----:B--2---:R-:W-:Y:S01]  /*dfd0*/  IMAD.MOV.U32 R3, RZ, RZ, R244 ;  /* 0x000000ffff037224 */ /* 0x004fe200078e00f4 */
[----:B------:R-:W-:Y:S01]  /*dfe0*/  @!P0 LEA.HI.X R5, R8, R239, R7, 0x1, P1 ;  /* 0x000000ef08058211 */ /* 0x000fe200008f0c07 */
[----:B------:R-:W-:Y:S01]  /*dff0*/  @P0 STS.128 [R237+0xa800], RZ ;  /* 0x00a800ffed000388 */ /* 0x000fe20000000c00 */
[----:B------:R-:W-:-:S03]  /*e000*/  IMAD.IADD R8, R208, 0x1, R69 ;  /* 0x00000001d0087824 */ /* 0x000fc600078e0245 */
        /* <DEDUP_REMOVED lines=16> */
[----:B------:R-:W4:Y:S04]  /*e110*/  LDSM.16.M88.4 R120, [R208+0x4800] ;  /* 0x00480000d078783b */ /* 0x000f280000000200 */
[----:B------:R-:W3:Y:S04]  /*e120*/  LDSM.16.M88.4 R112, [R208+0x5000] ;  /* 0x00500000d070783b */ /* 0x000ee80000000200 */
[----:B------:R-:W3:Y:S04]  /*e130*/  LDSM.16.M88.4 R104, [R208+0x5800] ;  /* 0x00580000d068783b */ /* 0x000ee80000000200 */
[----:B------:R-:W3:Y:S04]  /*e140*/  LDSM.16.M88.4 R96, [R208+0x6000] ;  /* 0x00600000d060783b */ /* 0x000ee80000000200 */
[----:B------:R-:W3:Y:S04]  /*e150*/  LDSM.16.M88.4 R88, [R208+0x6800] ;  /* 0x00680000d058783b */ /* 0x000ee80000000200 */
[----:B------:R-:W3:Y:S04]  /*e160*/  LDSM.16.M88.4 R80, [R208+0x7000] ;  /* 0x00700000d050783b */ /* 0x000ee80000000200 */
[----:B-1----:R-:W1:Y:S04]  /*e170*/  LDSM.16.M88.4 R236, [R208+0x7800] ;  /* 0x00780000d0ec783b */ /* 0x002e680000000200 */
[----:B------:R-:W-:Y:S04]  /*e180*/  LDSM.16.M88.4 R232, [R8+0x4000] ;  /* 0x0040000008e8783b */ /* 0x000fe80000000200 */
[----:B------:R-:W1:Y:S04]  /*e190*/  LDSM.16.M88.4 R76, [R200+0x2000] ;  /* 0x00200000c84c783b */ /* 0x000e680000000200 */
[----:B------:R-:W1:Y:S01]  /*e1a0*/  LDSM.16.M88.4 R228, [R8+0x4800] ;  /* 0x0048000008e4783b */ /* 0x000e620000000200 */
[C---:B--2---:R-:W-:Y:S03]  /*e1b0*/  HMMA.16816.F32 R60, R72.reuse, R128, RZ ;  /* 0x00000080483c723c */ /* 0x044fe600000018ff */
[----:B------:R-:W2:Y:S04]  /*e1c0*/  LDSM.16.M88.4 R224, [R8+0x5000] ;  /* 0x0050000008e0783b */ /* 0x000ea80000000200 */
[----:B------:R-:W2:Y:S01]  /*e1d0*/  LDSM.16.M88.4 R220, [R8+0x5800] ;  /* 0x0058000008dc783b */ /* 0x000ea20000000200 */
[C---:B----4-:R-:W-:Y:S03]  /*e1e0*/  HMMA.16816.F32 R52, R72.reuse, R120, RZ ;  /* 0x000000784834723c */ /* 0x050fe600000018ff */
[----:B------:R-:W4:Y:S04]  /*e1f0*/  LDSM.16.M88.4 R216, [R8+0x6000] ;  /* 0x0060000008d8783b */ /* 0x000f280000000200 */
[----:B------:R-:W4:Y:S01]  /*e200*/  LDSM.16.M88.4 R212, [R8+0x6800] ;  /* 0x0068000008d4783b */ /* 0x000f220000000200 */
[C---:B---3--:R-:W-:Y:S03]  /*e210*/  HMMA.16816.F32 R44, R72.reuse, R112, RZ ;  /* 0x00000070482c723c */ /* 0x048fe600000018ff */
[----:B------:R-:W3:Y:S04]  /*e220*/  LDSM.16.M88.4 R208, [R8+0x7000] ;  /* 0x0070000008d0783b */ /* 0x000ee80000000200 */
[----:B------:R2:W3:Y:S01]  /*e230*/  LDSM.16.M88.4 R204, [R8+0x7800] ;  /* 0x0078000008cc783b */ /* 0x0004e20000000200 */
[C---:B------:R-:W-:Y:S03]  /*e240*/  HMMA.16816.F32 R36, R72.reuse, R104, RZ ;  /* 0x000000684824723c */ /* 0x040fe600000018ff */
[----:B------:R-:W3:Y:S04]  /*e250*/  LDSM.16.M88.4 R64, [R245] ;  /* 0x00000000f540783b */ /* 0x000ee80000000200 */
[----:B------:R-:W3:Y:S01]  /*e260*/  LDSM.16.M88.4 R200, [R200] ;  /* 0x00000000c8c8783b */ /* 0x000ee20000000200 */
[C---:B------:R-:W-:Y:S03]  /*e270*/  HMMA.16816.F32 R28, R72.reuse, R96, RZ ;  /* 0x00000060481c723c */ /* 0x040fe600000018ff */
[----:B------:R-:W0:Y:S05]  /*e280*/  LDGDEPBAR ;  /* 0x00000000000079af */ /* 0x000e2a0000000000 */
        /* <DEDUP_REMOVED lines=9> */
[C---:B--2---:R-:W-:Y:S08]  /*e320*/  HMMA.16816.F32 R8, R72.reuse, R82, RZ ;  /* 0x000000524808723c */ /* 0x044ff000000018ff */
[----:B------:R-:W-:Y:S08]  /*e330*/  HMMA.16816.F32 R72, R72, R238, RZ ;  /* 0x000000ee4848723c */ /* 0x000ff000000018ff */
[C---:B------:R-:W-:Y:S08]  /*e340*/  HMMA.16816.F32 R60, R76.reuse, R232, R60 ;  /* 0x000000e84c3c723c */ /* 0x040ff0000000183c */
[C---:B------:R-:W-:Y:S08]  /*e350*/  HMMA.16816.F32 R52, R76.reuse, R228, R52 ;  /* 0x000000e44c34723c */ /* 0x040ff00000001834 */
[C---:B------:R-:W-:Y:S08]  /*e360*/  HMMA.16816.F32 R44, R76.reuse, R224, R44 ;  /* 0x000000e04c2c723c */ /* 0x040ff0000000182c */
[C---:B------:R-:W-:Y:S08]  /*e370*/  HMMA.16816.F32 R36, R76.reuse, R220, R36 ;  /* 0x000000dc4c24723c */ /* 0x040ff00000001824 */
[C---:B----4-:R-:W-:Y:S08]  /*e380*/  HMMA.16816.F32 R28, R76.reuse, R216, R28 ;  /* 0x000000d84c1c723c */ /* 0x050ff0000000181c */
        /* <DEDUP_REMOVED lines=45> */
[----:B------:R-:W4:Y:S07]  /*e660*/  LDSM.16.M88.4 R216, [R240+0x6000] ;  /* 0x00600000f0d8783b */ /* 0x000f2e0000000200 */
[C---:B------:R-:W-:Y:S01]  /*e670*/  HMMA.16816.F32 R88, R200.reuse, R214, R88 ;  /* 0x000000d6c858723c */ /* 0x040fe20000001858 */
[----:B------:R-:W4:Y:S07]  /*e680*/  LDSM.16.M88.4 R212, [R240+0x6800] ;  /* 0x00680000f0d4783b */ /* 0x000f2e0000000200 */
[C---:B------:R-:W-:Y:S01]  /*e690*/  HMMA.16816.F32 R80, R200.reuse, R210, R80 ;  /* 0x000000d2c850723c */ /* 0x040fe20000001850 */
[----:B------:R-:W4:Y:S07]  /*e6a0*/  LDSM.16.M88.4 R208, [R240+0x7000] ;  /* 0x00700000f0d0783b */ /* 0x000f2e0000000200 */
[----:B------:R-:W-:Y:S01]  /*e6b0*/  HMMA.16816.F32 R64, R200, R206, R64 ;  /* 0x000000cec840723c */ /* 0x000fe20000001840 */
[----:B------:R3:W4:Y:S04]  /*e6c0*/  LDSM.16.M88.4 R204, [R240+0x7800] ;  /* 0x00780000f0cc783b */ /* 0x0007280000000200 */
[----:B------:R3:W4:Y:S03]  /*e6d0*/  LDSM.16.M88.4 R200, [R242] ;  /* 0x00000000f2c8783b */ /* 0x0007260000000200 */
[C---:B-1----:R-:W-:Y:S08]  /*e6e0*/  HMMA.16816.F32 R60, R236.reuse, R232, R60 ;  /* 0x000000e8ec3c723c */ /* 0x042ff0000000183c */
[----:B--2---:R-:W-:Y:S01]  /*e6f0*/  HMMA.16816.F32 R52, R236, R228, R52 ;  /* 0x000000e4ec34723c */ /* 0x004fe20000001834 */
[----:B---3--:R-:W-:-:S07]  /*e700*/  IMAD.IADD R240, R69, 0x1, R240 ;  /* 0x0000000145f07824 */ /* 0x008fce00078e02f0 */
[----:B------:R-:W-:Y:S01]  /*e710*/  HMMA.16816.F32 R44, R236, R224, R44 ;  /* 0x000000e0ec2c723c */ /* 0x000fe2000000182c */
[----:B------:R-:W-:-:S07]  /*e720*/  IMAD.IADD R242, R69, 0x1, R242 ;  /* 0x0000000145f27824 */ /* 0x000fce00078e02f2 */
        /* <DEDUP_REMOVED lines=13> */
[----:B------:R-:W-:Y:S07]  /*e800*/  LDSM.16.M88.4 R236, [R242] ;  /* 0x00000000f2ec783b */ /* 0x000fee0000000200 */
[C---:B------:R-:W-:Y:S08]  /*e810*/  HMMA.16816.F32 R116, R200.reuse, R224, R116 ;  /* 0x000000e0c874723c */ /* 0x040ff00000001874 */
[C---:B------:R-:W-:Y:S01]  /*e820*/  HMMA.16816.F32 R112, R200.reuse, R226, R112 ;  /* 0x000000e2c870723c */ /* 0x040fe20000001870 */
[----:B------:R-:W1:Y:S07]  /*e830*/  LDSM.16.M88.4 R224, [R240+0x4800] ;  /* 0x00480000f0e0783b */ /* 0x000e6e0000000200 */
[C---:B------:R-:W-:Y:S08]  /*e840*/  HMMA.16816.F32 R196, R200.reuse, R232, R196 ;  /* 0x000000e8c8c4723c */ /* 0x040ff000000018c4 */
[C---:B------:R-:W-:Y:S01]  /*e850*/  HMMA.16816.F32 R128, R200.reuse, R234, R128 ;  /* 0x000000eac880723c */ /* 0x040fe20000001880 */
[----:B------:R-:W2:Y:S07]  /*e860*/  LDSM.16.M88.4 R232, [R242+0x2000] ;  /* 0x00200000f2e8783b */ /* 0x000eae0000000200 */
        /* <DEDUP_REMOVED lines=16> */
[----:B------:R-:W-:Y:S01]  /*e970*/  HMMA.16816.F32 R64, R200, R206, R64 ;  /* 0x000000cec840723c */ /* 0x000fe20000001840 */
[----:B------:R-:W4:Y:S04]  /*e980*/  LDSM.16.M88.4 R204, [R240+0x7000] ;  /* 0x00700000f0cc783b */ /* 0x000f280000000200 */
[----:B------:R-:W4:Y:S01]  /*e990*/  LDSM.16.M88.4 R200, [R240+0x7800] ;  /* 0x00780000f0c8783b */ /* 0x000f220000000200 */
[----:B------:R-:W-:-:S04]  /*e9a0*/  DEPBAR.LE SB0, 0x0 ;  /* 0x000080000000791a */ /* 0x000fc80000000000 */
[----:B-1----:R-:W-:Y:S08]  /*e9b0*/  HMMA.16816.F32 R124, R236, R224, R124 ;  /* 0x000000e0ec7c723c */ /* 0x002ff0000000187c */
[C---:B--2---:R-:W-:Y:S08]  /*e9c0*/  HMMA.16816.F32 R48, R232.reuse, R226, R48 ;  /* 0x000000e2e830723c */ /* 0x044ff00000001830 */
[----:B---3--:R-:W-:Y:S03]  /*e9d0*/  HMMA.16816.F32 R40, R232, R222, R40 ;  /* 0x000000dee828723c */ /* 0x008fe60000001828 */
[----:B------:R-:W-:-:S05]  /*e9e0*/  FMUL.FTZ R247, R125, UR8 ;  /* 0x000000087df77c20 */ /* 0x000fca0008410000 */
[----:B----4-:R-:W-:Y:S01]  /*e9f0*/  HMMA.16816.F32 R196, R236, R228, R196 ;  /* 0x000000e4ecc4723c */ /* 0x010fe200000018c4 */
[----:B------:R-:W-:Y:S02]  /*ea00*/  MUFU.TANH R247, R247 ;  /* 0x000000f700f77308 */ /* 0x000fe40000002400 */
[----:B------:R-:W-:-:S05]  /*ea10*/  FMUL.FTZ R125, R49, UR8 ;  /* 0x00000008317d7c20 */ /* 0x000fca0008410000 */
[-C--:B------:R-:W-:Y:S01]  /*ea20*/  HMMA.16816.F32 R128, R236, R230.reuse, R128 ;  /* 0x000000e6ec80723c */ /* 0x080fe20000001880 */
[----:B------:R-:W-:Y:S07]  /*ea30*/  MUFU.TANH R125, R125 ;  /* 0x0000007d007d7308 */ /* 0x000fee0000002400 */
[C---:B------:R-:W-:Y:S03]  /*ea40*/  HMMA.16816.F32 R56, R232.reuse, R230, R56 ;  /* 0x000000e6e838723c */ /* 0x040fe60000001838 */
[----:B------:R-:W-:Y:S01]  /*ea50*/  FMUL.FTZ R199, R199, UR8 ;  /* 0x00000008c7c77c20 */ /* 0x000fe20008410000 */
[----:B------:R-:W-:Y:S01]  /*ea60*/  FMUL.FTZ R71, R198, UR8 ;  /* 0x00000008c6477c20 */ /* 0x000fe20008410000 */
[----:B------:R-:W-:Y:S01]  /*ea70*/  FMUL.FTZ R198, R126, UR8 ;  /* 0x000000087ec67c20 */ /* 0x000fe20008410000 */
[----:B------:R-:W-:Y:S01]  /*ea80*/  FMUL.FTZ R126, R50, UR8 ;  /* 0x00000008327e7c20 */ /* 0x000fe20008410000 */
[----:B------:R-:W-:Y:S01]  /*ea90*/  FMUL.FTZ R196, R196, UR8 ;  /* 0x00000008c4c47c20 */ /* 0x000fe20008410000 */
[----:B------:R-:W-:Y:S01]  /*eaa0*/  HMMA.16816.F32 R52, R232, R224, R52 ;  /* 0x000000e0e834723c */ /* 0x000fe20000001834 */
[----:B------:R1:W-:Y:S01]  /*eab0*/  MUFU.TANH R230, R199 ;  /* 0x000000c700e67308 */ /* 0x0003e20000002400 */
[----:B------:R-:W-:Y:S01]  /*eac0*/  FMUL.FTZ R197, R197, UR8 ;  /* 0x00000008c5c57c20 */ /* 0x000fe20008410000 */
[----:B------:R-:W-:Y:S01]  /*ead0*/  FMUL.FTZ R128, R128, UR8 ;  /* 0x0000000880807c20 */ /* 0x000fe20008410000 */
[----:B------:R-:W-:Y:S01]  /*eae0*/  FMUL.FTZ R129, R129, UR8 ;  /* 0x0000000881817c20 */ /* 0x000fe20008410000 */
[----:B------:R-:W-:Y:S01]  /*eaf0*/  FMUL.FTZ R130, R130, UR8 ;  /* 0x0000000882827c20 */ /* 0x000fe20008410000 */
[----:B------:R-:W-:-:S02]  /*eb00*/  FMUL.FTZ R250, R131, UR8 ;  /* 0x0000000883fa7c20 */ /* 0x000fc40008410000 */
[----:B------:R-:W-:Y:S01]  /*eb10*/  HMMA.16816.F32 R120, R236, R226, R120 ;  /* 0x000000e2ec78723c */ /* 0x000fe20000001878 */
[----:B------:R-:W-:Y:S02]  /*eb20*/  MUFU.TANH R71, R71 ;  /* 0x0000004700477308 */ /* 0x000fe40000002400 */
[----:B------:R-:W-:Y:S01]  /*eb30*/  FMUL.FTZ R57, R57, UR8 ;  /* 0x0000000839397c20 */ /* 0x000fe20008410000 */
[----:B------:R-:W-:-:S04]  /*eb40*/  FMUL.FTZ R59, R59, UR8 ;  /* 0x000000083b3b7c20 */ /* 0x000fc80008410000 */
[-C--:B------:R-:W-:Y:S01]  /*eb50*/  HMMA.16816.F32 R116, R236, R220.reuse, R116 ;  /* 0x000000dcec74723c */ /* 0x080fe20000001874 */
[----:B------:R2:W-:Y:S01]  /*eb60*/  MUFU.TANH R252, R130 ;  /* 0x0000008200fc7308 */ /* 0x0005e20000002400 */
[----:B-1----:R-:W-:Y:S01]  /*eb70*/  FMUL.FTZ R199, R56, UR8 ;  /* 0x0000000838c77c20 */ /* 0x002fe20008410000 */
[----:B------:R-:W-:Y:S01]  /*eb80*/  FMUL.FTZ R56, R58, UR8 ;  /* 0x000000083a387c20 */ /* 0x000fe20008410000 */
[----:B------:R-:W-:Y:S01]  /*eb90*/  FMUL.FTZ R58, R41, UR8 ;  /* 0x00000008293a7c20 */ /* 0x000fe20008410000 */
[----:B------:R-:W-:Y:S01]  /*eba0*/  FMUL.FTZ R41, R42, UR8 ;  /* 0x000000082a297c20 */ /* 0x000fe20008410000 */
[----:B------:R-:W-:Y:S02]  /*ebb0*/  VIADD R42, R3, 0x8 ;  /* 0x00000008032a7836 */ /* 0x000fe40000000000 */
[----:B------:R-:W-:Y:S01]  /*ebc0*/  HMMA.16816.F32 R44, R232, R220, R44 ;  /* 0x000000dce82c723c */ /* 0x000fe2000000182c */
[----:B------:R1:W3:Y:S01]  /*ebd0*/  MUFU.TANH R220, R197 ;  /* 0x000000c500dc7308 */ /* 0x0002e20000002400 */
[----:B------:R-:W-:Y:S01]  /*ebe0*/  FMUL.FTZ R55, R55, UR8 ;  /* 0x0000000837377c20 */ /* 0x000fe20008410000 */
[----:B------:R-:W-:-:S05]  /*ebf0*/  FMUL.FTZ R131, R120, UR8 ;  /* 0x0000000878837c20 */ /* 0x000fca0008410000 */
[----:B------:R-:W-:Y:S01]  /*ec00*/  HMMA.16816.F32 R60, R232, R228, R60 ;  /* 0x000000e4e83c723c */ /* 0x000fe2000000183c */
[----:B------:R-:W-:Y:S01]  /*ec10*/  MUFU.TANH R49, R199 ;  /* 0x000000c700317308 */ /* 0x000fe20000002400 */
[----:B--2---:R-:W-:Y:S01]  /*ec20*/  FMUL.FTZ R130, R123, UR8 ;  /* 0x000000087b827c20 */ /* 0x004fe20008410000 */
[----:B------:R-:W-:Y:S01]  /*ec30*/  FMUL.FTZ R118, R118, UR8 ;  /* 0x0000000876767c20 */ /* 0x000fe20008410000 */
[----:B------:R-:W-:-:S04]  /*ec40*/  FMUL.FTZ R119, R119, UR8 ;  /* 0x0000000877777c20 */ /* 0x000fc80008410000 */
[----:B------:R-:W-:Y:S01]  /*ec50*/  HMMA.16816.F32 R36, R232, R216, R36 ;  /* 0x000000d8e824723c */ /* 0x000fe20000001824 */
[----:B------:R2:W-:Y:S01]  /*ec60*/  MUFU.TANH R123, R57 ;  /* 0x00000039007b7308 */ /* 0x0005e20000002400 */
[----:B-1----:R-:W-:Y:S01]  /*ec70*/  FMUL.FTZ R197, R127, UR8 ;  /* 0x000000087fc57c20 */ /* 0x002fe20008410000 */
[----:B------:R-:W-:Y:S01]  /*ec80*/  FMUL.FTZ R120, R44, UR8 ;  /* 0x000000082c787c20 */ /* 0x000fe20008410000 */
[----:B------:R-:W-:Y:S01]  /*ec90*/  FMUL.FTZ R127, R54, UR8 ;  /* 0x00000008367f7c20 */ /* 0x000fe20008410000 */
[----:B------:R-:W-:-:S03]  /*eca0*/  FMUL.FTZ R45, R45, UR8 ;  /* 0x000000082d2d7c20 */ /* 0x000fc60008410000 */
[C---:B------:R-:W-:Y:S01]  /*ecb0*/  HMMA.16816.F32 R32, R232.reuse, R218, R32 ;  /* 0x000000dae820723c */ /* 0x040fe20000001820 */
[----:B------:R1:W-:Y:S02]  /*ecc0*/  MUFU.TANH R44, R59 ;  /* 0x0000003b002c7308 */ /* 0x0003e40000002400 */
[----:B------:R-:W-:Y:S01]  /*ecd0*/  FMUL.FTZ R60, R60, UR8 ;  /* 0x000000083c3c7c20 */ /* 0x000fe20008410000 */
[----:B------:R-:W-:Y:S01]  /*ece0*/  FMUL.FTZ R61, R61, UR8 ;  /* 0x000000083d3d7c20 */ /* 0x000fe20008410000 */
[----:B------:R-:W-:Y:S01]  /*ecf0*/  FMUL.FTZ R63, R63, UR8 ;  /* 0x000000083f3f7c20 */ /* 0x000fe20008410000 */
[----:B------:R-:W-:Y:S02]  /*ed00*/  FMUL.FTZ R62, R62, UR8 ;  /* 0x000000083e3e7c20 */ /* 0x000fe40008410000 */
[----:B------:R-:W-:Y:S01]  /*ed10*/  HMMA.16816.F32 R28, R232, R212, R28 ;  /* 0x000000d4e81c723c */ /* 0x000fe2000000181c */
[----:B------:R-:W-:Y:S02]  /*ed20*/  MUFU.TANH R60, R60 ;  /* 0x0000003c003c7308 */ /* 0x000fe40000002400 */
[----:B--2---:R-:W-:Y:S01]  /*ed30*/  FMUL.FTZ R57, R37, UR8 ;  /* 0x0000000825397c20 */ /* 0x004fe20008410000 */
[----:B------:R-:W-:-:S04]  /*ed40*/  FMUL.FTZ R37, R39, UR8 ;  /* 0x0000000827257c20 */ /* 0x000fc80008410000 */
[C---:B------:R-:W-:Y:S01]  /*ed50*/  HMMA.16816.F32 R24, R232.reuse, R214, R24 ;  /* 0x000000d6e818723c */ /* 0x040fe20000001818 */
[----:B------:R-:W2:Y:S01]  /*ed60*/  MUFU.TANH R61, R61 ;  /* 0x0000003d003d7308 */ /* 0x000ea20000002400 */
[----:B-1----:R-:W-:Y:S01]  /*ed70*/  FMUL.FTZ R59, R38, UR8 ;  /* 0x00000008263b7c20 */ /* 0x002fe20008410000 */
[----:B------:R-:W-:Y:S01]  /*ed80*/  FMUL.FTZ R32, R32, UR8 ;  /* 0x0000000820207c20 */ /* 0x000fe20008410000 */
[----:B------:R-:W-:Y:S01]  /*ed90*/  FMUL.FTZ R35, R35, UR8 ;  /* 0x0000000823237c20 */ /* 0x000fe20008410000 */
[----:B------:R-:W-:Y:S01]  /*eda0*/  FMUL.FTZ R33, R33, UR8 ;  /* 0x0000000821217c20 */ /* 0x000fe20008410000 */
[----:B------:R-:W-:Y:S02]  /*edb0*/  FMUL.FTZ R34, R34, UR8 ;  /* 0x0000000822227c20 */ /* 0x000fe40008410000 */
[----:B------:R-:W-:Y:S01]  /*edc0*/  HMMA.16816.F32 R20, R232, R208, R20 ;  /* 0x000000d0e814723c */ /* 0x000fe20000001814 */
[----:B------:R-:W-:Y:S02]  /*edd0*/  MUFU.TANH R250, R250 ;  /* 0x000000fa00fa7308 */ /* 0x000fe40000002400 */
[----:B------:R-:W-:Y:S01]  /*ede0*/  FMUL.FTZ R30, R30, UR8 ;  /* 0x000000081e1e7c20 */ /* 0x000fe20008410000 */
[----:B------:R-:W-:Y:S01]  /*edf0*/  FMUL.FTZ R31, R31, UR8 ;  /* 0x000000081f1f7c20 */ /* 0x000fe20008410000 */
[----:B------:R-:W-:-:S03]  /*ee00*/  FMUL.FTZ R29, R29, UR8 ;  /* 0x000000081d1d7c20 */ /* 0x000fc60008410000 */
[----:B------:R-:W-:Y:S01]  /*ee10*/  HMMA.16816.F32 R16, R232, R210, R16 ;  /* 0x000000d2e810723c */ /* 0x000fe20000001810 */
[----:B------:R-:W-:Y:S02]  /*ee20*/  MUFU.TANH R63, R63 ;  /* 0x0000003f003f7308 */ /* 0x000fe40000002400 */
[----:B------:R-:W-:Y:S01]  /*ee30*/  FMUL.FTZ R24, R24, UR8 ;  /* 0x0000000818187c20 */ /* 0x000fe20008410000 */
[----:B------:R-:W-:-:S04]  /*ee40*/  FMUL.FTZ R25, R25, UR8 ;  /* 0x0000000819197c20 */ /* 0x000fc80008410000 */
[----:B------:R-:W-:Y:S01]  /*ee50*/  HMMA.16816.F32 R12, R232, R204, R12 ;  /* 0x000000cce80c723c */ /* 0x000fe2000000180c */
[----:B------:R-:W-:Y:S02]  /*ee60*/  MUFU.TANH R62, R62 ;  /* 0x0000003e003e7308 */ /* 0x000fe40000002400 */
[----:B------:R-:W-:Y:S01]  /*ee70*/  FMUL.FTZ R20, R20, UR8 ;  /* 0x0000000814147c20 */ /* 0x000fe20008410000 */
[----:B------:R-:W-:-:S04]  /*ee80*/  FMUL.FTZ R21, R21, UR8 ;  /* 0x0000000815157c20 */ /* 0x000fc80008410000 */
[C---:B------:R-:W-:Y:S01]  /*ee90*/  HMMA.16816.F32 R8, R232.reuse, R206, R8 ;  /* 0x000000cee808723c */ /* 0x040fe20000001808 */
[----:B------:R-:W-:Y:S07]  /*eea0*/  MUFU.TANH R131, R131 ;  /* 0x0000008300837308 */ /* 0x000fee0000002400 */
[----:B------:R-:W-:Y:S01]  /*eeb0*/  HMMA.16816.F32 R4, R232, R200, R4 ;  /* 0x000000c8e804723c */ /* 0x000fe20000001804 */
[----:B------:R-:W-:Y:S02]  /*eec0*/  MUFU.TANH R126, R126 ;  /* 0x0000007e007e7308 */ /* 0x000fe40000002400 */
[----:B------:R-:W-:Y:S01]  /*eed0*/  FMUL.FTZ R12, R12, UR8 ;  /* 0x000000080c0c7c20 */ /* 0x000fe20008410000 */
[----:B------:R-:W-:-:S04]  /*eee0*/  FMUL.FTZ R13, R13, UR8 ;  /* 0x000000080d0d7c20 */ /* 0x000fc80008410000 */
[----:B------:R-:W-:Y:S01]  /*eef0*/  HMMA.16816.F32 R72, R232, R202, R72 ;  /* 0x000000cae848723c */ /* 0x000fe20000001848 */
[----:B------:R-:W-:Y:S01]  /*ef00*/  IMAD.SHL.U32 R233, R243, 0x2, RZ ;  /* 0x00000002f3e97824 */ /* 0x000fe200078e00ff */
[----:B------:R-:W-:Y:S04]  /*ef10*/  MUFU.TANH R118, R118 ;  /* 0x0000007600767308 */ /* 0x000fe80000002400 */
[----:B------:R-:W-:Y:S02]  /*ef20*/  LOP3.LUT R232, R233, 0x6, RZ, 0xc0, !PT ;  /* 0x00000006e9e87812 */ /* 0x000fe400078ec0ff */
[----:B------:R-:W-:Y:S01]  /*ef30*/  HMMA.16816.F32 R88, R236, R210, R88 ;  /* 0x000000d2ec58723c */ /* 0x000fe20000001858 */
[----:B------:R-:W-:Y:S01]  /*ef40*/  FMUL.FTZ R211, R124, UR8 ;  /* 0x000000087cd37c20 */ /* 0x000fe20008410000 */
[----:B------:R-:W-:Y:S01]  /*ef50*/  FMUL.FTZ R124, R48, UR8 ;  /* 0x00000008307c7c20 */ /* 0x000fe20008410000 */
[----:B------:R-:W-:Y:S01]  /*ef60*/  FMUL.FTZ R48, R43, UR8 ;  /* 0x000000082b307c20 */ /* 0x000fe20008410000 */
[----:B------:R-:W-:Y:S01]  /*ef70*/  IMAD.U32 R43, RZ, RZ, UR18 ;  /* 0x00000012ff2b7e24 */ /* 0x000fe2000f8e00ff */
[----:B------:R-:W-:Y:S01]  /*ef80*/  MUFU.TANH R58, R58 ;  /* 0x0000003a003a7308 */ /* 0x000fe20000002400 */
[----:B------:R-:W-:-:S02]  /*ef90*/  VIADD R210, R3, 0x40 ;  /* 0x0000004003d27836 */ /* 0x000fc40000000000 */
[----:B------:R-:W-:Y:S01]  /*efa0*/  FMUL.FTZ R4, R4, UR8 ;  /* 0x0000000804047c20 */ /* 0x000fe20008410000 */
[----:B------:R-:W-:Y:S01]  /*efb0*/  IMAD R43, R43, 0x80, R232 ;  /* 0x000000802b2b7824 */ /* 0x000fe200078e02e8 */
[C---:B------:R-:W-:Y:S01]  /*efc0*/  HMMA.16816.F32 R100, R236.reuse, R212, R100 ;  /* 0x000000d4ec64723c */ /* 0x040fe20000001864 */
[----:B------:R-:W-:Y:S02]  /*efd0*/  FMUL.FTZ R73, R73, UR8 ;  /* 0x0000000849497c20 */ /* 0x000fe40008410000 */
[C---:B------:R-:W-:Y:S01]  /*efe0*/  VIADD R50, R43.reuse, UR17 ;  /* 0x000000112b327c36 */ /* 0x040fe20008000000 */
[----:B------:R1:W-:Y:S01]  /*eff0*/  MUFU.TANH R212, R129 ;  /* 0x0000008100d47308 */ /* 0x0003e20000002400 */
[C---:B------:R-:W-:Y:S02]  /*f000*/  VIADD R246, R43.reuse, 0xffffff00 ;  /* 0xffffff002bf67836 */ /* 0x040fe40000000000 */
[----:B------:R-:W-:Y:S01]  /*f010*/  VIADD R39, R50, 0xffffff01 ;  /* 0xffffff0132277836 */ /* 0x000fe20000000000 */
[----:B------:R-:W-:Y:S01]  /*f020*/  HMMA.16816.F32 R96, R236, R214, R96 ;  /* 0x000000d6ec60723c */ /* 0x000fe20000001860 */
[----:B------:R-:W-:-:S02]  /*f030*/  VIADD R244, R43, 0xffffff01 ;  /* 0xffffff012bf47836 */ /* 0x000fc40000000000 */
[----:B------:R-:W-:Y:S01]  /*f040*/  FMUL.FTZ R90, R90, UR8 ;  /* 0x000000085a5a7c20 */ /* 0x000fe20008410000 */
[--C-:B------:R-:W-:Y:S01]  /*f050*/  IMAD.IADD R38, R3, 0x1, -R39.reuse ;  /* 0x0000000103267824 */ /* 0x100fe200078e0a27 */
[----:B------:R4:W-:Y:S01]  /*f060*/  MUFU.TANH R214, R128 ;  /* 0x0000008000d67308 */ /* 0x0009e20000002400 */
[----:B------:R-:W-:Y:S01]  /*f070*/  FMUL.FTZ R91, R91, UR8 ;  /* 0x000000085b5b7c20 */ /* 0x000fe20008410000 */
[C---:B------:R-:W-:Y:S02]  /*f080*/  VIADD R228, R43.reuse, 0xffffff29 ;  /* 0xffffff292be47836 */ /* 0x040fe40000000000 */
[----:B------:R-:W-:Y:S01]  /*f090*/  FMUL.FTZ R88, R88, UR8 ;  /* 0x0000000858587c20 */ /* 0x000fe20008410000 */
[----:B------:R-:W-:Y:S01]  /*f0a0*/  HMMA.16816.F32 R112, R236, R222, R112 ;  /* 0x000000deec70723c */ /* 0x000fe20000001870 */
[----:B------:R-:W-:Y:S01]  /*f0b0*/  IABS R38, R38 ;  /* 0x0000002600267213 */ /* 0x000fe20000000000 */
[----:B------:R-:W-:Y:S02]  /*f0c0*/  VIADD R226, R43, 0xffffff39 ;  /* 0xffffff392be27836 */ /* 0x000fe40000000000 */
[----:B------:R-:W-:Y:S01]  /*f0d0*/  FMUL.FTZ R54, R102, UR8 ;  /* 0x0000000866367c20 */ /* 0x000fe20008410000 */
[----:B------:R3:W2:Y:S01]  /*f0e0*/  MUFU.TANH R222, R196 ;  /* 0x000000c400de7308 */ /* 0x0006a20000002400 */
[----:B------:R-:W-:-:S02]  /*f0f0*/  IMAD.IADD R102, R210, 0x1, -R39 ;  /* 0x00000001d2667824 */ /* 0x000fc400078e0a27 */
[----:B-1----:R-:W-:Y:S01]  /*f100*/  FMUL.FTZ R129, R53, UR8 ;  /* 0x0000000835817c20 */ /* 0x002fe20008410000 */
[----:B------:R-:W-:Y:S01]  /*f110*/  FMUL.FTZ R53, R51, UR8 ;  /* 0x0000000833357c20 */ /* 0x000fe20008410000 */
[----:B------:R-:W-:Y:S01]  /*f120*/  FMUL.FTZ R51, R121, UR8 ;  /* 0x0000000879337c20 */ /* 0x000fe20008410000 */
[----:B------:R-:W-:Y:S01]  /*f130*/  FMUL.FTZ R121, R116, UR8 ;  /* 0x0000000874797c20 */ /* 0x000fe20008410000 */
[----:B------:R-:W-:Y:S01]  /*f140*/  FMUL.FTZ R116, R46, UR8 ;  /* 0x000000082e747c20 */ /* 0x000fe20008410000 */
[----:B------:R-:W-:Y:S01]  /*f150*/  FMUL.FTZ R46, R40, UR8 ;  /* 0x00000008282e7c20 */ /* 0x000fe20008410000 */
[C---:B------:R-:W-:Y:S01]  /*f160*/  HMMA.16816.F32 R76, R236.reuse, R200, R76 ;  /* 0x000000c8ec4c723c */ /* 0x040fe2000000184c */
[----:B------:R1:W1:Y:S01]  /*f170*/  MUFU.TANH R40, R56 ;  /* 0x0000003800287308 */ /* 0x0002620000002400 */
[----:B----4-:R-:W-:Y:S01]  /*f180*/  FMUL.FTZ R128, R122, UR8 ;  /* 0x000000087a807c20 */ /* 0x010fe20008410000 */
[----:B------:R-:W-:Y:S01]  /*f190*/  FMUL.FTZ R122, R117, UR8 ;  /* 0x00000008757a7c20 */ /* 0x000fe20008410000 */
[----:B------:R-:W-:Y:S01]  /*f1a0*/  FMUL.FTZ R117, R47, UR8 ;  /* 0x000000082f757c20 */ /* 0x000fe20008410000 */
[----:B------:R-:W-:Y:S01]  /*f1b0*/  VIADD R47, R50, 0xffffff00 ;  /* 0xffffff00322f7836 */ /* 0x000fe20000000000 */
[----:B------:R-:W-:Y:S01]  /*f1c0*/  IABS R102, R102 ;  /* 0x0000006600667213 */ /* 0x000fe20000000000 */
[----:B------:R-:W-:Y:S01]  /*f1d0*/  FMUL.FTZ R115, R115, UR8 ;  /* 0x0000000873737c20 */ /* 0x000fe20008410000 */
[----:B------:R-:W-:Y:S01]  /*f1e0*/  I2FP.F32.S32 R199, R38 ;  /* 0x0000002600c77245 */ /* 0x000fe20000201400 */
[----:B------:R-:W4:Y:S01]  /*f1f0*/  MUFU.TANH R211, R211 ;  /* 0x000000d300d37308 */ /* 0x000f220000002400 */
[----:B---3--:R-:W-:Y:S01]  /*f200*/  FMUL.FTZ R196, R52, UR8 ;  /* 0x0000000834c47c20 */ /* 0x008fe20008410000 */
[----:B------:R-:W-:Y:S01]  /*f210*/  IMAD.IADD R52, R3, 0x1, -R47 ;  /* 0x0000000103347824 */ /* 0x000fe200078e0a2f */
[----:B------:R-:W-:Y:S01]  /*f220*/  I2FP.F32.S32 R102, R102 ;  /* 0x0000006600667245 */ /* 0x000fe20000201400 */
[----:B------:R-:W-:Y:S01]  /*f230*/  FFMA.FTZ R220, R199, -UR6, R220 ;  /* 0x80000006c7dc7c23 */ /* 0x000fe200080100dc */
[----:B------:R-:W-:Y:S01]  /*f240*/  IMAD.IADD R199, R42, 0x1, -R39 ;  /* 0x000000012ac77824 */ /* 0x000fe200078e0a27 */
[C---:B------:R-:W-:Y:S01]  /*f250*/  HMMA.16816.F32 R108, R236.reuse, R216, R108 ;  /* 0x000000d8ec6c723c */ /* 0x040fe2000000186c */
[----:B------:R-:W-:Y:S01]  /*f260*/  IABS R52, R52 ;  /* 0x0000003400347213 */ /* 0x000fe20000000000 */
[----:B--2---:R-:W-:Y:S01]  /*f270*/  FFMA.FTZ R248, R102, -UR6, R61 ;  /* 0x8000000666f87c23 */ /* 0x004fe2000801003d */
[----:B------:R2:W-:Y:S01]  /*f280*/  MUFU.TANH R38, R127 ;  /* 0x0000007f00267308 */ /* 0x0005e20000002400 */
[----:B-1----:R-:W-:Y:S01]  /*f290*/  FMUL.FTZ R56, R36, UR8 ;  /* 0x0000000824387c20 */ /* 0x002fe20008410000 */
[----:B------:R-:W-:Y:S01]  /*f2a0*/  IMAD.IADD R36, R42, 0x1, -R47 ;  /* 0x000000012a247824 */ /* 0x000fe200078e0a2f */
[----:B------:R-:W-:Y:S01]  /*f2b0*/  I2FP.F32.S32 R201, R52 ;  /* 0x0000003400c97245 */ /* 0x000fe20000201400 */
[----:B------:R-:W-:Y:S01]  /*f2c0*/  FMUL.FTZ R52, R28, UR8 ;  /* 0x000000081c347c20 */ /* 0x000fe20008410000 */
[----:B------:R-:W-:Y:S01]  /*f2d0*/  VIADD R28, R3, 0x48 ;  /* 0x00000048031c7836 */ /* 0x000fe20000000000 */
[----:B------:R-:W-:Y:S01]  /*f2e0*/  IABS R199, R199 ;  /* 0x000000c700c77213 */ /* 0x000fe20000000000 */
[C---:B------:R-:W-:Y:S01]  /*f2f0*/  HMMA.16816.F32 R104, R236.reuse, R218, R104 ;  /* 0x000000daec68723c */ /* 0x040fe20000001868 */
[----:B------:R-:W-:Y:S01]  /*f300*/  IABS R36, R36 ;  /* 0x0000002400247213 */ /* 0x000fe20000000000 */
[----:B------:R-:W-:Y:S01]  /*f310*/  FFMA.FTZ R222, R201, -UR6, R222 ;  /* 0x80000006c9de7c23 */ /* 0x000fe200080100de */
[----:B------:R-:W-:Y:S01]  /*f320*/  IMAD.IADD R102, R28, 0x1, -R39 ;  /* 0x000000011c667824 */ /* 0x000fe200078e0a27 */
[----:B------:R1:W-:Y:S01]  /*f330*/  MUFU.TANH R243, R51 ;  /* 0x0000003300f37308 */ /* 0x0003e20000002400 */
[----:B------:R-:W-:Y:S01]  /*f340*/  I2FP.F32.S32 R36, R36 ;  /* 0x0000002400247245 */ /* 0x000fe20000201400 */
[----:B------:R-:W-:Y:S01]  /*f350*/  FMUL.FTZ R113, R113, UR8 ;  /* 0x0000000871717c20 */ /* 0x000fe20008410000 */
[----:B------:R-:W-:Y:S01]  /*f360*/  FMUL.FTZ R114, R114, UR8 ;  /* 0x0000000872727c20 */ /* 0x000fe20008410000 */
[----:B------:R-:W-:Y:S01]  /*f370*/  IABS R102, R102 ;  /* 0x0000006600667213 */ /* 0x000fe20000000000 */
[C---:B------:R-:W-:Y:S01]  /*f380*/  HMMA.16816.F32 R92, R236.reuse, R208, R92 ;  /* 0x000000d0ec5c723c */ /* 0x040fe2000000185c */
[----:B------:R-:W-:Y:S01]  /*f390*/  FFMA.FTZ R201, R36, -UR6, R71 ;  /* 0x8000000624c97c23 */ /* 0x000fe20008010047 */
[--C-:B------:R-:W-:Y:S01]  /*f3a0*/  IMAD.IADD R36, R210, 0x1, -R47.reuse ;  /* 0x00000001d2247824 */ /* 0x100fe200078e0a2f */
[----:B--2---:R-:W-:Y:S01]  /*f3b0*/  I2FP.F32.S32 R127, R199 ;  /* 0x000000c7007f7245 */ /* 0x004fe20000201400 */
[----:B------:R-:W-:Y:S01]  /*f3c0*/  IMAD.IADD R71, R28, 0x1, -R47 ;  /* 0x000000011c477824 */ /* 0x000fe200078e0a2f */
[----:B------:R-:W-:Y:S01]  /*f3d0*/  I2FP.F32.S32 R102, R102 ;  /* 0x0000006600667245 */ /* 0x000fe20000201400 */
[----:B------:R-:W2:Y:S01]  /*f3e0*/  MUFU.TANH R196, R196 ;  /* 0x000000c400c47308 */ /* 0x000ea20000002400 */
[----:B------:R-:W-:Y:S01]  /*f3f0*/  IABS R47, R36 ;  /* 0x00000024002f7213 */ /* 0x000fe20000000000 */
[----:B------:R-:W-:Y:S01]  /*f400*/  FFMA.FTZ R230, R127, -UR6, R230 ;  /* 0x800000067fe67c23 */ /* 0x000fe200080100e6 */
[----:B------:R-:W-:Y:S01]  /*f410*/  IABS R71, R71 ;  /* 0x0000004700477213 */ /* 0x000fe20000000000 */
[C---:B------:R-:W-:Y:S01]  /*f420*/  HMMA.16816.F32 R84, R236.reuse, R204, R84 ;  /* 0x000000ccec54723c */ /* 0x040fe20000001854 */
[----:B------:R-:W-:Y:S01]  /*f430*/  I2FP.F32.S32 R47, R47 ;  /* 0x0000002f002f7245 */ /* 0x000fe20000201400 */
[----:B------:R-:W-:Y:S01]  /*f440*/  FMUL.FTZ R109, R109, UR8 ;  /* 0x000000086d6d7c20 */ /* 0x000fe20008410000 */
[----:B-1----:R-:W-:Y:S01]  /*f450*/  FFMA.FTZ R51, R102, -UR6, R63 ;  /* 0x8000000666337c23 */ /* 0x002fe2000801003f */
[----:B------:R1:W3:Y:S01]  /*f460*/  MUFU.TANH R36, R55 ;  /* 0x0000003700247308 */ /* 0x0002e20000002400 */
[----:B------:R-:W-:Y:S01]  /*f470*/  I2FP.F32.S32 R71, R71 ;  /* 0x0000004700477245 */ /* 0x000fe20000201400 */
[----:B------:R-:W-:Y:S01]  /*f480*/  FFMA.FTZ R249, R47, -UR6, R60 ;  /* 0x800000062ff97c23 */ /* 0x000fe2000801003c */
[----:B------:R-:W-:Y:S01]  /*f490*/  VIADD R47, R50, 0xffffff08 ;  /* 0xffffff08322f7836 */ /* 0x000fe20000000000 */
[----:B------:R-:W-:Y:S01]  /*f4a0*/  HMMA.16816.F32 R80, R236, R206, R80 ;  /* 0x000000ceec50723c */ /* 0x000fe20000001850 */
[----:B------:R-:W-:Y:S01]  /*f4b0*/  FMUL.FTZ R108, R108, UR8 ;  /* 0x000000086c6c7c20 */ /* 0x000fe20008410000 */
[----:B------:R-:W-:Y:S01]  /*f4c0*/  FMUL.FTZ R111, R111, UR8 ;  /* 0x000000086f6f7c20 */ /* 0x000fe20008410000 */
[--C-:B------:R-:W-:Y:S01]  /*f4d0*/  IMAD.IADD R39, R3, 0x1, -R47.reuse ;  /* 0x0000000103277824 */ /* 0x100fe200078e0a2f */
[----:B------:R-:W-:Y:S01]  /*f4e0*/  MUFU.TANH R223, R45 ;  /* 0x0000002d00df7308 */ /* 0x000fe20000002400 */
[----:B------:R-:W-:-:S02]  /*f4f0*/  IMAD.IADD R60, R210, 0x1, -R47 ;  /* 0x00000001d23c7824 */ /* 0x000fc400078e0a2f */
[----:B------:R-:W-:Y:S01]  /*f500*/  FMUL.FTZ R106, R106, UR8 ;  /* 0x000000086a6a7c20 */ /* 0x000fe20008410000 */
[----:B------:R-:W-:Y:S01]  /*f510*/  IMAD.IADD R61, R42, 0x1, -R47 ;  /* 0x000000012a3d7824 */ /* 0x000fe200078e0a2f */
[----:B------:R-:W-:Y:S01]  /*f520*/  IABS R39, R39 ;  /* 0x0000002700277213 */ /* 0x000fe20000000000 */
[----:B------:R-:W-:Y:S01]  /*f530*/  HMMA.16816.F32 R64, R236, R202, R64 ;  /* 0x000000caec40723c */ /* 0x000fe20000001840 */
[----:B------:R-:W-:Y:S01]  /*f540*/  IABS R60, R60 ;  /* 0x0000003c003c7213 */ /* 0x000fe20000000000 */
[----:B------:R-:W-:Y:S01]  /*f550*/  FMUL.FTZ R105, R105, UR8 ;  /* 0x0000000869697c20 */ /* 0x000fe20008410000 */
[----:B------:R-:W-:Y:S01]  /*f560*/  IABS R61, R61 ;  /* 0x0000003d003d7213 */ /* 0x000fe20000000000 */
[----:B------:R-:W3:Y:S01]  /*f570*/  MUFU.TANH R128, R128 ;  /* 0x0000008000807308 */ /* 0x000ee20000002400 */
[----:B------:R-:W-:Y:S01]  /*f580*/  I2FP.F32.S32 R39, R39 ;  /* 0x0000002700277245 */ /* 0x000fe20000201400 */
[----:B-1----:R-:W-:Y:S01]  /*f590*/  FFMA.FTZ R55, R71, -UR6, R62 ;  /* 0x8000000647377c23 */ /* 0x002fe2000801003e */
[----:B------:R-:W-:Y:S01]  /*f5a0*/  I2FP.F32.S32 R60, R60 ;  /* 0x0000003c003c7245 */ /* 0x000fe20000201400 */
[----:B------:R-:W-:Y:S01]  /*f5b0*/  FMUL.FTZ R104, R104, UR8 ;  /* 0x0000000868687c20 */ /* 0x000fe20008410000 */
[----:B------:R-:W-:Y:S01]  /*f5c0*/  I2FP.F32.S32 R61, R61 ;  /* 0x0000003d003d7245 */ /* 0x000fe20000201400 */
[----:B------:R-:W-:Y:S01]  /*f5d0*/  FFMA.FTZ R214, R39, -UR6, R214 ;  /* 0x8000000627d67c23 */ /* 0x000fe200080100d6 */
[----:B------:R-:W-:-:S02]  /*f5e0*/  VIADD R39, R50, 0xffffff09 ;  /* 0xffffff0932277836 */ /* 0x000fc40000000000 */
[----:B------:R-:W-:Y:S01]  /*f5f0*/  FFMA.FTZ R2, R60, -UR6, R49 ;  /* 0x800000063c027c23 */ /* 0x000fe20008010031 */
[----:B------:R-:W-:Y:S02]  /*f600*/  IMAD.IADD R49, R28, 0x1, -R47 ;  /* 0x000000011c317824 */ /* 0x000fe400078e0a2f */
[----:B------:R-:W-:Y:S01]  /*f610*/  FFMA.FTZ R252, R61, -UR6, R252 ;  /* 0x800000063dfc7c23 */ /* 0x000fe200080100fc */
[--C-:B------:R-:W-:Y:S01]  /*f620*/  IMAD.IADD R47, R3, 0x1, -R39.reuse ;  /* 0x00000001032f7824 */ /* 0x100fe200078e0a27 */
[----:B------:R-:W1:Y:S01]  /*f630*/  MUFU.TANH R62, R130 ;  /* 0x00000082003e7308 */ /* 0x000e620000002400 */
[--C-:B------:R-:W-:Y:S01]  /*f640*/  IMAD.IADD R61, R42, 0x1, -R39.reuse ;  /* 0x000000012a3d7824 */ /* 0x100fe200078e0a27 */
[----:B------:R-:W-:Y:S01]  /*f650*/  IABS R49, R49 ;  /* 0x0000003100317213 */ /* 0x000fe20000000000 */
[----:B------:R-:W-:Y:S01]  /*f660*/  IMAD.IADD R60, R210, 0x1, -R39 ;  /* 0x00000001d23c7824 */ /* 0x000fe200078e0a27 */
[----:B------:R-:W-:Y:S01]  /*f670*/  IABS R47, R47 ;  /* 0x0000002f002f7213 */ /* 0x000fe20000000000 */
[----:B------:R-:W-:Y:S01]  /*f680*/  FMUL.FTZ R110, R110, UR8 ;  /* 0x000000086e6e7c20 */ /* 0x000fe20008410000 */
[----:B------:R-:W-:Y:S01]  /*f690*/  IABS R61, R61 ;  /* 0x0000003d003d7213 */ /* 0x000fe20000000000 */
[----:B------:R-:W-:Y:S01]  /*f6a0*/  FMUL.FTZ R101, R101, UR8 ;  /* 0x0000000865657c20 */ /* 0x000fe20008410000 */
[----:B------:R-:W-:Y:S01]  /*f6b0*/  I2FP.F32.S32 R47, R47 ;  /* 0x0000002f002f7245 */ /* 0x000fe20000201400 */
[----:B------:R-:W-:Y:S01]  /*f6c0*/  MUFU.TANH R121, R121 ;  /* 0x0000007900797308 */ /* 0x000fe20000002400 */
[----:B------:R-:W-:Y:S01]  /*f6d0*/  I2FP.F32.S32 R61, R61 ;  /* 0x0000003d003d7245 */ /* 0x000fe20000201400 */
[----:B------:R-:W-:Y:S01]  /*f6e0*/  FMUL.FTZ R103, R103, UR8 ;  /* 0x0000000867677c20 */ /* 0x000fe20008410000 */
[----:B------:R-:W-:Y:S01]  /*f6f0*/  I2FP.F32.S32 R49, R49 ;  /* 0x0000003100317245 */ /* 0x000fe20000201400 */
[----:B------:R-:W-:Y:S01]  /*f700*/  FFMA.FTZ R212, R47, -UR6, R212 ;  /* 0x800000062fd47c23 */ /* 0x000fe200080100d4 */
[----:B------:R-:W-:-:S02]  /*f710*/  VIADD R47, R50, 0xffffff10 ;  /* 0xffffff10322f7836 */ /* 0x000fc40000000000 */
[----:B------:R-:W-:Y:S01]  /*f720*/  FFMA.FTZ R250, R61, -UR6, R250 ;  /* 0x800000063dfa7c23 */ /* 0x000fe200080100fa */
[----:B------:R-:W-:Y:S01]  /*f730*/  IMAD.IADD R61, R28, 0x1, -R39 ;  /* 0x000000011c3d7824 */ /* 0x000fe200078e0a27 */
[----:B------:R-:W-:Y:S01]  /*f740*/  IABS R60, R60 ;  /* 0x0000003c003c7213 */ /* 0x000fe20000000000 */
[----:B------:R-:W-:Y:S01]  /*f750*/  FFMA.FTZ R49, R49, -UR6, R40 ;  /* 0x8000000631317c23 */ /* 0x000fe20008010028 */
[--C-:B------:R-:W-:Y:S01]  /*f760*/  IMAD.IADD R40, R3, 0x1, -R47.reuse ;  /* 0x0000000103287824 */ /* 0x100fe200078e0a2f */
[----:B------:R3:W1:Y:S01]  /*f770*/  MUFU.TANH R39, R53 ;  /* 0x0000003500277308 */ /* 0x0006620000002400 */
[----:B------:R-:W-:Y:S01]  /*f780*/  IABS R61, R61 ;  /* 0x0000003d003d7213 */ /* 0x000fe20000000000 */
[----:B------:R-:W-:Y:S01]  /*f790*/  IMAD.IADD R63, R210, 0x1, -R47 ;  /* 0x00000001d23f7824 */ /* 0x000fe200078e0a2f */
[----:B------:R-:W-:Y:S01]  /*f7a0*/  I2FP.F32.S32 R60, R60 ;  /* 0x0000003c003c7245 */ /* 0x000fe20000201400 */
[----:B------:R-:W-:Y:S01]  /*f7b0*/  FMUL.FTZ R107, R107, UR8 ;  /* 0x000000086b6b7c20 */ /* 0x000fe20008410000 */
[----:B------:R-:W-:Y:S01]  /*f7c0*/  IABS R40, R40 ;  /* 0x0000002800287213 */ /* 0x000fe20000000000 */
[----:B------:R-:W-:Y:S01]  /*f7d0*/  FMUL.FTZ R98, R98, UR8 ;  /* 0x0000000862627c20 */ /* 0x000fe20008410000 */
[----:B------:R-:W-:Y:S01]  /*f7e0*/  I2FP.F32.S32 R61, R61 ;  /* 0x0000003d003d7245 */ /* 0x000fe20000201400 */
[----:B------:R-:W-:Y:S01]  /*f7f0*/  FFMA.FTZ R127, R60, -UR6, R123 ;  /* 0x800000063c7f7c23 */ /* 0x000fe2000801007b */
[--C-:B------:R-:W-:Y:S01]  /*f800*/  IMAD.IADD R60, R42, 0x1, -R47.reuse ;  /* 0x000000012a3c7824 */ /* 0x100fe200078e0a2f */
[----:B------:R-:W-:Y:S01]  /*f810*/  I2FP.F32.S32 R40, R40 ;  /* 0x0000002800287245 */ /* 0x000fe20000201400 */
[----:B------:R-:W-:-:S02]  /*f820*/  IMAD.IADD R47, R28, 0x1, -R47 ;  /* 0x000000011c2f7824 */ /* 0x000fc400078e0a2f */
[----:B------:R-:W-:Y:S01]  /*f830*/  FFMA.FTZ R44, R61, -UR6, R44 ;  /* 0x800000063d2c7c23 */ /* 0x000fe2000801002c */
[----:B------:R-:W-:Y:S01]  /*f840*/  VIADD R61, R50, 0xffffff11 ;  /* 0xffffff11323d7836 */ /* 0x000fe20000000000 */
[----:B------:R-:W-:Y:S01]  /*f850*/  IABS R63, R63 ;  /* 0x0000003f003f7213 */ /* 0x000fe20000000000 */
[----:B----4-:R-:W-:Y:S01]  /*f860*/  FFMA.FTZ R211, R40, -UR6, R211 ;  /* 0x8000000628d37c23 */ /* 0x010fe200080100d3 */
[----:B------:R-:W-:Y:S01]  /*f870*/  IABS R47, R47 ;  /* 0x0000002f002f7213 */ /* 0x000fe20000000000 */
[--C-:B------:R-:W-:Y:S01]  /*f880*/  IMAD.IADD R40, R3, 0x1, -R61.reuse ;  /* 0x0000000103287824 */ /* 0x100fe200078e0a3d */
[----:B------:R-:W-:Y:S01]  /*f890*/  I2FP.F32.S32 R63, R63 ;  /* 0x0000003f003f7245 */ /* 0x000fe20000201400 */
[--C-:B------:R-:W-:Y:S01]  /*f8a0*/  IMAD.IADD R200, R42, 0x1, -R61.reuse ;  /* 0x000000012ac87824 */ /* 0x100fe200078e0a3d */
[----:B------:R-:W-:Y:S01]  /*f8b0*/  I2FP.F32.S32 R47, R47 ;  /* 0x0000002f002f7245 */ /* 0x000fe20000201400 */
[----:B------:R-:W-:Y:S01]  /*f8c0*/  IMAD.IADD R238, R210, 0x1, -R61 ;  /* 0x00000001d2ee7824 */ /* 0x000fe200078e0a3d */
[----:B------:R-:W-:Y:S01]  /*f8d0*/  IABS R40, R40 ;  /* 0x0000002800287213 */ /* 0x000fe20000000000 */
[----:B--2---:R-:W-:Y:S01]  /*f8e0*/  FFMA.FTZ R240, R63, -UR6, R196 ;  /* 0x800000063ff07c23 */ /* 0x004fe200080100c4 */
[----:B------:R-:W-:-:S02]  /*f8f0*/  VIADD R63, R50, 0xffffff18 ;  /* 0xffffff18323f7836 */ /* 0x000fc40000000000 */
[----:B------:R-:W-:Y:S01]  /*f900*/  FFMA.FTZ R47, R47, -UR6, R38 ;  /* 0x800000062f2f7c23 */ /* 0x000fe20008010026 */
[----:B------:R-:W-:Y:S01]  /*f910*/  I2FP.F32.S32 R40, R40 ;  /* 0x0000002800287245 */ /* 0x000fe20000201400 */
[----:B------:R-:W-:Y:S01]  /*f920*/  IMAD.IADD R38, R28, 0x1, -R61 ;  /* 0x000000011c267824 */ /* 0x000fe200078e0a3d */
[----:B------:R-:W-:Y:S01]  /*f930*/  IABS R60, R60 ;  /* 0x0000003c003c7213 */ /* 0x000fe20000000000 */
[----:B------:R-:W-:Y:S01]  /*f940*/  VIADD R61, R50, 0xffffff19 ;  /* 0xffffff19323d7836 */ /* 0x000fe20000000000 */
[----:B------:R2:W-:Y:S01]  /*f950*/  MUFU.TANH R221, R46 ;  /* 0x0000002e00dd7308 */ /* 0x0005e20000002400 */
[----:B------:R-:W-:Y:S01]  /*f960*/  FFMA.FTZ R247, R40, -UR6, R247 ;  /* 0x8000000628f77c23 */ /* 0x000fe200080100f7 */
[----:B------:R-:W-:Y:S01]  /*f970*/  IABS R38, R38 ;  /* 0x0000002600267213 */ /* 0x000fe20000000000 */
[--C-:B------:R-:W-:Y:S01]  /*f980*/  IMAD.IADD R40, R3, 0x1, -R63.reuse ;  /* 0x0000000103287824 */ /* 0x100fe200078e0a3f */
[----:B---3--:R-:W-:Y:S01]  /*f990*/  I2FP.F32.S32 R53, R60 ;  /* 0x0000003c00357245 */ /* 0x008fe20000201400 */
[--C-:B------:R-:W-:Y:S01]  /*f9a0*/  IMAD.IADD R71, R42, 0x1, -R63.reuse ;  /* 0x000000012a477824 */ /* 0x100fe200078e0a3f */
[----:B------:R-:W-:Y:S01]  /*f9b0*/  I2FP.F32.S32 R45, R38 ;  /* 0x00000026002d7245 */ /* 0x000fe20000201400 */
[--C-:B------:R-:W-:Y:S01]  /*f9c0*/  IMAD.IADD R235, R210, 0x1, -R63.reuse ;  /* 0x00000001d2eb7824 */ /* 0x100fe200078e0a3f */
[----:B------:R-:W-:Y:S01]  /*f9d0*/  IABS R40, R40 ;  /* 0x0000002800287213 */ /* 0x000fe20000000000 */
[----:B------:R-:W-:Y:S01]  /*f9e0*/  IMAD.IADD R63, R28, 0x1, -R63 ;  /* 0x000000011c3f7824 */ /* 0x000fe200078e0a3f */
[----:B------:R-:W-:Y:S01]  /*f9f0*/  IABS R71, R71 ;  /* 0x0000004700477213 */ /* 0x000fe20000000000 */
[----:B------:R-:W-:Y:S01]  /*fa00*/  FFMA.FTZ R45, R45, -UR6, R36 ;  /* 0x800000062d2d7c23 */ /* 0x000fe20008010024 */
[----:B------:R-:W-:Y:S01]  /*fa10*/  I2FP.F32.S32 R38, R40 ;  /* 0x0000002800267245 */ /* 0x000fe20000201400 */
[----:B------:R-:W-:Y:S01]  /*fa20*/  IMAD.IADD R36, R210, 0x1, -R61 ;  /* 0x00000001d2247824 */ /* 0x000fe200078e0a3d */
[----:B------:R-:W-:Y:S01]  /*fa30*/  IABS R63, R63 ;  /* 0x0000003f003f7213 */ /* 0x000fe20000000000 */
[----:B------:R-:W3:Y:S01]  /*fa40*/  MUFU.TANH R60, R119 ;  /* 0x00000077003c7308 */ /* 0x000ee20000002400 */
[----:B------:R-:W-:Y:S01]  /*fa50*/  I2FP.F32.S32 R71, R71 ;  /* 0x0000004700477245 */ /* 0x000fe20000201400 */
[----:B------:R-:W-:Y:S01]  /*fa60*/  FFMA.FTZ R245, R38, -UR6, R131 ;  /* 0x8000000626f57c23 */ /* 0x000fe20008010083 */
[----:B------:R-:W-:Y:S01]  /*fa70*/  IABS R36, R36 ;  /* 0x0000002400247213 */ /* 0x000fe20000000000 */
[--C-:B------:R-:W-:Y:S01]  /*fa80*/  IMAD.IADD R38, R3, 0x1, -R61.reuse ;  /* 0x0000000103267824 */ /* 0x100fe200078e0a3d */
[----:B------:R-:W-:Y:S01]  /*fa90*/  I2FP.F32.S32 R63, R63 ;  /* 0x0000003f003f7245 */ /* 0x000fe20000201400 */
[----:B------:R-:W-:Y:S01]  /*faa0*/  FFMA.FTZ R242, R71, -UR6, R128 ;  /* 0x8000000647f27c23 */ /* 0x000fe20008010080 */
[----:B------:R-:W-:Y:S01]  /*fab0*/  I2FP.F32.S32 R36, R36 ;  /* 0x0000002400247245 */ /* 0x000fe20000201400 */
[----:B------:R-:W-:Y:S01]  /*fac0*/  IMAD.IADD R71, R42, 0x1, -R61 ;  /* 0x000000012a477824 */ /* 0x000fe200078e0a3d */
[----:B------:R-:W-:Y:S01]  /*fad0*/  IABS R38, R38 ;  /* 0x0000002600267213 */ /* 0x000fe20000000000 */
[----:B------:R-:W-:Y:S01]  /*fae0*/  FFMA.FTZ R40, R63, -UR6, R126 ;  /* 0x800000063f287c23 */ /* 0x000fe2000801007e */
[----:B------:R-:W-:-:S02]  /*faf0*/  VIADD R63, R50, 0xffffff20 ;  /* 0xffffff20323f7836 */ /* 0x000fc40000000000 */
[----:B------:R-:W-:Y:S01]  /*fb00*/  FFMA.FTZ R229, R36, -UR6, R125 ;  /* 0x8000000624e57c23 */ /* 0x000fe2000801007d */
[----:B------:R-:W-:Y:S01]  /*fb10*/  I2FP.F32.S32 R38, R38 ;  /* 0x0000002600267245 */ /* 0x000fe20000201400 */
[----:B------:R-:W-:Y:S01]  /*fb20*/  IMAD.IADD R36, R28, 0x1, -R61 ;  /* 0x000000011c247824 */ /* 0x000fe200078e0a3d */
[----:B------:R-:W-:Y:S01]  /*fb30*/  IABS R71, R71 ;  /* 0x0000004700477213 */ /* 0x000fe20000000000 */
[----:B------:R-:W-:Y:S01]  /*fb40*/  IMAD.IADD R61, R42, 0x1, -R63 ;  /* 0x000000012a3d7824 */ /* 0x000fe200078e0a3f */
[----:B------:R-:W-:Y:S01]  /*fb50*/  MUFU.TANH R117, R117 ;  /* 0x0000007500757308 */ /* 0x000fe20000002400 */
[----:B------:R-:W-:Y:S01]  /*fb60*/  FFMA.FTZ R243, R38, -UR6, R243 ;  /* 0x8000000626f37c23 */ /* 0x000fe200080100f3 */
[----:B------:R-:W-:Y:S01]  /*fb70*/  IABS R36, R36 ;  /* 0x0000002400247213 */ /* 0x000fe20000000000 */
[--C-:B------:R-:W-:Y:S01]  /*fb80*/  IMAD.IADD R38, R3, 0x1, -R63.reuse ;  /* 0x0000000103267824 */ /* 0x100fe200078e0a3f */
[----:B------:R-:W-:Y:S01]  /*fb90*/  I2FP.F32.S32 R71, R71 ;  /* 0x0000004700477245 */ /* 0x000fe20000201400 */
[--C-:B------:R-:W-:Y:S01]  /*fba0*/  IMAD.IADD R227, R210, 0x1, -R63.reuse ;  /* 0x00000001d2e37824 */ /* 0x100fe200078e0a3f */
[----:B------:R-:W-:Y:S01]  /*fbb0*/  I2FP.F32.S32 R36, R36 ;  /* 0x0000002400247245 */ /* 0x000fe20000201400 */
[----:B------:R-:W-:Y:S01]  /*fbc0*/  IMAD.IADD R63, R28, 0x1, -R63 ;  /* 0x000000011c3f7824 */ /* 0x000fe200078e0a3f */
[----:B------:R-:W-:Y:S01]  /*fbd0*/  IABS R38, R38 ;  /* 0x0000002600267213 */ /* 0x000fe20000000000 */
[----:B-1----:R-:W-:Y:S01]  /*fbe0*/  FFMA.FTZ R62, R71, -UR6, R62 ;  /* 0x80000006473e7c23 */ /* 0x002fe2000801003e */
[----:B------:R-:W-:Y:S01]  /*fbf0*/  IABS R61, R61 ;  /* 0x0000003d003d7213 */ /* 0x000fe20000000000 */
[----:B------:R-:W-:Y:S01]  /*fc00*/  FFMA.FTZ R36, R36, -UR6, R39 ;  /* 0x8000000624247c23 */ /* 0x000fe20008010027 */
[----:B------:R-:W-:Y:S01]  /*fc10*/  I2FP.F32.S32 R38, R38 ;  /* 0x0000002600267245 */ /* 0x000fe20000201400 */
[----:B------:R-:W-:Y:S01]  /*fc20*/  VIADD R39, R50, 0xffffff21 ;  /* 0xffffff2132277836 */ /* 0x000fe20000000000 */
[----:B------:R-:W-:Y:S01]  /*fc30*/  IABS R63, R63 ;  /* 0x0000003f003f7213 */ /* 0x000fe20000000000 */
[----:B------:R-:W-:Y:S01]  /*fc40*/  MUFU.TANH R115, R115 ;  /* 0x0000007300737308 */ /* 0x000fe20000002400 */
[----:B------:R-:W-:Y:S01]  /*fc50*/  I2FP.F32.S32 R61, R61 ;  /* 0x0000003d003d7245 */ /* 0x000fe20000201400 */
[----:B------:R-:W-:-:S02]  /*fc60*/  IMAD.IADD R71, R42, 0x1, -R39 ;  /* 0x000000012a477824 */ /* 0x000fc400078e0a27 */
[----:B------:R-:W-:Y:S01]  /*fc70*/  FFMA.FTZ R241, R38, -UR6, R121 ;  /* 0x8000000626f17c23 */ /* 0x000fe20008010079 */
[--C-:B------:R-:W-:Y:S01]  /*fc80*/  IMAD.IADD R102, R210, 0x1, -R39.reuse ;  /* 0x00000001d2667824 */ /* 0x100fe200078e0a27 */
[----:B------:R-:W-:Y:S01]  /*fc90*/  IABS R227, R227 ;  /* 0x000000e300e37213 */ /* 0x000fe20000000000 */
[----:B--2---:R-:W-:Y:S01]  /*fca0*/  FFMA.FTZ R46, R61, -UR6, R118 ;  /* 0x800000063d2e7c23 */ /* 0x004fe20008010076 */
[----:B------:R-:W-:Y:S01]  /*fcb0*/  IABS R71, R71 ;  /* 0x0000004700477213 */ /* 0x000fe20000000000 */
[----:B------:R1:W2:Y:S01]  /*fcc0*/  MUFU.TANH R38, R41 ;  /* 0x0000002900267308 */ /* 0x0002a20000002400 */
[----:B------:R-:W-:Y:S01]  /*fcd0*/  IABS R102, R102 ;  /* 0x0000006600667213 */ /* 0x000fe20000000000 */
[----:B------:R-:W-:Y:S01]  /*fce0*/  IMAD.IADD R239, R3, 0x1, -R39 ;  /* 0x0000000103ef7824 */ /* 0x000fe200078e0a27 */
[----:B------:R-:W-:Y:S01]  /*fcf0*/  I2FP.F32.S32 R71, R71 ;  /* 0x0000004700477245 */ /* 0x000fe20000201400 */
[----:B------:R-:W-:Y:S01]  /*fd00*/  FMUL.FTZ R100, R100, UR8 ;  /* 0x0000000864647c20 */ /* 0x000fe20008410000 */
[----:B------:R-:W-:Y:S01]  /*fd10*/  I2FP.F32.S32 R102, R102 ;  /* 0x0000006600667245 */ /* 0x000fe20000201400 */
[----:B------:R-:W-:Y:S01]  /*fd20*/  FMUL.FTZ R99, R99, UR8 ;  /* 0x0000000863637c20 */ /* 0x000fe20008410000 */
[----:B------:R-:W-:Y:S01]  /*fd30*/  I2FP.F32.S32 R227, R227 ;  /* 0x000000e300e37245 */ /* 0x000fe20000201400 */
[----:B------:R4:W-:Y:S01]  /*fd40*/  MUFU.TANH R61, R48 ;  /* 0x00000030003d7308 */ /* 0x0009e20000002400 */
[----:B---3--:R-:W-:Y:S01]  /*fd50*/  FFMA.FTZ R60, R71, -UR6, R60 ;  /* 0x80000006473c7c23 */ /* 0x008fe2000801003c */
[----:B------:R-:W-:-:S02]  /*fd60*/  VIADD R71, R50, 0xffffff29 ;  /* 0xffffff2932477836 */ /* 0x000fc40000000000 */
[----:B------:R-:W-:Y:S01]  /*fd70*/  FFMA.FTZ R223, R102, -UR6, R223 ;  /* 0x8000000666df7c23 */ /* 0x000fe200080100df */
[----:B------:R-:W-:Y:S01]  /*fd80*/  IMAD.IADD R102, R28, 0x1, -R39 ;  /* 0x000000011c667824 */ /* 0x000fe200078e0a27 */
[----:B------:R-:W-:Y:S01]  /*fd90*/  IABS R239, R239 ;  /* 0x000000ef00ef7213 */ /* 0x000fe20000000000 */
[----:B------:R-:W-:Y:S01]  /*fda0*/  IMAD.IADD R217, R210, 0x1, -R71 ;  /* 0x00000001d2d97824 */ /* 0x000fe200078e0a47 */
[----:B------:R-:W-:Y:S01]  /*fdb0*/  IABS R200, R200 ;  /* 0x000000c800c87213 */ /* 0x000fe20000000000 */
[----:B------:R-:W-:Y:S01]  /*fdc0*/  MUFU.TANH R113, R113 ;  /* 0x0000007100717308 */ /* 0x000fe20000002400 */
[----:B------:R-:W-:Y:S01]  /*fdd0*/  IABS R102, R102 ;  /* 0x0000006600667213 */ /* 0x000fe20000000000 */
[----:B------:R-:W-:Y:S01]  /*fde0*/  FMUL.FTZ R94, R94, UR8 ;  /* 0x000000085e5e7c20 */ /* 0x000fe20008410000 */
[----:B-1----:R-:W-:Y:S01]  /*fdf0*/  I2FP.F32.S32 R41, R63 ;  /* 0x0000003f00297245 */ /* 0x002fe20000201400 */
[----:B------:R-:W-:Y:S01]  /*fe00*/  VIADD R63, R50, 0xffffff28 ;  /* 0xffffff28323f7836 */ /* 0x000fe20000000000 */
[----:B------:R-:W-:Y:S01]  /*fe10*/  IABS R217, R217 ;  /* 0x000000d900d97213 */ /* 0x000fe20000000000 */
[----:B------:R-:W-:Y:S01]  /*fe20*/  FMUL.FTZ R95, R95, UR8 ;  /* 0x000000085f5f7c20 */ /* 0x000fe20008410000 */
[----:B------:R-:W-:Y:S01]  /*fe30*/  I2FP.F32.S32 R102, R102 ;  /* 0x0000006600667245 */ /* 0x000fe20000201400 */
[--C-:B------:R-:W-:Y:S01]  /*fe40*/  IMAD.IADD R237, R3, 0x1, -R63.reuse ;  /* 0x0000000103ed7824 */ /* 0x100fe200078e0a3f */
[----:B------:R-:W-:Y:S01]  /*fe50*/  I2FP.F32.S32 R217, R217 ;  /* 0x000000d900d97245 */ /* 0x000fe20000201400 */
[--C-:B----4-:R-:W-:Y:S01]  /*fe60*/  IMAD.IADD R48, R210, 0x1, -R63.reuse ;  /* 0x00000001d2307824 */ /* 0x110fe200078e0a3f */
[----:B------:R-:W1:Y:S01]  /*fe70*/  MUFU.TANH R114, R114 ;  /* 0x0000007200727308 */ /* 0x000e620000002400 */
[--C-:B------:R-:W-:Y:S01]  /*fe80*/  IMAD.IADD R39, R42, 0x1, -R63.reuse ;  /* 0x000000012a277824 */ /* 0x100fe200078e0a3f */
[----:B------:R-:W-:Y:S01]  /*fe90*/  I2FP.F32.S32 R239, R239 ;  /* 0x000000ef00ef7245 */ /* 0x000fe20000201400 */
[C---:B------:R-:W-:Y:S01]  /*fea0*/  IMAD.IADD R63, R28.reuse, 0x1, -R63 ;  /* 0x000000011c3f7824 */ /* 0x040fe200078e0a3f */
[----:B------:R-:W-:Y:S01]  /*feb0*/  IABS R48, R48 ;  /* 0x0000003000307213 */ /* 0x000fe20000000000 */
[----:B------:R-:W-:Y:S01]  /*fec0*/  FFMA.FTZ R217, R217, -UR6, R58 ;  /* 0x80000006d9d97c23 */ /* 0x000fe2000801003a */
[----:B------:R-:W-:Y:S01]  /*fed0*/  IABS R39, R39 ;  /* 0x0000002700277213 */ /* 0x000fe20000000000 */
[----:B------:R-:W-:Y:S01]  /*fee0*/  IMAD.IADD R58, R28, 0x1, -R71 ;  /* 0x000000011c3a7824 */ /* 0x000fe200078e0a47 */
[----:B------:R-:W-:Y:S01]  /*fef0*/  I2FP.F32.S32 R48, R48 ;  /* 0x0000003000307245 */ /* 0x000fe20000201400 */
[----:B------:R3:W-:Y:S01]  /*ff00*/  MUFU.TANH R225, R109 ;  /* 0x0000006d00e17308 */ /* 0x0007e20000002400 */
[----:B------:R-:W-:Y:S01]  /*ff10*/  IABS R63, R63 ;  /* 0x0000003f003f7213 */ /* 0x000fe20000000000 */
[----:B------:R-:W-:Y:S01]  /*ff20*/  VIADD R125, R50, 0xffffff51 ;  /* 0xffffff51327d7836 */ /* 0x000fe20000000000 */
[----:B------:R-:W-:Y:S01]  /*ff30*/  IABS R58, R58 ;  /* 0x0000003a003a7213 */ /* 0x000fe20000000000 */
[----:B------:R-:W-:Y:S01]  /*ff40*/  FFMA.FTZ R221, R48, -UR6, R221 ;  /* 0x8000000630dd7c23 */ /* 0x000fe200080100dd */
[----:B------:R-:W-:Y:S01]  /*ff50*/  IMAD.IADD R48, R42, 0x1, -R71 ;  /* 0x000000012a307824 */ /* 0x000fe200078e0a47 */
[----:B------:R-:W-:Y:S01]  /*ff60*/  I2FP.F32.S32 R63, R63 ;  /* 0x0000003f003f7245 */ /* 0x000fe20000201400 */
[----:B------:R-:W-:Y:S01]  /*ff70*/  FMUL.FTZ R82, R82, UR8 ;  /* 0x0000000852527c20 */ /* 0x000fe20008410000 */
[----:B------:R-:W4:Y:S01]  /*ff80*/  MUFU.TANH R56, R56 ;  /* 0x0000003800387308 */ /* 0x000f220000002400 */
[----:B------:R-:W-:Y:S01]  /*ff90*/  I2FP.F32.S32 R58, R58 ;  /* 0x0000003a003a7245 */ /* 0x000fe20000201400 */
[----:B------:R-:W-:Y:S01]  /*ffa0*/  FMUL.FTZ R206, R87, UR8 ;  /* 0x0000000857ce7c20 */ /* 0x000fe20008410000 */
[----:B------:R-:W-:Y:S01]  /*ffb0*/  IABS R48, R48 ;  /* 0x0000003000307213 */ /* 0x000fe20000000000 */
[----:B--2---:R-:W-:Y:S01]  /*ffc0*/  FFMA.FTZ R38, R63, -UR6, R38 ;  /* 0x800000063f267c23 */ /* 0x004fe20008010026 */
[----:B------:R-:W-:Y:S01]  /*ffd0*/  VIADD R63, R50, 0xffffff30 ;  /* 0xffffff30323f7836 */ /* 0x000fe20000000000 */
[----:B------:R-:W-:Y:S01]  /*ffe0*/  I2FP.F32.S32 R200, R200 ;  /* 0x000000c800c87245 */ /* 0x000fe20000201400 */
[----:B------:R-:W-:Y:S01]  /*fff0*/  FMUL.FTZ R86, R86, UR8 ;  /* 0x0000000856567c20 */ /* 0x000fe20008410000 */
[----:B------:R-:W-:Y:S01]  /*10000*/  I2FP.F32.S32 R48, R48 ;  /* 0x0000003000307245 */ /* 0x000fe20000201400 */
[----:B------:R-:W2:Y:S01]  /*10010*/  MUFU.TANH R108, R108 ;  /* 0x0000006c006c7308 */ /* 0x000ea20000002400 */
[----:B---3--:R-:W-:Y:S01]  /*10020*/  I2FP.F32.S32 R109, R39 ;  /* 0x00000027006d7245 */ /* 0x008fe20000201400 */
[----:B------:R-:W-:Y:S01]  /*10030*/  FFMA.FTZ R39, R102, -UR6, R117 ;  /* 0x8000000666277c23 */ /* 0x000fe20008010075 */
[----:B------:R-:W-:-:S02]  /*10040*/  IMAD.IADD R102, R3, 0x1, -R71 ;  /* 0x0000000103667824 */ /* 0x000fc400078e0a47 */
[----:B------:R-:W-:Y:S01]  /*10050*/  FFMA.FTZ R48, R48, -UR6, R115 ;  /* 0x8000000630307c23 */ /* 0x000fe20008010073 */
[--C-:B------:R-:W-:Y:S02]  /*10060*/  IMAD.IADD R115, R210, 0x1, -R63.reuse ;  /* 0x00000001d2737824 */ /* 0x100fe400078e0a3f */
[----:B-1----:R-:W-:Y:S01]  /*10070*/  FFMA.FTZ R234, R109, -UR6, R114 ;  /* 0x800000066dea7c23 */ /* 0x002fe20008010072 */
[--C-:B------:R-:W-:Y:S01]  /*10080*/  IMAD.IADD R109, R3, 0x1, -R63.reuse ;  /* 0x00000001036d7824 */ /* 0x100fe200078e0a3f */
[----:B------:R-:W-:Y:S01]  /*10090*/  IABS R102, R102 ;  /* 0x0000006600667213 */ /* 0x000fe20000000000 */
[----:B------:R-:W1:Y:S01]  /*100a0*/  MUFU.TANH R59, R59 ;  /* 0x0000003b003b7308 */ /* 0x000e620000002400 */
[----:B------:R-:W-:Y:S01]  /*100b0*/  IABS R115, R115 ;  /* 0x0000007300737213 */ /* 0x000fe20000000000 */
[----:B------:R-:W-:Y:S01]  /*100c0*/  IMAD.IADD R71, R42, 0x1, -R63 ;  /* 0x000000012a477824 */ /* 0x000fe200078e0a3f */
[----:B------:R-:W-:Y:S01]  /*100d0*/  I2FP.F32.S32 R102, R102 ;  /* 0x0000006600667245 */ /* 0x000fe20000201400 */
[C---:B------:R-:W-:Y:S01]  /*100e0*/  VIADD R119, R50.reuse, 0xffffff59 ;  /* 0xffffff5932777836 */ /* 0x040fe20000000000 */
[----:B------:R-:W-:Y:S01]  /*100f0*/  I2FP.F32.S32 R115, R115 ;  /* 0x0000007300737245 */ /* 0x000fe20000201400 */
[----:B------:R-:W-:Y:S01]  /*10100*/  VIADD R117, R50, 0xffffff61 ;  /* 0xffffff6132757836 */ /* 0x000fe20000000000 */
[----:B------:R-:W-:Y:S01]  /*10110*/  IABS R109, R109 ;  /* 0x0000006d006d7213 */ /* 0x000fe20000000000 */
[----:B------:R-:W-:Y:S01]  /*10120*/  FFMA.FTZ R231, R102, -UR6, R113 ;  /* 0x8000000666e77c23 */ /* 0x000fe20008010071 */
[----:B------:R-:W-:Y:S01]  /*10130*/  MUFU.TANH R111, R111 ;  /* 0x0000006f006f7308 */ /* 0x000fe20000002400 */
[----:B------:R-:W-:-:S02]  /*10140*/  IMAD.IADD R102, R28, 0x1, -R63 ;  /* 0x000000011c667824 */ /* 0x000fc400078e0a3f */
[----:B----4-:R-:W-:Y:S01]  /*10150*/  FFMA.FTZ R115, R115, -UR6, R56 ;  /* 0x8000000673737c23 */ /* 0x010fe20008010038 */
[----:B------:R-:W-:Y:S01]  /*10160*/  I2FP.F32.S32 R109, R109 ;  /* 0x0000006d006d7245 */ /* 0x000fe20000201400 */
[----:B------:R-:W-:Y:S01]  /*10170*/  VIADD R87, R50, 0xffffff60 ;  /* 0xffffff6032577836 */ /* 0x000fe20000000000 */
[----:B------:R-:W-:Y:S01]  /*10180*/  IABS R71, R71 ;  /* 0x0000004700477213 */ /* 0x000fe20000000000 */
[----:B------:R-:W-:Y:S01]  /*10190*/  VIADD R130, R43, 0xffffff08 ;  /* 0xffffff082b827836 */ /* 0x000fe20000000000 */
[----:B------:R-:W-:Y:S01]  /*101a0*/  IABS R102, R102 ;  /* 0x0000006600667213 */ /* 0x000fe20000000000 */
[----:B------:R3:W-:Y:S01]  /*101b0*/  MUFU.TANH R113, R37 ;  /* 0x0000002500717308 */ /* 0x0007e20000002400 */
[----:B--2---:R-:W-:Y:S01]  /*101c0*/  FFMA.FTZ R208, R109, -UR6, R108 ;  /* 0x800000066dd07c23 */ /* 0x004fe2000801006c */
[----:B------:R-:W-:Y:S01]  /*101d0*/  I2FP.F32.S32 R71, R71 ;  /* 0x0000004700477245 */ /* 0x000fe20000201400 */
[----:B------:R-:W-:Y:S01]  /*101e0*/  FMUL.FTZ R112, R112, UR8 ;  /* 0x0000000870707c20 */ /* 0x000fe20008410000 */
[----:B------:R-:W-:Y:S01]  /*101f0*/  I2FP.F32.S32 R102, R102 ;  /* 0x0000006600667245 */ /* 0x000fe20000201400 */
[----:B------:R-:W-:Y:S01]  /*10200*/  FMUL.FTZ R78, R78, UR8 ;  /* 0x000000084e4e7c20 */ /* 0x000fe20008410000 */
[----:B------:R-:W-:Y:S01]  /*10210*/  IABS R238, R238 ;  /* 0x000000ee00ee7213 */ /* 0x000fe20000000000 */
[----:B------:R-:W-:Y:S01]  /*10220*/  FMUL.FTZ R79, R79, UR8 ;  /* 0x000000084f4f7c20 */ /* 0x000fe20008410000 */
[----:B------:R-:W-:Y:S01]  /*10230*/  MUFU.TANH R57, R57 ;  /* 0x0000003900397308 */ /* 0x000fe20000002400 */
[----:B-1----:R-:W-:Y:S01]  /*10240*/  FFMA.FTZ R109, R102, -UR6, R59 ;  /* 0x80000006666d7c23 */ /* 0x002fe2000801003b */
[----:B------:R-:W-:Y:S01]  /*10250*/  VIADD R59, R50, 0xffffff38 ;  /* 0xffffff38323b7836 */ /* 0x000fe20000000000 */
[----:B------:R-:W-:Y:S01]  /*10260*/  I2FP.F32.S32 R238, R238 ;  /* 0x000000ee00ee7245 */ /* 0x000fe20000201400 */
[----:B------:R-:W-:Y:S01]  /*10270*/  FMUL.FTZ R66, R66, UR8 ;  /* 0x0000000842427c20 */ /* 0x000fe20008410000 */
[----:B------:R-:W-:Y:S01]  /*10280*/  IABS R235, R235 ;  /* 0x000000eb00eb7213 */ /* 0x000fe20000000000 */
[--C-:B------:R-:W-:Y:S01]  /*10290*/  IMAD.IADD R63, R42, 0x1, -R59.reuse ;  /* 0x000000012a3f7824 */ /* 0x100fe200078e0a3b */
[----:B------:R-:W-:Y:S01]  /*102a0*/  IABS R237, R237 ;  /* 0x000000ed00ed7213 */ /* 0x000fe20000000000 */
[----:B------:R-:W1:Y:S01]  /*102b0*/  MUFU.TANH R120, R120 ;  /* 0x0000007800787308 */ /* 0x000e620000002400 */
[----:B------:R-:W-:-:S02]  /*102c0*/  IMAD.IADD R207, R3, 0x1, -R59 ;  /* 0x0000000103cf7824 */ /* 0x000fc400078e0a3b */
[----:B---3--:R-:W-:Y:S01]  /*102d0*/  FFMA.FTZ R37, R58, -UR6, R61 ;  /* 0x800000063a257c23 */ /* 0x008fe2000801003d */
[----:B------:R-:W-:Y:S01]  /*102e0*/  VIADD R61, R50, 0xffffff31 ;  /* 0xffffff31323d7836 */ /* 0x000fe20000000000 */
[----:B------:R-:W-:Y:S01]  /*102f0*/  IABS R63, R63 ;  /* 0x0000003f003f7213 */ /* 0x000fe20000000000 */
[----:B------:R-:W-:Y:S01]  /*10300*/  VIADD R128, R43, 0xffffff41 ;  /* 0xffffff412b807836 */ /* 0x000fe20000000000 */
[----:B------:R-:W-:Y:S01]  /*10310*/  IABS R207, R207 ;  /* 0x000000cf00cf7213 */ /* 0x000fe20000000000 */
[--C-:B------:R-:W-:Y:S01]  /*10320*/  IMAD.IADD R56, R42, 0x1, -R61.reuse ;  /* 0x000000012a387824 */ /* 0x100fe200078e0a3d */
[----:B------:R-:W2:Y:S01]  /*10330*/  MUFU.TANH R106, R106 ;  /* 0x0000006a006a7308 */ /* 0x000ea20000002400 */
[--C-:B------:R-:W-:Y:S01]  /*10340*/  IMAD.IADD R108, R210, 0x1, -R61.reuse ;  /* 0x00000001d26c7824 */ /* 0x100fe200078e0a3d */
[----:B------:R-:W-:Y:S01]  /*10350*/  I2FP.F32.S32 R63, R63 ;  /* 0x0000003f003f7245 */ /* 0x000fe20000201400 */
[----:B------:R-:W-:Y:S01]  /*10360*/  IMAD.IADD R58, R3, 0x1, -R61 ;  /* 0x00000001033a7824 */ /* 0x000fe200078e0a3d */
[----:B------:R-:W-:Y:S01]  /*10370*/  IABS R56, R56 ;  /* 0x0000003800387213 */ /* 0x000fe20000000000 */
[C---:B------:R-:W-:Y:S01]  /*10380*/  VIADD R126, R43.reuse, 0xffffff09 ;  /* 0xffffff092b7e7836 */ /* 0x040fe20000000000 */
[----:B------:R-:W-:Y:S01]  /*10390*/  IABS R108, R108 ;  /* 0x0000006c006c7213 */ /* 0x000fe20000000000 */
[----:B------:R-:W-:Y:S01]  /*103a0*/  VIADD R236, R43, 0xffffff18 ;  /* 0xffffff182bec7836 */ /* 0x000fe20000000000 */
[----:B------:R-:W-:Y:S01]  /*103b0*/  I2FP.F32.S32 R56, R56 ;  /* 0x0000003800387245 */ /* 0x000fe20000201400 */
[----:B------:R-:W3:Y:S01]  /*103c0*/  MUFU.TANH R32, R32 ;  /* 0x0000002000207308 */ /* 0x000ee20000002400 */
[----:B------:R-:W-:Y:S01]  /*103d0*/  IABS R58, R58 ;  /* 0x0000003a003a7213 */ /* 0x000fe20000000000 */
[----:B-1----:R-:W-:Y:S01]  /*103e0*/  FFMA.FTZ R227, R227, -UR6, R120 ;  /* 0x80000006e3e37c23 */ /* 0x002fe20008010078 */
[----:B------:R-:W-:Y:S01]  /*103f0*/  I2FP.F32.S32 R108, R108 ;  /* 0x0000006c006c7245 */ /* 0x000fe20000201400 */
[----:B------:R-:W-:Y:S01]  /*10400*/  FFMA.FTZ R121, R56, -UR6, R111 ;  /* 0x8000000638797c23 */ /* 0x000fe2000801006f */
[----:B------:R-:W-:Y:S01]  /*10410*/  IMAD.IADD R56, R28, 0x1, -R61 ;  /* 0x000000011c387824 */ /* 0x000fe200078e0a3d */
[----:B------:R-:W-:Y:S01]  /*10420*/  I2FP.F32.S32 R58, R58 ;  /* 0x0000003a003a7245 */ /* 0x000fe20000201400 */
[----:B------:R-:W-:-:S02]  /*10430*/  IMAD.IADD R61, R210, 0x1, -R59 ;  /* 0x00000001d23d7824 */ /* 0x000fc400078e0a3b */
[----:B------:R-:W-:Y:S01]  /*10440*/  FFMA.FTZ R108, R108, -UR6, R57 ;  /* 0x800000066c6c7c23 */ /* 0x000fe20008010039 */
[----:B------:R-:W1:Y:S01]  /*10450*/  MUFU.TANH R105, R105 ;  /* 0x0000006900697308 */ /* 0x000e620000002400 */
[----:B------:R-:W-:Y:S01]  /*10460*/  IABS R56, R56 ;  /* 0x0000003800387213 */ /* 0x000fe20000000000 */
[----:B------:R-:W-:Y:S01]  /*10470*/  VIADD R57, R50, 0xffffff39 ;  /* 0xffffff3932397836 */ /* 0x000fe20000000000 */
[----:B------:R-:W-:Y:S01]  /*10480*/  IABS R61, R61 ;  /* 0x0000003d003d7213 */ /* 0x000fe20000000000 */
[----:B------:R-:W-:Y:S01]  /*10490*/  FFMA.FTZ R225, R58, -UR6, R225 ;  /* 0x800000063ae17c23 */ /* 0x000fe200080100e1 */
[----:B------:R-:W-:Y:S01]  /*104a0*/  I2FP.F32.S32 R56, R56 ;  /* 0x0000003800387245 */ /* 0x000fe20000201400 */
[----:B--2---:R-:W-:Y:S01]  /*104b0*/  FFMA.FTZ R120, R63, -UR6, R106 ;  /* 0x800000063f787c23 */ /* 0x004fe2000801006a */
[----:B------:R-:W-:Y:S01]  /*104c0*/  I2FP.F32.S32 R61, R61 ;  /* 0x0000003d003d7245 */ /* 0x000fe20000201400 */
[----:B------:R-:W2:Y:S01]  /*104d0*/  MUFU.TANH R35, R35 ;  /* 0x0000002300237308 */ /* 0x000ea20000002400 */
[----:B------:R-:W-:-:S02]  /*104e0*/  IMAD.IADD R58, R3, 0x1, -R57 ;  /* 0x00000001033a7824 */ /* 0x000fc400078e0a39 */
[----:B------:R-:W-:Y:S01]  /*104f0*/  FFMA.FTZ R113, R56, -UR6, R113 ;  /* 0x8000000638717c23 */ /* 0x000fe20008010071 */
[--C-:B------:R-:W-:Y:S02]  /*10500*/  IMAD.IADD R56, R28, 0x1, -R57.reuse ;  /* 0x000000011c387824 */ /* 0x100fe400078e0a39 */
[----:B---3--:R-:W-:Y:S01]  /*10510*/  FFMA.FTZ R106, R61, -UR6, R32 ;  /* 0x800000063d6a7c23 */ /* 0x008fe20008010020 */
[--C-:B------:R-:W-:Y:S01]  /*10520*/  IMAD.IADD R32, R210, 0x1, -R57.reuse ;  /* 0x00000001d2207824 */ /* 0x100fe200078e0a39 */
[----:B------:R-:W-:Y:S01]  /*10530*/  IABS R58, R58 ;  /* 0x0000003a003a7213 */ /* 0x000fe20000000000 */
[----:B------:R-:W-:Y:S01]  /*10540*/  VIADD R63, R50, 0xffffff40 ;  /* 0xffffff40323f7836 */ /* 0x000fe20000000000 */
[----:B------:R-:W3:Y:S01]  /*10550*/  MUFU.TANH R33, R33 ;  /* 0x0000002100217308 */ /* 0x000ee20000002400 */
[----:B------:R-:W-:Y:S01]  /*10560*/  IABS R56, R56 ;  /* 0x0000003800387213 */ /* 0x000fe20000000000 */
[----:B------:R-:W-:Y:S01]  /*10570*/  IMAD.IADD R61, R42, 0x1, -R57 ;  /* 0x000000012a3d7824 */ /* 0x000fe200078e0a39 */
[----:B------:R-:W-:Y:S01]  /*10580*/  IABS R32, R32 ;  /* 0x0000002000207213 */ /* 0x000fe20000000000 */
[----:B------:R-:W-:Y:S01]  /*10590*/  VIADD R111, R50, 0xffffff48 ;  /* 0xffffff48326f7836 */ /* 0x000fe20000000000 */
[----:B------:R-:W-:Y:S01]  /*105a0*/  I2FP.F32.S32 R58, R58 ;  /* 0x0000003a003a7245 */ /* 0x000fe20000201400 */
[----:B------:R-:W-:Y:S01]  /*105b0*/  IMAD.IADD R219, R210, 0x1, -R63 ;  /* 0x00000001d2db7824 */ /* 0x000fe200078e0a3f */
[----:B------:R-:W-:Y:S01]  /*105c0*/  I2FP.F32.S32 R56, R56 ;  /* 0x0000003800387245 */ /* 0x000fe20000201400 */
[----:B------:R-:W4:Y:S01]  /*105d0*/  MUFU.TANH R104, R104 ;  /* 0x0000006800687308 */ /* 0x000f220000002400 */
[----:B------:R-:W-:Y:S01]  /*105e0*/  I2FP.F32.S32 R32, R32 ;  /* 0x0000002000207245 */ /* 0x000fe20000201400 */
[----:B-1----:R-:W-:Y:S01]  /*105f0*/  FFMA.FTZ R203, R58, -UR6, R105 ;  /* 0x800000063acb7c23 */ /* 0x002fe20008010069 */
[----:B------:R-:W-:Y:S01]  /*10600*/  I2FP.F32.S32 R207, R207 ;  /* 0x000000cf00cf7245 */ /* 0x000fe20000201400 */
[----:B--2---:R-:W-:Y:S01]  /*10610*/  FFMA.FTZ R105, R56, -UR6, R35 ;  /* 0x8000000638697c23 */ /* 0x004fe20008010023 */
[----:B------:R-:W-:Y:S01]  /*10620*/  IMAD.IADD R35, R28, 0x1, -R63 ;  /* 0x000000011c237824 */ /* 0x000fe200078e0a3f */
[----:B------:R-:W-:Y:S01]  /*10630*/  IABS R61, R61 ;  /* 0x0000003d003d7213 */ /* 0x000fe20000000000 */
[C---:B------:R-:W-:Y:S01]  /*10640*/  VIADD R58, R43.reuse, 0xffffff19 ;  /* 0xffffff192b3a7836 */ /* 0x040fe20000000000 */
[----:B------:R-:W1:Y:S01]  /*10650*/  MUFU.TANH R30, R30 ;  /* 0x0000001e001e7308 */ /* 0x000e620000002400 */
[----:B------:R-:W-:Y:S01]  /*10660*/  I2FP.F32.S32 R235, R235 ;  /* 0x000000eb00eb7245 */ /* 0x000fe20000201400 */
[----:B---3--:R-:W-:Y:S01]  /*10670*/  FFMA.FTZ R102, R32, -UR6, R33 ;  /* 0x8000000620667c23 */ /* 0x008fe20008010021 */
[----:B------:R-:W-:Y:S01]  /*10680*/  VIADD R33, R50, 0xffffff41 ;  /* 0xffffff4132217836 */ /* 0x000fe20000000000 */
[----:B------:R-:W-:Y:S01]  /*10690*/  IABS R35, R35 ;  /* 0x0000002300237213 */ /* 0x000fe20000000000 */
[----:B------:R-:W-:Y:S01]  /*106a0*/  VIADD R56, R43, 0xffffff10 ;  /* 0xffffff102b387836 */ /* 0x000fe20000000000 */
[----:B------:R-:W-:Y:S01]  /*106b0*/  IABS R219, R219 ;  /* 0x000000db00db7213 */ /* 0x000fe20000000000 */
[--C-:B------:R-:W-:Y:S01]  /*106c0*/  IMAD.IADD R32, R3, 0x1, -R33.reuse ;  /* 0x0000000103207824 */ /* 0x100fe200078e0a21 */
[----:B------:R-:W2:Y:S01]  /*106d0*/  MUFU.TANH R122, R122 ;  /* 0x0000007a007a7308 */ /* 0x000ea20000002400 */
[----:B------:R-:W-:Y:S01]  /*106e0*/  I2FP.F32.S32 R35, R35 ;  /* 0x0000002300237245 */ /* 0x000fe20000201400 */
[----:B------:R-:W-:-:S02]  /*106f0*/  IMAD.IADD R114, R42, 0x1, -R33 ;  /* 0x000000012a727824 */ /* 0x000fc400078e0a21 */
[----:B----4-:R-:W-:Y:S01]  /*10700*/  FFMA.FTZ R207, R207, -UR6, R104 ;  /* 0x80000006cfcf7c23 */ /* 0x010fe20008010068 */
[----:B------:R-:W-:Y:S01]  /*10710*/  IABS R32, R32 ;  /* 0x0000002000207213 */ /* 0x000fe20000000000 */
[C---:B------:R-:W-:Y:S01]  /*10720*/  VIADD R118, R43.reuse, 0xffffff38 ;  /* 0xffffff382b767836 */ /* 0x040fe20000000000 */
[----:B------:R-:W-:Y:S01]  /*10730*/  I2FP.F32.S32 R237, R237 ;  /* 0x000000ed00ed7245 */ /* 0x000fe20000201400 */
[----:B------:R-:W-:Y:S01]  /*10740*/  VIADD R224, R43, 0xffffff40 ;  /* 0xffffff402be07836 */ /* 0x000fe20000000000 */
[----:B------:R-:W3:Y:S01]  /*10750*/  MUFU.TANH R110, R110 ;  /* 0x0000006e006e7308 */ /* 0x000ee20000002400 */
[----:B------:R-:W-:Y:S01]  /*10760*/  I2FP.F32.S32 R32, R32 ;  /* 0x0000002000207245 */ /* 0x000fe20000201400 */
[----:B-1----:R-:W-:Y:S01]  /*10770*/  FFMA.FTZ R104, R35, -UR6, R30 ;  /* 0x8000000623687c23 */ /* 0x002fe2000801001e */
[----:B------:R-:W-:Y:S01]  /*10780*/  IMAD.IADD R30, R28, 0x1, -R33 ;  /* 0x000000011c1e7824 */ /* 0x000fe200078e0a21 */
[----:B------:R-:W-:Y:S01]  /*10790*/  IABS R114, R114 ;  /* 0x0000007200727213 */ /* 0x000fe20000000000 */
[----:B------:R-:W-:Y:S01]  /*107a0*/  VIADD R204, R43, 0xffffff50 ;  /* 0xffffff502bcc7836 */ /* 0x000fe20000000000 */
[----:B------:R-:W-:Y:S01]  /*107b0*/  I2FP.F32.S32 R219, R219 ;  /* 0x000000db00db7245 */ /* 0x000fe20000201400 */
[----:B------:R-:W-:Y:S01]  /*107c0*/  FMUL.FTZ R96, R96, UR8 ;  /* 0x0000000860607c20 */ /* 0x000fe20008410000 */
[----:B------:R-:W1:Y:S01]  /*107d0*/  MUFU.TANH R57, R101 ;  /* 0x0000006500397308 */ /* 0x000e620000002400 */
[----:B------:R-:W-:Y:S01]  /*107e0*/  IABS R30, R30 ;  /* 0x0000001e001e7213 */ /* 0x000fe20000000000 */
[----:B--2---:R-:W-:Y:S01]  /*107f0*/  FFMA.FTZ R239, R239, -UR6, R122 ;  /* 0x80000006efef7c23 */ /* 0x004fe2000801007a */
[----:B------:R-:W-:Y:S01]  /*10800*/  I2FP.F32.S32 R114, R114 ;  /* 0x0000007200727245 */ /* 0x000fe20000201400 */
[----:B------:R-:W-:Y:S01]  /*10810*/  FMUL.FTZ R97, R97, UR8 ;  /* 0x0000000861617c20 */ /* 0x000fe20008410000 */
[----:B------:R-:W-:Y:S01]  /*10820*/  I2FP.F32.S32 R30, R30 ;  /* 0x0000001e001e7245 */ /* 0x000fe20000201400 */
[----:B------:R-:W-:Y:S01]  /*10830*/  FMUL.FTZ R89, R89, UR8 ;  /* 0x0000000859597c20 */ /* 0x000fe20008410000 */
[----:B------:R-:W-:Y:S01]  /*10840*/  FMUL.FTZ R80, R80, UR8 ;  /* 0x0000000850507c20 */ /* 0x000fe20008410000 */
[----:B------:R-:W2:Y:S01]  /*10850*/  MUFU.TANH R197, R197 ;  /* 0x000000c500c57308 */ /* 0x000ea20000002400 */
[----:B------:R-:W-:Y:S01]  /*10860*/  FMUL.FTZ R81, R81, UR8 ;  /* 0x0000000851517c20 */ /* 0x000fe20008410000 */
[----:B---3--:R-:W-:Y:S01]  /*10870*/  FFMA.FTZ R122, R71, -UR6, R110 ;  /* 0x80000006477a7c23 */ /* 0x008fe2000801006e */
[----:B------:R-:W-:-:S02]  /*10880*/  VIADD R71, R50, 0xffffff70 ;  /* 0xffffff7032477836 */ /* 0x000fc40000000000 */
[----:B------:R-:W-:Y:S01]  /*10890*/  FMUL.FTZ R64, R64, UR8 ;  /* 0x0000000840407c20 */ /* 0x000fe20008410000 */
[----:B------:R-:W-:Y:S02]  /*108a0*/  FMUL.FTZ R65, R65, UR8 ;  /* 0x0000000841417c20 */ /* 0x000fe40008410000 */
[----:B------:R-:W3:Y:S01]  /*108b0*/  MUFU.TANH R103, R103 ;  /* 0x0000006700677308 */ /* 0x000ee20000002400 */
[----:B-1----:R-:W-:Y:S01]  /*108c0*/  FFMA.FTZ R57, R32, -UR6, R57 ;  /* 0x8000000620397c23 */ /* 0x002fe20008010039 */
[----:B------:R-:W-:Y:S02]  /*108d0*/  IMAD.IADD R32, R210, 0x1, -R33 ;  /* 0x00000001d2207824 */ /* 0x000fe400078e0a21 */
[----:B------:R-:W-:Y:S02]  /*108e0*/  IMAD.IADD R33, R42, 0x1, -R111 ;  /* 0x000000012a217824 */ /* 0x000fe400078e0a6f */
[----:B------:R-:W-:Y:S02]  /*108f0*/  VIADD R101, R50, 0xffffff50 ;  /* 0xffffff5032657836 */ /* 0x000fe40000000000 */
[----:B------:R-:W-:Y:S01]  /*10900*/  MUFU.TANH R31, R31 ;  /* 0x0000001f001f7308 */ /* 0x000fe20000002400 */
[----:B------:R-:W-:Y:S01]  /*10910*/  IABS R32, R32 ;  /* 0x0000002000207213 */ /* 0x000fe20000000000 */
[----:B--2---:R-:W-:Y:S01]  /*10920*/  FFMA.FTZ R200, R200, -UR6, R197 ;  /* 0x80000006c8c87c23 */ /* 0x004fe200080100c5 */
[----:B------:R-:W-:Y:S01]  /*10930*/  IABS R33, R33 ;  /* 0x0000002100217213 */ /* 0x000fe20000000000 */
[----:B------:R-:W-:Y:S01]  /*10940*/  IMAD.IADD R35, R42, 0x1, -R101 ;  /* 0x000000012a237824 */ /* 0x000fe200078e0a65 */
[----:B------:R-:W-:-:S02]  /*10950*/  I2FP.F32.S32 R32, R32 ;  /* 0x0000002000207245 */ /* 0x000fc40000201400 */
[----:B------:R-:W-:Y:S01]  /*10960*/  I2FP.F32.S32 R33, R33 ;  /* 0x0000002100217245 */ /* 0x000fe20000201400 */
[----:B------:R1:W-:Y:S01]  /*10970*/  MUFU.TANH R123, R107 ;  /* 0x0000006b007b7308 */ /* 0x0003e20000002400 */
[----:B------:R-:W-:Y:S01]  /*10980*/  IABS R35, R35 ;  /* 0x0000002300237213 */ /* 0x000fe20000000000 */
[----:B---3--:R-:W-:Y:S01]  /*10990*/  FFMA.FTZ R114, R114, -UR6, R103 ;  /* 0x8000000672727c23 */ /* 0x008fe20008010067 */
[----:B------:R-:W-:Y:S02]  /*109a0*/  VIADD R103, R50, 0xffffff49 ;  /* 0xffffff4932677836 */ /* 0x000fe40000000000 */
[----:B------:R-:W-:-:S03]  /*109b0*/  I2FP.F32.S32 R35, R35 ;  /* 0x0000002300237245 */ /* 0x000fc60000201400 */
[----:B------:R-:W2:Y:S08]  /*109c0*/  MUFU.TANH R110, R98 ;  /* 0x00000062006e7308 */ /* 0x000eb00000002400 */
[----:B------:R-:W3:Y:S01]  /*109d0*/  MUFU.TANH R29, R29 ;  /* 0x0000001d001d7308 */ /* 0x000ee20000002400 */
[----:B-1----:R-:W-:-:S05]  /*109e0*/  IMAD.IADD R107, R28, 0x1, -R59 ;  /* 0x000000011c6b7824 */ /* 0x002fca00078e0a3b */
[----:B------:R-:W-:Y:S02]  /*109f0*/  IABS R107, R107 ;  /* 0x0000006b006b7213 */ /* 0x000fe40000000000 */
[----:B------:R1:W-:Y:S01]  /*10a00*/  MUFU.TANH R59, R100 ;  /* 0x00000064003b7308 */ /* 0x0003e20000002400 */
[----:B--2---:R-:W-:Y:S01]  /*10a10*/  FFMA.FTZ R110, R33, -UR6, R110 ;  /* 0x80000006216e7c23 */ /* 0x004fe2000801006e */
[----:B------:R-:W-:Y:S01]  /*10a20*/  IMAD.IADD R33, R42, 0x1, -R125 ;  /* 0x000000012a217824 */ /* 0x000fe200078e0a7d */
[----:B------:R-:W-:Y:S01]  /*10a30*/  I2FP.F32.S32 R107, R107 ;  /* 0x0000006b006b7245 */ /* 0x000fe20000201400 */
[----:B------:R-:W-:-:S04]  /*10a40*/  VIADD R98, R43, 0xffffff51 ;  /* 0xffffff512b627836 */ /* 0x000fc80000000000 */
[----:B------:R2:W-:Y:S01]  /*10a50*/  MUFU.TANH R197, R99 ;  /* 0x0000006300c57308 */ /* 0x0005e20000002400 */
[----:B------:R-:W-:Y:S01]  /*10a60*/  IABS R33, R33 ;  /* 0x0000002100217213 */ /* 0x000fe20000000000 */
[----:B---3--:R-:W-:Y:S01]  /*10a70*/  FFMA.FTZ R215, R32, -UR6, R29 ;  /* 0x8000000620d77c23 */ /* 0x008fe2000801001d */
[----:B------:R-:W-:Y:S02]  /*10a80*/  IMAD.IADD R32, R42, 0x1, -R87 ;  /* 0x000000012a207824 */ /* 0x000fe400078e0a57 */
[----:B------:R-:W-:-:S03]  /*10a90*/  I2FP.F32.S32 R33, R33 ;  /* 0x0000002100217245 */ /* 0x000fc60000201400 */
[----:B------:R3:W4:Y:S01]  /*10aa0*/  MUFU.TANH R196, R95 ;  /* 0x0000005f00c47308 */ /* 0x0007220000002400 */
[----:B------:R-:W-:Y:S02]  /*10ab0*/  IABS R32, R32 ;  /* 0x0000002000207213 */ /* 0x000fe40000000000 */
[----:B-1----:R-:W-:Y:S01]  /*10ac0*/  I2FP.F32.S32 R100, R61 ;  /* 0x0000003d00647245 */ /* 0x002fe20000201400 */
[----:B------:R-:W-:Y:S01]  /*10ad0*/  IMAD.IADD R61, R42, 0x1, -R63 ;  /* 0x000000012a3d7824 */ /* 0x000fe200078e0a3f */
[----:B------:R-:W-:-:S03]  /*10ae0*/  I2FP.F32.S32 R32, R32 ;  /* 0x0000002000207245 */ /* 0x000fc60000201400 */
[----:B------:R-:W-:Y:S01]  /*10af0*/  FFMA.FTZ R123, R100, -UR6, R123 ;  /* 0x80000006647b7c23 */ /* 0x000fe2000801007b */
[----:B------:R-:W1:Y:S01]  /*10b00*/  MUFU.TANH R129, R129 ;  /* 0x0000008100817308 */ /* 0x000e620000002400 */
[----:B--2---:R-:W-:Y:S01]  /*10b10*/  FFMA.FTZ R99, R30, -UR6, R31 ;  /* 0x800000061e637c23 */ /* 0x004fe2000801001f */
[----:B------:R-:W-:Y:S01]  /*10b20*/  IMAD.IADD R30, R42, 0x1, -R103 ;  /* 0x000000012a1e7824 */ /* 0x000fe200078e0a67 */
[----:B------:R-:W-:Y:S01]  /*10b30*/  IABS R61, R61 ;  /* 0x0000003d003d7213 */ /* 0x000fe20000000000 */
[----:B------:R-:W-:-:S03]  /*10b40*/  VIADD R31, R50, 0xffffff58 ;  /* 0xffffff58321f7836 */ /* 0x000fc60000000000 */
[----:B------:R-:W-:Y:S01]  /*10b50*/  IABS R30, R30 ;  /* 0x0000001e001e7213 */ /* 0x000fe20000000000 */
[----:B------:R-:W2:Y:S01]  /*10b60*/  MUFU.TANH R100, R94 ;  /* 0x0000005e00647308 */ /* 0x000ea20000002400 */
[----:B---3--:R-:W-:Y:S02]  /*10b70*/  VIADD R95, R50, 0xffffff68 ;  /* 0xffffff68325f7836 */ /* 0x008fe40000000000 */
[----:B----4-:R-:W-:Y:S01]  /*10b80*/  FFMA.FTZ R196, R33, -UR6, R196 ;  /* 0x8000000621c47c23 */ /* 0x010fe200080100c4 */
[----:B------:R-:W-:Y:S01]  /*10b90*/  I2FP.F32.S32 R30, R30 ;  /* 0x0000001e001e7245 */ /* 0x000fe20000201400 */
[C---:B------:R-:W-:Y:S01]  /*10ba0*/  IMAD.IADD R29, R42.reuse, 0x1, -R31 ;  /* 0x000000012a1d7824 */ /* 0x040fe200078e0a1f */
[----:B------:R-:W-:Y:S01]  /*10bb0*/  I2FP.F32.S32 R61, R61 ;  /* 0x0000003d003d7245 */ /* 0x000fe20000201400 */
[----:B------:R-:W-:Y:S01]  /*10bc0*/  IMAD.IADD R33, R42, 0x1, -R117 ;  /* 0x000000012a217824 */ /* 0x000fe200078e0a75 */
[----:B------:R-:W3:Y:S01]  /*10bd0*/  MUFU.TANH R34, R34 ;  /* 0x0000002200227308 */ /* 0x000ee20000002400 */
[----:B------:R-:W-:Y:S01]  /*10be0*/  FFMA.FTZ R197, R30, -UR6, R197 ;  /* 0x800000061ec57c23 */ /* 0x000fe200080100c5 */
[----:B------:R-:W-:Y:S01]  /*10bf0*/  IMAD.IADD R30, R42, 0x1, -R95 ;  /* 0x000000012a1e7824 */ /* 0x000fe200078e0a5f */
[----:B------:R-:W-:Y:S01]  /*10c00*/  IABS R29, R29 ;  /* 0x0000001d001d7213 */ /* 0x000fe20000000000 */
[----:B-1----:R-:W-:Y:S01]  /*10c10*/  FFMA.FTZ R238, R238, -UR6, R129 ;  /* 0x80000006eeee7c23 */ /* 0x002fe20008010081 */
[----:B------:R-:W-:Y:S01]  /*10c20*/  VIADD R129, R42, -UR7 ;  /* 0x800000072a817c36 */ /* 0x000fe20008000000 */
[----:B------:R-:W-:-:S02]  /*10c30*/  IABS R33, R33 ;  /* 0x0000002100217213 */ /* 0x000fc40000000000 */
[----:B------:R-:W1:Y:S01]  /*10c40*/  MUFU.TANH R94, R90 ;  /* 0x0000005a005e7308 */ /* 0x000e620000002400 */
[----:B------:R-:W-:Y:S01]  /*10c50*/  IABS R30, R30 ;  /* 0x0000001e001e7213 */ /* 0x000fe20000000000 */
[----:B--2---:R-:W-:Y:S01]  /*10c60*/  FFMA.FTZ R100, R35, -UR6, R100 ;  /* 0x8000000623647c23 */ /* 0x004fe20008010064 */
[----:B------:R-:W-:Y:S01]  /*10c70*/  IMAD.IADD R35, R42, 0x1, -R119 ;  /* 0x000000012a237824 */ /* 0x000fe200078e0a77 */
[----:B------:R-:W-:Y:S02]  /*10c80*/  I2FP.F32.S32 R29, R29 ;  /* 0x0000001d001d7245 */ /* 0x000fe40000201400 */
[----:B------:R-:W-:Y:S02]  /*10c90*/  I2FP.F32.S32 R30, R30 ;  /* 0x0000001e001e7245 */ /* 0x000fe40000201400 */
[----:B------:R-:W2:Y:S01]  /*10ca0*/  MUFU.TANH R199, R82 ;  /* 0x0000005200c77308 */ /* 0x000ea20000002400 */
[----:B------:R-:W-:Y:S01]  /*10cb0*/  IABS R35, R35 ;  /* 0x0000002300237213 */ /* 0x000fe20000000000 */
[----:B---3--:R-:W-:Y:S01]  /*10cc0*/  FFMA.FTZ R107, R107, -UR6, R34 ;  /* 0x800000066b6b7c23 */ /* 0x008fe20008010022 */
[----:B------:R-:W-:Y:S01]  /*10cd0*/  IMAD.IADD R34, R3, 0x1, -R63 ;  /* 0x0000000103227824 */ /* 0x000fe200078e0a3f */
[----:B------:R-:W-:-:S02]  /*10ce0*/  ISETP.GT.AND P6, PT, R129, R130, PT ;  /* 0x000000828100720c */ /* 0x000fc40003fc4270 */
[----:B------:R-:W-:Y:S02]  /*10cf0*/  I2FP.F32.S32 R35, R35 ;  /* 0x0000002300237245 */ /* 0x000fe40000201400 */
[----:B------:R-:W3:Y:S01]  /*10d00*/  MUFU.TANH R124, R124 ;  /* 0x0000007c007c7308 */ /* 0x000ee20000002400 */
[----:B------:R-:W-:Y:S01]  /*10d10*/  IABS R34, R34 ;  /* 0x0000002200227213 */ /* 0x000fe20000000000 */
[----:B-1----:R-:W-:Y:S01]  /*10d20*/  FFMA.FTZ R94, R29, -UR6, R94 ;  /* 0x800000061d5e7c23 */ /* 0x002fe2000801005e */
[----:B------:R-:W-:Y:S01]  /*10d30*/  FMUL.FTZ R29, R83, UR8 ;  /* 0x00000008531d7c20 */ /* 0x000fe20008410000 */
[----:B------:R-:W-:Y:S01]  /*10d40*/  I2FP.F32.S32 R33, R33 ;  /* 0x0000002100217245 */ /* 0x000fe20000201400 */
[----:B------:R-:W-:Y:S01]  /*10d50*/  VIADD R90, R43, 0xffffff58 ;  /* 0xffffff582b5a7836 */ /* 0x000fe20000000000 */
[----:B------:R-:W-:Y:S02]  /*10d60*/  FSEL R252, R252, -INF , !P6 ;  /* 0xff800000fcfc7808 */ /* 0x000fe40007000000 */
[----:B------:R-:W1:Y:S01]  /*10d70*/  MUFU.TANH R116, R116 ;  /* 0x0000007400747308 */ /* 0x000e620000002400 */
[----:B------:R-:W-:Y:S01]  /*10d80*/  ISETP.GT.AND P6, PT, R129, R58, PT ;  /* 0x0000003a8100720c */ /* 0x000fe20003fc4270 */
[----:B--2---:R-:W-:Y:S01]  /*10d90*/  FFMA.FTZ R199, R30, -UR6, R199 ;  /* 0x800000061ec77c23 */ /* 0x004fe200080100c7 */
[----:B------:R-:W-:Y:S01]  /*10da0*/  FMUL.FTZ R30, R67, UR8 ;  /* 0x00000008431e7c20 */ /* 0x000fe20008410000 */
[----:B------:R-:W-:Y:S01]  /*10db0*/  I2FP.F32.S32 R34, R34 ;  /* 0x0000002200227245 */ /* 0x000fe20000201400 */
[----:B------:R-:W-:Y:S01]  /*10dc0*/  VIADD R82, R43, 0xffffff61 ;  /* 0xffffff612b527836 */ /* 0x000fe20000000000 */
[----:B------:R-:W-:-:S02]  /*10dd0*/  FSEL R62, R62, -INF , !P6 ;  /* 0xff8000003e3e7808 */ /* 0x000fc40007000000 */
[----:B------:R-:W2:Y:S01]  /*10de0*/  MUFU.TANH R54, R54 ;  /* 0x0000003600367308 */ /* 0x000ea20000002400 */
[----:B------:R-:W-:Y:S01]  /*10df0*/  FFMA.FTZ R59, R34, -UR6, R59 ;  /* 0x80000006223b7c23 */ /* 0x000fe2000801003b */
[----:B---3--:R-:W-:Y:S01]  /*10e00*/  FFMA.FTZ R235, R235, -UR6, R124 ;  /* 0x80000006ebeb7c23 */ /* 0x008fe2000801007c */
[----:B------:R-:W-:Y:S01]  /*10e10*/  VIADD R124, R43, 0xffffff30 ;  /* 0xffffff302b7c7836 */ /* 0x000fe20000000000 */
[C---:B------:R-:W-:Y:S02]  /*10e20*/  ISETP.GT.AND P3, PT, R129.reuse, R246, PT ;  /* 0x000000f68100720c */ /* 0x040fe40003f64270 */
[C---:B------:R-:W-:Y:S02]  /*10e30*/  ISETP.GT.AND P1, PT, R129.reuse, R244, PT ;  /* 0x000000f48100720c */ /* 0x040fe40003f24270 */
[----:B------:R-:W3:Y:S01]  /*10e40*/  MUFU.TANH R202, R91 ;  /* 0x0000005b00ca7308 */ /* 0x000ee20000002400 */
[----:B------:R-:W-:Y:S01]  /*10e50*/  ISETP.GT.AND P6, PT, R129, R124, PT ;  /* 0x0000007c8100720c */ /* 0x000fe20003fc4270 */
[----:B-1----:R-:W-:Y:S01]  /*10e60*/  FFMA.FTZ R41, R41, -UR6, R116 ;  /* 0x8000000629297c23 */ /* 0x002fe20008010074 */
[----:B------:R-:W-:-:S02]  /*10e70*/  FSEL R230, R230, -INF , !P1 ;  /* 0xff800000e6e67808 */ /* 0x000fc40004800000 */
[----:B------:R-:W-:Y:S02]  /*10e80*/  FSEL R122, R122, -INF , !P6 ;  /* 0xff8000007a7a7808 */ /* 0x000fe40007000000 */
[C---:B------:R-:W-:Y:S01]  /*10e90*/  ISETP.GT.AND P6, PT, R129.reuse, R128, PT ;  /* 0x000000808100720c */ /* 0x040fe20003fc4270 */
[----:B------:R-:W1:Y:S01]  /*10ea0*/  MUFU.TANH R206, R206 ;  /* 0x000000ce00ce7308 */ /* 0x000e620000002400 */
[----:B------:R-:W-:Y:S01]  /*10eb0*/  ISETP.GT.AND P5, PT, R129, R126, PT ;  /* 0x0000007e8100720c */ /* 0x000fe20003fa4270 */
[----:B--2---:R-:W-:Y:S01]  /*10ec0*/  FFMA.FTZ R116, R61, -UR6, R54 ;  /* 0x800000063d747c23 */ /* 0x004fe20008010036 */
[----:B------:R-:W-:Y:S01]  /*10ed0*/  VIADD R61, R50, 0xffffff71 ;  /* 0xffffff71323d7836 */ /* 0x000fe20000000000 */
[----:B------:R-:W-:Y:S01]  /*10ee0*/  FSEL R114, R114, -INF , !P6 ;  /* 0xff80000072727808 */ /* 0x000fe20007000000 */
[----:B------:R-:W-:Y:S01]  /*10ef0*/  VIADD R54, R43, 0xffffff11 ;  /* 0xffffff112b367836 */ /* 0x000fe20000000000 */
[C---:B------:R-:W-:Y:S02]  /*10f00*/  ISETP.GT.AND P6, PT, R129.reuse, R90, PT ;  /* 0x0000005a8100720c */ /* 0x040fe40003fc4270 */
[----:B------:R-:W2:Y:S01]  /*10f10*/  MUFU.TANH R131, R86 ;  /* 0x0000005600837308 */ /* 0x000ea20000002400 */
[----:B------:R-:W-:Y:S01]  /*10f20*/  ISETP.GT.AND P2, PT, R129, R56, PT ;  /* 0x000000388100720c */ /* 0x000fe20003f44270 */
[----:B---3--:R-:W-:Y:S01]  /*10f30*/  FFMA.FTZ R202, R35, -UR6, R202 ;  /* 0x8000000623ca7c23 */ /* 0x008fe200080100ca */
[----:B------:R-:W-:Y:S01]  /*10f40*/  VIADD R91, R50, 0xffffff69 ;  /* 0xffffff69325b7836 */ /* 0x000fe20000000000 */
[----:B------:R-:W-:Y:S01]  /*10f50*/  FSEL R83, R94, -INF , !P6 ;  /* 0xff8000005e537808 */ /* 0x000fe20007000000 */
[----:B------:R-:W-:Y:S01]  /*10f60*/  VIADD R35, R50, 0xffffff78 ;  /* 0xffffff7832237836 */ /* 0x000fe20000000000 */
[----:B------:R-:W-:Y:S01]  /*10f70*/  ISETP.GT.AND P1, PT, R129, R236, PT ;  /* 0x000000ec8100720c */ /* 0x000fe20003f24270 */
[C---:B------:R-:W-:Y:S01]  /*10f80*/  IMAD.IADD R34, R42.reuse, 0x1, -R91 ;  /* 0x000000012a227824 */ /* 0x040fe200078e0a5b */
[----:B------:R-:W3:Y:S01]  /*10f90*/  MUFU.TANH R198, R198 ;  /* 0x000000c600c67308 */ /* 0x000ee20000002400 */
[----:B------:R-:W-:-:S02]  /*10fa0*/  IMAD.IADD R63, R42, 0x1, -R35 ;  /* 0x000000012a3f7824 */ /* 0x000fc400078e0a23 */
[----:B-1----:R-:W-:Y:S01]  /*10fb0*/  FFMA.FTZ R206, R33, -UR6, R206 ;  /* 0x8000000621ce7c23 */ /* 0x002fe200080100ce */
[----:B------:R-:W-:Y:S01]  /*10fc0*/  VIADD R33, R50, 0xffffff79 ;  /* 0xffffff7932217836 */ /* 0x000fe20000000000 */
[----:B------:R-:W-:Y:S01]  /*10fd0*/  IABS R34, R34 ;  /* 0x0000002200227213 */ /* 0x000fe20000000000 */
[C---:B------:R-:W-:Y:S01]  /*10fe0*/  IMAD.IADD R50, R42.reuse, 0x1, -R61 ;  /* 0x000000012a327824 */ /* 0x040fe200078e0a3d */
[----:B------:R-:W-:Y:S01]  /*10ff0*/  IABS R63, R63 ;  /* 0x0000003f003f7213 */ /* 0x000fe20000000000 */
[----:B------:R-:W-:Y:S01]  /*11000*/  IMAD.IADD R209, R42, 0x1, -R33 ;  /* 0x000000012ad17824 */ /* 0x000fe200078e0a21 */
[----:B------:R-:W1:Y:S01]  /*11010*/  MUFU.TANH R112, R112 ;  /* 0x0000007000707308 */ /* 0x000e620000002400 */
[----:B------:R-:W-:Y:S01]  /*11020*/  I2FP.F32.S32 R34, R34 ;  /* 0x0000002200227245 */ /* 0x000fe20000201400 */
[----:B--2---:R-:W-:Y:S01]  /*11030*/  FFMA.FTZ R131, R32, -UR6, R131 ;  /* 0x8000000620837c23 */ /* 0x004fe20008010083 */
[----:B------:R-:W-:Y:S01]  /*11040*/  IMAD.IADD R32, R42, 0x1, -R71 ;  /* 0x000000012a207824 */ /* 0x000fe200078e0a47 */
[----:B------:R-:W-:Y:S01]  /*11050*/  IABS R67, R50 ;  /* 0x0000003200437213 */ /* 0x000fe20000000000 */
[----:B------:R-:W-:Y:S01]  /*11060*/  IMAD.IADD R94, R210, 0x1, -R111 ;  /* 0x00000001d25e7824 */ /* 0x000fe200078e0a6f */
[----:B------:R-:W-:Y:S01]  /*11070*/  IABS R209, R209 ;  /* 0x000000d100d17213 */ /* 0x000fe20000000000 */
[----:B------:R-:W-:Y:S01]  /*11080*/  VIADD R50, R43, 0xffffff21 ;  /* 0xffffff212b327836 */ /* 0x000fe20000000000 */
[----:B------:R-:W2:Y:S01]  /*11090*/  MUFU.TANH R52, R52 ;  /* 0x0000003400347308 */ /* 0x000ea20000002400 */
[----:B------:R-:W-:Y:S01]  /*110a0*/  IABS R32, R32 ;  /* 0x0000002000207213 */ /* 0x000fe20000000000 */
[----:B---3--:R-:W-:Y:S01]  /*110b0*/  FFMA.FTZ R53, R53, -UR6, R198 ;  /* 0x8000000635357c23 */ /* 0x008fe200080100c6 */
[----:B------:R-:W-:Y:S01]  /*110c0*/  I2FP.F32.S32 R67, R67 ;  /* 0x0000004300437245 */ /* 0x000fe20000201400 */
[C---:B------:R-:W-:Y:S01]  /*110d0*/  VIADD R42, R43.reuse, 0xffffff28 ;  /* 0xffffff282b2a7836 */ /* 0x040fe20000000000 */
[----:B------:R-:W-:Y:S01]  /*110e0*/  I2FP.F32.S32 R32, R32 ;  /* 0x0000002000207245 */ /* 0x000fe20000201400 */
[----:B------:R-:W-:Y:S01]  /*110f0*/  VIADD R198, R43, 0xffffff48 ;  /* 0xffffff482bc67836 */ /* 0x000fe20000000000 */
[----:B------:R-:W-:Y:S01]  /*11100*/  I2FP.F32.S32 R63, R63 ;  /* 0x0000003f003f7245 */ /* 0x000fe20000201400 */
[----:B------:R-:W3:Y:S01]  /*11110*/  MUFU.TANH R29, R29 ;  /* 0x0000001d001d7308 */ /* 0x000ee20000002400 */
[----:B------:R-:W-:Y:S01]  /*11120*/  I2FP.F32.S32 R209, R209 ;  /* 0x000000d100d17245 */ /* 0x000fe20000201400 */
[----:B-1----:R-:W-:Y:S01]  /*11130*/  FFMA.FTZ R237, R237, -UR6, R112 ;  /* 0x80000006eded7c23 */ /* 0x002fe20008010070 */
[C---:B------:R-:W-:Y:S01]  /*11140*/  VIADD R112, R43.reuse, 0xffffff49 ;  /* 0xffffff492b707836 */ /* 0x040fe20000000000 */
[----:B------:R-:W-:Y:S01]  /*11150*/  IABS R94, R94 ;  /* 0x0000005e005e7213 */ /* 0x000fe20000000000 */
[----:B------:R-:W-:Y:S01]  /*11160*/  VIADD R86, R43, 0xffffff59 ;  /* 0xffffff592b567836 */ /* 0x000fe20000000000 */
[----:B------:R-:W-:-:S02]  /*11170*/  FSEL R250, R250, -INF , !P5 ;  /* 0xff800000fafa7808 */ /* 0x000fc40006800000 */
[----:B------:R-:W1:Y:S01]  /*11180*/  MUFU.TANH R205, R78 ;  /* 0x0000004e00cd7308 */ /* 0x000e620000002400 */
[----:B------:R-:W-:Y:S01]  /*11190*/  FSEL R53, R53, -INF , !P2 ;  /* 0xff80000035357808 */ /* 0x000fe20005000000 */
[----:B--2---:R-:W-:Y:S01]  /*111a0*/  FFMA.FTZ R219, R219, -UR6, R52 ;  /* 0x80000006dbdb7c23 */ /* 0x004fe20008010034 */
[----:B------:R-:W-:Y:S01]  /*111b0*/  VIADD R52, R43, 0xffffff20 ;  /* 0xffffff202b347836 */ /* 0x000fe20000000000 */
[----:B------:R-:W-:Y:S02]  /*111c0*/  FSEL R242, R242, -INF , !P1 ;  /* 0xff800000f2f27808 */ /* 0x000fe40004800000 */
[C---:B------:R-:W-:Y:S02]  /*111d0*/  ISETP.GT.AND P2, PT, R129.reuse, R50, PT ;  /* 0x000000328100720c */ /* 0x040fe40003f44270 */
[----:B------:R-:W2:Y:S01]  /*111e0*/  MUFU.TANH R218, R79 ;  /* 0x0000004f00da7308 */ /* 0x000ea20000002400 */
[----:B------:R-:W-:Y:S01]  /*111f0*/  ISETP.GT.AND P5, PT, R129, R52, PT ;  /* 0x000000348100720c */ /* 0x000fe20003fa4270 */
[----:B---3--:R-:W-:Y:S01]  /*11200*/  FFMA.FTZ R0, R34, -UR6, R29 ;  /* 0x8000000622007c23 */ /* 0x008fe2000801001d */
[----:B------:R-:W-:Y:S01]  /*11210*/  VIADD R34, R43, 0xffffff71 ;  /* 0xffffff712b227836 */ /* 0x000fe20000000000 */
[----:B------:R-:W-:Y:S01]  /*11220*/  ISETP.GT.AND P1, PT, R129, R228, PT ;  /* 0x000000e48100720c */ /* 0x000fe20003f24270 */
[----:B------:R-:W-:Y:S01]  /*11230*/  VIADD R29, R43, 0xffffff79 ;  /* 0xffffff792b1d7836 */ /* 0x000fe20000000000 */
[----:B------:R-:W-:-:S02]  /*11240*/  I2FP.F32.S32 R213, R94 ;  /* 0x0000005e00d57245 */ /* 0x000fc40000201400 */
[----:B------:R-:W3:Y:S01]  /*11250*/  MUFU.TANH R216, R66 ;  /* 0x0000004200d87308 */ /* 0x000ee20000002400 */
[----:B------:R-:W-:Y:S01]  /*11260*/  FSEL R46, R46, -INF , !P5 ;  /* 0xff8000002e2e7808 */ /* 0x000fe20006800000 */
[----:B-1----:R-:W-:Y:S01]  /*11270*/  FFMA.FTZ R205, R32, -UR6, R205 ;  /* 0x8000000620cd7c23 */ /* 0x002fe200080100cd */
[----:B------:R-:W-:Y:S01]  /*11280*/  VIADD R32, R43, 0xffffff78 ;  /* 0xffffff782b207836 */ /* 0x000fe20000000000 */
[----:B------:R-:W-:Y:S02]  /*11290*/  FSEL R60, R60, -INF , !P2 ;  /* 0xff8000003c3c7808 */ /* 0x000fe40005000000 */
[----:B------:R-:W-:Y:S02]  /*112a0*/  FSEL R48, R48, -INF , !P1 ;  /* 0xff80000030307808 */ /* 0x000fe40004800000 */
[----:B------:R-:W1:Y:S01]  /*112b0*/  MUFU.TANH R30, R30 ;  /* 0x0000001e001e7308 */ /* 0x000e620000002400 */
[----:B------:R-:W-:Y:S01]  /*112c0*/  ISETP.GT.AND P2, PT, R129, R118, PT ;  /* 0x000000768100720c */ /* 0x000fe20003f44270 */
[----:B--2---:R-:W-:Y:S01]  /*112d0*/  FFMA.FTZ R218, R67, -UR6, R218 ;  /* 0x8000000643da7c23 */ /* 0x004fe200080100da */
[----:B------:R-:W-:Y:S01]  /*112e0*/  VIADD R79, R43, 0xffffff31 ;  /* 0xffffff312b4f7836 */ /* 0x000fe20000000000 */
[----:B------:R-:W-:Y:S01]  /*112f0*/  ISETP.GT.AND P1, PT, R129, R224, PT ;  /* 0x000000e08100720c */ /* 0x000fe20003f24270 */
[----:B------:R-:W-:Y:S01]  /*11300*/  VIADD R67, R43, 0xffffff68 ;  /* 0xffffff682b437836 */ /* 0x000fe20000000000 */
[----:B------:R-:W-:-:S02]  /*11310*/  FSEL R120, R120, -INF , !P2 ;  /* 0xff80000078787808 */ /* 0x000fc40005000000 */
[----:B------:R-:W2:Y:S01]  /*11320*/  MUFU.TANH R24, R24 ;  /* 0x0000001800187308 */ /* 0x000ea20000002400 */
[----:B------:R-:W-:Y:S01]  /*11330*/  ISETP.GT.AND P5, PT, R129, R79, PT ;  /* 0x0000004f8100720c */ /* 0x000fe20003fa4270 */
[----:B---3--:R-:W-:Y:S01]  /*11340*/  FFMA.FTZ R216, R63, -UR6, R216 ;  /* 0x800000063fd87c23 */ /* 0x008fe200080100d8 */
[C---:B------:R-:W-:Y:S01]  /*11350*/  VIADD R66, R43.reuse, 0xffffff69 ;  /* 0xffffff692b427836 */ /* 0x040fe20000000000 */
[----:B------:R-:W-:Y:S01]  /*11360*/  FSEL R116, R116, -INF , !P1 ;  /* 0xff80000074747808 */ /* 0x000fe20004800000 */
[----:B------:R-:W-:Y:S01]  /*11370*/  VIADD R63, R43, 0xffffff70 ;  /* 0xffffff702b3f7836 */ /* 0x000fe20000000000 */
[----:B------:R-:W-:Y:S02]  /*11380*/  FSEL R78, R121, -INF , !P5 ;  /* 0xff800000794e7808 */ /* 0x000fe40006800000 */
[----:B------:R-:W3:Y:S01]  /*11390*/  MUFU.TANH R20, R20 ;  /* 0x0000001400147308 */ /* 0x000ee20000002400 */
[----:B------:R-:W-:Y:S01]  /*113a0*/  ISETP.GT.AND P5, PT, R129, R198, PT ;  /* 0x000000c68100720c */ /* 0x000fe20003fa4270 */
[----:B-1----:R-:W-:Y:S01]  /*113b0*/  FFMA.FTZ R209, R209, -UR6, R30 ;  /* 0x80000006d1d17c23 */ /* 0x002fe2000801001e */
[----:B------:R-:W-:Y:S01]  /*113c0*/  VIADD R30, R43, 0xffffff60 ;  /* 0xffffff602b1e7836 */ /* 0x000fe20000000000 */
[----:B------:R-:W-:-:S02]  /*113d0*/  FSEL R43, R201, -INF , !P3 ;  /* 0xff800000c92b7808 */ /* 0x000fc40005800000 */
[C---:B------:R-:W-:Y:S02]  /*113e0*/  ISETP.GT.AND P3, PT, R129.reuse, R54, PT ;  /* 0x000000368100720c */ /* 0x040fe40003f64270 */
[----:B------:R-:W-:Y:S01]  /*113f0*/  ISETP.GT.AND P2, PT, R129, R112, PT ;  /* 0x000000708100720c */ /* 0x000fe20003f44270 */
[----:B------:R1:W4:Y:S01]  /*11400*/  MUFU.TANH R94, R25 ;  /* 0x00000019005e7308 */ /* 0x0003220000002400 */
[----:B------:R-:W-:Y:S01]  /*11410*/  FSEL R200, R200, -INF , !P3 ;  /* 0xff800000c8c87808 */ /* 0x000fe20005800000 */
[----:B--2---:R-:W-:Y:S01]  /*11420*/  FFMA.FTZ R213, R213, -UR6, R24 ;  /* 0x80000006d5d57c23 */ /* 0x004fe20008010018 */
[C---:B------:R-:W-:Y:S01]  /*11430*/  ISETP.GT.AND P3, PT, R129.reuse, R42, PT ;  /* 0x0000002a8100720c */ /* 0x040fe20003f64270 */
[----:B------:R-:W-:Y:S01]  /*11440*/  IMAD.IADD R24, R210, 0x1, -R101 ;  /* 0x00000001d2187824 */ /* 0x000fe200078e0a65 */
[C---:B------:R-:W-:Y:S02]  /*11450*/  ISETP.GT.AND P1, PT, R129.reuse, R98, PT ;  /* 0x000000628100720c */ /* 0x040fe40003f24270 */
[----:B------:R-:W-:Y:S01]  /*11460*/  FSEL R234, R234, -INF , !P3 ;  /* 0xff800000eaea7808 */ /* 0x000fe20005800000 */
[----:B------:R-:W-:Y:S01]  /*11470*/  MUFU.TANH R4, R4 ;  /* 0x0000000400047308 */ /* 0x000fe20000002400 */
[----:B------:R-:W-:-:S02]  /*11480*/  ISETP.GT.AND P3, PT, R129, R226, PT ;  /* 0x000000e28100720c */ /* 0x000fc40003f64270 */
[----:B------:R-:W-:Y:S02]  /*11490*/  IABS R24, R24 ;  /* 0x0000001800187213 */ /* 0x000fe40000000000 */
[----:B------:R-:W-:Y:S02]  /*114a0*/  FSEL R123, R123, -INF , !P3 ;  /* 0xff8000007b7b7808 */ /* 0x000fe40005800000 */
[----:B------:R-:W-:Y:S01]  /*114b0*/  ISETP.GT.AND P3, PT, R129, R204, PT ;  /* 0x000000cc8100720c */ /* 0x000fe20003f64270 */
[----:B------:R-:W-:Y:S01]  /*114c0*/  MUFU.TANH R73, R73 ;  /* 0x0000004900497308 */ /* 0x000fe20000002400 */
[----:B------:R-:W-:Y:S01]  /*114d0*/  FSEL R110, R110, -INF , !P5 ;  /* 0xff8000006e6e7808 */ /* 0x000fe20006800000 */
[----:B-1----:R-:W-:Y:S01]  /*114e0*/  IMAD.IADD R25, R210, 0x1, -R125 ;  /* 0x00000001d2197824 */ /* 0x002fe200078e0a7d */
[----:B------:R-:W-:Y:S02]  /*114f0*/  FSEL R121, R197, -INF , !P2 ;  /* 0xff800000c5797808 */ /* 0x000fe40005000000 */
[----:B------:R-:W-:-:S02]  /*11500*/  FSEL R100, R100, -INF , !P3 ;  /* 0xff80000064647808 */ /* 0x000fc40005800000 */
[----:B------:R-:W-:Y:S01]  /*11510*/  FSEL R196, R196, -INF , !P1 ;  /* 0xff800000c4c47808 */ /* 0x000fe20004800000 */
[----:B------:R-:W-:Y:S01]  /*11520*/  MUFU.TANH R96, R96 ;  /* 0x0000006000607308 */ /* 0x000fe20000002400 */
[C---:B------:R-:W-:Y:S02]  /*11530*/  ISETP.GT.AND P5, PT, R129.reuse, R86, PT ;  /* 0x000000568100720c */ /* 0x040fe40003fa4270 */
[C---:B------:R-:W-:Y:S02]  /*11540*/  ISETP.GT.AND P2, PT, R129.reuse, R30, PT ;  /* 0x0000001e8100720c */ /* 0x040fe40003f44270 */
[C---:B------:R-:W-:Y:S02]  /*11550*/  ISETP.GT.AND P3, PT, R129.reuse, R82, PT ;  /* 0x000000528100720c */ /* 0x040fe40003f64270 */
[----:B------:R-:W-:Y:S01]  /*11560*/  ISETP.GT.AND P1, PT, R129, R67, PT ;  /* 0x000000438100720c */ /* 0x000fe20003f24270 */
[----:B------:R-:W-:Y:S01]  /*11570*/  MUFU.TANH R88, R88 ;  /* 0x0000005800587308 */ /* 0x000fe20000002400 */
[----:B------:R-:W-:-:S02]  /*11580*/  I2FP.F32.S32 R201, R24 ;  /* 0x0000001800c97245 */ /* 0x000fc40000201400 */
[----:B------:R-:W-:Y:S02]  /*11590*/  FSEL R202, R202, -INF , !P5 ;  /* 0xff800000caca7808 */ /* 0x000fe40006800000 */
[----:B------:R-:W-:Y:S01]  /*115a0*/  FSEL R131, R131, -INF , !P2 ;  /* 0xff80000083837808 */ /* 0x000fe20005000000 */
[----:B---3--:R-:W-:Y:S01]  /*115b0*/  FFMA.FTZ R201, R201, -UR6, R20 ;  /* 0x80000006c9c97c23 */ /* 0x008fe20008010014 */
[----:B------:R-:W-:Y:S01]  /*115c0*/  FSEL R206, R206, -INF , !P3 ;  /* 0xff800000cece7808 */ /* 0x000fe20005800000 */
[----:B------:R-:W-:Y:S01]  /*115d0*/  FMUL.FTZ R20, R16, UR8 ;  /* 0x0000000810147c20 */ /* 0x000fe20008410000 */
[----:B------:R-:W-:Y:S01]  /*115e0*/  FSEL R199, R199, -INF , !P1 ;  /* 0xff800000c7c77808 */ /* 0x000fe20004800000 */
[----:B------:R-:W-:Y:S01]  /*115f0*/  IMAD.IADD R16, R210, 0x1, -R31 ;  /* 0x00000001d2107824 */ /* 0x000fe200078e0a1f */
[C---:B------:R-:W-:Y:S01]  /*11600*/  ISETP.GT.AND P6, PT, R129.reuse, R66, PT ;  /* 0x000000428100720c */ /* 0x040fe20003fc4270 */
[----:B------:R-:W1:Y:S01]  /*11610*/  MUFU.TANH R24, R21 ;  /* 0x0000001500187308 */ /* 0x000e620000002400 */
[----:B------:R-:W-:-:S02]  /*11620*/  ISETP.GT.AND P5, PT, R129, R63, PT ;  /* 0x0000003f8100720c */ /* 0x000fc40003fa4270 */
[C---:B------:R-:W-:Y:S02]  /*11630*/  ISETP.GT.AND P2, PT, R129.reuse, R32, PT ;  /* 0x000000208100720c */ /* 0x040fe40003f44270 */
[C---:B------:R-:W-:Y:S02]  /*11640*/  ISETP.GT.AND P3, PT, R129.reuse, R34, PT ;  /* 0x000000228100720c */ /* 0x040fe40003f64270 */
[----:B------:R-:W-:Y:S01]  /*11650*/  ISETP.GT.AND P1, PT, R129, R29, PT ;  /* 0x0000001d8100720c */ /* 0x000fe20003f24270 */
[----:B------:R-:W-:Y:S01]  /*11660*/  IMAD.IADD R129, R210, 0x1, -R103 ;  /* 0x00000001d2817824 */ /* 0x000fe200078e0a67 */
[----:B------:R-:W-:Y:S01]  /*11670*/  IABS R16, R16 ;  /* 0x0000001000107213 */ /* 0x000fe20000000000 */
[----:B------:R-:W2:Y:S01]  /*11680*/  MUFU.TANH R20, R20 ;  /* 0x0000001400147308 */ /* 0x000ea20000002400 */
[----:B------:R-:W-:Y:S02]  /*11690*/  IABS R25, R25 ;  /* 0x0000001900197213 */ /* 0x000fe40000000000 */
[----:B------:R-:W-:-:S02]  /*116a0*/  IABS R129, R129 ;  /* 0x0000008100817213 */ /* 0x000fc40000000000 */
[----:B------:R-:W-:Y:S01]  /*116b0*/  I2FP.F32.S32 R197, R25 ;  /* 0x0000001900c57245 */ /* 0x000fe20000201400 */
[----:B------:R-:W-:Y:S01]  /*116c0*/  FMUL.FTZ R25, R5, UR8 ;  /* 0x0000000805197c20 */ /* 0x000fe20008410000 */
[----:B------:R-:W-:Y:S01]  /*116d0*/  I2FP.F32.S32 R251, R129 ;  /* 0x0000008100fb7245 */ /* 0x000fe20000201400 */
[C---:B------:R-:W-:Y:S01]  /*116e0*/  IMAD.IADD R5, R210.reuse, 0x1, -R61 ;  /* 0x00000001d2057824 */ /* 0x040fe200078e0a3d */
[----:B------:R-:W-:Y:S01]  /*116f0*/  I2FP.F32.S32 R129, R16 ;  /* 0x0000001000817245 */ /* 0x000fe20000201400 */
[----:B------:R-:W-:Y:S01]  /*11700*/  FMUL.FTZ R16, R17, UR8 ;  /* 0x0000000811107c20 */ /* 0x000fe20008410000 */
[C---:B------:R-:W-:Y:S02]  /*11710*/  IMAD.IADD R17, R210.reuse, 0x1, -R119 ;  /* 0x00000001d2117824 */ /* 0x040fe400078e0a77 */
[----:B----4-:R-:W-:Y:S01]  /*11720*/  FFMA.FTZ R251, R251, -UR6, R94 ;  /* 0x80000006fbfb7c23 */ /* 0x010fe2000801005e */
[----:B------:R-:W-:Y:S02]  /*11730*/  IMAD.MOV.U32 R94, RZ, RZ, R249 ;  /* 0x000000ffff5e7224 */ /* 0x000fe400078e00f9 */
[----:B-1----:R-:W-:Y:S01]  /*11740*/  FFMA.FTZ R197, R197, -UR6, R24 ;  /* 0x80000006c5c57c23 */ /* 0x002fe20008010018 */
[----:B------:R-:W-:Y:S01]  /*11750*/  IMAD.MOV.U32 R24, RZ, RZ, R248 ;  /* 0x000000ffff187224 */ /* 0x000fe200078e00f8 */
[----:B------:R-:W-:Y:S01]  /*11760*/  IABS R17, R17 ;  /* 0x0000001100117213 */ /* 0x000fe20000000000 */
[----:B------:R-:W1:Y:S01]  /*11770*/  MUFU.TANH R16, R16 ;  /* 0x0000001000107308 */ /* 0x000e620000002400 */
[----:B--2---:R-:W-:Y:S01]  /*11780*/  FFMA.FTZ R129, R129, -UR6, R20 ;  /* 0x8000000681817c23 */ /* 0x004fe20008010014 */
[----:B------:R-:W-:Y:S01]  /*11790*/  IMAD.IADD R20, R210, 0x1, -R87 ;  /* 0x00000001d2147824 */ /* 0x000fe200078e0a57 */
[----:B------:R-:W-:-:S02]  /*117a0*/  I2FP.F32.S32 R249, R17 ;  /* 0x0000001100f97245 */ /* 0x000fc40000201400 */
[----:B------:R-:W-:Y:S02]  /*117b0*/  IABS R5, R5 ;  /* 0x0000000500057213 */ /* 0x000fe40000000000 */
[----:B------:R-:W-:Y:S01]  /*117c0*/  IABS R20, R20 ;  /* 0x0000001400147213 */ /* 0x000fe20000000000 */
[----:B------:R-:W2:Y:S01]  /*117d0*/  MUFU.TANH R17, R12 ;  /* 0x0000000c00117308 */ /* 0x000ea20000002400 */
[----:B------:R-:W-:Y:S02]  /*117e0*/  FSEL R205, R205, -INF , !P5 ;  /* 0xff800000cdcd7808 */ /* 0x000fe40006800000 */
[----:B------:R-:W-:Y:S01]  /*117f0*/  I2FP.F32.S32 R248, R20 ;  /* 0x0000001400f87245 */ /* 0x000fe20000201400 */
[----:B------:R-:W-:Y:S01]  /*11800*/  IMAD.MOV.U32 R20, RZ, RZ, R94 ;  /* 0x000000ffff147224 */ /* 0x000fe200078e005e */
[----:B------:R-:W-:Y:S02]  /*11810*/  FSEL R209, R209, -INF , !P1 ;  /* 0xff800000d1d17808 */ /* 0x000fe40004800000 */
[----:B------:R-:W-:Y:S01]  /*11820*/  FSEL R216, R216, -INF , !P2 ;  /* 0xff800000d8d87808 */ /* 0x000fe20005000000 */
[----:B------:R-:W-:Y:S01]  /*11830*/  MUFU.TANH R25, R25 ;  /* 0x0000001900197308 */ /* 0x000fe20000002400 */
[----:B------:R-:W-:Y:S01]  /*11840*/  FSEL R218, R218, -INF , !P3 ;  /* 0xff800000dada7808 */ /* 0x000fe20005800000 */
[----:B-1----:R-:W-:-:S06]  /*11850*/  FFMA.FTZ R249, R249, -UR6, R16 ;  /* 0x80000006f9f97c23 */ /* 0x002fcc0008010010 */
[----:B------:R-:W1:Y:S01]  /*11860*/  MUFU.TANH R16, R13 ;  /* 0x0000000d00107308 */ /* 0x000e620000002400 */
[----:B--2---:R-:W-:Y:S01]  /*11870*/  FFMA.FTZ R248, R248, -UR6, R17 ;  /* 0x80000006f8f87c23 */ /* 0x004fe20008010011 */
[----:B------:R-:W-:Y:S02]  /*11880*/  IMAD.IADD R17, R210, 0x1, -R117 ;  /* 0x00000001d2117824 */ /* 0x000fe400078e0a75 */
[----:B------:R-:W-:Y:S01]  /*11890*/  FMUL.FTZ R12, R8, UR8 ;  /* 0x00000008080c7c20 */ /* 0x000fe20008410000 */
[----:B------:R-:W-:Y:S02]  /*118a0*/  IMAD.IADD R8, R210, 0x1, -R95 ;  /* 0x00000001d2087824 */ /* 0x000fe400078e0a5f */
[----:B------:R-:W-:Y:S01]  /*118b0*/  IABS R17, R17 ;  /* 0x0000001100117213 */ /* 0x000fe20000000000 */
[----:B------:R-:W-:Y:S02]  /*118c0*/  MUFU.TANH R80, R80 ;  /* 0x0000005000507308 */ /* 0x000fe40000002400 */
[----:B------:R-:W-:-:S02]  /*118d0*/  IABS R8, R8 ;  /* 0x0000000800087213 */ /* 0x000fc40000000000 */
[----:B------:R-:W-:Y:S02]  /*118e0*/  I2FP.F32.S32 R21, R17 ;  /* 0x0000001100157245 */ /* 0x000fe40000201400 */
[----:B------:R-:W-:Y:S01]  /*118f0*/  I2FP.F32.S32 R17, R8 ;  /* 0x0000000800117245 */ /* 0x000fe20000201400 */
[----:B------:R-:W-:Y:S01]  /*11900*/  FMUL.FTZ R8, R9, UR8 ;  /* 0x0000000809087c20 */ /* 0x000fe20008410000 */
[----:B------:R-:W-:Y:S01]  /*11910*/  IMAD.IADD R9, R210, 0x1, -R91 ;  /* 0x00000001d2097824 */ /* 0x000fe200078e0a5b */
[----:B------:R-:W2:Y:S01]  /*11920*/  MUFU.TANH R12, R12 ;  /* 0x0000000c000c7308 */ /* 0x000ea20000002400 */
[----:B-1----:R-:W-:Y:S01]  /*11930*/  FFMA.FTZ R21, R21, -UR6, R16 ;  /* 0x8000000615157c23 */ /* 0x002fe20008010010 */
[----:B------:R-:W-:Y:S01]  /*11940*/  I2FP.F32.S32 R16, R5 ;  /* 0x0000000500107245 */ /* 0x000fe20000201400 */
[----:B------:R-:W-:Y:S01]  /*11950*/  FMUL.FTZ R5, R72, UR8 ;  /* 0x0000000848057c20 */ /* 0x000fe20008410000 */
[----:B------:R-:W-:-:S03]  /*11960*/  IABS R9, R9 ;  /* 0x0000000900097213 */ /* 0x000fc60000000000 */
[----:B------:R-:W-:Y:S01]  /*11970*/  FFMA.FTZ R16, R16, -UR6, R25 ;  /* 0x8000000610107c23 */ /* 0x000fe20008010019 */
[----:B------:R-:W-:Y:S01]  /*11980*/  I2FP.F32.S32 R13, R9 ;  /* 0x00000009000d7245 */ /* 0x000fe20000201400 */
[----:B------:R-:W-:Y:S01]  /*11990*/  IMAD.IADD R9, R210, 0x1, -R71 ;  /* 0x00000001d2097824 */ /* 0x000fe200078e0a47 */
[----:B------:R-:W1:Y:S04]  /*119a0*/  MUFU.TANH R5, R5 ;  /* 0x0000000500057308 */ /* 0x000e680000002400 */
[----:B------:R-:W-:-:S04]  /*119b0*/  IABS R9, R9 ;  /* 0x0000000900097213 */ /* 0x000fc80000000000 */
[----:B------:R-:W-:Y:S01]  /*119c0*/  I2FP.F32.S32 R9, R9 ;  /* 0x0000000900097245 */ /* 0x000fe20000201400 */
[----:B--2---:R-:W-:Y:S01]  /*119d0*/  FFMA.FTZ R17, R17, -UR6, R12 ;  /* 0x8000000611117c23 */ /* 0x004fe2000801000c */
[----:B------:R-:W-:Y:S01]  /*119e0*/  IMAD.MOV.U32 R12, RZ, RZ, R0 ;  /* 0x000000ffff0c7224 */ /* 0x000fe200078e0000 */
[----:B------:R-:W2:Y:S01]  /*119f0*/  MUFU.TANH R8, R8 ;  /* 0x0000000800087308 */ /* 0x000ea20000002400 */
[C---:B------:R-:W-:Y:S02]  /*11a00*/  VIADD R0, R210.reuse, -UR7 ;  /* 0x80000007d2007c36 */ /* 0x040fe40008000000 */
[----:B------:R-:W-:Y:S01]  /*11a10*/  FFMA.FTZ R9, R9, -UR6, R4 ;  /* 0x8000000609097c23 */ /* 0x000fe20008010004 */
[----:B------:R-:W-:Y:S02]  /*11a20*/  IMAD.IADD R4, R210, 0x1, -R35 ;  /* 0x00000001d2047824 */ /* 0x000fe400078e0a23 */
[----:B------:R-:W-:-:S03]  /*11a30*/  ISETP.GT.AND P5, PT, R0, R244, PT ;  /* 0x000000f40000720c */ /* 0x000fc60003fa4270 */
[----:B------:R-:W-:Y:S01]  /*11a40*/  IABS R4, R4 ;  /* 0x0000000400047213 */ /* 0x000fe20000000000 */
[----:B------:R-:W-:Y:S01]  /*11a50*/  MUFU.TANH R64, R64 ;  /* 0x0000004000407308 */ /* 0x000fe20000002400 */
[----:B------:R-:W-:Y:S02]  /*11a60*/  ISETP.GT.AND P1, PT, R0, R56, PT ;  /* 0x000000380000720c */ /* 0x000fe40003f24270 */
[----:B------:R-:W-:Y:S01]  /*11a70*/  I2FP.F32.S32 R94, R4 ;  /* 0x00000004005e7245 */ /* 0x000fe20000201400 */
[----:B------:R-:W-:Y:S01]  /*11a80*/  IMAD.IADD R4, R210, 0x1, -R33 ;  /* 0x00000001d2047824 */ /* 0x000fe200078e0a21 */
[----:B------:R-:W-:Y:S02]  /*11a90*/  FSEL R210, R12, -INF , !P6 ;  /* 0xff8000000cd27808 */ /* 0x000fe40007000000 */
[----:B------:R-:W-:Y:S01]  /*11aa0*/  FSEL R12, R24, -INF , !P5 ;  /* 0xff800000180c7808 */ /* 0x000fe20006800000 */
[----:B-1----:R-:W-:Y:S01]  /*11ab0*/  FFMA.FTZ R94, R94, -UR6, R5 ;  /* 0x800000065e5e7c23 */ /* 0x002fe20008010005 */
[----:B------:R-:W-:Y:S01]  /*11ac0*/  ISETP.GT.AND P5, PT, R0, R236, PT ;  /* 0x000000ec0000720c */ /* 0x000fe20003fa4270 */
[----:B--2---:R-:W-:Y:S01]  /*11ad0*/  FFMA.FTZ R13, R13, -UR6, R8 ;  /* 0x800000060d0d7c23 */ /* 0x004fe20008010008 */
[----:B------:R-:W-:Y:S01]  /*11ae0*/  FSEL R240, R240, -INF , !P1 ;  /* 0xff800000f0f07808 */ /* 0x000fe20004800000 */
[----:B------:R-:W-:Y:S01]  /*11af0*/  MUFU.TANH R65, R65 ;  /* 0x0000004100417308 */ /* 0x000fe20000002400 */
[----:B------:R-:W-:-:S02]  /*11b00*/  FSEL R235, R235, -INF , !P5 ;  /* 0xff800000ebeb7808 */ /* 0x000fc40006800000 */
[C---:B------:R-:W-:Y:S02]  /*11b10*/  ISETP.GT.AND P5, PT, R0.reuse, R228, PT ;  /* 0x000000e40000720c */ /* 0x040fe40003fa4270 */
[C---:B------:R-:W-:Y:S02]  /*11b20*/  ISETP.GT.AND P1, PT, R0.reuse, R50, PT ;  /* 0x000000320000720c */ /* 0x040fe40003f24270 */
[----:B------:R-:W-:Y:S02]  /*11b30*/  IABS R4, R4 ;  /* 0x0000000400047213 */ /* 0x000fe40000000000 */
[----:B------:R-:W-:Y:S02]  /*11b40*/  ISETP.GT.AND P6, PT, R0, R246, PT ;  /* 0x000000f60000720c */ /* 0x000fe40003fc4270 */
[----:B------:R-:W-:Y:S02]  /*11b50*/  FSEL R217, R217, -INF , !P5 ;  /* 0xff800000d9d97808 */ /* 0x000fe40006800000 */
[----:B------:R-:W-:-:S02]  /*11b60*/  FSEL R223, R223, -INF , !P1 ;  /* 0xff800000dfdf7808 */ /* 0x000fc40004800000 */
[C---:B------:R-:W-:Y:S02]  /*11b70*/  ISETP.GT.AND P5, PT, R0.reuse, R224, PT ;  /* 0x000000e00000720c */ /* 0x040fe40003fa4270 */
[----:B------:R-:W-:Y:S02]  /*11b80*/  I2FP.F32.S32 R4, R4 ;  /* 0x0000000400047245 */ /* 0x000fe40000201400 */
[----:B------:R-:W-:Y:S02]  /*11b90*/  ISETP.GT.AND P1, PT, R0, R118, PT ;  /* 0x000000760000720c */ /* 0x000fe40003f24270 */
[----:B------:R-:W-:Y:S01]  /*11ba0*/  FSEL R20, R20, -INF , !P6 ;  /* 0xff80000014147808 */ /* 0x000fe20007000000 */
[----:B------:R-:W-:Y:S01]  /*11bb0*/  FFMA.FTZ R5, R4, -UR6, R73 ;  /* 0x8000000604057c23 */ /* 0x000fe20008010049 */
[C---:B------:R-:W-:Y:S02]  /*11bc0*/  ISETP.GT.AND P2, PT, R0.reuse, R130, PT ;  /* 0x000000820000720c */ /* 0x040fe40003f44270 */
        /* <DEDUP_REMOVED lines=8> */
[----:B------:R-:W-:Y:S02]  /*11c50*/  FSEL R238, R238, -INF , !P6 ;  /* 0xff800000eeee7808 */ /* 0x000fe40007000000 */
[C---:B------:R-:W-:Y:S02]  /*11c60*/  ISETP.GT.AND P2, PT, R0.reuse, R58, PT ;  /* 0x0000003a0000720c */ /* 0x040fe40003f44270 */
[C---:B------:R-:W-:Y:S02]  /*11c70*/  ISETP.GT.AND P3, PT, R0.reuse, R52, PT ;  /* 0x000000340000720c */ /* 0x040fe40003f64270 */
[----:B------:R-:W-:Y:S02]  /*11c80*/  ISETP.GT.AND P6, PT, R0, R42, PT ;  /* 0x0000002a0000720c */ /* 0x000fe40003fc4270 */
[----:B------:R-:W-:-:S02]  /*11c90*/  FSEL R197, R197, -INF , !P5 ;  /* 0xff800000c5c57808 */ /* 0x000fc40006800000 */
[----:B------:R-:W-:Y:S01]  /*11ca0*/  FSEL R127, R251, -INF , !P1 ;  /* 0xff800000fb7f7808 */ /* 0x000fe20004800000 */
[----:B------:R-:W-:Y:S01]  /*11cb0*/  IMAD.MOV.U32 R251, RZ, RZ, R3 ;  /* 0x000000fffffb7224 */ /* 0x000fe200078e0003 */
[C---:B------:R-:W-:Y:S02]  /*11cc0*/  ISETP.GT.AND P5, PT, R0.reuse, R67, PT ;  /* 0x000000430000720c */ /* 0x040fe40003fa4270 */
[----:B------:R-:W-:Y:S02]  /*11cd0*/  FSEL R229, R229, -INF , !P2 ;  /* 0xff800000e5e57808 */ /* 0x000fe40005000000 */
[----:B------:R-:W-:Y:S02]  /*11ce0*/  FSEL R227, R227, -INF , !P3 ;  /* 0xff800000e3e37808 */ /* 0x000fe40005800000 */
[----:B------:R-:W-:Y:S02]  /*11cf0*/  FSEL R221, R221, -INF , !P6 ;  /* 0xff800000dddd7808 */ /* 0x000fe40007000000 */
[----:B------:R-:W-:-:S02]  /*11d00*/  ISETP.GT.AND P2, PT, R0, R124, PT ;  /* 0x0000007c0000720c */ /* 0x000fc40003f44270 */
[C---:B------:R-:W-:Y:S02]  /*11d10*/  ISETP.GT.AND P3, PT, R0.reuse, R79, PT ;  /* 0x0000004f0000720c */ /* 0x040fe40003f64270 */
[----:B------:R-:W-:Y:S02]  /*11d20*/  ISETP.GT.AND P6, PT, R0, R226, PT ;  /* 0x000000e20000720c */ /* 0x000fe40003fc4270 */
[----:B------:R-:W-:Y:S01]  /*11d30*/  FSEL R106, R17, -INF , !P5 ;  /* 0xff800000116a7808 */ /* 0x000fe20006800000 */
[----:B------:R-:W-:Y:S01]  /*11d40*/  IMAD.IADD R17, R251, 0x1, -R111 ;  /* 0x00000001fb117824 */ /* 0x000fe200078e0a6f */
[----:B------:R-:W-:Y:S02]  /*11d50*/  FSEL R115, R115, -INF , !P2 ;  /* 0xff80000073737808 */ /* 0x000fe40005000000 */
[----:B------:R-:W-:Y:S02]  /*11d60*/  FSEL R25, R108, -INF , !P3 ;  /* 0xff8000006c197808 */ /* 0x000fe40005800000 */
[----:B------:R-:W-:-:S02]  /*11d70*/  FSEL R72, R102, -INF , !P6 ;  /* 0xff80000066487808 */ /* 0x000fc40007000000 */
[C---:B------:R-:W-:Y:S02]  /*11d80*/  ISETP.GT.AND P2, PT, R0.reuse, R128, PT ;  /* 0x000000800000720c */ /* 0x040fe40003f44270 */
[C---:B------:R-:W-:Y:S02]  /*11d90*/  ISETP.GT.AND P3, PT, R0.reuse, R198, PT ;  /* 0x000000c60000720c */ /* 0x040fe40003f64270 */
[C---:B------:R-:W-:Y:S02]  /*11da0*/  ISETP.GT.AND P6, PT, R0.reuse, R204, PT ;  /* 0x000000cc0000720c */ /* 0x040fe40003fc4270 */
[----:B------:R-:W-:Y:S02]  /*11db0*/  IABS R17, R17 ;  /* 0x0000001100117213 */ /* 0x000fe40000000000 */
[----:B------:R-:W-:Y:S02]  /*11dc0*/  ISETP.GT.AND P1, PT, R0, R30, PT ;  /* 0x0000001e0000720c */ /* 0x000fe40003f24270 */
[----:B------:R-:W-:-:S02]  /*11dd0*/  FSEL R215, R215, -INF , !P2 ;  /* 0xff800000d7d77808 */ /* 0x000fc40005000000 */
[----:B------:R-:W-:Y:S02]  /*11de0*/  FSEL R213, R213, -INF , !P3 ;  /* 0xff800000d5d57808 */ /* 0x000fe40005800000 */
[----:B------:R-:W-:Y:S02]  /*11df0*/  FSEL R201, R201, -INF , !P6 ;  /* 0xff800000c9c97808 */ /* 0x000fe40007000000 */
[C---:B------:R-:W-:Y:S02]  /*11e00*/  ISETP.GT.AND P2, PT, R0.reuse, R90, PT ;  /* 0x0000005a0000720c */ /* 0x040fe40003f44270 */
[C---:B------:R-:W-:Y:S02]  /*11e10*/  ISETP.GT.AND P3, PT, R0.reuse, R86, PT ;  /* 0x000000560000720c */ /* 0x040fe40003f64270 */
[----:B------:R-:W-:Y:S02]  /*11e20*/  ISETP.GT.AND P6, PT, R0, R82, PT ;  /* 0x000000520000720c */ /* 0x000fe40003fc4270 */
[----:B------:R-:W-:-:S02]  /*11e30*/  I2FP.F32.S32 R17, R17 ;  /* 0x0000001100117245 */ /* 0x000fc40000201400 */
[----:B------:R-:W-:Y:S02]  /*11e40*/  FSEL R102, R248, -INF , !P1 ;  /* 0xff800000f8667808 */ /* 0x000fe40004800000 */
[----:B------:R-:W1:Y:S01]  /*11e50*/  MUFU.TANH R248, R97 ;  /* 0x0000006100f87308 */ /* 0x000e620000002400 */
[----:B------:R-:W-:Y:S02]  /*11e60*/  FSEL R129, R129, -INF , !P2 ;  /* 0xff80000081817808 */ /* 0x000fe40005000000 */
[----:B------:R-:W-:Y:S02]  /*11e70*/  FSEL R73, R249, -INF , !P3 ;  /* 0xff800000f9497808 */ /* 0x000fe40005800000 */
[----:B------:R-:W-:Y:S02]  /*11e80*/  FSEL R108, R21, -INF , !P6 ;  /* 0xff800000156c7808 */ /* 0x000fe40007000000 */
[C---:B------:R-:W-:Y:S02]  /*11e90*/  ISETP.GT.AND P2, PT, R0.reuse, R66, PT ;  /* 0x000000420000720c */ /* 0x040fe40003f44270 */
[----:B------:R-:W-:-:S02]  /*11ea0*/  ISETP.GT.AND P3, PT, R0, R63, PT ;  /* 0x0000003f0000720c */ /* 0x000fc40003f64270 */
[C---:B------:R-:W-:Y:S02]  /*11eb0*/  ISETP.GT.AND P1, PT, R0.reuse, R34, PT ;  /* 0x000000220000720c */ /* 0x040fe40003f24270 */
[C---:B------:R-:W-:Y:S02]  /*11ec0*/  ISETP.GT.AND P6, PT, R0.reuse, R32, PT ;  /* 0x000000200000720c */ /* 0x040fe40003fc4270 */
[----:B------:R-:W-:Y:S01]  /*11ed0*/  ISETP.GT.AND P5, PT, R0, R29, PT ;  /* 0x0000001d0000720c */ /* 0x000fe20003fa4270 */
[----:B------:R-:W-:Y:S01]  /*11ee0*/  FFMA.FTZ R0, R17, -UR6, R96 ;  /* 0x8000000611007c23 */ /* 0x000fe20008010060 */
[----:B------:R-:W-:Y:S02]  /*11ef0*/  IMAD.IADD R17, R251, 0x1, -R103 ;  /* 0x00000001fb117824 */ /* 0x000fe400078e0a67 */
[----:B------:R-:W-:Y:S01]  /*11f00*/  FMUL.FTZ R96, R92, UR8 ;  /* 0x000000085c607c20 */ /* 0x000fe20008410000 */
[----:B------:R-:W-:Y:S02]  /*11f10*/  FMUL.FTZ R92, R93, UR8 ;  /* 0x000000085d5c7c20 */ /* 0x000fe40008410000 */
[----:B------:R-:W-:-:S03]  /*11f20*/  IABS R17, R17 ;  /* 0x0000001100117213 */ /* 0x000fc60000000000 */
[----:B------:R-:W2:Y:S01]  /*11f30*/  MUFU.TANH R96, R96 ;  /* 0x0000006000607308 */ /* 0x000ea20000002400 */
[----:B------:R-:W-:-:S05]  /*11f40*/  I2FP.F32.S32 R17, R17 ;  /* 0x0000001100117245 */ /* 0x000fca0000201400 */
[----:B-1----:R-:W-:Y:S01]  /*11f50*/  FFMA.FTZ R21, R17, -UR6, R248 ;  /* 0x8000000611157c23 */ /* 0x002fe200080100f8 */
[----:B------:R-:W-:Y:S01]  /*11f60*/  IMAD.IADD R17, R251, 0x1, -R101 ;  /* 0x00000001fb117824 */ /* 0x000fe200078e0a65 */
[----:B------:R-:W1:Y:S04]  /*11f70*/  MUFU.TANH R92, R92 ;  /* 0x0000005c005c7308 */ /* 0x000e680000002400 */
[----:B------:R-:W-:-:S04]  /*11f80*/  IABS R17, R17 ;  /* 0x0000001100117213 */ /* 0x000fc80000000000 */
[----:B------:R-:W-:-:S05]  /*11f90*/  I2FP.F32.S32 R17, R17 ;  /* 0x0000001100117245 */ /* 0x000fca0000201400 */
[----:B--2---:R-:W-:Y:S01]  /*11fa0*/  FFMA.FTZ R249, R17, -UR6, R96 ;  /* 0x8000000611f97c23 */ /* 0x004fe20008010060 */
[----:B------:R-:W-:Y:S02]  /*11fb0*/  IMAD.IADD R17, R251, 0x1, -R125 ;  /* 0x00000001fb117824 */ /* 0x000fe400078e0a7d */
[----:B------:R-:W-:-:S03]  /*11fc0*/  IMAD.MOV.U32 R96, RZ, RZ, R21 ;  /* 0x000000ffff607224 */ /* 0x000fc600078e0015 */
[----:B------:R-:W-:-:S04]  /*11fd0*/  IABS R17, R17 ;  /* 0x0000001100117213 */ /* 0x000fc80000000000 */
[----:B------:R-:W-:-:S05]  /*11fe0*/  I2FP.F32.S32 R17, R17 ;  /* 0x0000001100117245 */ /* 0x000fca0000201400 */
[----:B-1----:R-:W-:Y:S01]  /*11ff0*/  FFMA.FTZ R2, R17, -UR6, R92 ;  /* 0x8000000611027c23 */ /* 0x002fe2000801005c */
[----:B------:R-:W-:Y:S01]  /*12000*/  IMAD.IADD R17, R251, 0x1, -R31 ;  /* 0x00000001fb117824 */ /* 0x000fe200078e0a1f */
[----:B------:R-:W1:Y:S04]  /*12010*/  MUFU.TANH R92, R89 ;  /* 0x00000059005c7308 */ /* 0x000e680000002400 */
[----:B------:R-:W-:-:S04]  /*12020*/  IABS R17, R17 ;  /* 0x0000001100117213 */ /* 0x000fc80000000000 */
[----:B------:R-:W-:-:S05]  /*12030*/  I2FP.F32.S32 R17, R17 ;  /* 0x0000001100117245 */ /* 0x000fca0000201400 */
[----:B------:R-:W-:Y:S01]  /*12040*/  FFMA.FTZ R3, R17, -UR6, R88 ;  /* 0x8000000611037c23 */ /* 0x000fe20008010058 */
[----:B------:R-:W-:Y:S02]  /*12050*/  IMAD.IADD R17, R251, 0x1, -R119 ;  /* 0x00000001fb117824 */ /* 0x000fe400078e0a77 */
[----:B------:R-:W-:Y:S01]  /*12060*/  FMUL.FTZ R88, R84, UR8 ;  /* 0x0000000854587c20 */ /* 0x000fe20008410000 */
[----:B------:R-:W-:Y:S01]  /*12070*/  FMUL.FTZ R84, R85, UR8 ;  /* 0x0000000855547c20 */ /* 0x000fe20008410000 */
[----:B------:R-:W-:Y:S01]  /*12080*/  IMAD.MOV.U32 R85, RZ, RZ, R251 ;  /* 0x000000ffff557224 */ /* 0x000fe200078e00fb */
[----:B------:R-:W-:-:S03]  /*12090*/  IABS R17, R17 ;  /* 0x0000001100117213 */ /* 0x000fc60000000000 */
[----:B------:R-:W2:Y:S01]  /*120a0*/  MUFU.TANH R88, R88 ;  /* 0x0000005800587308 */ /* 0x000ea20000002400 */
[----:B------:R-:W-:Y:S01]  /*120b0*/  IMAD.IADD R21, R85, 0x1, -R33 ;  /* 0x0000000155157824 */ /* 0x000fe200078e0a21 */
[----:B------:R-:W-:Y:S02]  /*120c0*/  I2FP.F32.S32 R17, R17 ;  /* 0x0000001100117245 */ /* 0x000fe40000201400 */
[----:B------:R-:W-:Y:S02]  /*120d0*/  FSEL R94, R94, -INF , !P6 ;  /* 0xff8000005e5e7808 */ /* 0x000fe40007000000 */
[----:B------:R-:W-:Y:S01]  /*120e0*/  IABS R21, R21 ;  /* 0x0000001500157213 */ /* 0x000fe20000000000 */
[----:B-1----:R-:W-:Y:S01]  /*120f0*/  FFMA.FTZ R97, R17, -UR6, R92 ;  /* 0x8000000611617c23 */ /* 0x002fe2000801005c */
[----:B------:R-:W-:Y:S01]  /*12100*/  IMAD.IADD R17, R251, 0x1, -R87 ;  /* 0x00000001fb117824 */ /* 0x000fe200078e0a57 */
[----:B------:R-:W1:Y:S01]  /*12110*/  MUFU.TANH R84, R84 ;  /* 0x0000005400547308 */ /* 0x000e620000002400 */
[----:B------:R-:W-:-:S03]  /*12120*/  IMAD.MOV.U32 R92, RZ, RZ, R249 ;  /* 0x000000ffff5c7224 */ /* 0x000fc600078e00f9 */
[----:B------:R-:W-:-:S04]  /*12130*/  IABS R17, R17 ;  /* 0x0000001100117213 */ /* 0x000fc80000000000 */
[----:B------:R-:W-:-:S05]  /*12140*/  I2FP.F32.S32 R17, R17 ;  /* 0x0000001100117245 */ /* 0x000fca0000201400 */
[----:B--2---:R-:W-:Y:S01]  /*12150*/  FFMA.FTZ R249, R17, -UR6, R88 ;  /* 0x8000000611f97c23 */ /* 0x004fe20008010058 */
[----:B------:R-:W-:-:S05]  /*12160*/  IMAD.IADD R17, R85, 0x1, -R117 ;  /* 0x0000000155117824 */ /* 0x000fca00078e0a75 */
[----:B------:R-:W-:-:S04]  /*12170*/  IABS R17, R17 ;  /* 0x0000001100117213 */ /* 0x000fc80000000000 */
[----:B------:R-:W-:-:S05]  /*12180*/  I2FP.F32.S32 R17, R17 ;  /* 0x0000001100117245 */ /* 0x000fca0000201400 */
[----:B-1----:R-:W-:Y:S01]  /*12190*/  FFMA.FTZ R93, R17, -UR6, R84 ;  /* 0x80000006115d7c23 */ /* 0x002fe20008010054 */
[----:B------:R-:W-:Y:S01]  /*121a0*/  IMAD.IADD R17, R85, 0x1, -R95 ;  /* 0x0000000155117824 */ /* 0x000fe200078e0a5f */
[----:B------:R1:W2:Y:S04]  /*121b0*/  MUFU.TANH R84, R81 ;  /* 0x0000005100547308 */ /* 0x0002a80000002400 */
[----:B------:R-:W-:-:S04]  /*121c0*/  IABS R17, R17 ;  /* 0x0000001100117213 */ /* 0x000fc80000000000 */
[----:B------:R-:W-:-:S05]  /*121d0*/  I2FP.F32.S32 R17, R17 ;  /* 0x0000001100117245 */ /* 0x000fca0000201400 */
[----:B------:R-:W-:Y:S01]  /*121e0*/  FFMA.FTZ R89, R17, -UR6, R80 ;  /* 0x8000000611597c23 */ /* 0x000fe20008010050 */
[----:B------:R-:W-:Y:S02]  /*121f0*/  IMAD.IADD R17, R85, 0x1, -R91 ;  /* 0x0000000155117824 */ /* 0x000fe400078e0a5b */
[----:B------:R-:W-:Y:S01]  /*12200*/  FMUL.FTZ R80, R76, UR8 ;  /* 0x000000084c507c20 */ /* 0x000fe20008410000 */
[----:B------:R-:W-:Y:S01]  /*12210*/  FMUL.FTZ R76, R77, UR8 ;  /* 0x000000084d4c7c20 */ /* 0x000fe20008410000 */
[----:B------:R-:W-:Y:S01]  /*12220*/  IMAD.MOV.U32 R77, RZ, RZ, R93 ;  /* 0x000000ffff4d7224 */ /* 0x000fe200078e005d */
[----:B------:R-:W-:Y:S01]  /*12230*/  IABS R17, R17 ;  /* 0x0000001100117213 */ /* 0x000fe20000000000 */
[----:B-1----:R-:W-:Y:S02]  /*12240*/  IMAD.MOV.U32 R81, RZ, RZ, R3 ;  /* 0x000000ffff517224 */ /* 0x002fe400078e0003 */
[----:B------:R-:W1:Y:S08]  /*12250*/  MUFU.TANH R80, R80 ;  /* 0x0000005000507308 */ /* 0x000e700000002400 */
[----:B------:R-:W3:Y:S01]  /*12260*/  MUFU.TANH R76, R76 ;  /* 0x0000004c004c7308 */ /* 0x000ee20000002400 */
[----:B------:R-:W-:Y:S01]  /*12270*/  I2FP.F32.S32 R17, R17 ;  /* 0x0000001100117245 */ /* 0x000fe20000201400 */
[----:B------:R-:W4:Y:S04]  /*12280*/  LDL R3, [R1+0x3c] ;  /* 0x00003c0001037983 */ /* 0x000f280000100800 */
[----:B--2---:R-:W-:Y:S01]  /*12290*/  FFMA.FTZ R248, R17, -UR6, R84 ;  /* 0x8000000611f87c23 */ /* 0x004fe20008010054 */
[----:B------:R-:W-:Y:S01]  /*122a0*/  IMAD.IADD R17, R85, 0x1, -R71 ;  /* 0x0000000155117824 */ /* 0x000fe200078e0a47 */
[----:B------:R-:W-:Y:S01]  /*122b0*/  FSEL R93, R5, -INF , !P5 ;  /* 0xff800000055d7808 */ /* 0x000fe20006800000 */
[----:B------:R-:W-:-:S03]  /*122c0*/  IMAD.MOV.U32 R84, RZ, RZ, R249 ;  /* 0x000000ffff547224 */ /* 0x000fc600078e00f9 */
[----:B------:R-:W-:-:S04]  /*122d0*/  IABS R17, R17 ;  /* 0x0000001100117213 */ /* 0x000fc80000000000 */
[----:B------:R-:W-:-:S05]  /*122e0*/  I2FP.F32.S32 R17, R17 ;  /* 0x0000001100117245 */ /* 0x000fca0000201400 */
[----:B-1----:R-:W-:Y:S01]  /*122f0*/  FFMA.FTZ R88, R17, -UR6, R80 ;  /* 0x8000000611587c23 */ /* 0x002fe20008010050 */
[C---:B------:R-:W-:Y:S01]  /*12300*/  IMAD.IADD R17, R85.reuse, 0x1, -R61 ;  /* 0x0000000155117824 */ /* 0x040fe200078e0a3d */
[----:B------:R-:W-:Y:S01]  /*12310*/  FSEL R16, R16, -INF , !P1 ;  /* 0xff80000010107808 */ /* 0x000fe20004800000 */
[----:B------:R-:W-:Y:S02]  /*12320*/  IMAD.MOV.U32 R80, RZ, RZ, R89 ;  /* 0x000000ffff507224 */ /* 0x000fe400078e0059 */
[----:B------:R-:W-:Y:S01]  /*12330*/  IMAD.MOV.U32 R89, RZ, RZ, R0 ;  /* 0x000000ffff597224 */ /* 0x000fe200078e0000 */
[----:B------:R-:W-:Y:S01]  /*12340*/  IABS R17, R17 ;  /* 0x0000001100117213 */ /* 0x000fe20000000000 */
[----:B------:R-:W2:Y:S03]  /*12350*/  LDL R0, [R1+0x34] ;  /* 0x0000340001007983 */ /* 0x000ea60000100800 */
[----:B------:R-:W-:Y:S01]  /*12360*/  I2FP.F32.S32 R251, R17 ;  /* 0x0000001100fb7245 */ /* 0x000fe20000201400 */
[----:B------:R-:W-:-:S04]  /*12370*/  IMAD.IADD R17, R85, 0x1, -R35 ;  /* 0x0000000155117824 */ /* 0x000fc800078e0a23 */
[----:B---3--:R-:W-:Y:S01]  /*12380*/  FFMA.FTZ R251, R251, -UR6, R76 ;  /* 0x80000006fbfb7c23 */ /* 0x008fe2000801004c */
[----:B------:R-:W-:Y:S01]  /*12390*/  IABS R17, R17 ;  /* 0x0000001100117213 */ /* 0x000fe20000000000 */
[----:B------:R-:W-:Y:S02]  /*123a0*/  VIADD R76, R85, -UR7 ;  /* 0x80000007554c7c36 */ /* 0x000fe40008000000 */
[----:B------:R-:W-:Y:S01]  /*123b0*/  IMAD.MOV.U32 R85, RZ, RZ, R92 ;  /* 0x000000ffff557224 */ /* 0x000fe200078e005c */
[----:B------:R-:W-:Y:S02]  /*123c0*/  I2FP.F32.S32 R17, R17 ;  /* 0x0000001100117245 */ /* 0x000fe40000201400 */
[----:B------:R-:W-:-:S03]  /*123d0*/  ISETP.GT.AND P6, PT, R76, R126, PT ;  /* 0x0000007e4c00720c */ /* 0x000fc60003fc4270 */
[----:B------:R-:W-:Y:S01]  /*123e0*/  FFMA.FTZ R17, R17, -UR6, R64 ;  /* 0x8000000611117c23 */ /* 0x000fe20008010040 */
[----:B------:R-:W-:Y:S02]  /*123f0*/  I2FP.F32.S32 R64, R21 ;  /* 0x0000001500407245 */ /* 0x000fe40000201400 */
[----:B------:R-:W-:Y:S02]  /*12400*/  FSEL R92, R9, -INF , !P3 ;  /* 0xff800000095c7808 */ /* 0x000fe40005800000 */
[----:B------:R-:W-:Y:S01]  /*12410*/  ISETP.GT.AND P3, PT, R76, R244, PT ;  /* 0x000000f44c00720c */ /* 0x000fe20003f64270 */
[----:B------:R-:W-:Y:S01]  /*12420*/  FFMA.FTZ R21, R64, -UR6, R65 ;  /* 0x8000000640157c23 */ /* 0x000fe20008010041 */
        /* <DEDUP_REMOVED lines=8> */
[----:B------:R-:W-:Y:S01]  /*124b0*/  ISETP.GT.AND P1, PT, R76, R130, PT ;  /* 0x000000824c00720c */ /* 0x000fe20003f24270 */
[----:B------:R-:W3:Y:S01]  /*124c0*/  LDL R2, [R1+0x38] ;  /* 0x0000380001027983 */ /* 0x000ee20000100800 */
[----:B------:R-:W-:-:S02]  /*124d0*/  ISETP.GT.AND P6, PT, R212, R52, PT ;  /* 0x00000034d400720c */ /* 0x000fc40003fc4270 */
[----:B------:R-:W-:Y:S02]  /*124e0*/  FSEL R248, R211, -INF , !P5 ;  /* 0xff800000d3f87808 */ /* 0x000fe40006800000 */
[----:B------:R-:W-:Y:S02]  /*124f0*/  ISETP.GT.AND P5, PT, R212, R50, PT ;  /* 0x00000032d400720c */ /* 0x000fe40003fa4270 */
[----:B------:R-:W-:Y:S02]  /*12500*/  ISETP.GT.AND P2, PT, R76, R246, PT ;  /* 0x000000f64c00720c */ /* 0x000fe40003f44270 */
[----:B------:R-:W-:Y:S02]  /*12510*/  FSEL R9, R214, -INF , !P1 ;  /* 0xff800000d6097808 */ /* 0x000fe40004800000 */
[----:B------:R-:W-:Y:S02]  /*12520*/  ISETP.GT.AND P1, PT, R76, R58, PT ;  /* 0x0000003a4c00720c */ /* 0x000fe40003f24270 */
[----:B------:R-:W-:-:S02]  /*12530*/  FSEL R241, R241, -INF , !P6 ;  /* 0xff800000f1f17808 */ /* 0x000fc40007000000 */
[----:B------:R-:W-:Y:S02]  /*12540*/  ISETP.GT.AND P6, PT, R212, R79, PT ;  /* 0x0000004fd400720c */ /* 0x000fe40003fc4270 */
[----:B------:R-:W-:Y:S02]  /*12550*/  FSEL R239, R239, -INF , !P5 ;  /* 0xff800000efef7808 */ /* 0x000fe40006800000 */
[----:B------:R-:W-:Y:S01]  /*12560*/  FSEL R249, R222, -INF , !P2 ;  /* 0xff800000def97808 */ /* 0x000fe20005000000 */
[----:B------:R-:W-:Y:S01]  /*12570*/  IMAD.MOV.U32 R222, RZ, RZ, R65 ;  /* 0x000000ffffde7224 */ /* 0x000fe200078e0041 */
[----:B------:R-:W-:Y:S01]  /*12580*/  ISETP.GT.AND P5, PT, R212, R118, PT ;  /* 0x00000076d400720c */ /* 0x000fe20003fa4270 */
[----:B------:R-:W-:Y:S01]  /*12590*/  IMAD.MOV.U32 R65, RZ, RZ, R84 ;  /* 0x000000ffff417224 */ /* 0x000fe200078e0054 */
[----:B------:R-:W-:Y:S01]  /*125a0*/  FSEL R243, R243, -INF , !P1 ;  /* 0xff800000f3f37808 */ /* 0x000fe20004800000 */
[----:B------:R-:W-:Y:S01]  /*125b0*/  IMAD.MOV.U32 R84, RZ, RZ, R88 ;  /* 0x000000ffff547224 */ /* 0x000fe200078e0058 */
[C---:B------:R-:W-:Y:S01]  /*125c0*/  ISETP.GT.AND P2, PT, R76.reuse, R54, PT ;  /* 0x000000364c00720c */ /* 0x040fe20003f44270 */
[----:B------:R-:W-:Y:S01]  /*125d0*/  IMAD.MOV.U32 R88, RZ, RZ, R96 ;  /* 0x000000ffff587224 */ /* 0x000fe200078e0060 */
[----:B------:R-:W-:-:S02]  /*125e0*/  ISETP.GT.AND P3, PT, R76, R236, PT ;  /* 0x000000ec4c00720c */ /* 0x000fc40003f64270 */
[C---:B------:R-:W-:Y:S02]  /*125f0*/  ISETP.GT.AND P1, PT, R212.reuse, R124, PT ;  /* 0x0000007cd400720c */ /* 0x040fe40003f24270 */
[----:B------:R-:W-:Y:S01]  /*12600*/  FSEL R225, R225, -INF , !P6 ;  /* 0xff800000e1e17808 */ /* 0x000fe20007000000 */
[----:B------:R-:W-:Y:S01]  /*12610*/  IMAD.MOV.U32 R211, RZ, RZ, R80 ;  /* 0x000000ffffd37224 */ /* 0x000fe200078e0050 */
[C---:B------:R-:W-:Y:S02]  /*12620*/  ISETP.GT.AND P6, PT, R212.reuse, R198, PT ;  /* 0x000000c6d400720c */ /* 0x040fe40003fc4270 */
[----:B------:R-:W-:Y:S01]  /*12630*/  FSEL R76, R207, -INF , !P5 ;  /* 0xff800000cf4c7808 */ /* 0x000fe20006800000 */
[----:B------:R-:W-:Y:S01]  /*12640*/  IMAD.MOV.U32 R80, RZ, RZ, R81 ;  /* 0x000000ffff507224 */ /* 0x000fe200078e0051 */
[----:B------:R-:W-:Y:S02]  /*12650*/  ISETP.GT.AND P5, PT, R212, R112, PT ;  /* 0x00000070d400720c */ /* 0x000fe40003fa4270 */
[----:B------:R-:W-:Y:S01]  /*12660*/  FSEL R81, R208, -INF , !P1 ;  /* 0xff800000d0517808 */ /* 0x000fe20004800000 */
[----:B------:R-:W-:Y:S01]  /*12670*/  IMAD.MOV.U32 R208, RZ, RZ, R97 ;  /* 0x000000ffffd07224 */ /* 0x000fe200078e0061 */
[----:B------:R-:W-:-:S02]  /*12680*/  FSEL R89, R89, -INF , !P6 ;  /* 0xff80000059597808 */ /* 0x000fc40007000000 */
[----:B------:R-:W-:Y:S02]  /*12690*/  ISETP.GT.AND P6, PT, R212, R86, PT ;  /* 0x00000056d400720c */ /* 0x000fe40003fc4270 */
        /* <DEDUP_REMOVED lines=8> */
[----:B------:R-:W3:Y:S01]  /*12720*/  LDL R251, [R1+0x30] ;  /* 0x0000300001fb7983 */ /* 0x000ee20000100800 */
[----:B------:R-:W-:Y:S02]  /*12730*/  FSEL R247, R247, -INF , !P2 ;  /* 0xff800000f7f77808 */ /* 0x000fe40005000000 */
[----:B------:R-:W-:Y:S02]  /*12740*/  ISETP.GT.AND P2, PT, R212, R42, PT ;  /* 0x0000002ad400720c */ /* 0x000fe40003f44270 */
[----:B------:R-:W-:-:S02]  /*12750*/  FSEL R245, R245, -INF , !P3 ;  /* 0xff800000f5f57808 */ /* 0x000fc40005800000 */
[C---:B------:R-:W-:Y:S02]  /*12760*/  ISETP.GT.AND P3, PT, R212.reuse, R228, PT ;  /* 0x000000e4d400720c */ /* 0x040fe40003f64270 */
[----:B------:R-:W-:Y:S02]  /*12770*/  FSEL R237, R237, -INF , !P2 ;  /* 0xff800000eded7808 */ /* 0x000fe40005000000 */
[C---:B------:R-:W-:Y:S02]  /*12780*/  ISETP.GT.AND P2, PT, R212.reuse, R226, PT ;  /* 0x000000e2d400720c */ /* 0x040fe40003f44270 */
[----:B------:R-:W-:Y:S01]  /*12790*/  FSEL R231, R231, -INF , !P3 ;  /* 0xff800000e7e77808 */ /* 0x000fe20005800000 */
[----:B------:R-:W-:Y:S01]  /*127a0*/  IMAD.MOV.U32 R214, RZ, RZ, R77 ;  /* 0x000000ffffd67224 */ /* 0x000fe200078e004d */
[C---:B------:R-:W-:Y:S02]  /*127b0*/  ISETP.GT.AND P3, PT, R212.reuse, R224, PT ;  /* 0x000000e0d400720c */ /* 0x040fe40003f64270 */
        /* <DEDUP_REMOVED lines=8> */
[----:B------:R-:W-:Y:S02]  /*12840*/  ISETP.GT.AND P2, PT, R212, R82, PT ;  /* 0x00000052d400720c */ /* 0x000fe40003f44270 */
[----:B------:R-:W-:Y:S02]  /*12850*/  FSEL R84, R84, -INF , !P3 ;  /* 0xff80000054547808 */ /* 0x000fe40005800000 */
[----:B------:R-:W-:Y:S02]  /*12860*/  ISETP.GT.AND P3, PT, R212, R67, PT ;  /* 0x00000043d400720c */ /* 0x000fe40003f64270 */
[----:B------:R-:W-:Y:S02]  /*12870*/  FSEL R80, R80, -INF , !P1 ;  /* 0xff80000050507808 */ /* 0x000fe40004800000 */
[----:B------:R-:W-:-:S02]  /*12880*/  ISETP.GT.AND P1, PT, R212, R66, PT ;  /* 0x00000042d400720c */ /* 0x000fc40003f24270 */
[----:B------:R-:W-:Y:S02]  /*12890*/  FSEL R214, R214, -INF , !P2 ;  /* 0xff800000d6d67808 */ /* 0x000fe40005000000 */
[C---:B------:R-:W-:Y:S02]  /*128a0*/  ISETP.GT.AND P2, PT, R212.reuse, R32, PT ;  /* 0x00000020d400720c */ /* 0x040fe40003f44270 */
[----:B------:R-:W-:Y:S02]  /*128b0*/  FSEL R203, R211, -INF , !P3 ;  /* 0xff800000d3cb7808 */ /* 0x000fe40005800000 */
[----:B------:R-:W-:Y:S02]  /*128c0*/  ISETP.GT.AND P3, PT, R212, R29, PT ;  /* 0x0000001dd400720c */ /* 0x000fe40003f64270 */
[----:B------:R-:W-:Y:S02]  /*128d0*/  FSEL R212, R220, -INF , !P1 ;  /* 0xff800000dcd47808 */ /* 0x000fe40004800000 */
[----:B------:R-:W-:Y:S01]  /*128e0*/  FSEL R220, R17, -INF , !P2 ;  /* 0xff80000011dc7808 */ /* 0x000fe20005000000 */
[----:B------:R-:W-:Y:S01]  /*128f0*/  VIADD R17, R28, -UR7 ;  /* 0x800000071c117c36 */ /* 0x000fe20008000000 */
[----:B------:R-:W-:-:S04]  /*12900*/  FSEL R211, R21, -INF , !P3 ;  /* 0xff80000015d37808 */ /* 0x000fc80005800000 */
[----:B------:R-:W-:-:S04]  /*12910*/  ISETP.GT.AND P3, PT, R17, R246, PT ;  /* 0x000000f61100720c */ /* 0x000fc80003f64270 */
[----:B------:R-:W-:Y:S02]  /*12920*/  FSEL R21, R55, -INF , !P3 ;  /* 0xff80000037157808 */ /* 0x000fe40005800000 */
[----:B----4-:R-:W-:-:S04]  /*12930*/  ISETP.GE.AND P1, PT, R246, R3, PT ;  /* 0x00000003f600720c */ /* 0x010fc80003f26270 */
[----:B------:R-:W-:Y:S02]  /*12940*/  FSEL R59, R249, -INF , !P1 ;  /* 0xff800000f93b7808 */ /* 0x000fe40004800000 */
[----:B------:R-:W-:-:S04]  /*12950*/  ISETP.GE.AND P1, PT, R244, R3, PT ;  /* 0x00000003f400720c */ /* 0x000fc80003f26270 */
[----:B------:R-:W-:Y:S02]  /*12960*/  FSEL R57, R13, -INF , !P1 ;  /* 0xff8000000d397808 */ /* 0x000fe40004800000 */
[----:B------:R-:W-:-:S04]  /*12970*/  ISETP.GE.AND P1, PT, R130, R3, PT ;  /* 0x000000038200720c */ /* 0x000fc80003f26270 */
[----:B------:R-:W-:Y:S02]  /*12980*/  FSEL R55, R9, -INF , !P1 ;  /* 0xff80000009377808 */ /* 0x000fe40004800000 */
[----:B--2---:R-:W-:-:S04]  /*12990*/  ISETP.GE.AND P5, PT, R246, R0, PT ;  /* 0x00000000f600720c */ /* 0x004fc80003fa6270 */
[----:B------:R-:W-:Y:S02]  /*129a0*/  FSEL R20, R20, -INF , !P5 ;  /* 0xff80000014147808 */ /* 0x000fe40006800000 */
[----:B------:R-:W-:-:S04]  /*129b0*/  ISETP.GE.AND P5, PT, R244, R0, PT ;  /* 0x00000000f400720c */ /* 0x000fc80003fa6270 */
[----:B------:R-:W-:Y:S02]  /*129c0*/  FSEL R12, R12, -INF , !P5 ;  /* 0xff8000000c0c7808 */ /* 0x000fe40006800000 */
[-C--:B------:R-:W-:Y:S02]  /*129d0*/  ISETP.GE.AND P5, PT, R130, R0.reuse, PT ;  /* 0x000000008200720c */ /* 0x080fe40003fa6270 */
[----:B------:R-:W-:Y:S02]  /*129e0*/  ISETP.GE.AND P1, PT, R126, R3, PT ;  /* 0x000000037e00720c */ /* 0x000fe40003f26270 */
[----:B------:R-:W-:Y:S02]  /*129f0*/  FSEL R8, R8, -INF , !P5 ;  /* 0xff80000008087808 */ /* 0x000fe40006800000 */
[----:B------:R-:W-:Y:S02]  /*12a00*/  ISETP.GE.AND P5, PT, R126, R0, PT ;  /* 0x000000007e00720c */ /* 0x000fe40003fa6270 */
[----:B---3--:R-:W-:-:S04]  /*12a10*/  ISETP.GE.AND P6, PT, R246, R2, PT ;  /* 0x00000002f600720c */ /* 0x008fc80003fc6270 */
[----:B------:R-:W-:Y:S02]  /*12a20*/  FSEL R43, R43, -INF , !P6 ;  /* 0xff8000002b2b7808 */ /* 0x000fe40007000000 */
[----:B------:R-:W-:-:S04]  /*12a30*/  ISETP.GE.AND P6, PT, R244, R2, PT ;  /* 0x00000002f400720c */ /* 0x000fc80003fc6270 */
[----:B------:R-:W-:Y:S02]  /*12a40*/  FSEL R230, R230, -INF , !P6 ;  /* 0xff800000e6e67808 */ /* 0x000fe40007000000 */
[----:B------:R-:W-:-:S04]  /*12a50*/  ISETP.GE.AND P6, PT, R130, R2, PT ;  /* 0x000000028200720c */ /* 0x000fc80003fc6270 */
[----:B------:R-:W-:Y:S02]  /*12a60*/  FSEL R252, R252, -INF , !P6 ;  /* 0xff800000fcfc7808 */ /* 0x000fe40007000000 */
[----:B------:R-:W-:-:S04]  /*12a70*/  ISETP.GE.AND P6, PT, R126, R2, PT ;  /* 0x000000027e00720c */ /* 0x000fc80003fc6270 */
[----:B------:R-:W-:Y:S02]  /*12a80*/  FSEL R250, R250, -INF , !P6 ;  /* 0xff800000fafa7808 */ /* 0x000fe40007000000 */
[----:B------:R-:W-:Y:S02]  /*12a90*/  ISETP.GE.AND P6, PT, R56, R2, PT ;  /* 0x000000023800720c */ /* 0x000fe40003fc6270 */
[----:B------:R-:W-:-:S04]  /*12aa0*/  ISETP.GE.AND P2, PT, R246, R251, PT ;  /* 0x000000fbf600720c */ /* 0x000fc80003f46270 */
[----:B------:R-:W-:Y:S02]  /*12ab0*/  FSEL R21, R21, -INF , !P2 ;  /* 0xff80000015157808 */ /* 0x000fe40005000000 */
[----:B------:R-:W-:Y:S02]  /*12ac0*/  ISETP.GT.AND P2, PT, R17, R244, PT ;  /* 0x000000f41100720c */ /* 0x000fe40003f44270 */
[----:B------:R-:W-:Y:S02]  /*12ad0*/  ISETP.GE.AND P3, PT, R244, R251, PT ;  /* 0x000000fbf400720c */ /* 0x000fe40003f66270 */
[----:B------:R-:W-:-:S04]  /*12ae0*/  FSEL R13, R51, -INF , !P2 ;  /* 0xff800000330d7808 */ /* 0x000fc80005000000 */
[----:B------:R-:W-:Y:S02]  /*12af0*/  FSEL R13, R13, -INF , !P3 ;  /* 0xff8000000d0d7808 */ /* 0x000fe40005800000 */
[----:B------:R-:W-:Y:S02]  /*12b00*/  ISETP.GT.AND P3, PT, R17, R130, PT ;  /* 0x000000821100720c */ /* 0x000fe40003f64270 */
[----:B------:R-:W-:Y:S02]  /*12b10*/  ISETP.GE.AND P2, PT, R130, R251, PT ;  /* 0x000000fb8200720c */ /* 0x000fe40003f46270 */
[----:B------:R-:W-:-:S04]  /*12b20*/  FSEL R9, R49, -INF , !P3 ;  /* 0xff80000031097808 */ /* 0x000fc80005800000 */
[----:B------:R-:W-:Y:S02]  /*12b30*/  FSEL R9, R9, -INF , !P2 ;  /* 0xff80000009097808 */ /* 0x000fe40005000000 */
[----:B------:R-:W-:Y:S02]  /*12b40*/  ISETP.GT.AND P2, PT, R17, R126, PT ;  /* 0x0000007e1100720c */ /* 0x000fe40003f44270 */
[----:B------:R-:W-:Y:S02]  /*12b50*/  ISETP.GE.AND P3, PT, R126, R251, PT ;  /* 0x000000fb7e00720c */ /* 0x000fe40003f66270 */
[----:B------:R-:W-:Y:S02]  /*12b60*/  FSEL R126, R5, -INF , !P1 ;  /* 0xff800000057e7808 */ /* 0x000fe40004800000 */
[----:B------:R-:W-:-:S04]  /*12b70*/  FSEL R5, R44, -INF , !P2 ;  /* 0xff8000002c057808 */ /* 0x000fc80005000000 */
[----:B------:R-:W-:Y:S02]  /*12b80*/  FSEL R5, R5, -INF , !P3 ;  /* 0xff80000005057808 */ /* 0x000fe40005800000 */
[----:B------:R-:W-:Y:S02]  /*12b90*/  ISETP.GT.AND P3, PT, R17, R56, PT ;  /* 0x000000381100720c */ /* 0x000fe40003f64270 */
[----:B------:R-:W-:Y:S02]  /*12ba0*/  ISETP.GE.AND P2, PT, R56, R251, PT ;  /* 0x000000fb3800720c */ /* 0x000fe40003f46270 */
[----:B------:R-:W-:Y:S02]  /*12bb0*/  FSEL R47, R47, -INF , !P3 ;  /* 0xff8000002f2f7808 */ /* 0x000fe40005800000 */
[----:B------:R-:W-:Y:S02]  /*12bc0*/  FSEL R44, R53, -INF , !P6 ;  /* 0xff800000352c7808 */ /* 0x000fe40007000000 */
[----:B------:R-:W-:-:S02]  /*12bd0*/  FSEL R53, R47, -INF , !P2 ;  /* 0xff8000002f357808 */ /* 0x000fc40005000000 */
        /* <DEDUP_REMOVED lines=10> */
[----:B------:R-:W-:Y:S02]  /*12c80*/  ISETP.GE.AND P3, PT, R58, R251, PT ;  /* 0x000000fb3a00720c */ /* 0x000fe40003f66270 */
[----:B------:R-:W-:Y:S02]  /*12c90*/  FSEL R45, R36, -INF , !P2 ;  /* 0xff800000242d7808 */ /* 0x000fe40005000000 */
[----:B------:R-:W-:-:S02]  /*12ca0*/  FSEL R4, R4, -INF , !P5 ;  /* 0xff80000004047808 */ /* 0x000fc40006800000 */
[----:B------:R-:W-:Y:S02]  /*12cb0*/  ISETP.GE.AND P5, PT, R56, R0, PT ;  /* 0x000000003800720c */ /* 0x000fe40003fa6270 */
[----:B------:R-:W-:Y:S02]  /*12cc0*/  FSEL R248, R248, -INF , !P1 ;  /* 0xff800000f8f87808 */ /* 0x000fe40004800000 */
[----:B------:R-:W-:Y:S02]  /*12cd0*/  FSEL R45, R45, -INF , !P3 ;  /* 0xff8000002d2d7808 */ /* 0x000fe40005800000 */
[----:B------:R-:W-:Y:S02]  /*12ce0*/  ISETP.GE.AND P1, PT, R54, R3, PT ;  /* 0x000000033600720c */ /* 0x000fe40003f26270 */
[----:B------:R-:W-:Y:S02]  /*12cf0*/  ISETP.GT.AND P3, PT, R17, R52, PT ;  /* 0x000000341100720c */ /* 0x000fe40003f64270 */
[----:B------:R-:W-:-:S02]  /*12d00*/  FSEL R56, R240, -INF , !P5 ;  /* 0xff800000f0387808 */ /* 0x000fc40006800000 */
[C---:B------:R-:W-:Y:S02]  /*12d10*/  ISETP.GE.AND P6, PT, R54.reuse, R2, PT ;  /* 0x000000023600720c */ /* 0x040fe40003fc6270 */
[----:B------:R-:W-:Y:S02]  /*12d20*/  ISETP.GE.AND P5, PT, R54, R0, PT ;  /* 0x000000003600720c */ /* 0x000fe40003fa6270 */
[----:B------:R-:W-:Y:S02]  /*12d30*/  FSEL R130, R247, -INF , !P1 ;  /* 0xff800000f7827808 */ /* 0x000fe40004800000 */
[----:B------:R-:W-:Y:S02]  /*12d40*/  ISETP.GE.AND P2, PT, R52, R251, PT ;  /* 0x000000fb3400720c */ /* 0x000fe40003f46270 */
[----:B------:R-:W-:Y:S02]  /*12d50*/  FSEL R41, R41, -INF , !P3 ;  /* 0xff80000029297808 */ /* 0x000fe40005800000 */
[----:B------:R-:W-:-:S02]  /*12d60*/  ISETP.GE.AND P1, PT, R236, R3, PT ;  /* 0x00000003ec00720c */ /* 0x000fc40003f26270 */
        /* <DEDUP_REMOVED lines=9> */
[----:B------:R-:W-:Y:S02]  /*12e00*/  FSEL R40, R235, -INF , !P5 ;  /* 0xff800000eb287808 */ /* 0x000fe40006800000 */
[C---:B------:R-:W-:Y:S02]  /*12e10*/  ISETP.GE.AND P6, PT, R58.reuse, R2, PT ;  /* 0x000000023a00720c */ /* 0x040fe40003fc6270 */
[----:B------:R-:W-:-:S02]  /*12e20*/  ISETP.GE.AND P5, PT, R58, R0, PT ;  /* 0x000000003a00720c */ /* 0x000fc40003fa6270 */
[----:B------:R-:W-:Y:S02]  /*12e30*/  ISETP.GE.AND P3, PT, R50, R251, PT ;  /* 0x000000fb3200720c */ /* 0x000fe40003f66270 */
[----:B------:R-:W-:Y:S02]  /*12e40*/  FSEL R39, R39, -INF , !P2 ;  /* 0xff80000027277808 */ /* 0x000fe40005000000 */
[----:B------:R-:W-:Y:S02]  /*12e50*/  FSEL R244, R243, -INF , !P1 ;  /* 0xff800000f3f47808 */ /* 0x000fe40004800000 */
[----:B------:R-:W-:Y:S02]  /*12e60*/  ISETP.GE.AND P1, PT, R52, R3, PT ;  /* 0x000000033400720c */ /* 0x000fe40003f26270 */
[----:B------:R-:W-:Y:S02]  /*12e70*/  FSEL R62, R62, -INF , !P6 ;  /* 0xff8000003e3e7808 */ /* 0x000fe40007000000 */
[----:B------:R-:W-:-:S02]  /*12e80*/  FSEL R36, R229, -INF , !P5 ;  /* 0xff800000e5247808 */ /* 0x000fc40006800000 */
[----:B------:R-:W-:Y:S02]  /*12e90*/  FSEL R47, R39, -INF , !P3 ;  /* 0xff800000272f7808 */ /* 0x000fe40005800000 */
[C---:B------:R-:W-:Y:S02]  /*12ea0*/  ISETP.GE.AND P6, PT, R52.reuse, R2, PT ;  /* 0x000000023400720c */ /* 0x040fe40003fc6270 */
        /* <DEDUP_REMOVED lines=8> */
[C---:B------:R-:W-:Y:S02]  /*12f30*/  ISETP.GE.AND P6, PT, R50.reuse, R2, PT ;  /* 0x000000023200720c */ /* 0x040fe40003fc6270 */
        /* <DEDUP_REMOVED lines=10> */
[C---:B------:R-:W-:Y:S02]  /*12fe0*/  ISETP.GE.AND P1, PT, R228.reuse, R3, PT ;  /* 0x00000003e400720c */ /* 0x040fe40003f26270 */
[----:B------:R-:W-:Y:S02]  /*12ff0*/  ISETP.GE.AND P3, PT, R228, R251, PT ;  /* 0x000000fbe400720c */ /* 0x000fe40003f66270 */
[----:B------:R-:W-:-:S02]  /*13000*/  FSEL R37, R37, -INF , !P2 ;  /* 0xff80000025257808 */ /* 0x000fc40005000000 */
[----:B------:R-:W-:Y:S02]  /*13010*/  FSEL R234, R234, -INF , !P6 ;  /* 0xff800000eaea7808 */ /* 0x000fe40007000000 */
[----:B------:R-:W-:Y:S02]  /*13020*/  FSEL R42, R221, -INF , !P5 ;  /* 0xff800000dd2a7808 */ /* 0x000fe40006800000 */
[C---:B------:R-:W-:Y:S02]  /*13030*/  ISETP.GE.AND P6, PT, R228.reuse, R2, PT ;  /* 0x00000002e400720c */ /* 0x040fe40003fc6270 */
[----:B------:R-:W-:Y:S02]  /*13040*/  ISETP.GE.AND P5, PT, R228, R0, PT ;  /* 0x00000000e400720c */ /* 0x000fe40003fa6270 */
[----:B------:R-:W-:Y:S02]  /*13050*/  FSEL R236, R231, -INF , !P1 ;  /* 0xff800000e7ec7808 */ /* 0x000fe40004800000 */
[----:B------:R-:W-:-:S02]  /*13060*/  ISETP.GE.AND P1, PT, R124, R3, PT ;  /* 0x000000037c00720c */ /* 0x000fc40003f26270 */
        /* <DEDUP_REMOVED lines=19> */
[----:B------:R-:W-:Y:S02]  /*131a0*/  ISETP.GE.AND P5, PT, R79, R0, PT ;  /* 0x000000004f00720c */ /* 0x000fe40003fa6270 */
[----:B------:R-:W-:-:S02]  /*131b0*/  FSEL R115, R225, -INF , !P1 ;  /* 0xff800000e1737808 */ /* 0x000fc40004800000 */
[----:B------:R-:W-:Y:S02]  /*131c0*/  ISETP.GE.AND P1, PT, R118, R3, PT ;  /* 0x000000037600720c */ /* 0x000fe40003f26270 */
[----:B------:R-:W-:Y:S02]  /*131d0*/  FSEL R109, R78, -INF , !P6 ;  /* 0xff8000004e6d7808 */ /* 0x000fe40007000000 */
[C---:B------:R-:W-:Y:S02]  /*131e0*/  ISETP.GE.AND P2, PT, R118.reuse, R251, PT ;  /* 0x000000fb7600720c */ /* 0x040fe40003f46270 */
[----:B------:R-:W-:Y:S02]  /*131f0*/  FSEL R79, R107, -INF , !P3 ;  /* 0xff8000006b4f7808 */ /* 0x000fe40005800000 */
[----:B------:R-:W-:Y:S02]  /*13200*/  FSEL R78, R25, -INF , !P5 ;  /* 0xff800000194e7808 */ /* 0x000fe40006800000 */
[----:B------:R-:W-:-:S02]  /*13210*/  ISETP.GE.AND P6, PT, R118, R2, PT ;  /* 0x000000027600720c */ /* 0x000fc40003fc6270 */
[----:B------:R-:W-:Y:S02]  /*13220*/  ISETP.GE.AND P5, PT, R118, R0, PT ;  /* 0x000000007600720c */ /* 0x000fe40003fa6270 */
[----:B------:R-:W-:Y:S02]  /*13230*/  FSEL R118, R76, -INF , !P1 ;  /* 0xff8000004c767808 */ /* 0x000fe40004800000 */
[----:B------:R-:W-:Y:S02]  /*13240*/  ISETP.GE.AND P1, PT, R226, R3, PT ;  /* 0x00000003e200720c */ /* 0x000fe40003f26270 */
[----:B------:R-:W-:Y:S02]  /*13250*/  FSEL R79, R79, -INF , !P2 ;  /* 0xff8000004f4f7808 */ /* 0x000fe40005000000 */
[----:B------:R-:W-:Y:S01]  /*13260*/  ISETP.GT.AND P2, PT, R17, R226, PT ;  /* 0x000000e21100720c */ /* 0x000fe20003f44270 */
[----:B------:R-:W-:Y:S01]  /*13270*/  FMUL.FTZ R26, R26, UR8 ;  /* 0x000000081a1a7c20 */ /* 0x000fe20008410000 */
[----:B------:R-:W-:-:S02]  /*13280*/  FSEL R113, R77, -INF , !P1 ;  /* 0xff8000004d717808 */ /* 0x000fc40004800000 */
[----:B------:R-:W-:Y:S02]  /*13290*/  ISETP.GE.AND P3, PT, R226, R251, PT ;  /* 0x000000fbe200720c */ /* 0x000fe40003f66270 */
[----:B------:R-:W-:Y:S01]  /*132a0*/  FSEL R77, R105, -INF , !P2 ;  /* 0xff800000694d7808 */ /* 0x000fe20005000000 */
[----:B------:R-:W1:Y:S01]  /*132b0*/  MUFU.TANH R26, R26 ;  /* 0x0000001a001a7308 */ /* 0x000e620000002400 */
[----:B------:R-:W-:Y:S02]  /*132c0*/  ISETP.GE.AND P1, PT, R224, R3, PT ;  /* 0x00000003e000720c */ /* 0x000fe40003f26270 */
[----:B------:R-:W-:Y:S02]  /*132d0*/  FSEL R77, R77, -INF , !P3 ;  /* 0xff8000004d4d7808 */ /* 0x000fe40005800000 */
[----:B------:R-:W-:Y:S01]  /*132e0*/  ISETP.GT.AND P3, PT, R17, R224, PT ;  /* 0x000000e01100720c */ /* 0x000fe20003f64270 */
[----:B------:R-:W-:Y:S01]  /*132f0*/  FMUL.FTZ R27, R27, UR8 ;  /* 0x000000081b1b7c20 */ /* 0x000fe20008410000 */
[----:B------:R-:W-:Y:S01]  /*13300*/  FSEL R107, R97, -INF , !P1 ;  /* 0xff800000616b7808 */ /* 0x000fe20004800000 */
[----:B------:R-:W-:Y:S01]  /*13310*/  IMAD.IADD R97, R28, 0x1, -R111 ;  /* 0x000000011c617824 */ /* 0x000fe200078e0a6f */
[----:B------:R-:W-:-:S02]  /*13320*/  ISETP.GE.AND P2, PT, R224, R251, PT ;  /* 0x000000fbe000720c */ /* 0x000fc40003f46270 */
[----:B------:R-:W-:Y:S02]  /*13330*/  FSEL R104, R104, -INF , !P3 ;  /* 0xff80000068687808 */ /* 0x000fe40005800000 */
[----:B------:R-:W-:Y:S01]  /*13340*/  FSEL R120, R120, -INF , !P6 ;  /* 0xff80000078787808 */ /* 0x000fe20007000000 */
[----:B------:R-:W2:Y:S01]  /*13350*/  MUFU.TANH R27, R27 ;  /* 0x0000001b001b7308 */ /* 0x000ea20000002400 */
[----:B------:R-:W-:Y:S02]  /*13360*/  ISETP.GE.AND P6, PT, R226, R2, PT ;  /* 0x00000002e200720c */ /* 0x000fe40003fc6270 */
[----:B------:R-:W-:Y:S02]  /*13370*/  FSEL R76, R24, -INF , !P5 ;  /* 0xff800000184c7808 */ /* 0x000fe40006800000 */
[----:B------:R-:W-:Y:S02]  /*13380*/  ISETP.GE.AND P5, PT, R226, R0, PT ;  /* 0x00000000e200720c */ /* 0x000fe40003fa6270 */
[----:B------:R-:W-:-:S02]  /*13390*/  FSEL R105, R104, -INF , !P2 ;  /* 0xff80000068697808 */ /* 0x000fc40005000000 */
[----:B------:R-:W-:Y:S02]  /*133a0*/  IABS R97, R97 ;  /* 0x0000006100617213 */ /* 0x000fe40000000000 */
[----:B------:R-:W-:Y:S01]  /*133b0*/  ISETP.GT.AND P2, PT, R17, R128, PT ;  /* 0x000000801100720c */ /* 0x000fe20003f44270 */
[----:B------:R-:W-:Y:S01]  /*133c0*/  FMUL.FTZ R22, R22, UR8 ;  /* 0x0000000816167c20 */ /* 0x000fe20008410000 */
[----:B------:R-:W-:Y:S01]  /*133d0*/  FSEL R25, R123, -INF , !P6 ;  /* 0xff8000007b197808 */ /* 0x000fe20007000000 */
[----:B------:R-:W-:Y:S01]  /*133e0*/  IMAD.IADD R103, R28, 0x1, -R103 ;  /* 0x000000011c677824 */ /* 0x000fe200078e0a67 */
[----:B------:R-:W-:Y:S02]  /*133f0*/  ISETP.GE.AND P6, PT, R224, R2, PT ;  /* 0x00000002e000720c */ /* 0x000fe40003fc6270 */
[----:B------:R-:W-:Y:S02]  /*13400*/  FSEL R72, R72, -INF , !P5 ;  /* 0xff80000048487808 */ /* 0x000fe40006800000 */
[----:B------:R-:W-:-:S02]  /*13410*/  I2FP.F32.S32 R97, R97 ;  /* 0x0000006100617245 */ /* 0x000fc40000201400 */
[----:B------:R-:W-:Y:S02]  /*13420*/  ISETP.GE.AND P5, PT, R224, R0, PT ;  /* 0x00000000e000720c */ /* 0x000fe40003fa6270 */
[C---:B------:R-:W-:Y:S02]  /*13430*/  ISETP.GE.AND P3, PT, R128.reuse, R251, PT ;  /* 0x000000fb8000720c */ /* 0x040fe40003f66270 */
[----:B------:R-:W-:Y:S02]  /*13440*/  FSEL R99, R99, -INF , !P2 ;  /* 0xff80000063637808 */ /* 0x000fe40005000000 */
[----:B------:R-:W-:Y:S01]  /*13450*/  ISETP.GE.AND P1, PT, R128, R3, PT ;  /* 0x000000038000720c */ /* 0x000fe20003f26270 */
[----:B-1----:R-:W-:Y:S01]  /*13460*/  FFMA.FTZ R97, R97, -UR6, R26 ;  /* 0x8000000661617c23 */ /* 0x002fe2000801001a */
[----:B------:R-:W-:Y:S01]  /*13470*/  FSEL R24, R116, -INF , !P6 ;  /* 0xff80000074187808 */ /* 0x000fe20007000000 */
[----:B------:R-:W1:Y:S01]  /*13480*/  MUFU.TANH R22, R22 ;  /* 0x0000001600167308 */ /* 0x000e620000002400 */
[----:B------:R-:W-:-:S02]  /*13490*/  FSEL R116, R219, -INF , !P5 ;  /* 0xff800000db747808 */ /* 0x000fc40006800000 */
[----:B------:R-:W-:Y:S02]  /*134a0*/  FSEL R99, R99, -INF , !P3 ;  /* 0xff80000063637808 */ /* 0x000fe40005800000 */
[----:B------:R-:W-:Y:S02]  /*134b0*/  IABS R103, R103 ;  /* 0x0000006700677213 */ /* 0x000fe40000000000 */
[C---:B------:R-:W-:Y:S02]  /*134c0*/  ISETP.GE.AND P6, PT, R128.reuse, R2, PT ;  /* 0x000000028000720c */ /* 0x040fe40003fc6270 */
[----:B------:R-:W-:Y:S02]  /*134d0*/  ISETP.GE.AND P5, PT, R128, R0, PT ;  /* 0x000000008000720c */ /* 0x000fe40003fa6270 */
[----:B------:R-:W-:Y:S01]  /*134e0*/  ISETP.GT.AND P3, PT, R17, R198, PT ;  /* 0x000000c61100720c */ /* 0x000fe20003f64270 */
[----:B------:R-:W-:Y:S01]  /*134f0*/  IMAD.IADD R101, R28, 0x1, -R101 ;  /* 0x000000011c657824 */ /* 0x000fe200078e0a65 */
[----:B------:R-:W-:-:S02]  /*13500*/  FSEL R128, R96, -INF , !P1 ;  /* 0xff80000060807808 */ /* 0x000fc40004800000 */
[C---:B------:R-:W-:Y:S01]  /*13510*/  ISETP.GE.AND P1, PT, R198.reuse, R3, PT ;  /* 0x00000003c600720c */ /* 0x040fe20003f26270 */
[----:B------:R-:W-:Y:S01]  /*13520*/  FMUL.FTZ R23, R23, UR8 ;  /* 0x0000000817177c20 */ /* 0x000fe20008410000 */
[----:B------:R-:W-:Y:S02]  /*13530*/  I2FP.F32.S32 R96, R103 ;  /* 0x0000006700607245 */ /* 0x000fe40000201400 */
[----:B------:R-:W-:Y:S02]  /*13540*/  ISETP.GE.AND P2, PT, R198, R251, PT ;  /* 0x000000fbc600720c */ /* 0x000fe40003f46270 */
[----:B------:R-:W-:Y:S02]  /*13550*/  FSEL R97, R97, -INF , !P3 ;  /* 0xff80000061617808 */ /* 0x000fe40005800000 */
[----:B------:R-:W-:Y:S01]  /*13560*/  FSEL R123, R89, -INF , !P1 ;  /* 0xff800000597b7808 */ /* 0x000fe20004800000 */
[----:B--2---:R-:W-:Y:S01]  /*13570*/  FFMA.FTZ R27, R96, -UR6, R27 ;  /* 0x80000006601b7c23 */ /* 0x004fe2000801001b */
[----:B------:R-:W-:-:S02]  /*13580*/  IABS R89, R101 ;  /* 0x0000006500597213 */ /* 0x000fc40000000000 */
[----:B------:R-:W-:Y:S01]  /*13590*/  FSEL R101, R97, -INF , !P2 ;  /* 0xff80000061657808 */ /* 0x000fe20005000000 */
[----:B------:R-:W2:Y:S01]  /*135a0*/  MUFU.TANH R23, R23 ;  /* 0x0000001700177308 */ /* 0x000ea20000002400 */
[----:B------:R-:W-:Y:S02]  /*135b0*/  ISETP.GT.AND P2, PT, R17, R112, PT ;  /* 0x000000701100720c */ /* 0x000fe40003f44270 */
[----:B------:R-:W-:Y:S01]  /*135c0*/  I2FP.F32.S32 R89, R89 ;  /* 0x0000005900597245 */ /* 0x000fe20000201400 */
[----:B------:R-:W-:Y:S01]  /*135d0*/  IMAD.IADD R125, R28, 0x1, -R125 ;  /* 0x000000011c7d7824 */ /* 0x000fe200078e0a7d */
[----:B------:R-:W-:Y:S02]  /*135e0*/  ISETP.GE.AND P3, PT, R112, R251, PT ;  /* 0x000000fb7000720c */ /* 0x000fe40003f66270 */
[----:B------:R-:W-:Y:S02]  /*135f0*/  FSEL R27, R27, -INF , !P2 ;  /* 0xff8000001b1b7808 */ /* 0x000fe40005000000 */
[----:B------:R-:W-:-:S02]  /*13600*/  FSEL R111, R114, -INF , !P6 ;  /* 0xff800000726f7808 */ /* 0x000fc40007000000 */
[C---:B------:R-:W-:Y:S02]  /*13610*/  ISETP.GE.AND P6, PT, R198.reuse, R2, PT ;  /* 0x00000002c600720c */ /* 0x040fe40003fc6270 */
[----:B------:R-:W-:Y:S01]  /*13620*/  FSEL R114, R215, -INF , !P5 ;  /* 0xff800000d7727808 */ /* 0x000fe20006800000 */
[----:B-1----:R-:W-:Y:S01]  /*13630*/  FFMA.FTZ R22, R89, -UR6, R22 ;  /* 0x8000000659167c23 */ /* 0x002fe20008010016 */
[----:B------:R-:W-:Y:S02]  /*13640*/  ISETP.GE.AND P5, PT, R198, R0, PT ;  /* 0x00000000c600720c */ /* 0x000fe40003fa6270 */
[----:B------:R-:W-:Y:S02]  /*13650*/  ISETP.GE.AND P1, PT, R112, R3, PT ;  /* 0x000000037000720c */ /* 0x000fe40003f26270 */
[----:B------:R-:W-:Y:S01]  /*13660*/  FSEL R103, R27, -INF , !P3 ;  /* 0xff8000001b677808 */ /* 0x000fe20005800000 */
[----:B------:R-:W-:Y:S01]  /*13670*/  FMUL.FTZ R18, R18, UR8 ;  /* 0x0000000812127c20 */ /* 0x000fe20008410000 */
[----:B------:R-:W-:-:S02]  /*13680*/  ISETP.GT.AND P3, PT, R17, R204, PT ;  /* 0x000000cc1100720c */ /* 0x000fc40003f64270 */
[----:B------:R-:W-:Y:S02]  /*13690*/  FSEL R26, R110, -INF , !P6 ;  /* 0xff8000006e1a7808 */ /* 0x000fe40007000000 */
[----:B------:R-:W-:Y:S02]  /*136a0*/  IABS R125, R125 ;  /* 0x0000007d007d7213 */ /* 0x000fe40000000000 */
[----:B------:R-:W-:Y:S01]  /*136b0*/  FSEL R110, R213, -INF , !P5 ;  /* 0xff800000d56e7808 */ /* 0x000fe20006800000 */
[----:B------:R-:W-:Y:S01]  /*136c0*/  IMAD.IADD R31, R28, 0x1, -R31 ;  /* 0x000000011c1f7824 */ /* 0x000fe200078e0a1f */
[----:B------:R-:W-:Y:S02]  /*136d0*/  ISETP.GE.AND P5, PT, R112, R0, PT ;  /* 0x000000007000720c */ /* 0x000fe40003fa6270 */
[----:B------:R-:W-:Y:S02]  /*136e0*/  FSEL R198, R88, -INF , !P1 ;  /* 0xff80000058c67808 */ /* 0x000fe40004800000 */
[----:B------:R-:W-:-:S02]  /*136f0*/  ISETP.GE.AND P1, PT, R204, R3, PT ;  /* 0x00000003cc00720c */ /* 0x000fc40003f26270 */
[----:B------:R-:W-:Y:S02]  /*13700*/  FSEL R88, R22, -INF , !P3 ;  /* 0xff80000016587808 */ /* 0x000fe40005800000 */
[----:B------:R-:W-:Y:S01]  /*13710*/  I2FP.F32.S32 R22, R125 ;  /* 0x0000007d00167245 */ /* 0x000fe20000201400 */
[----:B------:R-:W1:Y:S01]  /*13720*/  MUFU.TANH R18, R18 ;  /* 0x0000001200127308 */ /* 0x000e620000002400 */
[----:B------:R-:W-:Y:S02]  /*13730*/  ISETP.GE.AND P6, PT, R112, R2, PT ;  /* 0x000000027000720c */ /* 0x000fe40003fc6270 */
[----:B------:R-:W-:Y:S02]  /*13740*/  ISETP.GE.AND P2, PT, R204, R251, PT ;  /* 0x000000fbcc00720c */ /* 0x000fe40003f46270 */
[----:B------:R-:W-:Y:S02]  /*13750*/  FSEL R112, R127, -INF , !P5 ;  /* 0xff8000007f707808 */ /* 0x000fe40006800000 */
[----:B------:R-:W-:Y:S01]  /*13760*/  FSEL R127, R85, -INF , !P1 ;  /* 0xff800000557f7808 */ /* 0x000fe20004800000 */
[----:B------:R-:W-:Y:S01]  /*13770*/  FMUL.FTZ R19, R19, UR8 ;  /* 0x0000000813137c20 */ /* 0x000fe20008410000 */
[----:B------:R-:W-:Y:S01]  /*13780*/  IABS R85, R31 ;  /* 0x0000001f00557213 */ /* 0x000fe20000000000 */
[----:B--2---:R-:W-:Y:S01]  /*13790*/  FFMA.FTZ R22, R22, -UR6, R23 ;  /* 0x8000000616167c23 */ /* 0x004fe20008010017 */
[----:B------:R-:W-:-:S02]  /*137a0*/  FSEL R31, R88, -INF , !P2 ;  /* 0xff800000581f7808 */ /* 0x000fc40005000000 */
[----:B------:R-:W-:Y:S02]  /*137b0*/  ISETP.GT.AND P2, PT, R17, R98, PT ;  /* 0x000000621100720c */ /* 0x000fe40003f44270 */
[C---:B------:R-:W-:Y:S01]  /*137c0*/  ISETP.GE.AND P1, PT, R98.reuse, R3, PT ;  /* 0x000000036200720c */ /* 0x040fe20003f26270 */
[----:B------:R-:W2:Y:S01]  /*137d0*/  MUFU.TANH R19, R19 ;  /* 0x0000001300137308 */ /* 0x000ea20000002400 */
[----:B------:R-:W-:Y:S02]  /*137e0*/  ISETP.GE.AND P3, PT, R98, R251, PT ;  /* 0x000000fb6200720c */ /* 0x000fe40003f66270 */
[----:B------:R-:W-:Y:S02]  /*137f0*/  FSEL R22, R22, -INF , !P2 ;  /* 0xff80000016167808 */ /* 0x000fe40005000000 */
[----:B------:R-:W-:Y:S02]  /*13800*/  FSEL R121, R121, -INF , !P6 ;  /* 0xff80000079797808 */ /* 0x000fe40007000000 */
[----:B------:R-:W-:-:S02]  /*13810*/  ISETP.GE.AND P6, PT, R204, R2, PT ;  /* 0x00000002cc00720c */ /* 0x000fc40003fc6270 */
[----:B------:R-:W-:Y:S02]  /*13820*/  ISETP.GE.AND P5, PT, R204, R0, PT ;  /* 0x00000000cc00720c */ /* 0x000fe40003fa6270 */
[----:B------:R-:W-:Y:S02]  /*13830*/  FSEL R204, R84, -INF , !P1 ;  /* 0xff80000054cc7808 */ /* 0x000fe40004800000 */
[----:B------:R-:W-:Y:S01]  /*13840*/  FSEL R84, R22, -INF , !P3 ;  /* 0xff80000016547808 */ /* 0x000fe20005800000 */
[----:B------:R-:W-:Y:S01]  /*13850*/  IMAD.IADD R22, R28, 0x1, -R119 ;  /* 0x000000011c167824 */ /* 0x000fe200078e0a77 */
[----:B------:R-:W-:Y:S01]  /*13860*/  I2FP.F32.S32 R85, R85 ;  /* 0x0000005500557245 */ /* 0x000fe20000201400 */
[----:B------:R-:W-:Y:S01]  /*13870*/  FMUL.FTZ R14, R14, UR8 ;  /* 0x000000080e0e7c20 */ /* 0x000fe20008410000 */
[----:B------:R-:W-:Y:S02]  /*13880*/  ISETP.GT.AND P3, PT, R17, R90, PT ;  /* 0x0000005a1100720c */ /* 0x000fe40003f64270 */
[----:B------:R-:W-:Y:S01]  /*13890*/  IABS R22, R22 ;  /* 0x0000001600167213 */ /* 0x000fe20000000000 */
[----:B-1----:R-:W-:-:S02]  /*138a0*/  FFMA.FTZ R18, R85, -UR6, R18 ;  /* 0x8000000655127c23 */ /* 0x002fc40008010012 */
[----:B------:R-:W1:Y:S01]  /*138b0*/  MUFU.TANH R14, R14 ;  /* 0x0000000e000e7308 */ /* 0x000e620000002400 */
[----:B------:R-:W-:Y:S02]  /*138c0*/  I2FP.F32.S32 R22, R22 ;  /* 0x0000001600167245 */ /* 0x000fe40000201400 */
[----:B------:R-:W-:Y:S02]  /*138d0*/  ISETP.GE.AND P2, PT, R90, R251, PT ;  /* 0x000000fb5a00720c */ /* 0x000fe40003f46270 */
[----:B------:R-:W-:Y:S01]  /*138e0*/  FSEL R23, R18, -INF , !P3 ;  /* 0xff80000012177808 */ /* 0x000fe20005800000 */
[----:B------:R-:W-:Y:S02]  /*138f0*/  IMAD.IADD R18, R28, 0x1, -R87 ;  /* 0x000000011c127824 */ /* 0x000fe400078e0a57 */
[----:B------:R-:W-:Y:S01]  /*13900*/  FMUL.FTZ R15, R15, UR8 ;  /* 0x000000080f0f7c20 */ /* 0x000fe20008410000 */
[----:B------:R-:W-:Y:S01]  /*13910*/  FSEL R27, R100, -INF , !P6 ;  /* 0xff800000641b7808 */ /* 0x000fe20007000000 */
[----:B--2---:R-:W-:Y:S01]  /*13920*/  FFMA.FTZ R19, R22, -UR6, R19 ;  /* 0x8000000616137c23 */ /* 0x004fe20008010013 */
[----:B------:R-:W-:-:S02]  /*13930*/  FSEL R96, R201, -INF , !P5 ;  /* 0xff800000c9607808 */ /* 0x000fc40006800000 */
[C---:B------:R-:W-:Y:S02]  /*13940*/  ISETP.GE.AND P6, PT, R98.reuse, R2, PT ;  /* 0x000000026200720c */ /* 0x040fe40003fc6270 */
[----:B------:R-:W-:Y:S02]  /*13950*/  ISETP.GE.AND P5, PT, R98, R0, PT ;  /* 0x000000006200720c */ /* 0x000fe40003fa6270 */
[----:B------:R-:W-:Y:S02]  /*13960*/  FSEL R87, R23, -INF , !P2 ;  /* 0xff80000017577808 */ /* 0x000fe40005000000 */
[----:B------:R-:W-:Y:S02]  /*13970*/  ISETP.GT.AND P2, PT, R17, R86, PT ;  /* 0x000000561100720c */ /* 0x000fe40003f44270 */
[----:B------:R-:W-:Y:S01]  /*13980*/  IABS R18, R18 ;  /* 0x0000001200127213 */ /* 0x000fe20000000000 */
[----:B------:R-:W2:Y:S01]  /*13990*/  MUFU.TANH R15, R15 ;  /* 0x0000000f000f7308 */ /* 0x000ea20000002400 */
[----:B------:R-:W-:-:S02]  /*139a0*/  FSEL R196, R196, -INF , !P6 ;  /* 0xff800000c4c47808 */ /* 0x000fc40007000000 */
[----:B------:R-:W-:Y:S02]  /*139b0*/  FSEL R100, R197, -INF , !P5 ;  /* 0xff800000c5647808 */ /* 0x000fe40006800000 */
[C---:B------:R-:W-:Y:S02]  /*139c0*/  ISETP.GE.AND P1, PT, R90.reuse, R3, PT ;  /* 0x000000035a00720c */ /* 0x040fe40003f26270 */
[C---:B------:R-:W-:Y:S02]  /*139d0*/  ISETP.GE.AND P6, PT, R90.reuse, R2, PT ;  /* 0x000000025a00720c */ /* 0x040fe40003fc6270 */
[----:B------:R-:W-:Y:S02]  /*139e0*/  ISETP.GE.AND P5, PT, R90, R0, PT ;  /* 0x000000005a00720c */ /* 0x000fe40003fa6270 */
[----:B------:R-:W-:Y:S01]  /*139f0*/  FSEL R88, R19, -INF , !P2 ;  /* 0xff80000013587808 */ /* 0x000fe20005000000 */
[----:B------:R-:W-:Y:S01]  /*13a00*/  FMUL.FTZ R10, R10, UR8 ;  /* 0x000000080a0a7c20 */ /* 0x000fe20008410000 */
[----:B------:R-:W-:Y:S01]  /*13a10*/  I2FP.F32.S32 R19, R18 ;  /* 0x0000001200137245 */ /* 0x000fe20000201400 */
[----:B------:R-:W-:Y:S01]  /*13a20*/  IMAD.IADD R117, R28, 0x1, -R117 ;  /* 0x000000011c757824 */ /* 0x000fe200078e0a75 */
[----:B------:R-:W-:-:S02]  /*13a30*/  ISETP.GE.AND P3, PT, R86, R251, PT ;  /* 0x000000fb5600720c */ /* 0x000fc40003f66270 */
[----:B------:R-:W-:Y:S02]  /*13a40*/  FSEL R197, R80, -INF , !P1 ;  /* 0xff80000050c57808 */ /* 0x000fe40004800000 */
[----:B------:R-:W-:Y:S02]  /*13a50*/  FSEL R125, R83, -INF , !P6 ;  /* 0xff800000537d7808 */ /* 0x000fe40007000000 */
[----:B------:R-:W-:Y:S01]  /*13a60*/  FSEL R98, R129, -INF , !P5 ;  /* 0xff80000081627808 */ /* 0x000fe20006800000 */
[----:B-1----:R-:W-:Y:S01]  /*13a70*/  FFMA.FTZ R14, R19, -UR6, R14 ;  /* 0x80000006130e7c23 */ /* 0x002fe2000801000e */
[C---:B------:R-:W-:Y:S02]  /*13a80*/  ISETP.GE.AND P1, PT, R86.reuse, R3, PT ;  /* 0x000000035600720c */ /* 0x040fe40003f26270 */
[C---:B------:R-:W-:Y:S02]  /*13a90*/  ISETP.GE.AND P6, PT, R86.reuse, R2, PT ;  /* 0x000000025600720c */ /* 0x040fe40003fc6270 */
[----:B------:R-:W-:-:S02]  /*13aa0*/  ISETP.GE.AND P5, PT, R86, R0, PT ;  /* 0x000000005600720c */ /* 0x000fc40003fa6270 */
[----:B------:R-:W-:Y:S01]  /*13ab0*/  FSEL R88, R88, -INF , !P3 ;  /* 0xff80000058587808 */ /* 0x000fe20005800000 */
[----:B------:R-:W1:Y:S01]  /*13ac0*/  MUFU.TANH R10, R10 ;  /* 0x0000000a000a7308 */ /* 0x000e620000002400 */
[----:B------:R-:W-:Y:S02]  /*13ad0*/  ISETP.GT.AND P3, PT, R17, R30, PT ;  /* 0x0000001e1100720c */ /* 0x000fe40003f64270 */
[----:B------:R-:W-:Y:S02]  /*13ae0*/  IABS R117, R117 ;  /* 0x0000007500757213 */ /* 0x000fe40000000000 */
[----:B------:R-:W-:Y:S02]  /*13af0*/  FSEL R208, R208, -INF , !P1 ;  /* 0xff800000d0d07808 */ /* 0x000fe40004800000 */
[----:B------:R-:W-:Y:S02]  /*13b00*/  FSEL R202, R202, -INF , !P6 ;  /* 0xff800000caca7808 */ /* 0x000fe40007000000 */
[----:B------:R-:W-:-:S02]  /*13b10*/  FSEL R104, R73, -INF , !P5 ;  /* 0xff80000049687808 */ /* 0x000fc40006800000 */
[C---:B------:R-:W-:Y:S02]  /*13b20*/  ISETP.GE.AND P1, PT, R30.reuse, R3, PT ;  /* 0x000000031e00720c */ /* 0x040fe40003f26270 */
[C---:B------:R-:W-:Y:S02]  /*13b30*/  ISETP.GE.AND P6, PT, R30.reuse, R2, PT ;  /* 0x000000021e00720c */ /* 0x040fe40003fc6270 */
[C---:B------:R-:W-:Y:S02]  /*13b40*/  ISETP.GE.AND P5, PT, R30.reuse, R0, PT ;  /* 0x000000001e00720c */ /* 0x040fe40003fa6270 */
[----:B------:R-:W-:Y:S01]  /*13b50*/  ISETP.GE.AND P2, PT, R30, R251, PT ;  /* 0x000000fb1e00720c */ /* 0x000fe20003f46270 */
[----:B------:R-:W-:Y:S01]  /*13b60*/  IMAD.IADD R95, R28, 0x1, -R95 ;  /* 0x000000011c5f7824 */ /* 0x000fe200078e0a5f */
[----:B------:R-:W-:Y:S01]  /*13b70*/  FSEL R30, R14, -INF , !P3 ;  /* 0xff8000000e1e7808 */ /* 0x000fe20005800000 */
[----:B------:R-:W-:Y:S01]  /*13b80*/  FMUL.FTZ R11, R11, UR8 ;  /* 0x000000080b0b7c20 */ /* 0x000fe20008410000 */
[----:B------:R-:W-:-:S02]  /*13b90*/  I2FP.F32.S32 R14, R117 ;  /* 0x00000075000e7245 */ /* 0x000fc40000201400 */
[----:B------:R-:W-:Y:S02]  /*13ba0*/  FSEL R30, R30, -INF , !P2 ;  /* 0xff8000001e1e7808 */ /* 0x000fe40005000000 */
[----:B------:R-:W-:Y:S01]  /*13bb0*/  IABS R95, R95 ;  /* 0x0000005f005f7213 */ /* 0x000fe20000000000 */
[----:B--2---:R-:W-:Y:S01]  /*13bc0*/  FFMA.FTZ R14, R14, -UR6, R15 ;  /* 0x800000060e0e7c23 */ /* 0x004fe2000801000f */
[----:B------:R-:W-:Y:S01]  /*13bd0*/  ISETP.GT.AND P2, PT, R17, R82, PT ;  /* 0x000000521100720c */ /* 0x000fe20003f44270 */
[----:B------:R-:W2:Y:S01]  /*13be0*/  MUFU.TANH R11, R11 ;  /* 0x0000000b000b7308 */ /* 0x000ea20000002400 */
[----:B------:R-:W-:Y:S01]  /*13bf0*/  I2FP.F32.S32 R95, R95 ;  /* 0x0000005f005f7245 */ /* 0x000fe20000201400 */
[----:B------:R-:W-:Y:S01]  /*13c00*/  FMUL.FTZ R6, R6, UR8 ;  /* 0x0000000806067c20 */ /* 0x000fe20008410000 */
[----:B------:R-:W-:Y:S01]  /*13c10*/  ISETP.GE.AND P3, PT, R82, R251, PT ;  /* 0x000000fb5200720c */ /* 0x000fe20003f66270 */
[----:B------:R-:W-:Y:S01]  /*13c20*/  IMAD.IADD R91, R28, 0x1, -R91 ;  /* 0x000000011c5b7824 */ /* 0x000fe200078e0a5b */
[----:B------:R-:W-:Y:S01]  /*13c30*/  FSEL R14, R14, -INF , !P2 ;  /* 0xff8000000e0e7808 */ /* 0x000fe20005000000 */
[----:B-1----:R-:W-:-:S03]  /*13c40*/  FFMA.FTZ R10, R95, -UR6, R10 ;  /* 0x800000065f0a7c23 */ /* 0x002fc6000801000a */
[----:B------:R-:W-:Y:S01]  /*13c50*/  FSEL R83, R14, -INF , !P3 ;  /* 0xff8000000e537808 */ /* 0x000fe20005800000 */
[----:B------:R-:W1:Y:S01]  /*13c60*/  MUFU.TANH R6, R6 ;  /* 0x0000000600067308 */ /* 0x000e620000002400 */
[----:B------:R-:W-:Y:S02]  /*13c70*/  ISETP.GT.AND P3, PT, R17, R67, PT ;  /* 0x000000431100720c */ /* 0x000fe40003f64270 */
[----:B------:R-:W-:Y:S01]  /*13c80*/  IABS R91, R91 ;  /* 0x0000005b005b7213 */ /* 0x000fe20000000000 */
[----:B------:R-:W-:Y:S01]  /*13c90*/  IMAD.IADD R71, R28, 0x1, -R71 ;  /* 0x000000011c477824 */ /* 0x000fe200078e0a47 */
[----:B------:R-:W-:Y:S02]  /*13ca0*/  FSEL R86, R10, -INF , !P3 ;  /* 0xff8000000a567808 */ /* 0x000fe40005800000 */
[----:B------:R-:W-:Y:S02]  /*13cb0*/  I2FP.F32.S32 R10, R91 ;  /* 0x0000005b000a7245 */ /* 0x000fe40000201400 */
[----:B------:R-:W-:-:S02]  /*13cc0*/  ISETP.GE.AND P2, PT, R67, R251, PT ;  /* 0x000000fb4300720c */ /* 0x000fc40003f46270 */
[----:B------:R-:W-:Y:S01]  /*13cd0*/  IABS R71, R71 ;  /* 0x0000004700477213 */ /* 0x000fe20000000000 */
[----:B--2---:R-:W-:Y:S01]  /*13ce0*/  FFMA.FTZ R10, R10, -UR6, R11 ;  /* 0x800000060a0a7c23 */ /* 0x004fe2000801000b */
[----:B------:R-:W-:Y:S02]  /*13cf0*/  FSEL R86, R86, -INF , !P2 ;  /* 0xff80000056567808 */ /* 0x000fe40005000000 */
[----:B------:R-:W-:Y:S02]  /*13d00*/  ISETP.GT.AND P2, PT, R17, R66, PT ;  /* 0x000000421100720c */ /* 0x000fe40003f44270 */
[----:B------:R-:W-:Y:S02]  /*13d10*/  I2FP.F32.S32 R71, R71 ;  /* 0x0000004700477245 */ /* 0x000fe40000201400 */
[----:B------:R-:W-:Y:S02]  /*13d20*/  ISETP.GE.AND P3, PT, R66, R251, PT ;  /* 0x000000fb4200720c */ /* 0x000fe40003f66270 */
[----:B------:R-:W-:Y:S01]  /*13d30*/  FSEL R10, R10, -INF , !P2 ;  /* 0xff8000000a0a7808 */ /* 0x000fe20005000000 */
[----:B-1----:R-:W-:Y:S01]  /*13d40*/  FFMA.FTZ R6, R71, -UR6, R6 ;  /* 0x8000000647067c23 */ /* 0x002fe20008010006 */
[----:B------:R-:W-:-:S02]  /*13d50*/  FMUL.FTZ R7, R7, UR8 ;  /* 0x0000000807077c20 */ /* 0x000fc40008410000 */
[----:B------:R-:W-:Y:S02]  /*13d60*/  FSEL R85, R10, -INF , !P3 ;  /* 0xff8000000a557808 */ /* 0x000fe40005800000 */
[----:B------:R-:W-:Y:S02]  /*13d70*/  ISETP.GT.AND P3, PT, R17, R63, PT ;  /* 0x0000003f1100720c */ /* 0x000fe40003f64270 */
[----:B------:R-:W-:Y:S02]  /*13d80*/  ISETP.GE.AND P2, PT, R63, R251, PT ;  /* 0x000000fb3f00720c */ /* 0x000fe40003f46270 */
[----:B------:R-:W-:Y:S01]  /*13d90*/  FSEL R6, R6, -INF , !P3 ;  /* 0xff80000006067808 */ /* 0x000fe20005800000 */
[----:B------:R-:W1:Y:S01]  /*13da0*/  MUFU.TANH R7, R7 ;  /* 0x0000000700077308 */ /* 0x000e620000002400 */
[----:B------:R-:W-:Y:S02]  /*13db0*/  FSEL R131, R131, -INF , !P6 ;  /* 0xff80000083837808 */ /* 0x000fe40007000000 */
[----:B------:R-:W-:-:S02]  /*13dc0*/  ISETP.GE.AND P6, PT, R82, R2, PT ;  /* 0x000000025200720c */ /* 0x000fc40003fc6270 */
[----:B------:R-:W-:Y:S02]  /*13dd0*/  FSEL R102, R102, -INF , !P5 ;  /* 0xff80000066667808 */ /* 0x000fe40006800000 */
[----:B------:R-:W-:Y:S02]  /*13de0*/  ISETP.GE.AND P5, PT, R82, R0, PT ;  /* 0x000000005200720c */ /* 0x000fe40003fa6270 */
[----:B------:R-:W-:Y:S01]  /*13df0*/  FSEL R89, R6, -INF , !P2 ;  /* 0xff80000006597808 */ /* 0x000fe20005000000 */
[----:B------:R-:W-:Y:S01]  /*13e00*/  FMUL.FTZ R6, R74, UR8 ;  /* 0x000000084a067c20 */ /* 0x000fe20008410000 */
[----:B------:R-:W-:Y:S01]  /*13e10*/  IMAD.IADD R61, R28, 0x1, -R61 ;  /* 0x000000011c3d7824 */ /* 0x000fe200078e0a3d */
[----:B------:R-:W-:Y:S02]  /*13e20*/  FSEL R201, R65, -INF , !P1 ;  /* 0xff80000041c97808 */ /* 0x000fe40004800000 */
[----:B------:R-:W-:Y:S02]  /*13e30*/  FSEL R206, R206, -INF , !P6 ;  /* 0xff800000cece7808 */ /* 0x000fe40007000000 */
[----:B------:R-:W-:-:S02]  /*13e40*/  ISETP.GE.AND P1, PT, R82, R3, PT ;  /* 0x000000035200720c */ /* 0x000fc40003f26270 */
[C---:B------:R-:W-:Y:S02]  /*13e50*/  ISETP.GE.AND P6, PT, R67.reuse, R2, PT ;  /* 0x000000024300720c */ /* 0x040fe40003fc6270 */
[----:B------:R-:W-:Y:S02]  /*13e60*/  FSEL R108, R108, -INF , !P5 ;  /* 0xff8000006c6c7808 */ /* 0x000fe40006800000 */
[----:B------:R-:W-:Y:S01]  /*13e70*/  ISETP.GE.AND P5, PT, R67, R0, PT ;  /* 0x000000004300720c */ /* 0x000fe20003fa6270 */
[----:B------:R-:W2:Y:S01]  /*13e80*/  MUFU.TANH R6, R6 ;  /* 0x0000000600067308 */ /* 0x000ea20000002400 */
[----:B------:R-:W-:Y:S02]  /*13e90*/  IABS R61, R61 ;  /* 0x0000003d003d7213 */ /* 0x000fe40000000000 */
[----:B------:R-:W-:Y:S02]  /*13ea0*/  FSEL R214, R214, -INF , !P1 ;  /* 0xff800000d6d67808 */ /* 0x000fe40004800000 */
[----:B------:R-:W-:-:S02]  /*13eb0*/  FSEL R199, R199, -INF , !P6 ;  /* 0xff800000c7c77808 */ /* 0x000fc40007000000 */
[----:B------:R-:W-:Y:S02]  /*13ec0*/  ISETP.GE.AND P1, PT, R67, R3, PT ;  /* 0x000000034300720c */ /* 0x000fe40003f26270 */
[----:B------:R-:W-:Y:S02]  /*13ed0*/  ISETP.GE.AND P6, PT, R66, R2, PT ;  /* 0x000000024200720c */ /* 0x000fe40003fc6270 */
[----:B------:R-:W-:Y:S01]  /*13ee0*/  FSEL R106, R106, -INF , !P5 ;  /* 0xff8000006a6a7808 */ /* 0x000fe20006800000 */
[----:B------:R-:W-:Y:S01]  /*13ef0*/  IMAD.IADD R35, R28, 0x1, -R35 ;  /* 0x000000011c237824 */ /* 0x000fe200078e0a23 */
[----:B------:R-:W-:Y:S02]  /*13f00*/  ISETP.GE.AND P5, PT, R66, R0, PT ;  /* 0x000000004200720c */ /* 0x000fe40003fa6270 */
[----:B------:R-:W-:Y:S02]  /*13f10*/  I2FP.F32.S32 R10, R61 ;  /* 0x0000003d000a7245 */ /* 0x000fe40000201400 */
[----:B------:R-:W-:-:S02]  /*13f20*/  FSEL R203, R203, -INF , !P1 ;  /* 0xff800000cbcb7808 */ /* 0x000fc40004800000 */
[----:B------:R-:W-:Y:S02]  /*13f30*/  FSEL R210, R210, -INF , !P6 ;  /* 0xff800000d2d27808 */ /* 0x000fe40007000000 */
[----:B------:R-:W-:Y:S02]  /*13f40*/  ISETP.GE.AND P1, PT, R66, R3, PT ;  /* 0x000000034200720c */ /* 0x000fe40003f26270 */
[C---:B------:R-:W-:Y:S02]  /*13f50*/  ISETP.GE.AND P6, PT, R63.reuse, R2, PT ;  /* 0x000000023f00720c */ /* 0x040fe40003fc6270 */
[----:B------:R-:W-:Y:S01]  /*13f60*/  FSEL R91, R64, -INF , !P5 ;  /* 0xff800000405b7808 */ /* 0x000fe20006800000 */
[----:B-1----:R-:W-:Y:S01]  /*13f70*/  FFMA.FTZ R7, R10, -UR6, R7 ;  /* 0x800000060a077c23 */ /* 0x002fe20008010007 */
[----:B------:R-:W-:Y:S02]  /*13f80*/  ISETP.GE.AND P5, PT, R63, R0, PT ;  /* 0x000000003f00720c */ /* 0x000fe40003fa6270 */
[----:B------:R-:W-:-:S02]  /*13f90*/  IABS R35, R35 ;  /* 0x0000002300237213 */ /* 0x000fc40000000000 */
[----:B------:R-:W-:Y:S02]  /*13fa0*/  ISETP.GT.AND P2, PT, R17, R34, PT ;  /* 0x000000221100720c */ /* 0x000fe40003f44270 */
[----:B------:R-:W-:Y:S02]  /*13fb0*/  FSEL R212, R212, -INF , !P1 ;  /* 0xff800000d4d47808 */ /* 0x000fe40004800000 */
[----:B------:R-:W-:Y:S02]  /*13fc0*/  FSEL R205, R205, -INF , !P6 ;  /* 0xff800000cdcd7808 */ /* 0x000fe40007000000 */
[----:B------:R-:W-:Y:S02]  /*13fd0*/  ISETP.GE.AND P1, PT, R63, R3, PT ;  /* 0x000000033f00720c */ /* 0x000fe40003f26270 */
[----:B------:R-:W-:Y:S02]  /*13fe0*/  ISETP.GE.AND P6, PT, R34, R2, PT ;  /* 0x000000022200720c */ /* 0x000fe40003fc6270 */
[----:B------:R-:W-:-:S02]  /*13ff0*/  FSEL R92, R92, -INF , !P5 ;  /* 0xff8000005c5c7808 */ /* 0x000fc40006800000 */
[C---:B------:R-:W-:Y:S02]  /*14000*/  ISETP.GE.AND P5, PT, R34.reuse, R0, PT ;  /* 0x000000002200720c */ /* 0x040fe40003fa6270 */
[----:B------:R-:W-:Y:S02]  /*14010*/  I2FP.F32.S32 R35, R35 ;  /* 0x0000002300237245 */ /* 0x000fe40000201400 */
[----:B------:R-:W-:Y:S02]  /*14020*/  ISETP.GE.AND P3, PT, R34, R251, PT ;  /* 0x000000fb2200720c */ /* 0x000fe40003f66270 */
[----:B------:R-:W-:Y:S02]  /*14030*/  FSEL R7, R7, -INF , !P2 ;  /* 0xff80000007077808 */ /* 0x000fe40005000000 */
[----:B------:R-:W-:Y:S02]  /*14040*/  FSEL R207, R207, -INF , !P1 ;  /* 0xff800000cfcf7808 */ /* 0x000fe40004800000 */
[----:B------:R-:W-:Y:S01]  /*14050*/  FSEL R218, R218, -INF , !P6 ;  /* 0xff800000dada7808 */ /* 0x000fe20007000000 */
[----:B--2---:R-:W-:Y:S01]  /*14060*/  FFMA.FTZ R6, R35, -UR6, R6 ;  /* 0x8000000623067c23 */ /* 0x004fe20008010006 */
[----:B------:R-:W-:-:S02]  /*14070*/  ISETP.GE.AND P1, PT, R34, R3, PT ;  /* 0x000000032200720c */ /* 0x000fc40003f26270 */
[----:B------:R-:W-:Y:S02]  /*14080*/  ISETP.GE.AND P6, PT, R32, R2, PT ;  /* 0x000000022000720c */ /* 0x000fe40003fc6270 */
[----:B------:R-:W-:Y:S02]  /*14090*/  FSEL R95, R16, -INF , !P5 ;  /* 0xff800000105f7808 */ /* 0x000fe40006800000 */
[----:B------:R-:W-:Y:S02]  /*140a0*/  ISETP.GE.AND P5, PT, R32, R0, PT ;  /* 0x000000002000720c */ /* 0x000fe40003fa6270 */
[----:B------:R-:W-:Y:S02]  /*140b0*/  FSEL R82, R7, -INF , !P3 ;  /* 0xff80000007527808 */ /* 0x000fe40005800000 */
[----:B------:R-:W-:Y:S02]  /*140c0*/  ISETP.GT.AND P3, PT, R17, R32, PT ;  /* 0x000000201100720c */ /* 0x000fe40003f64270 */
[----:B------:R-:W-:-:S02]  /*140d0*/  FSEL R222, R222, -INF , !P1 ;  /* 0xff800000dede7808 */ /* 0x000fc40004800000 */
[----:B------:R-:W-:Y:S02]  /*140e0*/  FSEL R216, R216, -INF , !P6 ;  /* 0xff800000d8d87808 */ /* 0x000fe40007000000 */
[-C--:B------:R-:W-:Y:S02]  /*140f0*/  ISETP.GE.AND P1, PT, R32, R3.reuse, PT ;  /* 0x000000032000720c */ /* 0x080fe40003f26270 */
[C---:B------:R-:W-:Y:S02]  /*14100*/  ISETP.GE.AND P6, PT, R29.reuse, R3, PT ;  /* 0x000000031d00720c */ /* 0x040fe40003fc6270 */
[----:B------:R-:W-:Y:S01]  /*14110*/  FSEL R94, R94, -INF , !P5 ;  /* 0xff8000005e5e7808 */ /* 0x000fe20006800000 */
[----:B------:R1:W5:Y:S01]  /*14120*/  LDL.LU R3, [R1+0x7c] ;  /* 0x00007c0001037983 */ /* 0x0003620000300800 */
[----:B------:R-:W-:Y:S02]  /*14130*/  FSEL R6, R6, -INF , !P3 ;  /* 0xff80000006067808 */ /* 0x000fe40005800000 */
[----:B------:R-:W-:-:S02]  /*14140*/  ISETP.GE.AND P5, PT, R29, R2, PT ;  /* 0x000000021d00720c */ /* 0x000fc40003fa6270 */
[----:B------:R1:W5:Y:S01]  /*14150*/  LDL.LU R2, [R1+0x78] ;  /* 0x0000780001027983 */ /* 0x0003620000300800 */
[----:B------:R-:W-:-:S03]  /*14160*/  ISETP.GE.AND P3, PT, R29, R0, PT ;  /* 0x000000001d00720c */ /* 0x000fc60003f66270 */
[----:B------:R1:W5:Y:S01]  /*14170*/  LDL.LU R0, [R1+0x74] ;  /* 0x0000740001007983 */ /* 0x0003620000300800 */
[----:B------:R-:W-:Y:S01]  /*14180*/  FMUL.FTZ R75, R75, UR8 ;  /* 0x000000084b4b7c20 */ /* 0x000fe20008410000 */
[----:B------:R-:W-:-:S05]  /*14190*/  IMAD.IADD R28, R28, 0x1, -R33 ;  /* 0x000000011c1c7824 */ /* 0x000fca00078e0a21 */
[----:B------:R-:W2:Y:S01]  /*141a0*/  MUFU.TANH R75, R75 ;  /* 0x0000004b004b7308 */ /* 0x000ea20000002400 */
[----:B------:R-:W-:Y:S01]  /*141b0*/  IABS R28, R28 ;  /* 0x0000001c001c7213 */ /* 0x000fe20000000000 */
[----:B------:R-:W-:-:S03]  /*141c0*/  UIADD3 UR28, UPT, UPT, UR18, -0x2, URZ ;  /* 0xfffffffe121c7890 */ /* 0x000fc6000fffe0ff */
[----:B------:R-:W-:Y:S01]  /*141d0*/  I2FP.F32.S32 R28, R28 ;  /* 0x0000001c001c7245 */ /* 0x000fe20000201400 */
[----:B------:R-:W-:Y:S01]  /*141e0*/  UISETP.GT.U32.AND UP0, UPT, UR28, UR15, UPT ;  /* 0x0000000f1c00728c */ /* 0x000fe2000bf04070 */
[----:B------:R-:W-:Y:S01]  /*141f0*/  BAR.SYNC.DEFER_BLOCKING 0x0 ;  /* 0x0000000000007b1d */ /* 0x000fe20000010000 */
[----:B------:R-:W-:Y:S02]  /*14200*/  ISETP.GE.AND P2, PT, R32, R251, PT ;  /* 0x000000fb2000720c */ /* 0x000fe40003f46270 */
[----:B------:R-:W-:Y:S02]  /*14210*/  FSEL R220, R220, -INF , !P1 ;  /* 0xff800000dcdc7808 */ /* 0x000fe40004800000 */
[----:B------:R-:W-:Y:S02]  /*14220*/  ISETP.GT.AND P1, PT, R17, R29, PT ;  /* 0x0000001d1100720c */ /* 0x000fe40003f24270 */
[----:B------:R-:W-:Y:S01]  /*14230*/  FSEL R80, R6, -INF , !P2 ;  /* 0xff80000006507808 */ /* 0x000fe20005000000 */
[----:B--2---:R-:W-:Y:S01]  /*14240*/  FFMA.FTZ R75, R28, -UR6, R75 ;  /* 0x800000061c4b7c23 */ /* 0x004fe2000801004b */
[----:B------:R-:W-:-:S04]  /*14250*/  ISETP.GE.AND P2, PT, R29, R251, PT ;  /* 0x000000fb1d00720c */ /* 0x000fc80003f46270 */
[----:B------:R-:W-:Y:S02]  /*14260*/  FSEL R71, R75, -INF , !P1 ;  /* 0xff8000004b477808 */ /* 0x000fe40004800000 */
[----:B------:R-:W-:Y:S02]  /*14270*/  FSEL R211, R211, -INF , !P6 ;  /* 0xff800000d3d37808 */ /* 0x000fe40007000000 */
[----:B------:R-:W-:Y:S02]  /*14280*/  FSEL R209, R209, -INF , !P5 ;  /* 0xff800000d1d17808 */ /* 0x000fe40006800000 */
[----:B------:R-:W-:Y:S02]  /*14290*/  FSEL R93, R93, -INF , !P3 ;  /* 0xff8000005d5d7808 */ /* 0x000fe40005800000 */
[----:B------:R-:W-:Y:S01]  /*142a0*/  FSEL R71, R71, -INF , !P2 ;  /* 0xff80000047477808 */ /* 0x000fe20005000000 */
[----:B-1----:R-:W-:Y:S06]  /*142b0*/  BRA.U !UP0, `(.L_x_1170) ;  /* 0x0000000908347547 */ /* 0x002fec000b800000 */
[----:B------:R-:W2:Y:S04]  /*142c0*/  LDL R247, [R1+0x24] ;  /* 0x0000240001f77983 */ /* 0x000ea80000100800 */
[----:B------:R-:W3:Y:S04]  /*142d0*/  LDL R249, [R1+0x20] ;  /* 0x0000200001f97983 */ /* 0x000ee80000100800 */
[----:B------:R-:W4:Y:S01]  /*142e0*/  LDL R251, [R1+0x28] ;  /* 0x0000280001fb7983 */ /* 0x000f220000100800 */
[----:B------:R-:W-:Y:S01]  /*142f0*/  MOV R7, UR18 ;  /* 0x0000001200077c02 */ /* 0x000fe20008000f00 */
[----:B------:R-:W-:Y:S01]  /*14300*/  IMAD.U32 R17, RZ, RZ, UR18 ;  /* 0x00000012ff117e24 */ /* 0x000fe2000f8e00ff */
[----:B------:R-:W-:Y:S01]  /*14310*/  BSSY.RECONVERGENT B0, `(.L_x_1171) ;  /* 0x0000086000007945 */ /* 0x000fe20003800200 */
[----:B------:R-:W-:Y:S01]  /*14320*/  IMAD.U32 R23, RZ, RZ, UR18 ;  /* 0x00000012ff177e24 */ /* 0x000fe2000f8e00ff */
[----:B------:R-:W-:Y:S01]  /*14330*/  @!P0 IADD3 R7, PT, PT, R7, -0x3, RZ ;  /* 0xfffffffd07078810 */ /* 0x000fe20007ffe0ff */
[----:B------:R-:W-:-:S02]  /*14340*/  @!P0 VIADD R17, R17, 0xfffffffd ;  /* 0xfffffffd11118836 */ /* 0x000fc40000000000 */
[----:B------:R-:W-:Y:S02]  /*14350*/  IMAD.U32 R33, RZ, RZ, UR18 ;  /* 0x00000012ff217e24 */ /* 0x000fe4000f8e00ff */
[----:B------:R-:W-:-:S04]  /*14360*/  @!P0 IMAD.WIDE.U32 R10, R7, UR10, RZ ;  /* 0x0000000a070a8c25 */ /* 0x000fc8000f8e00ff */
[----:B------:R-:W-:-:S04]  /*14370*/  @!P0 IMAD.WIDE.U32 R14, R17, UR10, RZ ;  /* 0x0000000a110e8c25 */ /* 0x000fc8000f8e00ff */
[----:B------:R-:W-:Y:S02]  /*14380*/  @!P0 VIADD R23, R23, 0xfffffffd ;  /* 0xfffffffd17178836 */ /* 0x000fe40000000000 */
[----:B------:R-:W-:Y:S02]  /*14390*/  @!P0 VIADD R33, R33, 0xfffffffd ;  /* 0xfffffffd21218836 */ /* 0x000fe40000000000 */
[----:B------:R-:W-:Y:S02]  /*143a0*/  @!P0 IMAD R7, R7, UR11, R11 ;  /* 0x0000000b07078c24 */ /* 0x000fe4000f8e020b */
[----:B------:R-:W-:Y:S01]  /*143b0*/  @!P0 IMAD R17, R17, UR11, R15 ;  /* 0x0000000b11118c24 */ /* 0x000fe2000f8e020f */
[----:B------:R-:W-:Y:S01]  /*143c0*/  @!P0 SHF.L.U32 R15, R14, 0x7, RZ ;  /* 0x000000070e0f8819 */ /* 0x000fe200000006ff */
[----:B------:R-:W-:Y:S01]  /*143d0*/  @!P0 IMAD.WIDE.U32 R18, R23, UR10, RZ ;  /* 0x0000000a17128c25 */ /* 0x000fe2000f8e00ff */
[----:B------:R-:W-:Y:S02]  /*143e0*/  @!P0 SHF.L.U64.HI R7, R10, 0x7, R7 ;  /* 0x000000070a078819 */ /* 0x000fe40000010207 */
[----:B------:R-:W-:Y:S01]  /*143f0*/  @!P0 SHF.L.U64.HI R17, R14, 0x7, R17 ;  /* 0x000000070e118819 */ /* 0x000fe20000010211 */
[----:B------:R-:W-:Y:S01]  /*14400*/  @!P0 IMAD.WIDE.U32 R28, R33, UR10, RZ ;  /* 0x0000000a211c8c25 */ /* 0x000fe2000f8e00ff */
[----:B------:R-:W-:-:S03]  /*14410*/  MOV R14, UR10 ;  /* 0x0000000a000e7c02 */ /* 0x000fc60008000f00 */
[----:B------:R-:W-:Y:S01]  /*14420*/  @!P0 IMAD.SHL.U32 R11, R10, 0x80, RZ ;  /* 0x000000800a0b8824 */ /* 0x000fe200078e00ff */
[----:B------:R-:W-:Y:S01]  /*14430*/  @!P0 LEA R14, P3, R14, R15, 0x4 ;  /* 0x0000000f0e0e8211 */ /* 0x000fe200078620ff */
[----:B------:R-:W-:Y:S01]  /*14440*/  @!P0 IMAD R10, R23, UR11, R19 ;  /* 0x0000000b170a8c24 */ /* 0x000fe2000f8e0213 */
[C---:B------:R-:W-:Y:S01]  /*14450*/  @!P0 SHF.L.U32 R19, R18.reuse, 0x7, RZ ;  /* 0x0000000712138819 */ /* 0x040fe200000006ff */
[----:B------:R-:W-:Y:S01]  /*14460*/  @!P0 IMAD R6, R33, UR11, R29 ;  /* 0x0000000b21068c24 */ /* 0x000fe2000f8e021d */
[----:B------:R-:W-:Y:S01]  /*14470*/  MOV R23, UR18 ;  /* 0x0000001200177c02 */ /* 0x000fe20008000f00 */
[----:B------:R-:W-:Y:S01]  /*14480*/  IMAD.U32 R16, RZ, RZ, UR10 ;  /* 0x0000000aff107e24 */ /* 0x000fe2000f8e00ff */
[----:B------:R-:W-:Y:S01]  /*14490*/  @!P0 SHF.L.U64.HI R10, R18, 0x7, R10 ;  /* 0x00000007120a8819 */ /* 0x000fe2000001020a */
[----:B------:R-:W-:Y:S01]  /*144a0*/  IMAD.U32 R18, RZ, RZ, UR10 ;  /* 0x0000000aff127e24 */ /* 0x000fe2000f8e00ff */
[----:B------:R-:W-:Y:S01]  /*144b0*/  @!P0 IADD3 R23, PT, PT, R23, -0x3, RZ ;  /* 0xfffffffd17178810 */ /* 0x000fe20007ffe0ff */
[----:B------:R-:W-:Y:S01]  /*144c0*/  IMAD.U32 R15, RZ, RZ, UR11 ;  /* 0x0000000bff0f7e24 */ /* 0x000fe2000f8e00ff */
[----:B------:R-:W-:Y:S01]  /*144d0*/  @!P0 LEA R16, P2, R16, R11, 0x5 ;  /* 0x0000000b10108211 */ /* 0x000fe200078428ff */
[----:B------:R-:W-:Y:S01]  /*144e0*/  IMAD.U32 R22, RZ, RZ, UR10 ;  /* 0x0000000aff167e24 */ /* 0x000fe2000f8e00ff */
[----:B------:R-:W-:Y:S01]  /*144f0*/  MOV R11, UR11 ;  /* 0x0000000b000b7c02 */ /* 0x000fe20008000f00 */
[----:B------:R-:W-:-:S03]  /*14500*/  @!P0 IMAD.WIDE.U32 R32, R23, UR10, RZ ;  /* 0x0000000a17208c25 */ /* 0x000fc6000f8e00ff */
[----:B------:R-:W-:Y:S01]  /*14510*/  @!P0 LEA.HI.X R11, R22, R17, R11, 0x4, P3 ;  /* 0x00000011160b8211 */ /* 0x000fe200018f240b */
[----:B------:R-:W-:Y:S01]  /*14520*/  IMAD.U32 R17, RZ, RZ, UR11 ;  /* 0x0000000bff117e24 */ /* 0x000fe2000f8e00ff */
[----:B--2---:R-:W-:-:S04]  /*14530*/  @!P0 LEA R34, P1, R28, R247, 0x8 ;  /* 0x000000f71c228211 */ /* 0x004fc800078240ff */
[----:B---3--:R-:W-:Y:S02]  /*14540*/  @!P0 LEA.HI.X R35, R28, R249, R6, 0x8, P1 ;  /* 0x000000f91c238211 */ /* 0x008fe400008f4406 */
[----:B------:R-:W-:Y:S02]  /*14550*/  MOV R6, UR10 ;  /* 0x0000000a00067c02 */ /* 0x000fe40008000f00 */
[----:B------:R-:W-:Y:S01]  /*14560*/  @!P0 LEA R18, P1, R18, R19, 0x6 ;  /* 0x0000001312128211 */ /* 0x000fe200078230ff */
[----:B------:R-:W-:Y:S01]  /*14570*/  IMAD.U32 R19, RZ, RZ, UR18 ;  /* 0x00000012ff137e24 */ /* 0x000fe2000f8e00ff */
[C---:B------:R-:W-:Y:S01]  /*14580*/  @!P0 LEA.HI.X R15, R6.reuse, R7, R15, 0x5, P2 ;  /* 0x00000007060f8211 */ /* 0x040fe200010f2c0f */
[----:B----4-:R1:W-:Y:S01]  /*14590*/  @P0 STS.128 [R251+0x4000], RZ ;  /* 0x004000fffb000388 */ /* 0x0103e20000000c00 */
[----:B------:R-:W-:Y:S02]  /*145a0*/  MOV R7, UR18 ;  /* 0x0000001200077c02 */ /* 0x000fe40008000f00 */
[----:B------:R-:W-:Y:S01]  /*145b0*/  @!P0 IADD3 R19, PT, PT, R19, -0x3, RZ ;  /* 0xfffffffd13138810 */ /* 0x000fe20007ffe0ff */
[----:B------:R-:W-:Y:S01]  /*145c0*/  @!PT LDS RZ, [RZ] ;  /* 0x00000000fffff984 */ /* 0x000fe20000000800 */
[----:B------:R-:W-:Y:S01]  /*145d0*/  @!PT LDS RZ, [RZ] ;  /* 0x00000000fffff984 */ /* 0x000fe20000000800 */
[----:B------:R-:W-:Y:S01]  /*145e0*/  @!PT LDS RZ, [RZ] ;  /* 0x00000000fffff984 */ /* 0x000fe20000000800 */
[----:B------:R2:W-:Y:S01]  /*145f0*/  @!P0 LDGSTS.E.BYPASS.LTC128B.128 [R251+0x4000], desc[UR22][R34.64] ;  /* 0x0400000022fb8fae */ /* 0x0005e2000b981a16 */
[----:B------:R-:W-:Y:S01]  /*14600*/  @!P0 LEA.HI.X R17, R6, R10, R17, 0x6, P1 ;  /* 0x0000000a06118211 */ /* 0x000fe200008f3411 */
[----:B------:R-:W-:-:S02]  /*14610*/  @!P0 VIADD R7, R7, 0xfffffffd ;  /* 0xfffffffd07078836 */ /* 0x000fc40000000000 */
[----:B------:R-:W-:Y:S01]  /*14620*/  @!P0 IMAD R10, R23, UR11, R33 ;  /* 0x0000000b170a8c24 */ /* 0x000fe2000f8e0221 */
[----:B------:R1:W-:Y:S01]  /*14630*/  @P0 STS.128 [R251+0x4800], RZ ;  /* 0x004800fffb000388 */ /* 0x0003e20000000c00 */
[----:B------:R-:W-:-:S03]  /*14640*/  @!P0 IMAD.WIDE.U32 R28, R7, UR10, RZ ;  /* 0x0000000a071c8c25 */ /* 0x000fc6000f8e00ff */
[----:B------:R-:W-:Y:S01]  /*14650*/  @!P0 SHF.L.U64.HI R33, R32, 0x7, R10 ;  /* 0x0000000720218819 */ /* 0x000fe2000001020a */
[----:B------:R-:W-:-:S04]  /*14660*/  @!P0 IMAD.WIDE.U32 R22, R19, UR10, RZ ;  /* 0x0000000a13168c25 */ /* 0x000fc8000f8e00ff */
[----:B------:R-:W-:Y:S02]  /*14670*/  @!P0 IMAD R7, R7, UR11, R29 ;  /* 0x0000000b07078c24 */ /* 0x000fe4000f8e021d */
[----:B------:R-:W-:Y:S02]  /*14680*/  @!P0 IMAD R6, R19, UR11, R23 ;  /* 0x0000000b13068c24 */ /* 0x000fe4000f8e0217 */
[----:B------:R-:W-:Y:S01]  /*14690*/  @!P0 IMAD.SHL.U32 R32, R32, 0x80, RZ ;  /* 0x0000008020208824 */ /* 0x000fe200078e00ff */
[----:B------:R-:W-:Y:S01]  /*146a0*/  @!P0 SHF.L.U64.HI R29, R28, 0x7, R7 ;  /* 0x000000071c1d8819 */ /* 0x000fe20000010207 */
[----:B------:R-:W-:Y:S01]  /*146b0*/  IMAD.U32 R10, RZ, RZ, UR11 ;  /* 0x0000000bff0a7e24 */ /* 0x000fe2000f8e00ff */
[C---:B------:R-:W-:Y:S01]  /*146c0*/  @!P0 SHF.L.U64.HI R23, R22.reuse, 0x7, R6 ;  /* 0x0000000716178819 */ /* 0x040fe20000010206 */
[----:B------:R-:W-:Y:S01]  /*146d0*/  @!P0 IMAD.SHL.U32 R22, R22, 0x80, RZ ;  /* 0x0000008016168824 */ /* 0x000fe200078e00ff */
[----:B------:R-:W-:Y:S02]  /*146e0*/  MOV R7, UR10 ;  /* 0x0000000a00077c02 */ /* 0x000fe40008000f00 */
[----:B------:R-:W-:-:S02]  /*146f0*/  MOV R6, UR11 ;  /* 0x0000000b00067c02 */ /* 0x000fc40008000f00 */
[----:B--2---:R-:W-:Y:S01]  /*14700*/  @!P0 LEA R34, P1, R14, R247, 0x1 ;  /* 0x000000f70e228211 */ /* 0x004fe200078208ff */
[C---:B------:R-:W-:Y:S01]  /*14710*/  @!P0 IMAD.WIDE.U32 R32, R7.reuse, 0x30, R32 ;  /* 0x0000003007208825 */ /* 0x040fe200078e0020 */
[----:B------:R-:W-:Y:S02]  /*14720*/  @!P0 SHF.L.U32 R28, R28, 0x7, RZ ;  /* 0x000000071c1c8819 */ /* 0x000fe400000006ff */
[----:B------:R-:W-:Y:S01]  /*14730*/  @!P0 LEA.HI.X R35, R14, R249, R11, 0x1, P1 ;  /* 0x000000f90e238211 */ /* 0x000fe200008f0c0b */
[----:B------:R-:W-:Y:S01]  /*14740*/  IMAD.U32 R11, RZ, RZ, UR10 ;  /* 0x0000000aff0b7e24 */ /* 0x000fe2000f8e00ff */
[-C--:B------:R-:W-:Y:S01]  /*14750*/  @!P0 LEA R14, P2, R16, R247.reuse, 0x1 ;  /* 0x000000f7100e8211 */ /* 0x080fe200078408ff */
[----:B------:R-:W-:Y:S01]  /*14760*/  @!P0 IMAD.WIDE.U32 R22, R7, 0x60, R22 ;  /* 0x0000006007168825 */ /* 0x000fe200078e0016 */
[----:B------:R-:W-:Y:S01]  /*14770*/  @!P0 LEA R64, P1, R32, R247, 0x1 ;  /* 0x000000f720408211 */ /* 0x000fe200078208ff */
[----:B------:R-:W-:Y:S01]  /*14780*/  @!PT LDS RZ, [RZ] ;  /* 0x00000000fffff984 */ /* 0x000fe20000000800 */
[----:B------:R-:W-:Y:S01]  /*14790*/  @!PT LDS RZ, [RZ] ;  /* 0x00000000fffff984 */ /* 0x000fe20000000800 */
[----:B------:R-:W-:Y:S01]  /*147a0*/  @!PT LDS RZ, [RZ] ;  /* 0x00000000fffff984 */ /* 0x000fe20000000800 */
[----:B------:R1:W-:Y:S01]  /*147b0*/  @!P0 LDGSTS.E.BYPASS.LTC128B.128 [R251+0x4800], desc[UR22][R34.64] ;  /* 0x0480000022fb8fae */ /* 0x0003e2000b981a16 */
[----:B------:R-:W-:Y:S01]  /*147c0*/  @!P0 LEA.HI.X R15, R16, R249, R15, 0x1, P2 ;  /* 0x000000f9100f8211 */ /* 0x000fe200010f0c0f */
[----:B------:R-:W-:-:S02]  /*147d0*/  @!P0 IMAD R7, R6, 0x30, RZ ;  /* 0x0000003006078824 */ /* 0x000fc400078e02ff */
[----:B------:R-:W-:Y:S01]  /*147e0*/  @!P0 IMAD.WIDE.U32 R28, R11, 0x50, R28 ;  /* 0x000000500b1c8825 */ /* 0x000fe200078e001c */
[----:B------:R1:W-:Y:S02]  /*147f0*/  @P0 STS.128 [R251+0x5000], RZ ;  /* 0x005000fffb000388 */ /* 0x0003e40000000c00 */
[----:B------:R-:W-:Y:S01]  /*14800*/  @!P0 IADD3 R7, PT, PT, R7, R33, RZ ;  /* 0x0000002107078210 */ /* 0x000fe20007ffe0ff */
[----:B------:R-:W-:Y:S01]  /*14810*/  @!P0 IMAD R11, R10, 0x50, RZ ;  /* 0x000000500a0b8824 */ /* 0x000fe200078e02ff */
[-C--:B------:R-:W-:Y:S01]  /*14820*/  @!P0 LEA R16, P2, R28, R247.reuse, 0x1 ;  /* 0x000000f71c108211 */ /* 0x080fe200078408ff */
[----:B------:R-:W-:Y:S01]  /*14830*/  @!P0 IMAD R19, R6, 0x60, RZ ;  /* 0x0000006006138824 */ /* 0x000fe200078e02ff */
[----:B------:R-:W-:Y:S01]  /*14840*/  @!P0 LEA R6, P3, R18, R247, 0x1 ;  /* 0x000000f712068211 */ /* 0x000fe200078608ff */
[----:B------:R-:W-:Y:S01]  /*14850*/  @!P0 IMAD.IADD R11, R11, 0x1, R29 ;  /* 0x000000010b0b8824 */ /* 0x000fe200078e021d */
[----:B------:R-:W-:Y:S01]  /*14860*/  @!P0 LEA.HI.X R65, R32, R249, R7, 0x1, P1 ;  /* 0x000000f920418211 */ /* 0x000fe200008f0c07 */
[----:B------:R-:W-:Y:S01]  /*14870*/  @!PT LDS RZ, [RZ] ;  /* 0x00000000fffff984 */ /* 0x000fe20000000800 */
[----:B------:R-:W-:Y:S01]  /*14880*/  @!PT LDS RZ, [RZ] ;  /* 0x00000000fffff984 */ /* 0x000fe20000000800 */
[----:B------:R-:W-:Y:S01]  /*14890*/  @!PT LDS RZ, [RZ] ;  /* 0x00000000fffff984 */ /* 0x000fe20000000800 */
[----:B------:R1:W-:Y:S01]  /*148a0*/  @!P0 LDGSTS.E.BYPASS.LTC128B.128 [R251+0x5000], desc[UR22][R14.64] ;  /* 0x050000000efb8fae */ /* 0x0003e2000b981a16 */
[----:B------:R-:W-:-:S02]  /*148b0*/  @!P0 IADD3 R19, PT, PT, R19, R23, RZ ;  /* 0x0000001713138210 */ /* 0x000fc40007ffe0ff */
[----:B------:R-:W-:Y:S01]  /*148c0*/  @!P0 LEA R10, P1, R22, R247, 0x1 ;  /* 0x000000f7160a8211 */ /* 0x000fe200078208ff */
[----:B------:R1:W-:Y:S01]  /*148d0*/  @P0 STS.128 [R251+0x5800], RZ ;  /* 0x005800fffb000388 */ /* 0x0003e20000000c00 */
[-C--:B------:R-:W-:Y:S02]  /*148e0*/  @!P0 LEA.HI.X R7, R18, R249.reuse, R17, 0x1, P3 ;  /* 0x000000f912078211 */ /* 0x080fe400018f0c11 */
[-C--:B------:R-:W-:Y:S01]  /*148f0*/  @!P0 LEA.HI.X R17, R28, R249.reuse, R11, 0x1, P2 ;  /* 0x000000f91c118211 */ /* 0x080fe200010f0c0b */
        /* <DEDUP_REMOVED lines=39> */
.L_x_1172:
[----:B------:R-:W-:Y:S05]  /*14b70*/  BSYNC.RECONVERGENT B0 ;  /* 0x0000000000007941 */ /* 0x000fea0003800200 */
.L_x_1171:
[----:B------:R-:W0:Y:S02]  /*14b80*/  LDGDEPBAR ;  /* 0x00000000000079af */ /* 0x000e240000000000 */
.L_x_1170:
[----:B------:R-:W3:Y:S04]  /*14b90*/  LDL.LU R229, [R1+0x5c] ;  /* 0x00005c0001e57983 */ /* 0x000ee80000300800 */
[----:B------:R-:W4:Y:S01]  /*14ba0*/  LDL R241, [R1+0x4] ;  /* 0x0000040001f17983 */ /* 0x000f220000100800 */
[----:B-1---5:R-:W-:Y:S02]  /*14bb0*/  FMNMX3.FTZ R7, R2, R20, R12, !PT ;  /* 0x0000001402077276 */ /* 0x022fe4000781000c */
[----:B--2---:R-:W-:Y:S01]  /*14bc0*/  FMNMX3.FTZ R10, R0, R21, R13, !PT ;  /* 0x00000015000a7276 */ /* 0x004fe2000781000d */
        /* <DEDUP_REMOVED lines=32> */
[----:B------:R-:W-:Y:S01]  /*14dd0*/  FMNMX3.FTZ R15, R68, R59, R57, !PT ;  /* 0x0000003b440f7276 */ /* 0x000fe20007810039 */
[----:B------:R-:W1:Y:S01]  /*14de0*/  SHFL.BFLY PT, R6, R7, 0x2, 0x1f ;  /* 0x0c401f0007067f89 */ /* 0x000e6200000e0000 */
[----:B------:R-:W-:Y:S02]  /*14df0*/  FMNMX3.FTZ R11, R3, R43, R230, !PT ;  /* 0x0000002b030b7276 */ /* 0x000fe400078100e6 */
[----:B------:R-:W-:Y:S01]  /*14e00*/  FMNMX3.FTZ R15, R15, R55, R126, !PT ;  /* 0x000000370f0f7276 */ /* 0x000fe2000781007e */
[----:B------:R-:W1:Y:S01]  /*14e10*/  SHFL.BFLY PT, R17, R10, 0x2, 0x1f ;  /* 0x0c401f000a117f89 */ /* 0x000e6200000e0000 */
[----:B------:R-:W-:-:S02]  /*14e20*/  FMNMX3.FTZ R11, R11, R252, R250, !PT ;  /* 0x000000fc0b0b7276 */ /* 0x000fc400078100fa */
[----:B------:R-:W-:Y:S02]  /*14e30*/  FMNMX3.FTZ R15, R15, R248, R130, !PT ;  /* 0x000000f80f0f7276 */ /* 0x000fe40007810082 */
[----:B------:R-:W-:Y:S02]  /*14e40*/  FMNMX3.FTZ R11, R11, R44, R200, !PT ;  /* 0x0000002c0b0b7276 */ /* 0x000fe400078100c8 */
[----:B------:R-:W-:Y:S02]  /*14e50*/  FMNMX3.FTZ R15, R15, R246, R244, !PT ;  /* 0x000000f60f0f7276 */ /* 0x000fe400078100f4 */
[----:B------:R-:W-:Y:S02]  /*14e60*/  FMNMX3.FTZ R11, R11, R242, R62, !PT ;  /* 0x000000f20b0b7276 */ /* 0x000fe4000781003e */
[----:B------:R-:W-:Y:S02]  /*14e70*/  FMNMX3.FTZ R15, R15, R240, R238, !PT ;  /* 0x000000f00f0f7276 */ /* 0x000fe400078100ee */
[----:B------:R-:W-:-:S04]  /*14e80*/  FMNMX3.FTZ R11, R11, R46, R60, !PT ;  /* 0x0000002e0b0b7276 */ /* 0x000fc8000781003c */
[----:B------:R-:W-:Y:S02]  /*14e90*/  FMNMX3.FTZ R11, R11, R234, R48, !PT ;  /* 0x000000ea0b0b7276 */ /* 0x000fe40007810030 */
[----:B-1----:R-:W-:Y:S02]  /*14ea0*/  FMNMX.FTZ R6, R7, R6, !PT ;  /* 0x0000000607067209 */ /* 0x002fe40007810000 */
[----:B------:R-:W-:Y:S02]  /*14eb0*/  FMNMX3.FTZ R11, R11, R122, R109, !PT ;  /* 0x0000007a0b0b7276 */ /* 0x000fe4000781006d */
[----:B------:R-:W-:Y:S01]  /*14ec0*/  FMNMX.FTZ R17, R10, R17, !PT ;  /* 0x000000110a117209 */ /* 0x000fe20007810000 */
[----:B------:R-:W1:Y:S01]  /*14ed0*/  SHFL.BFLY PT, R33, R6, 0x1, 0x1f ;  /* 0x0c201f0006217f89 */ /* 0x000e6200000e0000 */
[----:B------:R-:W-:-:S03]  /*14ee0*/  FMNMX3.FTZ R10, R15, R58, R236, !PT ;  /* 0x0000003a0f0a7276 */ /* 0x000fc600078100ec */
[----:B------:R-:W1:Y:S01]  /*14ef0*/  SHFL.BFLY PT, R32, R17, 0x1, 0x1f ;  /* 0x0c201f0011207f89 */ /* 0x000e6200000e0000 */
[----:B------:R-:W-:-:S04]  /*14f00*/  FMNMX3.FTZ R10, R10, R124, R115, !PT ;  /* 0x0000007c0a0a7276 */ /* 0x000fc80007810073 */
[----:B------:R-:W-:-:S04]  /*14f10*/  FMNMX3.FTZ R10, R10, R118, R113, !PT ;  /* 0x000000760a0a7276 */ /* 0x000fc80007810071 */
[----:B------:R-:W-:-:S04]  /*14f20*/  FMNMX3.FTZ R10, R10, R107, R128, !PT ;  /* 0x0000006b0a0a7276 */ /* 0x000fc80007810080 */
[----:B------:R-:W-:-:S04]  /*14f30*/  FMNMX3.FTZ R10, R10, R123, R198, !PT ;  /* 0x0000007b0a0a7276 */ /* 0x000fc800078100c6 */
[----:B------:R-:W-:Y:S02]  /*14f40*/  FMNMX3.FTZ R10, R10, R127, R204, !PT ;  /* 0x0000007f0a0a7276 */ /* 0x000fe400078100cc */
[----:B-1----:R-:W-:Y:S02]  /*14f50*/  FMNMX.FTZ R33, R6, R33, !PT ;  /* 0x0000002106217209 */ /* 0x002fe40007810000 */
[----:B------:R-:W-:Y:S02]  /*14f60*/  FMNMX3.FTZ R10, R10, R197, R208, !PT ;  /* 0x000000c50a0a7276 */ /* 0x000fe400078100d0 */
[C---:B------:R-:W-:Y:S01]  /*14f70*/  FSETP.NEU.FTZ.AND P1, PT, R33.reuse, -INF , PT ;  /* 0xff8000002100780b */ /* 0x040fe20003f3d000 */
[----:B------:R-:W-:Y:S01]  /*14f80*/  FMUL.FTZ R97, R33, UR4 ;  /* 0x0000000421617c20 */ /* 0x000fe20008410000 */
[----:B------:R-:W-:Y:S02]  /*14f90*/  FMNMX3.FTZ R10, R10, R201, R214, !PT ;  /* 0x000000c90a0a7276 */ /* 0x000fe400078100d6 */
[----:B------:R-:W-:-:S02]  /*14fa0*/  FMNMX.FTZ R32, R17, R32, !PT ;  /* 0x0000002011207209 */ /* 0x000fc40007810000 */
[----:B------:R-:W-:Y:S02]  /*14fb0*/  FSEL R97, R97, RZ, P1 ;  /* 0x000000ff61617208 */ /* 0x000fe40000800000 */
[----:B------:R-:W-:Y:S01]  /*14fc0*/  FMNMX3.FTZ R10, R10, R203, R212, !PT ;  /* 0x000000cb0a0a7276 */ /* 0x000fe200078100d4 */
[C---:B------:R-:W-:Y:S01]  /*14fd0*/  FMUL.FTZ R90, R32.reuse, UR4 ;  /* 0x00000004205a7c20 */ /* 0x040fe20008410000 */
[----:B------:R-:W-:Y:S01]  /*14fe0*/  FSETP.NEU.FTZ.AND P0, PT, R32, -INF , PT ;  /* 0xff8000002000780b */ /* 0x000fe20003f1d000 */
[----:B------:R-:W-:Y:S01]  /*14ff0*/  FFMA.FTZ R67, R8, UR4, -R97 ;  /* 0x0000000408437c23 */ /* 0x000fe20008010861 */
[----:B------:R-:W-:Y:S01]  /*15000*/  FMNMX3.FTZ R8, R11, R120, R25, !PT ;  /* 0x000000780b087276 */ /* 0x000fe20007810019 */
[--C-:B------:R-:W-:Y:S01]  /*15010*/  FFMA.FTZ R29, R12, UR4, -R97.reuse ;  /* 0x000000040c1d7c23 */ /* 0x100fe20008010861 */
[----:B------:R-:W-:Y:S01]  /*15020*/  FMNMX3.FTZ R10, R10, R207, R222, !PT ;  /* 0x000000cf0a0a7276 */ /* 0x000fe200078100de */
[----:B------:R-:W-:Y:S01]  /*15030*/  FFMA.FTZ R66, R4, UR4, -R97 ;  /* 0x0000000404427c23 */ /* 0x000fe20008010861 */
[----:B------:R-:W-:Y:S01]  /*15040*/  FMNMX3.FTZ R8, R8, R24, R111, !PT ;  /* 0x0000001808087276 */ /* 0x000fe2000781006f */
[----:B------:R-:W-:Y:S01]  /*15050*/  FFMA.FTZ R224, R20, UR4, -R97 ;  /* 0x0000000414e07c23 */ /* 0x000fe20008010861 */
[----:B------:R-:W-:Y:S01]  /*15060*/  FMNMX3.FTZ R35, R10, R220, R211, !PT ;  /* 0x000000dc0a237276 */ /* 0x000fe200078100d3 */
[----:B------:R-:W-:Y:S01]  /*15070*/  MUFU.EX2 R29, R29 ;  /* 0x0000001d001d7308 */ /* 0x000fe20000000800 */
[----:B------:R-:W-:Y:S01]  /*15080*/  FMNMX3.FTZ R8, R8, R26, R121, !PT ;  /* 0x0000001a08087276 */ /* 0x000fe20007810079 */
[----:B------:R-:W-:Y:S01]  /*15090*/  FFMA.FTZ R56, R56, UR4, -R97 ;  /* 0x0000000438387c23 */ /* 0x000fe20008010861 */
[----:B------:R-:W-:Y:S01]  /*150a0*/  FSEL R17, R32, RZ, P0 ;  /* 0x000000ff20117208 */ /* 0x000fe20000000000 */
[----:B------:R-:W1:Y:S01]  /*150b0*/  SHFL.BFLY PT, R74, R35, 0x2, 0x1f ;  /* 0x0c401f00234a7f89 */ /* 0x000e6200000e0000 */
[----:B------:R-:W-:Y:S01]  /*150c0*/  FMNMX3.FTZ R8, R8, R27, R196, !PT ;  /* 0x0000001b08087276 */ /* 0x000fe200078100c4 */
[----:B------:R-:W1:Y:S01]  /*150d0*/  MUFU.EX2 R224, R224 ;  /* 0x000000e000e07308 */ /* 0x000e620000000800 */
[----:B------:R-:W-:Y:S01]  /*150e0*/  FSEL R7, R33, RZ, P1 ;  /* 0x000000ff21077208 */ /* 0x000fe20000800000 */
[----:B------:R-:W-:Y:S01]  /*150f0*/  FADD.FTZ R6, R0, -R17 ;  /* 0x8000001100067221 */ /* 0x000fe20000010000 */
[----:B------:R-:W-:Y:S01]  /*15100*/  FMNMX3.FTZ R8, R8, R125, R202, !PT ;  /* 0x0000007d08087276 */ /* 0x000fe200078100ca */
[----:B------:R-:W-:Y:S01]  /*15110*/  MUFU.EX2 R67, R67 ;  /* 0x0000004300437308 */ /* 0x000fe20000000800 */
[----:B------:R-:W-:Y:S01]  /*15120*/  FSEL R90, R90, RZ, P0 ;  /* 0x000000ff5a5a7208 */ /* 0x000fe20000000000 */
[----:B------:R-:W-:Y:S01]  /*15130*/  FADD.FTZ R7, R2, -R7 ;  /* 0x8000000702077221 */ /* 0x000fe20000010000 */
[----:B------:R-:W-:Y:S01]  /*15140*/  FMNMX3.FTZ R8, R8, R131, R206, !PT ;  /* 0x0000008308087276 */ /* 0x000fe200078100ce */
[----:B------:R-:W-:Y:S01]  /*15150*/  FMUL.FTZ R6, R6, UR4 ;  /* 0x0000000406067c20 */ /* 0x000fe20008410000 */
[----:B------:R-:W1:Y:S01]  /*15160*/  MUFU.EX2 R66, R66 ;  /* 0x0000004200427308 */ /* 0x000e620000000800 */
[----:B------:R-:W-:Y:S01]  /*15170*/  FMUL.FTZ R7, R7, UR4 ;  /* 0x0000000407077c20 */ /* 0x000fe20008410000 */
[----:B------:R-:W-:Y:S01]  /*15180*/  FMNMX3.FTZ R8, R8, R199, R210, !PT ;  /* 0x000000c708087276 */ /* 0x000fe200078100d2 */
[--C-:B------:R-:W-:Y:S01]  /*15190*/  FFMA.FTZ R28, R13, UR4, -R90.reuse ;  /* 0x000000040d1c7c23 */ /* 0x100fe2000801085a */
[----:B------:R-:W-:Y:S01]  /*151a0*/  FFMA.FTZ R65, R9, UR4, -R90 ;  /* 0x0000000409417c23 */ /* 0x000fe2000801085a */
[----:B------:R-:W1:Y:S01]  /*151b0*/  MUFU.EX2 R215, R7 ;  /* 0x0000000700d77308 */ /* 0x000e620000000800 */
[----:B------:R-:W-:Y:S01]  /*151c0*/  FMNMX3.FTZ R8, R8, R205, R218, !PT ;  /* 0x000000cd08087276 */ /* 0x000fe200078100da */
[--C-:B------:R-:W-:Y:S01]  /*151d0*/  FFMA.FTZ R64, R5, UR4, -R90.reuse ;  /* 0x0000000405407c23 */ /* 0x100fe2000801085a */
[----:B------:R-:W-:Y:S01]  /*151e0*/  LDSM.16.MT88.4 R12, [R70+0x8000] ;  /* 0x00800000460c783b */ /* 0x000fe20000004200 */
[----:B------:R-:W1:Y:S01]  /*151f0*/  MUFU.EX2 R226, R6 ;  /* 0x0000000600e27308 */ /* 0x000e620000000800 */
[----:B------:R-:W-:Y:S01]  /*15200*/  FMNMX3.FTZ R34, R8, R216, R209, !PT ;  /* 0x000000d808227276 */ /* 0x000fe200078100d1 */
[--C-:B------:R-:W-:Y:S01]  /*15210*/  FFMA.FTZ R213, R21, UR4, -R90.reuse ;  /* 0x0000000415d57c23 */ /* 0x100fe2000801085a */
[----:B-1----:R-:W-:Y:S01]  /*15220*/  F2FP.F16.F32.PACK_AB R20, R29, R224 ;  /* 0x000000e01d14723e */ /* 0x002fe200000000ff */
[----:B------:R-:W-:Y:S01]  /*15230*/  MUFU.EX2 R28, R28 ;  /* 0x0000001c001c7308 */ /* 0x000fe20000000800 */
[----:B------:R-:W-:Y:S01]  /*15240*/  FMNMX.FTZ R35, R35, R74, !PT ;  /* 0x0000004a23237209 */ /* 0x000fe20007810000 */
[----:B------:R-:W1:Y:S01]  /*15250*/  SHFL.BFLY PT, R61, R34, 0x2, 0x1f ;  /* 0x0c401f00223d7f89 */ /* 0x000e6200000e0000 */
[----:B------:R-:W-:Y:S01]  /*15260*/  F2FP.F16.F32.PACK_AB R22, R66, R67 ;  /* 0x000000434216723e */ /* 0x000fe200000000ff */
[----:B------:R-:W1:Y:S01]  /*15270*/  MUFU.EX2 R213, R213 ;  /* 0x000000d500d57308 */ /* 0x000e620000000800 */
[--C-:B------:R-:W-:Y:S01]  /*15280*/  FFMA.FTZ R36, R36, UR4, -R97.reuse ;  /* 0x0000000424247c23 */ /* 0x100fe20008010861 */
[----:B------:R-:W1:Y:S01]  /*15290*/  SHFL.BFLY PT, R74, R35, 0x1, 0x1f ;  /* 0x0c201f00234a7f89 */ /* 0x000e6200000e0000 */
[-C--:B------:R-:W-:Y:S01]  /*152a0*/  FMUL.FTZ R188, R188, R215.reuse ;  /* 0x000000d7bcbc7220 */ /* 0x080fe20000410000 */
        /* <DEDUP_REMOVED lines=13> */
[----:B------:R-:W-:Y:S01]  /*15380*/  FMUL.FTZ R169, R169, R215 ;  /* 0x000000d7a9a97220 */ /* 0x000fe20000410000 */
[-C--:B------:R-:W-:Y:S01]  /*15390*/  FMUL.FTZ R174, R174, R226.reuse ;  /* 0x000000e2aeae7220 */ /* 0x080fe20000410000 */
[-C--:B------:R-:W-:Y:S01]  /*153a0*/  FMUL.FTZ R175, R175, R226.reuse ;  /* 0x000000e2afaf7220 */ /* 0x080fe20000410000 */
[-C--:B------:R-:W-:Y:S01]  /*153b0*/  FMUL.FTZ R170, R170, R226.reuse ;  /* 0x000000e2aaaa7220 */ /* 0x080fe20000410000 */
[-C--:B------:R-:W-:Y:S01]  /*153c0*/  FMUL.FTZ R171, R171, R226.reuse ;  /* 0x000000e2abab7220 */ /* 0x080fe20000410000 */
[----:B------:R-:W-:Y:S01]  /*153d0*/  FMNMX.FTZ R34, R34, R61, !PT ;  /* 0x0000003d22227209 */ /* 0x000fe20007810000 */
[----:B------:R-:W-:Y:S01]  /*153e0*/  FMUL.FTZ R156, R156, R215 ;  /* 0x000000d79c9c7220 */ /* 0x000fe20000410000 */
[----:B------:R-:W-:Y:S01]  /*153f0*/  F2FP.F16.F32.PACK_AB R23, R64, R65 ;  /* 0x000000414017723e */ /* 0x000fe200000000ff */
[-C--:B------:R-:W-:Y:S01]  /*15400*/  FMUL.FTZ R157, R157, R215.reuse ;  /* 0x000000d79d9d7220 */ /* 0x080fe20000410000 */
[-C--:B------:R-:W-:Y:S01]  /*15410*/  FMUL.FTZ R158, R158, R226.reuse ;  /* 0x000000e29e9e7220 */ /* 0x080fe20000410000 */
[----:B------:R-:W1:Y:S01]  /*15420*/  SHFL.BFLY PT, R61, R34, 0x1, 0x1f ;  /* 0x0c201f00223d7f89 */ /* 0x000e6200000e0000 */
        /* <DEDUP_REMOVED lines=13> */
[----:B------:R-:W-:Y:S01]  /*15500*/  FMNMX.FTZ R35, R35, R74, !PT ;  /* 0x0000004a23237209 */ /* 0x000fe20007810000 */
[C---:B------:R-:W-:Y:S01]  /*15510*/  HMMA.16816.F32 R172, R20.reuse, R12, R172 ;  /* 0x0000000c14ac723c */ /* 0x040fe200000018ac */
[----:B------:R-:W-:Y:S01]  /*15520*/  MUFU.EX2 R56, R56 ;  /* 0x0000003800387308 */ /* 0x000fe20000000800 */
[--C-:B------:R-:W-:Y:S01]  /*15530*/  FFMA.FTZ R52, R52, UR4, -R97.reuse ;  /* 0x0000000434347c23 */ /* 0x100fe20008010861 */
[C---:B------:R-:W-:Y:S01]  /*15540*/  FSETP.NEU.FTZ.AND P0, PT, R35.reuse, -INF , PT ;  /* 0xff8000002300780b */ /* 0x040fe20003f1d000 */
[----:B------:R-:W-:Y:S01]  /*15550*/  FMUL.FTZ R221, R35, UR4 ;  /* 0x0000000423dd7c20 */ /* 0x000fe20008410000 */
[----:B------:R-:W-:Y:S01]  /*15560*/  MUFU.EX2 R36, R36 ;  /* 0x0000002400247308 */ /* 0x000fe20000000800 */
[----:B------:R-:W-:Y:S01]  /*15570*/  FFMA.FTZ R42, R42, UR4, -R97 ;  /* 0x000000042a2a7c23 */ /* 0x000fe20008010861 */
[--C-:B------:R-:W-:Y:S01]  /*15580*/  FFMA.FTZ R37, R37, UR4, -R90.reuse ;  /* 0x0000000425257c23 */ /* 0x100fe2000801085a */
[----:B------:R-:W-:Y:S01]  /*15590*/  HMMA.16816.F32 R168, R20, R14, R168 ;  /* 0x0000000e14a8723c */ /* 0x000fe200000018a8 */
[----:B------:R-:W-:Y:S01]  /*155a0*/  FSEL R221, R221, RZ, P0 ;  /* 0x000000ffdddd7208 */ /* 0x000fe20000000000 */
[----:B------:R-:W-:Y:S01]  /*155b0*/  FFMA.FTZ R47, R47, UR4, -R90 ;  /* 0x000000042f2f7c23 */ /* 0x000fe2000801085a */
[----:B-1----:R-:W-:Y:S01]  /*155c0*/  FMNMX.FTZ R34, R34, R61, !PT ;  /* 0x0000003d22227209 */ /* 0x002fe20007810000 */
[----:B------:R-:W-:Y:S02]  /*155d0*/  MUFU.EX2 R52, R52 ;  /* 0x0000003400347308 */ /* 0x000fe40000000800 */
[--C-:B------:R-:W-:Y:S01]  /*155e0*/  FFMA.FTZ R74, R59, UR4, -R221.reuse ;  /* 0x000000043b4a7c23 */ /* 0x100fe200080108dd */
[--C-:B------:R-:W-:Y:S01]  /*155f0*/  FFMA.FTZ R129, R57, UR4, -R221.reuse ;  /* 0x0000000439817c23 */ /* 0x100fe200080108dd */
[----:B------:R-:W-:Y:S01]  /*15600*/  FMUL.FTZ R219, R34, UR4 ;  /* 0x0000000422db7c20 */ /* 0x000fe20008410000 */
[--C-:B------:R-:W-:Y:S01]  /*15610*/  FFMA.FTZ R55, R55, UR4, -R221.reuse ;  /* 0x0000000437377c23 */ /* 0x100fe200080108dd */
[--C-:B------:R-:W-:Y:S01]  /*15620*/  FFMA.FTZ R57, R130, UR4, -R221.reuse ;  /* 0x0000000482397c23 */ /* 0x100fe200080108dd */
[--C-:B------:R-:W-:Y:S01]  /*15630*/  FFMA.FTZ R61, R246, UR4, -R221.reuse ;  /* 0x00000004f63d7c23 */ /* 0x100fe200080108dd */
[----:B------:R-:W-:Y:S01]  /*15640*/  MUFU.EX2 R74, R74 ;  /* 0x0000004a004a7308 */ /* 0x000fe20000000800 */
[--C-:B------:R-:W-:Y:S01]  /*15650*/  FFMA.FTZ R248, R248, UR4, -R221.reuse ;  /* 0x00000004f8f87c23 */ /* 0x100fe200080108dd */
[--C-:B------:R-:W-:Y:S01]  /*15660*/  FFMA.FTZ R244, R244, UR4, -R221.reuse ;  /* 0x00000004f4f47c23 */ /* 0x100fe200080108dd */
[--C-:B------:R-:W-:Y:S01]  /*15670*/  FFMA.FTZ R59, R240, UR4, -R221.reuse ;  /* 0x00000004f03b7c23 */ /* 0x100fe200080108dd */
[----:B------:R-:W1:Y:S01]  /*15680*/  MUFU.EX2 R129, R129 ;  /* 0x0000008100817308 */ /* 0x000e620000000800 */
[--C-:B------:R-:W-:Y:S01]  /*15690*/  FFMA.FTZ R238, R238, UR4, -R221.reuse ;  /* 0x00000004eeee7c23 */ /* 0x100fe200080108dd */
[----:B------:R-:W-:-:S02]  /*156a0*/  FFMA.FTZ R236, R236, UR4, -R221 ;  /* 0x00000004ecec7c23 */ /* 0x000fc400080108dd */
[----:B------:R-:W-:Y:S04]  /*156b0*/  MUFU.EX2 R130, R248 ;  /* 0x000000f800827308 */ /* 0x000fe80000000800 */
[----:B------:R-:W-:Y:S04]  /*156c0*/  MUFU.EX2 R57, R57 ;  /* 0x0000003900397308 */ /* 0x000fe80000000800 */
[----:B------:R-:W-:Y:S04]  /*156d0*/  MUFU.EX2 R61, R61 ;  /* 0x0000003d003d7308 */ /* 0x000fe80000000800 */
[----:B------:R-:W-:Y:S04]  /*156e0*/  MUFU.EX2 R42, R42 ;  /* 0x0000002a002a7308 */ /* 0x000fe80000000800 */
[----:B------:R-:W-:Y:S04]  /*156f0*/  MUFU.EX2 R37, R37 ;  /* 0x0000002500257308 */ /* 0x000fe80000000800 */
[----:B------:R-:W-:Y:S01]  /*15700*/  MUFU.EX2 R59, R59 ;  /* 0x0000003b003b7308 */ /* 0x000fe20000000800 */
[C---:B----4-:R-:W-:Y:S01]  /*15710*/  IADD3 R0, PT, PT, R241.reuse, 0x8000, RZ ;  /* 0x00008000f1007810 */ /* 0x050fe20007ffe0ff */
[----:B------:R-:W4:Y:S01]  /*15720*/  LDSM.16.MT88.4 R16, [R241+0x8000] ;  /* 0x00800000f110783b */ /* 0x000f220000004200 */
[----:B------:R-:W-:-:S02]  /*15730*/  IADD3 R2, PT, PT, R241, 0x8040, RZ ;  /* 0x00008040f1027810 */ /* 0x000fc40007ffe0ff */
[----:B------:R-:W-:-:S04]  /*15740*/  @P4 IADD3 R2, PT, PT, R0, -0x40, RZ ;  /* 0xffffffc000024810 */ /* 0x000fc80007ffe0ff */
[----:B------:R-:W-:Y:S01]  /*15750*/  IADD3 R0, PT, PT, R69, R2, RZ ;  /* 0x0000000245007210 */ /* 0x000fe20007ffe0ff */
[----:B------:R-:W1:Y:S01]  /*15760*/  LDSM.16.MT88.4 R8, [R2] ;  /* 0x000000000208783b */ /* 0x000e620000004200 */
[----:B------:R-:W-:Y:S02]  /*15770*/  FFMA.FTZ R69, R126, UR4, -R221 ;  /* 0x000000047e457c23 */ /* 0x000fe400080108dd */
[----:B------:R3:W-:Y:S01]  /*15780*/  MUFU.EX2 R126, R55 ;  /* 0x00000037007e7308 */ /* 0x0007e20000000800 */
[----:B------:R-:W2:Y:S03]  /*15790*/  LDSM.16.MT88.4 R4, [R0] ;  /* 0x000000000004783b */ /* 0x000ea60000004200 */
[----:B------:R-:W2:Y:S01]  /*157a0*/  MUFU.EX2 R69, R69 ;  /* 0x0000004500457308 */ /* 0x000ea20000000800 */
[--C-:B---3--:R-:W-:Y:S01]  /*157b0*/  FFMA.FTZ R55, R54, UR4, -R97.reuse ;  /* 0x0000000436377c23 */ /* 0x108fe20008010861 */
[--C-:B------:R-:W-:Y:S01]  /*157c0*/  FFMA.FTZ R54, R53, UR4, -R90.reuse ;  /* 0x0000000435367c23 */ /* 0x100fe2000801085a */
[--C-:B------:R-:W-:Y:S01]  /*157d0*/  FFMA.FTZ R53, R51, UR4, -R90.reuse ;  /* 0x0000000433357c23 */ /* 0x100fe2000801085a */
[----:B------:R-:W-:Y:S01]  /*157e0*/  FFMA.FTZ R51, R50, UR4, -R97 ;  /* 0x0000000432337c23 */ /* 0x000fe20008010861 */
[----:B------:R-:W-:-:S02]  /*157f0*/  FFMA.FTZ R50, R41, UR4, -R90 ;  /* 0x0000000429327c23 */ /* 0x000fc4000801085a */
[----:B------:R-:W-:Y:S04]  /*15800*/  MUFU.EX2 R55, R55 ;  /* 0x0000003700377308 */ /* 0x000fe80000000800 */
[----:B------:R-:W-:Y:S04]  /*15810*/  MUFU.EX2 R54, R54 ;  /* 0x0000003600367308 */ /* 0x000fe80000000800 */
[----:B------:R-:W-:Y:S01]  /*15820*/  MUFU.EX2 R53, R53 ;  /* 0x0000003500357308 */ /* 0x000fe20000000800 */
[C---:B----4-:R-:W-:Y:S03]  /*15830*/  HMMA.16816.F32 R188, R20.reuse, R16, R188 ;  /* 0x0000001014bc723c */ /* 0x050fe600000018bc */
[----:B------:R-:W-:Y:S04]  /*15840*/  MUFU.EX2 R51, R51 ;  /* 0x0000003300337308 */ /* 0x000fe80000000800 */
[----:B------:R-:W-:Y:S01]  /*15850*/  MUFU.EX2 R50, R50 ;  /* 0x0000003200327308 */ /* 0x000fe20000000800 */
[C---:B------:R-:W-:Y:S08]  /*15860*/  HMMA.16816.F32 R184, R20.reuse, R18, R184 ;  /* 0x0000001214b8723c */ /* 0x040ff000000018b8 */
[C---:B-1----:R-:W-:Y:S08]  /*15870*/  HMMA.16816.F32 R156, R20.reuse, R8, R156 ;  /* 0x00000008149c723c */ /* 0x042ff0000000189c */
[C---:B------:R-:W-:Y:S08]  /*15880*/  HMMA.16816.F32 R152, R20.reuse, R10, R152 ;  /* 0x0000000a1498723c */ /* 0x040ff00000001898 */
[C---:B--2---:R-:W-:Y:S08]  /*15890*/  HMMA.16816.F32 R140, R20.reuse, R4, R140 ;  /* 0x00000004148c723c */ /* 0x044ff0000000188c */
[----:B------:R-:W-:Y:S01]  /*158a0*/  HMMA.16816.F32 R136, R20, R6, R136 ;  /* 0x000000061488723c */ /* 0x000fe20000001888 */
[----:B------:R-:W-:-:S02]  /*158b0*/  FSEL R21, R35, RZ, P0 ;  /* 0x000000ff23157208 */ /* 0x000fc40000000000 */
[----:B------:R-:W-:-:S03]  /*158c0*/  FSETP.NEU.FTZ.AND P0, PT, R34, -INF , PT ;  /* 0xff8000002200780b */ /* 0x000fc60003f1d000 */
[----:B------:R-:W-:Y:S01]  /*158d0*/  FADD.FTZ R20, R68, -R21 ;  /* 0x8000001544147221 */ /* 0x000fe20000010000 */
[----:B------:R-:W-:Y:S02]  /*158e0*/  FSEL R219, R219, RZ, P0 ;  /* 0x000000ffdbdb7208 */ /* 0x000fe40000000000 */
[----:B------:R-:W-:Y:S01]  /*158f0*/  FSEL R22, R34, RZ, P0 ;  /* 0x000000ff22167208 */ /* 0x000fe20000000000 */
[----:B------:R-:W-:Y:S01]  /*15900*/  FMUL.FTZ R75, R20, UR4 ;  /* 0x00000004144b7c20 */ /* 0x000fe20008410000 */
[----:B------:R-:W-:Y:S01]  /*15910*/  F2FP.F16.F32.PACK_AB R20, R129, R74 ;  /* 0x0000004a8114723e */ /* 0x000fe200000000ff */
[--C-:B------:R-:W-:Y:S01]  /*15920*/  FFMA.FTZ R225, R234, UR4, -R219.reuse ;  /* 0x00000004eae17c23 */ /* 0x100fe200080108db */
[--C-:B------:R-:W-:Y:S01]  /*15930*/  FFMA.FTZ R119, R230, UR4, -R219.reuse ;  /* 0x00000004e6777c23 */ /* 0x100fe200080108db */
[----:B------:R-:W-:Y:S01]  /*15940*/  FADD.FTZ R3, R3, -R22 ;  /* 0x8000001603037221 */ /* 0x000fe20000010000 */
[--C-:B------:R-:W-:Y:S01]  /*15950*/  FFMA.FTZ R117, R252, UR4, -R219.reuse ;  /* 0x00000004fc757c23 */ /* 0x100fe200080108db */
[----:B------:R-:W1:Y:S01]  /*15960*/  MUFU.EX2 R75, R75 ;  /* 0x0000004b004b7308 */ /* 0x000e620000000800 */
[--C-:B------:R-:W-:Y:S01]  /*15970*/  FFMA.FTZ R68, R250, UR4, -R219.reuse ;  /* 0x00000004fa447c23 */ /* 0x100fe200080108db */
[--C-:B------:R-:W-:Y:S01]  /*15980*/  FFMA.FTZ R43, R43, UR4, -R219.reuse ;  /* 0x000000042b2b7c23 */ /* 0x100fe200080108db */
[----:B------:R-:W-:Y:S01]  /*15990*/  FMUL.FTZ R3, R3, UR4 ;  /* 0x0000000403037c20 */ /* 0x000fe20008410000 */
[----:B------:R-:W-:Y:S01]  /*159a0*/  MUFU.EX2 R119, R119 ;  /* 0x0000007700777308 */ /* 0x000fe20000000800 */
[----:B------:R-:W-:Y:S01]  /*159b0*/  F2FP.F16.F32.PACK_AB R22, R69, R126 ;  /* 0x0000007e4516723e */ /* 0x000fe200000000ff */
[--C-:B------:R-:W-:Y:S01]  /*159c0*/  FFMA.FTZ R63, R200, UR4, -R219.reuse ;  /* 0x00000004c83f7c23 */ /* 0x100fe200080108db */
[--C-:B------:R-:W-:Y:S01]  /*159d0*/  FFMA.FTZ R242, R242, UR4, -R219.reuse ;  /* 0x00000004f2f27c23 */ /* 0x100fe200080108db */
[----:B------:R-:W2:Y:S01]  /*159e0*/  MUFU.EX2 R230, R43 ;  /* 0x0000002b00e67308 */ /* 0x000ea20000000800 */
[--C-:B------:R-:W-:Y:S01]  /*159f0*/  FFMA.FTZ R73, R60, UR4, -R219.reuse ;  /* 0x000000043c497c23 */ /* 0x100fe200080108db */
[----:B------:R-:W-:-:S02]  /*15a00*/  FFMA.FTZ R227, R46, UR4, -R219 ;  /* 0x000000042ee37c23 */ /* 0x000fc400080108db */
[----:B------:R-:W3:Y:S01]  /*15a10*/  MUFU.EX2 R223, R3 ;  /* 0x0000000300df7308 */ /* 0x000ee20000000800 */
[-C--:B-1----:R-:W-:Y:S01]  /*15a20*/  FFMA.FTZ R234, R229, R75.reuse, R74 ;  /* 0x0000004be5ea7223 */ /* 0x082fe2000001004a */
[-C--:B------:R-:W-:Y:S01]  /*15a30*/  FMUL.FTZ R192, R192, R75.reuse ;  /* 0x0000004bc0c07220 */ /* 0x080fe20000410000 */
[----:B------:R-:W4:Y:S01]  /*15a40*/  LDL.LU R229, [R1+0x54] ;  /* 0x0000540001e57983 */ /* 0x000f220000300800 */
[----:B------:R-:W-:Y:S01]  /*15a50*/  MUFU.EX2 R117, R117 ;  /* 0x0000007500757308 */ /* 0x000fe20000000800 */
[-C--:B------:R-:W-:Y:S01]  /*15a60*/  FMUL.FTZ R193, R193, R75.reuse ;  /* 0x0000004bc1c17220 */ /* 0x080fe20000410000 */
[-C--:B------:R-:W-:Y:S01]  /*15a70*/  FMUL.FTZ R180, R180, R75.reuse ;  /* 0x0000004bb4b47220 */ /* 0x080fe20000410000 */
[-C--:B------:R-:W-:Y:S01]  /*15a80*/  FMUL.FTZ R181, R181, R75.reuse ;  /* 0x0000004bb5b57220 */ /* 0x080fe20000410000 */
[----:B------:R-:W1:Y:S01]  /*15a90*/  MUFU.EX2 R68, R68 ;  /* 0x0000004400447308 */ /* 0x000e620000000800 */
[----:B--2---:R-:W-:Y:S01]  /*15aa0*/  F2FP.F16.F32.PACK_AB R21, R119, R230 ;  /* 0x000000e67715723e */ /* 0x004fe200000000ff */
[-C--:B------:R-:W-:Y:S01]  /*15ab0*/  FMUL.FTZ R176, R176, R75.reuse ;  /* 0x0000004bb0b07220 */ /* 0x080fe20000410000 */
[-C--:B------:R-:W-:Y:S01]  /*15ac0*/  FMUL.FTZ R177, R177, R75.reuse ;  /* 0x0000004bb1b17220 */ /* 0x080fe20000410000 */
[----:B------:R-:W-:Y:S01]  /*15ad0*/  FMUL.FTZ R164, R164, R75 ;  /* 0x0000004ba4a47220 */ /* 0x000fe20000410000 */
[-C--:B---3--:R-:W-:Y:S01]  /*15ae0*/  FMUL.FTZ R194, R194, R223.reuse ;  /* 0x000000dfc2c27220 */ /* 0x088fe20000410000 */
[-C--:B------:R-:W-:Y:S01]  /*15af0*/  FMUL.FTZ R195, R195, R223.reuse ;  /* 0x000000dfc3c37220 */ /* 0x080fe20000410000 */
[-C--:B------:R-:W-:Y:S01]  /*15b00*/  FMUL.FTZ R182, R182, R223.reuse ;  /* 0x000000dfb6b67220 */ /* 0x080fe20000410000 */
[-C--:B------:R-:W-:Y:S01]  /*15b10*/  FMUL.FTZ R183, R183, R223.reuse ;  /* 0x000000dfb7b77220 */ /* 0x080fe20000410000 */
[-C--:B------:R-:W-:Y:S01]  /*15b20*/  FMUL.FTZ R178, R178, R223.reuse ;  /* 0x000000dfb2b27220 */ /* 0x080fe20000410000 */
[----:B------:R-:W-:Y:S01]  /*15b30*/  FMUL.FTZ R179, R179, R223 ;  /* 0x000000dfb3b37220 */ /* 0x000fe20000410000 */
[----:B------:R-:W-:Y:S01]  /*15b40*/  FMUL.FTZ R165, R165, R75 ;  /* 0x0000004ba5a57220 */ /* 0x000fe20000410000 */
[-C--:B------:R-:W-:Y:S01]  /*15b50*/  FMUL.FTZ R166, R166, R223.reuse ;  /* 0x000000dfa6a67220 */ /* 0x080fe20000410000 */
[----:B------:R-:W-:Y:S01]  /*15b60*/  FMUL.FTZ R167, R167, R223 ;  /* 0x000000dfa7a77220 */ /* 0x000fe20000410000 */
[----:B-1----:R-:W-:Y:S01]  /*15b70*/  F2FP.F16.F32.PACK_AB R23, R68, R117 ;  /* 0x000000754417723e */ /* 0x002fe200000000ff */
        /* <DEDUP_REMOVED lines=16> */
[C---:B------:R-:W-:Y:S01]  /*15c80*/  HMMA.16816.F32 R192, R20.reuse, R16, R192 ;  /* 0x0000001014c0723c */ /* 0x040fe200000018c0 */
[----:B------:R-:W-:Y:S01]  /*15c90*/  FFMA.FTZ R43, R40, UR4, -R97 ;  /* 0x00000004282b7c23 */ /* 0x000fe20008010861 */
[--C-:B------:R-:W-:Y:S01]  /*15ca0*/  FFMA.FTZ R40, R49, UR4, -R90.reuse ;  /* 0x0000000431287c23 */ /* 0x100fe2000801085a */
[----:B------:R-:W-:Y:S01]  /*15cb0*/  FFMA.FTZ R3, R45, UR4, -R90 ;  /* 0x000000042d037c23 */ /* 0x000fe2000801085a */
[--C-:B------:R-:W-:Y:S01]  /*15cc0*/  FFMA.FTZ R45, R62, UR4, -R219.reuse ;  /* 0x000000043e2d7c23 */ /* 0x100fe200080108db */
[--C-:B------:R-:W-:Y:S01]  /*15cd0*/  FFMA.FTZ R49, R44, UR4, -R219.reuse ;  /* 0x000000042c317c23 */ /* 0x100fe200080108db */
[----:B------:R-:W-:Y:S02]  /*15ce0*/  MUFU.EX2 R63, R63 ;  /* 0x0000003f003f7308 */ /* 0x000fe40000000800 */
[C---:B------:R-:W-:Y:S01]  /*15cf0*/  HMMA.16816.F32 R180, R20.reuse, R18, R180 ;  /* 0x0000001214b4723c */ /* 0x040fe200000018b4 */
[----:B------:R-:W1:Y:S01]  /*15d00*/  LDSM.16.MT88.4 R16, [R241+0x8800] ;  /* 0x00880000f110783b */ /* 0x000e620000004200 */
[----:B------:R-:W2:Y:S04]  /*15d10*/  MUFU.EX2 R43, R43 ;  /* 0x0000002b002b7308 */ /* 0x000ea80000000800 */
[----:B------:R-:W-:Y:S02]  /*15d20*/  MUFU.EX2 R40, R40 ;  /* 0x0000002800287308 */ /* 0x000fe40000000800 */
[C---:B------:R-:W-:Y:S02]  /*15d30*/  HMMA.16816.F32 R176, R20.reuse, R12, R176 ;  /* 0x0000000c14b0723c */ /* 0x040fe400000018b0 */
[----:B------:R-:W3:Y:S04]  /*15d40*/  MUFU.EX2 R3, R3 ;  /* 0x0000000300037308 */ /* 0x000ee80000000800 */
[----:B------:R-:W-:Y:S02]  /*15d50*/  MUFU.EX2 R44, R244 ;  /* 0x000000f4002c7308 */ /* 0x000fe40000000800 */
[C---:B------:R-:W-:Y:S01]  /*15d60*/  HMMA.16816.F32 R164, R20.reuse, R14, R164 ;  /* 0x0000000e14a4723c */ /* 0x040fe200000018a4 */
[----:B------:R-:W1:Y:S01]  /*15d70*/  LDSM.16.MT88.4 R12, [R70+0x8800] ;  /* 0x00880000460c783b */ /* 0x000e620000004200 */
[----:B------:R2:W1:Y:S04]  /*15d80*/  MUFU.EX2 R200, R49 ;  /* 0x0000003100c87308 */ /* 0x0004680000000800 */
[----:B------:R-:W-:Y:S02]  /*15d90*/  MUFU.EX2 R62, R242 ;  /* 0x000000f2003e7308 */ /* 0x000fe40000000800 */
[C---:B------:R-:W-:Y:S02]  /*15da0*/  HMMA.16816.F32 R160, R20.reuse, R8, R160 ;  /* 0x0000000814a0723c */ /* 0x040fe400000018a0 */
[----:B------:R-:W1:Y:S04]  /*15db0*/  MUFU.EX2 R45, R45 ;  /* 0x0000002d002d7308 */ /* 0x000e680000000800 */
[----:B------:R-:W-:Y:S02]  /*15dc0*/  MUFU.EX2 R46, R236 ;  /* 0x000000ec002e7308 */ /* 0x000fe40000000800 */
[C---:B------:R-:W-:Y:S01]  /*15dd0*/  HMMA.16816.F32 R148, R20.reuse, R10, R148 ;  /* 0x0000000a1494723c */ /* 0x040fe20000001894 */
[----:B------:R-:W1:Y:S01]  /*15de0*/  LDSM.16.MT88.4 R8, [R2+0x800] ;  /* 0x000800000208783b */ /* 0x000e620000004200 */
[----:B--2---:R-:W-:Y:S01]  /*15df0*/  FFMA.FTZ R49, R48, UR4, -R219 ;  /* 0x0000000430317c23 */ /* 0x004fe200080108db */
[----:B------:R-:W-:Y:S04]  /*15e00*/  MUFU.EX2 R60, R227 ;  /* 0x000000e3003c7308 */ /* 0x000fe80000000800 */
[----:B------:R-:W-:Y:S01]  /*15e10*/  MUFU.EX2 R73, R73 ;  /* 0x0000004900497308 */ /* 0x000fe20000000800 */
[C---:B------:R-:W-:Y:S03]  /*15e20*/  HMMA.16816.F32 R144, R20.reuse, R4, R144 ;  /* 0x000000041490723c */ /* 0x040fe60000001890 */
[----:B------:R-:W-:Y:S04]  /*15e30*/  MUFU.EX2 R48, R225 ;  /* 0x000000e100307308 */ /* 0x000fe80000000800 */
[----:B------:R-:W-:Y:S01]  /*15e40*/  MUFU.EX2 R49, R49 ;  /* 0x0000003100317308 */ /* 0x000fe20000000800 */
[----:B------:R-:W-:Y:S01]  /*15e50*/  HMMA.16816.F32 R132, R20, R6, R132 ;  /* 0x000000061484723c */ /* 0x000fe20000001884 */
[----:B------:R-:W2:Y:S01]  /*15e60*/  LDSM.16.MT88.4 R4, [R0+0x800] ;  /* 0x000800000004783b */ /* 0x000ea20000004200 */
[----:B------:R-:W-:-:S02]  /*15e70*/  F2FP.F16.F32.PACK_AB R20, R55, R56 ;  /* 0x000000383714723e */ /* 0x000fc400000000ff */
[----:B------:R-:W-:Y:S02]  /*15e80*/  F2FP.F16.F32.PACK_AB R21, R53, R54 ;  /* 0x000000363515723e */ /* 0x000fe400000000ff */
[----:B------:R-:W-:Y:S02]  /*15e90*/  F2FP.F16.F32.PACK_AB R22, R36, R43 ;  /* 0x0000002b2416723e */ /* 0x000fe400000000ff */
[----:B---3--:R-:W-:-:S07]  /*15ea0*/  F2FP.F16.F32.PACK_AB R23, R3, R40 ;  /* 0x000000280317723e */ /* 0x008fce00000000ff */
[C---:B-1----:R-:W-:Y:S08]  /*15eb0*/  HMMA.16816.F32 R188, R20.reuse, R16, R188 ;  /* 0x0000001014bc723c */ /* 0x042ff000000018bc */
[C---:B------:R-:W-:Y:S08]  /*15ec0*/  HMMA.16816.F32 R184, R20.reuse, R18, R184 ;  /* 0x0000001214b8723c */ /* 0x040ff000000018b8 */
[C---:B------:R-:W-:Y:S08]  /*15ed0*/  HMMA.16816.F32 R172, R20.reuse, R12, R172 ;  /* 0x0000000c14ac723c */ /* 0x040ff000000018ac */
        /* <DEDUP_REMOVED lines=10> */
[----:B------:R-:W-:Y:S01]  /*15f80*/  FFMA.FTZ R4, R38, UR4, -R97 ;  /* 0x0000000426047c23 */ /* 0x000fe20008010861 */
[----:B------:R-:W-:Y:S02]  /*15f90*/  FFMA.FTZ R38, R39, UR4, -R90 ;  /* 0x0000000427267c23 */ /* 0x000fe4000801085a */
[----:B------:R1:W2:Y:S04]  /*15fa0*/  MUFU.EX2 R39, R47 ;  /* 0x0000002f00277308 */ /* 0x0002a80000000800 */
[C---:B------:R-:W-:Y:S01]  /*15fb0*/  HMMA.16816.F32 R192, R20.reuse, R16, R192 ;  /* 0x0000001014c0723c */ /* 0x040fe200000018c0 */
[----:B------:R3:W2:Y:S04]  /*15fc0*/  MUFU.EX2 R41, R4 ;  /* 0x0000000400297308 */ /* 0x0006a80000000800 */
[----:B------:R-:W2:Y:S03]  /*15fd0*/  MUFU.EX2 R38, R38 ;  /* 0x0000002600267308 */ /* 0x000ea60000000800 */
[----:B------:R-:W-:Y:S01]  /*15fe0*/  HMMA.16816.F32 R180, R20, R18, R180 ;  /* 0x0000001214b4723c */ /* 0x000fe200000018b4 */
[----:B------:R-:W2:Y:S01]  /*15ff0*/  LDSM.16.MT88.4 R16, [R241+0x9000] ;  /* 0x00900000f110783b */ /* 0x000ea20000004200 */
[----:B-1----:R-:W-:-:S02]  /*16000*/  FFMA.FTZ R47, R58, UR4, -R221 ;  /* 0x000000043a2f7c23 */ /* 0x002fc400080108dd */
[----:B------:R-:W1:Y:S04]  /*16010*/  MUFU.EX2 R58, R238 ;  /* 0x000000ee003a7308 */ /* 0x000e680000000800 */
[C---:B------:R-:W-:Y:S01]  /*16020*/  HMMA.16816.F32 R176, R20.reuse, R12, R176 ;  /* 0x0000000c14b0723c */ /* 0x040fe200000018b0 */
[----:B------:R-:W1:Y:S07]  /*16030*/  MUFU.EX2 R47, R47 ;  /* 0x0000002f002f7308 */ /* 0x000e6e0000000800 */
[C---:B------:R-:W-:Y:S01]  /*16040*/  HMMA.16816.F32 R164, R20.reuse, R14, R164 ;  /* 0x0000000e14a4723c */ /* 0x040fe200000018a4 */
[----:B------:R-:W1:Y:S07]  /*16050*/  LDSM.16.MT88.4 R12, [R70+0x9000] ;  /* 0x00900000460c783b */ /* 0x000e6e0000004200 */
[C---:B------:R-:W-:Y:S08]  /*16060*/  HMMA.16816.F32 R160, R20.reuse, R8, R160 ;  /* 0x0000000814a0723c */ /* 0x040ff000000018a0 */
[C---:B------:R-:W-:Y:S01]  /*16070*/  HMMA.16816.F32 R148, R20.reuse, R10, R148 ;  /* 0x0000000a1494723c */ /* 0x040fe20000001894 */
[----:B------:R-:W1:Y:S07]  /*16080*/  LDSM.16.MT88.4 R8, [R2+0x1000] ;  /* 0x001000000208783b */ /* 0x000e6e0000004200 */
[----:B------:R-:W-:Y:S01]  /*16090*/  HMMA.16816.F32 R132, R20, R6, R132 ;  /* 0x000000061484723c */ /* 0x000fe20000001884 */
[----:B---3--:R-:W3:Y:S01]  /*160a0*/  LDSM.16.MT88.4 R4, [R0+0x1000] ;  /* 0x001000000004783b */ /* 0x008ee20000004200 */
[----:B------:R-:W-:-:S02]  /*160b0*/  F2FP.F16.F32.PACK_AB R20, R51, R52 ;  /* 0x000000343314723e */ /* 0x000fc400000000ff */
[----:B--2---:R-:W-:Y:S02]  /*160c0*/  F2FP.F16.F32.PACK_AB R21, R39, R50 ;  /* 0x000000322715723e */ /* 0x004fe400000000ff */
[----:B------:R-:W-:Y:S02]  /*160d0*/  F2FP.F16.F32.PACK_AB R22, R41, R42 ;  /* 0x0000002a2916723e */ /* 0x000fe400000000ff */
[----:B------:R-:W-:-:S07]  /*160e0*/  F2FP.F16.F32.PACK_AB R23, R37, R38 ;  /* 0x000000262517723e */ /* 0x000fce00000000ff */
[C---:B------:R-:W-:Y:S08]  /*160f0*/  HMMA.16816.F32 R188, R20.reuse, R16, R188 ;  /* 0x0000001014bc723c */ /* 0x040ff000000018bc */
[C---:B------:R-:W-:Y:S08]  /*16100*/  HMMA.16816.F32 R184, R20.reuse, R18, R184 ;  /* 0x0000001214b8723c */ /* 0x040ff000000018b8 */
[C---:B-1----:R-:W-:Y:S08]  /*16110*/  HMMA.16816.F32 R172, R20.reuse, R12, R172 ;  /* 0x0000000c14ac723c */ /* 0x042ff000000018ac */
        /* <DEDUP_REMOVED lines=17> */
[----:B------:R-:W-:Y:S07]  /*16230*/  LDSM.16.MT88.4 R8, [R0+0x1800] ;  /* 0x001800000008783b */ /* 0x000fee0000004200 */
[C---:B------:R-:W-:Y:S08]  /*16240*/  HMMA.16816.F32 R144, R20.reuse, R4, R144 ;  /* 0x000000041490723c */ /* 0x040ff00000001890 */
[----:B------:R-:W-:Y:S01]  /*16250*/  HMMA.16816.F32 R132, R20, R6, R132 ;  /* 0x000000061484723c */ /* 0x000fe20000001884 */
[----:B------:R-:W3:Y:S01]  /*16260*/  LDSM.16.MT88.4 R4, [R2+0x1800] ;  /* 0x001800000204783b */ /* 0x000ee20000004200 */
[--C-:B------:R-:W-:Y:S01]  /*16270*/  FFMA.FTZ R76, R76, UR4, -R97.reuse ;  /* 0x000000044c4c7c23 */ /* 0x100fe20008010861 */
[--C-:B------:R-:W-:Y:S01]  /*16280*/  FFMA.FTZ R225, R72, UR4, -R97.reuse ;  /* 0x0000000448e17c23 */ /* 0x100fe20008010861 */
[--C-:B------:R-:W-:Y:S01]  /*16290*/  FFMA.FTZ R74, R78, UR4, -R97.reuse ;  /* 0x000000044e4a7c23 */ /* 0x100fe20008010861 */
[----:B------:R-:W-:Y:S01]  /*162a0*/  FFMA.FTZ R75, R228, UR4, -R97 ;  /* 0x00000004e44b7c23 */ /* 0x000fe20008010861 */
[----:B------:R4:W-:Y:S01]  /*162b0*/  MUFU.EX2 R72, R76 ;  /* 0x0000004c00487308 */ /* 0x0009e20000000800 */
[--C-:B------:R-:W-:Y:S01]  /*162c0*/  FFMA.FTZ R78, R217, UR4, -R90.reuse ;  /* 0x00000004d94e7c23 */ /* 0x100fe2000801085a */
[--C-:B------:R-:W-:Y:S01]  /*162d0*/  FFMA.FTZ R227, R81, UR4, -R90.reuse ;  /* 0x0000000451e37c23 */ /* 0x100fe2000801085a */
[--C-:B------:R-:W-:Y:S01]  /*162e0*/  FFMA.FTZ R217, R79, UR4, -R90.reuse ;  /* 0x000000044fd97c23 */ /* 0x100fe2000801085a */
[----:B------:R-:W-:Y:S04]  /*162f0*/  MUFU.EX2 R74, R74 ;  /* 0x0000004a004a7308 */ /* 0x000fe80000000800 */
[----:B------:R-:W1:Y:S01]  /*16300*/  MUFU.EX2 R75, R75 ;  /* 0x0000004b004b7308 */ /* 0x000e620000000800 */
[----:B----4-:R-:W-:-:S03]  /*16310*/  FFMA.FTZ R76, R77, UR4, -R90 ;  /* 0x000000044d4c7c23 */ /* 0x010fc6000801085a */
[----:B------:R-:W4:Y:S04]  /*16320*/  MUFU.EX2 R81, R225 ;  /* 0x000000e100517308 */ /* 0x000f280000000800 */
[----:B------:R-:W-:Y:S04]  /*16330*/  MUFU.EX2 R79, R227 ;  /* 0x000000e3004f7308 */ /* 0x000fe80000000800 */
[----:B------:R-:W2:Y:S04]  /*16340*/  MUFU.EX2 R78, R78 ;  /* 0x0000004e004e7308 */ /* 0x000ea80000000800 */
[----:B------:R-:W-:Y:S04]  /*16350*/  MUFU.EX2 R77, R217 ;  /* 0x000000d9004d7308 */ /* 0x000fe80000000800 */
[----:B------:R-:W3:Y:S01]  /*16360*/  MUFU.EX2 R76, R76 ;  /* 0x0000004c004c7308 */ /* 0x000ee20000000800 */
[----:B-1----:R-:W-:-:S02]  /*16370*/  F2FP.F16.F32.PACK_AB R20, R74, R75 ;  /* 0x0000004b4a14723e */ /* 0x002fc400000000ff */
[----:B----4-:R-:W-:Y:S02]  /*16380*/  F2FP.F16.F32.PACK_AB R22, R81, R72 ;  /* 0x000000485116723e */ /* 0x010fe400000000ff */
[----:B--2---:R-:W-:Y:S01]  /*16390*/  F2FP.F16.F32.PACK_AB R21, R78, R79 ;  /* 0x0000004f4e15723e */ /* 0x004fe200000000ff */
[--C-:B------:R-:W-:Y:S01]  /*163a0*/  FFMA.FTZ R124, R124, UR4, -R221.reuse ;  /* 0x000000047c7c7c23 */ /* 0x100fe200080108dd */
[----:B---3--:R-:W-:Y:S01]  /*163b0*/  F2FP.F16.F32.PACK_AB R23, R76, R77 ;  /* 0x0000004d4c17723e */ /* 0x008fe200000000ff */
[--C-:B------:R-:W-:Y:S01]  /*163c0*/  FFMA.FTZ R225, R198, UR4, -R221.reuse ;  /* 0x00000004c6e17c23 */ /* 0x100fe200080108dd */
[----:B------:R-:W-:-:S05]  /*163d0*/  FFMA.FTZ R115, R115, UR4, -R221 ;  /* 0x0000000473737c23 */ /* 0x000fca00080108dd */
[----:B------:R-:W-:Y:S01]  /*163e0*/  HMMA.16816.F32 R188, R20, R16, R188 ;  /* 0x0000001014bc723c */ /* 0x000fe200000018bc */
[----:B------:R-:W-:Y:S01]  /*163f0*/  FFMA.FTZ R198, R122, UR4, -R219 ;  /* 0x000000047ac67c23 */ /* 0x000fe200080108db */
[----:B------:R-:W-:-:S06]  /*16400*/  FFMA.FTZ R230, R235, R223, R230 ;  /* 0x000000dfebe67223 */ /* 0x000fcc00000100e6 */
[----:B------:R-:W-:Y:S01]  /*16410*/  HMMA.16816.F32 R184, R20, R18, R184 ;  /* 0x0000001214b8723c */ /* 0x000fe200000018b8 */
[----:B------:R-:W-:-:S07]  /*16420*/  FFMA.FTZ R223, R229, R226, R213 ;  /* 0x000000e2e5df7223 */ /* 0x000fce00000100d5 */
[C---:B------:R-:W-:Y:S08]  /*16430*/  HMMA.16816.F32 R172, R20.reuse, R12, R172 ;  /* 0x0000000c14ac723c */ /* 0x040ff000000018ac */
[C---:B------:R-:W-:Y:S08]  /*16440*/  HMMA.16816.F32 R168, R20.reuse, R14, R168 ;  /* 0x0000000e14a8723c */ /* 0x040ff000000018a8 */
[C---:B------:R-:W-:Y:S08]  /*16450*/  HMMA.16816.F32 R156, R20.reuse, R4, R156 ;  /* 0x00000004149c723c */ /* 0x040ff0000000189c */
[C---:B------:R-:W-:Y:S08]  /*16460*/  HMMA.16816.F32 R152, R20.reuse, R6, R152 ;  /* 0x000000061498723c */ /* 0x040ff00000001898 */
[C---:B------:R-:W-:Y:S08]  /*16470*/  HMMA.16816.F32 R140, R20.reuse, R8, R140 ;  /* 0x00000008148c723c */ /* 0x040ff0000000188c */
[----:B------:R-:W-:Y:S01]  /*16480*/  HMMA.16816.F32 R136, R20, R10, R136 ;  /* 0x0000000a1488723c */ /* 0x000fe20000001888 */
[----:B------:R-:W-:-:S02]  /*16490*/  FFMA.FTZ R21, R118, UR4, -R221 ;  /* 0x0000000476157c23 */ /* 0x000fc400080108dd */
[----:B------:R1:W-:Y:S01]  /*164a0*/  MUFU.EX2 R118, R124 ;  /* 0x0000007c00767308 */ /* 0x0003e20000000800 */
[----:B------:R-:W-:Y:S01]  /*164b0*/  FFMA.FTZ R20, R113, UR4, -R221 ;  /* 0x0000000471147c23 */ /* 0x000fe200080108dd */
[--C-:B------:R-:W-:Y:S01]  /*164c0*/  FFMA.FTZ R23, R109, UR4, -R219.reuse ;  /* 0x000000046d177c23 */ /* 0x100fe200080108db */
[----:B------:R-:W-:Y:S01]  /*164d0*/  FFMA.FTZ R22, R120, UR4, -R219 ;  /* 0x0000000478167c23 */ /* 0x000fe200080108db */
[----:B------:R-:W-:Y:S01]  /*164e0*/  FFMA.FTZ R229, R107, UR4, -R221 ;  /* 0x000000046be57c23 */ /* 0x000fe200080108dd */
[--C-:B------:R-:W-:Y:S01]  /*164f0*/  FFMA.FTZ R228, R111, UR4, -R219.reuse ;  /* 0x000000046fe47c23 */ /* 0x100fe200080108db */
[----:B------:R-:W2:Y:S01]  /*16500*/  MUFU.EX2 R107, R115 ;  /* 0x00000073006b7308 */ /* 0x000ea20000000800 */
[----:B-1----:R-:W-:-:S03]  /*16510*/  FFMA.FTZ R124, R25, UR4, -R219 ;  /* 0x00000004197c7c23 */ /* 0x002fc600080108db */
[----:B------:R-:W-:Y:S04]  /*16520*/  MUFU.EX2 R113, R21 ;  /* 0x0000001500717308 */ /* 0x000fe80000000800 */
[----:B------:R-:W-:Y:S04]  /*16530*/  MUFU.EX2 R122, R20 ;  /* 0x00000014007a7308 */ /* 0x000fe80000000800 */
[----:B------:R-:W-:Y:S04]  /*16540*/  MUFU.EX2 R109, R198 ;  /* 0x000000c6006d7308 */ /* 0x000fe80000000800 */
[----:B------:R-:W1:Y:S04]  /*16550*/  MUFU.EX2 R120, R23 ;  /* 0x0000001700787308 */ /* 0x000e680000000800 */
[----:B------:R3:W-:Y:S04]  /*16560*/  MUFU.EX2 R111, R22 ;  /* 0x00000016006f7308 */ /* 0x0007e80000000800 */
[----:B------:R-:W4:Y:S01]  /*16570*/  MUFU.EX2 R124, R124 ;  /* 0x0000007c007c7308 */ /* 0x000f220000000800 */
[----:B------:R-:W-:Y:S01]  /*16580*/  FFMA.FTZ R224, R231, R215, R224 ;  /* 0x000000d7e7e07223 */ /* 0x000fe200000100e0 */
[----:B------:R-:W-:Y:S01]  /*16590*/  FFMA.FTZ R215, R123, UR4, -R221 ;  /* 0x000000047bd77c23 */ /* 0x000fe200080108dd */
[--C-:B------:R-:W-:Y:S01]  /*165a0*/  FFMA.FTZ R231, R24, UR4, -R219.reuse ;  /* 0x0000000418e77c23 */ /* 0x100fe200080108db */
[--C-:B------:R-:W-:Y:S01]  /*165b0*/  FFMA.FTZ R227, R26, UR4, -R219.reuse ;  /* 0x000000041ae37c23 */ /* 0x100fe200080108db */
[----:B------:R-:W-:Y:S01]  /*165c0*/  FFMA.FTZ R123, R27, UR4, -R219 ;  /* 0x000000041b7b7c23 */ /* 0x000fe200080108db */
[----:B--2---:R-:W-:-:S02]  /*165d0*/  F2FP.F16.F32.PACK_AB R24, R107, R118 ;  /* 0x000000766b18723e */ /* 0x004fc400000000ff */
[----:B-1----:R-:W-:Y:S02]  /*165e0*/  F2FP.F16.F32.PACK_AB R25, R120, R109 ;  /* 0x0000006d7819723e */ /* 0x002fe400000000ff */
[----:B------:R-:W-:Y:S01]  /*165f0*/  F2FP.F16.F32.PACK_AB R26, R122, R113 ;  /* 0x000000717a1a723e */ /* 0x000fe200000000ff */
[----:B---3--:R-:W1:Y:S01]  /*16600*/  LDSM.16.MT88.4 R20, [R241+0xa000] ;  /* 0x00a00000f114783b */ /* 0x008e620000004200 */
[----:B----4-:R-:W-:-:S07]  /*16610*/  F2FP.F16.F32.PACK_AB R27, R124, R111 ;  /* 0x0000006f7c1b723e */ /* 0x010fce00000000ff */
[C---:B------:R-:W-:Y:S01]  /*16620*/  HMMA.16816.F32 R176, R24.reuse, R12, R176 ;  /* 0x0000000c18b0723c */ /* 0x040fe200000018b0 */
[--C-:B------:R-:W-:Y:S01]  /*16630*/  FFMA.FTZ R13, R112, UR4, -R97.reuse ;  /* 0x00000004700d7c23 */ /* 0x100fe20008010861 */
[--C-:B------:R-:W-:Y:S01]  /*16640*/  FFMA.FTZ R12, R105, UR4, -R90.reuse ;  /* 0x00000004690c7c23 */ /* 0x100fe2000801085a */
[--C-:B------:R-:W-:Y:S02]  /*16650*/  FFMA.FTZ R112, R99, UR4, -R90.reuse ;  /* 0x0000000463707c23 */ /* 0x100fe4000801085a */
[----:B------:R-:W-:Y:S03]  /*16660*/  MUFU.EX2 R105, R13 ;  /* 0x0000000d00697308 */ /* 0x000fe60000000800 */
[C---:B------:R-:W-:Y:S01]  /*16670*/  HMMA.16816.F32 R192, R24.reuse, R16, R192 ;  /* 0x0000001018c0723c */ /* 0x040fe200000018c0 */
[----:B------:R2:W-:Y:S07]  /*16680*/  MUFU.EX2 R99, R12 ;  /* 0x0000000c00637308 */ /* 0x0005ee0000000800 */
[C---:B------:R-:W-:Y:S01]  /*16690*/  HMMA.16816.F32 R180, R24.reuse, R18, R180 ;  /* 0x0000001218b4723c */ /* 0x040fe200000018b4 */
[----:B------:R-:W-:Y:S07]  /*166a0*/  LDSM.16.MT88.4 R16, [R2+0x2000] ;  /* 0x002000000210783b */ /* 0x000fee0000004200 */
[C---:B------:R-:W-:Y:S01]  /*166b0*/  HMMA.16816.F32 R164, R24.reuse, R14, R164 ;  /* 0x0000000e18a4723c */ /* 0x040fe200000018a4 */
[----:B--2---:R-:W-:Y:S07]  /*166c0*/  LDSM.16.MT88.4 R12, [R0+0x2000] ;  /* 0x00200000000c783b */ /* 0x004fee0000004200 */
[C---:B------:R-:W-:Y:S08]  /*166d0*/  HMMA.16816.F32 R160, R24.reuse, R4, R160 ;  /* 0x0000000418a0723c */ /* 0x040ff000000018a0 */
[----:B------:R-:W-:Y:S01]  /*166e0*/  HMMA.16816.F32 R148, R24, R6, R148 ;  /* 0x000000061894723c */ /* 0x000fe20000001894 */
[----:B------:R-:W2:Y:S01]  /*166f0*/  LDSM.16.MT88.4 R4, [R70+0xa000] ;  /* 0x00a000004604783b */ /* 0x000ea20000004200 */
[--C-:B------:R-:W-:Y:S01]  /*16700*/  FFMA.FTZ R116, R116, UR4, -R97.reuse ;  /* 0x0000000474747c23 */ /* 0x100fe20008010861 */
[--C-:B------:R-:W-:Y:S01]  /*16710*/  FFMA.FTZ R115, R114, UR4, -R97.reuse ;  /* 0x0000000472737c23 */ /* 0x100fe20008010861 */
[----:B------:R-:W-:Y:S01]  /*16720*/  FFMA.FTZ R110, R110, UR4, -R97 ;  /* 0x000000046e6e7c23 */ /* 0x000fe20008010861 */
[----:B------:R-:W-:Y:S01]  /*16730*/  FFMA.FTZ R101, R101, UR4, -R90 ;  /* 0x0000000465657c23 */ /* 0x000fe2000801085a */
[----:B------:R3:W-:Y:S01]  /*16740*/  MUFU.EX2 R114, R116 ;  /* 0x0000007400727308 */ /* 0x0007e20000000800 */
[----:B------:R-:W-:-:S03]  /*16750*/  FFMA.FTZ R226, R121, UR4, -R219 ;  /* 0x0000000479e27c23 */ /* 0x000fc600080108db */
[----:B------:R-:W4:Y:S04]  /*16760*/  MUFU.EX2 R115, R115 ;  /* 0x0000007300737308 */ /* 0x000f280000000800 */
[----:B------:R-:W-:Y:S01]  /*16770*/  MUFU.EX2 R110, R110 ;  /* 0x0000006e006e7308 */ /* 0x000fe20000000800 */
[----:B---3--:R-:W-:-:S03]  /*16780*/  FFMA.FTZ R116, R103, UR4, -R90 ;  /* 0x0000000467747c23 */ /* 0x008fc6000801085a */
[----:B------:R-:W3:Y:S04]  /*16790*/  MUFU.EX2 R112, R112 ;  /* 0x0000007000707308 */ /* 0x000ee80000000800 */
[----:B------:R-:W-:Y:S04]  /*167a0*/  MUFU.EX2 R101, R101 ;  /* 0x0000006500657308 */ /* 0x000fe80000000800 */
[----:B------:R-:W1:Y:S01]  /*167b0*/  MUFU.EX2 R116, R116 ;  /* 0x0000007400747308 */ /* 0x000e620000000800 */
[----:B------:R-:W-:Y:S01]  /*167c0*/  FFMA.FTZ R217, R128, UR4, -R221 ;  /* 0x0000000480d97c23 */ /* 0x000fe200080108dd */
[----:B------:R-:W-:Y:S01]  /*167d0*/  FFMA.FTZ R121, R202, UR4, -R219 ;  /* 0x00000004ca797c23 */ /* 0x000fe200080108db */
[--C-:B------:R-:W-:Y:S01]  /*167e0*/  FFMA.FTZ R236, R98, UR4, -R97.reuse ;  /* 0x0000000462ec7c23 */ /* 0x100fe20008010861 */
[--C-:B------:R-:W-:Y:S01]  /*167f0*/  FFMA.FTZ R202, R102, UR4, -R97.reuse ;  /* 0x0000000466ca7c23 */ /* 0x100fe20008010861 */
[----:B------:R-:W-:Y:S01]  /*16800*/  FFMA.FTZ R98, R92, UR4, -R97 ;  /* 0x000000045c627c23 */ /* 0x000fe20008010861 */
        /* <DEDUP_REMOVED lines=12> */
[----:B------:R4:W-:Y:S01]  /*168d0*/  MUFU.EX2 R92, R215 ;  /* 0x000000d7005c7308 */ /* 0x0009e20000000800 */
[--C-:B------:R-:W-:Y:S01]  /*168e0*/  FFMA.FTZ R238, R96, UR4, -R97.reuse ;  /* 0x0000000460ee7c23 */ /* 0x100fe20008010861 */
[--C-:B------:R-:W-:Y:S01]  /*168f0*/  FFMA.FTZ R213, R91, UR4, -R97.reuse ;  /* 0x000000045bd57c23 */ /* 0x100fe20008010861 */
[----:B------:R-:W-:Y:S01]  /*16900*/  FFMA.FTZ R94, R93, UR4, -R97 ;  /* 0x000000045d5e7c23 */ /* 0x000fe20008010861 */
[--C-:B------:R-:W-:Y:S01]  /*16910*/  FFMA.FTZ R240, R84, UR4, -R90.reuse ;  /* 0x0000000454f07c23 */ /* 0x100fe2000801085a */
[--C-:B------:R-:W-:Y:S01]  /*16920*/  FFMA.FTZ R219, R83, UR4, -R90.reuse ;  /* 0x0000000453db7c23 */ /* 0x100fe2000801085a */
[--C-:B------:R-:W-:Y:S01]  /*16930*/  FFMA.FTZ R108, R80, UR4, -R90.reuse ;  /* 0x00000004506c7c23 */ /* 0x100fe2000801085a */
[----:B------:R-:W-:Y:S04]  /*16940*/  MUFU.EX2 R96, R229 ;  /* 0x000000e500607308 */ /* 0x000fe80000000800 */
[----:B------:R-:W2:Y:S01]  /*16950*/  MUFU.EX2 R91, R217 ;  /* 0x000000d9005b7308 */ /* 0x000ea20000000800 */
[----:B----4-:R-:W-:-:S03]  /*16960*/  FFMA.FTZ R215, R85, UR4, -R90 ;  /* 0x0000000455d77c23 */ /* 0x010fc6000801085a */
[----:B------:R-:W-:Y:S04]  /*16970*/  MUFU.EX2 R93, R225 ;  /* 0x000000e1005d7308 */ /* 0x000fe80000000800 */
[----:B------:R-:W-:Y:S04]  /*16980*/  MUFU.EX2 R84, R231 ;  /* 0x000000e700547308 */ /* 0x000fe80000000800 */
[----:B------:R-:W4:Y:S04]  /*16990*/  MUFU.EX2 R83, R228 ;  /* 0x000000e400537308 */ /* 0x000f280000000800 */
[----:B------:R-:W-:Y:S04]  /*169a0*/  MUFU.EX2 R85, R227 ;  /* 0x000000e300557308 */ /* 0x000fe80000000800 */
[----:B------:R-:W4:Y:S01]  /*169b0*/  MUFU.EX2 R80, R226 ;  /* 0x000000e200507308 */ /* 0x000f220000000800 */
[----:B------:R-:W-:Y:S01]  /*169c0*/  HMMA.16816.F32 R144, R24, R8, R144 ;  /* 0x000000081890723c */ /* 0x000fe20000001890 */
[----:B------:R-:W-:-:S02]  /*169d0*/  F2FP.F16.F32.PACK_AB R8, R115, R114 ;  /* 0x000000727308723e */ /* 0x000fc400000000ff */
[----:B---3--:R-:W-:-:S05]  /*169e0*/  F2FP.F16.F32.PACK_AB R9, R112, R99 ;  /* 0x000000637009723e */ /* 0x008fca00000000ff */
[----:B------:R-:W-:Y:S01]  /*169f0*/  HMMA.16816.F32 R132, R24, R10, R132 ;  /* 0x0000000a1884723c */ /* 0x000fe20000001884 */
[----:B------:R-:W-:Y:S02]  /*16a00*/  F2FP.F16.F32.PACK_AB R10, R105, R110 ;  /* 0x0000006e690a723e */ /* 0x000fe400000000ff */
[----:B-1----:R-:W-:Y:S01]  /*16a10*/  F2FP.F16.F32.PACK_AB R11, R116, R101 ;  /* 0x00000065740b723e */ /* 0x002fe200000000ff */
[----:B------:R-:W-:-:S06]  /*16a20*/  FADD.FTZ R24, R119, R230 ;  /* 0x000000e677187221 */ /* 0x000fcc0000010000 */
[----:B------:R-:W-:Y:S01]  /*16a30*/  HMMA.16816.F32 R188, R8, R20, R188 ;  /* 0x0000001408bc723c */ /* 0x000fe200000018bc */
[----:B------:R-:W-:-:S07]  /*16a40*/  FFMA.FTZ R235, R104, UR4, -R97 ;  /* 0x0000000468eb7c23 */ /* 0x000fce0008010861 */
[----:B------:R-:W-:Y:S01]  /*16a50*/  HMMA.16816.F32 R184, R8, R22, R184 ;  /* 0x0000001608b8723c */ /* 0x000fe200000018b8 */
[----:B------:R-:W-:-:S07]  /*16a60*/  FFMA.FTZ R127, R127, UR4, -R221 ;  /* 0x000000047f7f7c23 */ /* 0x000fce00080108dd */
[----:B--2---:R-:W-:Y:S01]  /*16a70*/  HMMA.16816.F32 R172, R8, R4, R172 ;  /* 0x0000000408ac723c */ /* 0x004fe200000018ac */
[----:B------:R-:W-:-:S07]  /*16a80*/  FFMA.FTZ R204, R204, UR4, -R221 ;  /* 0x00000004cccc7c23 */ /* 0x000fce00080108dd */
[----:B------:R-:W-:Y:S01]  /*16a90*/  HMMA.16816.F32 R168, R8, R6, R168 ;  /* 0x0000000608a8723c */ /* 0x000fe200000018a8 */
        /* <DEDUP_REMOVED lines=8> */
[----:B------:R-:W-:Y:S02]  /*16b20*/  F2FP.F16.F32.PACK_AB R8, R91, R96 ;  /* 0x000000605b08723e */ /* 0x000fe400000000ff */
[----:B----4-:R-:W-:Y:S02]  /*16b30*/  F2FP.F16.F32.PACK_AB R9, R83, R84 ;  /* 0x000000545309723e */ /* 0x010fe400000000ff */
[----:B------:R-:W-:Y:S02]  /*16b40*/  F2FP.F16.F32.PACK_AB R10, R93, R92 ;  /* 0x0000005c5d0a723e */ /* 0x000fe400000000ff */
[----:B------:R-:W-:Y:S01]  /*16b50*/  F2FP.F16.F32.PACK_AB R11, R80, R85 ;  /* 0x00000055500b723e */ /* 0x000fe200000000ff */
[--C-:B------:R-:W-:Y:S01]  /*16b60*/  FFMA.FTZ R203, R203, UR4, -R221.reuse ;  /* 0x00000004cbcb7c23 */ /* 0x100fe200080108dd */
[--C-:B------:R-:W-:Y:S01]  /*16b70*/  FFMA.FTZ R212, R212, UR4, -R221.reuse ;  /* 0x00000004d4d47c23 */ /* 0x100fe200080108dd */
[--C-:B------:R-:W-:Y:S01]  /*16b80*/  FFMA.FTZ R207, R207, UR4, -R221.reuse ;  /* 0x00000004cfcf7c23 */ /* 0x100fe200080108dd */
[--C-:B------:R-:W-:Y:S01]  /*16b90*/  FFMA.FTZ R222, R222, UR4, -R221.reuse ;  /* 0x00000004dede7c23 */ /* 0x100fe200080108dd */
[--C-:B------:R-:W-:Y:S01]  /*16ba0*/  FFMA.FTZ R220, R220, UR4, -R221.reuse ;  /* 0x00000004dcdc7c23 */ /* 0x100fe200080108dd */
[----:B------:R-:W-:Y:S01]  /*16bb0*/  FFMA.FTZ R211, R211, UR4, -R221 ;  /* 0x00000004d3d37c23 */ /* 0x000fe200080108dd */
[----:B------:R-:W-:Y:S01]  /*16bc0*/  FFMA.FTZ R104, R71, UR4, -R90 ;  /* 0x0000000447687c23 */ /* 0x000fe2000801085a */
[----:B------:R-:W-:Y:S01]  /*16bd0*/  FADD.FTZ R230, R29, R224 ;  /* 0x000000e01de67221 */ /* 0x000fe20000010000 */
[--C-:B------:R-:W-:Y:S01]  /*16be0*/  FFMA.FTZ R239, R31, UR4, -R90.reuse ;  /* 0x000000041fef7c23 */ /* 0x100fe2000801085a */
[----:B------:R-:W-:Y:S01]  /*16bf0*/  FFMA.FTZ R221, R30, UR4, -R90 ;  /* 0x000000041edd7c23 */ /* 0x000fe2000801085a */
[----:B------:R-:W-:Y:S01]  /*16c00*/  FADD.FTZ R224, R28, R223 ;  /* 0x000000df1ce07221 */ /* 0x000fe20000010000 */
[----:B------:R-:W-:Y:S01]  /*16c10*/  FADD.FTZ R71, R117, R24 ;  /* 0x0000001875477221 */ /* 0x000fe20000010000 */
[C---:B------:R-:W-:Y:S01]  /*16c20*/  HMMA.16816.F32 R192, R8.reuse, R20, R192 ;  /* 0x0000001408c0723c */ /* 0x040fe200000018c0 */
[----:B------:R-:W-:Y:S04]  /*16c30*/  LDSM.16.MT88.4 R28, [R2+0x2800] ;  /* 0x00280000021c783b */ /* 0x000fe80000004200 */
[----:B------:R-:W-:Y:S03]  /*16c40*/  LDSM.16.MT88.4 R24, [R0+0x2800] ;  /* 0x002800000018783b */ /* 0x000fe60000004200 */
[C---:B------:R-:W-:Y:S01]  /*16c50*/  HMMA.16816.F32 R180, R8.reuse, R22, R180 ;  /* 0x0000001608b4723c */ /* 0x040fe200000018b4 */
[----:B------:R-:W-:Y:S07]  /*16c60*/  LDSM.16.MT88.4 R20, [R70+0xa800] ;  /* 0x00a800004614783b */ /* 0x000fee0000004200 */
[C---:B------:R-:W-:Y:S08]  /*16c70*/  HMMA.16816.F32 R176, R8.reuse, R4, R176 ;  /* 0x0000000408b0723c */ /* 0x040ff000000018b0 */
[C---:B------:R-:W-:Y:S01]  /*16c80*/  HMMA.16816.F32 R164, R8.reuse, R6, R164 ;  /* 0x0000000608a4723c */ /* 0x040fe200000018a4 */
[----:B------:R-:W1:Y:S01]  /*16c90*/  LDSM.16.MT88.4 R4, [R241+0xa800] ;  /* 0x00a80000f104783b */ /* 0x000e620000004200 */
[--C-:B------:R-:W-:Y:S01]  /*16ca0*/  FFMA.FTZ R237, R100, UR4, -R97.reuse ;  /* 0x0000000464ed7c23 */ /* 0x100fe20008010861 */
[--C-:B------:R-:W-:Y:S01]  /*16cb0*/  FFMA.FTZ R196, R106, UR4, -R97.reuse ;  /* 0x000000046ac47c23 */ /* 0x100fe20008010861 */
[----:B------:R-:W-:Y:S01]  /*16cc0*/  FFMA.FTZ R100, R95, UR4, -R97 ;  /* 0x000000045f647c23 */ /* 0x000fe20008010861 */
[----:B------:R-:W-:Y:S01]  /*16cd0*/  FFMA.FTZ R97, R87, UR4, -R90 ;  /* 0x0000000457617c23 */ /* 0x000fe2000801085a */
[----:B------:R-:W-:Y:S01]  /*16ce0*/  FADD.FTZ R129, R129, R234 ;  /* 0x000000ea81817221 */ /* 0x000fe20000010000 */
[--C-:B------:R-:W-:Y:S01]  /*16cf0*/  FFMA.FTZ R229, R88, UR4, -R90.reuse ;  /* 0x0000000458e57c23 */ /* 0x100fe2000801085a */
[--C-:B------:R-:W-:Y:S01]  /*16d00*/  FFMA.FTZ R217, R86, UR4, -R90.reuse ;  /* 0x0000000456d97c23 */ /* 0x100fe2000801085a */
[--C-:B------:R-:W-:Y:S01]  /*16d10*/  FFMA.FTZ R103, R89, UR4, -R90.reuse ;  /* 0x0000000459677c23 */ /* 0x100fe2000801085a */
[----:B------:R-:W-:Y:S01]  /*16d20*/  FFMA.FTZ R106, R82, UR4, -R90 ;  /* 0x00000004526a7c23 */ /* 0x000fe2000801085a */
[----:B------:R-:W-:Y:S01]  /*16d30*/  FADD.FTZ R228, R126, R129 ;  /* 0x000000817ee47221 */ /* 0x000fe20000010000 */
[----:B------:R-:W-:Y:S04]  /*16d40*/  MUFU.EX2 R95, R238 ;  /* 0x000000ee005f7308 */ /* 0x000fe80000000800 */
        /* <DEDUP_REMOVED lines=8> */
[----:B------:R-:W2:Y:S04]  /*16dd0*/  MUFU.EX2 R204, R204 ;  /* 0x000000cc00cc7308 */ /* 0x000ea80000000800 */
[----:B------:R-:W-:Y:S04]  /*16de0*/  MUFU.EX2 R197, R197 ;  /* 0x000000c500c57308 */ /* 0x000fe80000000800 */
[----:B------:R-:W-:Y:S04]  /*16df0*/  MUFU.EX2 R208, R208 ;  /* 0x000000d000d07308 */ /* 0x000fe80000000800 */
[----:B------:R-:W-:Y:S04]  /*16e00*/  MUFU.EX2 R119, R123 ;  /* 0x0000007b00777308 */ /* 0x000fe80000000800 */
[----:B------:R-:W3:Y:S04]  /*16e10*/  MUFU.EX2 R128, R128 ;  /* 0x0000008000807308 */ /* 0x000ee80000000800 */
[----:B------:R-:W-:Y:S04]  /*16e20*/  MUFU.EX2 R126, R125 ;  /* 0x0000007d007e7308 */ /* 0x000fe80000000800 */
[----:B------:R-:W4:Y:S01]  /*16e30*/  MUFU.EX2 R121, R121 ;  /* 0x0000007900797308 */ /* 0x000f220000000800 */
[----:B------:R-:W-:Y:S01]  /*16e40*/  HMMA.16816.F32 R160, R8, R16, R160 ;  /* 0x0000001008a0723c */ /* 0x000fe200000018a0 */
[----:B--2---:R-:W-:-:S02]  /*16e50*/  F2FP.F16.F32.PACK_AB R16, R204, R117 ;  /* 0x00000075cc10723e */ /* 0x004fc400000000ff */
[----:B---3--:R-:W-:-:S05]  /*16e60*/  F2FP.F16.F32.PACK_AB R17, R128, R119 ;  /* 0x000000778011723e */ /* 0x008fca00000000ff */
[----:B------:R-:W-:Y:S01]  /*16e70*/  HMMA.16816.F32 R148, R8, R18, R148 ;  /* 0x000000120894723c */ /* 0x000fe20000001894 */
[----:B------:R-:W-:Y:S02]  /*16e80*/  F2FP.F16.F32.PACK_AB R18, R208, R197 ;  /* 0x000000c5d012723e */ /* 0x000fe400000000ff */
[----:B----4-:R-:W-:-:S05]  /*16e90*/  F2FP.F16.F32.PACK_AB R19, R121, R126 ;  /* 0x0000007e7913723e */ /* 0x010fca00000000ff */
[----:B------:R-:W-:Y:S01]  /*16ea0*/  HMMA.16816.F32 R144, R8, R12, R144 ;  /* 0x0000000c0890723c */ /* 0x000fe20000001890 */
[----:B------:R-:W-:-:S07]  /*16eb0*/  FADD.FTZ R13, R69, R228 ;  /* 0x000000e4450d7221 */ /* 0x000fce0000010000 */
[----:B------:R-:W-:Y:S01]  /*16ec0*/  HMMA.16816.F32 R132, R8, R14, R132 ;  /* 0x0000000e0884723c */ /* 0x000fe20000001884 */
[----:B------:R-:W-:Y:S02]  /*16ed0*/  F2FP.F16.F32.PACK_AB R8, R88, R95 ;  /* 0x0000005f5808723e */ /* 0x000fe400000000ff */
[----:B------:R-:W-:Y:S02]  /*16ee0*/  F2FP.F16.F32.PACK_AB R9, R82, R87 ;  /* 0x000000575209723e */ /* 0x000fe400000000ff */
[----:B------:R-:W-:Y:S02]  /*16ef0*/  F2FP.F16.F32.PACK_AB R10, R86, R89 ;  /* 0x00000059560a723e */ /* 0x000fe400000000ff */
[----:B------:R-:W-:Y:S01]  /*16f00*/  F2FP.F16.F32.PACK_AB R11, R90, R97 ;  /* 0x000000615a0b723e */ /* 0x000fe200000000ff */
[----:B------:R-:W-:Y:S01]  /*16f10*/  FADD.FTZ R15, R68, R71 ;  /* 0x00000047440f7221 */ /* 0x000fe20000010000 */
[----:B------:R-:W-:Y:S01]  /*16f20*/  FADD.FTZ R68, R130, R13 ;  /* 0x0000000d82447221 */ /* 0x000fe20000010000 */
[----:B-1----:R-:W-:Y:S02]  /*16f30*/  HMMA.16816.F32 R192, R16, R4, R192 ;  /* 0x0000000410c0723c */ /* 0x002fe400000018c0 */
[----:B------:R-:W-:-:S02]  /*16f40*/  FADD.FTZ R200, R200, R15 ;  /* 0x0000000fc8c87221 */ /* 0x000fc40000010000 */
[----:B------:R-:W1:Y:S04]  /*16f50*/  LDSM.16.MT88.4 R12, [R241+0xb000] ;  /* 0x00b00000f10c783b */ /* 0x000e680000004200 */
        /* <DEDUP_REMOVED lines=8> */
[----:B------:R-:W2:Y:S07]  /*16fe0*/  LDSM.16.MT88.4 R8, [R70+0xb000] ;  /* 0x00b000004608783b */ /* 0x000eae0000004200 */
[C---:B------:R-:W-:Y:S01]  /*16ff0*/  HMMA.16816.F32 R180, R16.reuse, R6, R180 ;  /* 0x0000000610b4723c */ /* 0x040fe200000018b4 */
[----:B------:R-:W3:Y:S07]  /*17000*/  LDSM.16.MT88.4 R4, [R2+0x3000] ;  /* 0x003000000204783b */ /* 0x000eee0000004200 */
[C---:B------:R-:W-:Y:S08]  /*17010*/  HMMA.16816.F32 R176, R16.reuse, R20, R176 ;  /* 0x0000001410b0723c */ /* 0x040ff000000018b0 */
[C---:B------:R-:W-:Y:S01]  /*17020*/  HMMA.16816.F32 R164, R16.reuse, R22, R164 ;  /* 0x0000001610a4723c */ /* 0x040fe200000018a4 */
[----:B------:R-:W4:Y:S01]  /*17030*/  LDSM.16.MT88.4 R20, [R0+0x3000] ;  /* 0x003000000014783b */ /* 0x000f220000004200 */
[----:B------:R-:W-:Y:S01]  /*17040*/  FADD.FTZ R67, R67, R230 ;  /* 0x000000e643437221 */ /* 0x000fe20000010000 */
[----:B------:R-:W-:Y:S01]  /*17050*/  FADD.FTZ R65, R65, R224 ;  /* 0x000000e041417221 */ /* 0x000fe20000010000 */
[----:B------:R-:W-:Y:S02]  /*17060*/  MUFU.EX2 R130, R221 ;  /* 0x000000dd00827308 */ /* 0x000fe40000000800 */
[----:B------:R-:W-:Y:S01]  /*17070*/  FADD.FTZ R71, R66, R67 ;  /* 0x0000004342477221 */ /* 0x000fe20000010000 */
[----:B------:R-:W-:Y:S01]  /*17080*/  FADD.FTZ R69, R64, R65 ;  /* 0x0000004140457221 */ /* 0x000fe20000010000 */
[C---:B------:R-:W-:Y:S01]  /*17090*/  HMMA.16816.F32 R160, R16.reuse, R28, R160 ;  /* 0x0000001c10a0723c */ /* 0x040fe200000018a0 */
[----:B------:R-:W-:Y:S04]  /*170a0*/  MUFU.EX2 R67, R202 ;  /* 0x000000ca00437308 */ /* 0x000fe80000000800 */
[----:B------:R-:W1:Y:S04]  /*170b0*/  MUFU.EX2 R66, R198 ;  /* 0x000000c600427308 */ /* 0x000e680000000800 */
[----:B------:R-:W-:Y:S04]  /*170c0*/  MUFU.EX2 R65, R196 ;  /* 0x000000c400417308 */ /* 0x000fe80000000800 */
[----:B------:R-:W-:Y:S04]  /*170d0*/  MUFU.EX2 R64, R213 ;  /* 0x000000d500407308 */ /* 0x000fe80000000800 */
[----:B------:R-:W2:Y:S04]  /*170e0*/  MUFU.EX2 R125, R219 ;  /* 0x000000db007d7308 */ /* 0x000ea80000000800 */
[----:B------:R-:W-:Y:S04]  /*170f0*/  MUFU.EX2 R123, R217 ;  /* 0x000000d9007b7308 */ /* 0x000fe80000000800 */
[----:B------:R-:W3:Y:S01]  /*17100*/  MUFU.EX2 R28, R215 ;  /* 0x000000d7001c7308 */ /* 0x000ee20000000800 */
[C---:B------:R-:W-:Y:S03]  /*17110*/  HMMA.16816.F32 R132, R16.reuse, R26, R132 ;  /* 0x0000001a1084723c */ /* 0x040fe60000001884 */
[----:B------:R-:W-:Y:S04]  /*17120*/  MUFU.EX2 R201, R201 ;  /* 0x000000c900c97308 */ /* 0x000fe80000000800 */
[----:B------:R-:W4:Y:S04]  /*17130*/  MUFU.EX2 R214, R214 ;  /* 0x000000d600d67308 */ /* 0x000f280000000800 */
[----:B------:R-:W-:Y:S04]  /*17140*/  MUFU.EX2 R203, R203 ;  /* 0x000000cb00cb7308 */ /* 0x000fe80000000800 */
[----:B------:R-:W-:Y:S04]  /*17150*/  MUFU.EX2 R212, R212 ;  /* 0x000000d400d47308 */ /* 0x000fe80000000800 */
[----:B------:R-:W-:Y:S04]  /*17160*/  MUFU.EX2 R131, R131 ;  /* 0x0000008300837308 */ /* 0x000fe80000000800 */
[----:B------:R-:W4:Y:S04]  /*17170*/  MUFU.EX2 R206, R206 ;  /* 0x000000ce00ce7308 */ /* 0x000f280000000800 */
[----:B------:R-:W-:Y:S04]  /*17180*/  MUFU.EX2 R199, R199 ;  /* 0x000000c700c77308 */ /* 0x000fe80000000800 */
[----:B------:R-:W4:Y:S01]  /*17190*/  MUFU.EX2 R210, R210 ;  /* 0x000000d200d27308 */ /* 0x000f220000000800 */
[----:B------:R-:W-:Y:S01]  /*171a0*/  HMMA.16816.F32 R148, R16, R30, R148 ;  /* 0x0000001e1094723c */ /* 0x000fe20000001894 */
[----:B------:R-:W-:Y:S01]  /*171b0*/  FADD.FTZ R68, R57, R68 ;  /* 0x0000004439447221 */ /* 0x000fe20000010000 */
[----:B------:R-:W-:-:S06]  /*171c0*/  FADD.FTZ R54, R54, R69 ;  /* 0x0000004536367221 */ /* 0x000fcc0000010000 */
[----:B------:R-:W-:Y:S01]  /*171d0*/  HMMA.16816.F32 R144, R16, R24, R144 ;  /* 0x000000181090723c */ /* 0x000fe20000001890 */
[----:B-1----:R-:W-:Y:S02]  /*171e0*/  F2FP.F16.F32.PACK_AB R16, R66, R67 ;  /* 0x000000434210723e */ /* 0x002fe400000000ff */
[----:B--2---:R-:W-:Y:S02]  /*171f0*/  F2FP.F16.F32.PACK_AB R17, R125, R130 ;  /* 0x000000827d11723e */ /* 0x004fe400000000ff */
[----:B------:R-:W-:Y:S02]  /*17200*/  F2FP.F16.F32.PACK_AB R18, R64, R65 ;  /* 0x000000414012723e */ /* 0x000fe400000000ff */
[----:B---3--:R-:W-:Y:S01]  /*17210*/  F2FP.F16.F32.PACK_AB R19, R28, R123 ;  /* 0x0000007b1c13723e */ /* 0x008fe200000000ff */
        /* <DEDUP_REMOVED lines=8> */
[----:B------:R-:W-:-:S05]  /*172a0*/  FADD.FTZ R43, R43, R24 ;  /* 0x000000182b2b7221 */ /* 0x000fca0000010000 */
[----:B------:R-:W-:Y:S01]  /*172b0*/  HMMA.16816.F32 R184, R16, R14, R184 ;  /* 0x0000000e10b8723c */ /* 0x000fe200000018b8 */
[----:B------:R-:W-:-:S07]  /*172c0*/  FADD.FTZ R40, R40, R53 ;  /* 0x0000003528287221 */ /* 0x000fce0000010000 */
[C---:B------:R-:W-:Y:S08]  /*172d0*/  HMMA.16816.F32 R172, R16.reuse, R8, R172 ;  /* 0x0000000810ac723c */ /* 0x040ff000000018ac */
[C---:B------:R-:W-:Y:S08]  /*172e0*/  HMMA.16816.F32 R168, R16.reuse, R10, R168 ;  /* 0x0000000a10a8723c */ /* 0x040ff000000018a8 */
[C---:B------:R-:W-:Y:S08]  /*172f0*/  HMMA.16816.F32 R156, R16.reuse, R4, R156 ;  /* 0x00000004109c723c */ /* 0x040ff0000000189c */
[C---:B------:R-:W-:Y:S08]  /*17300*/  HMMA.16816.F32 R152, R16.reuse, R6, R152 ;  /* 0x000000061098723c */ /* 0x040ff00000001898 */
[C---:B----4-:R-:W-:Y:S08]  /*17310*/  HMMA.16816.F32 R140, R16.reuse, R20, R140 ;  /* 0x00000014108c723c */ /* 0x050ff0000000188c */
[----:B------:R-:W-:Y:S01]  /*17320*/  HMMA.16816.F32 R136, R16, R22, R136 ;  /* 0x000000161088723c */ /* 0x000fe20000001888 */
[----:B------:R-:W-:Y:S01]  /*17330*/  F2FP.F16.F32.PACK_AB R16, R214, R201 ;  /* 0x000000c9d610723e */ /* 0x000fe200000000ff */
[----:B------:R-:W-:Y:S01]  /*17340*/  LDSM.16.MT88.4 R68, [R70+0xb800] ;  /* 0x00b800004644783b */ /* 0x000fe20000004200 */
[----:B------:R-:W-:-:S02]  /*17350*/  F2FP.F16.F32.PACK_AB R17, R206, R131 ;  /* 0x00000083ce11723e */ /* 0x000fc400000000ff */
[----:B------:R-:W-:Y:S02]  /*17360*/  F2FP.F16.F32.PACK_AB R18, R212, R203 ;  /* 0x000000cbd412723e */ /* 0x000fe400000000ff */
[----:B------:R-:W-:Y:S01]  /*17370*/  F2FP.F16.F32.PACK_AB R19, R210, R199 ;  /* 0x000000c7d213723e */ /* 0x000fe200000000ff */
[----:B------:R-:W-:Y:S01]  /*17380*/  FADD.FTZ R45, R45, R62 ;  /* 0x0000003e2d2d7221 */ /* 0x000fe20000010000 */
[----:B------:R-:W-:Y:S01]  /*17390*/  FADD.FTZ R59, R59, R44 ;  /* 0x0000002c3b3b7221 */ /* 0x000fe20000010000 */
[----:B------:R-:W-:-:S04]  /*173a0*/  FADD.FTZ R3, R3, R40 ;  /* 0x0000002803037221 */ /* 0x000fc80000010000 */
        /* <DEDUP_REMOVED lines=39> */
[----:B------:R-:W-:Y:S01]  /*17620*/  FADD.FTZ R84, R83, R84 ;  /* 0x0000005453547221 */ /* 0x000fe20000010000 */
[----:B------:R-:W-:-:S04]  /*17630*/  FADD.FTZ R92, R92, R91 ;  /* 0x0000005b5c5c7221 */ /* 0x000fc80000010000 */
[----:B------:R-:W-:Y:S01]  /*17640*/  HMMA.16816.F32 R180, R16, R14, R180 ;  /* 0x0000000e10b4723c */ /* 0x000fe200000018b4 */
[----:B------:R-:W-:Y:S01]  /*17650*/  LDSM.16.MT88.4 R12, [R2+0x3800] ;  /* 0x00380000020c783b */ /* 0x000fe20000004200 */
[----:B------:R-:W-:Y:S01]  /*17660*/  FADD.FTZ R115, R115, R114 ;  /* 0x0000007273737221 */ /* 0x000fe20000010000 */
[----:B------:R-:W-:-:S05]  /*17670*/  FADD.FTZ R112, R112, R99 ;  /* 0x0000006370707221 */ /* 0x000fca0000010000 */
[----:B------:R-:W-:Y:S01]  /*17680*/  HMMA.16816.F32 R176, R16, R8, R176 ;  /* 0x0000000810b0723c */ /* 0x000fe200000018b0 */
[----:B------:R-:W-:-:S07]  /*17690*/  FADD.FTZ R85, R85, R84 ;  /* 0x0000005455557221 */ /* 0x000fce0000010000 */
[C---:B------:R-:W-:Y:S01]  /*176a0*/  HMMA.16816.F32 R164, R16.reuse, R10, R164 ;  /* 0x0000000a10a4723c */ /* 0x040fe200000018a4 */
[----:B------:R-:W1:Y:S07]  /*176b0*/  LDSM.16.MT88.4 R8, [R241+0xb800] ;  /* 0x00b80000f108783b */ /* 0x000e6e0000004200 */
[----:B------:R-:W-:Y:S01]  /*176c0*/  HMMA.16816.F32 R160, R16, R4, R160 ;  /* 0x0000000410a0723c */ /* 0x000fe200000018a0 */
[----:B------:R-:W-:-:S07]  /*176d0*/  FADD.FTZ R92, R93, R92 ;  /* 0x0000005c5d5c7221 */ /* 0x000fce0000010000 */
[C---:B------:R-:W-:Y:S01]  /*176e0*/  HMMA.16816.F32 R148, R16.reuse, R6, R148 ;  /* 0x000000061094723c */ /* 0x040fe20000001894 */
        /* <DEDUP_REMOVED lines=27> */
[----:B------:R-:W-:Y:S01]  /*178a0*/  FADD.FTZ R97, R97, R82 ;  /* 0x0000005261617221 */ /* 0x000fe20000010000 */
[----:B------:R-:W-:Y:S01]  /*178b0*/  FADD.FTZ R126, R121, R126 ;  /* 0x0000007e797e7221 */ /* 0x000fe20000010000 */
[----:B------:R-:W-:Y:S01]  /*178c0*/  FADD.FTZ R201, R201, R208 ;  /* 0x000000d0c9c97221 */ /* 0x000fe20000010000 */
[----:B------:R-:W-:Y:S01]  /*178d0*/  MUFU.EX2 R207, R207 ;  /* 0x000000cf00cf7308 */ /* 0x000fe20000000800 */
[----:B------:R-:W-:Y:S01]  /*178e0*/  FADD.FTZ R86, R86, R89 ;  /* 0x0000005956567221 */ /* 0x000fe20000010000 */
[----:B------:R-:W-:-:S02]  /*178f0*/  FADD.FTZ R97, R90, R97 ;  /* 0x000000615a617221 */ /* 0x000fc40000010000 */
[----:B------:R-:W2:Y:S01]  /*17900*/  MUFU.EX2 R222, R222 ;  /* 0x000000de00de7308 */ /* 0x000ea20000000800 */
[----:B------:R-:W-:Y:S01]  /*17910*/  FADD.FTZ R131, R131, R126 ;  /* 0x0000007e83837221 */ /* 0x000fe20000010000 */
[----:B------:R-:W-:Y:S01]  /*17920*/  FADD.FTZ R214, R214, R201 ;  /* 0x000000c9d6d67221 */ /* 0x000fe20000010000 */
[----:B------:R-:W-:Y:S01]  /*17930*/  FADD.FTZ R67, R67, R86 ;  /* 0x0000005643437221 */ /* 0x000fe20000010000 */
[----:B------:R-:W-:Y:S01]  /*17940*/  MUFU.EX2 R205, R205 ;  /* 0x000000cd00cd7308 */ /* 0x000fe20000000800 */
[----:B------:R-:W-:Y:S01]  /*17950*/  FADD.FTZ R130, R130, R97 ;  /* 0x0000006182827221 */ /* 0x000fe20000010000 */
[----:B---3--:R-:W-:Y:S02]  /*17960*/  F2FP.F16.F32.PACK_AB R16, R25, R98 ;  /* 0x000000621910723e */ /* 0x008fe400000000ff */
[----:B------:R-:W3:Y:S01]  /*17970*/  MUFU.EX2 R218, R218 ;  /* 0x000000da00da7308 */ /* 0x000ee20000000800 */
[----:B----4-:R-:W-:Y:S01]  /*17980*/  F2FP.F16.F32.PACK_AB R17, R106, R103 ;  /* 0x000000676a11723e */ /* 0x010fe200000000ff */
[----:B------:R-:W-:Y:S01]  /*17990*/  FADD.FTZ R206, R206, R131 ;  /* 0x00000083cece7221 */ /* 0x000fe20000010000 */
[----:B------:R-:W-:Y:S01]  /*179a0*/  F2FP.F16.F32.PACK_AB R18, R27, R102 ;  /* 0x000000661b12723e */ /* 0x000fe200000000ff */
[----:B------:R-:W-:Y:S01]  /*179b0*/  MUFU.EX2 R220, R220 ;  /* 0x000000dc00dc7308 */ /* 0x000fe20000000800 */
[----:B-1----:R-:W-:Y:S01]  /*179c0*/  F2FP.F16.F32.PACK_AB R19, R21, R108 ;  /* 0x0000006c1513723e */ /* 0x002fe200000000ff */
[----:B------:R-:W-:-:S02]  /*179d0*/  FADD.FTZ R203, R203, R214 ;  /* 0x000000d6cbcb7221 */ /* 0x000fc40000010000 */
[----:B------:R-:W1:Y:S01]  /*179e0*/  MUFU.EX2 R211, R211 ;  /* 0x000000d300d37308 */ /* 0x000e620000000800 */
[----:B------:R-:W-:-:S03]  /*179f0*/  FADD.FTZ R66, R66, R67 ;  /* 0x0000004342427221 */ /* 0x000fc60000010000 */
[----:B------:R-:W-:Y:S04]  /*17a00*/  MUFU.EX2 R216, R216 ;  /* 0x000000d800d87308 */ /* 0x000fe80000000800 */
[----:B------:R-:W4:Y:S01]  /*17a10*/  MUFU.EX2 R209, R209 ;  /* 0x000000d100d17308 */ /* 0x000f220000000800 */
[----:B------:R-:W-:Y:S01]  /*17a20*/  FADD.FTZ R130, R125, R130 ;  /* 0x000000827d827221 */ /* 0x000fe20000010000 */
        /* <DEDUP_REMOVED lines=8> */
[----:B------:R-:W-:-:S07]  /*17ab0*/  FADD.FTZ R28, R28, R123 ;  /* 0x0000007b1c1c7221 */ /* 0x000fce0000010000 */
[----:B------:R-:W-:Y:S01]  /*17ac0*/  HMMA.16816.F32 R172, R16, R68, R172 ;  /* 0x0000004410ac723c */ /* 0x000fe200000018ac */
[----:B------:R-:W-:-:S07]  /*17ad0*/  FADD.FTZ R98, R98, R65 ;  /* 0x0000004162627221 */ /* 0x000fce0000010000 */
[C---:B------:R-:W-:Y:S08]  /*17ae0*/  HMMA.16816.F32 R168, R16.reuse, R70, R168 ;  /* 0x0000004610a8723c */ /* 0x040ff000000018a8 */
[C---:B------:R-:W-:Y:S08]  /*17af0*/  HMMA.16816.F32 R156, R16.reuse, R12, R156 ;  /* 0x0000000c109c723c */ /* 0x040ff0000000189c */
[C---:B------:R-:W-:Y:S08]  /*17b00*/  HMMA.16816.F32 R152, R16.reuse, R14, R152 ;  /* 0x0000000e1098723c */ /* 0x040ff00000001898 */
[C---:B--2---:R-:W-:Y:S08]  /*17b10*/  HMMA.16816.F32 R140, R16.reuse, R4, R140 ;  /* 0x00000004108c723c */ /* 0x044ff0000000188c */
[----:B------:R-:W-:Y:S01]  /*17b20*/  HMMA.16816.F32 R136, R16, R6, R136 ;  /* 0x000000061088723c */ /* 0x000fe20000001888 */
[----:B------:R-:W-:Y:S01]  /*17b30*/  F2FP.F16.F32.PACK_AB R16, R222, R207 ;  /* 0x000000cfde10723e */ /* 0x000fe200000000ff */
[----:B------:R-:W-:Y:S01]  /*17b40*/  FADD.FTZ R207, R207, R212 ;  /* 0x000000d4cfcf7221 */ /* 0x000fe20000010000 */
[----:B---3--:R-:W-:Y:S01]  /*17b50*/  F2FP.F16.F32.PACK_AB R17, R218, R205 ;  /* 0x000000cdda11723e */ /* 0x008fe200000000ff */
[----:B------:R-:W-:Y:S01]  /*17b60*/  FADD.FTZ R205, R205, R210 ;  /* 0x000000d2cdcd7221 */ /* 0x000fe20000010000 */
[----:B-1----:R-:W-:Y:S01]  /*17b70*/  F2FP.F16.F32.PACK_AB R18, R211, R220 ;  /* 0x000000dcd312723e */ /* 0x002fe200000000ff */
[----:B------:R-:W-:Y:S01]  /*17b80*/  FADD.FTZ R207, R222, R207 ;  /* 0x000000cfdecf7221 */ /* 0x000fe20000010000 */
[----:B----4-:R-:W-:Y:S01]  /*17b90*/  F2FP.F16.F32.PACK_AB R19, R209, R216 ;  /* 0x000000d8d113723e */ /* 0x010fe200000000ff */
        /* <DEDUP_REMOVED lines=11> */
[----:B------:R-:W-:Y:S01]  /*17c50*/  HMMA.16816.F32 R132, R16, R6, R132 ;  /* 0x000000061084723c */ /* 0x000fe20000001884 */
[----:B------:R-:W-:Y:S01]  /*17c60*/  FADD.FTZ R6, R209, R216 ;  /* 0x000000d8d1067221 */ /* 0x000fe20000010000 */
[----:B------:R1:W-:Y:S01]  /*17c70*/  STL [R1+0x5c], R4 ;  /* 0x00005c0401007387 */ /* 0x0003e20000100800 */
[----:B------:R-:W-:-:S03]  /*17c80*/  UISETP.GT.U32.AND UP0, UPT, UR28, UR15, UPT ;  /* 0x0000000f1c00728c */ /* 0x000fc6000bf04070 */
[----:B------:R3:W-:Y:S04]  /*17c90*/  STL [R1+0x58], R6 ;  /* 0x0000580601007387 */ /* 0x0007e80000100800 */
[----:B------:R3:W-:Y:S01]  /*17ca0*/  STL [R1+0x60], R5 ;  /* 0x0000600501007387 */ /* 0x0007e20000100800 */
[----:B------:R-:W-:Y:S01]  /*17cb0*/  HMMA.16816.F32 R164, R16, R70, R164 ;  /* 0x0000004610a4723c */ /* 0x000fe200000018a4 */
[----:B------:R-:W-:-:S07]  /*17cc0*/  PLOP3.LUT P0, PT, PT, PT, UP0, 0x80, 0x8 ;  /* 0x000000000008781c */ /* 0x000fce0003f0f008 */
[----:B------:R-:W-:Y:S01]  /*17cd0*/  HMMA.16816.F32 R160, R16, R12, R160 ;  /* 0x0000000c10a0723c */ /* 0x000fe200000018a0 */
[----:B-1----:R-:W-:-:S07]  /*17ce0*/  FADD.FTZ R4, R21, R108 ;  /* 0x0000006c15047221 */ /* 0x002fce0000010000 */
[C---:B------:R-:W-:Y:S01]  /*17cf0*/  HMMA.16816.F32 R148, R16.reuse, R14, R148 ;  /* 0x0000000e1094723c */ /* 0x040fe20000001894 */
[----:B------:R3:W-:Y:S07]  /*17d00*/  STL [R1+0x54], R4 ;  /* 0x0000540401007387 */ /* 0x0007ee0000100800 */
[C---:B------:R-:W-:Y:S08]  /*17d10*/  HMMA.16816.F32 R192, R16.reuse, R8, R192 ;  /* 0x0000000810c0723c */ /* 0x040ff000000018c0 */
[----:B------:R-:W-:Y:S01]  /*17d20*/  HMMA.16816.F32 R180, R16, R10, R180 ;  /* 0x0000000a10b4723c */ /* 0x000fe200000018b4 */
[----:B------:R-:W-:-:S02]  /*17d30*/  MOV R0, R32 ;  /* 0x0000002000007202 */ /* 0x000fc40000000f00 */
[----:B------:R-:W-:Y:S02]  /*17d40*/  MOV R2, R33 ;  /* 0x0000002100027202 */ /* 0x000fe40000000f00 */
        /* <DEDUP_REMOVED lines=9> */
.L_x_1169:
[----:B------:R-:W-:-:S12]  /*17de0*/  UIADD3 UR18, UPT, UPT, UR28, -0x1, URZ ;  /* 0xffffffff1c127890 */ /* 0x000fd8000fffe0ff */
.L_x_1173:
[----:B------:R-:W-:-:S09]  /*17df0*/  UISETP.GE.AND UP0, UPT, UR18, UR15, UPT ;  /* 0x0000000f1200728c */ /* 0x000fd2000bf06270 */
[----:B------:R-:W-:Y:S05]  /*17e00*/  BRA.U !UP0, `(.L_x_1174) ;  /* 0x000000b508847547 */ /* 0x000fea000b800000 */
[----:B--2---:R-:W2:Y:S04]  /*17e10*/  LDL R4, [R1+0x4] ;  /* 0x0000040001047983 */ /* 0x004ea80000100800 */
[----:B------:R-:W3:Y:S04]  /*17e20*/  LDL R8, [R1+0x40] ;  /* 0x0000400001087983 */ /* 0x000ee80000100800 */
[----:B------:R-:W4:Y:S04]  /*17e30*/  LDL R7, [R1] ;  /* 0x0000000001077983 */ /* 0x000f280000100800 */
[----:B------:R-:W5:Y:S01]  /*17e40*/  LDL R5, [R1+0x8] ;  /* 0x0000080001057983 */ /* 0x000f620000100800 */
[----:B------:R-:W-:Y:S01]  /*17e50*/  IMAD.MOV.U32 R199, RZ, RZ, R2 ;  /* 0x000000ffffc77224 */ /* 0x000fe200078e0002 */
[----:B------:R-:W-:Y:S01]  /*17e60*/  MOV R198, R3 ;  /* 0x0000000300c67202 */ /* 0x000fe20000000f00 */
[----:B------:R-:W1:Y:S01]  /*17e70*/  S2UR UR5, SR_CgaCtaId ;  /* 0x00000000000579c3 */ /* 0x000e620000008800 */
[----:B------:R-:W1:Y:S01]  /*17e80*/  S2R R6, SR_TID.X ;  /* 0x0000000000067919 */ /* 0x000e620000002100 */
[----:B------:R-:W4:Y:S01]  /*17e90*/  LDCU UR11, c[0x0][0x440] ;  /* 0x00008800ff0b77ac */ /* 0x000f220008000800 */
[----:B------:R-:W-:-:S02]  /*17ea0*/  IMAD.MOV.U32 R196, RZ, RZ, R0 ;  /* 0x000000ffffc47224 */ /* 0x000fc400078e0000 */
[----:B------:R-:W-:Y:S01]  /*17eb0*/  IMAD.MOV.U32 R250, RZ, RZ, 0x20 ;  /* 0x00000020fffa7424 */ /* 0x000fe200078e00ff */
[----:B------:R-:W-:Y:S01]  /*17ec0*/  UMOV UR10, 0x400 ;  /* 0x00000400000a7882 */ /* 0x000fe20000000000 */
[----:B------:R-:W-:Y:S01]  /*17ed0*/  IMAD.MOV.U32 R197, RZ, RZ, R68 ;  /* 0x000000ffffc57224 */ /* 0x000fe200078e0044 */
[----:B------:R-:W1:Y:S01]  /*17ee0*/  LDC.64 R2, c[0x0][0x3c0] ;  /* 0x0000f000ff027b82 */ /* 0x000e620000000a00 */
[----:B------:R-:W2:Y:S01]  /*17ef0*/  LDCU UR9, c[0x0][0x440] ;  /* 0x00008800ff0977ac */ /* 0x000ea20008000800 */
[----:B------:R-:W2:Y:S01]  /*17f00*/  LDCU UR8, c[0x0][0x50c] ;  /* 0x0000a180ff0877ac */ /* 0x000ea20008000800 */
[----:B------:R-:W2:Y:S01]  /*17f10*/  LDCU UR7, c[0x0][0x504] ;  /* 0x0000a080ff0777ac */ /* 0x000ea20008000800 */
[----:B------:R-:W2:Y:S01]  /*17f20*/  LDCU UR4, c[0x0][0x45c] ;  /* 0x00008b80ff0477ac */ /* 0x000ea20008000800 */
[----:B-1----:R-:W-:Y:S01]  /*17f30*/  ULEA UR5, UR5, UR10, 0x18 ;  /* 0x0000000a05057291 */ /* 0x002fe2000f8ec0ff */
[----:B------:R3:W-:Y:S01]  /*17f40*/  STL.64 [R1+0x10], R2 ;  /* 0x0000100201007387 */ /* 0x0007e20000100a00 */
[----:B------:R-:W-:-:S02]  /*17f50*/  LOP3.LUT P0, RZ, R6, 0x2, RZ, 0xc0, !PT ;  /* 0x0000000206ff7812 */ /* 0x000fc4000780c0ff */
[----:B------:R-:W-:Y:S02]  /*17f60*/  LOP3.LUT R252, R6, 0x8, RZ, 0xc0, !PT ;  /* 0x0000000806fc7812 */ /* 0x000fe400078ec0ff */
[----:B------:R-:W-:Y:S02]  /*17f70*/  SEL R250, R250, 0xffffffe0, !P0 ;  /* 0xffffffe0fafa7807 */ /* 0x000fe40004000000 */
[----:B--2---:R-:W-:Y:S02]  /*17f80*/  IADD3 R0, PT, PT, R4, 0x8000, RZ ;  /* 0x0000800004007810 */ /* 0x004fe40007ffe0ff */
[----:B------:R-:W-:Y:S01]  /*17f90*/  IADD3 R248, PT, PT, R250, R4, RZ ;  /* 0x00000004faf87210 */ /* 0x000fe20007ffe0ff */
[C---:B---3--:R-:W-:Y:S01]  /*17fa0*/  VIADD R3, R8.reuse, 0x8 ;  /* 0x0000000808037836 */ /* 0x048fe20000000000 */
[----:B------:R-:W-:Y:S01]  /*17fb0*/  IADD3 R2, PT, PT, R8, 0x40, RZ ;  /* 0x0000004008027810 */ /* 0x000fe20007ffe0ff */
[----:B------:R1:W-:Y:S01]  /*17fc0*/  STL [R1+0x44], R0 ;  /* 0x0000440001007387 */ /* 0x0003e20000100800 */
[----:B----4-:R-:W-:-:S03]  /*17fd0*/  ISETP.GE.AND P5, PT, R7, UR11, PT ;  /* 0x0000000b07007c0c */ /* 0x010fc6000bfa6270 */
[----:B------:R-:W-:Y:S01]  /*17fe0*/  STL [R1+0x50], R3 ;  /* 0x0000500301007387 */ /* 0x000fe20000100800 */
[----:B-----5:R-:W-:-:S03]  /*17ff0*/  IMAD.IADD R249, R5, 0x1, R250 ;  /* 0x0000000105f97824 */ /* 0x020fc600078e02fa */
[----:B------:R-:W-:Y:S01]  /*18000*/  STL [R1+0x4c], R2 ;  /* 0x00004c0201007387 */ /* 0x000fe20000100800 */
[----:B-1----:R-:W-:-:S05]  /*18010*/  VIADD R0, R8, 0x48 ;  /* 0x0000004808007836 */ /* 0x002fca0000000000 */
[----:B------:R1:W-:Y:S02]  /*18020*/  STL [R1+0x48], R0 ;  /* 0x0000480001007387 */ /* 0x0003e40000100800 */
[----:B-1----:R-:W-:-:S04]  /*18030*/  SHF.L.U32 R0, R6, 0x6, RZ ;  /* 0x0000000606007819 */ /* 0x002fc800000006ff */
[----:B------:R-:W-:Y:S01]  /*18040*/  LOP3.LUT R251, R0, 0x400, RZ, 0xc0, !PT ;  /* 0x0000040000fb7812 */ /* 0x000fe200078ec0ff */
[----:B------:R-:W-:Y:S06]  /*18050*/  BRA `(.L_x_1175) ;  /* 0x0000000800307947 */ /* 0x000fec0003800000 */
.L_x_1177:
[----:B------:R-:W-:Y:S01]  /*18060*/  IMAD.U32 R11, RZ, RZ, UR18 ;  /* 0x00000012ff0b7e24 */ /* 0x000fe2000f8e00ff */
[----:B------:R-:W2:Y:S01]  /*18070*/  LDL R3, [R1] ;  /* 0x0000000001037983 */ /* 0x000ea20000100800 */
[----:B------:R-:W-:Y:S01]  /*18080*/  IMAD.U32 R9, RZ, RZ, UR18 ;  /* 0x00000012ff097e24 */ /* 0x000fe2000f8e00ff */
[----:B------:R-:W1:Y:S02]  /*18090*/  @!P0 LDC.64 R4, c[0x0][0x3b8] ;  /* 0x0000ee00ff048b82 */ /* 0x000e640000000a00 */
[----:B------:R-:W3:Y:S01]  /*180a0*/  LDL R208, [R1+0x24] ;  /* 0x0000240001d07983 */ /* 0x000ee20000100800 */
[----:B------:R-:W-:Y:S03]  /*180b0*/  @!P0 VIADD R9, R9, 0xffffffff ;  /* 0xffffffff09098836 */ /* 0x000fe60000000000 */
[----:B------:R-:W4:Y:S04]  /*180c0*/  LDL R209, [R1+0x20] ;  /* 0x0000200001d17983 */ /* 0x000f280000100800 */
[----:B------:R-:W5:Y:S01]  /*180d0*/  LDL R211, [R1+0x2c] ;  /* 0x00002c0001d37983 */ /* 0x000f620000100800 */
[C---:B-1----:R-:W-:Y:S04]  /*180e0*/  @!P0 IMAD.WIDE.U32 R200, R9.reuse, R4, RZ ;  /* 0x0000000409c88225 */ /* 0x042fe800078e00ff */
[----:B------:R-:W-:Y:S01]  /*180f0*/  @!P0 IMAD R201, R9, R5, R201 ;  /* 0x0000000509c98224 */ /* 0x000fe200078e02c9 */
[----:B--2---:R-:W-:Y:S02]  /*18100*/  ISETP.GE.AND P5, PT, R3, UR9, PT ;  /* 0x0000000903007c0c */ /* 0x004fe4000bfa6270 */
[----:B------:R-:W1:Y:S11]  /*18110*/  @!P0 LDC.64 R2, c[0x0][0x3b8] ;  /* 0x0000ee00ff028b82 */ /* 0x000e760000000a00 */
[----:B------:R-:W2:Y:S01]  /*18120*/  @!P5 LDC.64 R6, c[0x0][0x3b8] ;  /* 0x0000ee00ff06db82 */ /* 0x000ea20000000a00 */
[----:B------:R-:W-:Y:S05]  /*18130*/  @!P5 IADD3 R11, PT, PT, R11, -0x1, RZ ;  /* 0xffffffff0b0bd810 */ /* 0x000fea0007ffe0ff */
[C---:B--2---:R-:W-:Y:S04]  /*18140*/  @!P5 IMAD.WIDE.U32 R202, R11.reuse, R6, RZ ;  /* 0x000000060bcad225 */ /* 0x044fe800078e00ff */
[----:B------:R-:W-:Y:S01]  /*18150*/  @!P5 IMAD R7, R11, R7, R203 ;  /* 0x000000070b07d224 */ /* 0x000fe200078e02cb */
[----:B---3--:R-:W-:Y:S02]  /*18160*/  @!P5 LEA R8, P1, R202, R208, 0x8 ;  /* 0x000000d0ca08d211 */ /* 0x008fe400078240ff */
[----:B------:R-:W-:Y:S02]  /*18170*/  @!P0 SHF.L.U64.HI R11, R200, 0x7, R201 ;  /* 0x00000007c80b8819 */ /* 0x000fe400000102c9 */
[----:B----4-:R-:W-:Y:S01]  /*18180*/  @!P5 LEA.HI.X R9, R202, R209, R7, 0x8, P1 ;  /* 0x000000d1ca09d211 */ /* 0x010fe200008f4407 */
[----:B------:R-:W-:Y:S01]  /*18190*/  IMAD.U32 R7, RZ, RZ, UR18 ;  /* 0x00000012ff077e24 */ /* 0x000fe2000f8e00ff */
[----:B-----5:R-:W-:Y:S02]  /*181a0*/  LOP3.LUT R202, R211, 0x1f8, RZ, 0xc0, !PT ;  /* 0x000001f8d3ca7812 */ /* 0x020fe400078ec0ff */
[----:B------:R-:W-:Y:S01]  /*181b0*/  @!P0 SHF.L.U32 R201, R200, 0x7, RZ ;  /* 0x00000007c8c98819 */ /* 0x000fe200000006ff */
[----:B------:R-:W-:Y:S01]  /*181c0*/  @!P0 VIADD R7, R7, 0xffffffff ;  /* 0xffffffff07078836 */ /* 0x000fe20000000000 */
[----:B------:R-:W-:Y:S02]  /*181d0*/  LOP3.LUT R202, R202, 0x38, R210, 0x78, !PT ;  /* 0x00000038caca7812 */ /* 0x000fe400078e78d2 */
[----:B------:R-:W-:Y:S01]  /*181e0*/  @!P0 LEA R6, P1, R4, R201, 0x4 ;  /* 0x000000c904068211 */ /* 0x000fe200078220ff */
[C---:B-1----:R-:W-:Y:S01]  /*181f0*/  @!P0 IMAD.WIDE.U32 R200, R7.reuse, R2, RZ ;  /* 0x0000000207c88225 */ /* 0x042fe200078e00ff */
[----:B------:R-:W-:Y:S02]  /*18200*/  LOP3.LUT R202, R202, 0x1e00, R211, 0xf8, !PT ;  /* 0x00001e00caca7812 */ /* 0x000fe400078ef8d3 */
[----:B------:R-:W-:Y:S01]  /*18210*/  @!P0 LEA.HI.X R11, R4, R11, R5, 0x4, P1 ;  /* 0x0000000b040b8211 */ /* 0x000fe200008f2405 */
[----:B------:R-:W-:Y:S01]  /*18220*/  @!P0 IMAD R7, R7, R3, R201 ;  /* 0x0000000307078224 */ /* 0x000fe200078e02c9 */
[----:B------:R-:W-:Y:S01]  /*18230*/  LEA R207, R202, UR5, 0x1 ;  /* 0x00000005cacf7c11 */ /* 0x000fe2000f8e08ff */
[----:B------:R-:W1:Y:S01]  /*18240*/  @!P0 LDC.64 R4, c[0x0][0x3b8] ;  /* 0x0000ee00ff048b82 */ /* 0x000e620000000a00 */
[-C--:B------:R-:W-:Y:S02]  /*18250*/  @!P0 LEA R202, P1, R6, R208.reuse, 0x1 ;  /* 0x000000d006ca8211 */ /* 0x080fe400078208ff */
[C---:B------:R-:W-:Y:S01]  /*18260*/  @!P0 SHF.L.U64.HI R201, R200.reuse, 0x7, R7 ;  /* 0x00000007c8c98819 */ /* 0x040fe20000010207 */
[----:B------:R-:W-:Y:S01]  /*18270*/  @!P0 IMAD.SHL.U32 R200, R200, 0x80, RZ ;  /* 0x00000080c8c88824 */ /* 0x000fe200078e00ff */
[----:B------:R-:W-:Y:S01]  /*18280*/  @!PT LDS RZ, [RZ] ;  /* 0x00000000fffff984 */ /* 0x000fe20000000800 */
[----:B------:R-:W-:Y:S01]  /*18290*/  @!PT LDS RZ, [RZ] ;  /* 0x00000000fffff984 */ /* 0x000fe20000000800 */
[----:B------:R-:W-:Y:S01]  /*182a0*/  @!PT LDS RZ, [RZ] ;  /* 0x00000000fffff984 */ /* 0x000fe20000000800 */
[----:B------:R2:W-:Y:S01]  /*182b0*/  @!P5 LDGSTS.E.BYPASS.LTC128B.128 [R207+0x4000], desc[UR22][R8.64] ;  /* 0x0400000008cfdfae */ /* 0x0005e2000b981a16 */
[-C--:B------:R-:W-:Y:S01]  /*182c0*/  @!P0 LEA.HI.X R203, R6, R209.reuse, R11, 0x1, P1 ;  /* 0x000000d106cb8211 */ /* 0x080fe200008f0c0b */
[----:B------:R-:W-:Y:S01]  /*182d0*/  @!P0 IMAD R6, R3, 0x30, RZ ;  /* 0x0000003003068824 */ /* 0x000fe200078e02ff */
[----:B------:R-:W-:Y:S01]  /*182e0*/  MOV R11, UR18 ;  /* 0x00000012000b7c02 */ /* 0x000fe20008000f00 */
[----:B------:R-:W-:Y:S01]  /*182f0*/  @!P0 IMAD.WIDE.U32 R200, R2, 0x30, R200 ;  /* 0x0000003002c88825 */ /* 0x000fe200078e00c8 */
[----:B------:R3:W-:Y:S01]  /*18300*/  @P5 STS.128 [R207+0x4000], RZ ;  /* 0x004000ffcf005388 */ /* 0x0007e20000000c00 */
[----:B------:R-:W4:Y:S02]  /*18310*/  @!P0 LDC.64 R2, c[0x0][0x3b8] ;  /* 0x0000ee00ff028b82 */ /* 0x000f240000000a00 */
[----:B------:R-:W-:Y:S01]  /*18320*/  @!P0 IMAD.IADD R7, R6, 0x1, R201 ;  /* 0x0000000106078824 */ /* 0x000fe200078e02c9 */
[----:B------:R3:W-:Y:S01]  /*18330*/  @P0 STS.128 [R207+0x4800], RZ ;  /* 0x004800ffcf000388 */ /* 0x0007e20000000c00 */
[----:B------:R-:W-:Y:S01]  /*18340*/  @!P0 VIADD R11, R11, 0xffffffff ;  /* 0xffffffff0b0b8836 */ /* 0x000fe20000000000 */
[----:B------:R-:W-:Y:S02]  /*18350*/  MOV R6, UR18 ;  /* 0x0000001200067c02 */ /* 0x000fe40008000f00 */
[----:B------:R-:W-:Y:S01]  /*18360*/  @!PT LDS RZ, [RZ] ;  /* 0x00000000fffff984 */ /* 0x000fe20000000800 */
[----:B------:R-:W-:Y:S01]  /*18370*/  @!PT LDS RZ, [RZ] ;  /* 0x00000000fffff984 */ /* 0x000fe20000000800 */
[----:B------:R-:W-:Y:S01]  /*18380*/  @!PT LDS RZ, [RZ] ;  /* 0x00000000fffff984 */ /* 0x000fe20000000800 */
[----:B------:R5:W-:Y:S03]  /*18390*/  @!P0 LDGSTS.E.BYPASS.LTC128B.128 [R207+0x4800], desc[UR22][R202.64] ;  /* 0x04800000cacf8fae */ /* 0x000be6000b981a16 */
[----:B------:R-:W-:Y:S01]  /*183a0*/  @!P0 VIADD R6, R6, 0xffffffff ;  /* 0xffffffff06068836 */ /* 0x000fe20000000000 */
[----:B------:R3:W-:Y:S04]  /*183b0*/  @P0 STS.128 [R207+0x5000], RZ ;  /* 0x005000ffcf000388 */ /* 0x0007e80000000c00 */
[----:B------:R3:W-:Y:S01]  /*183c0*/  STL [R1+0x28], R207 ;  /* 0x000028cf01007387 */ /* 0x0007e20000100800 */
[----:B--2---:R-:W-:Y:S01]  /*183d0*/  @!P0 LEA R8, P1, R200, R208, 0x1 ;  /* 0x000000d0c8088211 */ /* 0x004fe200078208ff */
[----:B----4-:R-:W-:Y:S03]  /*183e0*/  @!P0 IMAD.WIDE.U32 R204, R6, R2, RZ ;  /* 0x0000000206cc8225 */ /* 0x010fe600078e00ff */
[----:B------:R-:W-:Y:S01]  /*183f0*/  @!P0 LEA.HI.X R9, R200, R209, R7, 0x1, P1 ;  /* 0x000000d1c8098211 */ /* 0x000fe200008f0c07 */
[C---:B-1----:R-:W-:Y:S04]  /*18400*/  @!P0 IMAD.WIDE.U32 R200, R11.reuse, R4, RZ ;  /* 0x000000040bc88225 */ /* 0x042fe800078e00ff */
[----:B------:R-:W-:Y:S02]  /*18410*/  @!P0 IMAD R11, R11, R5, R201 ;  /* 0x000000050b0b8224 */ /* 0x000fe400078e02c9 */
[----:B------:R-:W-:Y:S01]  /*18420*/  @!P0 IMAD.SHL.U32 R7, R200, 0x80, RZ ;  /* 0x00000080c8078824 */ /* 0x000fe200078e00ff */
[----:B-----5:R-:W-:Y:S01]  /*18430*/  @!P0 SHF.L.U32 R202, R204, 0x7, RZ ;  /* 0x00000007ccca8819 */ /* 0x020fe200000006ff */
[----:B------:R-:W-:Y:S01]  /*18440*/  @!P0 IMAD R6, R6, R3, R205 ;  /* 0x0000000306068224 */ /* 0x000fe200078e02cd */
[----:B------:R-:W-:Y:S02]  /*18450*/  @!P0 SHF.L.U64.HI R11, R200, 0x7, R11 ;  /* 0x00000007c80b8819 */ /* 0x000fe4000001020b */
[----:B------:R-:W-:Y:S02]  /*18460*/  @!P0 LEA R7, P1, R4, R7, 0x5 ;  /* 0x0000000704078211 */ /* 0x000fe400078228ff */
[----:B------:R-:W-:Y:S01]  /*18470*/  @!P0 SHF.L.U64.HI R203, R204, 0x7, R6 ;  /* 0x00000007cccb8819 */ /* 0x000fe20000010206 */
[----:B------:R-:W-:Y:S01]  /*18480*/  @!P0 IMAD R6, R3, 0x50, RZ ;  /* 0x0000005003068824 */ /* 0x000fe200078e02ff */
[----:B------:R-:W-:Y:S01]  /*18490*/  @!P0 LEA.HI.X R4, R4, R11, R5, 0x5, P1 ;  /* 0x0000000b04048211 */ /* 0x000fe200008f2c05 */
[----:B------:R-:W-:Y:S01]  /*184a0*/  IMAD.U32 R11, RZ, RZ, UR18 ;  /* 0x00000012ff0b7e24 */ /* 0x000fe2000f8e00ff */
[CC--:B------:R-:W-:Y:S01]  /*184b0*/  @!P0 LEA R200, P1, R7.reuse, R208.reuse, 0x1 ;  /* 0x000000d007c88211 */ /* 0x0c0fe200078208ff */
[----:B------:R-:W-:Y:S02]  /*184c0*/  @!P0 IMAD.WIDE.U32 R202, R2, 0x50, R202 ;  /* 0x0000005002ca8825 */ /* 0x000fe400078e00ca */
[----:B------:R-:W1:Y:S01]  /*184d0*/  @!P0 LDC.64 R2, c[0x0][0x3b8] ;  /* 0x0000ee00ff028b82 */ /* 0x000e620000000a00 */
[----:B------:R-:W-:Y:S01]  /*184e0*/  @!P0 LEA.HI.X R201, R7, R209, R4, 0x1, P1 ;  /* 0x000000d107c98211 */ /* 0x000fe200008f0c04 */
[----:B------:R-:W-:Y:S01]  /*184f0*/  @!P0 VIADD R11, R11, 0xffffffff ;  /* 0xffffffff0b0b8836 */ /* 0x000fe20000000000 */
[----:B------:R-:W-:Y:S02]  /*18500*/  @!P0 IADD3 R7, PT, PT, R6, R203, RZ ;  /* 0x000000cb06078210 */ /* 0x000fe40007ffe0ff */
[C---:B------:R-:W-:Y:S01]  /*18510*/  @!P0 LEA R6, P1, R202.reuse, R208, 0x1 ;  /* 0x000000d0ca068211 */ /* 0x040fe200078208ff */
[----:B------:R-:W-:Y:S01]  /*18520*/  @!PT LDS RZ, [RZ] ;  /* 0x00000000fffff984 */ /* 0x000fe20000000800 */
[----:B------:R-:W-:Y:S01]  /*18530*/  @!PT LDS RZ, [RZ] ;  /* 0x00000000fffff984 */ /* 0x000fe20000000800 */
[----:B------:R-:W-:Y:S01]  /*18540*/  @!PT LDS RZ, [RZ] ;  /* 0x00000000fffff984 */ /* 0x000fe20000000800 */
[----:B------:R2:W-:Y:S02]  /*18550*/  @!P0 LDGSTS.E.BYPASS.LTC128B.128 [R207+0x5000], desc[UR22][R200.64] ;  /* 0x05000000c8cf8fae */ /* 0x0005e4000b981a16 */
[----:B------:R-:W4:Y:S01]  /*18560*/  @!P0 LDC.64 R4, c[0x0][0x3b8] ;  /* 0x0000ee00ff048b82 */ /* 0x000f220000000a00 */
[----:B------:R-:W-:Y:S01]  /*18570*/  @!P0 LEA.HI.X R7, R202, R209, R7, 0x1, P1 ;  /* 0x000000d1ca078211 */ /* 0x000fe200008f0c07 */
[----:B------:R3:W-:Y:S04]  /*18580*/  @P0 STS.128 [R207+0x5800], RZ ;  /* 0x005800ffcf000388 */ /* 0x0007e80000000c00 */
[----:B------:R-:W-:Y:S01]  /*18590*/  @!PT LDS RZ, [RZ] ;  /* 0x00000000fffff984 */ /* 0x000fe20000000800 */
[----:B------:R-:W-:Y:S01]  /*185a0*/  @!PT LDS RZ, [RZ] ;  /* 0x00000000fffff984 */ /* 0x000fe20000000800 */
[----:B------:R-:W-:Y:S01]  /*185b0*/  @!PT LDS RZ, [RZ] ;  /* 0x00000000fffff984 */ /* 0x000fe20000000800 */
[----:B------:R5:W-:Y:S04]  /*185c0*/  @!P0 LDGSTS.E.BYPASS.LTC128B.128 [R207+0x5800], desc[UR22][R8.64] ;  /* 0x0580000008cf8fae */ /* 0x000be8000b981a16 */
[----:B------:R3:W-:Y:S01]  /*185d0*/  @P0 STS.128 [R207+0x6000], RZ ;  /* 0x006000ffcf000388 */ /* 0x0007e20000000c00 */
[C---:B----4-:R-:W-:Y:S04]  /*185e0*/  @!P0 IMAD.WIDE.U32 R202, R11.reuse, R4, RZ ;  /* 0x000000040bca8225 */ /* 0x050fe800078e00ff */
[----:B------:R-:W-:Y:S02]  /*185f0*/  @!P0 IMAD R11, R11, R5, R203 ;  /* 0x000000050b0b8224 */ /* 0x000fe400078e02cb */
[C---:B--2---:R-:W-:Y:S02]  /*18600*/  @!P0 IMAD.SHL.U32 R201, R202.reuse, 0x80, RZ ;  /* 0x00000080cac98824 */ /* 0x044fe400078e00ff */
[----:B------:R-:W-:Y:S01]  /*18610*/  IMAD.U32 R200, RZ, RZ, UR18 ;  /* 0x00000012ffc87e24 */ /* 0x000fe2000f8e00ff */
[----:B------:R-:W-:Y:S02]  /*18620*/  @!P0 SHF.L.U64.HI R11, R202, 0x7, R11 ;  /* 0x00000007ca0b8819 */ /* 0x000fe4000001020b */
[----:B-----5:R-:W-:Y:S02]  /*18630*/  @!P0 LEA R9, P1, R4, R201, 0x6 ;  /* 0x000000c904098211 */ /* 0x020fe400078230ff */
[----:B------:R-:W-:Y:S02]  /*18640*/  @!P0 IADD3 R8, PT, PT, R200, -0x1, RZ ;  /* 0xffffffffc8088810 */ /* 0x000fe40007ffe0ff */
[----:B------:R-:W-:Y:S02]  /*18650*/  @!P0 LEA.HI.X R4, R4, R11, R5, 0x6, P1 ;  /* 0x0000000b04048211 */ /* 0x000fe400008f3405 */
[C---:B------:R-:W-:Y:S01]  /*18660*/  @!P0 LEA R200, P1, R9.reuse, R208, 0x1 ;  /* 0x000000d009c88211 */ /* 0x040fe200078208ff */
[C---:B-1----:R-:W-:Y:S03]  /*18670*/  @!P0 IMAD.WIDE.U32 R204, R8.reuse, R2, RZ ;  /* 0x0000000208cc8225 */ /* 0x042fe600078e00ff */
[----:B------:R-:W-:Y:S01]  /*18680*/  @!P0 LEA.HI.X R201, R9, R209, R4, 0x1, P1 ;  /* 0x000000d109c98211 */ /* 0x000fe200008f0c04 */
[----:B------:R-:W-:Y:S01]  /*18690*/  @!P0 IMAD R8, R8, R3, R205 ;  /* 0x0000000308088224 */ /* 0x000fe200078e02cd */
[----:B------:R-:W1:Y:S01]  /*186a0*/  @!P0 LDC.64 R4, c[0x0][0x3b8] ;  /* 0x0000ee00ff048b82 */ /* 0x000e620000000a00 */
[C---:B------:R-:W-:Y:S02]  /*186b0*/  @!P0 IMAD.SHL.U32 R202, R204.reuse, 0x80, RZ ;  /* 0x00000080ccca8824 */ /* 0x040fe400078e00ff */
[----:B------:R-:W-:Y:S01]  /*186c0*/  @!PT LDS RZ, [RZ] ;  /* 0x00000000fffff984 */ /* 0x000fe20000000800 */
[----:B------:R-:W-:Y:S01]  /*186d0*/  @!PT LDS RZ, [RZ] ;  /* 0x00000000fffff984 */ /* 0x000fe20000000800 */
[----:B------:R-:W-:Y:S01]  /*186e0*/  @!PT LDS RZ, [RZ] ;  /* 0x00000000fffff984 */ /* 0x000fe20000000800 */
[----:B------:R3:W-:Y:S01]  /*186f0*/  @!P0 LDGSTS.E.BYPASS.LTC128B.128 [R207+0x6000], desc[UR22][R200.64] ;  /* 0x06000000c8cf8fae */ /* 0x0007e2000b981a16 */
[----:B------:R-:W-:Y:S01]  /*18700*/  @!P0 SHF.L.U64.HI R203, R204, 0x7, R8 ;  /* 0x00000007cccb8819 */ /* 0x000fe20000010208 */
[----:B------:R-:W-:Y:S02]  /*18710*/  @!P0 IMAD R3, R3, 0x60, RZ ;  /* 0x0000006003038824 */ /* 0x000fe400078e02ff */
[----:B------:R3:W-:Y:S01]  /*18720*/  @P0 STS.128 [R207+0x6800], RZ ;  /* 0x006800ffcf000388 */ /* 0x0007e20000000c00 */
[----:B------:R-:W-:Y:S01]  /*18730*/  @!P0 IMAD.WIDE.U32 R202, R2, 0x60, R202 ;  /* 0x0000006002ca8825 */ /* 0x000fe200078e00ca */
[----:B------:R-:W-:Y:S02]  /*18740*/  MOV R2, UR18 ;  /* 0x0000001200027c02 */ /* 0x000fe40008000f00 */
[----:B------:R-:W-:Y:S01]  /*18750*/  @!PT LDS RZ, [RZ] ;  /* 0x00000000fffff984 */ /* 0x000fe20000000800 */
[----:B------:R-:W-:Y:S01]  /*18760*/  @!PT LDS RZ, [RZ] ;  /* 0x00000000fffff984 */ /* 0x000fe20000000800 */
[----:B------:R-:W-:Y:S01]  /*18770*/  @!PT LDS RZ, [RZ] ;  /* 0x00000000fffff984 */ /* 0x000fe20000000800 */
[----:B------:R3:W-:Y:S01]  /*18780*/  @!P0 LDGSTS.E.BYPASS.LTC128B.128 [R207+0x6800], desc[UR22][R6.64] ;  /* 0x0680000006cf8fae */ /* 0x0007e2000b981a16 */
[----:B------:R-:W-:Y:S03]  /*18790*/  @!P0 LEA R8, P1, R202, R208, 0x1 ;  /* 0x000000d0ca088211 */ /* 0x000fe600078208ff */
[----:B------:R3:W-:Y:S01]  /*187a0*/  @P0 STS.128 [R207+0x7000], RZ ;  /* 0x007000ffcf000388 */ /* 0x0007e20000000c00 */
[----:B------:R-:W-:Y:S01]  /*187b0*/  @!P0 VIADD R2, R2, 0xffffffff ;  /* 0xffffffff02028836 */ /* 0x000fe20000000000 */
[----:B------:R-:W-:Y:S04]  /*187c0*/  @!P0 IADD3 R3, PT, PT, R3, R203, RZ ;  /* 0x000000cb03038210 */ /* 0x000fe80007ffe0ff */
[----:B------:R-:W-:Y:S01]  /*187d0*/  @!P0 LEA.HI.X R9, R202, R209, R3, 0x1, P1 ;  /* 0x000000d1ca098211 */ /* 0x000fe200008f0c03 */
[C---:B-1----:R-:W-:Y:S04]  /*187e0*/  @!P0 IMAD.WIDE.U32 R204, R2.reuse, R4, RZ ;  /* 0x0000000402cc8225 */ /* 0x042fe800078e00ff */
[----:B------:R-:W-:Y:S01]  /*187f0*/  @!PT LDS RZ, [RZ] ;  /* 0x00000000fffff984 */ /* 0x000fe20000000800 */
[----:B------:R-:W-:Y:S01]  /*18800*/  @!PT LDS RZ, [RZ] ;  /* 0x00000000fffff984 */ /* 0x000fe20000000800 */
[----:B------:R-:W-:Y:S01]  /*18810*/  @!PT LDS RZ, [RZ] ;  /* 0x00000000fffff984 */ /* 0x000fe20000000800 */
[----:B------:R3:W-:Y:S01]  /*18820*/  @!P0 LDGSTS.E.BYPASS.LTC128B.128 [R207+0x7000], desc[UR22][R8.64] ;  /* 0x0700000008cf8fae */ /* 0x0007e2000b981a16 */
[----:B------:R-:W-:Y:S03]  /*18830*/  @!P0 IMAD R2, R2, R5, R205 ;  /* 0x0000000502028224 */ /* 0x000fe600078e02cd */
[----:B------:R3:W-:Y:S01]  /*18840*/  @P0 STS.128 [R207+0x7800], RZ ;  /* 0x007800ffcf000388 */ /* 0x0007e20000000c00 */
[C---:B------:R-:W-:Y:S01]  /*18850*/  @!P0 IMAD.SHL.U32 R202, R204.reuse, 0x80, RZ ;  /* 0x00000080ccca8824 */ /* 0x040fe200078e00ff */
[----:B------:R-:W-:Y:S01]  /*18860*/  @!P0 SHF.L.U64.HI R203, R204, 0x7, R2 ;  /* 0x00000007cccb8819 */ /* 0x000fe20000010202 */
[----:B------:R-:W-:Y:S02]  /*18870*/  @!P0 IMAD R5, R5, 0x70, RZ ;  /* 0x0000007005058824 */ /* 0x000fe400078e02ff */
[----:B------:R-:W-:Y:S03]  /*18880*/  @!P0 IMAD.WIDE.U32 R202, R4, 0x70, R202 ;  /* 0x0000007004ca8825 */ /* 0x000fe600078e00ca */
[C---:B------:R-:W-:Y:S02]  /*18890*/  @!P0 LEA R2, P1, R202.reuse, R208, 0x1 ;  /* 0x000000d0ca028211 */ /* 0x040fe400078208ff */
[----:B------:R-:W-:Y:S04]  /*188a0*/  @!P0 IADD3 R5, PT, PT, R5, R203, RZ ;  /* 0x000000cb05058210 */ /* 0x000fe80007ffe0ff */
[----:B------:R-:W-:Y:S05]  /*188b0*/  @!P0 LEA.HI.X R3, R202, R209, R5, 0x1, P1 ;  /* 0x000000d1ca038211 */ /* 0x000fea00008f0c05 */
[----:B------:R-:W-:Y:S01]  /*188c0*/  @!PT LDS RZ, [RZ] ;  /* 0x00000000fffff984 */ /* 0x000fe20000000800 */
[----:B------:R-:W-:Y:S01]  /*188d0*/  @!PT LDS RZ, [RZ] ;  /* 0x00000000fffff984 */ /* 0x000fe20000000800 */
[----:B------:R-:W-:Y:S01]  /*188e0*/  @!PT LDS RZ, [RZ] ;  /* 0x00000000fffff984 */ /* 0x000fe20000000800 */
[----:B------:R3:W-:Y:S04]  /*188f0*/  @!P0 LDGSTS.E.BYPASS.LTC128B.128 [R207+0x7800], desc[UR22][R2.64] ;  /* 0x0780000002cf8fae */ /* 0x0007e8000b981a16 */
[----:B------:R-:W0:Y:S01]  /*18900*/  LDGDEPBAR ;  /* 0x00000000000079af */ /* 0x000e220000000000 */
[----:B------:R-:W-:Y:S05]  /*18910*/  BRA `(.L_x_1176) ;  /* 0x0000001400847947 */ /* 0x000fea0003800000 */
.L_x_1175:
[----:B------:R-:W2:Y:S01]  /*18920*/  LDL.LU R6, [R1] ;  /* 0x0000000001067983 */ /* 0x000ea20000300800 */
[----:B------:R-:W-:Y:S04]  /*18930*/  DEPBAR.LE SB0, 0x0 ;  /* 0x000080000000791a */ /* 0x000fe80000000000 */
[----:B---3--:R-:W3:Y:S01]  /*18940*/  LDL R4, [R1+0x10] ;  /* 0x0000100001047983 */ /* 0x008ee20000100800 */
[----:B------:R-:W-:Y:S02]  /*18950*/  UIADD3 UR10, UPT, UPT, UR17, UR7, URZ ;  /* 0x00000007110a7290 */ /* 0x000fe4000fffe0ff */
[----:B------:R-:W-:Y:S01]  /*18960*/  UISETP.GT.AND UP0, UPT, UR18, UR15, UPT ;  /* 0x0000000f1200728c */ /* 0x000fe2000bf04270 */
[----:B------:R-:W4:Y:S04]  /*18970*/  LDL R5, [R1+0x14] ;  /* 0x0000140001057983 */ /* 0x000f280000100800 */
[----:B-----5:R-:W5:Y:S04]  /*18980*/  LDL R3, [R1+0x1c] ;  /* 0x00001c0001037983 */ /* 0x020f680000100800 */
[----:B------:R-:W5:Y:S04]  /*18990*/  LDL R0, [R1+0x18] ;  /* 0x0000180001007983 */ /* 0x000f680000100800 */
[----:B------:R-:W5:Y:S04]  /*189a0*/  LDL R2, [R1+0x28] ;  /* 0x0000280001027983 */ /* 0x000f680000100800 */
[----:B------:R-:W5:Y:S01]  /*189b0*/  LDL R78, [R1+0x8] ;  /* 0x00000800014e7983 */ /* 0x000f620000100800 */
[----:B------:R-:W-:Y:S01]  /*189c0*/  BAR.SYNC.DEFER_BLOCKING 0x0 ;  /* 0x0000000000007b1d */ /* 0x000fe20000010000 */
[----:B--2---:R-:W-:Y:S01]  /*189d0*/  ISETP.GE.AND P0, PT, R6, UR9, PT ;  /* 0x0000000906007c0c */ /* 0x004fe2000bf06270 */
[----:B---3--:R-:W-:Y:S04]  /*189e0*/  IMAD.WIDE.U32 R54, R4, UR18, RZ ;  /* 0x0000001204367c25 */ /* 0x008fe8000f8e00ff */
[C---:B----4-:R-:W-:Y:S02]  /*189f0*/  IMAD R52, R5.reuse, UR18, R55 ;  /* 0x0000001205347c24 */ /* 0x050fe4000f8e0237 */
[C---:B------:R-:W-:Y:S06]  /*18a00*/  IMAD.SHL.U32 R60, R54.reuse, 0x80, RZ ;  /* 0x00000080363c7824 */ /* 0x040fec00078e00ff */
[----:B------:R-:W-:Y:S01]  /*18a10*/  @!P0 IMAD R65, R5, 0x60, RZ ;  /* 0x0000006005418824 */ /* 0x000fe200078e02ff */
[----:B------:R-:W-:Y:S01]  /*18a20*/  SHF.L.U64.HI R61, R54, 0x7, R52 ;  /* 0x00000007363d7819 */ /* 0x000fe20000010234 */
[----:B------:R-:W-:Y:S01]  /*18a30*/  @!P0 IMAD.MOV.U32 R66, RZ, RZ, R60 ;  /* 0x000000ffff428224 */ /* 0x000fe200078e003c */
[CC--:B------:R-:W-:Y:S02]  /*18a40*/  @!P0 LEA R57, P1, R4.reuse, R60.reuse, 0x6 ;  /* 0x0000003c04398211 */ /* 0x0c0fe400078230ff */
[CC--:B------:R-:W-:Y:S01]  /*18a50*/  @!P0 LEA R53, P3, R4.reuse, R60.reuse, 0x4 ;  /* 0x0000003c04358211 */ /* 0x0c0fe200078620ff */
[----:B------:R-:W-:Y:S01]  /*18a60*/  @!P0 IMAD.MOV.U32 R67, RZ, RZ, R61 ;  /* 0x000000ffff438224 */ /* 0x000fe200078e003d */
[C---:B------:R-:W-:Y:S01]  /*18a70*/  @!P0 LEA.HI.X R56, R4.reuse, R61, R5, 0x6, P1 ;  /* 0x0000003d04388211 */ /* 0x040fe200008f3405 */
[----:B------:R-:W-:Y:S01]  /*18a80*/  @!P0 IMAD.MOV.U32 R63, RZ, RZ, R61 ;  /* 0x000000ffff3f8224 */ /* 0x000fe200078e003d */
[CC--:B-----5:R-:W-:Y:S01]  /*18a90*/  @!P0 LEA R58, P1, R57.reuse, R3.reuse, 0x1 ;  /* 0x00000003393a8211 */ /* 0x0e0fe200078208ff */
[C---:B------:R-:W-:Y:S01]  /*18aa0*/  @!P0 IMAD.WIDE.U32 R66, R4.reuse, 0x50, R66 ;  /* 0x0000005004428825 */ /* 0x040fe200078e0042 */
[----:B------:R-:W-:Y:S02]  /*18ab0*/  @!P0 LEA R55, P2, R4, R60, 0x5 ;  /* 0x0000003c04378211 */ /* 0x000fe400078428ff */
[-C--:B------:R-:W-:Y:S01]  /*18ac0*/  @!P0 LEA.HI.X R59, R57, R0.reuse, R56, 0x1, P1 ;  /* 0x00000000393b8211 */ /* 0x080fe200008f0c38 */
[----:B------:R-:W-:Y:S01]  /*18ad0*/  @!P0 IMAD R57, R5, 0x70, RZ ;  /* 0x0000007005398824 */ /* 0x000fe200078e02ff */
[----:B------:R-:W-:Y:S02]  /*18ae0*/  @!P5 LEA R68, P1, R60, R3, 0x1 ;  /* 0x000000033c44d211 */ /* 0x000fe400078208ff */
[----:B------:R-:W-:Y:S02]  /*18af0*/  @!P0 LEA.HI.X R52, R4, R61, R5, 0x4, P3 ;  /* 0x0000003d04348211 */ /* 0x000fe400018f2405 */
[----:B------:R-:W-:Y:S01]  /*18b00*/  @!P5 LEA.HI.X R69, R60, R0, R61, 0x1, P1 ;  /* 0x000000003c45d211 */ /* 0x000fe200008f0c3d */
[----:B------:R-:W-:Y:S01]  /*18b10*/  @!P5 IMAD.MOV.U32 R76, RZ, RZ, R68 ;  /* 0x000000ffff4cd224 */ /* 0x000fe200078e0044 */
[----:B------:R-:W-:Y:S02]  /*18b20*/  @!P0 MOV R62, R60 ;  /* 0x0000003c003e8202 */ /* 0x000fe40000000f00 */
[----:B------:R-:W-:Y:S01]  /*18b30*/  @!P0 LEA R72, P3, R53, R3, 0x1 ;  /* 0x0000000335488211 */ /* 0x000fe200078608ff */
[----:B------:R-:W-:Y:S01]  /*18b40*/  @!P5 IMAD.MOV.U32 R77, RZ, RZ, R69 ;  /* 0x000000ffff4dd224 */ /* 0x000fe200078e0045 */
[C---:B------:R-:W-:Y:S01]  /*18b50*/  @!P0 LEA.HI.X R54, R4.reuse, R61, R5, 0x5, P2 ;  /* 0x0000003d04368211 */ /* 0x040fe200010f2c05 */
[C---:B------:R-:W-:Y:S01]  /*18b60*/  @!P0 IMAD.WIDE.U32 R68, R4.reuse, 0x30, R60 ;  /* 0x0000003004448825 */ /* 0x040fe200078e003c */
[-C--:B------:R-:W-:Y:S02]  /*18b70*/  @!P0 LEA R70, P2, R55, R3.reuse, 0x1 ;  /* 0x0000000337468211 */ /* 0x080fe400078408ff */
[----:B------:R-:W-:Y:S01]  /*18b80*/  @!PT LDS RZ, [RZ] ;  /* 0x00000000fffff984 */ /* 0x000fe20000000800 */
[----:B------:R-:W-:Y:S01]  /*18b90*/  @!PT LDS RZ, [RZ] ;  /* 0x00000000fffff984 */ /* 0x000fe20000000800 */
[----:B------:R-:W-:Y:S01]  /*18ba0*/  @!PT LDS RZ, [RZ] ;  /* 0x00000000fffff984 */ /* 0x000fe20000000800 */
[----:B------:R-:W-:Y:S01]  /*18bb0*/  @!P5 LDGSTS.E.BYPASS.LTC128B.128 [R2+0x8000], desc[UR22][R76.64] ;  /* 0x080000004c02dfae */ /* 0x000fe2000b981a16 */
[-C--:B------:R-:W-:Y:S01]  /*18bc0*/  @!P0 LEA.HI.X R73, R53, R0.reuse, R52, 0x1, P3 ;  /* 0x0000000035498211 */ /* 0x080fe200018f0c34 */
[----:B------:R-:W-:Y:S01]  /*18bd0*/  @!P0 IMAD.WIDE.U32 R62, R4, 0x60, R62 ;  /* 0x00000060043e8825 */ /* 0x000fe200078e003e */
[-C--:B------:R-:W-:Y:S02]  /*18be0*/  @!P0 LEA.HI.X R71, R55, R0.reuse, R54, 0x1, P2 ;  /* 0x0000000037478211 */ /* 0x080fe400010f0c36 */
[-C--:B------:R-:W-:Y:S01]  /*18bf0*/  @!P0 LEA R74, P4, R68, R3.reuse, 0x1 ;  /* 0x00000003444a8211 */ /* 0x080fe200078808ff */
[----:B------:R-:W-:Y:S01]  /*18c00*/  @!P0 IMAD.WIDE.U32 R60, R4, 0x70, R60 ;  /* 0x00000070043c8825 */ /* 0x000fe200078e003c */
[-C--:B------:R-:W-:Y:S01]  /*18c10*/  @!P0 LEA R64, P3, R66, R3.reuse, 0x1 ;  /* 0x0000000342408211 */ /* 0x080fe200078608ff */
[----:B------:R-:W-:Y:S01]  /*18c20*/  @P5 STS.128 [R2+0x8000], RZ ;  /* 0x008000ff02005388 */ /* 0x000fe20000000c00 */
[-C--:B------:R-:W-:Y:S01]  /*18c30*/  @!P0 LEA R54, P2, R62, R3.reuse, 0x1 ;  /* 0x000000033e368211 */ /* 0x080fe200078408ff */
[C---:B------:R-:W-:Y:S01]  /*18c40*/  @!P0 IMAD R53, R5.reuse, 0x30, RZ ;  /* 0x0000003005358824 */ /* 0x040fe200078e02ff */
[----:B------:R-:W-:Y:S01]  /*18c50*/  @!P0 LEA R52, P1, R60, R3, 0x1 ;  /* 0x000000033c348211 */ /* 0x000fe200078208ff */
[----:B------:R-:W-:Y:S02]  /*18c60*/  @!P0 IMAD R55, R5, 0x50, RZ ;  /* 0x0000005005378824 */ /* 0x000fe400078e02ff */
[----:B------:R-:W-:Y:S01]  /*18c70*/  @!P0 IMAD.IADD R56, R65, 0x1, R63 ;  /* 0x0000000141388824 */ /* 0x000fe200078e023f */
[----:B------:R-:W-:Y:S01]  /*18c80*/  @!P0 IADD3 R53, PT, PT, R53, R69, RZ ;  /* 0x0000004535358210 */ /* 0x000fe20007ffe0ff */
[----:B------:R-:W-:Y:S01]  /*18c90*/  @P0 STS.128 [R2+0x8800], RZ ;  /* 0x008800ff02000388 */ /* 0x000fe20000000c00 */
[----:B------:R-:W-:Y:S02]  /*18ca0*/  @!P0 IMAD.IADD R55, R55, 0x1, R67 ;  /* 0x0000000137378824 */ /* 0x000fe400078e0243 */
[-C--:B------:R-:W-:Y:S01]  /*18cb0*/  @!P0 LEA.HI.X R75, R68, R0.reuse, R53, 0x1, P4 ;  /* 0x00000000444b8211 */ /* 0x080fe200020f0c35 */
[----:B------:R-:W-:Y:S02]  /*18cc0*/  @!P0 IMAD.IADD R57, R57, 0x1, R61 ;  /* 0x0000000139398824 */ /* 0x000fe400078e023d */
[-C--:B------:R-:W-:Y:S02]  /*18cd0*/  @!P0 LEA.HI.X R65, R66, R0.reuse, R55, 0x1, P3 ;  /* 0x0000000042418211 */ /* 0x080fe400018f0c37 */
[----:B------:R-:W-:Y:S01]  /*18ce0*/  @!PT LDS RZ, [RZ] ;  /* 0x00000000fffff984 */ /* 0x000fe20000000800 */
[----:B------:R-:W-:Y:S01]  /*18cf0*/  @!PT LDS RZ, [RZ] ;  /* 0x00000000fffff984 */ /* 0x000fe20000000800 */
[----:B------:R-:W-:Y:S01]  /*18d00*/  @!PT LDS RZ, [RZ] ;  /* 0x00000000fffff984 */ /* 0x000fe20000000800 */
[----:B------:R-:W-:Y:S01]  /*18d10*/  @!P0 LDGSTS.E.BYPASS.LTC128B.128 [R2+0x8800], desc[UR22][R72.64] ;  /* 0x0880000048028fae */ /* 0x000fe2000b981a16 */
[-C--:B------:R-:W-:Y:S02]  /*18d20*/  @!P0 LEA.HI.X R55, R62, R0.reuse, R56, 0x1, P2 ;  /* 0x000000003e378211 */ /* 0x080fe400010f0c38 */
[----:B------:R-:W-:Y:S01]  /*18d30*/  @!P0 LEA.HI.X R53, R60, R0, R57, 0x1, P1 ;  /* 0x000000003c358211 */ /* 0x000fe200008f0c39 */
[----:B------:R-:W1:Y:S04]  /*18d40*/  S2R R3, SR_TID.X ;  /* 0x0000000000037919 */ /* 0x000e680000002100 */
        /* <DEDUP_REMOVED lines=9> */
[----:B------:R-:W-:Y:S01]  /*18de0*/  @!P0 LDGSTS.E.BYPASS.LTC128B.128 [R2+0x9800], desc[UR22][R74.64] ;  /* 0x098000004a028fae */ /* 0x000fe2000b981a16 */
[C---:B-1----:R-:W-:Y:S01]  /*18df0*/  SHF.L.U32 R0, R3.reuse, 0x3, RZ ;  /* 0x0000000303007819 */ /* 0x042fe200000006ff */
[----:B------:R-:W-:Y:S06]  /*18e00*/  IMAD.SHL.U32 R3, R3, 0x40, RZ ;  /* 0x0000004003037824 */ /* 0x000fec00078e00ff */
[----:B------:R-:W-:Y:S08]  /*18e10*/  @P0 STS.128 [R2+0xa000], RZ ;  /* 0x00a000ff02000388 */ /* 0x000ff00000000c00 */
[----:B------:R1:W-:Y:S04]  /*18e20*/  STL [R1+0x2c], R0 ;  /* 0x00002c0001007387 */ /* 0x0003e80000100800 */
        /* <DEDUP_REMOVED lines=9> */
[----:B-1----:R-:W-:Y:S07]  /*18ec0*/  LOP3.LUT R0, R0, 0x38, RZ, 0xc0, !PT ;  /* 0x0000003800007812 */ /* 0x002fee00078ec0ff */
[----:B------:R-:W-:Y:S01]  /*18ed0*/  @P0 STS.128 [R2+0xb000], RZ ;  /* 0x00b000ff02000388 */ /* 0x000fe20000000c00 */
[----:B------:R-:W-:Y:S07]  /*18ee0*/  LOP3.LUT R3, R0, 0x1c0, R3, 0xf8, !PT ;  /* 0x000001c000037812 */ /* 0x000fee00078ef803 */
[----:B------:R1:W-:Y:S04]  /*18ef0*/  STL [R1], R0 ;  /* 0x0000000001007387 */ /* 0x0003e80000100800 */
[----:B------:R-:W-:Y:S01]  /*18f00*/  @!PT LDS RZ, [RZ] ;  /* 0x00000000fffff984 */ /* 0x000fe20000000800 */
[----:B------:R-:W-:Y:S01]  /*18f10*/  @!PT LDS RZ, [RZ] ;  /* 0x00000000fffff984 */ /* 0x000fe20000000800 */
[----:B------:R-:W-:Y:S01]  /*18f20*/  @!PT LDS RZ, [RZ] ;  /* 0x00000000fffff984 */ /* 0x000fe20000000800 */
[----:B------:R-:W-:Y:S08]  /*18f30*/  @!P0 LDGSTS.E.BYPASS.LTC128B.128 [R2+0xb000], desc[UR22][R54.64] ;  /* 0x0b00000036028fae */ /* 0x000ff0000b981a16 */
[----:B------:R2:W-:Y:S08]  /*18f40*/  @P0 STS.128 [R2+0xb800], RZ ;  /* 0x00b800ff02000388 */ /* 0x0005f00000000c00 */
[----:B------:R-:W-:Y:S01]  /*18f50*/  @!PT LDS RZ, [RZ] ;  /* 0x00000000fffff984 */ /* 0x000fe20000000800 */
[----:B------:R-:W-:Y:S01]  /*18f60*/  @!PT LDS RZ, [RZ] ;  /* 0x00000000fffff984 */ /* 0x000fe20000000800 */
[----:B------:R-:W-:Y:S01]  /*18f70*/  @!PT LDS RZ, [RZ] ;  /* 0x00000000fffff984 */ /* 0x000fe20000000800 */
[----:B------:R2:W-:Y:S01]  /*18f80*/  @!P0 LDGSTS.E.BYPASS.LTC128B.128 [R2+0xb800], desc[UR22][R52.64] ;  /* 0x0b80000034028fae */ /* 0x0005e2000b981a16 */
[----:B-1----:R-:W-:Y:S07]  /*18f90*/  LOP3.LUT R0, R3, R252, RZ, 0x3c, !PT ;  /* 0x000000fc03007212 */ /* 0x002fee00078e3cff */
[----:B------:R-:W-:Y:S01]  /*18fa0*/  LDSM.16.M88.4 R200, [R78] ;  /* 0x000000004ec8783b */ /* 0x000fe20000000200 */
[----:B------:R-:W-:Y:S04]  /*18fb0*/  IMAD R3, R0, 0x2, R251 ;  /* 0x0000000200037824 */ /* 0x000fe800078e02fb */
[----:B------:R-:W-:Y:S03]  /*18fc0*/  VIADD R0, R3, UR5 ;  /* 0x0000000503007c36 */ /* 0x000fe60008000000 */
[----:B------:R-:W1:Y:S08]  /*18fd0*/  LDSM.16.M88.4 R204, [R3+UR5+0x4000] ;  /* 0x0040000503cc783b */ /* 0x000e700008000200 */
[----:B------:R-:W3:Y:S01]  /*18fe0*/  LDSM.16.M88.4 R208, [R78+0x2000] ;  /* 0x002000004ed0783b */ /* 0x000ee20000000200 */
[----:B--2---:R-:W-:Y:S07]  /*18ff0*/  IADD3 R2, PT, PT, R0, R250, RZ ;  /* 0x000000fa00027210 */ /* 0x004fee0007ffe0ff */
[----:B------:R-:W2:Y:S08]  /*19000*/  LDSM.16.M88.4 R212, [R3+UR5+0x4800] ;  /* 0x0048000503d4783b */ /* 0x000eb00008000200 */
[----:B------:R-:W0:Y:S08]  /*19010*/  LDGDEPBAR ;  /* 0x00000000000079af */ /* 0x000e300000000000 */
[----:B------:R-:W4:Y:S08]  /*19020*/  LDSM.16.M88.4 R216, [R3+UR5+0x5000] ;  /* 0x0050000503d8783b */ /* 0x000f300008000200 */
[----:B------:R-:W5:Y:S01]  /*19030*/  LDSM.16.M88.4 R220, [R3+UR5+0x5800] ;  /* 0x0058000503dc783b */ /* 0x000f620008000200 */
[-C--:B-1----:R-:W-:Y:S07]  /*19040*/  HMMA.16816.F32 R4, R200, R204.reuse, RZ ;  /* 0x000000ccc804723c */ /* 0x082fee00000018ff */
[----:B------:R-:W-:Y:S01]  /*19050*/  LDSM.16.M88.4 R224, [R3+UR5+0x7000] ;  /* 0x0070000503e0783b */ /* 0x000fe20008000200 */
[C---:B---3--:R-:W-:Y:S07]  /*19060*/  HMMA.16816.F32 R8, R208.reuse, R204, RZ ;  /* 0x000000ccd008723c */ /* 0x048fee00000018ff */
[----:B------:R-:W-:Y:S01]  /*19070*/  LDSM.16.M88.4 R228, [R249] ;  /* 0x00000000f9e4783b */ /* 0x000fe20000000200 */
[-C--:B------:R-:W-:Y:S07]  /*19080*/  HMMA.16816.F32 R12, R208, R206.reuse, RZ ;  /* 0x000000ced00c723c */ /* 0x080fee00000018ff */
[----:B------:R-:W-:Y:S01]  /*19090*/  LDSM.16.M88.4 R232, [R2+0x4000] ;  /* 0x0040000002e8783b */ /* 0x000fe20000000200 */
[C---:B------:R-:W-:Y:S07]  /*190a0*/  HMMA.16816.F32 R16, R200.reuse, R206, RZ ;  /* 0x000000cec810723c */ /* 0x040fee00000018ff */
[----:B------:R-:W1:Y:S01]  /*190b0*/  LDSM.16.M88.4 R204, [R3+UR5+0x6000] ;  /* 0x0060000503cc783b */ /* 0x000e620008000200 */
[-C--:B--2---:R-:W-:Y:S07]  /*190c0*/  HMMA.16816.F32 R20, R200, R212.reuse, RZ ;  /* 0x000000d4c814723c */ /* 0x084fee00000018ff */
[----:B------:R-:W-:Y:S01]  /*190d0*/  LDSM.16.M88.4 R236, [R249+0x2000] ;  /* 0x00200000f9ec783b */ /* 0x000fe20000000200 */
[C---:B------:R-:W-:Y:S07]  /*190e0*/  HMMA.16816.F32 R24, R208.reuse, R212, RZ ;  /* 0x000000d4d018723c */ /* 0x040fee00000018ff */
[----:B------:R-:W-:Y:S01]  /*190f0*/  LDSM.16.M88.4 R240, [R2+0x4800] ;  /* 0x0048000002f0783b */ /* 0x000fe20000000200 */
[-C--:B------:R-:W-:Y:S07]  /*19100*/  HMMA.16816.F32 R28, R208, R214.reuse, RZ ;  /* 0x000000d6d01c723c */ /* 0x080fee00000018ff */
[----:B------:R-:W-:Y:S01]  /*19110*/  LDSM.16.M88.4 R244, [R2+0x5800] ;  /* 0x0058000002f4783b */ /* 0x000fe20000000200 */
[C---:B------:R-:W-:Y:S07]  /*19120*/  HMMA.16816.F32 R32, R200.reuse, R214, RZ ;  /* 0x000000d6c820723c */ /* 0x040fee00000018ff */
[----:B------:R-:W2:Y:S01]  /*19130*/  LDSM.16.M88.4 R212, [R3+UR5+0x6800] ;  /* 0x0068000503d4783b */ /* 0x000ea20008000200 */
[-C--:B----4-:R-:W-:Y:S08]  /*19140*/  HMMA.16816.F32 R36, R200, R216.reuse, RZ ;  /* 0x000000d8c824723c */ /* 0x090ff000000018ff */
[C---:B------:R-:W-:Y:S08]  /*19150*/  HMMA.16816.F32 R40, R208.reuse, R216, RZ ;  /* 0x000000d8d028723c */ /* 0x040ff000000018ff */
[-C--:B------:R-:W-:Y:S08]  /*19160*/  HMMA.16816.F32 R44, R208, R218.reuse, RZ ;  /* 0x000000dad02c723c */ /* 0x080ff000000018ff */
[C---:B------:R-:W-:Y:S01]  /*19170*/  HMMA.16816.F32 R48, R200.reuse, R218, RZ ;  /* 0x000000dac830723c */ /* 0x040fe200000018ff */
[----:B------:R3:W4:Y:S07]  /*19180*/  LDSM.16.M88.4 R216, [R3+UR5+0x7800] ;  /* 0x0078000503d8783b */ /* 0x00072e0008000200 */
[-C--:B-----5:R-:W-:Y:S08]  /*19190*/  HMMA.16816.F32 R52, R200, R220.reuse, RZ ;  /* 0x000000dcc834723c */ /* 0x0a0ff000000018ff */
[C---:B------:R-:W-:Y:S08]  /*191a0*/  HMMA.16816.F32 R56, R208.reuse, R220, RZ ;  /* 0x000000dcd038723c */ /* 0x040ff000000018ff */
[-C--:B------:R-:W-:Y:S01]  /*191b0*/  HMMA.16816.F32 R60, R208, R222.reuse, RZ ;  /* 0x000000ded03c723c */ /* 0x080fe200000018ff */
[----:B---3--:R-:W-:Y:S07]  /*191c0*/  IMAD.MOV.U32 R3, RZ, RZ, R78 ;  /* 0x000000ffff037224 */ /* 0x008fee00078e004e */
[C---:B------:R-:W-:Y:S01]  /*191d0*/  HMMA.16816.F32 R64, R200.reuse, R222, RZ ;  /* 0x000000dec840723c */ /* 0x040fe200000018ff */
[----:B------:R-:W3:Y:S07]  /*191e0*/  LDSM.16.M88.4 R220, [R2+0x5000] ;  /* 0x0050000002dc783b */ /* 0x000eee0000000200 */
[-C--:B-1----:R-:W-:Y:S08]  /*191f0*/  HMMA.16816.F32 R68, R200, R204.reuse, RZ ;  /* 0x000000ccc844723c */ /* 0x082ff000000018ff */
[C---:B------:R-:W-:Y:S08]  /*19200*/  HMMA.16816.F32 R72, R208.reuse, R204, RZ ;  /* 0x000000ccd048723c */ /* 0x040ff000000018ff */
[-C--:B------:R-:W-:Y:S08]  /*19210*/  HMMA.16816.F32 R76, R208, R206.reuse, RZ ;  /* 0x000000ced04c723c */ /* 0x080ff000000018ff */
[C---:B------:R-:W-:Y:S01]  /*19220*/  HMMA.16816.F32 R80, R200.reuse, R206, RZ ;  /* 0x000000cec850723c */ /* 0x040fe200000018ff */
[----:B------:R-:W-:Y:S07]  /*19230*/  LDSM.16.M88.4 R204, [R2+0x6800] ;  /* 0x0068000002cc783b */ /* 0x000fee0000000200 */
[-C--:B--2---:R-:W-:Y:S08]  /*19240*/  HMMA.16816.F32 R84, R200, R212.reuse, RZ ;  /* 0x000000d4c854723c */ /* 0x084ff000000018ff */
[C---:B------:R-:W-:Y:S08]  /*19250*/  HMMA.16816.F32 R88, R208.reuse, R212, RZ ;  /* 0x000000d4d058723c */ /* 0x040ff000000018ff */
[-C--:B------:R-:W-:Y:S08]  /*19260*/  HMMA.16816.F32 R92, R208, R214.reuse, RZ ;  /* 0x000000d6d05c723c */ /* 0x080ff000000018ff */
[C---:B------:R-:W-:Y:S01]  /*19270*/  HMMA.16816.F32 R96, R200.reuse, R214, RZ ;  /* 0x000000d6c860723c */ /* 0x040fe200000018ff */
[----:B------:R-:W-:Y:S07]  /*19280*/  LDSM.16.M88.4 R212, [R2+0x7800] ;  /* 0x0078000002d4783b */ /* 0x000fee0000000200 */
[-C--:B------:R-:W-:Y:S08]  /*19290*/  HMMA.16816.F32 R100, R200, R224.reuse, RZ ;  /* 0x000000e0c864723c */ /* 0x080ff000000018ff */
[C---:B------:R-:W-:Y:S01]  /*192a0*/  HMMA.16816.F32 R104, R208.reuse, R224, RZ ;  /* 0x000000e0d068723c */ /* 0x040fe200000018ff */
[----:B------:R-:W1:Y:S01]  /*192b0*/  S2R R224, SR_TID.X ;  /* 0x0000000000e07919 */ /* 0x000e620000002100 */
[----:B------:R-:W-:Y:S06]  /*192c0*/  IMAD.MOV.U32 R225, RZ, RZ, 0x40 ;  /* 0x00000040ffe17424 */ /* 0x000fec00078e00ff */
[-C--:B------:R-:W-:Y:S08]  /*192d0*/  HMMA.16816.F32 R108, R208, R226.reuse, RZ ;  /* 0x000000e2d06c723c */ /* 0x080ff000000018ff */
[C---:B------:R-:W-:Y:S08]  /*192e0*/  HMMA.16816.F32 R112, R200.reuse, R226, RZ ;  /* 0x000000e2c870723c */ /* 0x040ff000000018ff */
[-C--:B----4-:R-:W-:Y:S08]  /*192f0*/  HMMA.16816.F32 R116, R200, R216.reuse, RZ ;  /* 0x000000d8c874723c */ /* 0x090ff000000018ff */
[C---:B------:R-:W-:Y:S02]  /*19300*/  HMMA.16816.F32 R120, R208.reuse, R216, RZ ;  /* 0x000000d8d078723c */ /* 0x040fe400000018ff */
[----:B-1----:R-:W-:Y:S04]  /*19310*/  LOP3.LUT P4, RZ, R224, 0x4, RZ, 0xc0, !PT ;  /* 0x00000004e0ff7812 */ /* 0x002fe8000788c0ff */
[----:B------:R-:W-:Y:S02]  /*19320*/  SEL R217, R225, 0xffffffc0, !P4 ;  /* 0xffffffc0e1d97807 */ /* 0x000fe40006000000 */
[-C--:B------:R-:W-:Y:S01]  /*19330*/  HMMA.16816.F32 R124, R208, R218.reuse, RZ ;  /* 0x000000dad07c723c */ /* 0x080fe200000018ff */
[----:B------:R-:W-:Y:S02]  /*19340*/  LDSM.16.M88.4 R208, [R2+0x7000] ;  /* 0x0070000002d0783b */ /* 0x000fe40000000200 */
[----:B------:R-:W-:Y:S05]  /*19350*/  IMAD.IADD R3, R3, 0x1, R217 ;  /* 0x0000000103037824 */ /* 0x000fea00078e02d9 */
[----:B------:R-:W-:Y:S01]  /*19360*/  HMMA.16816.F32 R128, R200, R218, RZ ;  /* 0x000000dac880723c */ /* 0x000fe200000018ff */
[----:B------:R-:W1:Y:S07]  /*19370*/  LDSM.16.M88.4 R200, [R2+0x6000] ;  /* 0x0060000002c8783b */ /* 0x000e6e0000000200 */
[-C--:B------:R-:W-:Y:S01]  /*19380*/  HMMA.16816.F32 R4, R228, R232.reuse, R4 ;  /* 0x000000e8e404723c */ /* 0x080fe20000001804 */
[----:B------:R-:W-:Y:S07]  /*19390*/  LDSM.16.M88.4 R224, [R3+0x2000] ;  /* 0x0020000003e0783b */ /* 0x000fee0000000200 */
[C---:B------:R-:W-:Y:S04]  /*193a0*/  HMMA.16816.F32 R8, R236.reuse, R232, R8 ;  /* 0x000000e8ec08723c */ /* 0x040fe80000001808 */
[----:B------:R-:W-:Y:S02]  /*193b0*/  IADD3 R233, PT, PT, R0, R217, RZ ;  /* 0x000000d900e97210 */ /* 0x000fe40007ffe0ff */
[----:B------:R2:W-:Y:S02]  /*193c0*/  LDSM.16.M88.4 R216, [R3] ;  /* 0x0000000003d8783b */ /* 0x0005e40000000200 */
[-C--:B------:R-:W-:Y:S03]  /*193d0*/  HMMA.16816.F32 R12, R236, R234.reuse, R12 ;  /* 0x000000eaec0c723c */ /* 0x080fe6000000180c */
[C---:B------:R-:W-:Y:S05]  /*193e0*/  IMAD.IADD R0, R250.reuse, 0x1, R233 ;  /* 0x00000001fa007824 */ /* 0x040fea00078e02e9 */
[C---:B------:R-:W-:Y:S08]  /*193f0*/  HMMA.16816.F32 R16, R228.reuse, R234, R16 ;  /* 0x000000eae410723c */ /* 0x040ff00000001810 */
[-C--:B------:R-:W-:Y:S03]  /*19400*/  HMMA.16816.F32 R20, R228, R240.reuse, R20 ;  /* 0x000000f0e414723c */ /* 0x080fe60000001814 */
[----:B--2---:R-:W-:Y:S05]  /*19410*/  IMAD.IADD R3, R250, 0x1, R3 ;  /* 0x00000001fa037824 */ /* 0x004fea00078e0203 */
        /* <DEDUP_REMOVED lines=12> */
[C---:B------:R-:W-:Y:S08]  /*194e0*/  HMMA.16816.F32 R64, R228.reuse, R246, R64 ;  /* 0x000000f6e440723c */ /* 0x040ff00000001840 */
        /* <DEDUP_REMOVED lines=32> */
[-C--:B---3--:R-:W-:Y:S01]  /*196f0*/  HMMA.16816.F32 R36, R216, R204.reuse, R36 ;  /* 0x000000ccd824723c */ /* 0x088fe20000001824 */
[----:B------:R-:W-:Y:S07]  /*19700*/  LDSM.16.M88.4 R232, [R0+0x5000] ;  /* 0x0050000000e8783b */ /* 0x000fee0000000200 */
        /* <DEDUP_REMOVED lines=24> */
[-C--:B-1----:R-:W-:Y:S08]  /*19890*/  HMMA.16816.F32 R116, R216, R200.reuse, R116 ;  /* 0x000000c8d874723c */ /* 0x082ff00000001874 */
[C---:B------:R-:W-:Y:S08]  /*198a0*/  HMMA.16816.F32 R120, R224.reuse, R200, R120 ;  /* 0x000000c8e078723c */ /* 0x040ff00000001878 */
[-C--:B------:R-:W-:Y:S01]  /*198b0*/  HMMA.16816.F32 R124, R224, R202.reuse, R124 ;  /* 0x000000cae07c723c */ /* 0x080fe2000000187c */
[----:B------:R-:W1:Y:S07]  /*198c0*/  LDSM.16.M88.4 R224, [R0+0x7000] ;  /* 0x0070000000e0783b */ /* 0x000e6e0000000200 */
[----:B------:R-:W-:Y:S01]  /*198d0*/  HMMA.16816.F32 R128, R216, R202, R128 ;  /* 0x000000cad880723c */ /* 0x000fe20000001880 */
[----:B------:R-:W5:Y:S04]  /*198e0*/  LDL R216, [R1+0x40] ;  /* 0x0000400001d87983 */ /* 0x000f680000100800 */
[----:B------:R-:W5:Y:S03]  /*198f0*/  LDL R218, [R1+0x50] ;  /* 0x0000500001da7983 */ /* 0x000f660000100800 */
[-C--:B---3--:R-:W-:Y:S01]  /*19900*/  HMMA.16816.F32 R4, R204, R208.reuse, R4 ;  /* 0x000000d0cc04723c */ /* 0x088fe20000001804 */
[----:B------:R-:W3:Y:S04]  /*19910*/  LDL R217, [R1+0x48] ;  /* 0x0000480001d97983 */ /* 0x000ee80000100800 */
[----:B------:R-:W3:Y:S03]  /*19920*/  LDL R219, [R1+0x4c] ;  /* 0x00004c0001db7983 */ /* 0x000ee60000100800 */
[C---:B----4-:R-:W-:Y:S01]  /*19930*/  HMMA.16816.F32 R8, R212.reuse, R208, R8 ;  /* 0x000000d0d408723c */ /* 0x050fe20000001808 */
[----:B------:R-:W4:Y:S01]  /*19940*/  LDSM.16.M88.4 R200, [R0+0x7800] ;  /* 0x0078000000c8783b */ /* 0x000f220000000200 */
[----:B------:R-:W-:Y:S06]  /*19950*/  DEPBAR.LE SB0, 0x0 ;  /* 0x000080000000791a */ /* 0x000fec0000000000 */
[-C--:B------:R-:W-:Y:S01]  /*19960*/  HMMA.16816.F32 R12, R212, R210.reuse, R12 ;  /* 0x000000d2d40c723c */ /* 0x080fe2000000180c */
[----:B------:R-:W-:Y:S07]  /*19970*/  BAR.SYNC.DEFER_BLOCKING 0x0 ;  /* 0x0000000000007b1d */ /* 0x000fee0000010000 */
[C---:B------:R-:W-:Y:S04]  /*19980*/  HMMA.16816.F32 R16, R204.reuse, R210, R16 ;  /* 0x000000d2cc10723c */ /* 0x040fe80000001810 */
[----:B------:R-:W-:Y:S04]  /*19990*/  FMUL.FTZ R244, R10, UR8 ;  /* 0x000000080af47c20 */ /* 0x000fe80008410000 */
[-C--:B--2---:R-:W-:Y:S08]  /*199a0*/  HMMA.16816.F32 R20, R204, R228.reuse, R20 ;  /* 0x000000e4cc14723c */ /* 0x084ff00000001814 */
[C---:B------:R-:W-:Y:S08]  /*199b0*/  HMMA.16816.F32 R24, R212.reuse, R228, R24 ;  /* 0x000000e4d418723c */ /* 0x040ff00000001818 */
[-C--:B------:R-:W-:Y:S08]  /*199c0*/  HMMA.16816.F32 R28, R212, R230.reuse, R28 ;  /* 0x000000e6d41c723c */ /* 0x080ff0000000181c */
[C---:B------:R-:W-:Y:S08]  /*199d0*/  HMMA.16816.F32 R32, R204.reuse, R230, R32 ;  /* 0x000000e6cc20723c */ /* 0x040ff00000001820 */
[-C--:B------:R-:W-:Y:S01]  /*199e0*/  HMMA.16816.F32 R36, R204, R232.reuse, R36 ;  /* 0x000000e8cc24723c */ /* 0x080fe20000001824 */
[----:B------:R-:W2:Y:S07]  /*199f0*/  S2R R210, SR_TID.X ;  /* 0x0000000000d27919 */ /* 0x000eae0000002100 */
[C---:B------:R-:W-:Y:S08]  /*19a00*/  HMMA.16816.F32 R40, R212.reuse, R232, R40 ;  /* 0x000000e8d428723c */ /* 0x040ff00000001828 */
[-C--:B------:R-:W-:Y:S08]  /*19a10*/  HMMA.16816.F32 R44, R212, R234.reuse, R44 ;  /* 0x000000ead42c723c */ /* 0x080ff0000000182c */
[C---:B------:R-:W-:Y:S01]  /*19a20*/  HMMA.16816.F32 R48, R204.reuse, R234, R48 ;  /* 0x000000eacc30723c */ /* 0x040fe20000001830 */
[----:B------:R-:W-:Y:S07]  /*19a30*/  MOV R235, UR18 ;  /* 0x0000001200eb7c02 */ /* 0x000fee0008000f00 */
[-C--:B-----5:R-:W-:Y:S03]  /*19a40*/  HMMA.16816.F32 R52, R204, R220.reuse, R52 ;  /* 0x000000dccc34723c */ /* 0x0a0fe60000001834 */
[----:B--2---:R-:W-:Y:S05]  /*19a50*/  IMAD.SHL.U32 R233, R210, 0x2, RZ ;  /* 0x00000002d2e97824 */ /* 0x004fea00078e00ff */
[C---:B------:R-:W-:Y:S04]  /*19a60*/  HMMA.16816.F32 R56, R212.reuse, R220, R56 ;  /* 0x000000dcd438723c */ /* 0x040fe80000001838 */
[----:B------:R-:W-:Y:S04]  /*19a70*/  LOP3.LUT R232, R233, 0x6, RZ, 0xc0, !PT ;  /* 0x00000006e9e87812 */ /* 0x000fe800078ec0ff */
[-C--:B------:R-:W-:Y:S03]  /*19a80*/  HMMA.16816.F32 R60, R212, R222.reuse, R60 ;  /* 0x000000ded43c723c */ /* 0x080fe6000000183c */
[----:B------:R-:W-:Y:S04]  /*19a90*/  IMAD R235, R235, 0x80, R232 ;  /* 0x00000080ebeb7824 */ /* 0x000fe800078e02e8 */
[----:B------:R-:W-:Y:S01]  /*19aa0*/  VIADD R229, R235, 0x78 ;  /* 0x00000078ebe57836 */ /* 0x000fe20000000000 */
[C---:B------:R-:W-:Y:S08]  /*19ab0*/  HMMA.16816.F32 R64, R204.reuse, R222, R64 ;  /* 0x000000decc40723c */ /* 0x040ff00000001840 */
[-C--:B------:R-:W-:Y:S08]  /*19ac0*/  HMMA.16816.F32 R68, R204, R236.reuse, R68 ;  /* 0x000000eccc44723c */ /* 0x080ff00000001844 */
[C---:B------:R-:W-:Y:S04]  /*19ad0*/  HMMA.16816.F32 R72, R212.reuse, R236, R72 ;  /* 0x000000ecd448723c */ /* 0x040fe80000001848 */
[----:B------:R-:W-:Y:S01]  /*19ae0*/  FMUL.FTZ R237, R5, UR8 ;  /* 0x0000000805ed7c20 */ /* 0x000fe20008410000 */
[----:B------:R-:W-:Y:S03]  /*19af0*/  FMUL.FTZ R236, R6, UR8 ;  /* 0x0000000806ec7c20 */ /* 0x000fe60008410000 */
[-C--:B------:R-:W-:Y:S02]  /*19b00*/  HMMA.16816.F32 R76, R212, R238.reuse, R76 ;  /* 0x000000eed44c723c */ /* 0x080fe4000000184c */
[----:B------:R-:W2:Y:S06]  /*19b10*/  MUFU.TANH R237, R237 ;  /* 0x000000ed00ed7308 */ /* 0x000eac0000002400 */
[C---:B------:R-:W-:Y:S04]  /*19b20*/  HMMA.16816.F32 R80, R204.reuse, R238, R80 ;  /* 0x000000eecc50723c */ /* 0x040fe80000001850 */
[----:B------:R-:W5:Y:S01]  /*19b30*/  MUFU.TANH R236, R236 ;  /* 0x000000ec00ec7308 */ /* 0x000f620000002400 */
[----:B------:R-:W-:Y:S01]  /*19b40*/  FMUL.FTZ R238, R4, UR8 ;  /* 0x0000000804ee7c20 */ /* 0x000fe20008410000 */
[----:B------:R-:W-:Y:S02]  /*19b50*/  IADD3 R239, PT, PT, R235, UR17, RZ ;  /* 0x00000011ebef7c10 */ /* 0x000fe4000fffe0ff */
[-C--:B------:R-:W-:Y:S06]  /*19b60*/  HMMA.16816.F32 R84, R204, R240.reuse, R84 ;  /* 0x000000f0cc54723c */ /* 0x080fec0000001854 */
[----:B------:R-:W5:Y:S02]  /*19b70*/  MUFU.TANH R238, R238 ;  /* 0x000000ee00ee7308 */ /* 0x000f640000002400 */
[C---:B------:R-:W-:Y:S04]  /*19b80*/  HMMA.16816.F32 R88, R212.reuse, R240, R88 ;  /* 0x000000f0d458723c */ /* 0x040fe80000001858 */
[----:B------:R-:W-:Y:S01]  /*19b90*/  FMUL.FTZ R241, R8, UR8 ;  /* 0x0000000808f17c20 */ /* 0x000fe20008410000 */
[----:B------:R-:W-:Y:S03]  /*19ba0*/  FMUL.FTZ R240, R9, UR8 ;  /* 0x0000000809f07c20 */ /* 0x000fe60008410000 */
[-C--:B------:R-:W-:Y:S02]  /*19bb0*/  HMMA.16816.F32 R92, R212, R242.reuse, R92 ;  /* 0x000000f2d45c723c */ /* 0x080fe4000000185c */
[----:B------:R-:W5:Y:S06]  /*19bc0*/  MUFU.TANH R241, R241 ;  /* 0x000000f100f17308 */ /* 0x000f6c0000002400 */
[C---:B------:R-:W-:Y:S04]  /*19bd0*/  HMMA.16816.F32 R96, R204.reuse, R242, R96 ;  /* 0x000000f2cc60723c */ /* 0x040fe80000001860 */
[----:B------:R-:W5:Y:S01]  /*19be0*/  MUFU.TANH R240, R240 ;  /* 0x000000f000f07308 */ /* 0x000f620000002400 */
[----:B------:R-:W-:Y:S01]  /*19bf0*/  FMUL.FTZ R242, R7, UR8 ;  /* 0x0000000807f27c20 */ /* 0x000fe20008410000 */
[----:B------:R-:W-:Y:S02]  /*19c00*/  FMUL.FTZ R243, R11, UR8 ;  /* 0x000000080bf37c20 */ /* 0x000fe40008410000 */
[-C--:B-1----:R-:W-:Y:S06]  /*19c10*/  HMMA.16816.F32 R100, R204, R224.reuse, R100 ;  /* 0x000000e0cc64723c */ /* 0x082fec0000001864 */
[----:B------:R-:W1:Y:S02]  /*19c20*/  MUFU.TANH R242, R242 ;  /* 0x000000f200f27308 */ /* 0x000e640000002400 */
[C---:B------:R-:W-:Y:S08]  /*19c30*/  HMMA.16816.F32 R104, R212.reuse, R224, R104 ;  /* 0x000000e0d468723c */ /* 0x040ff00000001868 */
[----:B------:R-:W-:Y:S01]  /*19c40*/  MUFU.TANH R243, R243 ;  /* 0x000000f300f37308 */ /* 0x000fe20000002400 */
[----:B------:R-:W-:Y:S01]  /*19c50*/  VIADD R225, R229, UR17 ;  /* 0x00000011e5e17c36 */ /* 0x000fe20008000000 */
[-C--:B------:R-:W-:Y:S03]  /*19c60*/  HMMA.16816.F32 R108, R212, R226.reuse, R108 ;  /* 0x000000e2d46c723c */ /* 0x080fe6000000186c */
[----:B------:R-:W-:Y:S05]  /*19c70*/  VIADD R234, R225, 0xffffff89 ;  /* 0xffffff89e1ea7836 */ /* 0x000fea0000000000 */
[C---:B------:R-:W-:Y:S08]  /*19c80*/  HMMA.16816.F32 R112, R204.reuse, R226, R112 ;  /* 0x000000e2cc70723c */ /* 0x040ff00000001870 */
[-C--:B----4-:R-:W-:Y:S08]  /*19c90*/  HMMA.16816.F32 R116, R204, R200.reuse, R116 ;  /* 0x000000c8cc74723c */ /* 0x090ff00000001874 */
[C---:B------:R-:W-:Y:S08]  /*19ca0*/  HMMA.16816.F32 R120, R212.reuse, R200, R120 ;  /* 0x000000c8d478723c */ /* 0x040ff00000001878 */
[-C--:B------:R-:W-:Y:S08]  /*19cb0*/  HMMA.16816.F32 R124, R212, R202.reuse, R124 ;  /* 0x000000cad47c723c */ /* 0x080ff0000000187c */
[----:B------:R-:W-:Y:S04]  /*19cc0*/  HMMA.16816.F32 R128, R204, R202, R128 ;  /* 0x000000cacc80723c */ /* 0x000fe80000001880 */
[C---:B------:R-:W-:Y:S01]  /*19cd0*/  IADD3 R206, PT, PT, R216.reuse, -UR10, RZ ;  /* 0x8000000ad8ce7c10 */ /* 0x040fe2000fffe0ff */
[C---:B------:R-:W-:Y:S02]  /*19ce0*/  IMAD.IADD R246, R216.reuse, 0x1, -R234 ;  /* 0x00000001d8f67824 */ /* 0x040fe400078e0aea */
[----:B------:R-:W-:Y:S01]  /*19cf0*/  IMAD.IADD R247, R216, 0x1, -R239 ;  /* 0x00000001d8f77824 */ /* 0x000fe200078e0aef */
[C---:B------:R-:W-:Y:S01]  /*19d00*/  IADD3 R245, PT, PT, R218.reuse, -R239, RZ ;  /* 0x800000efdaf57210 */ /* 0x040fe20007ffe0ff */
[----:B------:R-:W-:Y:S01]  /*19d10*/  VIADD R0, R218, -UR10 ;  /* 0x8000000ada007c36 */ /* 0x000fe20008000000 */
[----:B------:R-:W-:Y:S02]  /*19d20*/  IABS R246, R246 ;  /* 0x000000f600f67213 */ /* 0x000fe40000000000 */
[----:B------:R-:W-:Y:S02]  /*19d30*/  IABS R245, R245 ;  /* 0x000000f500f57213 */ /* 0x000fe40000000000 */
[----:B------:R-:W-:Y:S02]  /*19d40*/  I2FP.F32.S32 R246, R246 ;  /* 0x000000f600f67245 */ /* 0x000fe40000201400 */
[----:B---3--:R-:W-:Y:S01]  /*19d50*/  IADD3 R2, PT, PT, R217, -R239, RZ ;  /* 0x800000efd9027210 */ /* 0x008fe20007ffe0ff */
[C---:B------:R-:W-:Y:S01]  /*19d60*/  VIADD R221, R219.reuse, -UR10 ;  /* 0x8000000adbdd7c36 */ /* 0x040fe20008000000 */
[----:B------:R-:W-:Y:S01]  /*19d70*/  IABS R247, R247 ;  /* 0x000000f700f77213 */ /* 0x000fe20000000000 */
[----:B--2---:R-:W-:Y:S01]  /*19d80*/  FFMA.FTZ R237, R246, -UR6, R237 ;  /* 0x80000006f6ed7c23 */ /* 0x004fe200080100ed */
[----:B------:R-:W-:Y:S01]  /*19d90*/  I2FP.F32.S32 R245, R245 ;  /* 0x000000f500f57245 */ /* 0x000fe20000201400 */
[----:B------:R-:W-:Y:S01]  /*19da0*/  IMAD.IADD R246, R219, 0x1, -R239 ;  /* 0x00000001dbf67824 */ /* 0x000fe200078e0aef */
[----:B------:R-:W-:Y:S01]  /*19db0*/  I2FP.F32.S32 R247, R247 ;  /* 0x000000f700f77245 */ /* 0x000fe20000201400 */
[----:B------:R2:W3:Y:S01]  /*19dc0*/  MUFU.TANH R239, R244 ;  /* 0x000000f400ef7308 */ /* 0x0004e20000002400 */
[----:B------:R-:W-:Y:S01]  /*19dd0*/  IABS R2, R2 ;  /* 0x0000000200027213 */ /* 0x000fe20000000000 */
[----:B-----5:R-:W-:Y:S01]  /*19de0*/  FFMA.FTZ R236, R245, -UR6, R236 ;  /* 0x80000006f5ec7c23 */ /* 0x020fe200080100ec */
[----:B------:R-:W-:Y:S01]  /*19df0*/  IABS R246, R246 ;  /* 0x000000f600f67213 */ /* 0x000fe20000000000 */
[----:B------:R-:W-:Y:S01]  /*19e00*/  FFMA.FTZ R238, R247, -UR6, R238 ;  /* 0x80000006f7ee7c23 */ /* 0x000fe200080100ee */
[-C--:B------:R-:W-:Y:S01]  /*19e10*/  ISETP.GT.AND P6, PT, R206, R235.reuse, PT ;  /* 0x000000ebce00720c */ /* 0x080fe20003fc4270 */
[--C-:B------:R-:W-:Y:S01]  /*19e20*/  IMAD.IADD R245, R219, 0x1, -R234.reuse ;  /* 0x00000001dbf57824 */ /* 0x100fe200078e0aea */
[----:B------:R-:W-:Y:S01]  /*19e30*/  I2FP.F32.S32 R246, R246 ;  /* 0x000000f600f67245 */ /* 0x000fe20000201400 */
[----:B------:R-:W-:Y:S01]  /*19e40*/  IMAD.IADD R247, R218, 0x1, -R234 ;  /* 0x00000001daf77824 */ /* 0x000fe200078e0aea */
[----:B------:R-:W-:Y:S02]  /*19e50*/  ISETP.GT.AND P3, PT, R0, R235, PT ;  /* 0x000000eb0000720c */ /* 0x000fe40003f64270 */
[----:B------:R-:W-:Y:S01]  /*19e60*/  IABS R245, R245 ;  /* 0x000000f500f57213 */ /* 0x000fe20000000000 */
[----:B------:R-:W-:Y:S01]  /*19e70*/  FFMA.FTZ R241, R246, -UR6, R241 ;  /* 0x80000006f6f17c23 */ /* 0x000fe200080100f1 */
[----:B------:R-:W-:Y:S02]  /*19e80*/  IABS R247, R247 ;  /* 0x000000f700f77213 */ /* 0x000fe40000000000 */
[----:B------:R-:W-:Y:S02]  /*19e90*/  I2FP.F32.S32 R245, R245 ;  /* 0x000000f500f57245 */ /* 0x000fe40000201400 */
[----:B------:R-:W-:Y:S02]  /*19ea0*/  I2FP.F32.S32 R247, R247 ;  /* 0x000000f700f77245 */ /* 0x000fe40000201400 */
[----:B--2---:R-:W-:Y:S01]  /*19eb0*/  I2FP.F32.S32 R244, R2 ;  /* 0x0000000200f47245 */ /* 0x004fe20000201400 */
[----:B------:R-:W-:Y:S01]  /*19ec0*/  FFMA.FTZ R240, R245, -UR6, R240 ;  /* 0x80000006f5f07c23 */ /* 0x000fe200080100f0 */
[----:B------:R-:W-:Y:S01]  /*19ed0*/  ISETP.GT.AND P2, PT, R221, R235, PT ;  /* 0x000000ebdd00720c */ /* 0x000fe20003f44270 */
[----:B-1----:R-:W-:Y:S01]  /*19ee0*/  FFMA.FTZ R242, R247, -UR6, R242 ;  /* 0x80000006f7f27c23 */ /* 0x002fe200080100f2 */
[----:B------:R-:W-:Y:S01]  /*19ef0*/  IADD3 R10, PT, PT, R217, -UR10, RZ ;  /* 0x8000000ad90a7c10 */ /* 0x000fe2000fffe0ff */
[----:B------:R-:W-:Y:S02]  /*19f00*/  VIADD R245, R235, 0x1 ;  /* 0x00000001ebf57836 */ /* 0x000fe40000000000 */
[----:B---3--:R-:W-:Y:S01]  /*19f10*/  FFMA.FTZ R239, R244, -UR6, R239 ;  /* 0x80000006f4ef7c23 */ /* 0x008fe200080100ef */
[----:B------:R-:W-:Y:S07]  /*19f20*/  BRA.U.ANY UP0, `(.L_x_1177) ;  /* 0xffffffe1004c7547 */ /* 0x000fee000b93ffff */
.L_x_1176:
[----:B------:R-:W-:Y:S01]  /*19f30*/  FSEL R238, R238, -INF , !P6 ;  /* 0xff800000eeee7808 */ /* 0x000fe20007000000 */
[----:B------:R-:W2:Y:S01]  /*19f40*/  LDL R251, [R1+0x3c] ;  /* 0x00003c0001fb7983 */ /* 0x000ea20000100800 */
[-C--:B------:R-:W-:Y:S01]  /*19f50*/  ISETP.GT.AND P6, PT, R0, R245.reuse, PT ;  /* 0x000000f50000720c */ /* 0x080fe20003fc4270 */
[----:B------:R-:W-:Y:S01]  /*19f60*/  FMUL.FTZ R13, R13, UR8 ;  /* 0x000000080d0d7c20 */ /* 0x000fe20008410000 */
[-C--:B------:R-:W-:Y:S01]  /*19f70*/  ISETP.GT.AND P1, PT, R206, R245.reuse, PT ;  /* 0x000000f5ce00720c */ /* 0x080fe20003f24270 */
[----:B------:R-:W4:Y:S01]  /*19f80*/  LDL R210, [R1+0x38] ;  /* 0x0000380001d27983 */ /* 0x000f220000100800 */
[----:B------:R-:W-:Y:S01]  /*19f90*/  FSEL R11, R236, -INF , !P3 ;  /* 0xff800000ec0b7808 */ /* 0x000fe20005800000 */
[----:B---3--:R1:W-:Y:S01]  /*19fa0*/  MUFU.TANH R200, R13 ;  /* 0x0000000d00c87308 */ /* 0x0083e20000002400 */
[----:B------:R-:W-:Y:S01]  /*19fb0*/  ISETP.GT.AND P3, PT, R10, R245, PT ;  /* 0x000000f50a00720c */ /* 0x000fe20003f64270 */
[----:B------:R-:W3:Y:S01]  /*19fc0*/  LDL R212, [R1+0x30] ;  /* 0x0000300001d47983 */ /* 0x000ee20000100800 */
[----:B------:R-:W-:Y:S01]  /*19fd0*/  FSEL R5, R242, -INF , !P6 ;  /* 0xff800000f2057808 */ /* 0x000fe20007000000 */
[----:B------:R-:W-:Y:S01]  /*19fe0*/  IMAD.IADD R3, R217, 0x1, -R234 ;  /* 0x00000001d9037824 */ /* 0x000fe200078e0aea */
[----:B------:R-:W-:Y:S01]  /*19ff0*/  FSEL R237, R237, -INF , !P1 ;  /* 0xff800000eded7808 */ /* 0x000fe20004800000 */
[----:B------:R-:W3:Y:S01]  /*1a000*/  LDL R211, [R1+0x34] ;  /* 0x0000340001d37983 */ /* 0x000ee20000100800 */
[----:B------:R-:W-:Y:S01]  /*1a010*/  FSEL R241, R241, -INF , !P2 ;  /* 0xff800000f1f17808 */ /* 0x000fe20005000000 */
[----:B------:R-:W-:Y:S01]  /*1a020*/  FMUL.FTZ R67, R67, UR8 ;  /* 0x0000000843437c20 */ /* 0x000fe20008410000 */
[----:B------:R-:W-:Y:S01]  /*1a030*/  IABS R3, R3 ;  /* 0x0000000300037213 */ /* 0x000fe20000000000 */
[----:B------:R-:W-:Y:S01]  /*1a040*/  FMUL.FTZ R2, R12, UR8 ;  /* 0x000000080c027c20 */ /* 0x000fe20008410000 */
[----:B------:R-:W-:Y:S01]  /*1a050*/  ISETP.GT.AND P0, PT, R10, R235, PT ;  /* 0x000000eb0a00720c */ /* 0x000fe20003f04270 */
[----:B------:R-:W-:Y:S01]  /*1a060*/  FMUL.FTZ R9, R14, UR8 ;  /* 0x000000080e097c20 */ /* 0x000fe20008410000 */
[----:B------:R-:W-:Y:S01]  /*1a070*/  ISETP.GT.AND P1, PT, R221, R245, PT ;  /* 0x000000f5dd00720c */ /* 0x000fe20003f24270 */
[----:B------:R-:W-:Y:S01]  /*1a080*/  IMAD.MOV.U32 R8, RZ, RZ, R3 ;  /* 0x000000ffff087224 */ /* 0x000fe200078e0003 */
[----:B------:R-:W-:Y:S01]  /*1a090*/  FSEL R6, R239, -INF , !P0 ;  /* 0xff800000ef067808 */ /* 0x000fe20004000000 */
[----:B------:R1:W-:Y:S01]  /*1a0a0*/  MUFU.TANH R3, R9 ;  /* 0x0000000900037308 */ /* 0x0003e20000002400 */
[----:B------:R-:W-:Y:S01]  /*1a0b0*/  FSEL R12, R240, -INF , !P1 ;  /* 0xff800000f00c7808 */ /* 0x000fe20004800000 */
[C---:B-1----:R-:W-:Y:S01]  /*1a0c0*/  VIADD R13, R225.reuse, 0xffffff90 ;  /* 0xffffff90e10d7836 */ /* 0x042fe20000000000 */
[----:B------:R-:W-:Y:S01]  /*1a0d0*/  I2FP.F32.S32 R8, R8 ;  /* 0x0000000800087245 */ /* 0x000fe20000201400 */
[----:B------:R-:W-:Y:S02]  /*1a0e0*/  VIADD R4, R225, 0xffffff91 ;  /* 0xffffff91e1047836 */ /* 0x000fe40000000000 */
[----:B------:R-:W-:Y:S01]  /*1a0f0*/  FMUL.FTZ R14, R15, UR8 ;  /* 0x000000080f0e7c20 */ /* 0x000fe20008410000 */
[--C-:B------:R-:W-:Y:S01]  /*1a100*/  IMAD.IADD R201, R219, 0x1, -R13.reuse ;  /* 0x00000001dbc97824 */ /* 0x100fe200078e0a0d */
[----:B------:R-:W-:Y:S02]  /*1a110*/  STL [R1+0x9c], R136 ;  /* 0x00009c8801007387 */ /* 0x000fe40000100800 */
[----:B------:R-:W1:Y:S01]  /*1a120*/  MUFU.TANH R2, R2 ;  /* 0x0000000200027308 */ /* 0x000e620000002400 */
[----:B------:R-:W-:Y:S02]  /*1a130*/  IMAD.IADD R202, R217, 0x1, -R13 ;  /* 0x00000001d9ca7824 */ /* 0x000fe400078e0a0d */
[----:B------:R-:W-:Y:S01]  /*1a140*/  FMUL.FTZ R84, R84, UR8 ;  /* 0x0000000854547c20 */ /* 0x000fe20008410000 */
[----:B------:R-:W-:Y:S01]  /*1a150*/  IABS R201, R201 ;  /* 0x000000c900c97213 */ /* 0x000fe20000000000 */
[----:B------:R-:W-:Y:S01]  /*1a160*/  IMAD.IADD R7, R219, 0x1, -R4 ;  /* 0x00000001db077824 */ /* 0x000fe200078e0a04 */
[----:B------:R-:W-:Y:S01]  /*1a170*/  STL [R1+0x98], R137 ;  /* 0x0000988901007387 */ /* 0x000fe20000100800 */
[----:B------:R-:W-:Y:S01]  /*1a180*/  IABS R202, R202 ;  /* 0x000000ca00ca7213 */ /* 0x000fe20000000000 */
[----:B------:R-:W-:Y:S01]  /*1a190*/  FMUL.FTZ R89, R89, UR8 ;  /* 0x0000000859597c20 */ /* 0x000fe20008410000 */
[----:B------:R-:W-:Y:S01]  /*1a1a0*/  I2FP.F32.S32 R201, R201 ;  /* 0x000000c900c97245 */ /* 0x000fe20000201400 */
[----:B------:R-:W-:Y:S01]  /*1a1b0*/  STL [R1+0x94], R138 ;  /* 0x0000948a01007387 */ /* 0x000fe20000100800 */
[----:B------:R-:W-:Y:S01]  /*1a1c0*/  IABS R7, R7 ;  /* 0x0000000700077213 */ /* 0x000fe20000000000 */
[----:B------:R-:W-:Y:S01]  /*1a1d0*/  FMUL.FTZ R9, R16, UR8 ;  /* 0x0000000810097c20 */ /* 0x000fe20008410000 */
[----:B------:R-:W-:Y:S01]  /*1a1e0*/  I2FP.F32.S32 R202, R202 ;  /* 0x000000ca00ca7245 */ /* 0x000fe20000201400 */
[----:B------:R-:W-:Y:S01]  /*1a1f0*/  FFMA.FTZ R243, R8, -UR6, R243 ;  /* 0x8000000608f37c23 */ /* 0x000fe200080100f3 */
[----:B------:R-:W3:Y:S01]  /*1a200*/  MUFU.TANH R14, R14 ;  /* 0x0000000e000e7308 */ /* 0x000ee20000002400 */
[----:B------:R-:W-:Y:S01]  /*1a210*/  FMUL.FTZ R8, R17, UR8 ;  /* 0x0000000811087c20 */ /* 0x000fe20008410000 */
[----:B------:R-:W-:Y:S01]  /*1a220*/  I2FP.F32.S32 R17, R7 ;  /* 0x0000000700117245 */ /* 0x000fe20000201400 */
[----:B------:R-:W-:Y:S01]  /*1a230*/  FMUL.FTZ R15, R19, UR8 ;  /* 0x00000008130f7c20 */ /* 0x000fe20008410000 */
[----:B------:R-:W-:Y:S01]  /*1a240*/  FMUL.FTZ R7, R18, UR8 ;  /* 0x0000000812077c20 */ /* 0x000fe20008410000 */
[----:B------:R-:W-:Y:S01]  /*1a250*/  STL [R1+0x90], R139 ;  /* 0x0000908b01007387 */ /* 0x000fe20000100800 */
[----:B------:R-:W-:Y:S01]  /*1a260*/  FMUL.FTZ R131, R131, UR8 ;  /* 0x0000000883837c20 */ /* 0x000fe20008410000 */
[----:B------:R-:W-:Y:S03]  /*1a270*/  FMUL.FTZ R126, R126, UR8 ;  /* 0x000000087e7e7c20 */ /* 0x000fe60008410000 */
[----:B------:R-:W-:Y:S01]  /*1a280*/  MUFU.TANH R8, R8 ;  /* 0x0000000800087308 */ /* 0x000fe20000002400 */
[----:B------:R-:W-:Y:S01]  /*1a290*/  STL [R1+0x8c], R132 ;  /* 0x00008c8401007387 */ /* 0x000fe20000100800 */
[----:B------:R-:W-:Y:S01]  /*1a2a0*/  FMUL.FTZ R208, R22, UR8 ;  /* 0x0000000816d07c20 */ /* 0x000fe20008410000 */
[----:B------:R-:W-:Y:S01]  /*1a2b0*/  FMUL.FTZ R22, R23, UR8 ;  /* 0x0000000817167c20 */ /* 0x000fe20008410000 */
[----:B------:R-:W-:Y:S01]  /*1a2c0*/  FMUL.FTZ R29, R29, UR8 ;  /* 0x000000081d1d7c20 */ /* 0x000fe20008410000 */
[----:B------:R-:W-:Y:S01]  /*1a2d0*/  STL [R1+0x88], R133 ;  /* 0x0000888501007387 */ /* 0x000fe20000100800 */
[----:B------:R-:W-:Y:S01]  /*1a2e0*/  FMUL.FTZ R45, R45, UR8 ;  /* 0x000000082d2d7c20 */ /* 0x000fe20008410000 */
[----:B------:R-:W-:Y:S03]  /*1a2f0*/  FMUL.FTZ R61, R61, UR8 ;  /* 0x000000083d3d7c20 */ /* 0x000fe60008410000 */
[----:B------:R-:W3:Y:S01]  /*1a300*/  MUFU.TANH R9, R9 ;  /* 0x0000000900097308 */ /* 0x000ee20000002400 */
[----:B------:R3:W-:Y:S01]  /*1a310*/  STL [R1+0x84], R134 ;  /* 0x0000848601007387 */ /* 0x0007e20000100800 */
[----:B------:R-:W-:Y:S01]  /*1a320*/  FMUL.FTZ R71, R71, UR8 ;  /* 0x0000000847477c20 */ /* 0x000fe20008410000 */
[----:B------:R-:W-:Y:S01]  /*1a330*/  FMUL.FTZ R75, R75, UR8 ;  /* 0x000000084b4b7c20 */ /* 0x000fe20008410000 */
[----:B------:R-:W-:Y:S01]  /*1a340*/  FMUL.FTZ R83, R83, UR8 ;  /* 0x0000000853537c20 */ /* 0x000fe20008410000 */
[----:B------:R3:W-:Y:S01]  /*1a350*/  STL [R1+0x80], R135 ;  /* 0x0000808701007387 */ /* 0x0007e20000100800 */
[----:B------:R-:W-:Y:S01]  /*1a360*/  FMUL.FTZ R82, R82, UR8 ;  /* 0x0000000852527c20 */ /* 0x000fe20008410000 */
[----:B------:R-:W-:Y:S03]  /*1a370*/  FMUL.FTZ R88, R88, UR8 ;  /* 0x0000000858587c20 */ /* 0x000fe60008410000 */
[----:B------:R-:W-:Y:S01]  /*1a380*/  MUFU.TANH R23, R208 ;  /* 0x000000d000177308 */ /* 0x000fe20000002400 */
[----:B------:R-:W-:Y:S01]  /*1a390*/  STL [R1+0x7c], R249 ;  /* 0x00007cf901007387 */ /* 0x000fe20000100800 */
[----:B------:R-:W-:Y:S01]  /*1a3a0*/  FMUL.FTZ R85, R85, UR8 ;  /* 0x0000000855557c20 */ /* 0x000fe20008410000 */
[----:B------:R-:W-:Y:S01]  /*1a3b0*/  FMUL.FTZ R86, R86, UR8 ;  /* 0x0000000856567c20 */ /* 0x000fe20008410000 */
[----:B------:R-:W-:Y:S01]  /*1a3c0*/  FMUL.FTZ R87, R87, UR8 ;  /* 0x0000000857577c20 */ /* 0x000fe20008410000 */
[----:B------:R3:W-:Y:S01]  /*1a3d0*/  STL [R1+0x78], R233 ;  /* 0x000078e901007387 */ /* 0x0007e20000100800 */
[----:B------:R-:W-:Y:S01]  /*1a3e0*/  FMUL.FTZ R91, R91, UR8 ;  /* 0x000000085b5b7c20 */ /* 0x000fe20008410000 */
[----:B------:R-:W-:Y:S03]  /*1a3f0*/  FMUL.FTZ R90, R90, UR8 ;  /* 0x000000085a5a7c20 */ /* 0x000fe60008410000 */
[----:B------:R-:W-:Y:S01]  /*1a400*/  MUFU.TANH R222, R89 ;  /* 0x0000005900de7308 */ /* 0x000fe20000002400 */
[----:B------:R3:W-:Y:S01]  /*1a410*/  STL [R1+0x74], R232 ;  /* 0x000074e801007387 */ /* 0x0007e20000100800 */
        /* <DEDUP_REMOVED lines=35> */
[----:B------:R-:W-:Y:S02]  /*1a650*/  UISETP.GT.AND UP0, UPT, UR18, UR15, UPT ;  /* 0x0000000f1200728c */ /* 0x000fe4000bf04270 */
[----:B------:R-:W-:Y:S03]  /*1a660*/  UIADD3 UR18, UPT, UPT, UR18, -0x1, URZ ;  /* 0xffffffff12127890 */ /* 0x000fe6000fffe0ff */
        /* <DEDUP_REMOVED lines=18> */
[----:B--2---:R-:W-:Y:S01]  /*1a790*/  ISETP.GE.AND P6, PT, R245, R251, PT ;  /* 0x000000fbf500720c */ /* 0x004fe20003fc6270 */
[----:B-1----:R-:W-:Y:S01]  /*1a7a0*/  FFMA.FTZ R16, R201, -UR6, R2 ;  /* 0x80000006c9107c23 */ /* 0x002fe20008010002 */
[----:B------:R-:W-:Y:S01]  /*1a7b0*/  IADD3 R2, PT, PT, R217, -R4, RZ ;  /* 0x80000004d9027210 */ /* 0x000fe20007ffe0ff */
[----:B------:R-:W-:Y:S01]  /*1a7c0*/  FFMA.FTZ R19, R202, -UR6, R3 ;  /* 0x80000006ca137c23 */ /* 0x000fe20008010003 */
[----:B----4-:R-:W-:Y:S01]  /*1a7d0*/  ISETP.GE.AND P2, PT, R245, R210, PT ;  /* 0x000000d2f500720c */ /* 0x010fe20003f46270 */
[----:B------:R-:W-:Y:S01]  /*1a7e0*/  FFMA.FTZ R200, R17, -UR6, R200 ;  /* 0x8000000611c87c23 */ /* 0x000fe200080100c8 */
[----:B------:R-:W-:Y:S01]  /*1a7f0*/  IABS R18, R2 ;  /* 0x0000000200127213 */ /* 0x000fe20000000000 */
[C-C-:B------:R-:W-:Y:S01]  /*1a800*/  IMAD.IADD R3, R216.reuse, 0x1, -R13.reuse ;  /* 0x00000001d8037824 */ /* 0x140fe200078e0a0d */
[----:B------:R-:W-:Y:S01]  /*1a810*/  FSEL R5, R5, -INF , !P2 ;  /* 0xff80000005057808 */ /* 0x000fe20005000000 */
[----:B------:R-:W1:Y:S01]  /*1a820*/  MUFU.TANH R2, R15 ;  /* 0x0000000f00027308 */ /* 0x000e620000002400 */
[----:B------:R-:W-:Y:S01]  /*1a830*/  I2FP.F32.S32 R201, R18 ;  /* 0x0000001200c97245 */ /* 0x000fe20000201400 */
[--C-:B------:R-:W-:Y:S01]  /*1a840*/  IMAD.IADD R17, R216, 0x1, -R4.reuse ;  /* 0x00000001d8117824 */ /* 0x100fe200078e0a04 */
[----:B------:R-:W-:Y:S01]  /*1a850*/  IABS R3, R3 ;  /* 0x0000000300037213 */ /* 0x000fe20000000000 */
[C---:B------:R-:W-:Y:S01]  /*1a860*/  IMAD.IADD R13, R218.reuse, 0x1, -R13 ;  /* 0x00000001da0d7824 */ /* 0x040fe200078e0a0d */
[----:B---3--:R-:W-:Y:S01]  /*1a870*/  ISETP.GE.AND P0, PT, R245, R212, PT ;  /* 0x000000d4f500720c */ /* 0x008fe20003f06270 */
[----:B------:R-:W-:Y:S01]  /*1a880*/  IMAD.IADD R4, R218, 0x1, -R4 ;  /* 0x00000001da047824 */ /* 0x000fe200078e0a04 */
[----:B------:R-:W-:Y:S01]  /*1a890*/  IABS R17, R17 ;  /* 0x0000001100117213 */ /* 0x000fe20000000000 */
[----:B------:R-:W-:Y:S01]  /*1a8a0*/  FFMA.FTZ R18, R201, -UR6, R14 ;  /* 0x80000006c9127c23 */ /* 0x000fe2000801000e */
[----:B------:R-:W-:Y:S01]  /*1a8b0*/  IABS R13, R13 ;  /* 0x0000000d000d7213 */ /* 0x000fe20000000000 */
[----:B------:R-:W-:Y:S01]  /*1a8c0*/  FMUL.FTZ R201, R20, UR8 ;  /* 0x0000000814c97c20 */ /* 0x000fe20008410000 */
[----:B------:R-:W-:Y:S02]  /*1a8d0*/  IABS R4, R4 ;  /* 0x0000000400047213 */ /* 0x000fe40000000000 */
[----:B------:R-:W-:Y:S02]  /*1a8e0*/  I2FP.F32.S32 R202, R3 ;  /* 0x0000000300ca7245 */ /* 0x000fe40000201400 */
[----:B------:R-:W-:Y:S01]  /*1a8f0*/  I2FP.F32.S32 R14, R13 ;  /* 0x0000000d000e7245 */ /* 0x000fe20000201400 */
[----:B------:R-:W-:Y:S01]  /*1a900*/  VIADD R13, R235, 0x8 ;  /* 0x00000008eb0d7836 */ /* 0x000fe20000000000 */
[----:B------:R-:W-:Y:S01]  /*1a910*/  I2FP.F32.S32 R3, R4 ;  /* 0x0000000400037245 */ /* 0x000fe20000201400 */
[----:B------:R-:W-:Y:S01]  /*1a920*/  FFMA.FTZ R9, R202, -UR6, R9 ;  /* 0x80000006ca097c23 */ /* 0x000fe20008010009 */
[----:B------:R-:W-:Y:S01]  /*1a930*/  I2FP.F32.S32 R17, R17 ;  /* 0x0000001100117245 */ /* 0x000fe20000201400 */
[----:B------:R-:W-:Y:S01]  /*1a940*/  FMUL.FTZ R202, R21, UR8 ;  /* 0x0000000815ca7c20 */ /* 0x000fe20008410000 */
[----:B------:R-:W-:Y:S01]  /*1a950*/  FSEL R4, R243, -INF , !P3 ;  /* 0xff800000f3047808 */ /* 0x000fe20005800000 */
[----:B-1----:R-:W-:Y:S01]  /*1a960*/  FFMA.FTZ R2, R3, -UR6, R2 ;  /* 0x8000000603027c23 */ /* 0x002fe20008010002 */
[C---:B------:R-:W-:Y:S01]  /*1a970*/  ISETP.GE.AND P3, PT, R235.reuse, R251, PT ;  /* 0x000000fbeb00720c */ /* 0x040fe20003f66270 */
[----:B------:R-:W-:Y:S01]  /*1a980*/  VIADD R3, R235, 0x9 ;  /* 0x00000009eb037836 */ /* 0x000fe20000000000 */
[----:B------:R-:W-:Y:S01]  /*1a990*/  FSEL R15, R237, -INF , !P6 ;  /* 0xff800000ed0f7808 */ /* 0x000fe20007000000 */
[----:B------:R-:W-:Y:S01]  /*1a9a0*/  FFMA.FTZ R8, R17, -UR6, R8 ;  /* 0x8000000611087c23 */ /* 0x000fe20008010008 */
[-C--:B------:R-:W-:Y:S01]  /*1a9b0*/  ISETP.GT.AND P6, PT, R221, R13.reuse, PT ;  /* 0x0000000ddd00720c */ /* 0x080fe20003fc4270 */
[----:B------:R-:W-:Y:S01]  /*1a9c0*/  IMAD.MOV.U32 R243, RZ, RZ, R216 ;  /* 0x000000fffff37224 */ /* 0x000fe200078e00d8 */
[----:B------:R-:W-:Y:S01]  /*1a9d0*/  FSEL R17, R238, -INF , !P3 ;  /* 0xff800000ee117808 */ /* 0x000fe20005800000 */
[----:B------:R-:W1:Y:S01]  /*1a9e0*/  MUFU.TANH R201, R201 ;  /* 0x000000c900c97308 */ /* 0x000e620000002400 */
[----:B------:R-:W-:Y:S01]  /*1a9f0*/  ISETP.GE.AND P3, PT, R235, R210, PT ;  /* 0x000000d2eb00720c */ /* 0x000fe20003f66270 */
[----:B------:R-:W-:Y:S01]  /*1aa00*/  IMAD.MOV.U32 R88, RZ, RZ, R243 ;  /* 0x000000ffff587224 */ /* 0x000fe200078e00f3 */
[----:B------:R-:W-:Y:S01]  /*1aa10*/  FSEL R16, R16, -INF , !P6 ;  /* 0xff80000010107808 */ /* 0x000fe20007000000 */
[----:B------:R-:W-:Y:S01]  /*1aa20*/  FFMA.FTZ R7, R14, -UR6, R7 ;  /* 0x800000060e077c23 */ /* 0x000fe20008010007 */
[C---:B------:R-:W-:Y:S02]  /*1aa30*/  ISETP.GT.AND P2, PT, R10.reuse, R13, PT ;  /* 0x0000000d0a00720c */ /* 0x040fe40003f44270 */
[-C--:B------:R-:W-:Y:S03]  /*1aa40*/  ISETP.GT.AND P6, PT, R10, R3.reuse, PT ;  /* 0x000000030a00720c */ /* 0x080fe60003fc4270 */
[----:B------:R-:W-:Y:S01]  /*1aa50*/  MUFU.TANH R238, R83 ;  /* 0x0000005300ee7308 */ /* 0x000fe20000002400 */
[----:B------:R-:W-:Y:S02]  /*1aa60*/  FSEL R11, R11, -INF , !P3 ;  /* 0xff8000000b0b7808 */ /* 0x000fe40005800000 */
[----:B------:R-:W-:Y:S02]  /*1aa70*/  ISETP.GT.AND P3, PT, R221, R3, PT ;  /* 0x00000003dd00720c */ /* 0x000fe40003f64270 */
[----:B------:R-:W-:Y:S02]  /*1aa80*/  FSEL R19, R19, -INF , !P2 ;  /* 0xff80000013137808 */ /* 0x000fe40005000000 */
[----:B------:R-:W-:Y:S03]  /*1aa90*/  FSEL R18, R18, -INF , !P6 ;  /* 0xff80000012127808 */ /* 0x000fe60007000000 */
[----:B------:R-:W-:Y:S01]  /*1aaa0*/  MUFU.TANH R237, R87 ;  /* 0x0000005700ed7308 */ /* 0x000fe20000002400 */
[CC--:B------:R-:W-:Y:S02]  /*1aab0*/  ISETP.GE.AND P2, PT, R235.reuse, R212.reuse, PT ;  /* 0x000000d4eb00720c */ /* 0x0c0fe40003f46270 */
[----:B------:R-:W-:Y:S02]  /*1aac0*/  ISETP.GT.AND P6, PT, R206, R13, PT ;  /* 0x0000000dce00720c */ /* 0x000fe40003fc4270 */
[----:B------:R-:W-:Y:S02]  /*1aad0*/  FSEL R200, R200, -INF , !P3 ;  /* 0xff800000c8c87808 */ /* 0x000fe40005800000 */
[----:B------:R-:W-:Y:S03]  /*1aae0*/  ISETP.GE.AND P3, PT, R235, R211, PT ;  /* 0x000000d3eb00720c */ /* 0x000fe60003f66270 */
[----:B------:R-:W2:Y:S01]  /*1aaf0*/  MUFU.TANH R202, R202 ;  /* 0x000000ca00ca7308 */ /* 0x000ea20000002400 */
[----:B------:R-:W-:Y:S02]  /*1ab00*/  FSEL R6, R6, -INF , !P2 ;  /* 0xff80000006067808 */ /* 0x000fe40005000000 */
[----:B------:R-:W-:Y:S02]  /*1ab10*/  FSEL R20, R9, -INF , !P6 ;  /* 0xff80000009147808 */ /* 0x000fe40007000000 */
[----:B------:R-:W-:Y:S02]  /*1ab20*/  ISETP.GT.AND P2, PT, R0, R3, PT ;  /* 0x000000030000720c */ /* 0x000fe40003f44270 */
[-C--:B------:R-:W-:Y:S02]  /*1ab30*/  ISETP.GE.AND P6, PT, R13, R212.reuse, PT ;  /* 0x000000d40d00720c */ /* 0x080fe40003fc6270 */
[----:B------:R-:W-:Y:S02]  /*1ab40*/  ISETP.GE.AND P1, PT, R245, R211, PT ;  /* 0x000000d3f500720c */ /* 0x000fe40003f26270 */
[----:B------:R-:W-:Y:S02]  /*1ab50*/  FSEL R14, R241, -INF , !P3 ;  /* 0xff800000f10e7808 */ /* 0x000fe40005800000 */
[----:B------:R-:W-:Y:S02]  /*1ab60*/  ISETP.GT.AND P3, PT, R206, R3, PT ;  /* 0x00000003ce00720c */ /* 0x000fe40003f64270 */
[----:B------:R-:W-:Y:S02]  /*1ab70*/  FSEL R2, R2, -INF , !P2 ;  /* 0xff80000002027808 */ /* 0x000fe40005000000 */
[----:B------:R-:W-:Y:S02]  /*1ab80*/  FSEL R21, R19, -INF , !P6 ;  /* 0xff80000013157808 */ /* 0x000fe40007000000 */
[-C--:B------:R-:W-:Y:S02]  /*1ab90*/  ISETP.GE.AND P2, PT, R3, R211.reuse, PT ;  /* 0x000000d30300720c */ /* 0x080fe40003f46270 */
[----:B------:R-:W-:Y:S02]  /*1aba0*/  IADD3 R19, PT, PT, R225, -0x68, RZ ;  /* 0xffffff98e1137810 */ /* 0x000fe40007ffe0ff */
[----:B------:R-:W-:Y:S02]  /*1abb0*/  FSEL R4, R4, -INF , !P0 ;  /* 0xff80000004047808 */ /* 0x000fe40004000000 */
[----:B------:R-:W-:Y:S01]  /*1abc0*/  FSEL R12, R12, -INF , !P1 ;  /* 0xff8000000c0c7808 */ /* 0x000fe20004800000 */
[--C-:B------:R-:W-:Y:S01]  /*1abd0*/  IMAD.IADD R27, R219, 0x1, -R19.reuse ;  /* 0x00000001db1b7824 */ /* 0x100fe200078e0a13 */
[----:B------:R-:W-:Y:S02]  /*1abe0*/  ISETP.GE.AND P0, PT, R13, R211, PT ;  /* 0x000000d30d00720c */ /* 0x000fe40003f06270 */
[----:B------:R-:W-:Y:S02]  /*1abf0*/  ISETP.GT.AND P1, PT, R0, R13, PT ;  /* 0x0000000d0000720c */ /* 0x000fe40003f24270 */
[----:B------:R-:W-:Y:S02]  /*1ac00*/  FSEL R9, R8, -INF , !P3 ;  /* 0xff80000008097808 */ /* 0x000fe40005800000 */
[----:B------:R-:W-:Y:S01]  /*1ac10*/  FSEL R8, R200, -INF , !P2 ;  /* 0xff800000c8087808 */ /* 0x000fe20005000000 */
[--C-:B------:R-:W-:Y:S01]  /*1ac20*/  IMAD.IADD R200, R243, 0x1, -R19.reuse ;  /* 0x00000001f3c87824 */ /* 0x100fe200078e0a13 */
[----:B------:R-:W-:Y:S02]  /*1ac30*/  FSEL R16, R16, -INF , !P0 ;  /* 0xff80000010107808 */ /* 0x000fe40004000000 */
[----:B------:R-:W-:Y:S02]  /*1ac40*/  FSEL R7, R7, -INF , !P1 ;  /* 0xff80000007077808 */ /* 0x000fe40004800000 */
[C---:B------:R-:W-:Y:S02]  /*1ac50*/  ISETP.GE.AND P0, PT, R3.reuse, R212, PT ;  /* 0x000000d40300720c */ /* 0x040fe40003f06270 */
[CC--:B------:R-:W-:Y:S02]  /*1ac60*/  ISETP.GE.AND P2, PT, R3.reuse, R251.reuse, PT ;  /* 0x000000fb0300720c */ /* 0x0c0fe40003f46270 */
[-C--:B------:R-:W-:Y:S01]  /*1ac70*/  ISETP.GE.AND P6, PT, R3, R210.reuse, PT ;  /* 0x000000d20300720c */ /* 0x080fe20003fc6270 */
[----:B------:R-:W-:Y:S01]  /*1ac80*/  FMUL.FTZ R3, R26, UR8 ;  /* 0x000000081a037c20 */ /* 0x000fe20008410000 */
[C---:B------:R-:W-:Y:S01]  /*1ac90*/  ISETP.GE.AND P3, PT, R13.reuse, R251, PT ;  /* 0x000000fb0d00720c */ /* 0x040fe20003f66270 */
[C-C-:B------:R-:W-:Y:S01]  /*1aca0*/  IMAD.IADD R26, R218.reuse, 0x1, -R19.reuse ;  /* 0x00000001da1a7824 */ /* 0x140fe200078e0a13 */
[----:B------:R-:W-:Y:S01]  /*1acb0*/  ISETP.GE.AND P1, PT, R13, R210, PT ;  /* 0x000000d20d00720c */ /* 0x000fe20003f26270 */
[----:B------:R-:W-:Y:S01]  /*1acc0*/  VIADD R13, R225, 0xffffff99 ;  /* 0xffffff99e10d7836 */ /* 0x000fe20000000000 */
[----:B------:R-:W-:Y:S01]  /*1acd0*/  IABS R200, R200 ;  /* 0x000000c800c87213 */ /* 0x000fe20000000000 */
[----:B------:R-:W-:Y:S01]  /*1ace0*/  IMAD.IADD R19, R217, 0x1, -R19 ;  /* 0x00000001d9137824 */ /* 0x000fe200078e0a13 */
[----:B------:R-:W-:Y:S01]  /*1acf0*/  IABS R26, R26 ;  /* 0x0000001a001a7213 */ /* 0x000fe20000000000 */
[--C-:B------:R-:W-:Y:S01]  /*1ad00*/  IMAD.IADD R207, R243, 0x1, -R13.reuse ;  /* 0x00000001f3cf7824 */ /* 0x100fe200078e0a0d */
[----:B------:R-:W-:Y:S01]  /*1ad10*/  I2FP.F32.S32 R200, R200 ;  /* 0x000000c800c87245 */ /* 0x000fe20000201400 */
[----:B------:R-:W-:Y:S01]  /*1ad20*/  IMAD.IADD R205, R218, 0x1, -R13 ;  /* 0x00000001dacd7824 */ /* 0x000fe200078e0a0d */
[----:B------:R-:W-:Y:S01]  /*1ad30*/  IABS R27, R27 ;  /* 0x0000001b001b7213 */ /* 0x000fe20000000000 */
[----:B------:R-:W3:Y:S01]  /*1ad40*/  MUFU.TANH R3, R3 ;  /* 0x0000000300037308 */ /* 0x000ee20000002400 */
[----:B------:R-:W-:Y:S01]  /*1ad50*/  IABS R207, R207 ;  /* 0x000000cf00cf7213 */ /* 0x000fe20000000000 */
[----:B-1----:R-:W-:Y:S01]  /*1ad60*/  FFMA.FTZ R25, R200, -UR6, R201 ;  /* 0x80000006c8197c23 */ /* 0x002fe200080100c9 */
[----:B------:R-:W-:Y:S01]  /*1ad70*/  I2FP.F32.S32 R26, R26 ;  /* 0x0000001a001a7245 */ /* 0x000fe20000201400 */
[----:B------:R-:W-:Y:S01]  /*1ad80*/  VIADD R201, R235, 0x10 ;  /* 0x00000010ebc97836 */ /* 0x000fe20000000000 */
[----:B------:R-:W-:Y:S02]  /*1ad90*/  I2FP.F32.S32 R27, R27 ;  /* 0x0000001b001b7245 */ /* 0x000fe40000201400 */
[----:B------:R-:W-:Y:S01]  /*1ada0*/  I2FP.F32.S32 R207, R207 ;  /* 0x000000cf00cf7245 */ /* 0x000fe20000201400 */
[----:B------:R-:W-:Y:S01]  /*1adb0*/  FFMA.FTZ R26, R26, -UR6, R23 ;  /* 0x800000061a1a7c23 */ /* 0x000fe20008010017 */
[----:B------:R-:W-:Y:S01]  /*1adc0*/  FSEL R23, R18, -INF , !P0 ;  /* 0xff80000012177808 */ /* 0x000fe20004000000 */
[----:B------:R-:W-:Y:S01]  /*1add0*/  FFMA.FTZ R24, R27, -UR6, R24 ;  /* 0x800000061b187c23 */ /* 0x000fe20008010018 */
[C---:B------:R-:W-:Y:S01]  /*1ade0*/  ISETP.GT.AND P0, PT, R206.reuse, R201, PT ;  /* 0x000000c9ce00720c */ /* 0x040fe20003f04270 */
[----:B--2---:R-:W-:Y:S01]  /*1adf0*/  FFMA.FTZ R200, R207, -UR6, R202 ;  /* 0x80000006cfc87c23 */ /* 0x004fe200080100ca */
[----:B------:R-:W-:Y:S01]  /*1ae00*/  IADD3 R27, PT, PT, R235, 0x11, RZ ;  /* 0x00000011eb1b7810 */ /* 0x000fe20007ffe0ff */
[--C-:B------:R-:W-:Y:S01]  /*1ae10*/  IMAD.IADD R18, R219, 0x1, -R13.reuse ;  /* 0x00000001db127824 */ /* 0x100fe200078e0a0d */
[----:B------:R-:W-:Y:S01]  /*1ae20*/  FSEL R25, R25, -INF , !P0 ;  /* 0xff80000019197808 */ /* 0x000fe20004000000 */
[----:B------:R1:W2:Y:S01]  /*1ae30*/  MUFU.TANH R202, R204 ;  /* 0x000000cc00ca7308 */ /* 0x0002a20000002400 */
[----:B------:R-:W-:Y:S01]  /*1ae40*/  IABS R205, R205 ;  /* 0x000000cd00cd7213 */ /* 0x000fe20000000000 */
[----:B------:R-:W-:Y:S01]  /*1ae50*/  IMAD.IADD R13, R217, 0x1, -R13 ;  /* 0x00000001d90d7824 */ /* 0x000fe200078e0a0d */
[----:B------:R-:W-:Y:S02]  /*1ae60*/  ISETP.GT.AND P0, PT, R206, R27, PT ;  /* 0x0000001bce00720c */ /* 0x000fe40003f04270 */
[----:B------:R-:W-:Y:S02]  /*1ae70*/  I2FP.F32.S32 R205, R205 ;  /* 0x000000cd00cd7245 */ /* 0x000fe40000201400 */
[----:B------:R-:W-:Y:S02]  /*1ae80*/  FSEL R200, R200, -INF , !P0 ;  /* 0xff800000c8c87808 */ /* 0x000fe40004000000 */
[----:B------:R-:W-:Y:S01]  /*1ae90*/  ISETP.GT.AND P0, PT, R0, R201, PT ;  /* 0x000000c90000720c */ /* 0x000fe20003f04270 */
[----:B------:R-:W-:Y:S01]  /*1aea0*/  FFMA.FTZ R22, R205, -UR6, R22 ;  /* 0x80000006cd167c23 */ /* 0x000fe20008010016 */
[----:B------:R-:W-:Y:S02]  /*1aeb0*/  IABS R19, R19 ;  /* 0x0000001300137213 */ /* 0x000fe40000000000 */
[----:B------:R-:W-:Y:S02]  /*1aec0*/  FSEL R26, R26, -INF , !P0 ;  /* 0xff8000001a1a7808 */ /* 0x000fe40004000000 */
[----:B------:R-:W-:Y:S02]  /*1aed0*/  ISETP.GT.AND P0, PT, R0, R27, PT ;  /* 0x0000001b0000720c */ /* 0x000fe40003f04270 */
[----:B------:R-:W-:Y:S02]  /*1aee0*/  IABS R13, R13 ;  /* 0x0000000d000d7213 */ /* 0x000fe40000000000 */
[----:B------:R-:W-:Y:S02]  /*1aef0*/  FSEL R22, R22, -INF , !P0 ;  /* 0xff80000016167808 */ /* 0x000fe40004000000 */
[----:B------:R-:W-:Y:S02]  /*1af00*/  ISETP.GT.AND P0, PT, R221, R201, PT ;  /* 0x000000c9dd00720c */ /* 0x000fe40003f04270 */
[----:B-1----:R-:W-:Y:S02]  /*1af10*/  I2FP.F32.S32 R204, R19 ;  /* 0x0000001300cc7245 */ /* 0x002fe40000201400 */
[----:B------:R-:W-:Y:S02]  /*1af20*/  FSEL R19, R20, -INF , !P3 ;  /* 0xff80000014137808 */ /* 0x000fe40005800000 */
[----:B------:R-:W-:Y:S01]  /*1af30*/  FSEL R20, R24, -INF , !P0 ;  /* 0xff80000018147808 */ /* 0x000fe20004000000 */
[----:B---3--:R-:W-:Y:S01]  /*1af40*/  FFMA.FTZ R3, R204, -UR6, R3 ;  /* 0x80000006cc037c23 */ /* 0x008fe20008010003 */
[----:B------:R-:W-:Y:S01]  /*1af50*/  I2FP.F32.S32 R13, R13 ;  /* 0x0000000d000d7245 */ /* 0x000fe20000201400 */
[----:B------:R1:W3:Y:S01]  /*1af60*/  MUFU.TANH R24, R28 ;  /* 0x0000001c00187308 */ /* 0x0002e20000002400 */
[-C--:B------:R-:W-:Y:S02]  /*1af70*/  ISETP.GE.AND P0, PT, R201, R210.reuse, PT ;  /* 0x000000d2c900720c */ /* 0x080fe40003f06270 */
[----:B------:R-:W-:Y:S01]  /*1af80*/  ISETP.GT.AND P3, PT, R221, R27, PT ;  /* 0x0000001bdd00720c */ /* 0x000fe20003f64270 */
[----:B--2---:R-:W-:Y:S01]  /*1af90*/  FFMA.FTZ R202, R13, -UR6, R202 ;  /* 0x800000060dca7c23 */ /* 0x004fe200080100ca */
[----:B------:R-:W-:Y:S02]  /*1afa0*/  FSEL R13, R9, -INF , !P2 ;  /* 0xff800000090d7808 */ /* 0x000fe40005000000 */
[----:B------:R-:W-:Y:S02]  /*1afb0*/  FSEL R9, R7, -INF , !P1 ;  /* 0xff80000007097808 */ /* 0x000fe40004800000 */
[----:B------:R-:W-:Y:S02]  /*1afc0*/  FSEL R7, R2, -INF , !P6 ;  /* 0xff80000002077808 */ /* 0x000fe40007000000 */
[----:B------:R-:W-:Y:S02]  /*1afd0*/  ISETP.GE.AND P6, PT, R201, R251, PT ;  /* 0x000000fbc900720c */ /* 0x000fe40003fc6270 */
[----:B------:R-:W-:Y:S02]  /*1afe0*/  ISETP.GT.AND P1, PT, R10, R27, PT ;  /* 0x0000001b0a00720c */ /* 0x000fe40003f24270 */
[----:B------:R-:W-:Y:S02]  /*1aff0*/  FSEL R134, R25, -INF , !P6 ;  /* 0xff80000019867808 */ /* 0x000fe40007000000 */
[----:B------:R-:W-:Y:S01]  /*1b000*/  FSEL R2, R202, -INF , !P1 ;  /* 0xff800000ca027808 */ /* 0x000fe20004800000 */
[----:B------:R2:W-:Y:S01]  /*1b010*/  MUFU.TANH R25, R29 ;  /* 0x0000001d00197308 */ /* 0x0005e20000002400 */
[----:B------:R-:W-:Y:S01]  /*1b020*/  ISETP.GE.AND P1, PT, R27, R251, PT ;  /* 0x000000fb1b00720c */ /* 0x000fe20003f26270 */
[----:B-1----:R-:W-:Y:S01]  /*1b030*/  FMUL.FTZ R28, R30, UR8 ;  /* 0x000000081e1c7c20 */ /* 0x002fe20008410000 */
[----:B------:R-:W-:Y:S01]  /*1b040*/  FSEL R245, R26, -INF , !P0 ;  /* 0xff8000001af57808 */ /* 0x000fe20004000000 */
[----:B------:R-:W-:Y:S01]  /*1b050*/  VIADD R26, R225, 0xffffffa1 ;  /* 0xffffffa1e11a7836 */ /* 0x000fe20000000000 */
[----:B------:R-:W-:Y:S01]  /*1b060*/  FSEL R135, R200, -INF , !P1 ;  /* 0xff800000c8877808 */ /* 0x000fe20004800000 */
[----:B------:R-:W-:Y:S01]  /*1b070*/  FMUL.FTZ R202, R31, UR8 ;  /* 0x000000081fca7c20 */ /* 0x000fe20008410000 */
[----:B------:R-:W-:Y:S01]  /*1b080*/  ISETP.GE.AND P6, PT, R27, R210, PT ;  /* 0x000000d21b00720c */ /* 0x000fe20003fc6270 */
[--C-:B------:R-:W-:Y:S01]  /*1b090*/  IMAD.IADD R31, R219, 0x1, -R26.reuse ;  /* 0x00000001db1f7824 */ /* 0x100fe200078e0a1a */
[C---:B------:R-:W-:Y:S01]  /*1b0a0*/  ISETP.GE.AND P1, PT, R27.reuse, R211, PT ;  /* 0x000000d31b00720c */ /* 0x040fe20003f26270 */
[----:B------:R-:W1:Y:S01]  /*1b0b0*/  MUFU.TANH R28, R28 ;  /* 0x0000001c001c7308 */ /* 0x000e620000002400 */
[----:B------:R-:W-:Y:S01]  /*1b0c0*/  ISETP.GE.AND P0, PT, R27, R212, PT ;  /* 0x000000d41b00720c */ /* 0x000fe20003f06270 */
[----:B------:R-:W-:Y:S01]  /*1b0d0*/  VIADD R27, R225, 0xffffffa0 ;  /* 0xffffffa0e11b7836 */ /* 0x000fe20000000000 */
[----:B------:R-:W-:Y:S02]  /*1b0e0*/  IABS R18, R18 ;  /* 0x0000001200127213 */ /* 0x000fe40000000000 */
[----:B------:R-:W-:Y:S01]  /*1b0f0*/  IABS R31, R31 ;  /* 0x0000001f001f7213 */ /* 0x000fe20000000000 */
[----:B------:R-:W-:Y:S01]  /*1b100*/  IMAD.IADD R200, R219, 0x1, -R27 ;  /* 0x00000001dbc87824 */ /* 0x000fe200078e0a1b */
[----:B------:R-:W-:Y:S01]  /*1b110*/  I2FP.F32.S32 R18, R18 ;  /* 0x0000001200127245 */ /* 0x000fe20000201400 */
[C---:B--2---:R-:W-:Y:S01]  /*1b120*/  IMAD.IADD R29, R217.reuse, 0x1, -R26 ;  /* 0x00000001d91d7824 */ /* 0x044fe200078e0a1a */
[----:B------:R-:W-:Y:S01]  /*1b130*/  IADD3 R30, PT, PT, R217, -R27, RZ ;  /* 0x8000001bd91e7210 */ /* 0x000fe20007ffe0ff */
[----:B------:R-:W2:Y:S01]  /*1b140*/  MUFU.TANH R202, R202 ;  /* 0x000000ca00ca7308 */ /* 0x000ea20000002400 */
[----:B------:R-:W-:Y:S01]  /*1b150*/  IABS R200, R200 ;  /* 0x000000c800c87213 */ /* 0x000fe20000000000 */
[----:B------:R-:W-:Y:S01]  /*1b160*/  FFMA.FTZ R18, R18, -UR6, R203 ;  /* 0x8000000612127c23 */ /* 0x000fe200080100cb */
[----:B------:R-:W-:Y:S02]  /*1b170*/  IABS R30, R30 ;  /* 0x0000001e001e7213 */ /* 0x000fe40000000000 */
[----:B------:R-:W-:Y:S02]  /*1b180*/  I2FP.F32.S32 R203, R200 ;  /* 0x000000c800cb7245 */ /* 0x000fe40000201400 */
[----:B------:R-:W-:Y:S02]  /*1b190*/  I2FP.F32.S32 R200, R31 ;  /* 0x0000001f00c87245 */ /* 0x000fe40000201400 */
[----:B------:R-:W-:Y:S01]  /*1b1a0*/  I2FP.F32.S32 R31, R30 ;  /* 0x0000001e001f7245 */ /* 0x000fe20000201400 */
[----:B---3--:R-:W-:Y:S01]  /*1b1b0*/  FFMA.FTZ R24, R203, -UR6, R24 ;  /* 0x80000006cb187c23 */ /* 0x008fe20008010018 */
[----:B------:R-:W-:Y:S01]  /*1b1c0*/  IABS R29, R29 ;  /* 0x0000001d001d7213 */ /* 0x000fe20000000000 */
[----:B------:R-:W-:Y:S01]  /*1b1d0*/  IMAD.IADD R30, R218, 0x1, -R27 ;  /* 0x00000001da1e7824 */ /* 0x000fe200078e0a1b */
[----:B------:R-:W-:Y:S01]  /*1b1e0*/  ISETP.GT.AND P2, PT, R10, R201, PT ;  /* 0x000000c90a00720c */ /* 0x000fe20003f44270 */
[----:B-1----:R-:W-:Y:S01]  /*1b1f0*/  FFMA.FTZ R28, R31, -UR6, R28 ;  /* 0x800000061f1c7c23 */ /* 0x002fe2000801001c */
[----:B------:R-:W-:Y:S01]  /*1b200*/  I2FP.F32.S32 R29, R29 ;  /* 0x0000001d001d7245 */ /* 0x000fe20000201400 */
[----:B------:R-:W-:Y:S01]  /*1b210*/  VIADD R31, R235, 0x18 ;  /* 0x00000018eb1f7836 */ /* 0x000fe20000000000 */
[----:B------:R-:W-:Y:S01]  /*1b220*/  FSEL R239, R22, -INF , !P6 ;  /* 0xff80000016ef7808 */ /* 0x000fe20007000000 */
[----:B------:R-:W-:Y:S01]  /*1b230*/  FFMA.FTZ R25, R200, -UR6, R25 ;  /* 0x80000006c8197c23 */ /* 0x000fe20008010019 */
[----:B------:R-:W-:Y:S01]  /*1b240*/  FSEL R18, R18, -INF , !P3 ;  /* 0xff80000012127808 */ /* 0x000fe20005800000 */
[----:B------:R-:W1:Y:S01]  /*1b250*/  MUFU.TANH R22, R35 ;  /* 0x0000002300167308 */ /* 0x000e620000002400 */
[----:B------:R-:W-:Y:S01]  /*1b260*/  FSEL R3, R3, -INF , !P2 ;  /* 0xff80000003037808 */ /* 0x000fe20005000000 */
[----:B--2---:R-:W-:Y:S01]  /*1b270*/  FFMA.FTZ R202, R29, -UR6, R202 ;  /* 0x800000061dca7c23 */ /* 0x004fe200080100ca */
[----:B------:R-:W-:Y:S01]  /*1b280*/  ISETP.GE.AND P3, PT, R201, R211, PT ;  /* 0x000000d3c900720c */ /* 0x000fe20003f66270 */
[----:B------:R-:W-:Y:S01]  /*1b290*/  VIADD R29, R235, 0x19 ;  /* 0x00000019eb1d7836 */ /* 0x000fe20000000000 */
[----:B------:R-:W-:Y:S01]  /*1b2a0*/  ISETP.GE.AND P2, PT, R201, R212, PT ;  /* 0x000000d4c900720c */ /* 0x000fe20003f46270 */
[----:B------:R-:W-:Y:S01]  /*1b2b0*/  IMAD.IADD R201, R243, 0x1, -R27 ;  /* 0x00000001f3c97824 */ /* 0x000fe200078e0a1b */
[----:B------:R-:W-:Y:S01]  /*1b2c0*/  ISETP.GT.AND P6, PT, R221, R31, PT ;  /* 0x0000001fdd00720c */ /* 0x000fe20003fc4270 */
[--C-:B------:R-:W-:Y:S01]  /*1b2d0*/  IMAD.IADD R27, R218, 0x1, -R26.reuse ;  /* 0x00000001da1b7824 */ /* 0x100fe200078e0a1a */
[----:B------:R-:W-:Y:S01]  /*1b2e0*/  FSEL R132, R3, -INF , !P2 ;  /* 0xff80000003847808 */ /* 0x000fe20005000000 */
[----:B------:R-:W-:Y:S01]  /*1b2f0*/  IMAD.IADD R200, R243, 0x1, -R26 ;  /* 0x00000001f3c87824 */ /* 0x000fe200078e0a1a */
[----:B------:R-:W-:Y:S01]  /*1b300*/  FSEL R24, R24, -INF , !P6 ;  /* 0xff80000018187808 */ /* 0x000fe20007000000 */
[----:B------:R-:W-:Y:S01]  /*1b310*/  FMUL.FTZ R3, R36, UR8 ;  /* 0x0000000824037c20 */ /* 0x000fe20008410000 */
[----:B------:R-:W-:Y:S02]  /*1b320*/  ISETP.GT.AND P6, PT, R221, R29, PT ;  /* 0x0000001ddd00720c */ /* 0x000fe40003fc4270 */
[----:B------:R-:W-:Y:S02]  /*1b330*/  IABS R27, R27 ;  /* 0x0000001b001b7213 */ /* 0x000fe40000000000 */
[----:B------:R-:W-:Y:S01]  /*1b340*/  FSEL R25, R25, -INF , !P6 ;  /* 0xff80000019197808 */ /* 0x000fe20007000000 */
[----:B------:R-:W-:Y:S01]  /*1b350*/  MUFU.TANH R3, R3 ;  /* 0x0000000300037308 */ /* 0x000fe20000002400 */
[----:B------:R-:W-:Y:S02]  /*1b360*/  IABS R201, R201 ;  /* 0x000000c900c97213 */ /* 0x000fe40000000000 */
[----:B------:R-:W-:Y:S02]  /*1b370*/  ISETP.GT.AND P6, PT, R10, R31, PT ;  /* 0x0000001f0a00720c */ /* 0x000fe40003fc4270 */
[----:B------:R-:W-:Y:S02]  /*1b380*/  I2FP.F32.S32 R27, R27 ;  /* 0x0000001b001b7245 */ /* 0x000fe40000201400 */
[----:B------:R-:W-:Y:S02]  /*1b390*/  I2FP.F32.S32 R201, R201 ;  /* 0x000000c900c97245 */ /* 0x000fe40000201400 */
[----:B------:R-:W-:Y:S01]  /*1b3a0*/  FSEL R28, R28, -INF , !P6 ;  /* 0xff8000001c1c7808 */ /* 0x000fe20007000000 */
[----:B-1----:R-:W-:Y:S01]  /*1b3b0*/  FFMA.FTZ R22, R27, -UR6, R22 ;  /* 0x800000061b167c23 */ /* 0x002fe20008010016 */
[-C--:B------:R-:W-:Y:S01]  /*1b3c0*/  ISETP.GT.AND P6, PT, R10, R29.reuse, PT ;  /* 0x0000001d0a00720c */ /* 0x080fe20003fc4270 */
[----:B------:R-:W-:Y:S01]  /*1b3d0*/  FFMA.FTZ R32, R201, -UR6, R32 ;  /* 0x80000006c9207c23 */ /* 0x000fe20008010020 */
[----:B------:R-:W-:Y:S02]  /*1b3e0*/  ISETP.GT.AND P2, PT, R0, R29, PT ;  /* 0x0000001d0000720c */ /* 0x000fe40003f44270 */
[----:B------:R-:W-:Y:S02]  /*1b3f0*/  IABS R26, R200 ;  /* 0x000000c8001a7213 */ /* 0x000fe40000000000 */
[----:B------:R-:W-:Y:S02]  /*1b400*/  FSEL R202, R202, -INF , !P6 ;  /* 0xff800000caca7808 */ /* 0x000fe40007000000 */
[----:B------:R-:W-:Y:S02]  /*1b410*/  FSEL R133, R2, -INF , !P0 ;  /* 0xff80000002857808 */ /* 0x000fe40004000000 */
[----:B------:R-:W-:Y:S02]  /*1b420*/  IABS R30, R30 ;  /* 0x0000001e001e7213 */ /* 0x000fe40000000000 */
[----:B------:R-:W-:Y:S02]  /*1b430*/  ISETP.GT.AND P6, PT, R206, R31, PT ;  /* 0x0000001fce00720c */ /* 0x000fe40003fc4270 */
[----:B------:R-:W-:Y:S01]  /*1b440*/  FSEL R2, R22, -INF , !P2 ;  /* 0xff80000016027808 */ /* 0x000fe20005000000 */
[----:B------:R-:W-:Y:S01]  /*1b450*/  FMUL.FTZ R22, R39, UR8 ;  /* 0x0000000827167c20 */ /* 0x000fe20008410000 */
[----:B------:R-:W-:Y:S02]  /*1b460*/  I2FP.F32.S32 R26, R26 ;  /* 0x0000001a001a7245 */ /* 0x000fe40000201400 */
[CC--:B------:R-:W-:Y:S02]  /*1b470*/  ISETP.GE.AND P0, PT, R31.reuse, R211.reuse, PT ;  /* 0x000000d31f00720c */ /* 0x0c0fe40003f06270 */
[----:B------:R-:W-:Y:S01]  /*1b480*/  I2FP.F32.S32 R35, R30 ;  /* 0x0000001e00237245 */ /* 0x000fe20000201400 */
[----:B------:R-:W-:Y:S01]  /*1b490*/  FFMA.FTZ R33, R26, -UR6, R33 ;  /* 0x800000061a217c23 */ /* 0x000fe20008010021 */
[----:B------:R-:W-:Y:S01]  /*1b4a0*/  FSEL R32, R32, -INF , !P6 ;  /* 0xff80000020207808 */ /* 0x000fe20007000000 */
[----:B------:R-:W1:Y:S01]  /*1b4b0*/  MUFU.TANH R22, R22 ;  /* 0x0000001600167308 */ /* 0x000e620000002400 */
[----:B------:R-:W-:Y:S01]  /*1b4c0*/  FSEL R136, R20, -INF , !P3 ;  /* 0xff80000014887808 */ /* 0x000fe20005800000 */
[----:B------:R-:W-:Y:S01]  /*1b4d0*/  FMUL.FTZ R20, R40, UR8 ;  /* 0x0000000828147c20 */ /* 0x000fe20008410000 */
[-C--:B------:R-:W-:Y:S01]  /*1b4e0*/  ISETP.GE.AND P6, PT, R31, R212.reuse, PT ;  /* 0x000000d41f00720c */ /* 0x080fe20003fc6270 */
[----:B------:R-:W-:Y:S01]  /*1b4f0*/  FMUL.FTZ R26, R37, UR8 ;  /* 0x00000008251a7c20 */ /* 0x000fe20008410000 */
[----:B------:R-:W-:Y:S01]  /*1b500*/  ISETP.GE.AND P2, PT, R29, R211, PT ;  /* 0x000000d31d00720c */ /* 0x000fe20003f46270 */
[----:B------:R-:W-:Y:S01]  /*1b510*/  FMUL.FTZ R30, R43, UR8 ;  /* 0x000000082b1e7c20 */ /* 0x000fe20008410000 */
[----:B------:R-:W-:Y:S01]  /*1b520*/  FSEL R138, R24, -INF , !P0 ;  /* 0xff800000188a7808 */ /* 0x000fe20004000000 */
[----:B------:R-:W-:Y:S01]  /*1b530*/  VIADD R24, R225, 0xffffffa9 ;  /* 0xffffffa9e1187836 */ /* 0x000fe20000000000 */
[----:B------:R-:W-:Y:S01]  /*1b540*/  FSEL R137, R18, -INF , !P1 ;  /* 0xff80000012897808 */ /* 0x000fe20004800000 */
[----:B------:R-:W2:Y:S01]  /*1b550*/  MUFU.TANH R20, R20 ;  /* 0x0000001400147308 */ /* 0x000ea20000002400 */
[----:B------:R-:W-:Y:S01]  /*1b560*/  FSEL R139, R25, -INF , !P2 ;  /* 0xff800000198b7808 */ /* 0x000fe20005000000 */
[----:B------:R-:W-:Y:S01]  /*1b570*/  IMAD.IADD R37, R219, 0x1, -R24 ;  /* 0x00000001db257824 */ /* 0x000fe200078e0a18 */
[----:B------:R-:W-:Y:S01]  /*1b580*/  FSEL R209, R28, -INF , !P6 ;  /* 0xff8000001cd17808 */ /* 0x000fe20007000000 */
[----:B------:R-:W-:Y:S01]  /*1b590*/  FFMA.FTZ R34, R35, -UR6, R34 ;  /* 0x8000000623227c23 */ /* 0x000fe20008010022 */
[----:B------:R-:W-:Y:S01]  /*1b5a0*/  ISETP.GT.AND P3, PT, R206, R29, PT ;  /* 0x0000001dce00720c */ /* 0x000fe20003f64270 */
[--C-:B------:R-:W-:Y:S01]  /*1b5b0*/  IMAD.IADD R35, R243, 0x1, -R24.reuse ;  /* 0x00000001f3237824 */ /* 0x100fe200078e0a18 */
[----:B------:R-:W-:Y:S03]  /*1b5c0*/  ISETP.GT.AND P1, PT, R0, R31, PT ;  /* 0x0000001f0000720c */ /* 0x000fe60003f24270 */
[----:B------:R-:W3:Y:S01]  /*1b5d0*/  MUFU.TANH R26, R26 ;  /* 0x0000001a001a7308 */ /* 0x000ee20000002400 */
[----:B------:R-:W-:Y:S01]  /*1b5e0*/  ISETP.GE.AND P0, PT, R29, R212, PT ;  /* 0x000000d41d00720c */ /* 0x000fe20003f06270 */
[----:B------:R-:W-:Y:S01]  /*1b5f0*/  FMUL.FTZ R18, R41, UR8 ;  /* 0x0000000829127c20 */ /* 0x000fe20008410000 */
[CC--:B------:R-:W-:Y:S02]  /*1b600*/  ISETP.GE.AND P2, PT, R29.reuse, R251.reuse, PT ;  /* 0x000000fb1d00720c */ /* 0x0c0fe40003f46270 */
[-C--:B------:R-:W-:Y:S01]  /*1b610*/  ISETP.GE.AND P6, PT, R29, R210.reuse, PT ;  /* 0x000000d21d00720c */ /* 0x080fe20003fc6270 */
[----:B------:R-:W-:Y:S01]  /*1b620*/  IMAD.IADD R29, R218, 0x1, -R24 ;  /* 0x00000001da1d7824 */ /* 0x000fe200078e0a18 */
[----:B------:R-:W-:Y:S03]  /*1b630*/  IADD3 R25, PT, PT, R225, -0x58, RZ ;  /* 0xffffffa8e1197810 */ /* 0x000fe60007ffe0ff */
[----:B------:R-:W-:Y:S01]  /*1b640*/  MUFU.TANH R18, R18 ;  /* 0x0000001200127308 */ /* 0x000fe20000002400 */
[----:B------:R-:W-:Y:S02]  /*1b650*/  FSEL R33, R33, -INF , !P3 ;  /* 0xff80000021217808 */ /* 0x000fe40005800000 */
[----:B------:R-:W-:Y:S01]  /*1b660*/  FSEL R34, R34, -INF , !P1 ;  /* 0xff80000022227808 */ /* 0x000fe20004800000 */
[--C-:B------:R-:W-:Y:S01]  /*1b670*/  IMAD.IADD R28, R243, 0x1, -R25.reuse ;  /* 0x00000001f31c7824 */ /* 0x100fe200078e0a19 */
[----:B------:R-:W-:Y:S01]  /*1b680*/  ISETP.GE.AND P3, PT, R31, R251, PT ;  /* 0x000000fb1f00720c */ /* 0x000fe20003f66270 */
[--C-:B------:R-:W-:Y:S01]  /*1b690*/  IMAD.IADD R27, R219, 0x1, -R25.reuse ;  /* 0x00000001db1b7824 */ /* 0x100fe200078e0a19 */
[----:B------:R-:W-:Y:S01]  /*1b6a0*/  ISETP.GE.AND P1, PT, R31, R210, PT ;  /* 0x000000d21f00720c */ /* 0x000fe20003f26270 */
[--C-:B------:R-:W-:Y:S01]  /*1b6b0*/  IMAD.IADD R36, R218, 0x1, -R25.reuse ;  /* 0x00000001da247824 */ /* 0x100fe200078e0a19 */
[----:B------:R-:W-:Y:S01]  /*1b6c0*/  IABS R29, R29 ;  /* 0x0000001d001d7213 */ /* 0x000fe20000000000 */
[----:B------:R-:W-:Y:S01]  /*1b6d0*/  FMUL.FTZ R31, R38, UR8 ;  /* 0x00000008261f7c20 */ /* 0x000fe20008410000 */
[----:B------:R-:W-:Y:S01]  /*1b6e0*/  IABS R28, R28 ;  /* 0x0000001c001c7213 */ /* 0x000fe20000000000 */
[----:B------:R-:W-:Y:S01]  /*1b6f0*/  IMAD.IADD R25, R217, 0x1, -R25 ;  /* 0x00000001d9197824 */ /* 0x000fe200078e0a19 */
[----:B------:R-:W-:Y:S01]  /*1b700*/  I2FP.F32.S32 R29, R29 ;  /* 0x0000001d001d7245 */ /* 0x000fe20000201400 */
[----:B------:R-:W-:Y:S01]  /*1b710*/  MUFU.TANH R30, R30 ;  /* 0x0000001e001e7308 */ /* 0x000fe20000002400 */
[----:B------:R-:W-:Y:S02]  /*1b720*/  IABS R27, R27 ;  /* 0x0000001b001b7213 */ /* 0x000fe40000000000 */
[----:B------:R-:W-:Y:S01]  /*1b730*/  IABS R35, R35 ;  /* 0x0000002300237213 */ /* 0x000fe20000000000 */
[----:B-1----:R-:W-:Y:S01]  /*1b740*/  FFMA.FTZ R22, R29, -UR6, R22 ;  /* 0x800000061d167c23 */ /* 0x002fe20008010016 */
[----:B------:R-:W-:Y:S01]  /*1b750*/  I2FP.F32.S32 R28, R28 ;  /* 0x0000001c001c7245 */ /* 0x000fe20000201400 */
[----:B------:R-:W-:Y:S01]  /*1b760*/  VIADD R29, R235, 0x20 ;  /* 0x00000020eb1d7836 */ /* 0x000fe20000000000 */
[----:B------:R-:W-:Y:S03]  /*1b770*/  I2FP.F32.S32 R27, R27 ;  /* 0x0000001b001b7245 */ /* 0x000fe60000201400 */
[----:B------:R-:W1:Y:S01]  /*1b780*/  MUFU.TANH R31, R31 ;  /* 0x0000001f001f7308 */ /* 0x000e620000002400 */
[----:B------:R-:W-:Y:S01]  /*1b790*/  I2FP.F32.S32 R35, R35 ;  /* 0x0000002300237245 */ /* 0x000fe20000201400 */
[----:B------:R-:W-:Y:S01]  /*1b7a0*/  FFMA.FTZ R28, R28, -UR6, R3 ;  /* 0x800000061c1c7c23 */ /* 0x000fe20008010003 */
[----:B------:R-:W-:Y:S01]  /*1b7b0*/  FSEL R220, R202, -INF , !P0 ;  /* 0xff800000cadc7808 */ /* 0x000fe20004000000 */
[----:B--2---:R-:W-:Y:S01]  /*1b7c0*/  FFMA.FTZ R20, R27, -UR6, R20 ;  /* 0x800000061b147c23 */ /* 0x004fe20008010014 */
[----:B------:R-:W-:Y:S01]  /*1b7d0*/  IABS R36, R36 ;  /* 0x0000002400247213 */ /* 0x000fe20000000000 */
[----:B------:R-:W-:Y:S01]  /*1b7e0*/  VIADD R27, R235, 0x21 ;  /* 0x00000021eb1b7836 */ /* 0x000fe20000000000 */
[----:B------:R-:W-:Y:S01]  /*1b7f0*/  ISETP.GT.AND P0, PT, R206, R29, PT ;  /* 0x0000001dce00720c */ /* 0x000fe20003f04270 */
[----:B---3--:R-:W-:Y:S01]  /*1b800*/  FFMA.FTZ R26, R35, -UR6, R26 ;  /* 0x80000006231a7c23 */ /* 0x008fe2000801001a */
[----:B------:R-:W-:Y:S01]  /*1b810*/  I2FP.F32.S32 R36, R36 ;  /* 0x0000002400247245 */ /* 0x000fe20000201400 */
[----:B------:R-:W-:Y:S01]  /*1b820*/  IMAD.IADD R35, R217, 0x1, -R24 ;  /* 0x00000001d9237824 */ /* 0x000fe200078e0a18 */
[----:B------:R-:W-:Y:S01]  /*1b830*/  IABS R24, R25 ;  /* 0x0000001900187213 */ /* 0x000fe20000000000 */
[----:B------:R2:W3:Y:S01]  /*1b840*/  MUFU.TANH R3, R42 ;  /* 0x0000002a00037308 */ /* 0x0004e20000002400 */
[----:B------:R-:W-:Y:S02]  /*1b850*/  FSEL R25, R28, -INF , !P0 ;  /* 0xff8000001c197808 */ /* 0x000fe40004000000 */
[----:B------:R-:W-:Y:S02]  /*1b860*/  ISETP.GT.AND P0, PT, R206, R27, PT ;  /* 0x0000001bce00720c */ /* 0x000fe40003f04270 */
[----:B------:R-:W-:Y:S01]  /*1b870*/  IABS R37, R37 ;  /* 0x0000002500257213 */ /* 0x000fe20000000000 */
[----:B-1----:R-:W-:Y:S01]  /*1b880*/  FFMA.FTZ R31, R36, -UR6, R31 ;  /* 0x80000006241f7c23 */ /* 0x002fe2000801001f */
[----:B------:R-:W-:Y:S02]  /*1b890*/  IABS R35, R35 ;  /* 0x0000002300237213 */ /* 0x000fe40000000000 */
[----:B------:R-:W-:Y:S02]  /*1b8a0*/  FSEL R28, R26, -INF , !P0 ;  /* 0xff8000001a1c7808 */ /* 0x000fe40004000000 */
[C---:B------:R-:W-:Y:S02]  /*1b8b0*/  ISETP.GT.AND P0, PT, R0.reuse, R29, PT ;  /* 0x0000001d0000720c */ /* 0x040fe40003f04270 */
[----:B------:R-:W-:Y:S02]  /*1b8c0*/  I2FP.F32.S32 R37, R37 ;  /* 0x0000002500257245 */ /* 0x000fe40000201400 */
[----:B------:R-:W-:Y:S02]  /*1b8d0*/  I2FP.F32.S32 R35, R35 ;  /* 0x0000002300237245 */ /* 0x000fe40000201400 */
[----:B------:R-:W-:Y:S01]  /*1b8e0*/  FSEL R26, R31, -INF , !P0 ;  /* 0xff8000001f1a7808 */ /* 0x000fe20004000000 */
[----:B------:R-:W-:Y:S01]  /*1b8f0*/  FFMA.FTZ R18, R37, -UR6, R18 ;  /* 0x8000000625127c23 */ /* 0x000fe20008010012 */
[-C--:B------:R-:W-:Y:S01]  /*1b900*/  ISETP.GT.AND P0, PT, R0, R27.reuse, PT ;  /* 0x0000001b0000720c */ /* 0x080fe20003f04270 */
[----:B------:R-:W-:Y:S01]  /*1b910*/  FFMA.FTZ R30, R35, -UR6, R30 ;  /* 0x80000006231e7c23 */ /* 0x000fe2000801001e */
[----:B------:R-:W-:Y:S01]  /*1b920*/  FSEL R37, R34, -INF , !P1 ;  /* 0xff80000022257808 */ /* 0x000fe20004800000 */
[----:B------:R-:W-:Y:S01]  /*1b930*/  FMUL.FTZ R34, R47, UR8 ;  /* 0x000000082f227c20 */ /* 0x000fe20008410000 */
[----:B------:R-:W-:Y:S01]  /*1b940*/  ISETP.GT.AND P1, PT, R10, R27, PT ;  /* 0x0000001b0a00720c */ /* 0x000fe20003f24270 */
[----:B------:R-:W-:Y:S01]  /*1b950*/  IMAD.MOV.U32 R47, RZ, RZ, R217 ;  /* 0x000000ffff2f7224 */ /* 0x000fe200078e00d9 */
[----:B------:R-:W-:Y:S02]  /*1b960*/  FSEL R22, R22, -INF , !P0 ;  /* 0xff80000016167808 */ /* 0x000fe40004000000 */
[----:B------:R-:W-:Y:S01]  /*1b970*/  ISETP.GT.AND P0, PT, R221, R29, PT ;  /* 0x0000001ddd00720c */ /* 0x000fe20003f04270 */
[----:B------:R-:W-:Y:S01]  /*1b980*/  MUFU.TANH R34, R34 ;  /* 0x0000002200227308 */ /* 0x000fe20000002400 */
[----:B------:R-:W-:Y:S02]  /*1b990*/  FSEL R40, R2, -INF , !P6 ;  /* 0xff80000002287808 */ /* 0x000fe40007000000 */
[----:B------:R-:W-:Y:S02]  /*1b9a0*/  FSEL R2, R30, -INF , !P1 ;  /* 0xff8000001e027808 */ /* 0x000fe40004800000 */
[-C--:B------:R-:W-:Y:S01]  /*1b9b0*/  ISETP.GE.AND P1, PT, R27, R251.reuse, PT ;  /* 0x000000fb1b00720c */ /* 0x080fe20003f26270 */
[----:B------:R-:W-:Y:S01]  /*1b9c0*/  IMAD.MOV.U32 R75, RZ, RZ, R40 ;  /* 0x000000ffff4b7224 */ /* 0x000fe200078e0028 */
[----:B------:R-:W-:Y:S01]  /*1b9d0*/  FSEL R20, R20, -INF , !P0 ;  /* 0xff80000014147808 */ /* 0x000fe20004000000 */
[----:B------:R-:W-:Y:S01]  /*1b9e0*/  FMUL.FTZ R40, R113, UR8 ;  /* 0x0000000871287c20 */ /* 0x000fe20008410000 */
[C---:B------:R-:W-:Y:S02]  /*1b9f0*/  ISETP.GE.AND P6, PT, R29.reuse, R251, PT ;  /* 0x000000fb1d00720c */ /* 0x040fe40003fc6270 */
[----:B------:R-:W-:Y:S02]  /*1ba00*/  ISETP.GE.AND P0, PT, R29, R210, PT ;  /* 0x000000d21d00720c */ /* 0x000fe40003f06270 */
[----:B--2---:R-:W-:Y:S01]  /*1ba10*/  MOV R42, R212 ;  /* 0x000000d4002a7202 */ /* 0x004fe20000000f00 */
[----:B------:R-:W-:Y:S01]  /*1ba20*/  MUFU.TANH R40, R40 ;  /* 0x0000002800287308 */ /* 0x000fe20000002400 */
[----:B------:R-:W-:Y:S02]  /*1ba30*/  I2FP.F32.S32 R24, R24 ;  /* 0x0000001800187245 */ /* 0x000fe40000201400 */
[----:B------:R-:W-:Y:S01]  /*1ba40*/  FSEL R43, R28, -INF , !P1 ;  /* 0xff8000001c2b7808 */ /* 0x000fe20004800000 */
[----:B------:R-:W-:Y:S01]  /*1ba50*/  FMUL.FTZ R28, R46, UR8 ;  /* 0x000000082e1c7c20 */ /* 0x000fe20008410000 */
[----:B------:R-:W-:Y:S01]  /*1ba60*/  FSEL R216, R32, -INF , !P3 ;  /* 0xff80000020d87808 */ /* 0x000fe20005800000 */
[----:B---3--:R-:W-:Y:S01]  /*1ba70*/  FFMA.FTZ R3, R24, -UR6, R3 ;  /* 0x8000000618037c23 */ /* 0x008fe20008010003 */
[----:B------:R-:W-:Y:S01]  /*1ba80*/  FSEL R202, R25, -INF , !P6 ;  /* 0xff80000019ca7808 */ /* 0x000fe20007000000 */
[----:B------:R-:W-:Y:S01]  /*1ba90*/  FMUL.FTZ R24, R44, UR8 ;  /* 0x000000082c187c20 */ /* 0x000fe20008410000 */
[----:B------:R-:W-:Y:S01]  /*1baa0*/  FSEL R224, R26, -INF , !P0 ;  /* 0xff8000001ae07808 */ /* 0x000fe20004000000 */
[----:B------:R1:W-:Y:S01]  /*1bab0*/  MUFU.TANH R25, R45 ;  /* 0x0000002d00197308 */ /* 0x0003e20000002400 */
[----:B------:R-:W-:Y:S01]  /*1bac0*/  ISETP.GT.AND P3, PT, R221, R27, PT ;  /* 0x0000001bdd00720c */ /* 0x000fe20003f64270 */
[----:B------:R-:W-:Y:S01]  /*1bad0*/  IMAD.MOV.U32 R44, RZ, RZ, R218 ;  /* 0x000000ffff2c7224 */ /* 0x000fe200078e00da */
[C---:B------:R-:W-:Y:S01]  /*1bae0*/  ISETP.GE.AND P6, PT, R27.reuse, R210, PT ;  /* 0x000000d21b00720c */ /* 0x040fe20003fc6270 */
[----:B------:R-:W-:Y:S01]  /*1baf0*/  FMUL.FTZ R46, R98, UR8 ;  /* 0x00000008622e7c20 */ /* 0x000fe20008410000 */
[C---:B------:R-:W-:Y:S01]  /*1bb00*/  ISETP.GE.AND P1, PT, R27.reuse, R211, PT ;  /* 0x000000d31b00720c */ /* 0x040fe20003f26270 */
[----:B------:R-:W-:Y:S01]  /*1bb10*/  IMAD.MOV.U32 R98, RZ, RZ, R44 ;  /* 0x000000ffff627224 */ /* 0x000fe200078e002c */
[----:B------:R-:W-:Y:S01]  /*1bb20*/  ISETP.GE.AND P0, PT, R27, R42, PT ;  /* 0x0000002a1b00720c */ /* 0x000fe20003f06270 */
[C---:B------:R-:W-:Y:S01]  /*1bb30*/  VIADD R27, R225.reuse, 0xffffffb0 ;  /* 0xffffffb0e11b7836 */ /* 0x040fe20000000000 */
[----:B------:R-:W-:Y:S01]  /*1bb40*/  IADD3 R26, PT, PT, R225, -0x4f, RZ ;  /* 0xffffffb1e11a7810 */ /* 0x000fe20007ffe0ff */
[----:B------:R-:W-:Y:S01]  /*1bb50*/  MUFU.TANH R28, R28 ;  /* 0x0000001c001c7308 */ /* 0x000fe20000002400 */
[----:B------:R-:W-:Y:S01]  /*1bb60*/  FSEL R36, R33, -INF , !P2 ;  /* 0xff80000021247808 */ /* 0x000fe20005000000 */
[C-C-:B------:R-:W-:Y:S01]  /*1bb70*/  IMAD.IADD R32, R219.reuse, 0x1, -R27.reuse ;  /* 0x00000001db207824 */ /* 0x140fe200078e0a1b */
[----:B------:R-:W-:Y:S01]  /*1bb80*/  ISETP.GT.AND P2, PT, R10, R29, PT ;  /* 0x0000001d0a00720c */ /* 0x000fe20003f44270 */
[--C-:B------:R-:W-:Y:S01]  /*1bb90*/  IMAD.IADD R31, R219, 0x1, -R26.reuse ;  /* 0x00000001db1f7824 */ /* 0x100fe200078e0a1a */
[----:B------:R-:W-:Y:S01]  /*1bba0*/  FSEL R18, R18, -INF , !P3 ;  /* 0xff80000012127808 */ /* 0x000fe20005800000 */
[--C-:B------:R-:W-:Y:S01]  /*1bbb0*/  IMAD.IADD R30, R47, 0x1, -R27.reuse ;  /* 0x000000012f1e7824 */ /* 0x100fe200078e0a1b */
[----:B------:R-:W-:Y:S03]  /*1bbc0*/  FSEL R3, R3, -INF , !P2 ;  /* 0xff80000003037808 */ /* 0x000fe60005000000 */
[----:B------:R-:W2:Y:S01]  /*1bbd0*/  MUFU.TANH R24, R24 ;  /* 0x0000001800187308 */ /* 0x000ea20000002400 */
[----:B------:R-:W-:Y:S01]  /*1bbe0*/  IABS R32, R32 ;  /* 0x0000002000207213 */ /* 0x000fe20000000000 */
[----:B-1----:R-:W-:Y:S01]  /*1bbf0*/  FMUL.FTZ R45, R99, UR8 ;  /* 0x00000008632d7c20 */ /* 0x002fe20008410000 */
[----:B------:R-:W-:Y:S01]  /*1bc00*/  ISETP.GE.AND P3, PT, R29, R211, PT ;  /* 0x000000d31d00720c */ /* 0x000fe20003f66270 */
[----:B------:R-:W-:Y:S01]  /*1bc10*/  IMAD.IADD R33, R243, 0x1, -R27 ;  /* 0x00000001f3217824 */ /* 0x000fe200078e0a1b */
[----:B------:R-:W-:Y:S01]  /*1bc20*/  ISETP.GE.AND P2, PT, R29, R42, PT ;  /* 0x0000002a1d00720c */ /* 0x000fe20003f46270 */
[----:B------:R-:W-:Y:S01]  /*1bc30*/  IMAD.IADD R29, R47, 0x1, -R26 ;  /* 0x000000012f1d7824 */ /* 0x000fe200078e0a1a */
[----:B------:R-:W-:Y:S03]  /*1bc40*/  IABS R31, R31 ;  /* 0x0000001f001f7213 */ /* 0x000fe60000000000 */
[----:B------:R-:W-:Y:S01]  /*1bc50*/  MUFU.TANH R45, R45 ;  /* 0x0000002d002d7308 */ /* 0x000fe20000002400 */
[----:B------:R-:W-:Y:S02]  /*1bc60*/  IABS R30, R30 ;  /* 0x0000001e001e7213 */ /* 0x000fe40000000000 */
[----:B------:R-:W-:Y:S02]  /*1bc70*/  I2FP.F32.S32 R35, R32 ;  /* 0x0000002000237245 */ /* 0x000fe40000201400 */
[----:B------:R-:W-:Y:S02]  /*1bc80*/  I2FP.F32.S32 R32, R31 ;  /* 0x0000001f00207245 */ /* 0x000fe40000201400 */
[----:B------:R-:W-:Y:S03]  /*1bc90*/  I2FP.F32.S32 R31, R30 ;  /* 0x0000001e001f7245 */ /* 0x000fe60000201400 */
[----:B------:R-:W-:Y:S01]  /*1bca0*/  MUFU.TANH R46, R46 ;  /* 0x0000002e002e7308 */ /* 0x000fe20000002400 */
[----:B------:R-:W-:Y:S01]  /*1bcb0*/  IABS R29, R29 ;  /* 0x0000001d001d7213 */ /* 0x000fe20000000000 */
[----:B--2---:R-:W-:Y:S01]  /*1bcc0*/  FFMA.FTZ R24, R35, -UR6, R24 ;  /* 0x8000000623187c23 */ /* 0x004fe20008010018 */
[----:B------:R-:W-:Y:S01]  /*1bcd0*/  IABS R33, R33 ;  /* 0x0000002100217213 */ /* 0x000fe20000000000 */
[----:B------:R-:W-:Y:S01]  /*1bce0*/  FFMA.FTZ R28, R31, -UR6, R28 ;  /* 0x800000061f1c7c23 */ /* 0x000fe2000801001c */
[----:B------:R-:W-:Y:S01]  /*1bcf0*/  I2FP.F32.S32 R29, R29 ;  /* 0x0000001d001d7245 */ /* 0x000fe20000201400 */
[----:B------:R-:W-:Y:S01]  /*1bd00*/  VIADD R31, R235, 0x28 ;  /* 0x00000028eb1f7836 */ /* 0x000fe20000000000 */
[----:B------:R-:W-:Y:S01]  /*1bd10*/  I2FP.F32.S32 R33, R33 ;  /* 0x0000002100217245 */ /* 0x000fe20000201400 */
[----:B------:R-:W-:Y:S01]  /*1bd20*/  FFMA.FTZ R25, R32, -UR6, R25 ;  /* 0x8000000620197c23 */ /* 0x000fe20008010019 */
[----:B------:R-:W-:Y:S01]  /*1bd30*/  FSEL R39, R22, -INF , !P6 ;  /* 0xff80000016277808 */ /* 0x000fe20007000000 */
[----:B------:R-:W-:Y:S01]  /*1bd40*/  FFMA.FTZ R34, R29, -UR6, R34 ;  /* 0x800000061d227c23 */ /* 0x000fe20008010022 */
[----:B------:R-:W-:Y:S01]  /*1bd50*/  ISETP.GT.AND P6, PT, R221, R31, PT ;  /* 0x0000001fdd00720c */ /* 0x000fe20003fc4270 */
[----:B------:R1:W2:Y:S01]  /*1bd60*/  MUFU.TANH R22, R51 ;  /* 0x0000003300167308 */ /* 0x0002a20000002400 */
[----:B------:R-:W-:Y:S01]  /*1bd70*/  IADD3 R30, PT, PT, R243, -R26, RZ ;  /* 0x8000001af31e7210 */ /* 0x000fe20007ffe0ff */
[----:B------:R-:W-:Y:S01]  /*1bd80*/  FFMA.FTZ R48, R33, -UR6, R48 ;  /* 0x8000000621307c23 */ /* 0x000fe20008010030 */
[----:B------:R-:W-:Y:S01]  /*1bd90*/  FSEL R24, R24, -INF , !P6 ;  /* 0xff80000018187808 */ /* 0x000fe20007000000 */
[----:B------:R-:W-:Y:S01]  /*1bda0*/  VIADD R29, R235, 0x29 ;  /* 0x00000029eb1d7836 */ /* 0x000fe20000000000 */
[----:B------:R-:W-:Y:S01]  /*1bdb0*/  FSEL R226, R2, -INF , !P0 ;  /* 0xff80000002e27808 */ /* 0x000fe20004000000 */
[----:B------:R-:W-:Y:S01]  /*1bdc0*/  IMAD.IADD R33, R44, 0x1, -R27 ;  /* 0x000000012c217824 */ /* 0x000fe200078e0a1b */
[----:B------:R-:W-:Y:S01]  /*1bdd0*/  FSEL R223, R20, -INF , !P3 ;  /* 0xff80000014df7808 */ /* 0x000fe20005800000 */
[----:B------:R-:W-:Y:S01]  /*1bde0*/  IMAD.IADD R27, R44, 0x1, -R26 ;  /* 0x000000012c1b7824 */ /* 0x000fe200078e0a1a */
[----:B------:R-:W-:Y:S01]  /*1bdf0*/  ISETP.GT.AND P6, PT, R221, R29, PT ;  /* 0x0000001ddd00720c */ /* 0x000fe20003fc4270 */
[----:B------:R-:W-:Y:S01]  /*1be00*/  IMAD.MOV.U32 R86, RZ, RZ, R226 ;  /* 0x000000ffff567224 */ /* 0x000fe200078e00e2 */
[----:B------:R-:W-:Y:S01]  /*1be10*/  IABS R26, R30 ;  /* 0x0000001e001a7213 */ /* 0x000fe20000000000 */
[----:B------:R-:W-:Y:S01]  /*1be20*/  IMAD.MOV.U32 R87, RZ, RZ, R223 ;  /* 0x000000ffff577224 */ /* 0x000fe200078e00df */
[----:B------:R-:W-:Y:S01]  /*1be30*/  IABS R27, R27 ;  /* 0x0000001b001b7213 */ /* 0x000fe20000000000 */
[----:B------:R-:W-:Y:S01]  /*1be40*/  FMUL.FTZ R20, R56, UR8 ;  /* 0x0000000838147c20 */ /* 0x000fe20008410000 */
[----:B------:R-:W-:Y:S01]  /*1be50*/  FSEL R25, R25, -INF , !P6 ;  /* 0xff80000019197808 */ /* 0x000fe20007000000 */
[----:B------:R-:W-:Y:S01]  /*1be60*/  FMUL.FTZ R30, R59, UR8 ;  /* 0x000000083b1e7c20 */ /* 0x000fe20008410000 */
[----:B------:R-:W-:Y:S01]  /*1be70*/  ISETP.GT.AND P6, PT, R10, R31, PT ;  /* 0x0000001f0a00720c */ /* 0x000fe20003fc4270 */
[----:B-1----:R-:W-:Y:S01]  /*1be80*/  IMAD.MOV.U32 R51, RZ, RZ, R211 ;  /* 0x000000ffff337224 */ /* 0x002fe200078e00d3 */
[----:B------:R-:W-:Y:S01]  /*1be90*/  I2FP.F32.S32 R27, R27 ;  /* 0x0000001b001b7245 */ /* 0x000fe20000201400 */
[----:B------:R-:W-:Y:S01]  /*1bea0*/  MUFU.TANH R20, R20 ;  /* 0x0000001400147308 */ /* 0x000fe20000002400 */
[----:B------:R-:W-:Y:S02]  /*1beb0*/  FSEL R28, R28, -INF , !P6 ;  /* 0xff8000001c1c7808 */ /* 0x000fe40007000000 */
[-C--:B------:R-:W-:Y:S01]  /*1bec0*/  ISETP.GT.AND P6, PT, R10, R29.reuse, PT ;  /* 0x0000001d0a00720c */ /* 0x080fe20003fc4270 */
[----:B--2---:R-:W-:Y:S01]  /*1bed0*/  FFMA.FTZ R22, R27, -UR6, R22 ;  /* 0x800000061b167c23 */ /* 0x004fe20008010016 */
[----:B------:R-:W-:Y:S01]  /*1bee0*/  FSEL R211, R3, -INF , !P2 ;  /* 0xff80000003d37808 */ /* 0x000fe20005000000 */
[----:B------:R-:W-:Y:S01]  /*1bef0*/  FMUL.FTZ R3, R52, UR8 ;  /* 0x0000000834037c20 */ /* 0x000fe20008410000 */
[----:B------:R-:W-:Y:S03]  /*1bf00*/  ISETP.GT.AND P2, PT, R0, R29, PT ;  /* 0x0000001d0000720c */ /* 0x000fe60003f44270 */
[----:B------:R-:W-:Y:S01]  /*1bf10*/  MUFU.TANH R30, R30 ;  /* 0x0000001e001e7308 */ /* 0x000fe20000002400 */
[----:B------:R-:W-:Y:S02]  /*1bf20*/  FSEL R34, R34, -INF , !P6 ;  /* 0xff80000022227808 */ /* 0x000fe40007000000 */
[----:B------:R-:W-:Y:S02]  /*1bf30*/  IABS R33, R33 ;  /* 0x0000002100217213 */ /* 0x000fe40000000000 */
[----:B------:R-:W-:Y:S02]  /*1bf40*/  ISETP.GT.AND P6, PT, R206, R31, PT ;  /* 0x0000001fce00720c */ /* 0x000fe40003fc4270 */
[----:B------:R-:W-:Y:S01]  /*1bf50*/  FSEL R2, R22, -INF , !P2 ;  /* 0xff80000016027808 */ /* 0x000fe20005000000 */
[----:B------:R-:W-:Y:S01]  /*1bf60*/  FMUL.FTZ R22, R55, UR8 ;  /* 0x0000000837167c20 */ /* 0x000fe20008410000 */
[----:B------:R-:W-:Y:S01]  /*1bf70*/  I2FP.F32.S32 R26, R26 ;  /* 0x0000001a001a7245 */ /* 0x000fe20000201400 */
[----:B------:R-:W-:Y:S01]  /*1bf80*/  MUFU.TANH R3, R3 ;  /* 0x0000000300037308 */ /* 0x000fe20000002400 */
[----:B------:R-:W-:Y:S02]  /*1bf90*/  ISETP.GE.AND P0, PT, R31, R51, PT ;  /* 0x000000331f00720c */ /* 0x000fe40003f06270 */
[----:B------:R-:W-:Y:S01]  /*1bfa0*/  I2FP.F32.S32 R33, R33 ;  /* 0x0000002100217245 */ /* 0x000fe20000201400 */
[----:B------:R-:W-:Y:S01]  /*1bfb0*/  FFMA.FTZ R49, R26, -UR6, R49 ;  /* 0x800000061a317c23 */ /* 0x000fe20008010031 */
[----:B------:R-:W-:Y:S01]  /*1bfc0*/  FSEL R48, R48, -INF , !P6 ;  /* 0xff80000030307808 */ /* 0x000fe20007000000 */
[----:B------:R-:W-:Y:S01]  /*1bfd0*/  FMUL.FTZ R26, R53, UR8 ;  /* 0x00000008351a7c20 */ /* 0x000fe20008410000 */
[-C--:B------:R-:W-:Y:S01]  /*1bfe0*/  ISETP.GE.AND P6, PT, R31, R42.reuse, PT ;  /* 0x0000002a1f00720c */ /* 0x080fe20003fc6270 */
[----:B------:R-:W-:Y:S01]  /*1bff0*/  VIADD R53, R235, 0x59 ;  /* 0x00000059eb357836 */ /* 0x000fe20000000000 */
[----:B------:R-:W-:Y:S01]  /*1c000*/  ISETP.GE.AND P2, PT, R29, R51, PT ;  /* 0x000000331d00720c */ /* 0x000fe20003f46270 */
[----:B------:R-:W1:Y:S01]  /*1c010*/  MUFU.TANH R22, R22 ;  /* 0x0000001600167308 */ /* 0x000e620000002400 */
[----:B------:R-:W-:Y:S01]  /*1c020*/  FSEL R241, R24, -INF , !P0 ;  /* 0xff80000018f17808 */ /* 0x000fe20004000000 */
[----:B------:R-:W-:Y:S01]  /*1c030*/  VIADD R24, R225, 0xffffffb9 ;  /* 0xffffffb9e1187836 */ /* 0x000fe20000000000 */
[----:B------:R-:W-:Y:S01]  /*1c040*/  FSEL R217, R18, -INF , !P1 ;  /* 0xff80000012d97808 */ /* 0x000fe20004800000 */
[----:B------:R-:W-:Y:S01]  /*1c050*/  FMUL.FTZ R18, R57, UR8 ;  /* 0x0000000839127c20 */ /* 0x000fe20008410000 */
[----:B------:R-:W-:Y:S01]  /*1c060*/  FSEL R208, R25, -INF , !P2 ;  /* 0xff80000019d07808 */ /* 0x000fe20005000000 */
[----:B------:R-:W-:Y:S01]  /*1c070*/  IMAD.MOV.U32 R83, RZ, RZ, R241 ;  /* 0x000000ffff537224 */ /* 0x000fe200078e00f1 */
[----:B------:R-:W-:Y:S01]  /*1c080*/  FSEL R227, R28, -INF , !P6 ;  /* 0xff8000001ce37808 */ /* 0x000fe20007000000 */
[----:B------:R-:W-:Y:S01]  /*1c090*/  FFMA.FTZ R50, R33, -UR6, R50 ;  /* 0x8000000621327c23 */ /* 0x000fe20008010032 */
[----:B------:R-:W-:Y:S01]  /*1c0a0*/  ISETP.GT.AND P3, PT, R206, R29, PT ;  /* 0x0000001dce00720c */ /* 0x000fe20003f64270 */
[----:B------:R2:W-:Y:S01]  /*1c0b0*/  STL [R1+0x70], R217 ;  /* 0x000070d901007387 */ /* 0x0005e20000100800 */
[----:B------:R-:W-:Y:S01]  /*1c0c0*/  ISETP.GT.AND P1, PT, R0, R31, PT ;  /* 0x0000001f0000720c */ /* 0x000fe20003f24270 */
[----:B------:R-:W-:Y:S01]  /*1c0d0*/  IMAD.MOV.U32 R99, RZ, RZ, R208 ;  /* 0x000000ffff637224 */ /* 0x000fe200078e00d0 */
[----:B------:R-:W-:Y:S01]  /*1c0e0*/  ISETP.GE.AND P0, PT, R29, R42, PT ;  /* 0x0000002a1d00720c */ /* 0x000fe20003f06270 */
[----:B------:R-:W-:Y:S01]  /*1c0f0*/  VIADD R25, R225, 0xffffffb8 ;  /* 0xffffffb8e1197836 */ /* 0x000fe20000000000 */
[-C--:B------:R-:W-:Y:S01]  /*1c100*/  ISETP.GE.AND P2, PT, R29, R251.reuse, PT ;  /* 0x000000fb1d00720c */ /* 0x080fe20003f46270 */
[--C-:B------:R-:W-:Y:S01]  /*1c110*/  IMAD.IADD R35, R219, 0x1, -R24.reuse ;  /* 0x00000001db237824 */ /* 0x100fe200078e0a18 */
[-C--:B------:R-:W-:Y:S01]  /*1c120*/  ISETP.GE.AND P6, PT, R29, R210.reuse, PT ;  /* 0x000000d21d00720c */ /* 0x080fe20003fc6270 */
[--C-:B------:R-:W-:Y:S01]  /*1c130*/  IMAD.IADD R29, R44, 0x1, -R24.reuse ;  /* 0x000000012c1d7824 */ /* 0x100fe200078e0a18 */
[----:B------:R-:W-:Y:S01]  /*1c140*/  FSEL R49, R49, -INF , !P3 ;  /* 0xff80000031317808 */ /* 0x000fe20005800000 */
[--C-:B------:R-:W-:Y:S01]  /*1c150*/  IMAD.IADD R27, R219, 0x1, -R25.reuse ;  /* 0x00000001db1b7824 */ /* 0x100fe200078e0a19 */
[----:B------:R-:W-:Y:S01]  /*1c160*/  FSEL R50, R50, -INF , !P1 ;  /* 0xff80000032327808 */ /* 0x000fe20004800000 */
[----:B------:R-:W3:Y:S01]  /*1c170*/  MUFU.TANH R26, R26 ;  /* 0x0000001a001a7308 */ /* 0x000ee20000002400 */
[----:B------:R-:W-:Y:S01]  /*1c180*/  ISETP.GE.AND P3, PT, R31, R251, PT ;  /* 0x000000fb1f00720c */ /* 0x000fe20003f66270 */
[----:B------:R-:W-:Y:S01]  /*1c190*/  IMAD.IADD R28, R243, 0x1, -R25 ;  /* 0x00000001f31c7824 */ /* 0x000fe200078e0a19 */
[----:B------:R-:W-:Y:S01]  /*1c1a0*/  ISETP.GE.AND P1, PT, R31, R210, PT ;  /* 0x000000d21f00720c */ /* 0x000fe20003f26270 */
[----:B------:R-:W-:Y:S01]  /*1c1b0*/  FMUL.FTZ R31, R54, UR8 ;  /* 0x00000008361f7c20 */ /* 0x000fe20008410000 */
[----:B------:R-:W-:Y:S01]  /*1c1c0*/  IABS R29, R29 ;  /* 0x0000001d001d7213 */ /* 0x000fe20000000000 */
[----:B------:R-:W-:Y:S01]  /*1c1d0*/  IMAD.IADD R33, R243, 0x1, -R24 ;  /* 0x00000001f3217824 */ /* 0x000fe200078e0a18 */
[----:B------:R-:W-:Y:S01]  /*1c1e0*/  IABS R28, R28 ;  /* 0x0000001c001c7213 */ /* 0x000fe20000000000 */
[----:B------:R-:W-:Y:S01]  /*1c1f0*/  IMAD.MOV.U32 R54, RZ, RZ, R37 ;  /* 0x000000ffff367224 */ /* 0x000fe200078e0025 */
[----:B------:R-:W-:Y:S01]  /*1c200*/  I2FP.F32.S32 R29, R29 ;  /* 0x0000001d001d7245 */ /* 0x000fe20000201400 */
[----:B------:R-:W-:Y:S01]  /*1c210*/  MUFU.TANH R18, R18 ;  /* 0x0000001200127308 */ /* 0x000fe20000002400 */
[----:B------:R-:W-:Y:S01]  /*1c220*/  IABS R27, R27 ;  /* 0x0000001b001b7213 */ /* 0x000fe20000000000 */
[----:B------:R-:W-:Y:S01]  /*1c230*/  FMUL.FTZ R37, R109, UR8 ;  /* 0x000000086d257c20 */ /* 0x000fe20008410000 */
[----:B------:R-:W-:Y:S01]  /*1c240*/  IABS R33, R33 ;  /* 0x0000002100217213 */ /* 0x000fe20000000000 */
[----:B-1----:R-:W-:Y:S01]  /*1c250*/  FFMA.FTZ R22, R29, -UR6, R22 ;  /* 0x800000061d167c23 */ /* 0x002fe20008010016 */
[----:B------:R-:W-:Y:S01]  /*1c260*/  I2FP.F32.S32 R28, R28 ;  /* 0x0000001c001c7245 */ /* 0x000fe20000201400 */
[----:B------:R-:W-:Y:S01]  /*1c270*/  VIADD R29, R235, 0x30 ;  /* 0x00000030eb1d7836 */ /* 0x000fe20000000000 */
[----:B------:R-:W-:Y:S03]  /*1c280*/  I2FP.F32.S32 R27, R27 ;  /* 0x0000001b001b7245 */ /* 0x000fe60000201400 */
[----:B------:R-:W1:Y:S01]  /*1c290*/  MUFU.TANH R31, R31 ;  /* 0x0000001f001f7308 */ /* 0x000e620000002400 */
[----:B------:R-:W-:Y:S01]  /*1c2a0*/  IADD3 R32, PT, PT, R44, -R25, RZ ;  /* 0x800000192c207210 */ /* 0x000fe20007ffe0ff */
[----:B------:R-:W-:Y:S01]  /*1c2b0*/  IMAD.IADD R25, R47, 0x1, -R25 ;  /* 0x000000012f197824 */ /* 0x000fe200078e0a19 */
[----:B------:R-:W-:Y:S01]  /*1c2c0*/  I2FP.F32.S32 R33, R33 ;  /* 0x0000002100217245 */ /* 0x000fe20000201400 */
[----:B------:R-:W-:Y:S01]  /*1c2d0*/  FFMA.FTZ R20, R27, -UR6, R20 ;  /* 0x800000061b147c23 */ /* 0x000fe20008010014 */
[----:B------:R-:W-:Y:S01]  /*1c2e0*/  FSEL R38, R34, -INF , !P0 ;  /* 0xff80000022267808 */ /* 0x000fe20004000000 */
[----:B------:R-:W-:Y:S01]  /*1c2f0*/  FFMA.FTZ R28, R28, -UR6, R3 ;  /* 0x800000061c1c7c23 */ /* 0x000fe20008010003 */
[----:B------:R-:W-:Y:S01]  /*1c300*/  IABS R32, R32 ;  /* 0x0000002000207213 */ /* 0x000fe20000000000 */
[----:B------:R-:W-:Y:S01]  /*1c310*/  VIADD R27, R235, 0x31 ;  /* 0x00000031eb1b7836 */ /* 0x000fe20000000000 */
[----:B------:R-:W-:Y:S01]  /*1c320*/  ISETP.GT.AND P0, PT, R206, R29, PT ;  /* 0x0000001dce00720c */ /* 0x000fe20003f04270 */
[----:B---3--:R-:W-:Y:S01]  /*1c330*/  FFMA.FTZ R26, R33, -UR6, R26 ;  /* 0x80000006211a7c23 */ /* 0x008fe2000801001a */
[----:B------:R-:W-:Y:S01]  /*1c340*/  I2FP.F32.S32 R32, R32 ;  /* 0x0000002000207245 */ /* 0x000fe20000201400 */
[----:B------:R-:W-:Y:S01]  /*1c350*/  IMAD.IADD R33, R47, 0x1, -R24 ;  /* 0x000000012f217824 */ /* 0x000fe200078e0a18 */
[----:B------:R-:W-:Y:S01]  /*1c360*/  IABS R24, R25 ;  /* 0x0000001900187213 */ /* 0x000fe20000000000 */
[----:B------:R-:W-:Y:S01]  /*1c370*/  IMAD.MOV.U32 R71, RZ, RZ, R38 ;  /* 0x000000ffff477224 */ /* 0x000fe200078e0026 */
[----:B------:R-:W-:Y:S01]  /*1c380*/  FSEL R25, R28, -INF , !P0 ;  /* 0xff8000001c197808 */ /* 0x000fe20004000000 */
[----:B------:R-:W-:Y:S01]  /*1c390*/  FMUL.FTZ R34, R63, UR8 ;  /* 0x000000083f227c20 */ /* 0x000fe20008410000 */
[----:B------:R-:W-:Y:S01]  /*1c3a0*/  ISETP.GT.AND P0, PT, R206, R27, PT ;  /* 0x0000001bce00720c */ /* 0x000fe20003f04270 */
[----:B------:R-:W-:Y:S01]  /*1c3b0*/  IMAD.MOV.U32 R63, RZ, RZ, R224 ;  /* 0x000000ffff3f7224 */ /* 0x000fe200078e00e0 */
[----:B------:R-:W-:Y:S01]  /*1c3c0*/  IABS R33, R33 ;  /* 0x0000002100217213 */ /* 0x000fe20000000000 */
[----:B------:R-:W-:Y:S01]  /*1c3d0*/  MUFU.TANH R37, R37 ;  /* 0x0000002500257308 */ /* 0x000fe20000002400 */
[----:B------:R-:W-:Y:S01]  /*1c3e0*/  FSEL R28, R26, -INF , !P0 ;  /* 0xff8000001a1c7808 */ /* 0x000fe20004000000 */
[----:B-1----:R-:W-:Y:S01]  /*1c3f0*/  FFMA.FTZ R31, R32, -UR6, R31 ;  /* 0x80000006201f7c23 */ /* 0x002fe2000801001f */
[C---:B------:R-:W-:Y:S01]  /*1c400*/  ISETP.GT.AND P0, PT, R0.reuse, R29, PT ;  /* 0x0000001d0000720c */ /* 0x040fe20003f04270 */
[----:B------:R-:W-:Y:S01]  /*1c410*/  FMUL.FTZ R38, R115, UR8 ;  /* 0x0000000873267c20 */ /* 0x000fe20008410000 */
[----:B------:R-:W-:Y:S02]  /*1c420*/  I2FP.F32.S32 R33, R33 ;  /* 0x0000002100217245 */ /* 0x000fe40000201400 */
[----:B------:R-:W-:Y:S03]  /*1c430*/  FSEL R26, R31, -INF , !P0 ;  /* 0xff8000001f1a7808 */ /* 0x000fe60004000000 */
[----:B------:R-:W1:Y:S01]  /*1c440*/  MUFU.TANH R3, R58 ;  /* 0x0000003a00037308 */ /* 0x000e620000002400 */
[-C--:B------:R-:W-:Y:S01]  /*1c450*/  ISETP.GT.AND P0, PT, R0, R27.reuse, PT ;  /* 0x0000001b0000720c */ /* 0x080fe20003f04270 */
[----:B------:R-:W-:Y:S01]  /*1c460*/  FFMA.FTZ R30, R33, -UR6, R30 ;  /* 0x80000006211e7c23 */ /* 0x000fe2000801001e */
[----:B------:R-:W-:Y:S01]  /*1c470*/  FSEL R59, R50, -INF , !P1 ;  /* 0xff800000323b7808 */ /* 0x000fe20004800000 */
[----:B------:R-:W-:Y:S01]  /*1c480*/  FMUL.FTZ R50, R92, UR8 ;  /* 0x000000085c327c20 */ /* 0x000fe20008410000 */
[----:B------:R-:W-:Y:S01]  /*1c490*/  ISETP.GT.AND P1, PT, R10, R27, PT ;  /* 0x0000001b0a00720c */ /* 0x000fe20003f24270 */
[----:B------:R-:W-:Y:S01]  /*1c4a0*/  IMAD.MOV.U32 R92, RZ, RZ, R42 ;  /* 0x000000ffff5c7224 */ /* 0x000fe200078e002a */
[----:B------:R-:W-:Y:S03]  /*1c4b0*/  FSEL R22, R22, -INF , !P0 ;  /* 0xff80000016167808 */ /* 0x000fe60004000000 */
[----:B------:R-:W-:Y:S01]  /*1c4c0*/  MUFU.TANH R38, R38 ;  /* 0x0000002600267308 */ /* 0x000fe20000002400 */
[----:B------:R-:W-:Y:S02]  /*1c4d0*/  ISETP.GT.AND P0, PT, R221, R29, PT ;  /* 0x0000001ddd00720c */ /* 0x000fe40003f04270 */
[----:B------:R-:W-:Y:S02]  /*1c4e0*/  FSEL R204, R2, -INF , !P6 ;  /* 0xff80000002cc7808 */ /* 0x000fe40007000000 */
[----:B------:R-:W-:Y:S02]  /*1c4f0*/  FSEL R2, R30, -INF , !P1 ;  /* 0xff8000001e027808 */ /* 0x000fe40004800000 */
[-C--:B------:R-:W-:Y:S03]  /*1c500*/  ISETP.GE.AND P1, PT, R27, R251.reuse, PT ;  /* 0x000000fb1b00720c */ /* 0x080fe60003f26270 */
[----:B------:R-:W-:Y:S01]  /*1c510*/  MUFU.TANH R34, R34 ;  /* 0x0000002200227308 */ /* 0x000fe20000002400 */
[----:B------:R-:W-:Y:S02]  /*1c520*/  FSEL R20, R20, -INF , !P0 ;  /* 0xff80000014147808 */ /* 0x000fe40004000000 */
[C---:B------:R-:W-:Y:S02]  /*1c530*/  ISETP.GE.AND P6, PT, R29.reuse, R251, PT ;  /* 0x000000fb1d00720c */ /* 0x040fe40003fc6270 */
[----:B------:R-:W-:Y:S02]  /*1c540*/  ISETP.GE.AND P0, PT, R29, R210, PT ;  /* 0x000000d21d00720c */ /* 0x000fe40003f06270 */
[----:B------:R-:W-:Y:S03]  /*1c550*/  I2FP.F32.S32 R24, R24 ;  /* 0x0000001800187245 */ /* 0x000fe60000201400 */
[----:B------:R-:W-:Y:S01]  /*1c560*/  MUFU.TANH R50, R50 ;  /* 0x0000003200327308 */ /* 0x000fe20000002400 */
[----:B------:R-:W-:Y:S01]  /*1c570*/  FSEL R207, R28, -INF , !P1 ;  /* 0xff8000001ccf7808 */ /* 0x000fe20004800000 */
[----:B------:R-:W-:Y:S01]  /*1c580*/  FMUL.FTZ R28, R62, UR8 ;  /* 0x000000083e1c7c20 */ /* 0x000fe20008410000 */
[----:B------:R-:W-:Y:S01]  /*1c590*/  IABS R35, R35 ;  /* 0x0000002300237213 */ /* 0x000fe20000000000 */
[----:B-1----:R-:W-:Y:S01]  /*1c5a0*/  FFMA.FTZ R3, R24, -UR6, R3 ;  /* 0x8000000618037c23 */ /* 0x002fe20008010003 */
[----:B------:R-:W-:Y:S01]  /*1c5b0*/  FSEL R41, R48, -INF , !P3 ;  /* 0xff80000030297808 */ /* 0x000fe20005800000 */
[----:B------:R-:W-:Y:S01]  /*1c5c0*/  FMUL.FTZ R48, R97, UR8 ;  /* 0x0000000861307c20 */ /* 0x000fe20008410000 */
[----:B------:R-:W-:Y:S01]  /*1c5d0*/  FSEL R200, R25, -INF , !P6 ;  /* 0xff80000019c87808 */ /* 0x000fe20007000000 */
[----:B------:R-:W-:Y:S01]  /*1c5e0*/  IMAD.MOV.U32 R97, RZ, RZ, R83 ;  /* 0x000000ffff617224 */ /* 0x000fe200078e0053 */
[----:B------:R-:W-:Y:S01]  /*1c5f0*/  FSEL R214, R26, -INF , !P0 ;  /* 0xff8000001ad67808 */ /* 0x000fe20004000000 */
[----:B------:R-:W-:Y:S01]  /*1c600*/  VIADD R26, R225, 0xffffffc1 ;  /* 0xffffffc1e11a7836 */ /* 0x000fe20000000000 */
[----:B------:R-:W-:Y:S01]  /*1c610*/  ISETP.GT.AND P3, PT, R221, R27, PT ;  /* 0x0000001bdd00720c */ /* 0x000fe20003f64270 */
[----:B------:R-:W-:Y:S01]  /*1c620*/  IMAD.MOV.U32 R82, RZ, RZ, R200 ;  /* 0x000000ffff527224 */ /* 0x000fe200078e00c8 */
[C---:B------:R-:W-:Y:S01]  /*1c630*/  ISETP.GE.AND P6, PT, R27.reuse, R210, PT ;  /* 0x000000d21b00720c */ /* 0x040fe20003fc6270 */
[----:B------:R-:W-:Y:S01]  /*1c640*/  MUFU.TANH R25, R61 ;  /* 0x0000003d00197308 */ /* 0x000fe20000002400 */
[----:B------:R-:W-:Y:S01]  /*1c650*/  ISETP.GE.AND P1, PT, R27, R51, PT ;  /* 0x000000331b00720c */ /* 0x000fe20003f26270 */
[----:B------:R-:W-:Y:S01]  /*1c660*/  IMAD.IADD R31, R219, 0x1, -R26 ;  /* 0x00000001db1f7824 */ /* 0x000fe200078e0a1a */
[----:B------:R-:W-:Y:S01]  /*1c670*/  ISETP.GE.AND P0, PT, R27, R42, PT ;  /* 0x0000002a1b00720c */ /* 0x000fe20003f06270 */
[----:B------:R-:W-:Y:S01]  /*1c680*/  FMUL.FTZ R24, R60, UR8 ;  /* 0x000000083c187c20 */ /* 0x000fe20008410000 */
[----:B------:R-:W-:Y:S01]  /*1c690*/  IADD3 R27, PT, PT, R225, -0x40, RZ ;  /* 0xffffffc0e11b7810 */ /* 0x000fe20007ffe0ff */
[----:B------:R-:W-:Y:S01]  /*1c6a0*/  IMAD.MOV.U32 R60, RZ, RZ, R217 ;  /* 0x000000ffff3c7224 */ /* 0x000fe200078e00d9 */
[----:B------:R-:W-:Y:S03]  /*1c6b0*/  I2FP.F32.S32 R35, R35 ;  /* 0x0000002300237245 */ /* 0x000fe60000201400 */
[----:B------:R-:W-:Y:S01]  /*1c6c0*/  MUFU.TANH R28, R28 ;  /* 0x0000001c001c7308 */ /* 0x000fe20000002400 */
[----:B------:R-:W-:Y:S01]  /*1c6d0*/  FSEL R201, R49, -INF , !P2 ;  /* 0xff80000031c97808 */ /* 0x000fe20005000000 */
[--C-:B------:R-:W-:Y:S01]  /*1c6e0*/  IMAD.IADD R32, R219, 0x1, -R27.reuse ;  /* 0x00000001db207824 */ /* 0x100fe200078e0a1b */
[----:B------:R-:W-:Y:S01]  /*1c6f0*/  ISETP.GT.AND P2, PT, R10, R29, PT ;  /* 0x0000001d0a00720c */ /* 0x000fe20003f44270 */
[----:B------:R-:W-:Y:S01]  /*1c700*/  FFMA.FTZ R18, R35, -UR6, R18 ;  /* 0x8000000623127c23 */ /* 0x000fe20008010012 */
[----:B------:R-:W-:Y:S01]  /*1c710*/  IABS R31, R31 ;  /* 0x0000001f001f7213 */ /* 0x000fe20000000000 */
[----:B------:R-:W-:Y:S01]  /*1c720*/  IMAD.IADD R30, R47, 0x1, -R27 ;  /* 0x000000012f1e7824 */ /* 0x000fe200078e0a1b */
[----:B------:R-:W-:Y:S03]  /*1c730*/  IABS R32, R32 ;  /* 0x0000002000207213 */ /* 0x000fe60000000000 */
[----:B------:R-:W1:Y:S01]  /*1c740*/  MUFU.TANH R24, R24 ;  /* 0x0000001800187308 */ /* 0x000e620000002400 */
[----:B------:R-:W-:Y:S01]  /*1c750*/  FSEL R18, R18, -INF , !P3 ;  /* 0xff80000012127808 */ /* 0x000fe20005800000 */
[----:B------:R-:W-:Y:S01]  /*1c760*/  FMUL.FTZ R49, R96, UR8 ;  /* 0x0000000860317c20 */ /* 0x000fe20008410000 */
[----:B------:R-:W-:Y:S01]  /*1c770*/  FSEL R3, R3, -INF , !P2 ;  /* 0xff80000003037808 */ /* 0x000fe20005000000 */
[----:B------:R-:W-:Y:S01]  /*1c780*/  IMAD.MOV.U32 R79, RZ, RZ, R201 ;  /* 0x000000ffff4f7224 */ /* 0x000fe200078e00c9 */
[----:B------:R-:W-:Y:S01]  /*1c790*/  ISETP.GE.AND P3, PT, R29, R51, PT ;  /* 0x000000331d00720c */ /* 0x000fe20003f66270 */
[----:B------:R-:W-:Y:S01]  /*1c7a0*/  IMAD.IADD R33, R243, 0x1, -R27 ;  /* 0x00000001f3217824 */ /* 0x000fe200078e0a1b */
[----:B------:R-:W-:Y:S01]  /*1c7b0*/  ISETP.GE.AND P2, PT, R29, R42, PT ;  /* 0x0000002a1d00720c */ /* 0x000fe20003f46270 */
[--C-:B------:R-:W-:Y:S01]  /*1c7c0*/  IMAD.IADD R29, R47, 0x1, -R26.reuse ;  /* 0x000000012f1d7824 */ /* 0x100fe200078e0a1a */
[----:B------:R-:W-:Y:S01]  /*1c7d0*/  IABS R30, R30 ;  /* 0x0000001e001e7213 */ /* 0x000fe20000000000 */
[----:B------:R-:W-:Y:S01]  /*1c7e0*/  MUFU.TANH R49, R49 ;  /* 0x0000003100317308 */ /* 0x000fe20000002400 */
[----:B------:R-:W-:Y:S02]  /*1c7f0*/  I2FP.F32.S32 R35, R32 ;  /* 0x0000002000237245 */ /* 0x000fe40000201400 */
[----:B------:R-:W-:Y:S02]  /*1c800*/  I2FP.F32.S32 R32, R31 ;  /* 0x0000001f00207245 */ /* 0x000fe40000201400 */
        /* <DEDUP_REMOVED lines=13> */
[----:B------:R-:W1:Y:S01]  /*1c8e0*/  MUFU.TANH R22, R67 ;  /* 0x0000004300167308 */ /* 0x000e620000002400 */
[----:B------:R-:W-:Y:S01]  /*1c8f0*/  FSEL R212, R3, -INF , !P2 ;  /* 0xff80000003d47808 */ /* 0x000fe20005000000 */
[----:B------:R-:W-:Y:S01]  /*1c900*/  FFMA.FTZ R34, R29, -UR6, R34 ;  /* 0x800000061d227c23 */ /* 0x000fe20008010022 */
[----:B------:R-:W-:Y:S01]  /*1c910*/  IADD3 R29, PT, PT, R235, 0x39, RZ ;  /* 0x00000039eb1d7810 */ /* 0x000fe20007ffe0ff */
[----:B------:R-:W-:Y:S01]  /*1c920*/  IMAD.IADD R33, R44, 0x1, -R27 ;  /* 0x000000012c217824 */ /* 0x000fe200078e0a1b */
[----:B------:R-:W-:Y:S01]  /*1c930*/  FSEL R24, R24, -INF , !P6 ;  /* 0xff80000018187808 */ /* 0x000fe20007000000 */
[----:B------:R-:W-:Y:S01]  /*1c940*/  IMAD.IADD R27, R44, 0x1, -R26 ;  /* 0x000000012c1b7824 */ /* 0x000fe200078e0a1a */
[----:B------:R-:W-:Y:S01]  /*1c950*/  ISETP.GT.AND P6, PT, R221, R29, PT ;  /* 0x0000001ddd00720c */ /* 0x000fe20003fc4270 */
[----:B------:R-:W-:Y:S01]  /*1c960*/  FMUL.FTZ R3, R69, UR8 ;  /* 0x0000000845037c20 */ /* 0x000fe20008410000 */
[----:B------:R-:W-:Y:S01]  /*1c970*/  FSEL R218, R2, -INF , !P0 ;  /* 0xff80000002da7808 */ /* 0x000fe20004000000 */
[----:B------:R-:W-:Y:S01]  /*1c980*/  FMUL.FTZ R2, R68, UR8 ;  /* 0x0000000844027c20 */ /* 0x000fe20008410000 */
[----:B------:R-:W-:Y:S01]  /*1c990*/  IABS R27, R27 ;  /* 0x0000001b001b7213 */ /* 0x000fe20000000000 */
[----:B------:R-:W-:Y:S01]  /*1c9a0*/  MUFU.TANH R48, R48 ;  /* 0x0000003000307308 */ /* 0x000fe20000002400 */
[----:B------:R-:W-:Y:S01]  /*1c9b0*/  FSEL R25, R25, -INF , !P6 ;  /* 0xff80000019197808 */ /* 0x000fe20007000000 */
[----:B------:R-:W-:Y:S01]  /*1c9c0*/  FMUL.FTZ R35, R117, UR8 ;  /* 0x0000000875237c20 */ /* 0x000fe20008410000 */
[----:B------:R-:W-:Y:S02]  /*1c9d0*/  ISETP.GT.AND P6, PT, R10, R31, PT ;  /* 0x0000001f0a00720c */ /* 0x000fe40003fc4270 */
[----:B------:R-:W-:Y:S02]  /*1c9e0*/  I2FP.F32.S32 R27, R27 ;  /* 0x0000001b001b7245 */ /* 0x000fe40000201400 */
[----:B------:R-:W-:Y:S03]  /*1c9f0*/  FSEL R28, R28, -INF , !P6 ;  /* 0xff8000001c1c7808 */ /* 0x000fe60007000000 */
[----:B------:R-:W3:Y:S01]  /*1ca00*/  MUFU.TANH R3, R3 ;  /* 0x0000000300037308 */ /* 0x000ee20000002400 */
[-C--:B------:R-:W-:Y:S01]  /*1ca10*/  ISETP.GT.AND P6, PT, R10, R29.reuse, PT ;  /* 0x0000001d0a00720c */ /* 0x080fe20003fc4270 */
[----:B-1----:R-:W-:Y:S01]  /*1ca20*/  FFMA.FTZ R22, R27, -UR6, R22 ;  /* 0x800000061b167c23 */ /* 0x002fe20008010016 */
[----:B------:R-:W-:Y:S02]  /*1ca30*/  ISETP.GT.AND P2, PT, R0, R29, PT ;  /* 0x0000001d0000720c */ /* 0x000fe40003f44270 */
[----:B------:R-:W-:Y:S02]  /*1ca40*/  ISETP.GE.AND P0, PT, R31, R51, PT ;  /* 0x000000331f00720c */ /* 0x000fe40003f06270 */
[----:B------:R-:W-:Y:S03]  /*1ca50*/  IABS R26, R30 ;  /* 0x0000001e001a7213 */ /* 0x000fe60000000000 */
[----:B------:R-:W-:Y:S01]  /*1ca60*/  MUFU.TANH R2, R2 ;  /* 0x0000000200027308 */ /* 0x000fe20000002400 */
[----:B------:R-:W-:Y:S02]  /*1ca70*/  FSEL R34, R34, -INF , !P6 ;  /* 0xff80000022227808 */ /* 0x000fe40007000000 */
[----:B------:R-:W-:Y:S02]  /*1ca80*/  ISETP.GT.AND P6, PT, R206, R31, PT ;  /* 0x0000001fce00720c */ /* 0x000fe40003fc4270 */
[----:B------:R-:W-:Y:S01]  /*1ca90*/  FSEL R233, R20, -INF , !P3 ;  /* 0xff80000014e97808 */ /* 0x000fe20005800000 */
[----:B------:R-:W-:Y:S01]  /*1caa0*/  VIADD R20, R225, 0xffffffc9 ;  /* 0xffffffc9e1147836 */ /* 0x000fe20000000000 */
[----:B------:R-:W-:Y:S03]  /*1cab0*/  FSEL R22, R22, -INF , !P2 ;  /* 0xff80000016167808 */ /* 0x000fe60005000000 */
[----:B------:R-:W-:Y:S01]  /*1cac0*/  MUFU.TANH R35, R35 ;  /* 0x0000002300237308 */ /* 0x000fe20000002400 */
[----:B------:R-:W-:Y:S01]  /*1cad0*/  FSEL R203, R24, -INF , !P0 ;  /* 0xff80000018cb7808 */ /* 0x000fe20004000000 */
[----:B------:R-:W-:Y:S01]  /*1cae0*/  FMUL.FTZ R24, R72, UR8 ;  /* 0x0000000848187c20 */ /* 0x000fe20008410000 */
[----:B------:R-:W-:Y:S01]  /*1caf0*/  I2FP.F32.S32 R26, R26 ;  /* 0x0000001a001a7245 */ /* 0x000fe20000201400 */
[--C-:B------:R-:W-:Y:S01]  /*1cb00*/  IMAD.IADD R242, R243, 0x1, -R20.reuse ;  /* 0x00000001f3f27824 */ /* 0x100fe200078e0a14 */
[----:B------:R-:W-:Y:S02]  /*1cb10*/  ISETP.GE.AND P2, PT, R29, R51, PT ;  /* 0x000000331d00720c */ /* 0x000fe40003f46270 */
[----:B------:R-:W-:Y:S01]  /*1cb20*/  FSEL R64, R64, -INF , !P6 ;  /* 0xff80000040407808 */ /* 0x000fe20007000000 */
[----:B------:R-:W-:Y:S01]  /*1cb30*/  FFMA.FTZ R65, R26, -UR6, R65 ;  /* 0x800000061a417c23 */ /* 0x000fe20008010041 */
[-C--:B------:R-:W-:Y:S01]  /*1cb40*/  ISETP.GE.AND P6, PT, R31, R42.reuse, PT ;  /* 0x0000002a1f00720c */ /* 0x080fe20003fc6270 */
[----:B------:R-:W-:Y:S01]  /*1cb50*/  VIADD R26, R225, 0xffffffc8 ;  /* 0xffffffc8e11a7836 */ /* 0x000fe20000000000 */
[----:B------:R-:W-:Y:S01]  /*1cb60*/  FSEL R231, R25, -INF , !P2 ;  /* 0xff80000019e77808 */ /* 0x000fe20005000000 */
[----:B------:R-:W-:Y:S01]  /*1cb70*/  IMAD.IADD R25, R44, 0x1, -R20 ;  /* 0x000000012c197824 */ /* 0x000fe200078e0a14 */
[----:B------:R-:W-:Y:S01]  /*1cb80*/  FSEL R205, R28, -INF , !P6 ;  /* 0xff8000001ccd7808 */ /* 0x000fe20007000000 */
[----:B------:R-:W1:Y:S01]  /*1cb90*/  MUFU.TANH R24, R24 ;  /* 0x0000001800187308 */ /* 0x000e620000002400 */
[----:B------:R-:W-:Y:S01]  /*1cba0*/  ISETP.GT.AND P3, PT, R206, R29, PT ;  /* 0x0000001dce00720c */ /* 0x000fe20003f64270 */
[----:B------:R-:W-:Y:S01]  /*1cbb0*/  IMAD.MOV.U32 R85, RZ, RZ, R231 ;  /* 0x000000ffff557224 */ /* 0x000fe200078e00e7 */
[----:B------:R-:W-:Y:S01]  /*1cbc0*/  ISETP.GE.AND P0, PT, R29, R42, PT ;  /* 0x0000002a1d00720c */ /* 0x000fe20003f06270 */
[--C-:B------:R-:W-:Y:S01]  /*1cbd0*/  IMAD.IADD R28, R219, 0x1, -R26.reuse ;  /* 0x00000001db1c7824 */ /* 0x100fe200078e0a1a */
[C---:B------:R-:W-:Y:S01]  /*1cbe0*/  ISETP.GE.AND P2, PT, R29.reuse, R251, PT ;  /* 0x000000fb1d00720c */ /* 0x040fe20003f46270 */
[----:B------:R-:W-:Y:S01]  /*1cbf0*/  IMAD.MOV.U32 R89, RZ, RZ, R85 ;  /* 0x000000ffff597224 */ /* 0x000fe200078e0055 */
[----:B------:R-:W-:Y:S01]  /*1cc00*/  ISETP.GE.AND P6, PT, R29, R210, PT ;  /* 0x000000d21d00720c */ /* 0x000fe20003fc6270 */
[----:B------:R-:W-:Y:S01]  /*1cc10*/  IMAD.IADD R29, R243, 0x1, -R26 ;  /* 0x00000001f31d7824 */ /* 0x000fe200078e0a1a */
[----:B------:R-:W-:Y:S02]  /*1cc20*/  IABS R242, R242 ;  /* 0x000000f200f27213 */ /* 0x000fe40000000000 */
[----:B------:R-:W-:Y:S02]  /*1cc30*/  IABS R25, R25 ;  /* 0x0000001900197213 */ /* 0x000fe40000000000 */
[----:B------:R-:W-:Y:S02]  /*1cc40*/  I2FP.F32.S32 R242, R242 ;  /* 0x000000f200f27245 */ /* 0x000fe40000201400 */
[----:B------:R-:W-:Y:S02]  /*1cc50*/  I2FP.F32.S32 R25, R25 ;  /* 0x0000001900197245 */ /* 0x000fe40000201400 */
[----:B------:R-:W-:Y:S01]  /*1cc60*/  IABS R33, R33 ;  /* 0x0000002100217213 */ /* 0x000fe20000000000 */
[----:B---3--:R-:W-:Y:S01]  /*1cc70*/  FFMA.FTZ R242, R242, -UR6, R3 ;  /* 0x80000006f2f27c23 */ /* 0x008fe20008010003 */
[----:B------:R-:W-:Y:S01]  /*1cc80*/  IABS R29, R29 ;  /* 0x0000001d001d7213 */ /* 0x000fe20000000000 */
[----:B------:R-:W-:Y:S01]  /*1cc90*/  FFMA.FTZ R240, R25, -UR6, R240 ;  /* 0x8000000619f07c23 */ /* 0x000fe200080100f0 */
[----:B------:R-:W-:Y:S01]  /*1cca0*/  IABS R28, R28 ;  /* 0x0000001c001c7213 */ /* 0x000fe20000000000 */
[----:B------:R-:W-:Y:S01]  /*1ccb0*/  VIADD R25, R235, 0x40 ;  /* 0x00000040eb197836 */ /* 0x000fe20000000000 */
[----:B------:R-:W-:Y:S02]  /*1ccc0*/  IADD3 R27, PT, PT, R44, -R26, RZ ;  /* 0x8000001a2c1b7210 */ /* 0x000fe40007ffe0ff */
[----:B------:R-:W-:Y:S02]  /*1ccd0*/  I2FP.F32.S32 R33, R33 ;  /* 0x0000002100217245 */ /* 0x000fe40000201400 */
[----:B------:R-:W-:Y:S02]  /*1cce0*/  I2FP.F32.S32 R29, R29 ;  /* 0x0000001d001d7245 */ /* 0x000fe40000201400 */
[----:B------:R-:W-:Y:S01]  /*1ccf0*/  I2FP.F32.S32 R3, R28 ;  /* 0x0000001c00037245 */ /* 0x000fe20000201400 */
[----:B------:R-:W-:Y:S01]  /*1cd00*/  FMUL.FTZ R28, R77, UR8 ;  /* 0x000000084d1c7c20 */ /* 0x000fe20008410000 */
[----:B------:R-:W-:Y:S01]  /*1cd10*/  FSEL R232, R18, -INF , !P1 ;  /* 0xff80000012e87808 */ /* 0x000fe20004800000 */
[----:B------:R-:W-:Y:S01]  /*1cd20*/  FMUL.FTZ R18, R73, UR8 ;  /* 0x0000000849127c20 */ /* 0x000fe20008410000 */
[----:B------:R-:W-:Y:S01]  /*1cd30*/  IABS R27, R27 ;  /* 0x0000001b001b7213 */ /* 0x000fe20000000000 */
[----:B------:R-:W-:Y:S01]  /*1cd40*/  IMAD.MOV.U32 R73, RZ, RZ, R227 ;  /* 0x000000ffff497224 */ /* 0x000fe200078e00e3 */
[----:B------:R-:W-:Y:S01]  /*1cd50*/  FSEL R56, R34, -INF , !P0 ;  /* 0xff80000022387808 */ /* 0x000fe20004000000 */
[----:B-1----:R-:W-:Y:S01]  /*1cd60*/  FFMA.FTZ R24, R3, -UR6, R24 ;  /* 0x8000000603187c23 */ /* 0x002fe20008010018 */
[----:B------:R-:W-:Y:S01]  /*1cd70*/  I2FP.F32.S32 R27, R27 ;  /* 0x0000001b001b7245 */ /* 0x000fe20000201400 */
[----:B------:R-:W-:Y:S01]  /*1cd80*/  FFMA.FTZ R66, R33, -UR6, R66 ;  /* 0x8000000621427c23 */ /* 0x000fe20008010042 */
[----:B------:R-:W-:Y:S01]  /*1cd90*/  ISETP.GT.AND P1, PT, R0, R31, PT ;  /* 0x0000001f0000720c */ /* 0x000fe20003f24270 */
[----:B------:R-:W-:Y:S01]  /*1cda0*/  FFMA.FTZ R244, R29, -UR6, R2 ;  /* 0x800000061df47c23 */ /* 0x000fe20008010002 */
[----:B------:R-:W-:Y:S01]  /*1cdb0*/  ISETP.GT.AND P0, PT, R206, R25, PT ;  /* 0x00000019ce00720c */ /* 0x000fe20003f04270 */
[----:B------:R-:W-:Y:S01]  /*1cdc0*/  VIADD R3, R235, 0x41 ;  /* 0x00000041eb037836 */ /* 0x000fe20000000000 */
[----:B------:R-:W-:Y:S01]  /*1cdd0*/  FSEL R65, R65, -INF , !P3 ;  /* 0xff80000041417808 */ /* 0x000fe20005800000 */
[----:B------:R-:W1:Y:S01]  /*1cde0*/  MUFU.TANH R18, R18 ;  /* 0x0000001200127308 */ /* 0x000e620000002400 */
[----:B------:R-:W-:Y:S01]  /*1cdf0*/  FSEL R66, R66, -INF , !P1 ;  /* 0xff80000042427808 */ /* 0x000fe20004800000 */
[----:B------:R-:W-:Y:S01]  /*1ce00*/  IMAD.MOV.U32 R85, RZ, RZ, R73 ;  /* 0x000000ffff557224 */ /* 0x000fe200078e0049 */
[----:B------:R-:W-:Y:S01]  /*1ce10*/  FSEL R244, R244, -INF , !P0 ;  /* 0xff800000f4f47808 */ /* 0x000fe20004000000 */
[----:B------:R-:W-:Y:S01]  /*1ce20*/  FFMA.FTZ R236, R27, -UR6, R236 ;  /* 0x800000061bec7c23 */ /* 0x000fe200080100ec */
[C---:B------:R-:W-:Y:S01]  /*1ce30*/  ISETP.GE.AND P3, PT, R31.reuse, R251, PT ;  /* 0x000000fb1f00720c */ /* 0x040fe20003f66270 */
[----:B------:R-:W-:Y:S01]  /*1ce40*/  IMAD.MOV.U32 R73, RZ, RZ, R209 ;  /* 0x000000ffff497224 */ /* 0x000fe200078e00d1 */
[-C--:B------:R-:W-:Y:S03]  /*1ce50*/  ISETP.GE.AND P1, PT, R31, R210.reuse, PT ;  /* 0x000000d21f00720c */ /* 0x080fe60003f26270 */
[----:B------:R-:W3:Y:S01]  /*1ce60*/  MUFU.TANH R2, R74 ;  /* 0x0000004a00027308 */ /* 0x000ee20000002400 */
[----:B------:R-:W-:Y:S01]  /*1ce70*/  ISETP.GT.AND P0, PT, R206, R3, PT ;  /* 0x00000003ce00720c */ /* 0x000fe20003f04270 */
[--C-:B------:R-:W-:Y:S01]  /*1ce80*/  IMAD.IADD R27, R47, 0x1, -R20.reuse ;  /* 0x000000012f1b7824 */ /* 0x100fe200078e0a14 */
[----:B------:R-:W-:Y:S01]  /*1ce90*/  FSEL R252, R66, -INF , !P1 ;  /* 0xff80000042fc7808 */ /* 0x000fe20004800000 */
[----:B------:R-:W-:Y:S01]  /*1cea0*/  IMAD.IADD R31, R219, 0x1, -R20 ;  /* 0x00000001db1f7824 */ /* 0x000fe200078e0a14 */
[----:B------:R-:W-:Y:S01]  /*1ceb0*/  FSEL R242, R242, -INF , !P0 ;  /* 0xff800000f2f27808 */ /* 0x000fe20004000000 */
[----:B------:R-:W-:Y:S01]  /*1cec0*/  IMAD.IADD R29, R47, 0x1, -R26 ;  /* 0x000000012f1d7824 */ /* 0x000fe200078e0a1a */
[----:B------:R-:W-:Y:S01]  /*1ced0*/  IABS R27, R27 ;  /* 0x0000001b001b7213 */ /* 0x000fe20000000000 */
[----:B------:R-:W-:Y:S01]  /*1cee0*/  IMAD.MOV.U32 R66, RZ, RZ, R43 ;  /* 0x000000ffff427224 */ /* 0x000fe200078e002b */
[----:B------:R-:W-:Y:S01]  /*1cef0*/  ISETP.GT.AND P0, PT, R0, R25, PT ;  /* 0x000000190000720c */ /* 0x000fe20003f04270 */
[----:B------:R-:W-:Y:S01]  /*1cf00*/  VIADD R20, R225, 0xffffffd1 ;  /* 0xffffffd1e1147836 */ /* 0x000fe20000000000 */
[----:B------:R-:W-:Y:S01]  /*1cf10*/  IABS R31, R31 ;  /* 0x0000001f001f7213 */ /* 0x000fe20000000000 */
[----:B------:R-:W-:Y:S01]  /*1cf20*/  FMUL.FTZ R26, R81, UR8 ;  /* 0x00000008511a7c20 */ /* 0x000fe20008410000 */
[----:B------:R-:W-:Y:S01]  /*1cf30*/  IABS R29, R29 ;  /* 0x0000001d001d7213 */ /* 0x000fe20000000000 */
[----:B------:R-:W-:Y:S01]  /*1cf40*/  IMAD.MOV.U32 R81, RZ, RZ, R54 ;  /* 0x000000ffff517224 */ /* 0x000fe200078e0036 */
[----:B------:R-:W-:Y:S01]  /*1cf50*/  I2FP.F32.S32 R27, R27 ;  /* 0x0000001b001b7245 */ /* 0x000fe20000201400 */
[----:B------:R-:W-:Y:S01]  /*1cf60*/  FMUL.FTZ R54, R106, UR8 ;  /* 0x000000086a367c20 */ /* 0x000fe20008410000 */
[----:B------:R-:W-:Y:S01]  /*1cf70*/  FSEL R236, R236, -INF , !P0 ;  /* 0xff800000ecec7808 */ /* 0x000fe20004000000 */
[----:B------:R-:W-:Y:S01]  /*1cf80*/  IMAD.MOV.U32 R83, RZ, RZ, R81 ;  /* 0x000000ffff537224 */ /* 0x000fe200078e0051 */
[----:B------:R-:W-:Y:S01]  /*1cf90*/  I2FP.F32.S32 R31, R31 ;  /* 0x0000001f001f7245 */ /* 0x000fe20000201400 */
[----:B------:R-:W-:Y:S01]  /*1cfa0*/  IMAD.MOV.U32 R81, RZ, RZ, R66 ;  /* 0x000000ffff517224 */ /* 0x000fe200078e0042 */
[----:B------:R-:W-:Y:S01]  /*1cfb0*/  I2FP.F32.S32 R29, R29 ;  /* 0x0000001d001d7245 */ /* 0x000fe20000201400 */
[----:B------:R-:W-:Y:S01]  /*1cfc0*/  MUFU.TANH R54, R54 ;  /* 0x0000003600367308 */ /* 0x000fe20000002400 */
[----:B------:R-:W-:Y:S01]  /*1cfd0*/  ISETP.GT.AND P0, PT, R0, R3, PT ;  /* 0x000000030000720c */ /* 0x000fe20003f04270 */
[----:B------:R-:W-:Y:S01]  /*1cfe0*/  FFMA.FTZ R230, R27, -UR6, R230 ;  /* 0x800000061be67c23 */ /* 0x000fe200080100e6 */
[----:B------:R-:W-:Y:S01]  /*1cff0*/  FSEL R62, R64, -INF , !P3 ;  /* 0xff800000403e7808 */ /* 0x000fe20005800000 */
[----:B-1----:R-:W-:Y:S01]  /*1d000*/  FFMA.FTZ R18, R31, -UR6, R18 ;  /* 0x800000061f127c23 */ /* 0x002fe20008010012 */
[----:B------:R-:W-:Y:S01]  /*1d010*/  FSEL R240, R240, -INF , !P0 ;  /* 0xff800000f0f07808 */ /* 0x000fe20004000000 */
[----:B------:R-:W-:Y:S01]  /*1d020*/  IMAD.MOV.U32 R64, RZ, RZ, R41 ;  /* 0x000000ffff407224 */ /* 0x000fe200078e0029 */
[----:B------:R-:W-:Y:S01]  /*1d030*/  ISETP.GT.AND P0, PT, R221, R25, PT ;  /* 0x00000019dd00720c */ /* 0x000fe20003f04270 */
[----:B------:R-:W-:Y:S01]  /*1d040*/  FMUL.FTZ R41, R112, UR8 ;  /* 0x0000000870297c20 */ /* 0x000fe20008410000 */
[----:B------:R-:W-:Y:S01]  /*1d050*/  FSEL R58, R65, -INF , !P2 ;  /* 0xff800000413a7808 */ /* 0x000fe20005000000 */
[----:B---3--:R-:W-:Y:S01]  /*1d060*/  FFMA.FTZ R2, R29, -UR6, R2 ;  /* 0x800000061d027c23 */ /* 0x008fe20008010002 */
[-C--:B------:R-:W-:Y:S01]  /*1d070*/  ISETP.GT.AND P1, PT, R10, R3.reuse, PT ;  /* 0x000000030a00720c */ /* 0x080fe20003f24270 */
[----:B------:R-:W-:Y:S01]  /*1d080*/  FMUL.FTZ R29, R76, UR8 ;  /* 0x000000084c1d7c20 */ /* 0x000fe20008410000 */
[----:B------:R-:W-:Y:S01]  /*1d090*/  ISETP.GT.AND P3, PT, R221, R3, PT ;  /* 0x00000003dd00720c */ /* 0x000fe20003f64270 */
[----:B------:R-:W-:Y:S01]  /*1d0a0*/  IMAD.MOV.U32 R76, RZ, RZ, R36 ;  /* 0x000000ffff4c7224 */ /* 0x000fe200078e0024 */
[----:B------:R-:W-:Y:S01]  /*1d0b0*/  ISETP.GT.AND P2, PT, R10, R25, PT ;  /* 0x000000190a00720c */ /* 0x000fe20003f44270 */
[----:B------:R-:W-:Y:S01]  /*1d0c0*/  FMUL.FTZ R27, R80, UR8 ;  /* 0x00000008501b7c20 */ /* 0x000fe20008410000 */
[----:B------:R-:W-:Y:S01]  /*1d0d0*/  FSEL R249, R22, -INF , !P6 ;  /* 0xff80000016f97808 */ /* 0x000fe20007000000 */
[----:B------:R-:W-:Y:S01]  /*1d0e0*/  IMAD.MOV.U32 R80, RZ, RZ, R219 ;  /* 0x000000ffff507224 */ /* 0x000fe200078e00db */
[----:B------:R-:W-:Y:S01]  /*1d0f0*/  FSEL R24, R24, -INF , !P0 ;  /* 0xff80000018187808 */ /* 0x000fe20004000000 */
[----:B------:R-:W1:Y:S01]  /*1d100*/  MUFU.TANH R28, R28 ;  /* 0x0000001c001c7308 */ /* 0x000e620000002400 */
[----:B------:R-:W-:Y:S01]  /*1d110*/  FSEL R230, R230, -INF , !P1 ;  /* 0xff800000e6e67808 */ /* 0x000fe20004800000 */
[--C-:B------:R-:W-:Y:S01]  /*1d120*/  IMAD.IADD R33, R243, 0x1, -R20.reuse ;  /* 0x00000001f3217824 */ /* 0x100fe200078e0a14 */
[-C--:B------:R-:W-:Y:S01]  /*1d130*/  ISETP.GE.AND P6, PT, R25, R251.reuse, PT ;  /* 0x000000fb1900720c */ /* 0x080fe20003fc6270 */
[----:B------:R-:W-:Y:S01]  /*1d140*/  FMUL.FTZ R36, R119, UR8 ;  /* 0x0000000877247c20 */ /* 0x000fe20008410000 */
[----:B------:R-:W-:Y:S01]  /*1d150*/  ISETP.GE.AND P0, PT, R25, R210, PT ;  /* 0x000000d21900720c */ /* 0x000fe20003f06270 */
[----:B------:R-:W-:Y:S01]  /*1d160*/  FMUL.FTZ R43, R103, UR8 ;  /* 0x00000008672b7c20 */ /* 0x000fe20008410000 */
[----:B------:R-:W-:Y:S03]  /*1d170*/  FSEL R18, R18, -INF , !P3 ;  /* 0xff80000012127808 */ /* 0x000fe60005800000 */
[----:B------:R-:W-:Y:S01]  /*1d180*/  MUFU.TANH R219, R84 ;  /* 0x0000005400db7308 */ /* 0x000fe20000002400 */
[----:B------:R-:W-:Y:S02]  /*1d190*/  FSEL R2, R2, -INF , !P2 ;  /* 0xff80000002027808 */ /* 0x000fe40005000000 */
[----:B------:R-:W-:Y:S02]  /*1d1a0*/  ISETP.GE.AND P1, PT, R3, R251, PT ;  /* 0x000000fb0300720c */ /* 0x000fe40003f26270 */
[CC--:B------:R-:W-:Y:S02]  /*1d1b0*/  ISETP.GE.AND P3, PT, R25.reuse, R51.reuse, PT ;  /* 0x000000331900720c */ /* 0x0c0fe40003f66270 */
[----:B------:R-:W-:Y:S01]  /*1d1c0*/  ISETP.GE.AND P2, PT, R25, R42, PT ;  /* 0x0000002a1900720c */ /* 0x000fe20003f46270 */
[----:B------:R-:W-:Y:S01]  /*1d1d0*/  IMAD.IADD R25, R80, 0x1, -R20 ;  /* 0x0000000150197824 */ /* 0x000fe200078e0a14 */
[----:B------:R-:W-:Y:S01]  /*1d1e0*/  IADD3 R22, PT, PT, R225, -0x30, RZ ;  /* 0xffffffd0e1167810 */ /* 0x000fe20007ffe0ff */
[----:B------:R-:W3:Y:S01]  /*1d1f0*/  MUFU.TANH R29, R29 ;  /* 0x0000001d001d7308 */ /* 0x000ee20000002400 */
[----:B------:R-:W-:Y:S02]  /*1d200*/  FSEL R244, R244, -INF , !P6 ;  /* 0xff800000f4f47808 */ /* 0x000fe40007000000 */
[----:B------:R-:W-:Y:S01]  /*1d210*/  FSEL R242, R242, -INF , !P1 ;  /* 0xff800000f2f27808 */ /* 0x000fe20004800000 */
[--C-:B------:R-:W-:Y:S01]  /*1d220*/  IMAD.IADD R34, R80, 0x1, -R22.reuse ;  /* 0x0000000150227824 */ /* 0x100fe200078e0a16 */
[----:B------:R-:W-:Y:S01]  /*1d230*/  FSEL R236, R236, -INF , !P0 ;  /* 0xff800000ecec7808 */ /* 0x000fe20004000000 */
[--C-:B------:R-:W-:Y:S01]  /*1d240*/  IMAD.IADD R32, R47, 0x1, -R22.reuse ;  /* 0x000000012f207824 */ /* 0x100fe200078e0a16 */
[----:B------:R-:W-:Y:S01]  /*1d250*/  ISETP.GE.AND P6, PT, R3, R210, PT ;  /* 0x000000d20300720c */ /* 0x000fe20003fc6270 */
[--C-:B------:R-:W-:Y:S01]  /*1d260*/  IMAD.IADD R30, R243, 0x1, -R22.reuse ;  /* 0x00000001f31e7824 */ /* 0x100fe200078e0a16 */
[C---:B------:R-:W-:Y:S01]  /*1d270*/  ISETP.GE.AND P1, PT, R3.reuse, R51, PT ;  /* 0x000000330300720c */ /* 0x040fe20003f26270 */
[C---:B------:R-:W-:Y:S01]  /*1d280*/  IMAD.IADD R31, R44.reuse, 0x1, -R22 ;  /* 0x000000012c1f7824 */ /* 0x040fe200078e0a16 */
[----:B------:R-:W-:Y:S01]  /*1d290*/  ISETP.GE.AND P0, PT, R3, R42, PT ;  /* 0x0000002a0300720c */ /* 0x000fe20003f06270 */
[--C-:B------:R-:W-:Y:S01]  /*1d2a0*/  IMAD.IADD R3, R47, 0x1, -R20.reuse ;  /* 0x000000012f037824 */ /* 0x100fe200078e0a14 */
[----:B------:R-:W-:Y:S01]  /*1d2b0*/  IABS R25, R25 ;  /* 0x0000001900197213 */ /* 0x000fe20000000000 */
[----:B------:R-:W-:Y:S01]  /*1d2c0*/  MUFU.TANH R36, R36 ;  /* 0x0000002400247308 */ /* 0x000fe20000002400 */
[----:B------:R-:W-:Y:S01]  /*1d2d0*/  IABS R34, R34 ;  /* 0x0000002200227213 */ /* 0x000fe20000000000 */
[----:B------:R-:W-:Y:S01]  /*1d2e0*/  IMAD.IADD R20, R44, 0x1, -R20 ;  /* 0x000000012c147824 */ /* 0x000fe200078e0a14 */
[----:B------:R-:W-:Y:S02]  /*1d2f0*/  IABS R3, R3 ;  /* 0x0000000300037213 */ /* 0x000fe40000000000 */
[----:B------:R-:W-:Y:S02]  /*1d300*/  I2FP.F32.S32 R25, R25 ;  /* 0x0000001900197245 */ /* 0x000fe40000201400 */
[----:B------:R-:W-:Y:S03]  /*1d310*/  I2FP.F32.S32 R34, R34 ;  /* 0x0000002200227245 */ /* 0x000fe60000201400 */
[----:B------:R-:W-:Y:S01]  /*1d320*/  MUFU.TANH R26, R26 ;  /* 0x0000001a001a7308 */ /* 0x000fe20000002400 */
[----:B------:R-:W-:Y:S01]  /*1d330*/  I2FP.F32.S32 R3, R3 ;  /* 0x0000000300037245 */ /* 0x000fe20000201400 */
[----:B-1----:R-:W-:Y:S01]  /*1d340*/  FFMA.FTZ R28, R25, -UR6, R28 ;  /* 0x80000006191c7c23 */ /* 0x002fe2000801001c */
[----:B------:R-:W-:Y:S01]  /*1d350*/  IADD3 R25, PT, PT, R235, 0x48, RZ ;  /* 0x00000048eb197810 */ /* 0x000fe20007ffe0ff */
[----:B---3--:R-:W-:Y:S01]  /*1d360*/  FFMA.FTZ R29, R34, -UR6, R29 ;  /* 0x80000006221d7c23 */ /* 0x008fe2000801001d */
[----:B------:R-:W-:Y:S01]  /*1d370*/  FSEL R240, R240, -INF , !P6 ;  /* 0xff800000f0f07808 */ /* 0x000fe20007000000 */
[----:B------:R-:W-:Y:S01]  /*1d380*/  FFMA.FTZ R234, R3, -UR6, R234 ;  /* 0x8000000603ea7c23 */ /* 0x000fe200080100ea */
[----:B------:R-:W-:Y:S01]  /*1d390*/  IABS R32, R32 ;  /* 0x0000002000207213 */ /* 0x000fe20000000000 */
[----:B------:R-:W-:Y:S01]  /*1d3a0*/  VIADD R3, R235, 0x49 ;  /* 0x00000049eb037836 */ /* 0x000fe20000000000 */
[----:B------:R-:W-:Y:S01]  /*1d3b0*/  ISETP.GT.AND P6, PT, R221, R25, PT ;  /* 0x00000019dd00720c */ /* 0x000fe20003fc4270 */
[----:B------:R-:W1:Y:S01]  /*1d3c0*/  MUFU.TANH R27, R27 ;  /* 0x0000001b001b7308 */ /* 0x000e620000002400 */
[----:B------:R-:W-:Y:S01]  /*1d3d0*/  IABS R20, R20 ;  /* 0x0000001400147213 */ /* 0x000fe20000000000 */
[----:B------:R-:W-:Y:S01]  /*1d3e0*/  FMUL.FTZ R34, R118, UR8 ;  /* 0x0000000876227c20 */ /* 0x000fe20008410000 */
[----:B------:R-:W-:Y:S02]  /*1d3f0*/  I2FP.F32.S32 R32, R32 ;  /* 0x0000002000207245 */ /* 0x000fe40000201400 */
[----:B------:R-:W-:Y:S01]  /*1d400*/  FSEL R22, R29, -INF , !P6 ;  /* 0xff8000001d167808 */ /* 0x000fe20007000000 */
[----:B------:R-:W-:Y:S01]  /*1d410*/  IMAD.MOV.U32 R29, RZ, RZ, R20 ;  /* 0x000000ffff1d7224 */ /* 0x000fe200078e0014 */
[----:B------:R-:W-:Y:S01]  /*1d420*/  ISETP.GT.AND P6, PT, R221, R3, PT ;  /* 0x00000003dd00720c */ /* 0x000fe20003fc4270 */
[----:B------:R-:W-:Y:S01]  /*1d430*/  FFMA.FTZ R247, R32, -UR6, R247 ;  /* 0x8000000620f77c23 */ /* 0x000fe200080100f7 */
[----:B------:R-:W-:Y:S01]  /*1d440*/  IABS R30, R30 ;  /* 0x0000001e001e7213 */ /* 0x000fe20000000000 */
[----:B------:R-:W-:Y:S01]  /*1d450*/  VIADD R32, R225, 0xfffffff1 ;  /* 0xfffffff1e1207836 */ /* 0x000fe20000000000 */
[----:B------:R-:W-:Y:S01]  /*1d460*/  FSEL R20, R28, -INF , !P6 ;  /* 0xff8000001c147808 */ /* 0x000fe20007000000 */
[----:B------:R-:W-:Y:S01]  /*1d470*/  MUFU.TANH R43, R43 ;  /* 0x0000002b002b7308 */ /* 0x000fe20000002400 */
[----:B------:R-:W-:Y:S02]  /*1d480*/  ISETP.GT.AND P6, PT, R10, R25, PT ;  /* 0x000000190a00720c */ /* 0x000fe40003fc4270 */
[----:B------:R-:W-:Y:S02]  /*1d490*/  I2FP.F32.S32 R30, R30 ;  /* 0x0000001e001e7245 */ /* 0x000fe40000201400 */
[----:B------:R-:W-:Y:S02]  /*1d4a0*/  I2FP.F32.S32 R29, R29 ;  /* 0x0000001d001d7245 */ /* 0x000fe40000201400 */
[----:B------:R-:W-:Y:S01]  /*1d4b0*/  FSEL R247, R247, -INF , !P6 ;  /* 0xff800000f7f77808 */ /* 0x000fe20007000000 */
[----:B-1----:R-:W-:Y:S01]  /*1d4c0*/  FFMA.FTZ R27, R30, -UR6, R27 ;  /* 0x800000061e1b7c23 */ /* 0x002fe2000801001b */
[----:B------:R-:W-:Y:S01]  /*1d4d0*/  ISETP.GT.AND P6, PT, R10, R3, PT ;  /* 0x000000030a00720c */ /* 0x000fe20003fc4270 */
[----:B------:R-:W-:Y:S01]  /*1d4e0*/  FFMA.FTZ R238, R29, -UR6, R238 ;  /* 0x800000061dee7c23 */ /* 0x000fe200080100ee */
[----:B------:R-:W-:Y:S01]  /*1d4f0*/  FSEL R65, R2, -INF , !P2 ;  /* 0xff80000002417808 */ /* 0x000fe20005000000 */
[----:B------:R-:W-:Y:S01]  /*1d500*/  MUFU.TANH R41, R41 ;  /* 0x0000002900297308 */ /* 0x000fe20000002400 */
[----:B------:R-:W-:Y:S02]  /*1d510*/  FSEL R234, R234, -INF , !P6 ;  /* 0xff800000eaea7808 */ /* 0x000fe40007000000 */
[----:B------:R-:W-:Y:S02]  /*1d520*/  ISETP.GT.AND P6, PT, R206, R25, PT ;  /* 0x00000019ce00720c */ /* 0x000fe40003fc4270 */
[----:B------:R-:W-:Y:S02]  /*1d530*/  ISETP.GT.AND P2, PT, R0, R3, PT ;  /* 0x000000030000720c */ /* 0x000fe40003f44270 */
[----:B------:R-:W-:Y:S03]  /*1d540*/  FSEL R69, R18, -INF , !P1 ;  /* 0xff80000012457808 */ /* 0x000fe60004800000 */
[----:B------:R-:W-:Y:S01]  /*1d550*/  MUFU.TANH R34, R34 ;  /* 0x0000002200227308 */ /* 0x000fe20000002400 */
[----:B------:R-:W-:Y:S02]  /*1d560*/  FSEL R230, R230, -INF , !P0 ;  /* 0xff800000e6e67808 */ /* 0x000fe40004000000 */
[----:B------:R-:W-:Y:S02]  /*1d570*/  FSEL R18, R27, -INF , !P6 ;  /* 0xff8000001b127808 */ /* 0x000fe40007000000 */
[----:B------:R-:W-:Y:S02]  /*1d580*/  FSEL R238, R238, -INF , !P2 ;  /* 0xff800000eeee7808 */ /* 0x000fe40005000000 */
[-C--:B------:R-:W-:Y:S02]  /*1d590*/  ISETP.GE.AND P0, PT, R25, R51.reuse, PT ;  /* 0x000000331900720c */ /* 0x080fe40003f06270 */
[----:B------:R-:W-:Y:S02]  /*1d5a0*/  ISETP.GE.AND P2, PT, R3, R51, PT ;  /* 0x000000330300720c */ /* 0x000fe40003f46270 */
[----:B------:R-:W-:Y:S02]  /*1d5b0*/  ISETP.GE.AND P6, PT, R25, R42, PT ;  /* 0x0000002a1900720c */ /* 0x000fe40003fc6270 */
[----:B------:R-:W-:Y:S01]  /*1d5c0*/  FSEL R68, R24, -INF , !P3 ;  /* 0xff80000018447808 */ /* 0x000fe20005800000 */
[C---:B------:R-:W-:Y:S01]  /*1d5d0*/  VIADD R24, R225.reuse, 0xffffffd8 ;  /* 0xffffffd8e1187836 */ /* 0x040fe20000000000 */
[----:B------:R-:W-:Y:S02]  /*1d5e0*/  IABS R33, R33 ;  /* 0x0000002100217213 */ /* 0x000fe40000000000 */
[----:B------:R-:W-:Y:S01]  /*1d5f0*/  IABS R31, R31 ;  /* 0x0000001f001f7213 */ /* 0x000fe20000000000 */
[----:B------:R-:W-:Y:S01]  /*1d600*/  STL [R1+0x6c], R68 ;  /* 0x00006c4401007387 */ /* 0x000fe20000100800 */
[----:B------:R-:W-:Y:S01]  /*1d610*/  FSEL R67, R22, -INF , !P0 ;  /* 0xff80000016437808 */ /* 0x000fe20004000000 */
[----:B------:R-:W-:Y:S01]  /*1d620*/  VIADD R22, R225, 0xffffffd9 ;  /* 0xffffffd9e1167836 */ /* 0x000fe20000000000 */
[----:B------:R-:W-:Y:S01]  /*1d630*/  FSEL R77, R20, -INF , !P2 ;  /* 0xff800000144d7808 */ /* 0x000fe20005000000 */
[----:B------:R-:W-:Y:S01]  /*1d640*/  STL [R1+0x68], R69 ;  /* 0x0000684501007387 */ /* 0x000fe20000100800 */
[----:B------:R-:W-:Y:S01]  /*1d650*/  FSEL R247, R247, -INF , !P6 ;  /* 0xff800000f7f77808 */ /* 0x000fe20007000000 */
[--C-:B------:R-:W-:Y:S01]  /*1d660*/  IMAD.IADD R28, R243, 0x1, -R22.reuse ;  /* 0x00000001f31c7824 */ /* 0x100fe200078e0a16 */
[C---:B------:R-:W-:Y:S01]  /*1d670*/  ISETP.GE.AND P2, PT, R3.reuse, R251, PT ;  /* 0x000000fb0300720c */ /* 0x040fe20003f46270 */
[--C-:B------:R-:W-:Y:S01]  /*1d680*/  IMAD.IADD R20, R44, 0x1, -R22.reuse ;  /* 0x000000012c147824 */ /* 0x100fe200078e0a16 */
[----:B------:R-:W-:Y:S01]  /*1d690*/  ISETP.GT.AND P3, PT, R206, R3, PT ;  /* 0x00000003ce00720c */ /* 0x000fe20003f64270 */
[C-C-:B------:R-:W-:Y:S01]  /*1d6a0*/  IMAD.IADD R27, R80.reuse, 0x1, -R22.reuse ;  /* 0x00000001501b7824 */ /* 0x140fe200078e0a16 */
[----:B------:R-:W-:Y:S01]  /*1d6b0*/  ISETP.GE.AND P6, PT, R3, R210, PT ;  /* 0x000000d20300720c */ /* 0x000fe20003fc6270 */
[----:B------:R-:W-:Y:S01]  /*1d6c0*/  IMAD.IADD R22, R47, 0x1, -R22 ;  /* 0x000000012f167824 */ /* 0x000fe200078e0a16 */
[----:B------:R-:W-:Y:S01]  /*1d6d0*/  I2FP.F32.S32 R33, R33 ;  /* 0x0000002100217245 */ /* 0x000fe20000201400 */
[----:B------:R-:W-:Y:S01]  /*1d6e0*/  STL [R1+0x64], R67 ;  /* 0x0000644301007387 */ /* 0x000fe20000100800 */
[----:B------:R-:W-:Y:S02]  /*1d6f0*/  I2FP.F32.S32 R31, R31 ;  /* 0x0000001f001f7245 */ /* 0x000fe40000201400 */
[----:B------:R-:W-:Y:S01]  /*1d700*/  ISETP.GE.AND P0, PT, R3, R42, PT ;  /* 0x0000002a0300720c */ /* 0x000fe20003f06270 */
[----:B------:R-:W-:Y:S01]  /*1d710*/  IMAD.IADD R3, R80, 0x1, -R24 ;  /* 0x0000000150037824 */ /* 0x000fe200078e0a18 */
[----:B------:R-:W-:Y:S01]  /*1d720*/  IADD3 R30, PT, PT, R243, -R24, RZ ;  /* 0x80000018f31e7210 */ /* 0x000fe20007ffe0ff */
[----:B------:R-:W-:Y:S01]  /*1d730*/  FFMA.FTZ R26, R33, -UR6, R26 ;  /* 0x80000006211a7c23 */ /* 0x000fe2000801001a */
[----:B------:R-:W-:Y:S01]  /*1d740*/  FFMA.FTZ R246, R31, -UR6, R246 ;  /* 0x800000061ff67c23 */ /* 0x000fe200080100f6 */
[----:B------:R-:W-:Y:S01]  /*1d750*/  ISETP.GT.AND P1, PT, R0, R25, PT ;  /* 0x000000190000720c */ /* 0x000fe20003f24270 */
[----:B------:R-:W1:Y:S01]  /*1d760*/  MUFU.TANH R243, R91 ;  /* 0x0000005b00f37308 */ /* 0x000e620000002400 */
[----:B------:R-:W-:Y:S01]  /*1d770*/  IABS R30, R30 ;  /* 0x0000001e001e7213 */ /* 0x000fe20000000000 */
[----:B------:R-:W-:Y:S01]  /*1d780*/  IMAD.MOV.U32 R42, RZ, RZ, R245 ;  /* 0x000000ffff2a7224 */ /* 0x000fe200078e00f5 */
[----:B------:R-:W-:Y:S01]  /*1d790*/  IABS R3, R3 ;  /* 0x0000000300037213 */ /* 0x000fe20000000000 */
[----:B------:R-:W-:Y:S01]  /*1d7a0*/  VIADD R33, R225, 0xfffffff0 ;  /* 0xfffffff0e1217836 */ /* 0x000fe20000000000 */
[----:B------:R-:W-:Y:S01]  /*1d7b0*/  FSEL R2, R26, -INF , !P3 ;  /* 0xff8000001a027808 */ /* 0x000fe20005800000 */
[--C-:B------:R-:W-:Y:S01]  /*1d7c0*/  IMAD.IADD R26, R44, 0x1, -R24.reuse ;  /* 0x000000012c1a7824 */ /* 0x100fe200078e0a18 */
[----:B------:R-:W-:Y:S03]  /*1d7d0*/  FSEL R246, R246, -INF , !P1 ;  /* 0xff800000f6f67808 */ /* 0x000fe60004800000 */
[----:B------:R3:W4:Y:S01]  /*1d7e0*/  MUFU.TANH R245, R90 ;  /* 0x0000005a00f57308 */ /* 0x0007220000002400 */
[----:B------:R-:W-:Y:S01]  /*1d7f0*/  I2FP.F32.S32 R30, R30 ;  /* 0x0000001e001e7245 */ /* 0x000fe20000201400 */
[----:B------:R-:W-:Y:S01]  /*1d800*/  IMAD.IADD R24, R47, 0x1, -R24 ;  /* 0x000000012f187824 */ /* 0x000fe200078e0a18 */
[----:B------:R-:W-:Y:S01]  /*1d810*/  I2FP.F32.S32 R3, R3 ;  /* 0x0000000300037245 */ /* 0x000fe20000201400 */
[----:B------:R-:W-:Y:S01]  /*1d820*/  FMUL.FTZ R44, R100, UR8 ;  /* 0x00000008642c7c20 */ /* 0x000fe20008410000 */
[C---:B------:R-:W-:Y:S01]  /*1d830*/  ISETP.GE.AND P3, PT, R25.reuse, R251, PT ;  /* 0x000000fb1900720c */ /* 0x040fe20003f66270 */
[----:B------:R-:W-:Y:S01]  /*1d840*/  FFMA.FTZ R219, R30, -UR6, R219 ;  /* 0x800000061edb7c23 */ /* 0x000fe200080100db */
[----:B------:R-:W-:Y:S01]  /*1d850*/  ISETP.GE.AND P1, PT, R25, R210, PT ;  /* 0x000000d21900720c */ /* 0x000fe20003f26270 */
[----:B------:R-:W-:Y:S01]  /*1d860*/  FFMA.FTZ R228, R3, -UR6, R228 ;  /* 0x8000000603e47c23 */ /* 0x000fe200080100e4 */
[----:B------:R-:W-:Y:S01]  /*1d870*/  IABS R28, R28 ;  /* 0x0000001c001c7213 */ /* 0x000fe20000000000 */
[C---:B------:R-:W-:Y:S01]  /*1d880*/  VIADD R3, R235.reuse, 0x51 ;  /* 0x00000051eb037836 */ /* 0x040fe20000000000 */
[----:B------:R-:W-:Y:S01]  /*1d890*/  IADD3 R25, PT, PT, R235, 0x50, RZ ;  /* 0x00000050eb197810 */ /* 0x000fe20007ffe0ff */
[----:B------:R-:W-:Y:S01]  /*1d8a0*/  IMAD.MOV.U32 R100, RZ, RZ, R47 ;  /* 0x000000ffff647224 */ /* 0x000fe200078e002f */
[----:B------:R-:W-:Y:S01]  /*1d8b0*/  I2FP.F32.S32 R28, R28 ;  /* 0x0000001c001c7245 */ /* 0x000fe20000201400 */
[----:B------:R-:W-:Y:S01]  /*1d8c0*/  MUFU.TANH R44, R44 ;  /* 0x0000002c002c7308 */ /* 0x000fe20000002400 */
[----:B------:R-:W-:Y:S01]  /*1d8d0*/  FSEL R234, R234, -INF , !P0 ;  /* 0xff800000eaea7808 */ /* 0x000fe20004000000 */
[----:B------:R-:W-:Y:S01]  /*1d8e0*/  IMAD.MOV.U32 R78, RZ, RZ, R42 ;  /* 0x000000ffff4e7224 */ /* 0x000fe200078e002a */
[----:B------:R-:W-:Y:S01]  /*1d8f0*/  ISETP.GT.AND P0, PT, R206, R25, PT ;  /* 0x00000019ce00720c */ /* 0x000fe20003f04270 */
[----:B------:R-:W-:Y:S01]  /*1d900*/  FFMA.FTZ R215, R28, -UR6, R215 ;  /* 0x800000061cd77c23 */ /* 0x000fe200080100d7 */
[----:B------:R-:W-:Y:S01]  /*1d910*/  IABS R26, R26 ;  /* 0x0000001a001a7213 */ /* 0x000fe20000000000 */
[----:B------:R-:W-:Y:S01]  /*1d920*/  FMUL.FTZ R28, R93, UR8 ;  /* 0x000000085d1c7c20 */ /* 0x000fe20008410000 */
[----:B------:R-:W-:Y:S01]  /*1d930*/  FSEL R219, R219, -INF , !P0 ;  /* 0xff800000dbdb7808 */ /* 0x000fe20004000000 */
[----:B------:R-:W-:Y:S01]  /*1d940*/  FMUL.FTZ R42, R105, UR8 ;  /* 0x00000008692a7c20 */ /* 0x000fe20008410000 */
[----:B------:R-:W-:Y:S01]  /*1d950*/  I2FP.F32.S32 R26, R26 ;  /* 0x0000001a001a7245 */ /* 0x000fe20000201400 */
[----:B---3--:R-:W-:Y:S01]  /*1d960*/  IMAD.MOV.U32 R90, RZ, RZ, R64 ;  /* 0x000000ffff5a7224 */ /* 0x008fe200078e0040 */
[----:B------:R-:W-:Y:S01]  /*1d970*/  ISETP.GT.AND P0, PT, R206, R3, PT ;  /* 0x00000003ce00720c */ /* 0x000fe20003f04270 */
[----:B------:R-:W-:Y:S01]  /*1d980*/  MUFU.TANH R28, R28 ;  /* 0x0000001c001c7308 */ /* 0x000fe20000002400 */
[----:B------:R-:W-:Y:S01]  /*1d990*/  IABS R20, R20 ;  /* 0x0000001400147213 */ /* 0x000fe20000000000 */
[----:B------:R-:W-:Y:S01]  /*1d9a0*/  FFMA.FTZ R213, R26, -UR6, R213 ;  /* 0x800000061ad57c23 */ /* 0x000fe200080100d5 */
[----:B------:R-:W-:Y:S01]  /*1d9b0*/  FSEL R215, R215, -INF , !P0 ;  /* 0xff800000d7d77808 */ /* 0x000fe20004000000 */
[----:B------:R-:W-:Y:S01]  /*1d9c0*/  FMUL.FTZ R26, R94, UR8 ;  /* 0x000000085e1a7c20 */ /* 0x000fe20008410000 */
[----:B------:R-:W-:Y:S01]  /*1d9d0*/  I2FP.F32.S32 R20, R20 ;  /* 0x0000001400147245 */ /* 0x000fe20000201400 */
[----:B------:R-:W-:Y:S01]  /*1d9e0*/  IMAD.MOV.U32 R94, RZ, RZ, R202 ;  /* 0x000000ffff5e7224 */ /* 0x000fe200078e00ca */
[----:B------:R-:W-:Y:S03]  /*1d9f0*/  ISETP.GT.AND P0, PT, R0, R25, PT ;  /* 0x000000190000720c */ /* 0x000fe60003f04270 */
[----:B------:R-:W-:Y:S01]  /*1da00*/  MUFU.TANH R42, R42 ;  /* 0x0000002a002a7308 */ /* 0x000fe20000002400 */
[----:B------:R-:W-:Y:S01]  /*1da10*/  IABS R22, R22 ;  /* 0x0000001600167213 */ /* 0x000fe20000000000 */
[----:B------:R-:W-:Y:S01]  /*1da20*/  FFMA.FTZ R237, R20, -UR6, R237 ;  /* 0x8000000614ed7c23 */ /* 0x000fe200080100ed */
[----:B------:R-:W-:Y:S01]  /*1da30*/  FSEL R213, R213, -INF , !P0 ;  /* 0xff800000d5d57808 */ /* 0x000fe20004000000 */
[----:B------:R-:W-:Y:S01]  /*1da40*/  FMUL.FTZ R20, R95, UR8 ;  /* 0x000000085f147c20 */ /* 0x000fe20008410000 */
[----:B------:R-:W-:Y:S01]  /*1da50*/  I2FP.F32.S32 R22, R22 ;  /* 0x0000001600167245 */ /* 0x000fe20000201400 */
[----:B------:R-:W-:Y:S01]  /*1da60*/  IMAD.MOV.U32 R64, RZ, RZ, R214 ;  /* 0x000000ffff407224 */ /* 0x000fe200078e00d6 */
[-C--:B------:R-:W-:Y:S03]  /*1da70*/  ISETP.GT.AND P0, PT, R0, R3.reuse, PT ;  /* 0x000000030000720c */ /* 0x080fe60003f04270 */
[----:B------:R-:W3:Y:S01]  /*1da80*/  MUFU.TANH R26, R26 ;  /* 0x0000001a001a7308 */ /* 0x000ee20000002400 */
[----:B------:R-:W-:Y:S01]  /*1da90*/  FSEL R246, R246, -INF , !P1 ;  /* 0xff800000f6f67808 */ /* 0x000fe20004800000 */
[----:B-1----:R-:W-:Y:S01]  /*1daa0*/  FFMA.FTZ R243, R22, -UR6, R243 ;  /* 0x8000000616f37c23 */ /* 0x002fe200080100f3 */
[----:B------:R-:W-:Y:S01]  /*1dab0*/  FSEL R237, R237, -INF , !P0 ;  /* 0xff800000eded7808 */ /* 0x000fe20004000000 */
[----:B------:R-:W-:Y:S01]  /*1dac0*/  IMAD.MOV.U32 R91, RZ, RZ, R76 ;  /* 0x000000ffff5b7224 */ /* 0x000fe200078e004c */
[----:B------:R-:W-:Y:S01]  /*1dad0*/  ISETP.GT.AND P1, PT, R10, R3, PT ;  /* 0x000000030a00720c */ /* 0x000fe20003f24270 */
[----:B------:R-:W-:Y:S01]  /*1dae0*/  IMAD.MOV.U32 R76, RZ, RZ, R204 ;  /* 0x000000ffff4c7224 */ /* 0x000fe200078e00cc */
[----:B------:R-:W-:Y:S03]  /*1daf0*/  ISETP.GT.AND P0, PT, R221, R25, PT ;  /* 0x00000019dd00720c */ /* 0x000fe60003f04270 */
[----:B------:R-:W-:Y:S01]  /*1db00*/  MUFU.TANH R20, R20 ;  /* 0x0000001400147308 */ /* 0x000fe20000002400 */
[----:B------:R-:W-:Y:S01]  /*1db10*/  FSEL R238, R238, -INF , !P6 ;  /* 0xff800000eeee7808 */ /* 0x000fe20007000000 */
[----:B------:R-:W-:Y:S01]  /*1db20*/  IMAD.MOV.U32 R93, RZ, RZ, R87 ;  /* 0x000000ffff5d7224 */ /* 0x000fe200078e0057 */
[----:B------:R-:W-:Y:S01]  /*1db30*/  FSEL R243, R243, -INF , !P1 ;  /* 0xff800000f3f37808 */ /* 0x000fe20004800000 */
[----:B------:R-:W-:Y:S01]  /*1db40*/  IMAD.MOV.U32 R87, RZ, RZ, R71 ;  /* 0x000000ffff577224 */ /* 0x000fe200078e0047 */
[----:B------:R-:W-:Y:S01]  /*1db50*/  FSEL R228, R228, -INF , !P0 ;  /* 0xff800000e4e47808 */ /* 0x000fe20004000000 */
[----:B------:R-:W-:Y:S01]  /*1db60*/  IMAD.MOV.U32 R71, RZ, RZ, R60 ;  /* 0x000000ffff477224 */ /* 0x000fe200078e003c */
[-C--:B------:R-:W-:Y:S01]  /*1db70*/  ISETP.GE.AND P6, PT, R25, R251.reuse, PT ;  /* 0x000000fb1900720c */ /* 0x080fe20003fc6270 */
[----:B------:R-:W-:Y:S01]  /*1db80*/  IMAD.MOV.U32 R60, RZ, RZ, R220 ;  /* 0x000000ffff3c7224 */ /* 0x000fe200078e00dc */
[----:B------:R-:W-:Y:S02]  /*1db90*/  ISETP.GE.AND P1, PT, R3, R251, PT ;  /* 0x000000fb0300720c */ /* 0x000fe40003f26270 */
[----:B------:R-:W-:Y:S02]  /*1dba0*/  ISETP.GE.AND P0, PT, R25, R210, PT ;  /* 0x000000d21900720c */ /* 0x000fe40003f06270 */
[----:B------:R-:W-:Y:S02]  /*1dbb0*/  IABS R27, R27 ;  /* 0x0000001b001b7213 */ /* 0x000fe40000000000 */
[----:B------:R-:W-:Y:S02]  /*1dbc0*/  FSEL R219, R219, -INF , !P6 ;  /* 0xff800000dbdb7808 */ /* 0x000fe40007000000 */
[----:B------:R-:W-:Y:S02]  /*1dbd0*/  FSEL R215, R215, -INF , !P1 ;  /* 0xff800000d7d77808 */ /* 0x000fe40004800000 */
[----:B------:R-:W-:Y:S02]  /*1dbe0*/  FSEL R213, R213, -INF , !P0 ;  /* 0xff800000d5d57808 */ /* 0x000fe40004000000 */
[----:B------:R-:W-:Y:S02]  /*1dbf0*/  FSEL R70, R18, -INF , !P3 ;  /* 0xff80000012467808 */ /* 0x000fe40005800000 */
[----:B------:R-:W-:Y:S02]  /*1dc00*/  I2FP.F32.S32 R27, R27 ;  /* 0x0000001b001b7245 */ /* 0x000fe40000201400 */
[C---:B------:R-:W-:Y:S02]  /*1dc10*/  ISETP.GE.AND P0, PT, R3.reuse, R92, PT ;  /* 0x0000005c0300720c */ /* 0x040fe40003f06270 */
[----:B------:R-:W-:Y:S01]  /*1dc20*/  ISETP.GE.AND P1, PT, R3, R51, PT ;  /* 0x000000330300720c */ /* 0x000fe20003f26270 */
[----:B------:R-:W-:Y:S01]  /*1dc30*/  FFMA.FTZ R222, R27, -UR6, R222 ;  /* 0x800000061bde7c23 */ /* 0x000fe200080100de */
[----:B------:R-:W-:Y:S02]  /*1dc40*/  ISETP.GT.AND P3, PT, R221, R3, PT ;  /* 0x00000003dd00720c */ /* 0x000fe40003f64270 */
[----:B------:R-:W-:Y:S01]  /*1dc50*/  ISETP.GE.AND P6, PT, R3, R210, PT ;  /* 0x000000d20300720c */ /* 0x000fe20003fc6270 */
[C---:B------:R-:W-:Y:S01]  /*1dc60*/  VIADD R3, R225.reuse, 0xffffffe0 ;  /* 0xffffffe0e1037836 */ /* 0x040fe20000000000 */
[----:B------:R-:W-:Y:S01]  /*1dc70*/  FSEL R72, R2, -INF , !P2 ;  /* 0xff80000002487808 */ /* 0x000fe20005000000 */
[----:B------:R-:W-:Y:S01]  /*1dc80*/  VIADD R2, R225, 0xffffffe1 ;  /* 0xffffffe1e1027836 */ /* 0x000fe20000000000 */
[----:B------:R-:W-:Y:S01]  /*1dc90*/  IABS R24, R24 ;  /* 0x0000001800187213 */ /* 0x000fe20000000000 */
[--C-:B------:R-:W-:Y:S01]  /*1dca0*/  IMAD.IADD R27, R47, 0x1, -R3.reuse ;  /* 0x000000012f1b7824 */ /* 0x100fe200078e0a03 */
[----:B------:R-:W-:Y:S01]  /*1dcb0*/  ISETP.GT.AND P2, PT, R10, R25, PT ;  /* 0x000000190a00720c */ /* 0x000fe20003f44270 */
[----:B------:R-:W-:Y:S01]  /*1dcc0*/  IMAD.IADD R29, R80, 0x1, -R2 ;  /* 0x00000001501d7824 */ /* 0x000fe200078e0a02 */
[----:B------:R-:W-:Y:S01]  /*1dcd0*/  I2FP.F32.S32 R24, R24 ;  /* 0x0000001800187245 */ /* 0x000fe20000201400 */
[----:B------:R-:W-:Y:S01]  /*1dce0*/  IMAD.IADD R18, R88, 0x1, -R3 ;  /* 0x0000000158127824 */ /* 0x000fe200078e0a03 */
[----:B------:R-:W-:Y:S02]  /*1dcf0*/  IABS R27, R27 ;  /* 0x0000001b001b7213 */ /* 0x000fe40000000000 */
[----:B------:R-:W-:Y:S01]  /*1dd00*/  IABS R29, R29 ;  /* 0x0000001d001d7213 */ /* 0x000fe20000000000 */
[----:B----4-:R-:W-:Y:S01]  /*1dd10*/  FFMA.FTZ R245, R24, -UR6, R245 ;  /* 0x8000000618f57c23 */ /* 0x010fe200080100f5 */
[----:B------:R-:W-:Y:S02]  /*1dd20*/  I2FP.F32.S32 R27, R27 ;  /* 0x0000001b001b7245 */ /* 0x000fe40000201400 */
[----:B------:R-:W-:Y:S02]  /*1dd30*/  I2FP.F32.S32 R29, R29 ;  /* 0x0000001d001d7245 */ /* 0x000fe40000201400 */
[----:B------:R-:W-:Y:S01]  /*1dd40*/  IADD3 R31, PT, PT, R80, -R3, RZ ;  /* 0x80000003501f7210 */ /* 0x000fe20007ffe0ff */
[----:B---3--:R-:W-:Y:S01]  /*1dd50*/  FFMA.FTZ R26, R27, -UR6, R26 ;  /* 0x800000061b1a7c23 */ /* 0x008fe2000801001a */
[----:B------:R-:W-:Y:S01]  /*1dd60*/  IMAD.IADD R27, R98, 0x1, -R3 ;  /* 0x00000001621b7824 */ /* 0x000fe200078e0a03 */
[----:B------:R-:W-:Y:S01]  /*1dd70*/  IABS R18, R18 ;  /* 0x0000001200127213 */ /* 0x000fe20000000000 */
[----:B------:R-:W-:Y:S01]  /*1dd80*/  FMUL.FTZ R3, R102, UR8 ;  /* 0x0000000866037c20 */ /* 0x000fe20008410000 */
[----:B------:R-:W-:Y:S01]  /*1dd90*/  FSEL R222, R222, -INF , !P3 ;  /* 0xff800000dede7808 */ /* 0x000fe20005800000 */
[----:B------:R-:W-:Y:S01]  /*1dda0*/  FFMA.FTZ R28, R29, -UR6, R28 ;  /* 0x800000061d1c7c23 */ /* 0x000fe2000801001c */
[----:B------:R-:W-:Y:S01]  /*1ddb0*/  FSEL R245, R245, -INF , !P2 ;  /* 0xff800000f5f57808 */ /* 0x000fe20005000000 */
[--C-:B------:R-:W-:Y:S01]  /*1ddc0*/  IMAD.IADD R29, R88, 0x1, -R2.reuse ;  /* 0x00000001581d7824 */ /* 0x100fe200078e0a02 */
[C---:B------:R-:W-:Y:S01]  /*1ddd0*/  ISETP.GE.AND P2, PT, R25.reuse, R92, PT ;  /* 0x0000005c1900720c */ /* 0x040fe20003f46270 */
[----:B------:R-:W1:Y:S01]  /*1dde0*/  MUFU.TANH R3, R3 ;  /* 0x0000000300037308 */ /* 0x000e620000002400 */
[----:B------:R-:W-:Y:S01]  /*1ddf0*/  ISETP.GE.AND P3, PT, R25, R51, PT ;  /* 0x000000331900720c */ /* 0x000fe20003f66270 */
[--C-:B------:R-:W-:Y:S01]  /*1de00*/  IMAD.IADD R25, R47, 0x1, -R2.reuse ;  /* 0x000000012f197824 */ /* 0x100fe200078e0a02 */
[----:B------:R-:W-:Y:S01]  /*1de10*/  I2FP.F32.S32 R18, R18 ;  /* 0x0000001200127245 */ /* 0x000fe20000201400 */
[----:B------:R-:W-:Y:S01]  /*1de20*/  IMAD.IADD R2, R98, 0x1, -R2 ;  /* 0x0000000162027824 */ /* 0x000fe200078e0a02 */
[----:B------:R-:W-:Y:S01]  /*1de30*/  IABS R31, R31 ;  /* 0x0000001f001f7213 */ /* 0x000fe20000000000 */
[----:B------:R-:W-:Y:S01]  /*1de40*/  VIADD R47, R225, 0xffffffe8 ;  /* 0xffffffe8e12f7836 */ /* 0x000fe20000000000 */
[----:B------:R-:W-:Y:S01]  /*1de50*/  IABS R27, R27 ;  /* 0x0000001b001b7213 */ /* 0x000fe20000000000 */
[----:B------:R-:W-:Y:S01]  /*1de60*/  FFMA.FTZ R49, R18, -UR6, R49 ;  /* 0x8000000612317c23 */ /* 0x000fe20008010031 */
[----:B------:R-:W-:Y:S01]  /*1de70*/  IABS R2, R2 ;  /* 0x0000000200027213 */ /* 0x000fe20000000000 */
[----:B------:R-:W-:Y:S01]  /*1de80*/  FMUL.FTZ R18, R104, UR8 ;  /* 0x0000000868127c20 */ /* 0x000fe20008410000 */
[----:B------:R-:W-:Y:S01]  /*1de90*/  IMAD.IADD R24, R98, 0x1, -R47 ;  /* 0x0000000162187824 */ /* 0x000fe200078e0a2f */
[----:B------:R-:W-:Y:S02]  /*1dea0*/  I2FP.F32.S32 R31, R31 ;  /* 0x0000001f001f7245 */ /* 0x000fe40000201400 */
[----:B------:R-:W-:Y:S02]  /*1deb0*/  I2FP.F32.S32 R2, R2 ;  /* 0x0000000200027245 */ /* 0x000fe40000201400 */
[----:B------:R-:W3:Y:S01]  /*1dec0*/  MUFU.TANH R18, R18 ;  /* 0x0000001200127308 */ /* 0x000ee20000002400 */
[----:B------:R-:W-:Y:S01]  /*1ded0*/  IABS R24, R24 ;  /* 0x0000001800187213 */ /* 0x000fe20000000000 */
[----:B------:R-:W-:Y:S01]  /*1dee0*/  FFMA.FTZ R50, R31, -UR6, R50 ;  /* 0x800000061f327c23 */ /* 0x000fe20008010032 */
[----:B------:R-:W-:Y:S01]  /*1def0*/  I2FP.F32.S32 R27, R27 ;  /* 0x0000001b001b7245 */ /* 0x000fe20000201400 */
[----:B------:R-:W-:Y:S01]  /*1df00*/  FFMA.FTZ R45, R2, -UR6, R45 ;  /* 0x80000006022d7c23 */ /* 0x000fe2000801002d */
[----:B------:R-:W-:Y:S01]  /*1df10*/  IMAD.IADD R31, R80, 0x1, -R47 ;  /* 0x00000001501f7824 */ /* 0x000fe200078e0a2f */
[----:B------:R-:W-:Y:S01]  /*1df20*/  I2FP.F32.S32 R24, R24 ;  /* 0x0000001800187245 */ /* 0x000fe20000201400 */
[----:B------:R-:W-:Y:S01]  /*1df30*/  FMUL.FTZ R2, R108, UR8 ;  /* 0x000000086c027c20 */ /* 0x000fe20008410000 */
[----:B------:R-:W-:Y:S01]  /*1df40*/  FFMA.FTZ R46, R27, -UR6, R46 ;  /* 0x800000061b2e7c23 */ /* 0x000fe2000801002e */
[----:B------:R-:W-:Y:S01]  /*1df50*/  VIADD R27, R225, 0xffffffe9 ;  /* 0xffffffe9e11b7836 */ /* 0x000fe20000000000 */
[----:B------:R-:W-:Y:S01]  /*1df60*/  IABS R31, R31 ;  /* 0x0000001f001f7213 */ /* 0x000fe20000000000 */
[----:B-1----:R-:W-:Y:S01]  /*1df70*/  FFMA.FTZ R3, R24, -UR6, R3 ;  /* 0x8000000618037c23 */ /* 0x002fe20008010003 */
[----:B------:R-:W-:Y:S01]  /*1df80*/  IMAD.IADD R24, R80, 0x1, -R33 ;  /* 0x0000000150187824 */ /* 0x000fe200078e0a21 */
[----:B------:R-:W1:Y:S01]  /*1df90*/  MUFU.TANH R2, R2 ;  /* 0x0000000200027308 */ /* 0x000e620000002400 */
[C---:B------:R-:W-:Y:S01]  /*1dfa0*/  IMAD.IADD R22, R98.reuse, 0x1, -R27 ;  /* 0x0000000162167824 */ /* 0x040fe200078e0a1b */
[----:B------:R-:W-:Y:S02]  /*1dfb0*/  I2FP.F32.S32 R31, R31 ;  /* 0x0000001f001f7245 */ /* 0x000fe40000201400 */
[----:B------:R-:W-:Y:S02]  /*1dfc0*/  IABS R25, R25 ;  /* 0x0000001900197213 */ /* 0x000fe40000000000 */
[----:B------:R-:W-:Y:S01]  /*1dfd0*/  IABS R24, R24 ;  /* 0x0000001800187213 */ /* 0x000fe20000000000 */
[----:B---3--:R-:W-:Y:S01]  /*1dfe0*/  FFMA.FTZ R18, R31, -UR6, R18 ;  /* 0x800000061f127c23 */ /* 0x008fe20008010012 */
[----:B------:R-:W-:Y:S02]  /*1dff0*/  IABS R22, R22 ;  /* 0x0000001600167213 */ /* 0x000fe40000000000 */
[----:B------:R-:W-:Y:S02]  /*1e000*/  I2FP.F32.S32 R25, R25 ;  /* 0x0000001900197245 */ /* 0x000fe40000201400 */
[----:B------:R-:W-:Y:S01]  /*1e010*/  MOV R102, R51 ;  /* 0x0000003300667202 */ /* 0x000fe20000000f00 */
[----:B------:R-:W-:Y:S01]  /*1e020*/  IMAD.IADD R51, R98, 0x1, -R32 ;  /* 0x0000000162337824 */ /* 0x000fe200078e0a20 */
[----:B------:R-:W-:Y:S01]  /*1e030*/  I2FP.F32.S32 R31, R24 ;  /* 0x00000018001f7245 */ /* 0x000fe20000201400 */
[----:B------:R-:W-:Y:S01]  /*1e040*/  IMAD.IADD R24, R88, 0x1, -R33 ;  /* 0x0000000158187824 */ /* 0x000fe200078e0a21 */
[----:B------:R-:W-:Y:S01]  /*1e050*/  I2FP.F32.S32 R22, R22 ;  /* 0x0000001600167245 */ /* 0x000fe20000201400 */
[----:B------:R-:W-:Y:S01]  /*1e060*/  FFMA.FTZ R20, R25, -UR6, R20 ;  /* 0x8000000619147c23 */ /* 0x000fe20008010014 */
[----:B------:R-:W-:Y:S01]  /*1e070*/  FMUL.FTZ R25, R101, UR8 ;  /* 0x0000000865197c20 */ /* 0x000fe20008410000 */
[----:B------:R-:W-:Y:S01]  /*1e080*/  IABS R51, R51 ;  /* 0x0000003300337213 */ /* 0x000fe20000000000 */
[----:B-1----:R-:W-:Y:S01]  /*1e090*/  FFMA.FTZ R2, R31, -UR6, R2 ;  /* 0x800000061f027c23 */ /* 0x002fe20008010002 */
[----:B------:R-:W-:Y:S01]  /*1e0a0*/  FFMA.FTZ R43, R22, -UR6, R43 ;  /* 0x80000006162b7c23 */ /* 0x000fe2000801002b */
[----:B------:R-:W-:Y:S01]  /*1e0b0*/  IABS R24, R24 ;  /* 0x0000001800187213 */ /* 0x000fe20000000000 */
[----:B------:R-:W-:Y:S01]  /*1e0c0*/  FMUL.FTZ R31, R116, UR8 ;  /* 0x00000008741f7c20 */ /* 0x000fe20008410000 */
[----:B------:R-:W-:Y:S01]  /*1e0d0*/  IADD3 R22, PT, PT, R80, -R32, RZ ;  /* 0x8000002050167210 */ /* 0x000fe20007ffe0ff */
[----:B------:R-:W1:Y:S01]  /*1e0e0*/  MUFU.TANH R25, R25 ;  /* 0x0000001900197308 */ /* 0x000e620000002400 */
[----:B------:R-:W-:Y:S01]  /*1e0f0*/  I2FP.F32.S32 R51, R51 ;  /* 0x0000003300337245 */ /* 0x000fe20000201400 */
[----:B------:R-:W-:Y:S01]  /*1e100*/  IMAD.MOV.U32 R101, RZ, RZ, R73 ;  /* 0x000000ffff657224 */ /* 0x000fe200078e0049 */
[----:B------:R-:W-:Y:S02]  /*1e110*/  I2FP.F32.S32 R24, R24 ;  /* 0x0000001800187245 */ /* 0x000fe40000201400 */
[----:B------:R-:W-:Y:S01]  /*1e120*/  IABS R22, R22 ;  /* 0x0000001600167213 */ /* 0x000fe20000000000 */
[----:B------:R-:W-:Y:S01]  /*1e130*/  FFMA.FTZ R38, R51, -UR6, R38 ;  /* 0x8000000633267c23 */ /* 0x000fe20008010026 */
[----:B------:R-:W-:Y:S01]  /*1e140*/  IADD3 R30, PT, PT, R88, -R27, RZ ;  /* 0x8000001b581e7210 */ /* 0x000fe20007ffe0ff */
[----:B------:R-:W-:Y:S01]  /*1e150*/  FFMA.FTZ R41, R24, -UR6, R41 ;  /* 0x8000000618297c23 */ /* 0x000fe20008010029 */
[----:B------:R-:W-:Y:S01]  /*1e160*/  I2FP.F32.S32 R22, R22 ;  /* 0x0000001600167245 */ /* 0x000fe20000201400 */
[----:B------:R-:W-:Y:S01]  /*1e170*/  VIADD R51, R235, 0x58 ;  /* 0x00000058eb337836 */ /* 0x000fe20000000000 */
[----:B------:R-:W3:Y:S01]  /*1e180*/  MUFU.TANH R31, R31 ;  /* 0x0000001f001f7308 */ /* 0x000ee20000002400 */
[----:B------:R-:W-:Y:S01]  /*1e190*/  VIADD R24, R225, 0xfffffff8 ;  /* 0xfffffff8e1187836 */ /* 0x000fe20000000000 */
[----:B------:R-:W-:Y:S01]  /*1e1a0*/  FSEL R237, R237, -INF , !P6 ;  /* 0xff800000eded7808 */ /* 0x000fe20007000000 */
[----:B------:R-:W-:Y:S01]  /*1e1b0*/  FFMA.FTZ R37, R22, -UR6, R37 ;  /* 0x8000000616257c23 */ /* 0x000fe20008010025 */
[----:B------:R-:W-:Y:S01]  /*1e1c0*/  IABS R30, R30 ;  /* 0x0000001e001e7213 */ /* 0x000fe20000000000 */
[--C-:B------:R-:W-:Y:S01]  /*1e1d0*/  IMAD.IADD R52, R88, 0x1, -R24.reuse ;  /* 0x0000000158347824 */ /* 0x100fe200078e0a18 */
[C---:B------:R-:W-:Y:S01]  /*1e1e0*/  ISETP.GT.AND P6, PT, R221.reuse, R51, PT ;  /* 0x00000033dd00720c */ /* 0x040fe20003fc4270 */
[----:B------:R-:W-:Y:S01]  /*1e1f0*/  IMAD.IADD R22, R98, 0x1, -R33 ;  /* 0x0000000162167824 */ /* 0x000fe200078e0a21 */
[----:B------:R-:W-:Y:S01]  /*1e200*/  I2FP.F32.S32 R30, R30 ;  /* 0x0000001e001e7245 */ /* 0x000fe20000201400 */
[----:B------:R-:W-:Y:S01]  /*1e210*/  IMAD.IADD R55, R80, 0x1, -R24 ;  /* 0x0000000150377824 */ /* 0x000fe200078e0a18 */
[----:B------:R-:W-:Y:S02]  /*1e220*/  FSEL R50, R50, -INF , !P6 ;  /* 0xff80000032327808 */ /* 0x000fe40007000000 */
[----:B------:R-:W-:Y:S01]  /*1e230*/  IABS R52, R52 ;  /* 0x0000003400347213 */ /* 0x000fe20000000000 */
[----:B-1----:R-:W-:Y:S01]  /*1e240*/  FFMA.FTZ R25, R30, -UR6, R25 ;  /* 0x800000061e197c23 */ /* 0x002fe20008010019 */
[----:B------:R-:W-:Y:S02]  /*1e250*/  IABS R22, R22 ;  /* 0x0000001600167213 */ /* 0x000fe40000000000 */
[----:B------:R-:W-:Y:S02]  /*1e260*/  ISETP.GT.AND P6, PT, R221, R53, PT ;  /* 0x00000035dd00720c */ /* 0x000fe40003fc4270 */
[----:B------:R-:W-:Y:S02]  /*1e270*/  I2FP.F32.S32 R52, R52 ;  /* 0x0000003400347245 */ /* 0x000fe40000201400 */
[----:B------:R-:W-:Y:S01]  /*1e280*/  I2FP.F32.S32 R30, R22 ;  /* 0x00000016001e7245 */ /* 0x000fe20000201400 */
[----:B------:R-:W-:Y:S01]  /*1e290*/  VIADD R22, R225, 0xfffffff9 ;  /* 0xfffffff9e1167836 */ /* 0x000fe20000000000 */
[----:B------:R-:W-:Y:S01]  /*1e2a0*/  FSEL R224, R28, -INF , !P6 ;  /* 0xff8000001ce07808 */ /* 0x000fe20007000000 */
[----:B---3--:R-:W-:Y:S01]  /*1e2b0*/  FFMA.FTZ R31, R52, -UR6, R31 ;  /* 0x80000006341f7c23 */ /* 0x008fe2000801001f */
[----:B------:R-:W-:Y:S01]  /*1e2c0*/  ISETP.GT.AND P6, PT, R10, R51, PT ;  /* 0x000000330a00720c */ /* 0x000fe20003fc4270 */
[----:B------:R-:W-:Y:S01]  /*1e2d0*/  IMAD.IADD R52, R80, 0x1, -R22 ;  /* 0x0000000150347824 */ /* 0x000fe200078e0a16 */
[----:B------:R-:W-:Y:S01]  /*1e2e0*/  MOV R74, R39 ;  /* 0x00000027004a7202 */ /* 0x000fe20000000f00 */
[----:B------:R-:W-:Y:S01]  /*1e2f0*/  FMUL.FTZ R39, R114, UR8 ;  /* 0x0000000872277c20 */ /* 0x000fe20008410000 */
[----:B------:R-:W-:Y:S01]  /*1e300*/  FSEL R227, R26, -INF , !P6 ;  /* 0xff8000001ae37808 */ /* 0x000fe20007000000 */
[----:B------:R-:W-:Y:S01]  /*1e310*/  FMUL.FTZ R26, R125, UR8 ;  /* 0x000000087d1a7c20 */ /* 0x000fe20008410000 */
[----:B------:R-:W-:Y:S01]  /*1e320*/  ISETP.GT.AND P6, PT, R10, R53, PT ;  /* 0x000000350a00720c */ /* 0x000fe20003fc4270 */
[----:B------:R-:W-:Y:S01]  /*1e330*/  IMAD.MOV.U32 R95, RZ, RZ, R74 ;  /* 0x000000ffff5f7224 */ /* 0x000fe200078e004a */
[----:B------:R-:W-:Y:S01]  /*1e340*/  IABS R29, R29 ;  /* 0x0000001d001d7213 */ /* 0x000fe20000000000 */
[----:B------:R-:W1:Y:S01]  /*1e350*/  MUFU.TANH R39, R39 ;  /* 0x0000002700277308 */ /* 0x000e620000002400 */
[----:B--2---:R-:W-:Y:S01]  /*1e360*/  FSEL R217, R20, -INF , !P6 ;  /* 0xff80000014d97808 */ /* 0x004fe20007000000 */
[----:B------:R-:W-:Y:S01]  /*1e370*/  VIADD R20, R225, 0x1 ;  /* 0x00000001e1147836 */ /* 0x000fe20000000000 */
[----:B------:R-:W-:Y:S01]  /*1e380*/  IABS R52, R52 ;  /* 0x0000003400347213 */ /* 0x000fe20000000000 */
[----:B------:R-:W-:Y:S01]  /*1e390*/  IMAD.MOV.U32 R74, RZ, RZ, R212 ;  /* 0x000000ffff4a7224 */ /* 0x000fe200078e00d4 */
[----:B------:R-:W-:Y:S01]  /*1e3a0*/  I2FP.F32.S32 R29, R29 ;  /* 0x0000001d001d7245 */ /* 0x000fe20000201400 */
[----:B------:R-:W-:Y:S01]  /*1e3b0*/  IMAD.IADD R57, R98, 0x1, -R22 ;  /* 0x0000000162397824 */ /* 0x000fe200078e0a16 */
[----:B------:R-:W-:Y:S01]  /*1e3c0*/  I2FP.F32.S32 R28, R52 ;  /* 0x00000034001c7245 */ /* 0x000fe20000201400 */
[----:B------:R-:W-:Y:S02]  /*1e3d0*/  IMAD.IADD R52, R80, 0x1, -R20 ;  /* 0x0000000150347824 */ /* 0x000fe400078e0a14 */
[----:B------:R-:W2:Y:S01]  /*1e3e0*/  MUFU.TANH R26, R26 ;  /* 0x0000001a001a7308 */ /* 0x000ea20000002400 */
[----:B------:R-:W-:Y:S01]  /*1e3f0*/  FFMA.FTZ R48, R29, -UR6, R48 ;  /* 0x800000061d307c23 */ /* 0x000fe20008010030 */
[--C-:B------:R-:W-:Y:S01]  /*1e400*/  IMAD.IADD R29, R88, 0x1, -R47.reuse ;  /* 0x00000001581d7824 */ /* 0x100fe200078e0a2f */
[----:B------:R-:W-:Y:S01]  /*1e410*/  ISETP.GT.AND P6, PT, R206, R51, PT ;  /* 0x00000033ce00720c */ /* 0x000fe20003fc4270 */
[----:B------:R-:W-:Y:S01]  /*1e420*/  IMAD.IADD R47, R100, 0x1, -R47 ;  /* 0x00000001642f7824 */ /* 0x000fe200078e0a2f */
[----:B------:R-:W-:Y:S02]  /*1e430*/  IABS R52, R52 ;  /* 0x0000003400347213 */ /* 0x000fe40000000000 */
[----:B------:R-:W-:Y:S02]  /*1e440*/  FSEL R241, R49, -INF , !P6 ;  /* 0xff80000031f17808 */ /* 0x000fe40007000000 */
[----:B------:R-:W-:Y:S01]  /*1e450*/  I2FP.F32.S32 R49, R52 ;  /* 0x0000003400317245 */ /* 0x000fe20000201400 */
[----:B------:R-:W-:Y:S01]  /*1e460*/  FMUL.FTZ R52, R107, UR8 ;  /* 0x000000086b347c20 */ /* 0x000fe20008410000 */
[----:B------:R-:W-:Y:S01]  /*1e470*/  IABS R29, R29 ;  /* 0x0000001d001d7213 */ /* 0x000fe20000000000 */
[----:B-1----:R-:W-:Y:S01]  /*1e480*/  FFMA.FTZ R39, R30, -UR6, R39 ;  /* 0x800000061e277c23 */ /* 0x002fe20008010027 */
[----:B------:R-:W-:Y:S02]  /*1e490*/  FSEL R222, R222, -INF , !P1 ;  /* 0xff800000dede7808 */ /* 0x000fe40004800000 */
[----:B------:R-:W-:Y:S01]  /*1e4a0*/  I2FP.F32.S32 R29, R29 ;  /* 0x0000001d001d7245 */ /* 0x000fe20000201400 */
[----:B------:R-:W1:Y:S01]  /*1e4b0*/  MUFU.TANH R52, R52 ;  /* 0x0000003400347308 */ /* 0x000e620000002400 */
[----:B------:R-:W-:Y:S01]  /*1e4c0*/  FSEL R228, R228, -INF , !P3 ;  /* 0xff800000e4e47808 */ /* 0x000fe20005800000 */
[----:B--2---:R-:W-:Y:S01]  /*1e4d0*/  FFMA.FTZ R26, R49, -UR6, R26 ;  /* 0x80000006311a7c23 */ /* 0x004fe2000801001a */
[----:B------:R-:W-:Y:S01]  /*1e4e0*/  FSEL R243, R243, -INF , !P0 ;  /* 0xff800000f3f37808 */ /* 0x000fe20004000000 */
[----:B------:R-:W-:Y:S01]  /*1e4f0*/  FFMA.FTZ R44, R29, -UR6, R44 ;  /* 0x800000061d2c7c23 */ /* 0x000fe2000801002c */
[--C-:B------:R-:W-:Y:S01]  /*1e500*/  IMAD.IADD R29, R80, 0x1, -R27.reuse ;  /* 0x00000001501d7824 */ /* 0x100fe200078e0a1b */
[----:B------:R-:W-:Y:S01]  /*1e510*/  ISETP.GT.AND P3, PT, R206, R53, PT ;  /* 0x00000035ce00720c */ /* 0x000fe20003f64270 */
[----:B------:R-:W-:Y:S01]  /*1e520*/  VIADD R49, R235, 0x61 ;  /* 0x00000061eb317836 */ /* 0x000fe20000000000 */
[----:B------:R-:W-:Y:S01]  /*1e530*/  ISETP.GT.AND P1, PT, R0, R51, PT ;  /* 0x000000330000720c */ /* 0x000fe20003f24270 */
[----:B------:R-:W-:Y:S01]  /*1e540*/  IMAD.IADD R27, R100, 0x1, -R27 ;  /* 0x00000001641b7824 */ /* 0x000fe200078e0a1b */
[----:B------:R-:W-:Y:S01]  /*1e550*/  IADD3 R30, PT, PT, R88, -R22, RZ ;  /* 0x80000016581e7210 */ /* 0x000fe20007ffe0ff */
[----:B------:R-:W-:Y:S01]  /*1e560*/  IMAD.IADD R22, R100, 0x1, -R22 ;  /* 0x0000000164167824 */ /* 0x000fe200078e0a16 */
[----:B------:R-:W-:Y:S02]  /*1e570*/  FSEL R245, R245, -INF , !P2 ;  /* 0xff800000f5f57808 */ /* 0x000fe40005000000 */
[C---:B------:R-:W-:Y:S02]  /*1e580*/  ISETP.GE.AND P0, PT, R51.reuse, R92, PT ;  /* 0x0000005c3300720c */ /* 0x040fe40003f06270 */
[C---:B------:R-:W-:Y:S02]  /*1e590*/  ISETP.GE.AND P2, PT, R51.reuse, R102, PT ;  /* 0x000000663300720c */ /* 0x040fe40003f46270 */
[----:B------:R-:W-:Y:S02]  /*1e5a0*/  FSEL R48, R48, -INF , !P3 ;  /* 0xff80000030307808 */ /* 0x000fe40005800000 */
[----:B------:R-:W-:Y:S02]  /*1e5b0*/  FSEL R46, R46, -INF , !P1 ;  /* 0xff8000002e2e7808 */ /* 0x000fe40004800000 */
[C---:B------:R-:W-:Y:S02]  /*1e5c0*/  ISETP.GE.AND P6, PT, R51.reuse, R251, PT ;  /* 0x000000fb3300720c */ /* 0x040fe40003fc6270 */
[----:B------:R-:W-:Y:S01]  /*1e5d0*/  ISETP.GE.AND P3, PT, R51, R210, PT ;  /* 0x000000d23300720c */ /* 0x000fe20003f66270 */
[----:B------:R-:W-:Y:S01]  /*1e5e0*/  VIADD R51, R235, 0x60 ;  /* 0x00000060eb337836 */ /* 0x000fe20000000000 */
[----:B------:R-:W-:Y:S02]  /*1e5f0*/  ISETP.GT.AND P1, PT, R0, R53, PT ;  /* 0x000000350000720c */ /* 0x000fe40003f24270 */
[----:B------:R-:W-:Y:S02]  /*1e600*/  FSEL R227, R227, -INF , !P0 ;  /* 0xff800000e3e37808 */ /* 0x000fe40004000000 */
[----:B------:R-:W-:Y:S02]  /*1e610*/  IABS R30, R30 ;  /* 0x0000001e001e7213 */ /* 0x000fe40000000000 */
[----:B------:R-:W-:Y:S02]  /*1e620*/  FSEL R226, R50, -INF , !P2 ;  /* 0xff80000032e27808 */ /* 0x000fe40005000000 */
[----:B------:R-:W-:Y:S02]  /*1e630*/  IABS R47, R47 ;  /* 0x0000002f002f7213 */ /* 0x000fe40000000000 */
[----:B------:R-:W-:Y:S02]  /*1e640*/  IABS R27, R27 ;  /* 0x0000001b001b7213 */ /* 0x000fe40000000000 */
[----:B------:R-:W-:Y:S02]  /*1e650*/  ISETP.GT.AND P0, PT, R206, R49, PT ;  /* 0x00000031ce00720c */ /* 0x000fe40003f04270 */
[----:B------:R-:W-:Y:S02]  /*1e660*/  ISETP.GE.AND P2, PT, R53, R92, PT ;  /* 0x0000005c3500720c */ /* 0x000fe40003f46270 */
[----:B------:R-:W-:Y:S02]  /*1e670*/  FSEL R231, R45, -INF , !P1 ;  /* 0xff8000002de77808 */ /* 0x000fe40004800000 */
[----:B------:R-:W-:Y:S02]  /*1e680*/  I2FP.F32.S32 R30, R30 ;  /* 0x0000001e001e7245 */ /* 0x000fe40000201400 */
[----:B------:R-:W-:Y:S02]  /*1e690*/  I2FP.F32.S32 R45, R47 ;  /* 0x0000002f002d7245 */ /* 0x000fe40000201400 */
[----:B------:R-:W-:Y:S01]  /*1e6a0*/  I2FP.F32.S32 R27, R27 ;  /* 0x0000001b001b7245 */ /* 0x000fe20000201400 */
[----:B------:R-:W-:Y:S01]  /*1e6b0*/  FFMA.FTZ R35, R30, -UR6, R35 ;  /* 0x800000061e237c23 */ /* 0x000fe20008010023 */
[----:B------:R-:W-:Y:S01]  /*1e6c0*/  FSEL R200, R25, -INF , !P0 ;  /* 0xff80000019c87808 */ /* 0x000fe20004000000 */
[----:B------:R-:W-:Y:S01]  /*1e6d0*/  FFMA.FTZ R50, R45, -UR6, R54 ;  /* 0x800000062d327c23 */ /* 0x000fe20008010036 */
[----:B------:R-:W-:Y:S01]  /*1e6e0*/  FSEL R217, R217, -INF , !P2 ;  /* 0xff800000d9d97808 */ /* 0x000fe20005000000 */
[----:B-1----:R-:W-:Y:S01]  /*1e6f0*/  FFMA.FTZ R52, R27, -UR6, R52 ;  /* 0x800000061b347c23 */ /* 0x002fe20008010034 */
[----:B------:R-:W-:Y:S01]  /*1e700*/  ISETP.GT.AND P0, PT, R0, R51, PT ;  /* 0x000000330000720c */ /* 0x000fe20003f04270 */
[----:B------:R-:W-:Y:S01]  /*1e710*/  VIADD R45, R235, 0x69 ;  /* 0x00000069eb2d7836 */ /* 0x000fe20000000000 */
[----:B------:R-:W-:Y:S01]  /*1e720*/  ISETP.GE.AND P2, PT, R53, R251, PT ;  /* 0x000000fb3500720c */ /* 0x000fe20003f46270 */
[C---:B------:R-:W-:Y:S01]  /*1e730*/  VIADD R27, R235.reuse, 0x70 ;  /* 0x00000070eb1b7836 */ /* 0x040fe20000000000 */
[----:B------:R-:W-:Y:S01]  /*1e740*/  MOV R84, R239 ;  /* 0x000000ef00547202 */ /* 0x000fe20000000f00 */
[----:B------:R-:W-:Y:S01]  /*1e750*/  VIADD R25, R235, 0x71 ;  /* 0x00000071eb197836 */ /* 0x000fe20000000000 */
[----:B------:R-:W-:Y:S01]  /*1e760*/  FSEL R201, R3, -INF , !P0 ;  /* 0xff80000003c97808 */ /* 0x000fe20004000000 */
[C---:B------:R-:W-:Y:S01]  /*1e770*/  VIADD R3, R235.reuse, 0x79 ;  /* 0x00000079eb037836 */ /* 0x040fe20000000000 */
[----:B------:R-:W-:Y:S01]  /*1e780*/  IADD3 R47, PT, PT, R235, 0x68, RZ ;  /* 0x00000068eb2f7810 */ /* 0x000fe20007ffe0ff */
[----:B------:R-:W1:Y:S01]  /*1e790*/  MUFU.TANH R30, R120 ;  /* 0x00000078001e7308 */ /* 0x000e620000002400 */
[----:B------:R-:W-:Y:S02]  /*1e7a0*/  FSEL R239, R48, -INF , !P2 ;  /* 0xff80000030ef7808 */ /* 0x000fe40005000000 */
[----:B------:R-:W-:Y:S01]  /*1e7b0*/  FSEL R235, R46, -INF , !P3 ;  /* 0xff8000002eeb7808 */ /* 0x000fe20005800000 */
[----:B------:R-:W-:Y:S01]  /*1e7c0*/  IMAD.IADD R46, R100, 0x1, -R33 ;  /* 0x00000001642e7824 */ /* 0x000fe200078e0a21 */
[C---:B------:R-:W-:Y:S02]  /*1e7d0*/  ISETP.GT.AND P2, PT, R10.reuse, R51, PT ;  /* 0x000000330a00720c */ /* 0x040fe40003f44270 */
[-C--:B------:R-:W-:Y:S03]  /*1e7e0*/  ISETP.GT.AND P3, PT, R10, R49.reuse, PT ;  /* 0x000000310a00720c */ /* 0x080fe60003f64270 */
[----:B------:R-:W-:Y:S01]  /*1e7f0*/  MUFU.TANH R33, R111 ;  /* 0x0000006f00217308 */ /* 0x000fe20000002400 */
[----:B------:R-:W-:Y:S02]  /*1e800*/  ISETP.GT.AND P0, PT, R0, R49, PT ;  /* 0x000000310000720c */ /* 0x000fe40003f04270 */
[----:B------:R-:W-:Y:S02]  /*1e810*/  ISETP.GE.AND P1, PT, R53, R102, PT ;  /* 0x000000663500720c */ /* 0x000fe40003f26270 */
[----:B------:R-:W-:Y:S02]  /*1e820*/  FSEL R50, R50, -INF , !P2 ;  /* 0xff80000032327808 */ /* 0x000fe40005000000 */
[----:B------:R-:W-:Y:S02]  /*1e830*/  FSEL R52, R52, -INF , !P3 ;  /* 0xff80000034347808 */ /* 0x000fe40005800000 */
[----:B------:R-:W-:Y:S02]  /*1e840*/  FSEL R43, R43, -INF , !P0 ;  /* 0xff8000002b2b7808 */ /* 0x000fe40004000000 */
[-C--:B------:R-:W-:Y:S02]  /*1e850*/  ISETP.GE.AND P2, PT, R49, R210.reuse, PT ;  /* 0x000000d23100720c */ /* 0x080fe40003f46270 */
[----:B------:R-:W-:Y:S02]  /*1e860*/  FSEL R224, R224, -INF , !P1 ;  /* 0xff800000e0e07808 */ /* 0x000fe40004800000 */
[----:B------:R-:W-:Y:S02]  /*1e870*/  ISETP.GT.AND P3, PT, R221, R47, PT ;  /* 0x0000002fdd00720c */ /* 0x000fe40003f64270 */
[----:B------:R-:W-:Y:S02]  /*1e880*/  ISETP.GT.AND P1, PT, R206, R51, PT ;  /* 0x00000033ce00720c */ /* 0x000fe40003f24270 */
[----:B------:R-:W-:Y:S02]  /*1e890*/  IABS R55, R55 ;  /* 0x0000003700377213 */ /* 0x000fe40000000000 */
[----:B------:R-:W-:Y:S02]  /*1e8a0*/  FSEL R125, R43, -INF , !P2 ;  /* 0xff8000002b7d7808 */ /* 0x000fe40005000000 */
[----:B------:R-:W-:Y:S02]  /*1e8b0*/  FSEL R43, R2, -INF , !P3 ;  /* 0xff800000022b7808 */ /* 0x000fe40005800000 */
[----:B------:R-:W-:Y:S01]  /*1e8c0*/  ISETP.GT.AND P0, PT, R221, R51, PT ;  /* 0x00000033dd00720c */ /* 0x000fe20003f04270 */
[----:B------:R-:W2:Y:S01]  /*1e8d0*/  MUFU.TANH R2, R128 ;  /* 0x0000008000027308 */ /* 0x000ea20000002400 */
[----:B------:R-:W-:Y:S02]  /*1e8e0*/  FSEL R44, R44, -INF , !P1 ;  /* 0xff8000002c2c7808 */ /* 0x000fe40004800000 */
[----:B------:R-:W-:Y:S02]  /*1e8f0*/  ISETP.GE.AND P1, PT, R53, R210, PT ;  /* 0x000000d23500720c */ /* 0x000fe40003f26270 */
[----:B------:R-:W-:Y:S02]  /*1e900*/  I2FP.F32.S32 R55, R55 ;  /* 0x0000003700377245 */ /* 0x000fe40000201400 */
[----:B------:R-:W-:Y:S01]  /*1e910*/  FSEL R223, R18, -INF , !P0 ;  /* 0xff80000012df7808 */ /* 0x000fe20004000000 */
[----:B------:R-:W-:Y:S01]  /*1e920*/  IMAD.IADD R18, R88, 0x1, -R225 ;  /* 0x0000000158127824 */ /* 0x000fe200078e0ae1 */
[----:B------:R-:W-:Y:S01]  /*1e930*/  FSEL R231, R231, -INF , !P1 ;  /* 0xff800000e7e77808 */ /* 0x000fe20004800000 */
[----:B-1----:R-:W-:Y:S01]  /*1e940*/  FFMA.FTZ R30, R55, -UR6, R30 ;  /* 0x80000006371e7c23 */ /* 0x002fe2000801001e */
[----:B------:R-:W-:Y:S02]  /*1e950*/  ISETP.GE.AND P1, PT, R51, R251, PT ;  /* 0x000000fb3300720c */ /* 0x000fe40003f26270 */
[----:B------:R-:W-:Y:S01]  /*1e960*/  IADD3 R55, PT, PT, R80, -R225, RZ ;  /* 0x800000e150377210 */ /* 0x000fe20007ffe0ff */
[----:B------:R-:W-:Y:S01]  /*1e970*/  IMAD.MOV.U32 R80, RZ, RZ, R78 ;  /* 0x000000ffff507224 */ /* 0x000fe200078e004e */
[----:B------:R-:W-:Y:S01]  /*1e980*/  IABS R18, R18 ;  /* 0x0000001200127213 */ /* 0x000fe20000000000 */
[----:B------:R-:W-:Y:S01]  /*1e990*/  IMAD.MOV.U32 R78, RZ, RZ, R205 ;  /* 0x000000ffff4e7224 */ /* 0x000fe200078e00cd */
[----:B------:R-:W-:Y:S01]  /*1e9a0*/  FSEL R205, R44, -INF , !P1 ;  /* 0xff8000002ccd7808 */ /* 0x000fe20004800000 */
[C---:B------:R-:W-:Y:S01]  /*1e9b0*/  IMAD.IADD R44, R88.reuse, 0x1, -R20 ;  /* 0x00000001582c7824 */ /* 0x040fe200078e0a14 */
[----:B------:R-:W-:Y:S01]  /*1e9c0*/  I2FP.F32.S32 R53, R18 ;  /* 0x0000001200357245 */ /* 0x000fe20000201400 */
[----:B------:R-:W-:Y:S01]  /*1e9d0*/  IMAD.MOV.U32 R96, RZ, RZ, R80 ;  /* 0x000000ffff607224 */ /* 0x000fe200078e0050 */
[----:B------:R-:W1:Y:S01]  /*1e9e0*/  MUFU.TANH R18, R129 ;  /* 0x0000008100127308 */ /* 0x000e620000002400 */
[----:B------:R-:W-:Y:S02]  /*1e9f0*/  IABS R29, R29 ;  /* 0x0000001d001d7213 */ /* 0x000fe40000000000 */
[----:B------:R-:W-:Y:S01]  /*1ea00*/  IABS R44, R44 ;  /* 0x0000002c002c7213 */ /* 0x000fe20000000000 */
[----:B--2---:R-:W-:Y:S01]  /*1ea10*/  FFMA.FTZ R2, R53, -UR6, R2 ;  /* 0x8000000635027c23 */ /* 0x004fe20008010002 */
[----:B------:R-:W-:Y:S02]  /*1ea20*/  I2FP.F32.S32 R29, R29 ;  /* 0x0000001d001d7245 */ /* 0x000fe40000201400 */
[----:B------:R-:W-:Y:S03]  /*1ea30*/  I2FP.F32.S32 R53, R44 ;  /* 0x0000002c00357245 */ /* 0x000fe60000201400 */
[----:B------:R-:W2:Y:S01]  /*1ea40*/  MUFU.TANH R44, R110 ;  /* 0x0000006e002c7308 */ /* 0x000ea20000002400 */
[----:B------:R-:W-:Y:S01]  /*1ea50*/  FFMA.FTZ R42, R29, -UR6, R42 ;  /* 0x800000061d2a7c23 */ /* 0x000fe2000801002a */
[--C-:B------:R-:W-:Y:S01]  /*1ea60*/  IMAD.IADD R29, R88, 0x1, -R32.reuse ;  /* 0x00000001581d7824 */ /* 0x100fe200078e0a20 */
[----:B------:R-:W-:Y:S01]  /*1ea70*/  IABS R46, R46 ;  /* 0x0000002e002e7213 */ /* 0x000fe20000000000 */
[----:B------:R-:W-:Y:S01]  /*1ea80*/  IMAD.IADD R32, R100, 0x1, -R32 ;  /* 0x0000000164207824 */ /* 0x000fe200078e0a20 */
[----:B------:R-:W-:Y:S02]  /*1ea90*/  ISETP.GT.AND P1, PT, R221, R45, PT ;  /* 0x0000002ddd00720c */ /* 0x000fe40003f24270 */
[----:B------:R-:W-:Y:S01]  /*1eaa0*/  MOV R66, R207 ;  /* 0x000000cf00427202 */ /* 0x000fe20000000f00 */
[----:B-1----:R-:W-:Y:S01]  /*1eab0*/  FFMA.FTZ R18, R53, -UR6, R18 ;  /* 0x8000000635127c23 */ /* 0x002fe20008010012 */
[----:B------:R-:W-:Y:S02]  /*1eac0*/  I2FP.F32.S32 R53, R46 ;  /* 0x0000002e00357245 */ /* 0x000fe40000201400 */
[----:B------:R-:W-:Y:S02]  /*1ead0*/  IABS R32, R32 ;  /* 0x0000002000207213 */ /* 0x000fe40000000000 */
[----:B------:R-:W-:Y:S02]  /*1eae0*/  FSEL R37, R37, -INF , !P1 ;  /* 0xff80000025257808 */ /* 0x000fe40004800000 */
[----:B------:R-:W-:Y:S01]  /*1eaf0*/  I2FP.F32.S32 R32, R32 ;  /* 0x0000002000207245 */ /* 0x000fe20000201400 */
[----:B--2---:R-:W-:Y:S01]  /*1eb00*/  FFMA.FTZ R44, R53, -UR6, R44 ;  /* 0x80000006352c7c23 */ /* 0x004fe2000801002c */
[----:B------:R-:W-:Y:S03]  /*1eb10*/  ISETP.GT.AND P1, PT, R10, R47, PT ;  /* 0x0000002f0a00720c */ /* 0x000fe60003f24270 */
[----:B------:R-:W-:Y:S01]  /*1eb20*/  FFMA.FTZ R33, R32, -UR6, R33 ;  /* 0x8000000620217c23 */ /* 0x000fe20008010021 */
[----:B------:R-:W-:Y:S02]  /*1eb30*/  FSEL R241, R241, -INF , !P6 ;  /* 0xff800000f1f17808 */ /* 0x000fe40007000000 */
[----:B------:R-:W-:Y:S01]  /*1eb40*/  FSEL R207, R44, -INF , !P1 ;  /* 0xff8000002ccf7808 */ /* 0x000fe20004800000 */
[----:B------:R-:W-:Y:S01]  /*1eb50*/  IMAD.MOV.U32 R44, RZ, RZ, R79 ;  /* 0x000000ffff2c7224 */ /* 0x000fe200078e004f */
[----:B------:R-:W-:Y:S02]  /*1eb60*/  ISETP.GT.AND P1, PT, R10, R45, PT ;  /* 0x0000002d0a00720c */ /* 0x000fe40003f24270 */
[----:B------:R-:W-:Y:S02]  /*1eb70*/  ISETP.GT.AND P6, PT, R221, R49, PT ;  /* 0x00000031dd00720c */ /* 0x000fe40003fc4270 */
[----:B------:R-:W-:Y:S02]  /*1eb80*/  FSEL R202, R33, -INF , !P1 ;  /* 0xff80000021ca7808 */ /* 0x000fe40004800000 */
[-C--:B------:R-:W-:Y:S02]  /*1eb90*/  ISETP.GE.AND P1, PT, R51, R102.reuse, PT ;  /* 0x000000663300720c */ /* 0x080fe40003f26270 */
[----:B------:R-:W-:Y:S02]  /*1eba0*/  FSEL R42, R42, -INF , !P6 ;  /* 0xff8000002a2a7808 */ /* 0x000fe40007000000 */
[----:B------:R-:W-:Y:S02]  /*1ebb0*/  FSEL R223, R223, -INF , !P1 ;  /* 0xff800000dfdf7808 */ /* 0x000fe40004800000 */
[----:B------:R-:W-:Y:S02]  /*1ebc0*/  ISETP.GE.AND P1, PT, R49, R102, PT ;  /* 0x000000663100720c */ /* 0x000fe40003f26270 */
[----:B------:R-:W-:Y:S02]  /*1ebd0*/  IABS R29, R29 ;  /* 0x0000001d001d7213 */ /* 0x000fe40000000000 */
[----:B------:R-:W-:Y:S01]  /*1ebe0*/  FSEL R214, R42, -INF , !P1 ;  /* 0xff8000002ad67808 */ /* 0x000fe20004800000 */
[----:B------:R-:W-:Y:S01]  /*1ebf0*/  IMAD.MOV.U32 R42, RZ, RZ, R76 ;  /* 0x000000ffff2a7224 */ /* 0x000fe200078e004c */
[-C--:B------:R-:W-:Y:S02]  /*1ec00*/  ISETP.GE.AND P1, PT, R51, R92.reuse, PT ;  /* 0x0000005c3300720c */ /* 0x080fe40003f26270 */
[----:B------:R-:W-:Y:S02]  /*1ec10*/  I2FP.F32.S32 R29, R29 ;  /* 0x0000001d001d7245 */ /* 0x000fe40000201400 */
[----:B------:R-:W-:Y:S01]  /*1ec20*/  FSEL R209, R50, -INF , !P1 ;  /* 0xff80000032d17808 */ /* 0x000fe20004800000 */
[----:B------:R-:W-:Y:S01]  /*1ec30*/  IMAD.MOV.U32 R50, RZ, RZ, R78 ;  /* 0x000000ffff327224 */ /* 0x000fe200078e004e */
[----:B------:R-:W-:Y:S01]  /*1ec40*/  ISETP.GE.AND P1, PT, R49, R92, PT ;  /* 0x0000005c3100720c */ /* 0x000fe20003f26270 */
[----:B------:R-:W-:Y:S01]  /*1ec50*/  FFMA.FTZ R40, R29, -UR6, R40 ;  /* 0x800000061d287c23 */ /* 0x000fe20008010028 */
[----:B------:R-:W-:Y:S01]  /*1ec60*/  ISETP.GE.AND P0, PT, R49, R251, PT ;  /* 0x000000fb3100720c */ /* 0x000fe20003f06270 */
[----:B------:R-:W-:Y:S01]  /*1ec70*/  IMAD.IADD R29, R98, 0x1, -R24 ;  /* 0x00000001621d7824 */ /* 0x000fe200078e0a18 */
[----:B------:R-:W-:Y:S01]  /*1ec80*/  FSEL R204, R52, -INF , !P1 ;  /* 0xff80000034cc7808 */ /* 0x000fe20004800000 */
[----:B------:R-:W-:Y:S01]  /*1ec90*/  IMAD.MOV.U32 R49, RZ, RZ, R101 ;  /* 0x000000ffff317224 */ /* 0x000fe200078e0065 */
[C---:B------:R-:W-:Y:S02]  /*1eca0*/  ISETP.GT.AND P1, PT, R206.reuse, R47, PT ;  /* 0x0000002fce00720c */ /* 0x040fe40003f24270 */
[----:B------:R-:W-:Y:S02]  /*1ecb0*/  ISETP.GE.AND P6, PT, R51, R210, PT ;  /* 0x000000d23300720c */ /* 0x000fe40003fc6270 */
[----:B------:R-:W-:Y:S02]  /*1ecc0*/  FSEL R41, R41, -INF , !P1 ;  /* 0xff80000029297808 */ /* 0x000fe40004800000 */
[----:B------:R-:W-:Y:S02]  /*1ecd0*/  ISETP.GT.AND P1, PT, R206, R45, PT ;  /* 0x0000002dce00720c */ /* 0x000fe40003f24270 */
[----:B------:R-:W-:Y:S02]  /*1ece0*/  FSEL R200, R200, -INF , !P0 ;  /* 0xff800000c8c87808 */ /* 0x000fe40004000000 */
[----:B------:R-:W-:Y:S02]  /*1ecf0*/  FSEL R40, R40, -INF , !P1 ;  /* 0xff80000028287808 */ /* 0x000fe40004800000 */
[C---:B------:R-:W-:Y:S02]  /*1ed00*/  ISETP.GT.AND P1, PT, R0.reuse, R47, PT ;  /* 0x0000002f0000720c */ /* 0x040fe40003f24270 */
[----:B------:R-:W-:Y:S02]  /*1ed10*/  FSEL R201, R201, -INF , !P6 ;  /* 0xff800000c9c97808 */ /* 0x000fe40007000000 */
[----:B------:R-:W-:Y:S02]  /*1ed20*/  FSEL R39, R39, -INF , !P1 ;  /* 0xff80000027277808 */ /* 0x000fe40004800000 */
[----:B------:R-:W-:Y:S02]  /*1ed30*/  ISETP.GT.AND P1, PT, R0, R45, PT ;  /* 0x0000002d0000720c */ /* 0x000fe40003f24270 */
[----:B------:R-:W-:Y:S02]  /*1ed40*/  ISETP.GT.AND P0, PT, R221, R27, PT ;  /* 0x0000001bdd00720c */ /* 0x000fe40003f04270 */
[----:B------:R-:W-:Y:S02]  /*1ed50*/  FSEL R38, R38, -INF , !P1 ;  /* 0xff80000026267808 */ /* 0x000fe40004800000 */
[-C--:B------:R-:W-:Y:S02]  /*1ed60*/  ISETP.GE.AND P1, PT, R47, R102.reuse, PT ;  /* 0x000000662f00720c */ /* 0x080fe40003f26270 */
[C---:B------:R-:W-:Y:S02]  /*1ed70*/  ISETP.GT.AND P6, PT, R221.reuse, R25, PT ;  /* 0x00000019dd00720c */ /* 0x040fe40003fc4270 */
[C---:B------:R-:W-:Y:S02]  /*1ed80*/  ISETP.GT.AND P2, PT, R221.reuse, R229, PT ;  /* 0x000000e5dd00720c */ /* 0x040fe40003f44270 */
[----:B------:R-:W-:Y:S02]  /*1ed90*/  ISETP.GT.AND P3, PT, R221, R3, PT ;  /* 0x00000003dd00720c */ /* 0x000fe40003f64270 */
[----:B------:R-:W-:Y:S01]  /*1eda0*/  FSEL R221, R43, -INF , !P1 ;  /* 0xff8000002bdd7808 */ /* 0x000fe20004800000 */
[----:B------:R-:W-:Y:S01]  /*1edb0*/  IMAD.MOV.U32 R43, RZ, RZ, R216 ;  /* 0x000000ffff2b7224 */ /* 0x000fe200078e00d8 */
[----:B------:R-:W-:Y:S02]  /*1edc0*/  ISETP.GE.AND P1, PT, R45, R102, PT ;  /* 0x000000662d00720c */ /* 0x000fe40003f26270 */
[----:B------:R-:W-:Y:S01]  /*1edd0*/  FSEL R220, R30, -INF , !P0 ;  /* 0xff8000001edc7808 */ /* 0x000fe20004000000 */
[----:B------:R-:W-:Y:S01]  /*1ede0*/  IMAD.IADD R30, R98, 0x1, -R225 ;  /* 0x00000001621e7824 */ /* 0x000fe200078e0ae1 */
[----:B------:R-:W-:Y:S02]  /*1edf0*/  FSEL R212, R37, -INF , !P1 ;  /* 0xff80000025d47808 */ /* 0x000fe40004800000 */
[----:B------:R-:W-:Y:S02]  /*1ee00*/  ISETP.GE.AND P1, PT, R47, R92, PT ;  /* 0x0000005c2f00720c */ /* 0x000fe40003f26270 */
[----:B------:R-:W-:Y:S02]  /*1ee10*/  IABS R30, R30 ;  /* 0x0000001e001e7213 */ /* 0x000fe40000000000 */
[----:B------:R-:W-:Y:S02]  /*1ee20*/  FSEL R207, R207, -INF , !P1 ;  /* 0xff800000cfcf7808 */ /* 0x000fe40004800000 */
[----:B------:R-:W-:Y:S02]  /*1ee30*/  ISETP.GE.AND P1, PT, R45, R92, PT ;  /* 0x0000005c2d00720c */ /* 0x000fe40003f26270 */
[----:B------:R-:W-:Y:S02]  /*1ee40*/  I2FP.F32.S32 R30, R30 ;  /* 0x0000001e001e7245 */ /* 0x000fe40000201400 */
[----:B------:R-:W-:Y:S02]  /*1ee50*/  FSEL R202, R202, -INF , !P1 ;  /* 0xff800000caca7808 */ /* 0x000fe40004800000 */
[----:B------:R-:W-:Y:S02]  /*1ee60*/  ISETP.GT.AND P1, PT, R206, R27, PT ;  /* 0x0000001bce00720c */ /* 0x000fe40003f24270 */
[----:B------:R-:W-:Y:S02]  /*1ee70*/  IABS R29, R29 ;  /* 0x0000001d001d7213 */ /* 0x000fe40000000000 */
[----:B------:R-:W-:Y:S02]  /*1ee80*/  FSEL R129, R31, -INF , !P1 ;  /* 0xff8000001f817808 */ /* 0x000fe40004800000 */
[----:B------:R-:W1:Y:S01]  /*1ee90*/  MUFU.TANH R31, R130 ;  /* 0x00000082001f7308 */ /* 0x000e620000002400 */
[----:B------:R-:W-:Y:S02]  /*1eea0*/  I2FP.F32.S32 R29, R29 ;  /* 0x0000001d001d7245 */ /* 0x000fe40000201400 */
[----:B------:R-:W-:Y:S01]  /*1eeb0*/  IADD3 R32, PT, PT, R98, -R20, RZ ;  /* 0x8000001462207210 */ /* 0x000fe20007ffe0ff */
[----:B------:R-:W-:Y:S01]  /*1eec0*/  IMAD.MOV.U32 R98, RZ, RZ, R97 ;  /* 0x000000ffff627224 */ /* 0x000fe200078e0061 */
[----:B------:R-:W-:Y:S01]  /*1eed0*/  IABS R22, R22 ;  /* 0x0000001600167213 */ /* 0x000fe20000000000 */
[----:B------:R-:W-:Y:S01]  /*1eee0*/  FFMA.FTZ R34, R29, -UR6, R34 ;  /* 0x800000061d227c23 */ /* 0x000fe20008010022 */
[----:B------:R-:W-:Y:S01]  /*1eef0*/  FMUL.FTZ R29, R121, UR8 ;  /* 0x00000008791d7c20 */ /* 0x000fe20008410000 */
[----:B------:R-:W-:Y:S01]  /*1ef00*/  IABS R32, R32 ;  /* 0x0000002000207213 */ /* 0x000fe20000000000 */
[----:B------:R-:W-:Y:S01]  /*1ef10*/  IMAD.MOV.U32 R97, RZ, RZ, R211 ;  /* 0x000000ffff617224 */ /* 0x000fe200078e00d3 */
[----:B------:R-:W-:Y:S01]  /*1ef20*/  ISETP.GT.AND P1, PT, R206, R25, PT ;  /* 0x00000019ce00720c */ /* 0x000fe20003f24270 */
[----:B------:R-:W-:Y:S01]  /*1ef30*/  IMAD.IADD R20, R100, 0x1, -R20 ;  /* 0x0000000164147824 */ /* 0x000fe200078e0a14 */
[----:B------:R-:W-:Y:S01]  /*1ef40*/  I2FP.F32.S32 R33, R32 ;  /* 0x0000002000217245 */ /* 0x000fe20000201400 */
[----:B------:R-:W2:Y:S01]  /*1ef50*/  MUFU.TANH R29, R29 ;  /* 0x0000001d001d7308 */ /* 0x000ea20000002400 */
[----:B------:R-:W-:Y:S02]  /*1ef60*/  IABS R57, R57 ;  /* 0x0000003900397213 */ /* 0x000fe40000000000 */
[----:B------:R-:W-:Y:S01]  /*1ef70*/  IABS R55, R55 ;  /* 0x0000003700377213 */ /* 0x000fe20000000000 */
[----:B-1----:R-:W-:Y:S01]  /*1ef80*/  FFMA.FTZ R31, R30, -UR6, R31 ;  /* 0x800000061e1f7c23 */ /* 0x002fe2000801001f */
[----:B------:R-:W-:Y:S05]  /*1ef90*/  I2FP.F32.S32 R57, R57 ;  /* 0x0000003900397245 */ /* 0x000fea0000201400 */
[----:B------:R-:W1:Y:S01]  /*1efa0*/  MUFU.TANH R30, R131 ;  /* 0x00000083001e7308 */ /* 0x000e620000002400 */
[----:B------:R-:W-:Y:S02]  /*1efb0*/  FSEL R35, R35, -INF , !P1 ;  /* 0xff80000023237808 */ /* 0x000fe40004800000 */
[----:B------:R-:W-:Y:S01]  /*1efc0*/  ISETP.GT.AND P1, PT, R0, R27, PT ;  /* 0x0000001b0000720c */ /* 0x000fe20003f24270 */
[----:B------:R-:W-:Y:S01]  /*1efd0*/  FFMA.FTZ R36, R57, -UR6, R36 ;  /* 0x8000000639247c23 */ /* 0x000fe20008010024 */
[----:B------:R-:W-:Y:S01]  /*1efe0*/  I2FP.F32.S32 R55, R55 ;  /* 0x0000003700377245 */ /* 0x000fe20000201400 */
[----:B------:R-:W-:Y:S01]  /*1eff0*/  IMAD.MOV.U32 R57, RZ, RZ, R65 ;  /* 0x000000ffff397224 */ /* 0x000fe200078e0041 */
[----:B------:R-:W-:Y:S03]  /*1f000*/  FSEL R34, R34, -INF , !P1 ;  /* 0xff80000022227808 */ /* 0x000fe60004800000 */
[----:B------:R-:W3:Y:S01]  /*1f010*/  MUFU.TANH R32, R122 ;  /* 0x0000007a00207308 */ /* 0x000ee20000002400 */
[----:B------:R-:W-:Y:S01]  /*1f020*/  ISETP.GT.AND P1, PT, R0, R25, PT ;  /* 0x000000190000720c */ /* 0x000fe20003f24270 */
[----:B--2---:R-:W-:Y:S01]  /*1f030*/  FFMA.FTZ R29, R28, -UR6, R29 ;  /* 0x800000061c1d7c23 */ /* 0x004fe2000801001d */
[----:B------:R-:W-:Y:S02]  /*1f040*/  IABS R20, R20 ;  /* 0x0000001400147213 */ /* 0x000fe40000000000 */
[----:B------:R-:W-:Y:S02]  /*1f050*/  FSEL R36, R36, -INF , !P1 ;  /* 0xff80000024247808 */ /* 0x000fe40004800000 */
[----:B------:R-:W-:Y:S03]  /*1f060*/  FSEL R29, R29, -INF , !P6 ;  /* 0xff8000001d1d7808 */ /* 0x000fe60007000000 */
[----:B------:R-:W2:Y:S01]  /*1f070*/  MUFU.TANH R28, R124 ;  /* 0x0000007c001c7308 */ /* 0x000ea20000002400 */
[----:B------:R-:W-:Y:S01]  /*1f080*/  ISETP.GT.AND P6, PT, R10, R27, PT ;  /* 0x0000001b0a00720c */ /* 0x000fe20003fc4270 */
[----:B-1----:R-:W-:Y:S01]  /*1f090*/  FFMA.FTZ R30, R33, -UR6, R30 ;  /* 0x80000006211e7c23 */ /* 0x002fe2000801001e */
[----:B------:R-:W-:Y:S01]  /*1f0a0*/  IMAD.IADD R33, R100, 0x1, -R24 ;  /* 0x0000000164217824 */ /* 0x000fe200078e0a18 */
[----:B------:R-:W-:Y:S02]  /*1f0b0*/  FSEL R26, R26, -INF , !P3 ;  /* 0xff8000001a1a7808 */ /* 0x000fe40005800000 */
[----:B------:R-:W-:Y:S04]  /*1f0c0*/  ISETP.GT.AND P3, PT, R10, R229, PT ;  /* 0x000000e50a00720c */ /* 0x000fe80003f64270 */
[----:B------:R-:W1:Y:S01]  /*1f0d0*/  MUFU.TANH R24, R123 ;  /* 0x0000007b00187308 */ /* 0x000e620000002400 */
[----:B------:R-:W-:Y:S02]  /*1f0e0*/  IABS R33, R33 ;  /* 0x0000002100217213 */ /* 0x000fe40000000000 */
[----:B------:R-:W-:Y:S01]  /*1f0f0*/  MOV R51, R98 ;  /* 0x0000006200337202 */ /* 0x000fe20000000f00 */
[----:B------:R-:W-:Y:S01]  /*1f100*/  IMAD.MOV.U32 R98, RZ, RZ, R96 ;  /* 0x000000ffff627224 */ /* 0x000fe200078e0060 */
[----:B------:R-:W-:Y:S01]  /*1f110*/  I2FP.F32.S32 R33, R33 ;  /* 0x0000002100217245 */ /* 0x000fe20000201400 */
[----:B------:R-:W-:Y:S01]  /*1f120*/  IMAD.MOV.U32 R96, RZ, RZ, R74 ;  /* 0x000000ffff607224 */ /* 0x000fe200078e004a */
[----:B------:R-:W-:Y:S02]  /*1f130*/  ISETP.GE.AND P1, PT, R47, R251, PT ;  /* 0x000000fb2f00720c */ /* 0x000fe40003f26270 */
[----:B------:R-:W-:Y:S01]  /*1f140*/  ISETP.GT.AND P0, PT, R206, R3, PT ;  /* 0x00000003ce00720c */ /* 0x000fe20003f04270 */
[----:B---3--:R-:W-:Y:S01]  /*1f150*/  FFMA.FTZ R32, R33, -UR6, R32 ;  /* 0x8000000621207c23 */ /* 0x008fe20008010020 */
[----:B------:R-:W-:Y:S01]  /*1f160*/  I2FP.F32.S32 R33, R22 ;  /* 0x0000001600217245 */ /* 0x000fe20000201400 */
[----:B--2---:R-:W-:Y:S01]  /*1f170*/  FFMA.FTZ R28, R55, -UR6, R28 ;  /* 0x80000006371c7c23 */ /* 0x004fe2000801001c */
[----:B------:R2:W-:Y:S01]  /*1f180*/  MUFU.TANH R22, R127 ;  /* 0x0000007f00167308 */ /* 0x0005e20000002400 */
[----:B------:R-:W-:Y:S01]  /*1f190*/  MOV R88, R86 ;  /* 0x0000005600587202 */ /* 0x000fe20000000f00 */
[----:B------:R-:W-:Y:S01]  /*1f1a0*/  IMAD.MOV.U32 R86, RZ, RZ, R203 ;  /* 0x000000ffff567224 */ /* 0x000fe200078e00cb */
[----:B------:R-:W-:Y:S01]  /*1f1b0*/  FSEL R211, R32, -INF , !P6 ;  /* 0xff80000020d37808 */ /* 0x000fe20007000000 */
[----:B-1----:R-:W-:Y:S01]  /*1f1c0*/  FFMA.FTZ R24, R33, -UR6, R24 ;  /* 0x8000000621187c23 */ /* 0x002fe20008010018 */
[----:B------:R-:W-:Y:S02]  /*1f1d0*/  ISETP.GT.AND P6, PT, R10, R25, PT ;  /* 0x000000190a00720c */ /* 0x000fe40003fc4270 */
[----:B------:R-:W-:Y:S02]  /*1f1e0*/  FSEL R28, R28, -INF , !P2 ;  /* 0xff8000001c1c7808 */ /* 0x000fe40005000000 */
[----:B------:R-:W-:Y:S01]  /*1f1f0*/  FSEL R208, R24, -INF , !P6 ;  /* 0xff80000018d07808 */ /* 0x000fe20007000000 */
[----:B------:R-:W-:Y:S01]  /*1f200*/  IMAD.IADD R24, R100, 0x1, -R225 ;  /* 0x0000000164187824 */ /* 0x000fe200078e0ae1 */
        /* <DEDUP_REMOVED lines=8> */
[----:B------:R-:W-:Y:S01]  /*1f290*/  IABS R24, R24 ;  /* 0x0000001800187213 */ /* 0x000fe20000000000 */
[----:B------:R-:W-:Y:S01]  /*1f2a0*/  IMAD.MOV.U32 R46, RZ, RZ, R100 ;  /* 0x000000ffff2e7224 */ /* 0x000fe200078e0064 */
[----:B------:R-:W-:Y:S02]  /*1f2b0*/  FSEL R128, R35, -INF , !P6 ;  /* 0xff80000023807808 */ /* 0x000fe40007000000 */
[----:B------:R-:W-:Y:S02]  /*1f2c0*/  ISETP.GE.AND P6, PT, R27, R210, PT ;  /* 0x000000d21b00720c */ /* 0x000fe40003fc6270 */
[----:B------:R-:W-:Y:S02]  /*1f2d0*/  I2FP.F32.S32 R33, R24 ;  /* 0x0000001800217245 */ /* 0x000fe40000201400 */
[----:B------:R-:W-:Y:S02]  /*1f2e0*/  FSEL R114, R34, -INF , !P6 ;  /* 0xff80000022727808 */ /* 0x000fe40007000000 */
[----:B------:R-:W-:Y:S02]  /*1f2f0*/  ISETP.GE.AND P6, PT, R25, R210, PT ;  /* 0x000000d21900720c */ /* 0x000fe40003fc6270 */
[----:B------:R-:W-:Y:S02]  /*1f300*/  MOV R94, R218 ;  /* 0x000000da005e7202 */ /* 0x000fe40000000f00 */
[----:B------:R-:W-:Y:S02]  /*1f310*/  FSEL R113, R36, -INF , !P6 ;  /* 0xff80000024717808 */ /* 0x000fe40007000000 */
[----:B------:R-:W-:Y:S02]  /*1f320*/  ISETP.GT.AND P6, PT, R0, R229, PT ;  /* 0x000000e50000720c */ /* 0x000fe40003fc4270 */
[----:B------:R-:W1:Y:S01]  /*1f330*/  MUFU.TANH R0, R126 ;  /* 0x0000007e00007308 */ /* 0x000e620000002400 */
[----:B------:R-:W-:Y:S01]  /*1f340*/  FSEL R203, R41, -INF , !P1 ;  /* 0xff80000029cb7808 */ /* 0x000fe20004800000 */
[----:B------:R-:W-:Y:S01]  /*1f350*/  IMAD.MOV.U32 R41, RZ, RZ, R98 ;  /* 0x000000ffff297224 */ /* 0x000fe200078e0062 */
[----:B--2---:R-:W-:Y:S01]  /*1f360*/  FSEL R127, R18, -INF , !P0 ;  /* 0xff800000127f7808 */ /* 0x004fe20004000000 */
[----:B------:R-:W-:Y:S01]  /*1f370*/  IMAD.MOV.U32 R98, RZ, RZ, R82 ;  /* 0x000000ffff627224 */ /* 0x000fe200078e0052 */
[-C--:B------:R-:W-:Y:S01]  /*1f380*/  ISETP.GE.AND P1, PT, R45, R251.reuse, PT ;  /* 0x000000fb2d00720c */ /* 0x080fe20003f26270 */
[----:B------:R-:W-:Y:S01]  /*1f390*/  IMAD.MOV.U32 R82, RZ, RZ, R64 ;  /* 0x000000ffff527224 */ /* 0x000fe200078e0040 */
[----:B------:R-:W-:Y:S02]  /*1f3a0*/  ISETP.GE.AND P0, PT, R3, R251, PT ;  /* 0x000000fb0300720c */ /* 0x000fe40003f06270 */
[----:B------:R-:W-:Y:S01]  /*1f3b0*/  FSEL R124, R40, -INF , !P1 ;  /* 0xff800000287c7808 */ /* 0x000fe20004800000 */
[----:B------:R-:W-:Y:S01]  /*1f3c0*/  IMAD.MOV.U32 R40, RZ, RZ, R72 ;  /* 0x000000ffff287224 */ /* 0x000fe200078e0048 */
[----:B------:R-:W-:Y:S02]  /*1f3d0*/  ISETP.GE.AND P1, PT, R47, R210, PT ;  /* 0x000000d22f00720c */ /* 0x000fe40003f26270 */
[----:B------:R-:W-:Y:S02]  /*1f3e0*/  MOV R47, R77 ;  /* 0x0000004d002f7202 */ /* 0x000fe40000000f00 */
[----:B------:R-:W-:Y:S02]  /*1f3f0*/  MOV R80, R75 ;  /* 0x0000004b00507202 */ /* 0x000fe40000000f00 */
[----:B------:R-:W-:Y:S01]  /*1f400*/  FSEL R112, R39, -INF , !P1 ;  /* 0xff80000027707808 */ /* 0x000fe20004800000 */
[----:B-1----:R-:W-:Y:S01]  /*1f410*/  FFMA.FTZ R0, R33, -UR6, R0 ;  /* 0x8000000621007c23 */ /* 0x002fe20008010000 */
[----:B------:R-:W-:Y:S02]  /*1f420*/  I2FP.F32.S32 R33, R20 ;  /* 0x0000001400217245 */ /* 0x000fe40000201400 */
[----:B------:R-:W-:Y:S01]  /*1f430*/  ISETP.GE.AND P1, PT, R45, R210, PT ;  /* 0x000000d22d00720c */ /* 0x000fe20003f26270 */
[----:B------:R-:W-:Y:S01]  /*1f440*/  IMAD.MOV.U32 R45, RZ, RZ, R70 ;  /* 0x000000ffff2d7224 */ /* 0x000fe200078e0046 */
[----:B------:R-:W-:Y:S01]  /*1f450*/  FSEL R74, R0, -INF , !P3 ;  /* 0xff800000004a7808 */ /* 0x000fe20005800000 */
[----:B------:R-:W-:Y:S01]  /*1f460*/  FFMA.FTZ R22, R33, -UR6, R22 ;  /* 0x8000000621167c23 */ /* 0x000fe20008010016 */
[----:B------:R-:W-:Y:S02]  /*1f470*/  ISETP.GT.AND P3, PT, R10, R3, PT ;  /* 0x000000030a00720c */ /* 0x000fe40003f64270 */
[----:B------:R-:W-:Y:S02]  /*1f480*/  FMNMX3.FTZ R10, R197, R17, R15, !PT ;  /* 0x00000011c50a7276 */ /* 0x000fe4000781000f */
[----:B------:R-:W-:Y:S02]  /*1f490*/  FSEL R73, R22, -INF , !P3 ;  /* 0xff80000016497808 */ /* 0x000fe40005800000 */
[----:B------:R-:W-:Y:S02]  /*1f4a0*/  ISETP.GE.AND P3, PT, R27, R102, PT ;  /* 0x000000661b00720c */ /* 0x000fe40003f66270 */
[----:B------:R-:W-:Y:S02]  /*1f4b0*/  FMNMX3.FTZ R0, R196, R6, R4, !PT ;  /* 0x00000006c4007276 */ /* 0x000fe40007810004 */
[----:B------:R-:W-:Y:S02]  /*1f4c0*/  FSEL R220, R220, -INF , !P3 ;  /* 0xff800000dcdc7808 */ /* 0x000fe40005800000 */
[----:B------:R-:W-:Y:S02]  /*1f4d0*/  ISETP.GE.AND P3, PT, R25, R102, PT ;  /* 0x000000661900720c */ /* 0x000fe40003f66270 */
[----:B------:R-:W-:Y:S02]  /*1f4e0*/  FMNMX3.FTZ R33, R0, R21, R23, !PT ;  /* 0x0000001500217276 */ /* 0x000fe40007810017 */
[----:B------:R-:W-:Y:S02]  /*1f4f0*/  FSEL R218, R29, -INF , !P3 ;  /* 0xff8000001dda7808 */ /* 0x000fe40005800000 */
[-C--:B------:R-:W-:Y:S02]  /*1f500*/  ISETP.GE.AND P3, PT, R27, R92.reuse, PT ;  /* 0x0000005c1b00720c */ /* 0x080fe40003f66270 */
        /* <DEDUP_REMOVED lines=14> */
[----:B------:R-:W-:Y:S01]  /*1f5f0*/  ISETP.GE.AND P3, PT, R3, R92, PT ;  /* 0x0000005c0300720c */ /* 0x000fe20003f66270 */
[----:B------:R-:W-:Y:S01]  /*1f600*/  IMAD.MOV.U32 R92, RZ, RZ, R66 ;  /* 0x000000ffff5c7224 */ /* 0x000fe200078e0042 */
[----:B------:R-:W-:Y:S02]  /*1f610*/  FMNMX3.FTZ R25, R25, R93, R71, !PT ;  /* 0x0000005d19197276 */ /* 0x000fe40007810047 */
[----:B------:R-:W-:Y:S02]  /*1f620*/  FSEL R73, R73, -INF , !P3 ;  /* 0xff80000049497808 */ /* 0x000fe40005800000 */
[----:B------:R-:W-:Y:S02]  /*1f630*/  ISETP.GE.AND P3, PT, R229, R251, PT ;  /* 0x000000fbe500720c */ /* 0x000fe40003f66270 */
[----:B------:R-:W2:Y:S01]  /*1f640*/  LDL R251, [R1+0x4] ;  /* 0x0000040001fb7983 */ /* 0x000ea20000100800 */
        /* <DEDUP_REMOVED lines=21> */
[----:B------:R-:W3:Y:S01]  /*1f7a0*/  LDL R24, [R1+0x44] ;  /* 0x0000440001187983 */ /* 0x000ee20000100800 */
[----:B------:R-:W-:Y:S02]  /*1f7b0*/  FMNMX3.FTZ R29, R29, R95, R81, !PT ;  /* 0x0000005f1d1d7276 */ /* 0x000fe40007810051 */
[----:B------:R-:W-:Y:S01]  /*1f7c0*/  FMNMX3.FTZ R33, R33, R96, R94, !PT ;  /* 0x0000006021217276 */ /* 0x000fe2000781005e */
[----:B------:R-:W1:Y:S01]  /*1f7d0*/  SHFL.BFLY PT, R25, R10, 0x2, 0x1f ;  /* 0x0c401f000a197f89 */ /* 0x000e6200000e0000 */
        /* <DEDUP_REMOVED lines=19> */
[----:B------:R-:W-:Y:S02]  /*1f910*/  FSEL R75, R38, -INF , !P1 ;  /* 0xff800000264b7808 */ /* 0x000fe40004800000 */
[----:B------:R-:W-:Y:S01]  /*1f920*/  ISETP.GT.AND P1, PT, R206, R229, PT ;  /* 0x000000e5ce00720c */ /* 0x000fe20003f24270 */
[----:B------:R-:W-:Y:S01]  /*1f930*/  LDSM.16.MT88.4 R36, [R248+0x8000] ;  /* 0x00800000f824783b */ /* 0x000fe20000004200 */
[----:B------:R-:W-:Y:S02]  /*1f940*/  FMNMX3.FTZ R22, R22, R241, R239, !PT ;  /* 0x000000f116167276 */ /* 0x000fe400078100ef */
        /* <DEDUP_REMOVED lines=8> */
[----:B------:R-:W-:Y:S02]  /*1f9d0*/  FSEL R31, R31, -INF , !P6 ;  /* 0xff8000001f1f7808 */ /* 0x000fe40007000000 */
[----:B------:R-:W-:Y:S02]  /*1f9e0*/  FMNMX3.FTZ R2, R20, R112, R75, !PT ;  /* 0x0000007014027276 */ /* 0x000fe4000781004b */
[----:B------:R-:W-:Y:S02]  /*1f9f0*/  FSEL R30, R30, -INF , !P2 ;  /* 0xff8000001e1e7808 */ /* 0x000fe40005000000 */
[-C--:B------:R-:W-:Y:S02]  /*1fa00*/  ISETP.GE.AND P1, PT, R229, R210.reuse, PT ;  /* 0x000000d2e500720c */ /* 0x080fe40003f26270 */
[----:B------:R-:W-:Y:S02]  /*1fa10*/  ISETP.GE.AND P6, PT, R3, R210, PT ;  /* 0x000000d20300720c */ /* 0x000fe40003fc6270 */
[----:B------:R-:W-:Y:S01]  /*1fa20*/  FMNMX3.FTZ R18, R18, R129, R128, !PT ;  /* 0x0000008112127276 */ /* 0x000fe20007810080 */
[----:B------:R-:W4:Y:S01]  /*1fa30*/  SHFL.BFLY PT, R3, R0, 0x2, 0x1f ;  /* 0x0c401f0000037f89 */ /* 0x000f2200000e0000 */
[----:B------:R-:W-:Y:S02]  /*1fa40*/  FSEL R130, R130, -INF , !P3 ;  /* 0xff80000082827808 */ /* 0x000fe40005800000 */
[----:B------:R-:W-:Y:S02]  /*1fa50*/  FSEL R127, R127, -INF , !P0 ;  /* 0xff8000007f7f7808 */ /* 0x000fe40004000000 */
[----:B------:R-:W-:Y:S02]  /*1fa60*/  FSEL R120, R30, -INF , !P6 ;  /* 0xff8000001e787808 */ /* 0x000fe40007000000 */
[----:B------:R-:W-:Y:S02]  /*1fa70*/  FMNMX3.FTZ R2, R2, R114, R113, !PT ;  /* 0x0000007202027276 */ /* 0x000fe40007810071 */
[----:B------:R-:W-:Y:S02]  /*1fa80*/  FSEL R121, R31, -INF , !P1 ;  /* 0xff8000001f797808 */ /* 0x000fe40004800000 */
[----:B------:R-:W-:Y:S02]  /*1fa90*/  FMNMX3.FTZ R20, R18, R130, R127, !PT ;  /* 0x0000008212147276 */ /* 0x000fe4000781007f */
[----:B------:R-:W-:Y:S02]  /*1faa0*/  FMNMX3.FTZ R18, R2, R121, R120, !PT ;  /* 0x0000007902127276 */ /* 0x000fe40007810078 */
[----:B-1----:R-:W-:Y:S01]  /*1fab0*/  FMNMX.FTZ R29, R10, R25, !PT ;  /* 0x000000190a1d7209 */ /* 0x002fe20007810000 */
[----:B------:R-:W1:Y:S08]  /*1fac0*/  SHFL.BFLY PT, R33, R20, 0x2, 0x1f ;  /* 0x0c401f0014217f89 */ /* 0x000e7000000e0000 */
[----:B------:R-:W1:Y:S01]  /*1fad0*/  SHFL.BFLY PT, R31, R18, 0x2, 0x1f ;  /* 0x0c401f00121f7f89 */ /* 0x000e6200000e0000 */
[----:B----4-:R-:W-:Y:S07]  /*1fae0*/  FMNMX.FTZ R3, R0, R3, !PT ;  /* 0x0000000300037209 */ /* 0x010fee0007810000 */
[----:B------:R-:W4:Y:S08]  /*1faf0*/  SHFL.BFLY PT, R2, R29, 0x1, 0x1f ;  /* 0x0c201f001d027f89 */ /* 0x000f3000000e0000 */
[----:B------:R-:W4:Y:S01]  /*1fb00*/  SHFL.BFLY PT, R0, R3, 0x1, 0x1f ;  /* 0x0c201f0003007f89 */ /* 0x000f2200000e0000 */
[----:B-1----:R-:W-:Y:S02]  /*1fb10*/  FMNMX.FTZ R27, R20, R33, !PT ;  /* 0x00000021141b7209 */ /* 0x002fe40007810000 */
[----:B------:R-:W-:Y:S05]  /*1fb20*/  FMNMX.FTZ R25, R18, R31, !PT ;  /* 0x0000001f12197209 */ /* 0x000fea0007810000 */
[----:B------:R-:W1:Y:S08]  /*1fb30*/  SHFL.BFLY PT, R68, R27, 0x1, 0x1f ;  /* 0x0c201f001b447f89 */ /* 0x000e7000000e0000 */
[----:B------:R-:W1:Y:S01]  /*1fb40*/  SHFL.BFLY PT, R10, R25, 0x1, 0x1f ;  /* 0x0c201f00190a7f89 */ /* 0x000e6200000e0000 */
[----:B----4-:R-:W-:Y:S02]  /*1fb50*/  FMNMX.FTZ R2, R29, R2, !PT ;  /* 0x000000021d027209 */ /* 0x010fe40007810000 */
[----:B------:R-:W-:Y:S03]  /*1fb60*/  FMNMX.FTZ R0, R3, R0, !PT ;  /* 0x0000000003007209 */ /* 0x000fe60007810000 */
[C---:B------:R-:W-:Y:S01]  /*1fb70*/  FMUL.FTZ R229, R2.reuse, UR4 ;  /* 0x0000000402e57c20 */ /* 0x040fe20008410000 */
[----:B------:R-:W-:Y:S01]  /*1fb80*/  FSETP.NEU.FTZ.AND P1, PT, R2, -INF , PT ;  /* 0xff8000000200780b */ /* 0x000fe20003f3d000 */
[C---:B------:R-:W-:Y:S01]  /*1fb90*/  FMUL.FTZ R210, R0.reuse, UR4 ;  /* 0x0000000400d27c20 */ /* 0x040fe20008410000 */
[----:B------:R-:W-:Y:S02]  /*1fba0*/  FSETP.NEU.FTZ.AND P0, PT, R0, -INF , PT ;  /* 0xff8000000000780b */ /* 0x000fe40003f1d000 */
[----:B------:R-:W-:Y:S02]  /*1fbb0*/  FSEL R229, R229, RZ, P1 ;  /* 0x000000ffe5e57208 */ /* 0x000fe40000800000 */
[----:B------:R-:W-:Y:S03]  /*1fbc0*/  FSEL R210, R210, RZ, P0 ;  /* 0x000000ffd2d27208 */ /* 0x000fe60000000000 */
[--C-:B------:R-:W-:Y:S01]  /*1fbd0*/  FFMA.FTZ R103, R8, UR4, -R229.reuse ;  /* 0x0000000408677c23 */ /* 0x100fe200080108e5 */
[--C-:B------:R-:W-:Y:S01]  /*1fbe0*/  FFMA.FTZ R123, R14, UR4, -R229.reuse ;  /* 0x000000040e7b7c23 */ /* 0x100fe200080108e5 */
[--C-:B------:R-:W-:Y:S01]  /*1fbf0*/  FFMA.FTZ R105, R21, UR4, -R210.reuse ;  /* 0x0000000415697c23 */ /* 0x100fe200080108d2 */
[----:B-1----:R-:W-:Y:S01]  /*1fc00*/  FMNMX.FTZ R68, R27, R68, !PT ;  /* 0x000000441b447209 */ /* 0x002fe20007810000 */
[--C-:B------:R-:W-:Y:S01]  /*1fc10*/  FFMA.FTZ R102, R23, UR4, -R210.reuse ;  /* 0x0000000417667c23 */ /* 0x100fe200080108d2 */
[--C-:B------:R-:W-:Y:S01]  /*1fc20*/  FFMA.FTZ R116, R6, UR4, -R210.reuse ;  /* 0x0000000406747c23 */ /* 0x100fe200080108d2 */
[----:B------:R-:W-:Y:S01]  /*1fc30*/  FFMA.FTZ R115, R4, UR4, -R210 ;  /* 0x0000000404737c23 */ /* 0x000fe200080108d2 */
[----:B------:R-:W-:Y:S01]  /*1fc40*/  FMNMX.FTZ R3, R25, R10, !PT ;  /* 0x0000000a19037209 */ /* 0x000fe20007810000 */
[C---:B------:R-:W-:Y:S01]  /*1fc50*/  FMUL.FTZ R206, R68.reuse, UR4 ;  /* 0x0000000444ce7c20 */ /* 0x040fe20008410000 */
[----:B------:R-:W-:Y:S01]  /*1fc60*/  FSETP.NEU.FTZ.AND P3, PT, R68, -INF , PT ;  /* 0xff8000004400780b */ /* 0x000fe20003f7d000 */
[--C-:B------:R-:W-:Y:S01]  /*1fc70*/  FFMA.FTZ R117, R12, UR4, -R229.reuse ;  /* 0x000000040c757c23 */ /* 0x100fe200080108e5 */
[C---:B------:R-:W-:Y:S01]  /*1fc80*/  FSETP.NEU.FTZ.AND P2, PT, R3.reuse, -INF , PT ;  /* 0xff8000000300780b */ /* 0x040fe20003f5d000 */
[----:B------:R-:W-:Y:S01]  /*1fc90*/  FMUL.FTZ R122, R3, UR4 ;  /* 0x00000004037a7c20 */ /* 0x000fe20008410000 */
[----:B------:R-:W-:Y:S01]  /*1fca0*/  FSEL R6, R68, RZ, P3 ;  /* 0x000000ff44067208 */ /* 0x000fe20001800000 */
[----:B------:R-:W-:Y:S01]  /*1fcb0*/  FFMA.FTZ R108, R16, UR4, -R229 ;  /* 0x00000004106c7c23 */ /* 0x000fe200080108e5 */
[----:B------:R-:W-:Y:S01]  /*1fcc0*/  FSEL R4, R2, RZ, P1 ;  /* 0x000000ff02047208 */ /* 0x000fe20000800000 */
[----:B------:R-:W-:Y:S01]  /*1fcd0*/  MUFU.EX2 R123, R123 ;  /* 0x0000007b007b7308 */ /* 0x000fe20000000800 */
[----:B------:R-:W-:Y:S01]  /*1fce0*/  FSEL R122, R122, RZ, P2 ;  /* 0x000000ff7a7a7208 */ /* 0x000fe20001000000 */
[----:B------:R-:W-:Y:S01]  /*1fcf0*/  FADD.FTZ R6, -R6, R197 ;  /* 0x000000c506067221 */ /* 0x000fe20000010100 */
[----:B------:R-:W-:Y:S01]  /*1fd00*/  FSEL R206, R206, RZ, P3 ;  /* 0x000000ffcece7208 */ /* 0x000fe20001800000 */
[----:B------:R-:W-:Y:S06]  /*1fd10*/  FADD.FTZ R4, -R4, R199 ;  /* 0x000000c704047221 */ /* 0x000fec0000010100 */
[----:B------:R-:W-:Y:S01]  /*1fd20*/  MUFU.EX2 R116, R116 ;  /* 0x0000007400747308 */ /* 0x000fe20000000800 */
[--C-:B------:R-:W-:Y:S01]  /*1fd30*/  FFMA.FTZ R110, R5, UR4, -R122.reuse ;  /* 0x00000004056e7c23 */ /* 0x100fe2000801087a */
[----:B------:R-:W-:Y:S01]  /*1fd40*/  FSEL R5, R3, RZ, P2 ;  /* 0x000000ff03057208 */ /* 0x000fe20001000000 */
[----:B------:R-:W-:Y:S01]  /*1fd50*/  FFMA.FTZ R106, R7, UR4, -R122 ;  /* 0x00000004076a7c23 */ /* 0x000fe2000801087a */
[----:B------:R-:W-:Y:S01]  /*1fd60*/  FFMA.FTZ R118, R17, UR4, -R206 ;  /* 0x0000000411767c23 */ /* 0x000fe200080108ce */
[----:B------:R-:W-:Y:S01]  /*1fd70*/  FFMA.FTZ R119, R11, UR4, -R122 ;  /* 0x000000040b777c23 */ /* 0x000fe2000801087a */
[----:B------:R-:W-:Y:S01]  /*1fd80*/  FMUL.FTZ R8, R6, UR4 ;  /* 0x0000000406087c20 */ /* 0x000fe20008410000 */
[----:B------:R-:W-:Y:S01]  /*1fd90*/  FADD.FTZ R7, -R5, R198 ;  /* 0x000000c605077221 */ /* 0x000fe20000010100 */
[--C-:B------:R-:W-:Y:S01]  /*1fda0*/  FFMA.FTZ R111, R15, UR4, -R206.reuse ;  /* 0x000000040f6f7c23 */ /* 0x100fe200080108ce */
[--C-:B------:R-:W-:Y:S01]  /*1fdb0*/  FFMA.FTZ R107, R19, UR4, -R206.reuse ;  /* 0x00000004136b7c23 */ /* 0x100fe200080108ce */
[----:B------:R-:W-:Y:S01]  /*1fdc0*/  FFMA.FTZ R104, R13, UR4, -R206 ;  /* 0x000000040d687c23 */ /* 0x000fe200080108ce */
[----:B------:R-:W-:Y:S01]  /*1fdd0*/  FFMA.FTZ R109, R9, UR4, -R122 ;  /* 0x00000004096d7c23 */ /* 0x000fe2000801087a */
[----:B------:R-:W-:Y:S01]  /*1fde0*/  FMUL.FTZ R6, R7, UR4 ;  /* 0x0000000407067c20 */ /* 0x000fe20008410000 */
[----:B------:R-:W-:Y:S01]  /*1fdf0*/  FSEL R5, R0, RZ, P0 ;  /* 0x000000ff00057208 */ /* 0x000fe20000000000 */
[----:B------:R-:W-:Y:S01]  /*1fe00*/  FMUL.FTZ R7, R4, UR4 ;  /* 0x0000000404077c20 */ /* 0x000fe20008410000 */
[----:B------:R-:W-:Y:S01]  /*1fe10*/  MUFU.EX2 R118, R118 ;  /* 0x0000007600767308 */ /* 0x000fe20000000800 */
[--C-:B------:R-:W-:Y:S01]  /*1fe20*/  FFMA.FTZ R48, R136, UR4, -R229.reuse ;  /* 0x0000000488307c23 */ /* 0x100fe200080108e5 */
[--C-:B------:R-:W-:Y:S01]  /*1fe30*/  FFMA.FTZ R131, R138, UR4, -R229.reuse ;  /* 0x000000048a837c23 */ /* 0x100fe200080108e5 */
[----:B------:R-:W-:Y:S07]  /*1fe40*/  FADD.FTZ R5, -R5, R196 ;  /* 0x000000c405057221 */ /* 0x000fee0000010100 */
[----:B------:R-:W-:Y:S01]  /*1fe50*/  MUFU.EX2 R119, R119 ;  /* 0x0000007700777308 */ /* 0x000fe20000000800 */
[----:B------:R-:W4:Y:S01]  /*1fe60*/  LDL.LU R136, [R1+0x9c] ;  /* 0x00009c0001887983 */ /* 0x000f220000300800 */
[----:B------:R-:W-:Y:S02]  /*1fe70*/  IMAD.MOV.U32 R196, RZ, RZ, R42 ;  /* 0x000000ffffc47224 */ /* 0x000fe400078e002a */
[----:B------:R-:W-:Y:S06]  /*1fe80*/  FMUL.FTZ R9, R5, UR4 ;  /* 0x0000000405097c20 */ /* 0x000fec0008410000 */
[----:B------:R-:W1:Y:S01]  /*1fe90*/  MUFU.EX2 R71, R8 ;  /* 0x0000000800477308 */ /* 0x000e620000000800 */
[----:B------:R-:W-:Y:S01]  /*1fea0*/  FFMA.FTZ R126, R139, UR4, -R229 ;  /* 0x000000048b7e7c23 */ /* 0x000fe200080108e5 */
[----:B------:R-:W-:Y:S02]  /*1feb0*/  IMAD.MOV.U32 R197, RZ, RZ, R45 ;  /* 0x000000ffffc57224 */ /* 0x000fe400078e002d */
[----:B------:R-:W-:Y:S06]  /*1fec0*/  FFMA.FTZ R228, R228, UR4, -R229 ;  /* 0x00000004e4e47c23 */ /* 0x000fec00080108e5 */
[----:B------:R-:W1:Y:S01]  /*1fed0*/  MUFU.EX2 R70, R6 ;  /* 0x0000000600467308 */ /* 0x000e620000000800 */
[----:B------:R-:W-:Y:S02]  /*1fee0*/  IMAD.MOV.U32 R198, RZ, RZ, R82 ;  /* 0x000000ffffc67224 */ /* 0x000fe400078e0052 */
[----:B------:R-:W-:Y:S01]  /*1fef0*/  FFMA.FTZ R75, R75, UR4, -R122 ;  /* 0x000000044b4b7c23 */ /* 0x000fe2000801087a */
[----:B------:R-:W-:Y:S06]  /*1ff00*/  IMAD.MOV.U32 R199, RZ, RZ, R81 ;  /* 0x000000ffffc77224 */ /* 0x000fec00078e0051 */
[----:B------:R2:W2:Y:S01]  /*1ff10*/  MUFU.EX2 R72, R7 ;  /* 0x0000000700487308 */ /* 0x0004a20000000800 */
[--C-:B------:R-:W-:Y:S01]  /*1ff20*/  FFMA.FTZ R247, R247, UR4, -R210.reuse ;  /* 0x00000004f7f77c23 */ /* 0x100fe200080108d2 */
[----:B------:R-:W-:Y:S01]  /*1ff30*/  FFMA.FTZ R234, R234, UR4, -R210 ;  /* 0x00000004eaea7c23 */ /* 0x000fe200080108d2 */
[----:B------:R-:W-:Y:S07]  /*1ff40*/  FFMA.FTZ R237, R237, UR4, -R122 ;  /* 0x00000004eded7c23 */ /* 0x000fee000801087a */
[----:B------:R-:W2:Y:S01]  /*1ff50*/  MUFU.EX2 R111, R111 ;  /* 0x0000006f006f7308 */ /* 0x000ea20000000800 */
[----:B------:R-:W-:Y:S01]  /*1ff60*/  FFMA.FTZ R241, R241, UR4, -R206 ;  /* 0x00000004f1f17c23 */ /* 0x000fe200080108ce */
[C---:B-1----:R-:W-:Y:S01]  /*1ff70*/  FMUL.FTZ R4, R71.reuse, R192 ;  /* 0x000000c047047220 */ /* 0x042fe20000410000 */
[C---:B------:R-:W-:Y:S07]  /*1ff80*/  FMUL.FTZ R5, R71.reuse, R193 ;  /* 0x000000c147057220 */ /* 0x040fee0000410000 */
[----:B------:R-:W1:Y:S01]  /*1ff90*/  MUFU.EX2 R110, R110 ;  /* 0x0000006e006e7308 */ /* 0x000e620000000800 */
[C---:B------:R-:W-:Y:S01]  /*1ffa0*/  FMUL.FTZ R16, R71.reuse, R180 ;  /* 0x000000b447107220 */ /* 0x040fe20000410000 */
[C---:B------:R-:W-:Y:S01]  /*1ffb0*/  FMUL.FTZ R6, R70.reuse, R194 ;  /* 0x000000c246067220 */ /* 0x040fe20000410000 */
[----:B------:R-:W-:Y:S07]  /*1ffc0*/  FMUL.FTZ R17, R71, R181 ;  /* 0x000000b547117220 */ /* 0x000fee0000410000 */
[----:B------:R-:W-:Y:S01]  /*1ffd0*/  MUFU.EX2 R107, R107 ;  /* 0x0000006b006b7308 */ /* 0x000fe20000000800 */
[C---:B------:R-:W-:Y:S01]  /*1ffe0*/  FMUL.FTZ R18, R70.reuse, R182 ;  /* 0x000000b646127220 */ /* 0x040fe20000410000 */
[----:B--2---:R-:W-:Y:S01]  /*1fff0*/  FMUL.FTZ R7, R70, R195 ;  /* 0x000000c346077220 */ /* 0x004fe20000410000 */
[C---:B------:R-:W-:Y:S07]  /*20000*/  FMUL.FTZ R8, R72.reuse, R188 ;  /* 0x000000bc48087220 */ /* 0x040fee0000410000 */
[----:B------:R-:W2:Y:S01]  /*20010*/  MUFU.EX2 R104, R104 ;  /* 0x0000006800687308 */ /* 0x000ea20000000800 */
[C---:B------:R-:W-:Y:S01]  /*20020*/  FMUL.FTZ R12, R72.reuse, R184 ;  /* 0x000000b8480c7220 */ /* 0x040fe20000410000 */
[----:B------:R-:W-:Y:S01]  /*20030*/  F2FP.F16.F32.PACK_AB R76, R111, R118 ;  /* 0x000000766f4c723e */ /* 0x000fe200000000ff */
[----:B------:R-:W-:Y:S07]  /*20040*/  FMUL.FTZ R13, R72, R185 ;  /* 0x000000b9480d7220 */ /* 0x000fee0000410000 */
[----:B------:R-:W-:Y:S01]  /*20050*/  MUFU.EX2 R109, R109 ;  /* 0x0000006d006d7308 */ /* 0x000fe20000000800 */
[----:B------:R-:W-:Y:S01]  /*20060*/  FMUL.FTZ R19, R70, R183 ;  /* 0x000000b746137220 */ /* 0x000fe20000410000 */
[----:B-1----:R-:W-:Y:S01]  /*20070*/  F2FP.F16.F32.PACK_AB R77, R110, R119 ;  /* 0x000000776e4d723e */ /* 0x002fe200000000ff */
[C---:B------:R-:W-:Y:S07]  /*20080*/  FMUL.FTZ R25, R72.reuse, R173 ;  /* 0x000000ad48197220 */ /* 0x040fee0000410000 */
[----:B------:R-:W1:Y:S01]  /*20090*/  MUFU.EX2 R106, R106 ;  /* 0x0000006a006a7308 */ /* 0x000e620000000800 */
[C---:B------:R-:W-:Y:S01]  /*200a0*/  FMUL.FTZ R28, R72.reuse, R168 ;  /* 0x000000a8481c7220 */ /* 0x040fe20000410000 */
[----:B------:R-:W-:Y:S01]  /*200b0*/  FMUL.FTZ R29, R72, R169 ;  /* 0x000000a9481d7220 */ /* 0x000fe20000410000 */
[C---:B------:R-:W-:Y:S07]  /*200c0*/  FMUL.FTZ R33, R71.reuse, R165 ;  /* 0x000000a547217220 */ /* 0x040fee0000410000 */
[----:B------:R3:W3:Y:S01]  /*200d0*/  MUFU.EX2 R69, R9 ;  /* 0x0000000900457308 */ /* 0x0006e20000000800 */
[----:B------:R-:W-:Y:S01]  /*200e0*/  FMUL.FTZ R34, R70, R166 ;  /* 0x000000a646227220 */ /* 0x000fe20000410000 */
[----:B--2---:R-:W-:Y:S01]  /*200f0*/  F2FP.F16.F32.PACK_AB R78, R104, R107 ;  /* 0x0000006b684e723e */ /* 0x004fe200000000ff */
[----:B------:R-:W-:Y:S07]  /*20100*/  FMUL.FTZ R35, R70, R167 ;  /* 0x000000a746237220 */ /* 0x000fee0000410000 */
[----:B------:R-:W2:Y:S01]  /*20110*/  MUFU.EX2 R117, R117 ;  /* 0x0000007500757308 */ /* 0x000ea20000000800 */
[----:B------:R-:W-:Y:S01]  /*20120*/  FMUL.FTZ R32, R71, R164 ;  /* 0x000000a447207220 */ /* 0x000fe20000410000 */
[----:B------:R-:W-:Y:S02]  /*20130*/  IMAD.MOV.U32 R192, RZ, RZ, R40 ;  /* 0x000000ffffc07224 */ /* 0x000fe400078e0028 */
[----:B------:R-:W-:Y:S06]  /*20140*/  FMUL.FTZ R40, R72, R156 ;  /* 0x0000009c48287220 */ /* 0x000fec0000410000 */
[----:B------:R-:W-:Y:S01]  /*20150*/  MUFU.EX2 R108, R108 ;  /* 0x0000006c006c7308 */ /* 0x000fe20000000800 */
[----:B------:R-:W-:Y:S01]  /*20160*/  IMAD.MOV.U32 R184, RZ, RZ, R41 ;  /* 0x000000ffffb87224 */ /* 0x000fe200078e0029 */
[----:B-1----:R-:W-:Y:S01]  /*20170*/  F2FP.F16.F32.PACK_AB R79, R106, R109 ;  /* 0x0000006d6a4f723e */ /* 0x002fe200000000ff */
[C---:B------:R-:W-:Y:S07]  /*20180*/  FMUL.FTZ R41, R72.reuse, R157 ;  /* 0x0000009d48297220 */ /* 0x040fee0000410000 */
[----:B------:R-:W1:Y:S01]  /*20190*/  MUFU.EX2 R115, R115 ;  /* 0x0000007300737308 */ /* 0x000e620000000800 */
[----:B------:R-:W-:Y:S01]  /*201a0*/  FFMA.FTZ R156, R137, UR4, -R229 ;  /* 0x00000004899c7c23 */ /* 0x000fe200080108e5 */
[----:B---3--:R-:W-:Y:S01]  /*201b0*/  FMUL.FTZ R9, R72, R189 ;  /* 0x000000bd48097220 */ /* 0x008fe20000410000 */
[C---:B------:R-:W-:Y:S07]  /*201c0*/  FMUL.FTZ R10, R69.reuse, R190 ;  /* 0x000000be450a7220 */ /* 0x040fee0000410000 */
[----:B------:R-:W-:Y:S01]  /*201d0*/  MUFU.EX2 R102, R102 ;  /* 0x0000006600667308 */ /* 0x000fe20000000800 */
[----:B------:R-:W-:Y:S01]  /*201e0*/  FMUL.FTZ R11, R69, R191 ;  /* 0x000000bf450b7220 */ /* 0x000fe20000410000 */
[----:B--2---:R-:W-:Y:S01]  /*201f0*/  F2FP.F16.F32.PACK_AB R64, R117, R123 ;  /* 0x0000007b7540723e */ /* 0x004fe200000000ff */
[C---:B------:R-:W-:Y:S07]  /*20200*/  FMUL.FTZ R14, R69.reuse, R186 ;  /* 0x000000ba450e7220 */ /* 0x040fee0000410000 */
[----:B------:R-:W2:Y:S01]  /*20210*/  MUFU.EX2 R103, R103 ;  /* 0x0000006700677308 */ /* 0x000ea20000000800 */
[C---:B------:R-:W-:Y:S01]  /*20220*/  FMUL.FTZ R15, R69.reuse, R187 ;  /* 0x000000bb450f7220 */ /* 0x040fe20000410000 */
[C---:B------:R-:W-:Y:S01]  /*20230*/  FMUL.FTZ R26, R69.reuse, R174 ;  /* 0x000000ae451a7220 */ /* 0x040fe20000410000 */
[C---:B------:R-:W-:Y:S07]  /*20240*/  FMUL.FTZ R27, R69.reuse, R175 ;  /* 0x000000af451b7220 */ /* 0x040fee0000410000 */
[----:B------:R-:W3:Y:S01]  /*20250*/  MUFU.EX2 R105, R105 ;  /* 0x0000006900697308 */ /* 0x000ee20000000800 */
[----:B------:R-:W-:Y:S01]  /*20260*/  FMUL.FTZ R30, R69, R170 ;  /* 0x000000aa451e7220 */ /* 0x000fe20000410000 */
[----:B-1----:R-:W-:Y:S01]  /*20270*/  F2FP.F16.F32.PACK_AB R65, R115, R116 ;  /* 0x000000747341723e */ /* 0x002fe200000000ff */
[C---:B------:R-:W-:Y:S01]  /*20280*/  FMUL.FTZ R31, R69.reuse, R171 ;  /* 0x000000ab451f7220 */ /* 0x040fe20000410000 */
[----:B------:R-:W-:Y:S02]  /*20290*/  IMAD.MOV.U32 R191, RZ, RZ, R43 ;  /* 0x000000ffffbf7224 */ /* 0x000fe400078e002b */
[C---:B------:R-:W-:Y:S01]  /*202a0*/  FMUL.FTZ R42, R69.reuse, R158 ;  /* 0x0000009e452a7220 */ /* 0x040fe20000410000 */
[----:B------:R-:W-:Y:S03]  /*202b0*/  FMUL.FTZ R43, R69, R159 ;  /* 0x0000009f452b7220 */ /* 0x000fe60000410000 */
[----:B------:R1:W-:Y:S01]  /*202c0*/  MUFU.EX2 R157, R48 ;  /* 0x00000030009d7308 */ /* 0x0003e20000000800 */
[----:B------:R-:W4:Y:S01]  /*202d0*/  LDL.LU R137, [R1+0x98] ;  /* 0x0000980001897983 */ /* 0x000f220000300800 */
[----:B------:R-:W-:Y:S01]  /*202e0*/  MOV R190, R44 ;  /* 0x0000002c00be7202 */ /* 0x000fe20000000f00 */
[----:B------:R-:W-:Y:S01]  /*202f0*/  IMAD.MOV.U32 R193, RZ, RZ, R47 ;  /* 0x000000ffffc17224 */ /* 0x000fe200078e002f */
[----:B--2---:R-:W-:Y:S01]  /*20300*/  F2FP.F16.F32.PACK_AB R66, R103, R108 ;  /* 0x0000006c6742723e */ /* 0x004fe200000000ff */
[----:B------:R-:W2:Y:S01]  /*20310*/  LDSM.16.MT88.4 R20, [R251+0x8000] ;  /* 0x00800000fb14783b */ /* 0x000ea20000004200 */
[----:B------:R-:W-:Y:S04]  /*20320*/  IMAD.MOV.U32 R188, RZ, RZ, R83 ;  /* 0x000000ffffbc7224 */ /* 0x000fe800078e0053 */
[----:B------:R-:W-:Y:S01]  /*20330*/  MUFU.EX2 R228, R228 ;  /* 0x000000e400e47308 */ /* 0x000fe20000000800 */
[----:B------:R-:W-:Y:S01]  /*20340*/  IMAD.MOV.U32 R195, RZ, RZ, R80 ;  /* 0x000000ffffc37224 */ /* 0x000fe200078e0050 */
[----:B---3--:R-:W-:Y:S01]  /*20350*/  F2FP.F16.F32.PACK_AB R67, R102, R105 ;  /* 0x000000696643723e */ /* 0x008fe200000000ff */
[----:B------:R-:W-:Y:S02]  /*20360*/  IMAD.MOV.U32 R174, RZ, RZ, R95 ;  /* 0x000000ffffae7224 */ /* 0x000fe400078e005f */
[----:B------:R-:W-:Y:S01]  /*20370*/  FMUL.FTZ R44, R72, R152 ;  /* 0x00000098482c7220 */ /* 0x000fe20000410000 */
[----:B------:R-:W-:Y:S01]  /*20380*/  VIADD R101, R251, 0x8040 ;  /* 0x00008040fb657836 */ /* 0x000fe20000000000 */
[----:B------:R-:W3:Y:S01]  /*20390*/  LDL.LU R138, [R1+0x94] ;  /* 0x00009400018a7983 */ /* 0x000ee20000300800 */
[----:B------:R-:W-:Y:S02]  /*203a0*/  IMAD.MOV.U32 R194, RZ, RZ, R56 ;  /* 0x000000ffffc27224 */ /* 0x000fe400078e0038 */
[--C-:B------:R-:W-:Y:S01]  /*203b0*/  FFMA.FTZ R56, R132, UR4, -R210.reuse ;  /* 0x0000000484387c23 */ /* 0x100fe200080108d2 */
[----:B-1----:R-:W-:Y:S01]  /*203c0*/  FMUL.FTZ R48, R71, R148 ;  /* 0x0000009447307220 */ /* 0x002fe20000410000 */
[----:B------:R-:W3:Y:S01]  /*203d0*/  LDL.LU R139, [R1+0x90] ;  /* 0x00009000018b7983 */ /* 0x000ee20000300800 */
[----:B------:R-:W-:Y:S01]  /*203e0*/  FFMA.FTZ R148, R133, UR4, -R210 ;  /* 0x0000000485947c23 */ /* 0x000fe200080108d2 */
[----:B------:R-:W-:Y:S02]  /*203f0*/  IMAD.MOV.U32 R189, RZ, RZ, R46 ;  /* 0x000000ffffbd7224 */ /* 0x000fe400078e002e */
[C---:B------:R-:W-:Y:S01]  /*20400*/  FMUL.FTZ R46, R69.reuse, R154 ;  /* 0x0000009a452e7220 */ /* 0x040fe20000410000 */
[----:B------:R-:W3:Y:S01]  /*20410*/  LDL.LU R132, [R1+0x8c] ;  /* 0x00008c0001847983 */ /* 0x000ee20000300800 */
[----:B------:R-:W-:Y:S01]  /*20420*/  FMUL.FTZ R45, R72, R153 ;  /* 0x00000099482d7220 */ /* 0x000fe20000410000 */
[----:B------:R-:W-:Y:S01]  /*20430*/  FMUL.FTZ R47, R69, R155 ;  /* 0x0000009b452f7220 */ /* 0x000fe20000410000 */
[----:B------:R-:W-:Y:S01]  /*20440*/  MUFU.EX2 R148, R148 ;  /* 0x0000009400947308 */ /* 0x000fe20000000800 */
[----:B------:R-:W3:Y:S01]  /*20450*/  LDL.LU R133, [R1+0x88] ;  /* 0x0000880001857983 */ /* 0x000ee20000300800 */
[----:B------:R-:W-:Y:S01]  /*20460*/  MOV R187, R191 ;  /* 0x000000bf00bb7202 */ /* 0x000fe20000000f00 */
[----:B------:R-:W-:Y:S01]  /*20470*/  IMAD.MOV.U32 R191, RZ, RZ, R195 ;  /* 0x000000ffffbf7224 */ /* 0x000fe200078e00c3 */
[----:B------:R-:W-:Y:S01]  /*20480*/  MOV R195, R51 ;  /* 0x0000003300c37202 */ /* 0x000fe20000000f00 */
[----:B------:R-:W-:Y:S01]  /*20490*/  FMUL.FTZ R51, R70, R151 ;  /* 0x0000009746337220 */ /* 0x000fe20000410000 */
[----:B------:R-:W-:Y:S01]  /*204a0*/  FFMA.FTZ R151, R134, UR4, -R206 ;  /* 0x0000000486977c23 */ /* 0x000fe200080108ce */
[----:B------:R-:W-:Y:S01]  /*204b0*/  IMAD.MOV.U32 R182, RZ, RZ, R191 ;  /* 0x000000ffffb67224 */ /* 0x000fe200078e00bf */
[----:B------:R-:W3:Y:S01]  /*204c0*/  LDL.LU R134, [R1+0x84] ;  /* 0x0000840001867983 */ /* 0x000ee20000300800 */
[----:B------:R-:W-:Y:S01]  /*204d0*/  IMAD.MOV.U32 R191, RZ, RZ, R85 ;  /* 0x000000ffffbf7224 */ /* 0x000fe200078e0055 */
[----:B------:R-:W-:Y:S01]  /*204e0*/  MUFU.EX2 R156, R156 ;  /* 0x0000009c009c7308 */ /* 0x000fe20000000800 */
[----:B------:R-:W-:Y:S02]  /*204f0*/  IMAD.MOV.U32 R173, RZ, RZ, R182 ;  /* 0x000000ffffad7224 */ /* 0x000fe400078e00b6 */
[----:B------:R-:W-:Y:S01]  /*20500*/  FFMA.FTZ R204, R204, UR4, -R210 ;  /* 0x00000004cccc7c23 */ /* 0x000fe200080108d2 */
[----:B------:R-:W-:Y:S06]  /*20510*/  IMAD.MOV.U32 R182, RZ, RZ, R88 ;  /* 0x000000ffffb67224 */ /* 0x000fec00078e0058 */
[----:B------:R-:W-:Y:S01]  /*20520*/  MUFU.EX2 R151, R151 ;  /* 0x0000009700977308 */ /* 0x000fe20000000800 */
[----:B------:R-:W-:Y:S02]  /*20530*/  IMAD.MOV.U32 R186, RZ, RZ, R189 ;  /* 0x000000ffffba7224 */ /* 0x000fe400078e00bd */
[----:B------:R-:W-:Y:S01]  /*20540*/  FFMA.FTZ R211, R211, UR4, -R210 ;  /* 0x00000004d3d37c23 */ /* 0x000fe200080108d2 */
[----:B------:R-:W-:Y:S02]  /*20550*/  IMAD.MOV.U32 R189, RZ, RZ, R49 ;  /* 0x000000ffffbd7224 */ /* 0x000fe400078e0031 */
[C---:B------:R-:W-:Y:S01]  /*20560*/  FMUL.FTZ R49, R71.reuse, R149 ;  /* 0x0000009547317220 */ /* 0x040fe20000410000 */
[----:B------:R-:W-:Y:S03]  /*20570*/  IMAD.MOV.U32 R185, RZ, RZ, R188 ;  /* 0x000000ffffb97224 */ /* 0x000fe600078e00bc */
[----:B------:R1:W1:Y:S01]  /*20580*/  MUFU.EX2 R149, R56 ;  /* 0x0000003800957308 */ /* 0x0002620000000800 */
[-C--:B--2---:R-:W-:Y:S09]  /*20590*/  HMMA.16816.F32 R4, R76, R20.reuse, R4 ;  /* 0x000000144c04723c */ /* 0x084ff20000001804 */
[----:B------:R-:W-:Y:S01]  /*205a0*/  MUFU.EX2 R131, R131 ;  /* 0x0000008300837308 */ /* 0x000fe20000000800 */
[----:B------:R-:W-:Y:S01]  /*205b0*/  @P4 IADD3 R101, PT, PT, R24, -0x40, RZ ;  /* 0xffffffc018654810 */ /* 0x000fe20007ffe0ff */
[----:B------:R-:W-:Y:S02]  /*205c0*/  IMAD.MOV.U32 R188, RZ, RZ, R50 ;  /* 0x000000ffffbc7224 */ /* 0x000fe400078e0032 */
[----:B------:R-:W-:Y:S01]  /*205d0*/  FMUL.FTZ R24, R72, R172 ;  /* 0x000000ac48187220 */ /* 0x000fe20000410000 */
[C---:B------:R-:W-:Y:S05]  /*205e0*/  HMMA.16816.F32 R8, R64.reuse, R20, R8 ;  /* 0x000000144008723c */ /* 0x040fea0000001808 */
[----:B------:R-:W-:Y:S01]  /*205f0*/  MUFU.EX2 R126, R126 ;  /* 0x0000007e007e7308 */ /* 0x000fe20000000800 */
[----:B------:R-:W2:Y:S01]  /*20600*/  LDSM.16.MT88.4 R52, [R101] ;  /* 0x000000006534783b */ /* 0x000ea20000004200 */
[----:B------:R-:W-:Y:S02]  /*20610*/  IMAD.IADD R100, R250, 0x1, R101 ;  /* 0x00000001fa647824 */ /* 0x000fe400078e0265 */
[C---:B------:R-:W-:Y:S01]  /*20620*/  FMUL.FTZ R20, R71.reuse, R176 ;  /* 0x000000b047147220 */ /* 0x040fe20000410000 */
[----:B------:R-:W-:Y:S01]  /*20630*/  IMAD.MOV.U32 R181, RZ, RZ, R189 ;  /* 0x000000ffffb57224 */ /* 0x000fe200078e00bd */
[----:B------:R-:W-:Y:S01]  /*20640*/  MOV R189, R188 ;  /* 0x000000bc00bd7202 */ /* 0x000fe20000000f00 */
[-C--:B------:R-:W-:Y:S03]  /*20650*/  HMMA.16816.F32 R12, R64, R22.reuse, R12 ;  /* 0x00000016400c723c */ /* 0x080fe6000000180c */
[----:B------:R-:W-:Y:S01]  /*20660*/  MUFU.EX2 R247, R247 ;  /* 0x000000f700f77308 */ /* 0x000fe20000000800 */
[----:B------:R-:W2:Y:S01]  /*20670*/  LDSM.16.MT88.4 R80, [R100] ;  /* 0x000000006450783b */ /* 0x000ea20000004200 */
[----:B------:R-:W-:Y:S02]  /*20680*/  IMAD.MOV.U32 R188, RZ, RZ, R87 ;  /* 0x000000ffffbc7224 */ /* 0x000fe400078e0057 */
[----:B------:R-:W-:Y:S01]  /*20690*/  FMUL.FTZ R21, R71, R177 ;  /* 0x000000b147157220 */ /* 0x000fe20000410000 */
[----:B------:R-:W-:Y:S02]  /*206a0*/  IMAD.MOV.U32 R177, RZ, RZ, R187 ;  /* 0x000000ffffb17224 */ /* 0x000fe400078e00bb */
[C---:B------:R-:W-:Y:S01]  /*206b0*/  FMUL.FTZ R50, R70.reuse, R150 ;  /* 0x0000009646327220 */ /* 0x040fe20000410000 */
[----:B------:R-:W-:Y:S01]  /*206c0*/  IMAD.MOV.U32 R180, RZ, RZ, R184 ;  /* 0x000000ffffb47224 */ /* 0x000fe200078e00b8 */
[C---:B------:R-:W-:Y:S01]  /*206d0*/  HMMA.16816.F32 R16, R76.reuse, R22, R16 ;  /* 0x000000164c10723c */ /* 0x040fe20000001810 */
[----:B------:R-:W-:Y:S03]  /*206e0*/  MUFU.EX2 R234, R234 ;  /* 0x000000ea00ea7308 */ /* 0x000fe60000000800 */
[C---:B------:R-:W-:Y:S01]  /*206f0*/  FMUL.FTZ R22, R70.reuse, R178 ;  /* 0x000000b246167220 */ /* 0x040fe20000410000 */
[----:B------:R-:W-:Y:S01]  /*20700*/  FMUL.FTZ R23, R70, R179 ;  /* 0x000000b346177220 */ /* 0x000fe20000410000 */
[----:B------:R-:W-:Y:S02]  /*20710*/  IMAD.MOV.U32 R178, RZ, RZ, R90 ;  /* 0x000000ffffb27224 */ /* 0x000fe400078e005a */
[----:B-1----:R-:W-:Y:S01]  /*20720*/  FMUL.FTZ R56, R72, R140 ;  /* 0x0000008c48387220 */ /* 0x002fe20000410000 */
[----:B------:R-:W-:Y:S02]  /*20730*/  IMAD.MOV.U32 R184, RZ, RZ, R190 ;  /* 0x000000ffffb87224 */ /* 0x000fe400078e00be */
[----:B------:R-:W-:Y:S01]  /*20740*/  FFMA.FTZ R140, R177, UR4, -R206 ;  /* 0x00000004b18c7c23 */ /* 0x000fe200080108ce */
[----:B------:R-:W-:Y:S01]  /*20750*/  IMAD.MOV.U32 R190, RZ, RZ, R194 ;  /* 0x000000ffffbe7224 */ /* 0x000fe200078e00c2 */
[----:B------:R-:W-:Y:S01]  /*20760*/  MUFU.EX2 R237, R237 ;  /* 0x000000ed00ed7308 */ /* 0x000fe20000000800 */
[-C--:B------:R-:W-:Y:S03]  /*20770*/  HMMA.16816.F32 R20, R76, R36.reuse, R20 ;  /* 0x000000244c14723c */ /* 0x080fe60000001814 */
[----:B------:R-:W-:Y:S06]  /*20780*/  IMAD.MOV.U32 R177, RZ, RZ, R91 ;  /* 0x000000ffffb17224 */ /* 0x000fec00078e005b */
[----:B------:R-:W-:Y:S01]  /*20790*/  MUFU.EX2 R140, R140 ;  /* 0x0000008c008c7308 */ /* 0x000fe20000000800 */
[----:B------:R-:W-:Y:S02]  /*207a0*/  IMAD.MOV.U32 R194, RZ, RZ, R60 ;  /* 0x000000ffffc27224 */ /* 0x000fe400078e003c */
[----:B------:R-:W-:Y:S01]  /*207b0*/  FFMA.FTZ R60, R135, UR4, -R206 ;  /* 0x00000004873c7c23 */ /* 0x000fe200080108ce */
[----:B------:R-:W-:Y:S01]  /*207c0*/  IMAD.MOV.U32 R176, RZ, RZ, R186 ;  /* 0x000000ffffb07224 */ /* 0x000fe200078e00ba */
[C---:B------:R-:W-:Y:S01]  /*207d0*/  HMMA.16816.F32 R24, R64.reuse, R36, R24 ;  /* 0x000000244018723c */ /* 0x040fe20000001818 */
[----:B------:R-:W3:Y:S04]  /*207e0*/  LDL.LU R135, [R1+0x80] ;  /* 0x0000800001877983 */ /* 0x000ee80000300800 */
[----:B------:R-:W-:Y:S01]  /*207f0*/  MUFU.EX2 R211, R211 ;  /* 0x000000d300d37308 */ /* 0x000fe20000000800 */
[----:B------:R-:W-:Y:S02]  /*20800*/  IMAD.MOV.U32 R186, RZ, RZ, R195 ;  /* 0x000000ffffba7224 */ /* 0x000fe400078e00c3 */
[C---:B------:R-:W-:Y:S01]  /*20810*/  FMUL.FTZ R36, R71.reuse, R160 ;  /* 0x000000a047247220 */ /* 0x040fe20000410000 */
[----:B------:R-:W-:Y:S02]  /*20820*/  IMAD.MOV.U32 R195, RZ, RZ, R193 ;  /* 0x000000ffffc37224 */ /* 0x000fe400078e00c1 */
[----:B------:R-:W-:Y:S01]  /*20830*/  FMUL.FTZ R37, R71, R161 ;  /* 0x000000a147257220 */ /* 0x000fe20000410000 */
[-C--:B------:R-:W-:Y:S03]  /*20840*/  HMMA.16816.F32 R28, R64, R38.reuse, R28 ;  /* 0x00000026401c723c */ /* 0x080fe6000000181c */
[----:B------:R-:W-:Y:S01]  /*20850*/  IMAD.MOV.U32 R193, RZ, RZ, R197 ;  /* 0x000000ffffc17224 */ /* 0x000fe200078e00c5 */
[----:B------:R-:W-:Y:S01]  /*20860*/  MOV R197, R86 ;  /* 0x0000005600c57202 */ /* 0x000fe20000000f00 */
[----:B------:R-:W-:Y:S02]  /*20870*/  IMAD.MOV.U32 R169, RZ, RZ, R186 ;  /* 0x000000ffffa97224 */ /* 0x000fe400078e00ba */
[----:B------:R-:W-:Y:S01]  /*20880*/  FFMA.FTZ R205, R205, UR4, -R206 ;  /* 0x00000004cdcd7c23 */ /* 0x000fe200080108ce */
[----:B------:R-:W-:Y:S01]  /*20890*/  IMAD.MOV.U32 R186, RZ, RZ, R98 ;  /* 0x000000ffffba7224 */ /* 0x000fe200078e0062 */
[C---:B------:R-:W-:Y:S04]  /*208a0*/  HMMA.16816.F32 R32, R76.reuse, R38, R32 ;  /* 0x000000264c20723c */ /* 0x040fe80000001820 */
[C---:B------:R-:W-:Y:S01]  /*208b0*/  FMUL.FTZ R38, R70.reuse, R162 ;  /* 0x000000a246267220 */ /* 0x040fe20000410000 */
[----:B------:R-:W-:Y:S01]  /*208c0*/  FMUL.FTZ R39, R70, R163 ;  /* 0x000000a346277220 */ /* 0x000fe20000410000 */
[----:B------:R-:W-:Y:S01]  /*208d0*/  IMAD.MOV.U32 R183, RZ, RZ, R185 ;  /* 0x000000ffffb77224 */ /* 0x000fe200078e00b9 */
[----:B------:R-:W-:Y:S01]  /*208e0*/  MUFU.EX2 R205, R205 ;  /* 0x000000cd00cd7308 */ /* 0x000fe20000000800 */
[----:B------:R-:W-:Y:S02]  /*208f0*/  IMAD.MOV.U32 R185, RZ, RZ, R58 ;  /* 0x000000ffffb97224 */ /* 0x000fe400078e003a */
[C---:B------:R-:W-:Y:S01]  /*20900*/  FMUL.FTZ R58, R69.reuse, R142 ;  /* 0x0000008e453a7220 */ /* 0x040fe20000410000 */
[----:B------:R-:W-:Y:S01]  /*20910*/  FFMA.FTZ R142, R84, UR4, -R122 ;  /* 0x00000004548e7c23 */ /* 0x000fe2000801087a */
[----:B------:R-:W-:Y:S01]  /*20920*/  IMAD.MOV.U32 R187, RZ, RZ, R59 ;  /* 0x000000ffffbb7224 */ /* 0x000fe200078e003b */
[-C--:B--2---:R-:W-:Y:S01]  /*20930*/  HMMA.16816.F32 R36, R76, R52.reuse, R36 ;  /* 0x000000344c24723c */ /* 0x084fe20000001824 */
[----:B------:R-:W1:Y:S02]  /*20940*/  LDSM.16.MT88.4 R84, [R251+0x8800] ;  /* 0x00880000fb54783b */ /* 0x000e640000004200 */
[----:B------:R-:W-:Y:S01]  /*20950*/  FMUL.FTZ R59, R69, R143 ;  /* 0x0000008f453b7220 */ /* 0x000fe20000410000 */
[----:B------:R-:W-:Y:S01]  /*20960*/  FFMA.FTZ R143, R176, UR4, -R206 ;  /* 0x00000004b08f7c23 */ /* 0x000fe200080108ce */
[----:B------:R-:W-:Y:S01]  /*20970*/  IMAD.MOV.U32 R176, RZ, RZ, R196 ;  /* 0x000000ffffb07224 */ /* 0x000fe200078e00c4 */
[----:B------:R-:W-:Y:S01]  /*20980*/  MUFU.EX2 R142, R142 ;  /* 0x0000008e008e7308 */ /* 0x000fe20000000800 */
[----:B------:R-:W-:Y:S01]  /*20990*/  IMAD.MOV.U32 R196, RZ, RZ, R89 ;  /* 0x000000ffffc47224 */ /* 0x000fe200078e0059 */
[C---:B------:R-:W-:Y:S01]  /*209a0*/  HMMA.16816.F32 R40, R64.reuse, R52, R40 ;  /* 0x000000344028723c */ /* 0x040fe20000001828 */
[----:B------:R-:W2:Y:S07]  /*209b0*/  LDSM.16.MT88.4 R88, [R248+0x8800] ;  /* 0x00880000f858783b */ /* 0x000eae0000004200 */
[----:B------:R-:W-:Y:S01]  /*209c0*/  MUFU.EX2 R143, R143 ;  /* 0x0000008f008f7308 */ /* 0x000fe20000000800 */
[C---:B------:R-:W-:Y:S01]  /*209d0*/  FMUL.FTZ R52, R71.reuse, R144 ;  /* 0x0000009047347220 */ /* 0x040fe20000410000 */
[----:B------:R-:W-:Y:S08]  /*209e0*/  FMUL.FTZ R53, R71, R145 ;  /* 0x0000009147357220 */ /* 0x000ff00000410000 */
[----:B------:R4:W1:Y:S01]  /*209f0*/  MUFU.EX2 R144, R60 ;  /* 0x0000003c00907308 */ /* 0x0008620000000800 */
[----:B------:R-:W-:Y:S01]  /*20a00*/  IMAD.MOV.U32 R172, RZ, RZ, R181 ;  /* 0x000000ffffac7224 */ /* 0x000fe200078e00b5 */
[-C--:B------:R-:W-:Y:S03]  /*20a10*/  HMMA.16816.F32 R44, R64, R54.reuse, R44 ;  /* 0x00000036402c723c */ /* 0x080fe6000000182c */
[----:B------:R-:W-:Y:S01]  /*20a20*/  MOV R181, R63 ;  /* 0x0000003f00b57202 */ /* 0x000fe20000000f00 */
[----:B------:R-:W-:Y:S02]  /*20a30*/  IMAD.MOV.U32 R168, RZ, RZ, R172 ;  /* 0x000000ffffa87224 */ /* 0x000fe400078e00ac */
[--C-:B------:R-:W-:Y:S01]  /*20a40*/  FFMA.FTZ R197, R197, UR4, -R229.reuse ;  /* 0x00000004c5c57c23 */ /* 0x100fe200080108e5 */
[----:B------:R-:W-:Y:S01]  /*20a50*/  FFMA.FTZ R196, R196, UR4, -R229 ;  /* 0x00000004c4c47c23 */ /* 0x000fe200080108e5 */
[----:B------:R-:W-:Y:S01]  /*20a60*/  FFMA.FTZ R208, R208, UR4, -R210 ;  /* 0x00000004d0d07c23 */ /* 0x000fe200080108d2 */
[C---:B------:R-:W-:Y:S03]  /*20a70*/  HMMA.16816.F32 R48, R76.reuse, R54, R48 ;  /* 0x000000364c30723c */ /* 0x040fe60000001830 */
[----:B------:R-:W-:Y:S01]  /*20a80*/  MUFU.EX2 R197, R197 ;  /* 0x000000c500c57308 */ /* 0x000fe20000000800 */
[----:B------:R-:W-:Y:S01]  /*20a90*/  FMUL.FTZ R55, R70, R147 ;  /* 0x0000009346377220 */ /* 0x000fe20000410000 */
[----:B------:R-:W-:Y:S01]  /*20aa0*/  FFMA.FTZ R147, R180, UR4, -R122 ;  /* 0x00000004b4937c23 */ /* 0x000fe2000801087a */
[----:B------:R-:W-:Y:S02]  /*20ab0*/  IMAD.MOV.U32 R180, RZ, RZ, R194 ;  /* 0x000000ffffb47224 */ /* 0x000fe400078e00c2 */
[----:B------:R-:W-:Y:S01]  /*20ac0*/  FMUL.FTZ R54, R70, R146 ;  /* 0x0000009246367220 */ /* 0x000fe20000410000 */
[----:B------:R-:W-:Y:S02]  /*20ad0*/  IMAD.MOV.U32 R194, RZ, RZ, R57 ;  /* 0x000000ffffc27224 */ /* 0x000fe400078e0039 */
[----:B------:R-:W-:Y:S01]  /*20ae0*/  FFMA.FTZ R150, R168, UR4, -R210 ;  /* 0x00000004a8967c23 */ /* 0x000fe200080108d2 */
[----:B------:R-:W-:Y:S01]  /*20af0*/  IMAD.MOV.U32 R179, RZ, RZ, R180 ;  /* 0x000000ffffb37224 */ /* 0x000fe200078e00b4 */
[----:B------:R-:W-:Y:S01]  /*20b00*/  MOV R180, R187 ;  /* 0x000000bb00b47202 */ /* 0x000fe20000000f00 */
[----:B------:R-:W-:Y:S02]  /*20b10*/  IMAD.MOV.U32 R168, RZ, RZ, R99 ;  /* 0x000000ffffa87224 */ /* 0x000fe400078e0063 */
[----:B------:R-:W-:Y:S01]  /*20b20*/  FMUL.FTZ R57, R72, R141 ;  /* 0x0000008d48397220 */ /* 0x000fe20000410000 */
[-C--:B------:R-:W-:Y:S01]  /*20b30*/  HMMA.16816.F32 R52, R76, R80.reuse, R52 ;  /* 0x000000504c34723c */ /* 0x080fe20000001834 */
[----:B------:R-:W2:Y:S02]  /*20b40*/  MUFU.EX2 R147, R147 ;  /* 0x0000009300937308 */ /* 0x000ea40000000800 */
[----:B------:R-:W-:Y:S02]  /*20b50*/  IMAD.MOV.U32 R175, RZ, RZ, R179 ;  /* 0x000000ffffaf7224 */ /* 0x000fe400078e00b3 */
[----:B------:R-:W-:Y:S01]  /*20b60*/  FFMA.FTZ R146, R173, UR4, -R122 ;  /* 0x00000004ad927c23 */ /* 0x000fe2000801087a */
[----:B------:R-:W-:Y:S02]  /*20b70*/  IMAD.MOV.U32 R179, RZ, RZ, R182 ;  /* 0x000000ffffb37224 */ /* 0x000fe400078e00b6 */
[----:B------:R-:W-:Y:S01]  /*20b80*/  FFMA.FTZ R141, R183, UR4, -R122 ;  /* 0x00000004b78d7c23 */ /* 0x000fe2000801087a */
[----:B------:R-:W-:Y:S01]  /*20b90*/  IMAD.MOV.U32 R182, RZ, RZ, R93 ;  /* 0x000000ffffb67224 */ /* 0x000fe200078e005d */
[C---:B------:R-:W-:Y:S01]  /*20ba0*/  HMMA.16816.F32 R56, R64.reuse, R80, R56 ;  /* 0x000000504038723c */ /* 0x040fe20000001838 */
[----:B------:R-:W-:Y:S03]  /*20bb0*/  MUFU.EX2 R150, R150 ;  /* 0x0000009600967308 */ /* 0x000fe60000000800 */
[----:B------:R-:W-:Y:S01]  /*20bc0*/  MOV R170, R182 ;  /* 0x000000b600aa7202 */ /* 0x000fe20000000f00 */
[----:B------:R-:W-:Y:S06]  /*20bd0*/  IMAD.MOV.U32 R183, RZ, RZ, R184 ;  /* 0x000000ffffb77224 */ /* 0x000fec00078e00b8 */
[----:B------:R-:W-:Y:S01]  /*20be0*/  MUFU.EX2 R141, R141 ;  /* 0x0000008d008d7308 */ /* 0x000fe20000000800 */
[----:B------:R-:W-:Y:S02]  /*20bf0*/  IMAD.MOV.U32 R187, RZ, RZ, R62 ;  /* 0x000000ffffbb7224 */ /* 0x000fe400078e003e */
[----:B------:R-:W-:Y:S01]  /*20c00*/  FFMA.FTZ R145, R175, UR4, -R210 ;  /* 0x00000004af917c23 */ /* 0x000fe200080108d2 */
[----:B------:R-:W-:Y:S01]  /*20c10*/  FFMA.FTZ R154, R170, UR4, -R229 ;  /* 0x00000004aa9a7c23 */ /* 0x000fe200080108e5 */
[----:B------:R-:W-:Y:S01]  /*20c20*/  IMAD.MOV.U32 R184, RZ, RZ, R61 ;  /* 0x000000ffffb87224 */ /* 0x000fe200078e003d */
[----:B------:R-:W2:Y:S04]  /*20c30*/  LDL.LU R170, [R1+0x70] ;  /* 0x0000700001aa7983 */ /* 0x000ea80000300800 */
[----:B------:R-:W2:Y:S01]  /*20c40*/  MUFU.EX2 R146, R146 ;  /* 0x0000009200927308 */ /* 0x000ea20000000800 */
[----:B------:R-:W-:Y:S01]  /*20c50*/  F2FP.F16.F32.PACK_AB R81, R148, R149 ;  /* 0x000000959451723e */ /* 0x000fe200000000ff */
[----:B------:R-:W-:Y:S01]  /*20c60*/  IMAD.MOV.U32 R175, RZ, RZ, R97 ;  /* 0x000000ffffaf7224 */ /* 0x000fe200078e0061 */
[----:B------:R-:W-:Y:S07]  /*20c70*/  F2FP.F16.F32.PACK_AB R80, R156, R157 ;  /* 0x0000009d9c50723e */ /* 0x000fee00000000ff */
[----:B------:R-:W2:Y:S01]  /*20c80*/  MUFU.EX2 R145, R145 ;  /* 0x0000009100917308 */ /* 0x000ea20000000800 */
[----:B------:R-:W-:Y:S02]  /*20c90*/  IMAD.MOV.U32 R173, RZ, RZ, R199 ;  /* 0x000000ffffad7224 */ /* 0x000fe400078e00c7 */
[----:B------:R-:W-:Y:S01]  /*20ca0*/  FFMA.FTZ R200, R200, UR4, -R206 ;  /* 0x00000004c8c87c23 */ /* 0x000fe200080108ce */
[----:B------:R-:W-:Y:S01]  /*20cb0*/  IMAD.MOV.U32 R172, RZ, RZ, R181 ;  /* 0x000000ffffac7224 */ /* 0x000fe200078e00b5 */
[----:B------:R-:W-:Y:S01]  /*20cc0*/  MOV R181, R187 ;  /* 0x000000bb00b57202 */ /* 0x000fe20000000f00 */
[----:B------:R-:W-:Y:S04]  /*20cd0*/  IMAD.MOV.U32 R187, RZ, RZ, R184 ;  /* 0x000000ffffbb7224 */ /* 0x000fe800078e00b8 */
[----:B------:R-:W-:Y:S01]  /*20ce0*/  MUFU.EX2 R154, R154 ;  /* 0x0000009a009a7308 */ /* 0x000fe20000000800 */
[----:B------:R-:W-:Y:S02]  /*20cf0*/  IMAD.MOV.U32 R184, RZ, RZ, R94 ;  /* 0x000000ffffb87224 */ /* 0x000fe400078e005e */
[----:B------:R-:W-:Y:S01]  /*20d00*/  FFMA.FTZ R112, R112, UR4, -R122 ;  /* 0x0000000470707c23 */ /* 0x000fe2000801087a */
[----:B------:R-:W-:Y:S06]  /*20d10*/  IMAD.MOV.U32 R199, RZ, RZ, R92 ;  /* 0x000000ffffc77224 */ /* 0x000fec00078e005c */
[----:B------:R-:W-:Y:S01]  /*20d20*/  MUFU.EX2 R196, R196 ;  /* 0x000000c400c47308 */ /* 0x000fe20000000800 */
[----:B------:R-:W2:Y:S01]  /*20d30*/  LDSM.16.MT88.4 R92, [R101+0x800] ;  /* 0x00080000655c783b */ /* 0x000ea20000004200 */
[----:B------:R-:W-:Y:S02]  /*20d40*/  IMAD.MOV.U32 R182, RZ, RZ, R96 ;  /* 0x000000ffffb67224 */ /* 0x000fe400078e0060 */
[----:B------:R-:W-:Y:S06]  /*20d50*/  FFMA.FTZ R199, R199, UR4, -R206 ;  /* 0x00000004c7c77c23 */ /* 0x000fec00080108ce */
[----:B------:R-:W-:Y:S01]  /*20d60*/  MUFU.EX2 R200, R200 ;  /* 0x000000c800c87308 */ /* 0x000fe20000000800 */
[----:B------:R-:W-:Y:S01]  /*20d70*/  FFMA.FTZ R201, R201, UR4, -R122 ;  /* 0x00000004c9c97c23 */ /* 0x000fe2000801087a */
[--C-:B------:R-:W-:Y:S01]  /*20d80*/  FFMA.FTZ R203, R203, UR4, -R206.reuse ;  /* 0x00000004cbcb7c23 */ /* 0x100fe200080108ce */
[--C-:B------:R-:W-:Y:S07]  /*20d90*/  FFMA.FTZ R129, R129, UR4, -R206.reuse ;  /* 0x0000000481817c23 */ /* 0x100fee00080108ce */
[----:B------:R-:W-:Y:S01]  /*20da0*/  MUFU.EX2 R112, R112 ;  /* 0x0000007000707308 */ /* 0x000fe20000000800 */
[----:B------:R-:W2:Y:S01]  /*20db0*/  LDSM.16.MT88.4 R96, [R100+0x800] ;  /* 0x000800006460783b */ /* 0x000ea20000004200 */
        /* <DEDUP_REMOVED lines=10> */
[----:B------:R-:W-:Y:S10]  /*20e60*/  MUFU.EX2 R128, R128 ;  /* 0x0000008000807308 */ /* 0x000ff40000000800 */
[----:B------:R-:W-:Y:S10]  /*20e70*/  MUFU.EX2 R114, R114 ;  /* 0x0000007200727308 */ /* 0x000ff40000000800 */
[----:B------:R-:W-:Y:S10]  /*20e80*/  MUFU.EX2 R130, R130 ;  /* 0x0000008200827308 */ /* 0x000ff40000000800 */
[----:B------:R-:W-:Y:S10]  /*20e90*/  MUFU.EX2 R121, R121 ;  /* 0x0000007900797308 */ /* 0x000ff40000000800 */
[----:B------:R-:W-:Y:S10]  /*20ea0*/  MUFU.EX2 R218, R218 ;  /* 0x000000da00da7308 */ /* 0x000ff40000000800 */
[----:B------:R-:W-:Y:S01]  /*20eb0*/  MUFU.EX2 R208, R208 ;  /* 0x000000d000d07308 */ /* 0x000fe20000000800 */
[----:B----4-:R-:W-:Y:S01]  /*20ec0*/  FMUL.FTZ R60, R72, R136 ;  /* 0x00000088483c7220 */ /* 0x010fe20000410000 */
[----:B------:R-:W-:Y:S01]  /*20ed0*/  FFMA.FTZ R136, R74, UR4, -R210 ;  /* 0x000000044a887c23 */ /* 0x000fe200080108d2 */
[----:B------:R-:W-:Y:S07]  /*20ee0*/  FFMA.FTZ R74, R125, UR4, -R122 ;  /* 0x000000047d4a7c23 */ /* 0x000fee000801087a */
[----:B------:R-:W-:Y:S01]  /*20ef0*/  MUFU.EX2 R125, R201 ;  /* 0x000000c9007d7308 */ /* 0x000fe20000000800 */
[----:B------:R-:W-:Y:S01]  /*20f00*/  FMUL.FTZ R61, R72, R137 ;  /* 0x00000089483d7220 */ /* 0x000fe20000410000 */
[----:B------:R-:W-:Y:S01]  /*20f10*/  FFMA.FTZ R137, R207, UR4, -R210 ;  /* 0x00000004cf897c23 */ /* 0x000fe200080108d2 */
[C---:B---3--:R-:W-:Y:S01]  /*20f20*/  FMUL.FTZ R62, R69.reuse, R138 ;  /* 0x0000008a453e7220 */ /* 0x048fe20000410000 */
[----:B------:R-:W-:Y:S07]  /*20f30*/  FMUL.FTZ R63, R69, R139 ;  /* 0x0000008b453f7220 */ /* 0x000fee0000410000 */
[-C--:B------:R-:W-:Y:S03]  /*20f40*/  HMMA.16816.F32 R60, R64, R82.reuse, R60 ;  /* 0x00000052403c723c */ /* 0x080fe6000000183c */
[C---:B------:R-:W-:Y:S01]  /*20f50*/  FMUL.FTZ R64, R71.reuse, R132 ;  /* 0x0000008447407220 */ /* 0x040fe20000410000 */
[----:B------:R-:W-:Y:S01]  /*20f60*/  FMUL.FTZ R65, R71, R133 ;  /* 0x0000008547417220 */ /* 0x000fe20000410000 */
[C---:B------:R-:W-:Y:S01]  /*20f70*/  FMUL.FTZ R66, R70.reuse, R134 ;  /* 0x0000008646427220 */ /* 0x040fe20000410000 */
[----:B------:R-:W-:Y:S01]  /*20f80*/  FMUL.FTZ R67, R70, R135 ;  /* 0x0000008746437220 */ /* 0x000fe20000410000 */
[----:B------:R-:W-:Y:S06]  /*20f90*/  FFMA.FTZ R135, R181, UR4, -R206 ;  /* 0x00000004b5877c23 */ /* 0x000fec00080108ce */
[----:B------:R-:W-:Y:S04]  /*20fa0*/  HMMA.16816.F32 R64, R76, R82, R64 ;  /* 0x000000524c40723c */ /* 0x000fe80000001840 */
[----:B-1----:R-:W-:Y:S02]  /*20fb0*/  F2FP.F16.F32.PACK_AB R76, R144, R151 ;  /* 0x00000097904c723e */ /* 0x002fe400000000ff */
[----:B--2---:R-:W-:Y:S02]  /*20fc0*/  F2FP.F16.F32.PACK_AB R77, R142, R147 ;  /* 0x000000938e4d723e */ /* 0x004fe400000000ff */
[----:B------:R-:W-:Y:S02]  /*20fd0*/  F2FP.F16.F32.PACK_AB R78, R143, R140 ;  /* 0x0000008c8f4e723e */ /* 0x000fe400000000ff */
[----:B------:R-:W-:Y:S02]  /*20fe0*/  F2FP.F16.F32.PACK_AB R79, R146, R141 ;  /* 0x0000008d924f723e */ /* 0x000fe400000000ff */
[----:B------:R-:W-:Y:S02]  /*20ff0*/  F2FP.F16.F32.PACK_AB R82, R126, R131 ;  /* 0x000000837e52723e */ /* 0x000fe400000000ff */
        /* <DEDUP_REMOVED lines=10> */
[----:B------:R-:W2:Y:S03]  /*210a0*/  LDSM.16.MT88.4 R88, [R248+0x9000] ;  /* 0x00900000f858783b */ /* 0x000ea60000004200 */
[----:B------:R-:W-:Y:S01]  /*210b0*/  FFMA.FTZ R155, R170, UR4, -R229 ;  /* 0x00000004aa9b7c23 */ /* 0x000fe200080108e5 */
[----:B------:R-:W-:Y:S01]  /*210c0*/  IMAD.MOV.U32 R170, RZ, RZ, R169 ;  /* 0x000000ffffaa7224 */ /* 0x000fe200078e00a9 */
[----:B------:R-:W-:Y:S01]  /*210d0*/  MOV R169, R168 ;  /* 0x000000a800a97202 */ /* 0x000fe20000000f00 */
[----:B------:R-:W-:Y:S01]  /*210e0*/  IMAD.MOV.U32 R168, RZ, RZ, R175 ;  /* 0x000000ffffa87224 */ /* 0x000fe200078e00af */
[-C--:B------:R-:W-:Y:S02]  /*210f0*/  HMMA.16816.F32 R36, R76, R92.reuse, R36 ;  /* 0x0000005c4c24723c */ /* 0x080fe40000001824 */
[----:B------:R-:W3:Y:S01]  /*21100*/  MUFU.EX2 R155, R155 ;  /* 0x0000009b009b7308 */ /* 0x000ee20000000800 */
[----:B------:R-:W-:Y:S02]  /*21110*/  IMAD.MOV.U32 R175, RZ, RZ, R174 ;  /* 0x000000ffffaf7224 */ /* 0x000fe400078e00ae */
[----:B------:R-:W-:Y:S01]  /*21120*/  FFMA.FTZ R153, R170, UR4, -R229 ;  /* 0x00000004aa997c23 */ /* 0x000fe200080108e5 */
[----:B------:R-:W-:Y:S01]  /*21130*/  IMAD.MOV.U32 R174, RZ, RZ, R173 ;  /* 0x000000ffffae7224 */ /* 0x000fe200078e00ad */
[----:B------:R-:W-:Y:S01]  /*21140*/  MOV R170, R169 ;  /* 0x000000a900aa7202 */ /* 0x000fe20000000f00 */
[----:B------:R-:W-:Y:S01]  /*21150*/  IMAD.MOV.U32 R173, RZ, RZ, R172 ;  /* 0x000000ffffad7224 */ /* 0x000fe200078e00ac */
[C---:B------:R-:W-:Y:S03]  /*21160*/  HMMA.16816.F32 R40, R80.reuse, R92, R40 ;  /* 0x0000005c5028723c */ /* 0x040fe60000001828 */
[----:B------:R-:W-:Y:S01]  /*21170*/  MUFU.EX2 R153, R153 ;  /* 0x0000009900997308 */ /* 0x000fe20000000800 */
[----:B------:R-:W-:Y:S02]  /*21180*/  IMAD.MOV.U32 R172, RZ, RZ, R179 ;  /* 0x000000ffffac7224 */ /* 0x000fe400078e00b3 */
[----:B------:R-:W-:Y:S01]  /*21190*/  FFMA.FTZ R152, R170, UR4, -R229 ;  /* 0x00000004aa987c23 */ /* 0x000fe200080108e5 */
[----:B------:R-:W-:Y:S01]  /*211a0*/  IMAD.MOV.U32 R179, RZ, RZ, R178 ;  /* 0x000000ffffb37224 */ /* 0x000fe200078e00b2 */
[----:B------:R-:W-:Y:S01]  /*211b0*/  MOV R178, R177 ;  /* 0x000000b100b27202 */ /* 0x000fe20000000f00 */
[-C--:B------:R-:W-:Y:S03]  /*211c0*/  HMMA.16816.F32 R44, R80, R94.reuse, R44 ;  /* 0x0000005e502c723c */ /* 0x080fe6000000182c */
[----:B------:R-:W-:Y:S01]  /*211d0*/  IMAD.MOV.U32 R169, RZ, RZ, R168 ;  /* 0x000000ffffa97224 */ /* 0x000fe200078e00a8 */
[----:B------:R-:W4:Y:S01]  /*211e0*/  MUFU.EX2 R152, R152 ;  /* 0x0000009800987308 */ /* 0x000f220000000800 */
[----:B------:R-:W-:Y:S02]  /*211f0*/  IMAD.MOV.U32 R177, RZ, RZ, R176 ;  /* 0x000000ffffb17224 */ /* 0x000fe400078e00b0 */
[----:B------:R-:W-:Y:S01]  /*21200*/  FFMA.FTZ R172, R172, UR4, -R210 ;  /* 0x00000004acac7c23 */ /* 0x000fe200080108d2 */
[----:B------:R-:W-:Y:S01]  /*21210*/  IMAD.MOV.U32 R168, RZ, RZ, R175 ;  /* 0x000000ffffa87224 */ /* 0x000fe200078e00af */
[C---:B------:R-:W-:Y:S01]  /*21220*/  HMMA.16816.F32 R48, R76.reuse, R94, R48 ;  /* 0x0000005e4c30723c */ /* 0x040fe20000001830 */
[----:B------:R-:W2:Y:S03]  /*21230*/  LDSM.16.MT88.4 R92, [R101+0x1000] ;  /* 0x00100000655c783b */ /* 0x000ea60000004200 */
[----:B------:R-:W-:Y:S01]  /*21240*/  IMAD.MOV.U32 R176, RZ, RZ, R183 ;  /* 0x000000ffffb07224 */ /* 0x000fe200078e00b7 */
[----:B------:R-:W-:Y:S01]  /*21250*/  MUFU.EX2 R172, R172 ;  /* 0x000000ac00ac7308 */ /* 0x000fe20000000800 */
[----:B------:R-:W-:Y:S02]  /*21260*/  IMAD.MOV.U32 R175, RZ, RZ, R174 ;  /* 0x000000ffffaf7224 */ /* 0x000fe400078e00ae */
[----:B------:R-:W-:Y:S01]  /*21270*/  FFMA.FTZ R168, R168, UR4, -R206 ;  /* 0x00000004a8a87c23 */ /* 0x000fe200080108ce */
[-C--:B------:R-:W-:Y:S03]  /*21280*/  HMMA.16816.F32 R52, R76, R96.reuse, R52 ;  /* 0x000000604c34723c */ /* 0x080fe60000001834 */
[----:B------:R-:W-:Y:S02]  /*21290*/  IMAD.MOV.U32 R183, RZ, RZ, R180 ;  /* 0x000000ffffb77224 */ /* 0x000fe400078e00b4 */
[----:B------:R-:W-:Y:S01]  /*212a0*/  IMAD.MOV.U32 R174, RZ, RZ, R173 ;  /* 0x000000ffffae7224 */ /* 0x000fe200078e00ad */
[----:B------:R-:W-:Y:S01]  /*212b0*/  MUFU.EX2 R168, R168 ;  /* 0x000000a800a87308 */ /* 0x000fe20000000800 */
[----:B------:R-:W-:Y:S01]  /*212c0*/  IMAD.MOV.U32 R180, RZ, RZ, R185 ;  /* 0x000000ffffb47224 */ /* 0x000fe200078e00b9 */
[C---:B------:R-:W-:Y:S04]  /*212d0*/  HMMA.16816.F32 R56, R80.reuse, R96, R56 ;  /* 0x000000605038723c */ /* 0x040fe80000001838 */
[----:B------:R-:W-:Y:S02]  /*212e0*/  IMAD.MOV.U32 R173, RZ, RZ, R179 ;  /* 0x000000ffffad7224 */ /* 0x000fe400078e00b3 */
[----:B------:R-:W-:Y:S01]  /*212f0*/  FFMA.FTZ R133, R180, UR4, -R206 ;  /* 0x00000004b4857c23 */ /* 0x000fe200080108ce */
[----:B------:R-:W-:Y:S01]  /*21300*/  IMAD.MOV.U32 R185, RZ, RZ, R191 ;  /* 0x000000ffffb97224 */ /* 0x000fe200078e00bf */
[-C--:B------:R-:W-:Y:S03]  /*21310*/  HMMA.16816.F32 R60, R80, R98.reuse, R60 ;  /* 0x00000062503c723c */ /* 0x080fe6000000183c */
[----:B------:R-:W-:Y:S01]  /*21320*/  IMAD.MOV.U32 R179, RZ, RZ, R178 ;  /* 0x000000ffffb37224 */ /* 0x000fe200078e00b2 */
[----:B------:R-:W-:Y:S01]  /*21330*/  MOV R178, R177 ;  /* 0x000000b100b27202 */ /* 0x000fe20000000f00 */
[----:B------:R-:W-:Y:S01]  /*21340*/  IMAD.MOV.U32 R191, RZ, RZ, R188 ;  /* 0x000000ffffbf7224 */ /* 0x000fe200078e00bc */
[----:B---3--:R-:W-:Y:S01]  /*21350*/  F2FP.F16.F32.PACK_AB R80, R155, R154 ;  /* 0x0000009a9b50723e */ /* 0x008fe200000000ff */
[----:B------:R-:W-:Y:S01]  /*21360*/  IMAD.MOV.U32 R177, RZ, RZ, R176 ;  /* 0x000000ffffb17224 */ /* 0x000fe200078e00b0 */
[----:B------:R-:W-:Y:S01]  /*21370*/  HMMA.16816.F32 R64, R76, R98, R64 ;  /* 0x000000624c40723c */ /* 0x000fe20000001840 */
[----:B------:R-:W3:Y:S03]  /*21380*/  LDL.LU R188, [R1+0x64] ;  /* 0x0000640001bc7983 */ /* 0x000ee60000300800 */
[----:B------:R-:W-:Y:S01]  /*21390*/  IMAD.MOV.U32 R176, RZ, RZ, R183 ;  /* 0x000000ffffb07224 */ /* 0x000fe200078e00b7 */
[----:B----4-:R-:W-:Y:S01]  /*213a0*/  F2FP.F16.F32.PACK_AB R82, R152, R153 ;  /* 0x000000999852723e */ /* 0x010fe200000000ff */
[----:B------:R-:W-:Y:S01]  /*213b0*/  IMAD.MOV.U32 R183, RZ, RZ, R185 ;  /* 0x000000ffffb77224 */ /* 0x000fe200078e00b9 */
[----:B------:R-:W4:Y:S01]  /*213c0*/  LDSM.16.MT88.4 R96, [R100+0x1000] ;  /* 0x001000006460783b */ /* 0x000f220000004200 */
[----:B------:R-:W-:Y:S02]  /*213d0*/  IMAD.MOV.U32 R185, RZ, RZ, R191 ;  /* 0x000000ffffb97224 */ /* 0x000fe400078e00bf */
[----:B------:R-:W-:Y:S02]  /*213e0*/  IMAD.MOV.U32 R191, RZ, RZ, R190 ;  /* 0x000000ffffbf7224 */ /* 0x000fe400078e00be */
[----:B------:R-:W-:Y:S01]  /*213f0*/  IMAD.MOV.U32 R170, RZ, RZ, R169 ;  /* 0x000000ffffaa7224 */ /* 0x000fe200078e00a9 */
[----:B------:R-:W-:Y:S01]  /*21400*/  MOV R169, R175 ;  /* 0x000000af00a97202 */ /* 0x000fe20000000f00 */
[----:B------:R-:W-:Y:S01]  /*21410*/  IMAD.MOV.U32 R175, RZ, RZ, R174 ;  /* 0x000000ffffaf7224 */ /* 0x000fe200078e00ae */
[----:B------:R-:W3:Y:S01]  /*21420*/  LDL.LU R190, [R1+0x6c] ;  /* 0x00006c0001be7983 */ /* 0x000ee20000300800 */
[----:B------:R-:W-:Y:S02]  /*21430*/  IMAD.MOV.U32 R174, RZ, RZ, R173 ;  /* 0x000000ffffae7224 */ /* 0x000fe400078e00ad */
[----:B------:R-:W-:Y:S01]  /*21440*/  FFMA.FTZ R161, R170, UR4, -R210 ;  /* 0x00000004aaa17c23 */ /* 0x000fe200080108d2 */
[----:B------:R-:W-:Y:S02]  /*21450*/  IMAD.MOV.U32 R173, RZ, RZ, R179 ;  /* 0x000000ffffad7224 */ /* 0x000fe400078e00b3 */
[----:B------:R-:W-:Y:S02]  /*21460*/  IMAD.MOV.U32 R179, RZ, RZ, R178 ;  /* 0x000000ffffb37224 */ /* 0x000fe400078e00b2 */
[----:B------:R-:W-:Y:S01]  /*21470*/  IMAD.MOV.U32 R178, RZ, RZ, R177 ;  /* 0x000000ffffb27224 */ /* 0x000fe200078e00b1 */
[----:B------:R-:W1:Y:S01]  /*21480*/  MUFU.EX2 R161, R161 ;  /* 0x000000a100a17308 */ /* 0x000e620000000800 */
[----:B------:R-:W-:Y:S01]  /*21490*/  IMAD.MOV.U32 R177, RZ, RZ, R176 ;  /* 0x000000ffffb17224 */ /* 0x000fe200078e00b0 */
[----:B------:R-:W-:Y:S01]  /*214a0*/  MOV R176, R183 ;  /* 0x000000b700b07202 */ /* 0x000fe20000000f00 */
[----:B------:R-:W-:Y:S02]  /*214b0*/  IMAD.MOV.U32 R183, RZ, RZ, R185 ;  /* 0x000000ffffb77224 */ /* 0x000fe400078e00b9 */
[----:B------:R-:W-:Y:S02]  /*214c0*/  IMAD.MOV.U32 R185, RZ, RZ, R189 ;  /* 0x000000ffffb97224 */ /* 0x000fe400078e00bd */
[----:B------:R-:W3:Y:S01]  /*214d0*/  LDL.LU R189, [R1+0x68] ;  /* 0x0000680001bd7983 */ /* 0x000ee20000300800 */
[----:B------:R-:W-:Y:S02]  /*214e0*/  IMAD.MOV.U32 R170, RZ, RZ, R169 ;  /* 0x000000ffffaa7224 */ /* 0x000fe400078e00a9 */
[----:B------:R-:W-:Y:S02]  /*214f0*/  IMAD.MOV.U32 R169, RZ, RZ, R175 ;  /* 0x000000ffffa97224 */ /* 0x000fe400078e00af */
[----:B------:R-:W-:Y:S01]  /*21500*/  IMAD.MOV.U32 R175, RZ, RZ, R174 ;  /* 0x000000ffffaf7224 */ /* 0x000fe200078e00ae */
[----:B------:R-:W-:Y:S01]  /*21510*/  MOV R171, R170 ;  /* 0x000000aa00ab7202 */ /* 0x000fe20000000f00 */
[----:B------:R-:W-:Y:S01]  /*21520*/  IMAD.MOV.U32 R174, RZ, RZ, R173 ;  /* 0x000000ffffae7224 */ /* 0x000fe200078e00ad */
[----:B------:R-:W-:Y:S01]  /*21530*/  MOV R173, R179 ;  /* 0x000000b300ad7202 */ /* 0x000fe20000000f00 */
        /* <DEDUP_REMOVED lines=11> */
[----:B------:R-:W-:Y:S01]  /*215f0*/  FFMA.FTZ R160, R174, UR4, -R122 ;  /* 0x00000004aea07c23 */ /* 0x000fe2000801087a */
[----:B------:R-:W-:Y:S02]  /*21600*/  IMAD.MOV.U32 R173, RZ, RZ, R179 ;  /* 0x000000ffffad7224 */ /* 0x000fe400078e00b3 */
[----:B------:R-:W-:Y:S01]  /*21610*/  IMAD.MOV.U32 R170, RZ, RZ, R169 ;  /* 0x000000ffffaa7224 */ /* 0x000fe200078e00a9 */
[----:B------:R-:W-:Y:S01]  /*21620*/  MOV R169, R175 ;  /* 0x000000af00a97202 */ /* 0x000fe20000000f00 */
[----:B------:R-:W-:Y:S01]  /*21630*/  IMAD.MOV.U32 R179, RZ, RZ, R178 ;  /* 0x000000ffffb37224 */ /* 0x000fe200078e00b2 */
[----:B------:R-:W-:Y:S01]  /*21640*/  MOV R178, R177 ;  /* 0x000000b100b27202 */ /* 0x000fe20000000f00 */
[----:B------:R-:W-:Y:S02]  /*21650*/  IMAD.MOV.U32 R176, RZ, RZ, R183 ;  /* 0x000000ffffb07224 */ /* 0x000fe400078e00b7 */
[----:B------:R-:W-:Y:S01]  /*21660*/  FFMA.FTZ R171, R171, UR4, -R122 ;  /* 0x00000004abab7c23 */ /* 0x000fe2000801087a */
[----:B------:R-:W-:Y:S01]  /*21670*/  IMAD.MOV.U32 R175, RZ, RZ, R173 ;  /* 0x000000ffffaf7224 */ /* 0x000fe200078e00ad */
[----:B------:R-:W-:Y:S01]  /*21680*/  MUFU.EX2 R160, R160 ;  /* 0x000000a000a07308 */ /* 0x000fe20000000800 */
[----:B------:R-:W-:Y:S01]  /*21690*/  IMAD.MOV.U32 R173, RZ, RZ, R179 ;  /* 0x000000ffffad7224 */ /* 0x000fe200078e00b3 */
[----:B-1----:R-:W-:Y:S01]  /*216a0*/  F2FP.F16.F32.PACK_AB R76, R163, R168 ;  /* 0x000000a8a34c723e */ /* 0x002fe200000000ff */
[----:B------:R-:W-:Y:S07]  /*216b0*/  IMAD.MOV.U32 R164, RZ, RZ, R170 ;  /* 0x000000ffffa47224 */ /* 0x000fee00078e00aa */
[----:B------:R-:W-:Y:S01]  /*216c0*/  MUFU.EX2 R171, R171 ;  /* 0x000000ab00ab7308 */ /* 0x000fe20000000800 */
[----:B------:R-:W-:Y:S02]  /*216d0*/  IMAD.MOV.U32 R177, RZ, RZ, R176 ;  /* 0x000000ffffb17224 */ /* 0x000fe400078e00b0 */
[----:B------:R-:W-:Y:S02]  /*216e0*/  IMAD.MOV.U32 R170, RZ, RZ, R169 ;  /* 0x000000ffffaa7224 */ /* 0x000fe400078e00a9 */
[----:B------:R-:W-:Y:S01]  /*216f0*/  FFMA.FTZ R158, R164, UR4, -R122 ;  /* 0x00000004a49e7c23 */ /* 0x000fe2000801087a */
[----:B------:R-:W-:Y:S02]  /*21700*/  IMAD.MOV.U32 R169, RZ, RZ, R175 ;  /* 0x000000ffffa97224 */ /* 0x000fe400078e00af */
[----:B------:R-:W-:Y:S02]  /*21710*/  IMAD.MOV.U32 R175, RZ, RZ, R173 ;  /* 0x000000ffffaf7224 */ /* 0x000fe400078e00ad */
[----:B------:R-:W-:Y:S01]  /*21720*/  FFMA.FTZ R159, R170, UR4, -R206 ;  /* 0x00000004aa9f7c23 */ /* 0x000fe200080108ce */
[----:B------:R-:W-:Y:S02]  /*21730*/  IMAD.MOV.U32 R179, RZ, RZ, R178 ;  /* 0x000000ffffb37224 */ /* 0x000fe400078e00b2 */
[----:B------:R-:W-:Y:S01]  /*21740*/  FFMA.FTZ R162, R169, UR4, -R206 ;  /* 0x00000004a9a27c23 */ /* 0x000fe200080108ce */
[----:B------:R-:W-:Y:S02]  /*21750*/  IMAD.MOV.U32 R178, RZ, RZ, R177 ;  /* 0x000000ffffb27224 */ /* 0x000fe400078e00b1 */
[----:B------:R-:W-:Y:S01]  /*21760*/  FFMA.FTZ R169, R175, UR4, -R122 ;  /* 0x00000004afa97c23 */ /* 0x000fe2000801087a */
[----:B------:R-:W-:Y:S01]  /*21770*/  IMAD.MOV.U32 R173, RZ, RZ, R179 ;  /* 0x000000ffffad7224 */ /* 0x000fe200078e00b3 */
[----:B------:R-:W1:Y:S01]  /*21780*/  MUFU.EX2 R158, R158 ;  /* 0x0000009e009e7308 */ /* 0x000e620000000800 */
[----:B------:R-:W-:Y:S01]  /*21790*/  IMAD.MOV.U32 R183, RZ, RZ, R186 ;  /* 0x000000ffffb77224 */ /* 0x000fe200078e00ba */
[----:B------:R-:W-:Y:S01]  /*217a0*/  MOV R179, R178 ;  /* 0x000000b200b37202 */ /* 0x000fe20000000f00 */
[--C-:B------:R-:W-:Y:S07]  /*217b0*/  FFMA.FTZ R173, R173, UR4, -R210.reuse ;  /* 0x00000004adad7c23 */ /* 0x100fee00080108d2 */
[----:B------:R-:W-:Y:S01]  /*217c0*/  MUFU.EX2 R159, R159 ;  /* 0x0000009f009f7308 */ /* 0x000fe20000000800 */
[----:B------:R-:W-:Y:S02]  /*217d0*/  IMAD.MOV.U32 R186, RZ, RZ, R249 ;  /* 0x000000ffffba7224 */ /* 0x000fe400078e00f9 */
[----:B------:R-:W-:Y:S07]  /*217e0*/  FFMA.FTZ R170, R179, UR4, -R210 ;  /* 0x00000004b3aa7c23 */ /* 0x000fee00080108d2 */
[----:B------:R-:W2:Y:S01]  /*217f0*/  MUFU.EX2 R162, R162 ;  /* 0x000000a200a27308 */ /* 0x000ea20000000800 */
[----:B------:R2:W5:Y:S01]  /*21800*/  LDL.LU R249, [R1+0x7c] ;  /* 0x00007c0001f97983 */ /* 0x0005620000300800 */
[----:B------:R-:W-:Y:S08]  /*21810*/  IMAD.MOV.U32 R176, RZ, RZ, R183 ;  /* 0x000000ffffb07224 */ /* 0x000ff000078e00b7 */
[----:B------:R-:W4:Y:S01]  /*21820*/  MUFU.EX2 R169, R169 ;  /* 0x000000a900a97308 */ /* 0x000f220000000800 */
[----:B------:R-:W-:Y:S01]  /*21830*/  IMAD.MOV.U32 R183, RZ, RZ, R182 ;  /* 0x000000ffffb77224 */ /* 0x000fe200078e00b6 */
[----:B-1----:R-:W-:Y:S01]  /*21840*/  F2FP.F16.F32.PACK_AB R77, R158, R171 ;  /* 0x000000ab9e4d723e */ /* 0x002fe200000000ff */
[----:B------:R-:W-:Y:S07]  /*21850*/  IMAD.MOV.U32 R182, RZ, RZ, R233 ;  /* 0x000000ffffb67224 */ /* 0x000fee00078e00e9 */
[----:B------:R-:W-:Y:S01]  /*21860*/  MUFU.EX2 R173, R173 ;  /* 0x000000ad00ad7308 */ /* 0x000fe20000000800 */
[----:B------:R1:W5:Y:S01]  /*21870*/  LDL.LU R233, [R1+0x78] ;  /* 0x0000780001e97983 */ /* 0x0003620000300800 */
[----:B------:R-:W-:Y:S08]  /*21880*/  IMAD.MOV.U32 R177, RZ, RZ, R183 ;  /* 0x000000ffffb17224 */ /* 0x000ff000078e00b7 */
[----:B------:R-:W1:Y:S01]  /*21890*/  MUFU.EX2 R170, R170 ;  /* 0x000000aa00aa7308 */ /* 0x000e620000000800 */
[----:B------:R-:W-:Y:S01]  /*218a0*/  IMAD.MOV.U32 R183, RZ, RZ, R182 ;  /* 0x000000ffffb77224 */ /* 0x000fe200078e00b6 */
[----:B--2---:R-:W-:Y:S01]  /*218b0*/  F2FP.F16.F32.PACK_AB R78, R162, R159 ;  /* 0x0000009fa24e723e */ /* 0x004fe200000000ff */
[----:B------:R-:W-:Y:S01]  /*218c0*/  FFMA.FTZ R174, R177, UR4, -R210 ;  /* 0x00000004b1ae7c23 */ /* 0x000fe200080108d2 */
[----:B------:R-:W-:Y:S01]  /*218d0*/  MOV R182, R198 ;  /* 0x000000c600b67202 */ /* 0x000fe20000000f00 */
[----:B------:R-:W-:Y:S01]  /*218e0*/  IMAD.MOV.U32 R198, RZ, RZ, R232 ;  /* 0x000000ffffc67224 */ /* 0x000fe200078e00e8 */
[----:B----4-:R-:W-:Y:S01]  /*218f0*/  F2FP.F16.F32.PACK_AB R79, R160, R169 ;  /* 0x000000a9a04f723e */ /* 0x010fe200000000ff */
[----:B------:R4:W5:Y:S01]  /*21900*/  LDL.LU R232, [R1+0x74] ;  /* 0x0000740001e87983 */ /* 0x0009620000300800 */
[----:B------:R-:W-:Y:S02]  /*21910*/  IMAD.MOV.U32 R178, RZ, RZ, R183 ;  /* 0x000000ffffb27224 */ /* 0x000fe400078e00b7 */
[----:B------:R-:W-:Y:S01]  /*21920*/  MUFU.EX2 R174, R174 ;  /* 0x000000ae00ae7308 */ /* 0x000fe20000000800 */
[----:B------:R-:W-:Y:S02]  /*21930*/  IMAD.MOV.U32 R183, RZ, RZ, R182 ;  /* 0x000000ffffb77224 */ /* 0x000fe400078e00b6 */
[----:B------:R-:W-:Y:S01]  /*21940*/  FFMA.FTZ R198, R198, UR4, -R229 ;  /* 0x00000004c6c67c23 */ /* 0x000fe200080108e5 */
[----:B------:R-:W-:Y:S01]  /*21950*/  IMAD.MOV.U32 R182, RZ, RZ, R187 ;  /* 0x000000ffffb67224 */ /* 0x000fe200078e00bb */
[-C--:B------:R-:W-:Y:S05]  /*21960*/  HMMA.16816.F32 R4, R76, R84.reuse, R4 ;  /* 0x000000544c04723c */ /* 0x080fea0000001804 */
[----:B------:R2:W-:Y:S01]  /*21970*/  MUFU.EX2 R179, R133 ;  /* 0x0000008500b37308 */ /* 0x0005e20000000800 */
[----:B-1----:R-:W-:Y:S01]  /*21980*/  F2FP.F16.F32.PACK_AB R83, R170, R173 ;  /* 0x000000adaa53723e */ /* 0x002fe200000000ff */
[--C-:B------:R-:W-:Y:S01]  /*21990*/  FFMA.FTZ R132, R183, UR4, -R122.reuse ;  /* 0x00000004b7847c23 */ /* 0x100fe2000801087a */
[----:B------:R-:W-:Y:S01]  /*219a0*/  FFMA.FTZ R134, R182, UR4, -R122 ;  /* 0x00000004b6867c23 */ /* 0x000fe2000801087a */
[----:B------:R-:W4:Y:S01]  /*219b0*/  LDL.LU R183, [R1+0x60] ;  /* 0x0000600001b77983 */ /* 0x000f220000300800 */
[----:B------:R-:W-:Y:S05]  /*219c0*/  IMAD.MOV.U32 R187, RZ, RZ, R252 ;  /* 0x000000ffffbb7224 */ /* 0x000fea00078e00fc */
[----:B------:R1:W-:Y:S01]  /*219d0*/  MUFU.EX2 R164, R132 ;  /* 0x0000008400a47308 */ /* 0x0003e20000000800 */
[--C-:B------:R-:W-:Y:S01]  /*219e0*/  FFMA.FTZ R175, R178, UR4, -R229.reuse ;  /* 0x00000004b2af7c23 */ /* 0x100fe200080108e5 */
[C---:B------:R-:W-:Y:S01]  /*219f0*/  HMMA.16816.F32 R8, R80.reuse, R84, R8 ;  /* 0x000000545008723c */ /* 0x040fe20000001808 */
[----:B------:R-:W4:Y:S07]  /*21a00*/  LDL.LU R182, [R1+0x54] ;  /* 0x0000540001b67983 */ /* 0x000f2e0000300800 */
[----:B------:R1:W-:Y:S01]  /*21a10*/  MUFU.EX2 R166, R134 ;  /* 0x0000008600a67308 */ /* 0x0003e20000000800 */
[----:B------:R-:W4:Y:S01]  /*21a20*/  LDL.LU R181, [R1+0x5c] ;  /* 0x00005c0001b57983 */ /* 0x000f220000300800 */
[----:B--2---:R-:W-:Y:S08]  /*21a30*/  FFMA.FTZ R133, R192, UR4, -R206 ;  /* 0x00000004c0857c23 */ /* 0x004ff000080108ce */
[----:B------:R-:W-:Y:S01]  /*21a40*/  MUFU.EX2 R175, R175 ;  /* 0x000000af00af7308 */ /* 0x000fe20000000800 */
[-C--:B------:R-:W-:Y:S01]  /*21a50*/  HMMA.16816.F32 R12, R80, R86.reuse, R12 ;  /* 0x00000056500c723c */ /* 0x080fe2000000180c */
[----:B------:R-:W2:Y:S08]  /*21a60*/  LDL.LU R180, [R1+0x58] ;  /* 0x0000580001b47983 */ /* 0x000eb00000300800 */
[----:B------:R-:W-:Y:S01]  /*21a70*/  MUFU.EX2 R198, R198 ;  /* 0x000000c600c67308 */ /* 0x000fe20000000800 */
[--C-:B-1----:R-:W-:Y:S01]  /*21a80*/  FFMA.FTZ R132, R184, UR4, -R210.reuse ;  /* 0x00000004b8847c23 */ /* 0x102fe200080108d2 */
[----:B------:R-:W1:Y:S01]  /*21a90*/  S2R R252, SR_TID.X ;  /* 0x0000000000fc7919 */ /* 0x000e620000002100 */
[C---:B------:R-:W-:Y:S01]  /*21aa0*/  HMMA.16816.F32 R16, R76.reuse, R86, R16 ;  /* 0x000000564c10723c */ /* 0x040fe20000001810 */
[----:B------:R-:W3:Y:S06]  /*21ab0*/  LDSM.16.MT88.4 R84, [R251+0x9800] ;  /* 0x00980000fb54783b */ /* 0x000eec0000004200 */
[----:B------:R1:W1:Y:S01]  /*21ac0*/  MUFU.EX2 R165, R132 ;  /* 0x0000008400a57308 */ /* 0x0002620000000800 */
[----:B------:R-:W-:Y:S01]  /*21ad0*/  FFMA.FTZ R134, R191, UR4, -R210 ;  /* 0x00000004bf867c23 */ /* 0x000fe200080108d2 */
[-C--:B------:R-:W-:Y:S08]  /*21ae0*/  HMMA.16816.F32 R20, R76, R88.reuse, R20 ;  /* 0x000000584c14723c */ /* 0x080ff00000001814 */
[----:B------:R1:W-:Y:S01]  /*21af0*/  MUFU.EX2 R178, R134 ;  /* 0x0000008600b27308 */ /* 0x0003e20000000800 */
[C---:B------:R-:W-:Y:S04]  /*21b00*/  HMMA.16816.F32 R24, R80.reuse, R88, R24 ;  /* 0x000000585018723c */ /* 0x040fe80000001818 */
[----:B------:R-:W-:Y:S01]  /*21b10*/  FFMA.FTZ R88, R176, UR4, -R206 ;  /* 0x00000004b0587c23 */ /* 0x000fe200080108ce */
[----:B-1----:R-:W-:Y:S04]  /*21b20*/  FFMA.FTZ R132, R230, UR4, -R210 ;  /* 0x00000004e6847c23 */ /* 0x002fe800080108d2 */
[----:B------:R1:W-:Y:S01]  /*21b30*/  MUFU.EX2 R176, R135 ;  /* 0x0000008700b07308 */ /* 0x0003e20000000800 */
[----:B------:R-:W-:Y:S01]  /*21b40*/  FFMA.FTZ R134, R240, UR4, -R122 ;  /* 0x00000004f0867c23 */ /* 0x000fe2000801087a */
[-C--:B------:R-:W-:Y:S08]  /*21b50*/  HMMA.16816.F32 R28, R80, R90.reuse, R28 ;  /* 0x0000005a501c723c */ /* 0x080ff0000000181c */
[----:B------:R1:W3:Y:S01]  /*21b60*/  MUFU.EX2 R138, R88 ;  /* 0x00000058008a7308 */ /* 0x0002e20000000800 */
[----:B------:R-:W-:Y:S01]  /*21b70*/  FFMA.FTZ R240, R193, UR4, -R206 ;  /* 0x00000004c1f07c23 */ /* 0x000fe200080108ce */
[----:B------:R-:W-:Y:S01]  /*21b80*/  LOP3.LUT R252, R252, 0x8, RZ, 0xc0, !PT ;  /* 0x00000008fcfc7812 */ /* 0x000fe200078ec0ff */
[C---:B------:R-:W-:Y:S07]  /*21b90*/  HMMA.16816.F32 R32, R76.reuse, R90, R32 ;  /* 0x0000005a4c20723c */ /* 0x040fee0000001820 */
[----:B------:R-:W-:Y:S01]  /*21ba0*/  MUFU.EX2 R240, R240 ;  /* 0x000000f000f07308 */ /* 0x000fe20000000800 */
[----:B-1----:R-:W-:Y:S09]  /*21bb0*/  FFMA.FTZ R135, R202, UR4, -R210 ;  /* 0x00000004ca877c23 */ /* 0x002ff200080108d2 */
[----:B------:R-:W-:Y:S01]  /*21bc0*/  MUFU.EX2 R202, R204 ;  /* 0x000000cc00ca7308 */ /* 0x000fe20000000800 */
[-C--:B------:R-:W-:Y:S01]  /*21bd0*/  HMMA.16816.F32 R36, R76, R92.reuse, R36 ;  /* 0x0000005c4c24723c */ /* 0x080fe20000001824 */
[----:B------:R-:W1:Y:S07]  /*21be0*/  LDSM.16.MT88.4 R88, [R248+0x9800] ;  /* 0x00980000f858783b */ /* 0x000e6e0000004200 */
[C---:B------:R-:W-:Y:S08]  /*21bf0*/  HMMA.16816.F32 R40, R80.reuse, R92, R40 ;  /* 0x0000005c5028723c */ /* 0x040ff00000001828 */
[-C--:B------:R-:W-:Y:S08]  /*21c00*/  HMMA.16816.F32 R44, R80, R94.reuse, R44 ;  /* 0x0000005e502c723c */ /* 0x080ff0000000182c */
[C---:B------:R-:W-:Y:S01]  /*21c10*/  HMMA.16816.F32 R48, R76.reuse, R94, R48 ;  /* 0x0000005e4c30723c */ /* 0x040fe20000001830 */
[----:B------:R-:W1:Y:S07]  /*21c20*/  LDSM.16.MT88.4 R92, [R101+0x1800] ;  /* 0x00180000655c783b */ /* 0x000e6e0000004200 */
[-C--:B------:R-:W-:Y:S08]  /*21c30*/  HMMA.16816.F32 R52, R76, R96.reuse, R52 ;  /* 0x000000604c34723c */ /* 0x080ff00000001834 */
[C---:B------:R-:W-:Y:S04]  /*21c40*/  HMMA.16816.F32 R56, R80.reuse, R96, R56 ;  /* 0x000000605038723c */ /* 0x040fe80000001838 */
[--C-:B------:R-:W-:Y:S01]  /*21c50*/  FFMA.FTZ R97, R187, UR4, -R122.reuse ;  /* 0x00000004bb617c23 */ /* 0x100fe2000801087a */
[----:B------:R-:W-:Y:S03]  /*21c60*/  FFMA.FTZ R96, R186, UR4, -R122 ;  /* 0x00000004ba607c23 */ /* 0x000fe6000801087a */
[-C--:B------:R-:W-:Y:S01]  /*21c70*/  HMMA.16816.F32 R60, R80, R98.reuse, R60 ;  /* 0x00000062503c723c */ /* 0x080fe2000000183c */
[----:B------:R-:W-:Y:S02]  /*21c80*/  MUFU.EX2 R177, R97 ;  /* 0x0000006100b17308 */ /* 0x000fe40000000800 */
[--C-:B------:R-:W-:Y:S01]  /*21c90*/  FFMA.FTZ R83, R185, UR4, -R210.reuse ;  /* 0x00000004b9537c23 */ /* 0x100fe200080108d2 */
[----:B------:R-:W-:Y:S07]  /*21ca0*/  F2FP.F16.F32.PACK_AB R81, R165, R174 ;  /* 0x000000aea551723e */ /* 0x000fee00000000ff */
[----:B------:R1:W1:Y:S01]  /*21cb0*/  MUFU.EX2 R184, R96 ;  /* 0x0000006000b87308 */ /* 0x0002620000000800 */
[----:B------:R-:W-:Y:S01]  /*21cc0*/  F2FP.F16.F32.PACK_AB R80, R198, R175 ;  /* 0x000000afc650723e */ /* 0x000fe200000000ff */
[----:B------:R-:W-:Y:S08]  /*21cd0*/  HMMA.16816.F32 R64, R76, R98, R64 ;  /* 0x000000624c40723c */ /* 0x000ff00000001840 */
[----:B------:R-:W1:Y:S01]  /*21ce0*/  MUFU.EX2 R167, R83 ;  /* 0x0000005300a77308 */ /* 0x000e620000000800 */
[----:B------:R-:W-:Y:S02]  /*21cf0*/  F2FP.F16.F32.PACK_AB R77, R166, R164 ;  /* 0x000000a4a64d723e */ /* 0x000fe400000000ff */
[----:B---3--:R-:W-:Y:S02]  /*21d00*/  F2FP.F16.F32.PACK_AB R76, R199, R138 ;  /* 0x0000008ac74c723e */ /* 0x008fe400000000ff */
[----:B------:R-:W-:Y:S02]  /*21d10*/  F2FP.F16.F32.PACK_AB R78, R179, R176 ;  /* 0x000000b0b34e723e */ /* 0x000fe400000000ff */
[----:B------:R-:W-:Y:S01]  /*21d20*/  F2FP.F16.F32.PACK_AB R82, R196, R197 ;  /* 0x000000c5c452723e */ /* 0x000fe200000000ff */
[----:B-1----:R-:W1:Y:S01]  /*21d30*/  LDSM.16.MT88.4 R96, [R100+0x1800] ;  /* 0x001800006460783b */ /* 0x002e620000004200 */
[----:B------:R-:W-:Y:S02]  /*21d40*/  F2FP.F16.F32.PACK_AB R79, R184, R177 ;  /* 0x000000b1b84f723e */ /* 0x000fe400000000ff */
[----:B------:R-:W-:Y:S05]  /*21d50*/  F2FP.F16.F32.PACK_AB R83, R178, R167 ;  /* 0x000000a7b253723e */ /* 0x000fea00000000ff */
[-C--:B------:R-:W-:Y:S08]  /*21d60*/  HMMA.16816.F32 R4, R76, R84.reuse, R4 ;  /* 0x000000544c04723c */ /* 0x080ff00000001804 */
[C---:B------:R-:W-:Y:S08]  /*21d70*/  HMMA.16816.F32 R8, R80.reuse, R84, R8 ;  /* 0x000000545008723c */ /* 0x040ff00000001808 */
[-C--:B------:R-:W-:Y:S08]  /*21d80*/  HMMA.16816.F32 R12, R80, R86.reuse, R12 ;  /* 0x00000056500c723c */ /* 0x080ff0000000180c */
[C---:B------:R-:W-:Y:S08]  /*21d90*/  HMMA.16816.F32 R16, R76.reuse, R86, R16 ;  /* 0x000000564c10723c */ /* 0x040ff00000001810 */
[-C--:B------:R-:W-:Y:S08]  /*21da0*/  HMMA.16816.F32 R20, R76, R88.reuse, R20 ;  /* 0x000000584c14723c */ /* 0x080ff00000001814 */
[C---:B------:R-:W-:Y:S04]  /*21db0*/  HMMA.16816.F32 R24, R80.reuse, R88, R24 ;  /* 0x000000585018723c */ /* 0x040fe80000001818 */
[----:B------:R-:W-:Y:S04]  /*21dc0*/  FFMA.FTZ R88, R194, UR4, -R210 ;  /* 0x00000004c2587c23 */ /* 0x000fe800080108d2 */
[-C--:B------:R-:W-:Y:S01]  /*21dd0*/  HMMA.16816.F32 R28, R80, R90.reuse, R28 ;  /* 0x0000005a501c723c */ /* 0x080fe2000000181c */
[----:B------:R-:W-:Y:S07]  /*21de0*/  MUFU.EX2 R186, R88 ;  /* 0x0000005800ba7308 */ /* 0x000fee0000000800 */
[C---:B------:R-:W-:Y:S04]  /*21df0*/  HMMA.16816.F32 R32, R76.reuse, R90, R32 ;  /* 0x0000005a4c20723c */ /* 0x040fe80000001820 */
[--C-:B------:R-:W-:Y:S01]  /*21e00*/  FFMA.FTZ R84, R190, UR4, -R229.reuse ;  /* 0x00000004be547c23 */ /* 0x100fe200080108e5 */
[--C-:B------:R-:W-:Y:S01]  /*21e10*/  FFMA.FTZ R91, R188, UR4, -R229.reuse ;  /* 0x00000004bc5b7c23 */ /* 0x100fe200080108e5 */
[--C-:B------:R-:W-:Y:S01]  /*21e20*/  FFMA.FTZ R90, R195, UR4, -R229.reuse ;  /* 0x00000004c35a7c23 */ /* 0x100fe200080108e5 */
[----:B------:R-:W3:Y:S01]  /*21e30*/  MUFU.EX2 R188, R132 ;  /* 0x0000008400bc7308 */ /* 0x000ee20000000800 */
[-C--:B------:R-:W-:Y:S09]  /*21e40*/  HMMA.16816.F32 R36, R76, R92.reuse, R36 ;  /* 0x0000005c4c24723c */ /* 0x080ff20000001824 */
[----:B------:R1:W-:Y:S10]  /*21e50*/  MUFU.EX2 R185, R84 ;  /* 0x0000005400b97308 */ /* 0x0003f40000000800 */
[----:B------:R-:W-:Y:S01]  /*21e60*/  MUFU.EX2 R190, R91 ;  /* 0x0000005b00be7308 */ /* 0x000fe20000000800 */
[C---:B------:R-:W-:Y:S09]  /*21e70*/  HMMA.16816.F32 R40, R80.reuse, R92, R40 ;  /* 0x0000005c5028723c */ /* 0x040ff20000001828 */
[----:B------:R-:W-:Y:S01]  /*21e80*/  MUFU.EX2 R139, R90 ;  /* 0x0000005a008b7308 */ /* 0x000fe20000000800 */
[--C-:B------:R-:W-:Y:S01]  /*21e90*/  FFMA.FTZ R93, R244, UR4, -R206.reuse ;  /* 0x00000004f45d7c23 */ /* 0x100fe200080108ce */
[--C-:B------:R-:W-:Y:S01]  /*21ea0*/  FFMA.FTZ R89, R189, UR4, -R229.reuse ;  /* 0x00000004bd597c23 */ /* 0x100fe200080108e5 */
[----:B------:R-:W-:Y:S01]  /*21eb0*/  FFMA.FTZ R92, R242, UR4, -R206 ;  /* 0x00000004f25c7c23 */ /* 0x000fe200080108ce */
[----:B------:R-:W-:Y:S01]  /*21ec0*/  FFMA.FTZ R244, R236, UR4, -R122 ;  /* 0x00000004ecf47c23 */ /* 0x000fe2000801087a */
[-C--:B------:R-:W-:Y:S01]  /*21ed0*/  HMMA.16816.F32 R44, R80, R94.reuse, R44 ;  /* 0x0000005e502c723c */ /* 0x080fe2000000182c */
[----:B-1----:R-:W1:Y:S04]  /*21ee0*/  LDSM.16.MT88.4 R84, [R251+0xa000] ;  /* 0x00a00000fb54783b */ /* 0x002e680000004200 */
[----:B------:R4:W1:Y:S01]  /*21ef0*/  MUFU.EX2 R187, R89 ;  /* 0x0000005900bb7308 */ /* 0x0008620000000800 */
[--C-:B------:R-:W-:Y:S01]  /*21f00*/  FFMA.FTZ R132, R212, UR4, -R229.reuse ;  /* 0x00000004d4847c23 */ /* 0x100fe200080108e5 */
[----:B---3--:R-:W-:Y:S08]  /*21f10*/  IMAD.MOV.U32 R201, RZ, RZ, R188 ;  /* 0x000000ffffc97224 */ /* 0x008ff000078e00bc */
[----:B------:R-:W-:Y:S01]  /*21f20*/  MUFU.EX2 R242, R93 ;  /* 0x0000005d00f27308 */ /* 0x000fe20000000800 */
[C---:B------:R-:W-:Y:S09]  /*21f30*/  HMMA.16816.F32 R48, R76.reuse, R94, R48 ;  /* 0x0000005e4c30723c */ /* 0x040ff20000001830 */
[----:B------:R3:W2:Y:S10]  /*21f40*/  MUFU.EX2 R236, R92 ;  /* 0x0000005c00ec7308 */ /* 0x0006b40000000800 */
[----:B------:R-:W-:Y:S01]  /*21f50*/  MUFU.EX2 R244, R244 ;  /* 0x000000f400f47308 */ /* 0x000fe20000000800 */
[-C--:B------:R-:W-:Y:S01]  /*21f60*/  HMMA.16816.F32 R52, R76, R96.reuse, R52 ;  /* 0x000000604c34723c */ /* 0x080fe20000001834 */
[----:B----4-:R-:W4:Y:S08]  /*21f70*/  LDSM.16.MT88.4 R88, [R248+0xa000] ;  /* 0x00a00000f858783b */ /* 0x010f300000004200 */
[----:B------:R2:W2:Y:S01]  /*21f80*/  MUFU.EX2 R189, R134 ;  /* 0x0000008600bd7308 */ /* 0x0004a20000000800 */
[C---:B------:R-:W-:Y:S01]  /*21f90*/  HMMA.16816.F32 R56, R80.reuse, R96, R56 ;  /* 0x000000605038723c */ /* 0x040fe20000001838 */
[----:B---3--:R-:W3:Y:S03]  /*21fa0*/  LDSM.16.MT88.4 R92, [R101+0x2000] ;  /* 0x00200000655c783b */ /* 0x008ee60000004200 */
[--C-:B------:R-:W-:Y:S01]  /*21fb0*/  FFMA.FTZ R97, R246, UR4, -R122.reuse ;  /* 0x00000004f6617c23 */ /* 0x100fe2000801087a */
[----:B------:R-:W-:Y:S04]  /*21fc0*/  FFMA.FTZ R96, R238, UR4, -R122 ;  /* 0x00000004ee607c23 */ /* 0x000fe8000801087a */
[----:B------:R4:W4:Y:S01]  /*21fd0*/  MUFU.EX2 R246, R133 ;  /* 0x0000008500f67308 */ /* 0x0009220000000800 */
[-C--:B------:R-:W-:Y:S09]  /*21fe0*/  HMMA.16816.F32 R60, R80, R98.reuse, R60 ;  /* 0x00000062503c723c */ /* 0x080ff2000000183c */
[----:B------:R-:W-:Y:S01]  /*21ff0*/  MUFU.EX2 R238, R97 ;  /* 0x0000006100ee7308 */ /* 0x000fe20000000800 */
[----:B-1----:R-:W-:Y:S01]  /*22000*/  F2FP.F16.F32.PACK_AB R80, R187, R185 ;  /* 0x000000b9bb50723e */ /* 0x002fe200000000ff */
[--C-:B--2---:R-:W-:Y:S01]  /*22010*/  FFMA.FTZ R134, R214, UR4, -R229.reuse ;  /* 0x00000004d6867c23 */ /* 0x104fe200080108e5 */
[----:B------:R-:W-:Y:S07]  /*22020*/  F2FP.F16.F32.PACK_AB R82, R139, R190 ;  /* 0x000000be8b52723e */ /* 0x000fee00000000ff */
[----:B------:R-:W1:Y:S01]  /*22030*/  MUFU.EX2 R230, R96 ;  /* 0x0000006000e67308 */ /* 0x000e620000000800 */
[----:B------:R-:W-:Y:S01]  /*22040*/  F2FP.F16.F32.PACK_AB R81, R188, R186 ;  /* 0x000000babc51723e */ /* 0x000fe200000000ff */
[----:B------:R-:W-:Y:S04]  /*22050*/  HMMA.16816.F32 R64, R76, R98, R64 ;  /* 0x000000624c40723c */ /* 0x000fe80000001840 */
[----:B------:R-:W-:Y:S01]  /*22060*/  F2FP.F16.F32.PACK_AB R76, R236, R242 ;  /* 0x000000f2ec4c723e */ /* 0x000fe200000000ff */
[--C-:B----4-:R-:W-:Y:S01]  /*22070*/  FFMA.FTZ R133, R221, UR4, -R229.reuse ;  /* 0x00000004dd857c23 */ /* 0x110fe200080108e5 */
[----:B------:R-:W-:Y:S02]  /*22080*/  F2FP.F16.F32.PACK_AB R77, R189, R244 ;  /* 0x000000f4bd4d723e */ /* 0x000fe400000000ff */
[----:B------:R-:W-:Y:S01]  /*22090*/  MUFU.EX2 R221, R134 ;  /* 0x0000008600dd7308 */ /* 0x000fe20000000800 */
[----:B------:R-:W-:Y:S02]  /*220a0*/  F2FP.F16.F32.PACK_AB R78, R246, R240 ;  /* 0x000000f0f64e723e */ /* 0x000fe400000000ff */
[----:B------:R-:W-:Y:S07]  /*220b0*/  F2FP.F16.F32.PACK_AB R83, R234, R247 ;  /* 0x000000f7ea53723e */ /* 0x000fee00000000ff */
[----:B------:R-:W-:Y:S01]  /*220c0*/  MUFU.EX2 R212, R133 ;  /* 0x0000008500d47308 */ /* 0x000fe20000000800 */
[----:B-1----:R-:W-:Y:S01]  /*220d0*/  F2FP.F16.F32.PACK_AB R79, R230, R238 ;  /* 0x000000eee64f723e */ /* 0x002fe200000000ff */
[----:B------:R-:W1:Y:S01]  /*220e0*/  LDSM.16.MT88.4 R96, [R100+0x2000] ;  /* 0x002000006460783b */ /* 0x000e620000004200 */
[----:B------:R-:W-:Y:S05]  /*220f0*/  MOV R204, R189 ;  /* 0x000000bd00cc7202 */ /* 0x000fea0000000f00 */
[-C--:B------:R-:W-:Y:S08]  /*22100*/  HMMA.16816.F32 R4, R76, R84.reuse, R4 ;  /* 0x000000544c04723c */ /* 0x080ff00000001804 */
[C---:B------:R-:W-:Y:S04]  /*22110*/  HMMA.16816.F32 R8, R80.reuse, R84, R8 ;  /* 0x000000545008723c */ /* 0x040fe80000001808 */
[--C-:B------:R-:W-:Y:S01]  /*22120*/  FFMA.FTZ R84, R222, UR4, -R229.reuse ;  /* 0x00000004de547c23 */ /* 0x100fe200080108e5 */
[----:B------:R-:W-:Y:S03]  /*22130*/  FFMA.FTZ R222, R226, UR4, -R229 ;  /* 0x00000004e2de7c23 */ /* 0x000fe600080108e5 */
[-C--:B------:R-:W-:Y:S01]  /*22140*/  HMMA.16816.F32 R12, R80, R86.reuse, R12 ;  /* 0x00000056500c723c */ /* 0x080fe2000000180c */
[----:B------:R2:W-:Y:S10]  /*22150*/  MUFU.EX2 R226, R84 ;  /* 0x0000005400e27308 */ /* 0x0005f40000000800 */
[----:B------:R-:W-:Y:S01]  /*22160*/  MUFU.EX2 R222, R222 ;  /* 0x000000de00de7308 */ /* 0x000fe20000000800 */
[C---:B------:R-:W-:Y:S04]  /*22170*/  HMMA.16816.F32 R16, R76.reuse, R86, R16 ;  /* 0x000000564c10723c */ /* 0x040fe80000001810 */
[----:B------:R-:W-:Y:S01]  /*22180*/  FFMA.FTZ R123, R72, R183, R123 ;  /* 0x000000b7487b7223 */ /* 0x000fe2000001007b */
[----:B------:R-:W-:Y:S01]  /*22190*/  F2FP.F16.F32.PACK_AB R72, R200, R205 ;  /* 0x000000cdc848723e */ /* 0x000fe200000000ff */
[----:B--2---:R-:W2:Y:S02]  /*221a0*/  LDSM.16.MT88.4 R84, [R251+0xa800] ;  /* 0x00a80000fb54783b */ /* 0x004ea40000004200 */
[-C--:B------:R-:W-:Y:S03]  /*221b0*/  HMMA.16816.F32 R20, R76, R88.reuse, R20 ;  /* 0x000000584c14723c */ /* 0x080fe60000001814 */
[----:B------:R-:W-:Y:S01]  /*221c0*/  FFMA.FTZ R116, R69, R182, R116 ;  /* 0x000000b645747223 */ /* 0x000fe20000010074 */
[----:B------:R-:W-:Y:S01]  /*221d0*/  FFMA.FTZ R118, R71, R181, R118 ;  /* 0x000000b547767223 */ /* 0x000fe20000010076 */
[----:B------:R-:W-:Y:S01]  /*221e0*/  FADD.FTZ R123, R117, R123 ;  /* 0x0000007b757b7221 */ /* 0x000fe20000010000 */
[----:B------:R4:W-:Y:S01]  /*221f0*/  MUFU.EX2 R69, R137 ;  /* 0x0000008900457308 */ /* 0x0009e20000000800 */
[----:B------:R-:W-:Y:S01]  /*22200*/  FFMA.FTZ R119, R70, R180, R119 ;  /* 0x000000b446777223 */ /* 0x000fe20000010077 */
[C---:B------:R-:W-:Y:S01]  /*22210*/  HMMA.16816.F32 R24, R80.reuse, R88, R24 ;  /* 0x000000585018723c */ /* 0x040fe20000001818 */
[----:B------:R-:W-:Y:S07]  /*22220*/  LDSM.16.MT88.4 R180, [R251+0xb800] ;  /* 0x00b80000fbb4783b */ /* 0x000fee0000004200 */
[----:B------:R-:W-:Y:S01]  /*22230*/  MUFU.EX2 R70, R135 ;  /* 0x0000008700467308 */ /* 0x000fe20000000800 */
[----:B------:R-:W-:Y:S01]  /*22240*/  FFMA.FTZ R88, R224, UR4, -R229 ;  /* 0x00000004e0587c23 */ /* 0x000fe200080108e5 */
[----:B------:R-:W-:Y:S01]  /*22250*/  FFMA.FTZ R89, R215, UR4, -R206 ;  /* 0x00000004d7597c23 */ /* 0x000fe200080108ce */
[----:B------:R-:W-:Y:S01]  /*22260*/  FFMA.FTZ R224, R245, UR4, -R210 ;  /* 0x00000004f5e07c23 */ /* 0x000fe200080108d2 */
[----:B------:R-:W-:Y:S01]  /*22270*/  FADD.FTZ R108, R108, R123 ;  /* 0x0000007b6c6c7221 */ /* 0x000fe20000010000 */
[-C--:B------:R-:W-:Y:S05]  /*22280*/  HMMA.16816.F32 R28, R80, R90.reuse, R28 ;  /* 0x0000005a501c723c */ /* 0x080fea000000181c */
[----:B------:R-:W-:Y:S01]  /*22290*/  MUFU.EX2 R245, R88 ;  /* 0x0000005800f57308 */ /* 0x000fe20000000800 */
[----:B------:R-:W-:Y:S02]  /*222a0*/  IMAD.MOV.U32 R123, RZ, RZ, R167 ;  /* 0x000000ffff7b7224 */ /* 0x000fe400078e00a7 */
[----:B------:R-:W-:Y:S07]  /*222b0*/  FFMA.FTZ R229, R216, UR4, -R229 ;  /* 0x00000004d8e57c23 */ /* 0x000fee00080108e5 */
[----:B------:R-:W-:Y:S01]  /*222c0*/  MUFU.EX2 R224, R224 ;  /* 0x000000e000e07308 */ /* 0x000fe20000000800 */
[----:B------:R-:W-:Y:S01]  /*222d0*/  FADD.FTZ R116, R115, R116 ;  /* 0x0000007473747221 */ /* 0x000fe20000010000 */
[----:B------:R-:W-:Y:S01]  /*222e0*/  IMAD.MOV.U32 R115, RZ, RZ, R184 ;  /* 0x000000ffff737224 */ /* 0x000fe200078e00b8 */
[C---:B------:R-:W-:Y:S07]  /*222f0*/  HMMA.16816.F32 R32, R76.reuse, R90, R32 ;  /* 0x0000005a4c20723c */ /* 0x040fee0000001820 */
[----:B------:R1:W-:Y:S01]  /*22300*/  MUFU.EX2 R216, R223 ;  /* 0x000000df00d87308 */ /* 0x0003e20000000800 */
[----:B------:R-:W-:Y:S01]  /*22310*/  FFMA.FTZ R91, R243, UR4, -R210 ;  /* 0x00000004f35b7c23 */ /* 0x000fe200080108d2 */
[----:B------:R-:W-:Y:S01]  /*22320*/  FFMA.FTZ R90, R219, UR4, -R206 ;  /* 0x00000004db5a7c23 */ /* 0x000fe200080108ce */
[----:B------:R-:W-:Y:S07]  /*22330*/  FFMA.FTZ R243, R213, UR4, -R122 ;  /* 0x00000004d5f37c23 */ /* 0x000fee000801087a */
[----:B------:R-:W-:Y:S01]  /*22340*/  MUFU.EX2 R229, R229 ;  /* 0x000000e500e57308 */ /* 0x000fe20000000800 */
[-C--:B---3--:R-:W-:Y:S09]  /*22350*/  HMMA.16816.F32 R36, R76, R92.reuse, R36 ;  /* 0x0000005c4c24723c */ /* 0x088ff20000001824 */
[----:B------:R-:W-:Y:S01]  /*22360*/  MUFU.EX2 R219, R91 ;  /* 0x0000005b00db7308 */ /* 0x000fe20000000800 */
[----:B------:R-:W-:Y:S01]  /*22370*/  FADD.FTZ R118, R111, R118 ;  /* 0x000000766f767221 */ /* 0x000fe20000010000 */
[----:B------:R-:W-:Y:S02]  /*22380*/  IMAD.MOV.U32 R111, RZ, RZ, R177 ;  /* 0x000000ffff6f7224 */ /* 0x000fe400078e00b1 */
[----:B------:R-:W-:Y:S06]  /*22390*/  FADD.FTZ R110, R110, R119 ;  /* 0x000000776e6e7221 */ /* 0x000fec0000010000 */
[----:B------:R-:W-:Y:S01]  /*223a0*/  MUFU.EX2 R215, R90 ;  /* 0x0000005a00d77308 */ /* 0x000fe20000000800 */
[C---:B------:R-:W-:Y:S09]  /*223b0*/  HMMA.16816.F32 R40, R80.reuse, R92, R40 ;  /* 0x0000005c5028723c */ /* 0x040ff20000001828 */
[----:B------:R3:W2:Y:S01]  /*223c0*/  MUFU.EX2 R213, R89 ;  /* 0x0000005900d57308 */ /* 0x0006a20000000800 */
[----:B------:R-:W-:Y:S02]  /*223d0*/  IMAD.MOV.U32 R119, RZ, RZ, R176 ;  /* 0x000000ffff777224 */ /* 0x000fe400078e00b0 */
[----:B------:R-:W-:Y:S01]  /*223e0*/  FADD.FTZ R105, R105, R116 ;  /* 0x0000007469697221 */ /* 0x000fe20000010000 */
[----:B----4-:R-:W-:Y:S06]  /*223f0*/  F2FP.F16.F32.PACK_AB R137, R208, R211 ;  /* 0x000000d3d089723e */ /* 0x010fec00000000ff */
[----:B------:R-:W4:Y:S01]  /*22400*/  MUFU.EX2 R243, R243 ;  /* 0x000000f300f37308 */ /* 0x000f220000000800 */
[-C--:B------:R-:W-:Y:S03]  /*22410*/  HMMA.16816.F32 R44, R80, R94.reuse, R44 ;  /* 0x0000005e502c723c */ /* 0x080fe6000000182c */
[----:B------:R-:W-:Y:S01]  /*22420*/  FADD.FTZ R102, R102, R105 ;  /* 0x0000006966667221 */ /* 0x000fe20000010000 */
[----:B-1----:R-:W-:Y:S05]  /*22430*/  IMAD.MOV.U32 R223, RZ, RZ, R190 ;  /* 0x000000ffffdf7224 */ /* 0x002fea00078e00be */
[----:B------:R-:W-:Y:S01]  /*22440*/  MUFU.EX2 R71, R220 ;  /* 0x000000dc00477308 */ /* 0x000fe20000000800 */
[----:B------:R-:W-:Y:S01]  /*22450*/  FADD.FTZ R107, R107, R118 ;  /* 0x000000766b6b7221 */ /* 0x000fe20000010000 */
[----:B------:R-:W-:Y:S01]  /*22460*/  IMAD.MOV.U32 R117, RZ, RZ, R185 ;  /* 0x000000ffff757224 */ /* 0x000fe200078e00b9 */
[C---:B------:R-:W-:Y:S01]  /*22470*/  HMMA.16816.F32 R48, R76.reuse, R94, R48 ;  /* 0x0000005e4c30723c */ /* 0x040fe20000001830 */
[----:B---3--:R-:W1:Y:S03]  /*22480*/  LDSM.16.MT88.4 R88, [R248+0xa800] ;  /* 0x00a80000f858783b */ /* 0x008e660000004200 */
[----:B------:R-:W-:Y:S01]  /*22490*/  FADD.FTZ R104, R104, R107 ;  /* 0x0000006b68687221 */ /* 0x000fe20000010000 */
[----:B------:R-:W-:Y:S01]  /*224a0*/  FADD.FTZ R109, R109, R110 ;  /* 0x0000006e6d6d7221 */ /* 0x000fe20000010000 */
[----:B------:R-:W-:Y:S02]  /*224b0*/  FADD.FTZ R108, R103, R108 ;  /* 0x0000006c676c7221 */ /* 0x000fe40000010000 */
[-C--:B------:R-:W-:Y:S01]  /*224c0*/  HMMA.16816.F32 R52, R76, R96.reuse, R52 ;  /* 0x000000604c34723c */ /* 0x080fe20000001834 */
[----:B------:R-:W3:Y:S02]  /*224d0*/  LDSM.16.MT88.4 R92, [R101+0x2800] ;  /* 0x00280000655c783b */ /* 0x000ee40000004200 */
[----:B------:R-:W-:Y:S01]  /*224e0*/  FADD.FTZ R151, R151, R104 ;  /* 0x0000006897977221 */ /* 0x000fe20000010000 */
[----:B------:R-:W-:Y:S01]  /*224f0*/  FADD.FTZ R106, R106, R109 ;  /* 0x0000006d6a6a7221 */ /* 0x000fe20000010000 */
[----:B------:R-:W-:Y:S02]  /*22500*/  FADD.FTZ R157, R157, R108 ;  /* 0x0000006c9d9d7221 */ /* 0x000fe40000010000 */
[----:B------:R-:W-:Y:S01]  /*22510*/  FADD.FTZ R151, R144, R151 ;  /* 0x0000009790977221 */ /* 0x000fe20000010000 */
[C---:B------:R-:W-:Y:S04]  /*22520*/  HMMA.16816.F32 R56, R80.reuse, R96, R56 ;  /* 0x000000605038723c */ /* 0x040fe80000001838 */
[----:B------:R-:W-:Y:S01]  /*22530*/  FFMA.FTZ R96, R239, UR4, -R206 ;  /* 0x00000004ef607c23 */ /* 0x000fe200080108ce */
[----:B------:R-:W-:Y:S01]  /*22540*/  FADD.FTZ R140, R140, R151 ;  /* 0x000000978c8c7221 */ /* 0x000fe20000010000 */
[----:B------:R1:W-:Y:S01]  /*22550*/  MUFU.EX2 R239, R241 ;  /* 0x000000f100ef7308 */ /* 0x0003e20000000800 */
[----:B------:R-:W-:Y:S01]  /*22560*/  FADD.FTZ R147, R147, R106 ;  /* 0x0000006a93937221 */ /* 0x000fe20000010000 */
[-C--:B------:R-:W-:Y:S03]  /*22570*/  HMMA.16816.F32 R60, R80, R98.reuse, R60 ;  /* 0x00000062503c723c */ /* 0x080fe6000000183c */
[--C-:B------:R-:W-:Y:S01]  /*22580*/  FFMA.FTZ R83, R235, UR4, -R122.reuse ;  /* 0x00000004eb537c23 */ /* 0x100fe2000801087a */
[----:B------:R-:W-:Y:S01]  /*22590*/  FFMA.FTZ R82, R231, UR4, -R122 ;  /* 0x00000004e7527c23 */ /* 0x000fe2000801087a */
[--C-:B------:R-:W-:Y:S03]  /*225a0*/  FFMA.FTZ R80, R227, UR4, -R210.reuse ;  /* 0x00000004e3507c23 */ /* 0x100fe600080108d2 */
[----:B------:R1:W1:Y:S01]  /*225b0*/  MUFU.EX2 R235, R96 ;  /* 0x0000006000eb7308 */ /* 0x0002620000000800 */
[----:B------:R-:W-:Y:S01]  /*225c0*/  FFMA.FTZ R81, R217, UR4, -R210 ;  /* 0x00000004d9517c23 */ /* 0x000fe200080108d2 */
[----:B------:R-:W-:Y:S08]  /*225d0*/  HMMA.16816.F32 R64, R76, R98, R64 ;  /* 0x000000624c40723c */ /* 0x000ff00000001840 */
[----:B------:R-:W-:Y:S01]  /*225e0*/  MUFU.EX2 R231, R83 ;  /* 0x0000005300e77308 */ /* 0x000fe20000000800 */
[----:B--2---:R-:W-:Y:S01]  /*225f0*/  F2FP.F16.F32.PACK_AB R76, R213, R215 ;  /* 0x000000d7d54c723e */ /* 0x004fe200000000ff */
[----:B------:R-:W-:Y:S08]  /*22600*/  FADD.FTZ R142, R142, R147 ;  /* 0x000000938e8e7221 */ /* 0x000ff00000010000 */
[----:B------:R-:W2:Y:S01]  /*22610*/  MUFU.EX2 R227, R82 ;  /* 0x0000005200e37308 */ /* 0x000ea20000000800 */
[----:B----4-:R-:W-:Y:S01]  /*22620*/  F2FP.F16.F32.PACK_AB R77, R237, R243 ;  /* 0x000000f3ed4d723e */ /* 0x010fe200000000ff */
[----:B------:R-:W-:Y:S01]  /*22630*/  FADD.FTZ R143, R143, R140 ;  /* 0x0000008c8f8f7221 */ /* 0x000fe20000010000 */
[----:B------:R-:W-:Y:S07]  /*22640*/  FADD.FTZ R141, R141, R142 ;  /* 0x0000008e8d8d7221 */ /* 0x000fee0000010000 */
[----:B------:R4:W-:Y:S01]  /*22650*/  MUFU.EX2 R217, R80 ;  /* 0x0000005000d97308 */ /* 0x0009e20000000800 */
[----:B-1----:R-:W-:Y:S01]  /*22660*/  MOV R241, R139 ;  /* 0x0000008b00f17202 */ /* 0x002fe20000000f00 */
[----:B------:R-:W1:Y:S01]  /*22670*/  LDSM.16.MT88.4 R96, [R100+0x2800] ;  /* 0x002800006460783b */ /* 0x000e620000004200 */
[----:B------:R-:W-:Y:S07]  /*22680*/  F2FP.F16.F32.PACK_AB R78, R235, R239 ;  /* 0x000000efeb4e723e */ /* 0x000fee00000000ff */
[----:B------:R3:W3:Y:S01]  /*22690*/  MUFU.EX2 R214, R81 ;  /* 0x0000005100d67308 */ /* 0x0006e20000000800 */
[----:B------:R-:W-:Y:S01]  /*226a0*/  FADD.FTZ R146, R146, R141 ;  /* 0x0000008d92927221 */ /* 0x000fe20000010000 */
[----:B------:R-:W-:Y:S03]  /*226b0*/  FADD.FTZ R156, R156, R157 ;  /* 0x0000009d9c9c7221 */ /* 0x000fe60000010000 */
[----:B------:R-:W-:Y:S01]  /*226c0*/  FADD.FTZ R171, R171, R146 ;  /* 0x00000092abab7221 */ /* 0x000fe20000010000 */
[----:B--2---:R-:W-:Y:S01]  /*226d0*/  F2FP.F16.F32.PACK_AB R79, R227, R231 ;  /* 0x000000e7e34f723e */ /* 0x004fe200000000ff */
[----:B------:R-:W-:Y:S01]  /*226e0*/  FADD.FTZ R131, R131, R156 ;  /* 0x0000009c83837221 */ /* 0x000fe20000010000 */
[----:B------:R-:W-:Y:S01]  /*226f0*/  F2FP.F16.F32.PACK_AB R82, R245, R222 ;  /* 0x000000def552723e */ /* 0x000fe200000000ff */
[----:B------:R-:W-:Y:S01]  /*22700*/  FADD.FTZ R158, R158, R171 ;  /* 0x000000ab9e9e7221 */ /* 0x000fe20000010000 */
[----:B----4-:R-:W-:Y:S01]  /*22710*/  F2FP.F16.F32.PACK_AB R80, R226, R228 ;  /* 0x000000e4e250723e */ /* 0x010fe200000000ff */
[----:B------:R-:W-:Y:S02]  /*22720*/  FADD.FTZ R131, R126, R131 ;  /* 0x000000837e837221 */ /* 0x000fe40000010000 */
[-C--:B------:R-:W-:Y:S03]  /*22730*/  HMMA.16816.F32 R4, R76, R84.reuse, R4 ;  /* 0x000000544c04723c */ /* 0x080fe60000001804 */
[----:B---3--:R-:W-:Y:S01]  /*22740*/  F2FP.F16.F32.PACK_AB R81, R219, R224 ;  /* 0x000000e0db51723e */ /* 0x008fe200000000ff */
[----:B------:R-:W-:Y:S01]  /*22750*/  FADD.FTZ R169, R169, R158 ;  /* 0x0000009ea9a97221 */ /* 0x000fe20000010000 */
[----:B------:R-:W-:Y:S03]  /*22760*/  F2FP.F16.F32.PACK_AB R83, R214, R217 ;  /* 0x000000d9d653723e */ /* 0x000fe600000000ff */
[----:B------:R-:W-:Y:S04]  /*22770*/  FADD.FTZ R169, R160, R169 ;  /* 0x000000a9a0a97221 */ /* 0x000fe80000010000 */
[C---:B------:R-:W-:Y:S08]  /*22780*/  HMMA.16816.F32 R8, R80.reuse, R84, R8 ;  /* 0x000000545008723c */ /* 0x040ff00000001808 */
[-C--:B------:R-:W-:Y:S08]  /*22790*/  HMMA.16816.F32 R12, R80, R86.reuse, R12 ;  /* 0x00000056500c723c */ /* 0x080ff0000000180c */
[C---:B------:R-:W-:Y:S01]  /*227a0*/  HMMA.16816.F32 R16, R76.reuse, R86, R16 ;  /* 0x000000564c10723c */ /* 0x040fe20000001810 */
[----:B------:R2:W3:Y:S07]  /*227b0*/  LDSM.16.MT88.4 R84, [R251+0xb000] ;  /* 0x00b00000fb54783b */ /* 0x0004ee0000004200 */
[-C--:B------:R-:W-:Y:S08]  /*227c0*/  HMMA.16816.F32 R20, R76, R88.reuse, R20 ;  /* 0x000000584c14723c */ /* 0x080ff00000001814 */
[C---:B------:R-:W-:Y:S04]  /*227d0*/  HMMA.16816.F32 R24, R80.reuse, R88, R24 ;  /* 0x000000585018723c */ /* 0x040fe80000001818 */
[--C-:B------:R-:W-:Y:S01]  /*227e0*/  FFMA.FTZ R88, R209, UR4, -R210.reuse ;  /* 0x00000004d1587c23 */ /* 0x100fe200080108d2 */
[----:B------:R-:W-:Y:S01]  /*227f0*/  FFMA.FTZ R210, R73, UR4, -R210 ;  /* 0x0000000449d27c23 */ /* 0x000fe200080108d2 */
[--C-:B------:R-:W-:Y:S01]  /*22800*/  FFMA.FTZ R73, R124, UR4, -R206.reuse ;  /* 0x000000047c497c23 */ /* 0x100fe200080108ce */
[----:B------:R-:W-:Y:S01]  /*22810*/  FFMA.FTZ R206, R127, UR4, -R206 ;  /* 0x000000047fce7c23 */ /* 0x000fe200080108ce */
[-C--:B------:R-:W-:Y:S01]  /*22820*/  HMMA.16816.F32 R28, R80, R90.reuse, R28 ;  /* 0x0000005a501c723c */ /* 0x080fe2000000181c */
[----:B------:R4:W-:Y:S01]  /*22830*/  MUFU.EX2 R207, R88 ;  /* 0x0000005800cf7308 */ /* 0x0009e20000000800 */
[----:B--2---:R-:W2:Y:S01]  /*22840*/  S2R R251, SR_TID.X ;  /* 0x0000000000fb7919 */ /* 0x004ea20000002100 */
[--C-:B------:R-:W-:Y:S01]  /*22850*/  FFMA.FTZ R127, R113, UR4, -R122.reuse ;  /* 0x00000004717f7c23 */ /* 0x100fe2000801087a */
[----:B------:R-:W-:Y:S01]  /*22860*/  FFMA.FTZ R122, R120, UR4, -R122 ;  /* 0x00000004787a7c23 */ /* 0x000fe2000801087a */
[----:B------:R-:W-:Y:S06]  /*22870*/  IMAD.MOV.U32 R120, RZ, RZ, R186 ;  /* 0x000000ffff787224 */ /* 0x000fec00078e00ba */
[----:B------:R-:W-:Y:S01]  /*22880*/  MUFU.EX2 R210, R210 ;  /* 0x000000d200d27308 */ /* 0x000fe20000000800 */
[C---:B------:R-:W-:Y:S09]  /*22890*/  HMMA.16816.F32 R32, R76.reuse, R90, R32 ;  /* 0x0000005a4c20723c */ /* 0x040ff20000001820 */
[----:B------:R-:W1:Y:S10]  /*228a0*/  MUFU.EX2 R122, R122 ;  /* 0x0000007a007a7308 */ /* 0x000e740000000800 */
[----:B------:R-:W-:Y:S01]  /*228b0*/  MUFU.EX2 R124, R74 ;  /* 0x0000004a007c7308 */ /* 0x000fe20000000800 */
[----:B----4-:R-:W4:Y:S01]  /*228c0*/  LDSM.16.MT88.4 R88, [R248+0xb000] ;  /* 0x00b00000f858783b */ /* 0x010f220000004200 */
[-C--:B------:R-:W-:Y:S08]  /*228d0*/  HMMA.16816.F32 R36, R76, R92.reuse, R36 ;  /* 0x0000005c4c24723c */ /* 0x080ff00000001824 */
[----:B------:R-:W3:Y:S10]  /*228e0*/  MUFU.EX2 R113, R75 ;  /* 0x0000004b00717308 */ /* 0x000ef40000000800 */
[----:B------:R2:W-:Y:S01]  /*228f0*/  MUFU.EX2 R209, R132 ;  /* 0x0000008400d17308 */ /* 0x0005e20000000800 */
[C---:B------:R-:W-:Y:S09]  /*22900*/  HMMA.16816.F32 R40, R80.reuse, R92, R40 ;  /* 0x0000005c5028723c */ /* 0x040ff20000001828 */
[----:B------:R-:W4:Y:S01]  /*22910*/  MUFU.EX2 R127, R127 ;  /* 0x0000007f007f7308 */ /* 0x000f220000000800 */
[----:B-1----:R-:W-:Y:S01]  /*22920*/  F2FP.F16.F32.PACK_AB R135, R122, R121 ;  /* 0x000000797a87723e */ /* 0x002fe200000000ff */
[-C--:B------:R-:W-:Y:S03]  /*22930*/  HMMA.16816.F32 R44, R80, R94.reuse, R44 ;  /* 0x0000005e502c723c */ /* 0x080fe6000000182c */
[----:B---3--:R-:W-:Y:S01]  /*22940*/  F2FP.F16.F32.PACK_AB R75, R113, R112 ;  /* 0x00000070714b723e */ /* 0x008fe200000000ff */
[----:B--2---:R-:W-:Y:S01]  /*22950*/  IMAD.SHL.U32 R251, R251, 0x40, RZ ;  /* 0x00000040fbfb7824 */ /* 0x004fe200078e00ff */
[----:B------:R-:W-:Y:S03]  /*22960*/  F2FP.F16.F32.PACK_AB R132, R128, R129 ;  /* 0x000000818084723e */ /* 0x000fe600000000ff */
[C---:B------:R-:W-:Y:S01]  /*22970*/  HMMA.16816.F32 R48, R76.reuse, R94, R48 ;  /* 0x0000005e4c30723c */ /* 0x040fe20000001830 */
[----:B------:R-:W1:Y:S03]  /*22980*/  LDSM.16.MT88.4 R92, [R101+0x3000] ;  /* 0x00300000655c783b */ /* 0x000e660000004200 */
[----:B----4-:R-:W-:Y:S02]  /*22990*/  F2FP.F16.F32.PACK_AB R133, R127, R114 ;  /* 0x000000727f85723e */ /* 0x010fe400000000ff */
[----:B------:R-:W-:Y:S02]  /*229a0*/  LOP3.LUT R251, R251, 0x400, RZ, 0xc0, !PT ;  /* 0x00000400fbfb7812 */ /* 0x000fe400078ec0ff */
[-C--:B------:R-:W-:Y:S08]  /*229b0*/  HMMA.16816.F32 R52, R76, R96.reuse, R52 ;  /* 0x000000604c34723c */ /* 0x080ff00000001834 */
[C---:B------:R-:W-:Y:S01]  /*229c0*/  HMMA.16816.F32 R56, R80.reuse, R96, R56 ;  /* 0x000000605038723c */ /* 0x040fe20000001838 */
[----:B------:R2:W-:Y:S10]  /*229d0*/  MUFU.EX2 R97, R203 ;  /* 0x000000cb00617308 */ /* 0x0005f40000000800 */
[----:B------:R3:W4:Y:S01]  /*229e0*/  MUFU.EX2 R96, R73 ;  /* 0x0000004900607308 */ /* 0x0007220000000800 */
[-C--:B------:R-:W-:Y:S01]  /*229f0*/  HMMA.16816.F32 R60, R80, R98.reuse, R60 ;  /* 0x00000062503c723c */ /* 0x080fe2000000183c */
[----:B------:R-:W1:Y:S02]  /*22a00*/  LDSM.16.MT88.4 R80, [R100+0x3000] ;  /* 0x003000006450783b */ /* 0x000e640000004200 */
[----:B--2---:R-:W-:Y:S05]  /*22a10*/  IMAD.MOV.U32 R203, RZ, RZ, R187 ;  /* 0x000000ffffcb7224 */ /* 0x004fea00078e00bb */
[----:B------:R-:W-:Y:S04]  /*22a20*/  HMMA.16816.F32 R64, R76, R98, R64 ;  /* 0x000000624c40723c */ /* 0x000fe80000001840 */
[----:B---3--:R-:W-:Y:S01]  /*22a30*/  F2FP.F16.F32.PACK_AB R73, R124, R125 ;  /* 0x0000007d7c49723e */ /* 0x008fe200000000ff */
[----:B------:R-:W-:Y:S01]  /*22a40*/  IMAD.MOV.U32 R99, RZ, RZ, R179 ;  /* 0x000000ffff637224 */ /* 0x000fe200078e00b3 */
[----:B----4-:R-:W-:Y:S02]  /*22a50*/  F2FP.F16.F32.PACK_AB R74, R96, R97 ;  /* 0x00000061604a723e */ /* 0x010fe400000000ff */
[----:B------:R-:W-:Y:S02]  /*22a60*/  F2FP.F16.F32.PACK_AB R79, R70, R69 ;  /* 0x00000045464f723e */ /* 0x000fe400000000ff */
[----:B------:R-:W-:Y:S02]  /*22a70*/  MOV R98, R178 ;  /* 0x000000b200627202 */ /* 0x000fe40000000f00 */
[----:B------:R-:W-:Y:S01]  /*22a80*/  F2FP.F16.F32.PACK_AB R76, R221, R216 ;  /* 0x000000d8dd4c723e */ /* 0x000fe200000000ff */
[-C--:B------:R-:W-:Y:S05]  /*22a90*/  HMMA.16816.F32 R4, R72, R84.reuse, R4 ;  /* 0x000000544804723c */ /* 0x080fea0000001804 */
[----:B------:R-:W-:Y:S02]  /*22aa0*/  F2FP.F16.F32.PACK_AB R78, R209, R212 ;  /* 0x000000d4d14e723e */ /* 0x000fe400000000ff */
[----:B------:R-:W-:Y:S07]  /*22ab0*/  F2FP.F16.F32.PACK_AB R77, R202, R207 ;  /* 0x000000cfca4d723e */ /* 0x000fee00000000ff */
[C---:B------:R-:W-:Y:S01]  /*22ac0*/  HMMA.16816.F32 R8, R76.reuse, R84, R8 ;  /* 0x000000544c08723c */ /* 0x040fe20000001808 */
[----:B------:R-:W2:Y:S10]  /*22ad0*/  MUFU.EX2 R85, R206 ;  /* 0x000000ce00557308 */ /* 0x000eb40000000800 */
[----:B------:R-:W3:Y:S01]  /*22ae0*/  MUFU.EX2 R84, R225 ;  /* 0x000000e100547308 */ /* 0x000ee20000000800 */
[-C--:B------:R-:W-:Y:S03]  /*22af0*/  HMMA.16816.F32 R12, R76, R86.reuse, R12 ;  /* 0x000000564c0c723c */ /* 0x080fe6000000180c */
[----:B--2---:R-:W-:Y:S05]  /*22b00*/  F2FP.F16.F32.PACK_AB R134, R85, R130 ;  /* 0x000000825586723e */ /* 0x004fea00000000ff */
[C---:B------:R-:W-:Y:S04]  /*22b10*/  HMMA.16816.F32 R16, R72.reuse, R86, R16 ;  /* 0x000000564810723c */ /* 0x040fe80000001810 */
[----:B------:R-:W-:Y:S02]  /*22b20*/  IMAD.MOV.U32 R87, RZ, RZ, R166 ;  /* 0x000000ffff577224 */ /* 0x000fe400078e00a6 */
[----:B------:R-:W-:Y:S02]  /*22b30*/  IMAD.MOV.U32 R86, RZ, RZ, R165 ;  /* 0x000000ffff567224 */ /* 0x000fe400078e00a5 */
[-C--:B------:R-:W-:Y:S08]  /*22b40*/  HMMA.16816.F32 R20, R72, R88.reuse, R20 ;  /* 0x000000584814723c */ /* 0x080ff00000001814 */
[C---:B------:R-:W-:Y:S04]  /*22b50*/  HMMA.16816.F32 R24, R76.reuse, R88, R24 ;  /* 0x000000584c18723c */ /* 0x040fe80000001818 */
[----:B------:R-:W-:Y:S02]  /*22b60*/  IMAD.MOV.U32 R89, RZ, RZ, R164 ;  /* 0x000000ffff597224 */ /* 0x000fe400078e00a4 */
[----:B------:R-:W2:Y:S01]  /*22b70*/  LDSM.16.MT88.4 R164, [R248+0xb800] ;  /* 0x00b80000f8a4783b */ /* 0x000ea20000004200 */
[----:B------:R-:W-:Y:S01]  /*22b80*/  IMAD.MOV.U32 R88, RZ, RZ, R138 ;  /* 0x000000ffff587224 */ /* 0x000fe200078e008a */
[-C--:B------:R-:W-:Y:S03]  /*22b90*/  HMMA.16816.F32 R28, R76, R90.reuse, R28 ;  /* 0x0000005a4c1c723c */ /* 0x080fe6000000181c */
[----:B---3--:R-:W-:Y:S01]  /*22ba0*/  F2FP.F16.F32.PACK_AB R138, R229, R84 ;  /* 0x00000054e58a723e */ /* 0x008fe200000000ff */
[----:B------:R-:W-:Y:S04]  /*22bb0*/  FADD.FTZ R169, R89, R169 ;  /* 0x000000a959a97221 */ /* 0x000fe80000010000 */
[C---:B------:R-:W-:Y:S08]  /*22bc0*/  HMMA.16816.F32 R32, R72.reuse, R90, R32 ;  /* 0x0000005a4820723c */ /* 0x040ff00000001820 */
[-C--:B-1----:R-:W-:Y:S08]  /*22bd0*/  HMMA.16816.F32 R36, R72, R92.reuse, R36 ;  /* 0x0000005c4824723c */ /* 0x082ff00000001824 */
[C---:B------:R-:W-:Y:S08]  /*22be0*/  HMMA.16816.F32 R40, R76.reuse, R92, R40 ;  /* 0x0000005c4c28723c */ /* 0x040ff00000001828 */
[-C--:B------:R-:W-:Y:S08]  /*22bf0*/  HMMA.16816.F32 R44, R76, R94.reuse, R44 ;  /* 0x0000005e4c2c723c */ /* 0x080ff0000000182c */
[C---:B------:R-:W-:Y:S08]  /*22c00*/  HMMA.16816.F32 R48, R72.reuse, R94, R48 ;  /* 0x0000005e4830723c */ /* 0x040ff00000001830 */
[-C--:B------:R-:W-:Y:S08]  /*22c10*/  HMMA.16816.F32 R52, R72, R80.reuse, R52 ;  /* 0x000000504834723c */ /* 0x080ff00000001834 */
[C---:B------:R-:W-:Y:S08]  /*22c20*/  HMMA.16816.F32 R56, R76.reuse, R80, R56 ;  /* 0x000000504c38723c */ /* 0x040ff00000001838 */
[-C--:B------:R-:W-:Y:S01]  /*22c30*/  HMMA.16816.F32 R60, R76, R82.reuse, R60 ;  /* 0x000000524c3c723c */ /* 0x080fe2000000183c */
[----:B------:R1:W3:Y:S02]  /*22c40*/  MUFU.EX2 R77, R136 ;  /* 0x00000088004d7308 */ /* 0x0002e40000000800 */
[----:B------:R-:W-:Y:S04]  /*22c50*/  FADD.FTZ R79, R149, R102 ;  /* 0x00000066954f7221 */ /* 0x000fe80000010000 */
[----:B------:R-:W-:Y:S01]  /*22c60*/  FADD.FTZ R79, R148, R79 ;  /* 0x0000004f944f7221 */ /* 0x000fe20000010000 */
[----:B------:R-:W-:Y:S04]  /*22c70*/  HMMA.16816.F32 R64, R72, R82, R64 ;  /* 0x000000524840723c */ /* 0x000fe80000001840 */
[----:B------:R-:W-:Y:S01]  /*22c80*/  FADD.FTZ R150, R150, R79 ;  /* 0x0000004f96967221 */ /* 0x000fe20000010000 */
[----:B-1----:R-:W-:Y:S03]  /*22c90*/  F2FP.F16.F32.PACK_AB R136, R218, R71 ;  /* 0x00000047da88723e */ /* 0x002fe600000000ff */
[-C--:B------:R-:W-:Y:S05]  /*22ca0*/  HMMA.16816.F32 R192, R132, R180.reuse, R4 ;  /* 0x000000b484c0723c */ /* 0x080fea0000001804 */
[----:B---3--:R-:W-:Y:S01]  /*22cb0*/  F2FP.F16.F32.PACK_AB R139, R210, R77 ;  /* 0x0000004dd28b723e */ /* 0x008fe200000000ff */
[----:B------:R-:W-:Y:S01]  /*22cc0*/  FADD.FTZ R150, R145, R150 ;  /* 0x0000009691967221 */ /* 0x000fe20000010000 */
[----:B------:R-:W-:Y:S01]  /*22cd0*/  FADD.FTZ R6, R168, R143 ;  /* 0x0000008fa8067221 */ /* 0x000fe20000010000 */
[----:B------:R-:W-:Y:S02]  /*22ce0*/  FADD.FTZ R4, R154, R131 ;  /* 0x000000839a047221 */ /* 0x000fe40000010000 */
[----:B------:R-:W-:Y:S01]  /*22cf0*/  FADD.FTZ R161, R161, R150 ;  /* 0x00000096a1a17221 */ /* 0x000fe20000010000 */
[----:B------:R-:W-:Y:S01]  /*22d00*/  FADD.FTZ R6, R163, R6 ;  /* 0x00000006a3067221 */ /* 0x000fe20000010000 */
[C---:B------:R-:W-:Y:S01]  /*22d10*/  HMMA.16816.F32 R188, R136.reuse, R180, R8 ;  /* 0x000000b488bc723c */ /* 0x040fe20000001808 */
[----:B------:R-:W1:Y:S03]  /*22d20*/  LDSM.16.MT88.4 R148, [R101+0x3800] ;  /* 0x003800006594783b */ /* 0x000e660000004200 */
        /* <DEDUP_REMOVED lines=88> */
[----:B------:R-:W-:Y:S02]  /*232b0*/  IMAD.MOV.U32 R196, RZ, RZ, R0 ;  /* 0x000000ffffc47224 */ /* 0x000fe400078e0000 */
        /* <DEDUP_REMOVED lines=14> */
[----:B------:R-:W-:Y:S03]  /*233a0*/  FADD.FTZ R121, R121, R114 ;  /* 0x0000007279797221 */ /* 0x000fe60000010000 */
[----:B------:R-:W-:Y:S05]  /*233b0*/  FADD.FTZ R6, R229, R84 ;  /* 0x00000054e5067221 */ /* 0x000fea0000010000 */
[----:B------:R-:W-:Y:S04]  /*233c0*/  STL [R1+0x60], R6 ;  /* 0x0000600601007387 */ /* 0x000fe80000100800 */
[----:B------:R1:W-:Y:S04]  /*233d0*/  STL [R1+0x54], R4 ;  /* 0x0000540401007387 */ /* 0x0003e80000100800 */
[----:B------:R3:W-:Y:S01]  /*233e0*/  STL [R1+0x5c], R5 ;  /* 0x00005c0501007387 */ /* 0x0007e20000100800 */
[----:B-1----:R-:W-:Y:S05]  /*233f0*/  FADD.FTZ R4, R122, R121 ;  /* 0x000000797a047221 */ /* 0x002fea0000010000 */
[----:B------:R3:W-:Y:S01]  /*23400*/  STL [R1+0x58], R4 ;  /* 0x0000580401007387 */ /* 0x0007e20000100800 */
[----:B------:R-:W-:Y:S05]  /*23410*/  BRA.U UP0, `(.L_x_1175) ;  /* 0xffffff5500407547 */ /* 0x000fea000b83ffff */
.L_x_1174:
[----:B------:R-:W4:Y:S01]  /*23420*/  LDL.LU R7, [R1+0x5c] ;  /* 0x00005c0001077983 */ /* 0x000f220000300800 */
[----:B------:R-:W1:Y:S01]  /*23430*/  S2R R24, SR_TID.X ;  /* 0x0000000000187919 */ /* 0x000e620000002100 */
[----:B------:R-:W-:Y:S01]  /*23440*/  UISETP.NE.AND UP3, UPT, UR16, -0x1, UPT ;  /* 0xffffffff1000788c */ /* 0x000fe2000bf65270 */
[----:B------:R-:W1:Y:S01]  /*23450*/  S2UR UR9, SR_CTAID.Y ;  /* 0x00000000000979c3 */ /* 0x000e620000002600 */
[----:B------:R-:W3:Y:S01]  /*23460*/  LDCU.U8 UR4, c[0x0][0x549] ;  /* 0x0000a920ff0477ac */ /* 0x000ee20008000000 */
[----:B--2---:R-:W2:Y:S01]  /*23470*/  LDL.LU R6, [R1+0x58] ;  /* 0x0000580001067983 */ /* 0x004ea20000300800 */
[----:B------:R-:W1:Y:S03]  /*23480*/  LDCU.U8 UR8, c[0x0][0x548] ;  /* 0x0000a900ff0877ac */ /* 0x000e660008000000 */
[----:B------:R-:W2:Y:S04]  /*23490*/  LDL.LU R10, [R1+0x60] ;  /* 0x00006000010a7983 */ /* 0x000ea80000300800 */
[----:B------:R-:W2:Y:S01]  /*234a0*/  LDL.LU R9, [R1+0x54] ;  /* 0x0000540001097983 */ /* 0x000ea20000300800 */
[----:B------:R-:W1:Y:S03]  /*234b0*/  @!UP3 LDCU.64 UR6, c[0x0][0x400] ;  /* 0x00008000ff06b7ac */ /* 0x000e660008000a00 */
[----:B---3--:R-:W3:Y:S01]  /*234c0*/  LDL.LU R5, [R1+0x2c] ;  /* 0x00002c0001057983 */ /* 0x008ee20000300800 */
[----:B------:R-:W2:Y:S01]  /*234d0*/  S2UR UR13, SR_CTAID.Z ;  /* 0x00000000000d79c3 */ /* 0x000ea20000002700 */
[----:B------:R-:W-:Y:S01]  /*234e0*/  UISETP.NE.AND UP2, UPT, UR16, -0x1, UPT ;  /* 0xffffffff1000788c */ /* 0x000fe2000bf45270 */
[----:B------:R-:W1:Y:S01]  /*234f0*/  LDCU UR11, c[0x0][0x434] ;  /* 0x00008680ff0b77ac */ /* 0x000e620008000800 */
[----:B------:R-:W-:Y:S01]  /*23500*/  UISETP.NE.AND UP1, UPT, UR4, URZ, UPT ;  /* 0x000000ff0400728c */ /* 0x000fe2000bf25270 */
[----:B------:R-:W1:Y:S03]  /*23510*/  LDCU UR4, c[0x0][0x434] ;  /* 0x00008680ff0477ac */ /* 0x000e660008000800 */
[----:B-1----:R-:W-:Y:S01]  /*23520*/  UISETP.NE.AND UP0, UPT, UR8, URZ, !UP1 ;  /* 0x000000ff0800728c */ /* 0x002fe2000cf05270 */
[----:B------:R-:W-:Y:S01]  /*23530*/  LOP3.LUT P5, RZ, R24, 0x8, RZ, 0xc0, !PT ;  /* 0x0000000818ff7812 */ /* 0x000fe200078ac0ff */
[----:B------:R-:W-:-:S05]  /*23540*/  @!UP3 UIMAD.WIDE.U32 UR18, UR9, UR6, URZ ;  /* 0x000000060912b2a5 */ /* 0x000fca000f8e00ff */
[----:B------:R-:W1:Y:S01]  /*23550*/  @UP1 LDCU UR12, c[0x0][0x430] ;  /* 0x00008600ff0c17ac */ /* 0x000e620008000800 */
[----:B------:R-:W-:Y:S01]  /*23560*/  @!UP3 UIMAD UR10, UR9, UR7, UR19 ;  /* 0x00000007090ab2a4 */ /* 0x000fe2000f8e0213 */
[----:B------:R-:W1:Y:S01]  /*23570*/  @UP3 LDCU.64 UR6, c[0x0][0x408] ;  /* 0x00008100ff0637ac */ /* 0x000e620008000a00 */
[----:B------:R-:W2:Y:S01]  /*23580*/  @UP1 LDCU UR15, c[0x0][0x430] ;  /* 0x00008600ff0f17ac */ /* 0x000ea20008000800 */
[----:B-1----:R-:W-:Y:S02]  /*23590*/  @UP1 UIMAD UR11, UR12, UR4, URZ ;  /* 0x000000040c0b12a4 */ /* 0x002fe4000f8e02ff */
[----:B------:R-:W-:Y:S01]  /*235a0*/  @UP3 UIMAD.WIDE.U32 UR20, UR16, UR6, URZ ;  /* 0x00000006101432a5 */ /* 0x000fe2000f8e00ff */
[----:B------:R-:W1:Y:S03]  /*235b0*/  S2UR UR6, SR_CTAID.X ;  /* 0x00000000000679c3 */ /* 0x000e660000002500 */
[----:B------:R-:W-:-:S02]  /*235c0*/  @UP3 UIMAD UR10, UR16, UR7, UR21 ;  /* 0x00000007100a32a4 */ /* 0x000fc4000f8e0215 */
[----:B------:R-:W-:Y:S01]  /*235d0*/  @!UP2 UIMAD UR16, UR9, UR4, URZ ;  /* 0x000000040910a2a4 */ /* 0x000fe2000f8e02ff */
[----:B------:R-:W-:Y:S01]  /*235e0*/  @UP1 UMOV UR7, 0x1 ;  /* 0x0000000100071882 */ /* 0x000fe20000000000 */
[----:B------:R-:W-:Y:S02]  /*235f0*/  @UP3 UMOV UR18, UR20 ;  /* 0x0000001400123c82 */ /* 0x000fe40008000000 */
[----:B------:R-:W-:Y:S01]  /*23600*/  USHF.R.S32.HI UR12, URZ, 0x1f, UR16 ;  /* 0x0000001fff0c7899 */ /* 0x000fe20008011410 */
[----:B----4-:R-:W4:Y:S04]  /*23610*/  SHFL.BFLY PT, R8, R7, 0x2, 0x1f ;  /* 0x0c401f0007087f89 */ /* 0x010f2800000e0000 */
[----:B--2---:R-:W2:Y:S04]  /*23620*/  SHFL.BFLY PT, R15, R6, 0x2, 0x1f ;  /* 0x0c401f00060f7f89 */ /* 0x004ea800000e0000 */
[----:B------:R-:W1:Y:S04]  /*23630*/  SHFL.BFLY PT, R4, R10, 0x2, 0x1f ;  /* 0x0c401f000a047f89 */ /* 0x000e6800000e0000 */
[----:B------:R-:W1:Y:S01]  /*23640*/  SHFL.BFLY PT, R12, R9, 0x2, 0x1f ;  /* 0x0c401f00090c7f89 */ /* 0x000e6200000e0000 */
[----:B---3--:R-:W-:-:S02]  /*23650*/  MOV R16, R5 ;  /* 0x0000000500107202 */ /* 0x008fc40000000f00 */
[----:B------:R-:W-:Y:S01]  /*23660*/  SHF.L.U32 R5, R24, 0x5, RZ ;  /* 0x0000000518057819 */ /* 0x000fe200000006ff */
[----:B----4-:R-:W-:Y:S01]  /*23670*/  FADD.FTZ R8, R8, R7 ;  /* 0x0000000708087221 */ /* 0x010fe20000010000 */
[----:B------:R-:W-:Y:S02]  /*23680*/  LOP3.LUT R14, R16, 0x1f8, RZ, 0xc0, !PT ;  /* 0x000001f8100e7812 */ /* 0x000fe400078ec0ff */
[----:B-----5:R-:W-:Y:S02]  /*23690*/  LOP3.LUT R5, R232, 0x7c00, R5, 0xf8, !PT ;  /* 0x00007c00e8057812 */ /* 0x020fe400078ef805 */
[----:B------:R-:W3:Y:S01]  /*236a0*/  SHFL.BFLY PT, R7, R8, 0x1, 0x1f ;  /* 0x0c201f0008077f89 */ /* 0x000ee200000e0000 */
[----:B------:R-:W-:Y:S01]  /*236b0*/  LOP3.LUT R14, R14, 0x38, R24, 0x78, !PT ;  /* 0x000000380e0e7812 */ /* 0x000fe200078e7818 */
[----:B--2---:R-:W-:Y:S01]  /*236c0*/  FADD.FTZ R15, R15, R6 ;  /* 0x000000060f0f7221 */ /* 0x004fe20000010000 */
[----:B-1----:R-:W-:-:S04]  /*236d0*/  FADD.FTZ R4, R4, R10 ;  /* 0x0000000a04047221 */ /* 0x002fc80000010000 */
[----:B------:R-:W1:Y:S01]  /*236e0*/  SHFL.BFLY PT, R6, R15, 0x1, 0x1f ;  /* 0x0c201f000f067f89 */ /* 0x000e6200000e0000 */
[----:B------:R-:W-:-:S03]  /*236f0*/  FADD.FTZ R12, R12, R9 ;  /* 0x000000090c0c7221 */ /* 0x000fc60000010000 */
[----:B------:R-:W2:Y:S04]  /*23700*/  SHFL.BFLY PT, R13, R4, 0x1, 0x1f ;  /* 0x0c201f00040d7f89 */ /* 0x000ea800000e0000 */
[----:B------:R-:W4:Y:S01]  /*23710*/  SHFL.BFLY PT, R11, R12, 0x1, 0x1f ;  /* 0x0c201f000c0b7f89 */ /* 0x000f2200000e0000 */
[----:B---3--:R-:W-:Y:S01]  /*23720*/  FADD.FTZ R7, R8, R7 ;  /* 0x0000000708077221 */ /* 0x008fe20000010000 */
[----:B------:R-:W-:-:S03]  /*23730*/  SHF.L.U32 R8, R24, 0x4, RZ ;  /* 0x0000000418087819 */ /* 0x000fc600000006ff */
[----:B------:R-:W3:Y:S01]  /*23740*/  MUFU.RCP R10, R7 ;  /* 0x00000007000a7308 */ /* 0x000ee20000001000 */
[----:B------:R-:W-:Y:S02]  /*23750*/  LOP3.LUT R8, R8, 0x1c0, RZ, 0xc0, !PT ;  /* 0x000001c008087812 */ /* 0x000fe400078ec0ff */
[----:B------:R-:W-:Y:S01]  /*23760*/  FSETP.NE.FTZ.AND P3, PT, R7, RZ, PT ;  /* 0x000000ff0700720b */ /* 0x000fe20003f75000 */
[----:B-1----:R-:W-:Y:S01]  /*23770*/  FADD.FTZ R6, R15, R6 ;  /* 0x000000060f067221 */ /* 0x002fe20000010000 */
[----:B------:R-:W-:Y:S01]  /*23780*/  LOP3.LUT R8, R8, 0x38, R233, 0xf8, !PT ;  /* 0x0000003808087812 */ /* 0x000fe200078ef8e9 */
[----:B--2---:R-:W-:-:S03]  /*23790*/  FADD.FTZ R13, R4, R13 ;  /* 0x0000000d040d7221 */ /* 0x004fc60000010000 */
[----:B------:R-:W-:Y:S01]  /*237a0*/  LOP3.LUT R5, R5, R8, RZ, 0xfc, !PT ;  /* 0x0000000805057212 */ /* 0x000fe200078efcff */
[----:B------:R-:W1:Y:S01]  /*237b0*/  MUFU.RCP R9, R6 ;  /* 0x0000000600097308 */ /* 0x000e620000001000 */
[----:B------:R-:W-:Y:S01]  /*237c0*/  FSETP.NE.FTZ.AND P2, PT, R6, RZ, PT ;  /* 0x000000ff0600720b */ /* 0x000fe20003f55000 */
[----:B----4-:R-:W-:Y:S01]  /*237d0*/  FADD.FTZ R11, R12, R11 ;  /* 0x0000000b0c0b7221 */ /* 0x010fe20000010000 */
[----:B------:R-:W-:Y:S02]  /*237e0*/  FSETP.NE.FTZ.AND P1, PT, R13, RZ, PT ;  /* 0x000000ff0d00720b */ /* 0x000fe40003f35000 */
[----:B------:R-:W-:Y:S02]  /*237f0*/  LEA R5, R5, UR5, 0x1 ;  /* 0x0000000505057c11 */ /* 0x000fe4000f8e08ff */
[----:B------:R-:W-:Y:S01]  /*23800*/  FSETP.NE.FTZ.AND P0, PT, R11, RZ, PT ;  /* 0x000000ff0b00720b */ /* 0x000fe20003f15000 */
[----:B------:R-:W2:Y:S01]  /*23810*/  MUFU.RCP R4, R13 ;  /* 0x0000000d00047308 */ /* 0x000ea20000001000 */
[----:B---3--:R-:W-:-:S02]  /*23820*/  FSEL R10, R10, 1, P3 ;  /* 0x3f8000000a0a7808 */ /* 0x008fc40001800000 */
[----:B------:R-:W-:Y:S02]  /*23830*/  IADD3 R17, PT, PT, R5, 0x40, RZ ;  /* 0x0000004005117810 */ /* 0x000fe40007ffe0ff */
[----:B------:R-:W-:Y:S01]  /*23840*/  MOV R12, 0x7f800000 ;  /* 0x7f800000000c7802 */ /* 0x000fe20000000f00 */
[C---:B------:R-:W-:Y:S01]  /*23850*/  FMUL.FTZ R192, R10.reuse, R192 ;  /* 0x000000c00ac07220 */ /* 0x040fe20000410000 */
[C---:B------:R-:W-:Y:S01]  /*23860*/  FMUL.FTZ R193, R10.reuse, R193 ;  /* 0x000000c10ac17220 */ /* 0x040fe20000410000 */
[----:B------:R-:W3:Y:S01]  /*23870*/  MUFU.RCP R8, R11 ;  /* 0x0000000b00087308 */ /* 0x000ee20000001000 */
[C---:B------:R-:W-:Y:S01]  /*23880*/  FMUL.FTZ R180, R10.reuse, R180 ;  /* 0x000000b40ab47220 */ /* 0x040fe20000410000 */
[----:B-1----:R-:W-:Y:S01]  /*23890*/  FSEL R9, R9, 1, P2 ;  /* 0x3f80000009097808 */ /* 0x002fe20001000000 */
[C---:B------:R-:W-:Y:S01]  /*238a0*/  FMUL.FTZ R181, R10.reuse, R181 ;  /* 0x000000b50ab57220 */ /* 0x040fe20000410000 */
[C---:B------:R-:W-:Y:S01]  /*238b0*/  FMUL.FTZ R176, R10.reuse, R176 ;  /* 0x000000b00ab07220 */ /* 0x040fe20000410000 */
[C---:B------:R-:W-:Y:S01]  /*238c0*/  FMUL.FTZ R177, R10.reuse, R177 ;  /* 0x000000b10ab17220 */ /* 0x040fe20000410000 */
[----:B------:R-:W-:Y:S01]  /*238d0*/  FMUL.FTZ R164, R10, R164 ;  /* 0x000000a40aa47220 */ /* 0x000fe20000410000 */
[C---:B------:R-:W-:Y:S01]  /*238e0*/  FMUL.FTZ R194, R9.reuse, R194 ;  /* 0x000000c209c27220 */ /* 0x040fe20000410000 */
        /* <DEDUP_REMOVED lines=24> */
[C---:B------:R-:W-:Y:S01]  /*23a70*/  FMUL.FTZ R166, R9.reuse, R166 ;  /* 0x000000a609a67220 */ /* 0x040fe20000410000 */
[----:B------:R-:W-:Y:S01]  /*23a80*/  MOV R4, 0x10 ;  /* 0x0000001000047802 */ /* 0x000fe20000000f00 */
[----:B------:R-:W-:Y:S01]  /*23a90*/  FMUL.FTZ R167, R9, R167 ;  /* 0x000000a709a77220 */ /* 0x000fe20000410000 */
[----:B------:R-:W-:Y:S01]  /*23aa0*/  F2FP.F16.F32.PACK_AB R192, R193, R192 ;  /* 0x000000c0c1c0723e */ /* 0x000fe200000000ff */
[----:B------:R-:W-:Y:S01]  /*23ab0*/  FMUL.FTZ R190, R8, R190 ;  /* 0x000000be08be7220 */ /* 0x000fe20000410000 */
        /* <DEDUP_REMOVED lines=16> */
[----:B------:R-:W-:Y:S01]  /*23bc0*/  LOP3.LUT P4, RZ, R24, 0x10, RZ, 0xc0, !PT ;  /* 0x0000001018ff7812 */ /* 0x000fe2000788c0ff */
[C---:B------:R-:W-:Y:S01]  /*23bd0*/  FMUL.FTZ R160, R10.reuse, R160 ;  /* 0x000000a00aa07220 */ /* 0x040fe20000410000 */
[----:B------:R-:W-:Y:S01]  /*23be0*/  MOV R8, 0x20 ;  /* 0x0000002000087802 */ /* 0x000fe20000000f00 */
[----:B------:R-:W-:Y:S01]  /*23bf0*/  FMUL.FTZ R161, R10, R161 ;  /* 0x000000a10aa17220 */ /* 0x000fe20000410000 */
[----:B------:R-:W-:Y:S01]  /*23c00*/  F2FP.F16.F32.PACK_AB R194, R195, R194 ;  /* 0x000000c2c3c2723e */ /* 0x000fe200000000ff */
[C---:B------:R-:W-:Y:S01]  /*23c10*/  FMUL.FTZ R162, R9.reuse, R162 ;  /* 0x000000a209a27220 */ /* 0x040fe20000410000 */
[----:B------:R-:W-:Y:S01]  /*23c20*/  SEL R8, R8, 0xffffffe0, !P5 ;  /* 0xffffffe008087807 */ /* 0x000fe20006800000 */
[----:B------:R-:W-:Y:S01]  /*23c30*/  FMUL.FTZ R163, R9, R163 ;  /* 0x000000a309a37220 */ /* 0x000fe20000410000 */
[----:B------:R-:W-:Y:S01]  /*23c40*/  F2FP.F16.F32.PACK_AB R180, R181, R180 ;  /* 0x000000b4b5b4723e */ /* 0x000fe200000000ff */
[C---:B------:R-:W-:Y:S01]  /*23c50*/  FMUL.FTZ R148, R10.reuse, R148 ;  /* 0x000000940a947220 */ /* 0x040fe20000410000 */
[----:B------:R-:W-:Y:S01]  /*23c60*/  F2FP.F16.F32.PACK_AB R182, R183, R182 ;  /* 0x000000b6b7b6723e */ /* 0x000fe200000000ff */
[----:B------:R-:W-:Y:S01]  /*23c70*/  FMUL.FTZ R149, R10, R149 ;  /* 0x000000950a957220 */ /* 0x000fe20000410000 */
[-C--:B------:R-:W-:Y:S01]  /*23c80*/  IADD3 R15, PT, PT, R4, R5.reuse, RZ ;  /* 0x00000005040f7210 */ /* 0x080fe20007ffe0ff */
[C---:B------:R-:W-:Y:S01]  /*23c90*/  FMUL.FTZ R150, R9.reuse, R150 ;  /* 0x0000009609967220 */ /* 0x040fe20000410000 */
[----:B------:R-:W-:Y:S01]  /*23ca0*/  IADD3 R19, PT, PT, R8, R5, RZ ;  /* 0x0000000508137210 */ /* 0x000fe20007ffe0ff */
[----:B------:R-:W-:Y:S01]  /*23cb0*/  FMUL.FTZ R151, R9, R151 ;  /* 0x0000009709977220 */ /* 0x000fe20000410000 */
[----:B------:R-:W-:Y:S01]  /*23cc0*/  F2FP.F16.F32.PACK_AB R188, R189, R188 ;  /* 0x000000bcbdbc723e */ /* 0x000fe200000000ff */
[----:B------:R-:W-:Y:S01]  /*23cd0*/  STS [R5], R192 ;  /* 0x000000c005007388 */ /* 0x000fe20000000800 */
        /* <DEDUP_REMOVED lines=8> */
[----:B------:R-:W-:Y:S01]  /*23d60*/  F2FP.F16.F32.PACK_AB R178, R179, R178 ;  /* 0x000000b2b3b2723e */ /* 0x000fe200000000ff */
[----:B------:R-:W-:Y:S01]  /*23d70*/  FMUL.FTZ R146, R9, R146 ;  /* 0x0000009209927220 */ /* 0x000fe20000410000 */
[----:B------:R-:W-:Y:S01]  /*23d80*/  F2FP.F16.F32.PACK_AB R164, R165, R164 ;  /* 0x000000a4a5a4723e */ /* 0x000fe200000000ff */
[----:B------:R-:W-:Y:S01]  /*23d90*/  STS [R15+0x400], R182 ;  /* 0x000400b60f007388 */ /* 0x000fe20000000800 */
[----:B------:R-:W-:Y:S01]  /*23da0*/  F2FP.F16.F32.PACK_AB R166, R167, R166 ;  /* 0x000000a6a7a6723e */ /* 0x000fe200000000ff */
[----:B------:R-:W-:Y:S01]  /*23db0*/  FMUL.FTZ R147, R9, R147 ;  /* 0x0000009309937220 */ /* 0x000fe20000410000 */
[----:B------:R-:W-:Y:S01]  /*23dc0*/  @P4 IADD3 R17, PT, PT, R5, -0x40, RZ ;  /* 0xffffffc005114810 */ /* 0x000fe20007ffe0ff */
[----:B------:R-:W-:Y:S01]  /*23dd0*/  FMUL.FTZ R134, R9, R134 ;  /* 0x0000008609867220 */ /* 0x000fe20000410000 */
[----:B------:R-:W-:Y:S01]  /*23de0*/  IADD3 R21, PT, PT, R4, R19, RZ ;  /* 0x0000001304157210 */ /* 0x000fe20007ffe0ff */
        /* <DEDUP_REMOVED lines=8> */
[----:B------:R-:W-:Y:S01]  /*23e70*/  FMUL.FTZ R9, R9, R135 ;  /* 0x0000008709097220 */ /* 0x000fe20000410000 */
[----:B------:R-:W-:Y:S01]  /*23e80*/  F2FP.F16.F32.PACK_AB R160, R161, R160 ;  /* 0x000000a0a1a0723e */ /* 0x000fe200000000ff */
[----:B------:R-:W-:Y:S01]  /*23e90*/  STS [R15+0x2000], R184 ;  /* 0x002000b80f007388 */ /* 0x000fe20000000800 */
[----:B------:R-:W-:Y:S01]  /*23ea0*/  F2FP.F16.F32.PACK_AB R162, R163, R162 ;  /* 0x000000a2a3a2723e */ /* 0x000fe200000000ff */
[----:B------:R-:W2:Y:S01]  /*23eb0*/  @P3 MUFU.LG2 R7, R7 ;  /* 0x0000000700073308 */ /* 0x000ea20000000c00 */
[----:B------:R-:W-:Y:S01]  /*23ec0*/  F2FP.F16.F32.PACK_AB R148, R149, R148 ;  /* 0x000000949594723e */ /* 0x000fe200000000ff */
[----:B------:R3:W-:Y:S01]  /*23ed0*/  STS [R15+0x2400], R186 ;  /* 0x002400ba0f007388 */ /* 0x0007e20000000800 */
[----:B------:R-:W-:-:S02]  /*23ee0*/  F2FP.F16.F32.PACK_AB R150, R151, R150 ;  /* 0x000000969796723e */ /* 0x000fc400000000ff */
[----:B------:R-:W-:Y:S01]  /*23ef0*/  F2FP.F16.F32.PACK_AB R156, R157, R156 ;  /* 0x0000009c9d9c723e */ /* 0x000fe200000000ff */
[----:B------:R-:W-:Y:S01]  /*23f00*/  STS [R19], R176 ;  /* 0x000000b013007388 */ /* 0x000fe20000000800 */
[----:B------:R-:W-:Y:S01]  /*23f10*/  F2FP.F16.F32.PACK_AB R158, R159, R158 ;  /* 0x0000009e9f9e723e */ /* 0x000fe200000000ff */
[----:B------:R-:W4:Y:S01]  /*23f20*/  @P2 MUFU.LG2 R6, R6 ;  /* 0x0000000600062308 */ /* 0x000f220000000c00 */
[----:B------:R-:W-:Y:S01]  /*23f30*/  F2FP.F16.F32.PACK_AB R152, R153, R152 ;  /* 0x000000989998723e */ /* 0x000fe200000000ff */
[----:B------:R-:W-:Y:S01]  /*23f40*/  STS [R19+0x400], R178 ;  /* 0x000400b213007388 */ /* 0x000fe20000000800 */
[----:B------:R-:W-:Y:S02]  /*23f50*/  F2FP.F16.F32.PACK_AB R154, R155, R154 ;  /* 0x0000009a9b9a723e */ /* 0x000fe400000000ff */
[----:B------:R-:W-:Y:S01]  /*23f60*/  F2FP.F16.F32.PACK_AB R144, R145, R144 ;  /* 0x000000909190723e */ /* 0x000fe200000000ff */
[----:B------:R-:W-:Y:S01]  /*23f70*/  STS [R21], R164 ;  /* 0x000000a415007388 */ /* 0x000fe20000000800 */
[----:B------:R-:W-:-:S02]  /*23f80*/  F2FP.F16.F32.PACK_AB R146, R147, R146 ;  /* 0x000000929392723e */ /* 0x000fc400000000ff */
[-C--:B-1----:R-:W-:Y:S01]  /*23f90*/  IADD3 R5, PT, PT, R4, R17.reuse, RZ ;  /* 0x0000001104057210 */ /* 0x082fe20007ffe0ff */
[----:B------:R-:W-:Y:S01]  /*23fa0*/  STS [R21+0x400], R166 ;  /* 0x000400a615007388 */ /* 0x000fe20000000800 */
[----:B------:R-:W-:Y:S02]  /*23fb0*/  F2FP.F16.F32.PACK_AB R132, R133, R132 ;  /* 0x000000848584723e */ /* 0x000fe400000000ff */
[----:B------:R-:W-:Y:S01]  /*23fc0*/  F2FP.F16.F32.PACK_AB R9, R9, R134 ;  /* 0x000000860909723e */ /* 0x000fe200000000ff */
[----:B------:R-:W-:Y:S01]  /*23fd0*/  STS [R19+0x2000], R172 ;  /* 0x002000ac13007388 */ /* 0x000fe20000000800 */
[----:B------:R-:W-:Y:S02]  /*23fe0*/  F2FP.F16.F32.PACK_AB R140, R141, R140 ;  /* 0x0000008c8d8c723e */ /* 0x000fe400000000ff */
[----:B------:R-:W-:Y:S01]  /*23ff0*/  F2FP.F16.F32.PACK_AB R142, R143, R142 ;  /* 0x0000008e8f8e723e */ /* 0x000fe200000000ff */
[----:B------:R1:W-:Y:S01]  /*24000*/  STS [R19+0x2400], R174 ;  /* 0x002400ae13007388 */ /* 0x0003e20000000800 */
[----:B---3--:R-:W-:-:S02]  /*24010*/  IADD3 R15, PT, PT, R8, R17, RZ ;  /* 0x00000011080f7210 */ /* 0x008fc40007ffe0ff */
[----:B------:R-:W-:Y:S01]  /*24020*/  F2FP.F16.F32.PACK_AB R136, R137, R136 ;  /* 0x000000888988723e */ /* 0x000fe200000000ff */
[----:B------:R-:W-:Y:S01]  /*24030*/  STS [R21+0x2000], R168 ;  /* 0x002000a815007388 */ /* 0x000fe20000000800 */
[----:B------:R-:W-:Y:S01]  /*24040*/  F2FP.F16.F32.PACK_AB R138, R139, R138 ;  /* 0x0000008a8b8a723e */ /* 0x000fe200000000ff */
[----:B------:R2:W3:Y:S02]  /*24050*/  @P1 MUFU.LG2 R8, R13 ;  /* 0x0000000d00081308 */ /* 0x0004e40000000c00 */
[----:B------:R-:W-:Y:S04]  /*24060*/  STS [R21+0x2400], R170 ;  /* 0x002400aa15007388 */ /* 0x000fe80000000800 */
[----:B------:R-:W-:Y:S04]  /*24070*/  STS [R17], R160 ;  /* 0x000000a011007388 */ /* 0x000fe80000000800 */
[----:B------:R-:W-:Y:S04]  /*24080*/  STS [R17+0x400], R162 ;  /* 0x000400a211007388 */ /* 0x000fe80000000800 */
[----:B------:R-:W-:Y:S04]  /*24090*/  STS [R5], R148 ;  /* 0x0000009405007388 */ /* 0x000fe80000000800 */
[----:B------:R-:W-:Y:S01]  /*240a0*/  STS [R5+0x400], R150 ;  /* 0x0004009605007388 */ /* 0x000fe20000000800 */
[----:B-1----:R-:W-:Y:S01]  /*240b0*/  IADD3 R19, PT, PT, R4, R15, RZ ;  /* 0x0000000f04137210 */ /* 0x002fe20007ffe0ff */
[----:B--2---:R-:W-:Y:S01]  /*240c0*/  @P3 FMUL.FTZ R13, R7, 0.69314718246459960938 ;  /* 0x3f317218070d3820 */ /* 0x004fe20000410000 */
[----:B------:R-:W1:Y:S01]  /*240d0*/  @P2 LDC R4, c[0x0][0x458] ;  /* 0x00011600ff042b82 */ /* 0x000e620000000800 */
[----:B------:R-:W-:Y:S01]  /*240e0*/  STS [R17+0x2000], R156 ;  /* 0x0020009c11007388 */ /* 0x000fe20000000800 */
[----:B------:R-:W-:-:S03]  /*240f0*/  LOP3.LUT R7, R14, 0x1e00, R16, 0xf8, !PT ;  /* 0x00001e000e077812 */ /* 0x000fc600078ef810 */
[----:B------:R2:W-:Y:S04]  /*24100*/  STS [R17+0x2400], R158 ;  /* 0x0024009e11007388 */ /* 0x0005e80000000800 */
[----:B------:R-:W-:Y:S04]  /*24110*/  STS [R5+0x2000], R152 ;  /* 0x0020009805007388 */ /* 0x000fe80000000800 */
[----:B------:R4:W-:Y:S04]  /*24120*/  STS [R5+0x2400], R154 ;  /* 0x0024009a05007388 */ /* 0x0009e80000000800 */
[----:B------:R-:W-:Y:S04]  /*24130*/  STS [R15], R144 ;  /* 0x000000900f007388 */ /* 0x000fe80000000800 */
[----:B------:R-:W-:Y:S04]  /*24140*/  STS [R15+0x400], R146 ;  /* 0x000400920f007388 */ /* 0x000fe80000000800 */
[----:B------:R-:W-:Y:S04]  /*24150*/  STS [R19], R132 ;  /* 0x0000008413007388 */ /* 0x000fe80000000800 */
[----:B------:R3:W-:Y:S01]  /*24160*/  STS [R19+0x400], R9 ;  /* 0x0004000913007388 */ /* 0x0007e20000000800 */
[----:B--2---:R-:W2:Y:S03]  /*24170*/  @P3 LDC R17, c[0x0][0x458] ;  /* 0x00011600ff113b82 */ /* 0x004ea60000000800 */
[----:B------:R-:W-:Y:S04]  /*24180*/  STS [R15+0x2000], R140 ;  /* 0x0020008c0f007388 */ /* 0x000fe80000000800 */
[----:B------:R1:W-:Y:S01]  /*24190*/  STS [R15+0x2400], R142 ;  /* 0x0024008e0f007388 */ /* 0x0003e20000000800 */
[----:B----4-:R-:W4:Y:S03]  /*241a0*/  @P0 LDC R5, c[0x0][0x458] ;  /* 0x00011600ff050b82 */ /* 0x010f260000000800 */
[----:B------:R1:W-:Y:S01]  /*241b0*/  STS [R19+0x2000], R136 ;  /* 0x0020008813007388 */ /* 0x0003e20000000800 */
[----:B------:R-:W1:Y:S03]  /*241c0*/  S2R R10, SR_CTAID.X ;  /* 0x00000000000a7919 */ /* 0x000e660000002500 */
[----:B------:R1:W-:Y:S01]  /*241d0*/  STS [R19+0x2400], R138 ;  /* 0x0024008a13007388 */ /* 0x0003e20000000800 */
[----:B---3--:R-:W3:Y:S01]  /*241e0*/  @P1 LDC R9, c[0x0][0x458] ;  /* 0x00011600ff091b82 */ /* 0x008ee20000000800 */
[----:B--2---:R-:W-:Y:S01]  /*241f0*/  @P3 FFMA.FTZ R12, R68, R17, R13 ;  /* 0x00000011440c3223 */ /* 0x004fe2000001000d */
[----:B-1----:R1:W2:Y:S01]  /*24200*/  @P0 MUFU.LG2 R15, R11 ;  /* 0x0000000b000f0308 */ /* 0x0022a20000000c00 */
[----:B------:R-:W-:Y:S05]  /*24210*/  BRA.U UP1, `(.L_x_1178) ;  /* 0x0000000101207547 */ /* 0x000fea000b800000 */
[----:B------:R-:W-:Y:S01]  /*24220*/  UISETP.NE.AND UP1, UPT, UR8, URZ, UPT ;  /* 0x000000ff0800728c */ /* 0x000fe2000bf25270 */
[----:B------:R-:W5:Y:S10]  /*24230*/  LDCU UR8, c[0x0][0x3e0] ;  /* 0x00007c00ff0877ac */ /* 0x000f740008000800 */
[----:B------:R-:W5:Y:S01]  /*24240*/  @UP1 LDCU UR7, c[0x0][0x454] ;  /* 0x00008a80ff0717ac */ /* 0x000f620008000800 */
[----:B------:R-:W-:Y:S01]  /*24250*/  @UP1 UMOV UR15, 0x1 ;  /* 0x00000001000f1882 */ /* 0x000fe20000000000 */
[----:B------:R-:W1:Y:S01]  /*24260*/  @UP1 LDCU UR11, c[0x0][0x454] ;  /* 0x00008a80ff0b17ac */ /* 0x000e620008000800 */
[----:B------:R-:W-:Y:S01]  /*24270*/  @!UP1 UMOV UR15, 0x1 ;  /* 0x00000001000f9882 */ /* 0x000fe20000000000 */
[----:B-----5:R-:W-:-:S02]  /*24280*/  @UP1 UIMAD UR7, UR7, UR8, URZ ;  /* 0x00000008070712a4 */ /* 0x020fc4000f8e02ff */
[----:B-1----:R-:W-:-:S12]  /*24290*/  @!UP1 UIMAD UR7, UR4, UR8, URZ ;  /* 0x00000008040792a4 */ /* 0x002fd8000f8e02ff */
.L_x_1178:
[----:B------:R-:W-:Y:S01]  /*242a0*/  UIMAD UR11, UR13, UR11, URZ ;  /* 0x0000000b0d0b72a4 */ /* 0x000fe2000f8e02ff */
[----:B------:R-:W-:Y:S01]  /*242b0*/  LOP3.LUT P3, RZ, R24, 0x3, RZ, 0xc0, !PT ;  /* 0x0000000318ff7812 */ /* 0x000fe2000786c0ff */
[----:B------:R-:W-:Y:S01]  /*242c0*/  UIMAD UR8, UR6, UR15, URZ ;  /* 0x0000000f060872a4 */ /* 0x000fe2000f8e02ff */
[----:B--2---:R-:W-:Y:S01]  /*242d0*/  @P0 FMUL.FTZ R15, R15, 0.69314718246459960938 ;  /* 0x3f3172180f0f0820 */ /* 0x004fe20000410000 */
[----:B------:R-:W-:Y:S01]  /*242e0*/  USEL UR16, UR16, URZ, UP0 ;  /* 0x000000ff10107287 */ /* 0x000fe20008000000 */
[----:B------:R-:W-:Y:S01]  /*242f0*/  @P2 FMUL.FTZ R6, R6, 0.69314718246459960938 ;  /* 0x3f31721806062820 */ /* 0x000fe20000410000 */
[----:B------:R-:W-:Y:S01]  /*24300*/  @!UP0 UIMAD UR11, UR9, UR7, UR11 ;  /* 0x00000007090b82a4 */ /* 0x000fe2000f8e020b */
[----:B------:R-:W-:Y:S01]  /*24310*/  @P1 FMUL.FTZ R17, R8, 0.69314718246459960938 ;  /* 0x3f31721808111820 */ /* 0x000fe20000410000 */
[----:B------:R-:W-:Y:S01]  /*24320*/  USHF.L.U32 UR8, UR8, 0x7, URZ ;  /* 0x0000000708087899 */ /* 0x000fe200080006ff */
[----:B------:R-:W-:Y:S01]  /*24330*/  BAR.SYNC.DEFER_BLOCKING 0x0 ;  /* 0x0000000000007b1d */ /* 0x000fe20000010000 */
[----:B------:R-:W-:Y:S01]  /*24340*/  USEL UR12, UR12, URZ, UP0 ;  /* 0x000000ff0c0c7287 */ /* 0x000fe20008000000 */
[----:B-1----:R-:W-:Y:S01]  /*24350*/  MOV R11, 0x7f800000 ;  /* 0x7f800000000b7802 */ /* 0x002fe20000000f00 */
[----:B------:R-:W-:Y:S01]  /*24360*/  USHF.R.S32.HI UR7, URZ, 0x1f, UR11 ;  /* 0x0000001fff077899 */ /* 0x000fe2000801140b */
[----:B------:R-:W-:Y:S01]  /*24370*/  MOV R14, 0x7f800000 ;  /* 0x7f800000000e7802 */ /* 0x000fe20000000f00 */
[----:B------:R-:W-:Y:S01]  /*24380*/  USHF.R.S32.HI UR4, URZ, 0x1f, UR8 ;  /* 0x0000001fff047899 */ /* 0x000fe20008011408 */
[----:B------:R-:W-:Y:S01]  /*24390*/  BSSY.RECONVERGENT B0, `(.L_x_1179) ;  /* 0x0000030000007945 */ /* 0x000fe20003800200 */
[----:B------:R-:W-:Y:S01]  /*243a0*/  UIADD3 UR16, UP1, UP0, UR8, UR16, UR11 ;  /* 0x0000001008107290 */ /* 0x000fe2000f83e00b */
[----:B------:R-:W-:Y:S01]  /*243b0*/  MOV R13, 0x7f800000 ;  /* 0x7f800000000d7802 */ /* 0x000fe20000000f00 */
[----:B----4-:R-:W-:Y:S01]  /*243c0*/  @P0 FFMA.FTZ R11, R0, R5, R15 ;  /* 0x00000005000b0223 */ /* 0x010fe2000001000f */
[----:B------:R-:W-:Y:S01]  /*243d0*/  @P2 FFMA.FTZ R14, R3, R4, R6 ;  /* 0x00000004030e2223 */ /* 0x000fe20000010006 */
[----:B------:R-:W-:Y:S01]  /*243e0*/  UIADD3.X UR4, UPT, UPT, UR4, UR12, UR7, UP1, UP0 ;  /* 0x0000000c04047290 */ /* 0x000fe20008fe0407 */
[----:B---3--:R-:W-:Y:S01]  /*243f0*/  @P1 FFMA.FTZ R13, R2, R9, R17 ;  /* 0x00000009020d1223 */ /* 0x008fe20000010011 */
        /* <DEDUP_REMOVED lines=29> */
[----:B------:R-:W-:Y:S02]  /*245d0*/  @!P4 IADD3 R6, P1, PT, R18, UR16, RZ ;  /* 0x000000101206cc10 */ /* 0x000fe4000ff3e0ff */
[----:B------:R-:W-:Y:S02]  /*245e0*/  @!P3 IADD3 R9, P0, PT, R17, UR16, RZ ;  /* 0x000000101109bc10 */ /* 0x000fe4000ff1e0ff */
[----:B------:R-:W-:-:S02]  /*245f0*/  @!P5 LEA.HI.X R23, R8, R7, R19, 0x2, P2 ;  /* 0x000000070817d211 */ /* 0x000fc400010f1413 */
[----:B------:R-:W-:Y:S02]  /*24600*/  @!P4 LEA.HI.X.SX32 R18, R18, UR4, 0x1, P1 ;  /* 0x000000041212cc11 */ /* 0x000fe400088f0eff */
[----:B------:R-:W-:Y:S01]  /*24610*/  @!P3 LEA.HI.X.SX32 R8, R17, UR4, 0x1, P0 ;  /* 0x000000041108bc11 */ /* 0x000fe200080f0eff */
[----:B------:R1:W-:Y:S01]  /*24620*/  @!P5 STG.E desc[UR22][R22.64], R14 ;  /* 0x0000000e1600d986 */ /* 0x0003e2000c101916 */
[C---:B---3--:R-:W-:Y:S02]  /*24630*/  @!P4 LEA R4, P1, R6.reuse, R4, 0x2 ;  /* 0x000000040604c211 */ /* 0x048fe400078210ff */
[C---:B----4-:R-:W-:Y:S02]  /*24640*/  @!P3 LEA R2, P0, R9.reuse, R2, 0x2 ;  /* 0x000000020902b211 */ /* 0x050fe400078010ff */
[----:B------:R-:W-:Y:S02]  /*24650*/  @!P4 LEA.HI.X R5, R6, R5, R18, 0x2, P1 ;  /* 0x000000050605c211 */ /* 0x000fe400008f1412 */
[----:B------:R-:W-:-:S03]  /*24660*/  @!P3 LEA.HI.X R3, R9, R3, R8, 0x2, P0 ;  /* 0x000000030903b211 */ /* 0x000fc600000f1408 */
[----:B------:R1:W-:Y:S04]  /*24670*/  @!P4 STG.E desc[UR22][R4.64], R13 ;  /* 0x0000000d0400c986 */ /* 0x0003e8000c101916 */
[----:B------:R1:W-:Y:S02]  /*24680*/  @!P3 STG.E desc[UR22][R2.64], R11 ;  /* 0x0000000b0200b986 */ /* 0x0003e4000c101916 */
.L_x_1180:
[----:B------:R-:W-:Y:S05]  /*24690*/  BSYNC.RECONVERGENT B0 ;  /* 0x0000000000007941 */ /* 0x000fea0003800200 */
.L_x_1179:
[----:B------:R-:W2:Y:S01]  /*246a0*/  LDL.LU R9, [R1] ;  /* 0x0000000001097983 */ /* 0x000ea20000300800 */
        /* <DEDUP_REMOVED lines=9> */
[----:B------:R-:W-:Y:S02]  /*24740*/  VIADD R3, R12, 0x30 ;  /* 0x000000300c037836 */ /* 0x000fe40000000000 */
[----:B----4-:R-:W-:Y:S01]  /*24750*/  IMAD.U32 R16, RZ, RZ, UR4 ;  /* 0x00000004ff107e24 */ /* 0x010fe2000f8e00ff */
[----:B------:R-:W-:Y:S02]  /*24760*/  MOV R19, UR5 ;  /* 0x0000000500137c02 */ /* 0x000fe40008000f00 */
[----:B--2---:R-:W-:-:S04]  /*24770*/  ISETP.GE.AND P0, PT, R9, UR6, PT ;  /* 0x0000000609007c0c */ /* 0x004fc8000bf06270 */
[----:B------:R-:W-:Y:S02]  /*24780*/  ISETP.GE.OR P5, PT, R8, UR14, P0 ;  /* 0x0000000e08007c0c */ /* 0x000fe400087a6670 */
[----:B------:R-:W-:Y:S02]  /*24790*/  IADD3 R8, P1, PT, R9, UR18, RZ ;  /* 0x0000001209087c10 */ /* 0x000fe4000ff3e0ff */
[----:B------:R-:W-:Y:S01]  /*247a0*/  ISETP.GE.OR P6, PT, R2, UR14, P0 ;  /* 0x0000000e02007c0c */ /* 0x000fe200087c6670 */
[C---:B------:R-:W-:Y:S01]  /*247b0*/  VIADD R2, R12.reuse, 0x40 ;  /* 0x000000400c027836 */ /* 0x040fe20000000000 */
[----:B------:R-:W-:Y:S01]  /*247c0*/  ISETP.GE.OR P4, PT, R3, UR14, P0 ;  /* 0x0000000e03007c0c */ /* 0x000fe20008786670 */
[----:B------:R-:W-:Y:S01]  /*247d0*/  IMAD.X R9, RZ, RZ, UR10, P1 ;  /* 0x0000000aff097e24 */ /* 0x000fe200088e06ff */
[C---:B------:R-:W-:Y:S01]  /*247e0*/  ISETP.GE.OR P1, PT, R12.reuse, UR14, P0 ;  /* 0x0000000e0c007c0c */ /* 0x040fe20008726670 */
[----:B------:R-:W-:Y:S01]  /*247f0*/  VIADD R3, R12, 0x60 ;  /* 0x000000600c037836 */ /* 0x000fe20000000000 */
[----:B------:R-:W-:Y:S01]  /*24800*/  ISETP.GE.OR P3, PT, R2, UR14, P0 ;  /* 0x0000000e02007c0c */ /* 0x000fe20008766670 */
[----:B------:R-:W-:Y:S01]  /*24810*/  IMAD.WIDE.U32 R16, R16, UR13, R8 ;  /* 0x0000000d10107c25 */ /* 0x000fe2000f8e0008 */
[----:B------:R-:W-:Y:S01]  /*24820*/  IADD3 R2, PT, PT, R12, 0x50, RZ ;  /* 0x000000500c027810 */ /* 0x000fe20007ffe0ff */
[----:B------:R1:W2:Y:S02]  /*24830*/  LDS.128 R8, [R0] ;  /* 0x0000000000087984 */ /* 0x0002a40000000c00 */
[----:B------:R-:W-:Y:S01]  /*24840*/  IMAD R19, R19, UR13, R17 ;  /* 0x0000000d13137c24 */ /* 0x000fe2000f8e0211 */
[----:B------:R-:W-:-:S02]  /*24850*/  ISETP.GE.OR P2, PT, R2, UR14, P0 ;  /* 0x0000000e02007c0c */ /* 0x000fc40008746670 */
        /* <DEDUP_REMOVED lines=12> */
.L_x_1182:
[----:B------:R-:W-:Y:S05]  /*24920*/  BSYNC.RECONVERGENT B0 ;  /* 0x0000000000007941 */ /* 0x000fea0003800200 */
.L_x_1181:
        /* <DEDUP_REMOVED lines=18> */
.L_x_1184:
[----:B------:R-:W-:Y:S05]  /*24a50*/  BSYNC.RECONVERGENT B0 ;  /* 0x0000000000007941 */ /* 0x000fea0003800200 */
.L_x_1183:
        /* <DEDUP_REMOVED lines=16> */
.L_x_1186:
[----:B------:R-:W-:Y:S05]  /*24b60*/  BSYNC.RECONVERGENT B0 ;  /* 0x0000000000007941 */ /* 0x000fea0003800200 */
.L_x_1185:
        /* <DEDUP_REMOVED lines=16> */
.L_x_1188:
[----:B------:R-:W-:Y:S05]  /*24c70*/  BSYNC.RECONVERGENT B0 ;  /* 0x0000000000007941 */ /* 0x000fea0003800200 */
.L_x_1187:
        /* <DEDUP_REMOVED lines=16> */
.L_x_1190:
[----:B------:R-:W-:Y:S05]  /*24d80*/  BSYNC.RECONVERGENT B0 ;  /* 0x0000000000007941 */ /* 0x000fea0003800200 */
.L_x_1189:
        /* <DEDUP_REMOVED lines=16> */
.L_x_1192:
[----:B------:R-:W-:Y:S05]  /*24e90*/  BSYNC.RECONVERGENT B0 ;  /* 0x0000000000007941 */ /* 0x000fea0003800200 */
.L_x_1191:
        /* <DEDUP_REMOVED lines=16> */
.L_x_1194:
[----:B------:R-:W-:Y:S05]  /*24fa0*/  BSYNC.RECONVERGENT B0 ;  /* 0x0000000000007941 */ /* 0x000fea0003800200 */
.L_x_1193:
        /* <DEDUP_REMOVED lines=15> */
.L_x_1195:
        /* <DEDUP_REMOVED lines=14> */
.L_x_2699:


//--------------------- .text._ZN5flash16flash_fwd_kernelI23Flash_fwd_kernel_traitsILi64ELi128ELi64ELi4ELb0ELb0EN7cutlass6half_tE19Flash_kernel_traitsILi64ELi128ELi64ELi4ES3_EELb1ELb0ELb0ELb0ELb0ELb1ELb0ELb0EEEvNS_16Flash_fwd_paramsE --------------------------
	.section	.text._ZN5flash16flash_fwd_kernelI23Flash_fwd_kernel_traitsILi64ELi128ELi64ELi4ELb0ELb0EN7cutlass6half_tE19Flash_kernel_traitsILi64ELi128ELi64ELi4ES3_EELb1ELb0ELb0ELb0ELb0ELb1ELb0ELb0EEEvNS_16Flash_fwd_paramsE,"ax",@progbits
	.align	128
        .global         _ZN5flash16flash_fwd_kernelI23Flash_fwd_kernel_traitsILi64ELi128ELi64ELi4ELb0ELb0EN7cutlass6half_tE19Flash_kernel_traitsILi64ELi128ELi64ELi4ES3_EELb1ELb0ELb0ELb0ELb0ELb1ELb0ELb0EEEvNS_16Flash_fwd_paramsE
        .type           _ZN5flash16flash_fwd_kernelI23Flash_fwd_kernel_traitsILi64ELi128ELi64ELi4ELb0ELb0EN7cutlass6half_tE19Flash_kernel_traitsILi64ELi128ELi64ELi4ES3_EELb1ELb0ELb0ELb0ELb0ELb1ELb0ELb0EEEvNS_16Flash_fwd_paramsE,@function
        .size           _ZN5flash16flash_fwd_kernelI23Flash_fwd_kernel_traitsILi64ELi128ELi64ELi4ELb0ELb0EN7cutlass6half_tE19Flash_kernel_traitsILi64ELi128ELi64ELi4ES3_EELb1ELb0ELb0ELb0ELb0ELb1ELb0ELb0EEEvNS_16Flash_fwd_paramsE,(.L_x_2700 - _ZN5flash16flash_fwd_kernelI23Flash_fwd_kernel_traitsILi64ELi128ELi64ELi4ELb0ELb0EN7cutlass6half_tE19Flash_kernel_traitsILi64ELi128ELi64ELi4ES3_EELb1ELb0ELb0ELb0ELb0ELb1ELb0ELb0EEEvNS_16Flash_fwd_paramsE)
        .other          _ZN5flash16flash_fwd_kernelI23Flash_fwd_kernel_traitsILi64ELi128ELi64ELi4ELb0ELb0EN7cutlass6half_tE19Flash_kernel_traitsILi64ELi128ELi64ELi4ES3_EELb1ELb0ELb0ELb0ELb0ELb1ELb0ELb0EEEvNS_16Flash_fwd_paramsE,@"STO_CUDA_ENTRY STV_DEFAULT"
_ZN5flash16flash_fwd_kernelI23Flash_fwd_kernel_traitsILi64ELi128ELi64ELi4ELb0ELb0EN7cutlass6half_tE19Flash_kernel_traitsILi64ELi128ELi64ELi4ES3_EELb1ELb0ELb0ELb0ELb0ELb1ELb0ELb0EEEvNS_16Flash_fwd_paramsE:
.text._ZN5flash16flash_fwd_kernelI23Flash_fwd_kernel_traitsILi64ELi128ELi64ELi4ELb0ELb0EN7cutlass6half_tE19Flash_kernel_traitsILi64ELi128ELi64ELi4ES3_EELb1ELb0ELb0ELb0ELb0ELb1ELb0ELb0EEEvNS_16Flash_fwd_paramsE:
[----:B------:R-:W-:Y:S01]  /*0000*/  LDC R1, c[0x0][0x37c] ;  /* 0x0000df00ff017b82 */ /* 0x000fe20000000800 */
[----:B------:R-:W1:Y:S07]  /*0010*/  LDCU.U8 UR4, c[0x0][0x524] ;  /* 0x0000a480ff0477ac */ /* 0x000e6e0008000000 */
[----:B------:R-:W2:Y:S01]  /*0020*/  LDC R127, c[0x0][0x518] ;  /* 0x00014600ff7f7b82 */ /* 0x000ea20000000800 */
[----:B------:R-:W3:Y:S07]  /*0030*/  LDCU.64 UR12, c[0x0][0x358] ;  /* 0x00006b00ff0c77ac */ /* 0x000eee0008000a00 */
[----:B------:R-:W4:Y:S01]  /*0040*/  LDC R126, c[0x0][0x51c] ;  /* 0x00014700ff7e7b82 */ /* 0x000f220000000800 */
[----:B------:R-:W3:Y:S01]  /*0050*/  S2R R129, SR_CTAID.X ;  /* 0x0000000000817919 */ /* 0x000ee20000002500 */
[----:B------:R-:W3:Y:S01]  /*0060*/  LDCU.64 UR8, c[0x0][0x460] ;  /* 0x00008c00ff0877ac */ /* 0x000ee20008000a00 */
[----:B------:R-:W3:Y:S01]  /*0070*/  S2R R209, SR_CTAID.Y ;  /* 0x0000000000d17919 */ /* 0x000ee20000002600 */
[----:B------:R-:W3:Y:S01]  /*0080*/  LDCU.64 UR6, c[0x0][0x470] ;  /* 0x00008e00ff0677ac */ /* 0x000ee20008000a00 */
[----:B-1----:R-:W-:Y:S01]  /*0090*/  ISETP.NE.AND P5, PT, RZ, UR4, PT ;  /* 0x00000004ff007c0c */ /* 0x002fe2000bfa5270 */
[----:B------:R-:W1:-:S12]  /*00a0*/  LDCU.64 UR4, c[0x0][0x510] ;  /* 0x0000a200ff0477ac */ /* 0x000e580008000a00 */
[----:B--2---:R-:W-:Y:S01]  /*00b0*/  @P5 IMAD.MOV.U32 R2, RZ, RZ, R127 ;  /* 0x000000ffff025224 */ /* 0x004fe200078e007f */
[----:B------:R-:W2:Y:S01]  /*00c0*/  S2R R128, SR_CTAID.Z ;  /* 0x0000000000807919 */ /* 0x000ea20000002700 */
[----:B----4-:R-:W-:Y:S01]  /*00d0*/  @P5 IMAD.MOV.U32 R3, RZ, RZ, R126 ;  /* 0x000000ffff035224 */ /* 0x010fe200078e007e */
[----:B------:R-:W4:Y:S04]  /*00e0*/  @P5 LDC R0, c[0x0][0x520] ;  /* 0x00014800ff005b82 */ /* 0x000f280000000800 */
[----:B---3--:R2:W4:Y:S01]  /*00f0*/  @P5 LDG.E.64 R6, desc[UR12][R2.64] ;  /* 0x0000000c02065981 */ /* 0x008522000c1e1b00 */
[----:B-1----:R-:W-:Y:S02]  /*0100*/  IMAD.U32 R216, RZ, RZ, UR4 ;  /* 0x00000004ffd87e24 */ /* 0x002fe4000f8e00ff */
[----:B------:R-:W-:Y:S01]  /*0110*/  IMAD.U32 R217, RZ, RZ, UR5 ;  /* 0x00000005ffd97e24 */ /* 0x000fe2000f8e00ff */
[----:B------:R-:W1:Y:S01]  /*0120*/  S2R R208, SR_TID.X ;  /* 0x0000000000d07919 */ /* 0x000e620000002100 */
[----:B------:R-:W3:Y:S04]  /*0130*/  LDCU.64 UR4, c[0x0][0x478] ;  /* 0x00008f00ff0477ac */ /* 0x000ee80008000a00 */
[----:B------:R-:W4:Y:S01]  /*0140*/  @P5 LDG.E.64 R216, desc[UR12][R216.64] ;  /* 0x0000000cd8d85981 */ /* 0x000f22000c1e1b00 */
[----:B------:R-:W-:Y:S01]  /*0150*/  ISETP.NE.U32.AND P3, PT, RZ, UR8, PT ;  /* 0x00000008ff007c0c */ /* 0x000fe2000bf65070 */
[----:B------:R-:W-:Y:S01]  /*0160*/  IMAD.MOV.U32 R207, RZ, RZ, -0x1 ;  /* 0xffffffffffcf7424 */ /* 0x000fe200078e00ff */
[----:B------:R-:W-:Y:S01]  /*0170*/  ISETP.NE.U32.AND P2, PT, RZ, UR8, PT ;  /* 0x00000008ff007c0c */ /* 0x000fe2000bf45070 */
[----:B------:R-:W-:Y:S01]  /*0180*/  IMAD.SHL.U32 R10, R209, 0x4, RZ ;  /* 0x00000004d10a7824 */ /* 0x000fe200078e00ff */
[----:B------:R-:W-:-:S02]  /*0190*/  ISETP.NE.AND.EX P3, PT, RZ, UR9, PT, P3 ;  /* 0x00000009ff007c0c */ /* 0x000fc4000bf65330 */
[----:B------:R-:W-:Y:S02]  /*01a0*/  ISETP.NE.AND.EX P2, PT, RZ, UR9, PT, P2 ;  /* 0x00000009ff007c0c */ /* 0x000fe4000bf45320 */
[----:B------:R-:W-:-:S04]  /*01b0*/  ISETP.NE.U32.AND P1, PT, RZ, UR6, PT ;  /* 0x00000006ff007c0c */ /* 0x000fc8000bf25070 */
[----:B------:R-:W-:Y:S02]  /*01c0*/  ISETP.NE.AND.EX P1, PT, RZ, UR7, PT, P1 ;  /* 0x00000007ff007c0c */ /* 0x000fe4000bf25310 */
[----:B---3--:R-:W-:Y:S02]  /*01d0*/  ISETP.NE.U32.AND P0, PT, RZ, UR4, PT ;  /* 0x00000004ff007c0c */ /* 0x008fe4000bf05070 */
[----:B--2---:R-:W-:Y:S02]  /*01e0*/  LOP3.LUT R2, R128, R129, R209, 0xfe, !PT ;  /* 0x0000008180027212 */ /* 0x004fe400078efed1 */
[----:B------:R-:W-:Y:S02]  /*01f0*/  ISETP.NE.AND.EX P0, PT, RZ, UR5, PT, P0 ;  /* 0x00000005ff007c0c */ /* 0x000fe4000bf05300 */
[----:B-1----:R-:W-:Y:S02]  /*0200*/  LOP3.LUT P6, RZ, R2, R208, RZ, 0xfc, !PT ;  /* 0x000000d002ff7212 */ /* 0x002fe400078cfcff */
[----:B------:R-:W1:Y:S11]  /*0210*/  LDC.64 R2, c[0x0][0x460] ;  /* 0x00011800ff027b82 */ /* 0x000e760000000a00 */
[----:B------:R-:W2:Y:S01]  /*0220*/  @!P6 LDC.64 R4, c[0x0][0x528] ;  /* 0x00014a00ff04eb82 */ /* 0x000ea20000000a00 */
[----:B-1----:R-:W-:Y:S01]  /*0230*/  IMAD.WIDE.U32 R2, R209, 0x4, R2 ;  /* 0x00000004d1027825 */ /* 0x002fe200078e0002 */
[----:B----4-:R-:W-:-:S05]  /*0240*/  @P5 IADD3 R127, P4, PT, R6, R0, RZ ;  /* 0x00000000067f5210 */ /* 0x010fca0007f9e0ff */
[----:B------:R-:W-:Y:S02]  /*0250*/  @P5 IMAD.X R126, RZ, RZ, R7, P4 ;  /* 0x000000ffff7e5224 */ /* 0x000fe400020e0607 */
[----:B------:R-:W-:Y:S02]  /*0260*/  @!P6 IMAD.MOV.U32 R6, RZ, RZ, R127 ;  /* 0x000000ffff06e224 */ /* 0x000fe400078e007f */
[----:B------:R-:W-:Y:S01]  /*0270*/  @!P6 IMAD.MOV.U32 R7, RZ, RZ, R126 ;  /* 0x000000ffff07e224 */ /* 0x000fe200078e007e */
[----:B--2---:R-:W-:Y:S04]  /*0280*/  @!P6 STG.E.64 desc[UR12][R4.64], R216 ;  /* 0x000000d80400e986 */ /* 0x004fe8000c101b0c */
[----:B------:R1:W-:Y:S04]  /*0290*/  @!P6 STG.E.64 desc[UR12][R4.64+0x8], R6 ;  /* 0x000008060400e986 */ /* 0x0003e8000c101b0c */
[----:B------:R-:W2:Y:S04]  /*02a0*/  @P3 LDG.E R207, desc[UR12][R2.64] ;  /* 0x0000000c02cf3981 */ /* 0x000ea8000c1e1900 */
[----:B------:R3:W2:Y:S01]  /*02b0*/  @P2 LDG.E R8, desc[UR12][R2.64+0x4] ;  /* 0x0000040c02082981 */ /* 0x0006a2000c1e1900 */
[C---:B------:R-:W-:Y:S01]  /*02c0*/  @P0 IADD3 R120, P3, PT, R10.reuse, UR4, RZ ;  /* 0x000000040a780c10 */ /* 0x040fe2000ff7e0ff */
[----:B------:R-:W-:Y:S01]  /*02d0*/  IMAD.MOV.U32 R0, RZ, RZ, RZ ;  /* 0x000000ffff007224 */ /* 0x000fe200078e00ff */
[----:B------:R-:W4:Y:S01]  /*02e0*/  @!P2 LDC R200, c[0x0][0x434] ;  /* 0x00010d00ffc8ab82 */ /* 0x000f220000000800 */
[----:B------:R-:W3:Y:S01]  /*02f0*/  LDCU.U8 UR4, c[0x0][0x532] ;  /* 0x0000a640ff0477ac */ /* 0x000ee20008000000 */
[----:B-1----:R-:W-:-:S06]  /*0300*/  @P1 IADD3 R6, P4, PT, R10, UR6, RZ ;  /* 0x000000060a061c10 */ /* 0x002fcc000ff9e0ff */
[----:B------:R-:W1:Y:S01]  /*0310*/  LDC.64 R4, c[0x0][0x468] ;  /* 0x00011a00ff047b82 */ /* 0x000e620000000a00 */
[----:B---3--:R-:W-:-:S04]  /*0320*/  SHF.R.U32.HI R2, RZ, 0x1e, R209 ;  /* 0x0000001eff027819 */ /* 0x008fc800000116d1 */
[C---:B------:R-:W-:Y:S02]  /*0330*/  @P1 IADD3.X R7, PT, PT, R2.reuse, UR7, RZ, P4, !PT ;  /* 0x0000000702071c10 */ /* 0x040fe4000a7fe4ff */
[----:B------:R-:W-:-:S03]  /*0340*/  @P0 IADD3.X R121, PT, PT, R2, UR5, RZ, P3, !PT ;  /* 0x0000000502790c10 */ /* 0x000fc60009ffe4ff */
[----:B------:R3:W4:Y:S04]  /*0350*/  @P1 LDG.E R0, desc[UR12][R6.64] ;  /* 0x0000000c06001981 */ /* 0x000728000c1e1900 */
[----:B------:R-:W4:Y:S01]  /*0360*/  @P0 LDG.E R120, desc[UR12][R120.64] ;  /* 0x0000000c78780981 */ /* 0x000f22000c1e1900 */
[----:B------:R-:W-:Y:S02]  /*0370*/  ISETP.NE.AND P3, PT, RZ, UR4, PT ;  /* 0x00000004ff007c0c */ /* 0x000fe4000bf65270 */
[----:B-1----:R-:W-:Y:S02]  /*0380*/  IADD3 R10, P1, PT, R10, R4, RZ ;  /* 0x000000040a0a7210 */ /* 0x002fe40007f3e0ff */
[----:B------:R-:W-:-:S03]  /*0390*/  ISETP.EQ.U32.AND P4, PT, R4, RZ, PT ;  /* 0x000000ff0400720c */ /* 0x000fc60003f82070 */
[----:B------:R-:W-:Y:S01]  /*03a0*/  IMAD.X R11, R2, 0x1, R5, P1 ;  /* 0x00000001020b7824 */ /* 0x000fe200008e0605 */
[----:B------:R-:W-:Y:S01]  /*03b0*/  ISETP.EQ.OR.EX P4, PT, R5, RZ, !P3, P4 ;  /* 0x000000ff0500720c */ /* 0x000fe20005f82740 */
[----:B------:R-:W1:Y:S01]  /*03c0*/  @!P0 LDC.64 R2, c[0x0][0x488] ;  /* 0x00012200ff028b82 */ /* 0x000e620000000a00 */
[----:B------:R-:W-:-:S04]  /*03d0*/  ISETP.NE.U32.AND P1, PT, R4, RZ, PT ;  /* 0x000000ff0400720c */ /* 0x000fc80003f25070 */
[----:B------:R-:W-:Y:S01]  /*03e0*/  ISETP.NE.AND.EX P1, PT, R5, RZ, PT, P1 ;  /* 0x000000ff0500720c */ /* 0x000fe20003f25310 */
[----:B---3--:R-:W-:Y:S02]  /*03f0*/  IMAD.MOV.U32 R6, RZ, RZ, -0x1 ;  /* 0xffffffffff067424 */ /* 0x008fe400078e00ff */
[----:B------:R-:W3:Y:S01]  /*0400*/  @!P0 LDC R7, c[0x0][0x43c] ;  /* 0x00010f00ff078b82 */ /* 0x000ee20000000800 */
[----:B------:R-:W-:-:S03]  /*0410*/  IMAD.SHL.U32 R211, R129, 0x80, RZ ;  /* 0x0000008081d37824 */ /* 0x000fc600078e00ff */
[----:B------:R1:W5:Y:S01]  /*0420*/  @!P4 LDG.E R6, desc[UR12][R10.64] ;  /* 0x0000000c0a06c981 */ /* 0x000362000c1e1900 */
[----:B--2---:R-:W-:Y:S01]  /*0430*/  @P2 IMAD.IADD R200, R8, 0x1, -R207 ;  /* 0x0000000108c82824 */ /* 0x004fe200078e0acf */
[----:B-1----:R-:W-:-:S04]  /*0440*/  @!P0 ISETP.NE.U32.AND P2, PT, R2, RZ, PT ;  /* 0x000000ff0200820c */ /* 0x002fc80003f45070 */
[----:B------:R-:W1:Y:S01]  /*0450*/  @!P1 LDC R2, c[0x0][0x438] ;  /* 0x00010e00ff029b82 */ /* 0x000e620000000800 */
[----:B------:R-:W-:Y:S02]  /*0460*/  @!P0 ISETP.NE.AND.EX P2, PT, R3, RZ, PT, P2 ;  /* 0x000000ff0300820c */ /* 0x000fe40003f45320 */
[----:B----4-:R-:W-:Y:S02]  /*0470*/  ISETP.GT.AND P4, PT, R200, R211, PT ;  /* 0x000000d3c800720c */ /* 0x010fe40003f84270 */
[----:B---3--:R-:W-:Y:S01]  /*0480*/  @!P0 SEL R7, R7, RZ, P2 ;  /* 0x000000ff07078207 */ /* 0x008fe20001000000 */
[----:B------:R-:W-:Y:S01]  /*0490*/  @P0 IMAD.IADD R120, R120, 0x1, -R0 ;  /* 0x0000000178780824 */ /* 0x000fe200078e0a00 */
[----:B------:R-:W-:Y:S09]  /*04a0*/  @!P1 BRA `(.L_x_1196) ;  /* 0x00000000000c9947 */ /* 0x000ff20003800000 */
[----:B-1----:R-:W2:Y:S02]  /*04b0*/  @P3 LDG.E R2, desc[UR12][R10.64+0x4] ;  /* 0x0000040c0a023981 */ /* 0x002ea4000c1e1900 */
[----:B--2--5:R-:W-:-:S06]  /*04c0*/  @P3 IADD3 R2, PT, PT, R2, -R6, RZ ;  /* 0x8000000602023210 */ /* 0x024fcc0007ffe0ff */
[----:B------:R2:W5:Y:S02]  /*04d0*/  @!P3 LDG.E R2, desc[UR12][R10.64] ;  /* 0x0000000c0a02b981 */ /* 0x000564000c1e1900 */
.L_x_1196:
[----:B-1---5:R-:W-:Y:S01]  /*04e0*/  @!P0 IADD3 R120, PT, PT, R7, R2, -R0 ;  /* 0x0000000207788210 */ /* 0x022fe20007ffe800 */
[----:B------:R-:W-:Y:S06]  /*04f0*/  @!P4 EXIT ;  /* 0x000000000000c94d */ /* 0x000fec0003800000 */
[C---:B------:R-:W-:Y:S01]  /*0500*/  ISETP.GT.AND P0, PT, R120.reuse, RZ, PT ;  /* 0x000000ff7800720c */ /* 0x040fe20003f04270 */
[----:B------:R-:W-:-:S05]  /*0510*/  VIADD R2, R120, 0x3f ;  /* 0x0000003f78027836 */ /* 0x000fca0000000000 */
[----:B------:R-:W-:-:S04]  /*0520*/  SHF.R.S32.HI R136, RZ, 0x1f, R2 ;  /* 0x0000001fff887819 */ /* 0x000fc80000011402 */
[----:B------:R-:W-:-:S03]  /*0530*/  LEA.HI R136, R136, R2, RZ, 0x6 ;  /* 0x0000000288887211 */ /* 0x000fc600078f30ff */
[----:B------:R-:W-:Y:S05]  /*0540*/  @P0 BRA `(.L_x_1197) ;  /* 0x00000010009c0947 */ /* 0x000fea0003800000 */
[----:B------:R-:W1:Y:S01]  /*0550*/  LDC.U8 R0, c[0x0][0x549] ;  /* 0x00015240ff007b82 */ /* 0x000e620000000000 */
[----:B------:R-:W-:-:S07]  /*0560*/  ISETP.NE.AND P1, PT, R207, -0x1, PT ;  /* 0xffffffffcf00780c */ /* 0x000fce0003f25270 */
[----:B------:R-:W3:Y:S08]  /*0570*/  LDC.U8 R9, c[0x0][0x548] ;  /* 0x00015200ff097b82 */ /* 0x000ef00000000000 */
[----:B------:R-:W2:Y:S01]  /*0580*/  @!P1 LDC.64 R6, c[0x0][0x400] ;  /* 0x00010000ff069b82 */ /* 0x000ea20000000a00 */
[----:B-1----:R-:W-:-:S07]  /*0590*/  ISETP.NE.AND P0, PT, R0, RZ, PT ;  /* 0x000000ff0000720c */ /* 0x002fce0003f05270 */
[----:B------:R-:W1:Y:S01]  /*05a0*/  LDC R8, c[0x0][0x434] ;  /* 0x00010d00ff087b82 */ /* 0x000e620000000800 */
[----:B---3--:R-:W-:-:S07]  /*05b0*/  ISETP.NE.AND P2, PT, R9, RZ, !P0 ;  /* 0x000000ff0900720c */ /* 0x008fce0004745270 */
[----:B------:R-:W3:Y:S01]  /*05c0*/  @P1 LDC.64 R4, c[0x0][0x408] ;  /* 0x00010200ff041b82 */ /* 0x000ee20000000a00 */
[----:B--2---:R-:W-:-:S07]  /*05d0*/  @!P1 IMAD.WIDE.U32 R10, R209, R6, RZ ;  /* 0x00000006d10a9225 */ /* 0x004fce00078e00ff */
[----:B------:R-:W2:Y:S08]  /*05e0*/  @P0 LDC.64 R2, c[0x0][0x430] ;  /* 0x00010c00ff020b82 */ /* 0x000eb00000000a00 */
[----:B------:R-:W4:Y:S01]  /*05f0*/  @P0 LDC R0, c[0x0][0x430] ;  /* 0x00010c00ff000b82 */ /* 0x000f220000000800 */
[----:B--2---:R-:W-:Y:S01]  /*0600*/  @P0 IMAD R2, R2, R3, RZ ;  /* 0x0000000302020224 */ /* 0x004fe200078e02ff */
[----:B------:R-:W-:Y:S01]  /*0610*/  @P0 MOV R3, 0x1 ;  /* 0x0000000100030802 */ /* 0x000fe20000000f00 */
[----:B-1-3--:R-:W-:Y:S06]  /*0620*/  @P0 BRA `(.L_x_1198) ;  /* 0x0000000000280947 */ /* 0x00afec0003800000 */
[----:B------:R-:W-:Y:S02]  /*0630*/  ISETP.NE.AND P0, PT, R9, RZ, PT ;  /* 0x000000ff0900720c */ /* 0x000fe40003f05270 */
[----:B------:R-:W1:Y:S11]  /*0640*/  LDC R9, c[0x0][0x3e0] ;  /* 0x0000f800ff097b82 */ /* 0x000e760000000800 */
[----:B------:R-:W2:Y:S01]  /*0650*/  @P0 LDC R2, c[0x0][0x454] ;  /* 0x00011500ff020b82 */ /* 0x000ea20000000800 */
[----:B----4-:R-:W-:-:S02]  /*0660*/  @P0 MOV R0, 0x1 ;  /* 0x0000000100000802 */ /* 0x010fc40000000f00 */
[----:B------:R-:W-:-:S05]  /*0670*/  @!P0 MOV R0, 0x1 ;  /* 0x0000000100008802 */ /* 0x000fca0000000f00 */
[----:B------:R-:W1:Y:S08]  /*0680*/  @P0 LDC R3, c[0x0][0x454] ;  /* 0x00011500ff030b82 */ /* 0x000e700000000800 */
[----:B------:R-:W3:Y:S08]  /*0690*/  @!P0 LDC R6, c[0x0][0x434] ;  /* 0x00010d00ff068b82 */ /* 0x000ef00000000800 */
[----:B------:R-:W4:Y:S01]  /*06a0*/  @!P0 LDC R2, c[0x0][0x434] ;  /* 0x00010d00ff028b82 */ /* 0x000f220000000800 */
[----:B-1----:R-:W-:-:S02]  /*06b0*/  @P0 IMAD R3, R3, R9, RZ ;  /* 0x0000000903030224 */ /* 0x002fc400078e02ff */
[----:B--23--:R-:W-:-:S07]  /*06c0*/  @!P0 IMAD R3, R6, R9, RZ ;  /* 0x0000000906038224 */ /* 0x00cfce00078e02ff */
.L_x_1198:
[----:B------:R-:W-:Y:S01]  /*06d0*/  IMAD R8, R209, R8, RZ ;  /* 0x00000008d1087224 */ /* 0x000fe200078e02ff */
[----:B------:R-:W-:Y:S01]  /*06e0*/  ISETP.NE.AND P0, PT, R207, -0x1, PT ;  /* 0xffffffffcf00780c */ /* 0x000fe20003f05270 */
[----:B------:R-:W-:Y:S01]  /*06f0*/  @!P1 IMAD R11, R209, R7, R11 ;  /* 0x00000007d10b9224 */ /* 0x000fe200078e020b */
[----:B------:R-:W1:Y:S01]  /*0700*/  LDCU.64 UR4, c[0x0][0x410] ;  /* 0x00008200ff0477ac */ /* 0x000e620008000a00 */
[C---:B------:R-:W-:Y:S01]  /*0710*/  @P1 IMAD.WIDE.U32 R6, R207.reuse, R4, RZ ;  /* 0x00000004cf061225 */ /* 0x040fe200078e00ff */
[----:B------:R-:W-:Y:S01]  /*0720*/  SEL R8, R8, R207, !P0 ;  /* 0x000000cf08087207 */ /* 0x000fe20004000000 */
[----:B------:R-:W-:Y:S02]  /*0730*/  BSSY.RECONVERGENT B0, `(.L_x_1199) ;  /* 0x0000032000007945 */ /* 0x000fe40003800200 */
[----:B----4-:R-:W-:Y:S02]  /*0740*/  IMAD R2, R128, R2, RZ ;  /* 0x0000000280027224 */ /* 0x010fe400078e02ff */
[----:B------:R-:W-:-:S02]  /*0750*/  @P1 IMAD R11, R207, R5, R7 ;  /* 0x00000005cf0b1224 */ /* 0x000fc400078e0207 */
[----:B------:R-:W-:Y:S02]  /*0760*/  IMAD.SHL.U32 R5, R208, 0x8, RZ ;  /* 0x00000008d0057824 */ /* 0x000fe400078e00ff */
[----:B------:R-:W-:Y:S01]  /*0770*/  @!P2 IMAD R2, R209, R3, R2 ;  /* 0x00000003d102a224 */ /* 0x000fe200078e0202 */
[----:B------:R-:W-:Y:S01]  /*0780*/  SHF.R.S32.HI R3, RZ, 0x1f, R8 ;  /* 0x0000001fff037819 */ /* 0x000fe20000011408 */
[----:B------:R-:W-:Y:S01]  /*0790*/  IMAD.IADD R200, R200, 0x1, -R211 ;  /* 0x00000001c8c87824 */ /* 0x000fe200078e0ad3 */
[----:B------:R-:W-:Y:S01]  /*07a0*/  SEL R8, R8, RZ, P2 ;  /* 0x000000ff08087207 */ /* 0x000fe20001000000 */
[----:B------:R-:W-:Y:S01]  /*07b0*/  IMAD R211, R211, R0, RZ ;  /* 0x00000000d3d37224 */ /* 0x000fe200078e02ff */
[----:B------:R-:W-:Y:S01]  /*07c0*/  LOP3.LUT R12, R5, 0x38, RZ, 0xc0, !PT ;  /* 0x00000038050c7812 */ /* 0x000fe200078ec0ff */
[----:B------:R-:W-:Y:S01]  /*07d0*/  @!P1 IMAD.MOV.U32 R4, RZ, RZ, R10 ;  /* 0x000000ffff049224 */ /* 0x000fe200078e000a */
[----:B------:R-:W-:Y:S01]  /*07e0*/  SEL R5, R3, RZ, P2 ;  /* 0x000000ff03057207 */ /* 0x000fe20001000000 */
[----:B------:R-:W-:Y:S01]  /*07f0*/  @P1 IMAD.MOV.U32 R4, RZ, RZ, R6 ;  /* 0x000000ffff041224 */ /* 0x000fe200078e0006 */
[----:B------:R-:W-:Y:S01]  /*0800*/  IADD3 R3, P2, P0, R211, R8, R2 ;  /* 0x00000008d3037210 */ /* 0x000fe2000785e002 */
[----:B------:R-:W-:Y:S01]  /*0810*/  IMAD.WIDE.U32 R18, R129, 0x80, RZ ;  /* 0x0000008081127825 */ /* 0x000fe200078e00ff */
[----:B------:R-:W-:-:S02]  /*0820*/  SHF.R.S32.HI R211, RZ, 0x1f, R211 ;  /* 0x0000001fffd37819 */ /* 0x000fc400000114d3 */
[----:B------:R-:W-:Y:S02]  /*0830*/  SHF.R.S32.HI R2, RZ, 0x1f, R2 ;  /* 0x0000001fff027819 */ /* 0x000fe40000011402 */
[----:B------:R-:W-:Y:S02]  /*0840*/  SHF.R.U32.HI R10, RZ, 0x3, R208 ;  /* 0x00000003ff0a7819 */ /* 0x000fe400000116d0 */
[----:B------:R-:W-:Y:S02]  /*0850*/  IADD3 R12, P1, PT, R12, R4, RZ ;  /* 0x000000040c0c7210 */ /* 0x000fe40007f3e0ff */
[----:B------:R-:W-:Y:S01]  /*0860*/  IADD3.X R2, PT, PT, R211, R5, R2, P2, P0 ;  /* 0x00000005d3027210 */ /* 0x000fe200017e0402 */
[C---:B------:R-:W-:Y:S01]  /*0870*/  VIADD R9, R10.reuse, 0x10 ;  /* 0x000000100a097836 */ /* 0x040fe20000000000 */
[CC--:B------:R-:W-:Y:S01]  /*0880*/  ISETP.GE.AND P0, PT, R10.reuse, R200.reuse, PT ;  /* 0x000000c80a00720c */ /* 0x0c0fe20003f06270 */
[C---:B------:R-:W-:Y:S01]  /*0890*/  VIADD R8, R10.reuse, 0x20 ;  /* 0x000000200a087836 */ /* 0x040fe20000000000 */
[----:B------:R-:W-:Y:S01]  /*08a0*/  IADD3.X R13, PT, PT, RZ, R11, RZ, P1, !PT ;  /* 0x0000000bff0d7210 */ /* 0x000fe20000ffe4ff */
[C---:B------:R-:W-:Y:S01]  /*08b0*/  VIADD R6, R10.reuse, 0x40 ;  /* 0x000000400a067836 */ /* 0x040fe20000000000 */
[----:B------:R-:W-:Y:S01]  /*08c0*/  ISETP.GE.AND P2, PT, R9, R200, PT ;  /* 0x000000c80900720c */ /* 0x000fe20003f46270 */
[C---:B------:R-:W-:Y:S01]  /*08d0*/  VIADD R5, R10.reuse, 0x50 ;  /* 0x000000500a057836 */ /* 0x040fe20000000000 */
[----:B------:R-:W-:Y:S01]  /*08e0*/  IADD3 R7, PT, PT, R10, 0x30, RZ ;  /* 0x000000300a077810 */ /* 0x000fe20007ffe0ff */
[----:B-1----:R-:W-:Y:S01]  /*08f0*/  IMAD.WIDE.U32 R12, R128, UR4, R12 ;  /* 0x00000004800c7c25 */ /* 0x002fe2000f8e000c */
[----:B------:R-:W-:-:S02]  /*0900*/  P2R R11, PR, RZ, 0x4 ;  /* 0x00000004ff0b7803 */ /* 0x000fc40000000000 */
[-C--:B------:R-:W-:Y:S01]  /*0910*/  ISETP.GE.AND P6, PT, R8, R200.reuse, PT ;  /* 0x000000c80800720c */ /* 0x080fe20003fc6270 */
[----:B------:R-:W-:Y:S01]  /*0920*/  VIADD R4, R10, 0x60 ;  /* 0x000000600a047836 */ /* 0x000fe20000000000 */
[-C--:B------:R-:W-:Y:S01]  /*0930*/  ISETP.GE.AND P5, PT, R7, R200.reuse, PT ;  /* 0x000000c80700720c */ /* 0x080fe20003fa6270 */
[----:B------:R-:W-:Y:S01]  /*0940*/  IMAD R129, R128, UR5, R13 ;  /* 0x0000000580817c24 */ /* 0x000fe2000f8e020d */
[-C--:B------:R-:W-:Y:S01]  /*0950*/  ISETP.GE.AND P4, PT, R6, R200.reuse, PT ;  /* 0x000000c80600720c */ /* 0x080fe20003f86270 */
[----:B------:R-:W-:Y:S01]  /*0960*/  VIADD R17, R10, 0x70 ;  /* 0x000000700a117836 */ /* 0x000fe20000000000 */
[-C--:B------:R-:W-:Y:S02]  /*0970*/  ISETP.GE.AND P3, PT, R5, R200.reuse, PT ;  /* 0x000000c80500720c */ /* 0x080fe40003f66270 */
[----:B------:R-:W-:Y:S02]  /*0980*/  ISETP.GE.AND P2, PT, R4, R200, PT ;  /* 0x000000c80400720c */ /* 0x000fe40003f46270 */
        /* <DEDUP_REMOVED lines=12> */
.L_x_1200:
[----:B------:R-:W-:Y:S05]  /*0a50*/  BSYNC.RECONVERGENT B0 ;  /* 0x0000000000007941 */ /* 0x000fea0003800200 */
.L_x_1199:
[----:B------:R-:W-:Y:S01]  /*0a60*/  ISETP.NE.AND P0, PT, R11, RZ, PT ;  /* 0x000000ff0b00720c */ /* 0x000fe20003f05270 */
[----:B------:R-:W-:-:S12]  /*0a70*/  BSSY.RECONVERGENT B0, `(.L_x_1201) ;  /* 0x000000f000007945 */ /* 0x000fd80003800200 */
[----:B------:R-:W-:Y:S05]  /*0a80*/  @P0 BRA `(.L_x_1202) ;  /* 0x0000000000340947 */ /* 0x000fea0003800000 */
[----:B------:R-:W2:Y:S01]  /*0a90*/  LDCU.64 UR6, c[0x0][0x408] ;  /* 0x00008100ff0677ac */ /* 0x000ea20008000a00 */
[----:B------:R-:W-:Y:S01]  /*0aa0*/  IADD3 R16, P0, PT, R15, 0x10, RZ ;  /* 0x000000100f107810 */ /* 0x000fe20007f1e0ff */
        /* <DEDUP_REMOVED lines=11> */
.L_x_1202:
[----:B------:R-:W-:Y:S05]  /*0b60*/  BSYNC.RECONVERGENT B0 ;  /* 0x0000000000007941 */ /* 0x000fea0003800200 */
.L_x_1201:
[----:B------:R-:W-:Y:S04]  /*0b70*/  BSSY.RECONVERGENT B0, `(.L_x_1203) ;  /* 0x000000f000007945 */ /* 0x000fe80003800200 */
[----:B------:R-:W-:Y:S05]  /*0b80*/  @P6 BRA `(.L_x_1204) ;  /* 0x0000000000346947 */ /* 0x000fea0003800000 */
[----:B------:R-:W3:Y:S01]  /*0b90*/  LDCU.64 UR6, c[0x0][0x408] ;  /* 0x00008100ff0677ac */ /* 0x000ee20008000a00 */
[----:B------:R-:W-:Y:S01]  /*0ba0*/  IADD3 R16, P0, PT, R15, 0x20, RZ ;  /* 0x000000200f107810 */ /* 0x000fe20007f1e0ff */
[----:B------:R-:W-:Y:S01]  /*0bb0*/  IMAD.MOV.U32 R20, RZ, RZ, R12 ;  /* 0x000000ffff147224 */ /* 0x000fe200078e000c */
[----:B------:R-:W-:Y:S01]  /*0bc0*/  MOV R21, R129 ;  /* 0x0000008100157202 */ /* 0x000fe20000000f00 */
[----:B------:R-:W1:Y:S02]  /*0bd0*/  LDCU.64 UR4, c[0x0][0x3f0] ;  /* 0x00007e00ff0477ac */ /* 0x000e640008000a00 */
[----:B------:R-:W-:-:S04]  /*0be0*/  IMAD.X R14, RZ, RZ, R19, P0 ;  /* 0x000000ffff0e7224 */ /* 0x000fc800000e0613 */
[----:B---3--:R-:W-:Y:S02]  /*0bf0*/  IMAD R14, R14, UR6, RZ ;  /* 0x000000060e0e7c24 */ /* 0x008fe4000f8e02ff */
[----:B------:R-:W-:-:S04]  /*0c00*/  IMAD.WIDE.U32 R20, R16, UR6, R20 ;  /* 0x0000000610147c25 */ /* 0x000fc8000f8e0014 */
[----:B------:R-:W-:Y:S01]  /*0c10*/  IMAD R14, R16, UR7, R14 ;  /* 0x00000007100e7c24 */ /* 0x000fe2000f8e020e */
[----:B-12---:R-:W-:-:S04]  /*0c20*/  LEA R22, P0, R20, UR4, 0x1 ;  /* 0x0000000414167c11 */ /* 0x006fc8000f8008ff */
[----:B------:R-:W-:-:S04]  /*0c30*/  IADD3 R14, PT, PT, R21, R14, RZ ;  /* 0x0000000e150e7210 */ /* 0x000fc80007ffe0ff */
[----:B------:R-:W-:-:S05]  /*0c40*/  LEA.HI.X R23, R20, UR5, R14, 0x1, P0 ;  /* 0x0000000514177c11 */ /* 0x000fca00080f0c0e */
[----:B------:R3:W-:Y:S02]  /*0c50*/  STG.E.128 desc[UR12][R22.64], RZ ;  /* 0x000000ff16007986 */ /* 0x0007e4000c101d0c */
.L_x_1204:
[----:B------:R-:W-:Y:S05]  /*0c60*/  BSYNC.RECONVERGENT B0 ;  /* 0x0000000000007941 */ /* 0x000fea0003800200 */
.L_x_1203:
[----:B------:R-:W-:Y:S04]  /*0c70*/  BSSY.RECONVERGENT B0, `(.L_x_1205) ;  /* 0x000000f000007945 */ /* 0x000fe80003800200 */
[----:B------:R-:W-:Y:S05]  /*0c80*/  @P5 BRA `(.L_x_1206) ;  /* 0x0000000000345947 */ /* 0x000fea0003800000 */
[----:B------:R-:W4:Y:S01]  /*0c90*/  LDCU.64 UR6, c[0x0][0x408] ;  /* 0x00008100ff0677ac */ /* 0x000f220008000a00 */
[----:B------:R-:W-:Y:S01]  /*0ca0*/  IADD3 R16, P0, PT, R15, 0x30, RZ ;  /* 0x000000300f107810 */ /* 0x000fe20007f1e0ff */
[----:B------:R-:W-:Y:S01]  /*0cb0*/  IMAD.MOV.U32 R20, RZ, RZ, R12 ;  /* 0x000000ffff147224 */ /* 0x000fe200078e000c */
[----:B------:R-:W-:Y:S01]  /*0cc0*/  MOV R21, R129 ;  /* 0x0000008100157202 */ /* 0x000fe20000000f00 */
[----:B------:R-:W1:Y:S02]  /*0cd0*/  LDCU.64 UR4, c[0x0][0x3f0] ;  /* 0x00007e00ff0477ac */ /* 0x000e640008000a00 */
[----:B------:R-:W-:-:S04]  /*0ce0*/  IMAD.X R14, RZ, RZ, R19, P0 ;  /* 0x000000ffff0e7224 */ /* 0x000fc800000e0613 */
[----:B----4-:R-:W-:Y:S02]  /*0cf0*/  IMAD R14, R14, UR6, RZ ;  /* 0x000000060e0e7c24 */ /* 0x010fe4000f8e02ff */
[----:B------:R-:W-:-:S04]  /*0d00*/  IMAD.WIDE.U32 R20, R16, UR6, R20 ;  /* 0x0000000610147c25 */ /* 0x000fc8000f8e0014 */
[----:B------:R-:W-:Y:S01]  /*0d10*/  IMAD R14, R16, UR7, R14 ;  /* 0x00000007100e7c24 */ /* 0x000fe2000f8e020e */
[----:B-123--:R-:W-:-:S04]  /*0d20*/  LEA R22, P0, R20, UR4, 0x1 ;  /* 0x0000000414167c11 */ /* 0x00efc8000f8008ff */
[----:B------:R-:W-:-:S04]  /*0d30*/  IADD3 R14, PT, PT, R21, R14, RZ ;  /* 0x0000000e150e7210 */ /* 0x000fc80007ffe0ff */
[----:B------:R-:W-:-:S05]  /*0d40*/  LEA.HI.X R23, R20, UR5, R14, 0x1, P0 ;  /* 0x0000000514177c11 */ /* 0x000fca00080f0c0e */
[----:B------:R4:W-:Y:S02]  /*0d50*/  STG.E.128 desc[UR12][R22.64], RZ ;  /* 0x000000ff16007986 */ /* 0x0009e4000c101d0c */
.L_x_1206:
[----:B------:R-:W-:Y:S05]  /*0d60*/  BSYNC.RECONVERGENT B0 ;  /* 0x0000000000007941 */ /* 0x000fea0003800200 */
.L_x_1205:
        /* <DEDUP_REMOVED lines=11> */
[----:B-1234-:R-:W-:-:S04]  /*0e20*/  LEA R22, P0, R20, UR4, 0x1 ;  /* 0x0000000414167c11 */ /* 0x01efc8000f8008ff */
[----:B------:R-:W-:-:S04]  /*0e30*/  IADD3 R14, PT, PT, R21, R14, RZ ;  /* 0x0000000e150e7210 */ /* 0x000fc80007ffe0ff */
[----:B------:R-:W-:-:S05]  /*0e40*/  LEA.HI.X R23, R20, UR5, R14, 0x1, P0 ;  /* 0x0000000514177c11 */ /* 0x000fca00080f0c0e */
[----:B------:R1:W-:Y:S02]  /*0e50*/  STG.E.128 desc[UR12][R22.64], RZ ;  /* 0x000000ff16007986 */ /* 0x0003e4000c101d0c */
.L_x_1208:
[----:B------:R-:W-:Y:S05]  /*0e60*/  BSYNC.RECONVERGENT B0 ;  /* 0x0000000000007941 */ /* 0x000fea0003800200 */
.L_x_1207:
        /* <DEDUP_REMOVED lines=15> */
.L_x_1210:
[----:B------:R-:W-:Y:S05]  /*0f60*/  BSYNC.RECONVERGENT B0 ;  /* 0x0000000000007941 */ /* 0x000fea0003800200 */
.L_x_1209:
        /* <DEDUP_REMOVED lines=15> */
.L_x_1212:
[----:B------:R-:W-:Y:S05]  /*1060*/  BSYNC.RECONVERGENT B0 ;  /* 0x0000000000007941 */ /* 0x000fea0003800200 */
.L_x_1211:
[----:B------:R-:W-:Y:S01]  /*1070*/  ISETP.GE.AND P1, PT, R17, R200, PT ;  /* 0x000000c81100720c */ /* 0x000fe20003f26270 */
[----:B------:R-:W-:-:S12]  /*1080*/  BSSY.RECONVERGENT B0, `(.L_x_1213) ;  /* 0x000000e000007945 */ /* 0x000fd80003800200 */
[----:B------:R-:W-:Y:S05]  /*1090*/  @P1 BRA `(.L_x_1214) ;  /* 0x0000000000301947 */ /* 0x000fea0003800000 */
[----:B------:R-:W5:Y:S01]  /*10a0*/  LDCU.64 UR6, c[0x0][0x408] ;  /* 0x00008100ff0677ac */ /* 0x000f620008000a00 */
[----:B------:R-:W-:Y:S02]  /*10b0*/  IADD3 R15, P0, PT, R15, 0x70, RZ ;  /* 0x000000700f0f7810 */ /* 0x000fe40007f1e0ff */
[----:B------:R-:W-:Y:S01]  /*10c0*/  MOV R128, R12 ;  /* 0x0000000c00807202 */ /* 0x000fe20000000f00 */
[----:B------:R-:W1:Y:S01]  /*10d0*/  LDCU.64 UR4, c[0x0][0x3f0] ;  /* 0x00007e00ff0477ac */ /* 0x000e620008000a00 */
[----:B------:R-:W-:-:S05]  /*10e0*/  IADD3.X R13, PT, PT, RZ, R19, RZ, P0, !PT ;  /* 0x00000013ff0d7210 */ /* 0x000fca00007fe4ff */
[----:B-----5:R-:W-:Y:S02]  /*10f0*/  IMAD R13, R13, UR6, RZ ;  /* 0x000000060d0d7c24 */ /* 0x020fe4000f8e02ff */
[----:B------:R-:W-:-:S04]  /*1100*/  IMAD.WIDE.U32 R128, R15, UR6, R128 ;  /* 0x000000060f807c25 */ /* 0x000fc8000f8e0080 */
[----:B------:R-:W-:Y:S01]  /*1110*/  IMAD R12, R15, UR7, R13 ;  /* 0x000000070f0c7c24 */ /* 0x000fe2000f8e020d */
[----:B-1----:R-:W-:-:S04]  /*1120*/  LEA R14, P0, R128, UR4, 0x1 ;  /* 0x00000004800e7c11 */ /* 0x002fc8000f8008ff */
[----:B------:R-:W-:-:S04]  /*1130*/  IADD3 R12, PT, PT, R129, R12, RZ ;  /* 0x0000000c810c7210 */ /* 0x000fc80007ffe0ff */
[----:B------:R-:W-:-:S05]  /*1140*/  LEA.HI.X R15, R128, UR5, R12, 0x1, P0 ;  /* 0x00000005800f7c11 */ /* 0x000fca00080f0c0c */
[----:B------:R1:W-:Y:S02]  /*1150*/  STG.E.128 desc[UR12][R14.64], RZ ;  /* 0x000000ff0e007986 */ /* 0x0003e4000c101d0c */
.L_x_1214:
[----:B------:R-:W-:Y:S05]  /*1160*/  BSYNC.RECONVERGENT B0 ;  /* 0x0000000000007941 */ /* 0x000fea0003800200 */
.L_x_1213:
[----:B------:R-:W-:Y:S01]  /*1170*/  LOP3.LUT P0, R208, R208, 0x7, RZ, 0xc0, !PT ;  /* 0x00000007d0d07812 */ /* 0x000fe2000780c0ff */
[----:B------:R-:W-:Y:S01]  /*1180*/  BSSY.RECONVERGENT B0, `(.L_x_1215) ;  /* 0x0000016000007945 */ /* 0x000fe20003800200 */
[----:B------:R-:W-:Y:S02]  /*1190*/  P2R R12, PR, RZ, 0x2 ;  /* 0x00000002ff0c7803 */ /* 0x000fe40000000000 */
[----:B------:R-:W-:Y:S02]  /*11a0*/  ISETP.GE.OR P0, PT, R10, R200, P0 ;  /* 0x000000c80a00720c */ /* 0x000fe40000706670 */
[----:B------:R-:W-:Y:S02]  /*11b0*/  ISETP.NE.AND P1, PT, R11, RZ, PT ;  /* 0x000000ff0b00720c */ /* 0x000fe40003f25270 */
[C---:B------:R-:W-:Y:S02]  /*11c0*/  ISETP.NE.OR P6, PT, R208.reuse, RZ, P6 ;  /* 0x000000ffd000720c */ /* 0x040fe400037c5670 */
[----:B------:R-:W-:-:S02]  /*11d0*/  ISETP.NE.OR P1, PT, R208, RZ, P1 ;  /* 0x000000ffd000720c */ /* 0x000fc40000f25670 */
[----:B------:R-:W-:Y:S02]  /*11e0*/  ISETP.NE.OR P5, PT, R208, RZ, P5 ;  /* 0x000000ffd000720c */ /* 0x000fe40002fa5670 */
[----:B------:R-:W-:Y:S02]  /*11f0*/  P2R R11, PR, RZ, 0x2 ;  /* 0x00000002ff0b7803 */ /* 0x000fe40000000000 */
[----:B------:R-:W-:Y:S02]  /*1200*/  ISETP.NE.AND P1, PT, R12, RZ, PT ;  /* 0x000000ff0c00720c */ /* 0x000fe40003f25270 */
[C---:B------:R-:W-:Y:S02]  /*1210*/  ISETP.NE.OR P4, PT, R208.reuse, RZ, P4 ;  /* 0x000000ffd000720c */ /* 0x040fe40002785670 */
[C---:B------:R-:W-:Y:S02]  /*1220*/  ISETP.NE.OR P3, PT, R208.reuse, RZ, P3 ;  /* 0x000000ffd000720c */ /* 0x040fe40001f65670 */
[----:B------:R-:W-:-:S02]  /*1230*/  ISETP.NE.OR P2, PT, R208, RZ, P2 ;  /* 0x000000ffd000720c */ /* 0x000fc40001745670 */
[----:B------:R-:W-:Y:S01]  /*1240*/  ISETP.NE.OR P1, PT, R208, RZ, P1 ;  /* 0x000000ffd000720c */ /* 0x000fe20000f25670 */
[----:B------:R-:W-:-:S12]  /*1250*/  @P0 BRA `(.L_x_1216) ;  /* 0x0000000000200947 */ /* 0x000fd80003800000 */
[----:B------:R-:W1:Y:S01]  /*1260*/  LDCU.64 UR4, c[0x0][0x420] ;  /* 0x00008400ff0477ac */ /* 0x000e620008000a00 */
[----:B------:R-:W-:-:S05]  /*1270*/  IMAD R10, R10, R0, RZ ;  /* 0x000000000a0a7224 */ /* 0x000fca00078e02ff */
[----:B------:R-:W-:-:S04]  /*1280*/  IADD3 R12, P0, PT, R10, R3, RZ ;  /* 0x000000030a0c7210 */ /* 0x000fc80007f1e0ff */
[----:B------:R-:W-:Y:S02]  /*1290*/  LEA.HI.X.SX32 R10, R10, R2, 0x1, P0 ;  /* 0x000000020a0a7211 */ /* 0x000fe400000f0eff */
[----:B-1----:R-:W-:-:S04]  /*12a0*/  LEA R14, P0, R12, UR4, 0x2 ;  /* 0x000000040c0e7c11 */ /* 0x002fc8000f8010ff */
[----:B------:R-:W-:Y:S01]  /*12b0*/  LEA.HI.X R15, R12, UR5, R10, 0x2, P0 ;  /* 0x000000050c0f7c11 */ /* 0x000fe200080f140a */
[----:B------:R-:W-:-:S05]  /*12c0*/  IMAD.MOV.U32 R10, RZ, RZ, 0x7f800000 ;  /* 0x7f800000ff0a7424 */ /* 0x000fca00078e00ff */
[----:B------:R1:W-:Y:S03]  /*12d0*/  STG.E desc[UR12][R14.64], R10 ;  /* 0x0000000a0e007986 */ /* 0x0003e6000c10190c */
.L_x_1216:
[----:B------:R-:W-:Y:S05]  /*12e0*/  BSYNC.RECONVERGENT B0 ;  /* 0x0000000000007941 */ /* 0x000fea0003800200 */
.L_x_1215:
[----:B------:R-:W-:Y:S01]  /*12f0*/  ISETP.NE.AND P0, PT, R11, RZ, PT ;  /* 0x000000ff0b00720c */ /* 0x000fe20003f05270 */
[----:B------:R-:W-:-:S12]  /*1300*/  BSSY.RECONVERGENT B0, `(.L_x_1217) ;  /* 0x000000a000007945 */ /* 0x000fd80003800200 */
[----:B------:R-:W-:Y:S05]  /*1310*/  @P0 BRA `(.L_x_1218) ;  /* 0x0000000000200947 */ /* 0x000fea0003800000 */
[----:B------:R-:W5:Y:S01]  /*1320*/  LDCU.64 UR4, c[0x0][0x420] ;  /* 0x00008400ff0477ac */ /* 0x000f620008000a00 */
[----:B------:R-:W-:-:S05]  /*1330*/  IMAD R9, R9, R0, RZ ;  /* 0x0000000009097224 */ /* 0x000fca00078e02ff */
[----:B-1----:R-:W-:-:S04]  /*1340*/  IADD3 R10, P0, PT, R9, R3, RZ ;  /* 0x00000003090a7210 */ /* 0x002fc80007f1e0ff */
[----:B------:R-:W-:Y:S02]  /*1350*/  LEA.HI.X.SX32 R9, R9, R2, 0x1, P0 ;  /* 0x0000000209097211 */ /* 0x000fe400000f0eff */
[----:B-----5:R-:W-:-:S04]  /*1360*/  LEA R12, P0, R10, UR4, 0x2 ;  /* 0x000000040a0c7c11 */ /* 0x020fc8000f8010ff */
[----:B------:R-:W-:Y:S01]  /*1370*/  LEA.HI.X R13, R10, UR5, R9, 0x2, P0 ;  /* 0x000000050a0d7c11 */ /* 0x000fe200080f1409 */
[----:B------:R-:W-:-:S05]  /*1380*/  IMAD.MOV.U32 R9, RZ, RZ, 0x7f800000 ;  /* 0x7f800000ff097424 */ /* 0x000fca00078e00ff */
[----:B------:R1:W-:Y:S03]  /*1390*/  STG.E desc[UR12][R12.64], R9 ;  /* 0x000000090c007986 */ /* 0x0003e6000c10190c */
.L_x_1218:
[----:B------:R-:W-:Y:S05]  /*13a0*/  BSYNC.RECONVERGENT B0 ;  /* 0x0000000000007941 */ /* 0x000fea0003800200 */
.L_x_1217:
[----:B------:R-:W-:Y:S04]  /*13b0*/  BSSY.RECONVERGENT B0, `(.L_x_1219) ;  /* 0x000000a000007945 */ /* 0x000fe80003800200 */
        /* <DEDUP_REMOVED lines=9> */
.L_x_1220:
[----:B------:R-:W-:Y:S05]  /*1450*/  BSYNC.RECONVERGENT B0 ;  /* 0x0000000000007941 */ /* 0x000fea0003800200 */
.L_x_1219:
        /* <DEDUP_REMOVED lines=10> */
.L_x_1222:
[----:B------:R-:W-:Y:S05]  /*1500*/  BSYNC.RECONVERGENT B0 ;  /* 0x0000000000007941 */ /* 0x000fea0003800200 */
.L_x_1221:
        /* <DEDUP_REMOVED lines=10> */
.L_x_1224:
[----:B------:R-:W-:Y:S05]  /*15b0*/  BSYNC.RECONVERGENT B0 ;  /* 0x0000000000007941 */ /* 0x000fea0003800200 */
.L_x_1223:
        /* <DEDUP_REMOVED lines=10> */
.L_x_1226:
[----:B------:R-:W-:Y:S05]  /*1660*/  BSYNC.RECONVERGENT B0 ;  /* 0x0000000000007941 */ /* 0x000fea0003800200 */
.L_x_1225:
        /* <DEDUP_REMOVED lines=10> */
.L_x_1228:
[----:B------:R-:W-:Y:S05]  /*1710*/  BSYNC.RECONVERGENT B0 ;  /* 0x0000000000007941 */ /* 0x000fea0003800200 */
.L_x_1227:
[----:B------:R-:W-:Y:S05]  /*1720*/  @P1 EXIT ;  /* 0x000000000000194d */ /* 0x000fea0003800000 */
[----:B------:R-:W5:Y:S01]  /*1730*/  LDCU.64 UR4, c[0x0][0x420] ;  /* 0x00008400ff0477ac */ /* 0x000f620008000a00 */
[----:B------:R-:W-:-:S05]  /*1740*/  IMAD R0, R17, R0, RZ ;  /* 0x0000000011007224 */ /* 0x000fca00078e02ff */
[----:B------:R-:W-:-:S04]  /*1750*/  IADD3 R3, P0, PT, R0, R3, RZ ;  /* 0x0000000300037210 */ /* 0x000fc80007f1e0ff */
[----:B------:R-:W-:Y:S02]  /*1760*/  LEA.HI.X.SX32 R0, R0, R2, 0x1, P0 ;  /* 0x0000000200007211 */ /* 0x000fe400000f0eff */
[----:B-----5:R-:W-:-:S04]  /*1770*/  LEA R2, P0, R3, UR4, 0x2 ;  /* 0x0000000403027c11 */ /* 0x020fc8000f8010ff */
[----:B------:R-:W-:Y:S01]  /*1780*/  LEA.HI.X R3, R3, UR5, R0, 0x2, P0 ;  /* 0x0000000503037c11 */ /* 0x000fe200080f1400 */
[----:B------:R-:W-:-:S05]  /*1790*/  IMAD.MOV.U32 R0, RZ, RZ, 0x7f800000 ;  /* 0x7f800000ff007424 */ /* 0x000fca00078e00ff */
[----:B------:R-:W-:Y:S01]  /*17a0*/  STG.E desc[UR12][R2.64], R0 ;  /* 0x0000000002007986 */ /* 0x000fe2000c10190c */
[----:B------:R-:W-:Y:S05]  /*17b0*/  EXIT ;  /* 0x000000000000794d */ /* 0x000fea0003800000 */
.L_x_1197:
[----:B------:R-:W-:Y:S02]  /*17c0*/  ISETP.NE.AND P0, PT, R207, -0x1, PT ;  /* 0xffffffffcf00780c */ /* 0x000fe40003f05270 */
[----:B------:R-:W-:-:S11]  /*17d0*/  ISETP.NE.AND P2, PT, R6, -0x1, PT ;  /* 0xffffffff0600780c */ /* 0x000fd60003f45270 */
[----:B------:R-:W1:Y:S08]  /*17e0*/  @!P0 LDC.64 R4, c[0x0][0x398] ;  /* 0x0000e600ff048b82 */ /* 0x000e700000000a00 */
[----:B------:R-:W3:Y:S01]  /*17f0*/  @P0 LDC.64 R2, c[0x0][0x3b0] ;  /* 0x0000ec00ff020b82 */ /* 0x000ee20000000a00 */
[----:B-1----:R-:W-:-:S04]  /*1800*/  @!P0 IMAD.WIDE.U32 R16, R209, R4, RZ ;  /* 0x00000004d1108225 */ /* 0x002fc800078e00ff */
[----:B------:R-:W-:Y:S02]  /*1810*/  @!P0 IMAD R5, R209, R5, R17 ;  /* 0x00000005d1058224 */ /* 0x000fe400078e0211 */
[----:B---3--:R-:W-:-:S04]  /*1820*/  @P0 IMAD.WIDE.U32 R8, R207, R2, RZ ;  /* 0x00000002cf080225 */ /* 0x008fc800078e00ff */
[----:B------:R-:W-:Y:S01]  /*1830*/  @P0 IMAD R5, R207, R3, R9 ;  /* 0x00000003cf050224 */ /* 0x000fe200078e0209 */
[----:B------:R-:W-:Y:S01]  /*1840*/  @P0 MOV R16, R8 ;  /* 0x0000000800100202 */ /* 0x000fe20000000f00 */
        /* <DEDUP_REMOVED lines=9> */
[----:B------:R-:W-:Y:S02]  /*18e0*/  IADD3 R3, PT, PT, R9, R2, RZ ;  /* 0x0000000209037210 */ /* 0x000fe40007ffe0ff */
[----:B------:R-:W-:-:S05]  /*18f0*/  MOV R2, R8 ;  /* 0x0000000800027202 */ /* 0x000fca0000000f00 */
[----:B---3--:R-:W-:-:S04]  /*1900*/  IMAD.WIDE.U32 R2, R209, UR6, R2 ;  /* 0x00000006d1027c25 */ /* 0x008fc8000f8e0002 */
[----:B------:R-:W-:Y:S01]  /*1910*/  IMAD R4, R209, UR7, R3 ;  /* 0x00000007d1047c24 */ /* 0x000fe2000f8e0203 */
[----:B------:R-:W-:Y:S01]  /*1920*/  MOV R7, R2 ;  /* 0x0000000200077202 */ /* 0x000fe20000000f00 */
[----:B------:R-:W-:Y:S06]  /*1930*/  BRA `(.L_x_1230) ;  /* 0x0000000000187947 */ /* 0x000fec0003800000 */
.L_x_1229:
[----:B------:R-:W1:Y:S01]  /*1940*/  LDC.64 R116, c[0x0][0x3b8] ;  /* 0x0000ee00ff747b82 */ /* 0x000e620000000a00 */
[----:B------:R-:W-:-:S05]  /*1950*/  IADD3 R2, PT, PT, R0, R6, RZ ;  /* 0x0000000600027210 */ /* 0x000fca0007ffe0ff */
[C---:B-1----:R-:W-:Y:S02]  /*1960*/  IMAD R4, R2.reuse, R117, RZ ;  /* 0x0000007502047224 */ /* 0x042fe400078e02ff */
[----:B------:R-:W-:-:S05]  /*1970*/  IMAD.WIDE.U32 R2, R2, R116, RZ ;  /* 0x0000007402027225 */ /* 0x000fca00078e00ff */
[----:B------:R-:W-:Y:S02]  /*1980*/  IADD3 R4, PT, PT, R3, R4, RZ ;  /* 0x0000000403047210 */ /* 0x000fe40007ffe0ff */
[----:B------:R-:W-:-:S07]  /*1990*/  MOV R7, R2 ;  /* 0x0000000200077202 */ /* 0x000fce0000000f00 */
.L_x_1230:
[----:B------:R-:W1:Y:S02]  /*19a0*/  LDC R2, c[0x0][0x3e8] ;  /* 0x0000fa00ff027b82 */ /* 0x000e640000000800 */
[----:B-1----:R-:W-:-:S04]  /*19b0*/  IABS R9, R2 ;  /* 0x0000000200097213 */ /* 0x002fc80000000000 */
[----:B--2---:R-:W1:Y:S08]  /*19c0*/  I2F.RP R10, R9 ;  /* 0x00000009000a7306 */ /* 0x004e700000209400 */
[----:B-1----:R-:W1:Y:S02]  /*19d0*/  MUFU.RCP R10, R10 ;  /* 0x0000000a000a7308 */ /* 0x002e640000001000 */
[----:B-1----:R-:W-:-:S06]  /*19e0*/  VIADD R10, R10, 0xffffffe ;  /* 0x0ffffffe0a0a7836 */ /* 0x002fcc0000000000 */
[----:B------:R-:W1:Y:S02]  /*19f0*/  F2I.FTZ.U32.TRUNC.NTZ R11, R10 ;  /* 0x0000000a000b7305 */ /* 0x000e64000021f000 */
[----:B-1----:R-:W-:Y:S01]  /*1a00*/  IMAD.MOV R3, RZ, RZ, -R11 ;  /* 0x000000ffff037224 */ /* 0x002fe200078e0a0b */
[----:B------:R-:W-:-:S03]  /*1a10*/  MOV R10, RZ ;  /* 0x000000ff000a7202 */ /* 0x000fc60000000f00 */
[----:B------:R-:W-:Y:S01]  /*1a20*/  IMAD R8, R3, R9, RZ ;  /* 0x0000000903087224 */ /* 0x000fe200078e02ff */
[----:B------:R-:W-:-:S03]  /*1a30*/  IABS R3, R128 ;  /* 0x0000008000037213 */ /* 0x000fc60000000000 */
        /* <DEDUP_REMOVED lines=10> */
[----:B------:R-:W-:-:S04]  /*1ae0*/  LOP3.LUT R3, R128, R2, RZ, 0x3c, !PT ;  /* 0x0000000280037212 */ /* 0x000fc800078e3cff */
[----:B------:R-:W-:-:S07]  /*1af0*/  ISETP.GE.AND P0, PT, R3, RZ, PT ;  /* 0x000000ff0300720c */ /* 0x000fce0003f06270 */
[----:B------:R-:W-:-:S06]  /*1b00*/  @P3 VIADD R22, R22, 0x1 ;  /* 0x0000000116163836 */ /* 0x000fcc0000000000 */
[----:B------:R-:W-:Y:S02]  /*1b10*/  @!P0 IADD3 R22, PT, PT, -R22, RZ, RZ ;  /* 0x000000ff16168210 */ /* 0x000fe40007ffe1ff */
[----:B------:R-:W-:Y:S01]  /*1b20*/  @!P1 LOP3.LUT R22, RZ, R2, RZ, 0x33, !PT ;  /* 0x00000002ff169212 */ /* 0x000fe200078e33ff */
[----:B------:R-:W-:Y:S06]  /*1b30*/  @P2 BRA `(.L_x_1231) ;  /* 0x0000000000302947 */ /* 0x000fec0003800000 */
[----:B------:R-:W1:Y:S01]  /*1b40*/  LDCU.64 UR4, c[0x0][0x3c0] ;  /* 0x00007800ff0477ac */ /* 0x000e620008000a00 */
[----:B------:R-:W-:Y:S01]  /*1b50*/  SHF.R.S32.HI R6, RZ, 0x1f, R0 ;  /* 0x0000001fff067819 */ /* 0x000fe20000011400 */
[----:B------:R-:W2:Y:S01]  /*1b60*/  LDCU.64 UR6, c[0x0][0x3a8] ;  /* 0x00007500ff0677ac */ /* 0x000ea20008000a00 */
[----:B-1----:R-:W-:Y:S02]  /*1b70*/  MOV R2, UR4 ;  /* 0x0000000400027c02 */ /* 0x002fe40008000f00 */
[----:B------:R-:W-:-:S03]  /*1b80*/  MOV R3, UR5 ;  /* 0x0000000500037c02 */ /* 0x000fc60008000f00 */
[-C--:B------:R-:W-:Y:S02]  /*1b90*/  IMAD R6, R6, R2.reuse, RZ ;  /* 0x0000000206067224 */ /* 0x080fe400078e02ff */
[----:B------:R-:W-:-:S04]  /*1ba0*/  IMAD.WIDE.U32 R8, R0, R2, RZ ;  /* 0x0000000200087225 */ /* 0x000fc800078e00ff */
[----:B------:R-:W-:-:S05]  /*1bb0*/  IMAD R6, R0, R3, R6 ;  /* 0x0000000300067224 */ /* 0x000fca00078e0206 */
[----:B------:R-:W-:-:S03]  /*1bc0*/  IADD3 R9, PT, PT, R9, R6, RZ ;  /* 0x0000000609097210 */ /* 0x000fc60007ffe0ff */
[----:B--2---:R-:W-:-:S04]  /*1bd0*/  IMAD.WIDE.U32 R8, R209, UR6, R8 ;  /* 0x00000006d1087c25 */ /* 0x004fc8000f8e0008 */
[----:B------:R-:W-:Y:S01]  /*1be0*/  IMAD R6, R209, UR7, R9 ;  /* 0x00000007d1067c24 */ /* 0x000fe2000f8e0209 */
[----:B------:R-:W-:Y:S06]  /*1bf0*/  BRA `(.L_x_1232) ;  /* 0x0000000000147947 */ /* 0x000fec0003800000 */
.L_x_1231:
[----:B------:R-:W1:Y:S01]  /*1c00*/  LDC.64 R2, c[0x0][0x3c0] ;  /* 0x0000f000ff027b82 */ /* 0x000e620000000a00 */
[----:B------:R-:W-:-:S05]  /*1c10*/  IADD3 R0, PT, PT, R0, R6, RZ ;  /* 0x0000000600007210 */ /* 0x000fca0007ffe0ff */
[C---:B-1----:R-:W-:Y:S02]  /*1c20*/  IMAD R6, R0.reuse, R3, RZ ;  /* 0x0000000300067224 */ /* 0x042fe400078e02ff */
[----:B------:R-:W-:-:S05]  /*1c30*/  IMAD.WIDE.U32 R8, R0, R2, RZ ;  /* 0x0000000200087225 */ /* 0x000fca00078e00ff */
[----:B------:R-:W-:-:S07]  /*1c40*/  IADD3 R6, PT, PT, R9, R6, RZ ;  /* 0x0000000609067210 */ /* 0x000fce0007ffe0ff */
.L_x_1232:
[----:B------:R-:W-:Y:S01]  /*1c50*/  IMAD.IADD R200, R200, 0x1, -R211 ;  /* 0x00000001c8c87824 */ /* 0x000fe200078e0ad3 */
[----:B------:R-:W-:Y:S01]  /*1c60*/  SHF.R.U32.HI R202, RZ, 0x3, R208 ;  /* 0x00000003ffca7819 */ /* 0x000fe200000116d0 */
[----:B------:R-:W-:Y:S01]  /*1c70*/  IMAD.SHL.U32 R0, R208, 0x8, RZ ;  /* 0x00000008d0007824 */ /* 0x000fe200078e00ff */
[----:B------:R-:W1:Y:S01]  /*1c80*/  LDCU.128 UR4, c[0x0][0x3d0] ;  /* 0x00007a00ff0477ac */ /* 0x000e620008000c00 */
[----:B------:R-:W-:Y:S01]  /*1c90*/  SHF.R.S32.HI R203, RZ, 0x1f, R22 ;  /* 0x0000001fffcb7819 */ /* 0x000fe20000011416 */
[----:B------:R-:W-:Y:S01]  /*1ca0*/  IMAD.WIDE.U32 R212, R129, 0x80, RZ ;  /* 0x0000008081d47825 */ /* 0x000fe200078e00ff */
[----:B------:R-:W-:Y:S01]  /*1cb0*/  ISETP.GE.AND P0, PT, R202, R200, PT ;  /* 0x000000c8ca00720c */ /* 0x000fe20003f06270 */
[----:B------:R-:W2:Y:S01]  /*1cc0*/  LDCU.64 UR8, c[0x0][0x3c8] ;  /* 0x00007900ff0877ac */ /* 0x000ea20008000a00 */
[----:B------:R-:W-:Y:S01]  /*1cd0*/  LOP3.LUT R201, R0, 0x38, RZ, 0xc0, !PT ;  /* 0x0000003800c97812 */ /* 0x000fe200078ec0ff */
[----:B------:R-:W-:Y:S01]  /*1ce0*/  VIADD R198, R202, 0x10 ;  /* 0x00000010cac67836 */ /* 0x000fe20000000000 */
[----:B------:R-:W-:Y:S01]  /*1cf0*/  LOP3.LUT R199, R212, R202, RZ, 0xfc, !PT ;  /* 0x000000cad4c77212 */ /* 0x000fe200078efcff */
[----:B------:R-:W3:Y:S01]  /*1d00*/  LDCU.64 UR10, c[0x0][0x388] ;  /* 0x00007100ff0a77ac */ /* 0x000ee20008000a00 */
[C---:B------:R-:W-:Y:S01]  /*1d10*/  IADD3 R8, P2, PT, R201.reuse, R8, RZ ;  /* 0x00000008c9087210 */ /* 0x040fe20007f5e0ff */
[C---:B------:R-:W-:Y:S01]  /*1d20*/  VIADD R197, R202.reuse, 0x20 ;  /* 0x00000020cac57836 */ /* 0x040fe20000000000 */
[C---:B------:R-:W-:Y:S01]  /*1d30*/  IADD3 R16, P1, PT, R201.reuse, R16, RZ ;  /* 0x00000010c9107210 */ /* 0x040fe20007f3e0ff */
[----:B------:R-:W-:Y:S01]  /*1d40*/  VIADD R196, R202, 0x30 ;  /* 0x00000030cac47836 */ /* 0x000fe20000000000 */
[----:B------:R-:W-:Y:S01]  /*1d50*/  IADD3 R10, P3, PT, R201, R7, RZ ;  /* 0x00000007c90a7210 */ /* 0x000fe20007f7e0ff */
[----:B------:R-:W-:Y:S01]  /*1d60*/  IMAD.X R9, RZ, RZ, R6, P2 ;  /* 0x000000ffff097224 */ /* 0x000fe200010e0606 */
[-C--:B------:R-:W-:Y:S01]  /*1d70*/  ISETP.GE.AND P6, PT, R197, R200.reuse, PT ;  /* 0x000000c8c500720c */ /* 0x080fe20003fc6270 */
[----:B------:R-:W4:Y:S01]  /*1d80*/  @!P0 LDC.64 R6, c[0x0][0x3b0] ;  /* 0x0000ec00ff068b82 */ /* 0x000f220000000a00 */
[----:B------:R-:W-:Y:S01]  /*1d90*/  IMAD.X R17, RZ, RZ, R5, P1 ;  /* 0x000000ffff117224 */ /* 0x000fe200008e0605 */
[-C--:B------:R-:W-:Y:S01]  /*1da0*/  ISETP.GE.AND P1, PT, R198, R200.reuse, PT ;  /* 0x000000c8c600720c */ /* 0x080fe20003f26270 */
[----:B------:R-:W-:Y:S01]  /*1db0*/  IMAD.X R11, RZ, RZ, R4, P3 ;  /* 0x000000ffff0b7224 */ /* 0x000fe200018e0604 */
[----:B------:R-:W-:Y:S01]  /*1dc0*/  LOP3.LUT R210, R0, 0x1f8, RZ, 0xc0, !PT ;  /* 0x000001f800d27812 */ /* 0x000fe200078ec0ff */
[----:B-1----:R-:W-:Y:S01]  /*1dd0*/  IMAD R205, R203, UR4, RZ ;  /* 0x00000004cbcd7c24 */ /* 0x002fe2000f8e02ff */
[----:B------:R-:W-:Y:S01]  /*1de0*/  ISETP.GE.AND P5, PT, R196, R200, PT ;  /* 0x000000c8c400720c */ /* 0x000fe20003fa6270 */
[----:B------:R-:W-:Y:S01]  /*1df0*/  IMAD.WIDE.U32 R10, R202, R116, R10 ;  /* 0x00000074ca0a7225 */ /* 0x000fe200078e000a */
[----:B------:R-:W1:Y:S01]  /*1e00*/  @!P0 LDC.64 R4, c[0x0][0x380] ;  /* 0x0000e000ff048b82 */ /* 0x000e620000000a00 */
[----:B------:R-:W-:-:S02]  /*1e10*/  LOP3.LUT R210, R210, 0x38, R208, 0x78, !PT ;  /* 0x00000038d2d27812 */ /* 0x000fc400078e78d0 */
[----:B------:R-:W-:Y:S01]  /*1e20*/  IMAD R13, R202, R117, R11 ;  /* 0x00000075ca0d7224 */ /* 0x000fe200078e020b */
[----:B------:R-:W-:Y:S01]  /*1e30*/  LEA.HI.SX32 R121, R136, 0xffffffff, 0x1a ;  /* 0xffffffff88797811 */ /* 0x000fe200078fd2ff */
[----:B------:R-:W-:Y:S01]  /*1e40*/  IMAD.MOV.U32 R12, RZ, RZ, R10 ;  /* 0x000000ffff0c7224 */ /* 0x000fe200078e000a */
[----:B------:R-:W-:Y:S01]  /*1e50*/  LOP3.LUT R210, R210, 0x1e00, R0, 0xf8, !PT ;  /* 0x00001e00d2d27812 */ /* 0x000fe200078ef800 */
[----:B------:R-:W-:Y:S01]  /*1e60*/  IMAD.WIDE.U32 R8, R202, R2, R8 ;  /* 0x00000002ca087225 */ /* 0x000fe200078e0008 */
[----:B------:R-:W5:Y:S01]  /*1e70*/  @!P1 LDC.64 R10, c[0x0][0x3b0] ;  /* 0x0000ec00ff0a9b82 */ /* 0x000f620000000a00 */
[----:B------:R-:W-:Y:S02]  /*1e80*/  SHF.L.U64.HI R122, R116, 0x6, R117 ;  /* 0x00000006747a7819 */ /* 0x000fe40000010275 */
[----:B------:R-:W-:Y:S01]  /*1e90*/  IMAD R205, R22, UR5, R205 ;  /* 0x0000000516cd7c24 */ /* 0x000fe2000f8e02cd */
[----:B------:R-:W-:Y:S01]  /*1ea0*/  SHF.L.U64.HI R124, R116, 0x4, R117 ;  /* 0x00000004747c7819 */ /* 0x000fe20000010275 */
[----:B------:R-:W-:Y:S01]  /*1eb0*/  IMAD.WIDE.U32 R12, R22, UR4, R12 ;  /* 0x00000004160c7c25 */ /* 0x000fe2000f8e000c */
[----:B------:R-:W-:Y:S01]  /*1ec0*/  UMOV UR4, 0x400 ;  /* 0x0000040000047882 */ /* 0x000fe20000000000 */
[----:B------:R-:W-:Y:S01]  /*1ed0*/  SHF.R.U32.HI R118, RZ, 0x1, R208 ;  /* 0x00000001ff767819 */ /* 0x000fe200000116d0 */
[----:B------:R-:W1:Y:S01]  /*1ee0*/  S2UR UR5, SR_CgaCtaId ;  /* 0x00000000000579c3 */ /* 0x000e620000008800 */
[----:B--2---:R-:W-:Y:S01]  /*1ef0*/  IMAD.WIDE.U32 R16, R128, UR8, R16 ;  /* 0x0000000880107c25 */ /* 0x004fe2000f8e0010 */
[----:B---3--:R-:W-:-:S02]  /*1f00*/  LEA R206, P2, R12, UR10, 0x1 ;  /* 0x0000000a0cce7c11 */ /* 0x008fc4000f8408ff */
[----:B------:R-:W-:Y:S01]  /*1f10*/  LOP3.LUT R238, R208, 0x1f, RZ, 0xc0, !PT ;  /* 0x0000001fd0ee7812 */ /* 0x000fe200078ec0ff */
[----:B------:R-:W-:Y:S02]  /*1f20*/  IMAD.MOV.U32 R14, RZ, RZ, R8 ;  /* 0x000000ffff0e7224 */ /* 0x000fe400078e0008 */
[----:B----4-:R-:W-:Y:S02]  /*1f30*/  @!P0 IMAD R8, R213, R6, RZ ;  /* 0x00000006d5088224 */ /* 0x010fe400078e02ff */
[----:B------:R-:W-:Y:S02]  /*1f40*/  IMAD.IADD R205, R13, 0x1, R205 ;  /* 0x000000010dcd7824 */ /* 0x000fe400078e02cd */
[----:B------:R-:W-:Y:S01]  /*1f50*/  IMAD R17, R128, UR9, R17 ;  /* 0x0000000980117c24 */ /* 0x000fe2000f8e0211 */
[----:B------:R-:W2:Y:S01]  /*1f60*/  LDCU.64 UR8, c[0x0][0x390] ;  /* 0x00007200ff0877ac */ /* 0x000ea20008000a00 */
[----:B------:R-:W-:Y:S01]  /*1f70*/  IMAD R15, R202, R3, R9 ;  /* 0x00000003ca0f7224 */ /* 0x000fe200078e0209 */
[----:B------:R-:W-:Y:S01]  /*1f80*/  LEA.HI.X R205, R12, UR11, R205, 0x1, P2 ;  /* 0x0000000b0ccd7c11 */ /* 0x000fe200090f0ccd */
[----:B------:R-:W-:Y:S01]  /*1f90*/  IMAD R203, R203, UR6, RZ ;  /* 0x00000006cbcb7c24 */ /* 0x000fe2000f8e02ff */
[C---:B------:R-:W-:Y:S01]  /*1fa0*/  @!P1 IADD3 R12, P2, PT, R199.reuse, 0x10, RZ ;  /* 0x00000010c70c9810 */ /* 0x040fe20007f5e0ff */
[----:B------:R-:W-:-:S02]  /*1fb0*/  @!P0 IMAD R7, R199, R7, R8 ;  /* 0x00000007c7078224 */ /* 0x000fc400078e0208 */
[----:B------:R-:W3:Y:S01]  /*1fc0*/  @!P6 LDC.64 R8, c[0x0][0x3b0] ;  /* 0x0000ec00ff08eb82 */ /* 0x000ee20000000a00 */
[----:B------:R-:W-:-:S04]  /*1fd0*/  @!P0 IMAD.WIDE.U32 R18, R199, R6, R16 ;  /* 0x00000006c7128225 */ /* 0x000fc800078e0010 */
[C---:B------:R-:W-:Y:S01]  /*1fe0*/  IMAD R203, R22.reuse, UR7, R203 ;  /* 0x0000000716cb7c24 */ /* 0x040fe2000f8e02cb */
[----:B-1----:R-:W-:Y:S01]  /*1ff0*/  ULEA UR5, UR5, UR4, 0x18 ;  /* 0x0000000405057291 */ /* 0x002fe2000f8ec0ff */
[----:B------:R-:W-:Y:S01]  /*2000*/  IMAD.WIDE.U32 R22, R22, UR6, R14 ;  /* 0x0000000616167c25 */ /* 0x000fe2000f8e000e */
[----:B------:R-:W1:Y:S03]  /*2010*/  LDCU UR4, c[0x0][0x3e0] ;  /* 0x00007c00ff0477ac */ /* 0x000e660008000800 */
[----:B------:R-:W-:Y:S01]  /*2020*/  @!P0 IMAD.IADD R14, R19, 0x1, R7 ;  /* 0x00000001130e8824 */ /* 0x000fe200078e0207 */
[----:B------:R-:W-:Y:S01]  /*2030*/  LEA R210, R210, UR5, 0x1 ;  /* 0x00000005d2d27c11 */ /* 0x000fe2000f8e08ff */
[----:B------:R-:W-:Y:S01]  /*2040*/  @!P1 IMAD.X R13, RZ, RZ, R213, P2 ;  /* 0x000000ffff0d9224 */ /* 0x000fe200010e06d5 */
[----:B------:R-:W4:Y:S01]  /*2050*/  @!P1 LDC.64 R6, c[0x0][0x380] ;  /* 0x0000e000ff069b82 */ /* 0x000f220000000a00 */
[----:B------:R-:W-:Y:S01]  /*2060*/  @!P0 LEA R20, P2, R18, R4, 0x1 ;  /* 0x0000000412148211 */ /* 0x000fe200078408ff */
[----:B------:R-:W-:Y:S01]  /*2070*/  VIADD R195, R202, 0x40 ;  /* 0x00000040cac37836 */ /* 0x000fe20000000000 */
[----:B--2---:R-:W-:Y:S01]  /*2080*/  LEA R204, P3, R22, UR8, 0x1 ;  /* 0x0000000816cc7c11 */ /* 0x004fe2000f8608ff */
[----:B-----5:R-:W-:Y:S01]  /*2090*/  @!P1 IMAD R13, R13, R10, RZ ;  /* 0x0000000a0d0d9224 */ /* 0x020fe200078e02ff */
[----:B------:R-:W-:Y:S01]  /*20a0*/  @!P0 LEA.HI.X R21, R18, R5, R14, 0x1, P2 ;  /* 0x0000000512158211 */ /* 0x000fe200010f0c0e */
[----:B------:R-:W-:Y:S01]  /*20b0*/  @!P1 IMAD.MOV.U32 R18, RZ, RZ, R16 ;  /* 0x000000ffff129224 */ /* 0x000fe200078e0010 */
[----:B------:R-:W-:Y:S01]  /*20c0*/  ISETP.GE.AND P4, PT, R195, R200, PT ;  /* 0x000000c8c300720c */ /* 0x000fe20003f86270 */
[----:B------:R-:W-:Y:S01]  /*20d0*/  @!P1 IMAD R11, R12, R11, R13 ;  /* 0x0000000b0c0b9224 */ /* 0x000fe200078e020d */
[----:B------:R-:W2:Y:S01]  /*20e0*/  @!P6 LDC.64 R4, c[0x0][0x380] ;  /* 0x0000e000ff04eb82 */ /* 0x000ea20000000a00 */
[----:B------:R-:W-:Y:S01]  /*20f0*/  @!P6 IADD3 R13, P2, PT, R199, 0x20, RZ ;  /* 0x00000020c70de810 */ /* 0x000fe20007f5e0ff */
[--C-:B------:R-:W-:Y:S01]  /*2100*/  @!P1 IMAD.MOV.U32 R19, RZ, RZ, R17.reuse ;  /* 0x000000ffff139224 */ /* 0x100fe200078e0011 */
[----:B------:R-:W-:Y:S01]  /*2110*/  @!PT LDS RZ, [RZ] ;  /* 0x00000000fffff984 */ /* 0x000fe20000000800 */
[----:B------:R-:W-:Y:S01]  /*2120*/  @!PT LDS RZ, [RZ] ;  /* 0x00000000fffff984 */ /* 0x000fe20000000800 */
[----:B------:R-:W-:Y:S01]  /*2130*/  @!PT LDS RZ, [RZ] ;  /* 0x00000000fffff984 */ /* 0x000fe20000000800 */
[----:B------:R5:W-:Y:S01]  /*2140*/  @!P0 LDGSTS.E.BYPASS.LTC128B.128 [R210], desc[UR12][R20.64] ;  /* 0x0000000014d28fae */ /* 0x000be2000b981a0c */
[----:B------:R-:W-:-:S02]  /*2150*/  @!P6 IMAD.MOV.U32 R15, RZ, RZ, R17 ;  /* 0x000000ffff0fe224 */ /* 0x000fc400078e0011 */
[----:B------:R-:W-:Y:S02]  /*2160*/  @!P6 IMAD.X R14, RZ, RZ, R213, P2 ;  /* 0x000000ffff0ee224 */ /* 0x000fe400010e06d5 */
[----:B------:R-:W-:-:S04]  /*2170*/  @!P1 IMAD.WIDE.U32 R18, R12, R10, R18 ;  /* 0x0000000a0c129225 */ /* 0x000fc800078e0012 */
[----:B---3--:R-:W-:Y:S02]  /*2180*/  @!P6 IMAD R12, R14, R8, RZ ;  /* 0x000000080e0ce224 */ /* 0x008fe400078e02ff */
[----:B------:R-:W-:Y:S01]  /*2190*/  @!P6 IMAD.MOV.U32 R14, RZ, RZ, R16 ;  /* 0x000000ffff0ee224 */ /* 0x000fe200078e0010 */
[----:B----4-:R-:W-:Y:S01]  /*21a0*/  @!P1 LEA R6, P0, R18, R6, 0x1 ;  /* 0x0000000612069211 */ /* 0x010fe200078008ff */
[----:B------:R-:W-:Y:S02]  /*21b0*/  @!P6 IMAD R12, R13, R9, R12 ;  /* 0x000000090d0ce224 */ /* 0x000fe400078e020c */
[----:B------:R-:W-:Y:S02]  /*21c0*/  @!P1 IMAD.IADD R9, R19, 0x1, R11 ;  /* 0x0000000113099824 */ /* 0x000fe400078e020b */
[----:B------:R-:W3:Y:S01]  /*21d0*/  @!P5 LDC.64 R10, c[0x0][0x3b0] ;  /* 0x0000ec00ff0adb82 */ /* 0x000ee20000000a00 */
[----:B------:R-:W-:Y:S02]  /*21e0*/  IMAD.IADD R203, R23, 0x1, R203 ;  /* 0x0000000117cb7824 */ /* 0x000fe400078e02cb */
[----:B------:R-:W-:Y:S01]  /*21f0*/  VIADD R194, R202, 0x50 ;  /* 0x00000050cac27836 */ /* 0x000fe20000000000 */
[----:B------:R-:W-:Y:S01]  /*2200*/  @!P1 LEA.HI.X R7, R18, R7, R9, 0x1, P0 ;  /* 0x0000000712079211 */ /* 0x000fe200000f0c09 */
[----:B------:R-:W-:Y:S01]  /*2210*/  @!P6 IMAD.WIDE.U32 R14, R13, R8, R14 ;  /* 0x000000080d0ee225 */ /* 0x000fe200078e000e */
[----:B------:R-:W-:-:S02]  /*2220*/  LEA.HI.X R203, R22, UR9, R203, 0x1, P3 ;  /* 0x0000000916cb7c11 */ /* 0x000fc400098f0ccb */
[----:B------:R-:W4:Y:S01]  /*2230*/  @!P4 LDC.64 R8, c[0x0][0x3b0] ;  /* 0x0000ec00ff08cb82 */ /* 0x000f220000000a00 */
[----:B------:R-:W-:Y:S01]  /*2240*/  ISETP.GE.AND P3, PT, R194, R200, PT ;  /* 0x000000c8c200720c */ /* 0x000fe20003f66270 */
[----:B------:R-:W-:Y:S01]  /*2250*/  @!P6 IMAD.IADD R12, R15, 0x1, R12 ;  /* 0x000000010f0ce824 */ /* 0x000fe200078e020c */
[----:B--2---:R-:W-:Y:S01]  /*2260*/  @!P6 LEA R24, P0, R14, R4, 0x1 ;  /* 0x000000040e18e211 */ /* 0x004fe200078008ff */
[C---:B------:R-:W-:Y:S01]  /*2270*/  VIADD R193, R202.reuse, 0x60 ;  /* 0x00000060cac17836 */ /* 0x040fe20000000000 */
[----:B------:R2:W-:Y:S01]  /*2280*/  @!P1 LDGSTS.E.BYPASS.LTC128B.128 [R210+0x800], desc[UR12][R6.64] ;  /* 0x0080000006d29fae */ /* 0x0005e2000b981a0c */
[----:B------:R-:W-:Y:S01]  /*2290*/  VIADD R192, R202, 0x70 ;  /* 0x00000070cac07836 */ /* 0x000fe20000000000 */
[----:B------:R-:W-:Y:S01]  /*22a0*/  @!P6 LEA.HI.X R25, R14, R5, R12, 0x1, P0 ;  /* 0x000000050e19e211 */ /* 0x000fe200000f0c0c */
[--C-:B------:R-:W-:Y:S01]  /*22b0*/  @!P5 IMAD.MOV.U32 R28, RZ, RZ, R16.reuse ;  /* 0x000000ffff1cd224 */ /* 0x100fe200078e0010 */
[----:B------:R-:W-:Y:S01]  /*22c0*/  @!P5 IADD3 R23, P0, PT, R199, 0x30, RZ ;  /* 0x00000030c717d810 */ /* 0x000fe20007f1e0ff */
[----:B------:R-:W1:Y:S01]  /*22d0*/  @!P5 LDC.64 R14, c[0x0][0x380] ;  /* 0x0000e000ff0edb82 */ /* 0x000e620000000a00 */
[-C--:B------:R-:W-:Y:S01]  /*22e0*/  ISETP.GE.AND P2, PT, R193, R200.reuse, PT ;  /* 0x000000c8c100720c */ /* 0x080fe20003f46270 */
[----:B------:R-:W-:Y:S01]  /*22f0*/  @!P5 IMAD.MOV.U32 R29, RZ, RZ, R17 ;  /* 0x000000ffff1dd224 */ /* 0x000fe200078e0011 */
[----:B------:R-:W-:Y:S01]  /*2300*/  ISETP.GE.AND P1, PT, R192, R200, PT ;  /* 0x000000c8c000720c */ /* 0x000fe20003f26270 */
[----:B-----5:R-:W-:Y:S01]  /*2310*/  @!P5 IMAD.X R21, RZ, RZ, R213, P0 ;  /* 0x000000ffff15d224 */ /* 0x020fe200000e06d5 */
[----:B------:R-:W-:Y:S01]  /*2320*/  @!P4 IADD3 R22, P0, PT, R199, 0x40, RZ ;  /* 0x00000040c716c810 */ /* 0x000fe20007f1e0ff */
[----:B------:R-:W-:Y:S01]  /*2330*/  @!P4 IMAD.MOV.U32 R30, RZ, RZ, R16 ;  /* 0x000000ffff1ec224 */ /* 0x000fe200078e0010 */
[----:B------:R5:W-:Y:S01]  /*2340*/  @!P6 LDGSTS.E.BYPASS.LTC128B.128 [R210+0x1000], desc[UR12][R24.64] ;  /* 0x0100000018d2efae */ /* 0x000be2000b981a0c */
[----:B------:R-:W5:Y:S01]  /*2350*/  @!P3 LDC.64 R4, c[0x0][0x3b0] ;  /* 0x0000ec00ff04bb82 */ /* 0x000f620000000a00 */
[----:B---3--:R-:W-:-:S02]  /*2360*/  @!P5 IMAD R21, R21, R10, RZ ;  /* 0x0000000a1515d224 */ /* 0x008fc400078e02ff */
[----:B------:R-:W-:Y:S01]  /*2370*/  @!P4 IMAD.X R12, RZ, RZ, R213, P0 ;  /* 0x000000ffff0cc224 */ /* 0x000fe200000e06d5 */
[----:B------:R-:W-:Y:S01]  /*2380*/  @!P3 IADD3 R20, P0, PT, R199, 0x50, RZ ;  /* 0x00000050c714b810 */ /* 0x000fe20007f1e0ff */
[C---:B------:R-:W-:Y:S02]  /*2390*/  @!P5 IMAD R21, R23.reuse, R11, R21 ;  /* 0x0000000b1715d224 */ /* 0x040fe400078e0215 */
[----:B----4-:R-:W-:Y:S02]  /*23a0*/  @!P4 IMAD R11, R12, R8, RZ ;  /* 0x000000080c0bc224 */ /* 0x010fe400078e02ff */
[----:B------:R-:W3:Y:S01]  /*23b0*/  @!P3 LDC.64 R12, c[0x0][0x380] ;  /* 0x0000e000ff0cbb82 */ /* 0x000ee20000000a00 */
[----:B------:R-:W-:Y:S02]  /*23c0*/  @!P4 IMAD.MOV.U32 R31, RZ, RZ, R17 ;  /* 0x000000ffff1fc224 */ /* 0x000fe400078e0011 */
[----:B------:R-:W-:-:S04]  /*23d0*/  @!P5 IMAD.WIDE.U32 R28, R23, R10, R28 ;  /* 0x0000000a171cd225 */ /* 0x000fc800078e001c */
[C---:B------:R-:W-:Y:S01]  /*23e0*/  @!P4 IMAD R23, R22.reuse, R9, R11 ;  /* 0x000000091617c224 */ /* 0x040fe200078e020b */
[----:B--2---:R-:W2:Y:S01]  /*23f0*/  @!P4 LDC.64 R6, c[0x0][0x380] ;  /* 0x0000e000ff06cb82 */ /* 0x004ea20000000a00 */
[----:B------:R-:W-:-:S04]  /*2400*/  @!P4 IMAD.WIDE.U32 R30, R22, R8, R30 ;  /* 0x00000008161ec225 */ /* 0x000fc800078e001e */
[----:B------:R-:W-:Y:S01]  /*2410*/  @!P3 IMAD.X R22, RZ, RZ, R213, P0 ;  /* 0x000000ffff16b224 */ /* 0x000fe200000e06d5 */
[----:B-1----:R-:W-:Y:S01]  /*2420*/  @!P5 LEA R14, P0, R28, R14, 0x1 ;  /* 0x0000000e1c0ed211 */ /* 0x002fe200078008ff */
[----:B------:R-:W-:Y:S01]  /*2430*/  @!P5 IMAD.IADD R21, R29, 0x1, R21 ;  /* 0x000000011d15d824 */ /* 0x000fe200078e0215 */
[----:B------:R-:W1:Y:S01]  /*2440*/  @!P2 LDC.64 R10, c[0x0][0x3b0] ;  /* 0x0000ec00ff0aab82 */ /* 0x000e620000000a00 */
[-C--:B-----5:R-:W-:Y:S02]  /*2450*/  @!P3 IMAD R22, R22, R4.reuse, RZ ;  /* 0x000000041616b224 */ /* 0x0a0fe400078e02ff */
[----:B------:R-:W-:Y:S01]  /*2460*/  @!P3 IMAD.MOV.U32 R26, RZ, RZ, R16 ;  /* 0x000000ffff1ab224 */ /* 0x000fe200078e0010 */
[----:B------:R-:W-:Y:S01]  /*2470*/  @!P5 LEA.HI.X R15, R28, R15, R21, 0x1, P0 ;  /* 0x0000000f1c0fd211 */ /* 0x000fe200000f0c15 */
[----:B------:R-:W-:Y:S02]  /*2480*/  @!P3 IMAD.MOV.U32 R27, RZ, RZ, R17 ;  /* 0x000000ffff1bb224 */ /* 0x000fe400078e0011 */
[C---:B------:R-:W-:Y:S01]  /*2490*/  @!P3 IMAD R5, R20.reuse, R5, R22 ;  /* 0x000000051405b224 */ /* 0x040fe200078e0216 */
[----:B------:R-:W4:Y:S01]  /*24a0*/  @!P1 LDC.64 R8, c[0x0][0x3b0] ;  /* 0x0000ec00ff089b82 */ /* 0x000f220000000a00 */
[----:B------:R-:W-:Y:S01]  /*24b0*/  @!P4 IMAD.IADD R23, R31, 0x1, R23 ;  /* 0x000000011f17c824 */ /* 0x000fe200078e0217 */
[----:B------:R5:W-:Y:S01]  /*24c0*/  @!P5 LDGSTS.E.BYPASS.LTC128B.128 [R210+0x1800], desc[UR12][R14.64] ;  /* 0x018000000ed2dfae */ /* 0x000be2000b981a0c */
[----:B------:R-:W-:-:S04]  /*24d0*/  @!P3 IMAD.WIDE.U32 R26, R20, R4, R26 ;  /* 0x00000004141ab225 */ /* 0x000fc800078e001a */
[----:B------:R-:W-:Y:S01]  /*24e0*/  @!P3 IMAD.IADD R20, R27, 0x1, R5 ;  /* 0x000000011b14b824 */ /* 0x000fe200078e0205 */
[----:B--2---:R-:W-:Y:S01]  /*24f0*/  @!P4 LEA R22, P0, R30, R6, 0x1 ;  /* 0x000000061e16c211 */ /* 0x004fe200078008ff */
[----:B------:R-:W2:Y:S01]  /*2500*/  @!P1 LDC.64 R4, c[0x0][0x380] ;  /* 0x0000e000ff049b82 */ /* 0x000ea20000000a00 */
[----:B---3--:R-:W-:Y:S01]  /*2510*/  @!P3 LEA R24, P6, R26, R12, 0x1 ;  /* 0x0000000c1a18b211 */ /* 0x008fe200078c08ff */
[----:B------:R-:W-:Y:S01]  /*2520*/  @!P2 IMAD.MOV.U32 R18, RZ, RZ, R16 ;  /* 0x000000ffff12a224 */ /* 0x000fe200078e0010 */
[----:B------:R-:W-:Y:S01]  /*2530*/  @!P4 LEA.HI.X R23, R30, R7, R23, 0x1, P0 ;  /* 0x000000071e17c211 */ /* 0x000fe200000f0c17 */
[----:B------:R-:W-:Y:S01]  /*2540*/  @!P2 IMAD.MOV.U32 R19, RZ, RZ, R17 ;  /* 0x000000ffff13a224 */ /* 0x000fe200078e0011 */
[----:B------:R-:W-:Y:S01]  /*2550*/  @!P3 LEA.HI.X R25, R26, R13, R20, 0x1, P6 ;  /* 0x0000000d1a19b211 */ /* 0x000fe200030f0c14 */
[C---:B------:R-:W-:Y:S02]  /*2560*/  IMAD.SHL.U32 R123, R116.reuse, 0x40, RZ ;  /* 0x00000040747b7824 */ /* 0x040fe400078e00ff */
[----:B------:R-:W3:Y:S01]  /*2570*/  @!P2 LDC.64 R6, c[0x0][0x380] ;  /* 0x0000e000ff06ab82 */ /* 0x000ee20000000a00 */
[----:B------:R2:W-:Y:S01]  /*2580*/  @!P4 LDGSTS.E.BYPASS.LTC128B.128 [R210+0x2000], desc[UR12][R22.64] ;  /* 0x0200000016d2cfae */ /* 0x0005e2000b981a0c */
[----:B------:R-:W-:-:S02]  /*2590*/  IMAD.SHL.U32 R125, R116, 0x10, RZ ;  /* 0x00000010747d7824 */ /* 0x000fc400078e00ff */
[C---:B------:R-:W-:Y:S01]  /*25a0*/  IMAD.SHL.U32 R119, R208.reuse, 0x40, RZ ;  /* 0x00000040d0777824 */ /* 0x040fe200078e00ff */
[----:B------:R-:W-:Y:S01]  /*25b0*/  @!P3 LDGSTS.E.BYPASS.LTC128B.128 [R210+0x2800], desc[UR12][R24.64] ;  /* 0x0280000018d2bfae */ /* 0x000fe2000b981a0c */
[----:B------:R-:W-:Y:S02]  /*25c0*/  IMAD.SHL.U32 R214, R208, 0x20, RZ ;  /* 0x00000020d0d67824 */ /* 0x000fe400078e00ff */
[----:B------:R-:W-:Y:S01]  /*25d0*/  IMAD R128, R209, UR4, R128 ;  /* 0x00000004d1807c24 */ /* 0x000fe2000f8e0280 */
[----:B------:R-:W-:Y:S02]  /*25e0*/  LOP3.LUT R188, R119, 0x400, RZ, 0xc0, !PT ;  /* 0x0000040077bc7812 */ /* 0x000fe400078ec0ff */
[----:B------:R-:W-:Y:S01]  /*25f0*/  LOP3.LUT R214, R214, 0x7c00, RZ, 0xc0, !PT ;  /* 0x00007c00d6d67812 */ /* 0x000fe200078ec0ff */
[----:B------:R-:W-:Y:S01]  /*2600*/  IMAD.SHL.U32 R128, R128, 0x20, RZ ;  /* 0x0000002080807824 */ /* 0x000fe200078e00ff */
[C---:B-----5:R-:W-:Y:S02]  /*2610*/  @!P2 IADD3 R15, P5, PT, R199.reuse, 0x60, RZ ;  /* 0x00000060c70fa810 */ /* 0x060fe40007fbe0ff */
[----:B------:R-:W-:-:S02]  /*2620*/  @!P1 IADD3 R14, P0, PT, R199, 0x70, RZ ;  /* 0x00000070c70e9810 */ /* 0x000fc40007f1e0ff */
[----:B------:R-:W-:Y:S01]  /*2630*/  LOP3.LUT R189, R214, 0x200, R119, 0xf8, !PT ;  /* 0x00000200d6bd7812 */ /* 0x000fe200078ef877 */
[--C-:B------:R-:W-:Y:S02]  /*2640*/  @!P2 IMAD.X R12, RZ, RZ, R213.reuse, P5 ;  /* 0x000000ffff0ca224 */ /* 0x100fe400028e06d5 */
[----:B------:R-:W-:Y:S02]  /*2650*/  @!P1 IMAD.X R13, RZ, RZ, R213, P0 ;  /* 0x000000ffff0d9224 */ /* 0x000fe400000e06d5 */
[----:B-1----:R-:W-:Y:S02]  /*2660*/  @!P2 IMAD R20, R12, R10, RZ ;  /* 0x0000000a0c14a224 */ /* 0x002fe400078e02ff */
[----:B----4-:R-:W-:Y:S02]  /*2670*/  @!P1 IMAD R12, R13, R8, RZ ;  /* 0x000000080d0c9224 */ /* 0x010fe400078e02ff */
[----:B------:R-:W-:-:S04]  /*2680*/  @!P2 IMAD.WIDE.U32 R18, R15, R10, R18 ;  /* 0x0000000a0f12a225 */ /* 0x000fc800078e0012 */
[----:B------:R-:W-:Y:S01]  /*2690*/  @!P1 IMAD R10, R14, R9, R12 ;  /* 0x000000090e0a9224 */ /* 0x000fe200078e020c */
[----:B---3--:R-:W-:Y:S01]  /*26a0*/  @!P2 LEA R6, P3, R18, R6, 0x1 ;  /* 0x000000061206a211 */ /* 0x008fe200078608ff */
[----:B------:R-:W-:Y:S02]  /*26b0*/  IMAD R9, R121, -0x40, R120 ;  /* 0xffffffc079097824 */ /* 0x000fe400078e0278 */
[----:B------:R-:W-:Y:S01]  /*26c0*/  @!P1 IMAD.WIDE.U32 R16, R14, R8, R16 ;  /* 0x000000080e109225 */ /* 0x000fe200078e0010 */
[----:B------:R-:W-:Y:S02]  /*26d0*/  SHF.R.S32.HI R8, RZ, 0x1f, R121 ;  /* 0x0000001fff087819 */ /* 0x000fe40000011479 */
[----:B------:R-:W-:Y:S01]  /*26e0*/  ISETP.GE.AND P4, PT, R202, R9, PT ;  /* 0x00000009ca00720c */ /* 0x000fe20003f86270 */
[----:B------:R-:W-:Y:S01]  /*26f0*/  IMAD R13, R122, R121, RZ ;  /* 0x000000797a0d7224 */ /* 0x000fe200078e02ff */
[----:B------:R-:W-:Y:S01]  /*2700*/  ISETP.GE.AND P5, PT, R198, R9, PT ;  /* 0x00000009c600720c */ /* 0x000fe20003fa6270 */
[----:B------:R-:W-:Y:S01]  /*2710*/  @!P2 IMAD R11, R15, R11, R20 ;  /* 0x0000000b0f0ba224 */ /* 0x000fe200078e0214 */
[----:B--2---:R-:W-:Y:S01]  /*2720*/  @!P1 LEA R12, P0, R16, R4, 0x1 ;  /* 0x00000004100c9211 */ /* 0x004fe200078008ff */
[----:B------:R-:W-:-:S02]  /*2730*/  @!P1 IMAD.IADD R10, R17, 0x1, R10 ;  /* 0x00000001110a9824 */ /* 0x000fc400078e020a */
[----:B------:R-:W-:-:S04]  /*2740*/  IMAD.WIDE.U32 R14, R123, R121, RZ ;  /* 0x000000797b0e7225 */ /* 0x000fc800078e00ff */
[----:B------:R-:W-:Y:S01]  /*2750*/  IMAD R4, R8, R123, R13 ;  /* 0x0000007b08047224 */ /* 0x000fe200078e020d */
[----:B------:R-:W-:Y:S01]  /*2760*/  @!P1 LEA.HI.X R13, R16, R5, R10, 0x1, P0 ;  /* 0x00000005100d9211 */ /* 0x000fe200000f0c0a */
[----:B------:R-:W-:Y:S01]  /*2770*/  @!P2 IMAD.IADD R11, R19, 0x1, R11 ;  /* 0x00000001130ba824 */ /* 0x000fe200078e020b */
[----:B------:R-:W-:Y:S01]  /*2780*/  @!P4 LEA R20, P0, R14, R206, 0x1 ;  /* 0x000000ce0e14c211 */ /* 0x000fe200078008ff */
[----:B------:R-:W-:Y:S01]  /*2790*/  IMAD.IADD R19, R15, 0x1, R4 ;  /* 0x000000010f137824 */ /* 0x000fe200078e0204 */
[----:B------:R-:W-:Y:S02]  /*27a0*/  @!P5 IADD3 R5, P6, PT, R125, R14, RZ ;  /* 0x0000000e7d05d210 */ /* 0x000fe40007fde0ff */
[----:B------:R-:W-:Y:S01]  /*27b0*/  @!P2 LEA.HI.X R7, R18, R7, R11, 0x1, P3 ;  /* 0x000000071207a211 */ /* 0x000fe200018f0c0b */
[----:B------:R-:W-:Y:S01]  /*27c0*/  IMAD.WIDE.U32 R10, R116, 0x20, RZ ;  /* 0x00000020740a7825 */ /* 0x000fe200078e00ff */
[----:B------:R-:W-:Y:S02]  /*27d0*/  ISETP.GE.AND P3, PT, R197, R9, PT ;  /* 0x00000009c500720c */ /* 0x000fe40003f66270 */
[--C-:B------:R-:W-:Y:S01]  /*27e0*/  @!P4 LEA.HI.X R21, R14, R205, R19.reuse, 0x1, P0 ;  /* 0x000000cd0e15c211 */ /* 0x100fe200000f0c13 */
[----:B------:R-:W-:Y:S01]  /*27f0*/  @!P5 IMAD.X R4, R124, 0x1, R19, P6 ;  /* 0x000000017c04d824 */ /* 0x000fe200030e0613 */
[----:B------:R-:W-:Y:S01]  /*2800*/  ISETP.GE.AND P0, PT, R196, R9, PT ;  /* 0x00000009c400720c */ /* 0x000fe20003f06270 */
[----:B------:R1:W-:Y:S01]  /*2810*/  @!P2 LDGSTS.E.BYPASS.LTC128B.128 [R210+0x3000], desc[UR12][R6.64] ;  /* 0x0300000006d2afae */ /* 0x0003e2000b981a0c */
[----:B------:R-:W-:-:S02]  /*2820*/  @!P5 LEA R16, P6, R5, R206, 0x1 ;  /* 0x000000ce0510d211 */ /* 0x000fc400078c08ff */
[----:B------:R-:W-:Y:S01]  /*2830*/  ISETP.GE.AND P2, PT, R197, R9, PT ;  /* 0x00000009c500720c */ /* 0x000fe20003f46270 */
[----:B------:R2:W-:Y:S01]  /*2840*/  @!P1 LDGSTS.E.BYPASS.LTC128B.128 [R210+0x3800], desc[UR12][R12.64] ;  /* 0x038000000cd29fae */ /* 0x0005e2000b981a0c */
[----:B------:R-:W-:Y:S01]  /*2850*/  @!P5 LEA.HI.X R17, R5, R205, R4, 0x1, P6 ;  /* 0x000000cd0511d211 */ /* 0x000fe200030f0c04 */
[----:B------:R-:W-:Y:S02]  /*2860*/  IMAD.SHL.U32 R5, R117, 0x20, RZ ;  /* 0x0000002075057824 */ /* 0x000fe400078e00ff */
[----:B------:R-:W-:Y:S01]  /*2870*/  @!P3 IADD3 R10, P6, PT, R14, R10, RZ ;  /* 0x0000000a0e0ab210 */ /* 0x000fe20007fde0ff */
[----:B------:R-:W-:Y:S03]  /*2880*/  @!P4 LDGSTS.E.BYPASS.LTC128B.128 [R210+0x4000], desc[UR12][R20.64] ;  /* 0x0400000014d2cfae */ /* 0x000fe6000b981a0c */
[----:B------:R-:W-:Y:S01]  /*2890*/  @!P0 IMAD.MOV.U32 R18, RZ, RZ, R14 ;  /* 0x000000ffff128224 */ /* 0x000fe200078e000e */
[----:B------:R-:W-:Y:S01]  /*28a0*/  @!P3 IADD3.X R5, PT, PT, R19, R11, R5, P6, !PT ;  /* 0x0000000b1305b210 */ /* 0x000fe200037fe405 */
[----:B------:R-:W-:Y:S01]  /*28b0*/  @!P0 IMAD R4, R117, 0x30, RZ ;  /* 0x0000003075048824 */ /* 0x000fe200078e02ff */
[----:B------:R-:W-:Y:S01]  /*28c0*/  @!P3 LEA R14, P6, R10, R206, 0x1 ;  /* 0x000000ce0a0eb211 */ /* 0x000fe200078c08ff */
[----:B------:R-:W-:Y:S01]  /*28d0*/  @!P0 IMAD.WIDE.U32 R18, R116, 0x30, R18 ;  /* 0x0000003074128825 */ /* 0x000fe200078e0012 */
[----:B------:R3:W-:Y:S01]  /*28e0*/  @!P5 LDGSTS.E.BYPASS.LTC128B.128 [R210+0x4800], desc[UR12][R16.64] ;  /* 0x0480000010d2dfae */ /* 0x0007e2000b981a0c */
[----:B------:R-:W-:-:S02]  /*28f0*/  SHF.L.U64.HI R11, R2, 0x6, R3 ;  /* 0x00000006020b7819 */ /* 0x000fc40000010203 */
[----:B------:R-:W-:Y:S01]  /*2900*/  @!P3 LEA.HI.X R15, R10, R205, R5, 0x1, P6 ;  /* 0x000000cd0a0fb211 */ /* 0x000fe200030f0c05 */
[----:B------:R-:W-:Y:S01]  /*2910*/  @!P0 IMAD.IADD R4, R19, 0x1, R4 ;  /* 0x0000000113048824 */ /* 0x000fe200078e0204 */
[----:B------:R-:W-:Y:S01]  /*2920*/  @!P0 LEA R22, P6, R18, R206, 0x1 ;  /* 0x000000ce12168211 */ /* 0x000fe200078c08ff */
[----:B------:R-:W-:Y:S01]  /*2930*/  IMAD.SHL.U32 R5, R2, 0x40, RZ ;  /* 0x0000004002057824 */ /* 0x000fe200078e00ff */
[----:B------:R-:W-:Y:S01]  /*2940*/  ISETP.GE.AND P5, PT, R196, R9, PT ;  /* 0x00000009c400720c */ /* 0x000fe20003fa6270 */
[----:B------:R4:W-:Y:S01]  /*2950*/  @!P3 LDGSTS.E.BYPASS.LTC128B.128 [R210+0x5000], desc[UR12][R14.64] ;  /* 0x050000000ed2bfae */ /* 0x0009e2000b981a0c */
[----:B------:R-:W-:Y:S01]  /*2960*/  @!P0 LEA.HI.X R23, R18, R205, R4, 0x1, P6 ;  /* 0x000000cd12178211 */ /* 0x000fe200030f0c04 */
[----:B------:R-:W-:Y:S01]  /*2970*/  IMAD R11, R11, R121, RZ ;  /* 0x000000790b0b7224 */ /* 0x000fe200078e02ff */
[----:B------:R-:W-:Y:S01]  /*2980*/  ISETP.GE.AND P6, PT, R198, R9, PT ;  /* 0x00000009c600720c */ /* 0x000fe20003fc6270 */
[----:B-1----:R-:W-:Y:S02]  /*2990*/  IMAD.WIDE.U32 R6, R5, R121, RZ ;  /* 0x0000007905067225 */ /* 0x002fe400078e00ff */
[----:B------:R1:W-:Y:S02]  /*29a0*/  @!P0 LDGSTS.E.BYPASS.LTC128B.128 [R210+0x5800], desc[UR12][R22.64] ;  /* 0x0580000016d28fae */ /* 0x0003e4000b981a0c */
[----:B------:R-:W-:Y:S01]  /*29b0*/  IMAD R11, R8, R5, R11 ;  /* 0x00000005080b7224 */ /* 0x000fe200078e020b */
[----:B------:R-:W-:Y:S01]  /*29c0*/  LOP3.LUT R8, R119, 0x1c0, RZ, 0xc0, !PT ;  /* 0x000001c077087812 */ /* 0x000fe200078ec0ff */
[----:B------:R-:W0:Y:S01]  /*29d0*/  LDGDEPBAR ;  /* 0x00000000000079af */ /* 0x000e220000000000 */
[----:B--2---:R-:W-:-:S02]  /*29e0*/  IMAD.WIDE.U32 R12, R2, 0x20, RZ ;  /* 0x00000020020c7825 */ /* 0x004fc400078e00ff */
[----:B------:R-:W-:Y:S02]  /*29f0*/  LOP3.LUT R0, R8, 0x38, R0, 0xf8, !PT ;  /* 0x0000003808007812 */ /* 0x000fe400078ef800 */
[----:B------:R-:W-:Y:S01]  /*2a00*/  IMAD.SHL.U32 R5, R3, 0x20, RZ ;  /* 0x0000002003057824 */ /* 0x000fe200078e00ff */
[----:B------:R-:W-:Y:S01]  /*2a10*/  @!P2 IADD3 R4, P1, PT, R6, R12, RZ ;  /* 0x0000000c0604a210 */ /* 0x000fe20007f3e0ff */
[----:B------:R-:W-:Y:S01]  /*2a20*/  IMAD.IADD R7, R7, 0x1, R11 ;  /* 0x0000000107077824 */ /* 0x000fe200078e020b */
[----:B------:R-:W-:Y:S01]  /*2a30*/  @!P6 LEA R8, P0, R2, R6, 0x4 ;  /* 0x000000060208e211 */ /* 0x000fe200078020ff */
[----:B------:R-:W-:Y:S01]  /*2a40*/  @!P5 IMAD R9, R3, 0x30, RZ ;  /* 0x000000300309d824 */ /* 0x000fe200078e02ff */
[----:B------:R-:W-:Y:S01]  /*2a50*/  LOP3.LUT R118, R0, 0x8, R118, 0x78, !PT ;  /* 0x0000000800767812 */ /* 0x000fe200078e7876 */
[----:B------:R-:W-:Y:S01]  /*2a60*/  @!P5 IMAD.WIDE.U32 R10, R2, 0x30, R6 ;  /* 0x00000030020ad825 */ /* 0x000fe200078e0006 */
[----:B------:R-:W-:Y:S02]  /*2a70*/  @!P2 IADD3.X R5, PT, PT, R7, R13, R5, P1, !PT ;  /* 0x0000000d0705a210 */ /* 0x000fe40000ffe405 */
[-C--:B------:R-:W-:Y:S01]  /*2a80*/  @!P4 LEA R12, P1, R6, R204.reuse, 0x1 ;  /* 0x000000cc060cc211 */ /* 0x080fe200078208ff */
[----:B------:R-:W-:Y:S01]  /*2a90*/  @!P5 IMAD.IADD R9, R11, 0x1, R9 ;  /* 0x000000010b09d824 */ /* 0x000fe200078e0209 */
[----:B------:R-:W-:Y:S01]  /*2aa0*/  @!P6 LEA.HI.X R2, R2, R7, R3, 0x4, P0 ;  /* 0x000000070202e211 */ /* 0x000fe200000f2403 */
[----:B------:R-:W-:Y:S01]  /*2ab0*/  IMAD.IADD R189, R118, 0x1, R189 ;  /* 0x0000000176bd7824 */ /* 0x000fe200078e02bd */
[----:B---3--:R-:W-:-:S02]  /*2ac0*/  @!P6 LEA R16, P3, R8, R204, 0x1 ;  /* 0x000000cc0810e211 */ /* 0x008fc400078608ff */
[----:B------:R-:W-:Y:S02]  /*2ad0*/  @!P4 LEA.HI.X R13, R6, R203, R7, 0x1, P1 ;  /* 0x000000cb060dc211 */ /* 0x000fe400008f0c07 */
[----:B----4-:R-:W-:Y:S01]  /*2ae0*/  @!P2 LEA R14, P1, R4, R204, 0x1 ;  /* 0x000000cc040ea211 */ /* 0x010fe200078208ff */
[----:B------:R-:W-:-:S04]  /*2af0*/  DEPBAR.LE SB0, 0x0 ;  /* 0x000080000000791a */ /* 0x000fc80000000000 */
[----:B------:R-:W-:Y:S01]  /*2b00*/  BAR.SYNC.DEFER_BLOCKING 0x0 ;  /* 0x0000000000007b1d */ /* 0x000fe20000010000 */
[----:B------:R-:W-:Y:S02]  /*2b10*/  LOP3.LUT R0, R0, 0x8, R208, 0x78, !PT ;  /* 0x0000000800007812 */ /* 0x000fe400078e78d0 */
[----:B------:R-:W-:Y:S02]  /*2b20*/  @!P5 LEA R6, P0, R10, R204, 0x1 ;  /* 0x000000cc0a06d211 */ /* 0x000fe400078008ff */
[-C--:B------:R-:W-:Y:S01]  /*2b30*/  @!P6 LEA.HI.X R17, R8, R203.reuse, R2, 0x1, P3 ;  /* 0x000000cb0811e211 */ /* 0x080fe200018f0c02 */
[----:B------:R-:W-:Y:S01]  /*2b40*/  IMAD R188, R0, 0x2, R188 ;  /* 0x0000000200bc7824 */ /* 0x000fe200078e02bc */
[-C--:B------:R-:W-:Y:S01]  /*2b50*/  @!P2 LEA.HI.X R15, R4, R203.reuse, R5, 0x1, P1 ;  /* 0x000000cb040fa211 */ /* 0x080fe200008f0c05 */
[----:B------:R-:W-:Y:S01]  /*2b60*/  IMAD.MOV.U32 R0, RZ, RZ, 0x20 ;  /* 0x00000020ff007424 */ /* 0x000fe200078e00ff */
[----:B------:R-:W-:Y:S01]  /*2b70*/  @!P5 LEA.HI.X R7, R10, R203, R9, 0x1, P0 ;  /* 0x000000cb0a07d211 */ /* 0x000fe200000f0c09 */
[----:B------:R-:W-:Y:S01]  /*2b80*/  VIADD R3, R188, UR5 ;  /* 0x00000005bc037c36 */ /* 0x000fe20008000000 */
[----:B------:R-:W-:Y:S01]  /*2b90*/  LEA R189, R189, UR5, 0x1 ;  /* 0x00000005bdbd7c11 */ /* 0x000fe2000f8e08ff */
[----:B------:R-:W-:Y:S01]  /*2ba0*/  IMAD.MOV.U32 R2, RZ, RZ, 0x40 ;  /* 0x00000040ff027424 */ /* 0x000fe200078e00ff */
[----:B------:R-:W-:Y:S01]  /*2bb0*/  @!PT LDS RZ, [RZ] ;  /* 0x00000000fffff984 */ /* 0x000fe20000000800 */
[----:B------:R-:W-:Y:S01]  /*2bc0*/  @!PT LDS RZ, [RZ] ;  /* 0x00000000fffff984 */ /* 0x000fe20000000800 */
[----:B------:R-:W-:Y:S01]  /*2bd0*/  @!PT LDS RZ, [RZ] ;  /* 0x00000000fffff984 */ /* 0x000fe20000000800 */
[----:B------:R-:W-:Y:S04]  /*2be0*/  @!P4 LDGSTS.E.BYPASS.LTC128B.128 [R210+0x6000], desc[UR12][R12.64] ;  /* 0x060000000cd2cfae */ /* 0x000fe8000b981a0c */
[----:B------:R-:W-:Y:S04]  /*2bf0*/  @P4 STS.128 [R210+0x6000], RZ ;  /* 0x006000ffd2004388 */ /* 0x000fe80000000c00 */
        /* <DEDUP_REMOVED lines=9> */
[----:B------:R2:W-:Y:S01]  /*2c90*/  @!P2 LDGSTS.E.BYPASS.LTC128B.128 [R210+0x7000], desc[UR12][R14.64] ;  /* 0x070000000ed2afae */ /* 0x0005e2000b981a0c */
[----:B------:R-:W-:-:S03]  /*2ca0*/  R2P PR, R208, 0x6 ;  /* 0x00000006d0007804 */ /* 0x000fc60000000000 */
[----:B------:R-:W-:Y:S02]  /*2cb0*/  @P5 STS.128 [R210+0x7800], RZ ;  /* 0x007800ffd2005388 */ /* 0x000fe40000000c00 */
[----:B------:R-:W-:Y:S02]  /*2cc0*/  SEL R0, R0, 0xffffffe0, !P1 ;  /* 0xffffffe000007807 */ /* 0x000fe40004800000 */
[----:B------:R-:W-:Y:S01]  /*2cd0*/  @!PT LDS RZ, [RZ] ;  /* 0x00000000fffff984 */ /* 0x000fe20000000800 */
[----:B------:R-:W-:Y:S01]  /*2ce0*/  @!PT LDS RZ, [RZ] ;  /* 0x00000000fffff984 */ /* 0x000fe20000000800 */
[----:B------:R-:W-:Y:S01]  /*2cf0*/  @!PT LDS RZ, [RZ] ;  /* 0x00000000fffff984 */ /* 0x000fe20000000800 */
[----:B------:R3:W-:Y:S01]  /*2d00*/  @!P5 LDGSTS.E.BYPASS.LTC128B.128 [R210+0x7800], desc[UR12][R6.64] ;  /* 0x0780000006d2dfae */ /* 0x0007e2000b981a0c */
[----:B------:R-:W-:Y:S02]  /*2d10*/  SEL R2, R2, 0xffffffc0, !P2 ;  /* 0xffffffc002027807 */ /* 0x000fe40005000000 */
[--C-:B------:R-:W-:Y:S01]  /*2d20*/  IMAD.IADD R183, R3, 0x1, R0.reuse ;  /* 0x0000000103b77824 */ /* 0x100fe200078e0200 */
[----:B------:R-:W-:Y:S01]  /*2d30*/  LDSM.16.M88.4 R56, [R189] ;  /* 0x00000000bd38783b */ /* 0x000fe20000000200 */
[C---:B------:R-:W-:Y:S01]  /*2d40*/  IMAD.IADD R187, R189.reuse, 0x1, R0 ;  /* 0x00000001bdbb7824 */ /* 0x040fe200078e0200 */
[----:B------:R-:W-:Y:S01]  /*2d50*/  IADD3 R238, P1, P0, R128, R127, R238 ;  /* 0x0000007f80ee7210 */ /* 0x000fe2000783e0ee */
[--C-:B------:R-:W-:Y:S01]  /*2d60*/  IMAD.IADD R186, R189, 0x1, R2.reuse ;  /* 0x00000001bdba7824 */ /* 0x100fe200078e0202 */
[----:B------:R-:W4:Y:S01]  /*2d70*/  LDSM.16.M88.4 R84, [R188+UR5+0x4000] ;  /* 0x00400005bc54783b */ /* 0x000f220008000200 */
[----:B------:R-:W-:Y:S01]  /*2d80*/  IMAD.IADD R182, R3, 0x1, R2 ;  /* 0x0000000103b67824 */ /* 0x000fe200078e0202 */
[----:B------:R-:W-:Y:S01]  /*2d90*/  SHF.R.S32.HI R128, RZ, 0x1f, R128 ;  /* 0x0000001fff807819 */ /* 0x000fe20000011480 */
[C---:B------:R-:W-:Y:S01]  /*2da0*/  IMAD.IADD R185, R0.reuse, 0x1, R186 ;  /* 0x0000000100b97824 */ /* 0x040fe200078e02ba */
[----:B------:R-:W5:Y:S01]  /*2db0*/  LDSM.16.M88.4 R60, [R189+0x2000] ;  /* 0x00200000bd3c783b */ /* 0x000f620000000200 */
[----:B------:R-:W-:Y:S01]  /*2dc0*/  IMAD.IADD R181, R0, 0x1, R182 ;  /* 0x0000000100b57824 */ /* 0x000fe200078e02b6 */
[----:B------:R-:W-:Y:S01]  /*2dd0*/  IADD3.X R126, PT, PT, R128, R126, RZ, P1, P0 ;  /* 0x0000007e807e7210 */ /* 0x000fe20000fe04ff */
[----:B------:R-:W-:Y:S01]  /*2de0*/  IMAD.SHL.U32 R3, R208, 0x2, RZ ;  /* 0x00000002d0037824 */ /* 0x000fe200078e00ff */
[----:B------:R-:W1:Y:S04]  /*2df0*/  LDSM.16.M88.4 R76, [R188+UR5+0x4800] ;  /* 0x00480005bc4c783b */ /* 0x000e680008000200 */
[----:B------:R-:W2:Y:S01]  /*2e00*/  LDSM.16.M88.4 R68, [R188+UR5+0x5000] ;  /* 0x00500005bc44783b */ /* 0x000ea20008000200 */
[----:B------:R-:W-:-:S03]  /*2e10*/  LOP3.LUT R3, R3, 0x6, RZ, 0xc0, !PT ;  /* 0x0000000603037812 */ /* 0x000fc600078ec0ff */
[----:B------:R-:W3:Y:S02]  /*2e20*/  LDSM.16.M88.4 R32, [R188+UR5+0x5800] ;  /* 0x00580005bc20783b */ /* 0x000ee40008000200 */
[----:B------:R-:W-:Y:S02]  /*2e30*/  IMAD R3, R121, 0x40, R3 ;  /* 0x0000004079037824 */ /* 0x000fe400078e0203 */
[----:B------:R-:W-:Y:S03]  /*2e40*/  LDSM.16.M88.4 R48, [R183+0x4000] ;  /* 0x00400000b730783b */ /* 0x000fe60000000200 */
[----:B------:R-:W-:Y:S01]  /*2e50*/  ISETP.GE.AND P0, PT, R3, R120, PT ;  /* 0x000000780300720c */ /* 0x000fe20003f06270 */
[----:B------:R-:W3:Y:S04]  /*2e60*/  LDSM.16.M88.4 R52, [R187+0x2000] ;  /* 0x00200000bb34783b */ /* 0x000ee80000000200 */
[----:B------:R-:W3:Y:S04]  /*2e70*/  LDSM.16.M88.4 R44, [R183+0x4800] ;  /* 0x00480000b72c783b */ /* 0x000ee80000000200 */
[----:B------:R-:W3:Y:S04]  /*2e80*/  LDSM.16.M88.4 R40, [R183+0x5000] ;  /* 0x00500000b728783b */ /* 0x000ee80000000200 */
[----:B------:R-:W-:Y:S01]  /*2e90*/  LDSM.16.M88.4 R36, [R183+0x5800] ;  /* 0x00580000b724783b */ /* 0x000fe20000000200 */
[-C--:B----4-:R-:W-:Y:S03]  /*2ea0*/  HMMA.16816.F32 R88, R56, R84.reuse, RZ ;  /* 0x000000543858723c */ /* 0x090fe600000018ff */
[----:B------:R-:W-:Y:S04]  /*2eb0*/  LDSM.16.M88.4 R108, [R186+0x2000] ;  /* 0x00200000ba6c783b */ /* 0x000fe80000000200 */
[----:B------:R-:W-:Y:S01]  /*2ec0*/  LDSM.16.M88.4 R104, [R182+0x4000] ;  /* 0x00400000b668783b */ /* 0x000fe20000000200 */
[C---:B-----5:R-:W-:Y:S03]  /*2ed0*/  HMMA.16816.F32 R28, R60.reuse, R84, RZ ;  /* 0x000000543c1c723c */ /* 0x060fe600000018ff */
[----:B------:R-:W-:Y:S04]  /*2ee0*/  LDSM.16.M88.4 R112, [R186] ;  /* 0x00000000ba70783b */ /* 0x000fe80000000200 */
[----:B------:R-:W-:Y:S01]  /*2ef0*/  LDSM.16.M88.4 R96, [R182+0x5000] ;  /* 0x00500000b660783b */ /* 0x000fe20000000200 */
[C---:B------:R-:W-:Y:S03]  /*2f00*/  HMMA.16816.F32 R24, R60.reuse, R86, RZ ;  /* 0x000000563c18723c */ /* 0x040fe600000018ff */
[----:B------:R-:W-:Y:S04]  /*2f10*/  LDSM.16.M88.4 R100, [R182+0x4800] ;  /* 0x00480000b664783b */ /* 0x000fe80000000200 */
[----:B------:R-:W-:Y:S01]  /*2f20*/  LDSM.16.M88.4 R92, [R182+0x5800] ;  /* 0x00580000b65c783b */ /* 0x000fe20000000200 */
[C---:B-1----:R-:W-:Y:S03]  /*2f30*/  HMMA.16816.F32 R20, R60.reuse, R76, RZ ;  /* 0x0000004c3c14723c */ /* 0x042fe600000018ff */
[----:B------:R-:W0:Y:S05]  /*2f40*/  LDGDEPBAR ;  /* 0x00000000000079af */ /* 0x000e2a0000000000 */
[C---:B--2---:R-:W-:Y:S08]  /*2f50*/  HMMA.16816.F32 R12, R60.reuse, R68, RZ ;  /* 0x000000443c0c723c */ /* 0x044ff000000018ff */
[C---:B------:R-:W-:Y:S08]  /*2f60*/  HMMA.16816.F32 R16, R60.reuse, R78, RZ ;  /* 0x0000004e3c10723c */ /* 0x040ff000000018ff */
[----:B------:R-:W-:Y:S08]  /*2f70*/  HMMA.16816.F32 R8, R60, R70, RZ ;  /* 0x000000463c08723c */ /* 0x000ff000000018ff */
[C---:B------:R-:W-:Y:S08]  /*2f80*/  HMMA.16816.F32 R80, R56.reuse, R76, RZ ;  /* 0x0000004c3850723c */ /* 0x040ff000000018ff */
[C---:B------:R-:W-:Y:S08]  /*2f90*/  HMMA.16816.F32 R72, R56.reuse, R68, RZ ;  /* 0x000000443848723c */ /* 0x040ff000000018ff */
[----:B------:R-:W-:Y:S08]  /*2fa0*/  HMMA.16816.F32 R84, R56, R86, RZ ;  /* 0x000000563854723c */ /* 0x000ff000000018ff */
[----:B---3--:R-:W-:Y:S08]  /*2fb0*/  HMMA.16816.F32 R4, R60, R32, RZ ;  /* 0x000000203c04723c */ /* 0x008ff000000018ff */
[C---:B------:R-:W-:Y:S08]  /*2fc0*/  HMMA.16816.F32 R76, R56.reuse, R78, RZ ;  /* 0x0000004e384c723c */ /* 0x040ff000000018ff */
[C---:B------:R-:W-:Y:S08]  /*2fd0*/  HMMA.16816.F32 R68, R56.reuse, R70, RZ ;  /* 0x000000463844723c */ /* 0x040ff000000018ff */
[----:B------:R-:W-:Y:S08]  /*2fe0*/  HMMA.16816.F32 R64, R56, R32, RZ ;  /* 0x000000203840723c */ /* 0x000ff000000018ff */
[-C--:B------:R-:W-:Y:S08]  /*2ff0*/  HMMA.16816.F32 R60, R60, R34.reuse, RZ ;  /* 0x000000223c3c723c */ /* 0x080ff000000018ff */
[----:B------:R-:W-:Y:S01]  /*3000*/  HMMA.16816.F32 R56, R56, R34, RZ ;  /* 0x000000223838723c */ /* 0x000fe200000018ff */
[----:B------:R-:W1:Y:S07]  /*3010*/  LDSM.16.M88.4 R32, [R187] ;  /* 0x00000000bb20783b */ /* 0x000e6e0000000200 */
[C---:B------:R-:W-:Y:S08]  /*3020*/  HMMA.16816.F32 R28, R52.reuse, R48, R28 ;  /* 0x00000030341c723c */ /* 0x040ff0000000181c */
[C---:B------:R-:W-:Y:S08]  /*3030*/  HMMA.16816.F32 R20, R52.reuse, R44, R20 ;  /* 0x0000002c3414723c */ /* 0x040ff00000001814 */
[C---:B------:R-:W-:Y:S08]  /*3040*/  HMMA.16816.F32 R24, R52.reuse, R50, R24 ;  /* 0x000000323418723c */ /* 0x040ff00000001818 */
[C---:B------:R-:W-:Y:S08]  /*3050*/  HMMA.16816.F32 R16, R52.reuse, R46, R16 ;  /* 0x0000002e3410723c */ /* 0x040ff00000001810 */
[----:B------:R-:W-:Y:S08]  /*3060*/  HMMA.16816.F32 R12, R52, R40, R12 ;  /* 0x00000028340c723c */ /* 0x000ff0000000180c */
[C---:B-1----:R-:W-:Y:S08]  /*3070*/  HMMA.16816.F32 R88, R32.reuse, R48, R88 ;  /* 0x000000302058723c */ /* 0x042ff00000001858 */
[C---:B------:R-:W-:Y:S08]  /*3080*/  HMMA.16816.F32 R80, R32.reuse, R44, R80 ;  /* 0x0000002c2050723c */ /* 0x040ff00000001850 */
[C---:B------:R-:W-:Y:S01]  /*3090*/  HMMA.16816.F32 R84, R32.reuse, R50, R84 ;  /* 0x000000322054723c */ /* 0x040fe20000001854 */
[----:B------:R-:W-:Y:S07]  /*30a0*/  LDSM.16.M88.4 R48, [R185+0x2000] ;  /* 0x00200000b930783b */ /* 0x000fee0000000200 */
[----:B------:R-:W-:Y:S01]  /*30b0*/  HMMA.16816.F32 R76, R32, R46, R76 ;  /* 0x0000002e204c723c */ /* 0x000fe2000000184c */
[----:B------:R-:W1:Y:S07]  /*30c0*/  LDSM.16.M88.4 R44, [R181+0x4000] ;  /* 0x00400000b52c783b */ /* 0x000e6e0000000200 */
[C---:B------:R-:W-:Y:S08]  /*30d0*/  HMMA.16816.F32 R4, R52.reuse, R36, R4 ;  /* 0x000000243404723c */ /* 0x040ff00000001804 */
[C---:B------:R-:W-:Y:S08]  /*30e0*/  HMMA.16816.F32 R8, R52.reuse, R42, R8 ;  /* 0x0000002a3408723c */ /* 0x040ff00000001808 */
[----:B------:R-:W-:Y:S01]  /*30f0*/  HMMA.16816.F32 R60, R52, R38, R60 ;  /* 0x00000026343c723c */ /* 0x000fe2000000183c */
[----:B------:R-:W2:Y:S07]  /*3100*/  LDSM.16.M88.4 R52, [R185] ;  /* 0x00000000b934783b */ /* 0x000eae0000000200 */
[C---:B------:R-:W-:Y:S08]  /*3110*/  HMMA.16816.F32 R64, R32.reuse, R36, R64 ;  /* 0x000000242040723c */ /* 0x040ff00000001840 */
[C---:B------:R-:W-:Y:S01]  /*3120*/  HMMA.16816.F32 R56, R32.reuse, R38, R56 ;  /* 0x000000262038723c */ /* 0x040fe20000001838 */
[----:B------:R-:W3:Y:S07]  /*3130*/  LDSM.16.M88.4 R36, [R181+0x5000] ;  /* 0x00500000b524783b */ /* 0x000eee0000000200 */
[C---:B------:R-:W-:Y:S08]  /*3140*/  HMMA.16816.F32 R72, R32.reuse, R40, R72 ;  /* 0x000000282048723c */ /* 0x040ff00000001848 */
[----:B------:R-:W-:Y:S01]  /*3150*/  HMMA.16816.F32 R68, R32, R42, R68 ;  /* 0x0000002a2044723c */ /* 0x000fe20000001844 */
[----:B------:R-:W4:Y:S04]  /*3160*/  LDSM.16.M88.4 R40, [R181+0x4800] ;  /* 0x00480000b528783b */ /* 0x000f280000000200 */
[----:B------:R-:W5:Y:S01]  /*3170*/  LDSM.16.M88.4 R32, [R181+0x5800] ;  /* 0x00580000b520783b */ /* 0x000f620000000200 */
[----:B------:R-:W-:-:S04]  /*3180*/  DEPBAR.LE SB0, 0x0 ;  /* 0x000080000000791a */ /* 0x000fc80000000000 */
[C---:B------:R-:W-:Y:S08]  /*3190*/  HMMA.16816.F32 R28, R108.reuse, R104, R28 ;  /* 0x000000686c1c723c */ /* 0x040ff0000000181c */
[----:B------:R-:W-:Y:S08]  /*31a0*/  HMMA.16816.F32 R24, R108, R106, R24 ;  /* 0x0000006a6c18723c */ /* 0x000ff00000001818 */
[C---:B------:R-:W-:Y:S08]  /*31b0*/  HMMA.16816.F32 R88, R112.reuse, R104, R88 ;  /* 0x000000687058723c */ /* 0x040ff00000001858 */
[----:B------:R-:W-:Y:S08]  /*31c0*/  HMMA.16816.F32 R84, R112, R106, R84 ;  /* 0x0000006a7054723c */ /* 0x000ff00000001854 */
[-C--:B------:R-:W-:Y:S08]  /*31d0*/  HMMA.16816.F32 R12, R108, R96.reuse, R12 ;  /* 0x000000606c0c723c */ /* 0x080ff0000000180c */
[----:B------:R-:W-:Y:S08]  /*31e0*/  HMMA.16816.F32 R72, R112, R96, R72 ;  /* 0x000000607048723c */ /* 0x000ff00000001848 */
[-C--:B------:R-:W-:Y:S08]  /*31f0*/  HMMA.16816.F32 R20, R108, R100.reuse, R20 ;  /* 0x000000646c14723c */ /* 0x080ff00000001814 */
[----:B------:R-:W-:Y:S08]  /*3200*/  HMMA.16816.F32 R80, R112, R100, R80 ;  /* 0x000000647050723c */ /* 0x000ff00000001850 */
[-C--:B------:R-:W-:Y:S08]  /*3210*/  HMMA.16816.F32 R16, R108, R102.reuse, R16 ;  /* 0x000000666c10723c */ /* 0x080ff00000001810 */
[----:B------:R-:W-:Y:S08]  /*3220*/  HMMA.16816.F32 R76, R112, R102, R76 ;  /* 0x00000066704c723c */ /* 0x000ff0000000184c */
[C---:B-1----:R-:W-:Y:S08]  /*3230*/  HMMA.16816.F32 R28, R48.reuse, R44, R28 ;  /* 0x0000002c301c723c */ /* 0x042ff0000000181c */
[----:B------:R-:W-:Y:S08]  /*3240*/  HMMA.16816.F32 R24, R48, R46, R24 ;  /* 0x0000002e3018723c */ /* 0x000ff00000001818 */
[----:B--2---:R-:W-:Y:S01]  /*3250*/  HMMA.16816.F32 R88, R52, R44, R88 ;  /* 0x0000002c3458723c */ /* 0x004fe20000001858 */
[----:B------:R-:W-:Y:S01]  /*3260*/  SHF.R.U32.HI R44, RZ, 0x5, R208 ;  /* 0x00000005ff2c7819 */ /* 0x000fe200000116d0 */
[----:B------:R-:W-:-:S04]  /*3270*/  VIADD R45, R3, 0x8 ;  /* 0x00000008032d7836 */ /* 0x000fc80000000000 */
[----:B------:R-:W-:Y:S01]  /*3280*/  IMAD R129, R129, 0x8, R44 ;  /* 0x0000000881817824 */ /* 0x000fe200078e022c */
[-C--:B------:R-:W-:Y:S01]  /*3290*/  ISETP.GE.AND P5, PT, R45, R120.reuse, PT ;  /* 0x000000782d00720c */ /* 0x080fe20003fa6270 */
[----:B------:R-:W-:Y:S01]  /*32a0*/  HMMA.16816.F32 R84, R52, R46, R84 ;  /* 0x0000002e3454723c */ /* 0x000fe20000001854 */
[C---:B------:R-:W-:Y:S02]  /*32b0*/  VIADD R44, R3.reuse, 0x9 ;  /* 0x00000009032c7836 */ /* 0x040fe40000000000 */
[C---:B------:R-:W-:Y:S01]  /*32c0*/  VIADD R46, R3.reuse, 0x1 ;  /* 0x00000001032e7836 */ /* 0x040fe20000000000 */
[----:B------:R-:W-:Y:S02]  /*32d0*/  FSEL R26, R26, -INF , !P5 ;  /* 0xff8000001a1a7808 */ /* 0x000fe40006800000 */
[-C--:B------:R-:W-:Y:S01]  /*32e0*/  ISETP.GE.AND P4, PT, R44, R120.reuse, PT ;  /* 0x000000782c00720c */ /* 0x080fe20003f86270 */
[----:B------:R-:W-:Y:S01]  /*32f0*/  VIADD R44, R3, 0x10 ;  /* 0x00000010032c7836 */ /* 0x000fe20000000000 */
[----:B---3--:R-:W-:Y:S01]  /*3300*/  HMMA.16816.F32 R12, R48, R36, R12 ;  /* 0x00000024300c723c */ /* 0x008fe2000000180c */
[----:B------:R-:W-:-:S02]  /*3310*/  ISETP.GE.AND P6, PT, R46, R120, PT ;  /* 0x000000782e00720c */ /* 0x000fc40003fc6270 */
[----:B------:R-:W-:Y:S02]  /*3320*/  FSEL R88, R88, -INF , !P0 ;  /* 0xff80000058587808 */ /* 0x000fe40004000000 */
[----:B------:R-:W-:Y:S02]  /*3330*/  ISETP.GE.AND P3, PT, R44, R120, PT ;  /* 0x000000782c00720c */ /* 0x000fe40003f66270 */
[----:B------:R-:W-:Y:S01]  /*3340*/  FSEL R44, R31, -INF , !P6 ;  /* 0xff8000001f2c7808 */ /* 0x000fe20007000000 */
[----:B------:R-:W-:Y:S01]  /*3350*/  HMMA.16816.F32 R72, R52, R36, R72 ;  /* 0x000000243448723c */ /* 0x000fe20000001848 */
[----:B------:R-:W-:Y:S01]  /*3360*/  FSEL R36, R24, -INF , !P5 ;  /* 0xff80000018247808 */ /* 0x000fe20006800000 */
[----:B------:R-:W-:Y:S01]  /*3370*/  VIADD R24, R3, 0x28 ;  /* 0x0000002803187836 */ /* 0x000fe20000000000 */
[----:B------:R-:W-:Y:S02]  /*3380*/  FSEL R45, R29, -INF , !P6 ;  /* 0xff8000001d2d7808 */ /* 0x000fe40007000000 */
[----:B------:R-:W-:-:S02]  /*3390*/  FSEL R89, R89, -INF , !P6 ;  /* 0xff80000059597808 */ /* 0x000fc40007000000 */
[----:B------:R-:W-:Y:S01]  /*33a0*/  FSEL R27, R27, -INF , !P4 ;  /* 0xff8000001b1b7808 */ /* 0x000fe20006000000 */
[-C--:B----4-:R-:W-:Y:S01]  /*33b0*/  HMMA.16816.F32 R20, R48, R40.reuse, R20 ;  /* 0x000000283014723c */ /* 0x090fe20000001814 */
[----:B------:R-:W-:Y:S02]  /*33c0*/  FSEL R25, R25, -INF , !P4 ;  /* 0xff80000019197808 */ /* 0x000fe40006000000 */
[----:B------:R-:W-:Y:S02]  /*33d0*/  FSEL R87, R87, -INF , !P4 ;  /* 0xff80000057577808 */ /* 0x000fe40006000000 */
[----:B------:R-:W-:Y:S02]  /*33e0*/  FSEL R85, R85, -INF , !P4 ;  /* 0xff80000055557808 */ /* 0x000fe40006000000 */
[-C--:B------:R-:W-:Y:S01]  /*33f0*/  ISETP.GE.AND P4, PT, R24, R120.reuse, PT ;  /* 0x000000781800720c */ /* 0x080fe20003f86270 */
[----:B------:R-:W-:Y:S01]  /*3400*/  HMMA.16816.F32 R80, R52, R40, R80 ;  /* 0x000000283450723c */ /* 0x000fe20000001850 */
[C---:B------:R-:W-:Y:S01]  /*3410*/  VIADD R41, R3.reuse, 0x18 ;  /* 0x0000001803297836 */ /* 0x040fe20000000000 */
[----:B------:R-:W-:Y:S01]  /*3420*/  FSEL R86, R86, -INF , !P5 ;  /* 0xff80000056567808 */ /* 0x000fe20006800000 */
[C---:B------:R-:W-:Y:S01]  /*3430*/  VIADD R40, R3.reuse, 0x11 ;  /* 0x0000001103287836 */ /* 0x040fe20000000000 */
[----:B------:R-:W-:Y:S01]  /*3440*/  FSEL R84, R84, -INF , !P5 ;  /* 0xff80000054547808 */ /* 0x000fe20006800000 */
[----:B------:R-:W-:Y:S01]  /*3450*/  VIADD R24, R3, 0x29 ;  /* 0x0000002903187836 */ /* 0x000fe20000000000 */
[-C--:B------:R-:W-:Y:S01]  /*3460*/  ISETP.GE.AND P1, PT, R41, R120.reuse, PT ;  /* 0x000000782900720c */ /* 0x080fe20003f26270 */
[C---:B------:R-:W-:Y:S01]  /*3470*/  VIADD R41, R3.reuse, 0x19 ;  /* 0x0000001903297836 */ /* 0x040fe20000000000 */
[----:B------:R-:W-:Y:S01]  /*3480*/  ISETP.GE.AND P2, PT, R40, R120, PT ;  /* 0x000000782800720c */ /* 0x000fe20003f46270 */
[----:B------:R-:W-:Y:S01]  /*3490*/  HMMA.16816.F32 R16, R48, R42, R16 ;  /* 0x0000002a3010723c */ /* 0x000fe20000001810 */
[----:B------:R-:W-:Y:S01]  /*34a0*/  FSEL R40, R28, -INF , !P0 ;  /* 0xff8000001c287808 */ /* 0x000fe20004000000 */
[----:B------:R-:W-:Y:S01]  /*34b0*/  VIADD R28, R3, 0x20 ;  /* 0x00000020031c7836 */ /* 0x000fe20000000000 */
[----:B------:R-:W-:-:S02]  /*34c0*/  FSEL R22, R22, -INF , !P3 ;  /* 0xff80000016167808 */ /* 0x000fc40005800000 */
[----:B------:R-:W-:Y:S02]  /*34d0*/  FSEL R20, R20, -INF , !P3 ;  /* 0xff80000014147808 */ /* 0x000fe40005800000 */
[----:B------:R-:W-:Y:S01]  /*34e0*/  FSEL R21, R21, -INF , !P2 ;  /* 0xff80000015157808 */ /* 0x000fe20005000000 */
[----:B------:R-:W-:Y:S01]  /*34f0*/  HMMA.16816.F32 R76, R52, R42, R76 ;  /* 0x0000002a344c723c */ /* 0x000fe2000000184c */
[----:B------:R-:W-:Y:S01]  /*3500*/  FSEL R42, R30, -INF , !P0 ;  /* 0xff8000001e2a7808 */ /* 0x000fe20004000000 */
[----:B------:R-:W-:Y:S01]  /*3510*/  IMAD.WIDE.U32 R30, R129, -0x326172a9, RZ ;  /* 0xcd9e8d57811e7825 */ /* 0x000fe200078e00ff */
[----:B------:R-:W-:Y:S02]  /*3520*/  FSEL R43, R90, -INF , !P0 ;  /* 0xff8000005a2b7808 */ /* 0x000fe40004000000 */
[-C--:B------:R-:W-:Y:S02]  /*3530*/  ISETP.GE.AND P0, PT, R41, R120.reuse, PT ;  /* 0x000000782900720c */ /* 0x080fe40003f06270 */
[----:B------:R-:W-:Y:S01]  /*3540*/  FSEL R41, R91, -INF , !P6 ;  /* 0xff8000005b297808 */ /* 0x000fe20007000000 */
[----:B------:R-:W-:Y:S01]  /*3550*/  HMMA.16816.F32 R4, R108, R92, R4 ;  /* 0x0000005c6c04723c */ /* 0x000fe20000001804 */
[----:B------:R-:W-:Y:S01]  /*3560*/  ISETP.GE.AND P6, PT, R28, R120, PT ;  /* 0x000000781c00720c */ /* 0x000fe20003fc6270 */
[----:B------:R-:W-:Y:S01]  /*3570*/  VIADD R28, R3, 0x21 ;  /* 0x00000021031c7836 */ /* 0x000fe20000000000 */
[----:B------:R-:W-:-:S02]  /*3580*/  FSEL R137, R82, -INF , !P3 ;  /* 0xff80000052897808 */ /* 0x000fc40005800000 */
[----:B------:R-:W-:Y:S02]  /*3590*/  FSEL R162, R14, -INF , !P6 ;  /* 0xff8000000ea27808 */ /* 0x000fe40007000000 */
[----:B------:R-:W-:Y:S01]  /*35a0*/  FSEL R153, R12, -INF , !P6 ;  /* 0xff8000000c997808 */ /* 0x000fe20007000000 */
[C---:B------:R-:W-:Y:S01]  /*35b0*/  HMMA.16816.F32 R8, R108.reuse, R98, R8 ;  /* 0x000000626c08723c */ /* 0x040fe20000001808 */
[----:B------:R-:W-:Y:S02]  /*35c0*/  FSEL R159, R74, -INF , !P6 ;  /* 0xff8000004a9f7808 */ /* 0x000fe40007000000 */
[----:B------:R-:W-:Y:S02]  /*35d0*/  FSEL R165, R72, -INF , !P6 ;  /* 0xff80000048a57808 */ /* 0x000fe40007000000 */
[----:B------:R-:W-:Y:S02]  /*35e0*/  ISETP.GE.U32.AND P6, PT, R120, 0x41, PT ;  /* 0x000000417800780c */ /* 0x000fe40003fc6070 */
[----:B------:R-:W-:Y:S01]  /*35f0*/  FSEL R143, R80, -INF , !P3 ;  /* 0xff800000508f7808 */ /* 0x000fe20005800000 */
[----:B------:R-:W-:Y:S01]  /*3600*/  HMMA.16816.F32 R60, R108, R94, R60 ;  /* 0x0000005e6c3c723c */ /* 0x000fe2000000183c */
[----:B------:R-:W-:-:S02]  /*3610*/  ISETP.GE.AND P3, PT, R24, R120, PT ;  /* 0x000000781800720c */ /* 0x000fc40003f66270 */
[----:B------:R-:W-:Y:S01]  /*3620*/  FSEL R24, R23, -INF , !P2 ;  /* 0xff80000017187808 */ /* 0x000fe20005000000 */
[C---:B------:R-:W-:Y:S01]  /*3630*/  VIADD R23, R3.reuse, 0x31 ;  /* 0x0000003103177836 */ /* 0x040fe20000000000 */
[----:B------:R-:W-:Y:S02]  /*3640*/  FSEL R18, R18, -INF , !P1 ;  /* 0xff80000012127808 */ /* 0x000fe40004800000 */
[----:B------:R-:W-:Y:S01]  /*3650*/  FSEL R16, R16, -INF , !P1 ;  /* 0xff80000010107808 */ /* 0x000fe20004800000 */
[C---:B------:R-:W-:Y:S01]  /*3660*/  HMMA.16816.F32 R68, R112.reuse, R98, R68 ;  /* 0x000000627044723c */ /* 0x040fe20000001844 */
[----:B------:R-:W-:Y:S02]  /*3670*/  FSEL R174, R78, -INF , !P1 ;  /* 0xff8000004eae7808 */ /* 0x000fe40004800000 */
[----:B------:R-:W-:Y:S02]  /*3680*/  FSEL R176, R76, -INF , !P1 ;  /* 0xff8000004cb07808 */ /* 0x000fe40004800000 */
[-C--:B------:R-:W-:Y:S01]  /*3690*/  ISETP.GE.AND P5, PT, R28, R120.reuse, PT ;  /* 0x000000781c00720c */ /* 0x080fe20003fa6270 */
[----:B------:R-:W-:Y:S01]  /*36a0*/  VIADD R28, R3, 0x30 ;  /* 0x00000030031c7836 */ /* 0x000fe20000000000 */
[----:B------:R-:W-:Y:S01]  /*36b0*/  ISETP.GE.AND P1, PT, R23, R120, PT ;  /* 0x000000781700720c */ /* 0x000fe20003f26270 */
[----:B------:R-:W-:Y:S01]  /*36c0*/  HMMA.16816.F32 R64, R112, R92, R64 ;  /* 0x0000005c7040723c */ /* 0x000fe20000001840 */
[----:B------:R-:W-:Y:S01]  /*36d0*/  VIADD R23, R3, 0x38 ;  /* 0x0000003803177836 */ /* 0x000fe20000000000 */
[----:B------:R-:W-:-:S02]  /*36e0*/  FSEL R142, R83, -INF , !P2 ;  /* 0xff800000538e7808 */ /* 0x000fc40005000000 */
[----:B------:R-:W-:Y:S02]  /*36f0*/  FSEL R175, R81, -INF , !P2 ;  /* 0xff80000051af7808 */ /* 0x000fe40005000000 */
[----:B------:R-:W-:Y:S02]  /*3700*/  FSEL R19, R19, -INF , !P0 ;  /* 0xff80000013137808 */ /* 0x000fe40004000000 */
[----:B------:R-:W-:Y:S01]  /*3710*/  HMMA.16816.F32 R56, R112, R94, R56 ;  /* 0x0000005e7038723c */ /* 0x000fe20000001838 */
[----:B------:R-:W-:Y:S02]  /*3720*/  FSEL R17, R17, -INF , !P0 ;  /* 0xff80000011117808 */ /* 0x000fe40004000000 */
[----:B------:R-:W-:Y:S02]  /*3730*/  FSEL R144, R79, -INF , !P0 ;  /* 0xff8000004f907808 */ /* 0x000fe40004000000 */
[----:B------:R-:W-:Y:S02]  /*3740*/  FSEL R177, R77, -INF , !P0 ;  /* 0xff8000004db17808 */ /* 0x000fe40004000000 */
[-C--:B------:R-:W-:Y:S01]  /*3750*/  ISETP.GE.AND P2, PT, R28, R120.reuse, PT ;  /* 0x000000781c00720c */ /* 0x080fe20003f46270 */
[----:B------:R-:W-:Y:S01]  /*3760*/  HMMA.16816.F32 R8, R48, R38, R8 ;  /* 0x000000263008723c */ /* 0x000fe20000001808 */
[----:B------:R-:W-:-:S02]  /*3770*/  ISETP.GE.AND P0, PT, R23, R120, PT ;  /* 0x000000781700720c */ /* 0x000fc40003f06270 */
[----:B------:R-:W-:Y:S02]  /*3780*/  FSEL R163, R15, -INF , !P5 ;  /* 0xff8000000fa37808 */ /* 0x000fe40006800000 */
[----:B------:R-:W-:Y:S02]  /*3790*/  FSEL R160, R13, -INF , !P5 ;  /* 0xff8000000da07808 */ /* 0x000fe40006800000 */
[----:B------:R-:W-:Y:S01]  /*37a0*/  FSEL R157, R75, -INF , !P5 ;  /* 0xff8000004b9d7808 */ /* 0x000fe20006800000 */
[----:B-----5:R-:W-:Y:S01]  /*37b0*/  HMMA.16816.F32 R4, R48, R32, R4 ;  /* 0x000000203004723c */ /* 0x020fe20000001804 */
[----:B------:R-:W-:Y:S02]  /*37c0*/  FSEL R164, R73, -INF , !P5 ;  /* 0xff80000049a47808 */ /* 0x000fe40006800000 */
[----:B------:R-:W-:-:S05]  /*37d0*/  LOP3.LUT R236, R216, R126, R31, 0x96, !PT ;  /* 0x0000007ed8ec7212 */ /* 0x000fca00078e961f */
[----:B------:R-:W-:Y:S08]  /*37e0*/  HMMA.16816.F32 R60, R48, R34, R60 ;  /* 0x00000022303c723c */ /* 0x000ff0000000183c */
[C---:B------:R-:W-:Y:S08]  /*37f0*/  HMMA.16816.F32 R68, R52.reuse, R38, R68 ;  /* 0x000000263444723c */ /* 0x040ff00000001844 */
[----:B------:R-:W-:Y:S01]  /*3800*/  HMMA.16816.F32 R64, R52, R32, R64 ;  /* 0x000000203440723c */ /* 0x000fe20000001840 */
[----:B------:R-:W-:-:S07]  /*3810*/  VIADD R32, R129, 0x4 ;  /* 0x0000000481207836 */ /* 0x000fce0000000000 */
[----:B------:R-:W-:Y:S01]  /*3820*/  HMMA.16816.F32 R56, R52, R34, R56 ;  /* 0x000000223438723c */ /* 0x000fe20000001838 */
[----:B------:R-:W-:Y:S06]  /*3830*/  BAR.SYNC.DEFER_BLOCKING 0x0 ;  /* 0x0000000000007b1d */ /* 0x000fec0000010000 */
[----:B------:R-:W-:-:S13]  /*3840*/  @!P6 BRA `(.L_x_1233) ;  /* 0x000000000068e947 */ /* 0x000fda0003800000 */
[----:B------:R-:W-:-:S05]  /*3850*/  LEA.HI.SX32 R12, R136, 0xfffffffe, 0x1a ;  /* 0xfffffffe880c7811 */ /* 0x000fca00078fd2ff */
[-C--:B------:R-:W-:Y:S02]  /*3860*/  IMAD R122, R122, R12.reuse, RZ ;  /* 0x0000000c7a7a7224 */ /* 0x080fe400078e02ff */
[----:B------:R-:W-:-:S04]  /*3870*/  IMAD.WIDE.U32 R28, R123, R12, RZ ;  /* 0x0000000c7b1c7225 */ /* 0x000fc800078e00ff */
[----:B------:R-:W-:Y:S01]  /*3880*/  IMAD.IADD R12, R29, 0x1, R122 ;  /* 0x000000011d0c7824 */ /* 0x000fe200078e027a */
[----:B------:R-:W-:-:S04]  /*3890*/  LEA R14, P5, R28, R206, 0x1 ;  /* 0x000000ce1c0e7211 */ /* 0x000fc800078a08ff */
[----:B------:R-:W-:Y:S02]  /*38a0*/  LEA.HI.X R15, R28, R205, R12, 0x1, P5 ;  /* 0x000000cd1c0f7211 */ /* 0x000fe400028f0c0c */
[----:B------:R-:W-:-:S03]  /*38b0*/  IADD3 R13, P5, PT, R125, R28, RZ ;  /* 0x0000001c7d0d7210 */ /* 0x000fc60007fbe0ff */
[----:B------:R-:W-:Y:S01]  /*38c0*/  @!PT LDS RZ, [RZ] ;  /* 0x00000000fffff984 */ /* 0x000fe20000000800 */
[----:B------:R-:W-:Y:S01]  /*38d0*/  @!PT LDS RZ, [RZ] ;  /* 0x00000000fffff984 */ /* 0x000fe20000000800 */
[----:B------:R-:W-:Y:S01]  /*38e0*/  @!PT LDS RZ, [RZ] ;  /* 0x00000000fffff984 */ /* 0x000fe20000000800 */
[----:B------:R1:W-:Y:S02]  /*38f0*/  LDGSTS.E.BYPASS.LTC128B.128 [R210+0x4000], desc[UR12][R14.64] ;  /* 0x040000000ed27fae */ /* 0x0003e4000b981a0c */
[----:B------:R-:W-:Y:S01]  /*3900*/  IMAD.X R12, R124, 0x1, R12, P5 ;  /* 0x000000017c0c7824 */ /* 0x000fe200028e060c */
[----:B------:R-:W-:-:S05]  /*3910*/  IADD3 R125, P5, PT, R125, R13, RZ ;  /* 0x0000000d7d7d7210 */ /* 0x000fca0007fbe0ff */
[----:B------:R-:W-:Y:S01]  /*3920*/  IMAD.X R124, R124, 0x1, R12, P5 ;  /* 0x000000017c7c7824 */ /* 0x000fe200028e060c */
[----:B------:R-:W-:-:S04]  /*3930*/  LEA R34, P5, R13, R206, 0x1 ;  /* 0x000000ce0d227211 */ /* 0x000fc800078a08ff */
[----:B------:R-:W-:Y:S02]  /*3940*/  LEA.HI.X R35, R13, R205, R12, 0x1, P5 ;  /* 0x000000cd0d237211 */ /* 0x000fe400028f0c0c */
[----:B------:R-:W-:-:S03]  /*3950*/  LEA R28, P5, R125, R206, 0x1 ;  /* 0x000000ce7d1c7211 */ /* 0x000fc600078a08ff */
[----:B------:R1:W-:Y:S01]  /*3960*/  LDGSTS.E.BYPASS.LTC128B.128 [R210+0x4800], desc[UR12][R34.64] ;  /* 0x0480000022d27fae */ /* 0x0003e2000b981a0c */
[----:B------:R-:W-:Y:S02]  /*3970*/  LEA.HI.X R29, R125, R205, R124, 0x1, P5 ;  /* 0x000000cd7d1d7211 */ /* 0x000fe400028f0c7c */
[----:B------:R-:W-:-:S03]  /*3980*/  LEA R13, P5, R116, R13, 0x5 ;  /* 0x0000000d740d7211 */ /* 0x000fc600078a28ff */
[----:B------:R1:W-:Y:S01]  /*3990*/  LDGSTS.E.BYPASS.LTC128B.128 [R210+0x5000], desc[UR12][R28.64] ;  /* 0x050000001cd27fae */ /* 0x0003e2000b981a0c */
[----:B------:R-:W-:Y:S02]  /*39a0*/  LEA.HI.X R12, R116, R12, R117, 0x5, P5 ;  /* 0x0000000c740c7211 */ /* 0x000fe400028f2c75 */
[----:B------:R-:W-:-:S04]  /*39b0*/  LEA R38, P5, R13, R206, 0x1 ;  /* 0x000000ce0d267211 */ /* 0x000fc800078a08ff */
[----:B------:R-:W-:-:S05]  /*39c0*/  LEA.HI.X R39, R13, R205, R12, 0x1, P5 ;  /* 0x000000cd0d277211 */ /* 0x000fca00028f0c0c */
[----:B------:R1:W-:Y:S04]  /*39d0*/  LDGSTS.E.BYPASS.LTC128B.128 [R210+0x5800], desc[UR12][R38.64] ;  /* 0x0580000026d27fae */ /* 0x0003e8000b981a0c */
[----:B------:R-:W0:Y:S02]  /*39e0*/  LDGDEPBAR ;  /* 0x00000000000079af */ /* 0x000e240000000000 */
.L_x_1233:
[----:B------:R-:W-:Y:S01]  /*39f0*/  IMAD.WIDE.U32 R32, R32, -0x326172a9, RZ ;  /* 0xcd9e8d5720207825 */ /* 0x000fe200078e00ff */
[----:B------:R-:W-:Y:S01]  /*3a00*/  FMNMX3.FTZ R133, R40, R45, R36, !PT ;  /* 0x0000002d28857276 */ /* 0x000fe20007810024 */
[----:B------:R-:W2:Y:S01]  /*3a10*/  LDC.U8 R220, c[0x0][0x4f8] ;  /* 0x00013e00ffdc7b82 */ /* 0x000ea20000000000 */
[----:B------:R-:W-:Y:S01]  /*3a20*/  FSEL R156, R8, -INF , !P4 ;  /* 0xff800000089c7808 */ /* 0x000fe20006000000 */
[----:B------:R-:W-:Y:S01]  /*3a30*/  IMAD.SHL.U32 R12, R121, 0x2, RZ ;  /* 0x00000002790c7824 */ /* 0x000fe200078e00ff */
[----:B------:R-:W-:Y:S01]  /*3a40*/  LOP3.LUT R232, R216, R126, R33, 0x96, !PT ;  /* 0x0000007ed8e87212 */ /* 0x000fe200078e9621 */
[----:B------:R-:W-:Y:S01]  /*3a50*/  IMAD.WIDE.U32 R238, R238, -0x2daee0ad, RZ ;  /* 0xd2511f53eeee7825 */ /* 0x000fe200078e00ff */
[----:B------:R-:W-:Y:S01]  /*3a60*/  FMNMX3.FTZ R133, R133, R25, R20, !PT ;  /* 0x0000001985857276 */ /* 0x000fe20007810014 */
[----:B------:R-:W3:Y:S01]  /*3a70*/  LDCU UR4, c[0x0][0x45c] ;  /* 0x00008b80ff0477ac */ /* 0x000ee20008000800 */
[----:B------:R-:W-:Y:S01]  /*3a80*/  FSEL R155, R9, -INF , !P3 ;  /* 0xff800000099b7808 */ /* 0x000fe20005800000 */
[----:B------:R-:W-:Y:S01]  /*3a90*/  IMAD.WIDE.U32 R236, R236, -0x2daee0ad, RZ ;  /* 0xd2511f53ecec7825 */ /* 0x000fe200078e00ff */
[----:B-1----:R-:W-:-:S02]  /*3aa0*/  LOP3.LUT R34, R217, R12, R239, 0x96, !PT ;  /* 0x0000000cd9227212 */ /* 0x002fc400078e96ef */
[----:B------:R-:W-:Y:S01]  /*3ab0*/  FMNMX3.FTZ R133, R133, R21, R16, !PT ;  /* 0x0000001585857276 */ /* 0x000fe20007810010 */
[----:B------:R-:W-:Y:S01]  /*3ac0*/  VIADD R226, R217, 0xbb67ae85 ;  /* 0xbb67ae85d9e27836 */ /* 0x000fe20000000000 */
[----:B------:R-:W-:Y:S01]  /*3ad0*/  FSEL R147, R4, -INF , !P2 ;  /* 0xff80000004937808 */ /* 0x000fe20005000000 */
[----:B------:R-:W-:Y:S01]  /*3ae0*/  IMAD.WIDE.U32 R232, R232, -0x2daee0ad, RZ ;  /* 0xd2511f53e8e87825 */ /* 0x000fe200078e00ff */
[----:B------:R-:W-:Y:S02]  /*3af0*/  FMNMX3.FTZ R133, R133, R17, R153, !PT ;  /* 0x0000001185857276 */ /* 0x000fe40007810099 */
[-C--:B------:R-:W-:Y:S01]  /*3b00*/  LOP3.LUT R234, R226, R238.reuse, R237, 0x96, !PT ;  /* 0x000000eee2ea7212 */ /* 0x080fe200078e96ed */
[----:B------:R-:W-:Y:S01]  /*3b10*/  VIADD R29, R216, 0x9e3779b9 ;  /* 0x9e3779b9d81d7836 */ /* 0x000fe20000000000 */
[----:B------:R-:W-:Y:S01]  /*3b20*/  LOP3.LUT R226, R226, R238, R233, 0x96, !PT ;  /* 0x000000eee2e27212 */ /* 0x000fe200078e96e9 */
[----:B------:R-:W-:Y:S01]  /*3b30*/  IMAD.WIDE.U32 R34, R34, -0x326172a9, RZ ;  /* 0xcd9e8d5722227825 */ /* 0x000fe200078e00ff */
[----:B------:R-:W-:-:S02]  /*3b40*/  FMNMX3.FTZ R133, R133, R160, R156, !PT ;  /* 0x000000a085857276 */ /* 0x000fc4000781009c */
[----:B------:R-:W-:Y:S01]  /*3b50*/  FSEL R149, R5, -INF , !P1 ;  /* 0xff80000005957808 */ /* 0x000fe20004800000 */
[----:B------:R-:W-:Y:S01]  /*3b60*/  IMAD.WIDE.U32 R234, R234, -0x326172a9, RZ ;  /* 0xcd9e8d57eaea7825 */ /* 0x000fe200078e00ff */
[C-C-:B------:R-:W-:Y:S02]  /*3b70*/  LOP3.LUT R13, R29.reuse, R30, R35.reuse, 0x96, !PT ;  /* 0x0000001e1d0d7212 */ /* 0x140fe400078e9623 */
[----:B------:R-:W-:Y:S01]  /*3b80*/  LOP3.LUT R14, R29, R32, R35, 0x96, !PT ;  /* 0x000000201d0e7212 */ /* 0x000fe200078e9623 */
[----:B------:R-:W-:Y:S01]  /*3b90*/  VIADD R28, R216, 0x3c6ef372 ;  /* 0x3c6ef372d81c7836 */ /* 0x000fe20000000000 */
[----:B------:R-:W-:Y:S01]  /*3ba0*/  FSEL R150, R60, -INF , !P0 ;  /* 0xff8000003c967808 */ /* 0x000fe20004000000 */
[----:B------:R-:W-:Y:S01]  /*3bb0*/  IMAD.WIDE.U32 R226, R226, -0x326172a9, RZ ;  /* 0xcd9e8d57e2e27825 */ /* 0x000fe200078e00ff */
[----:B------:R-:W-:Y:S02]  /*3bc0*/  FMNMX3.FTZ R133, R133, R155, R147, !PT ;  /* 0x0000009b85857276 */ /* 0x000fe40007810093 */
[CC--:B------:R-:W-:Y:S01]  /*3bd0*/  LOP3.LUT R38, R28.reuse, R34.reuse, R235, 0x96, !PT ;  /* 0x000000221c267212 */ /* 0x0c0fe200078e96eb */
[----:B------:R-:W-:Y:S01]  /*3be0*/  VIADD R178, R217, 0x76cf5d0a ;  /* 0x76cf5d0ad9b27836 */ /* 0x000fe20000000000 */
[----:B------:R-:W-:Y:S01]  /*3bf0*/  LOP3.LUT R34, R28, R34, R227, 0x96, !PT ;  /* 0x000000221c227212 */ /* 0x000fe200078e96e3 */
[----:B------:R-:W-:Y:S01]  /*3c00*/  IMAD.WIDE.U32 R190, R13, -0x2daee0ad, RZ ;  /* 0xd2511f530dbe7825 */ /* 0x000fe200078e00ff */
[----:B------:R-:W-:-:S02]  /*3c10*/  FMNMX3.FTZ R4, R42, R44, R26, !PT ;  /* 0x0000002c2a047276 */ /* 0x000fc4000781001a */
[----:B------:R-:W-:Y:S01]  /*3c20*/  FMNMX3.FTZ R133, R133, R149, R150, !PT ;  /* 0x0000009585857276 */ /* 0x000fe20007810096 */
[----:B------:R-:W-:Y:S01]  /*3c30*/  IMAD.WIDE.U32 R38, R38, -0x2daee0ad, RZ ;  /* 0xd2511f5326267825 */ /* 0x000fe200078e00ff */
[----:B------:R-:W-:Y:S02]  /*3c40*/  LOP3.LUT R13, R178, R236, R191, 0x96, !PT ;  /* 0x000000ecb20d7212 */ /* 0x000fe400078e96bf */
[----:B------:R-:W-:Y:S01]  /*3c50*/  FMNMX3.FTZ R4, R4, R27, R22, !PT ;  /* 0x0000001b04047276 */ /* 0x000fe20007810016 */
[----:B------:R-:W-:Y:S01]  /*3c60*/  VIADD R173, R217, 0x32370b8f ;  /* 0x32370b8fd9ad7836 */ /* 0x000fe20000000000 */
[----:B------:R-:W-:Y:S01]  /*3c70*/  FSEL R166, R10, -INF , !P4 ;  /* 0xff8000000aa67808 */ /* 0x000fe20006000000 */
[----:B------:R-:W-:Y:S01]  /*3c80*/  VIADD R3, R3, 0x39 ;  /* 0x0000003903037836 */ /* 0x000fe20000000000 */
[----:B------:R-:W-:Y:S01]  /*3c90*/  FSEL R151, R6, -INF , !P2 ;  /* 0xff80000006977808 */ /* 0x000fe20005000000 */
[----:B------:R-:W-:Y:S01]  /*3ca0*/  IMAD.WIDE.U32 R14, R14, -0x2daee0ad, RZ ;  /* 0xd2511f530e0e7825 */ /* 0x000fe200078e00ff */
[----:B------:R-:W-:-:S02]  /*3cb0*/  LOP3.LUT R190, R173, R190, R39, 0x96, !PT ;  /* 0x000000beadbe7212 */ /* 0x000fc400078e9627 */
[----:B------:R-:W-:Y:S01]  /*3cc0*/  ISETP.GE.AND P5, PT, R3, R120, PT ;  /* 0x000000780300720c */ /* 0x000fe20003fa6270 */
[----:B------:R-:W-:Y:S01]  /*3cd0*/  IMAD.WIDE.U32 R34, R34, -0x2daee0ad, RZ ;  /* 0xd2511f5322227825 */ /* 0x000fe200078e00ff */
[----:B------:R-:W-:Y:S02]  /*3ce0*/  LOP3.LUT R23, R178, R232, R15, 0x96, !PT ;  /* 0x000000e8b2177212 */ /* 0x000fe400078e960f */
[----:B------:R-:W-:Y:S01]  /*3cf0*/  FSEL R152, R61, -INF , !P5 ;  /* 0xff8000003d987808 */ /* 0x000fe20006800000 */
[C---:B------:R-:W-:Y:S01]  /*3d00*/  VIADD R219, R216.reuse, 0xdaa66d2b ;  /* 0xdaa66d2bd8db7836 */ /* 0x040fe20000000000 */
[----:B------:R-:W-:Y:S01]  /*3d10*/  LOP3.LUT R15, R173, R14, R35, 0x96, !PT ;  /* 0x0000000ead0f7212 */ /* 0x000fe200078e9623 */
[----:B------:R-:W-:Y:S01]  /*3d20*/  VIADD R218, R216, 0x78dde6e4 ;  /* 0x78dde6e4d8da7836 */ /* 0x000fe20000000000 */
[----:B------:R-:W-:Y:S01]  /*3d30*/  FMNMX.FTZ R133, R152, R133, !PT ;  /* 0x0000008598857209 */ /* 0x000fe20007810000 */
[----:B------:R-:W-:Y:S01]  /*3d40*/  IMAD.WIDE.U32 R46, R13, -0x326172a9, RZ ;  /* 0xcd9e8d570d2e7825 */ /* 0x000fe200078e00ff */
[----:B------:R-:W-:-:S02]  /*3d50*/  FSEL R158, R11, -INF , !P3 ;  /* 0xff8000000b9e7808 */ /* 0x000fc40005800000 */
[----:B------:R-:W-:Y:S01]  /*3d60*/  FSEL R145, R7, -INF , !P1 ;  /* 0xff80000007917808 */ /* 0x000fe20004800000 */
[----:B------:R-:W-:Y:S01]  /*3d70*/  IMAD.WIDE.U32 R190, R190, -0x326172a9, RZ ;  /* 0xcd9e8d57bebe7825 */ /* 0x000fe200078e00ff */
[----:B------:R-:W-:Y:S02]  /*3d80*/  LOP3.LUT R13, R219, R234, R47, 0x96, !PT ;  /* 0x000000eadb0d7212 */ /* 0x000fe400078e962f */
[----:B------:R-:W-:Y:S01]  /*3d90*/  FSEL R146, R62, -INF , !P0 ;  /* 0xff8000003e927808 */ /* 0x000fe20004000000 */
[----:B------:R-:W-:Y:S01]  /*3da0*/  IMAD.WIDE.U32 R8, R15, -0x326172a9, RZ ;  /* 0xcd9e8d570f087825 */ /* 0x000fe200078e00ff */
[----:B------:R-:W-:Y:S02]  /*3db0*/  LOP3.LUT R14, R218, R46, R191, 0x96, !PT ;  /* 0x0000002eda0e7212 */ /* 0x000fe400078e96bf */
[----:B------:R-:W-:Y:S01]  /*3dc0*/  FSEL R148, R63, -INF , !P5 ;  /* 0xff8000003f947808 */ /* 0x000fe20006800000 */
[----:B------:R-:W-:Y:S01]  /*3dd0*/  IMAD.WIDE.U32 R46, R23, -0x326172a9, RZ ;  /* 0xcd9e8d57172e7825 */ /* 0x000fe200078e00ff */
[----:B------:R-:W-:-:S02]  /*3de0*/  FMNMX3.FTZ R23, R88, R89, R84, !PT ;  /* 0x0000005958177276 */ /* 0x000fc40007810054 */
[----:B------:R-:W-:Y:S01]  /*3df0*/  FMNMX3.FTZ R134, R43, R41, R86, !PT ;  /* 0x000000292b867276 */ /* 0x000fe20007810056 */
[C---:B------:R-:W-:Y:S01]  /*3e00*/  VIADD R171, R217.reuse, 0xed9eba14 ;  /* 0xed9eba14d9ab7836 */ /* 0x040fe20000000000 */
[----:B------:R-:W-:Y:S01]  /*3e10*/  LOP3.LUT R5, R218, R46, R9, 0x96, !PT ;  /* 0x0000002eda057212 */ /* 0x000fe200078e9609 */
[----:B------:R-:W-:Y:S01]  /*3e20*/  VIADD R172, R217, 0xa9066899 ;  /* 0xa9066899d9ac7836 */ /* 0x000fe20000000000 */
[----:B------:R-:W-:Y:S01]  /*3e30*/  FMNMX3.FTZ R9, R4, R24, R18, !PT ;  /* 0x0000001804097276 */ /* 0x000fe20007810012 */
[----:B------:R-:W-:Y:S01]  /*3e40*/  IMAD.WIDE.U32 R60, R14, -0x2daee0ad, RZ ;  /* 0xd2511f530e3c7825 */ /* 0x000fe200078e00ff */
[----:B------:R-:W1:Y:S01]  /*3e50*/  SHFL.BFLY PT, R4, R133, 0x2, 0x1f ;  /* 0x0c401f0085047f89 */ /* 0x000e6200000e0000 */
[----:B------:R-:W-:Y:S02]  /*3e60*/  LOP3.LUT R15, R219, R226, R47, 0x96, !PT ;  /* 0x000000e2db0f7212 */ /* 0x000fe400078e962f */
[----:B------:R-:W-:Y:S01]  /*3e70*/  FMNMX3.FTZ R9, R9, R19, R162, !PT ;  /* 0x0000001309097276 */ /* 0x000fe200078100a2 */
[----:B------:R-:W-:Y:S01]  /*3e80*/  IMAD.WIDE.U32 R46, R13, -0x2daee0ad, RZ ;  /* 0xd2511f530d2e7825 */ /* 0x000fe200078e00ff */
[----:B------:R-:W-:-:S02]  /*3e90*/  FMNMX3.FTZ R23, R23, R85, R143, !PT ;  /* 0x0000005517177276 */ /* 0x000fc4000781008f */
[----:B------:R-:W-:Y:S01]  /*3ea0*/  FMNMX3.FTZ R6, R9, R163, R166, !PT ;  /* 0x000000a309067276 */ /* 0x000fe200078100a6 */
[----:B------:R-:W-:Y:S01]  /*3eb0*/  IMAD.WIDE.U32 R48, R15, -0x2daee0ad, RZ ;  /* 0xd2511f530f307825 */ /* 0x000fe200078e00ff */
[----:B------:R-:W-:Y:S02]  /*3ec0*/  LOP3.LUT R62, R171, R38, R47, 0x96, !PT ;  /* 0x00000026ab3e7212 */ /* 0x000fe400078e962f */
[----:B------:R-:W-:Y:S01]  /*3ed0*/  FMNMX3.FTZ R6, R6, R158, R151, !PT ;  /* 0x0000009e06067276 */ /* 0x000fe20007810097 */
[----:B------:R-:W-:Y:S01]  /*3ee0*/  IMAD.WIDE.U32 R10, R5, -0x2daee0ad, RZ ;  /* 0xd2511f53050a7825 */ /* 0x000fe200078e00ff */
[----:B------:R-:W-:Y:S02]  /*3ef0*/  FMNMX3.FTZ R23, R23, R175, R176, !PT ;  /* 0x000000af17177276 */ /* 0x000fe400078100b0 */
[----:B------:R-:W-:Y:S01]  /*3f00*/  FMNMX3.FTZ R13, R6, R145, R146, !PT ;  /* 0x00000091060d7276 */ /* 0x000fe20007810092 */
[----:B------:R-:W-:Y:S01]  /*3f10*/  VIADD R215, R216, 0xb54cda56 ;  /* 0xb54cda56d8d77836 */ /* 0x000fe20000000000 */
[----:B------:R-:W-:Y:S01]  /*3f20*/  LOP3.LUT R38, R172, R48, R11, 0x96, !PT ;  /* 0x00000030ac267212 */ /* 0x000fe200078e960b */
[----:B------:R-:W-:Y:S01]  /*3f30*/  IMAD.WIDE.U32 R62, R62, -0x326172a9, RZ ;  /* 0xcd9e8d573e3e7825 */ /* 0x000fe200078e00ff */
[----:B------:R-:W-:-:S02]  /*3f40*/  FMNMX.FTZ R13, R148, R13, !PT ;  /* 0x0000000d940d7209 */ /* 0x000fc40007810000 */
[----:B------:R-:W-:Y:S01]  /*3f50*/  FSEL R169, R68, -INF , !P4 ;  /* 0xff80000044a97808 */ /* 0x000fe20006000000 */
[----:B------:R-:W-:Y:S01]  /*3f60*/  IMAD.WIDE.U32 R38, R38, -0x326172a9, RZ ;  /* 0xcd9e8d5726267825 */ /* 0x000fe200078e00ff */
[----:B------:R-:W-:Y:S01]  /*3f70*/  FMNMX3.FTZ R23, R23, R177, R165, !PT ;  /* 0x000000b117177276 */ /* 0x000fe200078100a5 */
[----:B------:R-:W4:Y:S01]  /*3f80*/  SHFL.BFLY PT, R7, R13, 0x2, 0x1f ;  /* 0x0c401f000d077f89 */ /* 0x000f2200000e0000 */
[----:B-1----:R-:W-:Y:S01]  /*3f90*/  FMNMX.FTZ R133, R133, R4, !PT ;  /* 0x0000000485857209 */ /* 0x002fe20007810000 */
[----:B------:R-:W-:Y:S01]  /*3fa0*/  IMAD.MOV.U32 R5, RZ, RZ, R38 ;  /* 0x000000ffff057224 */ /* 0x000fe200078e0026 */
[----:B------:R-:W-:Y:S01]  /*3fb0*/  LOP3.LUT R15, R171, R34, R49, 0x96, !PT ;  /* 0x00000022ab0f7212 */ /* 0x000fe200078e9631 */
[----:B------:R-:W-:Y:S01]  /*3fc0*/  VIADD R225, R216, 0x1715609d ;  /* 0x1715609dd8e17836 */ /* 0x000fe20000000000 */
[----:B------:R-:W-:Y:S01]  /*3fd0*/  FMNMX3.FTZ R134, R134, R87, R137, !PT ;  /* 0x0000005786867276 */ /* 0x000fe20007810089 */
[----:B------:R-:W1:Y:S01]  /*3fe0*/  SHFL.BFLY PT, R11, R133, 0x1, 0x1f ;  /* 0x0c201f00850b7f89 */ /* 0x000e6200000e0000 */
[----:B------:R-:W-:Y:S01]  /*3ff0*/  FSEL R167, R69, -INF , !P3 ;  /* 0xff80000045a77808 */ /* 0x000fe20005800000 */
[----:B------:R-:W-:Y:S01]  /*4000*/  IMAD.WIDE.U32 R14, R15, -0x326172a9, RZ ;  /* 0xcd9e8d570f0e7825 */ /* 0x000fe200078e00ff */
[----:B------:R-:W-:-:S02]  /*4010*/  FSEL R64, R64, -INF , !P2 ;  /* 0xff80000040407808 */ /* 0x000fc40005000000 */
[----:B------:R-:W-:Y:S01]  /*4020*/  FMNMX3.FTZ R23, R23, R164, R169, !PT ;  /* 0x000000a417177276 */ /* 0x000fe200078100a9 */
[----:B------:R-:W-:Y:S01]  /*4030*/  VIADD R141, R217, 0x646e171e ;  /* 0x646e171ed98d7836 */ /* 0x000fe20000000000 */
[----:B------:R-:W-:Y:S01]  /*4040*/  FMNMX3.FTZ R134, R134, R142, R174, !PT ;  /* 0x0000008e86867276 */ /* 0x000fe200078100ae */
[----:B------:R-:W-:Y:S01]  /*4050*/  VIADD R222, R12, 0x1 ;  /* 0x000000010cde7836 */ /* 0x000fe20000000000 */
[----:B------:R-:W-:Y:S02]  /*4060*/  FSEL R65, R65, -INF , !P1 ;  /* 0xff80000041417808 */ /* 0x000fe40004800000 */
[----:B------:R-:W-:Y:S02]  /*4070*/  FSEL R56, R56, -INF , !P0 ;  /* 0xff80000038387808 */ /* 0x000fe40004000000 */
[----:B------:R-:W-:Y:S02]  /*4080*/  FMNMX3.FTZ R23, R23, R167, R64, !PT ;  /* 0x000000a717177276 */ /* 0x000fe40007810040 */
[----:B------:R-:W-:-:S02]  /*4090*/  FSEL R170, R70, -INF , !P4 ;  /* 0xff80000046aa7808 */ /* 0x000fc40006000000 */
[----:B------:R-:W-:Y:S02]  /*40a0*/  FMNMX3.FTZ R134, R134, R144, R159, !PT ;  /* 0x0000009086867276 */ /* 0x000fe4000781009f */
[----:B------:R-:W-:Y:S02]  /*40b0*/  FSEL R57, R57, -INF , !P5 ;  /* 0xff80000039397808 */ /* 0x000fe40006800000 */
[----:B------:R-:W-:Y:S02]  /*40c0*/  FMNMX3.FTZ R23, R23, R65, R56, !PT ;  /* 0x0000004117177276 */ /* 0x000fe40007810038 */
[----:B------:R-:W-:Y:S02]  /*40d0*/  LOP3.LUT R6, R215, R14, R39, 0x96, !PT ;  /* 0x0000000ed7067212 */ /* 0x000fe400078e9627 */
[----:B----4-:R-:W-:Y:S02]  /*40e0*/  FMNMX.FTZ R7, R13, R7, !PT ;  /* 0x000000070d077209 */ /* 0x010fe40007810000 */
[----:B------:R-:W-:-:S02]  /*40f0*/  FSEL R168, R71, -INF , !P3 ;  /* 0xff80000047a87808 */ /* 0x000fc40005800000 */
[----:B------:R-:W-:Y:S01]  /*4100*/  FSEL R66, R66, -INF , !P2 ;  /* 0xff80000042427808 */ /* 0x000fe20005000000 */
[----:B------:R-:W4:Y:S01]  /*4110*/  SHFL.BFLY PT, R132, R7, 0x1, 0x1f ;  /* 0x0c201f0007847f89 */ /* 0x000f2200000e0000 */
[----:B------:R-:W-:Y:S02]  /*4120*/  FMNMX3.FTZ R134, R134, R157, R170, !PT ;  /* 0x0000009d86867276 */ /* 0x000fe400078100aa */
[----:B------:R-:W-:Y:S02]  /*4130*/  PRMT R14, R38, 0x7771, RZ ;  /* 0x00007771260e7816 */ /* 0x000fe400000000ff */
[----:B------:R-:W-:Y:S02]  /*4140*/  FMNMX.FTZ R13, R57, R23, !PT ;  /* 0x00000017390d7209 */ /* 0x000fe40007810000 */
[----:B------:R-:W-:Y:S02]  /*4150*/  LOP3.LUT R5, R5, 0xff, RZ, 0xc0, !PT ;  /* 0x000000ff05057812 */ /* 0x000fe400078ec0ff */
[----:B------:R-:W-:Y:S01]  /*4160*/  LOP3.LUT R23, R6, 0xffff, RZ, 0xc0, !PT ;  /* 0x0000ffff06177812 */ /* 0x000fe200078ec0ff */
[----:B------:R-:W5:Y:S01]  /*4170*/  SHFL.BFLY PT, R135, R13, 0x2, 0x1f ;  /* 0x0c401f000d877f89 */ /* 0x000f6200000e0000 */
[----:B------:R-:W-:-:S02]  /*4180*/  FSEL R67, R67, -INF , !P1 ;  /* 0xff80000043437808 */ /* 0x000fc40004800000 */
[----:B------:R-:W-:Y:S02]  /*4190*/  FSEL R58, R58, -INF , !P0 ;  /* 0xff8000003a3a7808 */ /* 0x000fe40004000000 */
[----:B------:R-:W-:Y:S02]  /*41a0*/  FMNMX3.FTZ R134, R134, R168, R66, !PT ;  /* 0x000000a886867276 */ /* 0x000fe40007810042 */
[----:B------:R-:W-:Y:S02]  /*41b0*/  PRMT R5, R5, 0x5410, R14 ;  /* 0x0000541005057816 */ /* 0x000fe4000000000e */
[----:B-1----:R-:W-:Y:S02]  /*41c0*/  FMNMX.FTZ R133, R133, R11, !PT ;  /* 0x0000000b85857209 */ /* 0x002fe40007810000 */
[----:B------:R-:W-:Y:S02]  /*41d0*/  LOP3.LUT R14, R6, 0xff, RZ, 0xc0, !PT ;  /* 0x000000ff060e7812 */ /* 0x000fe400078ec0ff */
[----:B------:R-:W-:Y:S01]  /*41e0*/  SHF.R.U32.HI R11, RZ, 0x8, R23 ;  /* 0x00000008ff0b7819 */ /* 0x000fe20000011617 */
[----:B---3--:R-:W-:Y:S01]  /*41f0*/  FMUL.FTZ R161, R133, UR4 ;  /* 0x0000000485a17c20 */ /* 0x008fe20008410000 */
[----:B------:R-:W-:-:S02]  /*4200*/  FSEL R59, R59, -INF , !P5 ;  /* 0xff8000003b3b7808 */ /* 0x000fc40006800000 */
[----:B------:R-:W-:Y:S02]  /*4210*/  FMNMX3.FTZ R134, R134, R67, R58, !PT ;  /* 0x0000004386867276 */ /* 0x000fe4000781003a */
[----:B------:R-:W-:Y:S01]  /*4220*/  PRMT R11, R14, 0x5410, R11 ;  /* 0x000054100e0b7816 */ /* 0x000fe2000000000b */
[C---:B--2---:R-:W-:Y:S01]  /*4230*/  IMAD.U32 R14, R220.reuse, 0x10000, RZ ;  /* 0x00010000dc0e7824 */ /* 0x044fe200078e00ff */
[----:B------:R-:W-:Y:S02]  /*4240*/  FMNMX.FTZ R134, R59, R134, !PT ;  /* 0x000000863b867209 */ /* 0x000fe40007810000 */
[----:B----4-:R-:W-:Y:S02]  /*4250*/  FMNMX.FTZ R132, R7, R132, !PT ;  /* 0x0000008407847209 */ /* 0x010fe40007810000 */
[----:B------:R-:W-:Y:S02]  /*4260*/  LOP3.LUT R220, R220, 0xff0000, R14, 0xf8, !PT ;  /* 0x00ff0000dcdc7812 */ /* 0x000fe400078ef80e */
[----:B------:R-:W1:Y:S01]  /*4270*/  SHFL.BFLY PT, R14, R134, 0x2, 0x1f ;  /* 0x0c401f00860e7f89 */ /* 0x000e6200000e0000 */
[----:B-----5:R-:W-:Y:S01]  /*4280*/  FMNMX.FTZ R135, R13, R135, !PT ;  /* 0x000000870d877209 */ /* 0x020fe20007810000 */
[----:B------:R-:W-:Y:S01]  /*4290*/  FMUL.FTZ R154, R132, UR4 ;  /* 0x00000004849a7c20 */ /* 0x000fe20008410000 */
[----:B------:R-:W-:-:S02]  /*42a0*/  FSETP.NEU.FTZ.AND P0, PT, R133, -INF , PT ;  /* 0xff8000008500780b */ /* 0x000fc40003f1d000 */
[----:B------:R-:W-:Y:S01]  /*42b0*/  LOP3.LUT R3, R119, 0x200, RZ, 0xc0, !PT ;  /* 0x0000020077037812 */ /* 0x000fe200078ec0ff */
[----:B------:R-:W2:Y:S01]  /*42c0*/  SHFL.BFLY PT, R7, R135, 0x1, 0x1f ;  /* 0x0c201f0087077f89 */ /* 0x000ea200000e0000 */
[----:B------:R-:W-:Y:S02]  /*42d0*/  FSEL R161, R161, RZ, P0 ;  /* 0x000000ffa1a17208 */ /* 0x000fe40000000000 */
[----:B------:R-:W-:Y:S01]  /*42e0*/  FSETP.NEU.FTZ.AND P0, PT, R132, -INF , PT ;  /* 0xff8000008400780b */ /* 0x000fe20003f1d000 */
[----:B------:R-:W-:Y:S01]  /*42f0*/  IMAD.IADD R3, R3, 0x1, R118 ;  /* 0x0000000103037824 */ /* 0x000fe200078e0276 */
[----:B------:R-:W-:Y:S01]  /*4300*/  PRMT R4, R38, 0x7773, RZ ;  /* 0x0000777326047816 */ /* 0x000fe200000000ff */
[--C-:B------:R-:W-:Y:S01]  /*4310*/  FFMA.FTZ R40, R40, UR4, -R161.reuse ;  /* 0x0000000428287c23 */ /* 0x100fe200080108a1 */
[----:B------:R-:W-:Y:S01]  /*4320*/  FSEL R154, R154, RZ, P0 ;  /* 0x000000ff9a9a7208 */ /* 0x000fe20000000000 */
[--C-:B------:R-:W-:Y:S01]  /*4330*/  FFMA.FTZ R39, R45, UR4, -R161.reuse ;  /* 0x000000042d277c23 */ /* 0x100fe200080108a1 */
[----:B------:R-:W-:Y:S01]  /*4340*/  LEA R184, R3, UR5, 0x1 ;  /* 0x0000000503b87c11 */ /* 0x000fe2000f8e08ff */
[----:B------:R-:W-:Y:S01]  /*4350*/  FFMA.FTZ R35, R36, UR4, -R161 ;  /* 0x0000000424237c23 */ /* 0x000fe200080108a1 */
[----:B------:R-:W-:Y:S01]  /*4360*/  PRMT R34, R38, 0x7772, RZ ;  /* 0x0000777226227816 */ /* 0x000fe200000000ff */
[--C-:B------:R-:W-:Y:S01]  /*4370*/  FFMA.FTZ R3, R26, UR4, -R154.reuse ;  /* 0x000000041a037c23 */ /* 0x100fe2000801089a */
[--C-:B------:R-:W-:Y:S01]  /*4380*/  FFMA.FTZ R27, R27, UR4, -R154.reuse ;  /* 0x000000041b1b7c23 */ /* 0x100fe2000801089a */
[----:B------:R-:W-:Y:S01]  /*4390*/  FFMA.FTZ R42, R42, UR4, -R154 ;  /* 0x000000042a2a7c23 */ /* 0x000fe2000801089a */
[----:B------:R-:W-:-:S02]  /*43a0*/  IMAD.IADD R139, R2, 0x1, R184 ;  /* 0x00000001028b7824 */ /* 0x000fc400078e02b8 */
[----:B------:R-:W-:Y:S01]  /*43b0*/  FFMA.FTZ R44, R44, UR4, -R154 ;  /* 0x000000042c2c7c23 */ /* 0x000fe2000801089a */
[----:B------:R3:W-:Y:S01]  /*43c0*/  MUFU.EX2 R2, R27 ;  /* 0x0000001b00027308 */ /* 0x0007e20000000800 */
[----:B-1----:R-:W-:Y:S01]  /*43d0*/  FMNMX.FTZ R134, R134, R14, !PT ;  /* 0x0000000e86867209 */ /* 0x002fe20007810000 */
[----:B------:R-:W-:Y:S01]  /*43e0*/  IMAD.IADD R180, R0, 0x1, R184 ;  /* 0x0000000100b47824 */ /* 0x000fe200078e02b8 */
[----:B------:R-:W-:Y:S01]  /*43f0*/  PRMT R4, R34, 0x5410, R4 ;  /* 0x0000541022047816 */ /* 0x000fe20000000004 */
[----:B------:R-:W1:Y:S01]  /*4400*/  MUFU.EX2 R3, R3 ;  /* 0x0000000300037308 */ /* 0x000e620000000800 */
[----:B------:R-:W-:Y:S01]  /*4410*/  FFMA.FTZ R34, R25, UR4, -R161 ;  /* 0x0000000419227c23 */ /* 0x000fe200080108a1 */
[----:B------:R-:W4:Y:S01]  /*4420*/  SHFL.BFLY PT, R14, R134, 0x1, 0x1f ;  /* 0x0c201f00860e7f89 */ /* 0x000f2200000e0000 */
[----:B--2---:R-:W-:Y:S01]  /*4430*/  FMNMX.FTZ R135, R135, R7, !PT ;  /* 0x0000000787877209 */ /* 0x004fe20007810000 */
[----:B------:R-:W-:Y:S01]  /*4440*/  MUFU.EX2 R40, R40 ;  /* 0x0000002800287308 */ /* 0x000fe20000000800 */
[----:B------:R-:W-:Y:S01]  /*4450*/  PRMT R23, R6, 0x7632, R23 ;  /* 0x0000763206177816 */ /* 0x000fe20000000017 */
[----:B------:R-:W-:Y:S01]  /*4460*/  IMAD.IADD R138, R0, 0x1, R139 ;  /* 0x00000001008a7824 */ /* 0x000fe200078e028b */
[C---:B------:R-:W-:Y:S01]  /*4470*/  FSETP.NEU.FTZ.AND P0, PT, R135.reuse, -INF , PT ;  /* 0xff8000008700780b */ /* 0x040fe20003f1d000 */
[----:B------:R-:W2:Y:S01]  /*4480*/  MUFU.EX2 R39, R39 ;  /* 0x0000002700277308 */ /* 0x000ea20000000800 */
[----:B------:R-:W-:Y:S01]  /*4490*/  FMUL.FTZ R140, R135, UR4 ;  /* 0x00000004878c7c20 */ /* 0x000fe20008410000 */
[----:B------:R-:W-:Y:S01]  /*44a0*/  SHF.R.U32.HI R13, RZ, 0x18, R6 ;  /* 0x00000018ff0d7819 */ /* 0x000fe20000011606 */
[----:B------:R-:W5:Y:S01]  /*44b0*/  LDSM.16.MT88.4 R116, [R184+0x6000] ;  /* 0x00600000b874783b */ /* 0x000f620000004200 */
[----:B------:R-:W-:Y:S01]  /*44c0*/  MUFU.EX2 R42, R42 ;  /* 0x0000002a002a7308 */ /* 0x000fe20000000800 */
[----:B------:R-:W-:Y:S01]  /*44d0*/  LOP3.LUT R4, R4, 0xff00ff, RZ, 0xc0, !PT ;  /* 0x00ff00ff04047812 */ /* 0x000fe200078ec0ff */
[----:B------:R-:W-:Y:S01]  /*44e0*/  FFMA.FTZ R54, R22, UR4, -R154 ;  /* 0x0000000416367c23 */ /* 0x000fe2000801089a */
[----:B------:R-:W-:Y:S01]  /*44f0*/  LOP3.LUT R6, R23, 0xff, RZ, 0xc0, !PT ;  /* 0x000000ff17067812 */ /* 0x000fe200078ec0ff */
[----:B------:R-:W2:Y:S01]  /*4500*/  MUFU.EX2 R44, R44 ;  /* 0x0000002c002c7308 */ /* 0x000ea20000000800 */
[----:B------:R-:W-:Y:S01]  /*4510*/  LOP3.LUT R9, R172, R46, R61, 0x96, !PT ;  /* 0x0000002eac097212 */ /* 0x000fe200078e963d */
[----:B------:R-:W5:Y:S01]  /*4520*/  LDSM.16.MT88.4 R80, [R180+0x6000] ;  /* 0x00600000b450783b */ /* 0x000f620000004200 */
[----:B------:R-:W-:Y:S01]  /*4530*/  FSEL R140, R140, RZ, P0 ;  /* 0x000000ff8c8c7208 */ /* 0x000fe20000000000 */
[----:B------:R-:W-:Y:S01]  /*4540*/  MUFU.EX2 R35, R35 ;  /* 0x0000002300237308 */ /* 0x000fe20000000800 */
[----:B------:R-:W-:Y:S01]  /*4550*/  PRMT R13, R6, 0x5410, R13 ;  /* 0x00005410060d7816 */ /* 0x000fe2000000000d */
[----:B---3--:R-:W-:Y:S01]  /*4560*/  IMAD.WIDE.U32 R26, R9, -0x326172a9, RZ ;  /* 0xcd9e8d57091a7825 */ /* 0x008fe200078e00ff */
[--C-:B------:R-:W-:Y:S01]  /*4570*/  HSET2.LE.AND R103, R4, R220.reuse, PT ;  /* 0x000000dc04677233 */ /* 0x100fe20003803000 */
[----:B------:R-:W3:Y:S01]  /*4580*/  MUFU.EX2 R34, R34 ;  /* 0x0000002200227308 */ /* 0x000ee20000000800 */
[----:B-1----:R-:W-:Y:S01]  /*4590*/  F2FP.F16.F32.PACK_AB R0, R2, R3 ;  /* 0x000000030200723e */ /* 0x002fe200000000ff */
[--C-:B------:R-:W-:Y:S01]  /*45a0*/  FFMA.FTZ R52, R88, UR4, -R140.reuse ;  /* 0x0000000458347c23 */ /* 0x100fe2000801088c */
[----:B----4-:R-:W-:Y:S01]  /*45b0*/  FMNMX.FTZ R134, R134, R14, !PT ;  /* 0x0000000e86867209 */ /* 0x010fe20007810000 */
[--C-:B------:R-:W-:Y:S01]  /*45c0*/  FFMA.FTZ R51, R89, UR4, -R140.reuse ;  /* 0x0000000459337c23 */ /* 0x100fe2000801088c */
[--C-:B------:R-:W-:Y:S01]  /*45d0*/  HSET2.LE.AND R11, R11, R220.reuse, PT ;  /* 0x000000dc0b0b7233 */ /* 0x100fe20003803000 */
[--C-:B------:R-:W-:Y:S01]  /*45e0*/  FFMA.FTZ R50, R84, UR4, -R140.reuse ;  /* 0x0000000454327c23 */ /* 0x100fe2000801088c */
[C---:B------:R-:W-:Y:S01]  /*45f0*/  FSETP.NEU.FTZ.AND P0, PT, R134.reuse, -INF , PT ;  /* 0xff8000008600780b */ /* 0x040fe20003f1d000 */
[----:B------:R-:W-:Y:S01]  /*4600*/  FMUL.FTZ R55, R134, UR4 ;  /* 0x0000000486377c20 */ /* 0x000fe20008410000 */
[----:B--2---:R-:W-:Y:S01]  /*4610*/  F2FP.F16.F32.PACK_AB R100, R39, R40 ;  /* 0x000000282764723e */ /* 0x004fe200000000ff */
[----:B------:R-:W-:Y:S01]  /*4620*/  FFMA.FTZ R38, R85, UR4, -R140 ;  /* 0x0000000455267c23 */ /* 0x000fe2000801088c */
[--C-:B------:R-:W-:Y:S01]  /*4630*/  HSET2.LE.AND R13, R13, R220.reuse, PT ;  /* 0x000000dc0d0d7233 */ /* 0x100fe20003803000 */
[----:B------:R-:W1:Y:S01]  /*4640*/  LDSM.16.MT88.4 R112, [R139+0x6000] ;  /* 0x006000008b70783b */ /* 0x000e620000004200 */
[----:B------:R-:W-:Y:S01]  /*4650*/  FSEL R55, R55, RZ, P0 ;  /* 0x000000ff37377208 */ /* 0x000fe20000000000 */
[----:B------:R-:W-:Y:S01]  /*4660*/  MUFU.EX2 R52, R52 ;  /* 0x0000003400347308 */ /* 0x000fe20000000800 */
[----:B------:R-:W-:Y:S01]  /*4670*/  LOP3.LUT R103, R0, R103, RZ, 0xc0, !PT ;  /* 0x0000006700677212 */ /* 0x000fe200078ec0ff */
[----:B------:R-:W-:Y:S01]  /*4680*/  IMAD.MOV.U32 R0, RZ, RZ, R26 ;  /* 0x000000ffff007224 */ /* 0x000fe200078e001a */
[----:B------:R-:W-:Y:S01]  /*4690*/  F2FP.F16.F32.PACK_AB R101, R44, R42 ;  /* 0x0000002a2c65723e */ /* 0x000fe200000000ff */
[--C-:B------:R-:W-:Y:S01]  /*46a0*/  FFMA.FTZ R49, R43, UR4, -R55.reuse ;  /* 0x000000042b317c23 */ /* 0x100fe20008010837 */
[--C-:B------:R-:W-:Y:S01]  /*46b0*/  FFMA.FTZ R48, R41, UR4, -R55.reuse ;  /* 0x0000000429307c23 */ /* 0x100fe20008010837 */
[----:B------:R-:W-:Y:S01]  /*46c0*/  LOP3.LUT R100, R100, R11, RZ, 0xc0, !PT ;  /* 0x0000000b64647212 */ /* 0x000fe200078ec0ff */
[--C-:B------:R-:W-:Y:S01]  /*46d0*/  FFMA.FTZ R37, R86, UR4, -R55.reuse ;  /* 0x0000000456257c23 */ /* 0x100fe20008010837 */
[C---:B------:R-:W-:Y:S01]  /*46e0*/  PRMT R23, R26.reuse, 0x7773, RZ ;  /* 0x000077731a177816 */ /* 0x040fe200000000ff */
[----:B------:R-:W-:Y:S01]  /*46f0*/  FFMA.FTZ R36, R87, UR4, -R55 ;  /* 0x0000000457247c23 */ /* 0x000fe20008010837 */
[----:B------:R-:W-:Y:S01]  /*4700*/  PRMT R9, R26, 0x7772, RZ ;  /* 0x000077721a097816 */ /* 0x000fe200000000ff */
[----:B------:R-:W-:Y:S01]  /*4710*/  MUFU.EX2 R49, R49 ;  /* 0x0000003100317308 */ /* 0x000fe20000000800 */
[----:B------:R-:W-:Y:S01]  /*4720*/  LOP3.LUT R11, R215, R62, R27, 0x96, !PT ;  /* 0x0000003ed70b7212 */ /* 0x000fe200078e961b */
[----:B------:R-:W-:Y:S01]  /*4730*/  FFMA.FTZ R53, R24, UR4, -R154 ;  /* 0x0000000418357c23 */ /* 0x000fe2000801089a */
[--C-:B------:R-:W-:Y:S01]  /*4740*/  HSET2.LE.AND R5, R5, R220.reuse, PT ;  /* 0x000000dc05057233 */ /* 0x100fe20003803000 */
[----:B------:R-:W2:Y:S01]  /*4750*/  MUFU.EX2 R48, R48 ;  /* 0x0000003000307308 */ /* 0x000ea20000000800 */
[----:B------:R-:W-:Y:S01]  /*4760*/  LOP3.LUT R101, R101, R13, RZ, 0xc0, !PT ;  /* 0x0000000d65657212 */ /* 0x000fe200078ec0ff */
[--C-:B------:R-:W-:Y:S01]  /*4770*/  FFMA.FTZ R47, R20, UR4, -R161.reuse ;  /* 0x00000004142f7c23 */ /* 0x100fe200080108a1 */
[----:B---3--:R-:W-:Y:S01]  /*4780*/  F2FP.F16.F32.PACK_AB R102, R34, R35 ;  /* 0x000000232266723e */ /* 0x008fe200000000ff */
[----:B------:R-:W-:Y:S01]  /*4790*/  MUFU.EX2 R51, R51 ;  /* 0x0000003300337308 */ /* 0x000fe20000000800 */
[----:B------:R-:W-:Y:S01]  /*47a0*/  PRMT R13, R26, 0x7771, RZ ;  /* 0x000077711a0d7816 */ /* 0x000fe200000000ff */
[----:B------:R-:W-:Y:S01]  /*47b0*/  FFMA.FTZ R46, R21, UR4, -R161 ;  /* 0x00000004152e7c23 */ /* 0x000fe200080108a1 */
[----:B------:R-:W-:Y:S01]  /*47c0*/  LOP3.LUT R0, R0, 0xff, RZ, 0xc0, !PT ;  /* 0x000000ff00007812 */ /* 0x000fe200078ec0ff */
[----:B------:R-:W-:Y:S01]  /*47d0*/  MUFU.EX2 R50, R50 ;  /* 0x0000003200327308 */ /* 0x000fe20000000800 */
[----:B------:R-:W-:Y:S01]  /*47e0*/  PRMT R9, R9, 0x5410, R23 ;  /* 0x0000541009097816 */ /* 0x000fe20000000017 */
[----:B------:R-:W-:Y:S01]  /*47f0*/  FFMA.FTZ R43, R16, UR4, -R161 ;  /* 0x00000004102b7c23 */ /* 0x000fe200080108a1 */
[C---:B------:R-:W-:Y:S01]  /*4800*/  LOP3.LUT R23, R11.reuse, 0xffff, RZ, 0xc0, !PT ;  /* 0x0000ffff0b177812 */ /* 0x040fe200078ec0ff */
[----:B------:R-:W3:Y:S01]  /*4810*/  MUFU.EX2 R38, R38 ;  /* 0x0000002600267308 */ /* 0x000ee20000000800 */
[C---:B------:R-:W-:Y:S01]  /*4820*/  PRMT R14, R11.reuse, 0x7632, R14 ;  /* 0x000076320b0e7816 */ /* 0x040fe2000000000e */
[--C-:B------:R-:W-:Y:S01]  /*4830*/  FFMA.FTZ R45, R18, UR4, -R154.reuse ;  /* 0x00000004122d7c23 */ /* 0x100fe2000801089a */
[----:B------:R-:W-:Y:S01]  /*4840*/  LOP3.LUT R102, R102, R5, RZ, 0xc0, !PT ;  /* 0x0000000566667212 */ /* 0x000fe200078ec0ff */
[----:B------:R-:W-:Y:S01]  /*4850*/  MUFU.EX2 R37, R37 ;  /* 0x0000002500257308 */ /* 0x000fe20000000800 */
[----:B------:R-:W-:Y:S01]  /*4860*/  PRMT R13, R0, 0x5410, R13 ;  /* 0x00005410000d7816 */ /* 0x000fe2000000000d */
[----:B------:R-:W4:Y:S01]  /*4870*/  LDSM.16.MT88.4 R4, [R138+0x6000] ;  /* 0x006000008a04783b */ /* 0x000f220000004200 */
[----:B------:R-:W-:Y:S01]  /*4880*/  LOP3.LUT R0, R11, 0xff, RZ, 0xc0, !PT ;  /* 0x000000ff0b007812 */ /* 0x000fe200078ec0ff */
[----:B------:R-:W3:Y:S01]  /*4890*/  MUFU.EX2 R36, R36 ;  /* 0x0000002400247308 */ /* 0x000ee20000000800 */
[----:B------:R-:W-:Y:S01]  /*48a0*/  SHF.R.U32.HI R11, RZ, 0x18, R11 ;  /* 0x00000018ff0b7819 */ /* 0x000fe2000001160b */
[----:B------:R-:W-:Y:S01]  /*48b0*/  FFMA.FTZ R41, R19, UR4, -R154 ;  /* 0x0000000413297c23 */ /* 0x000fe2000801089a */
[----:B------:R-:W-:Y:S01]  /*48c0*/  SHF.R.U32.HI R23, RZ, 0x8, R23 ;  /* 0x00000008ff177819 */ /* 0x000fe20000011617 */
[----:B------:R-:W-:Y:S01]  /*48d0*/  MUFU.EX2 R54, R54 ;  /* 0x0000003600367308 */ /* 0x000fe20000000800 */
[----:B------:R-:W-:Y:S01]  /*48e0*/  LOP3.LUT R14, R14, 0xff, RZ, 0xc0, !PT ;  /* 0x000000ff0e0e7812 */ /* 0x000fe200078ec0ff */
[C---:B-----5:R-:W-:Y:S01]  /*48f0*/  HMMA.16816.F32 R124, R100.reuse, R116, RZ ;  /* 0x00000074647c723c */ /* 0x060fe200000018ff */
[----:B------:R-:W-:Y:S01]  /*4900*/  PRMT R0, R0, 0x5410, R23 ;  /* 0x0000541000007816 */ /* 0x000fe20000000017 */
[----:B------:R-:W5:Y:S01]  /*4910*/  MUFU.EX2 R53, R53 ;  /* 0x0000003500357308 */ /* 0x000f620000000800 */
[----:B------:R-:W-:Y:S01]  /*4920*/  PRMT R11, R14, 0x5410, R11 ;  /* 0x000054100e0b7816 */ /* 0x000fe2000000000b */
[----:B------:R-:W5:Y:S01]  /*4930*/  LDSM.16.MT88.4 R20, [R184+0x6800] ;  /* 0x00680000b814783b */ /* 0x000f620000004200 */
[----:B------:R-:W-:Y:S01]  /*4940*/  LOP3.LUT R8, R225, R8, R15, 0x96, !PT ;  /* 0x00000008e1087212 */ /* 0x000fe200078e960f */
[----:B------:R-:W-:Y:S01]  /*4950*/  MUFU.EX2 R47, R47 ;  /* 0x0000002f002f7308 */ /* 0x000fe20000000800 */
[--C-:B------:R-:W-:Y:S01]  /*4960*/  HSET2.LE.AND R96, R0, R220.reuse, PT ;  /* 0x000000dc00607233 */ /* 0x100fe20003803000 */
[C---:B------:R-:W-:Y:S01]  /*4970*/  HMMA.16816.F32 R72, R100.reuse, R80, RZ ;  /* 0x000000506448723c */ /* 0x040fe200000018ff */
[--C-:B------:R-:W-:Y:S01]  /*4980*/  HSET2.LE.AND R97, R11, R220.reuse, PT ;  /* 0x000000dc0b617233 */ /* 0x100fe20003803000 */
[----:B------:R-:W-:Y:S01]  /*4990*/  IMAD.WIDE.U32 R14, R8, -0x2daee0ad, RZ ;  /* 0xd2511f53080e7825 */ /* 0x000fe200078e00ff */
[----:B--2---:R-:W-:Y:S01]  /*49a0*/  F2FP.F16.F32.PACK_AB R0, R48, R49 ;  /* 0x000000313000723e */ /* 0x004fe200000000ff */
[----:B------:R-:W-:Y:S01]  /*49b0*/  MUFU.EX2 R46, R46 ;  /* 0x0000002e002e7308 */ /* 0x000fe20000000800 */
[----:B------:R-:W-:Y:S01]  /*49c0*/  LOP3.LUT R9, R9, 0xff00ff, RZ, 0xc0, !PT ;  /* 0x00ff00ff09097812 */ /* 0x000fe200078ec0ff */
[----:B------:R-:W-:Y:S01]  /*49d0*/  FFMA.FTZ R62, R175, UR4, -R140 ;  /* 0x00000004af3e7c23 */ /* 0x000fe2000801088c */
[----:B------:R-:W-:Y:S01]  /*49e0*/  LOP3.LUT R97, R0, R97, RZ, 0xc0, !PT ;  /* 0x0000006100617212 */ /* 0x000fe200078ec0ff */
[----:B------:R-:W-:Y:S01]  /*49f0*/  IMAD.MOV.U32 R0, RZ, RZ, R14 ;  /* 0x000000ffff007224 */ /* 0x000fe200078e000e */
[--C-:B------:R-:W-:Y:S01]  /*4a00*/  HSET2.LE.AND R13, R13, R220.reuse, PT ;  /* 0x000000dc0d0d7233 */ /* 0x100fe20003803000 */
[----:B------:R-:W-:Y:S01]  /*4a10*/  MUFU.EX2 R43, R43 ;  /* 0x0000002b002b7308 */ /* 0x000fe20000000800 */
[--C-:B------:R-:W-:Y:S01]  /*4a20*/  HSET2.LE.AND R99, R9, R220.reuse, PT ;  /* 0x000000dc09637233 */ /* 0x100fe20003803000 */
[C---:B-1----:R-:W-:Y:S01]  /*4a30*/  HMMA.16816.F32 R88, R100.reuse, R112, RZ ;  /* 0x000000706458723c */ /* 0x042fe200000018ff */
[----:B---3--:R-:W-:Y:S01]  /*4a40*/  F2FP.F16.F32.PACK_AB R98, R38, R50 ;  /* 0x000000322662723e */ /* 0x008fe200000000ff */
[----:B------:R-:W-:Y:S01]  /*4a50*/  MUFU.EX2 R45, R45 ;  /* 0x0000002d002d7308 */ /* 0x000fe20000000800 */
[----:B------:R-:W-:Y:S01]  /*4a60*/  F2FP.F16.F32.PACK_AB R9, R51, R52 ;  /* 0x000000343309723e */ /* 0x000fe200000000ff */
[--C-:B------:R-:W-:Y:S01]  /*4a70*/  FFMA.FTZ R166, R166, UR4, -R154.reuse ;  /* 0x00000004a6a67c23 */ /* 0x100fe2000801089a */
[----:B------:R-:W-:Y:S01]  /*4a80*/  PRMT R11, R14, 0x7771, RZ ;  /* 0x000077710e0b7816 */ /* 0x000fe200000000ff */
[----:B------:R-:W-:Y:S01]  /*4a90*/  MUFU.EX2 R41, R41 ;  /* 0x0000002900297308 */ /* 0x000fe20000000800 */
[----:B------:R-:W-:Y:S01]  /*4aa0*/  LOP3.LUT R0, R0, 0xff, RZ, 0xc0, !PT ;  /* 0x000000ff00007812 */ /* 0x000fe200078ec0ff */
[C---:B------:R-:W-:Y:S01]  /*4ab0*/  HMMA.16816.F32 R120, R100.reuse, R118, RZ ;  /* 0x000000766478723c */ /* 0x040fe200000018ff */
[----:B------:R-:W-:Y:S01]  /*4ac0*/  LOP3.LUT R10, R141, R10, R15, 0x96, !PT ;  /* 0x0000000a8d0a7212 */ /* 0x000fe200078e960f */
[----:B------:R-:W-:Y:S01]  /*4ad0*/  MUFU.EX2 R62, R62 ;  /* 0x0000003e003e7308 */ /* 0x000fe20000000800 */
[----:B------:R-:W-:Y:S01]  /*4ae0*/  LOP3.LUT R98, R98, R13, RZ, 0xc0, !PT ;  /* 0x0000000d62627212 */ /* 0x000fe200078ec0ff */
[----:B------:R-:W-:Y:S01]  /*4af0*/  FFMA.FTZ R163, R163, UR4, -R154 ;  /* 0x00000004a3a37c23 */ /* 0x000fe2000801089a */
[----:B------:R-:W-:Y:S01]  /*4b00*/  LOP3.LUT R96, R9, R96, RZ, 0xc0, !PT ;  /* 0x0000006009607212 */ /* 0x000fe200078ec0ff */
[--C-:B------:R-:W-:Y:S01]  /*4b10*/  FFMA.FTZ R153, R153, UR4, -R161.reuse ;  /* 0x0000000499997c23 */ /* 0x100fe200080108a1 */
[----:B------:R-:W-:Y:S01]  /*4b20*/  F2FP.F16.F32.PACK_AB R13, R36, R37 ;  /* 0x00000025240d723e */ /* 0x000fe200000000ff */
[C---:B----4-:R-:W-:Y:S01]  /*4b30*/  HMMA.16816.F32 R104, R100.reuse, R4, RZ ;  /* 0x000000046468723c */ /* 0x050fe200000018ff */
[C---:B------:R-:W-:Y:S01]  /*4b40*/  PRMT R8, R14.reuse, 0x7773, RZ ;  /* 0x000077730e087816 */ /* 0x040fe200000000ff */
[----:B------:R-:W-:Y:S01]  /*4b50*/  MUFU.EX2 R163, R163 ;  /* 0x000000a300a37308 */ /* 0x000fe20000000800 */
[----:B------:R-:W-:Y:S01]  /*4b60*/  PRMT R9, R14, 0x7772, RZ ;  /* 0x000077720e097816 */ /* 0x000fe200000000ff */
[----:B------:R-:W-:Y:S01]  /*4b70*/  FFMA.FTZ R155, R155, UR4, -R161 ;  /* 0x000000049b9b7c23 */ /* 0x000fe200080108a1 */
[----:B------:R-:W-:Y:S01]  /*4b80*/  PRMT R11, R0, 0x5410, R11 ;  /* 0x00005410000b7816 */ /* 0x000fe2000000000b */
[----:B------:R-:W-:Y:S01]  /*4b90*/  FFMA.FTZ R0, R17, UR4, -R161 ;  /* 0x0000000411007c23 */ /* 0x000fe200080108a1 */
[C---:B------:R-:W-:Y:S01]  /*4ba0*/  PRMT R12, R10.reuse, 0x7632, R12 ;  /* 0x000076320a0c7816 */ /* 0x040fe2000000000c */
[----:B------:R-:W-:Y:S01]  /*4bb0*/  HMMA.16816.F32 R76, R100, R82, RZ ;  /* 0x00000052644c723c */ /* 0x000fe200000018ff */
[----:B------:R-:W-:Y:S01]  /*4bc0*/  LOP3.LUT R99, R13, R99, RZ, 0xc0, !PT ;  /* 0x000000630d637212 */ /* 0x000fe200078ec0ff */
[----:B------:R-:W1:Y:S01]  /*4bd0*/  LDSM.16.MT88.4 R16, [R180+0x6800] ;  /* 0x00680000b410783b */ /* 0x000e620000004200 */
[----:B------:R-:W-:Y:S01]  /*4be0*/  PRMT R9, R9, 0x5410, R8 ;  /* 0x0000541009097816 */ /* 0x000fe20000000008 */
[----:B------:R-:W2:Y:S01]  /*4bf0*/  MUFU.EX2 R0, R0 ;  /* 0x0000000000007308 */ /* 0x000ea20000000800 */
[----:B------:R-:W-:Y:S01]  /*4c00*/  LOP3.LUT R8, R10, 0xffff, RZ, 0xc0, !PT ;  /* 0x0000ffff0a087812 */ /* 0x000fe200078ec0ff */
[----:B------:R-:W-:Y:S01]  /*4c10*/  FFMA.FTZ R164, R164, UR4, -R140 ;  /* 0x00000004a4a47c23 */ /* 0x000fe2000801088c */
[----:B------:R-:W-:Y:S01]  /*4c20*/  LOP3.LUT R13, R10, 0xff, RZ, 0xc0, !PT ;  /* 0x000000ff0a0d7812 */ /* 0x000fe200078ec0ff */
[----:B------:R-:W-:Y:S01]  /*4c30*/  HMMA.16816.F32 R108, R96, R4, RZ ;  /* 0x00000004606c723c */ /* 0x000fe200000018ff */
[----:B------:R-:W-:Y:S01]  /*4c40*/  SHF.R.U32.HI R10, RZ, 0x18, R10 ;  /* 0x00000018ff0a7819 */ /* 0x000fe2000001160a */
[----:B------:R-:W-:Y:S01]  /*4c50*/  MUFU.EX2 R155, R155 ;  /* 0x0000009b009b7308 */ /* 0x000fe20000000800 */
[----:B------:R-:W-:Y:S01]  /*4c60*/  LOP3.LUT R24, R12, 0xff, RZ, 0xc0, !PT ;  /* 0x000000ff0c187812 */ /* 0x000fe200078ec0ff */
[----:B------:R-:W-:Y:S01]  /*4c70*/  FFMA.FTZ R170, R170, UR4, -R55 ;  /* 0x00000004aaaa7c23 */ /* 0x000fe20008010837 */
[----:B------:R-:W-:Y:S01]  /*4c80*/  SHF.R.U32.HI R8, RZ, 0x8, R8 ;  /* 0x00000008ff087819 */ /* 0x000fe20000011608 */
[----:B------:R-:W-:Y:S01]  /*4c90*/  FFMA.FTZ R165, R165, UR4, -R140 ;  /* 0x00000004a5a57c23 */ /* 0x000fe2000801088c */
[----:B------:R-:W-:Y:S01]  /*4ca0*/  PRMT R10, R24, 0x5410, R10 ;  /* 0x00005410180a7816 */ /* 0x000fe2000000000a */
[----:B------:R-:W-:Y:S01]  /*4cb0*/  HMMA.16816.F32 R92, R100, R114, RZ ;  /* 0x00000072645c723c */ /* 0x000fe200000018ff */
[----:B------:R-:W-:Y:S01]  /*4cc0*/  LOP3.LUT R222, R217, R222, R239, 0x96, !PT ;  /* 0x000000ded9de7212 */ /* 0x000fe200078e96ef */
[----:B------:R-:W-:Y:S01]  /*4cd0*/  FFMA.FTZ R157, R157, UR4, -R55 ;  /* 0x000000049d9d7c23 */ /* 0x000fe20008010837 */
[----:B------:R-:W-:Y:S01]  /*4ce0*/  PRMT R8, R13, 0x5410, R8 ;  /* 0x000054100d087816 */ /* 0x000fe20000000008 */
[----:B------:R-:W-:Y:S01]  /*4cf0*/  MUFU.EX2 R165, R165 ;  /* 0x000000a500a57308 */ /* 0x000fe20000000800 */
[--C-:B------:R-:W-:Y:S01]  /*4d00*/  HSET2.LE.AND R25, R10, R220.reuse, PT ;  /* 0x000000dc0a197233 */ /* 0x100fe20003803000 */
[----:B------:R-:W-:Y:S01]  /*4d10*/  IMAD.WIDE.U32 R222, R222, -0x326172a9, RZ ;  /* 0xcd9e8d57dede7825 */ /* 0x000fe200078e00ff */
[----:B-----5:R-:W-:Y:S01]  /*4d20*/  F2FP.F16.F32.PACK_AB R4, R53, R54 ;  /* 0x000000363504723e */ /* 0x020fe200000000ff */
[C---:B------:R-:W-:Y:S01]  /*4d30*/  HMMA.16816.F32 R128, R96.reuse, R116, RZ ;  /* 0x000000746080723c */ /* 0x040fe200000018ff */
[----:B------:R-:W-:Y:S01]  /*4d40*/  LOP3.LUT R9, R9, 0xff00ff, RZ, 0xc0, !PT ;  /* 0x00ff00ff09097812 */ /* 0x000fe200078ec0ff */
[----:B------:R-:W3:Y:S01]  /*4d50*/  LDSM.16.MT88.4 R12, [R139+0x6800] ;  /* 0x006800008b0c783b */ /* 0x000ee20000004200 */
[--C-:B------:R-:W-:Y:S01]  /*4d60*/  HSET2.LE.AND R11, R11, R220.reuse, PT ;  /* 0x000000dc0b0b7233 */ /* 0x100fe20003803000 */
[----:B------:R-:W-:Y:S01]  /*4d70*/  MUFU.EX2 R157, R157 ;  /* 0x0000009d009d7308 */ /* 0x000fe20000000800 */
[--C-:B------:R-:W-:Y:S01]  /*4d80*/  HSET2.LE.AND R24, R8, R220.reuse, PT ;  /* 0x000000dc08187233 */ /* 0x100fe20003803000 */
[--C-:B------:R-:W-:Y:S01]  /*4d90*/  FFMA.FTZ R150, R150, UR4, -R161.reuse ;  /* 0x0000000496967c23 */ /* 0x100fe200080108a1 */
[----:B------:R-:W-:Y:S01]  /*4da0*/  LOP3.LUT R25, R4, R25, RZ, 0xc0, !PT ;  /* 0x0000001904197212 */ /* 0x000fe200078ec0ff */
[C---:B------:R-:W-:Y:S01]  /*4db0*/  HMMA.16816.F32 R68, R96.reuse, R80, RZ ;  /* 0x000000506044723c */ /* 0x040fe200000018ff */
[----:B--2---:R-:W-:Y:S01]  /*4dc0*/  F2FP.F16.F32.PACK_AB R26, R0, R43 ;  /* 0x0000002b001a723e */ /* 0x004fe200000000ff */
[----:B------:R-:W-:Y:S01]  /*4dd0*/  FFMA.FTZ R240, R152, UR4, -R161 ;  /* 0x0000000498f07c23 */ /* 0x000fe200080108a1 */
[----:B------:R-:W-:Y:S01]  /*4de0*/  F2FP.F16.F32.PACK_AB R5, R46, R47 ;  /* 0x0000002f2e05723e */ /* 0x000fe200000000ff */
[----:B------:R-:W-:Y:S01]  /*4df0*/  FFMA.FTZ R146, R146, UR4, -R154 ;  /* 0x0000000492927c23 */ /* 0x000fe2000801089a */
[----:B------:R-:W-:Y:S01]  /*4e00*/  LOP3.LUT R4, R29, R32, R223, 0x96, !PT ;  /* 0x000000201d047212 */ /* 0x000fe200078e96df */
[----:B------:R-:W-:Y:S01]  /*4e10*/  MUFU.EX2 R150, R150 ;  /* 0x0000009600967308 */ /* 0x000fe20000000800 */
[----:B------:R-:W-:Y:S01]  /*4e20*/  LOP3.LUT R26, R26, R11, RZ, 0xc0, !PT ;  /* 0x0000000b1a1a7212 */ /* 0x000fe200078ec0ff */
[----:B------:R-:W-:Y:S01]  /*4e30*/  HMMA.16816.F32 R84, R96, R112, RZ ;  /* 0x000000706054723c */ /* 0x000fe200000018ff */
[----:B------:R-:W-:Y:S01]  /*4e40*/  HSET2.LE.AND R27, R9, R220, PT ;  /* 0x000000dc091b7233 */ /* 0x000fe20003803000 */
[----:B------:R-:W-:Y:S01]  /*4e50*/  MUFU.EX2 R240, R240 ;  /* 0x000000f000f07308 */ /* 0x000fe20000000800 */
[----:B------:R-:W-:Y:S01]  /*4e60*/  LOP3.LUT R24, R5, R24, RZ, 0xc0, !PT ;  /* 0x0000001805187212 */ /* 0x000fe200078ec0ff */
[----:B------:R-:W2:Y:S01]  /*4e70*/  LDSM.16.MT88.4 R8, [R138+0x6800] ;  /* 0x006800008a08783b */ /* 0x000ea20000004200 */
[----:B------:R-:W-:Y:S01]  /*4e80*/  IMAD.WIDE.U32 R4, R4, -0x2daee0ad, RZ ;  /* 0xd2511f5304047825 */ /* 0x000fe200078e00ff */
[----:B------:R-:W-:-:S03]  /*4e90*/  LOP3.LUT R230, R28, R222, R227, 0x96, !PT ;  /* 0x000000de1ce67212 */ /* 0x000fc600078e96e3 */
[----:B------:R-:W-:Y:S01]  /*4ea0*/  FFMA.FTZ R151, R151, UR4, -R154 ;  /* 0x0000000497977c23 */ /* 0x000fe2000801089a */
[----:B------:R-:W-:Y:S01]  /*4eb0*/  HMMA.16816.F32 R116, R96, R118, RZ ;  /* 0x000000766074723c */ /* 0x000fe200000018ff */
[----:B------:R-:W-:Y:S01]  /*4ec0*/  F2FP.F16.F32.PACK_AB R61, R41, R45 ;  /* 0x0000002d293d723e */ /* 0x000fe200000000ff */
[----:B------:R-:W-:Y:S01]  /*4ed0*/  MUFU.EX2 R146, R146 ;  /* 0x0000009200927308 */ /* 0x000fe20000000800 */
[----:B------:R-:W-:Y:S01]  /*4ee0*/  IMAD.WIDE.U32 R230, R230, -0x2daee0ad, RZ ;  /* 0xd2511f53e6e67825 */ /* 0x000fe200078e00ff */
[----:B------:R-:W-:-:S03]  /*4ef0*/  LOP3.LUT R228, R28, R222, R235, 0x96, !PT ;  /* 0x000000de1ce47212 */ /* 0x000fc600078e96eb */
[----:B------:R-:W-:Y:S01]  /*4f00*/  FADD.FTZ R51, R52, R51 ;  /* 0x0000003334337221 */ /* 0x000fe20000010000 */
[----:B------:R-:W-:Y:S01]  /*4f10*/  LOP3.LUT R27, R61, R27, RZ, 0xc0, !PT ;  /* 0x0000001b3d1b7212 */ /* 0x000fe200078ec0ff */
[----:B------:R-:W-:Y:S01]  /*4f20*/  FFMA.FTZ R61, R176, UR4, -R140 ;  /* 0x00000004b03d7c23 */ /* 0x000fe2000801088c */
[----:B------:R-:W-:Y:S01]  /*4f30*/  HMMA.16816.F32 R80, R96, R82, RZ ;  /* 0x000000526050723c */ /* 0x000fe200000018ff */
[----:B------:R-:W-:Y:S01]  /*4f40*/  LOP3.LUT R179, R173, R4, R231, 0x96, !PT ;  /* 0x00000004adb37212 */ /* 0x000fe200078e96e7 */
[----:B------:R-:W-:Y:S01]  /*4f50*/  FFMA.FTZ R176, R142, UR4, -R55 ;  /* 0x000000048eb07c23 */ /* 0x000fe20008010837 */
[----:B------:R-:W-:-:S04]  /*4f60*/  IMAD.WIDE.U32 R228, R228, -0x2daee0ad, RZ ;  /* 0xd2511f53e4e47825 */ /* 0x000fc800078e00ff */
[----:B------:R-:W-:Y:S01]  /*4f70*/  FADD.FTZ R48, R49, R48 ;  /* 0x0000003031307221 */ /* 0x000fe20000010000 */
[----:B------:R-:W-:Y:S01]  /*4f80*/  MUFU.EX2 R61, R61 ;  /* 0x0000003d003d7308 */ /* 0x000fe20000000800 */
[----:B------:R-:W-:Y:S01]  /*4f90*/  FADD.FTZ R39, R40, R39 ;  /* 0x0000002728277221 */ /* 0x000fe20000010000 */
[----:B------:R-:W-:Y:S01]  /*4fa0*/  FADD.FTZ R42, R42, R44 ;  /* 0x0000002c2a2a7221 */ /* 0x000fe20000010000 */
[----:B------:R-:W-:Y:S01]  /*4fb0*/  HMMA.16816.F32 R112, R96, R114, RZ ;  /* 0x000000726070723c */ /* 0x000fe200000018ff */
[----:B------:R-:W-:Y:S01]  /*4fc0*/  FADD.FTZ R51, R50, R51 ;  /* 0x0000003332337221 */ /* 0x000fe20000010000 */
[----:B------:R-:W-:Y:S01]  /*4fd0*/  FADD.FTZ R48, R37, R48 ;  /* 0x0000003025307221 */ /* 0x000fe20000010000 */
[----:B------:R-:W-:Y:S01]  /*4fe0*/  FADD.FTZ R39, R35, R39 ;  /* 0x0000002723277221 */ /* 0x000fe20000010000 */
[----:B------:R-:W-:Y:S01]  /*4ff0*/  FADD.FTZ R42, R3, R42 ;  /* 0x0000002a032a7221 */ /* 0x000fe20000010000 */
[----:B------:R-:W-:Y:S01]  /*5000*/  FADD.FTZ R51, R38, R51 ;  /* 0x0000003326337221 */ /* 0x000fe20000010000 */
[----:B------:R-:W-:Y:S01]  /*5010*/  FADD.FTZ R48, R36, R48 ;  /* 0x0000003024307221 */ /* 0x000fe20000010000 */
[----:B------:R-:W-:Y:S01]  /*5020*/  FADD.FTZ R39, R34, R39 ;  /* 0x0000002722277221 */ /* 0x000fe20000010000 */
[-C--:B------:R-:W-:Y:S01]  /*5030*/  HMMA.16816.F32 R100, R100, R6.reuse, RZ ;  /* 0x000000066464723c */ /* 0x080fe200000018ff */
[----:B------:R-:W-:Y:S01]  /*5040*/  FADD.FTZ R42, R2, R42 ;  /* 0x0000002a022a7221 */ /* 0x000fe20000010000 */
[----:B------:R-:W-:Y:S01]  /*5050*/  FFMA.FTZ R242, R57, UR4, -R140 ;  /* 0x0000000439f27c23 */ /* 0x000fe2000801088c */
[----:B------:R-:W-:Y:S01]  /*5060*/  FADD.FTZ R39, R47, R39 ;  /* 0x000000272f277221 */ /* 0x000fe20000010000 */
[----:B------:R-:W-:Y:S01]  /*5070*/  FFMA.FTZ R241, R59, UR4, -R55 ;  /* 0x000000043bf17c23 */ /* 0x000fe20008010837 */
[----:B------:R-:W-:Y:S01]  /*5080*/  FADD.FTZ R42, R54, R42 ;  /* 0x0000002a362a7221 */ /* 0x000fe20000010000 */
[--C-:B------:R-:W-:Y:S01]  /*5090*/  FFMA.FTZ R64, R64, UR4, -R140.reuse ;  /* 0x0000000440407c23 */ /* 0x100fe2000801088c */
[----:B------:R-:W-:Y:S01]  /*50a0*/  FADD.FTZ R39, R46, R39 ;  /* 0x000000272e277221 */ /* 0x000fe20000010000 */
[----:B------:R-:W-:Y:S01]  /*50b0*/  HMMA.16816.F32 R96, R96, R6, RZ ;  /* 0x000000066060723c */ /* 0x000fe200000018ff */
[----:B------:R-:W-:Y:S01]  /*50c0*/  LOP3.LUT R6, R225, R190, R63, 0x96, !PT ;  /* 0x000000bee1067212 */ /* 0x000fe200078e963f */
[----:B------:R-:W-:Y:S01]  /*50d0*/  FFMA.FTZ R63, R143, UR4, -R140 ;  /* 0x000000048f3f7c23 */ /* 0x000fe2000801088c */
[----:B------:R-:W-:Y:S01]  /*50e0*/  LOP3.LUT R190, R178, R232, R5, 0x96, !PT ;  /* 0x000000e8b2be7212 */ /* 0x000fe200078e9605 */
[----:B------:R-:W-:Y:S01]  /*50f0*/  FADD.FTZ R42, R53, R42 ;  /* 0x0000002a352a7221 */ /* 0x000fe20000010000 */
[----:B------:R-:W-:Y:S01]  /*5100*/  FADD.FTZ R39, R43, R39 ;  /* 0x000000272b277221 */ /* 0x000fe20000010000 */
[----:B------:R-:W-:Y:S01]  /*5110*/  IMAD.WIDE.U32 R6, R6, -0x2daee0ad, RZ ;  /* 0xd2511f5306067825 */ /* 0x000fe200078e00ff */
[----:B------:R-:W-:Y:S01]  /*5120*/  MUFU.EX2 R242, R242 ;  /* 0x000000f200f27308 */ /* 0x000fe20000000800 */
[C---:B------:R-:W-:Y:S02]  /*5130*/  HMMA.16816.F32 R124, R24.reuse, R20, R124 ;  /* 0x00000014187c723c */ /* 0x040fe4000000187c */
[----:B------:R-:W-:Y:S01]  /*5140*/  FADD.FTZ R42, R45, R42 ;  /* 0x0000002a2d2a7221 */ /* 0x000fe20000010000 */
[----:B------:R-:W-:Y:S01]  /*5150*/  IMAD.WIDE.U32 R190, R190, -0x326172a9, RZ ;  /* 0xcd9e8d57bebe7825 */ /* 0x000fe200078e00ff */
[C---:B------:R-:W-:Y:S01]  /*5160*/  PRMT R5, R6.reuse, 0x7773, RZ ;  /* 0x0000777306057816 */ /* 0x040fe200000000ff */
[----:B------:R-:W4:Y:S01]  /*5170*/  MUFU.EX2 R63, R63 ;  /* 0x0000003f003f7308 */ /* 0x000f220000000800 */
[----:B------:R-:W-:Y:S01]  /*5180*/  PRMT R143, R6, 0x7772, RZ ;  /* 0x00007772068f7816 */ /* 0x000fe200000000ff */
[----:B------:R-:W-:Y:S01]  /*5190*/  FFMA.FTZ R66, R66, UR4, -R55 ;  /* 0x0000000442427c23 */ /* 0x000fe20008010837 */
[----:B------:R-:W-:Y:S01]  /*51a0*/  LOP3.LUT R4, R141, R60, R7, 0x96, !PT ;  /* 0x0000003c8d047212 */ /* 0x000fe200078e9607 */
[----:B------:R-:W-:Y:S01]  /*51b0*/  FFMA.FTZ R60, R177, UR4, -R140 ;  /* 0x00000004b13c7c23 */ /* 0x000fe2000801088c */
[----:B------:R-:W-:Y:S01]  /*51c0*/  PRMT R5, R143, 0x5410, R5 ;  /* 0x000054108f057816 */ /* 0x000fe20000000005 */
[--C-:B------:R-:W-:Y:S01]  /*51d0*/  FFMA.FTZ R143, R137, UR4, -R55.reuse ;  /* 0x00000004898f7c23 */ /* 0x100fe20008010837 */
[--C-:B------:R-:W-:Y:S01]  /*51e0*/  FFMA.FTZ R137, R174, UR4, -R55.reuse ;  /* 0x00000004ae897c23 */ /* 0x100fe20008010837 */
[----:B------:R-:W-:Y:S01]  /*51f0*/  FFMA.FTZ R177, R144, UR4, -R55 ;  /* 0x0000000490b17c23 */ /* 0x000fe20008010837 */
[C---:B------:R-:W-:Y:S01]  /*5200*/  LOP3.LUT R175, R4.reuse, 0xffff, RZ, 0xc0, !PT ;  /* 0x0000ffff04af7812 */ /* 0x040fe200078ec0ff */
[----:B------:R-:W-:Y:S01]  /*5210*/  IMAD.MOV.U32 R7, RZ, RZ, R6 ;  /* 0x000000ffff077224 */ /* 0x000fe200078e0006 */
[C---:B------:R-:W-:Y:S01]  /*5220*/  PRMT R144, R4.reuse, 0x7632, R144 ;  /* 0x0000763204907816 */ /* 0x040fe20000000090 */
[----:B------:R5:W-:Y:S01]  /*5230*/  MUFU.EX2 R142, R177 ;  /* 0x000000b1008e7308 */ /* 0x000be20000000800 */
[----:B------:R-:W-:Y:S01]  /*5240*/  LOP3.LUT R174, R4, 0xff, RZ, 0xc0, !PT ;  /* 0x000000ff04ae7812 */ /* 0x000fe200078ec0ff */
[C---:B-1----:R-:W-:Y:S01]  /*5250*/  HMMA.16816.F32 R72, R24.reuse, R16, R72 ;  /* 0x000000101848723c */ /* 0x042fe20000001848 */
[----:B------:R-:W-:Y:S01]  /*5260*/  SHF.R.U32.HI R4, RZ, 0x18, R4 ;  /* 0x00000018ff047819 */ /* 0x000fe20000011604 */
[----:B------:R-:W-:Y:S01]  /*5270*/  MUFU.EX2 R137, R137 ;  /* 0x0000008900897308 */ /* 0x000fe20000000800 */
[----:B------:R-:W-:Y:S01]  /*5280*/  SHF.R.U32.HI R175, RZ, 0x8, R175 ;  /* 0x00000008ffaf7819 */ /* 0x000fe200000116af */
[----:B----4-:R-:W-:Y:S01]  /*5290*/  FADD.FTZ R51, R63, R51 ;  /* 0x000000333f337221 */ /* 0x010fe20000010000 */
[----:B------:R-:W-:Y:S01]  /*52a0*/  PRMT R6, R6, 0x7771, RZ ;  /* 0x0000777106067816 */ /* 0x000fe200000000ff */
[----:B------:R-:W1:Y:S01]  /*52b0*/  MUFU.EX2 R60, R60 ;  /* 0x0000003c003c7308 */ /* 0x000e620000000800 */
[----:B------:R-:W-:Y:S01]  /*52c0*/  LOP3.LUT R7, R7, 0xff, RZ, 0xc0, !PT ;  /* 0x000000ff07077812 */ /* 0x000fe200078ec0ff */
[C---:B---3--:R-:W-:Y:S01]  /*52d0*/  HMMA.16816.F32 R88, R24.reuse, R12, R88 ;  /* 0x0000000c1858723c */ /* 0x048fe20000001858 */
[----:B------:R-:W-:Y:S01]  /*52e0*/  LOP3.LUT R5, R5, 0xff00ff, RZ, 0xc0, !PT ;  /* 0x00ff00ff05057812 */ /* 0x000fe200078ec0ff */
[----:B------:R-:W3:Y:S01]  /*52f0*/  MUFU.EX2 R143, R143 ;  /* 0x0000008f008f7308 */ /* 0x000ee20000000800 */
[----:B------:R-:W-:Y:S01]  /*5300*/  PRMT R174, R174, 0x5410, R175 ;  /* 0x00005410aeae7816 */ /* 0x000fe200000000af */
[----:B------:R-:W-:Y:S01]  /*5310*/  FADD.FTZ R51, R62, R51 ;  /* 0x000000333e337221 */ /* 0x000fe20000010000 */
[----:B-----5:R-:W-:Y:S01]  /*5320*/  LOP3.LUT R177, R144, 0xff, RZ, 0xc0, !PT ;  /* 0x000000ff90b17812 */ /* 0x020fe200078ec0ff */
[----:B------:R-:W-:Y:S01]  /*5330*/  FFMA.FTZ R67, R67, UR4, -R55 ;  /* 0x0000000443437c23 */ /* 0x000fe20008010837 */
[----:B------:R4:W5:Y:S01]  /*5340*/  MUFU.EX2 R144, R176 ;  /* 0x000000b000907308 */ /* 0x0009620000000800 */
[----:B------:R-:W-:Y:S01]  /*5350*/  PRMT R6, R7, 0x5410, R6 ;  /* 0x0000541007067816 */ /* 0x000fe20000000006 */
[C---:B--2---:R-:W-:Y:S01]  /*5360*/  HMMA.16816.F32 R104, R24.reuse, R8, R104 ;  /* 0x000000081868723c */ /* 0x044fe20000001868 */
[----:B------:R-:W-:Y:S01]  /*5370*/  PRMT R177, R177, 0x5410, R4 ;  /* 0x00005410b1b17816 */ /* 0x000fe20000000004 */
[----:B------:R-:W-:Y:S01]  /*5380*/  FADD.FTZ R51, R61, R51 ;  /* 0x000000333d337221 */ /* 0x000fe20000010000 */
[--C-:B------:R-:W-:Y:S01]  /*5390*/  HSET2.LE.AND R7, R5, R220.reuse, PT ;  /* 0x000000dc05077233 */ /* 0x100fe20003803000 */
[----:B------:R-:W-:Y:S01]  /*53a0*/  FADD.FTZ R39, R0, R39 ;  /* 0x0000002700277221 */ /* 0x000fe20000010000 */
[--C-:B------:R-:W-:Y:S01]  /*53b0*/  HSET2.LE.AND R4, R174, R220.reuse, PT ;  /* 0x000000dcae047233 */ /* 0x100fe20003803000 */
[----:B-1----:R-:W-:Y:S01]  /*53c0*/  FADD.FTZ R51, R60, R51 ;  /* 0x000000333c337221 */ /* 0x002fe20000010000 */
[--C-:B------:R-:W-:Y:S01]  /*53d0*/  HSET2.LE.AND R5, R177, R220.reuse, PT ;  /* 0x000000dcb1057233 */ /* 0x100fe20003803000 */
[C---:B------:R-:W-:Y:S01]  /*53e0*/  HMMA.16816.F32 R120, R24.reuse, R22, R120 ;  /* 0x000000161878723c */ /* 0x040fe20000001878 */
[----:B------:R-:W-:Y:S01]  /*53f0*/  F2FP.F16.F32.PACK_AB R177, R142, R137 ;  /* 0x000000898eb1723e */ /* 0x000fe200000000ff */
[----:B---3--:R-:W-:Y:S01]  /*5400*/  FADD.FTZ R48, R143, R48 ;  /* 0x000000308f307221 */ /* 0x008fe20000010000 */
[----:B------:R-:W-:Y:S01]  /*5410*/  HSET2.LE.AND R6, R6, R220, PT ;  /* 0x000000dc06067233 */ /* 0x000fe20003803000 */
[----:B------:R-:W-:Y:S01]  /*5420*/  FADD.FTZ R42, R41, R42 ;  /* 0x0000002a292a7221 */ /* 0x000fe20000010000 */
[----:B----4-:R-:W-:Y:S01]  /*5430*/  F2FP.F16.F32.PACK_AB R176, R62, R63 ;  /* 0x0000003f3eb0723e */ /* 0x010fe200000000ff */
[----:B-----5:R-:W-:Y:S01]  /*5440*/  FADD.FTZ R48, R144, R48 ;  /* 0x0000003090307221 */ /* 0x020fe20000010000 */
[----:B------:R-:W-:Y:S01]  /*5450*/  LOP3.LUT R7, R177, R7, RZ, 0xc0, !PT ;  /* 0x00000007b1077212 */ /* 0x000fe200078ec0ff */
[----:B------:R-:W-:Y:S01]  /*5460*/  HMMA.16816.F32 R76, R24, R18, R76 ;  /* 0x00000012184c723c */ /* 0x000fe2000000184c */
[----:B------:R-:W-:Y:S01]  /*5470*/  LOP3.LUT R4, R176, R4, RZ, 0xc0, !PT ;  /* 0x00000004b0047212 */ /* 0x000fe200078ec0ff */
[----:B------:R-:W-:Y:S01]  /*5480*/  IMAD.WIDE.U32 R176, R179, -0x326172a9, RZ ;  /* 0xcd9e8d57b3b07825 */ /* 0x000fe200078e00ff */
[----:B------:R-:W-:-:S03]  /*5490*/  F2FP.F16.F32.PACK_AB R174, R60, R61 ;  /* 0x0000003d3cae723e */ /* 0x000fc600000000ff */
[----:B------:R-:W-:Y:S01]  /*54a0*/  FADD.FTZ R48, R137, R48 ;  /* 0x0000003089307221 */ /* 0x000fe20000010000 */
[----:B------:R-:W-:Y:S01]  /*54b0*/  F2FP.F16.F32.PACK_AB R175, R144, R143 ;  /* 0x0000008f90af723e */ /* 0x000fe200000000ff */
[----:B------:R-:W-:Y:S01]  /*54c0*/  MUFU.EX2 R64, R64 ;  /* 0x0000004000407308 */ /* 0x000fe20000000800 */
[----:B------:R-:W-:Y:S01]  /*54d0*/  LOP3.LUT R6, R174, R6, RZ, 0xc0, !PT ;  /* 0x00000006ae067212 */ /* 0x000fe200078ec0ff */
[----:B------:R-:W-:Y:S01]  /*54e0*/  HMMA.16816.F32 R92, R24, R14, R92 ;  /* 0x0000000e185c723c */ /* 0x000fe2000000185c */
[----:B------:R-:W-:Y:S01]  /*54f0*/  LOP3.LUT R174, R218, R190, R177, 0x96, !PT ;  /* 0x000000bedaae7212 */ /* 0x000fe200078e96b1 */
[----:B------:R-:W-:Y:S01]  /*5500*/  FADD.FTZ R48, R142, R48 ;  /* 0x000000308e307221 */ /* 0x000fe20000010000 */
[----:B------:R-:W-:Y:S01]  /*5510*/  LOP3.LUT R5, R175, R5, RZ, 0xc0, !PT ;  /* 0x00000005af057212 */ /* 0x000fe200078ec0ff */
[----:B------:R-:W-:Y:S01]  /*5520*/  MUFU.EX2 R241, R241 ;  /* 0x000000f100f17308 */ /* 0x000fe20000000800 */
[----:B------:R-:W-:Y:S01]  /*5530*/  FADD.FTZ R51, R165, R51 ;  /* 0x00000033a5337221 */ /* 0x000fe20000010000 */
[----:B------:R-:W-:-:S02]  /*5540*/  IMAD.WIDE.U32 R174, R174, -0x2daee0ad, RZ ;  /* 0xd2511f53aeae7825 */ /* 0x000fc400078e00ff */
[----:B------:R-:W-:Y:S01]  /*5550*/  HMMA.16816.F32 R100, R24, R10, R100 ;  /* 0x0000000a1864723c */ /* 0x000fe20000001864 */
[----:B------:R-:W-:Y:S01]  /*5560*/  LOP3.LUT R25, R29, R30, R223, 0x96, !PT ;  /* 0x0000001e1d197212 */ /* 0x000fe200078e96df */
[----:B------:R-:W-:Y:S01]  /*5570*/  FFMA.FTZ R26, R160, UR4, -R161 ;  /* 0x00000004a01a7c23 */ /* 0x000fe200080108a1 */
[----:B------:R-:W-:-:S03]  /*5580*/  LOP3.LUT R24, R219, R226, R191, 0x96, !PT ;  /* 0x000000e2db187212 */ /* 0x000fc600078e96bf */
[----:B------:R-:W-:Y:S02]  /*5590*/  IMAD.WIDE.U32 R190, R25, -0x2daee0ad, RZ ;  /* 0xd2511f5319be7825 */ /* 0x000fe400078e00ff */
[C---:B------:R-:W-:Y:S02]  /*55a0*/  HMMA.16816.F32 R68, R4.reuse, R16, R68 ;  /* 0x000000100444723c */ /* 0x040fe40000001844 */
[----:B------:R-:W-:Y:S01]  /*55b0*/  IMAD.WIDE.U32 R24, R24, -0x2daee0ad, RZ ;  /* 0xd2511f5318187825 */ /* 0x000fe200078e00ff */
[----:B------:R-:W-:Y:S02]  /*55c0*/  LOP3.LUT R178, R178, R236, R191, 0x96, !PT ;  /* 0x000000ecb2b27212 */ /* 0x000fe400078e96bf */
[----:B------:R-:W-:Y:S02]  /*55d0*/  LOP3.LUT R190, R173, R190, R229, 0x96, !PT ;  /* 0x000000beadbe7212 */ /* 0x000fe400078e96e5 */
[----:B------:R-:W-:Y:S01]  /*55e0*/  LOP3.LUT R16, R172, R24, R175, 0x96, !PT ;  /* 0x00000018ac107212 */ /* 0x000fe200078e96af */
[----:B------:R-:W-:Y:S01]  /*55f0*/  HMMA.16816.F32 R128, R4, R20, R128 ;  /* 0x000000140480723c */ /* 0x000fe20000001880 */
[----:B------:R-:W-:Y:S01]  /*5600*/  LOP3.LUT R222, R171, R230, R25, 0x96, !PT ;  /* 0x000000e6abde7212 */ /* 0x000fe200078e9619 */
[----:B------:R-:W-:-:S04]  /*5610*/  IMAD.WIDE.U32 R178, R178, -0x326172a9, RZ ;  /* 0xcd9e8d57b2b27825 */ /* 0x000fc800078e00ff */
[----:B------:R-:W-:Y:S01]  /*5620*/  IMAD.WIDE.U32 R16, R16, -0x326172a9, RZ ;  /* 0xcd9e8d5710107825 */ /* 0x000fe200078e00ff */
[----:B------:R-:W-:Y:S01]  /*5630*/  LOP3.LUT R24, R219, R234, R179, 0x96, !PT ;  /* 0x000000eadb187212 */ /* 0x000fe200078e96b3 */
[----:B------:R-:W-:Y:S02]  /*5640*/  HMMA.16816.F32 R84, R4, R12, R84 ;  /* 0x0000000c0454723c */ /* 0x000fe40000001854 */
[----:B------:R-:W-:Y:S01]  /*5650*/  IMAD.MOV.U32 R20, RZ, RZ, R16 ;  /* 0x000000ffff147224 */ /* 0x000fe200078e0010 */
[----:B------:R-:W-:Y:S01]  /*5660*/  PRMT R13, R16, 0x7771, RZ ;  /* 0x00007771100d7816 */ /* 0x000fe200000000ff */
[----:B------:R-:W-:-:S04]  /*5670*/  IMAD.WIDE.U32 R222, R222, -0x326172a9, RZ ;  /* 0xcd9e8d57dede7825 */ /* 0x000fc800078e00ff */
[C---:B------:R-:W-:Y:S01]  /*5680*/  HMMA.16816.F32 R108, R4.reuse, R8, R108 ;  /* 0x00000008046c723c */ /* 0x040fe2000000186c */
[----:B------:R-:W-:Y:S01]  /*5690*/  LOP3.LUT R8, R20, 0xff, RZ, 0xc0, !PT ;  /* 0x000000ff14087812 */ /* 0x000fe200078ec0ff */
[----:B------:R-:W-:Y:S01]  /*56a0*/  IMAD.WIDE.U32 R190, R190, -0x326172a9, RZ ;  /* 0xcd9e8d57bebe7825 */ /* 0x000fe200078e00ff */
[----:B------:R-:W-:Y:S02]  /*56b0*/  LOP3.LUT R12, R215, R222, R17, 0x96, !PT ;  /* 0x000000ded70c7212 */ /* 0x000fe400078e9611 */
[--C-:B------:R-:W-:Y:S02]  /*56c0*/  PRMT R8, R8, 0x5410, R13.reuse ;  /* 0x0000541008087816 */ /* 0x100fe4000000000d */
[C---:B------:R-:W-:Y:S01]  /*56d0*/  PRMT R13, R12.reuse, 0x7632, R13 ;  /* 0x000076320c0d7816 */ /* 0x040fe2000000000d */
[----:B------:R-:W-:Y:S01]  /*56e0*/  HMMA.16816.F32 R116, R4, R22, R116 ;  /* 0x000000160474723c */ /* 0x000fe20000001874 */
[C---:B------:R-:W-:Y:S02]  /*56f0*/  LOP3.LUT R9, R12.reuse, 0xffff, RZ, 0xc0, !PT ;  /* 0x0000ffff0c097812 */ /* 0x040fe400078ec0ff */
[----:B------:R-:W-:-:S02]  /*5700*/  LOP3.LUT R25, R12, 0xff, RZ, 0xc0, !PT ;  /* 0x000000ff0c197812 */ /* 0x000fc400078ec0ff */
[----:B------:R-:W-:Y:S02]  /*5710*/  SHF.R.U32.HI R173, RZ, 0x18, R12 ;  /* 0x00000018ffad7819 */ /* 0x000fe4000001160c */
[----:B------:R-:W-:Y:S01]  /*5720*/  LOP3.LUT R12, R13, 0xff, RZ, 0xc0, !PT ;  /* 0x000000ff0d0c7812 */ /* 0x000fe200078ec0ff */
[----:B------:R-:W-:Y:S01]  /*5730*/  FFMA.FTZ R13, R158, UR4, -R154 ;  /* 0x000000049e0d7c23 */ /* 0x000fe2000801089a */
[----:B------:R-:W-:Y:S01]  /*5740*/  PRMT R17, R16, 0x7773, RZ ;  /* 0x0000777310117816 */ /* 0x000fe200000000ff */
[----:B------:R1:W-:Y:S01]  /*5750*/  MUFU.EX2 R158, R166 ;  /* 0x000000a6009e7308 */ /* 0x0003e20000000800 */
[----:B------:R-:W-:Y:S01]  /*5760*/  LOP3.LUT R178, R218, R178, R191, 0x96, !PT ;  /* 0x000000b2dab27212 */ /* 0x000fe200078e96bf */
[----:B------:R-:W-:Y:S01]  /*5770*/  HMMA.16816.F32 R80, R4, R18, R80 ;  /* 0x000000120450723c */ /* 0x000fe20000001850 */
[----:B------:R-:W-:Y:S01]  /*5780*/  PRMT R16, R16, 0x7772, RZ ;  /* 0x0000777210107816 */ /* 0x000fe200000000ff */
[----:B------:R2:W-:Y:S01]  /*5790*/  MUFU.EX2 R160, R13 ;  /* 0x0000000d00a07308 */ /* 0x0005e20000000800 */
[----:B------:R-:W-:Y:S01]  /*57a0*/  SHF.R.U32.HI R20, RZ, 0x8, R9 ;  /* 0x00000008ff147819 */ /* 0x000fe20000011609 */
[----:B------:R-:W-:Y:S01]  /*57b0*/  IMAD.WIDE.U32 R178, R178, -0x2daee0ad, RZ ;  /* 0xd2511f53b2b27825 */ /* 0x000fe200078e00ff */
[----:B------:R-:W-:-:S03]  /*57c0*/  PRMT R9, R16, 0x5410, R17 ;  /* 0x0000541010097816 */ /* 0x000fc60000000011 */
[----:B------:R-:W-:Y:S01]  /*57d0*/  FFMA.FTZ R16, R156, UR4, -R161 ;  /* 0x000000049c107c23 */ /* 0x000fe200080108a1 */
[----:B------:R-:W-:Y:S01]  /*57e0*/  PRMT R25, R25, 0x5410, R20 ;  /* 0x0000541019197816 */ /* 0x000fe20000000014 */
[C---:B------:R-:W-:Y:S01]  /*57f0*/  HMMA.16816.F32 R112, R4.reuse, R14, R112 ;  /* 0x0000000e0470723c */ /* 0x040fe20000001870 */
[----:B------:R-:W3:Y:S01]  /*5800*/  MUFU.EX2 R156, R153 ;  /* 0x00000099009c7308 */ /* 0x000ee20000000800 */
[----:B------:R-:W-:Y:S01]  /*5810*/  PRMT R173, R12, 0x5410, R173 ;  /* 0x000054100cad7816 */ /* 0x000fe200000000ad */
[----:B------:R-:W-:Y:S01]  /*5820*/  LDSM.16.MT88.4 R20, [R184+0x7000] ;  /* 0x00700000b814783b */ /* 0x000fe20000004200 */
[----:B-1----:R-:W-:Y:S01]  /*5830*/  FFMA.FTZ R166, R162, UR4, -R154 ;  /* 0x00000004a2a67c23 */ /* 0x002fe2000801089a */
[----:B------:R1:W-:Y:S01]  /*5840*/  MUFU.EX2 R153, R16 ;  /* 0x0000001000997308 */ /* 0x0003e20000000800 */
[----:B------:R-:W-:Y:S02]  /*5850*/  LOP3.LUT R9, R9, 0xff00ff, RZ, 0xc0, !PT ;  /* 0x00ff00ff09097812 */ /* 0x000fe400078ec0ff */
[----:B------:R-:W-:Y:S01]  /*5860*/  HMMA.16816.F32 R96, R4, R10, R96 ;  /* 0x0000000a0460723c */ /* 0x000fe20000001860 */
[----:B------:R-:W-:Y:S01]  /*5870*/  IMAD.WIDE.U32 R6, R24, -0x2daee0ad, RZ ;  /* 0xd2511f5318067825 */ /* 0x000fe200078e00ff */
[----:B------:R-:W4:Y:S01]  /*5880*/  MUFU.EX2 R166, R166 ;  /* 0x000000a600a67308 */ /* 0x000f220000000800 */
[--C-:B------:R-:W-:Y:S01]  /*5890*/  HSET2.LE.AND R24, R25, R220.reuse, PT ;  /* 0x000000dc19187233 */ /* 0x100fe20003803000 */
[----:B--2---:R-:W2:Y:S01]  /*58a0*/  LDSM.16.MT88.4 R12, [R139+0x7000] ;  /* 0x007000008b0c783b */ /* 0x004ea20000004200 */
[--C-:B------:R-:W-:Y:S01]  /*58b0*/  HSET2.LE.AND R25, R173, R220.reuse, PT ;  /* 0x000000dcad197233 */ /* 0x100fe20003803000 */
[----:B------:R-:W5:Y:S01]  /*58c0*/  MUFU.EX2 R162, R26 ;  /* 0x0000001a00a27308 */ /* 0x000f620000000800 */
[----:B------:R-:W-:Y:S01]  /*58d0*/  LOP3.LUT R172, R172, R6, R179, 0x96, !PT ;  /* 0x00000006acac7212 */ /* 0x000fe200078e96b3 */
[----:B---3--:R-:W-:Y:S01]  /*58e0*/  FADD.FTZ R39, R156, R39 ;  /* 0x000000279c277221 */ /* 0x008fe20000010000 */
[----:B------:R-:W-:-:S02]  /*58f0*/  HSET2.LE.AND R8, R8, R220, PT ;  /* 0x000000dc08087233 */ /* 0x000fc40003803000 */
[----:B------:R-:W-:Y:S01]  /*5900*/  HSET2.LE.AND R9, R9, R220, PT ;  /* 0x000000dc09097233 */ /* 0x000fe20003803000 */
[----:B------:R-:W-:Y:S01]  /*5910*/  IMAD.WIDE.U32 R230, R172, -0x326172a9, RZ ;  /* 0xcd9e8d57ace67825 */ /* 0x000fe200078e00ff */
[----:B------:R-:W-:Y:S01]  /*5920*/  LOP3.LUT R172, R171, R228, R7, 0x96, !PT ;  /* 0x000000e4abac7212 */ /* 0x000fe200078e9607 */
[----:B-1----:R-:W1:Y:S01]  /*5930*/  LDSM.16.MT88.4 R16, [R180+0x7000] ;  /* 0x00700000b410783b */ /* 0x002e620000004200 */
[----:B------:R-:W-:Y:S01]  /*5940*/  F2FP.F16.F32.PACK_AB R27, R160, R158 ;  /* 0x0000009ea01b723e */ /* 0x000fe200000000ff */
[----:B------:R-:W-:Y:S01]  /*5950*/  IMAD.MOV.U32 R6, RZ, RZ, R230 ;  /* 0x000000ffff067224 */ /* 0x000fe200078e00e6 */
[----:B----4-:R-:W-:Y:S01]  /*5960*/  F2FP.F16.F32.PACK_AB R4, R163, R166 ;  /* 0x000000a6a304723e */ /* 0x010fe200000000ff */
[----:B------:R-:W-:Y:S01]  /*5970*/  IMAD.WIDE.U32 R172, R172, -0x326172a9, RZ ;  /* 0xcd9e8d57acac7825 */ /* 0x000fe200078e00ff */
[----:B------:R-:W-:-:S03]  /*5980*/  PRMT R171, R230, 0x7772, RZ ;  /* 0x00007772e6ab7816 */ /* 0x000fc600000000ff */
[----:B------:R-:W-:Y:S01]  /*5990*/  FADD.FTZ R42, R166, R42 ;  /* 0x0000002aa62a7221 */ /* 0x000fe20000010000 */
[C---:B-----5:R-:W-:Y:S01]  /*59a0*/  F2FP.F16.F32.PACK_AB R5, R162.reuse, R156 ;  /* 0x0000009ca205723e */ /* 0x060fe200000000ff */
[----:B------:R-:W-:Y:S01]  /*59b0*/  FADD.FTZ R39, R162, R39 ;  /* 0x00000027a2277221 */ /* 0x000fe20000010000 */
[----:B------:R-:W-:Y:S01]  /*59c0*/  LOP3.LUT R25, R4, R25, RZ, 0xc0, !PT ;  /* 0x0000001904197212 */ /* 0x000fe200078ec0ff */
[----:B------:R-:W-:Y:S01]  /*59d0*/  FADD.FTZ R42, R163, R42 ;  /* 0x0000002aa32a7221 */ /* 0x000fe20000010000 */
[----:B------:R-:W-:Y:S01]  /*59e0*/  LOP3.LUT R24, R5, R24, RZ, 0xc0, !PT ;  /* 0x0000001805187212 */ /* 0x000fe200078ec0ff */
[----:B------:R-:W-:Y:S01]  /*59f0*/  FADD.FTZ R39, R153, R39 ;  /* 0x0000002799277221 */ /* 0x000fe20000010000 */
[----:B------:R-:W-:Y:S01]  /*5a00*/  PRMT R4, R230, 0x7771, RZ ;  /* 0x00007771e6047816 */ /* 0x000fe200000000ff */
[----:B------:R-:W-:Y:S01]  /*5a10*/  FADD.FTZ R42, R158, R42 ;  /* 0x0000002a9e2a7221 */ /* 0x000fe20000010000 */
[----:B------:R-:W-:Y:S01]  /*5a20*/  LOP3.LUT R7, R6, 0xff, RZ, 0xc0, !PT ;  /* 0x000000ff06077812 */ /* 0x000fe200078ec0ff */
[----:B------:R-:W-:Y:S01]  /*5a30*/  FADD.FTZ R39, R155, R39 ;  /* 0x000000279b277221 */ /* 0x000fe20000010000 */
[----:B------:R-:W-:Y:S01]  /*5a40*/  PRMT R5, R230, 0x7773, RZ ;  /* 0x00007773e6057816 */ /* 0x000fe200000000ff */
[----:B------:R-:W-:Y:S01]  /*5a50*/  FADD.FTZ R42, R160, R42 ;  /* 0x0000002aa02a7221 */ /* 0x000fe20000010000 */
[----:B------:R-:W-:Y:S01]  /*5a60*/  LOP3.LUT R6, R215, R172, R231, 0x96, !PT ;  /* 0x000000acd7067212 */ /* 0x000fe200078e96e7 */
[----:B------:R-:W-:Y:S01]  /*5a70*/  FFMA.FTZ R172, R168, UR4, -R55 ;  /* 0x00000004a8ac7c23 */ /* 0x000fe20008010837 */
[----:B------:R-:W-:Y:S01]  /*5a80*/  F2FP.F16.F32.PACK_AB R26, R155, R153 ;  /* 0x000000999b1a723e */ /* 0x000fe200000000ff */
[----:B------:R3:W-:Y:S01]  /*5a90*/  MUFU.EX2 R168, R170 ;  /* 0x000000aa00a87308 */ /* 0x0007e20000000800 */
[----:B------:R-:W-:Y:S01]  /*5aa0*/  PRMT R4, R7, 0x5410, R4 ;  /* 0x0000541007047816 */ /* 0x000fe20000000004 */
[----:B------:R-:W-:Y:S01]  /*5ab0*/  FFMA.FTZ R7, R169, UR4, -R140 ;  /* 0x00000004a9077c23 */ /* 0x000fe2000801088c */
[----:B------:R-:W-:Y:S01]  /*5ac0*/  PRMT R5, R171, 0x5410, R5 ;  /* 0x00005410ab057816 */ /* 0x000fe20000000005 */
[----:B------:R4:W5:Y:S01]  /*5ad0*/  MUFU.EX2 R169, R164 ;  /* 0x000000a400a97308 */ /* 0x0009620000000800 */
[----:B------:R-:W-:Y:S01]  /*5ae0*/  LOP3.LUT R171, R6, 0xffff, RZ, 0xc0, !PT ;  /* 0x0000ffff06ab7812 */ /* 0x000fe200078ec0ff */
[----:B------:R-:W-:Y:S01]  /*5af0*/  FFMA.FTZ R231, R148, UR4, -R154 ;  /* 0x0000000494e77c23 */ /* 0x000fe2000801089a */
[----:B------:R-:W-:-:S02]  /*5b00*/  LOP3.LUT R26, R26, R8, RZ, 0xc0, !PT ;  /* 0x000000081a1a7212 */ /* 0x000fc400078ec0ff */
[----:B------:R-:W-:Y:S02]  /*5b10*/  LOP3.LUT R27, R27, R9, RZ, 0xc0, !PT ;  /* 0x000000091b1b7212 */ /* 0x000fe400078ec0ff */
[----:B------:R-:W1:Y:S01]  /*5b20*/  LDSM.16.MT88.4 R8, [R138+0x7000] ;  /* 0x007000008a08783b */ /* 0x000e620000004200 */
[----:B------:R-:W-:Y:S01]  /*5b30*/  SHF.R.U32.HI R171, RZ, 0x8, R171 ;  /* 0x00000008ffab7819 */ /* 0x000fe200000116ab */
[----:B------:R-:W-:Y:S01]  /*5b40*/  MUFU.EX2 R231, R231 ;  /* 0x000000e700e77308 */ /* 0x000fe20000000800 */
[----:B---3--:R-:W-:Y:S01]  /*5b50*/  FFMA.FTZ R170, R159, UR4, -R55 ;  /* 0x000000049faa7c23 */ /* 0x008fe20008010837 */
[----:B------:R-:W-:Y:S01]  /*5b60*/  LOP3.LUT R176, R225, R176, R223, 0x96, !PT ;  /* 0x000000b0e1b07212 */ /* 0x000fe200078e96df */
[C---:B--2---:R-:W-:Y:S01]  /*5b70*/  HMMA.16816.F32 R88, R24.reuse, R12, R88 ;  /* 0x0000000c1858723c */ /* 0x044fe20000001858 */
[----:B------:R-:W-:Y:S01]  /*5b80*/  MUFU.EX2 R159, R172 ;  /* 0x000000ac009f7308 */ /* 0x000fe20000000800 */
[----:B----4-:R-:W-:Y:S01]  /*5b90*/  FFMA.FTZ R164, R167, UR4, -R140 ;  /* 0x00000004a7a47c23 */ /* 0x010fe2000801088c */
[----:B-----5:R-:W-:Y:S01]  /*5ba0*/  FADD.FTZ R51, R169, R51 ;  /* 0x00000033a9337221 */ /* 0x020fe20000010000 */
[----:B------:R-:W-:Y:S01]  /*5bb0*/  IMAD.WIDE.U32 R176, R176, -0x2daee0ad, RZ ;  /* 0xd2511f53b0b07825 */ /* 0x000fe200078e00ff */
[----:B------:R2:W3:Y:S03]  /*5bc0*/  MUFU.EX2 R167, R7 ;  /* 0x0000000700a77308 */ /* 0x0004e60000000800 */
[----:B-1----:R-:W-:Y:S01]  /*5bd0*/  HMMA.16816.F32 R72, R24, R16, R72 ;  /* 0x000000101848723c */ /* 0x002fe20000001848 */
[----:B------:R-:W1:Y:S01]  /*5be0*/  MUFU.EX2 R164, R164 ;  /* 0x000000a400a47308 */ /* 0x000e620000000800 */
[----:B------:R-:W-:-:S03]  /*5bf0*/  LOP3.LUT R174, R141, R174, R177, 0x96, !PT ;  /* 0x000000ae8dae7212 */ /* 0x000fc600078e96b1 */
[----:B------:R-:W4:Y:S03]  /*5c00*/  MUFU.EX2 R170, R170 ;  /* 0x000000aa00aa7308 */ /* 0x000f260000000800 */
[----:B------:R-:W-:Y:S01]  /*5c10*/  HMMA.16816.F32 R124, R24, R20, R124 ;  /* 0x00000014187c723c */ /* 0x000fe2000000187c */
[----:B--2---:R-:W-:Y:S01]  /*5c20*/  LOP3.LUT R7, R6, 0xff, RZ, 0xc0, !PT ;  /* 0x000000ff06077812 */ /* 0x004fe200078ec0ff */
[----:B---3--:R-:W-:-:S03]  /*5c30*/  FADD.FTZ R51, R167, R51 ;  /* 0x00000033a7337221 */ /* 0x008fc60000010000 */
[----:B------:R-:W-:-:S03]  /*5c40*/  PRMT R171, R7, 0x5410, R171 ;  /* 0x0000541007ab7816 */ /* 0x000fc600000000ab */
[C---:B------:R-:W-:Y:S01]  /*5c50*/  HMMA.16816.F32 R120, R24.reuse, R22, R120 ;  /* 0x000000161878723c */ /* 0x040fe20000001878 */
[----:B------:R-:W-:Y:S01]  /*5c60*/  PRMT R7, R6, 0x7632, R7 ;  /* 0x0000763206077816 */ /* 0x000fe20000000007 */
[----:B-1----:R-:W-:Y:S01]  /*5c70*/  FADD.FTZ R51, R164, R51 ;  /* 0x00000033a4337221 */ /* 0x002fe20000010000 */
[----:B------:R-:W-:Y:S01]  /*5c80*/  SHF.R.U32.HI R6, RZ, 0x18, R6 ;  /* 0x00000018ff067819 */ /* 0x000fe20000011606 */
[----:B----4-:R-:W-:Y:S01]  /*5c90*/  FADD.FTZ R48, R170, R48 ;  /* 0x00000030aa307221 */ /* 0x010fe20000010000 */
[----:B------:R-:W-:Y:S01]  /*5ca0*/  LOP3.LUT R172, R7, 0xff, RZ, 0xc0, !PT ;  /* 0x000000ff07ac7812 */ /* 0x000fe200078ec0ff */
[----:B------:R-:W-:Y:S01]  /*5cb0*/  FADD.FTZ R51, R64, R51 ;  /* 0x0000003340337221 */ /* 0x000fe20000010000 */
[----:B------:R-:W-:Y:S01]  /*5cc0*/  LOP3.LUT R7, R5, 0xff00ff, RZ, 0xc0, !PT ;  /* 0x00ff00ff05077812 */ /* 0x000fe200078ec0ff */
[----:B------:R-:W-:Y:S01]  /*5cd0*/  HMMA.16816.F32 R76, R24, R18, R76 ;  /* 0x00000012184c723c */ /* 0x000fe2000000184c */
[----:B------:R-:W-:Y:S01]  /*5ce0*/  PRMT R5, R172, 0x5410, R6 ;  /* 0x00005410ac057816 */ /* 0x000fe20000000006 */
[----:B------:R-:W-:Y:S01]  /*5cf0*/  FADD.FTZ R48, R157, R48 ;  /* 0x000000309d307221 */ /* 0x000fe20000010000 */
[----:B------:R-:W-:-:S02]  /*5d00*/  HSET2.LE.AND R6, R4, R220, PT ;  /* 0x000000dc04067233 */ /* 0x000fc40003803000 */
[--C-:B------:R-:W-:Y:S01]  /*5d10*/  HSET2.LE.AND R7, R7, R220.reuse, PT ;  /* 0x000000dc07077233 */ /* 0x100fe20003803000 */
[----:B------:R-:W-:Y:S01]  /*5d20*/  FADD.FTZ R48, R168, R48 ;  /* 0x00000030a8307221 */ /* 0x000fe20000010000 */
[C---:B------:R-:W-:Y:S01]  /*5d30*/  F2FP.F16.F32.PACK_AB R4, R159.reuse, R168 ;  /* 0x000000a89f04723e */ /* 0x040fe200000000ff */
[C---:B------:R-:W-:Y:S01]  /*5d40*/  HMMA.16816.F32 R104, R24.reuse, R8, R104 ;  /* 0x000000081868723c */ /* 0x040fe20000001868 */
[----:B------:R-:W-:Y:S01]  /*5d50*/  F2FP.F16.F32.PACK_AB R172, R164, R167 ;  /* 0x000000a7a4ac723e */ /* 0x000fe200000000ff */
[----:B------:R-:W-:Y:S01]  /*5d60*/  FADD.FTZ R48, R159, R48 ;  /* 0x000000309f307221 */ /* 0x000fe20000010000 */
[----:B------:R-:W-:Y:S02]  /*5d70*/  LOP3.LUT R7, R4, R7, RZ, 0xc0, !PT ;  /* 0x0000000704077212 */ /* 0x000fe400078ec0ff */
[----:B------:R-:W-:Y:S02]  /*5d80*/  LOP3.LUT R6, R172, R6, RZ, 0xc0, !PT ;  /* 0x00000006ac067212 */ /* 0x000fe400078ec0ff */
[--C-:B------:R-:W-:Y:S01]  /*5d90*/  HSET2.LE.AND R4, R171, R220.reuse, PT ;  /* 0x000000dcab047233 */ /* 0x100fe20003803000 */
[----:B------:R-:W-:Y:S01]  /*5da0*/  HMMA.16816.F32 R92, R24, R14, R92 ;  /* 0x0000000e185c723c */ /* 0x000fe2000000185c */
[----:B------:R-:W-:-:S02]  /*5db0*/  HSET2.LE.AND R5, R5, R220, PT ;  /* 0x000000dc05057233 */ /* 0x000fc40003803000 */
[----:B------:R-:W-:Y:S02]  /*5dc0*/  F2FP.F16.F32.PACK_AB R172, R169, R165 ;  /* 0x000000a5a9ac723e */ /* 0x000fe400000000ff */
[----:B------:R-:W-:Y:S02]  /*5dd0*/  F2FP.F16.F32.PACK_AB R171, R157, R170 ;  /* 0x000000aa9dab723e */ /* 0x000fe400000000ff */
[----:B------:R-:W-:Y:S01]  /*5de0*/  LOP3.LUT R4, R172, R4, RZ, 0xc0, !PT ;  /* 0x00000004ac047212 */ /* 0x000fe200078ec0ff */
[----:B------:R-:W-:Y:S01]  /*5df0*/  HMMA.16816.F32 R100, R24, R10, R100 ;  /* 0x0000000a1864723c */ /* 0x000fe20000001864 */
[----:B------:R-:W-:Y:S02]  /*5e00*/  LOP3.LUT R5, R171, R5, RZ, 0xc0, !PT ;  /* 0x00000005ab057212 */ /* 0x000fe400078ec0ff */
[C---:B------:R-:W-:Y:S02]  /*5e10*/  PRMT R25, R176.reuse, 0x7771, RZ ;  /* 0x00007771b0197816 */ /* 0x040fe400000000ff */
[----:B------:R-:W-:-:S02]  /*5e20*/  PRMT R24, R176, 0x7773, RZ ;  /* 0x00007773b0187816 */ /* 0x000fc400000000ff */
[----:B------:R-:W-:Y:S01]  /*5e30*/  F2FP.F16.F32.PACK_AB R27, R240, R150 ;  /* 0x00000096f01b723e */ /* 0x000fe200000000ff */
[C---:B------:R-:W-:Y:S01]  /*5e40*/  HMMA.16816.F32 R68, R4.reuse, R16, R68 ;  /* 0x000000100444723c */ /* 0x040fe20000001844 */
[----:B------:R-:W-:Y:S02]  /*5e50*/  IMAD.MOV.U32 R16, RZ, RZ, R176 ;  /* 0x000000ffff107224 */ /* 0x000fe400078e00b0 */
[--C-:B------:R-:W-:Y:S01]  /*5e60*/  FFMA.FTZ R17, R147, UR4, -R161.reuse ;  /* 0x0000000493117c23 */ /* 0x100fe200080108a1 */
[----:B------:R-:W-:Y:S01]  /*5e70*/  FFMA.FTZ R147, R149, UR4, -R161 ;  /* 0x0000000495937c23 */ /* 0x000fe200080108a1 */
[----:B------:R-:W-:Y:S02]  /*5e80*/  LOP3.LUT R172, R225, R190, R173, 0x96, !PT ;  /* 0x000000bee1ac7212 */ /* 0x000fe400078e96ad */
[----:B------:R-:W1:Y:S01]  /*5e90*/  MUFU.EX2 R149, R17 ;  /* 0x0000001100957308 */ /* 0x000e620000000800 */
[----:B------:R-:W-:Y:S01]  /*5ea0*/  LOP3.LUT R16, R16, 0xff, RZ, 0xc0, !PT ;  /* 0x000000ff10107812 */ /* 0x000fe200078ec0ff */
[C---:B------:R-:W-:Y:S01]  /*5eb0*/  HMMA.16816.F32 R84, R4.reuse, R12, R84 ;  /* 0x0000000c0454723c */ /* 0x040fe20000001854 */
[----:B------:R-:W-:Y:S01]  /*5ec0*/  FFMA.FTZ R12, R145, UR4, -R154 ;  /* 0x00000004910c7c23 */ /* 0x000fe2000801089a */
[----:B------:R-:W2:Y:S01]  /*5ed0*/  MUFU.EX2 R147, R147 ;  /* 0x0000009300937308 */ /* 0x000ea20000000800 */
[----:B------:R-:W-:Y:S01]  /*5ee0*/  PRMT R13, R174, 0x7632, R13 ;  /* 0x00007632ae0d7816 */ /* 0x000fe2000000000d */
[----:B------:R-:W-:Y:S01]  /*5ef0*/  IMAD.WIDE.U32 R172, R172, -0x2daee0ad, RZ ;  /* 0xd2511f53acac7825 */ /* 0x000fe200078e00ff */
[----:B------:R-:W-:Y:S01]  /*5f00*/  PRMT R25, R16, 0x5410, R25 ;  /* 0x0000541010197816 */ /* 0x000fe20000000019 */
[----:B------:R-:W3:Y:S01]  /*5f10*/  MUFU.EX2 R145, R151 ;  /* 0x0000009700917308 */ /* 0x000ee20000000800 */
[----:B------:R-:W-:Y:S01]  /*5f20*/  LOP3.LUT R13, R13, 0xff, RZ, 0xc0, !PT ;  /* 0x000000ff0d0d7812 */ /* 0x000fe200078ec0ff */
[----:B------:R-:W-:Y:S01]  /*5f30*/  HMMA.16816.F32 R112, R4, R14, R112 ;  /* 0x0000000e0470723c */ /* 0x000fe20000001870 */
[C---:B------:R-:W-:Y:S01]  /*5f40*/  LOP3.LUT R15, R174.reuse, 0xffff, RZ, 0xc0, !PT ;  /* 0x0000ffffae0f7812 */ /* 0x040fe200078ec0ff */
[----:B------:R4:W5:Y:S01]  /*5f50*/  MUFU.EX2 R148, R12 ;  /* 0x0000000c00947308 */ /* 0x0009620000000800 */
[----:B------:R-:W-:Y:S01]  /*5f60*/  LOP3.LUT R14, R174, 0xff, RZ, 0xc0, !PT ;  /* 0x000000ffae0e7812 */ /* 0x000fe200078ec0ff */
[----:B-1----:R-:W-:Y:S01]  /*5f70*/  FADD.FTZ R39, R149, R39 ;  /* 0x0000002795277221 */ /* 0x002fe20000010000 */
[----:B------:R-:W-:-:S02]  /*5f80*/  PRMT R17, R176, 0x7772, RZ ;  /* 0x00007772b0117816 */ /* 0x000fc400000000ff */
[----:B------:R-:W-:Y:S01]  /*5f90*/  SHF.R.U32.HI R174, RZ, 0x18, R174 ;  /* 0x00000018ffae7819 */ /* 0x000fe200000116ae */
[C---:B------:R-:W-:Y:S01]  /*5fa0*/  HMMA.16816.F32 R108, R4.reuse, R8, R108 ;  /* 0x00000008046c723c */ /* 0x040fe2000000186c */
[----:B------:R-:W-:Y:S01]  /*5fb0*/  PRMT R24, R17, 0x5410, R24 ;  /* 0x0000541011187816 */ /* 0x000fe20000000018 */
[----:B--2---:R-:W-:Y:S01]  /*5fc0*/  FADD.FTZ R39, R147, R39 ;  /* 0x0000002793277221 */ /* 0x004fe20000010000 */
[----:B------:R-:W-:Y:S01]  /*5fd0*/  SHF.R.U32.HI R15, RZ, 0x8, R15 ;  /* 0x00000008ff0f7819 */ /* 0x000fe2000001160f */
[----:B---3--:R-:W-:Y:S01]  /*5fe0*/  FADD.FTZ R42, R145, R42 ;  /* 0x0000002a912a7221 */ /* 0x008fe20000010000 */
[--C-:B------:R-:W-:Y:S01]  /*5ff0*/  HSET2.LE.AND R26, R25, R220.reuse, PT ;  /* 0x000000dc191a7233 */ /* 0x100fe20003803000 */
[----:B------:R-:W-:Y:S01]  /*6000*/  FADD.FTZ R39, R150, R39 ;  /* 0x0000002796277221 */ /* 0x000fe20000010000 */
[----:B------:R-:W-:Y:S01]  /*6010*/  LOP3.LUT R24, R24, 0xff00ff, RZ, 0xc0, !PT ;  /* 0x00ff00ff18187812 */ /* 0x000fe200078ec0ff */
[C---:B------:R-:W-:Y:S01]  /*6020*/  HMMA.16816.F32 R128, R4.reuse, R20, R128 ;  /* 0x000000140480723c */ /* 0x040fe20000001880 */
[----:B----4-:R-:W-:Y:S01]  /*6030*/  PRMT R12, R14, 0x5410, R15 ;  /* 0x000054100e0c7816 */ /* 0x010fe2000000000f */
[----:B-----5:R-:W-:Y:S01]  /*6040*/  FADD.FTZ R42, R148, R42 ;  /* 0x0000002a942a7221 */ /* 0x020fe20000010000 */
[----:B------:R-:W-:Y:S01]  /*6050*/  PRMT R25, R13, 0x5410, R174 ;  /* 0x000054100d197816 */ /* 0x000fe200000000ae */
[----:B------:R-:W-:Y:S01]  /*6060*/  FADD.FTZ R240, R240, R39 ;  /* 0x00000027f0f07221 */ /* 0x000fe20000010000 */
[----:B------:R-:W-:Y:S01]  /*6070*/  LOP3.LUT R26, R27, R26, RZ, 0xc0, !PT ;  /* 0x0000001a1b1a7212 */ /* 0x000fe200078ec0ff */
[----:B------:R-:W-:Y:S01]  /*6080*/  FADD.FTZ R42, R146, R42 ;  /* 0x0000002a922a7221 */ /* 0x000fe20000010000 */
[--C-:B------:R-:W-:Y:S01]  /*6090*/  HSET2.LE.AND R24, R24, R220.reuse, PT ;  /* 0x000000dc18187233 */ /* 0x100fe20003803000 */
[----:B------:R-:W-:Y:S01]  /*60a0*/  HMMA.16816.F32 R116, R4, R22, R116 ;  /* 0x000000160474723c */ /* 0x000fe20000001874 */
[--C-:B------:R-:W-:Y:S01]  /*60b0*/  HSET2.LE.AND R9, R12, R220.reuse, PT ;  /* 0x000000dc0c097233 */ /* 0x100fe20003803000 */
[----:B------:R-:W1:Y:S01]  /*60c0*/  LDSM.16.MT88.4 R20, [R184+0x7800] ;  /* 0x00780000b814783b */ /* 0x000e620000004200 */
[----:B------:R-:W-:-:S02]  /*60d0*/  HSET2.LE.AND R25, R25, R220, PT ;  /* 0x000000dc19197233 */ /* 0x000fc40003803000 */
[----:B------:R-:W-:Y:S01]  /*60e0*/  F2FP.F16.F32.PACK_AB R27, R231, R146 ;  /* 0x00000092e71b723e */ /* 0x000fe200000000ff */
[----:B------:R-:W-:Y:S01]  /*60f0*/  LDSM.16.MT88.4 R12, [R139+0x7800] ;  /* 0x007800008b0c783b */ /* 0x000fe20000004200 */
[----:B------:R-:W-:Y:S01]  /*6100*/  F2FP.F16.F32.PACK_AB R8, R148, R145 ;  /* 0x000000919408723e */ /* 0x000fe200000000ff */
[C---:B------:R-:W-:Y:S01]  /*6110*/  HMMA.16816.F32 R80, R4.reuse, R18, R80 ;  /* 0x000000120450723c */ /* 0x040fe20000001850 */
[----:B------:R-:W-:Y:S01]  /*6120*/  F2FP.F16.F32.PACK_AB R151, R147, R149 ;  /* 0x000000959397723e */ /* 0x000fe200000000ff */
[----:B------:R-:W2:Y:S01]  /*6130*/  LDSM.16.MT88.4 R16, [R180+0x7800] ;  /* 0x00780000b410783b */ /* 0x000ea20000004200 */
[----:B------:R-:W-:Y:S01]  /*6140*/  LOP3.LUT R27, R27, R24, RZ, 0xc0, !PT ;  /* 0x000000181b1b7212 */ /* 0x000fe200078ec0ff */
[----:B------:R-:W-:Y:S01]  /*6150*/  FADD.FTZ R231, R231, R42 ;  /* 0x0000002ae7e77221 */ /* 0x000fe20000010000 */
[----:B------:R-:W-:Y:S01]  /*6160*/  LOP3.LUT R24, R151, R9, RZ, 0xc0, !PT ;  /* 0x0000000997187212 */ /* 0x000fe200078ec0ff */
[--C-:B------:R-:W-:Y:S01]  /*6170*/  FFMA.FTZ R151, R65, UR4, -R140.reuse ;  /* 0x0000000441977c23 */ /* 0x100fe2000801088c */
[----:B------:R-:W-:Y:S01]  /*6180*/  LOP3.LUT R25, R8, R25, RZ, 0xc0, !PT ;  /* 0x0000001908197212 */ /* 0x000fe200078ec0ff */
[----:B------:R-:W-:Y:S01]  /*6190*/  HMMA.16816.F32 R96, R4, R10, R96 ;  /* 0x0000000a0460723c */ /* 0x000fe20000001860 */
[----:B------:R-:W3:Y:S01]  /*61a0*/  LDSM.16.MT88.4 R8, [R138+0x7800] ;  /* 0x007800008a08783b */ /* 0x000ee20000004200 */
[----:B------:R-:W-:Y:S01]  /*61b0*/  FFMA.FTZ R65, R56, UR4, -R140 ;  /* 0x0000000438417c23 */ /* 0x000fe2000801088c */
[C---:B------:R-:W-:Y:S01]  /*61c0*/  PRMT R5, R172.reuse, 0x7773, RZ ;  /* 0x00007773ac057816 */ /* 0x040fe200000000ff */
[----:B------:R-:W-:Y:S01]  /*61d0*/  IMAD.MOV.U32 R6, RZ, RZ, R172 ;  /* 0x000000ffff067224 */ /* 0x000fe200078e00ac */
[----:B------:R-:W-:Y:S01]  /*61e0*/  PRMT R7, R172, 0x7772, RZ ;  /* 0x00007772ac077816 */ /* 0x000fe200000000ff */
[----:B------:R4:W-:Y:S01]  /*61f0*/  MUFU.EX2 R57, R65 ;  /* 0x0000004100397308 */ /* 0x0009e20000000800 */
[----:B------:R-:W-:-:S02]  /*6200*/  LOP3.LUT R141, R141, R178, R173, 0x96, !PT ;  /* 0x000000b28d8d7212 */ /* 0x000fc400078e96ad */
[----:B------:R-:W-:Y:S01]  /*6210*/  PRMT R5, R7, 0x5410, R5 ;  /* 0x0000541007057816 */ /* 0x000fe20000000005 */
[----:B------:R-:W5:Y:S01]  /*6220*/  MUFU.EX2 R56, R151 ;  /* 0x0000009700387308 */ /* 0x000f620000000800 */
[C---:B------:R-:W-:Y:S02]  /*6230*/  LOP3.LUT R7, R141.reuse, 0xffff, RZ, 0xc0, !PT ;  /* 0x0000ffff8d077812 */ /* 0x040fe400078ec0ff */
[----:B------:R-:W-:Y:S02]  /*6240*/  PRMT R59, R141, 0x7632, R59 ;  /* 0x000076328d3b7816 */ /* 0x000fe4000000003b */
[----:B------:R-:W-:Y:S02]  /*6250*/  PRMT R4, R172, 0x7771, RZ ;  /* 0x00007771ac047816 */ /* 0x000fe400000000ff */
[----:B------:R-:W-:Y:S02]  /*6260*/  LOP3.LUT R6, R6, 0xff, RZ, 0xc0, !PT ;  /* 0x000000ff06067812 */ /* 0x000fe400078ec0ff */
[----:B------:R-:W-:Y:S01]  /*6270*/  LOP3.LUT R5, R5, 0xff00ff, RZ, 0xc0, !PT ;  /* 0x00ff00ff05057812 */ /* 0x000fe200078ec0ff */
[----:B----4-:R-:W-:Y:S01]  /*6280*/  FFMA.FTZ R65, R58, UR4, -R55 ;  /* 0x000000043a417c23 */ /* 0x010fe20008010837 */
[----:B------:R-:W-:Y:S01]  /*6290*/  PRMT R4, R6, 0x5410, R4 ;  /* 0x0000541006047816 */ /* 0x000fe20000000004 */
[----:B------:R4:W2:Y:S01]  /*62a0*/  MUFU.EX2 R58, R66 ;  /* 0x00000042003a7308 */ /* 0x0008a20000000800 */
[----:B------:R-:W-:Y:S01]  /*62b0*/  LOP3.LUT R6, R141, 0xff, RZ, 0xc0, !PT ;  /* 0x000000ff8d067812 */ /* 0x000fe200078ec0ff */
[----:B-----5:R-:W-:Y:S01]  /*62c0*/  FADD.FTZ R51, R56, R51 ;  /* 0x0000003338337221 */ /* 0x020fe20000010000 */
[----:B------:R-:W-:Y:S01]  /*62d0*/  SHF.R.U32.HI R141, RZ, 0x18, R141 ;  /* 0x00000018ff8d7819 */ /* 0x000fe2000001168d */
[----:B------:R5:W-:Y:S01]  /*62e0*/  MUFU.EX2 R55, R65 ;  /* 0x0000004100377308 */ /* 0x000be20000000800 */
[----:B------:R-:W-:Y:S01]  /*62f0*/  HSET2.LE.AND R4, R4, R220, PT ;  /* 0x000000dc04047233 */ /* 0x000fe20003803000 */
[----:B------:R-:W-:Y:S01]  /*6300*/  FADD.FTZ R51, R57, R51 ;  /* 0x0000003339337221 */ /* 0x000fe20000010000 */
[----:B-1----:R-:W-:Y:S01]  /*6310*/  HMMA.16816.F32 R124, R24, R20, R124 ;  /* 0x00000014187c723c */ /* 0x002fe2000000187c */
[----:B----4-:R-:W-:Y:S01]  /*6320*/  F2FP.F16.F32.PACK_AB R66, R242, R57 ;  /* 0x00000039f242723e */ /* 0x010fe200000000ff */
[----:B--2---:R-:W-:-:S06]  /*6330*/  FADD.FTZ R48, R58, R48 ;  /* 0x000000303a307221 */ /* 0x004fcc0000010000 */
[C---:B------:R-:W-:Y:S01]  /*6340*/  HMMA.16816.F32 R120, R24.reuse, R22, R120 ;  /* 0x000000161878723c */ /* 0x040fe20000001878 */
[----:B------:R-:W-:Y:S01]  /*6350*/  FADD.FTZ R242, R242, R51 ;  /* 0x00000033f2f27221 */ /* 0x000fe20000010000 */
[----:B-----5:R-:W-:Y:S02]  /*6360*/  SHF.R.U32.HI R65, RZ, 0x8, R7 ;  /* 0x00000008ff417819 */ /* 0x020fe40000011607 */
[----:B------:R-:W-:Y:S02]  /*6370*/  LOP3.LUT R7, R59, 0xff, RZ, 0xc0, !PT ;  /* 0x000000ff3b077812 */ /* 0x000fe400078ec0ff */
[----:B------:R-:W1:Y:S01]  /*6380*/  MUFU.EX2 R59, R67 ;  /* 0x00000043003b7308 */ /* 0x000e620000000800 */
[----:B------:R-:W-:Y:S01]  /*6390*/  PRMT R65, R6, 0x5410, R65 ;  /* 0x0000541006417816 */ /* 0x000fe20000000041 */
[----:B------:R-:W-:Y:S01]  /*63a0*/  HMMA.16816.F32 R72, R24, R16, R72 ;  /* 0x000000101848723c */ /* 0x000fe20000001848 */
[----:B------:R-:W-:Y:S02]  /*63b0*/  PRMT R141, R7, 0x5410, R141 ;  /* 0x00005410078d7816 */ /* 0x000fe4000000008d */
[----:B------:R-:W-:-:S02]  /*63c0*/  LOP3.LUT R6, R66, R4, RZ, 0xc0, !PT ;  /* 0x0000000442067212 */ /* 0x000fc400078ec0ff */
[--C-:B------:R-:W-:Y:S02]  /*63d0*/  HSET2.LE.AND R7, R5, R220.reuse, PT ;  /* 0x000000dc05077233 */ /* 0x100fe40003803000 */
[--C-:B------:R-:W-:Y:S01]  /*63e0*/  HSET2.LE.AND R4, R65, R220.reuse, PT ;  /* 0x000000dc41047233 */ /* 0x100fe20003803000 */
[C---:B------:R-:W-:Y:S01]  /*63f0*/  HMMA.16816.F32 R76, R24.reuse, R18, R76 ;  /* 0x00000012184c723c */ /* 0x040fe2000000184c */
[----:B------:R-:W-:Y:S02]  /*6400*/  HSET2.LE.AND R5, R141, R220, PT ;  /* 0x000000dc8d057233 */ /* 0x000fe40003803000 */
[----:B------:R-:W-:Y:S01]  /*6410*/  F2FP.F16.F32.PACK_AB R66, R56, R64 ;  /* 0x000000403842723e */ /* 0x000fe200000000ff */
[----:B-1----:R-:W-:Y:S01]  /*6420*/  FADD.FTZ R48, R59, R48 ;  /* 0x000000303b307221 */ /* 0x002fe20000010000 */
[----:B------:R-:W-:Y:S02]  /*6430*/  F2FP.F16.F32.PACK_AB R67, R241, R55 ;  /* 0x00000037f143723e */ /* 0x000fe400000000ff */
[----:B------:R-:W-:Y:S01]  /*6440*/  F2FP.F16.F32.PACK_AB R65, R59, R58 ;  /* 0x0000003a3b41723e */ /* 0x000fe200000000ff */
[----:B------:R-:W-:Y:S01]  /*6450*/  FADD.FTZ R48, R55, R48 ;  /* 0x0000003037307221 */ /* 0x000fe20000010000 */
[----:B------:R-:W-:Y:S01]  /*6460*/  LOP3.LUT R7, R67, R7, RZ, 0xc0, !PT ;  /* 0x0000000743077212 */ /* 0x000fe200078ec0ff */
[----:B------:R-:W-:Y:S01]  /*6470*/  HMMA.16816.F32 R88, R24, R12, R88 ;  /* 0x0000000c1858723c */ /* 0x000fe20000001858 */
[----:B------:R-:W-:Y:S01]  /*6480*/  LOP3.LUT R4, R66, R4, RZ, 0xc0, !PT ;  /* 0x0000000442047212 */ /* 0x000fe200078ec0ff */
[----:B------:R-:W-:Y:S01]  /*6490*/  FADD.FTZ R241, R241, R48 ;  /* 0x00000030f1f17221 */ /* 0x000fe20000010000 */
[----:B------:R-:W-:-:S05]  /*64a0*/  LOP3.LUT R5, R65, R5, RZ, 0xc0, !PT ;  /* 0x0000000541057212 */ /* 0x000fca00078ec0ff */
[C---:B------:R-:W-:Y:S08]  /*64b0*/  HMMA.16816.F32 R92, R24.reuse, R14, R92 ;  /* 0x0000000e185c723c */ /* 0x040ff0000000185c */
[C---:B---3--:R-:W-:Y:S08]  /*64c0*/  HMMA.16816.F32 R104, R24.reuse, R8, R104 ;  /* 0x000000081868723c */ /* 0x048ff00000001868 */
        /* <DEDUP_REMOVED lines=9> */
[----:B------:R-:W-:-:S04]  /*6560*/  NOP ;  /* 0x0000000000007918 */ /* 0x000fc80000000000 */
[----:B------:R-:W-:-:S15]  /*6570*/  @!P6 BRA `(.L_x_1234) ;  /* 0x0000003400f0e947 */ /* 0x000fde0003800000 */
[----:B------:R-:W1:Y:S01]  /*6580*/  LDC.64 R190, c[0x0][0x3c0] ;  /* 0x0000f000ffbe7b82 */ /* 0x000e620000000a00 */
[----:B------:R-:W-:Y:S01]  /*6590*/  LEA.HI.SX32 R230, R136, 0xfffffffe, 0x1a ;  /* 0xfffffffe88e67811 */ /* 0x000fe200078fd2ff */
[----:B------:R-:W-:Y:S01]  /*65a0*/  IMAD.MOV.U32 R2, RZ, RZ, R132 ;  /* 0x000000ffff027224 */ /* 0x000fe200078e0084 */
[-C--:B------:R-:W-:Y:S01]  /*65b0*/  LOP3.LUT R224, R30, R29.reuse, RZ, 0x3c, !PT ;  /* 0x0000001d1ee07212 */ /* 0x080fe200078e3cff */
[----:B------:R-:W-:Y:S01]  /*65c0*/  IMAD.MOV.U32 R0, RZ, RZ, R133 ;  /* 0x000000ffff007224 */ /* 0x000fe200078e0085 */
[----:B------:R-:W-:Y:S01]  /*65d0*/  LOP3.LUT R222, R32, R29, RZ, 0x3c, !PT ;  /* 0x0000001d20de7212 */ /* 0x000fe200078e3cff */
[----:B------:R-:W-:Y:S01]  /*65e0*/  IMAD.MOV.U32 R136, RZ, RZ, R134 ;  /* 0x000000ffff887224 */ /* 0x000fe200078e0086 */
[-C--:B------:R-:W-:Y:S01]  /*65f0*/  LOP3.LUT R223, R235, R28.reuse, RZ, 0x3c, !PT ;  /* 0x0000001cebdf7212 */ /* 0x080fe200078e3cff */
[----:B------:R-:W-:Y:S01]  /*6600*/  IMAD.MOV.U32 R3, RZ, RZ, R135 ;  /* 0x000000ffff037224 */ /* 0x000fe200078e0087 */
[----:B------:R-:W-:Y:S01]  /*6610*/  LOP3.LUT R221, R227, R28, RZ, 0x3c, !PT ;  /* 0x0000001ce3dd7212 */ /* 0x000fe200078e3cff */
[----:B------:R-:W2:Y:S01]  /*6620*/  LDCU UR4, c[0x0][0x45c] ;  /* 0x00008b80ff0477ac */ /* 0x000ea20008000800 */
[C---:B-1----:R-:W-:Y:S01]  /*6630*/  SHF.L.U64.HI R228, R190.reuse, 0x4, R191 ;  /* 0x00000004bee47819 */ /* 0x042fe200000102bf */
[----:B------:R-:W-:Y:S01]  /*6640*/  IMAD.SHL.U32 R229, R190, 0x10, RZ ;  /* 0x00000010bee57824 */ /* 0x000fe200078e00ff */
[----:B--2---:R-:W-:Y:S06]  /*6650*/  BRA `(.L_x_1235) ;  /* 0x0000000000747947 */ /* 0x004fec0003800000 */
.L_x_1237:
[----:B------:R-:W1:Y:S01]  /*6660*/  LDC.64 R132, c[0x0][0x3b8] ;  /* 0x0000ee00ff847b82 */ /* 0x000e620000000a00 */
[----:B------:R-:W-:Y:S01]  /*6670*/  VIADD R143, R230, 0xffffffff ;  /* 0xffffffffe68f7836 */ /* 0x000fe20000000000 */
[C---:B-1----:R-:W-:Y:S03]  /*6680*/  SHF.L.U64.HI R142, R132.reuse, 0x4, R133 ;  /* 0x00000004848e7819 */ /* 0x042fe60000010285 */
[C---:B------:R-:W-:Y:S04]  /*6690*/  IMAD.WIDE.U32 R152, R143.reuse, R132, RZ ;  /* 0x000000848f987225 */ /* 0x040fe800078e00ff */
[----:B------:R-:W-:Y:S01]  /*66a0*/  IMAD.SHL.U32 R140, R132, 0x10, RZ ;  /* 0x00000010848c7824 */ /* 0x000fe200078e00ff */
[C---:B------:R-:W-:Y:S01]  /*66b0*/  LEA R150, P2, R152.reuse, R206, 0x7 ;  /* 0x000000ce98967211 */ /* 0x040fe200078438ff */
[----:B------:R-:W-:Y:S03]  /*66c0*/  IMAD R143, R143, R133, R153 ;  /* 0x000000858f8f7224 */ /* 0x000fe600078e0299 */
[C---:B------:R-:W-:Y:S02]  /*66d0*/  LEA R145, P0, R152.reuse, R140, 0x6 ;  /* 0x0000008c98917211 */ /* 0x040fe400078030ff */
[C-C-:B------:R-:W-:Y:S02]  /*66e0*/  LEA.HI.X R151, R152.reuse, R205, R143.reuse, 0x7, P2 ;  /* 0x000000cd98977211 */ /* 0x140fe400010f3c8f */
[----:B------:R-:W-:Y:S02]  /*66f0*/  LEA.HI.X R144, R152, R142, R143, 0x6, P0 ;  /* 0x0000008e98907211 */ /* 0x000fe400000f348f */
[-C--:B------:R-:W-:Y:S01]  /*6700*/  IADD3 R140, P0, PT, R140, R145.reuse, RZ ;  /* 0x000000918c8c7210 */ /* 0x080fe20007f1e0ff */
[----:B------:R-:W-:Y:S01]  /*6710*/  @!PT LDS RZ, [RZ] ;  /* 0x00000000fffff984 */ /* 0x000fe20000000800 */
[----:B------:R-:W-:Y:S01]  /*6720*/  @!PT LDS RZ, [RZ] ;  /* 0x00000000fffff984 */ /* 0x000fe20000000800 */
[----:B------:R-:W-:Y:S01]  /*6730*/  @!PT LDS RZ, [RZ] ;  /* 0x00000000fffff984 */ /* 0x000fe20000000800 */
[----:B------:R1:W-:Y:S01]  /*6740*/  LDGSTS.E.BYPASS.LTC128B.128 [R210+0x4000], desc[UR12][R150.64] ;  /* 0x0400000096d27fae */ /* 0x0003e2000b981a0c */
[----:B------:R-:W-:Y:S02]  /*6750*/  LEA R146, P1, R132, R145, 0x5 ;  /* 0x0000009184927211 */ /* 0x000fe400078228ff */
[C---:B------:R-:W-:Y:S01]  /*6760*/  LEA R152, P2, R145.reuse, R206, 0x1 ;  /* 0x000000ce91987211 */ /* 0x040fe200078408ff */
[--C-:B------:R-:W-:Y:S01]  /*6770*/  IMAD.X R142, R142, 0x1, R144.reuse, P0 ;  /* 0x000000018e8e7824 */ /* 0x100fe200000e0690 */
[----:B------:R-:W-:Y:S02]  /*6780*/  LEA.HI.X R132, R132, R144, R133, 0x5, P1 ;  /* 0x0000009084847211 */ /* 0x000fe400008f2c85 */
[-C--:B------:R-:W-:Y:S02]  /*6790*/  LEA R156, P1, R140, R206.reuse, 0x1 ;  /* 0x000000ce8c9c7211 */ /* 0x080fe400078208ff */
[-C--:B------:R-:W-:Y:S02]  /*67a0*/  LEA.HI.X R153, R145, R205.reuse, R144, 0x1, P2 ;  /* 0x000000cd91997211 */ /* 0x080fe400010f0c90 */
[----:B------:R-:W-:Y:S02]  /*67b0*/  LEA R154, P0, R146, R206, 0x1 ;  /* 0x000000ce929a7211 */ /* 0x000fe400078008ff */
[-C--:B------:R-:W-:Y:S01]  /*67c0*/  LEA.HI.X R157, R140, R205.reuse, R142, 0x1, P1 ;  /* 0x000000cd8c9d7211 */ /* 0x080fe200008f0c8e */
[----:B------:R1:W-:Y:S01]  /*67d0*/  LDGSTS.E.BYPASS.LTC128B.128 [R210+0x4800], desc[UR12][R152.64] ;  /* 0x0480000098d27fae */ /* 0x0003e2000b981a0c */
[----:B------:R-:W-:Y:S03]  /*67e0*/  LEA.HI.X R155, R146, R205, R132, 0x1, P0 ;  /* 0x000000cd929b7211 */ /* 0x000fe600000f0c84 */
[----:B------:R1:W-:Y:S04]  /*67f0*/  LDGSTS.E.BYPASS.LTC128B.128 [R210+0x5000], desc[UR12][R156.64] ;  /* 0x050000009cd27fae */ /* 0x0003e8000b981a0c */
[----:B------:R1:W-:Y:S04]  /*6800*/  LDGSTS.E.BYPASS.LTC128B.128 [R210+0x5800], desc[UR12][R154.64] ;  /* 0x058000009ad27fae */ /* 0x0003e8000b981a0c */
[----:B------:R-:W0:Y:S01]  /*6810*/  LDGDEPBAR ;  /* 0x00000000000079af */ /* 0x000e220000000000 */
[----:B------:R-:W-:Y:S05]  /*6820*/  BRA `(.L_x_1236) ;  /* 0x00000008007c7947 */ /* 0x000fea0003800000 */
.L_x_1235:
[----:B------:R-:W-:Y:S04]  /*6830*/  DEPBAR.LE SB0, 0x0 ;  /* 0x000080000000791a */ /* 0x000fe80000000000 */
[----:B------:R-:W-:Y:S01]  /*6840*/  BAR.SYNC.DEFER_BLOCKING 0x0 ;  /* 0x0000000000007b1d */ /* 0x000fe20000010000 */
[C---:B------:R-:W-:Y:S04]  /*6850*/  IMAD.WIDE.U32 R20, R230.reuse, R190, RZ ;  /* 0x000000bee6147225 */ /* 0x040fe800078e00ff */
[----:B------:R-:W-:Y:S01]  /*6860*/  IMAD R4, R230, R191, R21 ;  /* 0x000000bfe6047224 */ /* 0x000fe200078e0215 */
[-C--:B------:R-:W-:Y:S01]  /*6870*/  LEA R18, P3, R20, R204.reuse, 0x7 ;  /* 0x000000cc14127211 */ /* 0x080fe200078638ff */
[----:B------:R-:W-:Y:S01]  /*6880*/  IMAD.SHL.U32 R243, R230, 0x2, RZ ;  /* 0x00000002e6f37824 */ /* 0x000fe200078e00ff */
[C---:B------:R-:W-:Y:S01]  /*6890*/  LEA R6, P0, R20.reuse, R229, 0x6 ;  /* 0x000000e514067211 */ /* 0x040fe200078030ff */
[C---:B------:R-:W-:Y:S01]  /*68a0*/  VIADD R245, R217.reuse, 0x76cf5d0a ;  /* 0x76cf5d0ad9f57836 */ /* 0x040fe20000000000 */
[--C-:B------:R-:W-:Y:S01]  /*68b0*/  LEA.HI.X R19, R20, R203, R4.reuse, 0x7, P3 ;  /* 0x000000cb14137211 */ /* 0x100fe200018f3c04 */
[C---:B------:R-:W-:Y:S01]  /*68c0*/  VIADD R244, R217.reuse, 0x32370b8f ;  /* 0x32370b8fd9f47836 */ /* 0x040fe20000000000 */
[----:B------:R-:W-:Y:S01]  /*68d0*/  LEA R16, P2, R6, R204, 0x1 ;  /* 0x000000cc06107211 */ /* 0x000fe200078408ff */
[----:B------:R-:W-:Y:S01]  /*68e0*/  VIADD R247, R217, 0xed9eba14 ;  /* 0xed9eba14d9f77836 */ /* 0x000fe20000000000 */
[----:B------:R-:W-:Y:S02]  /*68f0*/  LEA.HI.X R5, R20, R228, R4, 0x6, P0 ;  /* 0x000000e414057211 */ /* 0x000fe400000f3404 */
[C---:B------:R-:W-:Y:S02]  /*6900*/  IADD3 R8, P1, PT, R6.reuse, R229, RZ ;  /* 0x000000e506087210 */ /* 0x040fe40007f3e0ff */
[----:B------:R-:W-:Y:S02]  /*6910*/  LEA.HI.X R17, R6, R203, R5, 0x1, P2 ;  /* 0x000000cb06117211 */ /* 0x000fe400010f0c05 */
[----:B------:R-:W-:Y:S01]  /*6920*/  LEA R10, P0, R190, R6, 0x5 ;  /* 0x00000006be0a7211 */ /* 0x000fe200078028ff */
[----:B------:R-:W-:Y:S01]  /*6930*/  IMAD.X R7, R5, 0x1, R228, P1 ;  /* 0x0000000105077824 */ /* 0x000fe200008e06e4 */
[-C--:B------:R-:W-:Y:S01]  /*6940*/  LEA R14, P1, R8, R204.reuse, 0x1 ;  /* 0x000000cc080e7211 */ /* 0x080fe200078208ff */
[----:B------:R-:W-:Y:S01]  /*6950*/  @!PT LDS RZ, [RZ] ;  /* 0x00000000fffff984 */ /* 0x000fe20000000800 */
[----:B------:R-:W-:Y:S01]  /*6960*/  @!PT LDS RZ, [RZ] ;  /* 0x00000000fffff984 */ /* 0x000fe20000000800 */
[----:B------:R-:W-:Y:S01]  /*6970*/  @!PT LDS RZ, [RZ] ;  /* 0x00000000fffff984 */ /* 0x000fe20000000800 */
[----:B------:R-:W-:Y:S01]  /*6980*/  LDGSTS.E.BYPASS.LTC128B.128 [R210+0x6000], desc[UR12][R18.64] ;  /* 0x0600000012d27fae */ /* 0x000fe2000b981a0c */
[----:B------:R-:W-:Y:S02]  /*6990*/  LEA.HI.X R9, R190, R5, R191, 0x5, P0 ;  /* 0x00000005be097211 */ /* 0x000fe400000f2cbf */
[-C--:B------:R-:W-:Y:S02]  /*69a0*/  LEA.HI.X R15, R8, R203.reuse, R7, 0x1, P1 ;  /* 0x000000cb080f7211 */ /* 0x080fe400008f0c07 */
[C---:B------:R-:W-:Y:S03]  /*69b0*/  LEA R12, P0, R10.reuse, R204, 0x1 ;  /* 0x000000cc0a0c7211 */ /* 0x040fe600078008ff */
[----:B------:R1:W-:Y:S01]  /*69c0*/  LDGSTS.E.BYPASS.LTC128B.128 [R210+0x6800], desc[UR12][R16.64] ;  /* 0x0680000010d27fae */ /* 0x0003e2000b981a0c */
[----:B------:R-:W-:Y:S02]  /*69d0*/  LEA.HI.X R13, R10, R203, R9, 0x1, P0 ;  /* 0x000000cb0a0d7211 */ /* 0x000fe400000f0c09 */
[----:B------:R-:W-:Y:S05]  /*69e0*/  ISETP.NE.AND P0, PT, R230, RZ, PT ;  /* 0x000000ffe600720c */ /* 0x000fea0003f05270 */
[----:B------:R-:W-:Y:S08]  /*69f0*/  LDGSTS.E.BYPASS.LTC128B.128 [R210+0x7000], desc[UR12][R14.64] ;  /* 0x070000000ed27fae */ /* 0x000ff0000b981a0c */
[----:B------:R2:W-:Y:S08]  /*6a00*/  LDGSTS.E.BYPASS.LTC128B.128 [R210+0x7800], desc[UR12][R12.64] ;  /* 0x078000000cd27fae */ /* 0x0005f0000b981a0c */
        /* <DEDUP_REMOVED lines=8> */
[----:B------:R-:W-:Y:S01]  /*6a90*/  LDSM.16.M88.4 R140, [R187] ;  /* 0x00000000bb8c783b */ /* 0x000fe20000000200 */
[C---:B---3--:R-:W-:Y:S07]  /*6aa0*/  HMMA.16816.F32 R8, R60.reuse, R16, RZ ;  /* 0x000000103c08723c */ /* 0x048fee00000018ff */
[----:B------:R-:W1:Y:S01]  /*6ab0*/  LDSM.16.M88.4 R144, [R183+0x4000] ;  /* 0x00400000b790783b */ /* 0x000e620000000200 */
[-C--:B--2---:R-:W-:Y:S07]  /*6ac0*/  HMMA.16816.F32 R12, R60, R18.reuse, RZ ;  /* 0x000000123c0c723c */ /* 0x084fee00000018ff */
[----:B------:R-:W2:Y:S01]  /*6ad0*/  LDSM.16.M88.4 R148, [R187+0x2000] ;  /* 0x00200000bb94783b */ /* 0x000ea20000000200 */
[C---:B------:R-:W-:Y:S07]  /*6ae0*/  HMMA.16816.F32 R16, R64.reuse, R18, RZ ;  /* 0x000000124010723c */ /* 0x040fee00000018ff */
[----:B------:R-:W3:Y:S01]  /*6af0*/  LDSM.16.M88.4 R152, [R183+0x4800] ;  /* 0x00480000b798783b */ /* 0x000ee20000000200 */
[-C--:B----4-:R-:W-:Y:S07]  /*6b00*/  HMMA.16816.F32 R20, R64, R32.reuse, RZ ;  /* 0x000000204014723c */ /* 0x090fee00000018ff */
[----:B------:R-:W4:Y:S01]  /*6b10*/  LDSM.16.M88.4 R156, [R183+0x5000] ;  /* 0x00500000b79c783b */ /* 0x000f220000000200 */
[C---:B------:R-:W-:Y:S07]  /*6b20*/  HMMA.16816.F32 R24, R60.reuse, R32, RZ ;  /* 0x000000203c18723c */ /* 0x040fee00000018ff */
[----:B------:R-:W-:Y:S01]  /*6b30*/  LDSM.16.M88.4 R160, [R182+0x4000] ;  /* 0x00400000b6a0783b */ /* 0x000fe20000000200 */
[-C--:B------:R-:W-:Y:S07]  /*6b40*/  HMMA.16816.F32 R28, R60, R34.reuse, RZ ;  /* 0x000000223c1c723c */ /* 0x080fee00000018ff */
[----:B------:R-:W-:Y:S01]  /*6b50*/  LDSM.16.M88.4 R164, [R186+0x2000] ;  /* 0x00200000baa4783b */ /* 0x000fe20000000200 */
[C---:B------:R-:W-:Y:S07]  /*6b60*/  HMMA.16816.F32 R32, R64.reuse, R34, RZ ;  /* 0x000000224020723c */ /* 0x040fee00000018ff */
[----:B------:R-:W-:Y:S01]  /*6b70*/  LDSM.16.M88.4 R168, [R182+0x5000] ;  /* 0x00500000b6a8783b */ /* 0x000fe20000000200 */
[-C--:B-----5:R-:W-:Y:S07]  /*6b80*/  HMMA.16816.F32 R36, R64, R48.reuse, RZ ;  /* 0x000000304024723c */ /* 0x0a0fee00000018ff */
[----:B------:R-:W-:Y:S01]  /*6b90*/  LDSM.16.M88.4 R172, [R181+0x4800] ;  /* 0x00480000b5ac783b */ /* 0x000fe20000000200 */
[C---:B------:R-:W-:Y:S07]  /*6ba0*/  HMMA.16816.F32 R40, R60.reuse, R48, RZ ;  /* 0x000000303c28723c */ /* 0x040fee00000018ff */
[----:B------:R-:W-:Y:S01]  /*6bb0*/  LDSM.16.M88.4 R176, [R181+0x5000] ;  /* 0x00500000b5b0783b */ /* 0x000fe20000000200 */
[-C--:B------:R-:W-:Y:S08]  /*6bc0*/  HMMA.16816.F32 R44, R60, R50.reuse, RZ ;  /* 0x000000323c2c723c */ /* 0x080ff000000018ff */
[C---:B------:R-:W-:Y:S08]  /*6bd0*/  HMMA.16816.F32 R48, R64.reuse, R50, RZ ;  /* 0x000000324030723c */ /* 0x040ff000000018ff */
[-C--:B------:R-:W-:Y:S08]  /*6be0*/  HMMA.16816.F32 R52, R64, R132.reuse, RZ ;  /* 0x000000844034723c */ /* 0x080ff000000018ff */
[C---:B------:R-:W-:Y:S08]  /*6bf0*/  HMMA.16816.F32 R56, R60.reuse, R132, RZ ;  /* 0x000000843c38723c */ /* 0x040ff000000018ff */
[-C--:B------:R-:W-:Y:S08]  /*6c00*/  HMMA.16816.F32 R60, R60, R134.reuse, RZ ;  /* 0x000000863c3c723c */ /* 0x080ff000000018ff */
[----:B------:R-:W-:Y:S01]  /*6c10*/  HMMA.16816.F32 R64, R64, R134, RZ ;  /* 0x000000864040723c */ /* 0x000fe200000018ff */
[----:B------:R-:W5:Y:S07]  /*6c20*/  LDSM.16.M88.4 R132, [R183+0x5800] ;  /* 0x00580000b784783b */ /* 0x000f6e0000000200 */
[-C--:B-1----:R-:W-:Y:S08]  /*6c30*/  HMMA.16816.F32 R4, R140, R144.reuse, R4 ;  /* 0x000000908c04723c */ /* 0x082ff00000001804 */
[C---:B--2---:R-:W-:Y:S08]  /*6c40*/  HMMA.16816.F32 R8, R148.reuse, R144, R8 ;  /* 0x000000909408723c */ /* 0x044ff00000001808 */
[-C--:B------:R-:W-:Y:S08]  /*6c50*/  HMMA.16816.F32 R12, R148, R146.reuse, R12 ;  /* 0x00000092940c723c */ /* 0x080ff0000000180c */
[C---:B------:R-:W-:Y:S01]  /*6c60*/  HMMA.16816.F32 R16, R140.reuse, R146, R16 ;  /* 0x000000928c10723c */ /* 0x040fe20000001810 */
[----:B------:R-:W1:Y:S07]  /*6c70*/  LDSM.16.M88.4 R144, [R186] ;  /* 0x00000000ba90783b */ /* 0x000e6e0000000200 */
[-C--:B---3--:R-:W-:Y:S08]  /*6c80*/  HMMA.16816.F32 R20, R140, R152.reuse, R20 ;  /* 0x000000988c14723c */ /* 0x088ff00000001814 */
        /* <DEDUP_REMOVED lines=15> */
[-C--:B-1----:R-:W-:Y:S01]  /*6d80*/  HMMA.16816.F32 R4, R144, R160.reuse, R4 ;  /* 0x000000a09004723c */ /* 0x082fe20000001804 */
[----:B------:R-:W1:Y:S07]  /*6d90*/  LDSM.16.M88.4 R140, [R185] ;  /* 0x00000000b98c783b */ /* 0x000e6e0000000200 */
[C---:B------:R-:W-:Y:S08]  /*6da0*/  HMMA.16816.F32 R8, R164.reuse, R160, R8 ;  /* 0x000000a0a408723c */ /* 0x040ff00000001808 */
[-C--:B------:R-:W-:Y:S08]  /*6db0*/  HMMA.16816.F32 R12, R164, R162.reuse, R12 ;  /* 0x000000a2a40c723c */ /* 0x080ff0000000180c */
[C---:B------:R-:W-:Y:S08]  /*6dc0*/  HMMA.16816.F32 R16, R144.reuse, R162, R16 ;  /* 0x000000a29010723c */ /* 0x040ff00000001810 */
[-C--:B--2---:R-:W-:Y:S08]  /*6dd0*/  HMMA.16816.F32 R20, R144, R152.reuse, R20 ;  /* 0x000000989014723c */ /* 0x084ff00000001814 */
[C---:B------:R-:W-:Y:S08]  /*6de0*/  HMMA.16816.F32 R24, R164.reuse, R152, R24 ;  /* 0x00000098a418723c */ /* 0x040ff00000001818 */
[-C--:B------:R-:W-:Y:S08]  /*6df0*/  HMMA.16816.F32 R28, R164, R154.reuse, R28 ;  /* 0x0000009aa41c723c */ /* 0x080ff0000000181c */
[C---:B------:R-:W-:Y:S01]  /*6e00*/  HMMA.16816.F32 R32, R144.reuse, R154, R32 ;  /* 0x0000009a9020723c */ /* 0x040fe20000001820 */
[----:B------:R-:W2:Y:S01]  /*6e10*/  LDSM.16.M88.4 R152, [R181+0x5800] ;  /* 0x00580000b598783b */ /* 0x000ea20000000200 */
[----:B------:R-:W-:Y:S06]  /*6e20*/  DEPBAR.LE SB0, 0x0 ;  /* 0x000080000000791a */ /* 0x000fec0000000000 */
[-C--:B------:R-:W-:Y:S01]  /*6e30*/  HMMA.16816.F32 R36, R144, R168.reuse, R36 ;  /* 0x000000a89024723c */ /* 0x080fe20000001824 */
[----:B------:R-:W-:Y:S07]  /*6e40*/  BAR.SYNC.DEFER_BLOCKING 0x0 ;  /* 0x0000000000007b1d */ /* 0x000fee0000010000 */
[C---:B------:R-:W-:Y:S08]  /*6e50*/  HMMA.16816.F32 R40, R164.reuse, R168, R40 ;  /* 0x000000a8a428723c */ /* 0x040ff00000001828 */
[-C--:B------:R-:W-:Y:S08]  /*6e60*/  HMMA.16816.F32 R44, R164, R170.reuse, R44 ;  /* 0x000000aaa42c723c */ /* 0x080ff0000000182c */
[C---:B------:R-:W-:Y:S08]  /*6e70*/  HMMA.16816.F32 R48, R144.reuse, R170, R48 ;  /* 0x000000aa9030723c */ /* 0x040ff00000001830 */
[-C--:B---3--:R-:W-:Y:S08]  /*6e80*/  HMMA.16816.F32 R52, R144, R132.reuse, R52 ;  /* 0x000000849034723c */ /* 0x088ff00000001834 */
[C---:B------:R-:W-:Y:S04]  /*6e90*/  HMMA.16816.F32 R56, R164.reuse, R132, R56 ;  /* 0x00000084a438723c */ /* 0x040fe80000001838 */
[----:B------:R-:W-:Y:S04]  /*6ea0*/  LOP3.LUT R132, R243, R239, R217, 0x96, !PT ;  /* 0x000000eff3847212 */ /* 0x000fe800078e96d9 */
[-C--:B------:R-:W-:Y:S03]  /*6eb0*/  HMMA.16816.F32 R60, R164, R134.reuse, R60 ;  /* 0x00000086a43c723c */ /* 0x080fe6000000183c */
[----:B------:R-:W-:Y:S05]  /*6ec0*/  IMAD.WIDE.U32 R170, R132, -0x326172a9, RZ ;  /* 0xcd9e8d5784aa7825 */ /* 0x000fea00078e00ff */
[----:B------:R-:W-:Y:S04]  /*6ed0*/  HMMA.16816.F32 R64, R144, R134, R64 ;  /* 0x000000869040723c */ /* 0x000fe80000001840 */
[C---:B------:R-:W-:Y:S02]  /*6ee0*/  LOP3.LUT R133, R171.reuse, R224, RZ, 0x3c, !PT ;  /* 0x000000e0ab857212 */ /* 0x040fe400078e3cff */
[----:B------:R-:W-:Y:S02]  /*6ef0*/  LOP3.LUT R132, R171, R222, RZ, 0x3c, !PT ;  /* 0x000000deab847212 */ /* 0x000fe400078e3cff */
[-C--:B-1----:R-:W-:Y:S05]  /*6f00*/  HMMA.16816.F32 R4, R140, R148.reuse, R4 ;  /* 0x000000948c04723c */ /* 0x082fea0000001804 */
[C---:B------:R-:W-:Y:S02]  /*6f10*/  LOP3.LUT R134, R170.reuse, R223, RZ, 0x3c, !PT ;  /* 0x000000dfaa867212 */ /* 0x040fe400078e3cff */
[----:B------:R-:W-:Y:S01]  /*6f20*/  LOP3.LUT R170, R170, R221, RZ, 0x3c, !PT ;  /* 0x000000ddaaaa7212 */ /* 0x000fe200078e3cff */
[C---:B------:R-:W-:Y:S04]  /*6f30*/  HMMA.16816.F32 R8, R156.reuse, R148, R8 ;  /* 0x000000949c08723c */ /* 0x040fe80000001808 */
[----:B------:R-:W-:Y:S04]  /*6f40*/  IMAD.WIDE.U32 R134, R134, -0x2daee0ad, RZ ;  /* 0xd2511f5386867825 */ /* 0x000fe800078e00ff */
[-C--:B------:R-:W-:Y:S03]  /*6f50*/  HMMA.16816.F32 R12, R156, R150.reuse, R12 ;  /* 0x000000969c0c723c */ /* 0x080fe6000000180c */
[----:B------:R-:W-:Y:S01]  /*6f60*/  FMNMX3.FTZ R144, R3, R4, R5, !PT ;  /* 0x0000000403907276 */ /* 0x000fe20007810005 */
[----:B------:R-:W-:Y:S01]  /*6f70*/  IMAD.WIDE.U32 R170, R170, -0x2daee0ad, RZ ;  /* 0xd2511f53aaaa7825 */ /* 0x000fe200078e00ff */
[----:B------:R-:W-:Y:S03]  /*6f80*/  FMNMX3.FTZ R137, R136, R6, R7, !PT ;  /* 0x0000000688897276 */ /* 0x000fe60007810007 */
[C---:B------:R-:W-:Y:S08]  /*6f90*/  HMMA.16816.F32 R16, R140.reuse, R150, R16 ;  /* 0x000000968c10723c */ /* 0x040ff00000001810 */
[-C--:B------:R-:W-:Y:S08]  /*6fa0*/  HMMA.16816.F32 R20, R140, R172.reuse, R20 ;  /* 0x000000ac8c14723c */ /* 0x080ff00000001814 */
[C---:B------:R-:W-:Y:S04]  /*6fb0*/  HMMA.16816.F32 R24, R156.reuse, R172, R24 ;  /* 0x000000ac9c18723c */ /* 0x040fe80000001818 */
[----:B------:R-:W-:Y:S02]  /*6fc0*/  FMNMX3.FTZ R145, R144, R16, R17, !PT ;  /* 0x0000001090917276 */ /* 0x000fe40007810011 */
[----:B------:R-:W-:Y:S02]  /*6fd0*/  FMNMX3.FTZ R144, R137, R18, R19, !PT ;  /* 0x0000001289907276 */ /* 0x000fe40007810013 */
[-C--:B------:R-:W-:Y:S03]  /*6fe0*/  HMMA.16816.F32 R28, R156, R174.reuse, R28 ;  /* 0x000000ae9c1c723c */ /* 0x080fe6000000181c */
[----:B------:R-:W-:Y:S05]  /*6ff0*/  FMNMX3.FTZ R137, R145, R20, R21, !PT ;  /* 0x0000001491897276 */ /* 0x000fea0007810015 */
[C---:B------:R-:W-:Y:S08]  /*7000*/  HMMA.16816.F32 R32, R140.reuse, R174, R32 ;  /* 0x000000ae8c20723c */ /* 0x040ff00000001820 */
[-C--:B------:R-:W-:Y:S08]  /*7010*/  HMMA.16816.F32 R36, R140, R176.reuse, R36 ;  /* 0x000000b08c24723c */ /* 0x080ff00000001824 */
[C---:B------:R-:W-:Y:S04]  /*7020*/  HMMA.16816.F32 R40, R156.reuse, R176, R40 ;  /* 0x000000b09c28723c */ /* 0x040fe80000001828 */
[----:B------:R-:W-:Y:S04]  /*7030*/  IMAD.WIDE.U32 R176, R133, -0x2daee0ad, RZ ;  /* 0xd2511f5385b07825 */ /* 0x000fe800078e00ff */
[-C--:B------:R-:W-:Y:S03]  /*7040*/  HMMA.16816.F32 R44, R156, R178.reuse, R44 ;  /* 0x000000b29c2c723c */ /* 0x080fe6000000182c */
[----:B------:R-:W-:Y:S02]  /*7050*/  LOP3.LUT R133, R236, R245, R177, 0x96, !PT ;  /* 0x000000f5ec857212 */ /* 0x000fe400078e96b1 */
[----:B------:R-:W-:Y:S03]  /*7060*/  LOP3.LUT R176, R244, R176, R135, 0x96, !PT ;  /* 0x000000b0f4b07212 */ /* 0x000fe600078e9687 */
[C---:B------:R-:W-:Y:S04]  /*7070*/  HMMA.16816.F32 R48, R140.reuse, R178, R48 ;  /* 0x000000b28c30723c */ /* 0x040fe80000001830 */
[----:B------:R-:W-:Y:S01]  /*7080*/  IMAD.WIDE.U32 R174, R133, -0x326172a9, RZ ;  /* 0xcd9e8d5785ae7825 */ /* 0x000fe200078e00ff */
[----:B------:R-:W-:Y:S03]  /*7090*/  FMNMX3.FTZ R133, R144, R22, R23, !PT ;  /* 0x0000001690857276 */ /* 0x000fe60007810017 */
[-C--:B--2---:R-:W-:Y:S03]  /*70a0*/  HMMA.16816.F32 R52, R140, R152.reuse, R52 ;  /* 0x000000988c34723c */ /* 0x084fe60000001834 */
[----:B------:R-:W-:Y:S01]  /*70b0*/  LOP3.LUT R148, R234, R219, R175, 0x96, !PT ;  /* 0x000000dbea947212 */ /* 0x000fe200078e96af */
[----:B------:R-:W-:Y:S04]  /*70c0*/  IMAD.WIDE.U32 R178, R132, -0x2daee0ad, RZ ;  /* 0xd2511f5384b27825 */ /* 0x000fe800078e00ff */
[C---:B------:R-:W-:Y:S04]  /*70d0*/  HMMA.16816.F32 R56, R156.reuse, R152, R56 ;  /* 0x000000989c38723c */ /* 0x040fe80000001838 */
[----:B------:R-:W-:Y:S01]  /*70e0*/  LOP3.LUT R132, R232, R245, R179, 0x96, !PT ;  /* 0x000000f5e8847212 */ /* 0x000fe200078e96b3 */
[----:B------:R-:W-:Y:S01]  /*70f0*/  IMAD.WIDE.U32 R176, R176, -0x326172a9, RZ ;  /* 0xcd9e8d57b0b07825 */ /* 0x000fe200078e00ff */
[----:B------:R-:W-:Y:S02]  /*7100*/  LOP3.LUT R178, R244, R178, R171, 0x96, !PT ;  /* 0x000000b2f4b27212 */ /* 0x000fe400078e96ab */
[-C--:B------:R-:W-:Y:S03]  /*7110*/  HMMA.16816.F32 R60, R156, R154.reuse, R60 ;  /* 0x0000009a9c3c723c */ /* 0x080fe6000000183c */
[----:B------:R-:W-:Y:S01]  /*7120*/  LOP3.LUT R174, R218, R174, R177, 0x96, !PT ;  /* 0x000000aedaae7212 */ /* 0x000fe200078e96b1 */
[----:B------:R-:W-:Y:S04]  /*7130*/  IMAD.WIDE.U32 R172, R132, -0x326172a9, RZ ;  /* 0xcd9e8d5784ac7825 */ /* 0x000fe800078e00ff */
[----:B------:R-:W-:Y:S04]  /*7140*/  HMMA.16816.F32 R64, R140, R154, R64 ;  /* 0x0000009a8c40723c */ /* 0x000fe80000001840 */
[----:B------:R-:W-:Y:S01]  /*7150*/  FMNMX3.FTZ R140, R137, R32, R33, !PT ;  /* 0x00000020898c7276 */ /* 0x000fe20007810021 */
[----:B------:R-:W-:Y:S01]  /*7160*/  IMAD.WIDE.U32 R178, R178, -0x326172a9, RZ ;  /* 0xcd9e8d57b2b27825 */ /* 0x000fe200078e00ff */
[----:B------:R-:W-:Y:S02]  /*7170*/  FMNMX3.FTZ R137, R133, R34, R35, !PT ;  /* 0x0000002285897276 */ /* 0x000fe40007810023 */
[----:B------:R-:W-:Y:S01]  /*7180*/  FMNMX3.FTZ R133, R140, R36, R37, !PT ;  /* 0x000000248c857276 */ /* 0x000fe20007810025 */
[----:B------:R-:W-:Y:S01]  /*7190*/  IMAD.WIDE.U32 R148, R148, -0x2daee0ad, RZ ;  /* 0xd2511f5394947825 */ /* 0x000fe200078e00ff */
        /* <DEDUP_REMOVED lines=8> */
.L_x_1236:
[----:B------:R-:W-:Y:S01]  /*7220*/  FMNMX3.FTZ R133, R0, R8, R9, !PT ;  /* 0x0000000800857276 */ /* 0x000fe20007810009 */
[----:B------:R-:W-:Y:S01]  /*7230*/  VIADD R243, R243, 0x1 ;  /* 0x00000001f3f37836 */ /* 0x000fe20000000000 */
[----:B------:R-:W-:Y:S01]  /*7240*/  FMNMX3.FTZ R142, R2, R10, R11, !PT ;  /* 0x0000000a028e7276 */ /* 0x000fe2000781000b */
[----:B------:R-:W-:Y:S01]  /*7250*/  VIADD R246, R217, 0xa9066899 ;  /* 0xa9066899d9f67836 */ /* 0x000fe20000000000 */
[----:B------:R-:W-:Y:S01]  /*7260*/  FMNMX3.FTZ R133, R133, R12, R13, !PT ;  /* 0x0000000c85857276 */ /* 0x000fe2000781000d */
[----:B------:R-:W-:Y:S01]  /*7270*/  IMAD.WIDE.U32 R174, R174, -0x2daee0ad, RZ ;  /* 0xd2511f53aeae7825 */ /* 0x000fe200078e00ff */
[----:B------:R-:W-:Y:S01]  /*7280*/  FMNMX3.FTZ R142, R142, R14, R15, !PT ;  /* 0x0000000e8e8e7276 */ /* 0x000fe2000781000f */
[----:B------:R-:W-:Y:S01]  /*7290*/  SHFL.BFLY PT, R135, R141, 0x2, 0x1f ;  /* 0x0c401f008d877f89 */ /* 0x000fe200000e0000 */
[----:B------:R-:W-:Y:S02]  /*72a0*/  LOP3.LUT R248, R247, R134, R149, 0x96, !PT ;  /* 0x00000086f7f87212 */ /* 0x000fe400078e9695 */
[----:B------:R-:W-:Y:S05]  /*72b0*/  FMNMX3.FTZ R133, R133, R24, R25, !PT ;  /* 0x0000001885857276 */ /* 0x000fea0007810019 */
[----:B------:R-:W2:Y:S01]  /*72c0*/  SHFL.BFLY PT, R140, R137, 0x2, 0x1f ;  /* 0x0c401f00898c7f89 */ /* 0x000ea200000e0000 */
[----:B------:R-:W-:Y:S01]  /*72d0*/  FMNMX3.FTZ R134, R142, R26, R27, !PT ;  /* 0x0000001a8e867276 */ /* 0x000fe2000781001b */
[----:B------:R-:W-:Y:S01]  /*72e0*/  IMAD.WIDE.U32 R248, R248, -0x326172a9, RZ ;  /* 0xcd9e8d57f8f87825 */ /* 0x000fe200078e00ff */
[----:B------:R-:W-:Y:S02]  /*72f0*/  LOP3.LUT R132, R226, R219, R173, 0x96, !PT ;  /* 0x000000dbe2847212 */ /* 0x000fe400078e96ad */
[----:B------:R-:W-:Y:S02]  /*7300*/  FMNMX3.FTZ R133, R133, R28, R29, !PT ;  /* 0x0000001c85857276 */ /* 0x000fe4000781001d */
[----:B------:R-:W-:Y:S01]  /*7310*/  FMNMX3.FTZ R134, R134, R30, R31, !PT ;  /* 0x0000001e86867276 */ /* 0x000fe2000781001f */
[----:B------:R-:W-:Y:S01]  /*7320*/  IMAD.WIDE.U32 R144, R132, -0x2daee0ad, RZ ;  /* 0xd2511f5384907825 */ /* 0x000fe200078e00ff */
[----:B------:R-:W-:Y:S02]  /*7330*/  FMNMX3.FTZ R133, R133, R40, R41, !PT ;  /* 0x0000002885857276 */ /* 0x000fe40007810029 */
[----:B------:R-:W-:Y:S02]  /*7340*/  FMNMX3.FTZ R132, R134, R42, R43, !PT ;  /* 0x0000002a86847276 */ /* 0x000fe4000781002b */
[----:B------:R-:W-:Y:S02]  /*7350*/  FMNMX3.FTZ R134, R133, R44, R45, !PT ;  /* 0x0000002c85867276 */ /* 0x000fe4000781002d */
[----:B------:R-:W-:Y:S02]  /*7360*/  FMNMX3.FTZ R132, R132, R46, R47, !PT ;  /* 0x0000002e84847276 */ /* 0x000fe4000781002f */
[----:B------:R-:W-:Y:S02]  /*7370*/  LOP3.LUT R170, R247, R170, R145, 0x96, !PT ;  /* 0x000000aaf7aa7212 */ /* 0x000fe400078e9691 */
[----:B------:R-:W-:Y:S02]  /*7380*/  FMNMX3.FTZ R145, R134, R56, R57, !PT ;  /* 0x0000003886917276 */ /* 0x000fe40007810039 */
[----:B------:R-:W-:Y:S01]  /*7390*/  FMNMX3.FTZ R132, R132, R58, R59, !PT ;  /* 0x0000003a84847276 */ /* 0x000fe2000781003b */
[----:B------:R-:W-:Y:S01]  /*73a0*/  IMAD.WIDE.U32 R170, R170, -0x326172a9, RZ ;  /* 0xcd9e8d57aaaa7825 */ /* 0x000fe200078e00ff */
[----:B------:R-:W-:Y:S02]  /*73b0*/  LOP3.LUT R172, R218, R172, R179, 0x96, !PT ;  /* 0x000000acdaac7212 */ /* 0x000fe400078e96b3 */
[----:B------:R-:W-:Y:S02]  /*73c0*/  FMNMX3.FTZ R145, R145, R60, R61, !PT ;  /* 0x0000003c91917276 */ /* 0x000fe4000781003d */
[----:B------:R-:W-:Y:S01]  /*73d0*/  FMNMX3.FTZ R132, R132, R62, R63, !PT ;  /* 0x0000003e84847276 */ /* 0x000fe2000781003f */
[----:B------:R-:W-:Y:S01]  /*73e0*/  IMAD.WIDE.U32 R172, R172, -0x2daee0ad, RZ ;  /* 0xd2511f53acac7825 */ /* 0x000fe200078e00ff */
[----:B--2---:R-:W-:Y:S01]  /*73f0*/  FMNMX.FTZ R134, R137, R140, !PT ;  /* 0x0000008c89867209 */ /* 0x004fe20007810000 */
[----:B------:R-:W2:Y:S01]  /*7400*/  SHFL.BFLY PT, R149, R145, 0x2, 0x1f ;  /* 0x0c401f0091957f89 */ /* 0x000ea200000e0000 */
[C---:B------:R-:W-:Y:S02]  /*7410*/  LOP3.LUT R142, R246.reuse, R148, R175, 0x96, !PT ;  /* 0x00000094f68e7212 */ /* 0x040fe400078e96af */
[----:B------:R-:W-:Y:S05]  /*7420*/  LOP3.LUT R133, R246, R144, R173, 0x96, !PT ;  /* 0x00000090f6857212 */ /* 0x000fea00078e96ad */
[----:B------:R-:W3:Y:S01]  /*7430*/  SHFL.BFLY PT, R137, R132, 0x2, 0x1f ;  /* 0x0c401f0084897f89 */ /* 0x000ee200000e0000 */
[----:B------:R-:W-:Y:S01]  /*7440*/  FMNMX.FTZ R135, R141, R135, !PT ;  /* 0x000000878d877209 */ /* 0x000fe20007810000 */
[----:B------:R-:W-:Y:S01]  /*7450*/  IMAD.WIDE.U32 R146, R142, -0x326172a9, RZ ;  /* 0xcd9e8d578e927825 */ /* 0x000fe200078e00ff */
[----:B------:R-:W-:Y:S03]  /*7460*/  LOP3.LUT R176, R225, R176, R249, 0x96, !PT ;  /* 0x000000b0e1b07212 */ /* 0x000fe600078e96f9 */
[----:B-1----:R-:W-:Y:S01]  /*7470*/  IMAD.WIDE.U32 R154, R133, -0x326172a9, RZ ;  /* 0xcd9e8d57859a7825 */ /* 0x002fe200078e00ff */
[C---:B------:R-:W-:Y:S01]  /*7480*/  PRMT R152, R146.reuse, 0x7773, RZ ;  /* 0x0000777392987816 */ /* 0x040fe200000000ff */
[----:B------:R-:W1:Y:S01]  /*7490*/  SHFL.BFLY PT, R141, R135, 0x1, 0x1f ;  /* 0x0c201f00878d7f89 */ /* 0x000e6200000e0000 */
[C---:B------:R-:W-:Y:S01]  /*74a0*/  PRMT R143, R146.reuse, 0x7772, RZ ;  /* 0x00007772928f7816 */ /* 0x040fe200000000ff */
[----:B------:R-:W-:Y:S01]  /*74b0*/  IMAD.MOV.U32 R140, RZ, RZ, R146 ;  /* 0x000000ffff8c7224 */ /* 0x000fe200078e0092 */
[----:B------:R-:W-:Y:S01]  /*74c0*/  PRMT R142, R146, 0x7771, RZ ;  /* 0x00007771928e7816 */ /* 0x000fe200000000ff */
[----:B------:R-:W-:Y:S01]  /*74d0*/  IMAD.MOV.U32 R146, RZ, RZ, R154 ;  /* 0x000000ffff927224 */ /* 0x000fe200078e009a */
[----:B------:R-:W-:Y:S03]  /*74e0*/  LOP3.LUT R147, R215, R248, R147, 0x96, !PT ;  /* 0x000000f8d7937212 */ /* 0x000fe600078e9693 */
[----:B------:R-:W4:Y:S01]  /*74f0*/  SHFL.BFLY PT, R133, R134, 0x1, 0x1f ;  /* 0x0c201f0086857f89 */ /* 0x000f2200000e0000 */
[----:B------:R-:W-:Y:S01]  /*7500*/  LOP3.LUT R140, R140, 0xff, RZ, 0xc0, !PT ;  /* 0x000000ff8c8c7812 */ /* 0x000fe200078ec0ff */
[----:B------:R-:W-:Y:S01]  /*7510*/  IMAD.WIDE.U32 R176, R176, -0x2daee0ad, RZ ;  /* 0xd2511f53b0b07825 */ /* 0x000fe200078e00ff */
[----:B------:R-:W-:Y:S02]  /*7520*/  PRMT R150, R154, 0x7771, RZ ;  /* 0x000077719a967816 */ /* 0x000fe400000000ff */
[----:B------:R-:W-:Y:S02]  /*7530*/  LOP3.LUT R146, R146, 0xff, RZ, 0xc0, !PT ;  /* 0x000000ff92927812 */ /* 0x000fe400078ec0ff */
[----:B------:R-:W-:Y:S02]  /*7540*/  PRMT R142, R140, 0x5410, R142 ;  /* 0x000054108c8e7816 */ /* 0x000fe4000000008e */
[C---:B------:R-:W-:Y:S02]  /*7550*/  LOP3.LUT R140, R147.reuse, 0xffff, RZ, 0xc0, !PT ;  /* 0x0000ffff938c7812 */ /* 0x040fe400078ec0ff */
[----:B------:R-:W-:Y:S02]  /*7560*/  PRMT R150, R146, 0x5410, R150 ;  /* 0x0000541092967816 */ /* 0x000fe40000000096 */
[----:B------:R-:W-:Y:S02]  /*7570*/  LOP3.LUT R146, R147, 0xff, RZ, 0xc0, !PT ;  /* 0x000000ff93927812 */ /* 0x000fe400078ec0ff */
[----:B------:R-:W-:Y:S02]  /*7580*/  SHF.R.U32.HI R140, RZ, 0x8, R140 ;  /* 0x00000008ff8c7819 */ /* 0x000fe4000001168c */
[----:B--2---:R-:W-:Y:S02]  /*7590*/  FMNMX.FTZ R145, R145, R149, !PT ;  /* 0x0000009591917209 */ /* 0x004fe40007810000 */
[----:B---3--:R-:W-:Y:S02]  /*75a0*/  FMNMX.FTZ R137, R132, R137, !PT ;  /* 0x0000008984897209 */ /* 0x008fe40007810000 */
[----:B------:R-:W-:Y:S02]  /*75b0*/  PRMT R140, R146, 0x5410, R140 ;  /* 0x00005410928c7816 */ /* 0x000fe4000000008c */
[----:B------:R-:W2:Y:S01]  /*75c0*/  SHFL.BFLY PT, R146, R145, 0x1, 0x1f ;  /* 0x0c201f0091927f89 */ /* 0x000ea200000e0000 */
[C---:B------:R-:W-:Y:S02]  /*75d0*/  PRMT R148, R154.reuse, 0x7773, RZ ;  /* 0x000077739a947816 */ /* 0x040fe400000000ff */
[----:B------:R-:W-:Y:S05]  /*75e0*/  PRMT R151, R154, 0x7772, RZ ;  /* 0x000077729a977816 */ /* 0x000fea00000000ff */
[----:B------:R-:W3:Y:S01]  /*75f0*/  SHFL.BFLY PT, R132, R137, 0x1, 0x1f ;  /* 0x0c201f0089847f89 */ /* 0x000ee200000e0000 */
[----:B-1----:R-:W-:Y:S02]  /*7600*/  FMNMX.FTZ R135, R135, R141, !PT ;  /* 0x0000008d87877209 */ /* 0x002fe40007810000 */
[--C-:B------:R-:W-:Y:S02]  /*7610*/  PRMT R151, R151, 0x5410, R148.reuse ;  /* 0x0000541097977816 */ /* 0x100fe40000000094 */
[----:B------:R-:W-:Y:S02]  /*7620*/  PRMT R148, R147, 0x7632, R148 ;  /* 0x0000763293947816 */ /* 0x000fe40000000094 */
[----:B------:R-:W-:Y:S01]  /*7630*/  LOP3.LUT R144, R215, R170, R155, 0x96, !PT ;  /* 0x000000aad7907212 */ /* 0x000fe200078e969b */
[C---:B------:R-:W-:Y:S01]  /*7640*/  FMUL.FTZ R170, R135.reuse, UR4 ;  /* 0x0000000487aa7c20 */ /* 0x040fe20008410000 */
[----:B------:R-:W-:Y:S02]  /*7650*/  SHF.R.U32.HI R147, RZ, 0x18, R147 ;  /* 0x00000018ff937819 */ /* 0x000fe40000011693 */
[----:B------:R-:W-:Y:S02]  /*7660*/  LOP3.LUT R148, R148, 0xff, RZ, 0xc0, !PT ;  /* 0x000000ff94947812 */ /* 0x000fe400078ec0ff */
[----:B----4-:R-:W-:Y:S01]  /*7670*/  FMNMX.FTZ R134, R134, R133, !PT ;  /* 0x0000008586867209 */ /* 0x010fe20007810000 */
[C---:B------:R-:W-:Y:S01]  /*7680*/  FADD.FTZ R133, -R135.reuse, R3 ;  /* 0x0000000387857221 */ /* 0x040fe20000010100 */
[----:B------:R-:W-:Y:S02]  /*7690*/  FSETP.NEU.FTZ.AND P0, PT, R135, -INF , PT ;  /* 0xff8000008700780b */ /* 0x000fe40003f1d000 */
[----:B------:R-:W-:Y:S01]  /*76a0*/  PRMT R141, R148, 0x5410, R147 ;  /* 0x00005410948d7816 */ /* 0x000fe20000000093 */
[----:B------:R-:W-:Y:S01]  /*76b0*/  FMUL.FTZ R168, R134, UR4 ;  /* 0x0000000486a87c20 */ /* 0x000fe20008410000 */
[----:B------:R-:W-:Y:S01]  /*76c0*/  LOP3.LUT R147, R144, 0xffff, RZ, 0xc0, !PT ;  /* 0x0000ffff90937812 */ /* 0x000fe200078ec0ff */
[----:B------:R-:W-:Y:S01]  /*76d0*/  FADD.FTZ R3, -R134, R136 ;  /* 0x0000008886037221 */ /* 0x000fe20000010100 */
[----:B------:R-:W-:Y:S01]  /*76e0*/  FSEL R170, R170, RZ, P0 ;  /* 0x000000ffaaaa7208 */ /* 0x000fe20000000000 */
[----:B------:R-:W-:Y:S01]  /*76f0*/  FMUL.FTZ R136, R133, UR4 ;  /* 0x0000000485887c20 */ /* 0x000fe20008410000 */
[----:B------:R-:W-:Y:S01]  /*7700*/  FSETP.NEU.FTZ.AND P0, PT, R134, -INF , PT ;  /* 0xff8000008600780b */ /* 0x000fe20003f1d000 */
[----:B------:R-:W-:Y:S01]  /*7710*/  FMUL.FTZ R3, R3, UR4 ;  /* 0x0000000403037c20 */ /* 0x000fe20008410000 */
[----:B------:R-:W-:Y:S01]  /*7720*/  LOP3.LUT R148, R144, 0xff, RZ, 0xc0, !PT ;  /* 0x000000ff90947812 */ /* 0x000fe200078ec0ff */
[--C-:B------:R-:W-:Y:S01]  /*7730*/  FFMA.FTZ R17, R17, UR4, -R170.reuse ;  /* 0x0000000411117c23 */ /* 0x100fe200080108aa */
[----:B------:R-:W-:Y:S01]  /*7740*/  SHF.R.U32.HI R133, RZ, 0x8, R147 ;  /* 0x00000008ff857819 */ /* 0x000fe20000011693 */
[----:B------:R-:W-:Y:S01]  /*7750*/  FFMA.FTZ R166, R4, UR4, -R170 ;  /* 0x0000000404a67c23 */ /* 0x000fe200080108aa */
[----:B------:R-:W-:Y:S01]  /*7760*/  PRMT R143, R143, 0x5410, R152 ;  /* 0x000054108f8f7816 */ /* 0x000fe20000000098 */
[--C-:B------:R-:W-:Y:S01]  /*7770*/  FFMA.FTZ R152, R16, UR4, -R170.reuse ;  /* 0x0000000410987c23 */ /* 0x100fe200080108aa */
[----:B------:R-:W-:Y:S01]  /*7780*/  FSEL R168, R168, RZ, P0 ;  /* 0x000000ffa8a87208 */ /* 0x000fe20000000000 */
[----:B------:R-:W-:Y:S01]  /*7790*/  FFMA.FTZ R155, R5, UR4, -R170 ;  /* 0x00000004059b7c23 */ /* 0x000fe200080108aa */
[----:B------:R-:W-:Y:S01]  /*77a0*/  PRMT R148, R148, 0x5410, R133 ;  /* 0x0000541094947816 */ /* 0x000fe20000000085 */
[----:B------:R-:W-:Y:S01]  /*77b0*/  MUFU.EX2 R166, R166 ;  /* 0x000000a600a67308 */ /* 0x000fe20000000800 */
[----:B--2---:R-:W-:Y:S01]  /*77c0*/  FMNMX.FTZ R133, R145, R146, !PT ;  /* 0x0000009291857209 */ /* 0x004fe20007810000 */
[--C-:B------:R-:W-:Y:S01]  /*77d0*/  FFMA.FTZ R157, R6, UR4, -R168.reuse ;  /* 0x00000004069d7c23 */ /* 0x100fe200080108a8 */
[----:B---3--:R-:W-:Y:S01]  /*77e0*/  FMNMX.FTZ R132, R137, R132, !PT ;  /* 0x0000008489847209 */ /* 0x008fe20007810000 */
[--C-:B------:R-:W-:Y:S06]  /*77f0*/  FFMA.FTZ R156, R7, UR4, -R168.reuse ;  /* 0x00000004079c7c23 */ /* 0x100fec00080108a8 */
[----:B------:R-:W-:Y:S01]  /*7800*/  MUFU.EX2 R137, R17 ;  /* 0x0000001100897308 */ /* 0x000fe20000000800 */
[C---:B------:R-:W-:Y:S01]  /*7810*/  FMUL.FTZ R169, R133.reuse, UR4 ;  /* 0x0000000485a97c20 */ /* 0x040fe20008410000 */
[----:B------:R-:W-:Y:S01]  /*7820*/  FSETP.NEU.FTZ.AND P1, PT, R133, -INF , PT ;  /* 0xff8000008500780b */ /* 0x000fe20003f3d000 */
[C---:B------:R-:W-:Y:S07]  /*7830*/  FMUL.FTZ R167, R132.reuse, UR4 ;  /* 0x0000000484a77c20 */ /* 0x040fee0008410000 */
[----:B------:R-:W1:Y:S01]  /*7840*/  MUFU.EX2 R152, R152 ;  /* 0x0000009800987308 */ /* 0x000e620000000800 */
[----:B------:R-:W-:Y:S01]  /*7850*/  FSETP.NEU.FTZ.AND P0, PT, R132, -INF , PT ;  /* 0xff8000008400780b */ /* 0x000fe20003f1d000 */
[----:B------:R-:W-:Y:S01]  /*7860*/  FFMA.FTZ R153, R18, UR4, -R168 ;  /* 0x0000000412997c23 */ /* 0x000fe200080108a8 */
[----:B------:R-:W-:Y:S07]  /*7870*/  PRMT R16, R144, 0x7632, R16 ;  /* 0x0000763290107816 */ /* 0x000fee0000000010 */
[----:B------:R-:W-:Y:S01]  /*7880*/  MUFU.EX2 R157, R157 ;  /* 0x0000009d009d7308 */ /* 0x000fe20000000800 */
[----:B------:R-:W-:Y:S01]  /*7890*/  SHF.R.U32.HI R149, RZ, 0x18, R144 ;  /* 0x00000018ff957819 */ /* 0x000fe20000011690 */
[--C-:B------:R-:W-:Y:S01]  /*78a0*/  FFMA.FTZ R154, R19, UR4, -R168.reuse ;  /* 0x00000004139a7c23 */ /* 0x100fe200080108a8 */
[----:B------:R-:W2:Y:S07]  /*78b0*/  LDSM.16.MT88.4 R144, [R184+0x6000] ;  /* 0x00600000b890783b */ /* 0x000eae0000004200 */
[----:B------:R-:W3:Y:S01]  /*78c0*/  MUFU.EX2 R156, R156 ;  /* 0x0000009c009c7308 */ /* 0x000ee20000000800 */
[----:B------:R-:W-:Y:S01]  /*78d0*/  FSEL R169, R169, RZ, P1 ;  /* 0x000000ffa9a97208 */ /* 0x000fe20000800000 */
[----:B------:R-:W-:Y:S01]  /*78e0*/  FFMA.FTZ R50, R50, UR4, -R168 ;  /* 0x0000000432327c23 */ /* 0x000fe200080108a8 */
[----:B------:R-:W-:Y:S07]  /*78f0*/  FSEL R167, R167, RZ, P0 ;  /* 0x000000ffa7a77208 */ /* 0x000fee0000000000 */
[----:B------:R-:W4:Y:S01]  /*7900*/  MUFU.EX2 R155, R155 ;  /* 0x0000009b009b7308 */ /* 0x000f220000000800 */
[--C-:B------:R-:W-:Y:S01]  /*7910*/  HSET2.LE.AND R142, R142, R220.reuse, PT ;  /* 0x000000dc8e8e7233 */ /* 0x100fe20003803000 */
[--C-:B------:R-:W-:Y:S01]  /*7920*/  FFMA.FTZ R159, R8, UR4, -R169.reuse ;  /* 0x00000004089f7c23 */ /* 0x100fe200080108a9 */
[----:B------:R-:W-:Y:S01]  /*7930*/  FFMA.FTZ R158, R9, UR4, -R169 ;  /* 0x00000004099e7c23 */ /* 0x000fe200080108a9 */
[--C-:B------:R-:W-:Y:S01]  /*7940*/  FFMA.FTZ R161, R10, UR4, -R167.reuse ;  /* 0x000000040aa17c23 */ /* 0x100fe200080108a7 */
[----:B------:R-:W-:Y:S01]  /*7950*/  FFMA.FTZ R160, R11, UR4, -R167 ;  /* 0x000000040ba07c23 */ /* 0x000fe200080108a7 */
[----:B-1----:R-:W-:Y:S04]  /*7960*/  F2FP.F16.F32.PACK_AB R4, R137, R152 ;  /* 0x000000988904723e */ /* 0x002fe800000000ff */
[----:B------:R-:W-:Y:S01]  /*7970*/  MUFU.EX2 R153, R153 ;  /* 0x0000009900997308 */ /* 0x000fe20000000800 */
[--C-:B------:R-:W-:Y:S01]  /*7980*/  HSET2.LE.AND R141, R141, R220.reuse, PT ;  /* 0x000000dc8d8d7233 */ /* 0x100fe20003803000 */
[--C-:B------:R-:W-:Y:S01]  /*7990*/  FFMA.FTZ R162, R12, UR4, -R169.reuse ;  /* 0x000000040ca27c23 */ /* 0x100fe200080108a9 */
[----:B------:R-:W-:Y:S07]  /*79a0*/  LOP3.LUT R142, R4, R142, RZ, 0xc0, !PT ;  /* 0x0000008e048e7212 */ /* 0x000fee00078ec0ff */
[----:B------:R-:W1:Y:S01]  /*79b0*/  MUFU.EX2 R154, R154 ;  /* 0x0000009a009a7308 */ /* 0x000e620000000800 */
[----:B---3--:R-:W-:Y:S01]  /*79c0*/  F2FP.F16.F32.PACK_AB R4, R156, R157 ;  /* 0x0000009d9c04723e */ /* 0x008fe200000000ff */
[----:B------:R-:W-:Y:S01]  /*79d0*/  FFMA.FTZ R163, R13, UR4, -R169 ;  /* 0x000000040da37c23 */ /* 0x000fe200080108a9 */
[----:B------:R-:W-:Y:S07]  /*79e0*/  LOP3.LUT R16, R16, 0xff, RZ, 0xc0, !PT ;  /* 0x000000ff10107812 */ /* 0x000fee00078ec0ff */
[----:B------:R-:W-:Y:S01]  /*79f0*/  MUFU.EX2 R159, R159 ;  /* 0x0000009f009f7308 */ /* 0x000fe20000000800 */
[----:B------:R-:W-:Y:S01]  /*7a00*/  LOP3.LUT R141, R4, R141, RZ, 0xc0, !PT ;  /* 0x0000008d048d7212 */ /* 0x000fe200078ec0ff */
[----:B------:R-:W-:Y:S01]  /*7a10*/  FADD.FTZ R4, -R133, R0 ;  /* 0x0000000085047221 */ /* 0x000fe20000010100 */
[--C-:B------:R-:W-:Y:S07]  /*7a20*/  FFMA.FTZ R164, R14, UR4, -R167.reuse ;  /* 0x000000040ea47c23 */ /* 0x100fee00080108a7 */
[----:B------:R-:W3:Y:S01]  /*7a30*/  MUFU.EX2 R158, R158 ;  /* 0x0000009e009e7308 */ /* 0x000ee20000000800 */
[----:B------:R-:W-:Y:S01]  /*7a40*/  FFMA.FTZ R165, R15, UR4, -R167 ;  /* 0x000000040fa57c23 */ /* 0x000fe200080108a7 */
[----:B------:R-:W-:Y:S01]  /*7a50*/  FADD.FTZ R0, -R132, R2 ;  /* 0x0000000284007221 */ /* 0x000fe20000010100 */
[----:B------:R-:W-:Y:S07]  /*7a60*/  PRMT R149, R16, 0x5410, R149 ;  /* 0x0000541010957816 */ /* 0x000fee0000000095 */
[----:B------:R-:W-:Y:S01]  /*7a70*/  MUFU.EX2 R161, R161 ;  /* 0x000000a100a17308 */ /* 0x000fe20000000800 */
[----:B------:R-:W-:Y:S01]  /*7a80*/  LOP3.LUT R143, R143, 0xff00ff, RZ, 0xc0, !PT ;  /* 0x00ff00ff8f8f7812 */ /* 0x000fe200078ec0ff */
[----:B------:R-:W-:Y:S01]  /*7a90*/  FMUL.FTZ R2, R4, UR4 ;  /* 0x0000000404027c20 */ /* 0x000fe20008410000 */
[--C-:B------:R-:W-:Y:S07]  /*7aa0*/  HSET2.LE.AND R140, R140, R220.reuse, PT ;  /* 0x000000dc8c8c7233 */ /* 0x100fee0003803000 */
[----:B------:R-:W5:Y:S01]  /*7ab0*/  MUFU.EX2 R160, R160 ;  /* 0x000000a000a07308 */ /* 0x000f620000000800 */
[----:B----4-:R-:W-:Y:S01]  /*7ac0*/  F2FP.F16.F32.PACK_AB R5, R155, R166 ;  /* 0x000000a69b05723e */ /* 0x010fe200000000ff */
[----:B------:R-:W-:Y:S01]  /*7ad0*/  FMUL.FTZ R0, R0, UR4 ;  /* 0x0000000400007c20 */ /* 0x000fe20008410000 */
[--C-:B------:R-:W-:Y:S07]  /*7ae0*/  HSET2.LE.AND R143, R143, R220.reuse, PT ;  /* 0x000000dc8f8f7233 */ /* 0x100fee0003803000 */
[----:B------:R-:W4:Y:S01]  /*7af0*/  MUFU.EX2 R136, R136 ;  /* 0x0000008800887308 */ /* 0x000f220000000800 */
[----:B------:R-:W-:Y:S01]  /*7b00*/  LOP3.LUT R140, R5, R140, RZ, 0xc0, !PT ;  /* 0x0000008c058c7212 */ /* 0x000fe200078ec0ff */
[----:B------:R-:W-:Y:S01]  /*7b10*/  FFMA.FTZ R251, R52, UR4, -R170 ;  /* 0x0000000434fb7c23 */ /* 0x000fe200080108aa */
[--C-:B------:R-:W-:Y:S07]  /*7b20*/  HSET2.LE.AND R148, R148, R220.reuse, PT ;  /* 0x000000dc94947233 */ /* 0x100fee0003803000 */
[----:B------:R-:W2:Y:S01]  /*7b30*/  MUFU.EX2 R3, R3 ;  /* 0x0000000300037308 */ /* 0x000ea20000000800 */
[--C-:B------:R-:W-:Y:S01]  /*7b40*/  HSET2.LE.AND R149, R149, R220.reuse, PT ;  /* 0x000000dc95957233 */ /* 0x100fe20003803000 */
[--C-:B------:R-:W-:Y:S01]  /*7b50*/  FFMA.FTZ R252, R54, UR4, -R168.reuse ;  /* 0x0000000436fc7c23 */ /* 0x100fe200080108a8 */
[----:B-1----:R-:W-:Y:S07]  /*7b60*/  F2FP.F16.F32.PACK_AB R6, R154, R153 ;  /* 0x000000999a06723e */ /* 0x002fee00000000ff */
[----:B------:R-:W-:Y:S01]  /*7b70*/  MUFU.EX2 R162, R162 ;  /* 0x000000a200a27308 */ /* 0x000fe20000000800 */
[----:B---3--:R-:W-:Y:S01]  /*7b80*/  F2FP.F16.F32.PACK_AB R5, R158, R159 ;  /* 0x0000009f9e05723e */ /* 0x008fe200000000ff */
[--C-:B------:R-:W-:Y:S01]  /*7b90*/  FFMA.FTZ R173, R22, UR4, -R168.reuse ;  /* 0x0000000416ad7c23 */ /* 0x100fe200080108a8 */
[----:B-----5:R-:W-:Y:S07]  /*7ba0*/  F2FP.F16.F32.PACK_AB R4, R160, R161 ;  /* 0x000000a1a004723e */ /* 0x020fee00000000ff */
[----:B------:R-:W1:Y:S01]  /*7bb0*/  MUFU.EX2 R163, R163 ;  /* 0x000000a300a37308 */ /* 0x000e620000000800 */
[----:B------:R-:W-:Y:S01]  /*7bc0*/  LOP3.LUT R143, R6, R143, RZ, 0xc0, !PT ;  /* 0x0000008f068f7212 */ /* 0x000fe200078ec0ff */
[----:B----4-:R-:W-:Y:S01]  /*7bd0*/  FMUL.FTZ R16, R136, R116 ;  /* 0x0000007488107220 */ /* 0x010fe20000410000 */
[----:B------:R-:W-:Y:S07]  /*7be0*/  LOP3.LUT R148, R5, R148, RZ, 0xc0, !PT ;  /* 0x0000009405947212 */ /* 0x000fee00078ec0ff */
[----:B------:R-:W-:Y:S01]  /*7bf0*/  MUFU.EX2 R164, R164 ;  /* 0x000000a400a47308 */ /* 0x000fe20000000800 */
[----:B------:R-:W-:Y:S01]  /*7c00*/  LOP3.LUT R149, R4, R149, RZ, 0xc0, !PT ;  /* 0x0000009504957212 */ /* 0x000fe200078ec0ff */
[C---:B------:R-:W-:Y:S01]  /*7c10*/  FMUL.FTZ R4, R136.reuse, R128 ;  /* 0x0000008088047220 */ /* 0x040fe20000410000 */
[C---:B------:R-:W-:Y:S07]  /*7c20*/  FMUL.FTZ R5, R136.reuse, R129 ;  /* 0x0000008188057220 */ /* 0x040fee0000410000 */
[----:B------:R-:W3:Y:S01]  /*7c30*/  MUFU.EX2 R165, R165 ;  /* 0x000000a500a57308 */ /* 0x000ee20000000800 */
[C---:B--2---:R-:W-:Y:S01]  /*7c40*/  FMUL.FTZ R6, R3.reuse, R130 ;  /* 0x0000008203067220 */ /* 0x044fe20000410000 */
[----:B------:R-:W-:Y:S01]  /*7c50*/  FMUL.FTZ R7, R3, R131 ;  /* 0x0000008303077220 */ /* 0x000fe20000410000 */
[----:B------:R-:W-:Y:S07]  /*7c60*/  LOP3.LUT R151, R151, 0xff00ff, RZ, 0xc0, !PT ;  /* 0x00ff00ff97977812 */ /* 0x000fee00078ec0ff */
[----:B------:R-:W2:Y:S01]  /*7c70*/  MUFU.EX2 R2, R2 ;  /* 0x0000000200027308 */ /* 0x000ea20000000800 */
[----:B------:R-:W4:Y:S01]  /*7c80*/  LDSM.16.MT88.4 R128, [R180+0x6000] ;  /* 0x00600000b480783b */ /* 0x000f220000004200 */
[--C-:B------:R-:W-:Y:S01]  /*7c90*/  HSET2.LE.AND R150, R150, R220.reuse, PT ;  /* 0x000000dc96967233 */ /* 0x100fe20003803000 */
[----:B------:R-:W-:Y:S07]  /*7ca0*/  FMUL.FTZ R17, R136, R117 ;  /* 0x0000007588117220 */ /* 0x000fee0000410000 */
[----:B------:R-:W5:Y:S01]  /*7cb0*/  MUFU.EX2 R0, R0 ;  /* 0x0000000000007308 */ /* 0x000f620000000800 */
[-C--:B------:R-:W-:Y:S09]  /*7cc0*/  HMMA.16816.F32 R4, R140, R144.reuse, R4 ;  /* 0x000000908c04723c */ /* 0x080ff20000001804 */
[----:B------:R-:W-:Y:S01]  /*7cd0*/  MUFU.EX2 R173, R173 ;  /* 0x000000ad00ad7308 */ /* 0x000fe20000000800 */
[--C-:B------:R-:W-:Y:S01]  /*7ce0*/  HSET2.LE.AND R151, R151, R220.reuse, PT ;  /* 0x000000dc97977233 */ /* 0x100fe20003803000 */
[----:B------:R-:W-:Y:S01]  /*7cf0*/  FMUL.FTZ R18, R3, R118 ;  /* 0x0000007603127220 */ /* 0x000fe20000410000 */
[----:B-1----:R-:W-:Y:S01]  /*7d00*/  F2FP.F16.F32.PACK_AB R9, R163, R162 ;  /* 0x000000a2a309723e */ /* 0x002fe200000000ff */
[----:B------:R-:W-:Y:S01]  /*7d10*/  FMUL.FTZ R19, R3, R119 ;  /* 0x0000007703137220 */ /* 0x000fe20000410000 */
[----:B---3--:R-:W-:Y:S01]  /*7d20*/  F2FP.F16.F32.PACK_AB R8, R165, R164 ;  /* 0x000000a4a508723e */ /* 0x008fe200000000ff */
[C---:B--2---:R-:W-:Y:S01]  /*7d30*/  FMUL.FTZ R12, R2.reuse, R120 ;  /* 0x00000078020c7220 */ /* 0x044fe20000410000 */
[----:B------:R-:W-:Y:S01]  /*7d40*/  LOP3.LUT R150, R9, R150, RZ, 0xc0, !PT ;  /* 0x0000009609967212 */ /* 0x000fe200078ec0ff */
[----:B------:R-:W-:Y:S01]  /*7d50*/  FMUL.FTZ R9, R2, R125 ;  /* 0x0000007d02097220 */ /* 0x000fe20000410000 */
[----:B------:R-:W-:Y:S01]  /*7d60*/  LOP3.LUT R151, R8, R151, RZ, 0xc0, !PT ;  /* 0x0000009708977212 */ /* 0x000fe200078ec0ff */
[----:B------:R-:W-:Y:S01]  /*7d70*/  FMUL.FTZ R8, R2, R124 ;  /* 0x0000007c02087220 */ /* 0x000fe20000410000 */
[C---:B-----5:R-:W-:Y:S01]  /*7d80*/  FMUL.FTZ R10, R0.reuse, R126 ;  /* 0x0000007e000a7220 */ /* 0x060fe20000410000 */
[----:B------:R-:W-:Y:S01]  /*7d90*/  FMUL.FTZ R11, R0, R127 ;  /* 0x0000007f000b7220 */ /* 0x000fe20000410000 */
[----:B------:R-:W1:Y:S01]  /*7da0*/  LDSM.16.MT88.4 R116, [R139+0x6000] ;  /* 0x006000008b74783b */ /* 0x000e620000004200 */
[----:B------:R-:W-:Y:S01]  /*7db0*/  VIADD R124, R217, 0x646e171e ;  /* 0x646e171ed97c7836 */ /* 0x000fe20000000000 */
[----:B------:R-:W-:Y:S01]  /*7dc0*/  PRMT R175, R176, 0x7771, RZ ;  /* 0x00007771b0af7816 */ /* 0x000fe200000000ff */
[--C-:B------:R-:W-:Y:S01]  /*7dd0*/  FFMA.FTZ R38, R38, UR4, -R168.reuse ;  /* 0x0000000426267c23 */ /* 0x100fe200080108a8 */
[--C-:B------:R-:W-:Y:S01]  /*7de0*/  FFMA.FTZ R39, R39, UR4, -R168.reuse ;  /* 0x0000000427277c23 */ /* 0x100fe200080108a8 */
[----:B------:R-:W-:Y:S01]  /*7df0*/  FFMA.FTZ R66, R66, UR4, -R168 ;  /* 0x0000000442427c23 */ /* 0x000fe200080108a8 */
[C---:B------:R-:W-:Y:S01]  /*7e00*/  HMMA.16816.F32 R8, R148.reuse, R144, R8 ;  /* 0x000000909408723c */ /* 0x040fe20000001808 */
[----:B------:R-:W-:Y:S03]  /*7e10*/  MUFU.EX2 R251, R251 ;  /* 0x000000fb00fb7308 */ /* 0x000fe60000000800 */
[----:B------:R-:W-:Y:S01]  /*7e20*/  FMUL.FTZ R13, R2, R121 ;  /* 0x00000079020d7220 */ /* 0x000fe20000410000 */
[C---:B------:R-:W-:Y:S01]  /*7e30*/  FMUL.FTZ R14, R0.reuse, R122 ;  /* 0x0000007a000e7220 */ /* 0x040fe20000410000 */
[----:B------:R-:W-:Y:S01]  /*7e40*/  FMUL.FTZ R15, R0, R123 ;  /* 0x0000007b000f7220 */ /* 0x000fe20000410000 */
[----:B------:R-:W-:Y:S01]  /*7e50*/  LOP3.LUT R120, R124, R174, R177, 0x96, !PT ;  /* 0x000000ae7c787212 */ /* 0x000fe200078e96b1 */
[----:B------:R-:W-:Y:S02]  /*7e60*/  IMAD.MOV.U32 R123, RZ, RZ, R176 ;  /* 0x000000ffff7b7224 */ /* 0x000fe400078e00b0 */
[----:B------:R-:W-:Y:S01]  /*7e70*/  FFMA.FTZ R177, R28, UR4, -R169 ;  /* 0x000000041cb17c23 */ /* 0x000fe200080108a9 */
[C---:B------:R-:W-:Y:S01]  /*7e80*/  FMUL.FTZ R28, R2.reuse, R104 ;  /* 0x00000068021c7220 */ /* 0x040fe20000410000 */
[C---:B------:R-:W-:Y:S01]  /*7e90*/  FMUL.FTZ R72, R2.reuse, R72 ;  /* 0x0000004802487220 */ /* 0x040fe20000410000 */
[----:B------:R-:W-:Y:S01]  /*7ea0*/  FMUL.FTZ R73, R2, R73 ;  /* 0x0000004902497220 */ /* 0x000fe20000410000 */
[-C--:B------:R-:W-:Y:S01]  /*7eb0*/  HMMA.16816.F32 R12, R148, R146.reuse, R12 ;  /* 0x00000092940c723c */ /* 0x080fe2000000180c */
[----:B------:R-:W-:Y:S02]  /*7ec0*/  MUFU.EX2 R252, R252 ;  /* 0x000000fc00fc7308 */ /* 0x000fe40000000800 */
[----:B------:R-:W-:Y:S01]  /*7ed0*/  LOP3.LUT R123, R123, 0xff, RZ, 0xc0, !PT ;  /* 0x000000ff7b7b7812 */ /* 0x000fe200078ec0ff */
[C---:B------:R-:W-:Y:S01]  /*7ee0*/  FMUL.FTZ R74, R0.reuse, R74 ;  /* 0x0000004a004a7220 */ /* 0x040fe20000410000 */
[----:B------:R-:W-:Y:S01]  /*7ef0*/  FMUL.FTZ R75, R0, R75 ;  /* 0x0000004b004b7220 */ /* 0x000fe20000410000 */
[----:B------:R-:W-:Y:S01]  /*7f00*/  LOP3.LUT R144, R225, R178, R171, 0x96, !PT ;  /* 0x000000b2e1907212 */ /* 0x000fe200078e96ab */
[----:B------:R-:W-:Y:S01]  /*7f10*/  FFMA.FTZ R171, R21, UR4, -R170 ;  /* 0x0000000415ab7c23 */ /* 0x000fe200080108aa */
[C---:B------:R-:W-:Y:S03]  /*7f20*/  HMMA.16816.F32 R16, R140.reuse, R146, R16 ;  /* 0x000000928c10723c */ /* 0x040fe60000001810 */
[----:B------:R-:W-:Y:S01]  /*7f30*/  MUFU.EX2 R177, R177 ;  /* 0x000000b100b17308 */ /* 0x000fe20000000800 */
[C---:B------:R-:W-:Y:S01]  /*7f40*/  FMUL.FTZ R68, R136.reuse, R68 ;  /* 0x0000004488447220 */ /* 0x040fe20000410000 */
[----:B------:R-:W-:Y:S01]  /*7f50*/  FMUL.FTZ R69, R136, R69 ;  /* 0x0000004588457220 */ /* 0x000fe20000410000 */
[C---:B------:R-:W-:Y:S01]  /*7f60*/  FMUL.FTZ R70, R3.reuse, R70 ;  /* 0x0000004603467220 */ /* 0x040fe20000410000 */
[----:B------:R-:W-:Y:S01]  /*7f70*/  FMUL.FTZ R71, R3, R71 ;  /* 0x0000004703477220 */ /* 0x000fe20000410000 */
[----:B------:R-:W-:Y:S01]  /*7f80*/  PRMT R175, R123, 0x5410, R175 ;  /* 0x000054107baf7816 */ /* 0x000fe200000000af */
[--C-:B------:R-:W-:Y:S01]  /*7f90*/  FFMA.FTZ R146, R34, UR4, -R168.reuse ;  /* 0x0000000422927c23 */ /* 0x100fe200080108a8 */
[----:B------:R-:W-:Y:S01]  /*7fa0*/  FFMA.FTZ R147, R35, UR4, -R168 ;  /* 0x0000000423937c23 */ /* 0x000fe200080108a8 */
[C---:B------:R-:W-:Y:S01]  /*7fb0*/  FMUL.FTZ R35, R3.reuse, R115 ;  /* 0x0000007303237220 */ /* 0x040fe20000410000 */
[----:B------:R-:W-:Y:S01]  /*7fc0*/  FMUL.FTZ R34, R3, R114 ;  /* 0x0000007203227220 */ /* 0x000fe20000410000 */
[----:B------:R-:W-:Y:S01]  /*7fd0*/  FFMA.FTZ R114, R25, UR4, -R169 ;  /* 0x0000000419727c23 */ /* 0x000fe200080108a9 */
[-C--:B----4-:R-:W-:Y:S01]  /*7fe0*/  HMMA.16816.F32 R68, R140, R128.reuse, R68 ;  /* 0x000000808c44723c */ /* 0x090fe20000001844 */
[----:B------:R-:W-:Y:S02]  /*7ff0*/  MUFU.EX2 R171, R171 ;  /* 0x000000ab00ab7308 */ /* 0x000fe40000000800 */
[----:B------:R-:W-:Y:S01]  /*8000*/  FFMA.FTZ R178, R30, UR4, -R167 ;  /* 0x000000041eb27c23 */ /* 0x000fe200080108a7 */
[----:B------:R-:W-:Y:S01]  /*8010*/  FMUL.FTZ R30, R0, R106 ;  /* 0x0000006a001e7220 */ /* 0x000fe20000410000 */
[----:B------:R-:W-:Y:S04]  /*8020*/  IMAD.WIDE.U32 R144, R144, -0x2daee0ad, RZ ;  /* 0xd2511f5390907825 */ /* 0x000fe800078e00ff */
[C---:B------:R-:W-:Y:S02]  /*8030*/  FMUL.FTZ R76, R2.reuse, R76 ;  /* 0x0000004c024c7220 */ /* 0x040fe40000410000 */
[----:B------:R-:W-:Y:S01]  /*8040*/  MUFU.EX2 R146, R146 ;  /* 0x0000009200927308 */ /* 0x000fe20000000800 */
[C---:B------:R-:W-:Y:S09]  /*8050*/  HMMA.16816.F32 R72, R148.reuse, R128, R72 ;  /* 0x000000809448723c */ /* 0x040ff20000001848 */
[----:B------:R-:W2:Y:S01]  /*8060*/  MUFU.EX2 R147, R147 ;  /* 0x0000009300937308 */ /* 0x000ea20000000800 */
[----:B------:R-:W-:Y:S01]  /*8070*/  FMUL.FTZ R77, R2, R77 ;  /* 0x0000004d024d7220 */ /* 0x000fe20000410000 */
[C---:B------:R-:W-:Y:S01]  /*8080*/  FMUL.FTZ R78, R0.reuse, R78 ;  /* 0x0000004e004e7220 */ /* 0x040fe20000410000 */
[----:B------:R-:W-:Y:S01]  /*8090*/  FMUL.FTZ R79, R0, R79 ;  /* 0x0000004f004f7220 */ /* 0x000fe20000410000 */
[----:B------:R-:W-:Y:S01]  /*80a0*/  IMAD.MOV.U32 R122, RZ, RZ, R144 ;  /* 0x000000ffff7a7224 */ /* 0x000fe200078e0090 */
[----:B------:R-:W-:Y:S01]  /*80b0*/  SHF.R.U32.HI R129, RZ, 0x18, R120 ;  /* 0x00000018ff817819 */ /* 0x000fe20000011678 */
[----:B------:R-:W-:Y:S01]  /*80c0*/  FMUL.FTZ R80, R136, R80 ;  /* 0x0000005088507220 */ /* 0x000fe20000410000 */
[----:B------:R-:W-:Y:S01]  /*80d0*/  PRMT R121, R176, 0x7773, RZ ;  /* 0x00007773b0797816 */ /* 0x000fe200000000ff */
[----:B------:R-:W-:Y:S01]  /*80e0*/  FMUL.FTZ R81, R136, R81 ;  /* 0x0000005188517220 */ /* 0x000fe20000410000 */
[----:B------:R-:W-:Y:S01]  /*80f0*/  PRMT R174, R176, 0x7772, RZ ;  /* 0x00007772b0ae7816 */ /* 0x000fe200000000ff */
[-C--:B------:R-:W-:Y:S01]  /*8100*/  HMMA.16816.F32 R76, R148, R130.reuse, R76 ;  /* 0x00000082944c723c */ /* 0x080fe2000000184c */
[----:B------:R-:W-:Y:S02]  /*8110*/  MUFU.EX2 R178, R178 ;  /* 0x000000b200b27308 */ /* 0x000fe40000000800 */
[----:B------:R-:W-:Y:S01]  /*8120*/  PRMT R127, R144, 0x7771, RZ ;  /* 0x00007771907f7816 */ /* 0x000fe200000000ff */
[C---:B------:R-:W-:Y:S01]  /*8130*/  FMUL.FTZ R82, R3.reuse, R82 ;  /* 0x0000005203527220 */ /* 0x040fe20000410000 */
[----:B------:R-:W-:Y:S01]  /*8140*/  FMUL.FTZ R83, R3, R83 ;  /* 0x0000005303537220 */ /* 0x000fe20000410000 */
[----:B------:R-:W-:Y:S01]  /*8150*/  LOP3.LUT R122, R122, 0xff, RZ, 0xc0, !PT ;  /* 0x000000ff7a7a7812 */ /* 0x000fe200078ec0ff */
[----:B------:R-:W-:Y:S01]  /*8160*/  FFMA.FTZ R176, R29, UR4, -R169 ;  /* 0x000000041db07c23 */ /* 0x000fe200080108a9 */
[----:B------:R-:W-:Y:S01]  /*8170*/  PRMT R128, R144, 0x7773, RZ ;  /* 0x0000777390807816 */ /* 0x000fe200000000ff */
[----:B------:R-:W-:Y:S01]  /*8180*/  FMUL.FTZ R29, R2, R105 ;  /* 0x00000069021d7220 */ /* 0x000fe20000410000 */
[----:B------:R-:W-:Y:S01]  /*8190*/  PRMT R125, R144, 0x7772, RZ ;  /* 0x00007772907d7816 */ /* 0x000fe200000000ff */
[----:B------:R-:W-:Y:S01]  /*81a0*/  FMUL.FTZ R88, R2, R88 ;  /* 0x0000005802587220 */ /* 0x000fe20000410000 */
[C---:B------:R-:W-:Y:S01]  /*81b0*/  HMMA.16816.F32 R80, R140.reuse, R130, R80 ;  /* 0x000000828c50723c */ /* 0x040fe20000001850 */
[----:B------:R-:W-:Y:S03]  /*81c0*/  MUFU.EX2 R176, R176 ;  /* 0x000000b000b07308 */ /* 0x000fe60000000800 */
[----:B------:R-:W-:Y:S01]  /*81d0*/  PRMT R174, R174, 0x5410, R121 ;  /* 0x00005410aeae7816 */ /* 0x000fe20000000079 */
[----:B------:R-:W-:Y:S01]  /*81e0*/  FMUL.FTZ R84, R136, R84 ;  /* 0x0000005488547220 */ /* 0x000fe20000410000 */
[----:B------:R-:W-:Y:S01]  /*81f0*/  PRMT R127, R122, 0x5410, R127 ;  /* 0x000054107a7f7816 */ /* 0x000fe2000000007f */
[----:B------:R-:W-:Y:S01]  /*8200*/  FMUL.FTZ R85, R136, R85 ;  /* 0x0000005588557220 */ /* 0x000fe20000410000 */
[----:B------:R-:W-:Y:S01]  /*8210*/  LOP3.LUT R144, R124, R172, R145, 0x96, !PT ;  /* 0x000000ac7c907212 */ /* 0x000fe200078e9691 */
[C---:B------:R-:W-:Y:S01]  /*8220*/  FMUL.FTZ R86, R3.reuse, R86 ;  /* 0x0000005603567220 */ /* 0x040fe20000410000 */
[C---:B------:R-:W-:Y:S01]  /*8230*/  LOP3.LUT R122, R120.reuse, 0xffff, RZ, 0xc0, !PT ;  /* 0x0000ffff787a7812 */ /* 0x040fe200078ec0ff */
[----:B------:R-:W-:Y:S01]  /*8240*/  FMUL.FTZ R87, R3, R87 ;  /* 0x0000005703577220 */ /* 0x000fe20000410000 */
[C---:B------:R-:W-:Y:S01]  /*8250*/  PRMT R121, R120.reuse, 0x7632, R121 ;  /* 0x0000763278797816 */ /* 0x040fe20000000079 */
[--C-:B------:R-:W-:Y:S01]  /*8260*/  FFMA.FTZ R145, R33, UR4, -R170.reuse ;  /* 0x0000000421917c23 */ /* 0x100fe200080108aa */
[----:B------:R-:W-:Y:S01]  /*8270*/  LOP3.LUT R130, R120, 0xff, RZ, 0xc0, !PT ;  /* 0x000000ff78827812 */ /* 0x000fe200078ec0ff */
[----:B------:R-:W-:Y:S01]  /*8280*/  FFMA.FTZ R172, R20, UR4, -R170 ;  /* 0x0000000414ac7c23 */ /* 0x000fe200080108aa */
[----:B------:R-:W-:Y:S01]  /*8290*/  PRMT R120, R144, 0x7632, R120 ;  /* 0x0000763290787816 */ /* 0x000fe20000000078 */
[----:B------:R-:W-:Y:S01]  /*82a0*/  FMUL.FTZ R89, R2, R89 ;  /* 0x0000005902597220 */ /* 0x000fe20000410000 */
[-C--:B-1----:R-:W-:Y:S01]  /*82b0*/  HMMA.16816.F32 R84, R140, R116.reuse, R84 ;  /* 0x000000748c54723c */ /* 0x082fe20000001854 */
[----:B------:R-:W-:Y:S02]  /*82c0*/  MUFU.EX2 R145, R145 ;  /* 0x0000009100917308 */ /* 0x000fe40000000800 */
[----:B------:R-:W-:Y:S01]  /*82d0*/  SHF.R.U32.HI R122, RZ, 0x8, R122 ;  /* 0x00000008ff7a7819 */ /* 0x000fe2000001167a */
[C---:B------:R-:W-:Y:S01]  /*82e0*/  FMUL.FTZ R90, R0.reuse, R90 ;  /* 0x0000005a005a7220 */ /* 0x040fe20000410000 */
[----:B------:R-:W-:Y:S01]  /*82f0*/  LOP3.LUT R121, R121, 0xff, RZ, 0xc0, !PT ;  /* 0x000000ff79797812 */ /* 0x000fe200078ec0ff */
[----:B------:R-:W-:Y:S01]  /*8300*/  FMUL.FTZ R91, R0, R91 ;  /* 0x0000005b005b7220 */ /* 0x000fe20000410000 */
[----:B------:R-:W-:Y:S04]  /*8310*/  PRMT R128, R125, 0x5410, R128 ;  /* 0x000054107d807816 */ /* 0x000fe80000000080 */
[----:B------:R-:W-:Y:S01]  /*8320*/  MUFU.EX2 R172, R172 ;  /* 0x000000ac00ac7308 */ /* 0x000fe20000000800 */
[----:B------:R-:W-:Y:S01]  /*8330*/  LOP3.LUT R131, R144, 0xffff, RZ, 0xc0, !PT ;  /* 0x0000ffff90837812 */ /* 0x000fe200078ec0ff */
[----:B------:R-:W-:Y:S01]  /*8340*/  FMUL.FTZ R92, R2, R92 ;  /* 0x0000005c025c7220 */ /* 0x000fe20000410000 */
[----:B------:R-:W-:Y:S01]  /*8350*/  LOP3.LUT R126, R144, 0xff, RZ, 0xc0, !PT ;  /* 0x000000ff907e7812 */ /* 0x000fe200078ec0ff */
[----:B------:R-:W-:Y:S01]  /*8360*/  FMUL.FTZ R93, R2, R93 ;  /* 0x0000005d025d7220 */ /* 0x000fe20000410000 */
[C---:B------:R-:W-:Y:S04]  /*8370*/  HMMA.16816.F32 R88, R148.reuse, R116, R88 ;  /* 0x000000749458723c */ /* 0x040fe80000001858 */
[----:B------:R-:W-:Y:S01]  /*8380*/  SHF.R.U32.HI R125, RZ, 0x18, R144 ;  /* 0x00000018ff7d7819 */ /* 0x000fe20000011690 */
[----:B------:R-:W-:Y:S01]  /*8390*/  FMUL.FTZ R94, R0, R94 ;  /* 0x0000005e005e7220 */ /* 0x000fe20000410000 */
[----:B------:R-:W-:Y:S01]  /*83a0*/  LOP3.LUT R144, R120, 0xff, RZ, 0xc0, !PT ;  /* 0x000000ff78907812 */ /* 0x000fe200078ec0ff */
[----:B------:R-:W-:Y:S01]  /*83b0*/  FMUL.FTZ R95, R0, R95 ;  /* 0x0000005f005f7220 */ /* 0x000fe20000410000 */
[----:B------:R-:W-:Y:S01]  /*83c0*/  PRMT R130, R130, 0x5410, R122 ;  /* 0x0000541082827816 */ /* 0x000fe2000000007a */
[----:B------:R-:W-:Y:S01]  /*83d0*/  FMUL.FTZ R33, R136, R113 ;  /* 0x0000007188217220 */ /* 0x000fe20000410000 */
[----:B------:R-:W-:Y:S01]  /*83e0*/  PRMT R129, R121, 0x5410, R129 ;  /* 0x0000541079817816 */ /* 0x000fe20000000081 */
[----:B------:R-:W-:Y:S01]  /*83f0*/  FFMA.FTZ R113, R26, UR4, -R167 ;  /* 0x000000041a717c23 */ /* 0x000fe200080108a7 */
[----:B------:R-:W1:Y:S01]  /*8400*/  LDSM.16.MT88.4 R120, [R138+0x6000] ;  /* 0x006000008a78783b */ /* 0x000e620000004200 */
[----:B------:R-:W-:Y:S01]  /*8410*/  PRMT R125, R144, 0x5410, R125 ;  /* 0x00005410907d7816 */ /* 0x000fe2000000007d */
[-C--:B------:R-:W-:Y:S03]  /*8420*/  HMMA.16816.F32 R92, R148, R118.reuse, R92 ;  /* 0x00000076945c723c */ /* 0x080fe6000000185c */
[----:B------:R-:W-:Y:S01]  /*8430*/  FFMA.FTZ R144, R32, UR4, -R170 ;  /* 0x0000000420907c23 */ /* 0x000fe200080108aa */
[C---:B------:R-:W-:Y:S01]  /*8440*/  FMUL.FTZ R32, R136.reuse, R112 ;  /* 0x0000007088207220 */ /* 0x040fe20000410000 */
[----:B------:R-:W-:Y:S01]  /*8450*/  FFMA.FTZ R112, R23, UR4, -R168 ;  /* 0x0000000417707c23 */ /* 0x000fe200080108a8 */
[C---:B------:R-:W-:Y:S01]  /*8460*/  FMUL.FTZ R20, R136.reuse, R108 ;  /* 0x0000006c88147220 */ /* 0x040fe20000410000 */
[----:B------:R-:W-:Y:S01]  /*8470*/  SHF.R.U32.HI R131, RZ, 0x8, R131 ;  /* 0x00000008ff837819 */ /* 0x000fe20000011683 */
[----:B------:R-:W-:Y:S01]  /*8480*/  FMUL.FTZ R21, R136, R109 ;  /* 0x0000006d88157220 */ /* 0x000fe20000410000 */
[----:B------:R-:W-:Y:S01]  /*8490*/  LOP3.LUT R108, R174, 0xff00ff, RZ, 0xc0, !PT ;  /* 0x00ff00ffae6c7812 */ /* 0x000fe200078ec0ff */
[C---:B------:R-:W-:Y:S01]  /*84a0*/  FMUL.FTZ R22, R3.reuse, R110 ;  /* 0x0000006e03167220 */ /* 0x040fe20000410000 */
[C---:B------:R-:W-:Y:S01]  /*84b0*/  HMMA.16816.F32 R32, R140.reuse, R118, R32 ;  /* 0x000000768c20723c */ /* 0x040fe20000001820 */
[----:B------:R3:W-:Y:S03]  /*84c0*/  MUFU.EX2 R174, R112 ;  /* 0x0000007000ae7308 */ /* 0x0007e60000000800 */
[----:B------:R-:W-:Y:S01]  /*84d0*/  FMUL.FTZ R23, R3, R111 ;  /* 0x0000006f03177220 */ /* 0x000fe20000410000 */
[----:B------:R-:W-:Y:S01]  /*84e0*/  FFMA.FTZ R110, R31, UR4, -R167 ;  /* 0x000000041f6e7c23 */ /* 0x000fe200080108a7 */
[----:B------:R-:W-:Y:S01]  /*84f0*/  FMUL.FTZ R31, R0, R107 ;  /* 0x0000006b001f7220 */ /* 0x000fe20000410000 */
[----:B------:R-:W-:Y:S01]  /*8500*/  PRMT R126, R126, 0x5410, R131 ;  /* 0x000054107e7e7816 */ /* 0x000fe20000000083 */
[----:B------:R-:W4:Y:S01]  /*8510*/  LDSM.16.MT88.4 R104, [R184+0x6800] ;  /* 0x00680000b868783b */ /* 0x000f220000004200 */
[----:B------:R-:W-:Y:S01]  /*8520*/  FMUL.FTZ R25, R2, R101 ;  /* 0x0000006502197220 */ /* 0x000fe20000410000 */
[--C-:B------:R-:W-:Y:S01]  /*8530*/  HSET2.LE.AND R101, R129, R220.reuse, PT ;  /* 0x000000dc81657233 */ /* 0x100fe20003803000 */
[----:B------:R-:W-:Y:S01]  /*8540*/  FMUL.FTZ R26, R0, R102 ;  /* 0x00000066001a7220 */ /* 0x000fe20000410000 */
[--C-:B------:R-:W-:Y:S01]  /*8550*/  HSET2.LE.AND R109, R175, R220.reuse, PT ;  /* 0x000000dcaf6d7233 */ /* 0x100fe20003803000 */
[----:B------:R-:W-:Y:S01]  /*8560*/  FMUL.FTZ R96, R136, R96 ;  /* 0x0000006088607220 */ /* 0x000fe20000410000 */
[--C-:B------:R-:W-:Y:S01]  /*8570*/  HSET2.LE.AND R108, R108, R220.reuse, PT ;  /* 0x000000dc6c6c7233 */ /* 0x100fe20003803000 */
[--C-:B---3--:R-:W-:Y:S01]  /*8580*/  FFMA.FTZ R112, R27, UR4, -R167.reuse ;  /* 0x000000041b707c23 */ /* 0x108fe200080108a7 */
[----:B------:R-:W-:Y:S01]  /*8590*/  FMUL.FTZ R27, R0, R103 ;  /* 0x00000067001b7220 */ /* 0x000fe20000410000 */
[----:B------:R-:W-:Y:S01]  /*85a0*/  FMUL.FTZ R97, R136, R97 ;  /* 0x0000006188617220 */ /* 0x000fe20000410000 */
[C---:B------:R-:W-:Y:S01]  /*85b0*/  FMUL.FTZ R98, R3.reuse, R98 ;  /* 0x0000006203627220 */ /* 0x040fe20000410000 */
[----:B------:R-:W-:Y:S01]  /*85c0*/  FMUL.FTZ R99, R3, R99 ;  /* 0x0000006303637220 */ /* 0x000fe20000410000 */
[----:B--2---:R-:W-:Y:S01]  /*85d0*/  F2FP.F16.F32.PACK_AB R103, R147, R146 ;  /* 0x000000929367723e */ /* 0x004fe200000000ff */
[----:B------:R-:W-:Y:S01]  /*85e0*/  FFMA.FTZ R250, R46, UR4, -R167 ;  /* 0x000000042efa7c23 */ /* 0x000fe200080108a7 */
[--C-:B------:R-:W-:Y:S01]  /*85f0*/  FFMA.FTZ R179, R24, UR4, -R169.reuse ;  /* 0x0000000418b37c23 */ /* 0x100fe200080108a9 */
[----:B------:R-:W-:Y:S01]  /*8600*/  FMUL.FTZ R24, R2, R100 ;  /* 0x0000006402187220 */ /* 0x000fe20000410000 */
[--C-:B------:R-:W-:Y:S01]  /*8610*/  HSET2.LE.AND R100, R130, R220.reuse, PT ;  /* 0x000000dc82647233 */ /* 0x100fe20003803000 */
[----:B------:R-:W2:Y:S01]  /*8620*/  MUFU.EX2 R144, R144 ;  /* 0x0000009000907308 */ /* 0x000ea20000000800 */
[----:B------:R-:W-:Y:S01]  /*8630*/  LOP3.LUT R103, R103, R108, RZ, 0xc0, !PT ;  /* 0x0000006c67677212 */ /* 0x000fe200078ec0ff */
[-C--:B-1----:R-:W-:Y:S08]  /*8640*/  HMMA.16816.F32 R20, R140, R120.reuse, R20 ;  /* 0x000000788c14723c */ /* 0x082ff00000001814 */
[----:B------:R1:W3:Y:S01]  /*8650*/  MUFU.EX2 R175, R110 ;  /* 0x0000006e00af7308 */ /* 0x0002e20000000800 */
[----:B------:R-:W-:Y:S01]  /*8660*/  LOP3.LUT R111, R128, 0xff00ff, RZ, 0xc0, !PT ;  /* 0x00ff00ff806f7812 */ /* 0x000fe200078ec0ff */
[----:B------:R-:W-:Y:S01]  /*8670*/  FFMA.FTZ R248, R44, UR4, -R169 ;  /* 0x000000042cf87c23 */ /* 0x000fe200080108a9 */
[----:B------:R-:W-:Y:S07]  /*8680*/  FFMA.FTZ R249, R47, UR4, -R167 ;  /* 0x000000042ff97c23 */ /* 0x000fee00080108a7 */
[----:B------:R-:W-:Y:S01]  /*8690*/  MUFU.EX2 R179, R179 ;  /* 0x000000b300b37308 */ /* 0x000fe20000000800 */
[--C-:B------:R-:W-:Y:S01]  /*86a0*/  FFMA.FTZ R56, R56, UR4, -R169.reuse ;  /* 0x0000000438387c23 */ /* 0x100fe200080108a9 */
[C---:B------:R-:W-:Y:S08]  /*86b0*/  HMMA.16816.F32 R28, R148.reuse, R120, R28 ;  /* 0x00000078941c723c */ /* 0x040ff0000000181c */
[----:B------:R-:W-:Y:S01]  /*86c0*/  MUFU.EX2 R248, R248 ;  /* 0x000000f800f87308 */ /* 0x000fe20000000800 */
[----:B--2---:R-:W-:Y:S01]  /*86d0*/  F2FP.F16.F32.PACK_AB R102, R145, R144 ;  /* 0x000000909166723e */ /* 0x004fe200000000ff */
[----:B------:R-:W-:Y:S01]  /*86e0*/  FFMA.FTZ R60, R60, UR4, -R169 ;  /* 0x000000043c3c7c23 */ /* 0x000fe200080108a9 */
[--C-:B------:R-:W-:Y:S07]  /*86f0*/  HSET2.LE.AND R111, R111, R220.reuse, PT ;  /* 0x000000dc6f6f7233 */ /* 0x100fee0003803000 */
[----:B------:R-:W-:Y:S01]  /*8700*/  MUFU.EX2 R250, R250 ;  /* 0x000000fa00fa7308 */ /* 0x000fe20000000800 */
[-C--:B------:R-:W-:Y:S09]  /*8710*/  HMMA.16816.F32 R24, R148, R122.reuse, R24 ;  /* 0x0000007a9418723c */ /* 0x080ff20000001818 */
[----:B------:R2:W-:Y:S01]  /*8720*/  MUFU.EX2 R149, R113 ;  /* 0x0000007100957308 */ /* 0x0005e20000000800 */
[----:B------:R-:W-:Y:S01]  /*8730*/  LOP3.LUT R102, R102, R109, RZ, 0xc0, !PT ;  /* 0x0000006d66667212 */ /* 0x000fe200078ec0ff */
[----:B------:R-:W-:Y:S01]  /*8740*/  FFMA.FTZ R151, R37, UR4, -R170 ;  /* 0x0000000425977c23 */ /* 0x000fe200080108aa */
[--C-:B-1----:R-:W-:Y:S07]  /*8750*/  HSET2.LE.AND R110, R127, R220.reuse, PT ;  /* 0x000000dc7f6e7233 */ /* 0x102fee0003803000 */
[----:B------:R1:W-:Y:S01]  /*8760*/  MUFU.EX2 R150, R112 ;  /* 0x0000007000967308 */ /* 0x0003e20000000800 */
[----:B------:R-:W-:Y:S09]  /*8770*/  HMMA.16816.F32 R96, R140, R122, R96 ;  /* 0x0000007a8c60723c */ /* 0x000ff20000001860 */
[----:B------:R5:W4:Y:S01]  /*8780*/  MUFU.EX2 R148, R114 ;  /* 0x0000007200947308 */ /* 0x000b220000000800 */
[----:B------:R-:W-:Y:S01]  /*8790*/  F2FP.F16.F32.PACK_AB R109, R176, R177 ;  /* 0x000000b1b06d723e */ /* 0x000fe200000000ff */
[--C-:B------:R-:W-:Y:S01]  /*87a0*/  FFMA.FTZ R58, R58, UR4, -R167.reuse ;  /* 0x000000043a3a7c23 */ /* 0x100fe200080108a7 */
[----:B---3--:R-:W-:Y:S07]  /*87b0*/  F2FP.F16.F32.PACK_AB R108, R175, R178 ;  /* 0x000000b2af6c723e */ /* 0x008fee00000000ff */
[----:B------:R-:W-:Y:S01]  /*87c0*/  MUFU.EX2 R151, R151 ;  /* 0x0000009700977308 */ /* 0x000fe20000000800 */
[----:B------:R-:W-:Y:S01]  /*87d0*/  LOP3.LUT R110, R109, R110, RZ, 0xc0, !PT ;  /* 0x0000006e6d6e7212 */ /* 0x000fe200078ec0ff */
[--C-:B------:R-:W-:Y:S01]  /*87e0*/  FFMA.FTZ R59, R59, UR4, -R167.reuse ;  /* 0x000000043b3b7c23 */ /* 0x100fe200080108a7 */
[----:B--2---:R-:W-:Y:S07]  /*87f0*/  F2FP.F16.F32.PACK_AB R113, R171, R172 ;  /* 0x000000acab71723e */ /* 0x004fee00000000ff */
[----:B------:R-:W-:Y:S01]  /*8800*/  MUFU.EX2 R249, R249 ;  /* 0x000000f900f97308 */ /* 0x000fe20000000800 */
[----:B------:R-:W-:Y:S01]  /*8810*/  LOP3.LUT R111, R108, R111, RZ, 0xc0, !PT ;  /* 0x0000006f6c6f7212 */ /* 0x000fe200078ec0ff */
[----:B------:R-:W-:Y:S01]  /*8820*/  FFMA.FTZ R62, R62, UR4, -R167 ;  /* 0x000000043e3e7c23 */ /* 0x000fe200080108a7 */
[----:B-1----:R-:W-:Y:S07]  /*8830*/  F2FP.F16.F32.PACK_AB R112, R174, R173 ;  /* 0x000000adae70723e */ /* 0x002fee00000000ff */
[----:B------:R-:W-:Y:S01]  /*8840*/  MUFU.EX2 R58, R58 ;  /* 0x0000003a003a7308 */ /* 0x000fe20000000800 */
[----:B------:R-:W-:Y:S01]  /*8850*/  LOP3.LUT R100, R113, R100, RZ, 0xc0, !PT ;  /* 0x0000006471647212 */ /* 0x000fe200078ec0ff */
[----:B------:R-:W-:Y:S01]  /*8860*/  FFMA.FTZ R157, R3, R241, R157 ;  /* 0x000000f1039d7223 */ /* 0x000fe2000001009d */
[----:B------:R-:W-:Y:S01]  /*8870*/  LOP3.LUT R101, R112, R101, RZ, 0xc0, !PT ;  /* 0x0000006570657212 */ /* 0x000fe200078ec0ff */
[----:B------:R-:W-:Y:S01]  /*8880*/  IMAD.MOV.U32 R3, RZ, RZ, R135 ;  /* 0x000000ffff037224 */ /* 0x000fe200078e0087 */
[----:B-----5:R-:W1:Y:S01]  /*8890*/  LDSM.16.MT88.4 R112, [R180+0x6800] ;  /* 0x00680000b470783b */ /* 0x020e620000004200 */
[--C-:B------:R-:W-:Y:S04]  /*88a0*/  HSET2.LE.AND R108, R126, R220.reuse, PT ;  /* 0x000000dc7e6c7233 */ /* 0x100fe80003803000 */
[----:B------:R-:W-:Y:S01]  /*88b0*/  MUFU.EX2 R59, R59 ;  /* 0x0000003b003b7308 */ /* 0x000fe20000000800 */
[--C-:B------:R-:W-:Y:S01]  /*88c0*/  HSET2.LE.AND R109, R125, R220.reuse, PT ;  /* 0x000000dc7d6d7233 */ /* 0x100fe20003803000 */
[----:B------:R-:W-:Y:S01]  /*88d0*/  FADD.FTZ R157, R156, R157 ;  /* 0x0000009d9c9d7221 */ /* 0x000fe20000010000 */
[-C--:B----4-:R-:W-:Y:S05]  /*88e0*/  HMMA.16816.F32 R4, R100, R104.reuse, R4 ;  /* 0x000000686404723c */ /* 0x090fea0000001804 */
[----:B------:R-:W-:Y:S01]  /*88f0*/  F2FP.F16.F32.PACK_AB R117, R148, R179 ;  /* 0x000000b39475723e */ /* 0x000fe200000000ff */
[----:B------:R-:W-:Y:S01]  /*8900*/  FADD.FTZ R157, R153, R157 ;  /* 0x0000009d999d7221 */ /* 0x000fe20000010000 */
[----:B------:R-:W-:Y:S01]  /*8910*/  F2FP.F16.F32.PACK_AB R116, R150, R149 ;  /* 0x000000959674723e */ /* 0x000fe200000000ff */
[----:B------:R-:W-:Y:S01]  /*8920*/  FFMA.FTZ R166, R136, R242, R166 ;  /* 0x000000f288a67223 */ /* 0x000fe200000100a6 */
[----:B------:R-:W-:Y:S01]  /*8930*/  LOP3.LUT R108, R117, R108, RZ, 0xc0, !PT ;  /* 0x0000006c756c7212 */ /* 0x000fe200078ec0ff */
[----:B------:R-:W-:Y:S01]  /*8940*/  FADD.FTZ R157, R154, R157 ;  /* 0x0000009d9a9d7221 */ /* 0x000fe20000010000 */
[----:B------:R-:W-:Y:S01]  /*8950*/  LOP3.LUT R109, R116, R109, RZ, 0xc0, !PT ;  /* 0x0000006d746d7212 */ /* 0x000fe200078ec0ff */
[----:B------:R-:W-:Y:S01]  /*8960*/  FFMA.FTZ R159, R2, R240, R159 ;  /* 0x000000f0029f7223 */ /* 0x000fe2000001009f */
[----:B------:R-:W-:Y:S01]  /*8970*/  LOP3.LUT R117, R239, R217, R243, 0x96, !PT ;  /* 0x000000d9ef757212 */ /* 0x000fe200078e96f3 */
[----:B------:R-:W-:Y:S01]  /*8980*/  FFMA.FTZ R243, R40, UR4, -R169 ;  /* 0x0000000428f37c23 */ /* 0x000fe200080108a9 */
[----:B------:R-:W-:Y:S01]  /*8990*/  FFMA.FTZ R161, R0, R231, R161 ;  /* 0x000000e700a17223 */ /* 0x000fe200000100a1 */
[----:B------:R-:W-:Y:S01]  /*89a0*/  ISETP.GT.AND P0, PT, R230, RZ, PT ;  /* 0x000000ffe600720c */ /* 0x000fe20003f04270 */
[----:B------:R-:W-:Y:S01]  /*89b0*/  FADD.FTZ R157, R173, R157 ;  /* 0x0000009dad9d7221 */ /* 0x000fe20000010000 */
[C---:B------:R-:W-:Y:S02]  /*89c0*/  HMMA.16816.F32 R8, R108.reuse, R104, R8 ;  /* 0x000000686c08723c */ /* 0x040fe40000001808 */
[----:B------:R-:W-:Y:S02]  /*89d0*/  MUFU.EX2 R243, R243 ;  /* 0x000000f300f37308 */ /* 0x000fe40000000800 */
[----:B------:R-:W-:Y:S04]  /*89e0*/  IMAD.WIDE.U32 R128, R117, -0x326172a9, RZ ;  /* 0xcd9e8d5775807825 */ /* 0x000fe800078e00ff */
[----:B------:R-:W-:Y:S01]  /*89f0*/  FADD.FTZ R166, R155, R166 ;  /* 0x000000a69ba67221 */ /* 0x000fe20000010000 */
[----:B------:R-:W-:Y:S01]  /*8a00*/  FADD.FTZ R159, R158, R159 ;  /* 0x0000009f9e9f7221 */ /* 0x000fe20000010000 */
[-C--:B------:R-:W-:Y:S03]  /*8a10*/  HMMA.16816.F32 R12, R108, R106.reuse, R12 ;  /* 0x0000006a6c0c723c */ /* 0x080fe6000000180c */
[C---:B------:R-:W-:Y:S01]  /*8a20*/  LOP3.LUT R122, R129.reuse, R224, RZ, 0x3c, !PT ;  /* 0x000000e0817a7212 */ /* 0x040fe200078e3cff */
[----:B------:R-:W-:Y:S01]  /*8a30*/  VIADD R230, R230, 0xffffffff ;  /* 0xffffffffe6e67836 */ /* 0x000fe20000000000 */
[----:B------:R-:W-:Y:S01]  /*8a40*/  LOP3.LUT R104, R129, R222, RZ, 0x3c, !PT ;  /* 0x000000de81687212 */ /* 0x000fe200078e3cff */
[----:B------:R-:W-:Y:S01]  /*8a50*/  FADD.FTZ R161, R160, R161 ;  /* 0x000000a1a0a17221 */ /* 0x000fe20000010000 */
[C---:B------:R-:W-:Y:S01]  /*8a60*/  LOP3.LUT R126, R128.reuse, R223, RZ, 0x3c, !PT ;  /* 0x000000df807e7212 */ /* 0x040fe200078e3cff */
[C---:B------:R-:W-:Y:S04]  /*8a70*/  HMMA.16816.F32 R16, R100.reuse, R106, R16 ;  /* 0x0000006a6410723c */ /* 0x040fe80000001810 */
[----:B------:R-:W-:Y:S01]  /*8a80*/  LOP3.LUT R128, R128, R221, RZ, 0x3c, !PT ;  /* 0x000000dd80807212 */ /* 0x000fe200078e3cff */
[----:B------:R-:W-:Y:S04]  /*8a90*/  IMAD.WIDE.U32 R122, R122, -0x2daee0ad, RZ ;  /* 0xd2511f537a7a7825 */ /* 0x000fe800078e00ff */
[----:B------:R-:W-:Y:S01]  /*8aa0*/  FADD.FTZ R157, R174, R157 ;  /* 0x0000009dae9d7221 */ /* 0x000fe20000010000 */
[-C--:B-1----:R-:W-:Y:S03]  /*8ab0*/  HMMA.16816.F32 R68, R100, R112.reuse, R68 ;  /* 0x000000706444723c */ /* 0x082fe60000001844 */
[----:B------:R-:W-:Y:S01]  /*8ac0*/  IMAD.WIDE.U32 R116, R104, -0x2daee0ad, RZ ;  /* 0xd2511f5368747825 */ /* 0x000fe200078e00ff */
[-C--:B------:R-:W-:Y:S03]  /*8ad0*/  LOP3.LUT R104, R236, R245.reuse, R123, 0x96, !PT ;  /* 0x000000f5ec687212 */ /* 0x080fe600078e967b */
[----:B------:R-:W-:Y:S01]  /*8ae0*/  FADD.FTZ R166, R152, R166 ;  /* 0x000000a698a67221 */ /* 0x000fe20000010000 */
[----:B------:R-:W-:Y:S01]  /*8af0*/  IMAD.WIDE.U32 R126, R126, -0x2daee0ad, RZ ;  /* 0xd2511f537e7e7825 */ /* 0x000fe200078e00ff */
[C---:B------:R-:W-:Y:S04]  /*8b00*/  HMMA.16816.F32 R72, R108.reuse, R112, R72 ;  /* 0x000000706c48723c */ /* 0x040fe80000001848 */
[----:B------:R-:W-:Y:S01]  /*8b10*/  IMAD.WIDE.U32 R128, R128, -0x2daee0ad, RZ ;  /* 0xd2511f5380807825 */ /* 0x000fe200078e00ff */
[----:B------:R-:W-:Y:S02]  /*8b20*/  LOP3.LUT R122, R244, R122, R127, 0x96, !PT ;  /* 0x0000007af47a7212 */ /* 0x000fe400078e967f */
[----:B------:R-:W-:Y:S01]  /*8b30*/  LOP3.LUT R245, R232, R245, R117, 0x96, !PT ;  /* 0x000000f5e8f57212 */ /* 0x000fe200078e9675 */
[-C--:B------:R-:W-:Y:S03]  /*8b40*/  HMMA.16816.F32 R76, R108, R114.reuse, R76 ;  /* 0x000000726c4c723c */ /* 0x080fe6000000184c */
[----:B------:R-:W-:Y:S01]  /*8b50*/  LOP3.LUT R116, R244, R116, R129, 0x96, !PT ;  /* 0x00000074f4747212 */ /* 0x000fe200078e9681 */
[----:B------:R-:W-:Y:S04]  /*8b60*/  IMAD.WIDE.U32 R130, R104, -0x326172a9, RZ ;  /* 0xcd9e8d5768827825 */ /* 0x000fe800078e00ff */
[----:B------:R-:W-:Y:S01]  /*8b70*/  FFMA.FTZ R244, R41, UR4, -R169 ;  /* 0x0000000429f47c23 */ /* 0x000fe200080108a9 */
[----:B------:R-:W1:Y:S01]  /*8b80*/  LDSM.16.MT88.4 R104, [R139+0x6800] ;  /* 0x006800008b68783b */ /* 0x000e620000004200 */
[----:B------:R-:W-:Y:S01]  /*8b90*/  FADD.FTZ R159, R162, R159 ;  /* 0x0000009fa29f7221 */ /* 0x000fe20000010000 */
[C---:B------:R-:W-:Y:S03]  /*8ba0*/  HMMA.16816.F32 R80, R100.reuse, R114, R80 ;  /* 0x000000726450723c */ /* 0x040fe60000001850 */
[----:B------:R-:W-:Y:S01]  /*8bb0*/  MUFU.EX2 R244, R244 ;  /* 0x000000f400f47308 */ /* 0x000fe20000000800 */
[----:B------:R-:W-:Y:S01]  /*8bc0*/  IMAD.WIDE.U32 R118, R245, -0x326172a9, RZ ;  /* 0xcd9e8d57f5767825 */ /* 0x000fe200078e00ff */
[-C--:B------:R-:W-:Y:S03]  /*8bd0*/  LOP3.LUT R120, R234, R219.reuse, R131, 0x96, !PT ;  /* 0x000000dbea787212 */ /* 0x080fe600078e9683 */
[----:B------:R-:W-:Y:S01]  /*8be0*/  FFMA.FTZ R245, R42, UR4, -R167 ;  /* 0x000000042af57c23 */ /* 0x000fe200080108a7 */
[----:B------:R-:W-:Y:S01]  /*8bf0*/  IMAD.WIDE.U32 R122, R122, -0x326172a9, RZ ;  /* 0xcd9e8d577a7a7825 */ /* 0x000fe200078e00ff */
[----:B------:R-:W-:Y:S03]  /*8c00*/  LOP3.LUT R119, R226, R219, R119, 0x96, !PT ;  /* 0x000000dbe2777212 */ /* 0x000fe600078e9677 */
[----:B------:R-:W-:Y:S01]  /*8c10*/  FADD.FTZ R161, R164, R161 ;  /* 0x000000a1a4a17221 */ /* 0x000fe20000010000 */
[----:B------:R-:W-:Y:S01]  /*8c20*/  IMAD.WIDE.U32 R116, R116, -0x326172a9, RZ ;  /* 0xcd9e8d5774747825 */ /* 0x000fe200078e00ff */
[----:B------:R-:W-:Y:S01]  /*8c30*/  LOP3.LUT R121, R218, R130, R123, 0x96, !PT ;  /* 0x00000082da797212 */ /* 0x000fe200078e967b */
[----:B------:R-:W-:Y:S02]  /*8c40*/  MUFU.EX2 R245, R245 ;  /* 0x000000f500f57308 */ /* 0x000fe40000000800 */
[----:B------:R-:W-:Y:S01]  /*8c50*/  FADD.FTZ R157, R146, R157 ;  /* 0x0000009d929d7221 */ /* 0x000fe20000010000 */
[----:B------:R-:W-:Y:S01]  /*8c60*/  IMAD.WIDE.U32 R130, R120, -0x2daee0ad, RZ ;  /* 0xd2511f5378827825 */ /* 0x000fe200078e00ff */
[----:B------:R-:W-:Y:S03]  /*8c70*/  LOP3.LUT R118, R218, R118, R117, 0x96, !PT ;  /* 0x00000076da767212 */ /* 0x000fe600078e9675 */
        /* <DEDUP_REMOVED lines=9> */
[--C-:B------:R-:W-:Y:S01]  /*8d10*/  FFMA.FTZ R143, R36, UR4, -R170.reuse ;  /* 0x00000004248f7c23 */ /* 0x100fe200080108aa */
[----:B------:R-:W-:Y:S01]  /*8d20*/  IMAD.WIDE.U32 R140, R112, -0x326172a9, RZ ;  /* 0xcd9e8d57708c7825 */ /* 0x000fe200078e00ff */
[----:B------:R-:W-:Y:S03]  /*8d30*/  LOP3.LUT R246, R246, R142, R119, 0x96, !PT ;  /* 0x0000008ef6f67212 */ /* 0x000fe600078e9677 */
[----:B------:R-:W-:Y:S01]  /*8d40*/  FFMA.FTZ R142, R49, UR4, -R170 ;  /* 0x00000004318e7c23 */ /* 0x000fe200080108aa */
[----:B------:R-:W-:Y:S01]  /*8d50*/  IMAD.WIDE.U32 R126, R126, -0x326172a9, RZ ;  /* 0xcd9e8d577e7e7825 */ /* 0x000fe200078e00ff */
[----:B------:R-:W-:Y:S01]  /*8d60*/  PRMT R112, R140, 0x7773, RZ ;  /* 0x000077738c707816 */ /* 0x000fe200000000ff */
[-C--:B-1----:R-:W-:Y:S01]  /*8d70*/  HMMA.16816.F32 R84, R100, R104.reuse, R84 ;  /* 0x000000686454723c */ /* 0x082fe20000001854 */
[----:B------:R-:W-:Y:S02]  /*8d80*/  MUFU.EX2 R143, R143 ;  /* 0x0000008f008f7308 */ /* 0x000fe40000000800 */
[----:B------:R-:W-:Y:S01]  /*8d90*/  IMAD.WIDE.U32 R246, R246, -0x326172a9, RZ ;  /* 0xcd9e8d57f6f67825 */ /* 0x000fe200078e00ff */
[----:B------:R-:W-:Y:S07]  /*8da0*/  PRMT R121, R140, 0x7772, RZ ;  /* 0x000077728c797816 */ /* 0x000fee00000000ff */
[----:B------:R-:W-:Y:S01]  /*8db0*/  MUFU.EX2 R142, R142 ;  /* 0x0000008e008e7308 */ /* 0x000fe20000000800 */
[----:B------:R-:W-:Y:S01]  /*8dc0*/  LOP3.LUT R116, R225, R116, R127, 0x96, !PT ;  /* 0x00000074e1747212 */ /* 0x000fe200078e967f */
[----:B------:R-:W-:Y:S01]  /*8dd0*/  IMAD.MOV.U32 R113, RZ, RZ, R246 ;  /* 0x000000ffff717224 */ /* 0x000fe200078e00f6 */
[C---:B------:R-:W-:Y:S07]  /*8de0*/  HMMA.16816.F32 R88, R108.reuse, R104, R88 ;  /* 0x000000686c58723c */ /* 0x040fee0000001858 */
[----:B------:R-:W-:Y:S01]  /*8df0*/  MUFU.EX2 R105, R50 ;  /* 0x0000003200697308 */ /* 0x000fe20000000800 */
[C---:B------:R-:W-:Y:S01]  /*8e00*/  PRMT R114, R246.reuse, 0x7773, RZ ;  /* 0x00007773f6727816 */ /* 0x040fe200000000ff */
[----:B------:R-:W-:Y:S01]  /*8e10*/  IMAD.WIDE.U32 R128, R129, -0x326172a9, RZ ;  /* 0xcd9e8d5781807825 */ /* 0x000fe200078e00ff */
[C---:B------:R-:W-:Y:S01]  /*8e20*/  PRMT R117, R246.reuse, 0x7772, RZ ;  /* 0x00007772f6757816 */ /* 0x040fe200000000ff */
[-C--:B------:R-:W-:Y:S03]  /*8e30*/  HMMA.16816.F32 R92, R108, R106.reuse, R92 ;  /* 0x0000006a6c5c723c */ /* 0x080fe6000000185c */
[----:B------:R-:W-:Y:S01]  /*8e40*/  LOP3.LUT R123, R215, R126, R247, 0x96, !PT ;  /* 0x0000007ed77b7212 */ /* 0x000fe200078e96f7 */
[----:B------:R-:W-:Y:S01]  /*8e50*/  IMAD.MOV.U32 R130, RZ, RZ, R140 ;  /* 0x000000ffff827224 */ /* 0x000fe200078e008c */
[----:B------:R-:W-:Y:S01]  /*8e60*/  PRMT R121, R121, 0x5410, R112 ;  /* 0x0000541079797816 */ /* 0x000fe20000000070 */
[----:B------:R-:W-:Y:S01]  /*8e70*/  FFMA.FTZ R247, R45, UR4, -R169 ;  /* 0x000000042df77c23 */ /* 0x000fe200080108a9 */
[----:B------:R-:W-:Y:S01]  /*8e80*/  PRMT R117, R117, 0x5410, R114 ;  /* 0x0000541075757816 */ /* 0x000fe20000000072 */
[C---:B------:R-:W-:Y:S01]  /*8e90*/  HMMA.16816.F32 R32, R100.reuse, R106, R32 ;  /* 0x0000006a6420723c */ /* 0x040fe20000001820 */
[----:B------:R1:W-:Y:S03]  /*8ea0*/  MUFU.EX2 R106, R38 ;  /* 0x00000026006a7308 */ /* 0x0003e60000000800 */
[----:B------:R-:W-:Y:S07]  /*8eb0*/  LOP3.LUT R126, R113, 0xff, RZ, 0xc0, !PT ;  /* 0x000000ff717e7812 */ /* 0x000fee00078ec0ff */
[----:B------:R-:W2:Y:S01]  /*8ec0*/  MUFU.EX2 R107, R39 ;  /* 0x00000027006b7308 */ /* 0x000ea20000000800 */
[----:B------:R-:W3:Y:S01]  /*8ed0*/  LDSM.16.MT88.4 R112, [R138+0x6800] ;  /* 0x006800008a70783b */ /* 0x000ee20000004200 */
[----:B------:R-:W-:Y:S01]  /*8ee0*/  LOP3.LUT R128, R215, R128, R141, 0x96, !PT ;  /* 0x00000080d7807212 */ /* 0x000fe200078e968d */
[----:B------:R-:W-:Y:S01]  /*8ef0*/  FFMA.FTZ R141, R51, UR4, -R168 ;  /* 0x00000004338d7c23 */ /* 0x000fe200080108a8 */
[----:B------:R-:W-:Y:S01]  /*8f00*/  PRMT R119, R246, 0x7771, RZ ;  /* 0x00007771f6777816 */ /* 0x000fe200000000ff */
[--C-:B------:R-:W-:Y:S01]  /*8f10*/  FFMA.FTZ R246, R43, UR4, -R167.reuse ;  /* 0x000000042bf67c23 */ /* 0x100fe200080108a7 */
[----:B------:R-:W-:Y:S01]  /*8f20*/  PRMT R125, R140, 0x7771, RZ ;  /* 0x000077718c7d7816 */ /* 0x000fe200000000ff */
[----:B------:R-:W-:Y:S01]  /*8f30*/  FFMA.FTZ R140, R48, UR4, -R170 ;  /* 0x00000004308c7c23 */ /* 0x000fe200080108aa */
[C---:B------:R-:W-:Y:S01]  /*8f40*/  PRMT R48, R128.reuse, 0x7632, R48 ;  /* 0x0000763280307816 */ /* 0x040fe20000000030 */
[----:B------:R-:W4:Y:S01]  /*8f50*/  LDSM.16.MT88.4 R40, [R184+0x7000] ;  /* 0x00700000b828783b */ /* 0x000f220000004200 */
[C---:B------:R-:W-:Y:S01]  /*8f60*/  LOP3.LUT R49, R128.reuse, 0xffff, RZ, 0xc0, !PT ;  /* 0x0000ffff80317812 */ /* 0x040fe200078ec0ff */
[----:B------:R-:W-:Y:S01]  /*8f70*/  MUFU.EX2 R246, R246 ;  /* 0x000000f600f67308 */ /* 0x000fe20000000800 */
[----:B------:R-:W-:Y:S01]  /*8f80*/  LOP3.LUT R104, R128, 0xff, RZ, 0xc0, !PT ;  /* 0x000000ff80687812 */ /* 0x000fe200078ec0ff */
[----:B------:R-:W-:Y:S01]  /*8f90*/  FFMA.FTZ R167, R63, UR4, -R167 ;  /* 0x000000043fa77c23 */ /* 0x000fe200080108a7 */
[----:B------:R-:W-:Y:S07]  /*8fa0*/  SHF.R.U32.HI R128, RZ, 0x18, R128 ;  /* 0x00000018ff807819 */ /* 0x000fee0000011680 */
[----:B------:R-:W5:Y:S01]  /*8fb0*/  MUFU.EX2 R140, R140 ;  /* 0x0000008c008c7308 */ /* 0x000f620000000800 */
[----:B------:R-:W-:Y:S01]  /*8fc0*/  LOP3.LUT R48, R48, 0xff, RZ, 0xc0, !PT ;  /* 0x000000ff30307812 */ /* 0x000fe200078ec0ff */
[----:B------:R-:W-:Y:S01]  /*8fd0*/  IMAD.MOV.U32 R2, RZ, RZ, R132 ;  /* 0x000000ffff027224 */ /* 0x000fe200078e0084 */
[----:B------:R-:W-:Y:S07]  /*8fe0*/  PRMT R119, R126, 0x5410, R119 ;  /* 0x000054107e777816 */ /* 0x000fee0000000077 */
[----:B------:R-:W-:Y:S01]  /*8ff0*/  MUFU.EX2 R247, R247 ;  /* 0x000000f700f77308 */ /* 0x000fe20000000800 */
[----:B------:R-:W-:Y:S01]  /*9000*/  SHF.R.U32.HI R49, RZ, 0x8, R49 ;  /* 0x00000008ff317819 */ /* 0x000fe20000011631 */
[----:B------:R-:W-:Y:S01]  /*9010*/  FADD.FTZ R157, R147, R157 ;  /* 0x0000009d939d7221 */ /* 0x000fe20000010000 */
[----:B------:R-:W-:Y:S07]  /*9020*/  PRMT R37, R48, 0x5410, R128 ;  /* 0x0000541030257816 */ /* 0x000fee0000000080 */
[----:B------:R-:W4:Y:S01]  /*9030*/  MUFU.EX2 R141, R141 ;  /* 0x0000008d008d7308 */ /* 0x000f220000000800 */
[----:B------:R-:W-:Y:S01]  /*9040*/  LOP3.LUT R48, R123, 0xffff, RZ, 0xc0, !PT ;  /* 0x0000ffff7b307812 */ /* 0x000fe200078ec0ff */
[----:B------:R-:W-:Y:S01]  /*9050*/  FADD.FTZ R166, R172, R166 ;  /* 0x000000a6aca67221 */ /* 0x000fe20000010000 */
[----:B------:R-:W-:Y:S07]  /*9060*/  PRMT R104, R104, 0x5410, R49 ;  /* 0x0000541068687816 */ /* 0x000fee0000000031 */
[----:B------:R-:W-:Y:S01]  /*9070*/  MUFU.EX2 R167, R167 ;  /* 0x000000a700a77308 */ /* 0x000fe20000000800 */
[----:B-1----:R-:W-:Y:S01]  /*9080*/  SHF.R.U32.HI R38, RZ, 0x8, R48 ;  /* 0x00000008ff267819 */ /* 0x002fe20000011630 */
[----:B------:R-:W-:Y:S01]  /*9090*/  FADD.FTZ R159, R179, R159 ;  /* 0x0000009fb39f7221 */ /* 0x000fe20000010000 */
[----:B------:R-:W1:Y:S01]  /*90a0*/  LDSM.16.MT88.4 R48, [R180+0x7000] ;  /* 0x00700000b430783b */ /* 0x000e620000004200 */
[----:B------:R-:W-:Y:S01]  /*90b0*/  LOP3.LUT R130, R130, 0xff, RZ, 0xc0, !PT ;  /* 0x000000ff82827812 */ /* 0x000fe200078ec0ff */
[----:B------:R-:W-:Y:S01]  /*90c0*/  FADD.FTZ R161, R149, R161 ;  /* 0x000000a195a17221 */ /* 0x000fe20000010000 */
[----:B--2---:R-:W-:Y:S01]  /*90d0*/  F2FP.F16.F32.PACK_AB R46, R107, R106 ;  /* 0x0000006a6b2e723e */ /* 0x004fe200000000ff */
[----:B------:R-:W-:Y:S01]  /*90e0*/  FADD.FTZ R157, R106, R157 ;  /* 0x0000009d6a9d7221 */ /* 0x000fe20000010000 */
[----:B------:R-:W-:Y:S01]  /*90f0*/  PRMT R125, R130, 0x5410, R125 ;  /* 0x00005410827d7816 */ /* 0x000fe2000000007d */
[----:B------:R-:W-:Y:S01]  /*9100*/  FADD.FTZ R166, R171, R166 ;  /* 0x000000a6aba67221 */ /* 0x000fe20000010000 */
[----:B------:R-:W-:Y:S01]  /*9110*/  LOP3.LUT R122, R225, R122, R129, 0x96, !PT ;  /* 0x0000007ae17a7212 */ /* 0x000fe200078e9681 */
[----:B------:R-:W-:Y:S01]  /*9120*/  FADD.FTZ R159, R148, R159 ;  /* 0x0000009f949f7221 */ /* 0x000fe20000010000 */
[----:B------:R-:W-:Y:S01]  /*9130*/  F2FP.F16.F32.PACK_AB R47, R151, R143 ;  /* 0x0000008f972f723e */ /* 0x000fe200000000ff */
[----:B------:R-:W-:Y:S01]  /*9140*/  FADD.FTZ R161, R150, R161 ;  /* 0x000000a196a17221 */ /* 0x000fe20000010000 */
[-C--:B---3--:R-:W-:Y:S03]  /*9150*/  HMMA.16816.F32 R20, R100, R112.reuse, R20 ;  /* 0x000000706414723c */ /* 0x088fe60000001814 */
[----:B------:R-:W-:Y:S01]  /*9160*/  PRMT R36, R123, 0x7632, R36 ;  /* 0x000076327b247816 */ /* 0x000fe20000000024 */
[----:B------:R-:W-:Y:S01]  /*9170*/  FADD.FTZ R157, R107, R157 ;  /* 0x0000009d6b9d7221 */ /* 0x000fe20000010000 */
[----:B------:R-:W-:Y:S01]  /*9180*/  LOP3.LUT R126, R123, 0xff, RZ, 0xc0, !PT ;  /* 0x000000ff7b7e7812 */ /* 0x000fe200078ec0ff */
[----:B------:R-:W-:Y:S01]  /*9190*/  FADD.FTZ R166, R144, R166 ;  /* 0x000000a690a67221 */ /* 0x000fe20000010000 */
[----:B------:R-:W-:Y:S01]  /*91a0*/  SHF.R.U32.HI R123, RZ, 0x18, R123 ;  /* 0x00000018ff7b7819 */ /* 0x000fe2000001167b */
[C---:B------:R-:W-:Y:S04]  /*91b0*/  HMMA.16816.F32 R28, R108.reuse, R112, R28 ;  /* 0x000000706c1c723c */ /* 0x040fe8000000181c */
[----:B------:R-:W-:Y:S01]  /*91c0*/  LOP3.LUT R36, R36, 0xff, RZ, 0xc0, !PT ;  /* 0x000000ff24247812 */ /* 0x000fe200078ec0ff */
[----:B------:R-:W-:Y:S01]  /*91d0*/  FADD.FTZ R159, R177, R159 ;  /* 0x0000009fb19f7221 */ /* 0x000fe20000010000 */
[----:B------:R-:W-:Y:S01]  /*91e0*/  PRMT R126, R126, 0x5410, R38 ;  /* 0x000054107e7e7816 */ /* 0x000fe20000000026 */
[----:B------:R-:W-:Y:S01]  /*91f0*/  FADD.FTZ R161, R178, R161 ;  /* 0x000000a1b2a17221 */ /* 0x000fe20000010000 */
[-C--:B------:R-:W-:Y:S03]  /*9200*/  HMMA.16816.F32 R24, R108, R114.reuse, R24 ;  /* 0x000000726c18723c */ /* 0x080fe60000001818 */
[----:B------:R-:W-:Y:S01]  /*9210*/  PRMT R123, R36, 0x5410, R123 ;  /* 0x00005410247b7816 */ /* 0x000fe2000000007b */
[--C-:B------:R-:W-:Y:S01]  /*9220*/  FFMA.FTZ R111, R64, UR4, -R170.reuse ;  /* 0x00000004406f7c23 */ /* 0x100fe200080108aa */
[--C-:B------:R-:W-:Y:S01]  /*9230*/  HSET2.LE.AND R38, R125, R220.reuse, PT ;  /* 0x000000dc7d267233 */ /* 0x100fe20003803000 */
[--C-:B------:R-:W-:Y:S01]  /*9240*/  FFMA.FTZ R64, R65, UR4, -R170.reuse ;  /* 0x0000000441407c23 */ /* 0x100fe200080108aa */
[----:B-----5:R-:W-:Y:S01]  /*9250*/  F2FP.F16.F32.PACK_AB R36, R142, R140 ;  /* 0x0000008c8e24723e */ /* 0x020fe200000000ff */
[----:B------:R-:W-:Y:S01]  /*9260*/  HMMA.16816.F32 R96, R100, R114, R96 ;  /* 0x000000726460723c */ /* 0x000fe20000001860 */
[----:B------:R-:W-:Y:S01]  /*9270*/  LDSM.16.MT88.4 R112, [R139+0x7800] ;  /* 0x007800008b70783b */ /* 0x000fe20000004200 */
[----:B------:R-:W-:Y:S02]  /*9280*/  MUFU.EX2 R65, R111 ;  /* 0x0000006f00417308 */ /* 0x000fe40000000800 */
[----:B------:R-:W-:Y:S01]  /*9290*/  LOP3.LUT R39, R121, 0xff00ff, RZ, 0xc0, !PT ;  /* 0x00ff00ff79277812 */ /* 0x000fe200078ec0ff */
[----:B------:R-:W-:Y:S01]  /*92a0*/  FFMA.FTZ R170, R53, UR4, -R170 ;  /* 0x0000000435aa7c23 */ /* 0x000fe200080108aa */
[----:B------:R-:W-:Y:S06]  /*92b0*/  LOP3.LUT R38, R36, R38, RZ, 0xc0, !PT ;  /* 0x0000002624267212 */ /* 0x000fec00078ec0ff */
[----:B------:R-:W-:Y:S01]  /*92c0*/  MUFU.EX2 R64, R64 ;  /* 0x0000004000407308 */ /* 0x000fe20000000800 */
[--C-:B------:R-:W-:Y:S01]  /*92d0*/  HSET2.LE.AND R36, R104, R220.reuse, PT ;  /* 0x000000dc68247233 */ /* 0x100fe20003803000 */
[----:B------:R-:W-:Y:S01]  /*92e0*/  FADD.FTZ R157, R105, R157 ;  /* 0x0000009d699d7221 */ /* 0x000fe20000010000 */
[--C-:B------:R-:W-:Y:S07]  /*92f0*/  HSET2.LE.AND R39, R39, R220.reuse, PT ;  /* 0x000000dc27277233 */ /* 0x100fee0003803000 */
[----:B------:R-:W2:Y:S01]  /*9300*/  MUFU.EX2 R170, R170 ;  /* 0x000000aa00aa7308 */ /* 0x000ea20000000800 */
[--C-:B------:R-:W-:Y:S01]  /*9310*/  HSET2.LE.AND R37, R37, R220.reuse, PT ;  /* 0x000000dc25257233 */ /* 0x100fe20003803000 */
[----:B------:R-:W-:Y:S01]  /*9320*/  FADD.FTZ R166, R145, R166 ;  /* 0x000000a691a67221 */ /* 0x000fe20000010000 */
[----:B----4-:R-:W-:Y:S01]  /*9330*/  F2FP.F16.F32.PACK_AB R104, R141, R105 ;  /* 0x000000698d68723e */ /* 0x010fe200000000ff */
[----:B------:R-:W-:Y:S01]  /*9340*/  FADD.FTZ R159, R176, R159 ;  /* 0x0000009fb09f7221 */ /* 0x000fe20000010000 */
[----:B------:R-:W-:Y:S01]  /*9350*/  LOP3.LUT R36, R47, R36, RZ, 0xc0, !PT ;  /* 0x000000242f247212 */ /* 0x000fe200078ec0ff */
[----:B------:R-:W-:Y:S01]  /*9360*/  FADD.FTZ R161, R175, R161 ;  /* 0x000000a1afa17221 */ /* 0x000fe20000010000 */
[--C-:B------:R-:W-:Y:S01]  /*9370*/  HSET2.LE.AND R44, R126, R220.reuse, PT ;  /* 0x000000dc7e2c7233 */ /* 0x100fe20003803000 */
[----:B------:R-:W-:Y:S01]  /*9380*/  FADD.FTZ R166, R143, R166 ;  /* 0x000000a68fa67221 */ /* 0x000fe20000010000 */
[----:B------:R-:W-:Y:S01]  /*9390*/  LOP3.LUT R47, R117, 0xff00ff, RZ, 0xc0, !PT ;  /* 0x00ff00ff752f7812 */ /* 0x000fe200078ec0ff */
[----:B------:R-:W-:Y:S01]  /*93a0*/  IMAD.WIDE.U32 R116, R116, -0x2daee0ad, RZ ;  /* 0xd2511f5374747825 */ /* 0x000fe200078e00ff */
[----:B------:R-:W-:Y:S02]  /*93b0*/  F2FP.F16.F32.PACK_AB R45, R244, R243 ;  /* 0x000000f3f42d723e */ /* 0x000fe400000000ff */
[----:B------:R-:W-:Y:S01]  /*93c0*/  LOP3.LUT R39, R104, R39, RZ, 0xc0, !PT ;  /* 0x0000002768277212 */ /* 0x000fe200078ec0ff */
[----:B------:R-:W-:Y:S01]  /*93d0*/  IMAD.MOV.U32 R103, RZ, RZ, R116 ;  /* 0x000000ffff677224 */ /* 0x000fe200078e0074 */
[----:B------:R-:W-:Y:S01]  /*93e0*/  LOP3.LUT R37, R46, R37, RZ, 0xc0, !PT ;  /* 0x000000252e257212 */ /* 0x000fe200078ec0ff */
[----:B------:R-:W-:Y:S01]  /*93f0*/  IMAD.MOV.U32 R0, RZ, RZ, R133 ;  /* 0x000000ffff007224 */ /* 0x000fe200078e0085 */
[----:B------:R-:W-:Y:S01]  /*9400*/  LOP3.LUT R44, R45, R44, RZ, 0xc0, !PT ;  /* 0x0000002c2d2c7212 */ /* 0x000fe200078ec0ff */
[----:B------:R-:W-:Y:S01]  /*9410*/  FADD.FTZ R159, R243, R159 ;  /* 0x0000009ff39f7221 */ /* 0x000fe20000010000 */
[--C-:B------:R-:W-:Y:S01]  /*9420*/  HSET2.LE.AND R46, R119, R220.reuse, PT ;  /* 0x000000dc772e7233 */ /* 0x100fe20003803000 */
[----:B------:R-:W-:Y:S01]  /*9430*/  FADD.FTZ R161, R245, R161 ;  /* 0x000000a1f5a17221 */ /* 0x000fe20000010000 */
[--C-:B------:R-:W-:Y:S01]  /*9440*/  HSET2.LE.AND R45, R123, R220.reuse, PT ;  /* 0x000000dc7b2d7233 */ /* 0x100fe20003803000 */
[-C--:B------:R-:W-:Y:S05]  /*9450*/  HMMA.16816.F32 R4, R36, R40.reuse, R4 ;  /* 0x000000282404723c */ /* 0x080fea0000001804 */
[--C-:B------:R-:W-:Y:S01]  /*9460*/  HSET2.LE.AND R47, R47, R220.reuse, PT ;  /* 0x000000dc2f2f7233 */ /* 0x100fe20003803000 */
[----:B------:R-:W-:Y:S01]  /*9470*/  IMAD.WIDE.U32 R122, R122, -0x2daee0ad, RZ ;  /* 0xd2511f537a7a7825 */ /* 0x000fe200078e00ff */
[----:B------:R-:W-:Y:S02]  /*9480*/  F2FP.F16.F32.PACK_AB R102, R246, R245 ;  /* 0x000000f5f666723e */ /* 0x000fe400000000ff */
[----:B------:R-:W-:Y:S01]  /*9490*/  F2FP.F16.F32.PACK_AB R101, R247, R248 ;  /* 0x000000f8f765723e */ /* 0x000fe200000000ff */
[----:B------:R-:W-:Y:S01]  /*94a0*/  IMAD.MOV.U32 R104, RZ, RZ, R122 ;  /* 0x000000ffff687224 */ /* 0x000fe200078e007a */
[----:B------:R-:W-:Y:S01]  /*94b0*/  F2FP.F16.F32.PACK_AB R100, R249, R250 ;  /* 0x000000faf964723e */ /* 0x000fe200000000ff */
[----:B------:R-:W-:Y:S01]  /*94c0*/  IMAD.MOV.U32 R136, RZ, RZ, R134 ;  /* 0x000000ffff887224 */ /* 0x000fe200078e0086 */
[----:B------:R-:W-:Y:S01]  /*94d0*/  LOP3.LUT R45, R102, R45, RZ, 0xc0, !PT ;  /* 0x0000002d662d7212 */ /* 0x000fe200078ec0ff */
[----:B------:R-:W-:Y:S01]  /*94e0*/  FADD.FTZ R166, R151, R166 ;  /* 0x000000a697a67221 */ /* 0x000fe20000010000 */
[----:B------:R-:W-:Y:S01]  /*94f0*/  LOP3.LUT R46, R101, R46, RZ, 0xc0, !PT ;  /* 0x0000002e652e7212 */ /* 0x000fe200078ec0ff */
[----:B------:R-:W-:Y:S01]  /*9500*/  FADD.FTZ R159, R244, R159 ;  /* 0x0000009ff49f7221 */ /* 0x000fe20000010000 */
[----:B------:R-:W-:Y:S01]  /*9510*/  LOP3.LUT R47, R100, R47, RZ, 0xc0, !PT ;  /* 0x0000002f642f7212 */ /* 0x000fe200078ec0ff */
[----:B------:R-:W-:Y:S01]  /*9520*/  FADD.FTZ R161, R246, R161 ;  /* 0x000000a1f6a17221 */ /* 0x000fe20000010000 */
[----:B------:R-:W-:Y:S01]  /*9530*/  PRMT R101, R116, 0x7772, RZ ;  /* 0x0000777274657816 */ /* 0x000fe200000000ff */
[----:B------:R-:W-:Y:S01]  /*9540*/  FADD.FTZ R166, R140, R166 ;  /* 0x000000a68ca67221 */ /* 0x000fe20000010000 */
[----:B------:R-:W-:Y:S01]  /*9550*/  PRMT R102, R116, 0x7771, RZ ;  /* 0x0000777174667816 */ /* 0x000fe200000000ff */
[----:B------:R-:W-:Y:S01]  /*9560*/  FADD.FTZ R159, R248, R159 ;  /* 0x0000009ff89f7221 */ /* 0x000fe20000010000 */
[----:B------:R-:W-:Y:S01]  /*9570*/  LOP3.LUT R118, R124, R118, R117, 0x96, !PT ;  /* 0x000000767c767212 */ /* 0x000fe200078e9675 */
[C---:B------:R-:W-:Y:S04]  /*9580*/  HMMA.16816.F32 R8, R44.reuse, R40, R8 ;  /* 0x000000282c08723c */ /* 0x040fe80000001808 */
[----:B------:R-:W-:Y:S01]  /*9590*/  PRMT R100, R122, 0x7772, RZ ;  /* 0x000077727a647816 */ /* 0x000fe200000000ff */
[----:B------:R-:W-:Y:S01]  /*95a0*/  FADD.FTZ R161, R250, R161 ;  /* 0x000000a1faa17221 */ /* 0x000fe20000010000 */
[----:B------:R-:W-:Y:S01]  /*95b0*/  LOP3.LUT R120, R124, R120, R123, 0x96, !PT ;  /* 0x000000787c787212 */ /* 0x000fe200078e967b */
[----:B------:R-:W-:Y:S01]  /*95c0*/  FADD.FTZ R166, R142, R166 ;  /* 0x000000a68ea67221 */ /* 0x000fe20000010000 */
[-C--:B------:R-:W-:Y:S03]  /*95d0*/  HMMA.16816.F32 R12, R44, R42.reuse, R12 ;  /* 0x0000002a2c0c723c */ /* 0x080fe6000000180c */
[C---:B------:R-:W-:Y:S01]  /*95e0*/  PRMT R109, R120.reuse, 0x7632, R109 ;  /* 0x00007632786d7816 */ /* 0x040fe2000000006d */
[----:B------:R-:W-:Y:S01]  /*95f0*/  FADD.FTZ R157, R141, R157 ;  /* 0x0000009d8d9d7221 */ /* 0x000fe20000010000 */
[----:B------:R-:W-:Y:S01]  /*9600*/  LOP3.LUT R110, R120, 0xffff, RZ, 0xc0, !PT ;  /* 0x0000ffff786e7812 */ /* 0x000fe200078ec0ff */
[----:B------:R-:W-:Y:S01]  /*9610*/  FADD.FTZ R159, R247, R159 ;  /* 0x0000009ff79f7221 */ /* 0x000fe20000010000 */
[----:B------:R-:W-:Y:S01]  /*9620*/  LOP3.LUT R109, R109, 0xff, RZ, 0xc0, !PT ;  /* 0x000000ff6d6d7812 */ /* 0x000fe200078ec0ff */
[C---:B------:R-:W-:Y:S01]  /*9630*/  HMMA.16816.F32 R16, R36.reuse, R42, R16 ;  /* 0x0000002a2410723c */ /* 0x040fe20000001810 */
[----:B------:R-:W3:Y:S03]  /*9640*/  LDSM.16.MT88.4 R40, [R139+0x7000] ;  /* 0x007000008b28783b */ /* 0x000ee60000004200 */
[----:B------:R-:W-:Y:S01]  /*9650*/  SHF.R.U32.HI R110, RZ, 0x8, R110 ;  /* 0x00000008ff6e7819 */ /* 0x000fe2000001166e */
[----:B------:R-:W-:Y:S01]  /*9660*/  FADD.FTZ R161, R249, R161 ;  /* 0x000000a1f9a17221 */ /* 0x000fe20000010000 */
[----:B------:R-:W-:Y:S01]  /*9670*/  LOP3.LUT R103, R103, 0xff, RZ, 0xc0, !PT ;  /* 0x000000ff67677812 */ /* 0x000fe200078ec0ff */
[----:B------:R-:W-:Y:S01]  /*9680*/  FADD.FTZ R166, R251, R166 ;  /* 0x000000a6fba67221 */ /* 0x000fe20000010000 */
[-C--:B-1----:R-:W-:Y:S03]  /*9690*/  HMMA.16816.F32 R68, R36, R48.reuse, R68 ;  /* 0x000000302444723c */ /* 0x082fe60000001844 */
[----:B------:R-:W-:Y:S01]  /*96a0*/  PRMT R102, R103, 0x5410, R102 ;  /* 0x0000541067667816 */ /* 0x000fe20000000066 */
[----:B------:R-:W-:Y:S01]  /*96b0*/  FADD.FTZ R157, R252, R157 ;  /* 0x0000009dfc9d7221 */ /* 0x000fe20000010000 */
[----:B------:R-:W-:Y:S01]  /*96c0*/  SHF.R.U32.HI R103, RZ, 0x18, R120 ;  /* 0x00000018ff677819 */ /* 0x000fe20000011678 */
[----:B------:R-:W-:Y:S01]  /*96d0*/  FADD.FTZ R161, R58, R161 ;  /* 0x000000a13aa17221 */ /* 0x000fe20000010000 */
[C---:B------:R-:W-:Y:S01]  /*96e0*/  PRMT R108, R122.reuse, 0x7771, RZ ;  /* 0x000077717a6c7816 */ /* 0x040fe200000000ff */
[C---:B------:R-:W-:Y:S04]  /*96f0*/  HMMA.16816.F32 R72, R44.reuse, R48, R72 ;  /* 0x000000302c48723c */ /* 0x040fe80000001848 */
[----:B------:R-:W-:Y:S01]  /*9700*/  PRMT R49, R122, 0x7773, RZ ;  /* 0x000077737a317816 */ /* 0x000fe200000000ff */
[----:B--2---:R-:W-:Y:S01]  /*9710*/  FADD.FTZ R166, R170, R166 ;  /* 0x000000a6aaa67221 */ /* 0x004fe20000010000 */
[----:B------:R-:W-:Y:S01]  /*9720*/  PRMT R48, R116, 0x7773, RZ ;  /* 0x0000777374307816 */ /* 0x000fe200000000ff */
[----:B------:R-:W-:Y:S01]  /*9730*/  FADD.FTZ R161, R59, R161 ;  /* 0x000000a13ba17221 */ /* 0x000fe20000010000 */
[-C--:B------:R-:W-:Y:S03]  /*9740*/  HMMA.16816.F32 R76, R44, R50.reuse, R76 ;  /* 0x000000322c4c723c */ /* 0x080fe6000000184c */
[----:B------:R-:W-:Y:S01]  /*9750*/  PRMT R100, R100, 0x5410, R49 ;  /* 0x0000541064647816 */ /* 0x000fe20000000031 */
[----:B------:R-:W-:Y:S01]  /*9760*/  FADD.FTZ R166, R65, R166 ;  /* 0x000000a641a67221 */ /* 0x000fe20000010000 */
[----:B------:R-:W-:Y:S02]  /*9770*/  PRMT R101, R101, 0x5410, R48 ;  /* 0x0000541065657816 */ /* 0x000fe40000000030 */
[----:B------:R-:W-:Y:S01]  /*9780*/  PRMT R103, R109, 0x5410, R103 ;  /* 0x000054106d677816 */ /* 0x000fe20000000067 */
[C---:B------:R-:W-:Y:S01]  /*9790*/  HMMA.16816.F32 R80, R36.reuse, R50, R80 ;  /* 0x000000322450723c */ /* 0x040fe20000001850 */
[----:B------:R-:W1:Y:S03]  /*97a0*/  LDSM.16.MT88.4 R48, [R138+0x7000] ;  /* 0x007000008a30783b */ /* 0x000e660000004200 */
[----:B------:R-:W-:Y:S01]  /*97b0*/  LOP3.LUT R104, R104, 0xff, RZ, 0xc0, !PT ;  /* 0x000000ff68687812 */ /* 0x000fe200078ec0ff */
[----:B------:R-:W-:Y:S01]  /*97c0*/  FADD.FTZ R242, R64, R166 ;  /* 0x000000a640f27221 */ /* 0x000fe20000010000 */
[----:B------:R-:W-:Y:S02]  /*97d0*/  SHF.R.U32.HI R109, RZ, 0x18, R118 ;  /* 0x00000018ff6d7819 */ /* 0x000fe40000011676 */
[----:B------:R-:W-:Y:S01]  /*97e0*/  PRMT R108, R104, 0x5410, R108 ;  /* 0x00005410686c7816 */ /* 0x000fe2000000006c */
[-C--:B---3--:R-:W-:Y:S03]  /*97f0*/  HMMA.16816.F32 R84, R36, R40.reuse, R84 ;  /* 0x000000282454723c */ /* 0x088fe60000001854 */
[----:B------:R-:W-:Y:S02]  /*9800*/  LOP3.LUT R104, R120, 0xff, RZ, 0xc0, !PT ;  /* 0x000000ff78687812 */ /* 0x000fe400078ec0ff */
[--C-:B------:R-:W-:Y:S02]  /*9810*/  HSET2.LE.AND R102, R102, R220.reuse, PT ;  /* 0x000000dc66667233 */ /* 0x100fe40003803000 */
[----:B------:R-:W-:Y:S01]  /*9820*/  PRMT R104, R104, 0x5410, R110 ;  /* 0x0000541068687816 */ /* 0x000fe2000000006e */
[C---:B------:R-:W-:Y:S04]  /*9830*/  HMMA.16816.F32 R88, R44.reuse, R40, R88 ;  /* 0x000000282c58723c */ /* 0x040fe80000001858 */
[----:B------:R-:W-:Y:S01]  /*9840*/  FFMA.FTZ R110, R67, UR4, -R168 ;  /* 0x00000004436e7c23 */ /* 0x000fe200080108a8 */
[C---:B------:R-:W-:Y:S01]  /*9850*/  PRMT R40, R118.reuse, 0x7632, R40 ;  /* 0x0000763276287816 */ /* 0x040fe20000000028 */
[----:B------:R-:W-:Y:S01]  /*9860*/  MUFU.EX2 R67, R66 ;  /* 0x0000004200437308 */ /* 0x000fe20000000800 */
[----:B------:R-:W-:Y:S01]  /*9870*/  LOP3.LUT R41, R118, 0xff, RZ, 0xc0, !PT ;  /* 0x000000ff76297812 */ /* 0x000fe200078ec0ff */
[-C--:B------:R-:W-:Y:S08]  /*9880*/  HMMA.16816.F32 R92, R44, R42.reuse, R92 ;  /* 0x0000002a2c5c723c */ /* 0x080ff0000000185c */
[----:B------:R2:W-:Y:S01]  /*9890*/  MUFU.EX2 R66, R110 ;  /* 0x0000006e00427308 */ /* 0x0005e20000000800 */
[----:B------:R-:W-:Y:S01]  /*98a0*/  FFMA.FTZ R168, R55, UR4, -R168 ;  /* 0x0000000437a87c23 */ /* 0x000fe200080108a8 */
[----:B------:R-:W-:Y:S01]  /*98b0*/  LOP3.LUT R40, R40, 0xff, RZ, 0xc0, !PT ;  /* 0x000000ff28287812 */ /* 0x000fe200078ec0ff */
[----:B------:R-:W-:Y:S01]  /*98c0*/  LDSM.16.MT88.4 R52, [R180+0x7800] ;  /* 0x00780000b434783b */ /* 0x000fe20000004200 */
[C---:B------:R-:W-:Y:S06]  /*98d0*/  HMMA.16816.F32 R32, R36.reuse, R42, R32 ;  /* 0x0000002a2420723c */ /* 0x040fec0000001820 */
[----:B------:R-:W-:Y:S01]  /*98e0*/  MUFU.EX2 R168, R168 ;  /* 0x000000a800a87308 */ /* 0x000fe20000000800 */
[----:B------:R-:W-:Y:S01]  /*98f0*/  PRMT R109, R40, 0x5410, R109 ;  /* 0x00005410286d7816 */ /* 0x000fe2000000006d */
[--C-:B------:R-:W-:Y:S01]  /*9900*/  FFMA.FTZ R40, R57, UR4, -R169.reuse ;  /* 0x0000000439287c23 */ /* 0x100fe200080108a9 */
[--C-:B------:R-:W-:Y:S07]  /*9910*/  HSET2.LE.AND R42, R108, R220.reuse, PT ;  /* 0x000000dc6c2a7233 */ /* 0x100fee0003803000 */
[----:B------:R-:W3:Y:S01]  /*9920*/  MUFU.EX2 R57, R56 ;  /* 0x0000003800397308 */ /* 0x000ee20000000800 */
[-C--:B-1----:R-:W-:Y:S03]  /*9930*/  HMMA.16816.F32 R20, R36, R48.reuse, R20 ;  /* 0x000000302414723c */ /* 0x082fe60000001814 */
[----:B--2---:R-:W-:Y:S06]  /*9940*/  LOP3.LUT R110, R118, 0xffff, RZ, 0xc0, !PT ;  /* 0x0000ffff766e7812 */ /* 0x004fec00078ec0ff */
[----:B------:R1:W2:Y:S01]  /*9950*/  MUFU.EX2 R56, R40 ;  /* 0x0000002800387308 */ /* 0x0002a20000000800 */
[----:B------:R-:W4:Y:S01]  /*9960*/  LDSM.16.MT88.4 R116, [R184+0x7800] ;  /* 0x00780000b874783b */ /* 0x000f220000004200 */
[----:B------:R-:W-:Y:S01]  /*9970*/  LOP3.LUT R43, R100, 0xff00ff, RZ, 0xc0, !PT ;  /* 0x00ff00ff642b7812 */ /* 0x000fe200078ec0ff */
[----:B------:R-:W-:Y:S01]  /*9980*/  FFMA.FTZ R169, R61, UR4, -R169 ;  /* 0x000000043da97c23 */ /* 0x000fe200080108a9 */
[C---:B------:R-:W-:Y:S06]  /*9990*/  HMMA.16816.F32 R28, R44.reuse, R48, R28 ;  /* 0x000000302c1c723c */ /* 0x040fec000000181c */
[----:B------:R-:W5:Y:S01]  /*99a0*/  MUFU.EX2 R48, R60 ;  /* 0x0000003c00307308 */ /* 0x000f620000000800 */
[----:B------:R-:W-:Y:S09]  /*99b0*/  SHF.R.U32.HI R110, RZ, 0x8, R110 ;  /* 0x00000008ff6e7819 */ /* 0x000ff2000001166e */
[----:B------:R-:W-:Y:S01]  /*99c0*/  MUFU.EX2 R169, R169 ;  /* 0x000000a900a97308 */ /* 0x000fe20000000800 */
[--C-:B------:R-:W-:Y:S01]  /*99d0*/  HSET2.LE.AND R43, R43, R220.reuse, PT ;  /* 0x000000dc2b2b7233 */ /* 0x100fe20003803000 */
[----:B---3--:R-:W-:Y:S01]  /*99e0*/  FADD.FTZ R159, R57, R159 ;  /* 0x0000009f399f7221 */ /* 0x008fe20000010000 */
[-C--:B------:R-:W-:Y:S07]  /*99f0*/  HMMA.16816.F32 R24, R44, R50.reuse, R24 ;  /* 0x000000322c18723c */ /* 0x080fee0000001818 */
[----:B------:R-:W3:Y:S01]  /*9a00*/  MUFU.EX2 R49, R62 ;  /* 0x0000003e00317308 */ /* 0x000ee20000000800 */
[----:B-1----:R-:W-:Y:S01]  /*9a10*/  F2FP.F16.F32.PACK_AB R40, R64, R65 ;  /* 0x000000414028723e */ /* 0x002fe200000000ff */
[----:B------:R-:W-:Y:S01]  /*9a20*/  FADD.FTZ R157, R168, R157 ;  /* 0x0000009da89d7221 */ /* 0x000fe20000010000 */
[----:B------:R-:W-:Y:S01]  /*9a30*/  PRMT R110, R41, 0x5410, R110 ;  /* 0x00005410296e7816 */ /* 0x000fe2000000006e */
[----:B--2---:R-:W-:Y:S01]  /*9a40*/  FADD.FTZ R159, R56, R159 ;  /* 0x0000009f389f7221 */ /* 0x004fe20000010000 */
[----:B------:R-:W-:Y:S01]  /*9a50*/  LOP3.LUT R42, R40, R42, RZ, 0xc0, !PT ;  /* 0x0000002a282a7212 */ /* 0x000fe200078ec0ff */
[----:B------:R-:W-:Y:S04]  /*9a60*/  HMMA.16816.F32 R96, R36, R50, R96 ;  /* 0x000000322460723c */ /* 0x000fe80000001860 */
[--C-:B------:R-:W-:Y:S01]  /*9a70*/  HSET2.LE.AND R40, R104, R220.reuse, PT ;  /* 0x000000dc68287233 */ /* 0x100fe20003803000 */
[----:B------:R-:W-:Y:S01]  /*9a80*/  FADD.FTZ R157, R67, R157 ;  /* 0x0000009d439d7221 */ /* 0x000fe20000010000 */
[--C-:B------:R-:W-:Y:S01]  /*9a90*/  HSET2.LE.AND R41, R103, R220.reuse, PT ;  /* 0x000000dc67297233 */ /* 0x100fe20003803000 */
[----:B-----5:R-:W-:Y:S01]  /*9aa0*/  FADD.FTZ R159, R48, R159 ;  /* 0x0000009f309f7221 */ /* 0x020fe20000010000 */
[----:B------:R-:W-:Y:S01]  /*9ab0*/  F2FP.F16.F32.PACK_AB R47, R66, R67 ;  /* 0x00000043422f723e */ /* 0x000fe200000000ff */
[----:B---3--:R-:W-:Y:S01]  /*9ac0*/  FADD.FTZ R161, R49, R161 ;  /* 0x000000a131a17221 */ /* 0x008fe20000010000 */
[----:B------:R-:W-:Y:S01]  /*9ad0*/  F2FP.F16.F32.PACK_AB R46, R170, R251 ;  /* 0x000000fbaa2e723e */ /* 0x000fe200000000ff */
[----:B------:R-:W-:Y:S01]  /*9ae0*/  FADD.FTZ R241, R66, R157 ;  /* 0x0000009d42f17221 */ /* 0x000fe20000010000 */
[----:B------:R-:W-:Y:S01]  /*9af0*/  F2FP.F16.F32.PACK_AB R45, R168, R252 ;  /* 0x000000fca82d723e */ /* 0x000fe200000000ff */
[----:B------:R-:W-:Y:S01]  /*9b00*/  FADD.FTZ R240, R169, R159 ;  /* 0x0000009fa9f07221 */ /* 0x000fe20000010000 */
[----:B------:R-:W-:Y:S01]  /*9b10*/  LOP3.LUT R103, R101, 0xff00ff, RZ, 0xc0, !PT ;  /* 0x00ff00ff65677812 */ /* 0x000fe200078ec0ff */
[----:B------:R-:W-:Y:S01]  /*9b20*/  FADD.FTZ R231, R167, R161 ;  /* 0x000000a1a7e77221 */ /* 0x000fe20000010000 */
[----:B------:R-:W-:Y:S02]  /*9b30*/  LOP3.LUT R43, R47, R43, RZ, 0xc0, !PT ;  /* 0x0000002b2f2b7212 */ /* 0x000fe400078ec0ff */
[----:B------:R-:W-:Y:S02]  /*9b40*/  LOP3.LUT R40, R46, R40, RZ, 0xc0, !PT ;  /* 0x000000282e287212 */ /* 0x000fe400078ec0ff */
[----:B------:R-:W-:Y:S02]  /*9b50*/  LOP3.LUT R41, R45, R41, RZ, 0xc0, !PT ;  /* 0x000000292d297212 */ /* 0x000fe400078ec0ff */
[--C-:B------:R-:W-:Y:S02]  /*9b60*/  HSET2.LE.AND R100, R110, R220.reuse, PT ;  /* 0x000000dc6e647233 */ /* 0x100fe40003803000 */
[--C-:B------:R-:W-:Y:S02]  /*9b70*/  HSET2.LE.AND R101, R109, R220.reuse, PT ;  /* 0x000000dc6d657233 */ /* 0x100fe40003803000 */
[----:B------:R-:W-:Y:S01]  /*9b80*/  HSET2.LE.AND R103, R103, R220, PT ;  /* 0x000000dc67677233 */ /* 0x000fe20003803000 */
[-C--:B----4-:R-:W-:Y:S01]  /*9b90*/  HMMA.16816.F32 R128, R40, R116.reuse, R4 ;  /* 0x000000742880723c */ /* 0x090fe20000001804 */
[----:B------:R-:W1:Y:S04]  /*9ba0*/  LDSM.16.MT88.4 R4, [R138+0x7800] ;  /* 0x007800008a04783b */ /* 0x000e680000004200 */
[----:B------:R-:W-:Y:S02]  /*9bb0*/  F2FP.F16.F32.PACK_AB R44, R56, R57 ;  /* 0x00000039382c723e */ /* 0x000fe400000000ff */
[----:B------:R-:W-:Y:S02]  /*9bc0*/  F2FP.F16.F32.PACK_AB R38, R59, R58 ;  /* 0x0000003a3b26723e */ /* 0x000fe400000000ff */
[----:B------:R-:W-:Y:S02]  /*9bd0*/  F2FP.F16.F32.PACK_AB R37, R169, R48 ;  /* 0x00000030a925723e */ /* 0x000fe400000000ff */
[----:B------:R-:W-:Y:S02]  /*9be0*/  F2FP.F16.F32.PACK_AB R36, R167, R49 ;  /* 0x00000031a724723e */ /* 0x000fe400000000ff */
[----:B------:R-:W-:Y:S02]  /*9bf0*/  LOP3.LUT R100, R44, R100, RZ, 0xc0, !PT ;  /* 0x000000642c647212 */ /* 0x000fe400078ec0ff */
[----:B------:R-:W-:Y:S02]  /*9c00*/  LOP3.LUT R101, R38, R101, RZ, 0xc0, !PT ;  /* 0x0000006526657212 */ /* 0x000fe400078ec0ff */
[----:B------:R-:W-:Y:S02]  /*9c10*/  LOP3.LUT R102, R37, R102, RZ, 0xc0, !PT ;  /* 0x0000006625667212 */ /* 0x000fe400078ec0ff */
[----:B------:R-:W-:Y:S07]  /*9c20*/  LOP3.LUT R103, R36, R103, RZ, 0xc0, !PT ;  /* 0x0000006724677212 */ /* 0x000fee00078ec0ff */
        /* <DEDUP_REMOVED lines=14> */
[----:B------:R-:W-:Y:S01]  /*9d10*/  HMMA.16816.F32 R96, R40, R6, R96 ;  /* 0x000000062860723c */ /* 0x000fe20000001860 */
[----:B------:R-:W-:Y:S08]  /*9d20*/  @!UPT UIADD3 URZ, UPT, UPT, URZ, URZ, URZ ;  /* 0x000000fffffff290 */ /* 0x000ff0000fffe0ff */
[----:B------:R-:W-:Y:S11]  /*9d30*/  @P0 BRA `(.L_x_1235) ;  /* 0xffffffc800bc0947 */ /* 0x000ff6000383ffff */
.L_x_1234:
[----:B------:R-:W1:Y:S01]  /*9d40*/  SHFL.BFLY PT, R2, R240, 0x2, 0x1f ;  /* 0x0c401f00f0027f89 */ /* 0x000e6200000e0000 */
[----:B------:R-:W2:Y:S01]  /*9d50*/  LDCU UR4, c[0x0][0x4fc] ;  /* 0x00009f80ff0477ac */ /* 0x000ea20008000800 */
[----:B------:R-:W-:Y:S01]  /*9d60*/  MOV R11, 0x20 ;  /* 0x00000020000b7802 */ /* 0x000fe20000000f00 */
[----:B------:R-:W3:Y:S01]  /*9d70*/  LDC R16, c[0x0][0x434] ;  /* 0x00010d00ff107b82 */ /* 0x000ee20000000800 */
[----:B------:R-:W4:Y:S01]  /*9d80*/  SHFL.BFLY PT, R0, R231, 0x2, 0x1f ;  /* 0x0c401f00e7007f89 */ /* 0x000f2200000e0000 */
[C---:B------:R-:W-:Y:S01]  /*9d90*/  LOP3.LUT P1, RZ, R208.reuse, 0x8, RZ, 0xc0, !PT ;  /* 0x00000008d0ff7812 */ /* 0x040fe2000782c0ff */
[----:B------:R-:W-:Y:S01]  /*9da0*/  UMOV UR5, 0x400 ;  /* 0x0000040000057882 */ /* 0x000fe20000000000 */
[----:B------:R-:W-:Y:S01]  /*9db0*/  LOP3.LUT P0, RZ, R208, 0x4, RZ, 0xc0, !PT ;  /* 0x00000004d0ff7812 */ /* 0x000fe2000780c0ff */
[----:B------:R-:W5:Y:S01]  /*9dc0*/  SHFL.BFLY PT, R4, R242, 0x2, 0x1f ;  /* 0x0c401f00f2047f89 */ /* 0x000f6200000e0000 */
[----:B------:R-:W-:Y:S02]  /*9dd0*/  SEL R14, R11, 0xffffffe0, !P1 ;  /* 0xffffffe00b0e7807 */ /* 0x000fe40004800000 */
[----:B------:R-:W2:Y:S01]  /*9de0*/  LDC.U8 R11, c[0x0][0x549] ;  /* 0x00015240ff0b7b82 */ /* 0x000ea20000000000 */
[----:B------:R-:W2:Y:S01]  /*9df0*/  SHFL.BFLY PT, R3, R241, 0x2, 0x1f ;  /* 0x0c401f00f1037f89 */ /* 0x000ea200000e0000 */
[----:B------:R-:W-:-:S02]  /*9e00*/  MOV R10, 0x10 ;  /* 0x00000010000a7802 */ /* 0x000fc40000000f00 */
[----:B------:R-:W-:Y:S02]  /*9e10*/  ISETP.NE.AND P2, PT, R207, -0x1, PT ;  /* 0xffffffffcf00780c */ /* 0x000fe40003f45270 */
[----:B------:R-:W-:Y:S02]  /*9e20*/  SEL R10, R10, 0xfffffff0, !P0 ;  /* 0xfffffff00a0a7807 */ /* 0x000fe40004000000 */
[----:B------:R-:W-:Y:S01]  /*9e30*/  LOP3.LUT P0, RZ, R208, 0x10, RZ, 0xc0, !PT ;  /* 0x00000010d0ff7812 */ /* 0x000fe2000780c0ff */
[----:B------:R-:W3:Y:S01]  /*9e40*/  LDC R18, c[0x0][0x434] ;  /* 0x00010d00ff127b82 */ /* 0x000ee20000000800 */
[----:B-1----:R-:W-:Y:S01]  /*9e50*/  FADD.FTZ R2, R2, R240 ;  /* 0x000000f002027221 */ /* 0x002fe20000010000 */
[----:B----4-:R-:W-:-:S04]  /*9e60*/  FADD.FTZ R231, R0, R231 ;  /* 0x000000e700e77221 */ /* 0x010fc80000010000 */
[----:B------:R-:W1:Y:S02]  /*9e70*/  SHFL.BFLY PT, R5, R2, 0x1, 0x1f ;  /* 0x0c201f0002057f89 */ /* 0x000e6400000e0000 */
[----:B------:R-:W4:Y:S01]  /*9e80*/  LDC.U8 R19, c[0x0][0x548] ;  /* 0x00015200ff137b82 */ /* 0x000f220000000000 */
[----:B-----5:R-:W-:Y:S01]  /*9e90*/  FADD.FTZ R242, R4, R242 ;  /* 0x000000f204f27221 */ /* 0x020fe20000010000 */
[----:B------:R-:W5:Y:S01]  /*9ea0*/  SHFL.BFLY PT, R0, R231, 0x1, 0x1f ;  /* 0x0c201f00e7007f89 */ /* 0x000f6200000e0000 */
[----:B--2---:R-:W-:Y:S01]  /*9eb0*/  ISETP.NE.AND P1, PT, R11, RZ, PT ;  /* 0x000000ff0b00720c */ /* 0x004fe20003f25270 */
[----:B------:R-:W-:Y:S02]  /*9ec0*/  FADD.FTZ R241, R3, R241 ;  /* 0x000000f103f17221 */ /* 0x000fe40000010000 */
[----:B------:R-:W2:Y:S04]  /*9ed0*/  SHFL.BFLY PT, R4, R242, 0x1, 0x1f ;  /* 0x0c201f00f2047f89 */ /* 0x000ea800000e0000 */
[----:B------:R-:W3:Y:S06]  /*9ee0*/  SHFL.BFLY PT, R3, R241, 0x1, 0x1f ;  /* 0x0c201f00f1037f89 */ /* 0x000eec00000e0000 */
[----:B------:R-:W4:Y:S01]  /*9ef0*/  @P1 LDC R17, c[0x0][0x430] ;  /* 0x00010c00ff111b82 */ /* 0x000f220000000800 */
[----:B-1----:R-:W-:Y:S01]  /*9f00*/  FADD.FTZ R5, R2, R5 ;  /* 0x0000000502057221 */ /* 0x002fe20000010000 */
[C---:B------:R-:W-:Y:S01]  /*9f10*/  SHF.L.U32 R2, R208.reuse, 0x4, RZ ;  /* 0x00000004d0027819 */ /* 0x040fe200000006ff */
[----:B-----5:R-:W-:Y:S01]  /*9f20*/  FADD.FTZ R8, R231, R0 ;  /* 0x00000000e7087221 */ /* 0x020fe20000010000 */
[----:B------:R-:W-:Y:S01]  /*9f30*/  SHF.L.U32 R0, R208, 0x1, RZ ;  /* 0x00000001d0007819 */ /* 0x000fe200000006ff */
[----:B------:R-:W1:Y:S01]  /*9f40*/  MUFU.RCP R9, R5 ;  /* 0x0000000500097308 */ /* 0x000e620000001000 */
[----:B------:R-:W-:Y:S01]  /*9f50*/  LOP3.LUT R2, R2, 0x1c0, RZ, 0xc0, !PT ;  /* 0x000001c002027812 */ /* 0x000fe200078ec0ff */
[----:B--2---:R-:W-:Y:S01]  /*9f60*/  FADD.FTZ R4, R242, R4 ;  /* 0x00000004f2047221 */ /* 0x004fe20000010000 */
[----:B------:R-:W-:-:S02]  /*9f70*/  FSETP.NE.FTZ.AND P4, PT, R5, RZ, PT ;  /* 0x000000ff0500720b */ /* 0x000fc40003f95000 */
[----:B------:R-:W-:Y:S01]  /*9f80*/  LOP3.LUT R2, R2, 0x38, R0, 0xf8, !PT ;  /* 0x0000003802027812 */ /* 0x000fe200078ef800 */
[----:B---3--:R-:W-:Y:S01]  /*9f90*/  FADD.FTZ R3, R241, R3 ;  /* 0x00000003f1037221 */ /* 0x008fe20000010000 */
[----:B------:R-:W-:Y:S01]  /*9fa0*/  LOP3.LUT R0, R0, 0x6, RZ, 0xc0, !PT ;  /* 0x0000000600007812 */ /* 0x000fe200078ec0ff */
[----:B------:R-:W2:Y:S01]  /*9fb0*/  MUFU.RCP R6, R4 ;  /* 0x0000000400067308 */ /* 0x000ea20000001000 */
[----:B------:R-:W-:Y:S02]  /*9fc0*/  FSETP.NE.FTZ.AND P6, PT, R4, RZ, PT ;  /* 0x000000ff0400720b */ /* 0x000fe40003fd5000 */
[----:B------:R-:W-:Y:S02]  /*9fd0*/  IADD3 R0, PT, PT, R2, R0, R214 ;  /* 0x0000000002007210 */ /* 0x000fe40007ffe0d6 */
[----:B------:R-:W-:Y:S02]  /*9fe0*/  FSETP.NE.FTZ.AND P5, PT, R3, RZ, PT ;  /* 0x000000ff0300720b */ /* 0x000fe40003fb5000 */
[----:B------:R-:W-:Y:S01]  /*9ff0*/  FSETP.NE.FTZ.AND P3, PT, R8, RZ, PT ;  /* 0x000000ff0800720b */ /* 0x000fe20003f75000 */
[----:B------:R-:W3:Y:S01]  /*a000*/  MUFU.RCP R7, R3 ;  /* 0x0000000300077308 */ /* 0x000ee20000001000 */
[----:B-1----:R-:W-:-:S05]  /*a010*/  FSEL R9, R9, 1, P4 ;  /* 0x3f80000009097808 */ /* 0x002fca0002000000 */
[----:B------:R-:W-:Y:S02]  /*a020*/  FMUL.FTZ R9, R9, UR4 ;  /* 0x0000000409097c20 */ /* 0x000fe40008410000 */
[----:B------:R-:W1:Y:S01]  /*a030*/  MUFU.RCP R2, R8 ;  /* 0x0000000800027308 */ /* 0x000e620000001000 */
[----:B--2---:R-:W-:Y:S01]  /*a040*/  FSEL R6, R6, 1, P6 ;  /* 0x3f80000006067808 */ /* 0x004fe20003000000 */
[C---:B------:R-:W-:Y:S01]  /*a050*/  FMUL.FTZ R124, R9.reuse, R124 ;  /* 0x0000007c097c7220 */ /* 0x040fe20000410000 */
[C---:B------:R-:W-:Y:S01]  /*a060*/  FMUL.FTZ R125, R9.reuse, R125 ;  /* 0x0000007d097d7220 */ /* 0x040fe20000410000 */
[C---:B------:R-:W-:Y:S01]  /*a070*/  FMUL.FTZ R120, R9.reuse, R120 ;  /* 0x0000007809787220 */ /* 0x040fe20000410000 */
[C---:B------:R-:W-:Y:S01]  /*a080*/  FMUL.FTZ R121, R9.reuse, R121 ;  /* 0x0000007909797220 */ /* 0x040fe20000410000 */
[----:B------:R-:W-:Y:S01]  /*a090*/  FMUL.FTZ R6, R6, UR4 ;  /* 0x0000000406067c20 */ /* 0x000fe20008410000 */
[----:B------:R-:W-:Y:S01]  /*a0a0*/  FMUL.FTZ R72, R9, R72 ;  /* 0x0000004809487220 */ /* 0x000fe20000410000 */
[----:B------:R-:W-:Y:S01]  /*a0b0*/  F2FP.F16.F32.PACK_AB R124, R125, R124 ;  /* 0x0000007c7d7c723e */ /* 0x000fe200000000ff */
[----:B------:R-:W-:Y:S01]  /*a0c0*/  FMUL.FTZ R73, R9, R73 ;  /* 0x0000004909497220 */ /* 0x000fe20000410000 */
[----:B---3--:R-:W-:Y:S01]  /*a0d0*/  FSEL R7, R7, 1, P5 ;  /* 0x3f80000007077808 */ /* 0x008fe20002800000 */
[C---:B------:R-:W-:Y:S01]  /*a0e0*/  FMUL.FTZ R128, R6.reuse, R128 ;  /* 0x0000008006807220 */ /* 0x040fe20000410000 */
[C---:B------:R-:W-:Y:S01]  /*a0f0*/  FMUL.FTZ R129, R6.reuse, R129 ;  /* 0x0000008106817220 */ /* 0x040fe20000410000 */
[C---:B------:R-:W-:Y:S01]  /*a100*/  FMUL.FTZ R116, R6.reuse, R116 ;  /* 0x0000007406747220 */ /* 0x040fe20000410000 */
[C---:B------:R-:W-:Y:S01]  /*a110*/  FMUL.FTZ R117, R6.reuse, R117 ;  /* 0x0000007506757220 */ /* 0x040fe20000410000 */
[----:B------:R-:W-:Y:S01]  /*a120*/  FMUL.FTZ R7, R7, UR4 ;  /* 0x0000000407077c20 */ /* 0x000fe20008410000 */
[----:B------:R-:W-:Y:S01]  /*a130*/  FMUL.FTZ R68, R6, R68 ;  /* 0x0000004406447220 */ /* 0x000fe20000410000 */
[----:B-1----:R-:W-:Y:S01]  /*a140*/  FSEL R2, R2, 1, P3 ;  /* 0x3f80000002027808 */ /* 0x002fe20001800000 */
[----:B------:R-:W-:Y:S01]  /*a150*/  FMUL.FTZ R69, R6, R69 ;  /* 0x0000004506457220 */ /* 0x000fe20000410000 */
[C---:B------:R-:W-:Y:S01]  /*a160*/  FMUL.FTZ R130, R7.reuse, R130 ;  /* 0x0000008207827220 */ /* 0x040fe20000410000 */
[C---:B------:R-:W-:Y:S01]  /*a170*/  FMUL.FTZ R131, R7.reuse, R131 ;  /* 0x0000008307837220 */ /* 0x040fe20000410000 */
[C---:B------:R-:W-:Y:S01]  /*a180*/  FMUL.FTZ R118, R7.reuse, R118 ;  /* 0x0000007607767220 */ /* 0x040fe20000410000 */
[----:B------:R-:W-:Y:S01]  /*a190*/  FMUL.FTZ R2, R2, UR4 ;  /* 0x0000000402027c20 */ /* 0x000fe20008410000 */
[----:B------:R-:W1:Y:S01]  /*a1a0*/  S2UR UR4, SR_CgaCtaId ;  /* 0x00000000000479c3 */ /* 0x000e620000008800 */
[----:B------:R-:W-:Y:S01]  /*a1b0*/  FMUL.FTZ R119, R7, R119 ;  /* 0x0000007707777220 */ /* 0x000fe20000410000 */
[----:B------:R-:W-:Y:S01]  /*a1c0*/  F2FP.F16.F32.PACK_AB R128, R129, R128 ;  /* 0x000000808180723e */ /* 0x000fe200000000ff */
[C---:B------:R-:W-:Y:S01]  /*a1d0*/  FMUL.FTZ R126, R2.reuse, R126 ;  /* 0x0000007e027e7220 */ /* 0x040fe20000410000 */
[C---:B------:R-:W-:Y:S01]  /*a1e0*/  FMUL.FTZ R127, R2.reuse, R127 ;  /* 0x0000007f027f7220 */ /* 0x040fe20000410000 */
[----:B------:R-:W-:Y:S01]  /*a1f0*/  F2FP.F16.F32.PACK_AB R130, R131, R130 ;  /* 0x000000828382723e */ /* 0x000fe200000000ff */
[C---:B------:R-:W-:Y:S01]  /*a200*/  FMUL.FTZ R122, R2.reuse, R122 ;  /* 0x0000007a027a7220 */ /* 0x040fe20000410000 */
[----:B------:R-:W-:Y:S01]  /*a210*/  FMUL.FTZ R123, R2, R123 ;  /* 0x0000007b027b7220 */ /* 0x000fe20000410000 */
[----:B------:R-:W-:Y:S01]  /*a220*/  F2FP.F16.F32.PACK_AB R116, R117, R116 ;  /* 0x000000747574723e */ /* 0x000fe200000000ff */
        /* <DEDUP_REMOVED lines=14> */
[C---:B------:R-:W-:Y:S01]  /*a310*/  FMUL.FTZ R84, R6.reuse, R84 ;  /* 0x0000005406547220 */ /* 0x040fe20000410000 */
[----:B-1----:R-:W-:Y:S01]  /*a320*/  ULEA UR4, UR4, UR5, 0x18 ;  /* 0x0000000504047291 */ /* 0x002fe2000f8ec0ff */
[C---:B------:R-:W-:Y:S01]  /*a330*/  FMUL.FTZ R85, R6.reuse, R85 ;  /* 0x0000005506557220 */ /* 0x040fe20000410000 */
[C---:B------:R-:W-:Y:S01]  /*a340*/  FMUL.FTZ R86, R7.reuse, R86 ;  /* 0x0000005607567220 */ /* 0x040fe20000410000 */
[----:B------:R-:W-:Y:S01]  /*a350*/  FMUL.FTZ R87, R7, R87 ;  /* 0x0000005707577220 */ /* 0x000fe20000410000 */
[----:B------:R-:W-:Y:S01]  /*a360*/  F2FP.F16.F32.PACK_AB R120, R121, R120 ;  /* 0x000000787978723e */ /* 0x000fe200000000ff */
[----:B------:R-:W-:Y:S01]  /*a370*/  FMUL.FTZ R112, R6, R112 ;  /* 0x0000007006707220 */ /* 0x000fe20000410000 */
[----:B------:R-:W-:Y:S01]  /*a380*/  LEA R0, R0, UR4, 0x1 ;  /* 0x0000000400007c11 */ /* 0x000fe2000f8e08ff */
[----:B------:R-:W-:Y:S01]  /*a390*/  FMUL.FTZ R113, R6, R113 ;  /* 0x0000007106717220 */ /* 0x000fe20000410000 */
[----:B------:R-:W-:Y:S01]  /*a3a0*/  F2FP.F16.F32.PACK_AB R122, R123, R122 ;  /* 0x0000007a7b7a723e */ /* 0x000fe200000000ff */
[C---:B------:R-:W-:Y:S01]  /*a3b0*/  FMUL.FTZ R114, R7.reuse, R114 ;  /* 0x0000007207727220 */ /* 0x040fe20000410000 */
[-C--:B------:R-:W-:Y:S01]  /*a3c0*/  IADD3 R12, PT, PT, R10, R0.reuse, RZ ;  /* 0x000000000a0c7210 */ /* 0x080fe20007ffe0ff */
[----:B------:R-:W-:Y:S01]  /*a3d0*/  STS [R0], R128 ;  /* 0x0000008000007388 */ /* 0x000fe20000000800 */
[----:B------:R-:W-:Y:S01]  /*a3e0*/  IADD3 R15, PT, PT, R14, R0, RZ ;  /* 0x000000000e0f7210 */ /* 0x000fe20007ffe0ff */
[----:B------:R-:W-:Y:S01]  /*a3f0*/  FMUL.FTZ R115, R7, R115 ;  /* 0x0000007307737220 */ /* 0x000fe20000410000 */
[C---:B------:R-:W-:Y:S01]  /*a400*/  IADD3 R13, PT, PT, R0.reuse, 0x40, RZ ;  /* 0x00000040000d7810 */ /* 0x040fe20007ffe0ff */
[----:B------:R-:W-:Y:S01]  /*a410*/  STS [R0+0x400], R130 ;  /* 0x0004008200007388 */ /* 0x000fe20000000800 */
[----:B------:R-:W-:Y:S01]  /*a420*/  F2FP.F16.F32.PACK_AB R68, R69, R68 ;  /* 0x000000444544723e */ /* 0x000fe200000000ff */
[----:B------:R-:W-:Y:S01]  /*a430*/  FMUL.FTZ R88, R9, R88 ;  /* 0x0000005809587220 */ /* 0x000fe20000410000 */
[----:B------:R-:W-:Y:S01]  /*a440*/  F2FP.F16.F32.PACK_AB R70, R71, R70 ;  /* 0x000000464746723e */ /* 0x000fe200000000ff */
[----:B------:R-:W-:Y:S01]  /*a450*/  STS [R12], R116 ;  /* 0x000000740c007388 */ /* 0x000fe20000000800 */
[----:B------:R-:W-:Y:S01]  /*a460*/  @P0 IADD3 R13, PT, PT, R0, -0x40, RZ ;  /* 0xffffffc0000d0810 */ /* 0x000fe20007ffe0ff */
[----:B------:R-:W-:Y:S01]  /*a470*/  FMUL.FTZ R89, R9, R89 ;  /* 0x0000005909597220 */ /* 0x000fe20000410000 */
[C---:B------:R-:W-:Y:S01]  /*a480*/  FMUL.FTZ R90, R2.reuse, R90 ;  /* 0x0000005a025a7220 */ /* 0x040fe20000410000 */
[----:B------:R-:W-:Y:S01]  /*a490*/  STS [R12+0x400], R118 ;  /* 0x000400760c007388 */ /* 0x000fe20000000800 */
[C---:B------:R-:W-:Y:S01]  /*a4a0*/  FMUL.FTZ R91, R2.reuse, R91 ;  /* 0x0000005b025b7220 */ /* 0x040fe20000410000 */
[----:B------:R-:W-:Y:S01]  /*a4b0*/  F2FP.F16.F32.PACK_AB R80, R81, R80 ;  /* 0x000000505150723e */ /* 0x000fe200000000ff */
[----:B------:R-:W-:Y:S01]  /*a4c0*/  FMUL.FTZ R92, R9, R92 ;  /* 0x0000005c095c7220 */ /* 0x000fe20000410000 */
[----:B------:R-:W-:Y:S01]  /*a4d0*/  STS [R0+0x2000], R124 ;  /* 0x0020007c00007388 */ /* 0x000fe20000000800 */
[----:B------:R-:W-:Y:S01]  /*a4e0*/  F2FP.F16.F32.PACK_AB R82, R83, R82 ;  /* 0x000000525352723e */ /* 0x000fe200000000ff */
[----:B------:R-:W-:Y:S01]  /*a4f0*/  FMUL.FTZ R93, R9, R93 ;  /* 0x0000005d095d7220 */ /* 0x000fe20000410000 */
[C---:B------:R-:W-:Y:S01]  /*a500*/  FMUL.FTZ R94, R2.reuse, R94 ;  /* 0x0000005e025e7220 */ /* 0x040fe20000410000 */
[----:B------:R1:W-:Y:S01]  /*a510*/  STS [R0+0x2400], R126 ;  /* 0x0024007e00007388 */ /* 0x0003e20000000800 */
[----:B------:R-:W-:Y:S01]  /*a520*/  FMUL.FTZ R95, R2, R95 ;  /* 0x0000005f025f7220 */ /* 0x000fe20000410000 */
[----:B------:R-:W-:Y:S01]  /*a530*/  F2FP.F16.F32.PACK_AB R72, R73, R72 ;  /* 0x000000484948723e */ /* 0x000fe200000000ff */
[C---:B------:R-:W-:Y:S01]  /*a540*/  FMUL.FTZ R108, R6.reuse, R108 ;  /* 0x0000006c066c7220 */ /* 0x040fe20000410000 */
[----:B------:R-:W-:Y:S01]  /*a550*/  F2FP.F16.F32.PACK_AB R74, R75, R74 ;  /* 0x0000004a4b4a723e */ /* 0x000fe200000000ff */
[C---:B------:R-:W-:Y:S01]  /*a560*/  FMUL.FTZ R109, R6.reuse, R109 ;  /* 0x0000006d066d7220 */ /* 0x040fe20000410000 */
[C---:B------:R-:W-:Y:S01]  /*a570*/  FMUL.FTZ R96, R6.reuse, R96 ;  /* 0x0000006006607220 */ /* 0x040fe20000410000 */
[C---:B------:R-:W-:Y:S01]  /*a580*/  FMUL.FTZ R110, R7.reuse, R110 ;  /* 0x0000006e076e7220 */ /* 0x040fe20000410000 */
[C---:B------:R-:W-:Y:S01]  /*a590*/  FMUL.FTZ R111, R7.reuse, R111 ;  /* 0x0000006f076f7220 */ /* 0x040fe20000410000 */
[----:B------:R-:W-:Y:S01]  /*a5a0*/  FMUL.FTZ R98, R7, R98 ;  /* 0x0000006207627220 */ /* 0x000fe20000410000 */
[----:B------:R-:W-:Y:S01]  /*a5b0*/  F2FP.F16.F32.PACK_AB R76, R77, R76 ;  /* 0x0000004c4d4c723e */ /* 0x000fe200000000ff */
        /* <DEDUP_REMOVED lines=11> */
[----:B------:R-:W-:Y:S01]  /*a670*/  IADD3 R14, PT, PT, R14, R13, RZ ;  /* 0x0000000d0e0e7210 */ /* 0x000fe20007ffe0ff */
[----:B------:R-:W-:Y:S01]  /*a680*/  STS [R15], R68 ;  /* 0x000000440f007388 */ /* 0x000fe20000000800 */
[----:B------:R-:W-:Y:S01]  /*a690*/  F2FP.F16.F32.PACK_AB R88, R89, R88 ;  /* 0x000000585958723e */ /* 0x000fe200000000ff */
[----:B------:R-:W-:Y:S01]  /*a6a0*/  FMUL.FTZ R100, R9, R100 ;  /* 0x0000006409647220 */ /* 0x000fe20000410000 */
[----:B-1----:R-:W-:Y:S01]  /*a6b0*/  IADD3 R0, PT, PT, R10, R15, RZ ;  /* 0x0000000f0a007210 */ /* 0x002fe20007ffe0ff */
[----:B------:R-:W-:Y:S01]  /*a6c0*/  STS [R15+0x400], R70 ;  /* 0x000400460f007388 */ /* 0x000fe20000000800 */
[----:B------:R-:W-:Y:S01]  /*a6d0*/  F2FP.F16.F32.PACK_AB R90, R91, R90 ;  /* 0x0000005a5b5a723e */ /* 0x000fe200000000ff */
[C---:B------:R-:W-:Y:S01]  /*a6e0*/  FMUL.FTZ R106, R2.reuse, R106 ;  /* 0x0000006a026a7220 */ /* 0x040fe20000410000 */
[C---:B------:R-:W-:Y:S01]  /*a6f0*/  FMUL.FTZ R107, R2.reuse, R107 ;  /* 0x0000006b026b7220 */ /* 0x040fe20000410000 */
[----:B------:R-:W-:Y:S01]  /*a700*/  STS [R0], R80 ;  /* 0x0000005000007388 */ /* 0x000fe20000000800 */
[----:B------:R-:W-:Y:S01]  /*a710*/  F2FP.F16.F32.PACK_AB R92, R93, R92 ;  /* 0x0000005c5d5c723e */ /* 0x000fe200000000ff */
[----:B------:R-:W-:Y:S01]  /*a720*/  FMUL.FTZ R9, R9, R101 ;  /* 0x0000006509097220 */ /* 0x000fe20000410000 */
[----:B------:R-:W-:Y:S01]  /*a730*/  F2FP.F16.F32.PACK_AB R94, R95, R94 ;  /* 0x0000005e5f5e723e */ /* 0x000fe200000000ff */
[----:B------:R-:W-:Y:S01]  /*a740*/  STS [R0+0x400], R82 ;  /* 0x0004005200007388 */ /* 0x000fe20000000800 */
[C---:B------:R-:W-:Y:S01]  /*a750*/  FMUL.FTZ R102, R2.reuse, R102 ;  /* 0x0000006602667220 */ /* 0x040fe20000410000 */
[----:B------:R-:W-:Y:S01]  /*a760*/  F2FP.F16.F32.PACK_AB R108, R109, R108 ;  /* 0x0000006c6d6c723e */ /* 0x000fe200000000ff */
[----:B------:R-:W-:Y:S01]  /*a770*/  FMUL.FTZ R2, R2, R103 ;  /* 0x0000006702027220 */ /* 0x000fe20000410000 */
[----:B------:R-:W-:Y:S01]  /*a780*/  STS [R15+0x2000], R72 ;  /* 0x002000480f007388 */ /* 0x000fe20000000800 */
[----:B------:R-:W-:Y:S01]  /*a790*/  F2FP.F16.F32.PACK_AB R110, R111, R110 ;  /* 0x0000006e6f6e723e */ /* 0x000fe200000000ff */
[----:B------:R1:W3:Y:S01]  /*a7a0*/  @P4 MUFU.LG2 R21, R5 ;  /* 0x0000000500154308 */ /* 0x0002e20000000c00 */
[----:B------:R-:W-:Y:S01]  /*a7b0*/  F2FP.F16.F32.PACK_AB R6, R6, R96 ;  /* 0x000000600606723e */ /* 0x000fe200000000ff */
[----:B------:R-:W-:Y:S01]  /*a7c0*/  STS [R15+0x2400], R74 ;  /* 0x0024004a0f007388 */ /* 0x000fe20000000800 */
[----:B--2---:R-:W-:-:S02]  /*a7d0*/  IADD3 R12, PT, PT, R10, R13, RZ ;  /* 0x0000000d0a0c7210 */ /* 0x004fc40007ffe0ff */
[----:B------:R-:W-:Y:S01]  /*a7e0*/  F2FP.F16.F32.PACK_AB R7, R7, R98 ;  /* 0x000000620707723e */ /* 0x000fe200000000ff */
[----:B------:R-:W-:Y:S01]  /*a7f0*/  STS [R0+0x2000], R76 ;  /* 0x0020004c00007388 */ /* 0x000fe20000000800 */
[----:B------:R-:W-:Y:S01]  /*a800*/  IADD3 R10, PT, PT, R10, R14, RZ ;  /* 0x0000000e0a0a7210 */ /* 0x000fe20007ffe0ff */
[----:B------:R-:W2:Y:S01]  /*a810*/  @P6 MUFU.LG2 R4, R4 ;  /* 0x0000000400046308 */ /* 0x000ea20000000c00 */
[----:B------:R-:W-:Y:S01]  /*a820*/  F2FP.F16.F32.PACK_AB R104, R105, R104 ;  /* 0x000000686968723e */ /* 0x000fe200000000ff */
[----:B------:R-:W-:Y:S01]  /*a830*/  STS [R0+0x2400], R78 ;  /* 0x0024004e00007388 */ /* 0x000fe20000000800 */
[----:B------:R-:W-:Y:S02]  /*a840*/  F2FP.F16.F32.PACK_AB R106, R107, R106 ;  /* 0x0000006a6b6a723e */ /* 0x000fe400000000ff */
[----:B------:R-:W-:Y:S01]  /*a850*/  F2FP.F16.F32.PACK_AB R9, R9, R100 ;  /* 0x000000640909723e */ /* 0x000fe200000000ff */
[----:B------:R-:W-:Y:S01]  /*a860*/  STS [R13], R84 ;  /* 0x000000540d007388 */ /* 0x000fe20000000800 */
[----:B------:R-:W-:-:S03]  /*a870*/  F2FP.F16.F32.PACK_AB R2, R2, R102 ;  /* 0x000000660202723e */ /* 0x000fc600000000ff */
[----:B------:R-:W-:Y:S04]  /*a880*/  STS [R13+0x400], R86 ;  /* 0x000400560d007388 */ /* 0x000fe80000000800 */
[----:B------:R-:W-:Y:S04]  /*a890*/  STS [R12], R112 ;  /* 0x000000700c007388 */ /* 0x000fe80000000800 */
[----:B------:R-:W-:Y:S04]  /*a8a0*/  STS [R12+0x400], R114 ;  /* 0x000400720c007388 */ /* 0x000fe80000000800 */
[----:B------:R-:W-:Y:S04]  /*a8b0*/  STS [R13+0x2000], R88 ;  /* 0x002000580d007388 */ /* 0x000fe80000000800 */
[----:B------:R-:W-:Y:S04]  /*a8c0*/  STS [R13+0x2400], R90 ;  /* 0x0024005a0d007388 */ /* 0x000fe80000000800 */
[----:B------:R-:W-:Y:S04]  /*a8d0*/  STS [R12+0x2000], R92 ;  /* 0x0020005c0c007388 */ /* 0x000fe80000000800 */
[----:B------:R5:W-:Y:S04]  /*a8e0*/  STS [R12+0x2400], R94 ;  /* 0x0024005e0c007388 */ /* 0x000be80000000800 */
[----:B------:R-:W-:Y:S04]  /*a8f0*/  STS [R14], R108 ;  /* 0x0000006c0e007388 */ /* 0x000fe80000000800 */
[----:B------:R-:W-:Y:S04]  /*a900*/  STS [R14+0x400], R110 ;  /* 0x0004006e0e007388 */ /* 0x000fe80000000800 */
[----:B------:R-:W-:Y:S04]  /*a910*/  STS [R10], R6 ;  /* 0x000000060a007388 */ /* 0x000fe80000000800 */
[----:B------:R4:W-:Y:S04]  /*a920*/  STS [R10+0x400], R7 ;  /* 0x000400070a007388 */ /* 0x0009e80000000800 */
[----:B------:R-:W-:Y:S04]  /*a930*/  STS [R14+0x2000], R104 ;  /* 0x002000680e007388 */ /* 0x000fe80000000800 */
[----:B------:R-:W-:Y:S01]  /*a940*/  STS [R14+0x2400], R106 ;  /* 0x0024006a0e007388 */ /* 0x000fe20000000800 */
[----:B-----5:R-:W5:Y:S03]  /*a950*/  @P1 LDC R12, c[0x0][0x430] ;  /* 0x00010c00ff0c1b82 */ /* 0x020f660000000800 */
[----:B------:R3:W-:Y:S04]  /*a960*/  STS [R10+0x2000], R9 ;  /* 0x002000090a007388 */ /* 0x0007e80000000800 */
[----:B------:R2:W-:Y:S01]  /*a970*/  STS [R10+0x2400], R2 ;  /* 0x002400020a007388 */ /* 0x0005e20000000800 */
[----:B------:R-:W2:Y:S01]  /*a980*/  S2R R0, SR_CTAID.Z ;  /* 0x0000000000007919 */ /* 0x000ea20000002700 */
[----:B-1----:R-:W1:Y:S01]  /*a990*/  S2R R5, SR_CTAID.Y ;  /* 0x0000000000057919 */ /* 0x002e620000002600 */
[----:B----4-:R-:W4:Y:S01]  /*a9a0*/  @!P2 LDC.64 R6, c[0x0][0x400] ;  /* 0x00010000ff06ab82 */ /* 0x010f220000000a00 */
[----:B-----5:R-:W-:Y:S01]  /*a9b0*/  @P1 IMAD R18, R12, R16, RZ ;  /* 0x000000100c121224 */ /* 0x020fe200078e02ff */
[----:B---3--:R3:W1:Y:S06]  /*a9c0*/  @P5 MUFU.LG2 R9, R3 ;  /* 0x0000000300095308 */ /* 0x00866c0000000c00 */
[----:B--2---:R-:W2:Y:S08]  /*a9d0*/  @P2 LDC.64 R10, c[0x0][0x408] ;  /* 0x00010200ff0a2b82 */ /* 0x004eb00000000a00 */
[----:B------:R-:W1:Y:S01]  /*a9e0*/  @P5 LDC R2, c[0x0][0x458] ;  /* 0x00011600ff025b82 */ /* 0x000e620000000800 */
[----:B----4-:R-:W-:Y:S01]  /*a9f0*/  @!P2 IMAD.WIDE.U32 R26, R209, R6, RZ ;  /* 0x00000006d11aa225 */ /* 0x010fe200078e00ff */
[----:B------:R-:W-:-:S06]  /*aa00*/  @P1 MOV R6, 0x1 ;  /* 0x0000000100061802 */ /* 0x000fcc0000000f00 */
[----:B---3--:R-:W3:Y:S01]  /*aa10*/  @P6 LDC R3, c[0x0][0x458] ;  /* 0x00011600ff036b82 */ /* 0x008ee20000000800 */
[----:B------:R-:W-:Y:S05]  /*aa20*/  @P1 BRA `(.L_x_1238) ;  /* 0x0000000000201947 */ /* 0x000fea0003800000 */
[----:B------:R-:W-:Y:S01]  /*aa30*/  ISETP.NE.AND P0, PT, R19, RZ, PT ;  /* 0x000000ff1300720c */ /* 0x000fe20003f05270 */
[----:B------:R-:W4:-:S12]  /*aa40*/  LDC R12, c[0x0][0x3e0] ;  /* 0x0000f800ff0c7b82 */ /* 0x000f180000000800 */
[----:B------:R-:W4:Y:S01]  /*aa50*/  @P0 LDC R6, c[0x0][0x454] ;  /* 0x00011500ff060b82 */ /* 0x000f220000000800 */
[----:B------:R-:W-:Y:S02]  /*aa60*/  @P0 MOV R17, 0x1 ;  /* 0x0000000100110802 */ /* 0x000fe40000000f00 */
[----:B------:R-:W-:-:S05]  /*aa70*/  @!P0 MOV R17, 0x1 ;  /* 0x0000000100118802 */ /* 0x000fca0000000f00 */
[----:B------:R-:W1:Y:S01]  /*aa80*/  @P0 LDC R18, c[0x0][0x454] ;  /* 0x00011500ff120b82 */ /* 0x000e620000000800 */
[-C--:B----4-:R-:W-:Y:S02]  /*aa90*/  @P0 IMAD R6, R6, R12.reuse, RZ ;  /* 0x0000000c06060224 */ /* 0x090fe400078e02ff */
[----:B------:R-:W-:-:S07]  /*aaa0*/  @!P0 IMAD R6, R16, R12, RZ ;  /* 0x0000000c10068224 */ /* 0x000fce00078e02ff */
.L_x_1238:
[----:B------:R-:W-:Y:S01]  /*aab0*/  BAR.SYNC.DEFER_BLOCKING 0x0 ;  /* 0x0000000000007b1d */ /* 0x000fe20000010000 */
[----:B------:R-:W-:Y:S01]  /*aac0*/  ISETP.NE.AND P0, PT, R207, -0x1, PT ;  /* 0xffffffffcf00780c */ /* 0x000fe20003f05270 */
[----:B------:R-:W-:Y:S01]  /*aad0*/  @!P2 IMAD R209, R209, R7, R27 ;  /* 0x00000007d1d1a224 */ /* 0x000fe200078e021b */
[----:B------:R-:W-:Y:S01]  /*aae0*/  ISETP.NE.AND P1, PT, R19, RZ, !P1 ;  /* 0x000000ff1300720c */ /* 0x000fe20004f25270 */
[----:B--2---:R-:W-:-:S04]  /*aaf0*/  @P2 IMAD.WIDE.U32 R22, R207, R10, RZ ;  /* 0x0000000acf162225 */ /* 0x004fc800078e00ff */
[----:B-1----:R-:W-:Y:S01]  /*ab00*/  @P5 FMUL.FTZ R9, R9, 0.69314718246459960938 ;  /* 0x3f31721809095820 */ /* 0x002fe20000410000 */
[----:B------:R1:W2:Y:S01]  /*ab10*/  @P3 MUFU.LG2 R24, R8 ;  /* 0x0000000800183308 */ /* 0x0002a20000000c00 */
[----:B------:R-:W4:Y:S01]  /*ab20*/  @P3 LDC R7, c[0x0][0x458] ;  /* 0x00011600ff073b82 */ /* 0x000f220000000800 */
[----:B------:R-:W-:Y:S01]  /*ab30*/  @P2 IMAD R209, R207, R11, R23 ;  /* 0x0000000bcfd12224 */ /* 0x000fe200078e0217 */
[----:B------:R-:W-:Y:S01]  /*ab40*/  MOV R20, 0x7f800000 ;  /* 0x7f80000000147802 */ /* 0x000fe20000000f00 */
[----:B------:R-:W-:Y:S02]  /*ab50*/  IMAD R18, R0, R18, RZ ;  /* 0x0000001200127224 */ /* 0x000fe400078e02ff */
[----:B------:R-:W-:Y:S01]  /*ab60*/  @P5 FFMA.FTZ R20, R134, R2, R9 ;  /* 0x0000000286145223 */ /* 0x000fe20000010009 */
[----:B------:R-:W-:Y:S02]  /*ab70*/  IMAD R211, R211, R17, RZ ;  /* 0x00000011d3d37224 */ /* 0x000fe400078e02ff */
[----:B------:R-:W-:Y:S01]  /*ab80*/  @P6 FMUL.FTZ R4, R4, 0.69314718246459960938 ;  /* 0x3f31721804046820 */ /* 0x000fe20000410000 */
[C---:B------:R-:W-:Y:S01]  /*ab90*/  @!P0 IMAD R207, R5.reuse, R16, RZ ;  /* 0x0000001005cf8224 */ /* 0x040fe200078e02ff */
[----:B------:R-:W-:Y:S01]  /*aba0*/  LOP3.LUT P0, RZ, R208, 0x3, RZ, 0xc0, !PT ;  /* 0x00000003d0ff7812 */ /* 0x000fe2000780c0ff */
[----:B------:R-:W-:-:S02]  /*abb0*/  @!P1 IMAD R18, R5, R6, R18 ;  /* 0x0000000605129224 */ /* 0x000fc400078e0212 */
[----:B------:R-:W-:Y:S01]  /*abc0*/  @P4 FMUL.FTZ R21, R21, 0.69314718246459960938 ;  /* 0x3f31721815154820 */ /* 0x000fe20000410000 */
[----:B------:R-:W-:Y:S01]  /*abd0*/  BSSY.RECONVERGENT B0, `(.L_x_1239) ;  /* 0x0000039000007945 */ /* 0x000fe20003800200 */
[----:B------:R-:W-:Y:S02]  /*abe0*/  SHF.R.S32.HI R2, RZ, 0x1f, R207 ;  /* 0x0000001fff027819 */ /* 0x000fe400000114cf */
[----:B------:R-:W-:Y:S02]  /*abf0*/  SEL R16, R207, RZ, P1 ;  /* 0x000000ffcf107207 */ /* 0x000fe40000800000 */
[----:B------:R-:W-:Y:S01]  /*ac00*/  SEL R2, R2, RZ, P1 ;  /* 0x000000ff02027207 */ /* 0x000fe20000800000 */
[----:B------:R4:W4:Y:S01]  /*ac10*/  LDS.128 R12, [R210+0x3800] ;  /* 0x00380000d20c7984 */ /* 0x0009220000000c00 */
[----:B-1----:R-:W1:Y:S01]  /*ac20*/  @P4 LDC R8, c[0x0][0x458] ;  /* 0x00011600ff084b82 */ /* 0x002e620000000800 */
[----:B------:R-:W-:Y:S01]  /*ac30*/  IADD3 R16, P5, P1, R211, R16, R18 ;  /* 0x00000010d3107210 */ /* 0x000fe200079be012 */
[----:B--2---:R-:W-:Y:S01]  /*ac40*/  @P3 FMUL.FTZ R24, R24, 0.69314718246459960938 ;  /* 0x3f31721818183820 */ /* 0x004fe20000410000 */
[----:B------:R-:W-:-:S02]  /*ac50*/  SHF.R.S32.HI R211, RZ, 0x1f, R211 ;  /* 0x0000001fffd37819 */ /* 0x000fc400000114d3 */
[----:B------:R-:W-:Y:S02]  /*ac60*/  SHF.R.S32.HI R18, RZ, 0x1f, R18 ;  /* 0x0000001fff127819 */ /* 0x000fe40000011412 */
[----:B------:R-:W-:Y:S01]  /*ac70*/  MOV R19, 0x7f800000 ;  /* 0x7f80000000137802 */ /* 0x000fe20000000f00 */
[----:B---3--:R-:W-:Y:S01]  /*ac80*/  @P6 FFMA.FTZ R19, R135, R3, R4 ;  /* 0x0000000387136223 */ /* 0x008fe20000010004 */
[----:B------:R-:W-:Y:S02]  /*ac90*/  MOV R11, 0x7f800000 ;  /* 0x7f800000000b7802 */ /* 0x000fe40000000f00 */
[----:B------:R-:W-:Y:S01]  /*aca0*/  MOV R10, 0x7f800000 ;  /* 0x7f800000000a7802 */ /* 0x000fe20000000f00 */
[----:B----4-:R-:W-:Y:S01]  /*acb0*/  @P3 FFMA.FTZ R10, R132, R7, R24 ;  /* 0x00000007840a3223 */ /* 0x010fe20000010018 */
[----:B------:R-:W-:Y:S01]  /*acc0*/  IADD3.X R18, PT, PT, R211, R2, R18, P5, P1 ;  /* 0x00000002d3127210 */ /* 0x000fe20002fe2412 */
[----:B-1----:R-:W-:Y:S01]  /*acd0*/  @P4 FFMA.FTZ R11, R133, R8, R21 ;  /* 0x00000008850b4223 */ /* 0x002fe20000010015 */
[----:B------:R-:W-:Y:S06]  /*ace0*/  @P0 BRA `(.L_x_1240) ;  /* 0x00000000009c0947 */ /* 0x000fec0003800000 */
        /* <DEDUP_REMOVED lines=18> */
[----:B------:R-:W-:-:S05]  /*ae10*/  @!P3 IMAD R17, R25, R17, RZ ;  /* 0x000000111911b224 */ /* 0x000fca00078e02ff */
[----:B------:R-:W3:Y:S08]  /*ae20*/  @!P4 LDC.64 R4, c[0x0][0x420] ;  /* 0x00010800ff04cb82 */ /* 0x000ef00000000a00 */
[----:B------:R-:W4:Y:S01]  /*ae30*/  @!P3 LDC.64 R2, c[0x0][0x420] ;  /* 0x00010800ff02bb82 */ /* 0x000f220000000a00 */
[----:B-1----:R-:W-:Y:S02]  /*ae40*/  @!P6 LEA R30, P1, R24, R8, 0x2 ;  /* 0x00000008181ee211 */ /* 0x002fe400078210ff */
[----:B------:R-:W-:-:S02]  /*ae50*/  @!P5 IADD3 R8, P0, PT, R28, R16, RZ ;  /* 0x000000101c08d210 */ /* 0x000fc40007f1e0ff */
[----:B------:R-:W-:Y:S02]  /*ae60*/  @!P6 LEA.HI.X R31, R24, R9, R21, 0x2, P1 ;  /* 0x00000009181fe211 */ /* 0x000fe400008f1415 */
[----:B------:R-:W-:Y:S02]  /*ae70*/  @!P5 LEA.HI.X.SX32 R28, R28, R18, 0x1, P0 ;  /* 0x000000121c1cd211 */ /* 0x000fe400000f0eff */
[C---:B--2---:R-:W-:Y:S01]  /*ae80*/  @!P5 LEA R24, P0, R8.reuse, R6, 0x2 ;  /* 0x000000060818d211 */ /* 0x044fe200078010ff */
[----:B------:R1:W-:Y:S01]  /*ae90*/  @!P6 STG.E desc[UR12][R30.64], R19 ;  /* 0x000000131e00e986 */ /* 0x0003e2000c10190c */
[-C--:B------:R-:W-:Y:S02]  /*aea0*/  @!P4 IADD3 R6, P1, PT, R27, R16.reuse, RZ ;  /* 0x000000101b06c210 */ /* 0x080fe40007f3e0ff */
[----:B------:R-:W-:Y:S02]  /*aeb0*/  @!P5 LEA.HI.X R25, R8, R7, R28, 0x2, P0 ;  /* 0x000000070819d211 */ /* 0x000fe400000f141c */
[----:B------:R-:W-:-:S02]  /*aec0*/  @!P3 IADD3 R16, P0, PT, R17, R16, RZ ;  /* 0x000000101110b210 */ /* 0x000fc40007f1e0ff */
[----:B------:R-:W-:Y:S01]  /*aed0*/  @!P4 LEA.HI.X.SX32 R27, R27, R18, 0x1, P1 ;  /* 0x000000121b1bc211 */ /* 0x000fe200008f0eff */
[----:B------:R1:W-:Y:S01]  /*aee0*/  @!P5 STG.E desc[UR12][R24.64], R20 ;  /* 0x000000141800d986 */ /* 0x0003e2000c10190c */
[C---:B---3--:R-:W-:Y:S02]  /*aef0*/  @!P4 LEA R4, P1, R6.reuse, R4, 0x2 ;  /* 0x000000040604c211 */ /* 0x048fe400078210ff */
[----:B------:R-:W-:Y:S02]  /*af00*/  @!P3 LEA.HI.X.SX32 R17, R17, R18, 0x1, P0 ;  /* 0x000000121111b211 */ /* 0x000fe400000f0eff */
[----:B------:R-:W-:Y:S02]  /*af10*/  @!P4 LEA.HI.X R5, R6, R5, R27, 0x2, P1 ;  /* 0x000000050605c211 */ /* 0x000fe400008f141b */
[----:B----4-:R-:W-:-:S03]  /*af20*/  @!P3 LEA R2, P0, R16, R2, 0x2 ;  /* 0x000000021002b211 */ /* 0x010fc600078010ff */
[----:B------:R1:W-:Y:S01]  /*af30*/  @!P4 STG.E desc[UR12][R4.64], R11 ;  /* 0x0000000b0400c986 */ /* 0x0003e2000c10190c */
[----:B------:R-:W-:-:S05]  /*af40*/  @!P3 LEA.HI.X R3, R16, R3, R17, 0x2, P0 ;  /* 0x000000031003b211 */ /* 0x000fca00000f1411 */
[----:B------:R1:W-:Y:S04]  /*af50*/  @!P3 STG.E desc[UR12][R2.64], R10 ;  /* 0x0000000a0200b986 */ /* 0x0003e8000c10190c */
.L_x_1240:
[----:B------:R-:W-:Y:S05]  /*af60*/  BSYNC.RECONVERGENT B0 ;  /* 0x0000000000007941 */ /* 0x000fea0003800200 */
.L_x_1239:
[----:B-1----:R1:W2:Y:S01]  /*af70*/  LDS.128 R4, [R210] ;  /* 0x00000000d2047984 */ /* 0x0022a20000000c00 */
[----:B------:R-:W3:Y:S01]  /*af80*/  LDCU.64 UR4, c[0x0][0x410] ;  /* 0x00008200ff0477ac */ /* 0x000ee20008000a00 */
[----:B------:R-:W-:Y:S01]  /*af90*/  @P2 IMAD.MOV.U32 R26, RZ, RZ, R22 ;  /* 0x000000ffff1a2224 */ /* 0x000fe200078e0016 */
[-C--:B------:R-:W-:Y:S01]  /*afa0*/  ISETP.GE.AND P0, PT, R202, R200.reuse, PT ;  /* 0x000000c8ca00720c */ /* 0x080fe20003f06270 */
[----:B------:R-:W-:Y:S01]  /*afb0*/  BSSY.RECONVERGENT B0, `(.L_x_1241) ;  /* 0x0000016000007945 */ /* 0x000fe20003800200 */
[----:B------:R-:W-:Y:S02]  /*afc0*/  ISETP.GE.AND P6, PT, R198, R200, PT ;  /* 0x000000c8c600720c */ /* 0x000fe40003fc6270 */
[----:B------:R-:W-:Y:S02]  /*afd0*/  IADD3 R2, P1, PT, R201, R26, RZ ;  /* 0x0000001ac9027210 */ /* 0x000fe40007f3e0ff */
[-C--:B------:R-:W-:Y:S02]  /*afe0*/  ISETP.GE.AND P5, PT, R197, R200.reuse, PT ;  /* 0x000000c8c500720c */ /* 0x080fe40003fa6270 */
[-C--:B------:R-:W-:Y:S01]  /*aff0*/  ISETP.GE.AND P4, PT, R196, R200.reuse, PT ;  /* 0x000000c8c400720c */ /* 0x080fe20003f86270 */
[----:B------:R-:W-:Y:S01]  /*b000*/  IMAD.X R3, RZ, RZ, R209, P1 ;  /* 0x000000ffff037224 */ /* 0x000fe200008e06d1 */
[----:B------:R-:W-:-:S02]  /*b010*/  ISETP.GE.AND P3, PT, R195, R200, PT ;  /* 0x000000c8c300720c */ /* 0x000fc40003f66270 */
[-C--:B------:R-:W-:Y:S02]  /*b020*/  ISETP.GE.AND P2, PT, R194, R200.reuse, PT ;  /* 0x000000c8c200720c */ /* 0x080fe40003f46270 */
[----:B------:R-:W-:Y:S01]  /*b030*/  ISETP.GE.AND P1, PT, R193, R200, PT ;  /* 0x000000c8c100720c */ /* 0x000fe20003f26270 */
[----:B---3--:R-:W-:-:S04]  /*b040*/  IMAD.WIDE.U32 R2, R0, UR4, R2 ;  /* 0x0000000400027c25 */ /* 0x008fc8000f8e0002 */
[----:B------:R-:W-:Y:S01]  /*b050*/  IMAD R11, R0, UR5, R3 ;  /* 0x00000005000b7c24 */ /* 0x000fe2000f8e0203 */
[----:B-1----:R-:W-:Y:S07]  /*b060*/  @P0 BRA `(.L_x_1242) ;  /* 0x0000000000280947 */ /* 0x002fee0003800000 */
[----:B------:R-:W1:Y:S01]  /*b070*/  LDCU.64 UR6, c[0x0][0x408] ;  /* 0x00008100ff0677ac */ /* 0x000e620008000a00 */
[----:B------:R-:W-:Y:S01]  /*b080*/  MOV R10, R2 ;  /* 0x00000002000a7202 */ /* 0x000fe20000000f00 */
[----:B------:R-:W3:Y:S01]  /*b090*/  LDCU.64 UR4, c[0x0][0x3f0] ;  /* 0x00007e00ff0477ac */ /* 0x000ee20008000a00 */
[----:B-1----:R-:W-:-:S03]  /*b0a0*/  IMAD R0, R213, UR6, RZ ;  /* 0x00000006d5007c24 */ /* 0x002fc6000f8e02ff */
[----:B------:R-:W-:-:S04]  /*b0b0*/  IMAD.WIDE.U32 R8, R199, UR6, R10 ;  /* 0x00000006c7087c25 */ /* 0x000fc8000f8e000a */
[----:B------:R-:W-:Y:S01]  /*b0c0*/  IMAD R0, R199, UR7, R0 ;  /* 0x00000007c7007c24 */ /* 0x000fe2000f8e0200 */
[----:B---3--:R-:W-:-:S04]  /*b0d0*/  LEA R16, P0, R8, UR4, 0x1 ;  /* 0x0000000408107c11 */ /* 0x008fc8000f8008ff */
[----:B------:R-:W-:-:S04]  /*b0e0*/  IADD3 R0, PT, PT, R0, R9, RZ ;  /* 0x0000000900007210 */ /* 0x000fc80007ffe0ff */
[----:B------:R-:W-:-:S05]  /*b0f0*/  LEA.HI.X R17, R8, UR5, R0, 0x1, P0 ;  /* 0x0000000508117c11 */ /* 0x000fca00080f0c00 */
[----:B--2---:R1:W-:Y:S02]  /*b100*/  STG.E.128 desc[UR12][R16.64], R4 ;  /* 0x0000000410007986 */ /* 0x0043e4000c101d0c */
.L_x_1242:
[----:B------:R-:W-:Y:S05]  /*b110*/  BSYNC.RECONVERGENT B0 ;  /* 0x0000000000007941 */ /* 0x000fea0003800200 */
.L_x_1241:
[----:B-12---:R1:W2:Y:S01]  /*b120*/  LDS.128 R4, [R210+0x800] ;  /* 0x00080000d2047984 */ /* 0x0062a20000000c00 */
[----:B------:R-:W-:Y:S01]  /*b130*/  BSSY.RECONVERGENT B0, `(.L_x_1243) ;  /* 0x0000010000007945 */ /* 0x000fe20003800200 */
[----:B------:R-:W-:-:S03]  /*b140*/  ISETP.GE.AND P0, PT, R192, R200, PT ;  /* 0x000000c8c000720c */ /* 0x000fc60003f06270 */
[----:B------:R-:W-:Y:S10]  /*b150*/  @P6 BRA `(.L_x_1244) ;  /* 0x0000000000346947 */ /* 0x000ff40003800000 */
[----:B------:R-:W3:Y:S01]  /*b160*/  LDCU.64 UR6, c[0x0][0x408] ;  /* 0x00008100ff0677ac */ /* 0x000ee20008000a00 */
[----:B------:R-:W-:Y:S01]  /*b170*/  IADD3 R8, P6, PT, R199, 0x10, RZ ;  /* 0x00000010c7087810 */ /* 0x000fe20007fde0ff */
[----:B------:R-:W-:Y:S01]  /*b180*/  IMAD.MOV.U32 R16, RZ, RZ, R2 ;  /* 0x000000ffff107224 */ /* 0x000fe200078e0002 */
[----:B------:R-:W-:Y:S01]  /*b190*/  MOV R17, R11 ;  /* 0x0000000b00117202 */ /* 0x000fe20000000f00 */
[----:B------:R-:W4:Y:S02]  /*b1a0*/  LDCU.64 UR4, c[0x0][0x3f0] ;  /* 0x00007e00ff0477ac */ /* 0x000f240008000a00 */
[----:B------:R-:W-:-:S04]  /*b1b0*/  IMAD.X R0, RZ, RZ, R213, P6 ;  /* 0x000000ffff007224 */ /* 0x000fc800030e06d5 */
[----:B---3--:R-:W-:Y:S02]  /*b1c0*/  IMAD R0, R0, UR6, RZ ;  /* 0x0000000600007c24 */ /* 0x008fe4000f8e02ff */
[----:B------:R-:W-:-:S04]  /*b1d0*/  IMAD.WIDE.U32 R16, R8, UR6, R16 ;  /* 0x0000000608107c25 */ /* 0x000fc8000f8e0010 */
[----:B------:R-:W-:Y:S01]  /*b1e0*/  IMAD R0, R8, UR7, R0 ;  /* 0x0000000708007c24 */ /* 0x000fe2000f8e0200 */
[----:B----4-:R-:W-:-:S04]  /*b1f0*/  LEA R8, P6, R16, UR4, 0x1 ;  /* 0x0000000410087c11 */ /* 0x010fc8000f8c08ff */
[----:B------:R-:W-:-:S04]  /*b200*/  IADD3 R0, PT, PT, R0, R17, RZ ;  /* 0x0000001100007210 */ /* 0x000fc80007ffe0ff */
[----:B------:R-:W-:-:S05]  /*b210*/  LEA.HI.X R9, R16, UR5, R0, 0x1, P6 ;  /* 0x0000000510097c11 */ /* 0x000fca000b0f0c00 */
[----:B--2---:R3:W-:Y:S02]  /*b220*/  STG.E.128 desc[UR12][R8.64], R4 ;  /* 0x0000000408007986 */ /* 0x0047e4000c101d0c */
.L_x_1244:
[----:B------:R-:W-:Y:S05]  /*b230*/  BSYNC.RECONVERGENT B0 ;  /* 0x0000000000007941 */ /* 0x000fea0003800200 */
.L_x_1243:
        /* <DEDUP_REMOVED lines=16> */
.L_x_1246:
[----:B------:R-:W-:Y:S05]  /*b340*/  BSYNC.RECONVERGENT B0 ;  /* 0x0000000000007941 */ /* 0x000fea0003800200 */
.L_x_1245:
        /* <DEDUP_REMOVED lines=16> */
.L_x_1248:
[----:B------:R-:W-:Y:S05]  /*b450*/  BSYNC.RECONVERGENT B0 ;  /* 0x0000000000007941 */ /* 0x000fea0003800200 */
.L_x_1247:
        /* <DEDUP_REMOVED lines=16> */
.L_x_1250:
[----:B------:R-:W-:Y:S05]  /*b560*/  BSYNC.RECONVERGENT B0 ;  /* 0x0000000000007941 */ /* 0x000fea0003800200 */
.L_x_1249:
        /* <DEDUP_REMOVED lines=16> */
.L_x_1252:
[----:B------:R-:W-:Y:S05]  /*b670*/  BSYNC.RECONVERGENT B0 ;  /* 0x0000000000007941 */ /* 0x000fea0003800200 */
.L_x_1251:
[----:B-123--:R-:W1:Y:S01]  /*b680*/  LDS.128 R208, [R210+0x3000] ;  /* 0x00300000d2d07984 */ /* 0x00ee620000000c00 */
[----:B------:R-:W-:Y:S04]  /*b690*/  BSSY.RECONVERGENT B0, `(.L_x_1253) ;  /* 0x000000f000007945 */ /* 0x000fe80003800200 */
[----:B------:R-:W-:Y:S05]  /*b6a0*/  @P1 BRA `(.L_x_1254) ;  /* 0x0000000000341947 */ /* 0x000fea0003800000 */
[----:B------:R-:W2:Y:S01]  /*b6b0*/  LDCU.64 UR6, c[0x0][0x408] ;  /* 0x00008100ff0677ac */ /* 0x000ea20008000a00 */
[----:B----4-:R-:W-:Y:S01]  /*b6c0*/  IADD3 R4, P1, PT, R199, 0x60, RZ ;  /* 0x00000060c7047810 */ /* 0x010fe20007f3e0ff */
[----:B------:R-:W-:Y:S01]  /*b6d0*/  IMAD.MOV.U32 R6, RZ, RZ, R2 ;  /* 0x000000ffff067224 */ /* 0x000fe200078e0002 */
[----:B------:R-:W-:Y:S01]  /*b6e0*/  MOV R7, R11 ;  /* 0x0000000b00077202 */ /* 0x000fe20000000f00 */
[----:B------:R-:W3:Y:S02]  /*b6f0*/  LDCU.64 UR4, c[0x0][0x3f0] ;  /* 0x00007e00ff0477ac */ /* 0x000ee40008000a00 */
[----:B------:R-:W-:-:S04]  /*b700*/  IMAD.X R0, RZ, RZ, R213, P1 ;  /* 0x000000ffff007224 */ /* 0x000fc800008e06d5 */
[----:B--2---:R-:W-:Y:S02]  /*b710*/  IMAD R0, R0, UR6, RZ ;  /* 0x0000000600007c24 */ /* 0x004fe4000f8e02ff */
[----:B------:R-:W-:-:S04]  /*b720*/  IMAD.WIDE.U32 R6, R4, UR6, R6 ;  /* 0x0000000604067c25 */ /* 0x000fc8000f8e0006 */
[----:B------:R-:W-:Y:S01]  /*b730*/  IMAD R0, R4, UR7, R0 ;  /* 0x0000000704007c24 */ /* 0x000fe2000f8e0200 */
[----:B---3--:R-:W-:-:S04]  /*b740*/  LEA R4, P1, R6, UR4, 0x1 ;  /* 0x0000000406047c11 */ /* 0x008fc8000f8208ff */
[----:B------:R-:W-:-:S04]  /*b750*/  IADD3 R0, PT, PT, R0, R7, RZ ;  /* 0x0000000700007210 */ /* 0x000fc80007ffe0ff */
[----:B------:R-:W-:-:S05]  /*b760*/  LEA.HI.X R5, R6, UR5, R0, 0x1, P1 ;  /* 0x0000000506057c11 */ /* 0x000fca00088f0c00 */
[----:B-1----:R2:W-:Y:S02]  /*b770*/  STG.E.128 desc[UR12][R4.64], R208 ;  /* 0x000000d004007986 */ /* 0x0025e4000c101d0c */
.L_x_1254:
[----:B------:R-:W-:Y:S05]  /*b780*/  BSYNC.RECONVERGENT B0 ;  /* 0x0000000000007941 */ /* 0x000fea0003800200 */
.L_x_1253:
[----:B------:R-:W-:Y:S05]  /*b790*/  @P0 EXIT ;  /* 0x000000000000094d */ /* 0x000fea0003800000 */
[----:B------:R-:W3:Y:S01]  /*b7a0*/  LDCU.64 UR6, c[0x0][0x408] ;  /* 0x00008100ff0677ac */ /* 0x000ee20008000a00 */
[----:B------:R-:W-:Y:S02]  /*b7b0*/  IADD3 R199, P0, PT, R199, 0x70, RZ ;  /* 0x00000070c7c77810 */ /* 0x000fe40007f1e0ff */
[----:B------:R-:W-:Y:S01]  /*b7c0*/  MOV R3, R11 ;  /* 0x0000000b00037202 */ /* 0x000fe20000000f00 */
[----:B------:R-:W2:Y:S01]  /*b7d0*/  LDCU.64 UR4, c[0x0][0x3f0] ;  /* 0x00007e00ff0477ac */ /* 0x000ea20008000a00 */
[----:B------:R-:W-:-:S05]  /*b7e0*/  IADD3.X R0, PT, PT, RZ, R213, RZ, P0, !PT ;  /* 0x000000d5ff007210 */ /* 0x000fca00007fe4ff */
[----:B---3--:R-:W-:Y:S02]  /*b7f0*/  IMAD R0, R0, UR6, RZ ;  /* 0x0000000600007c24 */ /* 0x008fe4000f8e02ff */
[----:B------:R-:W-:-:S04]  /*b800*/  IMAD.WIDE.U32 R2, R199, UR6, R2 ;  /* 0x00000006c7027c25 */ /* 0x000fc8000f8e0002 */
[----:B------:R-:W-:Y:S01]  /*b810*/  IMAD R0, R199, UR7, R0 ;  /* 0x00000007c7007c24 */ /* 0x000fe2000f8e0200 */
[----:B--2-4-:R-:W-:-:S04]  /*b820*/  LEA R4, P0, R2, UR4, 0x1 ;  /* 0x0000000402047c11 */ /* 0x014fc8000f8008ff */
[----:B------:R-:W-:-:S04]  /*b830*/  IADD3 R0, PT, PT, R0, R3, RZ ;  /* 0x0000000300007210 */ /* 0x000fc80007ffe0ff */
[----:B------:R-:W-:-:S05]  /*b840*/  LEA.HI.X R5, R2, UR5, R0, 0x1, P0 ;  /* 0x0000000502057c11 */ /* 0x000fca00080f0c00 */
[----:B------:R-:W-:Y:S01]  /*b850*/  STG.E.128 desc[UR12][R4.64], R12 ;  /* 0x0000000c04007986 */ /* 0x000fe2000c101d0c */
[----:B------:R-:W-:Y:S05]  /*b860*/  EXIT ;  /* 0x000000000000794d */ /* 0x000fea0003800000 */
.L_x_1255:
        /* <DEDUP_REMOVED lines=9> */
.L_x_2700:


//--------------------- .text._ZN5flash16flash_fwd_kernelI23Flash_fwd_kernel_traitsILi64ELi128ELi64ELi4ELb0ELb0EN7cutlass6half_tE19Flash_kernel_traitsILi64ELi128ELi64ELi4ES3_EELb0ELb0ELb0ELb0ELb0ELb1ELb1ELb0EEEvNS_16Flash_fwd_paramsE --------------------------
	.section	.text._ZN5flash16flash_fwd_kernelI23Flash_fwd_kernel_traitsILi64ELi128ELi64ELi4ELb0ELb0EN7cutlass6half_tE19Flash_kernel_traitsILi64ELi128ELi64ELi4ES3_EELb0ELb0ELb0ELb0ELb0ELb1ELb1ELb0EEEvNS_16Flash_fwd_paramsE,"ax",@progbits
	.align	128
        .global         _ZN5flash16flash_fwd_kernelI23Flash_fwd_kernel_traitsILi64ELi128ELi64ELi4ELb0ELb0EN7cutlass6half_tE19Flash_kernel_traitsILi64ELi128ELi64ELi4ES3_EELb0ELb0ELb0ELb0ELb0ELb1ELb1ELb0EEEvNS_16Flash_fwd_paramsE
        .type           _ZN5flash16flash_fwd_kernelI23Flash_fwd_kernel_traitsILi64ELi128ELi64ELi4ELb0ELb0EN7cutlass6half_tE19Flash_kernel_traitsILi64ELi128ELi64ELi4ES3_EELb0ELb0ELb0ELb0ELb0ELb1ELb1ELb0EEEvNS_16Flash_fwd_paramsE,@function
        .size           _ZN5flash16flash_fwd_kernelI23Flash_fwd_kernel_traitsILi64ELi128ELi64ELi4ELb0ELb0EN7cutlass6half_tE19Flash_kernel_traitsILi64ELi128ELi64ELi4ES3_EELb0ELb0ELb0ELb0ELb0ELb1ELb1ELb0EEEvNS_16Flash_fwd_paramsE,(.L_x_2701 - _ZN5flash16flash_fwd_kernelI23Flash_fwd_kernel_traitsILi64ELi128ELi64ELi4ELb0ELb0EN7cutlass6half_tE19Flash_kernel_traitsILi64ELi128ELi64ELi4ES3_EELb0ELb0ELb0ELb0ELb0ELb1ELb1ELb0EEEvNS_16Flash_fwd_paramsE)
        .other          _ZN5flash16flash_fwd_kernelI23Flash_fwd_kernel_traitsILi64ELi128ELi64ELi4ELb0ELb0EN7cutlass6half_tE19Flash_kernel_traitsILi64ELi128ELi64ELi4ES3_EELb0ELb0ELb0ELb0ELb0ELb1ELb1ELb0EEEvNS_16Flash_fwd_paramsE,@"STO_CUDA_ENTRY STV_DEFAULT"
_ZN5flash16flash_fwd_kernelI23Flash_fwd_kernel_traitsILi64ELi128ELi64ELi4ELb0ELb0EN7cutlass6half_tE19Flash_kernel_traitsILi64ELi128ELi64ELi4ES3_EELb0ELb0ELb0ELb0ELb0ELb1ELb1ELb0EEEvNS_16Flash_fwd_paramsE:
.text._ZN5flash16flash_fwd_kernelI23Flash_fwd_kernel_traitsILi64ELi128ELi64ELi4ELb0ELb0EN7cutlass6half_tE19Flash_kernel_traitsILi64ELi128ELi64ELi4ES3_EELb0ELb0ELb0ELb0ELb0ELb1ELb1ELb0EEEvNS_16Flash_fwd_paramsE:
[----:B------:R-:W-:Y:S01]  /*0000*/  LDC R1, c[0x0][0x37c] ;  /* 0x0000df00ff017b82 */ /* 0x000fe20000000800 */
[----:B------:R-:W1:Y:S01]  /*0010*/  S2R R210, SR_CTAID.Y ;  /* 0x0000000000d27919 */ /* 0x000e620000002600 */
[----:B------:R-:W2:Y:S06]  /*0020*/  LDCU.64 UR6, c[0x0][0x470] ;  /* 0x00008e00ff0677ac */ /* 0x000eac0008000a00 */
[----:B------:R-:W3:Y:S01]  /*0030*/  LDC.64 R14, c[0x0][0x460] ;  /* 0x00011800ff0e7b82 */ /* 0x000ee20000000a00 */
[----:B------:R-:W-:Y:S01]  /*0040*/  IMAD.MOV.U32 R209, RZ, RZ, -0x1 ;  /* 0xffffffffffd17424 */ /* 0x000fe200078e00ff */
[----:B------:R-:W4:Y:S01]  /*0050*/  LDCU.64 UR4, c[0x0][0x478] ;  /* 0x00008f00ff0477ac */ /* 0x000f220008000a00 */
[----:B------:R-:W1:Y:S05]  /*0060*/  LDCU.64 UR8, c[0x0][0x460] ;  /* 0x00008c00ff0877ac */ /* 0x000e6a0008000a00 */
[----:B------:R-:W3:Y:S01]  /*0070*/  LDC.64 R6, c[0x0][0x468] ;  /* 0x00011a00ff067b82 */ /* 0x000ee20000000a00 */
[----:B------:R-:W3:Y:S01]  /*0080*/  LDCU.64 UR14, c[0x0][0x358] ;  /* 0x00006b00ff0e77ac */ /* 0x000ee20008000a00 */
[----:B--2---:R-:W-:-:S02]  /*0090*/  ISETP.NE.U32.AND P3, PT, RZ, UR6, PT ;  /* 0x00000006ff007c0c */ /* 0x004fc4000bf65070 */
[----:B----4-:R-:W-:Y:S02]  /*00a0*/  ISETP.NE.U32.AND P2, PT, RZ, UR4, PT ;  /* 0x00000004ff007c0c */ /* 0x010fe4000bf45070 */
[----:B------:R-:W-:Y:S02]  /*00b0*/  ISETP.NE.AND.EX P3, PT, RZ, UR7, PT, P3 ;  /* 0x00000007ff007c0c */ /* 0x000fe4000bf65330 */
[----:B-1----:R-:W-:Y:S02]  /*00c0*/  ISETP.NE.U32.AND P5, PT, RZ, UR8, PT ;  /* 0x00000008ff007c0c */ /* 0x002fe4000bfa5070 */
[----:B------:R-:W-:Y:S02]  /*00d0*/  ISETP.NE.U32.AND P4, PT, RZ, UR8, PT ;  /* 0x00000008ff007c0c */ /* 0x000fe4000bf85070 */
[----:B------:R-:W-:Y:S01]  /*00e0*/  ISETP.NE.AND.EX P2, PT, RZ, UR5, PT, P2 ;  /* 0x00000005ff007c0c */ /* 0x000fe2000bf45320 */
[C---:B------:R-:W-:Y:S01]  /*00f0*/  IMAD.SHL.U32 R11, R210.reuse, 0x4, RZ ;  /* 0x00000004d20b7824 */ /* 0x040fe200078e00ff */
[----:B------:R-:W-:Y:S01]  /*0100*/  ISETP.NE.AND.EX P5, PT, RZ, UR9, PT, P5 ;  /* 0x00000009ff007c0c */ /* 0x000fe2000bfa5350 */
[----:B---3--:R-:W-:Y:S01]  /*0110*/  IMAD.WIDE.U32 R14, R210, 0x4, R14 ;  /* 0x00000004d20e7825 */ /* 0x008fe200078e000e */
[----:B------:R-:W-:-:S02]  /*0120*/  ISETP.NE.AND.EX P4, PT, RZ, UR9, PT, P4 ;  /* 0x00000009ff007c0c */ /* 0x000fc4000bf85340 */
[----:B------:R-:W-:Y:S02]  /*0130*/  SHF.R.U32.HI R2, RZ, 0x1e, R210 ;  /* 0x0000001eff027819 */ /* 0x000fe400000116d2 */
[----:B------:R-:W-:Y:S01]  /*0140*/  @P3 IADD3 R4, P1, PT, R11, UR6, RZ ;  /* 0x000000060b043c10 */ /* 0x000fe2000ff3e0ff */
[----:B------:R-:W-:-:S04]  /*0150*/  IMAD.MOV.U32 R0, RZ, RZ, RZ ;  /* 0x000000ffff007224 */ /* 0x000fc800078e00ff */
[----:B------:R-:W-:Y:S02]  /*0160*/  @P2 IADD3 R12, P0, PT, R11, UR4, RZ ;  /* 0x000000040b0c2c10 */ /* 0x000fe4000ff1e0ff */
[----:B------:R-:W2:Y:S01]  /*0170*/  @P5 LDG.E R209, desc[UR14][R14.64] ;  /* 0x0000000e0ed15981 */ /* 0x000ea2000c1e1900 */
[----:B------:R-:W-:-:S03]  /*0180*/  @P3 IADD3.X R5, PT, PT, R2, UR7, RZ, P1, !PT ;  /* 0x0000000702053c10 */ /* 0x000fc60008ffe4ff */
[----:B------:R-:W2:Y:S01]  /*0190*/  @P4 LDG.E R8, desc[UR14][R14.64+0x4] ;  /* 0x0000040e0e084981 */ /* 0x000ea2000c1e1900 */
[----:B------:R-:W-:Y:S01]  /*01a0*/  @P2 IADD3.X R13, PT, PT, R2, UR5, RZ, P0, !PT ;  /* 0x00000005020d2c10 */ /* 0x000fe200087fe4ff */
[----:B------:R-:W1:Y:S02]  /*01b0*/  LDCU.U8 UR4, c[0x0][0x532] ;  /* 0x0000a640ff0477ac */ /* 0x000e640008000000 */
[----:B------:R3:W4:Y:S04]  /*01c0*/  @P3 LDG.E R0, desc[UR14][R4.64] ;  /* 0x0000000e04003981 */ /* 0x000728000c1e1900 */
[----:B------:R-:W4:Y:S01]  /*01d0*/  @P2 LDG.E R87, desc[UR14][R12.64] ;  /* 0x0000000e0c572981 */ /* 0x000f22000c1e1900 */
[----:B------:R-:W-:Y:S01]  /*01e0*/  IADD3 R10, P0, PT, R11, R6, RZ ;  /* 0x000000060b0a7210 */ /* 0x000fe20007f1e0ff */
[----:B------:R-:W-:Y:S01]  /*01f0*/  IMAD.MOV.U32 R9, RZ, RZ, -0x1 ;  /* 0xffffffffff097424 */ /* 0x000fe200078e00ff */
[----:B------:R-:W-:-:S03]  /*0200*/  ISETP.EQ.U32.AND P3, PT, R6, RZ, PT ;  /* 0x000000ff0600720c */ /* 0x000fc60003f62070 */
[----:B------:R-:W-:Y:S02]  /*0210*/  IMAD.X R11, R2, 0x1, R7, P0 ;  /* 0x00000001020b7824 */ /* 0x000fe400000e0607 */
[----:B------:R-:W3:Y:S01]  /*0220*/  @!P2 LDC R2, c[0x0][0x43c] ;  /* 0x00010f00ff02ab82 */ /* 0x000ee20000000800 */
[----:B-1----:R-:W-:-:S04]  /*0230*/  ISETP.NE.AND P1, PT, RZ, UR4, PT ;  /* 0x00000004ff007c0c */ /* 0x002fc8000bf25270 */
[----:B------:R-:W-:-:S03]  /*0240*/  ISETP.EQ.OR.EX P3, PT, R7, RZ, !P1, P3 ;  /* 0x000000ff0700720c */ /* 0x000fc60004f62730 */
[----:B---3--:R-:W1:Y:S01]  /*0250*/  @!P2 LDC.64 R4, c[0x0][0x488] ;  /* 0x00012200ff04ab82 */ /* 0x008e620000000a00 */
[----:B------:R-:W-:-:S04]  /*0260*/  ISETP.NE.U32.AND P0, PT, R6, RZ, PT ;  /* 0x000000ff0600720c */ /* 0x000fc80003f05070 */
[----:B------:R-:W-:-:S03]  /*0270*/  ISETP.NE.AND.EX P0, PT, R7, RZ, PT, P0 ;  /* 0x000000ff0700720c */ /* 0x000fc60003f05300 */
[----:B------:R-:W3:Y:S02]  /*0280*/  S2UR UR13, SR_CTAID.X ;  /* 0x00000000000d79c3 */ /* 0x000ee40000002500 */
[----:B------:R1:W5:Y:S01]  /*0290*/  @!P3 LDG.E R9, desc[UR14][R10.64] ;  /* 0x0000000e0a09b981 */ /* 0x000362000c1e1900 */
[----:B------:R-:W1:Y:S05]  /*02a0*/  S2R R3, SR_CTAID.Z ;  /* 0x0000000000037919 */ /* 0x000e6a0000002700 */
[----:B------:R-:W2:Y:S01]  /*02b0*/  @!P4 LDC R201, c[0x0][0x434] ;  /* 0x00010d00ffc9cb82 */ /* 0x000ea20000000800 */
[----:B------:R-:W1:Y:S02]  /*02c0*/  S2R R88, SR_TID.X ;  /* 0x0000000000587919 */ /* 0x000e640000002100 */
[----:B-1----:R-:W-:-:S04]  /*02d0*/  @!P2 ISETP.NE.U32.AND P3, PT, R4, RZ, PT ;  /* 0x000000ff0400a20c */ /* 0x002fc80003f65070 */
[----:B------:R-:W-:-:S04]  /*02e0*/  @!P2 ISETP.NE.AND.EX P3, PT, R5, RZ, PT, P3 ;  /* 0x000000ff0500a20c */ /* 0x000fc80003f65330 */
[----:B------:R-:W-:Y:S01]  /*02f0*/  @!P2 SEL R5, R2, RZ, P3 ;  /* 0x000000ff0205a207 */ /* 0x000fe20001800000 */
[----:B---3--:R-:W-:Y:S01]  /*0300*/  USHF.L.U32 UR12, UR13, 0x7, URZ ;  /* 0x000000070d0c7899 */ /* 0x008fe200080006ff */
[----:B------:R-:W1:Y:S01]  /*0310*/  @!P0 LDC R2, c[0x0][0x438] ;  /* 0x00010e00ff028b82 */ /* 0x000e620000000800 */
[----:B--2---:R-:W-:-:S05]  /*0320*/  @P4 IMAD.IADD R201, R8, 0x1, -R209 ;  /* 0x0000000108c94824 */ /* 0x004fca00078e0ad1 */
[----:B------:R-:W-:Y:S01]  /*0330*/  ISETP.GT.AND P4, PT, R201, UR12, PT ;  /* 0x0000000cc9007c0c */ /* 0x000fe2000bf84270 */
[----:B----4-:R-:W-:Y:S01]  /*0340*/  @P2 IMAD.IADD R87, R87, 0x1, -R0 ;  /* 0x0000000157572824 */ /* 0x010fe200078e0a00 */
[----:B-1----:R-:W-:Y:S11]  /*0350*/  @!P0 BRA `(.L_x_1256) ;  /* 0x00000000000c8947 */ /* 0x002ff60003800000 */
[----:B------:R-:W2:Y:S02]  /*0360*/  @P1 LDG.E R2, desc[UR14][R10.64+0x4] ;  /* 0x0000040e0a021981 */ /* 0x000ea4000c1e1900 */
[----:B--2--5:R-:W-:-:S06]  /*0370*/  @P1 IADD3 R2, PT, PT, R2, -R9, RZ ;  /* 0x8000000902021210 */ /* 0x024fcc0007ffe0ff */
[----:B------:R1:W5:Y:S02]  /*0380*/  @!P1 LDG.E R2, desc[UR14][R10.64] ;  /* 0x0000000e0a029981 */ /* 0x000364000c1e1900 */
.L_x_1256:
[----:B-----5:R-:W-:Y:S01]  /*0390*/  @!P2 IADD3 R87, PT, PT, R5, R2, -R0 ;  /* 0x000000020557a210 */ /* 0x020fe20007ffe800 */
[----:B------:R-:W-:Y:S06]  /*03a0*/  @!P4 EXIT ;  /* 0x000000000000c94d */ /* 0x000fec0003800000 */
[C---:B------:R-:W-:Y:S01]  /*03b0*/  ISETP.GT.AND P0, PT, R87.reuse, RZ, PT ;  /* 0x000000ff5700720c */ /* 0x040fe20003f04270 */
[----:B------:R-:W-:-:S05]  /*03c0*/  VIADD R5, R87, 0x3f ;  /* 0x0000003f57057836 */ /* 0x000fca0000000000 */
[----:B------:R-:W-:-:S04]  /*03d0*/  SHF.R.S32.HI R26, RZ, 0x1f, R5 ;  /* 0x0000001fff1a7819 */ /* 0x000fc80000011405 */
[----:B------:R-:W-:-:S03]  /*03e0*/  LEA.HI R26, R26, R5, RZ, 0x6 ;  /* 0x000000051a1a7211 */ /* 0x000fc600078f30ff */
[----:B------:R-:W-:Y:S05]  /*03f0*/  @P0 BRA `(.L_x_1257) ;  /* 0x0000001000940947 */ /* 0x000fea0003800000 */
[----:B------:R-:W2:Y:S01]  /*0400*/  LDC.U8 R0, c[0x0][0x549] ;  /* 0x00015240ff007b82 */ /* 0x000ea20000000000 */
[----:B------:R-:W-:-:S07]  /*0410*/  ISETP.NE.AND P0, PT, R209, -0x1, PT ;  /* 0xffffffffd100780c */ /* 0x000fce0003f05270 */
[----:B------:R-:W3:Y:S08]  /*0420*/  LDC.U8 R2, c[0x0][0x548] ;  /* 0x00015200ff027b82 */ /* 0x000ef00000000000 */
[----:B-1----:R-:W1:Y:S01]  /*0430*/  LDC R11, c[0x0][0x434] ;  /* 0x00010d00ff0b7b82 */ /* 0x002e620000000800 */
[----:B--2---:R-:W-:-:S07]  /*0440*/  ISETP.NE.AND P1, PT, R0, RZ, PT ;  /* 0x000000ff0000720c */ /* 0x004fce0003f25270 */
[----:B------:R-:W2:Y:S01]  /*0450*/  @!P0 LDC.64 R8, c[0x0][0x400] ;  /* 0x00010000ff088b82 */ /* 0x000ea20000000a00 */
[----:B---3--:R-:W-:-:S07]  /*0460*/  ISETP.NE.AND P2, PT, R2, RZ, !P1 ;  /* 0x000000ff0200720c */ /* 0x008fce0004f45270 */
[----:B------:R-:W3:Y:S08]  /*0470*/  @P0 LDC.64 R6, c[0x0][0x408] ;  /* 0x00010200ff060b82 */ /* 0x000ef00000000a00 */
[----:B------:R-:W4:Y:S08]  /*0480*/  @P1 LDC.64 R4, c[0x0][0x430] ;  /* 0x00010c00ff041b82 */ /* 0x000f300000000a00 */
[----:B------:R-:W1:Y:S01]  /*0490*/  @P1 LDC R0, c[0x0][0x430] ;  /* 0x00010c00ff001b82 */ /* 0x000e620000000800 */
[----:B----4-:R-:W-:-:S02]  /*04a0*/  @P1 IMAD R10, R4, R5, RZ ;  /* 0x00000005040a1224 */ /* 0x010fc400078e02ff */
[----:B------:R-:W-:Y:S01]  /*04b0*/  @P1 IMAD.MOV.U32 R5, RZ, RZ, 0x1 ;  /* 0x00000001ff051424 */ /* 0x000fe200078e00ff */
[----:B--23--:R-:W-:Y:S06]  /*04c0*/  @P1 BRA `(.L_x_1258) ;  /* 0x0000000000281947 */ /* 0x00cfec0003800000 */
[----:B------:R-:W-:Y:S01]  /*04d0*/  ISETP.NE.AND P1, PT, R2, RZ, PT ;  /* 0x000000ff0200720c */ /* 0x000fe20003f25270 */
[----:B------:R-:W2:-:S12]  /*04e0*/  LDC R13, c[0x0][0x3e0] ;  /* 0x0000f800ff0d7b82 */ /* 0x000e980000000800 */
[----:B------:R-:W3:Y:S01]  /*04f0*/  @P1 LDC R10, c[0x0][0x454] ;  /* 0x00011500ff0a1b82 */ /* 0x000ee20000000800 */
[----:B-1----:R-:W-:Y:S02]  /*0500*/  @P1 MOV R0, 0x1 ;  /* 0x0000000100001802 */ /* 0x002fe40000000f00 */
[----:B------:R-:W-:-:S05]  /*0510*/  @!P1 MOV R0, 0x1 ;  /* 0x0000000100009802 */ /* 0x000fca0000000f00 */
[----:B------:R-:W2:Y:S08]  /*0520*/  @P1 LDC R4, c[0x0][0x454] ;  /* 0x00011500ff041b82 */ /* 0x000eb00000000800 */
[----:B------:R-:W1:Y:S08]  /*0530*/  @!P1 LDC R2, c[0x0][0x434] ;  /* 0x00010d00ff029b82 */ /* 0x000e700000000800 */
[----:B------:R-:W4:Y:S01]  /*0540*/  @!P1 LDC R10, c[0x0][0x434] ;  /* 0x00010d00ff0a9b82 */ /* 0x000f220000000800 */
[----:B--2---:R-:W-:-:S02]  /*0550*/  @P1 IMAD R5, R4, R13, RZ ;  /* 0x0000000d04051224 */ /* 0x004fc400078e02ff */
[----:B-1-3--:R-:W-:-:S07]  /*0560*/  @!P1 IMAD R5, R2, R13, RZ ;  /* 0x0000000d02059224 */ /* 0x00afce00078e02ff */
.L_x_1258:
[C---:B-1----:R-:W-:Y:S01]  /*0570*/  IMAD R4, R210.reuse, R11, RZ ;  /* 0x0000000bd2047224 */ /* 0x042fe200078e02ff */
[----:B------:R-:W-:Y:S01]  /*0580*/  ISETP.NE.AND P1, PT, R209, -0x1, PT ;  /* 0xffffffffd100780c */ /* 0x000fe20003f25270 */
[----:B------:R-:W-:Y:S01]  /*0590*/  @!P0 IMAD.WIDE.U32 R20, R210, R8, RZ ;  /* 0x00000008d2148225 */ /* 0x000fe200078e00ff */
[----:B------:R-:W1:Y:S01]  /*05a0*/  LDCU.64 UR4, c[0x0][0x410] ;  /* 0x00008200ff0477ac */ /* 0x000e620008000a00 */
[----:B------:R-:W-:Y:S01]  /*05b0*/  SHF.R.U32.HI R17, RZ, 0x3, R88 ;  /* 0x00000003ff117819 */ /* 0x000fe20000011658 */
[----:B------:R-:W-:Y:S01]  /*05c0*/  BSSY.RECONVERGENT B0, `(.L_x_1259) ;  /* 0x0000033000007945 */ /* 0x000fe20003800200 */
[----:B----4-:R-:W-:Y:S01]  /*05d0*/  IMAD R11, R3, R10, RZ ;  /* 0x0000000a030b7224 */ /* 0x010fe200078e02ff */
[----:B------:R-:W-:Y:S01]  /*05e0*/  SEL R4, R4, R209, !P1 ;  /* 0x000000d104047207 */ /* 0x000fe20004800000 */
[C---:B------:R-:W-:Y:S01]  /*05f0*/  @!P0 IMAD R2, R210.reuse, R9, R21 ;  /* 0x00000009d2028224 */ /* 0x040fe200078e0215 */
[----:B------:R-:W-:Y:S01]  /*0600*/  UIMAD.WIDE.U32 UR8, UR13, 0x80, URZ ;  /* 0x000000800d0878a5 */ /* 0x000fe2000f8e00ff */
[----:B------:R-:W-:Y:S01]  /*0610*/  @!P2 IMAD R11, R210, R5, R11 ;  /* 0x00000005d20ba224 */ /* 0x000fe200078e020b */
[----:B------:R-:W-:Y:S01]  /*0620*/  SHF.R.S32.HI R5, RZ, 0x1f, R4 ;  /* 0x0000001fff057819 */ /* 0x000fe20000011404 */
[----:B------:R-:W-:Y:S01]  /*0630*/  @P0 IMAD.WIDE.U32 R8, R209, R6, RZ ;  /* 0x00000006d1080225 */ /* 0x000fe200078e00ff */
[----:B------:R-:W-:-:S02]  /*0640*/  SEL R4, R4, RZ, P2 ;  /* 0x000000ff04047207 */ /* 0x000fc40001000000 */
[----:B------:R-:W-:Y:S01]  /*0650*/  SEL R5, R5, RZ, P2 ;  /* 0x000000ff05057207 */ /* 0x000fe20001000000 */
[----:B------:R-:W-:Y:S01]  /*0660*/  IMAD R6, R0, UR12, RZ ;  /* 0x0000000c00067c24 */ /* 0x000fe2000f8e02ff */
[----:B------:R-:W-:Y:S01]  /*0670*/  LOP3.LUT R23, R17, UR8, RZ, 0xfc, !PT ;  /* 0x0000000811177c12 */ /* 0x000fe2000f8efcff */
[----:B------:R-:W-:Y:S02]  /*0680*/  IMAD.SHL.U32 R21, R88, 0x8, RZ ;  /* 0x0000000858157824 */ /* 0x000fe400078e00ff */
[----:B------:R-:W-:Y:S01]  /*0690*/  @P0 IMAD.MOV.U32 R20, RZ, RZ, R8 ;  /* 0x000000ffff140224 */ /* 0x000fe200078e0008 */
[----:B------:R-:W-:Y:S01]  /*06a0*/  IADD3 R4, P2, P1, R6, R4, R11 ;  /* 0x0000000406047210 */ /* 0x000fe2000795e00b */
[----:B------:R-:W-:Y:S01]  /*06b0*/  @P0 IMAD R2, R209, R7, R9 ;  /* 0x00000007d1020224 */ /* 0x000fe200078e0209 */
[----:B------:R-:W-:Y:S01]  /*06c0*/  LOP3.LUT R21, R21, 0x38, RZ, 0xc0, !PT ;  /* 0x0000003815157812 */ /* 0x000fe200078ec0ff */
[C---:B------:R-:W-:Y:S01]  /*06d0*/  VIADD R15, R17.reuse, 0x10 ;  /* 0x00000010110f7836 */ /* 0x040fe20000000000 */
[----:B------:R-:W-:Y:S01]  /*06e0*/  SHF.R.S32.HI R6, RZ, 0x1f, R6 ;  /* 0x0000001fff067819 */ /* 0x000fe20000011406 */
[C---:B------:R-:W-:Y:S01]  /*06f0*/  VIADD R13, R17.reuse, 0x20 ;  /* 0x00000020110d7836 */ /* 0x040fe20000000000 */
[----:B------:R-:W-:Y:S01]  /*0700*/  SHF.R.S32.HI R8, RZ, 0x1f, R11 ;  /* 0x0000001fff087819 */ /* 0x000fe2000001140b */
[----:B------:R-:W-:Y:S01]  /*0710*/  VIADD R11, R17, 0x30 ;  /* 0x00000030110b7836 */ /* 0x000fe20000000000 */
[----:B------:R-:W-:Y:S01]  /*0720*/  IADD3 R20, P0, PT, R21, R20, RZ ;  /* 0x0000001415147210 */ /* 0x000fe20007f1e0ff */
[----:B------:R-:W-:Y:S01]  /*0730*/  VIADD R9, R17, 0x40 ;  /* 0x0000004011097836 */ /* 0x000fe20000000000 */
[----:B------:R-:W-:Y:S01]  /*0740*/  IADD3.X R5, PT, PT, R6, R5, R8, P2, P1 ;  /* 0x0000000506057210 */ /* 0x000fe200017e2408 */
[----:B------:R-:W-:-:S02]  /*0750*/  VIADD R6, R201, -UR12 ;  /* 0x8000000cc9067c36 */ /* 0x000fc40008000000 */
[----:B------:R-:W-:Y:S02]  /*0760*/  IMAD.X R21, RZ, RZ, R2, P0 ;  /* 0x000000ffff157224 */ /* 0x000fe400000e0602 */
[C---:B------:R-:W-:Y:S01]  /*0770*/  VIADD R7, R17.reuse, 0x50 ;  /* 0x0000005011077836 */ /* 0x040fe20000000000 */
[-C--:B------:R-:W-:Y:S01]  /*0780*/  ISETP.GE.AND P0, PT, R17, R6.reuse, PT ;  /* 0x000000061100720c */ /* 0x080fe20003f06270 */
[----:B-1----:R-:W-:Y:S01]  /*0790*/  IMAD.WIDE.U32 R20, R3, UR4, R20 ;  /* 0x0000000403147c25 */ /* 0x002fe2000f8e0014 */
[-C--:B------:R-:W-:Y:S02]  /*07a0*/  ISETP.GE.AND P1, PT, R15, R6.reuse, PT ;  /* 0x000000060f00720c */ /* 0x080fe40003f26270 */
[-C--:B------:R-:W-:Y:S01]  /*07b0*/  ISETP.GE.AND P6, PT, R13, R6.reuse, PT ;  /* 0x000000060d00720c */ /* 0x080fe20003fc6270 */
[----:B------:R-:W-:Y:S01]  /*07c0*/  VIADD R19, R17, 0x60 ;  /* 0x0000006011137836 */ /* 0x000fe20000000000 */
[-C--:B------:R-:W-:Y:S01]  /*07d0*/  ISETP.GE.AND P5, PT, R11, R6.reuse, PT ;  /* 0x000000060b00720c */ /* 0x080fe20003fa6270 */
[----:B------:R-:W-:Y:S01]  /*07e0*/  IMAD R27, R3, UR5, R21 ;  /* 0x00000005031b7c24 */ /* 0x000fe2000f8e0215 */
[----:B------:R-:W-:Y:S01]  /*07f0*/  ISETP.GE.AND P4, PT, R9, R6, PT ;  /* 0x000000060900720c */ /* 0x000fe20003f86270 */
[----:B------:R-:W-:Y:S01]  /*0800*/  VIADD R25, R17, 0x70 ;  /* 0x0000007011197836 */ /* 0x000fe20000000000 */
[----:B------:R-:W-:-:S02]  /*0810*/  P2R R8, PR, RZ, 0x2 ;  /* 0x00000002ff087803 */ /* 0x000fc40000000000 */
[-C--:B------:R-:W-:Y:S02]  /*0820*/  ISETP.GE.AND P3, PT, R7, R6.reuse, PT ;  /* 0x000000060700720c */ /* 0x080fe40003f66270 */
[----:B------:R-:W-:Y:S01]  /*0830*/  ISETP.GE.AND P2, PT, R19, R6, PT ;  /* 0x000000061300720c */ /* 0x000fe20003f46270 */
        /* <DEDUP_REMOVED lines=11> */
.L_x_1260:
[----:B------:R-:W-:Y:S05]  /*08f0*/  BSYNC.RECONVERGENT B0 ;  /* 0x0000000000007941 */ /* 0x000fea0003800200 */
.L_x_1259:
[----:B------:R-:W-:Y:S04]  /*0900*/  BSSY.RECONVERGENT B0, `(.L_x_1261) ;  /* 0x000000f000007945 */ /* 0x000fe80003800200 */
        /* <DEDUP_REMOVED lines=14> */
.L_x_1262:
[----:B------:R-:W-:Y:S05]  /*09f0*/  BSYNC.RECONVERGENT B0 ;  /* 0x0000000000007941 */ /* 0x000fea0003800200 */
.L_x_1261:
[----:B------:R-:W-:Y:S04]  /*0a00*/  BSSY.RECONVERGENT B0, `(.L_x_1263) ;  /* 0x000000f000007945 */ /* 0x000fe80003800200 */
        /* <DEDUP_REMOVED lines=14> */
.L_x_1264:
[----:B------:R-:W-:Y:S05]  /*0af0*/  BSYNC.RECONVERGENT B0 ;  /* 0x0000000000007941 */ /* 0x000fea0003800200 */
.L_x_1263:
[----:B------:R-:W-:Y:S04]  /*0b00*/  BSSY.RECONVERGENT B0, `(.L_x_1265) ;  /* 0x000000f000007945 */ /* 0x000fe80003800200 */
[----:B------:R-:W-:Y:S05]  /*0b10*/  @P5 BRA `(.L_x_1266) ;  /* 0x0000000000345947 */ /* 0x000fea0003800000 */
[----:B------:R-:W4:Y:S01]  /*0b20*/  LDCU.64 UR6, c[0x0][0x408] ;  /* 0x00008100ff0677ac */ /* 0x000f220008000a00 */
[----:B-1----:R-:W-:Y:S01]  /*0b30*/  IADD3 R3, P0, PT, R23, 0x30, RZ ;  /* 0x0000003017037810 */ /* 0x002fe20007f1e0ff */
[----:B------:R-:W-:Y:S01]  /*0b40*/  IMAD.MOV.U32 R28, RZ, RZ, R20 ;  /* 0x000000ffff1c7224 */ /* 0x000fe200078e0014 */
[----:B------:R-:W-:Y:S01]  /*0b50*/  MOV R29, R27 ;  /* 0x0000001b001d7202 */ /* 0x000fe20000000f00 */
[----:B------:R-:W2:Y:S02]  /*0b60*/  LDCU.64 UR4, c[0x0][0x3f0] ;  /* 0x00007e00ff0477ac */ /* 0x000ea40008000a00 */
[----:B------:R-:W-:-:S04]  /*0b70*/  IMAD.X R2, RZ, RZ, UR9, P0 ;  /* 0x00000009ff027e24 */ /* 0x000fc800080e06ff */
[----:B----4-:R-:W-:Y:S02]  /*0b80*/  IMAD R2, R2, UR6, RZ ;  /* 0x0000000602027c24 */ /* 0x010fe4000f8e02ff */
[----:B------:R-:W-:-:S04]  /*0b90*/  IMAD.WIDE.U32 R28, R3, UR6, R28 ;  /* 0x00000006031c7c25 */ /* 0x000fc8000f8e001c */
[----:B------:R-:W-:Y:S01]  /*0ba0*/  IMAD R2, R3, UR7, R2 ;  /* 0x0000000703027c24 */ /* 0x000fe2000f8e0202 */
[----:B--23--:R-:W-:-:S04]  /*0bb0*/  LEA R30, P0, R28, UR4, 0x1 ;  /* 0x000000041c1e7c11 */ /* 0x00cfc8000f8008ff */
[----:B------:R-:W-:-:S04]  /*0bc0*/  IADD3 R3, PT, PT, R29, R2, RZ ;  /* 0x000000021d037210 */ /* 0x000fc80007ffe0ff */
[----:B------:R-:W-:-:S05]  /*0bd0*/  LEA.HI.X R31, R28, UR5, R3, 0x1, P0 ;  /* 0x000000051c1f7c11 */ /* 0x000fca00080f0c03 */
[----:B------:R4:W-:Y:S02]  /*0be0*/  STG.E.128 desc[UR14][R30.64], RZ ;  /* 0x000000ff1e007986 */ /* 0x0009e4000c101d0e */
.L_x_1266:
[----:B------:R-:W-:Y:S05]  /*0bf0*/  BSYNC.RECONVERGENT B0 ;  /* 0x0000000000007941 */ /* 0x000fea0003800200 */
.L_x_1265:
[----:B------:R-:W-:Y:S04]  /*0c00*/  BSSY.RECONVERGENT B0, `(.L_x_1267) ;  /* 0x000000f000007945 */ /* 0x000fe80003800200 */
[----:B------:R-:W-:Y:S05]  /*0c10*/  @P4 BRA `(.L_x_1268) ;  /* 0x0000000000344947 */ /* 0x000fea0003800000 */
[----:B------:R-:W5:Y:S01]  /*0c20*/  LDCU.64 UR6, c[0x0][0x408] ;  /* 0x00008100ff0677ac */ /* 0x000f620008000a00 */
[----:B-1----:R-:W-:Y:S01]  /*0c30*/  IADD3 R3, P0, PT, R23, 0x40, RZ ;  /* 0x0000004017037810 */ /* 0x002fe20007f1e0ff */
[----:B------:R-:W-:Y:S01]  /*0c40*/  IMAD.MOV.U32 R28, RZ, RZ, R20 ;  /* 0x000000ffff1c7224 */ /* 0x000fe200078e0014 */
[----:B------:R-:W-:Y:S01]  /*0c50*/  MOV R29, R27 ;  /* 0x0000001b001d7202 */ /* 0x000fe20000000f00 */
[----:B------:R-:W2:Y:S02]  /*0c60*/  LDCU.64 UR4, c[0x0][0x3f0] ;  /* 0x00007e00ff0477ac */ /* 0x000ea40008000a00 */
[----:B------:R-:W-:-:S04]  /*0c70*/  IMAD.X R2, RZ, RZ, UR9, P0 ;  /* 0x00000009ff027e24 */ /* 0x000fc800080e06ff */
[----:B-----5:R-:W-:Y:S02]  /*0c80*/  IMAD R2, R2, UR6, RZ ;  /* 0x0000000602027c24 */ /* 0x020fe4000f8e02ff */
[----:B------:R-:W-:-:S04]  /*0c90*/  IMAD.WIDE.U32 R28, R3, UR6, R28 ;  /* 0x00000006031c7c25 */ /* 0x000fc8000f8e001c */
[----:B------:R-:W-:Y:S01]  /*0ca0*/  IMAD R2, R3, UR7, R2 ;  /* 0x0000000703027c24 */ /* 0x000fe2000f8e0202 */
[----:B--234-:R-:W-:-:S04]  /*0cb0*/  LEA R30, P0, R28, UR4, 0x1 ;  /* 0x000000041c1e7c11 */ /* 0x01cfc8000f8008ff */
[----:B------:R-:W-:-:S04]  /*0cc0*/  IADD3 R3, PT, PT, R29, R2, RZ ;  /* 0x000000021d037210 */ /* 0x000fc80007ffe0ff */
[----:B------:R-:W-:-:S05]  /*0cd0*/  LEA.HI.X R31, R28, UR5, R3, 0x1, P0 ;  /* 0x000000051c1f7c11 */ /* 0x000fca00080f0c03 */
[----:B------:R1:W-:Y:S02]  /*0ce0*/  STG.E.128 desc[UR14][R30.64], RZ ;  /* 0x000000ff1e007986 */ /* 0x0003e4000c101d0e */
.L_x_1268:
[----:B------:R-:W-:Y:S05]  /*0cf0*/  BSYNC.RECONVERGENT B0 ;  /* 0x0000000000007941 */ /* 0x000fea0003800200 */
.L_x_1267:
        /* <DEDUP_REMOVED lines=15> */
.L_x_1270:
[----:B------:R-:W-:Y:S05]  /*0df0*/  BSYNC.RECONVERGENT B0 ;  /* 0x0000000000007941 */ /* 0x000fea0003800200 */
.L_x_1269:
        /* <DEDUP_REMOVED lines=15> */
.L_x_1272:
[----:B------:R-:W-:Y:S05]  /*0ef0*/  BSYNC.RECONVERGENT B0 ;  /* 0x0000000000007941 */ /* 0x000fea0003800200 */
.L_x_1271:
[----:B------:R-:W-:Y:S01]  /*0f00*/  ISETP.GE.AND P1, PT, R25, R6, PT ;  /* 0x000000061900720c */ /* 0x000fe20003f26270 */
[----:B------:R-:W-:-:S12]  /*0f10*/  BSSY.RECONVERGENT B0, `(.L_x_1273) ;  /* 0x000000e000007945 */ /* 0x000fd80003800200 */
[----:B------:R-:W-:Y:S05]  /*0f20*/  @P1 BRA `(.L_x_1274) ;  /* 0x0000000000301947 */ /* 0x000fea0003800000 */
[----:B------:R-:W5:Y:S01]  /*0f30*/  LDCU.64 UR6, c[0x0][0x408] ;  /* 0x00008100ff0677ac */ /* 0x000f620008000a00 */
[----:B------:R-:W-:Y:S02]  /*0f40*/  IADD3 R23, P0, PT, R23, 0x70, RZ ;  /* 0x0000007017177810 */ /* 0x000fe40007f1e0ff */
[----:B------:R-:W-:Y:S01]  /*0f50*/  MOV R21, R27 ;  /* 0x0000001b00157202 */ /* 0x000fe20000000f00 */
[----:B------:R-:W2:Y:S01]  /*0f60*/  LDCU.64 UR4, c[0x0][0x3f0] ;  /* 0x00007e00ff0477ac */ /* 0x000ea20008000a00 */
[----:B-1----:R-:W-:-:S05]  /*0f70*/  IADD3.X R2, PT, PT, RZ, UR9, RZ, P0, !PT ;  /* 0x00000009ff027c10 */ /* 0x002fca00087fe4ff */
[----:B-----5:R-:W-:Y:S02]  /*0f80*/  IMAD R2, R2, UR6, RZ ;  /* 0x0000000602027c24 */ /* 0x020fe4000f8e02ff */
[----:B------:R-:W-:-:S04]  /*0f90*/  IMAD.WIDE.U32 R20, R23, UR6, R20 ;  /* 0x0000000617147c25 */ /* 0x000fc8000f8e0014 */
[----:B------:R-:W-:Y:S01]  /*0fa0*/  IMAD R3, R23, UR7, R2 ;  /* 0x0000000717037c24 */ /* 0x000fe2000f8e0202 */
[----:B--2---:R-:W-:-:S04]  /*0fb0*/  LEA R2, P0, R20, UR4, 0x1 ;  /* 0x0000000414027c11 */ /* 0x004fc8000f8008ff */
[----:B------:R-:W-:-:S04]  /*0fc0*/  IADD3 R3, PT, PT, R21, R3, RZ ;  /* 0x0000000315037210 */ /* 0x000fc80007ffe0ff */
[----:B------:R-:W-:-:S05]  /*0fd0*/  LEA.HI.X R3, R20, UR5, R3, 0x1, P0 ;  /* 0x0000000514037c11 */ /* 0x000fca00080f0c03 */
[----:B------:R1:W-:Y:S02]  /*0fe0*/  STG.E.128 desc[UR14][R2.64], RZ ;  /* 0x000000ff02007986 */ /* 0x0003e4000c101d0e */
.L_x_1274:
[----:B------:R-:W-:Y:S05]  /*0ff0*/  BSYNC.RECONVERGENT B0 ;  /* 0x0000000000007941 */ /* 0x000fea0003800200 */
.L_x_1273:
[----:B------:R-:W-:Y:S01]  /*1000*/  LOP3.LUT P0, R88, R88, 0x7, RZ, 0xc0, !PT ;  /* 0x0000000758587812 */ /* 0x000fe2000780c0ff */
[----:B------:R-:W-:Y:S01]  /*1010*/  BSSY.RECONVERGENT B0, `(.L_x_1275) ;  /* 0x0000016000007945 */ /* 0x000fe20003800200 */
[----:B-1----:R-:W-:Y:S02]  /*1020*/  P2R R2, PR, RZ, 0x2 ;  /* 0x00000002ff027803 */ /* 0x002fe40000000000 */
        /* <DEDUP_REMOVED lines=13> */
[----:B------:R-:W-:Y:S02]  /*1100*/  IMAD R2, R17, R0, RZ ;  /* 0x0000000011027224 */ /* 0x000fe400078e02ff */
[----:B------:R-:W-:-:S03]  /*1110*/  IMAD.MOV.U32 R21, RZ, RZ, 0x7f800000 ;  /* 0x7f800000ff157424 */ /* 0x000fc600078e00ff */
[----:B------:R-:W-:-:S04]  /*1120*/  IADD3 R17, P0, PT, R2, R4, RZ ;  /* 0x0000000402117210 */ /* 0x000fc80007f1e0ff */
[----:B------:R-:W-:Y:S02]  /*1130*/  LEA.HI.X.SX32 R2, R2, R5, 0x1, P0 ;  /* 0x0000000502027211 */ /* 0x000fe400000f0eff */
[----:B-1----:R-:W-:-:S04]  /*1140*/  LEA R16, P0, R17, UR4, 0x2 ;  /* 0x0000000411107c11 */ /* 0x002fc8000f8010ff */
[----:B------:R-:W-:-:S05]  /*1150*/  LEA.HI.X R17, R17, UR5, R2, 0x2, P0 ;  /* 0x0000000511117c11 */ /* 0x000fca00080f1402 */
[----:B------:R1:W-:Y:S04]  /*1160*/  STG.E desc[UR14][R16.64], R21 ;  /* 0x0000001510007986 */ /* 0x0003e8000c10190e */
.L_x_1276:
[----:B------:R-:W-:Y:S05]  /*1170*/  BSYNC.RECONVERGENT B0 ;  /* 0x0000000000007941 */ /* 0x000fea0003800200 */
.L_x_1275:
[----:B------:R-:W-:Y:S01]  /*1180*/  ISETP.NE.AND P0, PT, R3, RZ, PT ;  /* 0x000000ff0300720c */ /* 0x000fe20003f05270 */
[----:B------:R-:W-:-:S12]  /*1190*/  BSSY.RECONVERGENT B0, `(.L_x_1277) ;  /* 0x000000a000007945 */ /* 0x000fd80003800200 */
[----:B------:R-:W-:Y:S05]  /*11a0*/  @P0 BRA `(.L_x_1278) ;  /* 0x0000000000200947 */ /* 0x000fea0003800000 */
[----:B------:R-:W5:Y:S01]  /*11b0*/  LDCU.64 UR4, c[0x0][0x420] ;  /* 0x00008400ff0477ac */ /* 0x000f620008000a00 */
[----:B------:R-:W-:-:S05]  /*11c0*/  IMAD R2, R15, R0, RZ ;  /* 0x000000000f027224 */ /* 0x000fca00078e02ff */
[----:B------:R-:W-:-:S04]  /*11d0*/  IADD3 R3, P0, PT, R2, R4, RZ ;  /* 0x0000000402037210 */ /* 0x000fc80007f1e0ff */
[----:B------:R-:W-:Y:S02]  /*11e0*/  LEA.HI.X.SX32 R2, R2, R5, 0x1, P0 ;  /* 0x0000000502027211 */ /* 0x000fe400000f0eff */
[----:B-----5:R-:W-:-:S04]  /*11f0*/  LEA R14, P0, R3, UR4, 0x2 ;  /* 0x00000004030e7c11 */ /* 0x020fc8000f8010ff */
[----:B------:R-:W-:Y:S01]  /*1200*/  LEA.HI.X R15, R3, UR5, R2, 0x2, P0 ;  /* 0x00000005030f7c11 */ /* 0x000fe200080f1402 */
[----:B------:R-:W-:-:S05]  /*1210*/  IMAD.MOV.U32 R3, RZ, RZ, 0x7f800000 ;  /* 0x7f800000ff037424 */ /* 0x000fca00078e00ff */
[----:B------:R1:W-:Y:S03]  /*1220*/  STG.E desc[UR14][R14.64], R3 ;  /* 0x000000030e007986 */ /* 0x0003e6000c10190e */
.L_x_1278:
[----:B------:R-:W-:Y:S05]  /*1230*/  BSYNC.RECONVERGENT B0 ;  /* 0x0000000000007941 */ /* 0x000fea0003800200 */
.L_x_1277:
        /* <DEDUP_REMOVED lines=10> */
.L_x_1280:
[----:B------:R-:W-:Y:S05]  /*12e0*/  BSYNC.RECONVERGENT B0 ;  /* 0x0000000000007941 */ /* 0x000fea0003800200 */
.L_x_1279:
        /* <DEDUP_REMOVED lines=10> */
.L_x_1282:
[----:B------:R-:W-:Y:S05]  /*1390*/  BSYNC.RECONVERGENT B0 ;  /* 0x0000000000007941 */ /* 0x000fea0003800200 */
.L_x_1281:
        /* <DEDUP_REMOVED lines=10> */
.L_x_1284:
[----:B------:R-:W-:Y:S05]  /*1440*/  BSYNC.RECONVERGENT B0 ;  /* 0x0000000000007941 */ /* 0x000fea0003800200 */
.L_x_1283:
        /* <DEDUP_REMOVED lines=10> */
.L_x_1286:
[----:B------:R-:W-:Y:S05]  /*14f0*/  BSYNC.RECONVERGENT B0 ;  /* 0x0000000000007941 */ /* 0x000fea0003800200 */
.L_x_1285:
        /* <DEDUP_REMOVED lines=10> */
.L_x_1288:
[----:B------:R-:W-:Y:S05]  /*15a0*/  BSYNC.RECONVERGENT B0 ;  /* 0x0000000000007941 */ /* 0x000fea0003800200 */
.L_x_1287:
[----:B------:R-:W-:Y:S05]  /*15b0*/  @P1 EXIT ;  /* 0x000000000000194d */ /* 0x000fea0003800000 */
[----:B------:R-:W5:Y:S01]  /*15c0*/  LDCU.64 UR4, c[0x0][0x420] ;  /* 0x00008400ff0477ac */ /* 0x000f620008000a00 */
[----:B------:R-:W-:-:S05]  /*15d0*/  IMAD R0, R25, R0, RZ ;  /* 0x0000000019007224 */ /* 0x000fca00078e02ff */
[----:B------:R-:W-:-:S04]  /*15e0*/  IADD3 R4, P0, PT, R0, R4, RZ ;  /* 0x0000000400047210 */ /* 0x000fc80007f1e0ff */
[----:B------:R-:W-:Y:S02]  /*15f0*/  LEA.HI.X.SX32 R5, R0, R5, 0x1, P0 ;  /* 0x0000000500057211 */ /* 0x000fe400000f0eff */
[----:B-----5:R-:W-:-:S04]  /*1600*/  LEA R2, P0, R4, UR4, 0x2 ;  /* 0x0000000404027c11 */ /* 0x020fc8000f8010ff */
[----:B-1----:R-:W-:Y:S01]  /*1610*/  LEA.HI.X R3, R4, UR5, R5, 0x2, P0 ;  /* 0x0000000504037c11 */ /* 0x002fe200080f1405 */
[----:B------:R-:W-:-:S05]  /*1620*/  IMAD.MOV.U32 R5, RZ, RZ, 0x7f800000 ;  /* 0x7f800000ff057424 */ /* 0x000fca00078e00ff */
[----:B------:R-:W-:Y:S01]  /*1630*/  STG.E desc[UR14][R2.64], R5 ;  /* 0x0000000502007986 */ /* 0x000fe2000c10190e */
[----:B------:R-:W-:Y:S05]  /*1640*/  EXIT ;  /* 0x000000000000794d */ /* 0x000fea0003800000 */
.L_x_1257:
[----:B------:R-:W-:Y:S02]  /*1650*/  ISETP.NE.AND P0, PT, R209, -0x1, PT ;  /* 0xffffffffd100780c */ /* 0x000fe40003f05270 */
[----:B------:R-:W-:-:S11]  /*1660*/  ISETP.NE.AND P2, PT, R9, -0x1, PT ;  /* 0xffffffff0900780c */ /* 0x000fd60003f45270 */
[----:B------:R-:W2:Y:S08]  /*1670*/  @!P0 LDC.64 R6, c[0x0][0x398] ;  /* 0x0000e600ff068b82 */ /* 0x000eb00000000a00 */
[----:B------:R-:W1:Y:S01]  /*1680*/  @P0 LDC.64 R4, c[0x0][0x3b0] ;  /* 0x0000ec00ff040b82 */ /* 0x000e620000000a00 */
[----:B--2---:R-:W-:-:S04]  /*1690*/  @!P0 IMAD.WIDE.U32 R14, R210, R6, RZ ;  /* 0x00000006d20e8225 */ /* 0x004fc800078e00ff */
[----:B------:R-:W-:Y:S02]  /*16a0*/  @!P0 IMAD R2, R210, R7, R15 ;  /* 0x00000007d2028224 */ /* 0x000fe400078e020f */
[----:B-1----:R-:W-:-:S04]  /*16b0*/  @P0 IMAD.WIDE.U32 R10, R209, R4, RZ ;  /* 0x00000004d10a0225 */ /* 0x002fc800078e00ff */
[----:B------:R-:W-:Y:S01]  /*16c0*/  @P0 IMAD R2, R209, R5, R11 ;  /* 0x00000005d1020224 */ /* 0x000fe200078e020b */
[----:B------:R-:W-:Y:S01]  /*16d0*/  @P0 MOV R14, R10 ;  /* 0x0000000a000e0202 */ /* 0x000fe20000000f00 */
        /* <DEDUP_REMOVED lines=12> */
[----:B------:R-:W-:Y:S01]  /*17a0*/  MOV R8, R4 ;  /* 0x0000000400087202 */ /* 0x000fe20000000f00 */
[----:B------:R-:W-:Y:S06]  /*17b0*/  BRA `(.L_x_1290) ;  /* 0x0000000000187947 */ /* 0x000fec0003800000 */
.L_x_1289:
[----:B------:R-:W1:Y:S01]  /*17c0*/  LDC.64 R80, c[0x0][0x3b8] ;  /* 0x0000ee00ff507b82 */ /* 0x000e620000000a00 */
[----:B------:R-:W-:-:S05]  /*17d0*/  IADD3 R6, PT, PT, R0, R9, RZ ;  /* 0x0000000900067210 */ /* 0x000fca0007ffe0ff */
[C---:B-1----:R-:W-:Y:S02]  /*17e0*/  IMAD R5, R6.reuse, R81, RZ ;  /* 0x0000005106057224 */ /* 0x042fe400078e02ff */
[----:B------:R-:W-:-:S05]  /*17f0*/  IMAD.WIDE.U32 R6, R6, R80, RZ ;  /* 0x0000005006067225 */ /* 0x000fca00078e00ff */
[----:B------:R-:W-:Y:S02]  /*1800*/  IADD3 R5, PT, PT, R7, R5, RZ ;  /* 0x0000000507057210 */ /* 0x000fe40007ffe0ff */
[----:B------:R-:W-:-:S07]  /*1810*/  MOV R8, R6 ;  /* 0x0000000600087202 */ /* 0x000fce0000000f00 */
.L_x_1290:
[----:B------:R-:W1:Y:S02]  /*1820*/  LDC R4, c[0x0][0x3e8] ;  /* 0x0000fa00ff047b82 */ /* 0x000e640000000800 */
[----:B-1----:R-:W-:-:S04]  /*1830*/  IABS R10, R4 ;  /* 0x00000004000a7213 */ /* 0x002fc80000000000 */
[----:B------:R-:W1:Y:S08]  /*1840*/  I2F.RP R11, R10 ;  /* 0x0000000a000b7306 */ /* 0x000e700000209400 */
[----:B-1----:R-:W1:Y:S02]  /*1850*/  MUFU.RCP R12, R11 ;  /* 0x0000000b000c7308 */ /* 0x002e640000001000 */
[----:B-1----:R-:W-:-:S06]  /*1860*/  VIADD R12, R12, 0xffffffe ;  /* 0x0ffffffe0c0c7836 */ /* 0x002fcc0000000000 */
[----:B------:R-:W1:Y:S02]  /*1870*/  F2I.FTZ.U32.TRUNC.NTZ R13, R12 ;  /* 0x0000000c000d7305 */ /* 0x000e64000021f000 */
[----:B-1----:R-:W-:Y:S01]  /*1880*/  IMAD.MOV R6, RZ, RZ, -R13 ;  /* 0x000000ffff067224 */ /* 0x002fe200078e0a0d */
[----:B------:R-:W-:-:S03]  /*1890*/  MOV R12, RZ ;  /* 0x000000ff000c7202 */ /* 0x000fc60000000f00 */
[----:B------:R-:W-:Y:S01]  /*18a0*/  IMAD R7, R6, R10, RZ ;  /* 0x0000000a06077224 */ /* 0x000fe200078e02ff */
[----:B------:R-:W-:-:S03]  /*18b0*/  IABS R6, R3 ;  /* 0x0000000300067213 */ /* 0x000fc60000000000 */
[----:B------:R-:W-:-:S06]  /*18c0*/  IMAD.HI.U32 R7, R13, R7, R12 ;  /* 0x000000070d077227 */ /* 0x000fcc00078e000c */
[----:B------:R-:W-:-:S04]  /*18d0*/  IMAD.HI.U32 R16, R7, R6, RZ ;  /* 0x0000000607107227 */ /* 0x000fc800078e00ff */
[----:B------:R-:W-:-:S04]  /*18e0*/  IMAD.MOV R7, RZ, RZ, -R16 ;  /* 0x000000ffff077224 */ /* 0x000fc800078e0a10 */
[----:B------:R-:W-:Y:S01]  /*18f0*/  IMAD R7, R10, R7, R6 ;  /* 0x000000070a077224 */ /* 0x000fe200078e0206 */
[----:B------:R-:W-:-:S04]  /*1900*/  LOP3.LUT R6, R3, R4, RZ, 0x3c, !PT ;  /* 0x0000000403067212 */ /* 0x000fc800078e3cff */
        /* <DEDUP_REMOVED lines=22> */
.L_x_1291:
[----:B------:R-:W1:Y:S01]  /*1a70*/  LDC.64 R24, c[0x0][0x3c0] ;  /* 0x0000f000ff187b82 */ /* 0x000e620000000a00 */
[----:B------:R-:W-:-:S05]  /*1a80*/  IADD3 R0, PT, PT, R0, R9, RZ ;  /* 0x0000000900007210 */ /* 0x000fca0007ffe0ff */
[C---:B-1----:R-:W-:Y:S02]  /*1a90*/  IMAD R4, R0.reuse, R25, RZ ;  /* 0x0000001900047224 */ /* 0x042fe400078e02ff */
[----:B------:R-:W-:-:S05]  /*1aa0*/  IMAD.WIDE.U32 R6, R0, R24, RZ ;  /* 0x0000001800067225 */ /* 0x000fca00078e00ff */
[----:B------:R-:W-:-:S07]  /*1ab0*/  IADD3 R4, PT, PT, R7, R4, RZ ;  /* 0x0000000407047210 */ /* 0x000fce0007ffe0ff */
.L_x_1292:
[----:B------:R-:W-:Y:S01]  /*1ac0*/  VIADD R201, R201, -UR12 ;  /* 0x8000000cc9c97c36 */ /* 0x000fe20008000000 */
[----:B------:R-:W-:Y:S01]  /*1ad0*/  SHF.R.U32.HI R204, RZ, 0x3, R88 ;  /* 0x00000003ffcc7819 */ /* 0x000fe20000011658 */
[----:B------:R-:W-:Y:S01]  /*1ae0*/  IMAD.SHL.U32 R0, R88, 0x8, RZ ;  /* 0x0000000858007824 */ /* 0x000fe200078e00ff */
[----:B------:R-:W1:Y:S01]  /*1af0*/  LDCU.64 UR8, c[0x0][0x3c8] ;  /* 0x00007900ff0877ac */ /* 0x000e620008000a00 */
[----:B------:R-:W-:Y:S01]  /*1b00*/  SHF.R.S32.HI R203, RZ, 0x1f, R16 ;  /* 0x0000001fffcb7819 */ /* 0x000fe20000011410 */
[----:B------:R-:W-:Y:S01]  /*1b10*/  IMAD.SHL.U32 R84, R80, 0x40, RZ ;  /* 0x0000004050547824 */ /* 0x000fe200078e00ff */
[-C--:B------:R-:W-:Y:S01]  /*1b20*/  ISETP.GE.AND P0, PT, R204, R201.reuse, PT ;  /* 0x000000c9cc00720c */ /* 0x080fe20003f06270 */
[----:B------:R-:W2:Y:S01]  /*1b30*/  LDCU.128 UR4, c[0x0][0x3d0] ;  /* 0x00007a00ff0477ac */ /* 0x000ea20008000c00 */
[----:B------:R-:W-:Y:S01]  /*1b40*/  LOP3.LUT R202, R0, 0x38, RZ, 0xc0, !PT ;  /* 0x0000003800ca7812 */ /* 0x000fe200078ec0ff */
[----:B------:R-:W-:Y:S01]  /*1b50*/  VIADD R200, R204, 0x10 ;  /* 0x00000010ccc87836 */ /* 0x000fe20000000000 */
[----:B------:R-:W-:Y:S01]  /*1b60*/  LOP3.LUT R211, R0, 0x1f8, RZ, 0xc0, !PT ;  /* 0x000001f800d37812 */ /* 0x000fe200078ec0ff */
[----:B------:R-:W3:Y:S01]  /*1b70*/  LDCU.64 UR10, c[0x0][0x388] ;  /* 0x00007100ff0a77ac */ /* 0x000ee20008000a00 */
[----:B------:R-:W-:Y:S01]  /*1b80*/  IADD3 R8, P3, PT, R202, R8, RZ ;  /* 0x00000008ca087210 */ /* 0x000fe20007f7e0ff */
[----:B------:R-:W-:Y:S01]  /*1b90*/  VIADD R199, R204, 0x20 ;  /* 0x00000020ccc77836 */ /* 0x000fe20000000000 */
[C---:B------:R-:W-:Y:S01]  /*1ba0*/  IADD3 R6, P2, PT, R202.reuse, R6, RZ ;  /* 0x00000006ca067210 */ /* 0x040fe20007f5e0ff */
[----:B------:R-:W-:Y:S01]  /*1bb0*/  USHF.L.U32 UR16, UR13, 0x7, URZ ;  /* 0x000000070d107899 */ /* 0x000fe200080006ff */
[----:B------:R-:W-:Y:S01]  /*1bc0*/  IADD3 R14, P1, PT, R202, R14, RZ ;  /* 0x0000000eca0e7210 */ /* 0x000fe20007f3e0ff */
[----:B------:R-:W-:Y:S01]  /*1bd0*/  IMAD.X R9, RZ, RZ, R5, P3 ;  /* 0x000000ffff097224 */ /* 0x000fe200018e0605 */
[----:B------:R-:W-:Y:S01]  /*1be0*/  IADD3.X R7, PT, PT, RZ, R4, RZ, P2, !PT ;  /* 0x00000004ff077210 */ /* 0x000fe200017fe4ff */
[----:B------:R-:W-:Y:S01]  /*1bf0*/  USHF.R.U32.HI UR13, URZ, 0x19, UR13 ;  /* 0x00000019ff0d7899 */ /* 0x000fe2000801160d */
[----:B------:R-:W4:Y:S01]  /*1c00*/  @!P0 LDC.64 R4, c[0x0][0x3b0] ;  /* 0x0000ec00ff048b82 */ /* 0x000f220000000a00 */
[----:B------:R-:W-:Y:S01]  /*1c10*/  IMAD.X R15, RZ, RZ, R2, P1 ;  /* 0x000000ffff0f7224 */ /* 0x000fe200008e0602 */
[-C--:B------:R-:W-:Y:S01]  /*1c20*/  ISETP.GE.AND P3, PT, R200, R201.reuse, PT ;  /* 0x000000c9c800720c */ /* 0x080fe20003f66270 */
[----:B------:R-:W-:Y:S01]  /*1c30*/  IMAD.WIDE.U32 R10, R204, R80, R8 ;  /* 0x00000050cc0a7225 */ /* 0x000fe200078e0008 */
[----:B------:R-:W-:-:S02]  /*1c40*/  ISETP.GE.AND P2, PT, R199, R201, PT ;  /* 0x000000c9c700720c */ /* 0x000fc40003f46270 */
[C---:B------:R-:W-:Y:S01]  /*1c50*/  LOP3.LUT R208, R204.reuse, UR16, RZ, 0xfc, !PT ;  /* 0x00000010ccd07c12 */ /* 0x040fe2000f8efcff */
[----:B-1----:R-:W-:Y:S01]  /*1c60*/  IMAD.WIDE.U32 R14, R3, UR8, R14 ;  /* 0x00000008030e7c25 */ /* 0x002fe2000f8e000e */
[----:B------:R-:W-:Y:S02]  /*1c70*/  LOP3.LUT R211, R211, 0x38, R88, 0x78, !PT ;  /* 0x00000038d3d37812 */ /* 0x000fe400078e7858 */
[C---:B------:R-:W-:Y:S01]  /*1c80*/  IADD3 R194, PT, PT, R204.reuse, 0x70, RZ ;  /* 0x00000070ccc27810 */ /* 0x040fe20007ffe0ff */
[----:B------:R-:W-:Y:S01]  /*1c90*/  IMAD R15, R3, UR9, R15 ;  /* 0x00000009030f7c24 */ /* 0x000fe2000f8e020f */
[----:B------:R-:W1:Y:S01]  /*1ca0*/  LDCU.64 UR8, c[0x0][0x390] ;  /* 0x00007200ff0877ac */ /* 0x000e620008000a00 */
[----:B------:R-:W5:Y:S01]  /*1cb0*/  @!P0 LDC.64 R2, c[0x0][0x380] ;  /* 0x0000e000ff028b82 */ /* 0x000f620000000a00 */
[----:B------:R-:W-:Y:S01]  /*1cc0*/  IMAD.WIDE.U32 R12, R204, R24, R6 ;  /* 0x00000018cc0c7225 */ /* 0x000fe200078e0006 */
[----:B------:R-:W-:Y:S02]  /*1cd0*/  LOP3.LUT R211, R211, 0x1e00, R0, 0xf8, !PT ;  /* 0x00001e00d3d37812 */ /* 0x000fe400078ef800 */
[----:B------:R-:W-:Y:S01]  /*1ce0*/  LEA.HI.SX32 R89, R26, 0xffffffff, 0x1a ;  /* 0xffffffff1a597811 */ /* 0x000fe200078fd2ff */
[----:B------:R-:W-:Y:S01]  /*1cf0*/  IMAD R11, R204, R81, R11 ;  /* 0x00000051cc0b7224 */ /* 0x000fe200078e020b */
[----:B------:R-:W-:Y:S01]  /*1d00*/  SHF.L.U64.HI R82, R80, 0x6, R81 ;  /* 0x0000000650527819 */ /* 0x000fe20000010251 */
[----:B--2---:R-:W-:Y:S01]  /*1d10*/  IMAD R7, R203, UR4, RZ ;  /* 0x00000004cb077c24 */ /* 0x004fe2000f8e02ff */
[----:B------:R-:W2:Y:S01]  /*1d20*/  @!P3 LDC.64 R8, c[0x0][0x3b0] ;  /* 0x0000ec00ff08bb82 */ /* 0x000ea20000000a00 */
[----:B------:R-:W-:Y:S01]  /*1d30*/  IMAD.WIDE.U32 R10, R16, UR4, R10 ;  /* 0x00000004100a7c25 */ /* 0x000fe2000f8e000a */
[----:B------:R-:W-:Y:S01]  /*1d40*/  UMOV UR4, 0x400 ;  /* 0x0000040000047882 */ /* 0x000fe20000000000 */
[----:B------:R-:W-:-:S02]  /*1d50*/  SHF.L.U32 R86, R80, 0x4, RZ ;  /* 0x0000000450567819 */ /* 0x000fc400000006ff */
[----:B------:R-:W-:Y:S01]  /*1d60*/  IMAD R7, R16, UR5, R7 ;  /* 0x0000000510077c24 */ /* 0x000fe2000f8e0207 */
[----:B---3--:R-:W-:Y:S01]  /*1d70*/  LEA R207, P1, R10, UR10, 0x1 ;  /* 0x0000000a0acf7c11 */ /* 0x008fe2000f8208ff */
[----:B------:R-:W-:Y:S01]  /*1d80*/  IMAD R203, R203, UR6, RZ ;  /* 0x00000006cbcb7c24 */ /* 0x000fe2000f8e02ff */
[----:B------:R-:W3:Y:S01]  /*1d90*/  S2UR UR5, SR_CgaCtaId ;  /* 0x00000000000579c3 */ /* 0x000ee20000008800 */
[----:B------:R-:W-:Y:S01]  /*1da0*/  IMAD.IADD R206, R11, 0x1, R7 ;  /* 0x000000010bce7824 */ /* 0x000fe200078e0207 */
[----:B------:R-:W-:Y:S01]  /*1db0*/  SHF.L.U64.HI R85, R80, 0x4, R81 ;  /* 0x0000000450557819 */ /* 0x000fe20000010251 */
[----:B------:R-:W-:Y:S02]  /*1dc0*/  IMAD R13, R204, R25, R13 ;  /* 0x00000019cc0d7224 */ /* 0x000fe400078e020d */
[----:B----4-:R-:W-:Y:S01]  /*1dd0*/  @!P0 IMAD R6, R4, UR13, RZ ;  /* 0x0000000d04068c24 */ /* 0x010fe2000f8e02ff */
[----:B------:R-:W-:Y:S01]  /*1de0*/  LEA.HI.X R206, R10, UR11, R206, 0x1, P1 ;  /* 0x0000000b0ace7c11 */ /* 0x000fe200088f0cce */
[----:B------:R-:W-:Y:S01]  /*1df0*/  IMAD R203, R16, UR7, R203 ;  /* 0x0000000710cb7c24 */ /* 0x000fe2000f8e02cb */
[----:B------:R-:W-:Y:S01]  /*1e00*/  @!P3 IADD3 R18, P1, PT, R208, 0x10, RZ ;  /* 0x00000010d012b810 */ /* 0x000fe20007f3e0ff */
[----:B------:R-:W-:-:S04]  /*1e10*/  IMAD.WIDE.U32 R16, R16, UR6, R12 ;  /* 0x0000000610107c25 */ /* 0x000fc8000f8e000c */
[C---:B------:R-:W-:Y:S01]  /*1e20*/  @!P0 IMAD R5, R208.reuse, R5, R6 ;  /* 0x00000005d0058224 */ /* 0x040fe200078e0206 */
[----:B------:R-:W-:Y:S01]  /*1e30*/  IADD3 R203, PT, PT, R17, R203, RZ ;  /* 0x000000cb11cb7210 */ /* 0x000fe20007ffe0ff */
[----:B------:R-:W-:Y:S01]  /*1e40*/  @!P0 IMAD.WIDE.U32 R12, R208, R4, R14 ;  /* 0x00000004d00c8225 */ /* 0x000fe200078e000e */
[----:B------:R-:W4:Y:S01]  /*1e50*/  @!P2 LDC.64 R6, c[0x0][0x3b0] ;  /* 0x0000ec00ff06ab82 */ /* 0x000f220000000a00 */
[----:B-1----:R-:W-:Y:S02]  /*1e60*/  LEA R205, P4, R16, UR8, 0x1 ;  /* 0x0000000810cd7c11 */ /* 0x002fe4000f8808ff */
[----:B------:R-:W-:Y:S01]  /*1e70*/  @!P3 IMAD.X R11, RZ, RZ, UR13, P1 ;  /* 0x0000000dff0bbe24 */ /* 0x000fe200088e06ff */
[----:B-----5:R-:W-:Y:S01]  /*1e80*/  @!P0 LEA R20, P1, R12, R2, 0x1 ;  /* 0x000000020c148211 */ /* 0x020fe200078208ff */
[----:B------:R-:W-:Y:S01]  /*1e90*/  @!P0 IMAD.IADD R10, R13, 0x1, R5 ;  /* 0x000000010d0a8824 */ /* 0x000fe200078e0205 */
[----:B------:R-:W-:Y:S01]  /*1ea0*/  LEA.HI.X R203, R16, UR9, R203, 0x1, P4 ;  /* 0x0000000910cb7c11 */ /* 0x000fe2000a0f0ccb */
[-C--:B--2---:R-:W-:Y:S01]  /*1eb0*/  @!P3 IMAD R11, R11, R8.reuse, RZ ;  /* 0x000000080b0bb224 */ /* 0x084fe200078e02ff */
[----:B------:R-:W1:Y:S01]  /*1ec0*/  @!P3 LDC.64 R4, c[0x0][0x380] ;  /* 0x0000e000ff04bb82 */ /* 0x000e620000000a00 */
[----:B------:R-:W-:Y:S01]  /*1ed0*/  VIADD R197, R204, 0x40 ;  /* 0x00000040ccc57836 */ /* 0x000fe20000000000 */
[----:B------:R-:W-:Y:S01]  /*1ee0*/  @!P0 LEA.HI.X R21, R12, R3, R10, 0x1, P1 ;  /* 0x000000030c158211 */ /* 0x000fe200008f0c0a */
[----:B------:R-:W-:Y:S01]  /*1ef0*/  @!P3 IMAD R9, R18, R9, R11 ;  /* 0x000000091209b224 */ /* 0x000fe200078e020b */
[----:B------:R-:W-:Y:S01]  /*1f00*/  @!P2 IADD3 R11, P4, PT, R208, 0x20, RZ ;  /* 0x00000020d00ba810 */ /* 0x000fe20007f9e0ff */
[----:B---3--:R-:W-:Y:S01]  /*1f10*/  ULEA UR5, UR5, UR4, 0x18 ;  /* 0x0000000405057291 */ /* 0x008fe2000f8ec0ff */
[----:B------:R-:W-:Y:S01]  /*1f20*/  VIADD R198, R204, 0x30 ;  /* 0x00000030ccc67836 */ /* 0x000fe20000000000 */
[-C--:B------:R-:W-:Y:S01]  /*1f30*/  ISETP.GE.AND P6, PT, R197, R201.reuse, PT ;  /* 0x000000c9c500720c */ /* 0x080fe20003fc6270 */
[----:B------:R-:W2:Y:S01]  /*1f40*/  @!P2 LDC.64 R2, c[0x0][0x380] ;  /* 0x0000e000ff02ab82 */ /* 0x000ea20000000a00 */
[----:B------:R-:W-:Y:S01]  /*1f50*/  @!P2 IADD3.X R13, PT, PT, RZ, UR13, RZ, P4, !PT ;  /* 0x0000000dff0dac10 */ /* 0x000fe2000a7fe4ff */
[----:B------:R-:W-:Y:S01]  /*1f60*/  @!P3 IMAD.WIDE.U32 R18, R18, R8, R14 ;  /* 0x000000081212b225 */ /* 0x000fe200078e000e */
[----:B------:R-:W-:Y:S01]  /*1f70*/  ISETP.GE.AND P1, PT, R198, R201, PT ;  /* 0x000000c9c600720c */ /* 0x000fe20003f26270 */
[----:B------:R-:W3:Y:S01]  /*1f80*/  LDCU UR4, c[0x0][0x50c] ;  /* 0x0000a180ff0477ac */ /* 0x000ee20008000800 */
[----:B------:R-:W-:Y:S01]  /*1f90*/  LEA R211, R211, UR5, 0x1 ;  /* 0x00000005d3d37c11 */ /* 0x000fe2000f8e08ff */
[----:B------:R-:W-:Y:S01]  /*1fa0*/  @!P2 IMAD.MOV.U32 R17, RZ, RZ, R15 ;  /* 0x000000ffff11a224 */ /* 0x000fe200078e000f */
[----:B------:R-:W-:Y:S01]  /*1fb0*/  @!P2 MOV R16, R14 ;  /* 0x0000000e0010a202 */ /* 0x000fe20000000f00 */
[----:B----4-:R-:W-:-:S02]  /*1fc0*/  @!P2 IMAD R10, R13, R6, RZ ;  /* 0x000000060d0aa224 */ /* 0x010fc400078e02ff */
[----:B------:R-:W-:Y:S01]  /*1fd0*/  VIADD R196, R204, 0x50 ;  /* 0x00000050ccc47836 */ /* 0x000fe20000000000 */
[----:B------:R-:W-:Y:S01]  /*1fe0*/  @!PT LDS RZ, [RZ] ;  /* 0x00000000fffff984 */ /* 0x000fe20000000800 */
[----:B------:R-:W-:Y:S01]  /*1ff0*/  @!PT LDS RZ, [RZ] ;  /* 0x00000000fffff984 */ /* 0x000fe20000000800 */
[----:B------:R-:W-:Y:S01]  /*2000*/  @!PT LDS RZ, [RZ] ;  /* 0x00000000fffff984 */ /* 0x000fe20000000800 */
[----:B------:R4:W-:Y:S01]  /*2010*/  @!P0 LDGSTS.E.BYPASS.LTC128B.128 [R211], desc[UR14][R20.64] ;  /* 0x0000000014d38fae */ /* 0x0009e2000b981a0e */
[----:B------:R-:W-:Y:S02]  /*2020*/  @!P3 IMAD.IADD R12, R19, 0x1, R9 ;  /* 0x00000001130cb824 */ /* 0x000fe400078e0209 */
[C---:B------:R-:W-:Y:S01]  /*2030*/  @!P2 IMAD R10, R11.reuse, R7, R10 ;  /* 0x000000070b0aa224 */ /* 0x040fe200078e020a */
[----:B------:R-:W-:Y:S01]  /*2040*/  ISETP.GE.AND P4, PT, R196, R201, PT ;  /* 0x000000c9c400720c */ /* 0x000fe20003f86270 */
[----:B------:R-:W-:Y:S01]  /*2050*/  @!P2 IMAD.WIDE.U32 R16, R11, R6, R16 ;  /* 0x000000060b10a225 */ /* 0x000fe200078e0010 */
[C---:B-1----:R-:W-:Y:S01]  /*2060*/  @!P3 LEA R22, P0, R18.reuse, R4, 0x1 ;  /* 0x000000041216b211 */ /* 0x042fe200078008ff */
[----:B------:R-:W1:Y:S01]  /*2070*/  @!P6 LDC.64 R6, c[0x0][0x3b0] ;  /* 0x0000ec00ff06eb82 */ /* 0x000e620000000a00 */
[----:B------:R-:W-:Y:S01]  /*2080*/  @!P1 MOV R35, R15 ;  /* 0x0000000f00239202 */ /* 0x000fe20000000f00 */
[----:B------:R-:W-:Y:S01]  /*2090*/  @!P2 IMAD.IADD R10, R17, 0x1, R10 ;  /* 0x00000001110aa824 */ /* 0x000fe200078e020a */
[----:B------:R-:W-:Y:S01]  /*20a0*/  @!P3 LEA.HI.X R23, R18, R5, R12, 0x1, P0 ;  /* 0x000000051217b211 */ /* 0x000fe200000f0c0c */
[----:B------:R-:W-:Y:S01]  /*20b0*/  VIADD R195, R204, 0x60 ;  /* 0x00000060ccc37836 */ /* 0x000fe20000000000 */
[----:B--2---:R-:W-:Y:S01]  /*20c0*/  @!P2 LEA R18, P0, R16, R2, 0x1 ;  /* 0x000000021012a211 */ /* 0x004fe200078008ff */
[----:B------:R-:W-:-:S02]  /*20d0*/  @!P1 IMAD.MOV.U32 R34, RZ, RZ, R14 ;  /* 0x000000ffff229224 */ /* 0x000fc400078e000e */
[----:B------:R-:W2:Y:S01]  /*20e0*/  @!P1 LDC.64 R8, c[0x0][0x3b0] ;  /* 0x0000ec00ff089b82 */ /* 0x000ea20000000a00 */
[----:B------:R5:W-:Y:S01]  /*20f0*/  @!P3 LDGSTS.E.BYPASS.LTC128B.128 [R211+0x800], desc[UR14][R22.64] ;  /* 0x0080000016d3bfae */ /* 0x000be2000b981a0e */
[----:B------:R-:W-:Y:S01]  /*2100*/  @!P2 LEA.HI.X R19, R16, R3, R10, 0x1, P0 ;  /* 0x000000031013a211 */ /* 0x000fe200000f0c0a */
[--C-:B------:R-:W-:Y:S01]  /*2110*/  @!P6 IMAD.MOV.U32 R32, RZ, RZ, R14.reuse ;  /* 0x000000ffff20e224 */ /* 0x100fe200078e000e */
[-C--:B------:R-:W-:Y:S01]  /*2120*/  ISETP.GE.AND P3, PT, R194, R201.reuse, PT ;  /* 0x000000c9c200720c */ /* 0x080fe20003f66270 */
[----:B------:R-:W-:Y:S01]  /*2130*/  @!P6 IMAD.MOV.U32 R33, RZ, RZ, R15 ;  /* 0x000000ffff21e224 */ /* 0x000fe200078e000f */
[----:B------:R-:W-:Y:S01]  /*2140*/  ISETP.GE.AND P5, PT, R195, R201, PT ;  /* 0x000000c9c300720c */ /* 0x000fe20003fa6270 */
[----:B------:R-:W-:Y:S01]  /*2150*/  @!P4 IMAD.MOV.U32 R28, RZ, RZ, R14 ;  /* 0x000000ffff1cc224 */ /* 0x000fe200078e000e */
[----:B------:R-:W3:Y:S01]  /*2160*/  @!P1 LDC.64 R12, c[0x0][0x380] ;  /* 0x0000e000ff0c9b82 */ /* 0x000ee20000000a00 */
[----:B------:R-:W-:Y:S01]  /*2170*/  @!P4 MOV R29, R15 ;  /* 0x0000000f001dc202 */ /* 0x000fe20000000f00 */
[----:B------:R3:W-:Y:S01]  /*2180*/  @!P2 LDGSTS.E.BYPASS.LTC128B.128 [R211+0x1000], desc[UR14][R18.64] ;  /* 0x0100000012d3afae */ /* 0x0007e2000b981a0e */
[----:B------:R-:W-:Y:S01]  /*2190*/  IMAD.SHL.U32 R83, R88, 0x40, RZ ;  /* 0x0000004058537824 */ /* 0x000fe200078e00ff */
[----:B----4-:R-:W-:Y:S01]  /*21a0*/  @!P1 IADD3 R20, P0, PT, R208, 0x30, RZ ;  /* 0x00000030d0149810 */ /* 0x010fe20007f1e0ff */
[----:B------:R-:W-:-:S03]  /*21b0*/  IMAD.SHL.U32 R212, R88, 0x20, RZ ;  /* 0x0000002058d47824 */ /* 0x000fc600078e00ff */
[----:B------:R-:W4:Y:S01]  /*21c0*/  @!P4 LDC.64 R2, c[0x0][0x3b0] ;  /* 0x0000ec00ff02cb82 */ /* 0x000f220000000a00 */
[----:B------:R-:W-:Y:S01]  /*21d0*/  @!P1 IMAD.X R17, RZ, RZ, UR13, P0 ;  /* 0x0000000dff119e24 */ /* 0x000fe200080e06ff */
[----:B------:R-:W-:Y:S01]  /*21e0*/  @!P6 IADD3 R21, P0, PT, R208, 0x40, RZ ;  /* 0x00000040d015e810 */ /* 0x000fe20007f1e0ff */
[----:B------:R-:W-:Y:S01]  /*21f0*/  @!P5 IMAD.MOV.U32 R16, RZ, RZ, R14 ;  /* 0x000000ffff10d224 */ /* 0x000fe200078e000e */
[----:B------:R-:W-:Y:S02]  /*2200*/  LOP3.LUT R212, R212, 0x7c00, RZ, 0xc0, !PT ;  /* 0x00007c00d4d47812 */ /* 0x000fe400078ec0ff */
[----:B------:R-:W-:Y:S01]  /*2210*/  LOP3.LUT R192, R83, 0x400, RZ, 0xc0, !PT ;  /* 0x0000040053c07812 */ /* 0x000fe200078ec0ff */
[----:B------:R-:W-:Y:S01]  /*2220*/  @!P6 IMAD.X R11, RZ, RZ, UR13, P0 ;  /* 0x0000000dff0bee24 */ /* 0x000fe200080e06ff */
[----:B------:R-:W4:Y:S01]  /*2230*/  @!P6 LDC.64 R4, c[0x0][0x380] ;  /* 0x0000e000ff04eb82 */ /* 0x000f220000000a00 */
[----:B--2---:R-:W-:Y:S01]  /*2240*/  @!P1 IMAD.WIDE.U32 R34, R20, R8, R34 ;  /* 0x0000000814229225 */ /* 0x004fe200078e0022 */
[----:B-----5:R-:W-:-:S03]  /*2250*/  @!P4 IADD3 R23, P0, PT, R208, 0x50, RZ ;  /* 0x00000050d017c810 */ /* 0x020fc60007f1e0ff */
[----:B-1----:R-:W-:Y:S02]  /*2260*/  @!P6 IMAD R30, R11, R6, RZ ;  /* 0x000000060b1ee224 */ /* 0x002fe400078e02ff */
[----:B------:R-:W-:Y:S01]  /*2270*/  @!P1 IMAD R22, R17, R8, RZ ;  /* 0x0000000811169224 */ /* 0x000fe200078e02ff */
[----:B------:R-:W1:Y:S01]  /*2280*/  @!P4 LDC.64 R10, c[0x0][0x380] ;  /* 0x0000e000ff0acb82 */ /* 0x000e620000000a00 */
[----:B------:R-:W-:-:S04]  /*2290*/  @!P6 IMAD.WIDE.U32 R32, R21, R6, R32 ;  /* 0x000000061520e225 */ /* 0x000fc800078e0020 */
[----:B------:R-:W-:Y:S02]  /*22a0*/  @!P1 IMAD R22, R20, R9, R22 ;  /* 0x0000000914169224 */ /* 0x000fe400078e0216 */
[----:B------:R-:W-:Y:S01]  /*22b0*/  @!P6 IMAD R20, R21, R7, R30 ;  /* 0x000000071514e224 */ /* 0x000fe200078e021e */
[----:B------:R-:W2:Y:S01]  /*22c0*/  @!P5 LDC.64 R8, c[0x0][0x3b0] ;  /* 0x0000ec00ff08db82 */ /* 0x000ea20000000a00 */
[----:B------:R-:W-:Y:S01]  /*22d0*/  @!P4 IMAD.X R21, RZ, RZ, UR13, P0 ;  /* 0x0000000dff15ce24 */ /* 0x000fe200080e06ff */
[C---:B---3--:R-:W-:Y:S01]  /*22e0*/  @!P1 LEA R30, P0, R34.reuse, R12, 0x1 ;  /* 0x0000000c221e9211 */ /* 0x048fe200078008ff */
[----:B------:R-:W-:Y:S01]  /*22f0*/  @!P6 IMAD.IADD R20, R33, 0x1, R20 ;  /* 0x000000012114e824 */ /* 0x000fe200078e0214 */
[----:B------:R-:W-:Y:S01]  /*2300*/  @!P1 IADD3 R22, PT, PT, R35, R22, RZ ;  /* 0x0000001623169210 */ /* 0x000fe20007ffe0ff */
[-C--:B----4-:R-:W-:Y:S02]  /*2310*/  @!P4 IMAD R12, R21, R2.reuse, RZ ;  /* 0x00000002150cc224 */ /* 0x090fe400078e02ff */
[----:B------:R-:W-:Y:S01]  /*2320*/  @!P4 IMAD.WIDE.U32 R28, R23, R2, R28 ;  /* 0x00000002171cc225 */ /* 0x000fe200078e001c */
[----:B------:R-:W3:Y:S01]  /*2330*/  @!P3 LDC.64 R6, c[0x0][0x3b0] ;  /* 0x0000ec00ff06bb82 */ /* 0x000ee20000000a00 */
[----:B------:R-:W-:-:S02]  /*2340*/  @!P1 LEA.HI.X R31, R34, R13, R22, 0x1, P0 ;  /* 0x0000000d221f9211 */ /* 0x000fc400000f0c16 */
[----:B------:R-:W-:Y:S01]  /*2350*/  @!P4 IMAD R3, R23, R3, R12 ;  /* 0x000000031703c224 */ /* 0x000fe200078e020c */
[----:B------:R-:W-:Y:S01]  /*2360*/  @!P6 LEA R12, P0, R32, R4, 0x1 ;  /* 0x00000004200ce211 */ /* 0x000fe200078008ff */
[----:B------:R-:W-:Y:S01]  /*2370*/  @!P5 IMAD.MOV.U32 R17, RZ, RZ, R15 ;  /* 0x000000ffff11d224 */ /* 0x000fe200078e000f */
[----:B------:R-:W-:Y:S01]  /*2380*/  @!P1 LDGSTS.E.BYPASS.LTC128B.128 [R211+0x1800], desc[UR14][R30.64] ;  /* 0x018000001ed39fae */ /* 0x000fe2000b981a0e */
[----:B------:R-:W-:Y:S02]  /*2390*/  @!P5 IADD3 R23, P1, PT, R208, 0x60, RZ ;  /* 0x00000060d017d810 */ /* 0x000fe40007f3e0ff */
[----:B------:R-:W-:Y:S01]  /*23a0*/  @!P6 LEA.HI.X R13, R32, R5, R20, 0x1, P0 ;  /* 0x00000005200de211 */ /* 0x000fe200000f0c14 */
[----:B------:R-:W-:Y:S01]  /*23b0*/  @!P4 IMAD.IADD R20, R29, 0x1, R3 ;  /* 0x000000011d14c824 */ /* 0x000fe200078e0203 */
[----:B-1----:R-:W-:Y:S01]  /*23c0*/  @!P4 LEA R32, P2, R28, R10, 0x1 ;  /* 0x0000000a1c20c211 */ /* 0x002fe200078408ff */
[----:B------:R-:W1:Y:S01]  /*23d0*/  @!P5 LDC.64 R4, c[0x0][0x380] ;  /* 0x0000e000ff04db82 */ /* 0x000e620000000a00 */
[----:B------:R-:W-:Y:S01]  /*23e0*/  @!P3 IADD3 R21, P0, PT, R208, 0x70, RZ ;  /* 0x00000070d015b810 */ /* 0x000fe20007f1e0ff */
[----:B------:R-:W-:Y:S01]  /*23f0*/  @!P5 IMAD.X R19, RZ, RZ, UR13, P1 ;  /* 0x0000000dff13de24 */ /* 0x000fe200088e06ff */
[----:B------:R-:W-:Y:S01]  /*2400*/  @!P4 LEA.HI.X R33, R28, R11, R20, 0x1, P2 ;  /* 0x0000000b1c21c211 */ /* 0x000fe200010f0c14 */
[----:B------:R4:W-:Y:S01]  /*2410*/  @!P6 LDGSTS.E.BYPASS.LTC128B.128 [R211+0x2000], desc[UR14][R12.64] ;  /* 0x020000000cd3efae */ /* 0x0009e2000b981a0e */
[----:B------:R-:W-:Y:S01]  /*2420*/  @!P3 IADD3.X R11, PT, PT, RZ, UR13, RZ, P0, !PT ;  /* 0x0000000dff0bbc10 */ /* 0x000fe200087fe4ff */
[----:B--2---:R-:W-:-:S02]  /*2430*/  @!P5 IMAD R10, R19, R8, RZ ;  /* 0x00000008130ad224 */ /* 0x004fc400078e02ff */
[----:B------:R-:W2:Y:S01]  /*2440*/  @!P3 LDC.64 R2, c[0x0][0x380] ;  /* 0x0000e000ff02bb82 */ /* 0x000ea20000000a00 */
[----:B------:R-:W-:Y:S01]  /*2450*/  @!P5 IMAD.WIDE.U32 R18, R23, R8, R16 ;  /* 0x000000081712d225 */ /* 0x000fe200078e0010 */
[----:B------:R-:W-:Y:S03]  /*2460*/  @!P4 LDGSTS.E.BYPASS.LTC128B.128 [R211+0x2800], desc[UR14][R32.64] ;  /* 0x0280000020d3cfae */ /* 0x000fe6000b981a0e */
[----:B---3--:R-:W-:Y:S02]  /*2470*/  @!P3 IMAD R20, R11, R6, RZ ;  /* 0x000000060b14b224 */ /* 0x008fe400078e02ff */
[----:B------:R-:W-:Y:S01]  /*2480*/  @!P5 IMAD R10, R23, R9, R10 ;  /* 0x00000009170ad224 */ /* 0x000fe200078e020a */
[----:B------:R-:W-:Y:S01]  /*2490*/  SHF.R.S32.HI R9, RZ, 0x1f, R89 ;  /* 0x0000001fff097819 */ /* 0x000fe20000011459 */
[----:B------:R-:W-:Y:S02]  /*24a0*/  @!P3 IMAD R8, R21, R7, R20 ;  /* 0x000000071508b224 */ /* 0x000fe400078e0214 */
[----:B------:R-:W-:-:S02]  /*24b0*/  IMAD R7, R89, -0x40, R87 ;  /* 0xffffffc059077824 */ /* 0x000fc400078e0257 */
[----:B------:R-:W-:-:S03]  /*24c0*/  @!P3 IMAD.WIDE.U32 R14, R21, R6, R14 ;  /* 0x00000006150eb225 */ /* 0x000fc600078e000e */
[----:B------:R-:W-:Y:S01]  /*24d0*/  ISETP.GE.AND P6, PT, R204, R7, PT ;  /* 0x00000007cc00720c */ /* 0x000fe20003fc6270 */
[----:B------:R-:W-:Y:S01]  /*24e0*/  IMAD R6, R82, R89, RZ ;  /* 0x0000005952067224 */ /* 0x000fe200078e02ff */
[----:B------:R-:W-:Y:S01]  /*24f0*/  ISETP.GE.AND P0, PT, R200, R7, PT ;  /* 0x00000007c800720c */ /* 0x000fe20003f06270 */
[----:B------:R-:W-:Y:S01]  /*2500*/  @!P5 IMAD.IADD R11, R19, 0x1, R10 ;  /* 0x00000001130bd824 */ /* 0x000fe200078e020a */
[----:B-1----:R-:W-:Y:S01]  /*2510*/  @!P5 LEA R4, P2, R18, R4, 0x1 ;  /* 0x000000041204d211 */ /* 0x002fe200078408ff */
[----:B------:R-:W-:Y:S02]  /*2520*/  @!P3 IMAD.IADD R8, R15, 0x1, R8 ;  /* 0x000000010f08b824 */ /* 0x000fe400078e0208 */
[----:B------:R-:W-:Y:S01]  /*2530*/  IMAD.WIDE.U32 R16, R84, R89, RZ ;  /* 0x0000005954107225 */ /* 0x000fe200078e00ff */
[----:B--2---:R-:W-:Y:S02]  /*2540*/  @!P3 LEA R10, P1, R14, R2, 0x1 ;  /* 0x000000020e0ab211 */ /* 0x004fe400078208ff */
[----:B------:R-:W-:Y:S01]  /*2550*/  @!P5 LEA.HI.X R5, R18, R5, R11, 0x1, P2 ;  /* 0x000000051205d211 */ /* 0x000fe200010f0c0b */
[----:B----4-:R-:W-:Y:S01]  /*2560*/  IMAD R13, R9, R84, R6 ;  /* 0x00000054090d7224 */ /* 0x010fe200078e0206 */
[----:B------:R-:W-:Y:S01]  /*2570*/  @!P3 LEA.HI.X R11, R14, R3, R8, 0x1, P1 ;  /* 0x000000030e0bb211 */ /* 0x000fe200008f0c08 */
[----:B------:R-:W-:Y:S01]  /*2580*/  IMAD.WIDE.U32 R22, R24, 0x20, RZ ;  /* 0x0000002018167825 */ /* 0x000fe200078e00ff */
[----:B------:R-:W-:Y:S01]  /*2590*/  ISETP.GE.AND P2, PT, R199, R7, PT ;  /* 0x00000007c700720c */ /* 0x000fe20003f46270 */
[----:B------:R1:W-:Y:S01]  /*25a0*/  @!P5 LDGSTS.E.BYPASS.LTC128B.128 [R211+0x3000], desc[UR14][R4.64] ;  /* 0x0300000004d3dfae */ /* 0x0003e2000b981a0e */
[----:B------:R-:W-:Y:S01]  /*25b0*/  @!P6 LEA R18, P1, R16, R207, 0x1 ;  /* 0x000000cf1012e211 */ /* 0x000fe200078208ff */
[----:B------:R-:W-:Y:S01]  /*25c0*/  IMAD.IADD R17, R17, 0x1, R13 ;  /* 0x0000000111117824 */ /* 0x000fe200078e020d */
[----:B------:R-:W-:Y:S01]  /*25d0*/  @!P0 IADD3 R2, P4, PT, R86, R16, RZ ;  /* 0x0000001056028210 */ /* 0x000fe20007f9e0ff */
[----:B------:R-:W-:Y:S01]  /*25e0*/  IMAD.WIDE.U32 R12, R80, 0x20, RZ ;  /* 0x00000020500c7825 */ /* 0x000fe200078e00ff */
[----:B------:R2:W-:Y:S01]  /*25f0*/  @!P3 LDGSTS.E.BYPASS.LTC128B.128 [R211+0x3800], desc[UR14][R10.64] ;  /* 0x038000000ad3bfae */ /* 0x0005e2000b981a0e */
[----:B------:R-:W-:-:S02]  /*2600*/  SHF.L.U64.HI R8, R24, 0x6, R25 ;  /* 0x0000000618087819 */ /* 0x000fc40000010219 */
[-CC-:B------:R-:W-:Y:S01]  /*2610*/  @!P6 LEA.HI.X R19, R16, R206.reuse, R17.reuse, 0x1, P1 ;  /* 0x000000ce1013e211 */ /* 0x180fe200008f0c11 */
[----:B------:R-:W-:Y:S01]  /*2620*/  @!P0 IMAD.X R3, R85, 0x1, R17, P4 ;  /* 0x0000000155038824 */ /* 0x000fe200020e0611 */
[----:B------:R-:W-:Y:S01]  /*2630*/  ISETP.GE.AND P1, PT, R198, R7, PT ;  /* 0x00000007c600720c */ /* 0x000fe20003f26270 */
[----:B------:R-:W-:Y:S01]  /*2640*/  IMAD R8, R8, R89, RZ ;  /* 0x0000005908087224 */ /* 0x000fe200078e02ff */
[----:B------:R-:W-:Y:S01]  /*2650*/  @!P0 LEA R14, P4, R2, R207, 0x1 ;  /* 0x000000cf020e8211 */ /* 0x000fe200078808ff */
[----:B------:R3:W-:Y:S01]  /*2660*/  @!P6 LDGSTS.E.BYPASS.LTC128B.128 [R211+0x4000], desc[UR14][R18.64] ;  /* 0x0400000012d3efae */ /* 0x0007e2000b981a0e */
[----:B------:R-:W-:Y:S02]  /*2670*/  ISETP.GE.AND P5, PT, R200, R7, PT ;  /* 0x00000007c800720c */ /* 0x000fe40003fa6270 */
[----:B------:R-:W-:Y:S01]  /*2680*/  @!P0 LEA.HI.X R15, R2, R206, R3, 0x1, P4 ;  /* 0x000000ce020f8211 */ /* 0x000fe200020f0c03 */
[----:B------:R-:W-:Y:S01]  /*2690*/  IMAD.SHL.U32 R3, R81, 0x20, RZ ;  /* 0x0000002051037824 */ /* 0x000fe200078e00ff */
[----:B------:R-:W-:-:S02]  /*26a0*/  @!P2 IADD3 R6, P4, PT, R16, R12, RZ ;  /* 0x0000000c1006a210 */ /* 0x000fc40007f9e0ff */
[----:B------:R-:W-:Y:S01]  /*26b0*/  ISETP.GE.AND P3, PT, R198, R7, PT ;  /* 0x00000007c600720c */ /* 0x000fe20003f66270 */
[----:B------:R-:W-:Y:S01]  /*26c0*/  @!P0 LDGSTS.E.BYPASS.LTC128B.128 [R211+0x4800], desc[UR14][R14.64] ;  /* 0x048000000ed38fae */ /* 0x000fe2000b981a0e */
[----:B------:R-:W-:Y:S01]  /*26d0*/  @!P2 IADD3.X R3, PT, PT, R17, R13, R3, P4, !PT ;  /* 0x0000000d1103a210 */ /* 0x000fe200027fe403 */
[----:B------:R-:W-:Y:S01]  /*26e0*/  @!P1 IMAD R2, R81, 0x30, RZ ;  /* 0x0000003051029824 */ /* 0x000fe200078e02ff */
[-C--:B------:R-:W-:Y:S01]  /*26f0*/  @!P2 LEA R12, P4, R6, R207.reuse, 0x1 ;  /* 0x000000cf060ca211 */ /* 0x080fe200078808ff */
[----:B------:R-:W-:Y:S01]  /*2700*/  @!P1 IMAD.WIDE.U32 R16, R80, 0x30, R16 ;  /* 0x0000003050109825 */ /* 0x000fe200078e0010 */
[----:B-1----:R-:W-:Y:S02]  /*2710*/  SHF.R.U32.HI R4, RZ, 0x1, R88 ;  /* 0x00000001ff047819 */ /* 0x002fe40000011658 */
[----:B------:R-:W-:Y:S01]  /*2720*/  @!P2 LEA.HI.X R13, R6, R206, R3, 0x1, P4 ;  /* 0x000000ce060da211 */ /* 0x000fe200020f0c03 */
[----:B------:R-:W-:Y:S01]  /*2730*/  @!P1 IMAD.IADD R3, R17, 0x1, R2 ;  /* 0x0000000111039824 */ /* 0x000fe200078e0202 */
[----:B------:R-:W-:-:S02]  /*2740*/  @!P1 LEA R20, P4, R16, R207, 0x1 ;  /* 0x000000cf10149211 */ /* 0x000fc400078808ff */
[----:B------:R-:W-:Y:S01]  /*2750*/  SHF.L.U32 R6, R24, 0x6, RZ ;  /* 0x0000000618067819 */ /* 0x000fe200000006ff */
[----:B------:R1:W-:Y:S01]  /*2760*/  @!P2 LDGSTS.E.BYPASS.LTC128B.128 [R211+0x5000], desc[UR14][R12.64] ;  /* 0x050000000cd3afae */ /* 0x0003e2000b981a0e */
[----:B------:R-:W-:Y:S01]  /*2770*/  @!P1 LEA.HI.X R21, R16, R206, R3, 0x1, P4 ;  /* 0x000000ce10159211 */ /* 0x000fe200020f0c03 */
[----:B------:R-:W-:Y:S01]  /*2780*/  IMAD.SHL.U32 R3, R25, 0x20, RZ ;  /* 0x0000002019037824 */ /* 0x000fe200078e00ff */
[----:B------:R-:W-:Y:S01]  /*2790*/  ISETP.GE.AND P4, PT, R199, R7, PT ;  /* 0x00000007c700720c */ /* 0x000fe20003f86270 */
[----:B------:R-:W-:Y:S01]  /*27a0*/  IMAD R8, R9, R6, R8 ;  /* 0x0000000609087224 */ /* 0x000fe200078e0208 */
[----:B------:R-:W-:Y:S01]  /*27b0*/  LOP3.LUT R9, R83, 0x1c0, RZ, 0xc0, !PT ;  /* 0x000001c053097812 */ /* 0x000fe200078ec0ff */
[----:B------:R4:W-:Y:S01]  /*27c0*/  @!P1 LDGSTS.E.BYPASS.LTC128B.128 [R211+0x5800], desc[UR14][R20.64] ;  /* 0x0580000014d39fae */ /* 0x0009e2000b981a0e */
[----:B------:R-:W-:Y:S02]  /*27d0*/  IMAD.WIDE.U32 R16, R6, R89, RZ ;  /* 0x0000005906107225 */ /* 0x000fe400078e00ff */
[----:B------:R-:W-:Y:S01]  /*27e0*/  LOP3.LUT R5, R9, 0x38, R0, 0xf8, !PT ;  /* 0x0000003809057812 */ /* 0x000fe200078ef800 */
[----:B------:R-:W0:Y:S02]  /*27f0*/  LDGDEPBAR ;  /* 0x00000000000079af */ /* 0x000e240000000000 */
[----:B------:R-:W-:-:S02]  /*2800*/  IADD3 R17, PT, PT, R17, R8, RZ ;  /* 0x0000000811117210 */ /* 0x000fc40007ffe0ff */
[C---:B------:R-:W-:Y:S02]  /*2810*/  @!P6 LEA R8, P1, R16.reuse, R205, 0x1 ;  /* 0x000000cd1008e211 */ /* 0x040fe400078208ff */
[----:B------:R-:W-:Y:S01]  /*2820*/  @!P4 IADD3 R2, P0, PT, R16, R22, RZ ;  /* 0x000000161002c210 */ /* 0x000fe20007f1e0ff */
[----:B------:R-:W-:Y:S01]  /*2830*/  @!P3 IMAD.WIDE.U32 R6, R24, 0x30, R16 ;  /* 0x000000301806b825 */ /* 0x000fe200078e0010 */
[----:B------:R-:W-:Y:S02]  /*2840*/  LOP3.LUT R27, R5, 0x8, R4, 0x78, !PT ;  /* 0x00000008051b7812 */ /* 0x000fe400078e7804 */
[----:B------:R-:W-:Y:S02]  /*2850*/  @!P4 IADD3.X R0, PT, PT, R17, R23, R3, P0, !PT ;  /* 0x000000171100c210 */ /* 0x000fe400007fe403 */
[----:B------:R-:W-:Y:S02]  /*2860*/  @!P6 LEA.HI.X R9, R16, R203, R17, 0x1, P1 ;  /* 0x000000cb1009e211 */ /* 0x000fe400008f0c11 */
[----:B------:R-:W-:-:S02]  /*2870*/  @!P5 LEA R4, P0, R24, R16, 0x4 ;  /* 0x000000101804d211 */ /* 0x000fc400078020ff */
[----:B--2---:R-:W-:Y:S02]  /*2880*/  @!P4 LEA R10, P1, R2, R205, 0x1 ;  /* 0x000000cd020ac211 */ /* 0x004fe400078208ff */
[----:B------:R-:W-:Y:S01]  /*2890*/  LOP3.LUT R3, R5, 0x8, R88, 0x78, !PT ;  /* 0x0000000805037812 */ /* 0x000fe200078e7858 */
[----:B------:R-:W-:Y:S01]  /*28a0*/  @!P3 IMAD R5, R25, 0x30, RZ ;  /* 0x000000301905b824 */ /* 0x000fe200078e02ff */
[----:B------:R-:W-:Y:S02]  /*28b0*/  @!P5 LEA.HI.X R16, R24, R17, R25, 0x4, P0 ;  /* 0x000000111810d211 */ /* 0x000fe400000f2419 */
[----:B------:R-:W-:Y:S01]  /*28c0*/  @!P5 LEA R28, P2, R4, R205, 0x1 ;  /* 0x000000cd041cd211 */ /* 0x000fe200078408ff */
[----:B------:R-:W-:Y:S01]  /*28d0*/  @!P3 IMAD.IADD R5, R7, 0x1, R5 ;  /* 0x000000010705b824 */ /* 0x000fe200078e0205 */
[----:B------:R-:W-:-:S04]  /*28e0*/  DEPBAR.LE SB0, 0x0 ;  /* 0x000080000000791a */ /* 0x000fc80000000000 */
[----:B------:R-:W-:Y:S01]  /*28f0*/  BAR.SYNC.DEFER_BLOCKING 0x0 ;  /* 0x0000000000007b1d */ /* 0x000fe20000010000 */
[----:B------:R-:W-:Y:S01]  /*2900*/  @!P4 LEA.HI.X R11, R2, R203, R0, 0x1, P1 ;  /* 0x000000cb020bc211 */ /* 0x000fe200008f0c00 */
[----:B------:R-:W-:Y:S01]  /*2910*/  IMAD R192, R3, 0x2, R192 ;  /* 0x0000000203c07824 */ /* 0x000fe200078e02c0 */
[----:B------:R-:W-:Y:S01]  /*2920*/  LOP3.LUT R0, R212, 0x200, R83, 0xf8, !PT ;  /* 0x00000200d4007812 */ /* 0x000fe200078ef853 */
[----:B------:R-:W-:Y:S01]  /*2930*/  IMAD.MOV.U32 R3, RZ, RZ, 0x20 ;  /* 0x00000020ff037424 */ /* 0x000fe200078e00ff */
[----:B---3--:R-:W-:Y:S01]  /*2940*/  @!P3 LEA R18, P0, R6, R205, 0x1 ;  /* 0x000000cd0612b211 */ /* 0x008fe200078008ff */
[----:B------:R-:W-:Y:S01]  /*2950*/  VIADD R2, R192, UR5 ;  /* 0x00000005c0027c36 */ /* 0x000fe20008000000 */
[-C--:B------:R-:W-:Y:S02]  /*2960*/  @!P5 LEA.HI.X R29, R4, R203.reuse, R16, 0x1, P2 ;  /* 0x000000cb041dd211 */ /* 0x080fe400010f0c10 */
[----:B------:R-:W-:Y:S01]  /*2970*/  IADD3 R193, PT, PT, R27, R0, RZ ;  /* 0x000000001bc17210 */ /* 0x000fe20007ffe0ff */
[----:B------:R-:W-:Y:S01]  /*2980*/  IMAD.MOV.U32 R0, RZ, RZ, 0x40 ;  /* 0x00000040ff007424 */ /* 0x000fe200078e00ff */
[----:B------:R-:W-:-:S02]  /*2990*/  @!P3 LEA.HI.X R19, R6, R203, R5, 0x1, P0 ;  /* 0x000000cb0613b211 */ /* 0x000fc400000f0c05 */
[----:B------:R-:W-:Y:S02]  /*29a0*/  LEA R193, R193, UR5, 0x1 ;  /* 0x00000005c1c17c11 */ /* 0x000fe4000f8e08ff */
[----:B------:R-:W-:-:S05]  /*29b0*/  R2P PR, R88, 0x6 ;  /* 0x0000000658007804 */ /* 0x000fca0000000000 */
[----:B------:R-:W-:Y:S02]  /*29c0*/  SEL R3, R3, 0xffffffe0, !P1 ;  /* 0xffffffe003037807 */ /* 0x000fe40004800000 */
[----:B------:R-:W-:Y:S01]  /*29d0*/  SEL R0, R0, 0xffffffc0, !P2 ;  /* 0xffffffc000007807 */ /* 0x000fe20005000000 */
[----:B------:R-:W-:Y:S01]  /*29e0*/  @!PT LDS RZ, [RZ] ;  /* 0x00000000fffff984 */ /* 0x000fe20000000800 */
[----:B------:R-:W-:Y:S01]  /*29f0*/  @!PT LDS RZ, [RZ] ;  /* 0x00000000fffff984 */ /* 0x000fe20000000800 */
[----:B------:R-:W-:Y:S01]  /*2a00*/  @!PT LDS RZ, [RZ] ;  /* 0x00000000fffff984 */ /* 0x000fe20000000800 */
[----:B------:R-:W-:Y:S02]  /*2a10*/  @!P6 LDGSTS.E.BYPASS.LTC128B.128 [R211+0x6000], desc[UR14][R8.64] ;  /* 0x0600000008d3efae */ /* 0x000fe4000b981a0e */
[C---:B------:R-:W-:Y:S01]  /*2a20*/  IMAD.IADD R191, R193.reuse, 0x1, R3 ;  /* 0x00000001c1bf7824 */ /* 0x040fe200078e0203 */
[C---:B------:R-:W-:Y:S01]  /*2a30*/  IADD3 R187, PT, PT, R2.reuse, R3, RZ ;  /* 0x0000000302bb7210 */ /* 0x040fe20007ffe0ff */
[--C-:B------:R-:W-:Y:S01]  /*2a40*/  IMAD.IADD R186, R2, 0x1, R0.reuse ;  /* 0x0000000102ba7824 */ /* 0x100fe200078e0200 */
[----:B------:R-:W-:Y:S01]  /*2a50*/  @P6 STS.128 [R211+0x6000], RZ ;  /* 0x006000ffd3006388 */ /* 0x000fe20000000c00 */
[----:B------:R-:W-:-:S03]  /*2a60*/  IMAD.IADD R190, R193, 0x1, R0 ;  /* 0x00000001c1be7824 */ /* 0x000fc600078e0200 */
[----:B------:R-:W-:Y:S01]  /*2a70*/  @P5 STS.128 [R211+0x6800], RZ ;  /* 0x006800ffd3005388 */ /* 0x000fe20000000c00 */
[C---:B------:R-:W-:Y:S01]  /*2a80*/  IADD3 R185, PT, PT, R3.reuse, R186, RZ ;  /* 0x000000ba03b97210 */ /* 0x040fe20007ffe0ff */
[----:B------:R-:W-:Y:S02]  /*2a90*/  IMAD.IADD R189, R3, 0x1, R190 ;  /* 0x0000000103bd7824 */ /* 0x000fe400078e02be */
        /* <DEDUP_REMOVED lines=9> */
[----:B------:R-:W-:Y:S04]  /*2b30*/  @P3 STS.128 [R211+0x7800], RZ ;  /* 0x007800ffd3003388 */ /* 0x000fe80000000c00 */
[----:B------:R-:W-:Y:S01]  /*2b40*/  @!PT LDS RZ, [RZ] ;  /* 0x00000000fffff984 */ /* 0x000fe20000000800 */
[----:B------:R-:W-:Y:S01]  /*2b50*/  @!PT LDS RZ, [RZ] ;  /* 0x00000000fffff984 */ /* 0x000fe20000000800 */
[----:B------:R-:W-:Y:S01]  /*2b60*/  @!PT LDS RZ, [RZ] ;  /* 0x00000000fffff984 */ /* 0x000fe20000000800 */
[----:B------:R3:W-:Y:S04]  /*2b70*/  @!P3 LDGSTS.E.BYPASS.LTC128B.128 [R211+0x7800], desc[UR14][R18.64] ;  /* 0x0780000012d3bfae */ /* 0x0007e8000b981a0e */
[----:B-1----:R-:W-:Y:S04]  /*2b80*/  LDSM.16.M88.4 R12, [R193] ;  /* 0x00000000c10c783b */ /* 0x002fe80000000200 */
[----:B----4-:R-:W1:Y:S04]  /*2b90*/  LDSM.16.M88.4 R20, [R192+UR5+0x4000] ;  /* 0x00400005c014783b */ /* 0x010e680008000200 */
[----:B------:R-:W-:Y:S04]  /*2ba0*/  LDSM.16.M88.4 R4, [R191] ;  /* 0x00000000bf04783b */ /* 0x000fe80000000200 */
[----:B------:R-:W-:Y:S04]  /*2bb0*/  LDSM.16.M88.4 R40, [R187+0x4000] ;  /* 0x00400000bb28783b */ /* 0x000fe80000000200 */
[----:B--2---:R-:W2:Y:S04]  /*2bc0*/  LDSM.16.M88.4 R8, [R193+0x2000] ;  /* 0x00200000c108783b */ /* 0x004ea80000000200 */
[----:B------:R-:W-:Y:S04]  /*2bd0*/  LDSM.16.M88.4 R48, [R190] ;  /* 0x00000000be30783b */ /* 0x000fe80000000200 */
[----:B---3--:R-:W3:Y:S04]  /*2be0*/  LDSM.16.M88.4 R16, [R186+0x4000] ;  /* 0x00400000ba10783b */ /* 0x008ee80000000200 */
[----:B------:R-:W4:Y:S04]  /*2bf0*/  LDSM.16.M88.4 R64, [R191+0x2000] ;  /* 0x00200000bf40783b */ /* 0x000f280000000200 */
[----:B------:R-:W-:Y:S04]  /*2c00*/  LDSM.16.M88.4 R72, [R185+0x4000] ;  /* 0x00400000b948783b */ /* 0x000fe80000000200 */
[----:B------:R-:W5:Y:S04]  /*2c10*/  LDSM.16.M88.4 R36, [R189] ;  /* 0x00000000bd24783b */ /* 0x000f680000000200 */
[----:B------:R-:W5:Y:S01]  /*2c20*/  LDSM.16.M88.4 R44, [R190+0x2000] ;  /* 0x00200000be2c783b */ /* 0x000f620000000200 */
[-C--:B-1----:R-:W-:Y:S03]  /*2c30*/  HMMA.16816.F32 R76, R12, R20.reuse, RZ ;  /* 0x000000140c4c723c */ /* 0x082fe600000018ff */
[----:B------:R-:W1:Y:S04]  /*2c40*/  LDSM.16.M88.4 R68, [R192+UR5+0x4800] ;  /* 0x00480005c044783b */ /* 0x000e680008000200 */
[----:B------:R-:W1:Y:S04]  /*2c50*/  LDSM.16.M88.4 R32, [R189+0x2000] ;  /* 0x00200000bd20783b */ /* 0x000e680000000200 */
[----:B------:R-:W1:Y:S01]  /*2c60*/  LDSM.16.M88.4 R60, [R187+0x4800] ;  /* 0x00480000bb3c783b */ /* 0x000e620000000200 */
[----:B--2---:R-:W-:Y:S03]  /*2c70*/  HMMA.16816.F32 R28, R8, R20, RZ ;  /* 0x00000014081c723c */ /* 0x004fe600000018ff */
[----:B------:R-:W0:Y:S05]  /*2c80*/  LDGDEPBAR ;  /* 0x00000000000079af */ /* 0x000e2a0000000000 */
[----:B------:R-:W-:Y:S08]  /*2c90*/  HMMA.16816.F32 R76, R4, R40, R76 ;  /* 0x00000028044c723c */ /* 0x000ff0000000184c */
[-C--:B------:R-:W-:Y:S08]  /*2ca0*/  HMMA.16816.F32 R56, R8, R22.reuse, RZ ;  /* 0x000000160838723c */ /* 0x080ff000000018ff */
[----:B------:R-:W-:Y:S08]  /*2cb0*/  HMMA.16816.F32 R20, R12, R22, RZ ;  /* 0x000000160c14723c */ /* 0x000ff000000018ff */
[----:B---3--:R-:W-:Y:S08]  /*2cc0*/  HMMA.16816.F32 R76, R48, R16, R76 ;  /* 0x00000010304c723c */ /* 0x008ff0000000184c */
[----:B----4-:R-:W-:Y:S08]  /*2cd0*/  HMMA.16816.F32 R28, R64, R40, R28 ;  /* 0x00000028401c723c */ /* 0x010ff0000000181c */
[----:B------:R-:W-:Y:S08]  /*2ce0*/  HMMA.16816.F32 R20, R4, R42, R20 ;  /* 0x0000002a0414723c */ /* 0x000ff00000001814 */
[----:B-----5:R-:W-:Y:S08]  /*2cf0*/  HMMA.16816.F32 R76, R36, R72, R76 ;  /* 0x00000048244c723c */ /* 0x020ff0000000184c */
[----:B------:R-:W-:Y:S08]  /*2d00*/  HMMA.16816.F32 R28, R44, R16, R28 ;  /* 0x000000102c1c723c */ /* 0x000ff0000000181c */
[----:B------:R-:W-:Y:S01]  /*2d10*/  HMMA.16816.F32 R56, R64, R42, R56 ;  /* 0x0000002a4038723c */ /* 0x000fe20000001838 */
[----:B------:R-:W2:Y:S02]  /*2d20*/  LDSM.16.M88.4 R40, [R186+0x4800] ;  /* 0x00480000ba28783b */ /* 0x000ea40000000200 */
[----:B------:R-:W-:Y:S01]  /*2d30*/  FMUL.FTZ R77, R77, UR4 ;  /* 0x000000044d4d7c20 */ /* 0x000fe20008410000 */
[----:B------:R-:W-:Y:S01]  /*2d40*/  FMUL.FTZ R78, R78, UR4 ;  /* 0x000000044e4e7c20 */ /* 0x000fe20008410000 */
[----:B------:R-:W-:Y:S01]  /*2d50*/  FMUL.FTZ R2, R76, UR4 ;  /* 0x000000044c027c20 */ /* 0x000fe20008410000 */
[----:B------:R-:W-:Y:S01]  /*2d60*/  FMUL.FTZ R91, R79, UR4 ;  /* 0x000000044f5b7c20 */ /* 0x000fe20008410000 */
[----:B------:R-:W-:Y:S01]  /*2d70*/  MUFU.TANH R90, R77 ;  /* 0x0000004d005a7308 */ /* 0x000fe20000002400 */
[----:B-1----:R-:W-:Y:S07]  /*2d80*/  HMMA.16816.F32 R52, R12, R68, RZ ;  /* 0x000000440c34723c */ /* 0x002fee00000018ff */
[----:B------:R1:W-:Y:S01]  /*2d90*/  MUFU.TANH R92, R78 ;  /* 0x0000004e005c7308 */ /* 0x0003e20000002400 */
[----:B------:R-:W-:Y:S07]  /*2da0*/  HMMA.16816.F32 R20, R48, R18, R20 ;  /* 0x000000123014723c */ /* 0x000fee0000001814 */
[----:B------:R-:W-:Y:S01]  /*2db0*/  MUFU.TANH R2, R2 ;  /* 0x0000000200027308 */ /* 0x000fe20000002400 */
[----:B------:R-:W-:Y:S07]  /*2dc0*/  HMMA.16816.F32 R28, R32, R72, R28 ;  /* 0x00000048201c723c */ /* 0x000fee000000181c */
[----:B------:R-:W-:Y:S01]  /*2dd0*/  MUFU.TANH R91, R91 ;  /* 0x0000005b005b7308 */ /* 0x000fe20000002400 */
[----:B------:R-:W-:Y:S01]  /*2de0*/  HMMA.16816.F32 R52, R4, R60, R52 ;  /* 0x0000003c0434723c */ /* 0x000fe20000001834 */
[----:B-1----:R-:W1:Y:S07]  /*2df0*/  LDSM.16.M88.4 R76, [R185+0x4800] ;  /* 0x00480000b94c783b */ /* 0x002e6e0000000200 */
        /* <DEDUP_REMOVED lines=9> */
[----:B------:R3:W4:Y:S01]  /*2e90*/  MUFU.TANH R97, R30 ;  /* 0x0000001e00617308 */ /* 0x0007220000002400 */
[----:B--2---:R-:W-:Y:S07]  /*2ea0*/  HMMA.16816.F32 R52, R48, R40, R52 ;  /* 0x000000283034723c */ /* 0x004fee0000001834 */
[----:B------:R-:W-:Y:S01]  /*2eb0*/  MUFU.TANH R95, R95 ;  /* 0x0000005f005f7308 */ /* 0x000fe20000002400 */
[----:B------:R-:W-:Y:S03]  /*2ec0*/  HMMA.16816.F32 R16, R64, R60, R16 ;  /* 0x0000003c4010723c */ /* 0x000fe60000001810 */
[----:B------:R-:W-:Y:S01]  /*2ed0*/  FMUL.FTZ R96, R20, UR4 ;  /* 0x0000000414607c20 */ /* 0x000fe20008410000 */
[----:B------:R-:W-:Y:S01]  /*2ee0*/  FMUL.FTZ R98, R21, UR4 ;  /* 0x0000000415627c20 */ /* 0x000fe20008410000 */
[----:B------:R-:W-:Y:S01]  /*2ef0*/  FMUL.FTZ R99, R22, UR4 ;  /* 0x0000000416637c20 */ /* 0x000fe20008410000 */
[----:B------:R-:W-:-:S02]  /*2f00*/  FMUL.FTZ R100, R23, UR4 ;  /* 0x0000000417647c20 */ /* 0x000fc40008410000 */
[-C--:B------:R-:W-:Y:S01]  /*2f10*/  HMMA.16816.F32 R20, R12, R70.reuse, RZ ;  /* 0x000000460c14723c */ /* 0x080fe200000018ff */
[----:B------:R-:W-:Y:S07]  /*2f20*/  MUFU.TANH R96, R96 ;  /* 0x0000006000607308 */ /* 0x000fee0000002400 */
[----:B---3--:R-:W-:Y:S01]  /*2f30*/  HMMA.16816.F32 R28, R8, R70, RZ ;  /* 0x00000046081c723c */ /* 0x008fe200000018ff */
[----:B------:R-:W2:Y:S01]  /*2f40*/  LDSM.16.M88.4 R68, [R192+UR5+0x5000] ;  /* 0x00500005c044783b */ /* 0x000ea20008000200 */
[----:B------:R-:W3:Y:S06]  /*2f50*/  MUFU.TANH R99, R99 ;  /* 0x0000006300637308 */ /* 0x000eec0000002400 */
[----:B------:R-:W-:Y:S01]  /*2f60*/  HMMA.16816.F32 R56, R32, R74, R56 ;  /* 0x0000004a2038723c */ /* 0x000fe20000001838 */
[----:B------:R-:W-:Y:S01]  /*2f70*/  LDSM.16.M88.4 R72, [R185+0x5000] ;  /* 0x00500000b948783b */ /* 0x000fe20000000200 */
[----:B------:R-:W-:Y:S06]  /*2f80*/  MUFU.TANH R98, R98 ;  /* 0x0000006200627308 */ /* 0x000fec0000002400 */
[----:B-1----:R-:W-:Y:S02]  /*2f90*/  HMMA.16816.F32 R52, R36, R76, R52 ;  /* 0x0000004c2434723c */ /* 0x002fe40000001834 */
[----:B------:R-:W-:Y:S06]  /*2fa0*/  MUFU.TANH R100, R100 ;  /* 0x0000006400647308 */ /* 0x000fec0000002400 */
[----:B------:R-:W-:Y:S03]  /*2fb0*/  HMMA.16816.F32 R16, R44, R40, R16 ;  /* 0x000000282c10723c */ /* 0x000fe60000001810 */
[----:B------:R-:W-:Y:S01]  /*2fc0*/  FMUL.FTZ R56, R56, UR4 ;  /* 0x0000000438387c20 */ /* 0x000fe20008410000 */
[----:B------:R-:W-:Y:S01]  /*2fd0*/  FMUL.FTZ R57, R57, UR4 ;  /* 0x0000000439397c20 */ /* 0x000fe20008410000 */
[----:B------:R-:W-:Y:S01]  /*2fe0*/  FMUL.FTZ R58, R58, UR4 ;  /* 0x000000043a3a7c20 */ /* 0x000fe20008410000 */
[----:B------:R-:W-:Y:S01]  /*2ff0*/  FMUL.FTZ R59, R59, UR4 ;  /* 0x000000043b3b7c20 */ /* 0x000fe20008410000 */
[----:B------:R-:W1:Y:S01]  /*3000*/  MUFU.TANH R101, R56 ;  /* 0x0000003800657308 */ /* 0x000e620000002400 */
[----:B------:R-:W-:Y:S03]  /*3010*/  HMMA.16816.F32 R28, R64, R62, R28 ;  /* 0x0000003e401c723c */ /* 0x000fe6000000181c */
[----:B------:R-:W-:Y:S01]  /*3020*/  FMUL.FTZ R52, R52, UR4 ;  /* 0x0000000434347c20 */ /* 0x000fe20008410000 */
[----:B------:R-:W-:Y:S01]  /*3030*/  FMUL.FTZ R106, R54, UR4 ;  /* 0x00000004366a7c20 */ /* 0x000fe20008410000 */
[----:B------:R-:W-:-:S02]  /*3040*/  FMUL.FTZ R105, R55, UR4 ;  /* 0x0000000437697c20 */ /* 0x000fc40008410000 */
[----:B------:R-:W-:Y:S01]  /*3050*/  MUFU.TANH R102, R57 ;  /* 0x0000003900667308 */ /* 0x000fe20000002400 */
[----:B------:R-:W-:Y:S01]  /*3060*/  HMMA.16816.F32 R20, R4, R62, R20 ;  /* 0x0000003e0414723c */ /* 0x000fe20000001814 */
[----:B------:R-:W5:Y:S06]  /*3070*/  LDSM.16.M88.4 R60, [R187+0x5000] ;  /* 0x00500000bb3c783b */ /* 0x000f6c0000000200 */
[----:B------:R-:W1:Y:S01]  /*3080*/  MUFU.TANH R103, R58 ;  /* 0x0000003a00677308 */ /* 0x000e620000002400 */
[----:B------:R-:W-:Y:S01]  /*3090*/  HMMA.16816.F32 R16, R32, R76, R16 ;  /* 0x0000004c2010723c */ /* 0x000fe20000001810 */
[----:B------:R-:W-:-:S06]  /*30a0*/  FMUL.FTZ R77, R53, UR4 ;  /* 0x00000004354d7c20 */ /* 0x000fcc0008410000 */
[----:B------:R2:W-:Y:S01]  /*30b0*/  MUFU.TANH R104, R59 ;  /* 0x0000003b00687308 */ /* 0x0005e20000002400 */
[-C--:B------:R-:W-:Y:S07]  /*30c0*/  HMMA.16816.F32 R28, R44, R42.reuse, R28 ;  /* 0x0000002a2c1c723c */ /* 0x080fee000000181c */
[----:B------:R4:W-:Y:S01]  /*30d0*/  MUFU.TANH R76, R52 ;  /* 0x00000034004c7308 */ /* 0x0009e20000002400 */
[----:B------:R-:W-:Y:S01]  /*30e0*/  HMMA.16816.F32 R20, R48, R42, R20 ;  /* 0x0000002a3014723c */ /* 0x000fe20000001814 */
[----:B------:R-:W3:Y:S02]  /*30f0*/  LDSM.16.M88.4 R40, [R186+0x5000] ;  /* 0x00500000ba28783b */ /* 0x000ee40000000200 */
[----:B------:R-:W-:Y:S01]  /*3100*/  FMUL.FTZ R16, R16, UR4 ;  /* 0x0000000410107c20 */ /* 0x000fe20008410000 */
[----:B------:R-:W-:Y:S01]  /*3110*/  FMUL.FTZ R17, R17, UR4 ;  /* 0x0000000411117c20 */ /* 0x000fe20008410000 */
[----:B------:R-:W-:Y:S01]  /*3120*/  FMUL.FTZ R18, R18, UR4 ;  /* 0x0000000412127c20 */ /* 0x000fe20008410000 */
[----:B------:R-:W-:Y:S01]  /*3130*/  FMUL.FTZ R110, R19, UR4 ;  /* 0x00000004136e7c20 */ /* 0x000fe20008410000 */
[----:B------:R-:W-:Y:S01]  /*3140*/  MUFU.TANH R108, R16 ;  /* 0x00000010006c7308 */ /* 0x000fe20000002400 */
[-C--:B--2---:R-:W-:Y:S07]  /*3150*/  HMMA.16816.F32 R56, R12, R68.reuse, RZ ;  /* 0x000000440c38723c */ /* 0x084fee00000018ff */
[----:B------:R-:W-:Y:S01]  /*3160*/  MUFU.TANH R107, R17 ;  /* 0x00000011006b7308 */ /* 0x000fe20000002400 */
[----:B----4-:R-:W-:Y:S07]  /*3170*/  HMMA.16816.F32 R52, R8, R68, RZ ;  /* 0x000000440834723c */ /* 0x010fee00000018ff */
[----:B------:R2:W-:Y:S01]  /*3180*/  MUFU.TANH R109, R18 ;  /* 0x00000012006d7308 */ /* 0x0005e20000002400 */
[----:B------:R-:W-:Y:S07]  /*3190*/  HMMA.16816.F32 R20, R36, R78, R20 ;  /* 0x0000004e2414723c */ /* 0x000fee0000001814 */
[----:B------:R-:W-:Y:S01]  /*31a0*/  MUFU.TANH R106, R106 ;  /* 0x0000006a006a7308 */ /* 0x000fe20000002400 */
        /* <DEDUP_REMOVED lines=10> */
[-C--:B---3--:R-:W-:Y:S07]  /*3250*/  HMMA.16816.F32 R56, R48, R40.reuse, R56 ;  /* 0x000000283038723c */ /* 0x088fee0000001838 */
[----:B------:R3:W-:Y:S01]  /*3260*/  MUFU.TANH R153, R21 ;  /* 0x0000001500997308 */ /* 0x0007e20000002400 */
[----:B------:R-:W-:Y:S03]  /*3270*/  HMMA.16816.F32 R52, R44, R40, R52 ;  /* 0x000000282c34723c */ /* 0x000fe60000001834 */
[----:B------:R-:W-:Y:S01]  /*3280*/  FMUL.FTZ R28, R28, UR4 ;  /* 0x000000041c1c7c20 */ /* 0x000fe20008410000 */
[----:B------:R-:W-:Y:S01]  /*3290*/  FMUL.FTZ R111, R29, UR4 ;  /* 0x000000041d6f7c20 */ /* 0x000fe20008410000 */
[----:B------:R-:W-:Y:S01]  /*32a0*/  FMUL.FTZ R112, R30, UR4 ;  /* 0x000000041e707c20 */ /* 0x000fe20008410000 */
[----:B------:R-:W-:Y:S01]  /*32b0*/  FMUL.FTZ R113, R31, UR4 ;  /* 0x000000041f717c20 */ /* 0x000fe20008410000 */
[----:B------:R4:W-:Y:S01]  /*32c0*/  MUFU.TANH R79, R28 ;  /* 0x0000001c004f7308 */ /* 0x0009e20000002400 */
[-C--:B--2---:R-:W-:Y:S07]  /*32d0*/  HMMA.16816.F32 R16, R12, R70.reuse, RZ ;  /* 0x000000460c10723c */ /* 0x084fee00000018ff */
[----:B------:R-:W-:Y:S01]  /*32e0*/  MUFU.TANH R145, R145 ;  /* 0x0000009100917308 */ /* 0x000fe20000002400 */
[----:B------:R-:W-:Y:S01]  /*32f0*/  HMMA.16816.F32 R68, R8, R70, RZ ;  /* 0x000000460844723c */ /* 0x000fe200000018ff */
[----:B---3--:R-:W2:Y:S06]  /*3300*/  LDSM.16.M88.4 R20, [R192+UR5+0x5800] ;  /* 0x00580005c014783b */ /* 0x008eac0008000200 */
[----:B------:R-:W-:Y:S01]  /*3310*/  MUFU.TANH R111, R111 ;  /* 0x0000006f006f7308 */ /* 0x000fe20000002400 */
[-C--:B------:R-:W-:Y:S01]  /*3320*/  HMMA.16816.F32 R56, R36, R72.reuse, R56 ;  /* 0x000000482438723c */ /* 0x080fe20000001838 */
[----:B----4-:R-:W3:Y:S06]  /*3330*/  LDSM.16.M88.4 R28, [R187+0x5800] ;  /* 0x00580000bb1c783b */ /* 0x010eec0000000200 */
[----:B------:R-:W4:Y:S01]  /*3340*/  MUFU.TANH R113, R113 ;  /* 0x0000007100717308 */ /* 0x000f220000002400 */
[----:B------:R-:W-:Y:S07]  /*3350*/  HMMA.16816.F32 R52, R32, R72, R52 ;  /* 0x000000482034723c */ /* 0x000fee0000001834 */
[----:B------:R-:W5:Y:S01]  /*3360*/  MUFU.TANH R110, R110 ;  /* 0x0000006e006e7308 */ /* 0x000f620000002400 */
[-C--:B------:R-:W-:Y:S03]  /*3370*/  HMMA.16816.F32 R16, R4, R62.reuse, R16 ;  /* 0x0000003e0410723c */ /* 0x080fe60000001810 */
[----:B------:R-:W-:Y:S01]  /*3380*/  FMUL.FTZ R56, R56, UR4 ;  /* 0x0000000438387c20 */ /* 0x000fe20008410000 */
[----:B------:R-:W-:Y:S01]  /*3390*/  FMUL.FTZ R169, R57, UR4 ;  /* 0x0000000439a97c20 */ /* 0x000fe20008410000 */
[----:B------:R-:W-:Y:S01]  /*33a0*/  FMUL.FTZ R155, R58, UR4 ;  /* 0x000000043a9b7c20 */ /* 0x000fe20008410000 */
[----:B------:R-:W-:Y:S01]  /*33b0*/  FMUL.FTZ R163, R59, UR4 ;  /* 0x000000043ba37c20 */ /* 0x000fe20008410000 */
[----:B------:R2:W-:Y:S01]  /*33c0*/  MUFU.TANH R157, R56 ;  /* 0x00000038009d7308 */ /* 0x0005e20000002400 */
[----:B------:R-:W-:Y:S03]  /*33d0*/  HMMA.16816.F32 R68, R64, R62, R68 ;  /* 0x0000003e4044723c */ /* 0x000fe60000001844 */
[----:B------:R-:W-:Y:S01]  /*33e0*/  FMUL.FTZ R52, R52, UR4 ;  /* 0x0000000434347c20 */ /* 0x000fe20008410000 */
[----:B------:R-:W-:Y:S01]  /*33f0*/  FMUL.FTZ R72, R53, UR4 ;  /* 0x0000000435487c20 */ /* 0x000fe20008410000 */
[----:B------:R-:W-:Y:S01]  /*3400*/  FMUL.FTZ R140, R54, UR4 ;  /* 0x00000004368c7c20 */ /* 0x000fe20008410000 */
[----:B------:R-:W-:Y:S01]  /*3410*/  FMUL.FTZ R160, R55, UR4 ;  /* 0x0000000437a07c20 */ /* 0x000fe20008410000 */
[----:B------:R1:W-:Y:S05]  /*3420*/  MUFU.TANH R73, R52 ;  /* 0x0000003400497308 */ /* 0x0003ea0000002400 */
[-C--:B------:R-:W-:Y:S03]  /*3430*/  HMMA.16816.F32 R16, R48, R42.reuse, R16 ;  /* 0x0000002a3010723c */ /* 0x080fe60000001810 */
[----:B------:R-:W-:Y:S05]  /*3440*/  MUFU.TANH R149, R149 ;  /* 0x0000009500957308 */ /* 0x000fea0000002400 */
[----:B------:R-:W-:Y:S01]  /*3450*/  HMMA.16816.F32 R68, R44, R42, R68 ;  /* 0x0000002a2c44723c */ /* 0x000fe20000001844 */
[----:B------:R-:W4:Y:S02]  /*3460*/  LDSM.16.M88.4 R40, [R186+0x5800] ;  /* 0x00580000ba28783b */ /* 0x000f240000000200 */
[----:B------:R-:W5:Y:S05]  /*3470*/  MUFU.TANH R112, R112 ;  /* 0x0000007000707308 */ /* 0x000f6a0000002400 */
[-C--:B--2---:R-:W-:Y:S03]  /*3480*/  HMMA.16816.F32 R56, R12, R20.reuse, RZ ;  /* 0x000000140c38723c */ /* 0x084fe600000018ff */
[----:B------:R-:W-:Y:S05]  /*3490*/  MUFU.TANH R155, R155 ;  /* 0x0000009b009b7308 */ /* 0x000fea0000002400 */
[C---:B-1----:R-:W-:Y:S03]  /*34a0*/  HMMA.16816.F32 R52, R8.reuse, R20, RZ ;  /* 0x000000140834723c */ /* 0x042fe600000018ff */
[----:B------:R-:W1:Y:S05]  /*34b0*/  MUFU.TANH R140, R140 ;  /* 0x0000008c008c7308 */ /* 0x000e6a0000002400 */
[----:B------:R-:W-:Y:S03]  /*34c0*/  HMMA.16816.F32 R8, R8, R22, RZ ;  /* 0x000000160808723c */ /* 0x000fe600000018ff */
[----:B------:R-:W2:Y:S05]  /*34d0*/  MUFU.TANH R169, R169 ;  /* 0x000000a900a97308 */ /* 0x000eaa0000002400 */
[----:B---3--:R-:W-:Y:S01]  /*34e0*/  HMMA.16816.F32 R60, R4, R28, R56 ;  /* 0x0000001c043c723c */ /* 0x008fe20000001838 */
[----:B------:R-:W3:Y:S01]  /*34f0*/  LDSM.16.M88.4 R56, [R185+0x5800] ;  /* 0x00580000b938783b */ /* 0x000ee20000000200 */
[----:B------:R-:W-:-:S04]  /*3500*/  DEPBAR.LE SB0, 0x0 ;  /* 0x000080000000791a */ /* 0x000fc80000000000 */
[----:B------:R-:W1:Y:S02]  /*3510*/  MUFU.TANH R163, R163 ;  /* 0x000000a300a37308 */ /* 0x000e640000002400 */
[C---:B------:R-:W-:Y:S06]  /*3520*/  HMMA.16816.F32 R52, R64.reuse, R28, R52 ;  /* 0x0000001c4034723c */ /* 0x040fec0000001834 */
[----:B------:R-:W1:Y:S02]  /*3530*/  MUFU.TANH R72, R72 ;  /* 0x0000004800487308 */ /* 0x000e640000002400 */
[----:B------:R-:W-:Y:S06]  /*3540*/  HMMA.16816.F32 R8, R64, R30, R8 ;  /* 0x0000001e4008723c */ /* 0x000fec0000001808 */
[----:B------:R-:W1:Y:S02]  /*3550*/  MUFU.TANH R160, R160 ;  /* 0x000000a000a07308 */ /* 0x000e640000002400 */
[-C--:B------:R-:W-:Y:S08]  /*3560*/  HMMA.16816.F32 R16, R36, R74.reuse, R16 ;  /* 0x0000004a2410723c */ /* 0x080ff00000001810 */
[----:B------:R-:W-:Y:S01]  /*3570*/  HMMA.16816.F32 R68, R32, R74, R68 ;  /* 0x0000004a2044723c */ /* 0x000fe20000001844 */
[----:B------:R-:W-:-:S05]  /*3580*/  IMAD.SHL.U32 R74, R88, 0x2, RZ ;  /* 0x00000002584a7824 */ /* 0x000fca00078e00ff */
[----:B------:R-:W-:Y:S02]  /*3590*/  LOP3.LUT R74, R74, 0x6, RZ, 0xc0, !PT ;  /* 0x000000064a4a7812 */ /* 0x000fe400078ec0ff */
[----:B------:R-:W-:Y:S03]  /*35a0*/  HMMA.16816.F32 R12, R12, R22, RZ ;  /* 0x000000160c0c723c */ /* 0x000fe600000018ff */
[----:B------:R-:W-:Y:S01]  /*35b0*/  FMUL.FTZ R16, R16, UR4 ;  /* 0x0000000410107c20 */ /* 0x000fe20008410000 */
[----:B------:R-:W-:Y:S02]  /*35c0*/  IMAD R74, R89, 0x40, R74 ;  /* 0x00000040594a7824 */ /* 0x000fe400078e024a */
[----:B------:R-:W-:Y:S01]  /*35d0*/  FMUL.FTZ R19, R19, UR4 ;  /* 0x0000000413137c20 */ /* 0x000fe20008410000 */
[----:B------:R-:W-:Y:S01]  /*35e0*/  FMUL.FTZ R17, R17, UR4 ;  /* 0x0000000411117c20 */ /* 0x000fe20008410000 */
[----:B------:R5:W1:Y:S01]  /*35f0*/  MUFU.TANH R167, R16 ;  /* 0x0000001000a77308 */ /* 0x000a620000002400 */
[----:B----4-:R-:W-:Y:S01]  /*3600*/  HMMA.16816.F32 R52, R44, R40, R52 ;  /* 0x000000282c34723c */ /* 0x010fe20000001834 */
[C---:B------:R-:W-:Y:S01]  /*3610*/  ISETP.GE.AND P1, PT, R74.reuse, R87, PT ;  /* 0x000000574a00720c */ /* 0x040fe20003f26270 */
[----:B------:R-:W-:-:S02]  /*3620*/  VIADD R20, R74, 0x8 ;  /* 0x000000084a147836 */ /* 0x000fc40000000000 */
[----:B------:R-:W-:Y:S01]  /*3630*/  FMUL.FTZ R22, R68, UR4 ;  /* 0x0000000444167c20 */ /* 0x000fe20008410000 */
[----:B------:R-:W-:Y:S01]  /*3640*/  FMUL.FTZ R18, R18, UR4 ;  /* 0x0000000412127c20 */ /* 0x000fe20008410000 */
[----:B------:R-:W-:Y:S01]  /*3650*/  FSEL R64, R97, -INF , !P1 ;  /* 0xff80000061407808 */ /* 0x000fe20004800000 */
[----:B------:R-:W-:Y:S01]  /*3660*/  FMUL.FTZ R69, R69, UR4 ;  /* 0x0000000445457c20 */ /* 0x000fe20008410000 */
[----:B------:R4:W1:Y:S01]  /*3670*/  MUFU.TANH R159, R19 ;  /* 0x00000013009f7308 */ /* 0x0008620000002400 */
[----:B------:R-:W-:Y:S01]  /*3680*/  HMMA.16816.F32 R8, R44, R42, R8 ;  /* 0x0000002a2c08723c */ /* 0x000fe20000001808 */
[----:B------:R-:W-:Y:S01]  /*3690*/  FSEL R68, R93, -INF , !P1 ;  /* 0xff8000005d447808 */ /* 0x000fe20004800000 */
[----:B------:R-:W-:Y:S01]  /*36a0*/  FMUL.FTZ R70, R70, UR4 ;  /* 0x0000000446467c20 */ /* 0x000fe20008410000 */
[----:B------:R-:W-:Y:S01]  /*36b0*/  ISETP.GE.AND P6, PT, R20, R87, PT ;  /* 0x000000571400720c */ /* 0x000fe20003fc6270 */
[C---:B------:R-:W-:Y:S02]  /*36c0*/  VIADD R20, R74.reuse, 0x10 ;  /* 0x000000104a147836 */ /* 0x040fe40000000000 */
[----:B------:R-:W-:Y:S01]  /*36d0*/  FMUL.FTZ R71, R71, UR4 ;  /* 0x0000000447477c20 */ /* 0x000fe20008410000 */
[----:B------:R2:W1:Y:S01]  /*36e0*/  MUFU.TANH R165, R17 ;  /* 0x0000001100a57308 */ /* 0x0004620000002400 */
[----:B------:R-:W-:Y:S01]  /*36f0*/  HMMA.16816.F32 R60, R48, R40, R60 ;  /* 0x00000028303c723c */ /* 0x000fe2000000183c */
[----:B-----5:R-:W-:-:S02]  /*3700*/  IADD3 R16, PT, PT, R74, 0x1, RZ ;  /* 0x000000014a107810 */ /* 0x020fc40007ffe0ff */
[----:B------:R-:W-:Y:S02]  /*3710*/  FSEL R99, R99, -INF , !P6 ;  /* 0xff80000063637808 */ /* 0x000fe40007000000 */
[-C--:B------:R-:W-:Y:S01]  /*3720*/  ISETP.GE.AND P0, PT, R16, R87.reuse, PT ;  /* 0x000000571000720c */ /* 0x080fe20003f06270 */
[----:B------:R-:W-:Y:S01]  /*3730*/  VIADD R16, R74, 0x18 ;  /* 0x000000184a107836 */ /* 0x000fe20000000000 */
[----:B------:R-:W-:Y:S01]  /*3740*/  FSEL R41, R96, -INF , !P6 ;  /* 0xff80000060297808 */ /* 0x000fe20007000000 */
[----:B------:R-:W-:Y:S01]  /*3750*/  HMMA.16816.F32 R12, R4, R30, R12 ;  /* 0x0000001e040c723c */ /* 0x000fe2000000180c */
[----:B----4-:R-:W-:Y:S01]  /*3760*/  FSEL R19, R2, -INF , !P1 ;  /* 0xff80000002137808 */ /* 0x010fe20004800000 */
[----:B------:R-:W-:Y:S01]  /*3770*/  VIADD R2, R74, 0x20 ;  /* 0x000000204a027836 */ /* 0x000fe20000000000 */
[-C--:B------:R-:W-:Y:S01]  /*3780*/  ISETP.GE.AND P2, PT, R16, R87.reuse, PT ;  /* 0x000000571000720c */ /* 0x080fe20003f46270 */
[----:B------:R-:W-:Y:S01]  /*3790*/  VIADD R16, R74, 0x19 ;  /* 0x000000194a107836 */ /* 0x000fe20000000000 */
[----:B------:R-:W-:Y:S01]  /*37a0*/  FSEL R44, R95, -INF , !P0 ;  /* 0xff8000005f2c7808 */ /* 0x000fe20004000000 */
[----:B------:R4:W1:Y:S01]  /*37b0*/  MUFU.TANH R161, R18 ;  /* 0x0000001200a17308 */ /* 0x0008620000002400 */
[----:B------:R-:W-:Y:S01]  /*37c0*/  FSEL R94, R94, -INF , !P0 ;  /* 0xff8000005e5e7808 */ /* 0x000fe20004000000 */
[----:B---3--:R-:W-:Y:S01]  /*37d0*/  HMMA.16816.F32 R52, R32, R56, R52 ;  /* 0x000000382034723c */ /* 0x008fe20000001834 */
[----:B--2---:R-:W-:Y:S01]  /*37e0*/  FSEL R17, R92, -INF , !P1 ;  /* 0xff8000005c117808 */ /* 0x004fe20004800000 */
[----:B------:R-:W-:Y:S01]  /*37f0*/  VIADD R6, R74, 0x28 ;  /* 0x000000284a067836 */ /* 0x000fe20000000000 */
[----:B------:R-:W-:-:S02]  /*3800*/  ISETP.GE.AND P1, PT, R16, R87, PT ;  /* 0x000000571000720c */ /* 0x000fc40003f26270 */
[----:B------:R-:W-:Y:S01]  /*3810*/  IADD3 R16, PT, PT, R74, 0x21, RZ ;  /* 0x000000214a107810 */ /* 0x000fe20007ffe0ff */
[----:B------:R-:W2:Y:S01]  /*3820*/  MUFU.TANH R22, R22 ;  /* 0x0000001600167308 */ /* 0x000ea20000002400 */
[----:B------:R-:W-:Y:S01]  /*3830*/  FSEL R91, R91, -INF , !P0 ;  /* 0xff8000005b5b7808 */ /* 0x000fe20004000000 */
[----:B------:R-:W-:Y:S01]  /*3840*/  HMMA.16816.F32 R8, R32, R58, R8 ;  /* 0x0000003a2008723c */ /* 0x000fe20000001808 */
[----:B------:R-:W-:Y:S02]  /*3850*/  FSEL R29, R90, -INF , !P0 ;  /* 0xff8000005a1d7808 */ /* 0x000fe40004000000 */
[-C--:B------:R-:W-:Y:S02]  /*3860*/  ISETP.GE.AND P0, PT, R2, R87.reuse, PT ;  /* 0x000000570200720c */ /* 0x080fe40003f06270 */
[----:B------:R-:W-:Y:S01]  /*3870*/  FSEL R2, R101, -INF , !P6 ;  /* 0xff80000065027808 */ /* 0x000fe20007000000 */
[----:B------:R3:W1:Y:S01]  /*3880*/  MUFU.TANH R162, R69 ;  /* 0x0000004500a27308 */ /* 0x0006620000002400 */
[-C--:B------:R-:W-:Y:S01]  /*3890*/  ISETP.GE.AND P4, PT, R20, R87.reuse, PT ;  /* 0x000000571400720c */ /* 0x080fe20003f86270 */
[----:B------:R-:W-:Y:S01]  /*38a0*/  HMMA.16816.F32 R60, R36, R56, R60 ;  /* 0x00000038243c723c */ /* 0x000fe2000000183c */
[----:B------:R-:W-:Y:S01]  /*38b0*/  FSEL R56, R103, -INF , !P6 ;  /* 0xff80000067387808 */ /* 0x000fe20007000000 */
[----:B----4-:R-:W-:Y:S01]  /*38c0*/  VIADD R18, R74, 0x9 ;  /* 0x000000094a127836 */ /* 0x010fe20000000000 */
[-C--:B------:R-:W-:Y:S01]  /*38d0*/  ISETP.GE.AND P6, PT, R16, R87.reuse, PT ;  /* 0x000000571000720c */ /* 0x080fe20003fc6270 */
[----:B------:R-:W-:Y:S01]  /*38e0*/  FMUL.FTZ R154, R53, UR4 ;  /* 0x00000004359a7c20 */ /* 0x000fe20008410000 */
[----:B------:R-:W-:Y:S01]  /*38f0*/  FMUL.FTZ R52, R52, UR4 ;  /* 0x0000000434347c20 */ /* 0x000fe20008410000 */
[----:B------:R-:W-:Y:S01]  /*3900*/  FMUL.FTZ R54, R54, UR4 ;  /* 0x0000000436367c20 */ /* 0x000fe20008410000 */
[----:B------:R-:W-:Y:S01]  /*3910*/  P2R R4, PR, RZ, 0x40 ;  /* 0x00000040ff047803 */ /* 0x000fe20000000000 */
[----:B------:R-:W-:Y:S01]  /*3920*/  HMMA.16816.F32 R12, R48, R42, R12 ;  /* 0x0000002a300c723c */ /* 0x000fe2000000180c */
[-C--:B------:R-:W-:Y:S01]  /*3930*/  ISETP.GE.AND P6, PT, R6, R87.reuse, PT ;  /* 0x000000570600720c */ /* 0x080fe20003fc6270 */
[----:B------:R-:W-:Y:S01]  /*3940*/  VIADD R6, R74, 0x29 ;  /* 0x000000294a067836 */ /* 0x000fe20000000000 */
[----:B------:R-:W-:Y:S01]  /*3950*/  ISETP.GE.AND P5, PT, R18, R87, PT ;  /* 0x000000571200720c */ /* 0x000fe20003fa6270 */
[----:B------:R-:W-:Y:S01]  /*3960*/  FMUL.FTZ R150, R8, UR4 ;  /* 0x0000000408967c20 */ /* 0x000fe20008410000 */
[----:B------:R-:W-:Y:S01]  /*3970*/  FSEL R8, R113, -INF , !P1 ;  /* 0xff80000071087808 */ /* 0x000fe20004800000 */
[----:B------:R3:W4:Y:S01]  /*3980*/  MUFU.TANH R158, R70 ;  /* 0x00000046009e7308 */ /* 0x0007220000002400 */
[----:B------:R-:W-:-:S02]  /*3990*/  FSEL R104, R104, -INF , !P5 ;  /* 0xff80000068687808 */ /* 0x000fc40006800000 */
[----:B------:R-:W-:Y:S02]  /*39a0*/  FSEL R102, R102, -INF , !P5 ;  /* 0xff80000066667808 */ /* 0x000fe40006800000 */
[----:B------:R-:W-:Y:S01]  /*39b0*/  FSEL R31, R100, -INF , !P5 ;  /* 0xff800000641f7808 */ /* 0x000fe20006800000 */
[----:B------:R-:W-:Y:S01]  /*39c0*/  FMUL.FTZ R60, R60, UR4 ;  /* 0x000000043c3c7c20 */ /* 0x000fe20008410000 */
[----:B------:R-:W-:Y:S01]  /*39d0*/  FSEL R47, R98, -INF , !P5 ;  /* 0xff800000622f7808 */ /* 0x000fe20006800000 */
[----:B------:R-:W-:Y:S01]  /*39e0*/  FMUL.FTZ R61, R61, UR4 ;  /* 0x000000043d3d7c20 */ /* 0x000fe20008410000 */
[----:B------:R-:W-:Y:S01]  /*39f0*/  ISETP.GE.AND P5, PT, R6, R87, PT ;  /* 0x000000570600720c */ /* 0x000fe20003fa6270 */
[----:B------:R-:W-:Y:S01]  /*3a00*/  FMUL.FTZ R62, R62, UR4 ;  /* 0x000000043e3e7c20 */ /* 0x000fe20008410000 */
[----:B------:R-:W-:Y:S01]  /*3a10*/  FMUL.FTZ R63, R63, UR4 ;  /* 0x000000043f3f7c20 */ /* 0x000fe20008410000 */
[----:B------:R-:W-:Y:S01]  /*3a20*/  VIADD R6, R74, 0x30 ;  /* 0x000000304a067836 */ /* 0x000fe20000000000 */
[----:B------:R-:W-:Y:S01]  /*3a30*/  FSEL R40, R111, -INF , !P1 ;  /* 0xff8000006f287808 */ /* 0x000fe20004800000 */
[----:B------:R3:W1:Y:S01]  /*3a40*/  MUFU.TANH R152, R71 ;  /* 0x0000004700987308 */ /* 0x0006620000002400 */
[----:B------:R-:W-:Y:S01]  /*3a50*/  FSEL R145, R145, -INF , !P1 ;  /* 0xff80000091917808 */ /* 0x000fe20004800000 */
[----:B------:R-:W-:Y:S01]  /*3a60*/  HMMA.16816.F32 R36, R36, R58, R12 ;  /* 0x0000003a2424723c */ /* 0x000fe2000000180c */
[----:B------:R-:W-:-:S02]  /*3a70*/  FSEL R153, R153, -INF , !P1 ;  /* 0xff80000099997808 */ /* 0x000fc40004800000 */
[----:B------:R-:W-:Y:S02]  /*3a80*/  IADD3 R18, PT, PT, R74, 0x11, RZ ;  /* 0x000000114a127810 */ /* 0x000fe40007ffe0ff */
[----:B------:R-:W-:Y:S01]  /*3a90*/  ISETP.GE.U32.AND P1, PT, R87, 0x41, PT ;  /* 0x000000415700780c */ /* 0x000fe20003f26070 */
[----:B------:R3:W1:Y:S01]  /*3aa0*/  MUFU.TANH R141, R60 ;  /* 0x0000003c008d7308 */ /* 0x0006620000002400 */
[----:B------:R-:W-:Y:S02]  /*3ab0*/  FSEL R28, R109, -INF , !P4 ;  /* 0xff8000006d1c7808 */ /* 0x000fe40006000000 */
[----:B------:R-:W-:Y:S02]  /*3ac0*/  FSEL R16, R108, -INF , !P4 ;  /* 0xff8000006c107808 */ /* 0x000fe40006000000 */
[----:B------:R-:W-:Y:S02]  /*3ad0*/  FSEL R21, R106, -INF , !P4 ;  /* 0xff8000006a157808 */ /* 0x000fe40006000000 */
[----:B------:R-:W-:Y:S01]  /*3ae0*/  FSEL R23, R76, -INF , !P4 ;  /* 0xff8000004c177808 */ /* 0x000fe20006000000 */
[----:B------:R3:W1:Y:S01]  /*3af0*/  MUFU.TANH R139, R61 ;  /* 0x0000003d008b7308 */ /* 0x0006620000002400 */
[----:B------:R-:W-:-:S02]  /*3b00*/  ISETP.GE.AND P3, PT, R18, R87, PT ;  /* 0x000000571200720c */ /* 0x000fc40003f66270 */
[----:B------:R-:W-:Y:S02]  /*3b10*/  ISETP.GE.AND P4, PT, R6, R87, PT ;  /* 0x000000570600720c */ /* 0x000fe40003f86270 */
[----:B------:R-:W-:Y:S02]  /*3b20*/  IADD3 R6, PT, PT, R74, 0x31, RZ ;  /* 0x000000314a067810 */ /* 0x000fe40007ffe0ff */
[----:B------:R-:W-:Y:S01]  /*3b30*/  FSEL R30, R110, -INF , !P3 ;  /* 0xff8000006e1e7808 */ /* 0x000fe20005800000 */
[----:B------:R3:W1:Y:S01]  /*3b40*/  MUFU.TANH R67, R62 ;  /* 0x0000003e00437308 */ /* 0x0006620000002400 */
[----:B------:R-:W-:Y:S02]  /*3b50*/  FSEL R18, R107, -INF , !P3 ;  /* 0xff8000006b127808 */ /* 0x000fe40005800000 */
[----:B------:R-:W-:Y:S02]  /*3b60*/  FSEL R57, R105, -INF , !P3 ;  /* 0xff80000069397808 */ /* 0x000fe40005800000 */
[----:B------:R-:W-:-:S02]  /*3b70*/  FSEL R53, R77, -INF , !P3 ;  /* 0xff8000004d357808 */ /* 0x000fc40005800000 */
[----:B------:R-:W-:Y:S01]  /*3b80*/  ISETP.GE.AND P3, PT, R6, R87, PT ;  /* 0x000000570600720c */ /* 0x000fe20003f66270 */
[----:B------:R3:W2:Y:S01]  /*3b90*/  MUFU.TANH R65, R63 ;  /* 0x0000003f00417308 */ /* 0x0006a20000002400 */
[----:B------:R-:W-:Y:S01]  /*3ba0*/  VIADD R6, R74, 0x38 ;  /* 0x000000384a067836 */ /* 0x000fe20000000000 */
[----:B------:R-:W-:Y:S02]  /*3bb0*/  FSEL R46, R112, -INF , !P2 ;  /* 0xff800000702e7808 */ /* 0x000fe40005000000 */
[----:B------:R-:W-:Y:S02]  /*3bc0*/  FSEL R50, R79, -INF , !P2 ;  /* 0xff8000004f327808 */ /* 0x000fe40005000000 */
[----:B------:R-:W-:Y:S02]  /*3bd0*/  FSEL R149, R149, -INF , !P2 ;  /* 0xff80000095957808 */ /* 0x000fe40005000000 */
[----:B------:R3:W2:Y:S01]  /*3be0*/  MUFU.TANH R156, R52 ;  /* 0x00000034009c7308 */ /* 0x0006a20000002400 */
[----:B------:R-:W-:-:S02]  /*3bf0*/  FSEL R171, R78, -INF , !P2 ;  /* 0xff8000004eab7808 */ /* 0x000fc40005000000 */
[----:B-1----:R-:W-:Y:S02]  /*3c00*/  FSEL R140, R140, -INF , !P0 ;  /* 0xff8000008c8c7808 */ /* 0x002fe40004000000 */
[----:B------:R-:W-:Y:S02]  /*3c10*/  FSEL R20, R73, -INF , !P0 ;  /* 0xff80000049147808 */ /* 0x000fe40004000000 */
[----:B------:R-:W-:Y:S01]  /*3c20*/  FSEL R155, R155, -INF , !P0 ;  /* 0xff8000009b9b7808 */ /* 0x000fe20004000000 */
[----:B------:R-:W1:Y:S01]  /*3c30*/  MUFU.TANH R154, R154 ;  /* 0x0000009a009a7308 */ /* 0x000e620000002400 */
[----:B------:R-:W-:Y:S01]  /*3c40*/  FSEL R157, R157, -INF , !P0 ;  /* 0xff8000009d9d7808 */ /* 0x000fe20004000000 */
[----:B------:R-:W-:Y:S01]  /*3c50*/  BAR.SYNC.DEFER_BLOCKING 0x0 ;  /* 0x0000000000007b1d */ /* 0x000fe20000010000 */
[----:B------:R-:W-:-:S05]  /*3c60*/  ISETP.GE.AND P2, PT, R6, R87, PT ;  /* 0x000000570600720c */ /* 0x000fca0003f46270 */
[----:B------:R3:W1:Y:S08]  /*3c70*/  MUFU.TANH R148, R54 ;  /* 0x0000003600947308 */ /* 0x0006700000002400 */
[----:B------:R-:W1:Y:S01]  /*3c80*/  MUFU.TANH R150, R150 ;  /* 0x0000009600967308 */ /* 0x000e620000002400 */
[----:B--2-4-:R-:W-:Y:S05]  /*3c90*/  @!P1 BRA `(.L_x_1293) ;  /* 0x0000000000689947 */ /* 0x014fea0003800000 */
        /* <DEDUP_REMOVED lines=12> */
[----:B------:R-:W-:-:S04]  /*3d60*/  LEA R6, P0, R80, R7, 0x5 ;  /* 0x0000000750067211 */ /* 0x000fc800078028ff */
[----:B------:R-:W-:Y:S02]  /*3d70*/  LEA.HI.X R81, R80, R5, R81, 0x5, P0 ;  /* 0x0000000550517211 */ /* 0x000fe400000f2c51 */
        /* <DEDUP_REMOVED lines=9> */
[----:B------:R-:W-:-:S05]  /*3e10*/  LEA.HI.X R35, R6, R206, R81, 0x1, P0 ;  /* 0x000000ce06237211 */ /* 0x000fca00000f0c51 */
[----:B------:R2:W-:Y:S04]  /*3e20*/  LDGSTS.E.BYPASS.LTC128B.128 [R211+0x5800], desc[UR14][R34.64] ;  /* 0x0580000022d37fae */ /* 0x0005e8000b981a0e */
[----:B------:R-:W0:Y:S02]  /*3e30*/  LDGDEPBAR ;  /* 0x00000000000079af */ /* 0x000e240000000000 */
.L_x_1293:
[----:B------:R-:W-:Y:S01]  /*3e40*/  FMNMX3.FTZ R5, R68, R94, R2, !PT ;  /* 0x0000005e44057276 */ /* 0x000fe20007810002 */
[----:B------:R-:W-:Y:S01]  /*3e50*/  FMUL.FTZ R9, R9, UR4 ;  /* 0x0000000409097c20 */ /* 0x000fe20008410000 */
[----:B------:R-:W-:Y:S01]  /*3e60*/  ISETP.NE.AND P0, PT, R4, RZ, PT ;  /* 0x000000ff0400720c */ /* 0x000fe20003f05270 */
[----:B------:R-:W-:Y:S01]  /*3e70*/  FMUL.FTZ R55, R55, UR4 ;  /* 0x0000000437377c20 */ /* 0x000fe20008410000 */
[----:B------:R-:W-:Y:S01]  /*3e80*/  FMNMX3.FTZ R5, R5, R102, R16, !PT ;  /* 0x0000006605057276 */ /* 0x000fe20007810010 */
[----:B------:R-:W4:Y:S01]  /*3e90*/  MUFU.TANH R144, R9 ;  /* 0x0000000900907308 */ /* 0x000f220000002400 */
[----:B------:R-:W-:Y:S01]  /*3ea0*/  FSEL R66, R72, -INF , !P0 ;  /* 0xff80000048427808 */ /* 0x000fe20004000000 */
[----:B------:R-:W-:Y:S01]  /*3eb0*/  FMUL.FTZ R10, R10, UR4 ;  /* 0x000000040a0a7c20 */ /* 0x000fe20008410000 */
[----:B------:R-:W-:Y:S01]  /*3ec0*/  FMNMX3.FTZ R5, R5, R18, R50, !PT ;  /* 0x0000001205057276 */ /* 0x000fe20007810032 */
[----:B------:R-:W-:Y:S01]  /*3ed0*/  FMUL.FTZ R11, R11, UR4 ;  /* 0x000000040b0b7c20 */ /* 0x000fe20008410000 */
[----:B------:R-:W-:Y:S01]  /*3ee0*/  FSEL R22, R22, -INF , !P6 ;  /* 0xff80000016167808 */ /* 0x000fe20007000000 */
[----:B------:R-:W-:Y:S01]  /*3ef0*/  FMUL.FTZ R36, R36, UR4 ;  /* 0x0000000424247c20 */ /* 0x000fe20008410000 */
[----:B------:R-:W-:Y:S01]  /*3f00*/  FMNMX3.FTZ R5, R5, R40, R20, !PT ;  /* 0x0000002805057276 */ /* 0x000fe20007810014 */
[----:B------:R-:W5:Y:S01]  /*3f10*/  MUFU.TANH R146, R55 ;  /* 0x0000003700927308 */ /* 0x000f620000002400 */
[----:B------:R-:W-:Y:S01]  /*3f20*/  IADD3 R74, PT, PT, R74, 0x39, RZ ;  /* 0x000000394a4a7810 */ /* 0x000fe20007ffe0ff */
[----:B------:R-:W-:Y:S01]  /*3f30*/  FMUL.FTZ R37, R37, UR4 ;  /* 0x0000000425257c20 */ /* 0x000fe20008410000 */
[----:B------:R-:W-:Y:S01]  /*3f40*/  FSEL R162, R162, -INF , !P5 ;  /* 0xff800000a2a27808 */ /* 0x000fe20006800000 */
[----:B------:R-:W-:Y:S01]  /*3f50*/  FMUL.FTZ R38, R38, UR4 ;  /* 0x0000000426267c20 */ /* 0x000fe20008410000 */
[----:B------:R-:W-:Y:S01]  /*3f60*/  FSEL R156, R156, -INF , !P4 ;  /* 0xff8000009c9c7808 */ /* 0x000fe20006000000 */
[----:B------:R-:W-:Y:S01]  /*3f70*/  FMUL.FTZ R39, R39, UR4 ;  /* 0x0000000427277c20 */ /* 0x000fe20008410000 */
[----:B------:R-:W-:Y:S01]  /*3f80*/  FMNMX3.FTZ R5, R5, R66, R22, !PT ;  /* 0x0000004205057276 */ /* 0x000fe20007810016 */
[----:B------:R2:W5:Y:S01]  /*3f90*/  MUFU.TANH R138, R10 ;  /* 0x0000000a008a7308 */ /* 0x0005620000002400 */
[----:B------:R-:W-:Y:S01]  /*3fa0*/  FSEL R160, R160, -INF , !P0 ;  /* 0xff800000a0a07808 */ /* 0x000fe20004000000 */
[----:B------:R-:W5:Y:S01]  /*3fb0*/  LDCU UR4, c[0x0][0x45c] ;  /* 0x00008b80ff0477ac */ /* 0x000f620008000800 */
[----:B------:R-:W-:-:S02]  /*3fc0*/  FSEL R163, R163, -INF , !P0 ;  /* 0xff800000a3a37808 */ /* 0x000fc40004000000 */
[----:B------:R-:W-:Y:S02]  /*3fd0*/  FSEL R169, R169, -INF , !P0 ;  /* 0xff800000a9a97808 */ /* 0x000fe40004000000 */
[----:B------:R-:W-:Y:S01]  /*3fe0*/  ISETP.GE.AND P0, PT, R74, R87, PT ;  /* 0x000000574a00720c */ /* 0x000fe20003f06270 */
[----:B------:R-:W5:Y:S01]  /*3ff0*/  MUFU.TANH R132, R11 ;  /* 0x0000000b00847308 */ /* 0x000f620000002400 */
[----:B-1----:R-:W-:Y:S02]  /*4000*/  FSEL R154, R154, -INF , !P3 ;  /* 0xff8000009a9a7808 */ /* 0x002fe40005800000 */
[----:B------:R-:W-:Y:S02]  /*4010*/  FSEL R150, R150, -INF , !P2 ;  /* 0xff80000096967808 */ /* 0x000fe40005000000 */
[----:B------:R-:W-:Y:S02]  /*4020*/  FMNMX3.FTZ R5, R5, R162, R156, !PT ;  /* 0x000000a205057276 */ /* 0x000fe4000781009c */
[----:B----4-:R-:W-:Y:S01]  /*4030*/  FSEL R144, R144, -INF , !P0 ;  /* 0xff80000090907808 */ /* 0x010fe20004000000 */
[----:B------:R-:W1:Y:S01]  /*4040*/  MUFU.TANH R137, R36 ;  /* 0x0000002400897308 */ /* 0x000e620000002400 */
[----:B------:R-:W-:-:S02]  /*4050*/  FMNMX3.FTZ R5, R5, R154, R150, !PT ;  /* 0x0000009a05057276 */ /* 0x000fc40007810096 */
[----:B------:R-:W-:Y:S02]  /*4060*/  FMNMX3.FTZ R7, R64, R44, R56, !PT ;  /* 0x0000002c40077276 */ /* 0x000fe40007810038 */
[----:B------:R-:W-:Y:S02]  /*4070*/  FMNMX.FTZ R5, R144, R5, !PT ;  /* 0x0000000590057209 */ /* 0x000fe40007810000 */
[----:B------:R-:W-:Y:S01]  /*4080*/  FMNMX3.FTZ R7, R7, R104, R28, !PT ;  /* 0x0000006807077276 */ /* 0x000fe2000781001c */
[----:B---3--:R-:W3:Y:S01]  /*4090*/  MUFU.TANH R63, R37 ;  /* 0x00000025003f7308 */ /* 0x008ee20000002400 */
[----:B--2---:R-:W-:Y:S01]  /*40a0*/  FMNMX3.FTZ R10, R19, R29, R41, !PT ;  /* 0x0000001d130a7276 */ /* 0x004fe20007810029 */
[----:B------:R-:W2:Y:S01]  /*40b0*/  SHFL.BFLY PT, R134, R5, 0x2, 0x1f ;  /* 0x0c401f0005867f89 */ /* 0x000ea200000e0000 */
[----:B------:R-:W-:Y:S02]  /*40c0*/  FMNMX3.FTZ R7, R7, R30, R46, !PT ;  /* 0x0000001e07077276 */ /* 0x000fe4000781002e */
[----:B------:R-:W-:-:S02]  /*40d0*/  FSEL R158, R158, -INF , !P6 ;  /* 0xff8000009e9e7808 */ /* 0x000fc40007000000 */
[----:B------:R-:W-:Y:S01]  /*40e0*/  FMNMX3.FTZ R7, R7, R8, R140, !PT ;  /* 0x0000000807077276 */ /* 0x000fe2000781008c */
[----:B------:R-:W4:Y:S01]  /*40f0*/  MUFU.TANH R61, R38 ;  /* 0x00000026003d7308 */ /* 0x000f220000002400 */
[----:B------:R-:W-:Y:S02]  /*4100*/  FMNMX3.FTZ R10, R10, R47, R23, !PT ;  /* 0x0000002f0a0a7276 */ /* 0x000fe40007810017 */
[----:B------:R-:W-:Y:S02]  /*4110*/  FSEL R152, R152, -INF , !P5 ;  /* 0xff80000098987808 */ /* 0x000fe40006800000 */
[----:B------:R-:W-:Y:S02]  /*4120*/  FSEL R148, R148, -INF , !P4 ;  /* 0xff80000094947808 */ /* 0x000fe40006000000 */
[----:B------:R-:W-:Y:S01]  /*4130*/  FMNMX3.FTZ R7, R7, R160, R158, !PT ;  /* 0x000000a007077276 */ /* 0x000fe2000781009e */
[----:B------:R-:W4:Y:S01]  /*4140*/  MUFU.TANH R60, R39 ;  /* 0x00000027003c7308 */ /* 0x000f220000002400 */
[----:B------:R-:W-:-:S02]  /*4150*/  FMNMX3.FTZ R6, R17, R91, R99, !PT ;  /* 0x0000005b11067276 */ /* 0x000fc40007810063 */
[----:B------:R-:W-:Y:S02]  /*4160*/  FMNMX3.FTZ R10, R10, R53, R171, !PT ;  /* 0x000000350a0a7276 */ /* 0x000fe400078100ab */
[----:B-----5:R-:W-:Y:S02]  /*4170*/  FSEL R146, R146, -INF , !P3 ;  /* 0xff80000092927808 */ /* 0x020fe40005800000 */
[----:B------:R-:W-:Y:S02]  /*4180*/  FSEL R138, R138, -INF , !P2 ;  /* 0xff8000008a8a7808 */ /* 0x000fe40005000000 */
[----:B------:R-:W-:Y:S02]  /*4190*/  FMNMX3.FTZ R6, R6, R31, R21, !PT ;  /* 0x0000001f06067276 */ /* 0x000fe40007810015 */
[----:B--2---:R-:W-:Y:S02]  /*41a0*/  FMNMX.FTZ R134, R5, R134, !PT ;  /* 0x0000008605867209 */ /* 0x004fe40007810000 */
[----:B------:R-:W-:-:S02]  /*41b0*/  FMNMX3.FTZ R5, R7, R152, R148, !PT ;  /* 0x0000009807057276 */ /* 0x000fc40007810094 */
[----:B------:R-:W-:Y:S01]  /*41c0*/  FSEL R167, R167, -INF , !P6 ;  /* 0xff800000a7a77808 */ /* 0x000fe20007000000 */
[----:B------:R-:W-:Y:S01]  /*41d0*/  SHFL.BFLY PT, R9, R134, 0x1, 0x1f ;  /* 0x0c201f0086097f89 */ /* 0x000fe200000e0000 */
[----:B------:R-:W-:Y:S02]  /*41e0*/  FMNMX3.FTZ R10, R10, R153, R157, !PT ;  /* 0x000000990a0a7276 */ /* 0x000fe4000781009d */
[----:B------:R-:W-:Y:S02]  /*41f0*/  FSEL R132, R132, -INF , !P0 ;  /* 0xff80000084847808 */ /* 0x000fe40004000000 */
[----:B------:R-:W-:Y:S02]  /*4200*/  FMNMX3.FTZ R5, R5, R146, R138, !PT ;  /* 0x0000009205057276 */ /* 0x000fe4000781008a */
[----:B------:R-:W-:Y:S02]  /*4210*/  FMNMX3.FTZ R6, R6, R57, R149, !PT ;  /* 0x0000003906067276 */ /* 0x000fe40007810095 */
[----:B------:R-:W-:-:S02]  /*4220*/  FSEL R165, R165, -INF , !P5 ;  /* 0xff800000a5a57808 */ /* 0x000fc40006800000 */
[----:B------:R-:W-:Y:S02]  /*4230*/  FSEL R141, R141, -INF , !P4 ;  /* 0xff8000008d8d7808 */ /* 0x000fe40006000000 */
[----:B------:R-:W-:Y:S02]  /*4240*/  FMNMX3.FTZ R10, R10, R169, R167, !PT ;  /* 0x000000a90a0a7276 */ /* 0x000fe400078100a7 */
[----:B------:R-:W-:Y:S02]  /*4250*/  FSEL R161, R161, -INF , !P6 ;  /* 0xff800000a1a17808 */ /* 0x000fe40007000000 */
[----:B------:R-:W-:Y:S02]  /*4260*/  FMNMX.FTZ R4, R132, R5, !PT ;  /* 0x0000000584047209 */ /* 0x000fe40007810000 */
[----:B------:R-:W-:Y:S02]  /*4270*/  FMNMX3.FTZ R6, R6, R145, R155, !PT ;  /* 0x0000009106067276 */ /* 0x000fe4000781009b */
[----:B------:R-:W-:Y:S01]  /*4280*/  FSEL R139, R139, -INF , !P3 ;  /* 0xff8000008b8b7808 */ /* 0x000fe20005800000 */
[----:B------:R-:W2:Y:S01]  /*4290*/  SHFL.BFLY PT, R5, R4, 0x2, 0x1f ;  /* 0x0c401f0004057f89 */ /* 0x000ea200000e0000 */
[----:B-1----:R-:W-:-:S02]  /*42a0*/  FSEL R137, R137, -INF , !P2 ;  /* 0xff80000089897808 */ /* 0x002fc40005000000 */
[----:B------:R-:W-:Y:S02]  /*42b0*/  FMNMX3.FTZ R10, R10, R165, R141, !PT ;  /* 0x000000a50a0a7276 */ /* 0x000fe4000781008d */
[----:B------:R-:W-:Y:S02]  /*42c0*/  FSEL R159, R159, -INF , !P5 ;  /* 0xff8000009f9f7808 */ /* 0x000fe40006800000 */
[----:B------:R-:W-:Y:S02]  /*42d0*/  FSEL R67, R67, -INF , !P4 ;  /* 0xff80000043437808 */ /* 0x000fe40006000000 */
[----:B------:R-:W-:Y:S02]  /*42e0*/  FMNMX3.FTZ R6, R6, R163, R161, !PT ;  /* 0x000000a306067276 */ /* 0x000fe400078100a1 */
[----:B---3--:R-:W-:Y:S02]  /*42f0*/  FSEL R63, R63, -INF , !P0 ;  /* 0xff8000003f3f7808 */ /* 0x008fe40004000000 */
[----:B------:R-:W-:-:S02]  /*4300*/  FMNMX3.FTZ R10, R10, R139, R137, !PT ;  /* 0x0000008b0a0a7276 */ /* 0x000fc40007810089 */
[----:B------:R-:W-:Y:S02]  /*4310*/  FSEL R65, R65, -INF , !P3 ;  /* 0xff80000041417808 */ /* 0x000fe40005800000 */
[----:B----4-:R-:W-:Y:S02]  /*4320*/  FSEL R61, R61, -INF , !P2 ;  /* 0xff8000003d3d7808 */ /* 0x010fe40005000000 */
[----:B------:R-:W-:Y:S02]  /*4330*/  FMNMX3.FTZ R6, R6, R159, R67, !PT ;  /* 0x0000009f06067276 */ /* 0x000fe40007810043 */
[----:B------:R-:W-:Y:S02]  /*4340*/  FMNMX.FTZ R7, R63, R10, !PT ;  /* 0x0000000a3f077209 */ /* 0x000fe40007810000 */
[----:B------:R-:W-:Y:S02]  /*4350*/  FSEL R60, R60, -INF , !P0 ;  /* 0xff8000003c3c7808 */ /* 0x000fe40004000000 */
[----:B------:R-:W-:Y:S01]  /*4360*/  FMNMX3.FTZ R11, R6, R65, R61, !PT ;  /* 0x00000041060b7276 */ /* 0x000fe2000781003d */
[----:B------:R-:W1:Y:S01]  /*4370*/  SHFL.BFLY PT, R136, R7, 0x2, 0x1f ;  /* 0x0c401f0007887f89 */ /* 0x000e6200000e0000 */
[----:B--2---:R-:W-:-:S02]  /*4380*/  FMNMX.FTZ R4, R4, R5, !PT ;  /* 0x0000000504047209 */ /* 0x004fc40007810000 */
[----:B------:R-:W-:Y:S02]  /*4390*/  FMNMX.FTZ R6, R60, R11, !PT ;  /* 0x0000000b3c067209 */ /* 0x000fe40007810000 */
[----:B------:R-:W-:Y:S01]  /*43a0*/  FMNMX.FTZ R134, R134, R9, !PT ;  /* 0x0000000986867209 */ /* 0x000fe20007810000 */
[----:B------:R-:W2:Y:S01]  /*43b0*/  SHFL.BFLY PT, R133, R4, 0x1, 0x1f ;  /* 0x0c201f0004857f89 */ /* 0x000ea200000e0000 */
[----:B------:R-:W-:Y:S02]  /*43c0*/  LOP3.LUT R188, R83, 0x200, RZ, 0xc0, !PT ;  /* 0x0000020053bc7812 */ /* 0x000fe400078ec0ff */
[----:B------:R-:W-:Y:S01]  /*43d0*/  FSETP.NEU.FTZ.AND P0, PT, R134, -INF , PT ;  /* 0xff8000008600780b */ /* 0x000fe20003f1d000 */
[----:B------:R-:W3:Y:S01]  /*43e0*/  SHFL.BFLY PT, R135, R6, 0x2, 0x1f ;  /* 0x0c401f0006877f89 */ /* 0x000ee200000e0000 */
[----:B------:R-:W-:Y:S01]  /*43f0*/  IADD3 R188, PT, PT, R188, R27, RZ ;  /* 0x0000001bbcbc7210 */ /* 0x000fe20007ffe0ff */
[----:B------:R-:W-:-:S03]  /*4400*/  FMUL.FTZ R151, R134, UR4 ;  /* 0x0000000486977c20 */ /* 0x000fc60008410000 */
[----:B------:R-:W-:Y:S02]  /*4410*/  LEA R188, R188, UR5, 0x1 ;  /* 0x00000005bcbc7c11 */ /* 0x000fe4000f8e08ff */
[----:B------:R-:W-:Y:S02]  /*4420*/  FSEL R151, R151, RZ, P0 ;  /* 0x000000ff97977208 */ /* 0x000fe40000000000 */
[-C--:B------:R-:W-:Y:S01]  /*4430*/  IADD3 R143, PT, PT, R0, R188.reuse, RZ ;  /* 0x000000bc008f7210 */ /* 0x080fe20007ffe0ff */
[----:B------:R-:W-:Y:S01]  /*4440*/  LDSM.16.MT88.4 R116, [R188+0x6000] ;  /* 0x00600000bc74783b */ /* 0x000fe20000004200 */
[C---:B------:R-:W-:Y:S01]  /*4450*/  IADD3 R184, PT, PT, R3.reuse, R188, RZ ;  /* 0x000000bc03b87210 */ /* 0x040fe20007ffe0ff */
[--C-:B------:R-:W-:Y:S01]  /*4460*/  FFMA.FTZ R33, R2, UR4, -R151.reuse ;  /* 0x0000000402217c23 */ /* 0x100fe20008010897 */
[----:B------:R-:W-:Y:S01]  /*4470*/  IADD3 R142, PT, PT, R3, R143, RZ ;  /* 0x0000008f038e7210 */ /* 0x000fe20007ffe0ff */
[--C-:B------:R-:W-:Y:S01]  /*4480*/  FFMA.FTZ R2, R102, UR4, -R151.reuse ;  /* 0x0000000466027c23 */ /* 0x100fe20008010897 */
[----:B-1----:R-:W-:Y:S01]  /*4490*/  FMNMX.FTZ R136, R7, R136, !PT ;  /* 0x0000008807887209 */ /* 0x002fe20007810000 */
[----:B------:R-:W-:Y:S01]  /*44a0*/  LDSM.16.MT88.4 R100, [R184+0x6000] ;  /* 0x00600000b864783b */ /* 0x000fe20000004200 */
[--C-:B------:R-:W-:Y:S01]  /*44b0*/  FFMA.FTZ R35, R68, UR4, -R151.reuse ;  /* 0x0000000444237c23 */ /* 0x100fe20008010897 */
[--C-:B------:R-:W-:Y:S01]  /*44c0*/  FFMA.FTZ R32, R94, UR4, -R151.reuse ;  /* 0x000000045e207c23 */ /* 0x100fe20008010897 */
[----:B------:R-:W-:Y:S01]  /*44d0*/  MUFU.EX2 R33, R33 ;  /* 0x0000002100217308 */ /* 0x000fe20000000800 */
[----:B------:R-:W1:Y:S01]  /*44e0*/  SHFL.BFLY PT, R9, R136, 0x1, 0x1f ;  /* 0x0c201f0088097f89 */ /* 0x000e6200000e0000 */
[----:B--2---:R-:W-:Y:S01]  /*44f0*/  FMNMX.FTZ R133, R4, R133, !PT ;  /* 0x0000008504857209 */ /* 0x004fe20007810000 */
[--C-:B------:R-:W-:Y:S01]  /*4500*/  FFMA.FTZ R48, R16, UR4, -R151.reuse ;  /* 0x0000000410307c23 */ /* 0x100fe20008010897 */
[----:B------:R-:W-:Y:S01]  /*4510*/  MUFU.EX2 R35, R35 ;  /* 0x0000002300237308 */ /* 0x000fe20000000800 */
[----:B---3--:R-:W-:Y:S01]  /*4520*/  FMNMX.FTZ R135, R6, R135, !PT ;  /* 0x0000008706877209 */ /* 0x008fe20007810000 */
[----:B------:R-:W-:Y:S01]  /*4530*/  LDSM.16.MT88.4 R84, [R143+0x6000] ;  /* 0x006000008f54783b */ /* 0x000fe20000004200 */
[C---:B------:R-:W-:Y:S01]  /*4540*/  FMUL.FTZ R147, R133.reuse, UR4 ;  /* 0x0000000485937c20 */ /* 0x040fe20008410000 */
[----:B------:R-:W-:Y:S01]  /*4550*/  FSETP.NEU.FTZ.AND P0, PT, R133, -INF , PT ;  /* 0xff8000008500780b */ /* 0x000fe20003f1d000 */
[----:B------:R-:W2:Y:S01]  /*4560*/  MUFU.EX2 R32, R32 ;  /* 0x0000002000207308 */ /* 0x000ea20000000800 */
[----:B------:R-:W3:Y:S01]  /*4570*/  SHFL.BFLY PT, R10, R135, 0x1, 0x1f ;  /* 0x0c201f00870a7f89 */ /* 0x000ee200000e0000 */
[--C-:B------:R-:W-:Y:S01]  /*4580*/  FFMA.FTZ R156, R156, UR4, -R151.reuse ;  /* 0x000000049c9c7c23 */ /* 0x100fe20008010897 */
[----:B------:R-:W-:Y:S01]  /*4590*/  FSEL R147, R147, RZ, P0 ;  /* 0x000000ff93937208 */ /* 0x000fe20000000000 */
[----:B------:R-:W4:Y:S01]  /*45a0*/  MUFU.EX2 R2, R2 ;  /* 0x0000000200027308 */ /* 0x000f220000000800 */
[----:B------:R-:W5:Y:S01]  /*45b0*/  LDSM.16.MT88.4 R4, [R142+0x6000] ;  /* 0x006000008e04783b */ /* 0x000f620000004200 */
        /* <DEDUP_REMOVED lines=8> */
[----:B------:R-:W-:Y:S01]  /*4640*/  MUFU.EX2 R27, R27 ;  /* 0x0000001b001b7308 */ /* 0x000fe20000000800 */
[----:B------:R-:W-:Y:S01]  /*4650*/  FFMA.FTZ R49, R8, UR4, -R147 ;  /* 0x0000000408317c23 */ /* 0x000fe20008010893 */
[----:B-1----:R-:W-:Y:S01]  /*4660*/  FMNMX.FTZ R136, R136, R9, !PT ;  /* 0x0000000988887209 */ /* 0x002fe20007810000 */
[----:B------:R-:W-:Y:S01]  /*4670*/  FFMA.FTZ R9, R50, UR4, -R151 ;  /* 0x0000000432097c23 */ /* 0x000fe20008010897 */
[----:B------:R-:W1:Y:S01]  /*4680*/  MUFU.EX2 R34, R34 ;  /* 0x0000002200227308 */ /* 0x000e620000000800 */
[----:B------:R-:W-:Y:S01]  /*4690*/  LDSM.16.MT88.4 R12, [R184+0x6800] ;  /* 0x00680000b80c783b */ /* 0x000fe20000004200 */
[C---:B------:R-:W-:Y:S01]  /*46a0*/  FSETP.NEU.FTZ.AND P0, PT, R136.reuse, -INF , PT ;  /* 0xff8000008800780b */ /* 0x040fe20003f1d000 */
[----:B------:R-:W-:Y:S01]  /*46b0*/  FMUL.FTZ R64, R136, UR4 ;  /* 0x0000000488407c20 */ /* 0x000fe20008410000 */
[----:B------:R-:W-:Y:S01]  /*46c0*/  MUFU.EX2 R37, R37 ;  /* 0x0000002500257308 */ /* 0x000fe20000000800 */
[----:B--2---:R-:W-:Y:S01]  /*46d0*/  F2FP.F16.F32.PACK_AB R72, R32, R35 ;  /* 0x000000232048723e */ /* 0x004fe200000000ff */
[--C-:B------:R-:W-:Y:S01]  /*46e0*/  FFMA.FTZ R50, R46, UR4, -R147.reuse ;  /* 0x000000042e327c23 */ /* 0x100fe20008010893 */
[----:B---3--:R-:W-:Y:S01]  /*46f0*/  FMNMX.FTZ R135, R135, R10, !PT ;  /* 0x0000000a87877209 */ /* 0x008fe20007810000 */
[----:B------:R-:W2:Y:S01]  /*4700*/  MUFU.EX2 R0, R0 ;  /* 0x0000000000007308 */ /* 0x000ea20000000800 */
[----:B------:R-:W-:Y:S01]  /*4710*/  FSEL R64, R64, RZ, P0 ;  /* 0x000000ff40407208 */ /* 0x000fe20000000000 */
[----:B------:R-:W-:Y:S01]  /*4720*/  FFMA.FTZ R152, R152, UR4, -R147 ;  /* 0x0000000498987c23 */ /* 0x000fe20008010893 */
[C---:B------:R-:W-:Y:S01]  /*4730*/  FSETP.NEU.FTZ.AND P0, PT, R135.reuse, -INF , PT ;  /* 0xff8000008700780b */ /* 0x040fe20003f1d000 */
[----:B------:R-:W-:Y:S01]  /*4740*/  FMUL.FTZ R62, R135, UR4 ;  /* 0x00000004873e7c20 */ /* 0x000fe20008410000 */
[----:B----4-:R-:W-:Y:S01]  /*4750*/  F2FP.F16.F32.PACK_AB R74, R2, R33 ;  /* 0x00000021024a723e */ /* 0x010fe200000000ff */
[--C-:B------:R-:W-:Y:S01]  /*4760*/  FFMA.FTZ R38, R47, UR4, -R64.reuse ;  /* 0x000000042f267c23 */ /* 0x100fe20008010840 */
[--C-:B------:R-:W-:Y:S01]  /*4770*/  FFMA.FTZ R39, R41, UR4, -R64.reuse ;  /* 0x0000000429277c23 */ /* 0x100fe20008010840 */
[--C-:B------:R-:W-:Y:S01]  /*4780*/  FFMA.FTZ R47, R40, UR4, -R151.reuse ;  /* 0x00000004282f7c23 */ /* 0x100fe20008010897 */
[----:B------:R-:W-:Y:S01]  /*4790*/  FSEL R62, R62, RZ, P0 ;  /* 0x000000ff3e3e7208 */ /* 0x000fe20000000000 */
[--C-:B------:R-:W-:Y:S01]  /*47a0*/  FFMA.FTZ R45, R19, UR4, -R64.reuse ;  /* 0x00000004132d7c23 */ /* 0x100fe20008010840 */
[----:B------:R-:W-:Y:S01]  /*47b0*/  FFMA.FTZ R44, R29, UR4, -R64 ;  /* 0x000000041d2c7c23 */ /* 0x000fe20008010840 */
[----:B------:R-:W-:Y:S01]  /*47c0*/  FFMA.FTZ R41, R18, UR4, -R151 ;  /* 0x0000000412297c23 */ /* 0x000fe20008010897 */
[----:B------:R3:W-:Y:S01]  /*47d0*/  MUFU.EX2 R40, R9 ;  /* 0x0000000900287308 */ /* 0x0007e20000000800 */
[--C-:B------:R-:W-:Y:S01]  /*47e0*/  FFMA.FTZ R43, R17, UR4, -R62.reuse ;  /* 0x00000004112b7c23 */ /* 0x100fe2000801083e */
[--C-:B------:R-:W-:Y:S01]  /*47f0*/  FFMA.FTZ R3, R31, UR4, -R62.reuse ;  /* 0x000000041f037c23 */ /* 0x100fe2000801083e */
[----:B------:R-:W4:Y:S01]  /*4800*/  LDSM.16.MT88.4 R16, [R188+0x6800] ;  /* 0x00680000bc10783b */ /* 0x000f220000004200 */
[--C-:B------:R-:W-:Y:S01]  /*4810*/  FFMA.FTZ R42, R91, UR4, -R62.reuse ;  /* 0x000000045b2a7c23 */ /* 0x100fe2000801083e */
[----:B------:R-:W-:Y:S01]  /*4820*/  FFMA.FTZ R36, R99, UR4, -R62 ;  /* 0x0000000463247c23 */ /* 0x000fe2000801083e */
[----:B------:R-:W-:Y:S01]  /*4830*/  MUFU.EX2 R45, R45 ;  /* 0x0000002d002d7308 */ /* 0x000fe20000000800 */
[----:B------:R-:W-:Y:S01]  /*4840*/  LDSM.16.MT88.4 R28, [R142+0x6800] ;  /* 0x006800008e1c783b */ /* 0x000fe20000004200 */
[----:B-1----:R-:W-:Y:S01]  /*4850*/  F2FP.F16.F32.PACK_AB R73, R34, R27 ;  /* 0x0000001b2249723e */ /* 0x002fe200000000ff */
[--C-:B------:R-:W-:Y:S01]  /*4860*/  FFMA.FTZ R55, R23, UR4, -R64.reuse ;  /* 0x0000000417377c23 */ /* 0x100fe20008010840 */
[----:B------:R-:W1:Y:S01]  /*4870*/  MUFU.EX2 R44, R44 ;  /* 0x0000002c002c7308 */ /* 0x000e620000000800 */
[----:B--2---:R-:W-:Y:S01]  /*4880*/  F2FP.F16.F32.PACK_AB R75, R0, R37 ;  /* 0x00000025004b723e */ /* 0x004fe200000000ff */
[----:B------:R-:W-:Y:S01]  /*4890*/  FFMA.FTZ R54, R171, UR4, -R64 ;  /* 0x00000004ab367c23 */ /* 0x000fe20008010840 */
[--C-:B------:R-:W-:Y:S01]  /*48a0*/  FFMA.FTZ R58, R21, UR4, -R62.reuse ;  /* 0x00000004153a7c23 */ /* 0x100fe2000801083e */
[----:B---3--:R-:W2:Y:S01]  /*48b0*/  LDSM.16.MT88.4 R8, [R143+0x6800] ;  /* 0x006800008f08783b */ /* 0x008ea20000004200 */
[----:B------:R-:W-:Y:S01]  /*48c0*/  MUFU.EX2 R39, R39 ;  /* 0x0000002700277308 */ /* 0x000fe20000000800 */
[--C-:B------:R-:W-:Y:S01]  /*48d0*/  FFMA.FTZ R57, R57, UR4, -R62.reuse ;  /* 0x0000000439397c23 */ /* 0x100fe2000801083e */
[--C-:B------:R-:W-:Y:S01]  /*48e0*/  FFMA.FTZ R56, R149, UR4, -R62.reuse ;  /* 0x0000000495387c23 */ /* 0x100fe2000801083e */
[C---:B------:R-:W-:Y:S01]  /*48f0*/  HMMA.16816.F32 R124, R72.reuse, R116, RZ ;  /* 0x00000074487c723c */ /* 0x040fe200000018ff */
[----:B------:R-:W3:Y:S01]  /*4900*/  MUFU.EX2 R38, R38 ;  /* 0x0000002600267308 */ /* 0x000ee20000000800 */
[--C-:B------:R-:W-:Y:S01]  /*4910*/  FFMA.FTZ R59, R145, UR4, -R62.reuse ;  /* 0x00000004913b7c23 */ /* 0x100fe2000801083e */
[----:B------:R-:W-:Y:S01]  /*4920*/  FFMA.FTZ R145, R140, UR4, -R147 ;  /* 0x000000048c917c23 */ /* 0x000fe20008010893 */
[----:B------:R-:W-:Y:S01]  /*4930*/  FFMA.FTZ R149, R162, UR4, -R151 ;  /* 0x00000004a2957c23 */ /* 0x000fe20008010897 */
[----:B------:R-:W-:Y:S01]  /*4940*/  MUFU.EX2 R43, R43 ;  /* 0x0000002b002b7308 */ /* 0x000fe20000000800 */
[----:B-1----:R-:W-:Y:S01]  /*4950*/  F2FP.F16.F32.PACK_AB R68, R44, R45 ;  /* 0x0000002d2c44723e */ /* 0x002fe200000000ff */
[----:B------:R-:W-:Y:S01]  /*4960*/  FFMA.FTZ R140, R160, UR4, -R147 ;  /* 0x00000004a08c7c23 */ /* 0x000fe20008010893 */
[C---:B------:R-:W-:Y:S01]  /*4970*/  HMMA.16816.F32 R108, R72.reuse, R100, RZ ;  /* 0x00000064486c723c */ /* 0x040fe200000018ff */
[----:B------:R-:W1:Y:S01]  /*4980*/  MUFU.EX2 R42, R42 ;  /* 0x0000002a002a7308 */ /* 0x000e620000000800 */
[--C-:B------:R-:W-:Y:S01]  /*4990*/  FFMA.FTZ R155, R155, UR4, -R62.reuse ;  /* 0x000000049b9b7c23 */ /* 0x100fe2000801083e */
[--C-:B------:R-:W-:Y:S01]  /*49a0*/  FFMA.FTZ R160, R163, UR4, -R62.reuse ;  /* 0x00000004a3a07c23 */ /* 0x100fe2000801083e */
[--C-:B------:R-:W-:Y:S01]  /*49b0*/  FFMA.FTZ R162, R159, UR4, -R62.reuse ;  /* 0x000000049fa27c23 */ /* 0x100fe2000801083e */
[----:B------:R-:W-:Y:S01]  /*49c0*/  MUFU.EX2 R36, R36 ;  /* 0x0000002400247308 */ /* 0x000fe20000000800 */
[----:B------:R-:W-:Y:S01]  /*49d0*/  FFMA.FTZ R161, R161, UR4, -R62 ;  /* 0x00000004a1a17c23 */ /* 0x000fe2000801083e */
[----:B---3--:R-:W-:Y:S01]  /*49e0*/  F2FP.F16.F32.PACK_AB R70, R38, R39 ;  /* 0x000000272646723e */ /* 0x008fe200000000ff */
[C---:B------:R-:W-:Y:S01]  /*49f0*/  HMMA.16816.F32 R92, R72.reuse, R84, RZ ;  /* 0x00000054485c723c */ /* 0x040fe200000018ff */
[----:B------:R-:W3:Y:S01]  /*4a00*/  MUFU.EX2 R3, R3 ;  /* 0x0000000300037308 */ /* 0x000ee20000000800 */
[----:B------:R-:W-:Y:S01]  /*4a10*/  FADD.FTZ R44, R45, R44 ;  /* 0x0000002c2d2c7221 */ /* 0x000fe20000010000 */
[----:B------:R-:W-:Y:S01]  /*4a20*/  FADD.FTZ R32, R35, R32 ;  /* 0x0000002023207221 */ /* 0x000fe20000010000 */
[----:B------:R-:W-:Y:S01]  /*4a30*/  FADD.FTZ R34, R27, R34 ;  /* 0x000000221b227221 */ /* 0x000fe20000010000 */
[----:B------:R-:W-:Y:S01]  /*4a40*/  MUFU.EX2 R48, R48 ;  /* 0x0000003000307308 */ /* 0x000fe20000000800 */
[----:B------:R-:W-:Y:S01]  /*4a50*/  FADD.FTZ R39, R39, R44 ;  /* 0x0000002c27277221 */ /* 0x000fe20000010000 */
[----:B-1----:R-:W-:Y:S01]  /*4a60*/  F2FP.F16.F32.PACK_AB R69, R42, R43 ;  /* 0x0000002b2a45723e */ /* 0x002fe200000000ff */
[C---:B-----5:R-:W-:Y:S01]  /*4a70*/  HMMA.16816.F32 R76, R72.reuse, R4, RZ ;  /* 0x00000004484c723c */ /* 0x060fe200000018ff */
[----:B------:R-:W1:Y:S01]  /*4a80*/  MUFU.EX2 R41, R41 ;  /* 0x0000002900297308 */ /* 0x000e620000000800 */
[----:B------:R-:W-:Y:S01]  /*4a90*/  FADD.FTZ R43, R43, R42 ;  /* 0x0000002a2b2b7221 */ /* 0x000fe20000010000 */
[----:B------:R-:W-:Y:S01]  /*4aa0*/  FADD.FTZ R33, R33, R32 ;  /* 0x0000002021217221 */ /* 0x000fe20000010000 */
[----:B------:R-:W-:Y:S01]  /*4ab0*/  FADD.FTZ R37, R37, R34 ;  /* 0x0000002225257221 */ /* 0x000fe20000010000 */
[----:B------:R-:W-:Y:S01]  /*4ac0*/  MUFU.EX2 R47, R47 ;  /* 0x0000002f002f7308 */ /* 0x000fe20000000800 */
[----:B------:R-:W-:Y:S01]  /*4ad0*/  FADD.FTZ R38, R38, R39 ;  /* 0x0000002726267221 */ /* 0x000fe20000010000 */
[C---:B---3--:R-:W-:Y:S01]  /*4ae0*/  F2FP.F16.F32.PACK_AB R71, R3.reuse, R36 ;  /* 0x000000240347723e */ /* 0x048fe200000000ff */
[C---:B------:R-:W-:Y:S01]  /*4af0*/  HMMA.16816.F32 R120, R72.reuse, R118, RZ ;  /* 0x000000764878723c */ /* 0x040fe200000018ff */
[----:B------:R-:W-:Y:S01]  /*4b00*/  MUFU.EX2 R51, R51 ;  /* 0x0000003300337308 */ /* 0x000fe20000000800 */
[----:B------:R-:W-:Y:S01]  /*4b10*/  FADD.FTZ R36, R36, R43 ;  /* 0x0000002b24247221 */ /* 0x000fe20000010000 */
[----:B------:R-:W-:Y:S01]  /*4b20*/  FADD.FTZ R33, R2, R33 ;  /* 0x0000002102217221 */ /* 0x000fe20000010000 */
[----:B------:R-:W-:Y:S01]  /*4b30*/  FADD.FTZ R0, R0, R37 ;  /* 0x0000002500007221 */ /* 0x000fe20000010000 */
[----:B------:R3:W5:Y:S01]  /*4b40*/  MUFU.EX2 R46, R52 ;  /* 0x00000034002e7308 */ /* 0x0007620000000800 */
[----:B------:R-:W-:Y:S01]  /*4b50*/  FADD.FTZ R3, R3, R36 ;  /* 0x0000002403037221 */ /* 0x000fe20000010000 */
[--C-:B------:R-:W-:Y:S01]  /*4b60*/  FFMA.FTZ R219, R132, UR4, -R147.reuse ;  /* 0x0000000484db7c23 */ /* 0x100fe20008010893 */
[----:B------:R-:W-:Y:S01]  /*4b70*/  HMMA.16816.F32 R104, R72, R102, RZ ;  /* 0x000000664868723c */ /* 0x000fe200000018ff */
[----:B------:R-:W-:Y:S01]  /*4b80*/  MUFU.EX2 R50, R50 ;  /* 0x0000003200327308 */ /* 0x000fe20000000800 */
[--C-:B------:R-:W-:Y:S01]  /*4b90*/  FFMA.FTZ R148, R148, UR4, -R147.reuse ;  /* 0x0000000494947c23 */ /* 0x100fe20008010893 */
[----:B------:R-:W-:-:S02]  /*4ba0*/  FFMA.FTZ R138, R138, UR4, -R147 ;  /* 0x000000048a8a7c23 */ /* 0x000fc40008010893 */
[----:B------:R-:W4:Y:S03]  /*4bb0*/  MUFU.EX2 R49, R49 ;  /* 0x0000003100317308 */ /* 0x000f260000000800 */
[C---:B------:R-:W-:Y:S01]  /*4bc0*/  HMMA.16816.F32 R88, R72.reuse, R86, RZ ;  /* 0x000000564858723c */ /* 0x040fe200000018ff */
[----:B------:R-:W-:Y:S01]  /*4bd0*/  MUFU.EX2 R55, R55 ;  /* 0x0000003700377308 */ /* 0x000fe20000000800 */
[--C-:B---3--:R-:W-:Y:S01]  /*4be0*/  FFMA.FTZ R52, R53, UR4, -R64.reuse ;  /* 0x0000000435347c23 */ /* 0x108fe20008010840 */
[--C-:B------:R-:W-:Y:S02]  /*4bf0*/  FFMA.FTZ R53, R153, UR4, -R64.reuse ;  /* 0x0000000499357c23 */ /* 0x100fe40008010840 */
[----:B------:R-:W-:Y:S01]  /*4c00*/  MUFU.EX2 R54, R54 ;  /* 0x0000003600367308 */ /* 0x000fe20000000800 */
[----:B------:R-:W-:Y:S01]  /*4c10*/  FFMA.FTZ R153, R158, UR4, -R147 ;  /* 0x000000049e997c23 */ /* 0x000fe20008010893 */
[----:B------:R-:W-:Y:S01]  /*4c20*/  FFMA.FTZ R158, R167, UR4, -R64 ;  /* 0x00000004a79e7c23 */ /* 0x000fe20008010840 */
[----:B------:R-:W-:Y:S01]  /*4c30*/  HMMA.16816.F32 R72, R72, R6, RZ ;  /* 0x000000064848723c */ /* 0x000fe200000018ff */
[----:B------:R-:W3:Y:S04]  /*4c40*/  MUFU.EX2 R52, R52 ;  /* 0x0000003400347308 */ /* 0x000ee80000000800 */
[----:B------:R-:W-:Y:S03]  /*4c50*/  MUFU.EX2 R53, R53 ;  /* 0x0000003500357308 */ /* 0x000fe60000000800 */
[C---:B------:R-:W-:Y:S01]  /*4c60*/  HMMA.16816.F32 R96, R68.reuse, R84, RZ ;  /* 0x000000544460723c */ /* 0x040fe200000018ff */
[----:B------:R-:W-:Y:S04]  /*4c70*/  MUFU.EX2 R58, R58 ;  /* 0x0000003a003a7308 */ /* 0x000fe80000000800 */
[----:B------:R-:W3:Y:S03]  /*4c80*/  MUFU.EX2 R57, R57 ;  /* 0x0000003900397308 */ /* 0x000ee60000000800 */
[C---:B------:R-:W-:Y:S01]  /*4c90*/  HMMA.16816.F32 R128, R68.reuse, R116, RZ ;  /* 0x000000744480723c */ /* 0x040fe200000018ff */
[----:B------:R-:W-:Y:S04]  /*4ca0*/  MUFU.EX2 R56, R56 ;  /* 0x0000003800387308 */ /* 0x000fe80000000800 */
[----:B------:R-:W3:Y:S03]  /*4cb0*/  MUFU.EX2 R59, R59 ;  /* 0x0000003b003b7308 */ /* 0x000ee60000000800 */
[C---:B------:R-:W-:Y:S01]  /*4cc0*/  HMMA.16816.F32 R112, R68.reuse, R100, RZ ;  /* 0x000000644470723c */ /* 0x040fe200000018ff */
[----:B------:R-:W-:Y:S04]  /*4cd0*/  MUFU.EX2 R149, R149 ;  /* 0x0000009500957308 */ /* 0x000fe80000000800 */
[----:B------:R-:W-:Y:S03]  /*4ce0*/  MUFU.EX2 R145, R145 ;  /* 0x0000009100917308 */ /* 0x000fe60000000800 */
        /* <DEDUP_REMOVED lines=10> */
[----:B-1----:R-:W-:Y:S01]  /*4d90*/  F2FP.F16.F32.PACK_AB R4, R41, R48 ;  /* 0x000000302904723e */ /* 0x002fe200000000ff */
[----:B------:R1:W-:Y:S01]  /*4da0*/  MUFU.EX2 R159, R161 ;  /* 0x000000a1009f7308 */ /* 0x0003e20000000800 */
[----:B-----5:R-:W-:Y:S01]  /*4db0*/  F2FP.F16.F32.PACK_AB R5, R46, R51 ;  /* 0x000000332e05723e */ /* 0x020fe200000000ff */
[----:B------:R-:W-:Y:S01]  /*4dc0*/  FADD.FTZ R48, R48, R33 ;  /* 0x0000002130307221 */ /* 0x000fe20000010000 */
[----:B------:R-:W-:Y:S01]  /*4dd0*/  FADD.FTZ R51, R51, R0 ;  /* 0x0000000033337221 */ /* 0x000fe20000010000 */
[----:B------:R-:W-:Y:S02]  /*4de0*/  MUFU.EX2 R162, R162 ;  /* 0x000000a200a27308 */ /* 0x000fe40000000800 */
[----:B------:R-:W-:Y:S01]  /*4df0*/  HMMA.16816.F32 R68, R68, R6, RZ ;  /* 0x000000064444723c */ /* 0x000fe200000018ff */
[----:B------:R-:W-:Y:S01]  /*4e00*/  F2FP.F16.F32.PACK_AB R6, R47, R40 ;  /* 0x000000282f06723e */ /* 0x000fe200000000ff */
[----:B------:R-:W-:Y:S01]  /*4e10*/  FADD.FTZ R41, R41, R48 ;  /* 0x0000003029297221 */ /* 0x000fe20000010000 */
[----:B----4-:R-:W-:Y:S01]  /*4e20*/  F2FP.F16.F32.PACK_AB R7, R49, R50 ;  /* 0x000000323107723e */ /* 0x010fe200000000ff */
[----:B------:R-:W-:Y:S01]  /*4e30*/  FADD.FTZ R51, R46, R51 ;  /* 0x000000332e337221 */ /* 0x000fe20000010000 */
[----:B------:R-:W-:Y:S01]  /*4e40*/  MUFU.EX2 R144, R150 ;  /* 0x0000009600907308 */ /* 0x000fe20000000800 */
[----:B------:R-:W-:Y:S01]  /*4e50*/  FADD.FTZ R40, R40, R41 ;  /* 0x0000002928287221 */ /* 0x000fe20000010000 */
[----:B-1----:R-:W-:Y:S01]  /*4e60*/  FFMA.FTZ R161, R154, UR4, -R151 ;  /* 0x000000049aa17c23 */ /* 0x002fe20008010897 */
[----:B------:R-:W-:-:S02]  /*4e70*/  FADD.FTZ R50, R50, R51 ;  /* 0x0000003332327221 */ /* 0x000fc40000010000 */
[C---:B------:R-:W-:Y:S01]  /*4e80*/  HMMA.16816.F32 R124, R4.reuse, R16, R124 ;  /* 0x00000010047c723c */ /* 0x040fe2000000187c */
[----:B------:R-:W-:Y:S01]  /*4e90*/  MUFU.EX2 R154, R156 ;  /* 0x0000009c009a7308 */ /* 0x000fe20000000800 */
[----:B------:R-:W-:Y:S01]  /*4ea0*/  FADD.FTZ R47, R47, R40 ;  /* 0x000000282f2f7221 */ /* 0x000fe20000010000 */
[----:B------:R-:W-:Y:S02]  /*4eb0*/  FADD.FTZ R50, R49, R50 ;  /* 0x0000003231327221 */ /* 0x000fe40000010000 */
[----:B------:R-:W-:Y:S03]  /*4ec0*/  MUFU.EX2 R161, R161 ;  /* 0x000000a100a17308 */ /* 0x000fe60000000800 */
[C---:B------:R-:W-:Y:S01]  /*4ed0*/  HMMA.16816.F32 R108, R4.reuse, R12, R108 ;  /* 0x0000000c046c723c */ /* 0x040fe2000000186c */
[----:B------:R-:W-:Y:S04]  /*4ee0*/  MUFU.EX2 R221, R221 ;  /* 0x000000dd00dd7308 */ /* 0x000fe80000000800 */
[----:B------:R1:W-:Y:S03]  /*4ef0*/  MUFU.EX2 R132, R138 ;  /* 0x0000008a00847308 */ /* 0x0003e60000000800 */
[C---:B--2---:R-:W-:Y:S01]  /*4f00*/  HMMA.16816.F32 R92, R4.reuse, R8, R92 ;  /* 0x00000008045c723c */ /* 0x044fe2000000185c */
[----:B------:R-:W-:Y:S07]  /*4f10*/  MUFU.EX2 R219, R219 ;  /* 0x000000db00db7308 */ /* 0x000fee0000000800 */
[----:B------:R-:W-:Y:S01]  /*4f20*/  HMMA.16816.F32 R76, R4, R28, R76 ;  /* 0x0000001c044c723c */ /* 0x000fe2000000184c */
[----:B-1----:R-:W-:Y:S01]  /*4f30*/  FFMA.FTZ R138, R141, UR4, -R64 ;  /* 0x000000048d8a7c23 */ /* 0x002fe20008010840 */
[--C-:B------:R-:W-:Y:S01]  /*4f40*/  FFMA.FTZ R141, R67, UR4, -R62.reuse ;  /* 0x00000004438d7c23 */ /* 0x100fe2000801083e */
[--C-:B------:R-:W-:Y:S01]  /*4f50*/  FFMA.FTZ R67, R61, UR4, -R62.reuse ;  /* 0x000000043d437c23 */ /* 0x100fe2000801083e */
[----:B------:R-:W-:-:S04]  /*4f60*/  FFMA.FTZ R61, R60, UR4, -R62 ;  /* 0x000000043c3d7c23 */ /* 0x000fc8000801083e */
[C---:B------:R-:W-:Y:S01]  /*4f70*/  HMMA.16816.F32 R120, R4.reuse, R18, R120 ;  /* 0x000000120478723c */ /* 0x040fe20000001878 */
[----:B------:R-:W-:Y:S04]  /*4f80*/  MUFU.EX2 R138, R138 ;  /* 0x0000008a008a7308 */ /* 0x000fe80000000800 */
[----:B------:R-:W-:Y:S03]  /*4f90*/  MUFU.EX2 R60, R67 ;  /* 0x00000043003c7308 */ /* 0x000fe60000000800 */
[C---:B------:R-:W-:Y:S01]  /*4fa0*/  HMMA.16816.F32 R104, R4.reuse, R14, R104 ;  /* 0x0000000e0468723c */ /* 0x040fe20000001868 */
[----:B------:R-:W-:Y:S07]  /*4fb0*/  MUFU.EX2 R61, R61 ;  /* 0x0000003d003d7308 */ /* 0x000fee0000000800 */
[C---:B------:R-:W-:Y:S08]  /*4fc0*/  HMMA.16816.F32 R88, R4.reuse, R10, R88 ;  /* 0x0000000a0458723c */ /* 0x040ff00000001858 */
[----:B------:R-:W-:Y:S01]  /*4fd0*/  HMMA.16816.F32 R72, R4, R30, R72 ;  /* 0x0000001e0448723c */ /* 0x000fe20000001848 */
[----:B---3--:R-:W-:Y:S01]  /*4fe0*/  F2FP.F16.F32.PACK_AB R4, R52, R55 ;  /* 0x000000373404723e */ /* 0x008fe200000000ff */
        /* <DEDUP_REMOVED lines=9> */
[C---:B------:R-:W-:Y:S01]  /*5080*/  HMMA.16816.F32 R96, R4.reuse, R8, R96 ;  /* 0x000000080460723c */ /* 0x040fe20000001860 */
[--C-:B------:R-:W-:Y:S01]  /*5090*/  FFMA.FTZ R9, R20, UR4, -R151.reuse ;  /* 0x0000000414097c23 */ /* 0x100fe20008010897 */
[--C-:B------:R-:W-:Y:S01]  /*50a0*/  FFMA.FTZ R8, R66, UR4, -R151.reuse ;  /* 0x0000000442087c23 */ /* 0x100fe20008010897 */
[----:B------:R-:W-:Y:S01]  /*50b0*/  FADD.FTZ R54, R53, R54 ;  /* 0x0000003635367221 */ /* 0x000fe20000010000 */
[----:B------:R-:W-:Y:S01]  /*50c0*/  FADD.FTZ R56, R59, R56 ;  /* 0x000000383b387221 */ /* 0x000fe20000010000 */
[----:B------:R-:W-:Y:S03]  /*50d0*/  MUFU.EX2 R66, R9 ;  /* 0x0000000900427308 */ /* 0x000fe60000000800 */
[C---:B------:R-:W-:Y:S01]  /*50e0*/  HMMA.16816.F32 R80, R4.reuse, R28, R80 ;  /* 0x0000001c0450723c */ /* 0x040fe20000001850 */
[----:B------:R-:W-:Y:S01]  /*50f0*/  FFMA.FTZ R28, R22, UR4, -R151 ;  /* 0x00000004161c7c23 */ /* 0x000fe20008010897 */
[----:B------:R-:W1:Y:S01]  /*5100*/  MUFU.EX2 R29, R8 ;  /* 0x00000008001d7308 */ /* 0x000e620000000800 */
[----:B------:R-:W2:Y:S01]  /*5110*/  LDSM.16.MT88.4 R20, [R188+0x7000] ;  /* 0x00700000bc14783b */ /* 0x000ea20000004200 */
[----:B------:R-:W-:Y:S01]  /*5120*/  FFMA.FTZ R151, R146, UR4, -R147 ;  /* 0x0000000492977c23 */ /* 0x000fe20008010893 */
[--C-:B------:R-:W-:Y:S01]  /*5130*/  FFMA.FTZ R147, R139, UR4, -R64.reuse ;  /* 0x000000048b937c23 */ /* 0x100fe20008010840 */
[----:B------:R3:W-:Y:S01]  /*5140*/  MUFU.EX2 R146, R148 ;  /* 0x0000009400927308 */ /* 0x0007e20000000800 */
[----:B------:R-:W-:Y:S01]  /*5150*/  FFMA.FTZ R139, R137, UR4, -R64 ;  /* 0x00000004898b7c23 */ /* 0x000fe20008010840 */
[C---:B------:R-:W-:Y:S02]  /*5160*/  HMMA.16816.F32 R128, R4.reuse, R16, R128 ;  /* 0x000000100480723c */ /* 0x040fe40000001880 */
[----:B------:R-:W4:Y:S04]  /*5170*/  MUFU.EX2 R28, R28 ;  /* 0x0000001c001c7308 */ /* 0x000f280000000800 */
[----:B------:R-:W-:Y:S02]  /*5180*/  MUFU.EX2 R151, R151 ;  /* 0x0000009700977308 */ /* 0x000fe40000000800 */
[----:B------:R-:W-:Y:S02]  /*5190*/  HMMA.16816.F32 R112, R4, R12, R112 ;  /* 0x0000000c0470723c */ /* 0x000fe40000001870 */
[----:B------:R-:W-:Y:S01]  /*51a0*/  MUFU.EX2 R137, R147 ;  /* 0x0000009300897308 */ /* 0x000fe20000000800 */
[----:B---3--:R-:W-:-:S03]  /*51b0*/  FFMA.FTZ R148, R65, UR4, -R62 ;  /* 0x0000000441947c23 */ /* 0x008fc6000801083e */
[----:B------:R-:W-:Y:S02]  /*51c0*/  MUFU.EX2 R65, R141 ;  /* 0x0000008d00417308 */ /* 0x000fe40000000800 */
[C---:B------:R-:W-:Y:S01]  /*51d0*/  HMMA.16816.F32 R116, R4.reuse, R18, R116 ;  /* 0x000000120474723c */ /* 0x040fe20000001874 */
[----:B------:R-:W3:Y:S01]  /*51e0*/  LDSM.16.MT88.4 R16, [R184+0x7000] ;  /* 0x00700000b810783b */ /* 0x000ee20000004200 */
[----:B------:R-:W-:Y:S06]  /*51f0*/  MUFU.EX2 R148, R148 ;  /* 0x0000009400947308 */ /* 0x000fec0000000800 */
[C---:B------:R-:W-:Y:S01]  /*5200*/  HMMA.16816.F32 R100, R4.reuse, R14, R100 ;  /* 0x0000000e0464723c */ /* 0x040fe20000001864 */
[----:B------:R-:W5:Y:S07]  /*5210*/  LDSM.16.MT88.4 R12, [R143+0x7000] ;  /* 0x007000008f0c783b */ /* 0x000f6e0000004200 */
[C---:B------:R-:W-:Y:S01]  /*5220*/  HMMA.16816.F32 R84, R4.reuse, R10, R84 ;  /* 0x0000000a0454723c */ /* 0x040fe20000001854 */
[----:B------:R-:W5:Y:S07]  /*5230*/  LDSM.16.MT88.4 R8, [R142+0x7000] ;  /* 0x007000008e08783b */ /* 0x000f6e0000004200 */
[----:B------:R-:W-:Y:S01]  /*5240*/  HMMA.16816.F32 R68, R4, R30, R68 ;  /* 0x0000001e0444723c */ /* 0x000fe20000001844 */
[--C-:B------:R-:W-:Y:S01]  /*5250*/  FFMA.FTZ R31, R157, UR4, -R64.reuse ;  /* 0x000000049d1f7c23 */ /* 0x100fe20008010840 */
[--C-:B------:R-:W-:Y:S01]  /*5260*/  FFMA.FTZ R30, R169, UR4, -R64.reuse ;  /* 0x00000004a91e7c23 */ /* 0x100fe20008010840 */
[--C-:B------:R-:W-:Y:S01]  /*5270*/  FFMA.FTZ R157, R165, UR4, -R64.reuse ;  /* 0x00000004a59d7c23 */ /* 0x100fe20008010840 */
[----:B-1----:R-:W-:Y:S01]  /*5280*/  F2FP.F16.F32.PACK_AB R4, R29, R66 ;  /* 0x000000421d04723e */ /* 0x002fe200000000ff */
[----:B------:R-:W-:Y:S01]  /*5290*/  FFMA.FTZ R64, R63, UR4, -R64 ;  /* 0x000000043f407c23 */ /* 0x000fe20008010840 */
[----:B------:R-:W-:Y:S01]  /*52a0*/  F2FP.F16.F32.PACK_AB R5, R140, R145 ;  /* 0x000000918c05723e */ /* 0x000fe200000000ff */
[----:B------:R-:W-:Y:S01]  /*52b0*/  MUFU.EX2 R31, R31 ;  /* 0x0000001f001f7308 */ /* 0x000fe20000000800 */
[----:B----4-:R-:W-:Y:S01]  /*52c0*/  F2FP.F16.F32.PACK_AB R6, R149, R28 ;  /* 0x0000001c9506723e */ /* 0x010fe200000000ff */
[----:B------:R-:W-:Y:S01]  /*52d0*/  FADD.FTZ R66, R66, R47 ;  /* 0x0000002f42427221 */ /* 0x000fe20000010000 */
[----:B------:R-:W-:Y:S01]  /*52e0*/  F2FP.F16.F32.PACK_AB R7, R152, R153 ;  /* 0x000000999807723e */ /* 0x000fe200000000ff */
[----:B------:R-:W1:Y:S01]  /*52f0*/  MUFU.EX2 R30, R30 ;  /* 0x0000001e001e7308 */ /* 0x000e620000000800 */
[----:B------:R-:W-:Y:S01]  /*5300*/  FADD.FTZ R145, R145, R50 ;  /* 0x0000003291917221 */ /* 0x000fe20000010000 */
[----:B------:R-:W-:-:S02]  /*5310*/  FADD.FTZ R29, R29, R66 ;  /* 0x000000421d1d7221 */ /* 0x000fc40000010000 */
[----:B------:R-:W4:Y:S01]  /*5320*/  MUFU.EX2 R157, R157 ;  /* 0x0000009d009d7308 */ /* 0x000f220000000800 */
[----:B------:R-:W-:Y:S01]  /*5330*/  FADD.FTZ R140, R140, R145 ;  /* 0x000000918c8c7221 */ /* 0x000fe20000010000 */
[C---:B--2---:R-:W-:Y:S01]  /*5340*/  HMMA.16816.F32 R124, R4.reuse, R20, R124 ;  /* 0x00000014047c723c */ /* 0x044fe2000000187c */
[----:B------:R-:W-:Y:S01]  /*5350*/  FADD.FTZ R28, R28, R29 ;  /* 0x0000001d1c1c7221 */ /* 0x000fe20000010000 */
[----:B------:R-:W-:Y:S01]  /*5360*/  MUFU.EX2 R63, R139 ;  /* 0x0000008b003f7308 */ /* 0x000fe20000000800 */
[----:B------:R-:W-:Y:S02]  /*5370*/  FADD.FTZ R153, R153, R140 ;  /* 0x0000008c99997221 */ /* 0x000fe40000010000 */
[----:B------:R-:W-:Y:S01]  /*5380*/  FADD.FTZ R149, R149, R28 ;  /* 0x0000001c95957221 */ /* 0x000fe20000010000 */
[----:B------:R-:W2:Y:S01]  /*5390*/  MUFU.EX2 R64, R64 ;  /* 0x0000004000407308 */ /* 0x000ea20000000800 */
[----:B------:R-:W-:Y:S01]  /*53a0*/  FADD.FTZ R153, R152, R153 ;  /* 0x0000009998997221 */ /* 0x000fe20000010000 */
[C---:B---3--:R-:W-:Y:S08]  /*53b0*/  HMMA.16816.F32 R108, R4.reuse, R16, R108 ;  /* 0x00000010046c723c */ /* 0x048ff0000000186c */
[C---:B-----5:R-:W-:Y:S08]  /*53c0*/  HMMA.16816.F32 R92, R4.reuse, R12, R92 ;  /* 0x0000000c045c723c */ /* 0x060ff0000000185c */
[C---:B------:R-:W-:Y:S08]  /*53d0*/  HMMA.16816.F32 R76, R4.reuse, R8, R76 ;  /* 0x00000008044c723c */ /* 0x040ff0000000184c */
[C---:B------:R-:W-:Y:S08]  /*53e0*/  HMMA.16816.F32 R120, R4.reuse, R22, R120 ;  /* 0x000000160478723c */ /* 0x040ff00000001878 */
[C---:B------:R-:W-:Y:S08]  /*53f0*/  HMMA.16816.F32 R104, R4.reuse, R18, R104 ;  /* 0x000000120468723c */ /* 0x040ff00000001868 */
[C---:B------:R-:W-:Y:S08]  /*5400*/  HMMA.16816.F32 R88, R4.reuse, R14, R88 ;  /* 0x0000000e0458723c */ /* 0x040ff00000001858 */
[----:B------:R-:W-:Y:S01]  /*5410*/  HMMA.16816.F32 R72, R4, R10, R72 ;  /* 0x0000000a0448723c */ /* 0x000fe20000001848 */
[----:B-1----:R-:W-:Y:S01]  /*5420*/  F2FP.F16.F32.PACK_AB R4, R30, R31 ;  /* 0x0000001f1e04723e */ /* 0x002fe200000000ff */
[----:B------:R-:W-:Y:S01]  /*5430*/  FADD.FTZ R31, R31, R54 ;  /* 0x000000361f1f7221 */ /* 0x000fe20000010000 */
[----:B------:R-:W-:Y:S01]  /*5440*/  F2FP.F16.F32.PACK_AB R5, R160, R155 ;  /* 0x0000009ba005723e */ /* 0x000fe200000000ff */
[----:B------:R-:W-:Y:S01]  /*5450*/  FADD.FTZ R155, R155, R56 ;  /* 0x000000389b9b7221 */ /* 0x000fe20000010000 */
[----:B----4-:R-:W-:Y:S01]  /*5460*/  F2FP.F16.F32.PACK_AB R6, R157, R158 ;  /* 0x0000009e9d06723e */ /* 0x010fe200000000ff */
[----:B------:R-:W-:Y:S01]  /*5470*/  FADD.FTZ R31, R30, R31 ;  /* 0x0000001f1e1f7221 */ /* 0x000fe20000010000 */
[----:B------:R-:W-:Y:S01]  /*5480*/  F2FP.F16.F32.PACK_AB R7, R162, R159 ;  /* 0x0000009fa207723e */ /* 0x000fe200000000ff */
[----:B------:R-:W-:-:S02]  /*5490*/  FADD.FTZ R160, R160, R155 ;  /* 0x0000009ba0a07221 */ /* 0x000fc40000010000 */
[----:B------:R-:W-:Y:S02]  /*54a0*/  FADD.FTZ R158, R158, R31 ;  /* 0x0000001f9e9e7221 */ /* 0x000fe40000010000 */
[----:B------:R-:W-:Y:S02]  /*54b0*/  FADD.FTZ R159, R159, R160 ;  /* 0x000000a09f9f7221 */ /* 0x000fe40000010000 */
[----:B------:R-:W-:Y:S01]  /*54c0*/  HMMA.16816.F32 R128, R4, R20, R128 ;  /* 0x000000140480723c */ /* 0x000fe20000001880 */
[----:B------:R-:W-:Y:S01]  /*54d0*/  FADD.FTZ R157, R157, R158 ;  /* 0x0000009e9d9d7221 */ /* 0x000fe20000010000 */
[----:B------:R-:W-:-:S06]  /*54e0*/  FADD.FTZ R162, R162, R159 ;  /* 0x0000009fa2a27221 */ /* 0x000fcc0000010000 */
        /* <DEDUP_REMOVED lines=10> */
[----:B------:R-:W5:Y:S01]  /*5590*/  LDSM.16.MT88.4 R8, [R142+0x7800] ;  /* 0x007800008e08783b */ /* 0x000f620000004200 */
        /* <DEDUP_REMOVED lines=10> */
[----:B-1----:R-:W-:Y:S01]  /*5640*/  HMMA.16816.F32 R124, R4, R20, R124 ;  /* 0x00000014047c723c */ /* 0x002fe2000000187c */
[----:B------:R-:W-:Y:S01]  /*5650*/  FADD.FTZ R221, R221, R144 ;  /* 0x00000090dddd7221 */ /* 0x000fe20000010000 */
[----:B------:R-:W-:-:S06]  /*5660*/  FADD.FTZ R219, R219, R132 ;  /* 0x00000084dbdb7221 */ /* 0x000fcc0000010000 */
[C---:B------:R-:W-:Y:S08]  /*5670*/  HMMA.16816.F32 R120, R4.reuse, R22, R120 ;  /* 0x000000160478723c */ /* 0x040ff00000001878 */
[C---:B---3--:R-:W-:Y:S08]  /*5680*/  HMMA.16816.F32 R108, R4.reuse, R16, R108 ;  /* 0x00000010046c723c */ /* 0x048ff0000000186c */
[C---:B------:R-:W-:Y:S08]  /*5690*/  HMMA.16816.F32 R104, R4.reuse, R18, R104 ;  /* 0x000000120468723c */ /* 0x040ff00000001868 */
[C---:B----4-:R-:W-:Y:S08]  /*56a0*/  HMMA.16816.F32 R92, R4.reuse, R12, R92 ;  /* 0x0000000c045c723c */ /* 0x050ff0000000185c */
[C---:B------:R-:W-:Y:S08]  /*56b0*/  HMMA.16816.F32 R88, R4.reuse, R14, R88 ;  /* 0x0000000e0458723c */ /* 0x040ff00000001858 */
[C---:B-----5:R-:W-:Y:S08]  /*56c0*/  HMMA.16816.F32 R76, R4.reuse, R8, R76 ;  /* 0x00000008044c723c */ /* 0x060ff0000000184c */
[----:B------:R-:W-:Y:S01]  /*56d0*/  HMMA.16816.F32 R72, R4, R10, R72 ;  /* 0x0000000a0448723c */ /* 0x000fe20000001848 */
[----:B------:R-:W-:Y:S01]  /*56e0*/  F2FP.F16.F32.PACK_AB R4, R137, R138 ;  /* 0x0000008a8904723e */ /* 0x000fe200000000ff */
[----:B------:R-:W-:Y:S01]  /*56f0*/  FADD.FTZ R138, R138, R157 ;  /* 0x0000009d8a8a7221 */ /* 0x000fe20000010000 */
[----:B------:R-:W-:Y:S01]  /*5700*/  F2FP.F16.F32.PACK_AB R5, R148, R65 ;  /* 0x000000419405723e */ /* 0x000fe200000000ff */
[----:B------:R-:W-:Y:S01]  /*5710*/  FADD.FTZ R65, R65, R162 ;  /* 0x000000a241417221 */ /* 0x000fe20000010000 */
[----:B--2---:R-:W-:Y:S01]  /*5720*/  F2FP.F16.F32.PACK_AB R6, R64, R63 ;  /* 0x0000003f4006723e */ /* 0x004fe200000000ff */
        /* <DEDUP_REMOVED lines=17> */
[C-C-:B------:R-:W-:Y:S01]  /*5840*/  SHF.L.U64.HI R213, R24.reuse, 0x4, R25.reuse ;  /* 0x0000000418d57819 */ /* 0x140fe20000010219 */
[C---:B------:R-:W-:Y:S01]  /*5850*/  IMAD.SHL.U32 R214, R24.reuse, 0x10, RZ ;  /* 0x0000001018d67824 */ /* 0x040fe200078e00ff */
[C---:B------:R-:W-:Y:S01]  /*5860*/  SHF.L.U64.HI R215, R24.reuse, 0x5, R25 ;  /* 0x0000000518d77819 */ /* 0x040fe20000010219 */
[----:B------:R-:W-:Y:S01]  /*5870*/  IMAD.SHL.U32 R216, R24, 0x20, RZ ;  /* 0x0000002018d87824 */ /* 0x000fe200078e00ff */
[----:B------:R-:W-:Y:S01]  /*5880*/  LEA.HI.SX32 R217, R26, 0xfffffffe, 0x1a ;  /* 0xfffffffe1ad97811 */ /* 0x000fe200078fd2ff */
[----:B------:R-:W-:Y:S01]  /*5890*/  IMAD.MOV.U32 R141, RZ, RZ, R134 ;  /* 0x000000ffff8d7224 */ /* 0x000fe200078e0086 */
[----:B------:R-:W-:Y:S01]  /*58a0*/  MOV R2, R133 ;  /* 0x0000008500027202 */ /* 0x000fe20000000f00 */
[----:B------:R-:W-:Y:S01]  /*58b0*/  IMAD.MOV.U32 R3, RZ, RZ, R136 ;  /* 0x000000ffff037224 */ /* 0x000fe200078e0088 */
[----:B------:R-:W-:Y:S01]  /*58c0*/  MOV R0, R135 ;  /* 0x0000008700007202 */ /* 0x000fe20000000f00 */
[----:B------:R-:W1:Y:S01]  /*58d0*/  LDCU UR8, c[0x0][0x50c] ;  /* 0x0000a180ff0877ac */ /* 0x000e620008000800 */
[----:B------:R-:W2:Y:S01]  /*58e0*/  LDCU UR4, c[0x0][0x45c] ;  /* 0x00008b80ff0477ac */ /* 0x000ea20008000800 */
[----:B------:R-:W3:Y:S01]  /*58f0*/  LDCU.64 UR6, c[0x0][0x3c0] ;  /* 0x00007800ff0677ac */ /* 0x000ee20008000a00 */
[----:B------:R-:W-:Y:S05]  /*5900*/  BRA `(.L_x_1295) ;  /* 0x0000000000747947 */ /* 0x000fea0003800000 */
.L_x_1297:
        /* <DEDUP_REMOVED lines=17> */
[----:B------:R-:W-:Y:S01]  /*5a20*/  IMAD.X R23, R6, 0x1, R25, P0 ;  /* 0x0000000106177824 */ /* 0x000fe200000e0619 */
        /* <DEDUP_REMOVED lines=11> */
.L_x_1295:
[----:B------:R-:W-:Y:S04]  /*5ae0*/  DEPBAR.LE SB0, 0x0 ;  /* 0x000080000000791a */ /* 0x000fe80000000000 */
[----:B------:R-:W-:Y:S01]  /*5af0*/  BAR.SYNC.DEFER_BLOCKING 0x0 ;  /* 0x0000000000007b1d */ /* 0x000fe20000010000 */
[C---:B---3--:R-:W-:Y:S04]  /*5b00*/  IMAD.WIDE.U32 R232, R217.reuse, UR6, RZ ;  /* 0x00000006d9e87c25 */ /* 0x048fe8000f8e00ff */
[----:B------:R-:W-:Y:S01]  /*5b10*/  IMAD R136, R217, UR7, R233 ;  /* 0x00000007d9887c24 */ /* 0x000fe2000f8e02e9 */
[C---:B------:R-:W-:Y:S02]  /*5b20*/  LEA R230, P3, R232.reuse, R205, 0x7 ;  /* 0x000000cde8e67211 */ /* 0x040fe400078638ff */
[CC--:B------:R-:W-:Y:S02]  /*5b30*/  LEA R137, P0, R232.reuse, R214.reuse, 0x6 ;  /* 0x000000d6e8897211 */ /* 0x0c0fe400078030ff */
[C-C-:B------:R-:W-:Y:S02]  /*5b40*/  LEA.HI.X R231, R232.reuse, R203, R136.reuse, 0x7, P3 ;  /* 0x000000cbe8e77211 */ /* 0x140fe400018f3c88 */
[----:B------:R-:W-:Y:S02]  /*5b50*/  LEA.HI.X R138, R232, R213, R136, 0x6, P0 ;  /* 0x000000d5e88a7211 */ /* 0x000fe400000f3488 */
[C---:B------:R-:W-:Y:S02]  /*5b60*/  LEA R228, P2, R137.reuse, R205, 0x1 ;  /* 0x000000cd89e47211 */ /* 0x040fe400078408ff */
[C---:B------:R-:W-:Y:S02]  /*5b70*/  IADD3 R180, P1, PT, R137.reuse, R214, RZ ;  /* 0x000000d689b47210 */ /* 0x040fe40007f3e0ff */
[C---:B------:R-:W-:Y:S02]  /*5b80*/  LEA.HI.X R229, R137.reuse, R203, R138, 0x1, P2 ;  /* 0x000000cb89e57211 */ /* 0x040fe400010f0c8a */
[----:B------:R-:W-:Y:S02]  /*5b90*/  IADD3.X R140, PT, PT, R138, R213, RZ, P1, !PT ;  /* 0x000000d58a8c7210 */ /* 0x000fe40000ffe4ff */
[C---:B------:R-:W-:Y:S01]  /*5ba0*/  LEA R226, P1, R180.reuse, R205, 0x1 ;  /* 0x000000cdb4e27211 */ /* 0x040fe200078208ff */
[----:B------:R-:W-:Y:S01]  /*5bb0*/  @!PT LDS RZ, [RZ] ;  /* 0x00000000fffff984 */ /* 0x000fe20000000800 */
[----:B------:R-:W-:Y:S01]  /*5bc0*/  @!PT LDS RZ, [RZ] ;  /* 0x00000000fffff984 */ /* 0x000fe20000000800 */
[----:B------:R-:W-:Y:S01]  /*5bd0*/  @!PT LDS RZ, [RZ] ;  /* 0x00000000fffff984 */ /* 0x000fe20000000800 */
[----:B------:R-:W-:Y:S01]  /*5be0*/  LDGSTS.E.BYPASS.LTC128B.128 [R211+0x6000], desc[UR14][R230.64] ;  /* 0x06000000e6d37fae */ /* 0x000fe2000b981a0e */
[----:B------:R-:W-:Y:S02]  /*5bf0*/  IADD3 R220, P0, PT, R137, R216, RZ ;  /* 0x000000d889dc7210 */ /* 0x000fe40007f1e0ff */
[----:B------:R-:W-:Y:S02]  /*5c00*/  LEA.HI.X R227, R180, R203, R140, 0x1, P1 ;  /* 0x000000cbb4e37211 */ /* 0x000fe400008f0c8c */
[----:B------:R-:W-:Y:S02]  /*5c10*/  IADD3.X R182, PT, PT, R138, R215, RZ, P0, !PT ;  /* 0x000000d78ab67210 */ /* 0x000fe400007fe4ff */
[C---:B------:R-:W-:Y:S01]  /*5c20*/  LEA R224, P0, R220.reuse, R205, 0x1 ;  /* 0x000000cddce07211 */ /* 0x040fe200078008ff */
[----:B------:R-:W-:Y:S03]  /*5c30*/  LDGSTS.E.BYPASS.LTC128B.128 [R211+0x6800], desc[UR14][R228.64] ;  /* 0x06800000e4d37fae */ /* 0x000fe6000b981a0e */
[----:B------:R-:W-:Y:S02]  /*5c40*/  LEA.HI.X R225, R220, R203, R182, 0x1, P0 ;  /* 0x000000cbdce17211 */ /* 0x000fe400000f0cb6 */
[----:B------:R-:W-:Y:S03]  /*5c50*/  ISETP.NE.AND P0, PT, R217, RZ, PT ;  /* 0x000000ffd900720c */ /* 0x000fe60003f05270 */
[----:B------:R-:W-:Y:S08]  /*5c60*/  LDGSTS.E.BYPASS.LTC128B.128 [R211+0x7000], desc[UR14][R226.64] ;  /* 0x07000000e2d37fae */ /* 0x000ff0000b981a0e */
[----:B------:R3:W-:Y:S08]  /*5c70*/  LDGSTS.E.BYPASS.LTC128B.128 [R211+0x7800], desc[UR14][R224.64] ;  /* 0x07800000e0d37fae */ /* 0x0007f0000b981a0e */
[----:B------:R-:W-:Y:S08]  /*5c80*/  LDSM.16.M88.4 R132, [R193] ;  /* 0x00000000c184783b */ /* 0x000ff00000000200 */
[----:B------:R-:W4:Y:S08]  /*5c90*/  LDSM.16.M88.4 R144, [R192+UR5+0x4000] ;  /* 0x00400005c090783b */ /* 0x000f300008000200 */
[----:B------:R-:W5:Y:S08]  /*5ca0*/  LDSM.16.M88.4 R148, [R193+0x2000] ;  /* 0x00200000c194783b */ /* 0x000f700000000200 */
[----:B------:R-:W1:Y:S08]  /*5cb0*/  LDSM.16.M88.4 R152, [R192+UR5+0x4800] ;  /* 0x00480005c098783b */ /* 0x000e700008000200 */
[----:B------:R-:W2:Y:S08]  /*5cc0*/  LDSM.16.M88.4 R156, [R192+UR5+0x5000] ;  /* 0x00500005c09c783b */ /* 0x000eb00008000200 */
[----:B------:R-:W0:Y:S08]  /*5cd0*/  LDGDEPBAR ;  /* 0x00000000000079af */ /* 0x000e300000000000 */
[----:B------:R-:W3:Y:S08]  /*5ce0*/  LDSM.16.M88.4 R160, [R192+UR5+0x5800] ;  /* 0x00580005c0a0783b */ /* 0x000ef00008000200 */
[----:B------:R-:W-:Y:S08]  /*5cf0*/  LDSM.16.M88.4 R164, [R191] ;  /* 0x00000000bfa4783b */ /* 0x000ff00000000200 */
[----:B------:R-:W3:Y:S08]  /*5d00*/  LDSM.16.M88.4 R168, [R187+0x4000] ;  /* 0x00400000bba8783b */ /* 0x000ef00000000200 */
[----:B------:R-:W3:Y:S08]  /*5d10*/  LDSM.16.M88.4 R172, [R191+0x2000] ;  /* 0x00200000bfac783b */ /* 0x000ef00000000200 */
[----:B------:R-:W-:Y:S08]  /*5d20*/  LDSM.16.M88.4 R176, [R186+0x4800] ;  /* 0x00480000bab0783b */ /* 0x000ff00000000200 */
[----:B------:R-:W-:Y:S08]  /*5d30*/  LDSM.16.M88.4 R136, [R186+0x5000] ;  /* 0x00500000ba88783b */ /* 0x000ff00000000200 */
[----:B------:R-:W-:Y:S01]  /*5d40*/  LDSM.16.M88.4 R180, [R185+0x4000] ;  /* 0x00400000b9b4783b */ /* 0x000fe20000000200 */
[-C--:B----4-:R-:W-:Y:S08]  /*5d50*/  HMMA.16816.F32 R4, R132, R144.reuse, RZ ;  /* 0x000000908404723c */ /* 0x090ff000000018ff */
[C---:B-----5:R-:W-:Y:S08]  /*5d60*/  HMMA.16816.F32 R8, R148.reuse, R144, RZ ;  /* 0x000000909408723c */ /* 0x060ff000000018ff */
[-C--:B------:R-:W-:Y:S08]  /*5d70*/  HMMA.16816.F32 R12, R148, R146.reuse, RZ ;  /* 0x00000092940c723c */ /* 0x080ff000000018ff */
[C---:B------:R-:W-:Y:S01]  /*5d80*/  HMMA.16816.F32 R16, R132.reuse, R146, RZ ;  /* 0x000000928410723c */ /* 0x040fe200000018ff */
[----:B------:R-:W4:Y:S07]  /*5d90*/  LDSM.16.M88.4 R144, [R187+0x4800] ;  /* 0x00480000bb90783b */ /* 0x000f2e0000000200 */
[-C--:B-1----:R-:W-:Y:S08]  /*5da0*/  HMMA.16816.F32 R20, R132, R152.reuse, RZ ;  /* 0x000000988414723c */ /* 0x082ff000000018ff */
[C---:B------:R-:W-:Y:S08]  /*5db0*/  HMMA.16816.F32 R24, R148.reuse, R152, RZ ;  /* 0x000000989418723c */ /* 0x040ff000000018ff */
[-C--:B------:R-:W-:Y:S08]  /*5dc0*/  HMMA.16816.F32 R28, R148, R154.reuse, RZ ;  /* 0x0000009a941c723c */ /* 0x080ff000000018ff */
[C---:B------:R-:W-:Y:S01]  /*5dd0*/  HMMA.16816.F32 R32, R132.reuse, R154, RZ ;  /* 0x0000009a8420723c */ /* 0x040fe200000018ff */
[----:B------:R-:W-:Y:S07]  /*5de0*/  LDSM.16.M88.4 R152, [R190] ;  /* 0x00000000be98783b */ /* 0x000fee0000000200 */
[-C--:B--2---:R-:W-:Y:S08]  /*5df0*/  HMMA.16816.F32 R36, R132, R156.reuse, RZ ;  /* 0x0000009c8424723c */ /* 0x084ff000000018ff */
[C---:B------:R-:W-:Y:S08]  /*5e00*/  HMMA.16816.F32 R40, R148.reuse, R156, RZ ;  /* 0x0000009c9428723c */ /* 0x040ff000000018ff */
[-C--:B------:R-:W-:Y:S08]  /*5e10*/  HMMA.16816.F32 R44, R148, R158.reuse, RZ ;  /* 0x0000009e942c723c */ /* 0x080ff000000018ff */
[C---:B------:R-:W-:Y:S01]  /*5e20*/  HMMA.16816.F32 R48, R132.reuse, R158, RZ ;  /* 0x0000009e8430723c */ /* 0x040fe200000018ff */
[----:B------:R-:W-:Y:S07]  /*5e30*/  LDSM.16.M88.4 R156, [R186+0x4000] ;  /* 0x00400000ba9c783b */ /* 0x000fee0000000200 */
[-C--:B---3--:R-:W-:Y:S08]  /*5e40*/  HMMA.16816.F32 R52, R132, R160.reuse, RZ ;  /* 0x000000a08434723c */ /* 0x088ff000000018ff */
[C---:B------:R-:W-:Y:S08]  /*5e50*/  HMMA.16816.F32 R56, R148.reuse, R160, RZ ;  /* 0x000000a09438723c */ /* 0x040ff000000018ff */
[-C--:B------:R-:W-:Y:S01]  /*5e60*/  HMMA.16816.F32 R60, R148, R162.reuse, RZ ;  /* 0x000000a2943c723c */ /* 0x080fe200000018ff */
[----:B------:R-:W-:Y:S07]  /*5e70*/  LDSM.16.M88.4 R148, [R187+0x5800] ;  /* 0x00580000bb94783b */ /* 0x000fee0000000200 */
[----:B------:R-:W-:Y:S01]  /*5e80*/  HMMA.16816.F32 R64, R132, R162, RZ ;  /* 0x000000a28440723c */ /* 0x000fe200000018ff */
[----:B------:R-:W1:Y:S07]  /*5e90*/  LDSM.16.M88.4 R132, [R187+0x5000] ;  /* 0x00500000bb84783b */ /* 0x000e6e0000000200 */
[-C--:B------:R-:W-:Y:S01]  /*5ea0*/  HMMA.16816.F32 R4, R164, R168.reuse, R4 ;  /* 0x000000a8a404723c */ /* 0x080fe20000001804 */
[----:B------:R-:W2:Y:S07]  /*5eb0*/  LDSM.16.M88.4 R160, [R190+0x2000] ;  /* 0x00200000bea0783b */ /* 0x000eae0000000200 */
        /* <DEDUP_REMOVED lines=8> */
[----:B------:R-:W4:Y:S07]  /*5f40*/  LDSM.16.M88.4 R144, [R189] ;  /* 0x00000000bd90783b */ /* 0x000f2e0000000200 */
        /* <DEDUP_REMOVED lines=8> */
[----:B------:R-:W-:Y:S01]  /*5fd0*/  HMMA.16816.F32 R64, R164, R150, R64 ;  /* 0x00000096a440723c */ /* 0x000fe20000001840 */
[----:B------:R-:W-:Y:S07]  /*5fe0*/  LDSM.16.M88.4 R148, [R185+0x5000] ;  /* 0x00500000b994783b */ /* 0x000fee0000000200 */
[-C--:B------:R-:W-:Y:S08]  /*5ff0*/  HMMA.16816.F32 R4, R152, R156.reuse, R4 ;  /* 0x0000009c9804723c */ /* 0x080ff00000001804 */
[C---:B--2---:R-:W-:Y:S08]  /*6000*/  HMMA.16816.F32 R8, R160.reuse, R156, R8 ;  /* 0x0000009ca008723c */ /* 0x044ff00000001808 */
        /* <DEDUP_REMOVED lines=9> */
[C---:B------:R-:W-:Y:S01]  /*60a0*/  HMMA.16816.F32 R48, R152.reuse, R138, R48 ;  /* 0x0000008a9830723c */ /* 0x040fe20000001830 */
[----:B------:R-:W2:Y:S07]  /*60b0*/  LDSM.16.M88.4 R136, [R185+0x4800] ;  /* 0x00480000b988783b */ /* 0x000eae0000000200 */
[-C--:B---3--:R-:W-:Y:S08]  /*60c0*/  HMMA.16816.F32 R52, R152, R168.reuse, R52 ;  /* 0x000000a89834723c */ /* 0x088ff00000001834 */
[C---:B------:R-:W-:Y:S08]  /*60d0*/  HMMA.16816.F32 R56, R160.reuse, R168, R56 ;  /* 0x000000a8a038723c */ /* 0x040ff00000001838 */
[-C--:B------:R-:W-:Y:S08]  /*60e0*/  HMMA.16816.F32 R60, R160, R170.reuse, R60 ;  /* 0x000000aaa03c723c */ /* 0x080ff0000000183c */
[----:B------:R-:W-:Y:S01]  /*60f0*/  HMMA.16816.F32 R64, R152, R170, R64 ;  /* 0x000000aa9840723c */ /* 0x000fe20000001840 */
[----:B------:R-:W3:Y:S01]  /*6100*/  LDSM.16.M88.4 R152, [R185+0x5800] ;  /* 0x00580000b998783b */ /* 0x000ee20000000200 */
[----:B------:R-:W-:Y:S06]  /*6110*/  DEPBAR.LE SB0, 0x0 ;  /* 0x000080000000791a */ /* 0x000fec0000000000 */
[-C--:B----4-:R-:W-:Y:S01]  /*6120*/  HMMA.16816.F32 R4, R144, R180.reuse, R4 ;  /* 0x000000b49004723c */ /* 0x090fe20000001804 */
[----:B------:R-:W-:Y:S07]  /*6130*/  BAR.SYNC.DEFER_BLOCKING 0x0 ;  /* 0x0000000000007b1d */ /* 0x000fee0000010000 */
[C---:B-1----:R-:W-:Y:S08]  /*6140*/  HMMA.16816.F32 R8, R132.reuse, R180, R8 ;  /* 0x000000b48408723c */ /* 0x042ff00000001808 */
[-C--:B------:R-:W-:Y:S03]  /*6150*/  HMMA.16816.F32 R12, R132, R182.reuse, R12 ;  /* 0x000000b6840c723c */ /* 0x080fe6000000180c */
[----:B------:R-:W-:Y:S01]  /*6160*/  FMUL.FTZ R140, R4, UR8 ;  /* 0x00000008048c7c20 */ /* 0x000fe20008410000 */
[----:B------:R-:W-:Y:S01]  /*6170*/  FMUL.FTZ R220, R5, UR8 ;  /* 0x0000000805dc7c20 */ /* 0x000fe20008410000 */
[----:B------:R-:W-:Y:S01]  /*6180*/  FMUL.FTZ R181, R6, UR8 ;  /* 0x0000000806b57c20 */ /* 0x000fe20008410000 */
[----:B------:R-:W-:Y:S01]  /*6190*/  FMUL.FTZ R224, R7, UR8 ;  /* 0x0000000807e07c20 */ /* 0x000fe20008410000 */
[----:B------:R1:W-:Y:S01]  /*61a0*/  MUFU.TANH R157, R140 ;  /* 0x0000008c009d7308 */ /* 0x0003e20000002400 */
[C---:B------:R-:W-:Y:S04]  /*61b0*/  HMMA.16816.F32 R16, R144.reuse, R182, R16 ;  /* 0x000000b69010723c */ /* 0x040fe80000001810 */
[----:B------:R-:W-:Y:S01]  /*61c0*/  FMUL.FTZ R180, R8, UR8 ;  /* 0x0000000808b47c20 */ /* 0x000fe20008410000 */
[----:B------:R-:W-:Y:S04]  /*61d0*/  FMUL.FTZ R222, R9, UR8 ;  /* 0x0000000809de7c20 */ /* 0x000fe80008410000 */
[----:B------:R4:W-:Y:S01]  /*61e0*/  MUFU.TANH R159, R220 ;  /* 0x000000dc009f7308 */ /* 0x0009e20000002400 */
[-C--:B--2---:R-:W-:Y:S03]  /*61f0*/  HMMA.16816.F32 R20, R144, R136.reuse, R20 ;  /* 0x000000889014723c */ /* 0x084fe60000001814 */
[----:B------:R-:W-:Y:S01]  /*6200*/  FMUL.FTZ R183, R14, UR8 ;  /* 0x000000080eb77c20 */ /* 0x000fe20008410000 */
[----:B------:R-:W-:Y:S05]  /*6210*/  FMUL.FTZ R182, R15, UR8 ;  /* 0x000000080fb67c20 */ /* 0x000fea0008410000 */
[----:B------:R2:W-:Y:S01]  /*6220*/  MUFU.TANH R176, R181 ;  /* 0x000000b500b07308 */ /* 0x0005e20000002400 */
[C---:B------:R-:W-:Y:S04]  /*6230*/  HMMA.16816.F32 R24, R132.reuse, R136, R24 ;  /* 0x000000888418723c */ /* 0x040fe80000001818 */
[----:B-1----:R-:W-:Y:S05]  /*6240*/  FMUL.FTZ R140, R12, UR8 ;  /* 0x000000080c8c7c20 */ /* 0x002fea0008410000 */
[----:B------:R1:W-:Y:S01]  /*6250*/  MUFU.TANH R158, R224 ;  /* 0x000000e0009e7308 */ /* 0x0003e20000002400 */
[-C--:B------:R-:W-:Y:S03]  /*6260*/  HMMA.16816.F32 R28, R132, R138.reuse, R28 ;  /* 0x0000008a841c723c */ /* 0x080fe6000000181c */
[----:B------:R-:W-:Y:S01]  /*6270*/  FMUL.FTZ R136, R22, UR8 ;  /* 0x0000000816887c20 */ /* 0x000fe20008410000 */
[----:B----4-:R-:W-:Y:S01]  /*6280*/  FMUL.FTZ R220, R10, UR8 ;  /* 0x000000080adc7c20 */ /* 0x010fe20008410000 */
[----:B------:R-:W-:Y:S01]  /*6290*/  FMUL.FTZ R137, R21, UR8 ;  /* 0x0000000815897c20 */ /* 0x000fe20008410000 */
[----:B------:R-:W-:Y:S03]  /*62a0*/  FMUL.FTZ R252, R20, UR8 ;  /* 0x0000000814fc7c20 */ /* 0x000fe60008410000 */
[----:B------:R4:W-:Y:S01]  /*62b0*/  MUFU.TANH R10, R140 ;  /* 0x0000008c000a7308 */ /* 0x0009e20000002400 */
[C---:B------:R-:W-:Y:S04]  /*62c0*/  HMMA.16816.F32 R32, R144.reuse, R138, R32 ;  /* 0x0000008a9020723c */ /* 0x040fe80000001820 */
[----:B--2---:R-:W-:Y:S01]  /*62d0*/  FMUL.FTZ R181, R11, UR8 ;  /* 0x000000080bb57c20 */ /* 0x004fe20008410000 */
[----:B------:R-:W-:Y:S01]  /*62e0*/  FMUL.FTZ R250, R23, UR8 ;  /* 0x0000000817fa7c20 */ /* 0x000fe20008410000 */
[----:B------:R-:W-:Y:S03]  /*62f0*/  FMUL.FTZ R248, R24, UR8 ;  /* 0x0000000818f87c20 */ /* 0x000fe60008410000 */
[----:B------:R2:W-:Y:S01]  /*6300*/  MUFU.TANH R170, R136 ;  /* 0x0000008800aa7308 */ /* 0x0005e20000002400 */
[-C--:B------:R-:W-:Y:S03]  /*6310*/  HMMA.16816.F32 R36, R144, R148.reuse, R36 ;  /* 0x000000949024723c */ /* 0x080fe60000001824 */
[----:B------:R-:W-:Y:S01]  /*6320*/  FMUL.FTZ R138, R29, UR8 ;  /* 0x000000081d8a7c20 */ /* 0x000fe20008410000 */
[----:B-1----:R-:W-:Y:S01]  /*6330*/  FMUL.FTZ R224, R13, UR8 ;  /* 0x000000080de07c20 */ /* 0x002fe20008410000 */
[----:B------:R-:W-:Y:S01]  /*6340*/  FMUL.FTZ R246, R25, UR8 ;  /* 0x0000000819f67c20 */ /* 0x000fe20008410000 */
[----:B------:R-:W-:Y:S03]  /*6350*/  FMUL.FTZ R244, R26, UR8 ;  /* 0x000000081af47c20 */ /* 0x000fe60008410000 */
[----:B------:R1:W-:Y:S01]  /*6360*/  MUFU.TANH R175, R181 ;  /* 0x000000b500af7308 */ /* 0x0003e20000002400 */
[C---:B------:R-:W-:Y:S04]  /*6370*/  HMMA.16816.F32 R40, R132.reuse, R148, R40 ;  /* 0x000000948428723c */ /* 0x040fe80000001828 */
[----:B----4-:R-:W-:Y:S01]  /*6380*/  FMUL.FTZ R140, R19, UR8 ;  /* 0x00000008138c7c20 */ /* 0x010fe20008410000 */
[----:B------:R-:W-:Y:S01]  /*6390*/  FMUL.FTZ R139, R34, UR8 ;  /* 0x00000008228b7c20 */ /* 0x000fe20008410000 */
[----:B------:R-:W-:Y:S03]  /*63a0*/  FMUL.FTZ R242, R27, UR8 ;  /* 0x000000081bf27c20 */ /* 0x000fe60008410000 */
[----:B------:R4:W5:Y:S01]  /*63b0*/  MUFU.TANH R166, R220 ;  /* 0x000000dc00a67308 */ /* 0x0009620000002400 */
[-C--:B------:R-:W-:Y:S03]  /*63c0*/  HMMA.16816.F32 R44, R132, R150.reuse, R44 ;  /* 0x00000096842c723c */ /* 0x080fe6000000182c */
[----:B--2---:R-:W-:Y:S01]  /*63d0*/  FMUL.FTZ R136, R32, UR8 ;  /* 0x0000000820887c20 */ /* 0x004fe20008410000 */
[----:B------:R-:W-:Y:S01]  /*63e0*/  FMUL.FTZ R240, R28, UR8 ;  /* 0x000000081cf07c20 */ /* 0x000fe20008410000 */
[----:B------:R-:W-:Y:S01]  /*63f0*/  FMUL.FTZ R238, R31, UR8 ;  /* 0x000000081fee7c20 */ /* 0x000fe20008410000 */
[----:B------:R-:W-:Y:S03]  /*6400*/  FMUL.FTZ R245, R36, UR8 ;  /* 0x0000000824f57c20 */ /* 0x000fe60008410000 */
[----:B------:R2:W-:Y:S01]  /*6410*/  MUFU.TANH R173, R136 ;  /* 0x0000008800ad7308 */ /* 0x0005e20000002400 */
[C---:B------:R-:W-:Y:S04]  /*6420*/  HMMA.16816.F32 R48, R144.reuse, R150, R48 ;  /* 0x000000969030723c */ /* 0x040fe80000001830 */
[----:B-1----:R-:W-:Y:S01]  /*6430*/  FMUL.FTZ R181, R18, UR8 ;  /* 0x0000000812b57c20 */ /* 0x002fe20008410000 */
[----:B------:R-:W-:Y:S01]  /*6440*/  FMUL.FTZ R249, R37, UR8 ;  /* 0x0000000825f97c20 */ /* 0x000fe20008410000 */
[----:B------:R-:W-:Y:S03]  /*6450*/  FMUL.FTZ R228, R38, UR8 ;  /* 0x0000000826e47c20 */ /* 0x000fe60008410000 */
[----:B------:R1:W-:Y:S01]  /*6460*/  MUFU.TANH R18, R140 ;  /* 0x0000008c00127308 */ /* 0x0003e20000002400 */
[-C--:B---3--:R-:W-:Y:S03]  /*6470*/  HMMA.16816.F32 R52, R144, R152.reuse, R52 ;  /* 0x000000989034723c */ /* 0x088fe60000001834 */
[----:B----4-:R-:W-:Y:S01]  /*6480*/  FMUL.FTZ R220, R17, UR8 ;  /* 0x0000000811dc7c20 */ /* 0x010fe20008410000 */
[----:B------:R-:W-:Y:S01]  /*6490*/  FMUL.FTZ R230, R39, UR8 ;  /* 0x0000000827e67c20 */ /* 0x000fe20008410000 */
        /* <DEDUP_REMOVED lines=9> */
[----:B-1----:R-:W-:Y:S01]  /*6530*/  FMUL.FTZ R140, R33, UR8 ;  /* 0x00000008218c7c20 */ /* 0x002fe20008410000 */
[----:B------:R-:W-:Y:S01]  /*6540*/  FMUL.FTZ R251, R44, UR8 ;  /* 0x000000082cfb7c20 */ /* 0x000fe20008410000 */
[----:B------:R-:W-:Y:S01]  /*6550*/  FMUL.FTZ R247, R45, UR8 ;  /* 0x000000082df77c20 */ /* 0x000fe20008410000 */
[----:B------:R-:W-:Y:S03]  /*6560*/  FMUL.FTZ R233, R46, UR8 ;  /* 0x000000082ee97c20 */ /* 0x000fe60008410000 */
[----:B------:R1:W-:Y:S01]  /*6570*/  MUFU.TANH R177, R138 ;  /* 0x0000008a00b17308 */ /* 0x0003e20000002400 */
[----:B------:R-:W-:Y:S04]  /*6580*/  HMMA.16816.F32 R64, R144, R154, R64 ;  /* 0x0000009a9040723c */ /* 0x000fe80000001840 */
[----:B---3--:R-:W-:Y:S01]  /*6590*/  FMUL.FTZ R180, R16, UR8 ;  /* 0x0000000810b47c20 */ /* 0x008fe20008410000 */
[----:B------:R-:W-:Y:S01]  /*65a0*/  FMUL.FTZ R235, R47, UR8 ;  /* 0x000000082feb7c20 */ /* 0x000fe20008410000 */
[----:B------:R-:W-:Y:S03]  /*65b0*/  FMUL.FTZ R234, R48, UR8 ;  /* 0x0000000830ea7c20 */ /* 0x000fe60008410000 */
[----:B------:R3:W4:Y:S01]  /*65c0*/  MUFU.TANH R7, R222 ;  /* 0x000000de00077308 */ /* 0x0007220000002400 */
[----:B------:R-:W-:Y:S01]  /*65d0*/  FMUL.FTZ R236, R50, UR8 ;  /* 0x0000000832ec7c20 */ /* 0x000fe20008410000 */
[----:B--2---:R-:W-:Y:S01]  /*65e0*/  FMUL.FTZ R137, R30, UR8 ;  /* 0x000000081e897c20 */ /* 0x004fe20008410000 */
[----:B------:R-:W-:Y:S01]  /*65f0*/  FMUL.FTZ R232, R51, UR8 ;  /* 0x0000000833e87c20 */ /* 0x000fe20008410000 */
[----:B------:R-:W-:Y:S01]  /*6600*/  FMUL.FTZ R225, R54, UR8 ;  /* 0x0000000836e17c20 */ /* 0x000fe20008410000 */
[----:B-----5:R-:W-:Y:S01]  /*6610*/  FMNMX3.FTZ R19, R2, R166, R175, !PT ;  /* 0x000000a602137276 */ /* 0x020fe200078100af */
[----:B------:R-:W-:Y:S01]  /*6620*/  FMUL.FTZ R227, R61, UR8 ;  /* 0x000000083de37c20 */ /* 0x000fe20008410000 */
[----:B------:R-:W-:Y:S03]  /*6630*/  FMNMX3.FTZ R30, R3, R157, R159, !PT ;  /* 0x0000009d031e7276 */ /* 0x000fe6000781009f */
[----:B------:R2:W-:Y:S01]  /*6640*/  MUFU.TANH R14, R183 ;  /* 0x000000b7000e7308 */ /* 0x0005e20000002400 */
[----:B------:R-:W-:Y:S01]  /*6650*/  FMUL.FTZ R62, R62, UR8 ;  /* 0x000000083e3e7c20 */ /* 0x000fe20008410000 */
[----:B-1----:R-:W-:Y:S01]  /*6660*/  FMUL.FTZ R138, R35, UR8 ;  /* 0x00000008238a7c20 */ /* 0x002fe20008410000 */
[----:B------:R-:W-:Y:S01]  /*6670*/  FMUL.FTZ R63, R63, UR8 ;  /* 0x000000083f3f7c20 */ /* 0x000fe20008410000 */
[----:B------:R-:W-:Y:S01]  /*6680*/  FMUL.FTZ R226, R64, UR8 ;  /* 0x0000000840e27c20 */ /* 0x000fe20008410000 */
[----:B------:R-:W-:Y:S01]  /*6690*/  FMUL.FTZ R231, R65, UR8 ;  /* 0x0000000841e77c20 */ /* 0x000fe20008410000 */
[----:B------:R-:W-:Y:S04]  /*66a0*/  FMUL.FTZ R229, R66, UR8 ;  /* 0x0000000842e57c20 */ /* 0x000fe80008410000 */
[----:B------:R1:W5:Y:S01]  /*66b0*/  MUFU.TANH R13, R182 ;  /* 0x000000b6000d7308 */ /* 0x0003620000002400 */
[----:B---3--:R-:W-:Y:S01]  /*66c0*/  FMUL.FTZ R222, R53, UR8 ;  /* 0x0000000835de7c20 */ /* 0x008fe20008410000 */
[----:B----4-:R-:W-:Y:S08]  /*66d0*/  FMNMX3.FTZ R21, R141, R169, R7, !PT ;  /* 0x000000a98d157276 */ /* 0x010ff00007810007 */
[----:B------:R3:W-:Y:S01]  /*66e0*/  MUFU.TANH R17, R220 ;  /* 0x000000dc00117308 */ /* 0x0007e20000002400 */
[----:B--2---:R-:W-:Y:S09]  /*66f0*/  FMUL.FTZ R183, R52, UR8 ;  /* 0x0000000834b77c20 */ /* 0x004ff20008410000 */
[----:B------:R2:W4:Y:S01]  /*6700*/  MUFU.TANH R15, R181 ;  /* 0x000000b5000f7308 */ /* 0x0005220000002400 */
[----:B-1----:R-:W-:Y:S01]  /*6710*/  FMUL.FTZ R182, R55, UR8 ;  /* 0x0000000837b67c20 */ /* 0x002fe20008410000 */
[----:B-----5:R-:W-:Y:S08]  /*6720*/  FMNMX3.FTZ R19, R19, R14, R13, !PT ;  /* 0x0000000e13137276 */ /* 0x020ff0000781000d */
[----:B------:R1:W-:Y:S01]  /*6730*/  MUFU.TANH R167, R140 ;  /* 0x0000008c00a77308 */ /* 0x0003e20000002400 */
[----:B---3--:R-:W-:Y:S09]  /*6740*/  FMUL.FTZ R220, R56, UR8 ;  /* 0x0000000838dc7c20 */ /* 0x008ff20008410000 */
[----:B------:R3:W-:Y:S01]  /*6750*/  MUFU.TANH R174, R139 ;  /* 0x0000008b00ae7308 */ /* 0x0007e20000002400 */
[----:B--2---:R-:W-:Y:S09]  /*6760*/  FMUL.FTZ R181, R57, UR8 ;  /* 0x0000000839b57c20 */ /* 0x004ff20008410000 */
[----:B------:R2:W-:Y:S01]  /*6770*/  MUFU.TANH R171, R136 ;  /* 0x0000008800ab7308 */ /* 0x0005e20000002400 */
[----:B-1----:R-:W-:Y:S09]  /*6780*/  FMUL.FTZ R140, R58, UR8 ;  /* 0x000000083a8c7c20 */ /* 0x002ff20008410000 */
[----:B------:R1:W5:Y:S01]  /*6790*/  MUFU.TANH R11, R224 ;  /* 0x000000e0000b7308 */ /* 0x0003620000002400 */
[----:B---3--:R-:W-:Y:S09]  /*67a0*/  FMUL.FTZ R139, R59, UR8 ;  /* 0x000000083b8b7c20 */ /* 0x008ff20008410000 */
[----:B------:R3:W3:Y:S01]  /*67b0*/  MUFU.TANH R163, R180 ;  /* 0x000000b400a37308 */ /* 0x0006e20000002400 */
[----:B--2---:R-:W-:Y:S04]  /*67c0*/  FMNMX3.FTZ R136, R0, R176, R158, !PT ;  /* 0x000000b000887276 */ /* 0x004fe8000781009e */
[----:B----4-:R-:W-:Y:S05]  /*67d0*/  FMNMX3.FTZ R136, R136, R15, R18, !PT ;  /* 0x0000000f88887276 */ /* 0x010fea0007810012 */
[----:B------:R-:W2:Y:S01]  /*67e0*/  MUFU.TANH R252, R252 ;  /* 0x000000fc00fc7308 */ /* 0x000ea20000002400 */
[----:B-1----:R-:W-:Y:S01]  /*67f0*/  FMUL.FTZ R224, R67, UR8 ;  /* 0x0000000843e07c20 */ /* 0x002fe20008410000 */
[----:B-----5:R-:W-:Y:S08]  /*6800*/  FMNMX3.FTZ R21, R21, R10, R11, !PT ;  /* 0x0000000a15157276 */ /* 0x020ff0000781000b */
[----:B------:R-:W1:Y:S01]  /*6810*/  MUFU.TANH R250, R250 ;  /* 0x000000fa00fa7308 */ /* 0x000e620000002400 */
[----:B---3--:R-:W-:Y:S01]  /*6820*/  FMUL.FTZ R180, R60, UR8 ;  /* 0x000000083cb47c20 */ /* 0x008fe20008410000 */
[----:B------:R-:W-:Y:S08]  /*6830*/  FMNMX3.FTZ R30, R30, R163, R17, !PT ;  /* 0x000000a31e1e7276 */ /* 0x000ff00007810011 */
[----:B------:R-:W-:Y:S01]  /*6840*/  MUFU.TANH R248, R248 ;  /* 0x000000f800f87308 */ /* 0x000fe20000002400 */
[----:B--2---:R-:W-:Y:S04]  /*6850*/  FMNMX3.FTZ R30, R30, R252, R165, !PT ;  /* 0x000000fc1e1e7276 */ /* 0x004fe800078100a5 */
[----:B------:R-:W-:Y:S05]  /*6860*/  FMNMX3.FTZ R30, R30, R173, R167, !PT ;  /* 0x000000ad1e1e7276 */ /* 0x000fea00078100a7 */
[----:B------:R-:W2:Y:S01]  /*6870*/  MUFU.TANH R246, R246 ;  /* 0x000000f600f67308 */ /* 0x000ea20000002400 */
[----:B-1----:R-:W-:Y:S09]  /*6880*/  FMNMX3.FTZ R136, R136, R170, R250, !PT ;  /* 0x000000aa88887276 */ /* 0x002ff200078100fa */
[----:B------:R-:W-:Y:S10]  /*6890*/  MUFU.TANH R244, R244 ;  /* 0x000000f400f47308 */ /* 0x000ff40000002400 */
[----:B------:R-:W1:Y:S01]  /*68a0*/  MUFU.TANH R242, R242 ;  /* 0x000000f200f27308 */ /* 0x000e620000002400 */
[----:B--2---:R-:W-:Y:S09]  /*68b0*/  FMNMX3.FTZ R26, R21, R248, R246, !PT ;  /* 0x000000f8151a7276 */ /* 0x004ff200078100f6 */
[----:B------:R-:W2:Y:S10]  /*68c0*/  MUFU.TANH R240, R240 ;  /* 0x000000f000f07308 */ /* 0x000eb40000002400 */
[----:B------:R-:W-:Y:S01]  /*68d0*/  MUFU.TANH R179, R137 ;  /* 0x0000008900b37308 */ /* 0x000fe20000002400 */
[----:B-1----:R-:W-:Y:S09]  /*68e0*/  FMNMX3.FTZ R22, R19, R244, R242, !PT ;  /* 0x000000f413167276 */ /* 0x002ff200078100f2 */
[----:B------:R-:W1:Y:S01]  /*68f0*/  MUFU.TANH R238, R238 ;  /* 0x000000ee00ee7308 */ /* 0x000e620000002400 */
[----:B--2---:R-:W-:Y:S09]  /*6900*/  FMNMX3.FTZ R26, R26, R240, R177, !PT ;  /* 0x000000f01a1a7276 */ /* 0x004ff200078100b1 */
[----:B------:R-:W2:Y:S10]  /*6910*/  MUFU.TANH R178, R138 ;  /* 0x0000008a00b27308 */ /* 0x000eb40000002400 */
[----:B------:R-:W-:Y:S01]  /*6920*/  MUFU.TANH R245, R245 ;  /* 0x000000f500f57308 */ /* 0x000fe20000002400 */
[----:B-1----:R-:W-:Y:S09]  /*6930*/  FMNMX3.FTZ R22, R22, R179, R238, !PT ;  /* 0x000000b316167276 */ /* 0x002ff200078100ee */
[----:B------:R-:W1:Y:S01]  /*6940*/  MUFU.TANH R249, R249 ;  /* 0x000000f900f97308 */ /* 0x000e620000002400 */
[----:B--2---:R-:W-:Y:S09]  /*6950*/  FMNMX3.FTZ R136, R136, R174, R178, !PT ;  /* 0x000000ae88887276 */ /* 0x004ff200078100b2 */
[----:B------:R-:W-:Y:S10]  /*6960*/  MUFU.TANH R228, R228 ;  /* 0x000000e400e47308 */ /* 0x000ff40000002400 */
[----:B------:R-:W2:Y:S01]  /*6970*/  MUFU.TANH R230, R230 ;  /* 0x000000e600e67308 */ /* 0x000ea20000002400 */
[----:B-1----:R-:W-:Y:S09]  /*6980*/  FMNMX3.FTZ R21, R30, R245, R249, !PT ;  /* 0x000000f51e157276 */ /* 0x002ff200078100f9 */
[----:B------:R-:W-:Y:S10]  /*6990*/  MUFU.TANH R241, R241 ;  /* 0x000000f100f17308 */ /* 0x000ff40000002400 */
        /* <DEDUP_REMOVED lines=11> */
[----:B------:R-:W1:Y:S10]  /*6a50*/  MUFU.TANH R234, R234 ;  /* 0x000000ea00ea7308 */ /* 0x000e740000002400 */
[----:B------:R-:W-:Y:S01]  /*6a60*/  MUFU.TANH R236, R236 ;  /* 0x000000ec00ec7308 */ /* 0x000fe20000002400 */
[----:B--2---:R-:W-:Y:S09]  /*6a70*/  FMNMX3.FTZ R5, R22, R233, R235, !PT ;  /* 0x000000e916057276 */ /* 0x004ff200078100eb */
        /* <DEDUP_REMOVED lines=25> */
[----:B-1----:R-:W-:Y:S02]  /*6c10*/  FMNMX3.FTZ R21, R21, R226, R231, !PT ;  /* 0x000000e215157276 */ /* 0x002fe400078100e7 */
[----:B--2---:R-:W-:Y:S01]  /*6c20*/  FMNMX3.FTZ R136, R136, R229, R224, !PT ;  /* 0x000000e588887276 */ /* 0x004fe200078100e0 */
[----:B------:R-:W-:Y:S06]  /*6c30*/  @P0 BRA `(.L_x_1297) ;  /* 0xffffffec00340947 */ /* 0x000fec000383ffff */
.L_x_1296:
[----:B------:R-:W2:Y:S08]  /*6c40*/  SHFL.BFLY PT, R6, R21, 0x2, 0x1f ;  /* 0x0c401f0015067f89 */ /* 0x000eb000000e0000 */
[----:B------:R-:W1:Y:S08]  /*6c50*/  SHFL.BFLY PT, R23, R136, 0x2, 0x1f ;  /* 0x0c401f0088177f89 */ /* 0x000e7000000e0000 */
[----:B------:R-:W3:Y:S08]  /*6c60*/  SHFL.BFLY PT, R16, R19, 0x2, 0x1f ;  /* 0x0c401f0013107f89 */ /* 0x000ef000000e0000 */
[----:B------:R-:W4:Y:S08]  /*6c70*/  SHFL.BFLY PT, R4, R5, 0x2, 0x1f ;  /* 0x0c401f0005047f89 */ /* 0x000f3000000e0000 */
[----:B------:R-:W-:Y:S08]  /*6c80*/  LDSM.16.MT88.4 R36, [R184+0x6000] ;  /* 0x00600000b824783b */ /* 0x000ff00000004200 */
[----:B------:R-:W-:Y:S01]  /*6c90*/  LDSM.16.MT88.4 R52, [R143+0x6000] ;  /* 0x006000008f34783b */ /* 0x000fe20000004200 */
[----:B--2---:R-:W-:Y:S02]  /*6ca0*/  FMNMX.FTZ R12, R21, R6, !PT ;  /* 0x00000006150c7209 */ /* 0x004fe40007810000 */
[----:B-1----:R-:W-:Y:S05]  /*6cb0*/  FMNMX.FTZ R9, R136, R23, !PT ;  /* 0x0000001788097209 */ /* 0x002fea0007810000 */
[----:B------:R-:W1:Y:S01]  /*6cc0*/  SHFL.BFLY PT, R25, R12, 0x1, 0x1f ;  /* 0x0c201f000c197f89 */ /* 0x000e6200000e0000 */
[----:B---3--:R-:W-:Y:S02]  /*6cd0*/  FMNMX.FTZ R8, R19, R16, !PT ;  /* 0x0000001013087209 */ /* 0x008fe40007810000 */
[----:B----4-:R-:W-:Y:S05]  /*6ce0*/  FMNMX.FTZ R6, R5, R4, !PT ;  /* 0x0000000405067209 */ /* 0x010fea0007810000 */
[----:B------:R-:W2:Y:S08]  /*6cf0*/  SHFL.BFLY PT, R4, R9, 0x1, 0x1f ;  /* 0x0c201f0009047f89 */ /* 0x000eb000000e0000 */
[----:B------:R-:W3:Y:S08]  /*6d00*/  SHFL.BFLY PT, R23, R8, 0x1, 0x1f ;  /* 0x0c201f0008177f89 */ /* 0x000ef000000e0000 */
[----:B------:R-:W4:Y:S01]  /*6d10*/  SHFL.BFLY PT, R133, R6, 0x1, 0x1f ;  /* 0x0c201f0006857f89 */ /* 0x000f2200000e0000 */
[----:B-1----:R-:W-:Y:S04]  /*6d20*/  FMNMX.FTZ R136, R12, R25, !PT ;  /* 0x000000190c887209 */ /* 0x002fe80007810000 */
[C---:B------:R-:W-:Y:S01]  /*6d30*/  FSETP.NEU.FTZ.AND P1, PT, R136.reuse, -INF , PT ;  /* 0xff8000008800780b */ /* 0x040fe20003f3d000 */
[C---:B------:R-:W-:Y:S01]  /*6d40*/  FMUL.FTZ R162, R136.reuse, UR4 ;  /* 0x0000000488a27c20 */ /* 0x040fe20008410000 */
[----:B--2---:R-:W-:Y:S01]  /*6d50*/  FMNMX.FTZ R135, R9, R4, !PT ;  /* 0x0000000409877209 */ /* 0x004fe20007810000 */
[----:B------:R-:W-:Y:S01]  /*6d60*/  FADD.FTZ R3, -R136, R3 ;  /* 0x0000000388037221 */ /* 0x000fe20000010100 */
[----:B---3--:R-:W-:Y:S03]  /*6d70*/  FMNMX.FTZ R134, R8, R23, !PT ;  /* 0x0000001708867209 */ /* 0x008fe60007810000 */
[C---:B------:R-:W-:Y:S01]  /*6d80*/  FMUL.FTZ R161, R135.reuse, UR4 ;  /* 0x0000000487a17c20 */ /* 0x040fe20008410000 */
[----:B------:R-:W-:Y:S01]  /*6d90*/  FSEL R162, R162, RZ, P1 ;  /* 0x000000ffa2a27208 */ /* 0x000fe20000800000 */
[----:B------:R-:W1:Y:S01]  /*6da0*/  LDSM.16.MT88.4 R20, [R188+0x6000] ;  /* 0x00600000bc14783b */ /* 0x000e620000004200 */
[C---:B------:R-:W-:Y:S01]  /*6db0*/  FSETP.NEU.FTZ.AND P0, PT, R135.reuse, -INF , PT ;  /* 0xff8000008700780b */ /* 0x040fe20003f1d000 */
[----:B------:R-:W-:Y:S01]  /*6dc0*/  FADD.FTZ R4, -R135, R0 ;  /* 0x0000000087047221 */ /* 0x000fe20000010100 */
[----:B----4-:R-:W-:Y:S01]  /*6dd0*/  FMNMX.FTZ R133, R6, R133, !PT ;  /* 0x0000008506857209 */ /* 0x010fe20007810000 */
[--C-:B------:R-:W-:Y:S01]  /*6de0*/  FFMA.FTZ R157, R157, UR4, -R162.reuse ;  /* 0x000000049d9d7c23 */ /* 0x100fe200080108a2 */
[----:B------:R-:W-:Y:S01]  /*6df0*/  FSEL R161, R161, RZ, P0 ;  /* 0x000000ffa1a17208 */ /* 0x000fe20000000000 */
[----:B------:R-:W-:Y:S01]  /*6e00*/  FFMA.FTZ R155, R159, UR4, -R162 ;  /* 0x000000049f9b7c23 */ /* 0x000fe200080108a2 */
[----:B------:R-:W-:Y:S01]  /*6e10*/  FADD.FTZ R0, -R134, R141 ;  /* 0x0000008d86007221 */ /* 0x000fe20000010100 */
[----:B------:R2:W-:Y:S01]  /*6e20*/  MUFU.EX2 R159, R157 ;  /* 0x0000009d009f7308 */ /* 0x0005e20000000800 */
[----:B------:R-:W-:Y:S01]  /*6e30*/  FMUL.FTZ R132, R3, UR4 ;  /* 0x0000000403847c20 */ /* 0x000fe20008410000 */
[--C-:B------:R-:W-:Y:S01]  /*6e40*/  FFMA.FTZ R152, R158, UR4, -R161.reuse ;  /* 0x000000049e987c23 */ /* 0x100fe200080108a1 */
[C---:B------:R-:W-:Y:S01]  /*6e50*/  FMUL.FTZ R158, R133.reuse, UR4 ;  /* 0x00000004859e7c20 */ /* 0x040fe20008410000 */
[----:B------:R-:W-:Y:S01]  /*6e60*/  FMUL.FTZ R160, R134, UR4 ;  /* 0x0000000486a07c20 */ /* 0x000fe20008410000 */
[C---:B------:R-:W-:Y:S01]  /*6e70*/  FADD.FTZ R2, -R133.reuse, R2 ;  /* 0x0000000285027221 */ /* 0x040fe20000010100 */
[----:B------:R-:W-:Y:S01]  /*6e80*/  FMUL.FTZ R3, R4, UR4 ;  /* 0x0000000404037c20 */ /* 0x000fe20008410000 */
[----:B------:R-:W-:Y:S01]  /*6e90*/  FSETP.NEU.FTZ.AND P0, PT, R133, -INF , PT ;  /* 0xff8000008500780b */ /* 0x000fe20003f1d000 */
[--C-:B------:R-:W-:Y:S01]  /*6ea0*/  FFMA.FTZ R153, R17, UR4, -R162.reuse ;  /* 0x0000000411997c23 */ /* 0x100fe200080108a2 */
[----:B------:R-:W-:Y:S01]  /*6eb0*/  FSETP.NEU.FTZ.AND P1, PT, R134, -INF , PT ;  /* 0xff8000008600780b */ /* 0x000fe20003f3d000 */
[--C-:B------:R-:W-:Y:S01]  /*6ec0*/  FFMA.FTZ R150, R18, UR4, -R161.reuse ;  /* 0x0000000412967c23 */ /* 0x100fe200080108a1 */
[--C-:B------:R-:W-:Y:S01]  /*6ed0*/  FFMA.FTZ R156, R176, UR4, -R161.reuse ;  /* 0x00000004b09c7c23 */ /* 0x100fe200080108a1 */
[--C-:B------:R-:W-:Y:S01]  /*6ee0*/  FFMA.FTZ R154, R163, UR4, -R162.reuse ;  /* 0x00000004a39a7c23 */ /* 0x100fe200080108a2 */
[--C-:B------:R-:W-:Y:S01]  /*6ef0*/  FFMA.FTZ R151, R15, UR4, -R161.reuse ;  /* 0x000000040f977c23 */ /* 0x100fe200080108a1 */
[----:B------:R-:W-:Y:S01]  /*6f00*/  FMUL.FTZ R4, R0, UR4 ;  /* 0x0000000400047c20 */ /* 0x000fe20008410000 */
[----:B------:R-:W-:Y:S01]  /*6f10*/  FSEL R158, R158, RZ, P0 ;  /* 0x000000ff9e9e7208 */ /* 0x000fe20000000000 */
[----:B------:R-:W-:Y:S01]  /*6f20*/  FMUL.FTZ R0, R2, UR4 ;  /* 0x0000000402007c20 */ /* 0x000fe20008410000 */
[----:B------:R-:W-:Y:S01]  /*6f30*/  FSEL R160, R160, RZ, P1 ;  /* 0x000000ffa0a07208 */ /* 0x000fe20000800000 */
[----:B------:R-:W3:Y:S01]  /*6f40*/  MUFU.EX2 R132, R132 ;  /* 0x0000008400847308 */ /* 0x000ee20000000800 */
[----:B------:R-:W-:Y:S01]  /*6f50*/  FFMA.FTZ R163, R165, UR4, -R162 ;  /* 0x00000004a5a37c23 */ /* 0x000fe200080108a2 */
[--C-:B------:R-:W-:Y:S01]  /*6f60*/  FFMA.FTZ R144, R14, UR4, -R158.reuse ;  /* 0x000000040e907c23 */ /* 0x100fe2000801089e */
[----:B------:R-:W-:Y:S07]  /*6f70*/  FFMA.FTZ R141, R13, UR4, -R158 ;  /* 0x000000040d8d7c23 */ /* 0x000fee000801089e */
[----:B------:R-:W4:Y:S01]  /*6f80*/  MUFU.EX2 R3, R3 ;  /* 0x0000000300037308 */ /* 0x000f220000000800 */
[--C-:B------:R-:W-:Y:S01]  /*6f90*/  FFMA.FTZ R148, R7, UR4, -R160.reuse ;  /* 0x0000000407947c23 */ /* 0x100fe200080108a0 */
[--C-:B------:R-:W-:Y:S01]  /*6fa0*/  FFMA.FTZ R149, R10, UR4, -R160.reuse ;  /* 0x000000040a957c23 */ /* 0x100fe200080108a0 */
[--C-:B------:R-:W-:Y:S07]  /*6fb0*/  FFMA.FTZ R146, R11, UR4, -R160.reuse ;  /* 0x000000040b927c23 */ /* 0x100fee00080108a0 */
[----:B------:R5:W1:Y:S01]  /*6fc0*/  MUFU.EX2 R2, R4 ;  /* 0x0000000400027308 */ /* 0x000a620000000800 */
[----:B--2---:R-:W-:Y:S01]  /*6fd0*/  FFMA.FTZ R157, R169, UR4, -R160 ;  /* 0x00000004a99d7c23 */ /* 0x004fe200080108a0 */
[--C-:B------:R-:W-:Y:S01]  /*6fe0*/  FFMA.FTZ R147, R166, UR4, -R158.reuse ;  /* 0x00000004a6937c23 */ /* 0x100fe2000801089e */
[--C-:B------:R-:W-:Y:S07]  /*6ff0*/  FFMA.FTZ R145, R175, UR4, -R158.reuse ;  /* 0x00000004af917c23 */ /* 0x100fee000801089e */
[----:B------:R-:W2:Y:S01]  /*7000*/  MUFU.EX2 R155, R155 ;  /* 0x0000009b009b7308 */ /* 0x000ea20000000800 */
[--C-:B------:R-:W-:Y:S01]  /*7010*/  FFMA.FTZ R172, R238, UR4, -R158.reuse ;  /* 0x00000004eeac7c23 */ /* 0x100fe2000801089e */
[C---:B---3--:R-:W-:Y:S01]  /*7020*/  FMUL.FTZ R5, R132.reuse, R129 ;  /* 0x0000008184057220 */ /* 0x048fe20000410000 */
[C---:B------:R-:W-:Y:S07]  /*7030*/  FMUL.FTZ R16, R132.reuse, R116 ;  /* 0x0000007484107220 */ /* 0x040fee0000410000 */
[----:B------:R-:W-:Y:S01]  /*7040*/  MUFU.EX2 R156, R156 ;  /* 0x0000009c009c7308 */ /* 0x000fe20000000800 */
[C---:B------:R-:W-:Y:S01]  /*7050*/  FMUL.FTZ R17, R132.reuse, R117 ;  /* 0x0000007584117220 */ /* 0x040fe20000410000 */
[C---:B----4-:R-:W-:Y:S01]  /*7060*/  FMUL.FTZ R6, R3.reuse, R130 ;  /* 0x0000008203067220 */ /* 0x050fe20000410000 */
[C---:B------:R-:W-:Y:S07]  /*7070*/  FMUL.FTZ R7, R3.reuse, R131 ;  /* 0x0000008303077220 */ /* 0x040fee0000410000 */
[----:B------:R-:W3:Y:S01]  /*7080*/  MUFU.EX2 R152, R152 ;  /* 0x0000009800987308 */ /* 0x000ee20000000800 */
[----:B------:R-:W-:Y:S01]  /*7090*/  FMUL.FTZ R18, R3, R118 ;  /* 0x0000007603127220 */ /* 0x000fe20000410000 */
[----:B-----5:R-:W-:Y:S01]  /*70a0*/  FMUL.FTZ R4, R132, R128 ;  /* 0x0000008084047220 */ /* 0x020fe20000410000 */
[C---:B-1----:R-:W-:Y:S07]  /*70b0*/  FMUL.FTZ R8, R2.reuse, R124 ;  /* 0x0000007c02087220 */ /* 0x042fee0000410000 */
[----:B------:R-:W-:Y:S01]  /*70c0*/  MUFU.EX2 R154, R154 ;  /* 0x0000009a009a7308 */ /* 0x000fe20000000800 */
[C---:B------:R-:W-:Y:S01]  /*70d0*/  FMUL.FTZ R9, R2.reuse, R125 ;  /* 0x0000007d02097220 */ /* 0x040fe20000410000 */
[----:B--2---:R-:W-:Y:S01]  /*70e0*/  F2FP.F16.F32.PACK_AB R128, R155, R159 ;  /* 0x0000009f9b80723e */ /* 0x004fe200000000ff */
[C---:B------:R-:W-:Y:S07]  /*70f0*/  FMUL.FTZ R12, R2.reuse, R120 ;  /* 0x00000078020c7220 */ /* 0x040fee0000410000 */
[----:B------:R-:W1:Y:S01]  /*7100*/  MUFU.EX2 R153, R153 ;  /* 0x0000009900997308 */ /* 0x000e620000000800 */
[----:B------:R-:W-:Y:S01]  /*7110*/  FMUL.FTZ R13, R2, R121 ;  /* 0x00000079020d7220 */ /* 0x000fe20000410000 */
[C---:B------:R-:W-:Y:S01]  /*7120*/  FMUL.FTZ R19, R3.reuse, R119 ;  /* 0x0000007703137220 */ /* 0x040fe20000410000 */
[----:B------:R-:W-:Y:S07]  /*7130*/  FMUL.FTZ R32, R132, R100 ;  /* 0x0000006484207220 */ /* 0x000fee0000410000 */
[----:B------:R-:W-:Y:S01]  /*7140*/  MUFU.EX2 R151, R151 ;  /* 0x0000009700977308 */ /* 0x000fe20000000800 */
[----:B------:R-:W-:Y:S01]  /*7150*/  LDSM.16.MT88.4 R116, [R188+0x7800] ;  /* 0x00780000bc74783b */ /* 0x000fe20000004200 */
[----:B---3--:R-:W-:Y:S01]  /*7160*/  F2FP.F16.F32.PACK_AB R129, R152, R156 ;  /* 0x0000009c9881723e */ /* 0x008fe200000000ff */
[----:B------:R-:W-:Y:S07]  /*7170*/  FMUL.FTZ R33, R132, R101 ;  /* 0x0000006584217220 */ /* 0x000fee0000410000 */
[----:B------:R-:W2:Y:S01]  /*7180*/  MUFU.EX2 R150, R150 ;  /* 0x0000009600967308 */ /* 0x000ea20000000800 */
[C---:B------:R-:W-:Y:S01]  /*7190*/  FMUL.FTZ R34, R3.reuse, R102 ;  /* 0x0000006603227220 */ /* 0x040fe20000410000 */
[----:B------:R-:W-:Y:S01]  /*71a0*/  FMUL.FTZ R35, R3, R103 ;  /* 0x0000006703237220 */ /* 0x000fe20000410000 */
[C---:B------:R-:W-:Y:S07]  /*71b0*/  FMUL.FTZ R44, R2.reuse, R88 ;  /* 0x00000058022c7220 */ /* 0x040fee0000410000 */
[----:B------:R-:W3:Y:S01]  /*71c0*/  MUFU.EX2 R0, R0 ;  /* 0x0000000000007308 */ /* 0x000ee20000000800 */
[----:B------:R-:W-:Y:S01]  /*71d0*/  LDSM.16.MT88.4 R100, [R184+0x7800] ;  /* 0x00780000b864783b */ /* 0x000fe20000004200 */
[----:B-1----:R-:W-:Y:S01]  /*71e0*/  F2FP.F16.F32.PACK_AB R130, R153, R154 ;  /* 0x0000009a9982723e */ /* 0x002fe200000000ff */
[----:B------:R-:W-:Y:S07]  /*71f0*/  FMUL.FTZ R45, R2, R89 ;  /* 0x00000059022d7220 */ /* 0x000fee0000410000 */
[----:B------:R-:W-:Y:S01]  /*7200*/  MUFU.EX2 R157, R157 ;  /* 0x0000009d009d7308 */ /* 0x000fe20000000800 */
[C---:B------:R-:W-:Y:S01]  /*7210*/  FMUL.FTZ R48, R132.reuse, R84 ;  /* 0x0000005484307220 */ /* 0x040fe20000410000 */
[----:B------:R-:W-:Y:S01]  /*7220*/  FMUL.FTZ R49, R132, R85 ;  /* 0x0000005584317220 */ /* 0x000fe20000410000 */
[C---:B------:R-:W-:Y:S07]  /*7230*/  FMUL.FTZ R50, R3.reuse, R86 ;  /* 0x0000005603327220 */ /* 0x040fee0000410000 */
[----:B------:R-:W1:Y:S01]  /*7240*/  MUFU.EX2 R148, R148 ;  /* 0x0000009400947308 */ /* 0x000e620000000800 */
[----:B------:R-:W-:Y:S01]  /*7250*/  FMUL.FTZ R51, R3, R87 ;  /* 0x0000005703337220 */ /* 0x000fe20000410000 */
[----:B--2---:R-:W-:Y:S01]  /*7260*/  F2FP.F16.F32.PACK_AB R131, R150, R151 ;  /* 0x000000979683723e */ /* 0x004fe200000000ff */
[----:B------:R-:W-:Y:S07]  /*7270*/  LDSM.16.MT88.4 R84, [R143+0x6800] ;  /* 0x006800008f54783b */ /* 0x000fee0000004200 */
[----:B------:R-:W-:Y:S01]  /*7280*/  MUFU.EX2 R147, R147 ;  /* 0x0000009300937308 */ /* 0x000fe20000000800 */
[----:B------:R-:W-:Y:S01]  /*7290*/  FMUL.FTZ R56, R2, R76 ;  /* 0x0000004c02387220 */ /* 0x000fe20000410000 */
[C---:B---3--:R-:W-:Y:S01]  /*72a0*/  FMUL.FTZ R46, R0.reuse, R90 ;  /* 0x0000005a002e7220 */ /* 0x048fe20000410000 */
[C---:B------:R-:W-:Y:S07]  /*72b0*/  FMUL.FTZ R47, R0.reuse, R91 ;  /* 0x0000005b002f7220 */ /* 0x040fee0000410000 */
[----:B------:R-:W2:Y:S01]  /*72c0*/  MUFU.EX2 R145, R145 ;  /* 0x0000009100917308 */ /* 0x000ea20000000800 */
[-C--:B------:R-:W-:Y:S01]  /*72d0*/  HMMA.16816.F32 R4, R128, R20.reuse, R4 ;  /* 0x000000148004723c */ /* 0x080fe20000001804 */
[----:B------:R-:W-:Y:S08]  /*72e0*/  LDSM.16.MT88.4 R88, [R142+0x6800] ;  /* 0x006800008e58783b */ /* 0x000ff00000004200 */
[----:B------:R-:W-:Y:S01]  /*72f0*/  MUFU.EX2 R149, R149 ;  /* 0x0000009500957308 */ /* 0x000fe20000000800 */
[C---:B------:R-:W-:Y:S01]  /*7300*/  FMUL.FTZ R10, R0.reuse, R126 ;  /* 0x0000007e000a7220 */ /* 0x040fe20000410000 */
[----:B------:R-:W-:Y:S08]  /*7310*/  FMUL.FTZ R11, R0, R127 ;  /* 0x0000007f000b7220 */ /* 0x000ff00000410000 */
[----:B------:R-:W3:Y:S01]  /*7320*/  MUFU.EX2 R146, R146 ;  /* 0x0000009200927308 */ /* 0x000ee20000000800 */
[----:B-1----:R-:W-:Y:S01]  /*7330*/  F2FP.F16.F32.PACK_AB R64, R148, R157 ;  /* 0x0000009d9440723e */ /* 0x002fe200000000ff */
[C---:B------:R-:W-:Y:S01]  /*7340*/  FMUL.FTZ R14, R0.reuse, R122 ;  /* 0x0000007a000e7220 */ /* 0x040fe20000410000 */
[----:B------:R-:W-:Y:S07]  /*7350*/  FMUL.FTZ R15, R0, R123 ;  /* 0x0000007b000f7220 */ /* 0x000fee0000410000 */
[----:B------:R-:W-:Y:S01]  /*7360*/  MUFU.EX2 R144, R144 ;  /* 0x0000009000907308 */ /* 0x000fe20000000800 */
[----:B------:R-:W-:Y:S01]  /*7370*/  FMUL.FTZ R57, R2, R77 ;  /* 0x0000004d02397220 */ /* 0x000fe20000410000 */
[----:B--2---:R-:W-:Y:S01]  /*7380*/  F2FP.F16.F32.PACK_AB R65, R145, R147 ;  /* 0x000000939141723e */ /* 0x004fe200000000ff */
[C---:B------:R-:W-:Y:S07]  /*7390*/  FMUL.FTZ R58, R0.reuse, R78 ;  /* 0x0000004e003a7220 */ /* 0x040fee0000410000 */
[----:B------:R-:W1:Y:S01]  /*73a0*/  MUFU.EX2 R141, R141 ;  /* 0x0000008d008d7308 */ /* 0x000e620000000800 */
[----:B------:R-:W-:Y:S01]  /*73b0*/  FMUL.FTZ R59, R0, R79 ;  /* 0x0000004f003b7220 */ /* 0x000fe20000410000 */
[----:B------:R-:W-:Y:S01]  /*73c0*/  FFMA.FTZ R238, R239, UR4, -R158 ;  /* 0x00000004efee7c23 */ /* 0x000fe2000801089e */
[----:B------:R-:W-:Y:S01]  /*73d0*/  LDSM.16.MT88.4 R76, [R188+0x6800] ;  /* 0x00680000bc4c783b */ /* 0x000fe20000004200 */
[C---:B------:R-:W-:Y:S01]  /*73e0*/  FMUL.FTZ R24, R2.reuse, R108 ;  /* 0x0000006c02187220 */ /* 0x040fe20000410000 */
[----:B------:R-:W-:Y:S01]  /*73f0*/  FMUL.FTZ R25, R2, R109 ;  /* 0x0000006d02197220 */ /* 0x000fe20000410000 */
[----:B---3--:R-:W-:Y:S01]  /*7400*/  F2FP.F16.F32.PACK_AB R66, R146, R149 ;  /* 0x000000959242723e */ /* 0x008fe200000000ff */
[C---:B------:R-:W-:Y:S01]  /*7410*/  FMUL.FTZ R26, R0.reuse, R110 ;  /* 0x0000006e001a7220 */ /* 0x040fe20000410000 */
[----:B------:R-:W-:Y:S01]  /*7420*/  FMUL.FTZ R27, R0, R111 ;  /* 0x0000006f001b7220 */ /* 0x000fe20000410000 */
[C---:B------:R-:W-:Y:S01]  /*7430*/  FMUL.FTZ R28, R2.reuse, R104 ;  /* 0x00000068021c7220 */ /* 0x040fe20000410000 */
[----:B------:R-:W-:Y:S01]  /*7440*/  FMUL.FTZ R29, R2, R105 ;  /* 0x00000069021d7220 */ /* 0x000fe20000410000 */
[C---:B------:R-:W-:Y:S01]  /*7450*/  FMUL.FTZ R30, R0.reuse, R106 ;  /* 0x0000006a001e7220 */ /* 0x040fe20000410000 */
[----:B------:R-:W-:Y:S01]  /*7460*/  FMUL.FTZ R31, R0, R107 ;  /* 0x0000006b001f7220 */ /* 0x000fe20000410000 */
[C---:B------:R-:W-:Y:S01]  /*7470*/  FMUL.FTZ R40, R2.reuse, R92 ;  /* 0x0000005c02287220 */ /* 0x040fe20000410000 */
[----:B-1----:R-:W-:Y:S01]  /*7480*/  F2FP.F16.F32.PACK_AB R67, R141, R144 ;  /* 0x000000908d43723e */ /* 0x002fe200000000ff */
[----:B------:R-:W-:Y:S01]  /*7490*/  FMUL.FTZ R41, R2, R93 ;  /* 0x0000005d02297220 */ /* 0x000fe20000410000 */
[C---:B------:R-:W-:Y:S01]  /*74a0*/  FMUL.FTZ R42, R0.reuse, R94 ;  /* 0x0000005e002a7220 */ /* 0x040fe20000410000 */
[----:B------:R-:W-:Y:S01]  /*74b0*/  FMUL.FTZ R43, R0, R95 ;  /* 0x0000005f002b7220 */ /* 0x000fe20000410000 */
[C---:B------:R-:W-:Y:S01]  /*74c0*/  FMUL.FTZ R60, R2.reuse, R72 ;  /* 0x00000048023c7220 */ /* 0x040fe20000410000 */
[----:B------:R-:W-:Y:S01]  /*74d0*/  FMUL.FTZ R61, R2, R73 ;  /* 0x00000049023d7220 */ /* 0x000fe20000410000 */
[----:B------:R-:W-:Y:S01]  /*74e0*/  FMUL.FTZ R62, R0, R74 ;  /* 0x0000004a003e7220 */ /* 0x000fe20000410000 */
[C---:B------:R-:W-:Y:S01]  /*74f0*/  HMMA.16816.F32 R8, R64.reuse, R20, R8 ;  /* 0x000000144008723c */ /* 0x040fe20000001808 */
[----:B------:R-:W-:Y:S03]  /*7500*/  MUFU.EX2 R163, R163 ;  /* 0x000000a300a37308 */ /* 0x000fe60000000800 */
[C---:B------:R-:W-:Y:S01]  /*7510*/  FMUL.FTZ R20, R132.reuse, R112 ;  /* 0x0000007084147220 */ /* 0x040fe20000410000 */
[----:B------:R-:W-:Y:S01]  /*7520*/  FMUL.FTZ R21, R132, R113 ;  /* 0x0000007184157220 */ /* 0x000fe20000410000 */
[----:B------:R-:W-:Y:S05]  /*7530*/  FMUL.FTZ R63, R0, R75 ;  /* 0x0000004b003f7220 */ /* 0x000fea0000410000 */
[----:B------:R-:W-:Y:S01]  /*7540*/  MUFU.EX2 R172, R172 ;  /* 0x000000ac00ac7308 */ /* 0x000fe20000000800 */
[-C--:B------:R-:W-:Y:S09]  /*7550*/  HMMA.16816.F32 R12, R64, R22.reuse, R12 ;  /* 0x00000016400c723c */ /* 0x080ff2000000180c */
[----:B------:R-:W-:Y:S01]  /*7560*/  MUFU.EX2 R238, R238 ;  /* 0x000000ee00ee7308 */ /* 0x000fe20000000800 */
[--C-:B------:R-:W-:Y:S01]  /*7570*/  FFMA.FTZ R92, R252, UR4, -R162.reuse ;  /* 0x00000004fc5c7c23 */ /* 0x100fe200080108a2 */
[--C-:B------:R-:W-:Y:S01]  /*7580*/  FFMA.FTZ R166, R170, UR4, -R161.reuse ;  /* 0x00000004aaa67c23 */ /* 0x100fe200080108a1 */
[--C-:B------:R-:W-:Y:S01]  /*7590*/  FFMA.FTZ R165, R250, UR4, -R161.reuse ;  /* 0x00000004faa57c23 */ /* 0x100fe200080108a1 */
[--C-:B------:R-:W-:Y:S01]  /*75a0*/  FFMA.FTZ R164, R173, UR4, -R162.reuse ;  /* 0x00000004ada47c23 */ /* 0x100fe200080108a2 */
[C---:B------:R-:W-:Y:S05]  /*75b0*/  HMMA.16816.F32 R16, R128.reuse, R22, R16 ;  /* 0x000000168010723c */ /* 0x040fea0000001810 */
[----:B------:R-:W-:Y:S01]  /*75c0*/  MUFU.EX2 R92, R92 ;  /* 0x0000005c005c7308 */ /* 0x000fe20000000800 */
[C---:B------:R-:W-:Y:S01]  /*75d0*/  FMUL.FTZ R22, R3.reuse, R114 ;  /* 0x0000007203167220 */ /* 0x040fe20000410000 */
[----:B------:R-:W-:Y:S08]  /*75e0*/  FMUL.FTZ R23, R3, R115 ;  /* 0x0000007303177220 */ /* 0x000ff00000410000 */
[----:B------:R-:W-:Y:S01]  /*75f0*/  MUFU.EX2 R166, R166 ;  /* 0x000000a600a67308 */ /* 0x000fe20000000800 */
[----:B------:R-:W-:Y:S01]  /*7600*/  FFMA.FTZ R167, R167, UR4, -R162 ;  /* 0x00000004a7a77c23 */ /* 0x000fe200080108a2 */
[--C-:B------:R-:W-:Y:S01]  /*7610*/  FFMA.FTZ R168, R174, UR4, -R161.reuse ;  /* 0x00000004aea87c23 */ /* 0x100fe200080108a1 */
[--C-:B------:R-:W-:Y:S07]  /*7620*/  FFMA.FTZ R169, R178, UR4, -R161.reuse ;  /* 0x00000004b2a97c23 */ /* 0x100fee00080108a1 */
        /* <DEDUP_REMOVED lines=8> */
[----:B------:R-:W-:Y:S01]  /*76b0*/  FFMA.FTZ R176, R242, UR4, -R158 ;  /* 0x00000004f2b07c23 */ /* 0x000fe2000801089e */
[C---:B------:R-:W-:Y:S08]  /*76c0*/  HMMA.16816.F32 R24, R64.reuse, R36, R24 ;  /* 0x000000244018723c */ /* 0x040ff00000001818 */
[----:B------:R-:W-:Y:S01]  /*76d0*/  MUFU.EX2 R168, R168 ;  /* 0x000000a800a87308 */ /* 0x000fe20000000800 */
[C---:B------:R-:W-:Y:S01]  /*76e0*/  FMUL.FTZ R36, R132.reuse, R96 ;  /* 0x0000006084247220 */ /* 0x040fe20000410000 */
[----:B------:R-:W-:Y:S08]  /*76f0*/  FMUL.FTZ R37, R132, R97 ;  /* 0x0000006184257220 */ /* 0x000ff00000410000 */
[----:B------:R-:W-:Y:S01]  /*7700*/  MUFU.EX2 R169, R169 ;  /* 0x000000a900a97308 */ /* 0x000fe20000000800 */
[----:B------:R-:W-:Y:S01]  /*7710*/  FFMA.FTZ R175, R240, UR4, -R160 ;  /* 0x00000004f0af7c23 */ /* 0x000fe200080108a0 */
[-C--:B------:R-:W-:Y:S08]  /*7720*/  HMMA.16816.F32 R28, R64, R38.reuse, R28 ;  /* 0x00000026401c723c */ /* 0x080ff0000000181c */
[----:B------:R-:W-:Y:S01]  /*7730*/  MUFU.EX2 R173, R173 ;  /* 0x000000ad00ad7308 */ /* 0x000fe20000000800 */
[----:B------:R-:W-:Y:S01]  /*7740*/  FFMA.FTZ R177, R179, UR4, -R158 ;  /* 0x00000004b3b17c23 */ /* 0x000fe2000801089e */
[----:B------:R-:W-:Y:S01]  /*7750*/  FFMA.FTZ R179, R245, UR4, -R162 ;  /* 0x00000004f5b37c23 */ /* 0x000fe200080108a2 */
[--C-:B------:R-:W-:Y:S07]  /*7760*/  FFMA.FTZ R245, R230, UR4, -R161.reuse ;  /* 0x00000004e6f57c23 */ /* 0x100fee00080108a1 */
[----:B------:R-:W1:Y:S01]  /*7770*/  MUFU.EX2 R170, R170 ;  /* 0x000000aa00aa7308 */ /* 0x000e620000000800 */
[--C-:B------:R-:W-:Y:S01]  /*7780*/  FFMA.FTZ R232, R232, UR4, -R161.reuse ;  /* 0x00000004e8e87c23 */ /* 0x100fe200080108a1 */
[C---:B------:R-:W-:Y:S08]  /*7790*/  HMMA.16816.F32 R32, R128.reuse, R38, R32 ;  /* 0x000000268020723c */ /* 0x040ff00000001820 */
[----:B------:R-:W-:Y:S01]  /*77a0*/  MUFU.EX2 R174, R174 ;  /* 0x000000ae00ae7308 */ /* 0x000fe20000000800 */
[C---:B------:R-:W-:Y:S01]  /*77b0*/  FMUL.FTZ R38, R3.reuse, R98 ;  /* 0x0000006203267220 */ /* 0x040fe20000410000 */
[----:B------:R-:W-:Y:S08]  /*77c0*/  FMUL.FTZ R39, R3, R99 ;  /* 0x0000006303277220 */ /* 0x000ff00000410000 */
[----:B------:R-:W2:Y:S01]  /*77d0*/  MUFU.EX2 R176, R176 ;  /* 0x000000b000b07308 */ /* 0x000ea20000000800 */
[----:B------:R-:W3:Y:S01]  /*77e0*/  LDSM.16.MT88.4 R96, [R142+0x6000] ;  /* 0x006000008e60783b */ /* 0x000ee20000004200 */
[----:B------:R-:W-:Y:S01]  /*77f0*/  FFMA.FTZ R240, R251, UR4, -R160 ;  /* 0x00000004fbf07c23 */ /* 0x000fe200080108a0 */
[--C-:B------:R-:W-:Y:S07]  /*7800*/  FFMA.FTZ R242, R233, UR4, -R158.reuse ;  /* 0x00000004e9f27c23 */ /* 0x100fee000801089e */
[----:B------:R-:W-:Y:S01]  /*7810*/  MUFU.EX2 R175, R175 ;  /* 0x000000af00af7308 */ /* 0x000fe20000000800 */
[----:B------:R-:W-:Y:S01]  /*7820*/  FFMA.FTZ R235, R235, UR4, -R158 ;  /* 0x00000004ebeb7c23 */ /* 0x000fe2000801089e */
[-C--:B------:R-:W-:Y:S08]  /*7830*/  HMMA.16816.F32 R36, R128, R52.reuse, R36 ;  /* 0x000000348024723c */ /* 0x080ff00000001824 */
[----:B------:R-:W4:Y:S01]  /*7840*/  MUFU.EX2 R178, R178 ;  /* 0x000000b200b27308 */ /* 0x000f220000000800 */
[----:B-1----:R-:W-:Y:S01]  /*7850*/  F2FP.F16.F32.PACK_AB R72, R170, R173 ;  /* 0x000000adaa48723e */ /* 0x002fe200000000ff */
[--C-:B------:R-:W-:Y:S01]  /*7860*/  FFMA.FTZ R243, R243, UR4, -R160.reuse ;  /* 0x00000004f3f37c23 */ /* 0x100fe200080108a0 */
[----:B------:R-:W-:Y:S07]  /*7870*/  FFMA.FTZ R247, R247, UR4, -R160 ;  /* 0x00000004f7f77c23 */ /* 0x000fee00080108a0 */
[----:B------:R-:W1:Y:S01]  /*7880*/  MUFU.EX2 R177, R177 ;  /* 0x000000b100b17308 */ /* 0x000e620000000800 */
[--C-:B------:R-:W-:Y:S01]  /*7890*/  FFMA.FTZ R182, R182, UR4, -R161.reuse ;  /* 0x00000004b6b67c23 */ /* 0x100fe200080108a1 */
[C---:B------:R-:W-:Y:S08]  /*78a0*/  HMMA.16816.F32 R40, R64.reuse, R52, R40 ;  /* 0x000000344028723c */ /* 0x040ff00000001828 */
[----:B------:R-:W-:Y:S01]  /*78b0*/  MUFU.EX2 R179, R179 ;  /* 0x000000b300b37308 */ /* 0x000fe20000000800 */
[C---:B------:R-:W-:Y:S01]  /*78c0*/  FMUL.FTZ R52, R132.reuse, R80 ;  /* 0x0000005084347220 */ /* 0x040fe20000410000 */
[----:B------:R-:W-:Y:S01]  /*78d0*/  FMUL.FTZ R53, R132, R81 ;  /* 0x0000005184357220 */ /* 0x000fe20000410000 */
[----:B--2---:R-:W-:Y:S07]  /*78e0*/  F2FP.F16.F32.PACK_AB R73, R176, R174 ;  /* 0x000000aeb049723e */ /* 0x004fee00000000ff */
[----:B------:R-:W-:Y:S01]  /*78f0*/  MUFU.EX2 R245, R245 ;  /* 0x000000f500f57308 */ /* 0x000fe20000000800 */
[-C--:B------:R-:W-:Y:S03]  /*7900*/  HMMA.16816.F32 R44, R64, R54.reuse, R44 ;  /* 0x00000036402c723c */ /* 0x080fe6000000182c */
[----:B----4-:R-:W-:Y:S06]  /*7910*/  F2FP.F16.F32.PACK_AB R74, R178, R175 ;  /* 0x000000afb24a723e */ /* 0x010fec00000000ff */
[----:B------:R-:W-:Y:S01]  /*7920*/  MUFU.EX2 R232, R232 ;  /* 0x000000e800e87308 */ /* 0x000fe20000000800 */
[----:B-1----:R-:W-:Y:S01]  /*7930*/  F2FP.F16.F32.PACK_AB R75, R172, R177 ;  /* 0x000000b1ac4b723e */ /* 0x002fe200000000ff */
[----:B------:R-:W-:Y:S01]  /*7940*/  FFMA.FTZ R229, R229, UR4, -R161 ;  /* 0x00000004e5e57c23 */ /* 0x000fe200080108a1 */
[--C-:B------:R-:W-:Y:S01]  /*7950*/  FFMA.FTZ R139, R139, UR4, -R158.reuse ;  /* 0x000000048b8b7c23 */ /* 0x100fe2000801089e */
[C---:B------:R-:W-:Y:S06]  /*7960*/  HMMA.16816.F32 R48, R128.reuse, R54, R48 ;  /* 0x000000368030723c */ /* 0x040fec0000001830 */
[----:B------:R-:W-:Y:S01]  /*7970*/  MUFU.EX2 R240, R240 ;  /* 0x000000f000f07308 */ /* 0x000fe20000000800 */
[C---:B------:R-:W-:Y:S01]  /*7980*/  FMUL.FTZ R54, R3.reuse, R82 ;  /* 0x0000005203367220 */ /* 0x040fe20000410000 */
[----:B------:R-:W-:Y:S08]  /*7990*/  FMUL.FTZ R55, R3, R83 ;  /* 0x0000005303377220 */ /* 0x000ff00000410000 */
[----:B------:R-:W1:Y:S01]  /*79a0*/  MUFU.EX2 R233, R247 ;  /* 0x000000f700e97308 */ /* 0x000e620000000800 */
[----:B------:R-:W2:Y:S01]  /*79b0*/  LDSM.16.MT88.4 R80, [R184+0x6800] ;  /* 0x00680000b850783b */ /* 0x000ea20000004200 */
[----:B------:R-:W-:Y:S01]  /*79c0*/  FFMA.FTZ R138, R138, UR4, -R158 ;  /* 0x000000048a8a7c23 */ /* 0x000fe2000801089e */
[----:B------:R-:W-:Y:S07]  /*79d0*/  ISETP.GT.AND P0, PT, R217, RZ, PT ;  /* 0x000000ffd900720c */ /* 0x000fee0003f04270 */
[----:B------:R-:W-:Y:S01]  /*79e0*/  MUFU.EX2 R242, R242 ;  /* 0x000000f200f27308 */ /* 0x000fe20000000800 */
[----:B------:R-:W-:Y:S01]  /*79f0*/  FFMA.FTZ R180, R180, UR4, -R160 ;  /* 0x00000004b4b47c23 */ /* 0x000fe200080108a0 */
[-C--:B---3--:R-:W-:Y:S08]  /*7a00*/  HMMA.16816.F32 R52, R128, R96.reuse, R52 ;  /* 0x000000608034723c */ /* 0x088ff00000001834 */
[----:B------:R-:W3:Y:S01]  /*7a10*/  MUFU.EX2 R235, R235 ;  /* 0x000000eb00eb7308 */ /* 0x000ee20000000800 */
[----:B------:R-:W-:Y:S01]  /*7a20*/  FFMA.FTZ R159, R132, R223, R159 ;  /* 0x000000df849f7223 */ /* 0x000fe2000001009f */
[----:B------:R-:W-:Y:S01]  /*7a30*/  FFMA.FTZ R147, R0, R219, R147 ;  /* 0x000000db00937223 */ /* 0x000fe20000010093 */
[----:B------:R-:W-:Y:S07]  /*7a40*/  FFMA.FTZ R156, R3, R218, R156 ;  /* 0x000000da039c7223 */ /* 0x000fee000001009c */
[----:B------:R-:W-:Y:S01]  /*7a50*/  MUFU.EX2 R182, R182 ;  /* 0x000000b600b67308 */ /* 0x000fe20000000800 */
[----:B------:R-:W-:Y:S01]  /*7a60*/  FADD.FTZ R159, R155, R159 ;  /* 0x0000009f9b9f7221 */ /* 0x000fe20000010000 */
[C---:B------:R-:W-:Y:S08]  /*7a70*/  HMMA.16816.F32 R56, R64.reuse, R96, R56 ;  /* 0x000000604038723c */ /* 0x040ff00000001838 */
[----:B------:R-:W-:Y:S01]  /*7a80*/  MUFU.EX2 R139, R139 ;  /* 0x0000008b008b7308 */ /* 0x000fe20000000800 */
[----:B------:R-:W-:Y:S01]  /*7a90*/  FADD.FTZ R154, R154, R159 ;  /* 0x0000009f9a9a7221 */ /* 0x000fe20000010000 */
[----:B------:R-:W-:Y:S08]  /*7aa0*/  FFMA.FTZ R157, R2, R221, R157 ;  /* 0x000000dd029d7223 */ /* 0x000ff0000001009d */
[----:B------:R-:W-:Y:S01]  /*7ab0*/  MUFU.EX2 R180, R180 ;  /* 0x000000b400b47308 */ /* 0x000fe20000000800 */
[----:B------:R-:W-:Y:S01]  /*7ac0*/  FADD.FTZ R156, R152, R156 ;  /* 0x0000009c989c7221 */ /* 0x000fe20000010000 */
[-C--:B------:R-:W-:Y:S03]  /*7ad0*/  HMMA.16816.F32 R60, R64, R98.reuse, R60 ;  /* 0x00000062403c723c */ /* 0x080fe6000000183c */
[C---:B------:R-:W-:Y:S01]  /*7ae0*/  FMUL.FTZ R64, R132.reuse, R68 ;  /* 0x0000004484407220 */ /* 0x040fe20000410000 */
[----:B------:R-:W-:Y:S01]  /*7af0*/  FMUL.FTZ R65, R132, R69 ;  /* 0x0000004584417220 */ /* 0x000fe20000410000 */
[C---:B------:R-:W-:Y:S01]  /*7b00*/  FMUL.FTZ R66, R3.reuse, R70 ;  /* 0x0000004603427220 */ /* 0x040fe20000410000 */
[----:B------:R-:W-:Y:S01]  /*7b10*/  FMUL.FTZ R67, R3, R71 ;  /* 0x0000004703437220 */ /* 0x000fe20000410000 */
[----:B------:R-:W-:Y:S01]  /*7b20*/  F2FP.F16.F32.PACK_AB R68, R163, R92 ;  /* 0x0000005ca344723e */ /* 0x000fe200000000ff */
[----:B------:R-:W-:Y:S01]  /*7b30*/  FADD.FTZ R153, R153, R154 ;  /* 0x0000009a99997221 */ /* 0x000fe20000010000 */
[----:B------:R-:W-:Y:S01]  /*7b40*/  F2FP.F16.F32.PACK_AB R69, R165, R166 ;  /* 0x000000a6a545723e */ /* 0x000fe200000000ff */
[----:B------:R-:W-:Y:S01]  /*7b50*/  FADD.FTZ R148, R148, R157 ;  /* 0x0000009d94947221 */ /* 0x000fe20000010000 */
[----:B------:R-:W-:Y:S01]  /*7b60*/  F2FP.F16.F32.PACK_AB R70, R167, R164 ;  /* 0x000000a4a746723e */ /* 0x000fe200000000ff */
[----:B------:R-:W-:Y:S01]  /*7b70*/  FADD.FTZ R0, R92, R153 ;  /* 0x000000995c007221 */ /* 0x000fe20000010000 */
[----:B------:R-:W-:Y:S04]  /*7b80*/  HMMA.16816.F32 R64, R128, R98, R64 ;  /* 0x000000628040723c */ /* 0x000fe80000001840 */
[----:B------:R-:W-:Y:S01]  /*7b90*/  F2FP.F16.F32.PACK_AB R71, R169, R168 ;  /* 0x000000a8a947723e */ /* 0x000fe200000000ff */
[----:B------:R-:W-:Y:S01]  /*7ba0*/  FADD.FTZ R147, R145, R147 ;  /* 0x0000009391937221 */ /* 0x000fe20000010000 */
[----:B------:R-:W-:Y:S01]  /*7bb0*/  IADD3 R217, PT, PT, R217, -0x1, RZ ;  /* 0xffffffffd9d97810 */ /* 0x000fe20007ffe0ff */
[----:B------:R-:W-:Y:S01]  /*7bc0*/  FADD.FTZ R151, R151, R156 ;  /* 0x0000009c97977221 */ /* 0x000fe20000010000 */
[----:B------:R-:W-:Y:S01]  /*7bd0*/  FADD.FTZ R149, R149, R148 ;  /* 0x0000009495957221 */ /* 0x000fe20000010000 */
[----:B------:R-:W-:Y:S01]  /*7be0*/  FADD.FTZ R144, R144, R147 ;  /* 0x0000009390907221 */ /* 0x000fe20000010000 */
        /* <DEDUP_REMOVED lines=17> */
[----:B------:R-:W4:Y:S03]  /*7d00*/  LDSM.16.MT88.4 R76, [R188+0x7000] ;  /* 0x00700000bc4c783b */ /* 0x000f260000004200 */
[----:B------:R-:W-:Y:S01]  /*7d10*/  FADD.FTZ R175, R175, R170 ;  /* 0x000000aaafaf7221 */ /* 0x000fe20000010000 */
[----:B------:R-:W-:Y:S01]  /*7d20*/  FADD.FTZ R177, R177, R176 ;  /* 0x000000b0b1b17221 */ /* 0x000fe20000010000 */
[----:B------:R-:W-:Y:S01]  /*7d30*/  FADD.FTZ R169, R169, R168 ;  /* 0x000000a8a9a97221 */ /* 0x000fe20000010000 */
[----:B------:R-:W-:Y:S01]  /*7d40*/  MOV R2, R133 ;  /* 0x0000008500027202 */ /* 0x000fe20000000f00 */
[-C--:B--2---:R-:W-:Y:S03]  /*7d50*/  HMMA.16816.F32 R20, R68, R80.reuse, R20 ;  /* 0x000000504414723c */ /* 0x084fe60000001814 */
[----:B------:R-:W-:Y:S01]  /*7d60*/  FADD.FTZ R175, R178, R175 ;  /* 0x000000afb2af7221 */ /* 0x000fe20000010000 */
[----:B------:R-:W-:Y:S01]  /*7d70*/  FADD.FTZ R172, R172, R177 ;  /* 0x000000b1acac7221 */ /* 0x000fe20000010000 */
[----:B------:R-:W-:Y:S02]  /*7d80*/  MOV R141, R134 ;  /* 0x00000086008d7202 */ /* 0x000fe40000000f00 */
[----:B------:R-:W-:Y:S01]  /*7d90*/  MOV R0, R135 ;  /* 0x0000008700007202 */ /* 0x000fe20000000f00 */
[C---:B------:R-:W-:Y:S04]  /*7da0*/  HMMA.16816.F32 R24, R72.reuse, R80, R24 ;  /* 0x000000504818723c */ /* 0x040fe80000001818 */
[----:B------:R-:W-:Y:S01]  /*7db0*/  FFMA.FTZ R81, R249, UR4, -R162 ;  /* 0x00000004f9517c23 */ /* 0x000fe200080108a2 */
[--C-:B------:R-:W-:Y:S01]  /*7dc0*/  FFMA.FTZ R80, R228, UR4, -R161.reuse ;  /* 0x00000004e4507c23 */ /* 0x100fe200080108a1 */
[--C-:B------:R-:W-:Y:S01]  /*7dd0*/  FFMA.FTZ R249, R236, UR4, -R161.reuse ;  /* 0x00000004ecf97c23 */ /* 0x100fe200080108a1 */
[----:B------:R-:W-:Y:S01]  /*7de0*/  FFMA.FTZ R236, R241, UR4, -R160 ;  /* 0x00000004f1ec7c23 */ /* 0x000fe200080108a0 */
[-C--:B------:R-:W-:Y:S01]  /*7df0*/  HMMA.16816.F32 R28, R72, R82.reuse, R28 ;  /* 0x00000052481c723c */ /* 0x080fe2000000181c */
[----:B------:R-:W2:Y:S02]  /*7e00*/  MUFU.EX2 R228, R81 ;  /* 0x0000005100e47308 */ /* 0x000ea40000000800 */
[--C-:B------:R-:W-:Y:S01]  /*7e10*/  FFMA.FTZ R241, R225, UR4, -R161.reuse ;  /* 0x00000004e1f17c23 */ /* 0x100fe200080108a1 */
[--C-:B------:R-:W-:Y:S07]  /*7e20*/  FFMA.FTZ R225, R226, UR4, -R162.reuse ;  /* 0x00000004e2e17c23 */ /* 0x100fee00080108a2 */
[----:B------:R-:W5:Y:S01]  /*7e30*/  MUFU.EX2 R230, R80 ;  /* 0x0000005000e67308 */ /* 0x000f620000000800 */
[----:B------:R-:W-:Y:S01]  /*7e40*/  FFMA.FTZ R161, R224, UR4, -R161 ;  /* 0x00000004e0a17c23 */ /* 0x000fe200080108a1 */
[----:B------:R-:W-:Y:S01]  /*7e50*/  MOV R3, R136 ;  /* 0x0000008800037202 */ /* 0x000fe20000000f00 */
[C---:B------:R-:W-:Y:S07]  /*7e60*/  HMMA.16816.F32 R32, R68.reuse, R82, R32 ;  /* 0x000000524420723c */ /* 0x040fee0000001820 */
[----:B------:R-:W-:Y:S01]  /*7e70*/  MUFU.EX2 R249, R249 ;  /* 0x000000f900f97308 */ /* 0x000fe20000000800 */
[--C-:B------:R-:W-:Y:S01]  /*7e80*/  FFMA.FTZ R82, R234, UR4, -R162.reuse ;  /* 0x00000004ea527c23 */ /* 0x100fe200080108a2 */
[----:B------:R-:W-:Y:S08]  /*7e90*/  FFMA.FTZ R234, R171, UR4, -R162 ;  /* 0x00000004abea7c23 */ /* 0x000ff000080108a2 */
[----:B------:R-:W-:Y:S01]  /*7ea0*/  MUFU.EX2 R236, R236 ;  /* 0x000000ec00ec7308 */ /* 0x000fe20000000800 */
[-C--:B------:R-:W-:Y:S09]  /*7eb0*/  HMMA.16816.F32 R36, R68, R84.reuse, R36 ;  /* 0x000000544424723c */ /* 0x080ff20000001824 */
[----:B------:R1:W-:Y:S10]  /*7ec0*/  MUFU.EX2 R171, R82 ;  /* 0x0000005200ab7308 */ /* 0x0003f40000000800 */
[----:B------:R-:W4:Y:S01]  /*7ed0*/  MUFU.EX2 R234, R234 ;  /* 0x000000ea00ea7308 */ /* 0x000f220000000800 */
[C---:B------:R-:W-:Y:S09]  /*7ee0*/  HMMA.16816.F32 R40, R72.reuse, R84, R40 ;  /* 0x000000544828723c */ /* 0x040ff20000001828 */
[----:B------:R-:W-:Y:S10]  /*7ef0*/  MUFU.EX2 R241, R241 ;  /* 0x000000f100f17308 */ /* 0x000ff40000000800 */
[----:B------:R-:W-:Y:S01]  /*7f00*/  MUFU.EX2 R225, R225 ;  /* 0x000000e100e17308 */ /* 0x000fe20000000800 */
[-C--:B------:R-:W-:Y:S01]  /*7f10*/  HMMA.16816.F32 R44, R72, R86.reuse, R44 ;  /* 0x00000056482c723c */ /* 0x080fe2000000182c */
[----:B-1----:R-:W1:Y:S08]  /*7f20*/  LDSM.16.MT88.4 R80, [R184+0x7000] ;  /* 0x00700000b850783b */ /* 0x002e700000004200 */
[----:B------:R-:W-:Y:S10]  /*7f30*/  MUFU.EX2 R224, R229 ;  /* 0x000000e500e07308 */ /* 0x000ff40000000800 */
[----:B------:R-:W-:Y:S01]  /*7f40*/  MUFU.EX2 R161, R161 ;  /* 0x000000a100a17308 */ /* 0x000fe20000000800 */
[C---:B------:R-:W-:Y:S01]  /*7f50*/  HMMA.16816.F32 R48, R68.reuse, R86, R48 ;  /* 0x000000564430723c */ /* 0x040fe20000001830 */
[----:B------:R-:W1:Y:S07]  /*7f60*/  LDSM.16.MT88.4 R84, [R143+0x7000] ;  /* 0x007000008f54783b */ /* 0x000e6e0000004200 */
[-C--:B------:R-:W-:Y:S08]  /*7f70*/  HMMA.16816.F32 R52, R68, R88.reuse, R52 ;  /* 0x000000584434723c */ /* 0x080ff00000001834 */
[C---:B------:R-:W-:Y:S04]  /*7f80*/  HMMA.16816.F32 R56, R72.reuse, R88, R56 ;  /* 0x000000584838723c */ /* 0x040fe80000001838 */
[----:B------:R-:W-:Y:S02]  /*7f90*/  FFMA.FTZ R88, R237, UR4, -R158 ;  /* 0x00000004ed587c23 */ /* 0x000fe4000801089e */
[----:B------:R-:W1:Y:S02]  /*7fa0*/  MUFU.EX2 R237, R243 ;  /* 0x000000f300ed7308 */ /* 0x000e640000000800 */
[-C--:B------:R-:W-:Y:S08]  /*7fb0*/  HMMA.16816.F32 R60, R72, R90.reuse, R60 ;  /* 0x0000005a483c723c */ /* 0x080ff0000000183c */
[----:B------:R1:W1:Y:S01]  /*7fc0*/  MUFU.EX2 R239, R88 ;  /* 0x0000005800ef7308 */ /* 0x0002620000000800 */
[----:B------:R-:W-:Y:S02]  /*7fd0*/  F2FP.F16.F32.PACK_AB R74, R233, R240 ;  /* 0x000000f0e94a723e */ /* 0x000fe400000000ff */
[----:B---3--:R-:W-:Y:S01]  /*7fe0*/  F2FP.F16.F32.PACK_AB R75, R235, R242 ;  /* 0x000000f2eb4b723e */ /* 0x008fe200000000ff */
[----:B------:R-:W-:Y:S04]  /*7ff0*/  HMMA.16816.F32 R64, R68, R90, R64 ;  /* 0x0000005a4440723c */ /* 0x000fe80000001840 */
[----:B--2---:R-:W-:Y:S01]  /*8000*/  F2FP.F16.F32.PACK_AB R68, R228, R179 ;  /* 0x000000b3e444723e */ /* 0x004fe200000000ff */
[----:B------:R-:W-:Y:S01]  /*8010*/  FADD.FTZ R179, R179, R164 ;  /* 0x000000a4b3b37221 */ /* 0x000fe20000010000 */
[----:B-----5:R-:W-:Y:S01]  /*8020*/  F2FP.F16.F32.PACK_AB R69, R245, R230 ;  /* 0x000000e6f545723e */ /* 0x020fe200000000ff */
[----:B------:R-:W-:Y:S01]  /*8030*/  FADD.FTZ R230, R230, R169 ;  /* 0x000000a9e6e67221 */ /* 0x000fe20000010000 */
[----:B----4-:R-:W-:Y:S01]  /*8040*/  F2FP.F16.F32.PACK_AB R70, R234, R171 ;  /* 0x000000abea46723e */ /* 0x010fe200000000ff */
[----:B-1----:R-:W1:Y:S01]  /*8050*/  LDSM.16.MT88.4 R88, [R142+0x7000] ;  /* 0x007000008e58783b */ /* 0x002e620000004200 */
[----:B------:R-:W-:Y:S01]  /*8060*/  F2FP.F16.F32.PACK_AB R71, R232, R249 ;  /* 0x000000f9e847723e */ /* 0x000fe200000000ff */
[----:B------:R-:W-:Y:S01]  /*8070*/  FADD.FTZ R228, R228, R179 ;  /* 0x000000b3e4e47221 */ /* 0x000fe20000010000 */
[----:B------:R-:W-:Y:S01]  /*8080*/  F2FP.F16.F32.PACK_AB R72, R237, R236 ;  /* 0x000000eced48723e */ /* 0x000fe200000000ff */
[----:B------:R-:W-:Y:S01]  /*8090*/  FADD.FTZ R236, R236, R175 ;  /* 0x000000afecec7221 */ /* 0x000fe20000010000 */
[C---:B------:R-:W-:Y:S01]  /*80a0*/  F2FP.F16.F32.PACK_AB R73, R238.reuse, R239 ;  /* 0x000000efee49723e */ /* 0x040fe200000000ff */
        /* <DEDUP_REMOVED lines=9> */
[--C-:B------:R-:W-:Y:S01]  /*8140*/  FFMA.FTZ R76, R183, UR4, -R162.reuse ;  /* 0x00000004b74c7c23 */ /* 0x100fe200080108a2 */
[--C-:B------:R-:W-:Y:S01]  /*8150*/  FFMA.FTZ R183, R222, UR4, -R162.reuse ;  /* 0x00000004deb77c23 */ /* 0x100fe200080108a2 */
[----:B------:R-:W-:Y:S01]  /*8160*/  FFMA.FTZ R162, R231, UR4, -R162 ;  /* 0x00000004e7a27c23 */ /* 0x000fe200080108a2 */
[----:B------:R-:W-:Y:S01]  /*8170*/  FFMA.FTZ R77, R181, UR4, -R160 ;  /* 0x00000004b54d7c23 */ /* 0x000fe200080108a0 */
[-C--:B------:R-:W-:Y:S01]  /*8180*/  HMMA.16816.F32 R12, R72, R78.reuse, R12 ;  /* 0x0000004e480c723c */ /* 0x080fe2000000180c */
[----:B------:R2:W-:Y:S02]  /*8190*/  MUFU.EX2 R222, R76 ;  /* 0x0000004c00de7308 */ /* 0x0005e40000000800 */
[----:B------:R-:W-:Y:S01]  /*81a0*/  FADD.FTZ R242, R242, R239 ;  /* 0x000000eff2f27221 */ /* 0x000fe20000010000 */
[----:B------:R-:W-:Y:S07]  /*81b0*/  FADD.FTZ R171, R234, R171 ;  /* 0x000000abeaab7221 */ /* 0x000fee0000010000 */
[----:B------:R-:W-:Y:S01]  /*81c0*/  MUFU.EX2 R183, R183 ;  /* 0x000000b700b77308 */ /* 0x000fe20000000800 */
[----:B------:R-:W-:Y:S01]  /*81d0*/  FADD.FTZ R232, R232, R249 ;  /* 0x000000f9e8e87221 */ /* 0x000fe20000010000 */
[----:B------:R-:W-:Y:S01]  /*81e0*/  FADD.FTZ R240, R233, R240 ;  /* 0x000000f0e9f07221 */ /* 0x000fe20000010000 */
[C---:B------:R-:W-:Y:S07]  /*81f0*/  HMMA.16816.F32 R16, R68.reuse, R78, R16 ;  /* 0x0000004e4410723c */ /* 0x040fee0000001810 */
[----:B------:R-:W-:Y:S01]  /*8200*/  MUFU.EX2 R162, R162 ;  /* 0x000000a200a27308 */ /* 0x000fe20000000800 */
[----:B------:R-:W-:Y:S01]  /*8210*/  FADD.FTZ R235, R235, R242 ;  /* 0x000000f2ebeb7221 */ /* 0x000fe20000010000 */
[----:B--2---:R-:W-:Y:S01]  /*8220*/  FFMA.FTZ R76, R220, UR4, -R160 ;  /* 0x00000004dc4c7c23 */ /* 0x004fe200080108a0 */
[-C--:B------:R-:W-:Y:S07]  /*8230*/  HMMA.16816.F32 R20, R68, R80.reuse, R20 ;  /* 0x000000504414723c */ /* 0x080fee0000001814 */
[----:B------:R-:W-:Y:S01]  /*8240*/  MUFU.EX2 R181, R76 ;  /* 0x0000004c00b57308 */ /* 0x000fe20000000800 */
[--C-:B------:R-:W-:Y:S01]  /*8250*/  FFMA.FTZ R220, R140, UR4, -R158.reuse ;  /* 0x000000048cdc7c23 */ /* 0x100fe2000801089e */
[----:B------:R-:W-:Y:S01]  /*8260*/  FFMA.FTZ R158, R137, UR4, -R158 ;  /* 0x00000004899e7c23 */ /* 0x000fe2000801089e */
[----:B------:R-:W-:Y:S07]  /*8270*/  FFMA.FTZ R160, R227, UR4, -R160 ;  /* 0x00000004e3a07c23 */ /* 0x000fee00080108a0 */
[----:B------:R-:W2:Y:S01]  /*8280*/  MUFU.EX2 R140, R77 ;  /* 0x0000004d008c7308 */ /* 0x000ea20000000800 */
[C---:B------:R-:W-:Y:S09]  /*8290*/  HMMA.16816.F32 R24, R72.reuse, R80, R24 ;  /* 0x000000504818723c */ /* 0x040ff20000001818 */
[----:B------:R-:W3:Y:S10]  /*82a0*/  MUFU.EX2 R220, R220 ;  /* 0x000000dc00dc7308 */ /* 0x000ef40000000800 */
[----:B------:R-:W4:Y:S01]  /*82b0*/  MUFU.EX2 R227, R160 ;  /* 0x000000a000e37308 */ /* 0x000f220000000800 */
[-C--:B------:R-:W-:Y:S09]  /*82c0*/  HMMA.16816.F32 R28, R72, R82.reuse, R28 ;  /* 0x00000052481c723c */ /* 0x080ff2000000181c */
[----:B------:R-:W-:Y:S10]  /*82d0*/  MUFU.EX2 R137, R138 ;  /* 0x0000008a00897308 */ /* 0x000ff40000000800 */
[----:B------:R-:W5:Y:S01]  /*82e0*/  MUFU.EX2 R158, R158 ;  /* 0x0000009e009e7308 */ /* 0x000f620000000800 */
[C---:B------:R-:W-:Y:S08]  /*82f0*/  HMMA.16816.F32 R32, R68.reuse, R82, R32 ;  /* 0x000000524420723c */ /* 0x040ff00000001820 */
[-C--:B------:R-:W-:Y:S08]  /*8300*/  HMMA.16816.F32 R36, R68, R84.reuse, R36 ;  /* 0x000000544424723c */ /* 0x080ff00000001824 */
[C---:B------:R-:W-:Y:S08]  /*8310*/  HMMA.16816.F32 R40, R72.reuse, R84, R40 ;  /* 0x000000544828723c */ /* 0x040ff00000001828 */
[-C--:B------:R-:W-:Y:S08]  /*8320*/  HMMA.16816.F32 R44, R72, R86.reuse, R44 ;  /* 0x00000056482c723c */ /* 0x080ff0000000182c */
[C---:B------:R-:W-:Y:S01]  /*8330*/  HMMA.16816.F32 R48, R68.reuse, R86, R48 ;  /* 0x000000564430723c */ /* 0x040fe20000001830 */
[----:B------:R-:W5:Y:S07]  /*8340*/  LDSM.16.MT88.4 R84, [R143+0x7800] ;  /* 0x007800008f54783b */ /* 0x000f6e0000004200 */
[-C--:B-1----:R-:W-:Y:S08]  /*8350*/  HMMA.16816.F32 R52, R68, R88.reuse, R52 ;  /* 0x000000584434723c */ /* 0x082ff00000001834 */
[C---:B------:R-:W-:Y:S08]  /*8360*/  HMMA.16816.F32 R56, R72.reuse, R88, R56 ;  /* 0x000000584838723c */ /* 0x040ff00000001838 */
[-C--:B------:R-:W-:Y:S03]  /*8370*/  HMMA.16816.F32 R60, R72, R90.reuse, R60 ;  /* 0x0000005a483c723c */ /* 0x080fe6000000183c */
[----:B--2---:R-:W-:Y:S01]  /*8380*/  F2FP.F16.F32.PACK_AB R72, R140, R181 ;  /* 0x000000b58c48723e */ /* 0x004fe200000000ff */
[----:B------:R-:W-:Y:S01]  /*8390*/  FADD.FTZ R181, R181, R240 ;  /* 0x000000f0b5b57221 */ /* 0x000fe20000010000 */
[----:B---3--:R-:W-:Y:S01]  /*83a0*/  F2FP.F16.F32.PACK_AB R73, R139, R220 ;  /* 0x000000dc8b49723e */ /* 0x008fe200000000ff */
[----:B------:R-:W-:Y:S01]  /*83b0*/  FADD.FTZ R220, R220, R235 ;  /* 0x000000ebdcdc7221 */ /* 0x000fe20000010000 */
[----:B----4-:R-:W-:Y:S01]  /*83c0*/  F2FP.F16.F32.PACK_AB R74, R227, R180 ;  /* 0x000000b4e34a723e */ /* 0x010fe200000000ff */
[----:B------:R-:W-:Y:S04]  /*83d0*/  HMMA.16816.F32 R64, R68, R90, R64 ;  /* 0x0000005a4440723c */ /* 0x000fe80000001840 */
        /* <DEDUP_REMOVED lines=8> */
[----:B-----5:R-:W-:Y:S01]  /*8460*/  F2FP.F16.F32.PACK_AB R75, R158, R137 ;  /* 0x000000899e4b723e */ /* 0x020fe200000000ff */
        /* <DEDUP_REMOVED lines=29> */
.L_x_1294:
[----:B------:R-:W1:Y:S01]  /*8640*/  SHFL.BFLY PT, R3, R218, 0x2, 0x1f ;  /* 0x0c401f00da037f89 */ /* 0x000e6200000e0000 */
[----:B------:R-:W2:Y:S01]  /*8650*/  S2UR UR4, SR_CgaCtaId ;  /* 0x00000000000479c3 */ /* 0x000ea20000008800 */
[----:B------:R-:W-:Y:S01]  /*8660*/  UMOV UR5, 0x400 ;  /* 0x0000040000057882 */ /* 0x000fe20000000000 */
[----:B------:R-:W-:Y:S01]  /*8670*/  ISETP.NE.AND P2, PT, R209, -0x1, PT ;  /* 0xffffffffd100780c */ /* 0x000fe20003f45270 */
[----:B------:R-:W3:Y:S04]  /*8680*/  SHFL.BFLY PT, R2, R221, 0x2, 0x1f ;  /* 0x0c401f00dd027f89 */ /* 0x000ee800000e0000 */
[----:B------:R-:W4:Y:S01]  /*8690*/  SHFL.BFLY PT, R4, R219, 0x2, 0x1f ;  /* 0x0c401f00db047f89 */ /* 0x000f2200000e0000 */
[----:B------:R-:W4:Y:S03]  /*86a0*/  LDC.U8 R16, c[0x0][0x548] ;  /* 0x00015200ff107b82 */ /* 0x000f260000000000 */
[----:B------:R-:W5:Y:S01]  /*86b0*/  SHFL.BFLY PT, R0, R223, 0x2, 0x1f ;  /* 0x0c401f00df007f89 */ /* 0x000f6200000e0000 */
[----:B------:R-:W5:Y:S01]  /*86c0*/  S2R R14, SR_CTAID.Z ;  /* 0x00000000000e7919 */ /* 0x000f620000002700 */
[----:B-1----:R-:W-:Y:S01]  /*86d0*/  FADD.FTZ R12, R3, R218 ;  /* 0x000000da030c7221 */ /* 0x002fe20000010000 */
[----:B--2---:R-:W-:Y:S01]  /*86e0*/  ULEA UR4, UR4, UR5, 0x18 ;  /* 0x0000000504047291 */ /* 0x004fe2000f8ec0ff */
[----:B---3--:R-:W-:-:S03]  /*86f0*/  FADD.FTZ R3, R2, R221 ;  /* 0x000000dd02037221 */ /* 0x008fc60000010000 */
[----:B------:R-:W1:Y:S01]  /*8700*/  SHFL.BFLY PT, R5, R12, 0x1, 0x1f ;  /* 0x0c201f000c057f89 */ /* 0x000e6200000e0000 */
[----:B----4-:R-:W-:-:S03]  /*8710*/  FADD.FTZ R11, R4, R219 ;  /* 0x000000db040b7221 */ /* 0x010fc60000010000 */
[----:B------:R-:W2:Y:S01]  /*8720*/  SHFL.BFLY PT, R2, R3, 0x1, 0x1f ;  /* 0x0c201f0003027f89 */ /* 0x000ea200000e0000 */
[----:B-----5:R-:W-:-:S03]  /*8730*/  FADD.FTZ R7, R0, R223 ;  /* 0x000000df00077221 */ /* 0x020fc60000010000 */
[----:B------:R-:W3:Y:S01]  /*8740*/  SHFL.BFLY PT, R10, R11, 0x1, 0x1f ;  /* 0x0c201f000b0a7f89 */ /* 0x000ee200000e0000 */
[----:B------:R-:W4:Y:S03]  /*8750*/  S2R R0, SR_TID.X ;  /* 0x0000000000007919 */ /* 0x000f260000002100 */
[----:B------:R-:W5:Y:S01]  /*8760*/  SHFL.BFLY PT, R6, R7, 0x1, 0x1f ;  /* 0x0c201f0007067f89 */ /* 0x000f6200000e0000 */
[----:B-1----:R-:W-:Y:S01]  /*8770*/  FADD.FTZ R5, R12, R5 ;  /* 0x000000050c057221 */ /* 0x002fe20000010000 */
[----:B--2---:R-:W-:-:S03]  /*8780*/  FADD.FTZ R2, R3, R2 ;  /* 0x0000000203027221 */ /* 0x004fc60000010000 */
[----:B------:R-:W-:Y:S01]  /*8790*/  MUFU.RCP R8, R5 ;  /* 0x0000000500087308 */ /* 0x000fe20000001000 */
[----:B------:R-:W-:Y:S01]  /*87a0*/  FSETP.NE.FTZ.AND P5, PT, R5, RZ, PT ;  /* 0x000000ff0500720b */ /* 0x000fe20003fb5000 */
[----:B---3--:R-:W-:Y:S01]  /*87b0*/  FADD.FTZ R3, R11, R10 ;  /* 0x0000000a0b037221 */ /* 0x008fe20000010000 */
[----:B------:R-:W-:-:S05]  /*87c0*/  FSETP.NE.FTZ.AND P4, PT, R2, RZ, PT ;  /* 0x000000ff0200720b */ /* 0x000fca0003f95000 */
[----:B------:R-:W1:Y:S01]  /*87d0*/  MUFU.RCP R10, R3 ;  /* 0x00000003000a7308 */ /* 0x000e620000001000 */
[----:B------:R-:W-:Y:S01]  /*87e0*/  FSETP.NE.FTZ.AND P3, PT, R3, RZ, PT ;  /* 0x000000ff0300720b */ /* 0x000fe20003f75000 */
[----:B-----5:R-:W-:-:S04]  /*87f0*/  FADD.FTZ R6, R7, R6 ;  /* 0x0000000607067221 */ /* 0x020fc80000010000 */
[----:B------:R-:W2:Y:S01]  /*8800*/  @P5 LDC R20, c[0x0][0x458] ;  /* 0x00011600ff145b82 */ /* 0x000ea20000000800 */
[C---:B----4-:R-:W-:Y:S01]  /*8810*/  SHF.L.U32 R7, R0.reuse, 0x4, RZ ;  /* 0x0000000400077819 */ /* 0x050fe200000006ff */
[----:B------:R-:W3:Y:S01]  /*8820*/  MUFU.RCP R9, R6 ;  /* 0x0000000600097308 */ /* 0x000ee20000001000 */
[C---:B------:R-:W-:Y:S02]  /*8830*/  SHF.L.U32 R4, R0.reuse, 0x1, RZ ;  /* 0x0000000100047819 */ /* 0x040fe400000006ff */
[----:B------:R-:W-:Y:S02]  /*8840*/  LOP3.LUT R7, R7, 0x1c0, RZ, 0xc0, !PT ;  /* 0x000001c007077812 */ /* 0x000fe400078ec0ff */
[----:B------:R-:W-:Y:S02]  /*8850*/  LOP3.LUT P1, RZ, R0, 0x8, RZ, 0xc0, !PT ;  /* 0x0000000800ff7812 */ /* 0x000fe4000782c0ff */
[----:B------:R-:W-:Y:S01]  /*8860*/  LOP3.LUT R7, R7, 0x38, R4, 0xf8, !PT ;  /* 0x0000003807077812 */ /* 0x000fe200078ef804 */
[----:B------:R-:W-:Y:S01]  /*8870*/  @P5 MUFU.LG2 R22, R5 ;  /* 0x0000000500165308 */ /* 0x000fe20000000c00 */
[----:B------:R-:W-:-:S02]  /*8880*/  LOP3.LUT R4, R4, 0x6, RZ, 0xc0, !PT ;  /* 0x0000000604047812 */ /* 0x000fc400078ec0ff */
[----:B-1----:R-:W-:Y:S02]  /*8890*/  FSEL R10, R10, 1, P3 ;  /* 0x3f8000000a0a7808 */ /* 0x002fe40001800000 */
[----:B------:R-:W-:Y:S02]  /*88a0*/  IADD3 R4, PT, PT, R7, R4, R212 ;  /* 0x0000000407047210 */ /* 0x000fe40007ffe0d4 */
[----:B------:R-:W-:Y:S01]  /*88b0*/  FSEL R8, R8, 1, P5 ;  /* 0x3f80000008087808 */ /* 0x000fe20002800000 */
[----:B------:R-:W1:Y:S01]  /*88c0*/  MUFU.RCP R7, R2 ;  /* 0x0000000200077308 */ /* 0x000e620000001000 */
[----:B------:R-:W-:Y:S01]  /*88d0*/  LEA R11, R4, UR4, 0x1 ;  /* 0x00000004040b7c11 */ /* 0x000fe2000f8e08ff */
[C---:B------:R-:W-:Y:S01]  /*88e0*/  FMUL.FTZ R126, R10.reuse, R126 ;  /* 0x0000007e0a7e7220 */ /* 0x040fe20000410000 */
[----:B------:R-:W-:Y:S01]  /*88f0*/  MOV R4, 0x20 ;  /* 0x0000002000047802 */ /* 0x000fe20000000f00 */
        /* <DEDUP_REMOVED lines=15> */
[----:B------:R-:W-:Y:S01]  /*89f0*/  SEL R10, R4, 0xffffffe0, !P1 ;  /* 0xffffffe0040a7807 */ /* 0x000fe20004800000 */
[----:B------:R-:W-:Y:S01]  /*8a00*/  FMUL.FTZ R130, R8, R130 ;  /* 0x0000008208827220 */ /* 0x000fe20000410000 */
[----:B------:R-:W4:Y:S01]  /*8a10*/  LDC.U8 R4, c[0x0][0x549] ;  /* 0x00015240ff047b82 */ /* 0x000f220000000000 */
        /* <DEDUP_REMOVED lines=16> */
[----:B------:R-:W-:Y:S01]  /*8b20*/  MOV R8, 0x10 ;  /* 0x0000001000087802 */ /* 0x000fe20000000f00 */
[----:B------:R2:W2:Y:S01]  /*8b30*/  @P6 MUFU.LG2 R12, R6 ;  /* 0x00000006000c6308 */ /* 0x0004a20000000c00 */
[----:B------:R-:W-:-:S02]  /*8b40*/  LOP3.LUT P0, RZ, R0, 0x4, RZ, 0xc0, !PT ;  /* 0x0000000400ff7812 */ /* 0x000fc4000780c0ff */
[----:B---3--:R-:W-:Y:S02]  /*8b50*/  FSEL R9, R9, 1, P6 ;  /* 0x3f80000009097808 */ /* 0x008fe40003000000 */
[----:B------:R-:W-:Y:S02]  /*8b60*/  SEL R8, R8, 0xfffffff0, !P0 ;  /* 0xfffffff008087807 */ /* 0x000fe40004000000 */
[----:B-1----:R-:W-:Y:S01]  /*8b70*/  FSEL R7, R7, 1, P4 ;  /* 0x3f80000007077808 */ /* 0x002fe20002000000 */
[C---:B------:R-:W-:Y:S01]  /*8b80*/  FMUL.FTZ R128, R9.reuse, R128 ;  /* 0x0000008009807220 */ /* 0x040fe20000410000 */
[----:B------:R-:W-:Y:S01]  /*8b90*/  LOP3.LUT P0, RZ, R0, 0x10, RZ, 0xc0, !PT ;  /* 0x0000001000ff7812 */ /* 0x000fe2000780c0ff */
[C---:B------:R-:W-:Y:S01]  /*8ba0*/  FMUL.FTZ R129, R9.reuse, R129 ;  /* 0x0000008109817220 */ /* 0x040fe20000410000 */
[C---:B------:R-:W-:Y:S01]  /*8bb0*/  FMUL.FTZ R116, R9.reuse, R116 ;  /* 0x0000007409747220 */ /* 0x040fe20000410000 */
[----:B------:R-:W-:Y:S01]  /*8bc0*/  FMUL.FTZ R117, R9, R117 ;  /* 0x0000007509757220 */ /* 0x000fe20000410000 */
[C---:B------:R-:W-:Y:S01]  /*8bd0*/  FMUL.FTZ R124, R7.reuse, R124 ;  /* 0x0000007c077c7220 */ /* 0x040fe20000410000 */
[C---:B------:R-:W-:Y:S01]  /*8be0*/  FMUL.FTZ R125, R7.reuse, R125 ;  /* 0x0000007d077d7220 */ /* 0x040fe20000410000 */
[C---:B------:R-:W-:Y:S01]  /*8bf0*/  FMUL.FTZ R120, R7.reuse, R120 ;  /* 0x0000007807787220 */ /* 0x040fe20000410000 */
[----:B------:R-:W-:Y:S01]  /*8c00*/  FMUL.FTZ R121, R7, R121 ;  /* 0x0000007907797220 */ /* 0x000fe20000410000 */
        /* <DEDUP_REMOVED lines=12> */
[-C--:B------:R-:W-:Y:S01]  /*8cd0*/  IADD3 R13, PT, PT, R8, R11.reuse, RZ ;  /* 0x0000000b080d7210 */ /* 0x080fe20007ffe0ff */
[C---:B------:R-:W-:Y:S01]  /*8ce0*/  FMUL.FTZ R96, R9.reuse, R96 ;  /* 0x0000006009607220 */ /* 0x040fe20000410000 */
[----:B------:R-:W-:Y:S01]  /*8cf0*/  IADD3 R17, PT, PT, R10, R11, RZ ;  /* 0x0000000b0a117210 */ /* 0x000fe20007ffe0ff */
        /* <DEDUP_REMOVED lines=9> */
[----:B----4-:R-:W-:Y:S01]  /*8d90*/  ISETP.NE.AND P1, PT, R4, RZ, PT ;  /* 0x000000ff0400720c */ /* 0x010fe20003f25270 */
        /* <DEDUP_REMOVED lines=13> */
[C---:B------:R-:W-:Y:S01]  /*8e70*/  IADD3 R19, PT, PT, R8.reuse, R17, RZ ;  /* 0x0000001108137210 */ /* 0x040fe20007ffe0ff */
        /* <DEDUP_REMOVED lines=15> */
[----:B------:R-:W-:Y:S01]  /*8f70*/  F2FP.F16.F32.PACK_AB R84, R85, R84 ;  /* 0x000000545554723e */ /* 0x000fe200000000ff */
[----:B------:R3:W-:Y:S01]  /*8f80*/  STS [R13+0x2400], R122 ;  /* 0x0024007a0d007388 */ /* 0x0007e20000000800 */
[----:B------:R-:W-:Y:S01]  /*8f90*/  F2FP.F16.F32.PACK_AB R86, R87, R86 ;  /* 0x000000565756723e */ /* 0x000fe200000000ff */
[----:B------:R-:W-:Y:S01]  /*8fa0*/  FMUL.FTZ R7, R7, R73 ;  /* 0x0000004907077220 */ /* 0x000fe20000410000 */
[-C--:B------:R-:W-:Y:S01]  /*8fb0*/  IADD3 R21, PT, PT, R8, R15.reuse, RZ ;  /* 0x0000000f08157210 */ /* 0x080fe20007ffe0ff */
[----:B------:R-:W-:Y:S01]  /*8fc0*/  STS [R17], R112 ;  /* 0x0000007011007388 */ /* 0x000fe20000000800 */
[----:B------:R-:W-:Y:S01]  /*8fd0*/  IADD3 R23, PT, PT, R10, R15, RZ ;  /* 0x0000000f0a177210 */ /* 0x000fe20007ffe0ff */
[----:B------:R-:W4:Y:S01]  /*8fe0*/  @P1 LDC R4, c[0x0][0x430] ;  /* 0x00010c00ff041b82 */ /* 0x000f220000000800 */
[----:B------:R-:W-:Y:S01]  /*8ff0*/  F2FP.F16.F32.PACK_AB R92, R93, R92 ;  /* 0x0000005c5d5c723e */ /* 0x000fe200000000ff */
[----:B------:R-:W-:Y:S01]  /*9000*/  STS [R17+0x400], R114 ;  /* 0x0004007211007388 */ /* 0x000fe20000000800 */
[----:B------:R-:W-:Y:S01]  /*9010*/  F2FP.F16.F32.PACK_AB R94, R95, R94 ;  /* 0x0000005e5f5e723e */ /* 0x000fe200000000ff */
[----:B------:R-:W2:Y:S01]  /*9020*/  @P4 MUFU.LG2 R2, R2 ;  /* 0x0000000200024308 */ /* 0x000ea20000000c00 */
[----:B------:R-:W-:Y:S01]  /*9030*/  F2FP.F16.F32.PACK_AB R88, R89, R88 ;  /* 0x000000585958723e */ /* 0x000fe200000000ff */
[----:B------:R-:W-:Y:S01]  /*9040*/  STS [R19], R100 ;  /* 0x0000006413007388 */ /* 0x000fe20000000800 */
[----:B------:R-:W-:-:S02]  /*9050*/  F2FP.F16.F32.PACK_AB R90, R91, R90 ;  /* 0x0000005a5b5a723e */ /* 0x000fc400000000ff */
[----:B------:R-:W-:Y:S01]  /*9060*/  F2FP.F16.F32.PACK_AB R80, R81, R80 ;  /* 0x000000505150723e */ /* 0x000fe200000000ff */
[----:B------:R-:W-:Y:S01]  /*9070*/  STS [R19+0x400], R102 ;  /* 0x0004006613007388 */ /* 0x000fe20000000800 */
[----:B------:R-:W-:Y:S01]  /*9080*/  F2FP.F16.F32.PACK_AB R82, R83, R82 ;  /* 0x000000525352723e */ /* 0x000fe200000000ff */
[----:B-1----:R-:W1:Y:S01]  /*9090*/  @!P2 LDC.64 R10, c[0x0][0x400] ;  /* 0x00010000ff0aab82 */ /* 0x002e620000000a00 */
[----:B------:R-:W-:Y:S01]  /*90a0*/  F2FP.F16.F32.PACK_AB R9, R9, R68 ;  /* 0x000000440909723e */ /* 0x000fe200000000ff */
[----:B------:R-:W-:Y:S01]  /*90b0*/  STS [R17+0x2000], R108 ;  /* 0x0020006c11007388 */ /* 0x000fe20000000800 */
[----:B------:R-:W-:Y:S02]  /*90c0*/  F2FP.F16.F32.PACK_AB R70, R71, R70 ;  /* 0x000000464746723e */ /* 0x000fe400000000ff */
[----:B------:R-:W-:Y:S01]  /*90d0*/  IADD3 R18, PT, PT, R8, R23, RZ ;  /* 0x0000001708127210 */ /* 0x000fe20007ffe0ff */
[----:B------:R5:W-:Y:S01]  /*90e0*/  STS [R17+0x2400], R110 ;  /* 0x0024006e11007388 */ /* 0x000be20000000800 */
[----:B------:R-:W-:Y:S01]  /*90f0*/  F2FP.F16.F32.PACK_AB R76, R77, R76 ;  /* 0x0000004c4d4c723e */ /* 0x000fe200000000ff */
[----:B---3--:R-:W4:Y:S01]  /*9100*/  LDC R13, c[0x0][0x434] ;  /* 0x00010d00ff0d7b82 */ /* 0x008f220000000800 */
[----:B------:R-:W-:Y:S01]  /*9110*/  F2FP.F16.F32.PACK_AB R78, R79, R78 ;  /* 0x0000004e4f4e723e */ /* 0x000fe200000000ff */
[----:B------:R-:W-:Y:S01]  /*9120*/  STS [R19+0x2000], R104 ;  /* 0x0020006813007388 */ /* 0x000fe20000000800 */
[----:B------:R-:W-:-:S02]  /*9130*/  F2FP.F16.F32.PACK_AB R7, R7, R72 ;  /* 0x000000480707723e */ /* 0x000fc400000000ff */
[----:B------:R-:W-:Y:S01]  /*9140*/  F2FP.F16.F32.PACK_AB R74, R75, R74 ;  /* 0x0000004a4b4a723e */ /* 0x000fe200000000ff */
[----:B------:R-:W-:Y:S01]  /*9150*/  STS [R19+0x2400], R106 ;  /* 0x0024006a13007388 */ /* 0x000fe20000000800 */
[----:B------:R-:W-:-:S03]  /*9160*/  @P1 MOV R25, 0x1 ;  /* 0x0000000100191802 */ /* 0x000fc60000000f00 */
[----:B------:R-:W-:Y:S04]  /*9170*/  STS [R15], R96 ;  /* 0x000000600f007388 */ /* 0x000fe80000000800 */
[----:B------:R-:W-:Y:S01]  /*9180*/  STS [R15+0x400], R98 ;  /* 0x000400620f007388 */ /* 0x000fe20000000800 */
[----:B-1----:R-:W-:-:S03]  /*9190*/  @!P2 IMAD.WIDE.U32 R26, R210, R10, RZ ;  /* 0x0000000ad21aa225 */ /* 0x002fc600078e00ff */
[----:B------:R-:W-:Y:S04]  /*91a0*/  STS [R21], R84 ;  /* 0x0000005415007388 */ /* 0x000fe80000000800 */
[----:B------:R-:W-:Y:S01]  /*91b0*/  STS [R21+0x400], R86 ;  /* 0x0004005615007388 */ /* 0x000fe20000000800 */
[----:B-----5:R-:W4:Y:S03]  /*91c0*/  LDC R17, c[0x0][0x434] ;  /* 0x00010d00ff117b82 */ /* 0x020f260000000800 */
[----:B------:R-:W-:Y:S04]  /*91d0*/  STS [R15+0x2000], R92 ;  /* 0x0020005c0f007388 */ /* 0x000fe80000000800 */
[----:B------:R1:W-:Y:S04]  /*91e0*/  STS [R15+0x2400], R94 ;  /* 0x0024005e0f007388 */ /* 0x0003e80000000800 */
[----:B------:R-:W-:Y:S04]  /*91f0*/  STS [R21+0x2000], R88 ;  /* 0x0020005815007388 */ /* 0x000fe80000000800 */
[----:B------:R3:W-:Y:S04]  /*9200*/  STS [R21+0x2400], R90 ;  /* 0x0024005a15007388 */ /* 0x0007e80000000800 */
[----:B------:R-:W-:Y:S04]  /*9210*/  STS [R23], R80 ;  /* 0x0000005017007388 */ /* 0x000fe80000000800 */
[----:B------:R-:W-:Y:S01]  /*9220*/  STS [R23+0x400], R82 ;  /* 0x0004005217007388 */ /* 0x000fe20000000800 */
[----:B----4-:R-:W-:-:S03]  /*9230*/  @P1 IMAD R17, R4, R13, RZ ;  /* 0x0000000d04111224 */ /* 0x010fc600078e02ff */
[----:B------:R4:W-:Y:S04]  /*9240*/  STS [R18], R9 ;  /* 0x0000000912007388 */ /* 0x0009e80000000800 */
[----:B------:R2:W-:Y:S01]  /*9250*/  STS [R18+0x400], R70 ;  /* 0x0004004612007388 */ /* 0x0005e20000000800 */
[----:B-1----:R-:W1:Y:S03]  /*9260*/  @P1 LDC R15, c[0x0][0x430] ;  /* 0x00010c00ff0f1b82 */ /* 0x002e660000000800 */
[----:B------:R1:W-:Y:S04]  /*9270*/  STS [R23+0x2000], R76 ;  /* 0x0020004c17007388 */ /* 0x0003e80000000800 */
[----:B------:R1:W-:Y:S01]  /*9280*/  STS [R23+0x2400], R78 ;  /* 0x0024004e17007388 */ /* 0x0003e20000000800 */
[----:B---3--:R-:W3:Y:S03]  /*9290*/  @P6 LDC R21, c[0x0][0x458] ;  /* 0x00011600ff156b82 */ /* 0x008ee60000000800 */
[----:B------:R1:W-:Y:S04]  /*92a0*/  STS [R18+0x2000], R7 ;  /* 0x0020000712007388 */ /* 0x0003e80000000800 */
[----:B------:R1:W-:Y:S01]  /*92b0*/  STS [R18+0x2400], R74 ;  /* 0x0024004a12007388 */ /* 0x0003e20000000800 */
[----:B----4-:R-:W4:Y:S01]  /*92c0*/  @P2 LDC.64 R8, c[0x0][0x408] ;  /* 0x00010200ff082b82 */ /* 0x010f220000000a00 */
[----:B------:R-:W-:Y:S05]  /*92d0*/  @P1 BRA `(.L_x_1298) ;  /* 0x0000000000201947 */ /* 0x000fea0003800000 */
[----:B------:R-:W-:Y:S01]  /*92e0*/  ISETP.NE.AND P0, PT, R16, RZ, PT ;  /* 0x000000ff1000720c */ /* 0x000fe20003f05270 */
[----:B------:R-:W5:-:S12]  /*92f0*/  LDC R4, c[0x0][0x3e0] ;  /* 0x0000f800ff047b82 */ /* 0x000f580000000800 */
[----:B------:R-:W5:Y:S01]  /*9300*/  @P0 LDC R25, c[0x0][0x454] ;  /* 0x00011500ff190b82 */ /* 0x000f620000000800 */
[----:B-1----:R-:W-:Y:S02]  /*9310*/  @P0 MOV R15, 0x1 ;  /* 0x00000001000f0802 */ /* 0x002fe40000000f00 */
[----:B------:R-:W-:-:S05]  /*9320*/  @!P0 MOV R15, 0x1 ;  /* 0x00000001000f8802 */ /* 0x000fca0000000f00 */
[----:B------:R-:W1:Y:S01]  /*9330*/  @P0 LDC R17, c[0x0][0x454] ;  /* 0x00011500ff110b82 */ /* 0x000e620000000800 */
[-C--:B-----5:R-:W-:Y:S02]  /*9340*/  @P0 IMAD R25, R25, R4.reuse, RZ ;  /* 0x0000000419190224 */ /* 0x0a0fe400078e02ff */
[----:B------:R-:W-:-:S07]  /*9350*/  @!P0 IMAD R25, R13, R4, RZ ;  /* 0x000000040d198224 */ /* 0x000fce00078e02ff */
.L_x_1298:
[----:B------:R-:W-:Y:S01]  /*9360*/  BAR.SYNC.DEFER_BLOCKING 0x0 ;  /* 0x0000000000007b1d */ /* 0x000fe20000010000 */
[C---:B------:R-:W-:Y:S02]  /*9370*/  ISETP.NE.AND P0, PT, R209.reuse, -0x1, PT ;  /* 0xffffffffd100780c */ /* 0x040fe40003f05270 */
[----:B------:R-:W-:Y:S01]  /*9380*/  ISETP.NE.AND P1, PT, R16, RZ, !P1 ;  /* 0x000000ff1000720c */ /* 0x000fe20004f25270 */
[----:B------:R-:W-:Y:S02]  /*9390*/  @!P2 IMAD R16, R210, R11, R27 ;  /* 0x0000000bd210a224 */ /* 0x000fe400078e021b */
[----:B--2---:R-:W-:Y:S02]  /*93a0*/  @P6 FMUL.FTZ R27, R12, 0.69314718246459960938 ;  /* 0x3f3172180c1b6820 */ /* 0x004fe40000410000 */
[----:B------:R-:W2:Y:S01]  /*93b0*/  @P4 LDC R11, c[0x0][0x458] ;  /* 0x00011600ff0b4b82 */ /* 0x000ea20000000800 */
[----:B------:R-:W5:Y:S01]  /*93c0*/  @P3 MUFU.LG2 R3, R3 ;  /* 0x0000000300033308 */ /* 0x000f620000000c00 */
[----:B------:R-:W-:Y:S01]  /*93d0*/  @P5 FMUL.FTZ R12, R22, 0.69314718246459960938 ;  /* 0x3f317218160c5820 */ /* 0x000fe20000410000 */
[C---:B-1--4-:R-:W-:Y:S01]  /*93e0*/  @P2 IMAD.WIDE.U32 R22, R209.reuse, R8, RZ ;  /* 0x00000008d1162225 */ /* 0x052fe200078e00ff */
[----:B------:R-:W-:Y:S01]  /*93f0*/  MOV R19, 0x7f800000 ;  /* 0x7f80000000137802 */ /* 0x000fe20000000f00 */
[----:B------:R-:W-:Y:S01]  /*9400*/  BSSY.RECONVERGENT B0, `(.L_x_1299) ;  /* 0x0000041000007945 */ /* 0x000fe20003800200 */
[----:B------:R-:W-:Y:S01]  /*9410*/  MOV R18, 0x7f800000 ;  /* 0x7f80000000127802 */ /* 0x000fe20000000f00 */
[----:B------:R-:W-:Y:S01]  /*9420*/  @P2 IMAD R16, R209, R9, R23 ;  /* 0x00000009d1102224 */ /* 0x000fe200078e0217 */
[----:B------:R-:W1:Y:S01]  /*9430*/  @P3 LDC R10, c[0x0][0x458] ;  /* 0x00011600ff0a3b82 */ /* 0x000e620000000800 */
[----:B------:R-:W-:Y:S01]  /*9440*/  @!P0 IMAD R209, R210, R13, RZ ;  /* 0x0000000dd2d18224 */ /* 0x000fe200078e02ff */
[----:B------:R-:W-:Y:S01]  /*9450*/  LOP3.LUT P0, RZ, R0, 0x3, RZ, 0xc0, !PT ;  /* 0x0000000300ff7812 */ /* 0x000fe2000780c0ff */
[----:B------:R-:W-:-:S02]  /*9460*/  IMAD R8, R14, R17, RZ ;  /* 0x000000110e087224 */ /* 0x000fc400078e02ff */
[----:B------:R-:W-:Y:S01]  /*9470*/  @P5 FFMA.FTZ R19, R135, R20, R12 ;  /* 0x0000001487135223 */ /* 0x000fe2000001000c */
[----:B---3--:R-:W-:Y:S01]  /*9480*/  @P6 FFMA.FTZ R18, R136, R21, R27 ;  /* 0x0000001588126223 */ /* 0x008fe2000001001b */
[----:B------:R-:W-:Y:S01]  /*9490*/  SHF.R.S32.HI R12, RZ, 0x1f, R209 ;  /* 0x0000001fff0c7819 */ /* 0x000fe200000114d1 */
[----:B------:R-:W-:Y:S01]  /*94a0*/  @!P1 IMAD R8, R210, R25, R8 ;  /* 0x00000019d2089224 */ /* 0x000fe200078e0208 */
[----:B------:R-:W-:Y:S01]  /*94b0*/  SEL R21, R209, RZ, P1 ;  /* 0x000000ffd1157207 */ /* 0x000fe20000800000 */
[----:B------:R-:W-:Y:S01]  /*94c0*/  IMAD R9, R15, UR12, RZ ;  /* 0x0000000c0f097c24 */ /* 0x000fe2000f8e02ff */
[----:B------:R3:W4:Y:S01]  /*94d0*/  LDS.128 R4, [R211+0x3800] ;  /* 0x00380000d3047984 */ /* 0x0007220000000c00 */
[----:B------:R-:W-:Y:S01]  /*94e0*/  SEL R12, R12, RZ, P1 ;  /* 0x000000ff0c0c7207 */ /* 0x000fe20000800000 */
[----:B------:R-:W-:Y:S01]  /*94f0*/  @P4 FMUL.FTZ R13, R2, 0.69314718246459960938 ;  /* 0x3f317218020d4820 */ /* 0x000fe20000410000 */
[----:B-----5:R-:W-:Y:S01]  /*9500*/  @P3 FMUL.FTZ R2, R3, 0.69314718246459960938 ;  /* 0x3f31721803023820 */ /* 0x020fe20000410000 */
[----:B------:R-:W-:-:S02]  /*9510*/  IADD3 R21, P5, P1, R9, R21, R8 ;  /* 0x0000001509157210 */ /* 0x000fc400079be008 */
[----:B------:R-:W-:Y:S02]  /*9520*/  SHF.R.S32.HI R9, RZ, 0x1f, R9 ;  /* 0x0000001fff097819 */ /* 0x000fe40000011409 */
[----:B------:R-:W-:Y:S02]  /*9530*/  SHF.R.S32.HI R24, RZ, 0x1f, R8 ;  /* 0x0000001fff187819 */ /* 0x000fe40000011408 */
[----:B------:R-:W-:Y:S01]  /*9540*/  MOV R20, 0x7f800000 ;  /* 0x7f80000000147802 */ /* 0x000fe20000000f00 */
[----:B--2---:R-:W-:Y:S01]  /*9550*/  @P4 FFMA.FTZ R20, R134, R11, R13 ;  /* 0x0000000b86144223 */ /* 0x004fe2000001000d */
[----:B------:R-:W-:Y:S01]  /*9560*/  MOV R17, 0x7f800000 ;  /* 0x7f80000000117802 */ /* 0x000fe20000000f00 */
[----:B-1----:R-:W-:Y:S01]  /*9570*/  @P3 FFMA.FTZ R17, R133, R10, R2 ;  /* 0x0000000a85113223 */ /* 0x002fe20000010002 */
[----:B------:R-:W-:Y:S01]  /*9580*/  IADD3.X R24, PT, PT, R9, R12, R24, P5, P1 ;  /* 0x0000000c09187210 */ /* 0x000fe20002fe2418 */
[----:B---3--:R-:W-:Y:S06]  /*9590*/  @P0 BRA `(.L_x_1300) ;  /* 0x00000000009c0947 */ /* 0x008fec0003800000 */
        /* <DEDUP_REMOVED lines=20> */
[----:B------:R-:W5:Y:S01]  /*96e0*/  @!P3 LDC.64 R2, c[0x0][0x420] ;  /* 0x00010800ff02bb82 */ /* 0x000f620000000a00 */
[----:B-1----:R-:W-:Y:S02]  /*96f0*/  @!P6 LEA R32, P1, R25, R12, 0x2 ;  /* 0x0000000c1920e211 */ /* 0x002fe400078210ff */
[----:B------:R-:W-:-:S02]  /*9700*/  @!P5 IADD3 R12, P0, PT, R27, R21, RZ ;  /* 0x000000151b0cd210 */ /* 0x000fc40007f1e0ff */
[----:B------:R-:W-:Y:S02]  /*9710*/  @!P6 LEA.HI.X R33, R25, R13, R0, 0x2, P1 ;  /* 0x0000000d1921e211 */ /* 0x000fe400008f1400 */
[----:B------:R-:W-:Y:S02]  /*9720*/  @!P5 LEA.HI.X.SX32 R27, R27, R24, 0x1, P0 ;  /* 0x000000181b1bd211 */ /* 0x000fe400000f0eff */
[----:B--2---:R-:W-:Y:S01]  /*9730*/  @!P5 LEA R10, P0, R12, R10, 0x2 ;  /* 0x0000000a0c0ad211 */ /* 0x004fe200078010ff */
[----:B------:R1:W-:Y:S01]  /*9740*/  @!P6 STG.E desc[UR14][R32.64], R18 ;  /* 0x000000122000e986 */ /* 0x0003e2000c10190e */
[----:B------:R-:W-:Y:S02]  /*9750*/  @!P4 IADD3 R0, P1, PT, R30, R21, RZ ;  /* 0x000000151e00c210 */ /* 0x000fe40007f3e0ff */
[----:B------:R-:W-:Y:S02]  /*9760*/  @!P5 LEA.HI.X R11, R12, R11, R27, 0x2, P0 ;  /* 0x0000000b0c0bd211 */ /* 0x000fe400000f141b */
[----:B------:R-:W-:-:S02]  /*9770*/  @!P3 IADD3 R21, P0, PT, R15, R21, RZ ;  /* 0x000000150f15b210 */ /* 0x000fc40007f1e0ff */
[----:B------:R-:W-:Y:S01]  /*9780*/  @!P4 LEA.HI.X.SX32 R30, R30, R24, 0x1, P1 ;  /* 0x000000181e1ec211 */ /* 0x000fe200008f0eff */
[----:B------:R1:W-:Y:S01]  /*9790*/  @!P5 STG.E desc[UR14][R10.64], R19 ;  /* 0x000000130a00d986 */ /* 0x0003e2000c10190e */
[C---:B---3--:R-:W-:Y:S02]  /*97a0*/  @!P4 LEA R8, P1, R0.reuse, R8, 0x2 ;  /* 0x000000080008c211 */ /* 0x048fe400078210ff */
[----:B------:R-:W-:Y:S02]  /*97b0*/  @!P3 LEA.HI.X.SX32 R24, R15, R24, 0x1, P0 ;  /* 0x000000180f18b211 */ /* 0x000fe400000f0eff */
[----:B------:R-:W-:Y:S02]  /*97c0*/  @!P4 LEA.HI.X R9, R0, R9, R30, 0x2, P1 ;  /* 0x000000090009c211 */ /* 0x000fe400008f141e */
[----:B-----5:R-:W-:-:S03]  /*97d0*/  @!P3 LEA R2, P0, R21, R2, 0x2 ;  /* 0x000000021502b211 */ /* 0x020fc600078010ff */
[----:B------:R1:W-:Y:S01]  /*97e0*/  @!P4 STG.E desc[UR14][R8.64], R20 ;  /* 0x000000140800c986 */ /* 0x0003e2000c10190e */
[----:B------:R-:W-:-:S05]  /*97f0*/  @!P3 LEA.HI.X R3, R21, R3, R24, 0x2, P0 ;  /* 0x000000031503b211 */ /* 0x000fca00000f1418 */
[----:B------:R1:W-:Y:S04]  /*9800*/  @!P3 STG.E desc[UR14][R2.64], R17 ;  /* 0x000000110200b986 */ /* 0x0003e8000c10190e */
.L_x_1300:
[----:B------:R-:W-:Y:S05]  /*9810*/  BSYNC.RECONVERGENT B0 ;  /* 0x0000000000007941 */ /* 0x000fea0003800200 */
.L_x_1299:
[----:B-1----:R1:W2:Y:S01]  /*9820*/  LDS.128 R8, [R211] ;  /* 0x00000000d3087984 */ /* 0x0022a20000000c00 */
[----:B------:R-:W3:Y:S01]  /*9830*/  LDCU.64 UR4, c[0x0][0x410] ;  /* 0x00008200ff0477ac */ /* 0x000ee20008000a00 */
[----:B------:R-:W-:Y:S01]  /*9840*/  @P2 IMAD.MOV.U32 R26, RZ, RZ, R22 ;  /* 0x000000ffff1a2224 */ /* 0x000fe200078e0016 */
[-C--:B------:R-:W-:Y:S01]  /*9850*/  ISETP.GE.AND P0, PT, R204, R201.reuse, PT ;  /* 0x000000c9cc00720c */ /* 0x080fe20003f06270 */
[----:B------:R-:W-:Y:S01]  /*9860*/  BSSY.RECONVERGENT B0, `(.L_x_1301) ;  /* 0x0000016000007945 */ /* 0x000fe20003800200 */
[-C--:B------:R-:W-:Y:S02]  /*9870*/  ISETP.GE.AND P6, PT, R200, R201.reuse, PT ;  /* 0x000000c9c800720c */ /* 0x080fe40003fc6270 */
        /* <DEDUP_REMOVED lines=19> */
[----:B--2---:R1:W-:Y:S02]  /*99b0*/  STG.E.128 desc[UR14][R2.64], R8 ;  /* 0x0000000802007986 */ /* 0x0043e4000c101d0e */
.L_x_1302:
[----:B------:R-:W-:Y:S05]  /*99c0*/  BSYNC.RECONVERGENT B0 ;  /* 0x0000000000007941 */ /* 0x000fea0003800200 */
.L_x_1301:
        /* <DEDUP_REMOVED lines=8> */
[----:B------:R-:W5:Y:S02]  /*9a50*/  LDCU.64 UR4, c[0x0][0x3f0] ;  /* 0x00007e00ff0477ac */ /* 0x000f640008000a00 */
[----:B------:R-:W-:-:S04]  /*9a60*/  IMAD.X R0, RZ, RZ, UR13, P6 ;  /* 0x0000000dff007e24 */ /* 0x000fc8000b0e06ff */
[----:B---3--:R-:W-:Y:S02]  /*9a70*/  IMAD R3, R0, UR6, RZ ;  /* 0x0000000600037c24 */ /* 0x008fe4000f8e02ff */
[----:B------:R-:W-:-:S04]  /*9a80*/  IMAD.WIDE.U32 R16, R2, UR6, R16 ;  /* 0x0000000602107c25 */ /* 0x000fc8000f8e0010 */
[----:B------:R-:W-:Y:S01]  /*9a90*/  IMAD R3, R2, UR7, R3 ;  /* 0x0000000702037c24 */ /* 0x000fe2000f8e0203 */
[----:B-----5:R-:W-:-:S04]  /*9aa0*/  LEA R2, P6, R16, UR4, 0x1 ;  /* 0x0000000410027c11 */ /* 0x020fc8000f8c08ff */
[----:B------:R-:W-:-:S04]  /*9ab0*/  IADD3 R3, PT, PT, R17, R3, RZ ;  /* 0x0000000311037210 */ /* 0x000fc80007ffe0ff */
[----:B------:R-:W-:-:S05]  /*9ac0*/  LEA.HI.X R3, R16, UR5, R3, 0x1, P6 ;  /* 0x0000000510037c11 */ /* 0x000fca000b0f0c03 */
[----:B--2---:R3:W-:Y:S02]  /*9ad0*/  STG.E.128 desc[UR14][R2.64], R8 ;  /* 0x0000000802007986 */ /* 0x0047e4000c101d0e */
.L_x_1304:
[----:B------:R-:W-:Y:S05]  /*9ae0*/  BSYNC.RECONVERGENT B0 ;  /* 0x0000000000007941 */ /* 0x000fea0003800200 */
.L_x_1303:
[----:B--23--:R2:W3:Y:S01]  /*9af0*/  LDS.128 R8, [R211+0x1000] ;  /* 0x00100000d3087984 */ /* 0x00c4e20000000c00 */
        /* <DEDUP_REMOVED lines=14> */
[----:B---3--:R1:W-:Y:S02]  /*9be0*/  STG.E.128 desc[UR14][R2.64], R8 ;  /* 0x0000000802007986 */ /* 0x0083e4000c101d0e */
.L_x_1306:
[----:B------:R-:W-:Y:S05]  /*9bf0*/  BSYNC.RECONVERGENT B0 ;  /* 0x0000000000007941 */ /* 0x000fea0003800200 */
.L_x_1305:
[----:B-1-3--:R1:W3:Y:S01]  /*9c00*/  LDS.128 R8, [R211+0x1800] ;  /* 0x00180000d3087984 */ /* 0x00a2e20000000c00 */
        /* <DEDUP_REMOVED lines=14> */
[----:B---3--:R2:W-:Y:S02]  /*9cf0*/  STG.E.128 desc[UR14][R2.64], R8 ;  /* 0x0000000802007986 */ /* 0x0085e4000c101d0e */
.L_x_1308:
[----:B------:R-:W-:Y:S05]  /*9d00*/  BSYNC.RECONVERGENT B0 ;  /* 0x0000000000007941 */ /* 0x000fea0003800200 */
.L_x_1307:
[----:B--23--:R2:W3:Y:S01]  /*9d10*/  LDS.128 R8, [R211+0x2000] ;  /* 0x00200000d3087984 */ /* 0x00c4e20000000c00 */
[----:B------:R-:W-:Y:S04]  /*9d20*/  BSSY.RECONVERGENT B0, `(.L_x_1309) ;  /* 0x000000f000007945 */ /* 0x000fe80003800200 */
        /* <DEDUP_REMOVED lines=13> */
[----:B---3--:R3:W-:Y:S02]  /*9e00*/  STG.E.128 desc[UR14][R2.64], R8 ;  /* 0x0000000802007986 */ /* 0x0087e4000c101d0e */
.L_x_1310:
[----:B------:R-:W-:Y:S05]  /*9e10*/  BSYNC.RECONVERGENT B0 ;  /* 0x0000000000007941 */ /* 0x000fea0003800200 */
.L_x_1309:
[----:B---3--:R3:W1:Y:S01]  /*9e20*/  LDS.128 R8, [R211+0x2800] ;  /* 0x00280000d3087984 */ /* 0x0086620000000c00 */
        /* <DEDUP_REMOVED lines=14> */
[----:B-1----:R1:W-:Y:S02]  /*9f10*/  STG.E.128 desc[UR14][R2.64], R8 ;  /* 0x0000000802007986 */ /* 0x0023e4000c101d0e */
.L_x_1312:
[----:B------:R-:W-:Y:S05]  /*9f20*/  BSYNC.RECONVERGENT B0 ;  /* 0x0000000000007941 */ /* 0x000fea0003800200 */
.L_x_1311:
[----:B-1----:R1:W1:Y:S01]  /*9f30*/  LDS.128 R8, [R211+0x3000] ;  /* 0x00300000d3087984 */ /* 0x0022620000000c00 */
        /* <DEDUP_REMOVED lines=14> */
[----:B-1----:R1:W-:Y:S02]  /*a020*/  STG.E.128 desc[UR14][R2.64], R8 ;  /* 0x0000000802007986 */ /* 0x0023e4000c101d0e */
.L_x_1314:
[----:B------:R-:W-:Y:S05]  /*a030*/  BSYNC.RECONVERGENT B0 ;  /* 0x0000000000007941 */ /* 0x000fea0003800200 */
.L_x_1313:
[----:B------:R-:W-:Y:S05]  /*a040*/  @P0 EXIT ;  /* 0x000000000000094d */ /* 0x000fea0003800000 */
[----:B------:R-:W5:Y:S01]  /*a050*/  LDCU.64 UR6, c[0x0][0x408] ;  /* 0x00008100ff0677ac */ /* 0x000f620008000a00 */
[----:B------:R-:W-:Y:S01]  /*a060*/  IADD3 R208, P0, PT, R208, 0x70, RZ ;  /* 0x00000070d0d07810 */ /* 0x000fe20007f1e0ff */
[----:B-1----:R-:W-:Y:S01]  /*a070*/  IMAD.MOV.U32 R8, RZ, RZ, R12 ;  /* 0x000000ffff087224 */ /* 0x002fe200078e000c */
        /* <DEDUP_REMOVED lines=9> */
[----:B----4-:R-:W-:Y:S01]  /*a110*/  STG.E.128 desc[UR14][R2.64], R4 ;  /* 0x0000000402007986 */ /* 0x010fe2000c101d0e */
[----:B------:R-:W-:Y:S05]  /*a120*/  EXIT ;  /* 0x000000000000794d */ /* 0x000fea0003800000 */
.L_x_1315:
        /* <DEDUP_REMOVED lines=13> */
.L_x_2701:


//--------------------- .text._ZN5flash16flash_fwd_kernelI23Flash_fwd_kernel_traitsILi64ELi128ELi64ELi4ELb0ELb0EN7cutlass6half_tE19Flash_kernel_traitsILi64ELi128ELi64ELi4ES3_EELb1ELb0ELb0ELb0ELb0ELb0ELb0ELb0EEEvNS_16Flash_fwd_paramsE --------------------------
	.section	.text._ZN5flash16flash_fwd_kernelI23Flash_fwd_kernel_traitsILi64ELi128ELi64ELi4ELb0ELb0EN7cutlass6half_tE19Flash_kernel_traitsILi64ELi128ELi64ELi4ES3_EELb1ELb0ELb0ELb0ELb0ELb0ELb0ELb0EEEvNS_16Flash_fwd_paramsE,"ax",@progbits
	.align	128
        .global         _ZN5flash16flash_fwd_kernelI23Flash_fwd_kernel_traitsILi64ELi128ELi64ELi4ELb0ELb0EN7cutlass6half_tE19Flash_kernel_traitsILi64ELi128ELi64ELi4ES3_EELb1ELb0ELb0ELb0ELb0ELb0ELb0ELb0EEEvNS_16Flash_fwd_paramsE
        .type           _ZN5flash16flash_fwd_kernelI23Flash_fwd_kernel_traitsILi64ELi128ELi64ELi4ELb0ELb0EN7cutlass6half_tE19Flash_kernel_traitsILi64ELi128ELi64ELi4ES3_EELb1ELb0ELb0ELb0ELb0ELb0ELb0ELb0EEEvNS_16Flash_fwd_paramsE,@function
        .size           _ZN5flash16flash_fwd_kernelI23Flash_fwd_kernel_traitsILi64ELi128ELi64ELi4ELb0ELb0EN7cutlass6half_tE19Flash_kernel_traitsILi64ELi128ELi64ELi4ES3_EELb1ELb0ELb0ELb0ELb0ELb0ELb0ELb0EEEvNS_16Flash_fwd_paramsE,(.L_x_2702 - _ZN5flash16flash_fwd_kernelI23Flash_fwd_kernel_traitsILi64ELi128ELi64ELi4ELb0ELb0EN7cutlass6half_tE19Flash_kernel_traitsILi64ELi128ELi64ELi4ES3_EELb1ELb0ELb0ELb0ELb0ELb0ELb0ELb0EEEvNS_16Flash_fwd_paramsE)
        .other          _ZN5flash16flash_fwd_kernelI23Flash_fwd_kernel_traitsILi64ELi128ELi64ELi4ELb0ELb0EN7cutlass6half_tE19Flash_kernel_traitsILi64ELi128ELi64ELi4ES3_EELb1ELb0ELb0ELb0ELb0ELb0ELb0ELb0EEEvNS_16Flash_fwd_paramsE,@"STO_CUDA_ENTRY STV_DEFAULT"
_ZN5flash16flash_fwd_kernelI23Flash_fwd_kernel_traitsILi64ELi128ELi64ELi4ELb0ELb0EN7cutlass6half_tE19Flash_kernel_traitsILi64ELi128ELi64ELi4ES3_EELb1ELb0ELb0ELb0ELb0ELb0ELb0ELb0EEEvNS_16Flash_fwd_paramsE:
.text._ZN5flash16flash_fwd_kernelI23Flash_fwd_kernel_traitsILi64ELi128ELi64ELi4ELb0ELb0EN7cutlass6half_tE19Flash_kernel_traitsILi64ELi128ELi64ELi4ES3_EELb1ELb0ELb0ELb0ELb0ELb0ELb0ELb0EEEvNS_16Flash_fwd_paramsE:
[----:B------:R-:W-:Y:S01]  /*0000*/  LDC R1, c[0x0][0x37c] ;  /* 0x0000df00ff017b82 */ /* 0x000fe20000000800 */
[----:B------:R-:W1:Y:S07]  /*0010*/  LDCU.U8 UR4, c[0x0][0x524] ;  /* 0x0000a480ff0477ac */ /* 0x000e6e0008000000 */
[----:B------:R-:W2:Y:S01]  /*0020*/  LDC R118, c[0x0][0x518] ;  /* 0x00014600ff767b82 */ /* 0x000ea20000000800 */
[----:B------:R-:W3:Y:S07]  /*0030*/  LDCU.64 UR16, c[0x0][0x358] ;  /* 0x00006b00ff1077ac */ /* 0x000eee0008000a00 */
[----:B------:R-:W3:Y:S01]  /*0040*/  LDC R117, c[0x0][0x51c] ;  /* 0x00014700ff757b82 */ /* 0x000ee20000000800 */
[----:B------:R-:W4:Y:S01]  /*0050*/  S2R R123, SR_CTAID.X ;  /* 0x00000000007b7919 */ /* 0x000f220000002500 */
[----:B------:R-:W3:Y:S01]  /*0060*/  LDCU.64 UR8, c[0x0][0x460] ;  /* 0x00008c00ff0877ac */ /* 0x000ee20008000a00 */
[----:B------:R-:W4:Y:S01]  /*0070*/  S2R R211, SR_CTAID.Y ;  /* 0x0000000000d37919 */ /* 0x000f220000002600 */
[----:B------:R-:W4:Y:S01]  /*0080*/  LDCU.64 UR6, c[0x0][0x470] ;  /* 0x00008e00ff0677ac */ /* 0x000f220008000a00 */
[----:B-1----:R-:W-:Y:S01]  /*0090*/  ISETP.NE.AND P5, PT, RZ, UR4, PT ;  /* 0x00000004ff007c0c */ /* 0x002fe2000bfa5270 */
[----:B------:R-:W1:-:S12]  /*00a0*/  LDCU.64 UR4, c[0x0][0x510] ;  /* 0x0000a200ff0477ac */ /* 0x000e580008000a00 */
[----:B--2---:R-:W-:Y:S01]  /*00b0*/  @P5 IMAD.MOV.U32 R116, RZ, RZ, R118 ;  /* 0x000000ffff745224 */ /* 0x004fe200078e0076 */
[----:B------:R-:W2:Y:S01]  /*00c0*/  S2R R210, SR_CTAID.Z ;  /* 0x0000000000d27919 */ /* 0x000ea20000002700 */
[----:B------:R-:W2:Y:S03]  /*00d0*/  @P5 LDC R0, c[0x0][0x520] ;  /* 0x00014800ff005b82 */ /* 0x000ea60000000800 */
[----:B---3--:R-:W3:Y:S01]  /*00e0*/  @P5 LDG.E.64 R4, desc[UR16][R116.64] ;  /* 0x0000001074045981 */ /* 0x008ee2000c1e1b00 */
[----:B-1----:R-:W-:Y:S02]  /*00f0*/  IMAD.U32 R216, RZ, RZ, UR4 ;  /* 0x00000004ffd87e24 */ /* 0x002fe4000f8e00ff */
[----:B------:R-:W-:Y:S01]  /*0100*/  IMAD.U32 R217, RZ, RZ, UR5 ;  /* 0x00000005ffd97e24 */ /* 0x000fe2000f8e00ff */
[----:B------:R-:W1:Y:S01]  /*0110*/  S2R R209, SR_TID.X ;  /* 0x0000000000d17919 */ /* 0x000e620000002100 */
[----:B------:R-:W2:Y:S04]  /*0120*/  LDCU.64 UR4, c[0x0][0x478] ;  /* 0x00008f00ff0477ac */ /* 0x000ea80008000a00 */
[----:B------:R-:W3:Y:S01]  /*0130*/  @P5 LDG.E.64 R216, desc[UR16][R216.64] ;  /* 0x00000010d8d85981 */ /* 0x000ee2000c1e1b00 */
[----:B------:R-:W-:Y:S01]  /*0140*/  ISETP.NE.U32.AND P3, PT, RZ, UR8, PT ;  /* 0x00000008ff007c0c */ /* 0x000fe2000bf65070 */
[----:B------:R-:W-:Y:S01]  /*0150*/  IMAD.MOV.U32 R208, RZ, RZ, -0x1 ;  /* 0xffffffffffd07424 */ /* 0x000fe200078e00ff */
[----:B------:R-:W-:Y:S01]  /*0160*/  ISETP.NE.U32.AND P2, PT, RZ, UR8, PT ;  /* 0x00000008ff007c0c */ /* 0x000fe2000bf45070 */
[----:B----4-:R-:W-:Y:S01]  /*0170*/  IMAD.SHL.U32 R11, R211, 0x4, RZ ;  /* 0x00000004d30b7824 */ /* 0x010fe200078e00ff */
[----:B------:R-:W-:-:S02]  /*0180*/  ISETP.NE.AND.EX P3, PT, RZ, UR9, PT, P3 ;  /* 0x00000009ff007c0c */ /* 0x000fc4000bf65330 */
[----:B------:R-:W-:Y:S02]  /*0190*/  ISETP.NE.AND.EX P2, PT, RZ, UR9, PT, P2 ;  /* 0x00000009ff007c0c */ /* 0x000fe4000bf45320 */
[----:B------:R-:W-:-:S04]  /*01a0*/  ISETP.NE.U32.AND P1, PT, RZ, UR6, PT ;  /* 0x00000006ff007c0c */ /* 0x000fc8000bf25070 */
[----:B------:R-:W-:Y:S02]  /*01b0*/  ISETP.NE.AND.EX P1, PT, RZ, UR7, PT, P1 ;  /* 0x00000007ff007c0c */ /* 0x000fe4000bf25310 */
[----:B--2---:R-:W-:Y:S02]  /*01c0*/  ISETP.NE.U32.AND P0, PT, RZ, UR4, PT ;  /* 0x00000004ff007c0c */ /* 0x004fe4000bf05070 */
[----:B------:R-:W-:Y:S02]  /*01d0*/  LOP3.LUT R2, R210, R123, R211, 0xfe, !PT ;  /* 0x0000007bd2027212 */ /* 0x000fe400078efed3 */
[----:B------:R-:W-:Y:S02]  /*01e0*/  ISETP.NE.AND.EX P0, PT, RZ, UR5, PT, P0 ;  /* 0x00000005ff007c0c */ /* 0x000fe4000bf05300 */
[----:B-1----:R-:W-:Y:S02]  /*01f0*/  LOP3.LUT P6, RZ, R2, R209, RZ, 0xfc, !PT ;  /* 0x000000d102ff7212 */ /* 0x002fe400078cfcff */
[----:B------:R-:W1:Y:S11]  /*0200*/  LDC.64 R2, c[0x0][0x460] ;  /* 0x00011800ff027b82 */ /* 0x000e760000000a00 */
[----:B------:R-:W2:Y:S01]  /*0210*/  @!P6 LDC.64 R6, c[0x0][0x528] ;  /* 0x00014a00ff06eb82 */ /* 0x000ea20000000a00 */
[----:B-1----:R-:W-:Y:S01]  /*0220*/  IMAD.WIDE.U32 R16, R211, 0x4, R2 ;  /* 0x00000004d3107825 */ /* 0x002fe200078e0002 */
[----:B------:R-:W-:-:S02]  /*0230*/  SHF.R.U32.HI R2, RZ, 0x1e, R211 ;  /* 0x0000001eff027819 */ /* 0x000fc400000116d3 */
[----:B---3--:R-:W-:-:S05]  /*0240*/  @P5 IADD3 R118, P4, PT, R4, R0, RZ ;  /* 0x0000000004765210 */ /* 0x008fca0007f9e0ff */
[----:B------:R-:W-:Y:S02]  /*0250*/  @P5 IMAD.X R117, RZ, RZ, R5, P4 ;  /* 0x000000ffff755224 */ /* 0x000fe400020e0605 */
[----:B------:R-:W-:Y:S01]  /*0260*/  @!P6 IMAD.MOV.U32 R116, RZ, RZ, R118 ;  /* 0x000000ffff74e224 */ /* 0x000fe200078e0076 */
[----:B------:R-:W1:Y:S01]  /*0270*/  LDC.64 R4, c[0x0][0x468] ;  /* 0x00011a00ff047b82 */ /* 0x000e620000000a00 */
[----:B--2---:R-:W-:Y:S04]  /*0280*/  @!P6 STG.E.64 desc[UR16][R6.64], R216 ;  /* 0x000000d80600e986 */ /* 0x004fe8000c101b10 */
[----:B------:R2:W-:Y:S04]  /*0290*/  @!P6 STG.E.64 desc[UR16][R6.64+0x8], R116 ;  /* 0x000008740600e986 */ /* 0x0005e8000c101b10 */
[----:B------:R-:W3:Y:S04]  /*02a0*/  @P3 LDG.E R208, desc[UR16][R16.64] ;  /* 0x0000001010d03981 */ /* 0x000ee8000c1e1900 */
[----:B------:R-:W3:Y:S01]  /*02b0*/  @P2 LDG.E R9, desc[UR16][R16.64+0x4] ;  /* 0x0000041010092981 */ /* 0x000ee2000c1e1900 */
[C---:B------:R-:W-:Y:S01]  /*02c0*/  @P1 IADD3 R14, P4, PT, R11.reuse, UR6, RZ ;  /* 0x000000060b0e1c10 */ /* 0x040fe2000ff9e0ff */
[----:B------:R-:W-:Y:S01]  /*02d0*/  IMAD.MOV.U32 R0, RZ, RZ, RZ ;  /* 0x000000ffff007224 */ /* 0x000fe200078e00ff */
[----:B------:R-:W-:Y:S01]  /*02e0*/  @P0 IADD3 R12, P3, PT, R11, UR4, RZ ;  /* 0x000000040b0c0c10 */ /* 0x000fe2000ff7e0ff */
[----:B------:R-:W4:Y:S01]  /*02f0*/  @!P2 LDC R202, c[0x0][0x434] ;  /* 0x00010d00ffcaab82 */ /* 0x000f220000000800 */
[C---:B------:R-:W-:Y:S01]  /*0300*/  @P1 IADD3.X R15, PT, PT, R2.reuse, UR7, RZ, P4, !PT ;  /* 0x00000007020f1c10 */ /* 0x040fe2000a7fe4ff */
[----:B------:R-:W2:Y:S01]  /*0310*/  LDCU.U8 UR4, c[0x0][0x532] ;  /* 0x0000a640ff0477ac */ /* 0x000ea20008000000 */
[----:B------:R-:W-:-:S03]  /*0320*/  @P0 IADD3.X R13, PT, PT, R2, UR5, RZ, P3, !PT ;  /* 0x00000005020d0c10 */ /* 0x000fc60009ffe4ff */
[----:B------:R-:W4:Y:S04]  /*0330*/  @P1 LDG.E R0, desc[UR16][R14.64] ;  /* 0x000000100e001981 */ /* 0x000f28000c1e1900 */
[----:B------:R-:W4:Y:S01]  /*0340*/  @P0 LDG.E R125, desc[UR16][R12.64] ;  /* 0x000000100c7d0981 */ /* 0x000f22000c1e1900 */
[----:B-1----:R-:W-:Y:S02]  /*0350*/  IADD3 R10, P1, PT, R11, R4, RZ ;  /* 0x000000040b0a7210 */ /* 0x002fe40007f3e0ff */
[----:B------:R-:W-:-:S03]  /*0360*/  ISETP.EQ.U32.AND P4, PT, R4, RZ, PT ;  /* 0x000000ff0400720c */ /* 0x000fc60003f82070 */
[----:B------:R-:W-:Y:S01]  /*0370*/  IMAD.X R11, R2, 0x1, R5, P1 ;  /* 0x00000001020b7824 */ /* 0x000fe200008e0605 */
[----:B--2---:R-:W1:Y:S01]  /*0380*/  @!P0 LDC R6, c[0x0][0x43c] ;  /* 0x00010f00ff068b82 */ /* 0x004e620000000800 */
[----:B------:R-:W-:Y:S01]  /*0390*/  IMAD.MOV.U32 R7, RZ, RZ, -0x1 ;  /* 0xffffffffff077424 */ /* 0x000fe200078e00ff */
[----:B------:R-:W-:-:S06]  /*03a0*/  ISETP.NE.AND P3, PT, RZ, UR4, PT ;  /* 0x00000004ff007c0c */ /* 0x000fcc000bf65270 */
[----:B------:R-:W2:Y:S01]  /*03b0*/  @!P0 LDC.64 R2, c[0x0][0x488] ;  /* 0x00012200ff028b82 */ /* 0x000ea20000000a00 */
[----:B------:R-:W-:Y:S02]  /*03c0*/  ISETP.NE.U32.AND P1, PT, R4, RZ, PT ;  /* 0x000000ff0400720c */ /* 0x000fe40003f25070 */
[C---:B------:R-:W-:Y:S02]  /*03d0*/  ISETP.EQ.OR.EX P4, PT, R5.reuse, RZ, !P3, P4 ;  /* 0x000000ff0500720c */ /* 0x040fe40005f82740 */
[----:B------:R-:W-:Y:S01]  /*03e0*/  ISETP.NE.AND.EX P1, PT, R5, RZ, PT, P1 ;  /* 0x000000ff0500720c */ /* 0x000fe20003f25310 */
[----:B------:R-:W-:-:S10]  /*03f0*/  IMAD.SHL.U32 R213, R123, 0x80, RZ ;  /* 0x000000807bd57824 */ /* 0x000fd400078e00ff */
[----:B------:R1:W5:Y:S01]  /*0400*/  @!P4 LDG.E R7, desc[UR16][R10.64] ;  /* 0x000000100a07c981 */ /* 0x000362000c1e1900 */
[----:B---3--:R-:W-:Y:S01]  /*0410*/  @P2 IMAD.IADD R202, R9, 0x1, -R208 ;  /* 0x0000000109ca2824 */ /* 0x008fe200078e0ad0 */
[----:B--2---:R-:W-:Y:S02]  /*0420*/  @!P0 ISETP.NE.U32.AND P2, PT, R2, RZ, PT ;  /* 0x000000ff0200820c */ /* 0x004fe40003f45070 */
[----:B------:R-:W2:Y:S02]  /*0430*/  @!P1 LDC R2, c[0x0][0x438] ;  /* 0x00010e00ff029b82 */ /* 0x000ea40000000800 */
[----:B------:R-:W-:Y:S02]  /*0440*/  @!P0 ISETP.NE.AND.EX P2, PT, R3, RZ, PT, P2 ;  /* 0x000000ff0300820c */ /* 0x000fe40003f45320 */
[----:B----4-:R-:W-:Y:S02]  /*0450*/  ISETP.GT.AND P4, PT, R202, R213, PT ;  /* 0x000000d5ca00720c */ /* 0x010fe40003f84270 */
[----:B-1----:R-:W-:Y:S01]  /*0460*/  @!P0 SEL R3, R6, RZ, P2 ;  /* 0x000000ff06038207 */ /* 0x002fe20001000000 */
[----:B------:R-:W-:Y:S01]  /*0470*/  @P0 IMAD.IADD R125, R125, 0x1, -R0 ;  /* 0x000000017d7d0824 */ /* 0x000fe200078e0a00 */
[----:B------:R-:W-:Y:S09]  /*0480*/  @!P1 BRA `(.L_x_1316) ;  /* 0x00000000000c9947 */ /* 0x000ff20003800000 */
[----:B--2---:R-:W2:Y:S02]  /*0490*/  @P3 LDG.E R2, desc[UR16][R10.64+0x4] ;  /* 0x000004100a023981 */ /* 0x004ea4000c1e1900 */
[----:B--2--5:R-:W-:-:S06]  /*04a0*/  @P3 IADD3 R2, PT, PT, R2, -R7, RZ ;  /* 0x8000000702023210 */ /* 0x024fcc0007ffe0ff */
[----:B------:R1:W5:Y:S02]  /*04b0*/  @!P3 LDG.E R2, desc[UR16][R10.64] ;  /* 0x000000100a02b981 */ /* 0x000364000c1e1900 */
.L_x_1316:
[----:B--2--5:R-:W-:Y:S01]  /*04c0*/  @!P0 IADD3 R125, PT, PT, R3, R2, -R0 ;  /* 0x00000002037d8210 */ /* 0x024fe20007ffe800 */
        /* <DEDUP_REMOVED lines=9> */
[----:B------:R-:W4:Y:S01]  /*0560*/  LDC R8, c[0x0][0x434] ;  /* 0x00010d00ff087b82 */ /* 0x000f220000000800 */
[----:B--2---:R-:W-:-:S07]  /*0570*/  ISETP.NE.AND P0, PT, R0, RZ, PT ;  /* 0x000000ff0000720c */ /* 0x004fce0003f05270 */
[----:B------:R-:W2:Y:S01]  /*0580*/  @!P1 LDC.64 R6, c[0x0][0x400] ;  /* 0x00010000ff069b82 */ /* 0x000ea20000000a00 */
[----:B---3--:R-:W-:-:S07]  /*0590*/  ISETP.NE.AND P4, PT, R9, RZ, !P0 ;  /* 0x000000ff0900720c */ /* 0x008fce0004785270 */
[----:B------:R-:W3:Y:S08]  /*05a0*/  @P1 LDC.64 R4, c[0x0][0x408] ;  /* 0x00010200ff041b82 */ /* 0x000ef00000000a00 */
[----:B------:R-:W1:Y:S08]  /*05b0*/  @P0 LDC.64 R2, c[0x0][0x430] ;  /* 0x00010c00ff020b82 */ /* 0x000e700000000a00 */
[----:B------:R-:W2:Y:S01]  /*05c0*/  @P0 LDC R0, c[0x0][0x430] ;  /* 0x00010c00ff000b82 */ /* 0x000ea20000000800 */
[----:B-1----:R-:W-:-:S02]  /*05d0*/  @P0 IMAD R11, R2, R3, RZ ;  /* 0x00000003020b0224 */ /* 0x002fc400078e02ff */
[----:B------:R-:W-:Y:S01]  /*05e0*/  @P0 IMAD.MOV.U32 R3, RZ, RZ, 0x1 ;  /* 0x00000001ff030424 */ /* 0x000fe200078e00ff */
[----:B---34-:R-:W-:Y:S06]  /*05f0*/  @P0 BRA `(.L_x_1318) ;  /* 0x0000000000280947 */ /* 0x018fec0003800000 */
[----:B------:R-:W-:Y:S02]  /*0600*/  ISETP.NE.AND P0, PT, R9, RZ, PT ;  /* 0x000000ff0900720c */ /* 0x000fe40003f05270 */
[----:B------:R-:W1:Y:S11]  /*0610*/  LDC R9, c[0x0][0x3e0] ;  /* 0x0000f800ff097b82 */ /* 0x000e760000000800 */
[----:B------:R-:W3:Y:S01]  /*0620*/  @P0 LDC R11, c[0x0][0x454] ;  /* 0x00011500ff0b0b82 */ /* 0x000ee20000000800 */
[----:B--2---:R-:W-:-:S02]  /*0630*/  @P0 MOV R0, 0x1 ;  /* 0x0000000100000802 */ /* 0x004fc40000000f00 */
[----:B------:R-:W-:-:S05]  /*0640*/  @!P0 MOV R0, 0x1 ;  /* 0x0000000100008802 */ /* 0x000fca0000000f00 */
[----:B------:R-:W1:Y:S08]  /*0650*/  @P0 LDC R10, c[0x0][0x454] ;  /* 0x00011500ff0a0b82 */ /* 0x000e700000000800 */
[----:B------:R-:W2:Y:S08]  /*0660*/  @!P0 LDC R2, c[0x0][0x434] ;  /* 0x00010d00ff028b82 */ /* 0x000eb00000000800 */
[----:B------:R-:W4:Y:S01]  /*0670*/  @!P0 LDC R11, c[0x0][0x434] ;  /* 0x00010d00ff0b8b82 */ /* 0x000f220000000800 */
[----:B-1----:R-:W-:-:S02]  /*0680*/  @P0 IMAD R3, R10, R9, RZ ;  /* 0x000000090a030224 */ /* 0x002fc400078e02ff */
[----:B--23--:R-:W-:-:S07]  /*0690*/  @!P0 IMAD R3, R2, R9, RZ ;  /* 0x0000000902038224 */ /* 0x00cfce00078e02ff */
.L_x_1318:
[----:B------:R-:W1:Y:S01]  /*06a0*/  LDCU UR6, c[0x0][0x440] ;  /* 0x00008800ff0677ac */ /* 0x000e620008000800 */
[----:B--2---:R-:W-:Y:S01]  /*06b0*/  @!P1 IMAD.WIDE.U32 R14, R211, R6, RZ ;  /* 0x00000006d30e9225 */ /* 0x004fe200078e00ff */
[C---:B------:R-:W-:Y:S01]  /*06c0*/  ISETP.NE.AND P0, PT, R208.reuse, -0x1, PT ;  /* 0xffffffffd000780c */ /* 0x040fe20003f05270 */
[----:B------:R-:W-:Y:S01]  /*06d0*/  BSSY.RECONVERGENT B0, `(.L_x_1319) ;  /* 0x000002c000007945 */ /* 0x000fe20003800200 */
[----:B------:R-:W2:Y:S01]  /*06e0*/  LDCU.64 UR4, c[0x0][0x410] ;  /* 0x00008200ff0477ac */ /* 0x000ea20008000a00 */
[----:B------:R-:W-:Y:S01]  /*06f0*/  @P1 IMAD.WIDE.U32 R12, R208, R4, RZ ;  /* 0x00000004d00c1225 */ /* 0x000fe200078e00ff */
[----:B------:R-:W-:-:S03]  /*0700*/  IADD3 R202, PT, PT, -R213, R202, RZ ;  /* 0x000000cad5ca7210 */ /* 0x000fc60007ffe1ff */
[----:B------:R-:W-:Y:S02]  /*0710*/  @!P1 IMAD R6, R211, R7, R15 ;  /* 0x00000007d3069224 */ /* 0x000fe400078e020f */
[----:B------:R-:W-:Y:S01]  /*0720*/  IMAD.SHL.U32 R7, R209, 0x8, RZ ;  /* 0x00000008d1077824 */ /* 0x000fe200078e00ff */
[----:B------:R-:W-:Y:S01]  /*0730*/  SHF.R.U32.HI R209, RZ, 0x3, R209 ;  /* 0x00000003ffd17819 */ /* 0x000fe200000116d1 */
[----:B------:R-:W-:Y:S02]  /*0740*/  @P1 IMAD R6, R208, R5, R13 ;  /* 0x00000005d0061224 */ /* 0x000fe400078e020d */
[----:B------:R-:W-:Y:S01]  /*0750*/  IMAD R5, R211, R8, RZ ;  /* 0x00000008d3057224 */ /* 0x000fe200078e02ff */
[----:B------:R-:W-:Y:S01]  /*0760*/  LOP3.LUT R7, R7, 0x38, RZ, 0xc0, !PT ;  /* 0x0000003807077812 */ /* 0x000fe200078ec0ff */
[----:B------:R-:W-:Y:S02]  /*0770*/  @!P1 IMAD.MOV.U32 R4, RZ, RZ, R14 ;  /* 0x000000ffff049224 */ /* 0x000fe400078e000e */
[----:B------:R-:W-:Y:S01]  /*0780*/  @P1 IMAD.MOV.U32 R4, RZ, RZ, R12 ;  /* 0x000000ffff041224 */ /* 0x000fe200078e000c */
[----:B------:R-:W-:Y:S01]  /*0790*/  SEL R5, R5, R208, !P0 ;  /* 0x000000d005057207 */ /* 0x000fe20004000000 */
[----:B----4-:R-:W-:Y:S01]  /*07a0*/  IMAD R2, R210, R11, RZ ;  /* 0x0000000bd2027224 */ /* 0x010fe200078e02ff */
[----:B-1----:R-:W-:Y:S01]  /*07b0*/  ISETP.GE.AND P2, PT, R7, UR6, PT ;  /* 0x0000000607007c0c */ /* 0x002fe2000bf46270 */
[----:B------:R-:W-:Y:S01]  /*07c0*/  IMAD.WIDE.U32 R22, R123, 0x80, RZ ;  /* 0x000000807b167825 */ /* 0x000fe200078e00ff */
[----:B------:R-:W-:-:S02]  /*07d0*/  IADD3 R8, P3, PT, R7, R4, RZ ;  /* 0x0000000407087210 */ /* 0x000fc40007f7e0ff */
[----:B------:R-:W-:Y:S01]  /*07e0*/  SHF.R.S32.HI R4, RZ, 0x1f, R5 ;  /* 0x0000001fff047819 */ /* 0x000fe20000011405 */
[----:B------:R-:W-:Y:S01]  /*07f0*/  @!P4 IMAD R2, R211, R3, R2 ;  /* 0x00000003d302c224 */ /* 0x000fe200078e0202 */
[----:B------:R-:W-:Y:S01]  /*0800*/  SEL R5, R5, RZ, P4 ;  /* 0x000000ff05057207 */ /* 0x000fe20002000000 */
[C---:B------:R-:W-:Y:S01]  /*0810*/  VIADD R3, R209.reuse, 0x10 ;  /* 0x00000010d1037836 */ /* 0x040fe20000000000 */
[----:B------:R-:W-:Y:S02]  /*0820*/  SEL R4, R4, RZ, P4 ;  /* 0x000000ff04047207 */ /* 0x000fe40002000000 */
[----:B------:R-:W-:Y:S02]  /*0830*/  ISETP.GE.OR P4, PT, R209, R202, P2 ;  /* 0x000000cad100720c */ /* 0x000fe40001786670 */
[----:B------:R-:W-:Y:S02]  /*0840*/  IADD3.X R9, PT, PT, RZ, R6, RZ, P3, !PT ;  /* 0x00000006ff097210 */ /* 0x000fe40001ffe4ff */
[----:B------:R-:W-:Y:S01]  /*0850*/  ISETP.NE.AND P1, PT, R7, RZ, PT ;  /* 0x000000ff0700720c */ /* 0x000fe20003f25270 */
[----:B------:R-:W-:Y:S01]  /*0860*/  VIADD R7, R209, 0x20 ;  /* 0x00000020d1077836 */ /* 0x000fe20000000000 */
[-C--:B------:R-:W-:Y:S01]  /*0870*/  ISETP.GE.OR P3, PT, R3, R202.reuse, P2 ;  /* 0x000000ca0300720c */ /* 0x080fe20001766670 */
[----:B--2---:R-:W-:Y:S01]  /*0880*/  IMAD.WIDE.U32 R8, R210, UR4, R8 ;  /* 0x00000004d2087c25 */ /* 0x004fe2000f8e0008 */
[----:B------:R-:W-:-:S02]  /*0890*/  ISETP.GE.OR P5, PT, R209, R202, P1 ;  /* 0x000000cad100720c */ /* 0x000fc40000fa6670 */
[-C--:B------:R-:W-:Y:S01]  /*08a0*/  ISETP.GE.OR P0, PT, R3, R202.reuse, P1 ;  /* 0x000000ca0300720c */ /* 0x080fe20000f06670 */
[----:B------:R-:W-:Y:S01]  /*08b0*/  IMAD R211, R210, UR5, R9 ;  /* 0x00000005d2d37c24 */ /* 0x000fe2000f8e0209 */
[----:B------:R-:W-:Y:S02]  /*08c0*/  ISETP.GE.OR P6, PT, R7, R202, P1 ;  /* 0x000000ca0700720c */ /* 0x000fe40000fc6670 */
        /* <DEDUP_REMOVED lines=12> */
.L_x_1320:
[----:B------:R-:W-:Y:S05]  /*0990*/  BSYNC.RECONVERGENT B0 ;  /* 0x0000000000007941 */ /* 0x000fea0003800200 */
.L_x_1319:
[----:B------:R-:W-:Y:S01]  /*09a0*/  BSSY.RECONVERGENT B0, `(.L_x_1321) ;  /* 0x0000011000007945 */ /* 0x000fe20003800200 */
[----:B------:R-:W-:Y:S02]  /*09b0*/  ISETP.GE.OR P4, PT, R7, R202, P2 ;  /* 0x000000ca0700720c */ /* 0x000fe40001786670 */
[----:B------:R-:W-:Y:S01]  /*09c0*/  IADD3 R19, PT, PT, R209, 0x30, RZ ;  /* 0x00000030d1137810 */ /* 0x000fe20007ffe0ff */
        /* <DEDUP_REMOVED lines=14> */
.L_x_1322:
[----:B------:R-:W-:Y:S05]  /*0ab0*/  BSYNC.RECONVERGENT B0 ;  /* 0x0000000000007941 */ /* 0x000fea0003800200 */
.L_x_1321:
[----:B------:R-:W-:Y:S01]  /*0ac0*/  BSSY.RECONVERGENT B0, `(.L_x_1323) ;  /* 0x0000011000007945 */ /* 0x000fe20003800200 */
[----:B------:R-:W-:Y:S02]  /*0ad0*/  ISETP.GE.OR P3, PT, R19, R202, P2 ;  /* 0x000000ca1300720c */ /* 0x000fe40001766670 */
[----:B------:R-:W-:Y:S01]  /*0ae0*/  IADD3 R17, PT, PT, R209, 0x40, RZ ;  /* 0x00000040d1117810 */ /* 0x000fe20007ffe0ff */
        /* <DEDUP_REMOVED lines=14> */
.L_x_1324:
[----:B------:R-:W-:Y:S05]  /*0bd0*/  BSYNC.RECONVERGENT B0 ;  /* 0x0000000000007941 */ /* 0x000fea0003800200 */
.L_x_1323:
[----:B------:R-:W-:Y:S01]  /*0be0*/  BSSY.RECONVERGENT B0, `(.L_x_1325) ;  /* 0x0000011000007945 */ /* 0x000fe20003800200 */
[----:B------:R-:W-:Y:S02]  /*0bf0*/  ISETP.GE.OR P4, PT, R17, R202, P2 ;  /* 0x000000ca1100720c */ /* 0x000fe40001786670 */
[----:B-123--:R-:W-:Y:S01]  /*0c00*/  IADD3 R15, PT, PT, R209, 0x50, RZ ;  /* 0x00000050d10f7810 */ /* 0x00efe20007ffe0ff */
        /* <DEDUP_REMOVED lines=14> */
.L_x_1326:
[----:B------:R-:W-:Y:S05]  /*0cf0*/  BSYNC.RECONVERGENT B0 ;  /* 0x0000000000007941 */ /* 0x000fea0003800200 */
.L_x_1325:
[----:B------:R-:W-:Y:S01]  /*0d00*/  BSSY.RECONVERGENT B0, `(.L_x_1327) ;  /* 0x0000012000007945 */ /* 0x000fe20003800200 */
[----:B------:R-:W-:Y:S01]  /*0d10*/  ISETP.GE.OR P3, PT, R15, R202, P2 ;  /* 0x000000ca0f00720c */ /* 0x000fe20001766670 */
[C---:B------:R-:W-:Y:S01]  /*0d20*/  VIADD R13, R209.reuse, 0x60 ;  /* 0x00000060d10d7836 */ /* 0x040fe20000000000 */
        /* <DEDUP_REMOVED lines=15> */
.L_x_1328:
[----:B------:R-:W-:Y:S05]  /*0e20*/  BSYNC.RECONVERGENT B0 ;  /* 0x0000000000007941 */ /* 0x000fea0003800200 */
.L_x_1327:
[----:B------:R-:W-:Y:S01]  /*0e30*/  BSSY.RECONVERGENT B0, `(.L_x_1329) ;  /* 0x0000012000007945 */ /* 0x000fe20003800200 */
[----:B------:R-:W-:Y:S01]  /*0e40*/  ISETP.GE.OR P4, PT, R13, R202, P2 ;  /* 0x000000ca0d00720c */ /* 0x000fe20001786670 */
[----:B------:R-:W-:Y:S01]  /*0e50*/  IMAD R213, R213, R0, RZ ;  /* 0x00000000d5d57224 */ /* 0x000fe200078e02ff */
[----:B------:R-:W-:Y:S01]  /*0e60*/  ISETP.GE.OR P2, PT, R11, R202, P2 ;  /* 0x000000ca0b00720c */ /* 0x000fe20001746670 */
[----:B------:R-:W-:-:S12]  /*0e70*/  @P3 BRA `(.L_x_1330) ;  /* 0x0000000000343947 */ /* 0x000fd80003800000 */
        /* <DEDUP_REMOVED lines=13> */
.L_x_1330:
[----:B------:R-:W-:Y:S05]  /*0f50*/  BSYNC.RECONVERGENT B0 ;  /* 0x0000000000007941 */ /* 0x000fea0003800200 */
.L_x_1329:
[----:B------:R-:W-:Y:S04]  /*0f60*/  BSSY.RECONVERGENT B0, `(.L_x_1331) ;  /* 0x000000f000007945 */ /* 0x000fe80003800200 */
        /* <DEDUP_REMOVED lines=14> */
.L_x_1332:
[----:B------:R-:W-:Y:S05]  /*1050*/  BSYNC.RECONVERGENT B0 ;  /* 0x0000000000007941 */ /* 0x000fea0003800200 */
.L_x_1331:
[----:B------:R-:W-:Y:S01]  /*1060*/  BSSY.RECONVERGENT B0, `(.L_x_1333) ;  /* 0x0000012000007945 */ /* 0x000fe20003800200 */
[--C-:B------:R-:W-:Y:S02]  /*1070*/  IADD3 R5, P4, P3, R213, R5, R2.reuse ;  /* 0x00000005d5057210 */ /* 0x100fe40007b9e002 */
[----:B------:R-:W-:Y:S02]  /*1080*/  SHF.R.S32.HI R213, RZ, 0x1f, R213 ;  /* 0x0000001fffd57819 */ /* 0x000fe400000114d5 */
[----:B------:R-:W-:Y:S01]  /*1090*/  SHF.R.S32.HI R2, RZ, 0x1f, R2 ;  /* 0x0000001fff027819 */ /* 0x000fe20000011402 */
[----:B------:R-:W-:Y:S05]  /*10a0*/  @P2 BRA `(.L_x_1334) ;  /* 0x0000000000342947 */ /* 0x000fea0003800000 */
[----:B------:R-:W5:Y:S01]  /*10b0*/  LDCU.64 UR6, c[0x0][0x408] ;  /* 0x00008100ff0677ac */ /* 0x000f620008000a00 */
[----:B------:R-:W-:Y:S01]  /*10c0*/  IADD3 R6, P2, PT, R6, 0x70, RZ ;  /* 0x0000007006067810 */ /* 0x000fe20007f5e0ff */
[----:B-1234-:R-:W-:Y:S01]  /*10d0*/  IMAD.MOV.U32 R20, RZ, RZ, R8 ;  /* 0x000000ffff147224 */ /* 0x01efe200078e0008 */
        /* <DEDUP_REMOVED lines=10> */
.L_x_1334:
[----:B------:R-:W-:Y:S05]  /*1180*/  BSYNC.RECONVERGENT B0 ;  /* 0x0000000000007941 */ /* 0x000fea0003800200 */
.L_x_1333:
[----:B------:R-:W-:Y:S01]  /*1190*/  BSSY.RECONVERGENT B0, `(.L_x_1335) ;  /* 0x000000b000007945 */ /* 0x000fe20003800200 */
[----:B------:R-:W-:-:S03]  /*11a0*/  IADD3.X R2, PT, PT, R213, R4, R2, P4, P3 ;  /* 0x00000004d5027210 */ /* 0x000fc600027e6402 */
[----:B------:R-:W-:Y:S05]  /*11b0*/  @P5 BRA `(.L_x_1336) ;  /* 0x0000000000205947 */ /* 0x000fea0003800000 */
[----:B------:R-:W5:Y:S01]  /*11c0*/  LDCU.64 UR4, c[0x0][0x420] ;  /* 0x00008400ff0477ac */ /* 0x000f620008000a00 */
[----:B------:R-:W-:Y:S02]  /*11d0*/  IMAD R4, R209, R0, RZ ;  /* 0x00000000d1047224 */ /* 0x000fe400078e02ff */
[----:B-1234-:R-:W-:-:S03]  /*11e0*/  IMAD.MOV.U32 R21, RZ, RZ, 0x7f800000 ;  /* 0x7f800000ff157424 */ /* 0x01efc600078e00ff */
[----:B------:R-:W-:-:S04]  /*11f0*/  IADD3 R9, P2, PT, R4, R5, RZ ;  /* 0x0000000504097210 */ /* 0x000fc80007f5e0ff */
[----:B------:R-:W-:Y:S02]  /*1200*/  LEA.HI.X.SX32 R4, R4, R2, 0x1, P2 ;  /* 0x0000000204047211 */ /* 0x000fe400010f0eff */
[----:B-----5:R-:W-:-:S04]  /*1210*/  LEA R8, P2, R9, UR4, 0x2 ;  /* 0x0000000409087c11 */ /* 0x020fc8000f8410ff */
[----:B------:R-:W-:-:S05]  /*1220*/  LEA.HI.X R9, R9, UR5, R4, 0x2, P2 ;  /* 0x0000000509097c11 */ /* 0x000fca00090f1404 */
[----:B------:R1:W-:Y:S04]  /*1230*/  STG.E desc[UR16][R8.64], R21 ;  /* 0x0000001508007986 */ /* 0x0003e8000c101910 */
.L_x_1336:
[----:B------:R-:W-:Y:S05]  /*1240*/  BSYNC.RECONVERGENT B0 ;  /* 0x0000000000007941 */ /* 0x000fea0003800200 */
.L_x_1335:
[----:B------:R-:W-:Y:S01]  /*1250*/  BSSY.RECONVERGENT B0, `(.L_x_1337) ;  /* 0x000000f000007945 */ /* 0x000fe20003800200 */
[-C--:B------:R-:W-:Y:S02]  /*1260*/  ISETP.GE.OR P5, PT, R19, R202.reuse, P1 ;  /* 0x000000ca1300720c */ /* 0x080fe40000fa6670 */
[-C--:B------:R-:W-:Y:S02]  /*1270*/  ISETP.GE.OR P4, PT, R17, R202.reuse, P1 ;  /* 0x000000ca1100720c */ /* 0x080fe40000f86670 */
[-C--:B------:R-:W-:Y:S02]  /*1280*/  ISETP.GE.OR P3, PT, R15, R202.reuse, P1 ;  /* 0x000000ca0f00720c */ /* 0x080fe40000f66670 */
[-C--:B------:R-:W-:Y:S02]  /*1290*/  ISETP.GE.OR P2, PT, R13, R202.reuse, P1 ;  /* 0x000000ca0d00720c */ /* 0x080fe40000f46670 */
[----:B------:R-:W-:Y:S01]  /*12a0*/  ISETP.GE.OR P1, PT, R11, R202, P1 ;  /* 0x000000ca0b00720c */ /* 0x000fe20000f26670 */
        /* <DEDUP_REMOVED lines=9> */
.L_x_1338:
[----:B------:R-:W-:Y:S05]  /*1340*/  BSYNC.RECONVERGENT B0 ;  /* 0x0000000000007941 */ /* 0x000fea0003800200 */
.L_x_1337:
[----:B------:R-:W-:Y:S04]  /*1350*/  BSSY.RECONVERGENT B0, `(.L_x_1339) ;  /* 0x000000a000007945 */ /* 0x000fe80003800200 */
[----:B------:R-:W-:Y:S05]  /*1360*/  @P6 BRA `(.L_x_1340) ;  /* 0x0000000000206947 */ /* 0x000fea0003800000 */
[----:B------:R-:W5:Y:S01]  /*1370*/  LDCU.64 UR4, c[0x0][0x420] ;  /* 0x00008400ff0477ac */ /* 0x000f620008000a00 */
[----:B-1----:R-:W-:-:S05]  /*1380*/  IMAD R3, R7, R0, RZ ;  /* 0x0000000007037224 */ /* 0x002fca00078e02ff */
[----:B------:R-:W-:-:S04]  /*1390*/  IADD3 R4, P0, PT, R3, R5, RZ ;  /* 0x0000000503047210 */ /* 0x000fc80007f1e0ff */
[----:B------:R-:W-:Y:S02]  /*13a0*/  LEA.HI.X.SX32 R3, R3, R2, 0x1, P0 ;  /* 0x0000000203037211 */ /* 0x000fe400000f0eff */
[----:B-----5:R-:W-:-:S04]  /*13b0*/  LEA R6, P0, R4, UR4, 0x2 ;  /* 0x0000000404067c11 */ /* 0x020fc8000f8010ff */
[----:B------:R-:W-:Y:S01]  /*13c0*/  LEA.HI.X R7, R4, UR5, R3, 0x2, P0 ;  /* 0x0000000504077c11 */ /* 0x000fe200080f1403 */
[----:B------:R-:W-:-:S05]  /*13d0*/  IMAD.MOV.U32 R3, RZ, RZ, 0x7f800000 ;  /* 0x7f800000ff037424 */ /* 0x000fca00078e00ff */
[----:B------:R1:W-:Y:S03]  /*13e0*/  STG.E desc[UR16][R6.64], R3 ;  /* 0x0000000306007986 */ /* 0x0003e6000c101910 */
.L_x_1340:
[----:B------:R-:W-:Y:S05]  /*13f0*/  BSYNC.RECONVERGENT B0 ;  /* 0x0000000000007941 */ /* 0x000fea0003800200 */
.L_x_1339:
        /* <DEDUP_REMOVED lines=10> */
.L_x_1342:
[----:B------:R-:W-:Y:S05]  /*14a0*/  BSYNC.RECONVERGENT B0 ;  /* 0x0000000000007941 */ /* 0x000fea0003800200 */
.L_x_1341:
        /* <DEDUP_REMOVED lines=10> */
.L_x_1344:
[----:B------:R-:W-:Y:S05]  /*1550*/  BSYNC.RECONVERGENT B0 ;  /* 0x0000000000007941 */ /* 0x000fea0003800200 */
.L_x_1343:
        /* <DEDUP_REMOVED lines=10> */
.L_x_1346:
[----:B------:R-:W-:Y:S05]  /*1600*/  BSYNC.RECONVERGENT B0 ;  /* 0x0000000000007941 */ /* 0x000fea0003800200 */
.L_x_1345:
        /* <DEDUP_REMOVED lines=10> */
.L_x_1348:
[----:B------:R-:W-:Y:S05]  /*16b0*/  BSYNC.RECONVERGENT B0 ;  /* 0x0000000000007941 */ /* 0x000fea0003800200 */
.L_x_1347:
        /* <DEDUP_REMOVED lines=10> */
.L_x_1317:
[----:B------:R-:W-:Y:S02]  /*1760*/  ISETP.NE.AND P0, PT, R208, -0x1, PT ;  /* 0xffffffffd000780c */ /* 0x000fe40003f05270 */
[----:B------:R-:W-:-:S11]  /*1770*/  ISETP.NE.AND P2, PT, R7, -0x1, PT ;  /* 0xffffffff0700780c */ /* 0x000fd60003f45270 */
[----:B------:R-:W2:Y:S08]  /*1780*/  @!P0 LDC.64 R4, c[0x0][0x398] ;  /* 0x0000e600ff048b82 */ /* 0x000eb00000000a00 */
[----:B------:R-:W3:Y:S01]  /*1790*/  @P0 LDC.64 R2, c[0x0][0x3b0] ;  /* 0x0000ec00ff020b82 */ /* 0x000ee20000000a00 */
[----:B--2---:R-:W-:-:S04]  /*17a0*/  @!P0 IMAD.WIDE.U32 R12, R211, R4, RZ ;  /* 0x00000004d30c8225 */ /* 0x004fc800078e00ff */
[----:B------:R-:W-:Y:S02]  /*17b0*/  @!P0 IMAD R5, R211, R5, R13 ;  /* 0x00000005d3058224 */ /* 0x000fe400078e020d */
[----:B---3--:R-:W-:-:S04]  /*17c0*/  @P0 IMAD.WIDE.U32 R8, R208, R2, RZ ;  /* 0x00000002d0080225 */ /* 0x008fc800078e00ff */
[----:B------:R-:W-:Y:S01]  /*17d0*/  @P0 IMAD R5, R208, R3, R9 ;  /* 0x00000003d0050224 */ /* 0x000fe200078e0209 */
[----:B------:R-:W-:Y:S01]  /*17e0*/  @P0 MOV R12, R8 ;  /* 0x00000008000c0202 */ /* 0x000fe20000000f00 */
[----:B------:R-:W-:Y:S06]  /*17f0*/  @P2 BRA `(.L_x_1349) ;  /* 0x0000000000342947 */ /* 0x000fec0003800000 */
[----:B------:R-:W2:Y:S01]  /*1800*/  LDCU.64 UR4, c[0x0][0x3b8] ;  /* 0x00007700ff0477ac */ /* 0x000ea20008000a00 */
[----:B------:R-:W-:Y:S01]  /*1810*/  SHF.R.S32.HI R3, RZ, 0x1f, R0 ;  /* 0x0000001fff037819 */ /* 0x000fe20000011400 */
[----:B------:R-:W3:Y:S01]  /*1820*/  LDCU.64 UR6, c[0x0][0x3a0] ;  /* 0x00007400ff0677ac */ /* 0x000ee20008000a00 */
[----:B--2---:R-:W-:Y:S02]  /*1830*/  MOV R112, UR4 ;  /* 0x0000000400707c02 */ /* 0x004fe40008000f00 */
[----:B------:R-:W-:-:S03]  /*1840*/  MOV R113, UR5 ;  /* 0x0000000500717c02 */ /* 0x000fc60008000f00 */
[-C--:B------:R-:W-:Y:S02]  /*1850*/  IMAD R2, R3, R112.reuse, RZ ;  /* 0x0000007003027224 */ /* 0x080fe400078e02ff */
[----:B------:R-:W-:-:S04]  /*1860*/  IMAD.WIDE.U32 R8, R0, R112, RZ ;  /* 0x0000007000087225 */ /* 0x000fc800078e00ff */
[----:B------:R-:W-:-:S05]  /*1870*/  IMAD R2, R0, R113, R2 ;  /* 0x0000007100027224 */ /* 0x000fca00078e0202 */
[----:B------:R-:W-:-:S03]  /*1880*/  IADD3 R9, PT, PT, R9, R2, RZ ;  /* 0x0000000209097210 */ /* 0x000fc60007ffe0ff */
[----:B---3--:R-:W-:-:S04]  /*1890*/  IMAD.WIDE.U32 R2, R211, UR6, R8 ;  /* 0x00000006d3027c25 */ /* 0x008fc8000f8e0008 */
[----:B------:R-:W-:Y:S01]  /*18a0*/  IMAD R4, R211, UR7, R3 ;  /* 0x00000007d3047c24 */ /* 0x000fe2000f8e0203 */
[----:B------:R-:W-:Y:S01]  /*18b0*/  MOV R6, R2 ;  /* 0x0000000200067202 */ /* 0x000fe20000000f00 */
[----:B------:R-:W-:Y:S06]  /*18c0*/  BRA `(.L_x_1350) ;  /* 0x0000000000187947 */ /* 0x000fec0003800000 */
.L_x_1349:
[----:B------:R-:W2:Y:S01]  /*18d0*/  LDC.64 R112, c[0x0][0x3b8] ;  /* 0x0000ee00ff707b82 */ /* 0x000ea20000000a00 */
[----:B------:R-:W-:-:S05]  /*18e0*/  IADD3 R2, PT, PT, R0, R7, RZ ;  /* 0x0000000700027210 */ /* 0x000fca0007ffe0ff */
[C---:B--2---:R-:W-:Y:S02]  /*18f0*/  IMAD R4, R2.reuse, R113, RZ ;  /* 0x0000007102047224 */ /* 0x044fe400078e02ff */
[----:B------:R-:W-:-:S05]  /*1900*/  IMAD.WIDE.U32 R2, R2, R112, RZ ;  /* 0x0000007002027225 */ /* 0x000fca00078e00ff */
[----:B------:R-:W-:Y:S02]  /*1910*/  IADD3 R4, PT, PT, R3, R4, RZ ;  /* 0x0000000403047210 */ /* 0x000fe40007ffe0ff */
[----:B------:R-:W-:-:S07]  /*1920*/  MOV R6, R2 ;  /* 0x0000000200067202 */ /* 0x000fce0000000f00 */
.L_x_1350:
[----:B------:R-:W2:Y:S01]  /*1930*/  LDC R3, c[0x0][0x3e8] ;  /* 0x0000fa00ff037b82 */ /* 0x000ea20000000800 */
[----:B-1----:R-:W-:Y:S02]  /*1940*/  MOV R10, RZ ;  /* 0x000000ff000a7202 */ /* 0x002fe40000000f00 */
[----:B--2---:R-:W-:-:S04]  /*1950*/  IABS R9, R3 ;  /* 0x0000000300097213 */ /* 0x004fc80000000000 */
[----:B------:R-:W1:Y:S08]  /*1960*/  I2F.RP R14, R9 ;  /* 0x00000009000e7306 */ /* 0x000e700000209400 */
[----:B-1----:R-:W1:Y:S02]  /*1970*/  MUFU.RCP R13, R14 ;  /* 0x0000000e000d7308 */ /* 0x002e640000001000 */
[----:B-1----:R-:W-:-:S06]  /*1980*/  VIADD R13, R13, 0xffffffe ;  /* 0x0ffffffe0d0d7836 */ /* 0x002fcc0000000000 */
[----:B------:R-:W1:Y:S02]  /*1990*/  F2I.FTZ.U32.TRUNC.NTZ R11, R13 ;  /* 0x0000000d000b7305 */ /* 0x000e64000021f000 */
[----:B-1----:R-:W-:-:S04]  /*19a0*/  IMAD.MOV R2, RZ, RZ, -R11 ;  /* 0x000000ffff027224 */ /* 0x002fc800078e0a0b */
[----:B------:R-:W-:Y:S01]  /*19b0*/  IMAD R8, R2, R9, RZ ;  /* 0x0000000902087224 */ /* 0x000fe200078e02ff */
[----:B------:R-:W-:-:S03]  /*19c0*/  IABS R2, R210 ;  /* 0x000000d200027213 */ /* 0x000fc60000000000 */
        /* <DEDUP_REMOVED lines=29> */
.L_x_1351:
[----:B------:R-:W1:Y:S01]  /*1ba0*/  LDC.64 R2, c[0x0][0x3c0] ;  /* 0x0000f000ff027b82 */ /* 0x000e620000000a00 */
[----:B------:R-:W-:-:S05]  /*1bb0*/  IADD3 R0, PT, PT, R0, R7, RZ ;  /* 0x0000000700007210 */ /* 0x000fca0007ffe0ff */
[C---:B-1----:R-:W-:Y:S02]  /*1bc0*/  IMAD R7, R0.reuse, R3, RZ ;  /* 0x0000000300077224 */ /* 0x042fe400078e02ff */
[----:B------:R-:W-:-:S05]  /*1bd0*/  IMAD.WIDE.U32 R10, R0, R2, RZ ;  /* 0x00000002000a7225 */ /* 0x000fca00078e00ff */
[----:B------:R-:W-:-:S07]  /*1be0*/  IADD3 R0, PT, PT, R11, R7, RZ ;  /* 0x000000070b007210 */ /* 0x000fce0007ffe0ff */
.L_x_1352:
[C---:B------:R-:W-:Y:S01]  /*1bf0*/  IMAD.SHL.U32 R212, R209.reuse, 0x8, RZ ;  /* 0x00000008d1d47824 */ /* 0x040fe200078e00ff */
[----:B------:R-:W1:Y:S01]  /*1c00*/  LDCU.128 UR8, c[0x0][0x3d0] ;  /* 0x00007a00ff0877ac */ /* 0x000e620008000c00 */
[----:B------:R-:W-:Y:S01]  /*1c10*/  SHF.R.U32.HI R203, RZ, 0x3, R209 ;  /* 0x00000003ffcb7819 */ /* 0x000fe200000116d1 */
[----:B------:R-:W2:Y:S01]  /*1c20*/  S2UR UR5, SR_CgaCtaId ;  /* 0x00000000000579c3 */ /* 0x000ea20000008800 */
[----:B------:R-:W-:Y:S01]  /*1c30*/  IMAD.IADD R202, R202, 0x1, -R213 ;  /* 0x00000001caca7824 */ /* 0x000fe200078e0ad5 */
[----:B------:R-:W-:Y:S01]  /*1c40*/  LOP3.LUT R201, R212, 0x38, RZ, 0xc0, !PT ;  /* 0x00000038d4c97812 */ /* 0x000fe200078ec0ff */
[----:B------:R-:W3:Y:S01]  /*1c50*/  LDCU.64 UR14, c[0x0][0x388] ;  /* 0x00007100ff0e77ac */ /* 0x000ee20008000a00 */
[----:B------:R-:W-:Y:S01]  /*1c60*/  IMAD.SHL.U32 R189, R209, 0x40, RZ ;  /* 0x00000040d1bd7824 */ /* 0x000fe200078e00ff */
[----:B------:R-:W-:Y:S01]  /*1c70*/  BSSY.RECONVERGENT B0, `(.L_x_1353) ;  /* 0x000003d000007945 */ /* 0x000fe20003800200 */
[C---:B------:R-:W-:Y:S01]  /*1c80*/  IADD3 R6, P1, PT, R201.reuse, R6, RZ ;  /* 0x00000006c9067210 */ /* 0x040fe20007f3e0ff */
[----:B------:R-:W4:Y:S01]  /*1c90*/  LDCU.64 UR12, c[0x0][0x390] ;  /* 0x00007200ff0c77ac */ /* 0x000f220008000a00 */
[----:B------:R-:W-:Y:S01]  /*1ca0*/  IADD3 R10, P0, PT, R201, R10, RZ ;  /* 0x0000000ac90a7210 */ /* 0x000fe20007f1e0ff */
[----:B------:R-:W-:Y:S01]  /*1cb0*/  IMAD.WIDE.U32 R214, R123, 0x80, RZ ;  /* 0x000000807bd67825 */ /* 0x000fe200078e00ff */
[C---:B------:R-:W-:Y:S01]  /*1cc0*/  LOP3.LUT R17, R189.reuse, 0x1c0, RZ, 0xc0, !PT ;  /* 0x000001c0bd117812 */ /* 0x040fe200078ec0ff */
[----:B------:R-:W5:Y:S01]  /*1cd0*/  LDCU.64 UR6, c[0x0][0x3c8] ;  /* 0x00007900ff0677ac */ /* 0x000f620008000a00 */
[----:B------:R-:W-:Y:S01]  /*1ce0*/  LOP3.LUT R115, R189, 0x200, RZ, 0xc0, !PT ;  /* 0x00000200bd737812 */ /* 0x000fe200078ec0ff */
[----:B------:R-:W-:Y:S01]  /*1cf0*/  IMAD.X R7, RZ, RZ, R4, P1 ;  /* 0x000000ffff077224 */ /* 0x000fe200008e0604 */
[----:B------:R-:W-:Y:S01]  /*1d00*/  LOP3.LUT R200, R214, R203, RZ, 0xfc, !PT ;  /* 0x000000cbd6c87212 */ /* 0x000fe200078efcff */
[----:B------:R-:W-:Y:S01]  /*1d10*/  IMAD.X R11, RZ, RZ, R0, P0 ;  /* 0x000000ffff0b7224 */ /* 0x000fe200000e0600 */
[----:B------:R-:W-:Y:S01]  /*1d20*/  IADD3 R12, P0, PT, R201, R12, RZ ;  /* 0x0000000cc90c7210 */ /* 0x000fe20007f1e0ff */
[----:B------:R-:W-:Y:S01]  /*1d30*/  IMAD.WIDE.U32 R14, R203, R112, R6 ;  /* 0x00000070cb0e7225 */ /* 0x000fe200078e0006 */
[----:B------:R-:W-:Y:S01]  /*1d40*/  LOP3.LUT R0, R212, 0x1f8, RZ, 0xc0, !PT ;  /* 0x000001f8d4007812 */ /* 0x000fe200078ec0ff */
[----:B------:R-:W-:-:S02]  /*1d50*/  UMOV UR4, 0x400 ;  /* 0x0000040000047882 */ /* 0x000fc40000000000 */
[C---:B------:R-:W-:Y:S01]  /*1d60*/  IMAD.WIDE.U32 R6, R203.reuse, R2, R10 ;  /* 0x00000002cb067225 */ /* 0x040fe200078e000a */
[----:B------:R-:W-:Y:S01]  /*1d70*/  SHF.R.S32.HI R11, RZ, 0x1f, R8 ;  /* 0x0000001fff0b7819 */ /* 0x000fe20000011408 */
[----:B--2---:R-:W-:Y:S02]  /*1d80*/  ULEA UR5, UR5, UR4, 0x18 ;  /* 0x0000000405057291 */ /* 0x004fe4000f8ec0ff */
[----:B------:R-:W-:Y:S02]  /*1d90*/  IMAD R15, R203, R113, R15 ;  /* 0x00000071cb0f7224 */ /* 0x000fe400078e020f */
[----:B-1----:R-:W-:Y:S02]  /*1da0*/  IMAD R13, R11, UR8, RZ ;  /* 0x000000080b0d7c24 */ /* 0x002fe4000f8e02ff */
[----:B------:R-:W-:-:S04]  /*1db0*/  IMAD.WIDE.U32 R14, R8, UR8, R14 ;  /* 0x00000008080e7c25 */ /* 0x000fc8000f8e000e */
[----:B------:R-:W-:Y:S01]  /*1dc0*/  IMAD R13, R8, UR9, R13 ;  /* 0x00000009080d7c24 */ /* 0x000fe2000f8e020d */
[----:B---3--:R-:W-:Y:S01]  /*1dd0*/  LEA R207, P2, R14, UR14, 0x1 ;  /* 0x0000000e0ecf7c11 */ /* 0x008fe2000f8408ff */
[----:B------:R-:W-:Y:S02]  /*1de0*/  IMAD R11, R11, UR10, RZ ;  /* 0x0000000a0b0b7c24 */ /* 0x000fe4000f8e02ff */
[----:B------:R-:W-:Y:S02]  /*1df0*/  IMAD.IADD R206, R15, 0x1, R13 ;  /* 0x000000010fce7824 */ /* 0x000fe400078e020d */
[C---:B------:R-:W-:Y:S02]  /*1e00*/  IMAD R7, R203.reuse, R3, R7 ;  /* 0x00000003cb077224 */ /* 0x040fe400078e0207 */
[----:B------:R-:W-:Y:S01]  /*1e10*/  IMAD.X R13, RZ, RZ, R5, P0 ;  /* 0x000000ffff0d7224 */ /* 0x000fe200000e0605 */
[----:B------:R-:W-:Y:S01]  /*1e20*/  ISETP.GE.AND P0, PT, R203, R202, PT ;  /* 0x000000cacb00720c */ /* 0x000fe20003f06270 */
[C---:B------:R-:W-:Y:S01]  /*1e30*/  IMAD R11, R8.reuse, UR11, R11 ;  /* 0x0000000b080b7c24 */ /* 0x040fe2000f8e020b */
[----:B------:R-:W-:Y:S01]  /*1e40*/  SHF.R.U32.HI R5, RZ, 0x1, R209 ;  /* 0x00000001ff057819 */ /* 0x000fe200000116d1 */
[----:B------:R-:W-:Y:S01]  /*1e50*/  IMAD.WIDE.U32 R8, R8, UR10, R6 ;  /* 0x0000000a08087c25 */ /* 0x000fe2000f8e0006 */
[----:B------:R-:W-:-:S02]  /*1e60*/  LOP3.LUT R7, R0, 0x38, R209, 0x78, !PT ;  /* 0x0000003800077812 */ /* 0x000fc400078e78d1 */
[----:B------:R-:W-:Y:S01]  /*1e70*/  LOP3.LUT R6, R17, 0x38, R212, 0xf8, !PT ;  /* 0x0000003811067812 */ /* 0x000fe200078ef8d4 */
[----:B------:R-:W-:Y:S01]  /*1e80*/  IMAD.IADD R204, R9, 0x1, R11 ;  /* 0x0000000109cc7824 */ /* 0x000fe200078e020b */
[----:B----4-:R-:W-:Y:S01]  /*1e90*/  LEA R205, P1, R8, UR12, 0x1 ;  /* 0x0000000c08cd7c11 */ /* 0x010fe2000f8208ff */
[----:B-----5:R-:W-:Y:S01]  /*1ea0*/  IMAD.WIDE.U32 R12, R210, UR6, R12 ;  /* 0x00000006d20c7c25 */ /* 0x020fe2000f8e000c */
[----:B------:R-:W-:Y:S02]  /*1eb0*/  LOP3.LUT R212, R7, 0x1e00, R212, 0xf8, !PT ;  /* 0x00001e0007d47812 */ /* 0x000fe400078ef8d4 */
[----:B------:R-:W-:Y:S01]  /*1ec0*/  LEA.HI.X R206, R14, UR15, R206, 0x1, P2 ;  /* 0x0000000f0ece7c11 */ /* 0x000fe200090f0cce */
[----:B------:R-:W-:Y:S01]  /*1ed0*/  IMAD R15, R210, UR7, R13 ;  /* 0x00000007d20f7c24 */ /* 0x000fe2000f8e020d */
[----:B------:R-:W-:Y:S02]  /*1ee0*/  LEA.HI.X R204, R8, UR13, R204, 0x1, P1 ;  /* 0x0000000d08cc7c11 */ /* 0x000fe400088f0ccc */
[----:B------:R-:W-:-:S02]  /*1ef0*/  LOP3.LUT R114, R6, 0x8, R5, 0x78, !PT ;  /* 0x0000000806727812 */ /* 0x000fc400078e7805 */
[----:B------:R-:W-:Y:S01]  /*1f00*/  LEA R212, R212, UR5, 0x1 ;  /* 0x00000005d4d47c11 */ /* 0x000fe2000f8e08ff */
[----:B------:R-:W-:Y:S06]  /*1f10*/  @P0 BRA `(.L_x_1354) ;  /* 0x0000000000480947 */ /* 0x000fec0003800000 */
        /* <DEDUP_REMOVED lines=17> */
.L_x_1355:
[----:B------:R1:W-:Y:S02]  /*2030*/  STS.128 [R212], RZ ;  /* 0x000000ffd4007388 */ /* 0x0003e40000000c00 */
.L_x_1354:
[----:B------:R-:W-:Y:S05]  /*2040*/  BSYNC.RECONVERGENT B0 ;  /* 0x0000000000007941 */ /* 0x000fea0003800200 */
.L_x_1353:
[C---:B------:R-:W-:Y:S01]  /*2050*/  VIADD R199, R203.reuse, 0x10 ;  /* 0x00000010cbc77836 */ /* 0x040fe20000000000 */
[----:B------:R-:W-:Y:S01]  /*2060*/  LEA.HI.SX32 R116, R132, 0xffffffff, 0x1a ;  /* 0xffffffff84747811 */ /* 0x000fe200078fd2ff */
[C---:B------:R-:W-:Y:S01]  /*2070*/  VIADD R198, R203.reuse, 0x20 ;  /* 0x00000020cbc67836 */ /* 0x040fe20000000000 */
[----:B------:R-:W-:Y:S01]  /*2080*/  BSSY.RECONVERGENT B0, `(.L_x_1356) ;  /* 0x0000025000007945 */ /* 0x000fe20003800200 */
[----:B------:R-:W-:Y:S01]  /*2090*/  VIADD R197, R203, 0x30 ;  /* 0x00000030cbc57836 */ /* 0x000fe20000000000 */
[-C--:B------:R-:W-:Y:S01]  /*20a0*/  ISETP.GE.AND P1, PT, R199, R202.reuse, PT ;  /* 0x000000cac700720c */ /* 0x080fe20003f26270 */
[C---:B------:R-:W-:Y:S01]  /*20b0*/  VIADD R196, R203.reuse, 0x40 ;  /* 0x00000040cbc47836 */ /* 0x040fe20000000000 */
[-C--:B------:R-:W-:Y:S01]  /*20c0*/  ISETP.GE.AND P0, PT, R198, R202.reuse, PT ;  /* 0x000000cac600720c */ /* 0x080fe20003f06270 */
[----:B------:R-:W-:Y:S01]  /*20d0*/  VIADD R195, R203, 0x50 ;  /* 0x00000050cbc37836 */ /* 0x000fe20000000000 */
[-C--:B------:R-:W-:Y:S01]  /*20e0*/  ISETP.GE.AND P6, PT, R197, R202.reuse, PT ;  /* 0x000000cac500720c */ /* 0x080fe20003fc6270 */
[C---:B------:R-:W-:Y:S01]  /*20f0*/  VIADD R194, R203.reuse, 0x60 ;  /* 0x00000060cbc27836 */ /* 0x040fe20000000000 */
[-C--:B------:R-:W-:Y:S01]  /*2100*/  ISETP.GE.AND P5, PT, R196, R202.reuse, PT ;  /* 0x000000cac400720c */ /* 0x080fe20003fa6270 */
[----:B------:R-:W-:Y:S01]  /*2110*/  VIADD R191, R203, 0x70 ;  /* 0x00000070cbbf7836 */ /* 0x000fe20000000000 */
[-C--:B------:R-:W-:Y:S01]  /*2120*/  ISETP.GE.AND P4, PT, R195, R202.reuse, PT ;  /* 0x000000cac300720c */ /* 0x080fe20003f86270 */
[----:B------:R-:W-:Y:S01]  /*2130*/  IMAD.SHL.U32 R121, R112, 0x40, RZ ;  /* 0x0000004070797824 */ /* 0x000fe200078e00ff */
[-C--:B------:R-:W-:Y:S01]  /*2140*/  ISETP.GE.AND P3, PT, R194, R202.reuse, PT ;  /* 0x000000cac200720c */ /* 0x080fe20003f66270 */
[----:B------:R-:W-:Y:S01]  /*2150*/  IMAD R0, R116, -0x40, R125 ;  /* 0xffffffc074007824 */ /* 0x000fe200078e027d */
[----:B------:R-:W-:-:S02]  /*2160*/  ISETP.GE.AND P2, PT, R191, R202, PT ;  /* 0x000000cabf00720c */ /* 0x000fc40003f46270 */
[----:B------:R-:W-:Y:S01]  /*2170*/  SHF.L.U64.HI R119, R112, 0x6, R113 ;  /* 0x0000000670777819 */ /* 0x000fe20000010271 */
[----:B------:R-:W-:Y:S10]  /*2180*/  @P1 BRA `(.L_x_1357) ;  /* 0x0000000000501947 */ /* 0x000ff40003800000 */
        /* <DEDUP_REMOVED lines=20> */
.L_x_1357:
[----:B------:R-:W-:Y:S05]  /*22d0*/  BSYNC.RECONVERGENT B0 ;  /* 0x0000000000007941 */ /* 0x000fea0003800200 */
.L_x_1356:
[----:B--2---:R-:W-:Y:S01]  /*22e0*/  SHF.R.S32.HI R4, RZ, 0x1f, R116 ;  /* 0x0000001fff047819 */ /* 0x004fe20000011474 */
[----:B------:R-:W-:Y:S01]  /*22f0*/  IMAD R8, R119, R116, RZ ;  /* 0x0000007477087224 */ /* 0x000fe200078e02ff */
[----:B------:R-:W-:Y:S01]  /*2300*/  BSSY.RECONVERGENT B0, `(.L_x_1358) ;  /* 0x0000019000007945 */ /* 0x000fe20003800200 */
[----:B------:R-:W-:Y:S01]  /*2310*/  ISETP.GE.AND P1, PT, R203, R0, PT ;  /* 0x00000000cb00720c */ /* 0x000fe20003f26270 */
[----:B----4-:R-:W-:-:S04]  /*2320*/  IMAD.WIDE.U32 R10, R121, R116, RZ ;  /* 0x00000074790a7225 */ /* 0x010fc800078e00ff */
[----:B------:R-:W-:Y:S01]  /*2330*/  IMAD R8, R4, R121, R8 ;  /* 0x0000007904087224 */ /* 0x000fe200078e0208 */
[----:B------:R-:W-:Y:S05]  /*2340*/  @P0 BRA `(.L_x_1359) ;  /* 0x0000000000500947 */ /* 0x000fea0003800000 */
[----:B------:R-:W2:Y:S02]  /*2350*/  LDCU UR4, c[0x0][0x440] ;  /* 0x00008800ff0477ac */ /* 0x000ea40008000800 */
[----:B--2---:R-:W-:-:S13]  /*2360*/  ISETP.GE.AND P0, PT, R201, UR4, PT ;  /* 0x00000004c9007c0c */ /* 0x004fda000bf06270 */
[----:B------:R2:W-:Y:S01]  /*2370*/  @P0 STS.128 [R212+0x1000], RZ ;  /* 0x001000ffd4000388 */ /* 0x0005e20000000c00 */
        /* <DEDUP_REMOVED lines=17> */
.L_x_1359:
[----:B------:R-:W-:Y:S05]  /*2490*/  BSYNC.RECONVERGENT B0 ;  /* 0x0000000000007941 */ /* 0x000fea0003800200 */
.L_x_1358:
        /* <DEDUP_REMOVED lines=22> */
.L_x_1361:
[----:B------:R-:W-:Y:S05]  /*2600*/  BSYNC.RECONVERGENT B0 ;  /* 0x0000000000007941 */ /* 0x000fea0003800200 */
.L_x_1360:
        /* <DEDUP_REMOVED lines=22> */
.L_x_1363:
[----:B------:R-:W-:Y:S05]  /*2770*/  BSYNC.RECONVERGENT B0 ;  /* 0x0000000000007941 */ /* 0x000fea0003800200 */
.L_x_1362:
        /* <DEDUP_REMOVED lines=22> */
.L_x_1365:
[----:B------:R-:W-:Y:S05]  /*28e0*/  BSYNC.RECONVERGENT B0 ;  /* 0x0000000000007941 */ /* 0x000fea0003800200 */
.L_x_1364:
        /* <DEDUP_REMOVED lines=22> */
.L_x_1367:
[----:B------:R-:W-:Y:S05]  /*2a50*/  BSYNC.RECONVERGENT B0 ;  /* 0x0000000000007941 */ /* 0x000fea0003800200 */
.L_x_1366:
        /* <DEDUP_REMOVED lines=9> */
[----:B------:R-:W2:Y:S01]  /*2af0*/  LDCU.64 UR6, c[0x0][0x380] ;  /* 0x00007000ff0677ac */ /* 0x000ea20008000a00 */
[----:B------:R-:W-:-:S05]  /*2b00*/  IADD3.X R5, PT, PT, RZ, R215, RZ, P0, !PT ;  /* 0x000000d7ff057210 */ /* 0x000fca00007fe4ff */
        /* <DEDUP_REMOVED lines=10> */
.L_x_1369:
[----:B------:R-:W-:Y:S05]  /*2bb0*/  BSYNC.RECONVERGENT B0 ;  /* 0x0000000000007941 */ /* 0x000fea0003800200 */
.L_x_1368:
[----:B------:R-:W-:Y:S01]  /*2bc0*/  BSSY.RECONVERGENT B0, `(.L_x_1370) ;  /* 0x000000e000007945 */ /* 0x000fe20003800200 */
[----:B------:R-:W-:-:S03]  /*2bd0*/  IADD3 R13, PT, PT, R11, R8, RZ ;  /* 0x000000080b0d7210 */ /* 0x000fc60007ffe0ff */
[----:B------:R-:W-:Y:S05]  /*2be0*/  @P1 BRA `(.L_x_1371) ;  /* 0x00000000002c1947 */ /* 0x000fea0003800000 */
[----:B------:R-:W5:Y:S02]  /*2bf0*/  LDCU UR4, c[0x0][0x440] ;  /* 0x00008800ff0477ac */ /* 0x000f640008000800 */
[----:B-----5:R-:W-:-:S13]  /*2c00*/  ISETP.GE.AND P0, PT, R201, UR4, PT ;  /* 0x00000004c9007c0c */ /* 0x020fda000bf06270 */
        /* <DEDUP_REMOVED lines=8> */
.L_x_1372:
[----:B------:R1:W-:Y:S02]  /*2c90*/  STS.128 [R212+0x4000], RZ ;  /* 0x004000ffd4007388 */ /* 0x0003e40000000c00 */
.L_x_1371:
[----:B------:R-:W-:Y:S05]  /*2ca0*/  BSYNC.RECONVERGENT B0 ;  /* 0x0000000000007941 */ /* 0x000fea0003800200 */
.L_x_1370:
[-C--:B------:R-:W-:Y:S01]  /*2cb0*/  ISETP.GE.AND P0, PT, R199, R0.reuse, PT ;  /* 0x00000000c700720c */ /* 0x080fe20003f06270 */
[----:B------:R-:W-:Y:S01]  /*2cc0*/  BSSY.RECONVERGENT B0, `(.L_x_1373) ;  /* 0x0000012000007945 */ /* 0x000fe20003800200 */
[-C--:B------:R-:W-:Y:S01]  /*2cd0*/  ISETP.GE.AND P3, PT, R198, R0.reuse, PT ;  /* 0x00000000c600720c */ /* 0x080fe20003f66270 */
[C---:B------:R-:W-:Y:S01]  /*2ce0*/  IMAD.SHL.U32 R122, R112.reuse, 0x10, RZ ;  /* 0x00000010707a7824 */ /* 0x040fe200078e00ff */
[----:B------:R-:W-:Y:S02]  /*2cf0*/  ISETP.GE.AND P2, PT, R197, R0, PT ;  /* 0x00000000c500720c */ /* 0x000fe40003f46270 */
[----:B------:R-:W-:-:S07]  /*2d00*/  SHF.L.U64.HI R120, R112, 0x4, R113 ;  /* 0x0000000470787819 */ /* 0x000fce0000010271 */
[----:B------:R-:W-:Y:S05]  /*2d10*/  @P0 BRA `(.L_x_1374) ;  /* 0x0000000000300947 */ /* 0x000fea0003800000 */
[----:B------:R-:W5:Y:S02]  /*2d20*/  LDCU UR4, c[0x0][0x440] ;  /* 0x00008800ff0477ac */ /* 0x000f640008000800 */
[----:B-----5:R-:W-:-:S13]  /*2d30*/  ISETP.GE.AND P0, PT, R201, UR4, PT ;  /* 0x00000004c9007c0c */ /* 0x020fda000bf06270 */
[----:B------:R1:W-:Y:S01]  /*2d40*/  @P0 STS.128 [R212+0x4800], RZ ;  /* 0x004800ffd4000388 */ /* 0x0003e20000000c00 */
[----:B------:R-:W-:Y:S05]  /*2d50*/  @P0 BRA `(.L_x_1374) ;  /* 0x0000000000200947 */ /* 0x000fea0003800000 */
[----:B-1----:R-:W-:-:S05]  /*2d60*/  IADD3 R8, P0, PT, R122, R10, RZ ;  /* 0x0000000a7a087210 */ /* 0x002fca0007f1e0ff */
[----:B------:R-:W-:Y:S01]  /*2d70*/  IMAD.X R5, R120, 0x1, R13, P0 ;  /* 0x0000000178057824 */ /* 0x000fe200000e060d */
[----:B------:R-:W-:-:S04]  /*2d80*/  LEA R14, P0, R8, R207, 0x1 ;  /* 0x000000cf080e7211 */ /* 0x000fc800078008ff */
[----:B------:R-:W-:-:S05]  /*2d90*/  LEA.HI.X R15, R8, R206, R5, 0x1, P0 ;  /* 0x000000ce080f7211 */ /* 0x000fca00000f0c05 */
[----:B------:R-:W-:Y:S01]  /*2da0*/  @!PT LDS RZ, [RZ] ;  /* 0x00000000fffff984 */ /* 0x000fe20000000800 */
[----:B------:R-:W-:Y:S01]  /*2db0*/  @!PT LDS RZ, [RZ] ;  /* 0x00000000fffff984 */ /* 0x000fe20000000800 */
[----:B------:R-:W-:Y:S01]  /*2dc0*/  @!PT LDS RZ, [RZ] ;  /* 0x00000000fffff984 */ /* 0x000fe20000000800 */
[----:B------:R1:W-:Y:S04]  /*2dd0*/  LDGSTS.E.BYPASS.LTC128B.128 [R212+0x4800], desc[UR16][R14.64] ;  /* 0x048000000ed47fae */ /* 0x0003e8000b981a10 */
.L_x_1374:
[----:B------:R-:W-:Y:S05]  /*2de0*/  BSYNC.RECONVERGENT B0 ;  /* 0x0000000000007941 */ /* 0x000fea0003800200 */
.L_x_1373:
[----:B------:R-:W-:Y:S04]  /*2df0*/  BSSY.RECONVERGENT B0, `(.L_x_1375) ;  /* 0x000000e000007945 */ /* 0x000fe80003800200 */
[----:B------:R-:W-:Y:S05]  /*2e00*/  @P3 BRA `(.L_x_1376) ;  /* 0x0000000000303947 */ /* 0x000fea0003800000 */
[----:B------:R-:W5:Y:S02]  /*2e10*/  LDCU UR4, c[0x0][0x440] ;  /* 0x00008800ff0477ac */ /* 0x000f640008000800 */
[----:B-----5:R-:W-:-:S13]  /*2e20*/  ISETP.GE.AND P0, PT, R201, UR4, PT ;  /* 0x00000004c9007c0c */ /* 0x020fda000bf06270 */
[----:B------:R1:W-:Y:S01]  /*2e30*/  @P0 STS.128 [R212+0x5000], RZ ;  /* 0x005000ffd4000388 */ /* 0x0003e20000000c00 */
[----:B------:R-:W-:Y:S05]  /*2e40*/  @P0 BRA `(.L_x_1376) ;  /* 0x0000000000200947 */ /* 0x000fea0003800000 */
[----:B-1----:R-:W-:-:S04]  /*2e50*/  LEA R8, P0, R112, R10, 0x5 ;  /* 0x0000000a70087211 */ /* 0x002fc800078028ff */
[----:B------:R-:W-:Y:S02]  /*2e60*/  LEA.HI.X R5, R112, R13, R113, 0x5, P0 ;  /* 0x0000000d70057211 */ /* 0x000fe400000f2c71 */
[----:B------:R-:W-:-:S04]  /*2e70*/  LEA R14, P0, R8, R207, 0x1 ;  /* 0x000000cf080e7211 */ /* 0x000fc800078008ff */
[----:B------:R-:W-:-:S05]  /*2e80*/  LEA.HI.X R15, R8, R206, R5, 0x1, P0 ;  /* 0x000000ce080f7211 */ /* 0x000fca00000f0c05 */
[----:B------:R-:W-:Y:S01]  /*2e90*/  @!PT LDS RZ, [RZ] ;  /* 0x00000000fffff984 */ /* 0x000fe20000000800 */
[----:B------:R-:W-:Y:S01]  /*2ea0*/  @!PT LDS RZ, [RZ] ;  /* 0x00000000fffff984 */ /* 0x000fe20000000800 */
[----:B------:R-:W-:Y:S01]  /*2eb0*/  @!PT LDS RZ, [RZ] ;  /* 0x00000000fffff984 */ /* 0x000fe20000000800 */
[----:B------:R1:W-:Y:S04]  /*2ec0*/  LDGSTS.E.BYPASS.LTC128B.128 [R212+0x5000], desc[UR16][R14.64] ;  /* 0x050000000ed47fae */ /* 0x0003e8000b981a10 */
.L_x_1376:
[----:B------:R-:W-:Y:S05]  /*2ed0*/  BSYNC.RECONVERGENT B0 ;  /* 0x0000000000007941 */ /* 0x000fea0003800200 */
.L_x_1375:
        /* <DEDUP_REMOVED lines=8> */
[----:B------:R-:W-:-:S05]  /*2f60*/  IMAD.WIDE.U32 R12, R112, 0x30, R12 ;  /* 0x00000030700c7825 */ /* 0x000fca00078e000c */
[----:B------:R-:W-:Y:S02]  /*2f70*/  IADD3 R5, PT, PT, R13, R5, RZ ;  /* 0x000000050d057210 */ /* 0x000fe40007ffe0ff */
[----:B-1----:R-:W-:-:S04]  /*2f80*/  LEA R8, P0, R12, R207, 0x1 ;  /* 0x000000cf0c087211 */ /* 0x002fc800078008ff */
[----:B------:R-:W-:-:S05]  /*2f90*/  LEA.HI.X R9, R12, R206, R5, 0x1, P0 ;  /* 0x000000ce0c097211 */ /* 0x000fca00000f0c05 */
[----:B------:R-:W-:Y:S01]  /*2fa0*/  @!PT LDS RZ, [RZ] ;  /* 0x00000000fffff984 */ /* 0x000fe20000000800 */
[----:B------:R-:W-:Y:S01]  /*2fb0*/  @!PT LDS RZ, [RZ] ;  /* 0x00000000fffff984 */ /* 0x000fe20000000800 */
[----:B------:R-:W-:Y:S01]  /*2fc0*/  @!PT LDS RZ, [RZ] ;  /* 0x00000000fffff984 */ /* 0x000fe20000000800 */
[----:B------:R1:W-:Y:S04]  /*2fd0*/  LDGSTS.E.BYPASS.LTC128B.128 [R212+0x5800], desc[UR16][R8.64] ;  /* 0x0580000008d47fae */ /* 0x0003e8000b981a10 */
.L_x_1378:
[----:B------:R-:W-:Y:S05]  /*2fe0*/  BSYNC.RECONVERGENT B0 ;  /* 0x0000000000007941 */ /* 0x000fea0003800200 */
.L_x_1377:
[----:B------:R-:W0:Y:S01]  /*2ff0*/  LDGDEPBAR ;  /* 0x00000000000079af */ /* 0x000e220000000000 */
[C---:B------:R-:W-:Y:S01]  /*3000*/  SHF.L.U64.HI R5, R2.reuse, 0x6, R3 ;  /* 0x0000000602057819 */ /* 0x040fe20000010203 */
[----:B------:R-:W-:Y:S01]  /*3010*/  BSSY.RECONVERGENT B0, `(.L_x_1379) ;  /* 0x0000016000007945 */ /* 0x000fe20003800200 */
[----:B------:R-:W-:-:S03]  /*3020*/  SHF.L.U32 R7, R2, 0x6, RZ ;  /* 0x0000000602077819 */ /* 0x000fc600000006ff */
[-C--:B------:R-:W-:Y:S02]  /*3030*/  IMAD R5, R5, R116.reuse, RZ ;  /* 0x0000007405057224 */ /* 0x080fe400078e02ff */
[----:B-1----:R-:W-:-:S04]  /*3040*/  IMAD.WIDE.U32 R8, R7, R116, RZ ;  /* 0x0000007407087225 */ /* 0x002fc800078e00ff */
[----:B------:R-:W-:-:S05]  /*3050*/  IMAD R5, R4, R7, R5 ;  /* 0x0000000704057224 */ /* 0x000fca00078e0205 */
[----:B------:R-:W-:Y:S01]  /*3060*/  IADD3 R7, PT, PT, R9, R5, RZ ;  /* 0x0000000509077210 */ /* 0x000fe20007ffe0ff */
[----:B------:R-:W-:-:S04]  /*3070*/  DEPBAR.LE SB0, 0x0 ;  /* 0x000080000000791a */ /* 0x000fc80000000000 */
[----:B------:R-:W-:Y:S06]  /*3080*/  BAR.SYNC.DEFER_BLOCKING 0x0 ;  /* 0x0000000000007b1d */ /* 0x000fec0000010000 */
[----:B------:R-:W-:Y:S05]  /*3090*/  @P1 BRA `(.L_x_1380) ;  /* 0x0000000000301947 */ /* 0x000fea0003800000 */
[----:B------:R-:W1:Y:S02]  /*30a0*/  LDCU UR4, c[0x0][0x440] ;  /* 0x00008800ff0477ac */ /* 0x000e640008000800 */
[----:B-1----:R-:W-:-:S13]  /*30b0*/  ISETP.GE.AND P0, PT, R201, UR4, PT ;  /* 0x00000004c9007c0c */ /* 0x002fda000bf06270 */
        /* <DEDUP_REMOVED lines=8> */
.L_x_1381:
[----:B------:R1:W-:Y:S01]  /*3140*/  STS.128 [R212+0x6000], RZ ;  /* 0x006000ffd4007388 */ /* 0x0003e20000000c00 */
[----:B------:R-:W-:Y:S05]  /*3150*/  BRA `(.L_x_1382) ;  /* 0x0000000000047947 */ /* 0x000fea0003800000 */
.L_x_1380:
[----:B------:R1:W-:Y:S02]  /*3160*/  STS.128 [R212+0x6000], RZ ;  /* 0x006000ffd4007388 */ /* 0x0003e40000000c00 */
.L_x_1382:
[----:B------:R-:W-:Y:S05]  /*3170*/  BSYNC.RECONVERGENT B0 ;  /* 0x0000000000007941 */ /* 0x000fea0003800200 */
.L_x_1379:
[-C--:B------:R-:W-:Y:S01]  /*3180*/  ISETP.GE.AND P0, PT, R199, R0.reuse, PT ;  /* 0x00000000c700720c */ /* 0x080fe20003f06270 */
[----:B-1----:R-:W-:Y:S01]  /*3190*/  IMAD.SHL.U32 R4, R209, 0x20, RZ ;  /* 0x00000020d1047824 */ /* 0x002fe200078e00ff */
[-C--:B------:R-:W-:Y:S01]  /*31a0*/  ISETP.GE.AND P2, PT, R198, R0.reuse, PT ;  /* 0x00000000c600720c */ /* 0x080fe20003f46270 */
[----:B------:R-:W-:Y:S01]  /*31b0*/  BSSY.RECONVERGENT B0, `(.L_x_1383) ;  /* 0x0000017000007945 */ /* 0x000fe20003800200 */
[----:B------:R-:W-:Y:S02]  /*31c0*/  ISETP.GE.AND P1, PT, R197, R0, PT ;  /* 0x00000000c500720c */ /* 0x000fe40003f26270 */
[----:B------:R-:W-:Y:S02]  /*31d0*/  LOP3.LUT R0, R6, 0x8, R209, 0x78, !PT ;  /* 0x0000000806007812 */ /* 0x000fe400078e78d1 */
[----:B------:R-:W-:Y:S02]  /*31e0*/  LOP3.LUT R189, R189, 0x400, RZ, 0xc0, !PT ;  /* 0x00000400bdbd7812 */ /* 0x000fe400078ec0ff */
[----:B------:R-:W-:-:S03]  /*31f0*/  LOP3.LUT R5, R115, 0x7c00, R4, 0xf8, !PT ;  /* 0x00007c0073057812 */ /* 0x000fc600078ef804 */
[----:B------:R1:W-:Y:S01]  /*3200*/  @P0 STS.128 [R212+0x6800], RZ ;  /* 0x006800ffd4000388 */ /* 0x0003e20000000c00 */
[----:B------:R-:W-:Y:S02]  /*3210*/  IMAD R189, R0, 0x2, R189 ;  /* 0x0000000200bd7824 */ /* 0x000fe400078e02bd */
[----:B------:R-:W-:Y:S01]  /*3220*/  IMAD.IADD R190, R114, 0x1, R5 ;  /* 0x0000000172be7824 */ /* 0x000fe200078e0205 */
[----:B------:R-:W-:Y:S06]  /*3230*/  @P0 BRA `(.L_x_1384) ;  /* 0x0000000000380947 */ /* 0x000fec0003800000 */
        /* <DEDUP_REMOVED lines=14> */
.L_x_1384:
[----:B------:R-:W-:Y:S05]  /*3320*/  BSYNC.RECONVERGENT B0 ;  /* 0x0000000000007941 */ /* 0x000fea0003800200 */
.L_x_1383:
        /* <DEDUP_REMOVED lines=16> */
.L_x_1386:
[----:B------:R-:W-:Y:S05]  /*3430*/  BSYNC.RECONVERGENT B0 ;  /* 0x0000000000007941 */ /* 0x000fea0003800200 */
.L_x_1385:
        /* <DEDUP_REMOVED lines=17> */
.L_x_1388:
[----:B------:R-:W-:Y:S05]  /*3550*/  BSYNC.RECONVERGENT B0 ;  /* 0x0000000000007941 */ /* 0x000fea0003800200 */
.L_x_1387:
[----:B------:R-:W-:Y:S01]  /*3560*/  LDSM.16.M88.4 R28, [R189+UR5+0x4000] ;  /* 0x00400005bd1c783b */ /* 0x000fe20008000200 */
[----:B------:R-:W-:Y:S01]  /*3570*/  R2P PR, R209, 0x6 ;  /* 0x00000006d1007804 */ /* 0x000fe20000000000 */
[----:B------:R-:W-:Y:S01]  /*3580*/  IMAD.MOV.U32 R0, RZ, RZ, 0x20 ;  /* 0x00000020ff007424 */ /* 0x000fe200078e00ff */
[----:B------:R-:W2:Y:S01]  /*3590*/  LDC.U8 R221, c[0x0][0x4f8] ;  /* 0x00013e00ffdd7b82 */ /* 0x000ea20000000000 */
[----:B-1----:R-:W1:Y:S01]  /*35a0*/  LDSM.16.M88.4 R4, [R190+0x2000] ;  /* 0x00200000be04783b */ /* 0x002e620000000200 */
[----:B------:R-:W-:Y:S02]  /*35b0*/  VIADD R3, R189, UR5 ;  /* 0x00000005bd037c36 */ /* 0x000fe40008000000 */
[----:B------:R-:W-:Y:S01]  /*35c0*/  SEL R0, R0, 0xffffffe0, !P1 ;  /* 0xffffffe000007807 */ /* 0x000fe20004800000 */
[----:B------:R-:W5:Y:S01]  /*35d0*/  LDSM.16.M88.4 R84, [R189+UR5+0x4800] ;  /* 0x00480005bd54783b */ /* 0x000f620008000200 */
[----:B------:R-:W-:-:S03]  /*35e0*/  IMAD.MOV.U32 R2, RZ, RZ, 0x40 ;  /* 0x00000040ff027424 */ /* 0x000fc600078e00ff */
[----:B------:R-:W2:Y:S01]  /*35f0*/  LDSM.16.M88.4 R76, [R189+UR5+0x5000] ;  /* 0x00500005bd4c783b */ /* 0x000ea20008000200 */
[C-C-:B------:R-:W-:Y:S01]  /*3600*/  IMAD.IADD R184, R3.reuse, 0x1, R0.reuse ;  /* 0x0000000103b87824 */ /* 0x140fe200078e0200 */
[----:B------:R-:W-:Y:S01]  /*3610*/  SEL R2, R2, 0xffffffc0, !P2 ;  /* 0xffffffc002027807 */ /* 0x000fe20005000000 */
[C---:B------:R-:W-:Y:S01]  /*3620*/  IMAD.IADD R188, R190.reuse, 0x1, R0 ;  /* 0x00000001bebc7824 */ /* 0x040fe200078e0200 */
[----:B------:R-:W3:Y:S03]  /*3630*/  LDSM.16.M88.4 R44, [R189+UR5+0x5800] ;  /* 0x00580005bd2c783b */ /* 0x000ee60008000200 */
[--C-:B------:R-:W-:Y:S01]  /*3640*/  IMAD.IADD R187, R190, 0x1, R2.reuse ;  /* 0x00000001bebb7824 */ /* 0x100fe200078e0202 */
[----:B------:R-:W4:Y:S01]  /*3650*/  LDSM.16.M88.4 R68, [R190] ;  /* 0x00000000be44783b */ /* 0x000f220000000200 */
[----:B------:R-:W-:Y:S02]  /*3660*/  IMAD.IADD R183, R3, 0x1, R2 ;  /* 0x0000000103b77824 */ /* 0x000fe400078e0202 */
[C---:B------:R-:W-:Y:S01]  /*3670*/  IMAD.IADD R186, R0.reuse, 0x1, R187 ;  /* 0x0000000100ba7824 */ /* 0x040fe200078e02bb */
[----:B------:R-:W-:Y:S01]  /*3680*/  LDSM.16.M88.4 R108, [R184+0x4000] ;  /* 0x00400000b86c783b */ /* 0x000fe20000000200 */
[----:B------:R-:W-:-:S02]  /*3690*/  IMAD.IADD R182, R0, 0x1, R183 ;  /* 0x0000000100b67824 */ /* 0x000fc400078e02b7 */
[----:B------:R-:W-:Y:S01]  /*36a0*/  IMAD.SHL.U32 R3, R209, 0x2, RZ ;  /* 0x00000002d1037824 */ /* 0x000fe200078e00ff */
[----:B------:R-:W4:Y:S04]  /*36b0*/  LDSM.16.M88.4 R92, [R188+0x2000] ;  /* 0x00200000bc5c783b */ /* 0x000f280000000200 */
[----:B------:R-:W4:Y:S01]  /*36c0*/  LDSM.16.M88.4 R64, [R184+0x4800] ;  /* 0x00480000b840783b */ /* 0x000f220000000200 */
[----:B------:R-:W-:-:S03]  /*36d0*/  LOP3.LUT R3, R3, 0x6, RZ, 0xc0, !PT ;  /* 0x0000000603037812 */ /* 0x000fc600078ec0ff */
[----:B------:R-:W4:Y:S04]  /*36e0*/  LDSM.16.M88.4 R60, [R184+0x5000] ;  /* 0x00500000b83c783b */ /* 0x000f280000000200 */
[----:B------:R-:W4:Y:S04]  /*36f0*/  LDSM.16.M88.4 R56, [R184+0x5800] ;  /* 0x00580000b838783b */ /* 0x000f280000000200 */
[----:B------:R-:W4:Y:S01]  /*3700*/  LDSM.16.M88.4 R52, [R188] ;  /* 0x00000000bc34783b */ /* 0x000f220000000200 */
[C---:B-1----:R-:W-:Y:S03]  /*3710*/  HMMA.16816.F32 R36, R4.reuse, R28, RZ ;  /* 0x0000001c0424723c */ /* 0x042fe600000018ff */
[----:B------:R-:W-:Y:S04]  /*3720*/  LDSM.16.M88.4 R48, [R183+0x4000] ;  /* 0x00400000b730783b */ /* 0x000fe80000000200 */
[----:B------:R-:W-:Y:S01]  /*3730*/  LDSM.16.M88.4 R104, [R187] ;  /* 0x00000000bb68783b */ /* 0x000fe20000000200 */
[C---:B------:R-:W-:Y:S03]  /*3740*/  HMMA.16816.F32 R32, R4.reuse, R30, RZ ;  /* 0x0000001e0420723c */ /* 0x040fe600000018ff */
[----:B------:R-:W-:Y:S04]  /*3750*/  LDSM.16.M88.4 R100, [R183+0x4800] ;  /* 0x00480000b764783b */ /* 0x000fe80000000200 */
[----:B------:R-:W-:Y:S01]  /*3760*/  LDSM.16.M88.4 R96, [R183+0x5000] ;  /* 0x00500000b760783b */ /* 0x000fe20000000200 */
[C---:B-----5:R-:W-:Y:S03]  /*3770*/  HMMA.16816.F32 R24, R4.reuse, R84, RZ ;  /* 0x000000540418723c */ /* 0x060fe600000018ff */
[----:B------:R-:W0:Y:S05]  /*3780*/  LDGDEPBAR ;  /* 0x00000000000079af */ /* 0x000e2a0000000000 */
[C---:B--2---:R-:W-:Y:S08]  /*3790*/  HMMA.16816.F32 R16, R4.reuse, R76, RZ ;  /* 0x0000004c0410723c */ /* 0x044ff000000018ff */
[C---:B---3--:R-:W-:Y:S08]  /*37a0*/  HMMA.16816.F32 R8, R4.reuse, R44, RZ ;  /* 0x0000002c0408723c */ /* 0x048ff000000018ff */
[C---:B----4-:R-:W-:Y:S08]  /*37b0*/  HMMA.16816.F32 R20, R4.reuse, R86, RZ ;  /* 0x000000560414723c */ /* 0x050ff000000018ff */
[C---:B------:R-:W-:Y:S08]  /*37c0*/  HMMA.16816.F32 R12, R4.reuse, R78, RZ ;  /* 0x0000004e040c723c */ /* 0x040ff000000018ff */
[----:B------:R-:W-:Y:S08]  /*37d0*/  HMMA.16816.F32 R4, R4, R46, RZ ;  /* 0x0000002e0404723c */ /* 0x000ff000000018ff */
        /* <DEDUP_REMOVED lines=17> */
[----:B------:R-:W2:Y:S07]  /*38f0*/  LDSM.16.M88.4 R92, [R183+0x5800] ;  /* 0x00580000b75c783b */ /* 0x000eae0000000200 */
[C---:B------:R-:W-:Y:S08]  /*3900*/  HMMA.16816.F32 R40, R52.reuse, R108, R40 ;  /* 0x0000006c3428723c */ /* 0x040ff00000001828 */
[C---:B------:R-:W-:Y:S08]  /*3910*/  HMMA.16816.F32 R28, R52.reuse, R110, R28 ;  /* 0x0000006e341c723c */ /* 0x040ff0000000181c */
        /* <DEDUP_REMOVED lines=8> */
[----:B------:R-:W4:Y:S04]  /*39a0*/  LDSM.16.M88.4 R64, [R186] ;  /* 0x00000000ba40783b */ /* 0x000f280000000200 */
[----:B------:R-:W5:Y:S03]  /*39b0*/  LDSM.16.M88.4 R52, [R182+0x4800] ;  /* 0x00480000b634783b */ /* 0x000f660000000200 */
[-C--:B-1----:R-:W-:Y:S08]  /*39c0*/  HMMA.16816.F32 R36, R44, R48.reuse, R36 ;  /* 0x000000302c24723c */ /* 0x082ff00000001824 */
[----:B------:R-:W-:Y:S08]  /*39d0*/  HMMA.16816.F32 R40, R104, R48, R40 ;  /* 0x000000306828723c */ /* 0x000ff00000001828 */
[-C--:B------:R-:W-:Y:S08]  /*39e0*/  HMMA.16816.F32 R32, R44, R50.reuse, R32 ;  /* 0x000000322c20723c */ /* 0x080ff00000001820 */
[----:B------:R-:W-:Y:S01]  /*39f0*/  HMMA.16816.F32 R28, R104, R50, R28 ;  /* 0x00000032681c723c */ /* 0x000fe2000000181c */
[----:B------:R-:W1:Y:S07]  /*3a00*/  LDSM.16.M88.4 R48, [R182+0x5000] ;  /* 0x00500000b630783b */ /* 0x000e6e0000000200 */
[C---:B------:R-:W-:Y:S08]  /*3a10*/  HMMA.16816.F32 R24, R44.reuse, R100, R24 ;  /* 0x000000642c18723c */ /* 0x040ff00000001818 */
[C---:B------:R-:W-:Y:S08]  /*3a20*/  HMMA.16816.F32 R16, R44.reuse, R96, R16 ;  /* 0x000000602c10723c */ /* 0x040ff00000001810 */
[C---:B--2---:R-:W-:Y:S08]  /*3a30*/  HMMA.16816.F32 R8, R44.reuse, R92, R8 ;  /* 0x0000005c2c08723c */ /* 0x044ff00000001808 */
[C---:B------:R-:W-:Y:S08]  /*3a40*/  HMMA.16816.F32 R20, R44.reuse, R102, R20 ;  /* 0x000000662c14723c */ /* 0x040ff00000001814 */
[C---:B------:R-:W-:Y:S08]  /*3a50*/  HMMA.16816.F32 R12, R44.reuse, R98, R12 ;  /* 0x000000622c0c723c */ /* 0x040ff0000000180c */
[----:B------:R-:W-:Y:S01]  /*3a60*/  HMMA.16816.F32 R4, R44, R94, R4 ;  /* 0x0000005e2c04723c */ /* 0x000fe20000001804 */
[----:B------:R-:W2:Y:S01]  /*3a70*/  LDSM.16.M88.4 R44, [R182+0x5800] ;  /* 0x00580000b62c783b */ /* 0x000ea20000000200 */
[----:B------:R-:W-:-:S06]  /*3a80*/  DEPBAR.LE SB0, 0x0 ;  /* 0x000080000000791a */ /* 0x000fcc0000000000 */
[C---:B------:R-:W-:Y:S08]  /*3a90*/  HMMA.16816.F32 R88, R104.reuse, R100, R88 ;  /* 0x000000646858723c */ /* 0x040ff00000001858 */
[----:B------:R-:W-:Y:S08]  /*3aa0*/  HMMA.16816.F32 R80, R104, R96, R80 ;  /* 0x000000606850723c */ /* 0x000ff00000001850 */
[-C--:B---3--:R-:W-:Y:S08]  /*3ab0*/  HMMA.16816.F32 R36, R60, R56.reuse, R36 ;  /* 0x000000383c24723c */ /* 0x088ff00000001824 */
[----:B----4-:R-:W-:Y:S01]  /*3ac0*/  HMMA.16816.F32 R40, R64, R56, R40 ;  /* 0x000000384028723c */ /* 0x010fe20000001828 */
[----:B------:R-:W-:-:S05]  /*3ad0*/  IMAD R56, R116, 0x40, R3 ;  /* 0x0000004074387824 */ /* 0x000fca00078e0203 */
[----:B------:R-:W-:Y:S02]  /*3ae0*/  ISETP.GE.AND P2, PT, R56, R125, PT ;  /* 0x0000007d3800720c */ /* 0x000fe40003f46270 */
[----:B------:R-:W-:Y:S03]  /*3af0*/  HMMA.16816.F32 R28, R64, R58, R28 ;  /* 0x0000003a401c723c */ /* 0x000fe6000000181c */
[----:B------:R-:W-:Y:S02]  /*3b00*/  FSEL R100, R38, -INF , !P2 ;  /* 0xff80000026647808 */ /* 0x000fe40005000000 */
[----:B------:R-:W-:-:S03]  /*3b10*/  FSEL R3, R36, -INF , !P2 ;  /* 0xff80000024037808 */ /* 0x000fc60005000000 */
[----:B------:R-:W-:Y:S03]  /*3b20*/  HMMA.16816.F32 R84, R104, R102, R84 ;  /* 0x000000666854723c */ /* 0x000fe60000001854 */
[----:B------:R-:W-:Y:S01]  /*3b30*/  FSEL R38, R40, -INF , !P2 ;  /* 0xff80000028267808 */ /* 0x000fe20005000000 */
[----:B------:R-:W-:Y:S01]  /*3b40*/  VIADD R40, R56, 0x20 ;  /* 0x0000002038287836 */ /* 0x000fe20000000000 */
[----:B------:R-:W-:-:S03]  /*3b50*/  FSEL R42, R42, -INF , !P2 ;  /* 0xff8000002a2a7808 */ /* 0x000fc60005000000 */
[----:B------:R-:W-:Y:S01]  /*3b60*/  HMMA.16816.F32 R32, R60, R58, R32 ;  /* 0x0000003a3c20723c */ /* 0x000fe20000001820 */
[----:B------:R-:W-:-:S05]  /*3b70*/  VIADD R58, R56, 0x1 ;  /* 0x00000001383a7836 */ /* 0x000fca0000000000 */
[----:B------:R-:W-:Y:S01]  /*3b80*/  ISETP.GE.AND P1, PT, R58, R125, PT ;  /* 0x0000007d3a00720c */ /* 0x000fe20003f26270 */
[C---:B------:R-:W-:Y:S01]  /*3b90*/  VIADD R58, R56.reuse, 0x10 ;  /* 0x00000010383a7836 */ /* 0x040fe20000000000 */
[C---:B------:R-:W-:Y:S02]  /*3ba0*/  HMMA.16816.F32 R76, R104.reuse, R98, R76 ;  /* 0x00000062684c723c */ /* 0x040fe4000000184c */
[----:B------:R-:W-:Y:S02]  /*3bb0*/  FSEL R102, R39, -INF , !P1 ;  /* 0xff80000027667808 */ /* 0x000fe40004800000 */
[----:B------:R-:W-:Y:S02]  /*3bc0*/  FSEL R39, R37, -INF , !P1 ;  /* 0xff80000025277808 */ /* 0x000fe40004800000 */
[----:B------:R-:W-:Y:S02]  /*3bd0*/  FSEL R36, R43, -INF , !P1 ;  /* 0xff8000002b247808 */ /* 0x000fe40004800000 */
[----:B------:R-:W-:Y:S01]  /*3be0*/  HMMA.16816.F32 R72, R104, R92, R72 ;  /* 0x0000005c6848723c */ /* 0x000fe20000001848 */
[----:B------:R-:W-:Y:S01]  /*3bf0*/  VIADD R92, R56, 0x9 ;  /* 0x00000009385c7836 */ /* 0x000fe20000000000 */
[----:B------:R-:W-:-:S02]  /*3c00*/  FSEL R98, R41, -INF , !P1 ;  /* 0xff80000029627808 */ /* 0x000fc40004800000 */
[-C--:B------:R-:W-:Y:S01]  /*3c10*/  ISETP.GE.AND P1, PT, R40, R125.reuse, PT ;  /* 0x0000007d2800720c */ /* 0x080fe20003f26270 */
[----:B------:R-:W-:Y:S01]  /*3c20*/  VIADD R40, R56, 0x21 ;  /* 0x0000002138287836 */ /* 0x000fe20000000000 */
[-C--:B------:R-:W-:Y:S02]  /*3c30*/  ISETP.GE.AND P6, PT, R92, R125.reuse, PT ;  /* 0x0000007d5c00720c */ /* 0x080fe40003fc6270 */
[----:B------:R-:W-:Y:S01]  /*3c40*/  HMMA.16816.F32 R68, R104, R94, R68 ;  /* 0x0000005e6844723c */ /* 0x000fe20000001844 */
[----:B------:R-:W-:Y:S01]  /*3c50*/  VIADD R94, R56, 0x8 ;  /* 0x00000008385e7836 */ /* 0x000fe20000000000 */
[----:B------:R-:W-:Y:S02]  /*3c60*/  FSEL R108, R35, -INF , !P6 ;  /* 0xff800000236c7808 */ /* 0x000fe40007000000 */
[----:B------:R-:W-:Y:S02]  /*3c70*/  FSEL R35, R33, -INF , !P6 ;  /* 0xff80000021237808 */ /* 0x000fe40007000000 */
[----:B------:R-:W-:Y:S01]  /*3c80*/  ISETP.GE.AND P0, PT, R94, R125, PT ;  /* 0x0000007d5e00720c */ /* 0x000fe20003f06270 */
[----:B------:R-:W-:Y:S01]  /*3c90*/  VIADD R94, R56, 0x11 ;  /* 0x00000011385e7836 */ /* 0x000fe20000000000 */
[----:B-----5:R-:W-:Y:S01]  /*3ca0*/  HMMA.16816.F32 R24, R60, R52, R24 ;  /* 0x000000343c18723c */ /* 0x020fe20000001818 */
[----:B------:R-:W-:-:S02]  /*3cb0*/  FSEL R104, R29, -INF , !P6 ;  /* 0xff8000001d687808 */ /* 0x000fc40007000000 */
[----:B------:R-:W-:Y:S01]  /*3cc0*/  FSEL R96, R28, -INF , !P0 ;  /* 0xff8000001c607808 */ /* 0x000fe20004000000 */
[----:B------:R-:W-:Y:S01]  /*3cd0*/  VIADD R28, R56, 0x28 ;  /* 0x00000028381c7836 */ /* 0x000fe20000000000 */
[-C--:B------:R-:W-:Y:S02]  /*3ce0*/  ISETP.GE.AND P4, PT, R94, R125.reuse, PT ;  /* 0x0000007d5e00720c */ /* 0x080fe40003f86270 */
[----:B------:R-:W-:Y:S01]  /*3cf0*/  FSEL R94, R31, -INF , !P6 ;  /* 0xff8000001f5e7808 */ /* 0x000fe20007000000 */
[----:B------:R-:W-:Y:S01]  /*3d00*/  HMMA.16816.F32 R88, R64, R52, R88 ;  /* 0x000000344058723c */ /* 0x000fe20000001858 */
[-C--:B------:R-:W-:Y:S01]  /*3d10*/  ISETP.GE.AND P6, PT, R28, R125.reuse, PT ;  /* 0x0000007d1c00720c */ /* 0x080fe20003fc6270 */
[----:B------:R-:W-:Y:S01]  /*3d20*/  VIADD R28, R56, 0x29 ;  /* 0x00000029381c7836 */ /* 0x000fe20000000000 */
[----:B------:R-:W-:Y:S01]  /*3d30*/  ISETP.GE.AND P5, PT, R58, R125, PT ;  /* 0x0000007d3a00720c */ /* 0x000fe20003fa6270 */
[----:B------:R-:W-:Y:S01]  /*3d40*/  VIADD R58, R56, 0x18 ;  /* 0x00000018383a7836 */ /* 0x000fe20000000000 */
[----:B------:R-:W-:-:S02]  /*3d50*/  FSEL R106, R34, -INF , !P0 ;  /* 0xff800000226a7808 */ /* 0x000fc40004000000 */
[----:B------:R-:W-:Y:S01]  /*3d60*/  FSEL R43, R32, -INF , !P0 ;  /* 0xff800000202b7808 */ /* 0x000fe20004000000 */
[-C--:B-1----:R-:W-:Y:S01]  /*3d70*/  HMMA.16816.F32 R16, R60, R48.reuse, R16 ;  /* 0x000000303c10723c */ /* 0x082fe20000001810 */
[----:B------:R-:W-:Y:S02]  /*3d80*/  FSEL R92, R30, -INF , !P0 ;  /* 0xff8000001e5c7808 */ /* 0x000fe40004000000 */
[-C--:B------:R-:W-:Y:S02]  /*3d90*/  ISETP.GE.AND P0, PT, R40, R125.reuse, PT ;  /* 0x0000007d2800720c */ /* 0x080fe40003f06270 */
[----:B------:R-:W-:Y:S02]  /*3da0*/  FSEL R26, R26, -INF , !P5 ;  /* 0xff8000001a1a7808 */ /* 0x000fe40006800000 */
[----:B------:R-:W-:Y:S01]  /*3db0*/  FSEL R37, R24, -INF , !P5 ;  /* 0xff80000018257808 */ /* 0x000fe20006800000 */
[----:B------:R-:W-:Y:S01]  /*3dc0*/  HMMA.16816.F32 R80, R64, R48, R80 ;  /* 0x000000304050723c */ /* 0x000fe20000001850 */
[----:B------:R-:W-:Y:S01]  /*3dd0*/  ISETP.GE.AND P3, PT, R58, R125, PT ;  /* 0x0000007d3a00720c */ /* 0x000fe20003f66270 */
[----:B------:R-:W-:Y:S01]  /*3de0*/  VIADD R58, R56, 0x19 ;  /* 0x00000019383a7836 */ /* 0x000fe20000000000 */
[----:B------:R-:W-:-:S02]  /*3df0*/  FSEL R52, R90, -INF , !P5 ;  /* 0xff8000005a347808 */ /* 0x000fc40006800000 */
[----:B------:R-:W-:Y:S02]  /*3e00*/  FSEL R24, R27, -INF , !P4 ;  /* 0xff8000001b187808 */ /* 0x000fe40006000000 */
[----:B------:R-:W-:Y:S01]  /*3e10*/  FSEL R25, R25, -INF , !P4 ;  /* 0xff80000019197808 */ /* 0x000fe20006000000 */
[-C--:B------:R-:W-:Y:S01]  /*3e20*/  HMMA.16816.F32 R20, R60, R54.reuse, R20 ;  /* 0x000000363c14723c */ /* 0x080fe20000001814 */
[----:B------:R-:W-:Y:S02]  /*3e30*/  FSEL R150, R91, -INF , !P4 ;  /* 0xff8000005b967808 */ /* 0x000fe40006000000 */
[----:B------:R-:W-:Y:S02]  /*3e40*/  FSEL R162, R19, -INF , !P0 ;  /* 0xff80000013a27808 */ /* 0x000fe40004000000 */
[----:B------:R-:W-:Y:S02]  /*3e50*/  FSEL R157, R17, -INF , !P0 ;  /* 0xff800000119d7808 */ /* 0x000fe40004000000 */
[----:B------:R-:W-:Y:S01]  /*3e60*/  FSEL R178, R89, -INF , !P4 ;  /* 0xff80000059b27808 */ /* 0x000fe20006000000 */
[----:B------:R-:W-:Y:S01]  /*3e70*/  HMMA.16816.F32 R84, R64, R54, R84 ;  /* 0x000000364054723c */ /* 0x000fe20000001854 */
[----:B------:R-:W-:-:S02]  /*3e80*/  FSEL R54, R88, -INF , !P5 ;  /* 0xff80000058367808 */ /* 0x000fc40006800000 */
[-C--:B------:R-:W-:Y:S01]  /*3e90*/  ISETP.GE.AND P5, PT, R28, R125.reuse, PT ;  /* 0x0000007d1c00720c */ /* 0x080fe20003fa6270 */
[----:B------:R-:W-:Y:S01]  /*3ea0*/  VIADD R28, R56, 0x30 ;  /* 0x00000030381c7836 */ /* 0x000fe20000000000 */
[----:B------:R-:W-:Y:S02]  /*3eb0*/  FSEL R156, R83, -INF , !P0 ;  /* 0xff800000539c7808 */ /* 0x000fe40004000000 */
[----:B------:R-:W-:Y:S01]  /*3ec0*/  FSEL R164, R81, -INF , !P0 ;  /* 0xff80000051a47808 */ /* 0x000fe20004000000 */
[C---:B------:R-:W-:Y:S01]  /*3ed0*/  HMMA.16816.F32 R12, R60.reuse, R50, R12 ;  /* 0x000000323c0c723c */ /* 0x040fe2000000180c */
[----:B------:R-:W-:Y:S02]  /*3ee0*/  ISETP.GE.U32.AND P0, PT, R125, 0x41, PT ;  /* 0x000000417d00780c */ /* 0x000fe40003f06070 */
[-C--:B------:R-:W-:Y:S01]  /*3ef0*/  ISETP.GE.AND P4, PT, R28, R125.reuse, PT ;  /* 0x0000007d1c00720c */ /* 0x080fe20003f86270 */
[----:B------:R-:W-:Y:S01]  /*3f00*/  VIADD R28, R56, 0x31 ;  /* 0x00000031381c7836 */ /* 0x000fe20000000000 */
[----:B------:R-:W-:Y:S01]  /*3f10*/  FSEL R27, R20, -INF , !P3 ;  /* 0xff800000141b7808 */ /* 0x000fe20005800000 */
[----:B------:R-:W-:Y:S01]  /*3f20*/  VIADD R20, R56, 0x38 ;  /* 0x0000003838147836 */ /* 0x000fe20000000000 */
[----:B------:R-:W-:Y:S01]  /*3f30*/  ISETP.GE.AND P2, PT, R58, R125, PT ;  /* 0x0000007d3a00720c */ /* 0x000fe20003f46270 */
[----:B--2---:R-:W-:Y:S01]  /*3f40*/  HMMA.16816.F32 R8, R60, R44, R8 ;  /* 0x0000002c3c08723c */ /* 0x004fe20000001808 */
        /* <DEDUP_REMOVED lines=8> */
[----:B------:R-:W-:Y:S01]  /*3fd0*/  FSEL R224, R85, -INF , !P2 ;  /* 0xff80000055e07808 */ /* 0x000fe20005000000 */
[----:B------:R-:W-:Y:S01]  /*3fe0*/  HMMA.16816.F32 R76, R64, R50, R76 ;  /* 0x00000032404c723c */ /* 0x000fe2000000184c */
[----:B------:R-:W-:-:S02]  /*3ff0*/  FSEL R158, R82, -INF , !P1 ;  /* 0xff800000529e7808 */ /* 0x000fc40004800000 */
[----:B------:R-:W-:Y:S02]  /*4000*/  FSEL R176, R18, -INF , !P1 ;  /* 0xff80000012b07808 */ /* 0x000fe40004800000 */
[----:B------:R-:W-:Y:S02]  /*4010*/  FSEL R153, R16, -INF , !P1 ;  /* 0xff80000010997808 */ /* 0x000fe40004800000 */
[----:B------:R-:W-:Y:S01]  /*4020*/  FSEL R166, R80, -INF , !P1 ;  /* 0xff80000050a67808 */ /* 0x000fe20004800000 */
[----:B------:R-:W-:Y:S01]  /*4030*/  HMMA.16816.F32 R72, R64, R44, R72 ;  /* 0x0000002c4048723c */ /* 0x000fe20000001848 */
[-C--:B------:R-:W-:Y:S02]  /*4040*/  ISETP.GE.AND P3, PT, R28, R125.reuse, PT ;  /* 0x0000007d1c00720c */ /* 0x080fe40003f66270 */
[-C--:B------:R-:W-:Y:S02]  /*4050*/  ISETP.GE.AND P2, PT, R20, R125.reuse, PT ;  /* 0x0000007d1400720c */ /* 0x080fe40003f46270 */
[----:B------:R-:W-:-:S02]  /*4060*/  ISETP.GE.AND P1, PT, R56, R125, PT ;  /* 0x0000007d3800720c */ /* 0x000fc40003f26270 */
[----:B------:R-:W-:Y:S01]  /*4070*/  FSEL R152, R14, -INF , !P6 ;  /* 0xff8000000e987808 */ /* 0x000fe20007000000 */
[----:B------:R-:W-:Y:S01]  /*4080*/  HMMA.16816.F32 R68, R64, R46, R68 ;  /* 0x0000002e4044723c */ /* 0x000fe20000001844 */
        /* <DEDUP_REMOVED lines=22> */
[----:B------:R-:W-:Y:S01]  /*41f0*/  FSEL R140, R69, -INF , !P1 ;  /* 0xff800000458c7808 */ /* 0x000fe20004800000 */
[----:B------:R-:W-:Y:S06]  /*4200*/  BAR.SYNC.DEFER_BLOCKING 0x0 ;  /* 0x0000000000007b1d */ /* 0x000fec0000010000 */
[----:B------:R-:W-:Y:S05]  /*4210*/  @!P0 BRA `(.L_x_1389) ;  /* 0x0000000000bc8947 */ /* 0x000fea0003800000 */
[----:B------:R-:W1:Y:S01]  /*4220*/  LDCU UR4, c[0x0][0x440] ;  /* 0x00008800ff0477ac */ /* 0x000e620008000800 */
[----:B------:R-:W-:Y:S01]  /*4230*/  LEA.HI.SX32 R8, R132, 0xfffffffe, 0x1a ;  /* 0xfffffffe84087811 */ /* 0x000fe200078fd2ff */
[----:B------:R-:W-:Y:S04]  /*4240*/  BSSY.RECONVERGENT B0, `(.L_x_1390) ;  /* 0x000002b000007945 */ /* 0x000fe80003800200 */
[-C--:B------:R-:W-:Y:S02]  /*4250*/  IMAD R119, R119, R8.reuse, RZ ;  /* 0x0000000877777224 */ /* 0x080fe400078e02ff */
[----:B------:R-:W-:-:S04]  /*4260*/  IMAD.WIDE.U32 R8, R121, R8, RZ ;  /* 0x0000000879087225 */ /* 0x000fc800078e00ff */
[----:B------:R-:W-:Y:S01]  /*4270*/  IMAD.IADD R121, R9, 0x1, R119 ;  /* 0x0000000109797824 */ /* 0x000fe200078e0277 */
[C---:B-1----:R-:W-:Y:S02]  /*4280*/  ISETP.GE.AND P1, PT, R201.reuse, UR4, PT ;  /* 0x00000004c9007c0c */ /* 0x042fe4000bf26270 */
[----:B------:R-:W-:-:S11]  /*4290*/  ISETP.GE.AND P2, PT, R201, UR4, PT ;  /* 0x00000004c9007c0c */ /* 0x000fd6000bf46270 */
[-C--:B------:R-:W-:Y:S02]  /*42a0*/  @!P1 IADD3 R122, P4, PT, R122, R8.reuse, RZ ;  /* 0x000000087a7a9210 */ /* 0x080fe40007f9e0ff */
[----:B------:R-:W-:Y:S02]  /*42b0*/  @!P1 LEA R4, P3, R112, R8, 0x5 ;  /* 0x0000000870049211 */ /* 0x000fe400078628ff */
[-C--:B------:R-:W-:Y:S01]  /*42c0*/  @!P2 LEA R10, P5, R8, R207.reuse, 0x1 ;  /* 0x000000cf080aa211 */ /* 0x080fe200078a08ff */
[----:B------:R-:W-:Y:S01]  /*42d0*/  @!P1 IMAD.X R5, R120, 0x1, R121, P4 ;  /* 0x0000000178059824 */ /* 0x000fe200020e0679 */
[----:B------:R-:W-:Y:S02]  /*42e0*/  @!P1 LEA R12, P4, R122, R207, 0x1 ;  /* 0x000000cf7a0c9211 */ /* 0x000fe400078808ff */
[----:B------:R-:W-:Y:S02]  /*42f0*/  @!P1 LEA.HI.X R7, R112, R121, R113, 0x5, P3 ;  /* 0x0000007970079211 */ /* 0x000fe400018f2c71 */
[----:B------:R-:W-:-:S02]  /*4300*/  @!P1 LEA R6, P3, R4, R207, 0x1 ;  /* 0x000000cf04069211 */ /* 0x000fc400078608ff */
[-C--:B------:R-:W-:Y:S02]  /*4310*/  @!P2 LEA.HI.X R11, R8, R206.reuse, R121, 0x1, P5 ;  /* 0x000000ce080ba211 */ /* 0x080fe400028f0c79 */
[-C--:B------:R-:W-:Y:S02]  /*4320*/  @!P1 LEA.HI.X R13, R122, R206.reuse, R5, 0x1, P4 ;  /* 0x000000ce7a0d9211 */ /* 0x080fe400020f0c05 */
[----:B------:R-:W-:Y:S01]  /*4330*/  @!P1 LEA.HI.X R7, R4, R206, R7, 0x1, P3 ;  /* 0x000000ce04079211 */ /* 0x000fe200018f0c07 */
[----:B------:R-:W-:Y:S01]  /*4340*/  @!PT LDS RZ, [RZ] ;  /* 0x00000000fffff984 */ /* 0x000fe20000000800 */
[----:B------:R-:W-:Y:S01]  /*4350*/  @!PT LDS RZ, [RZ] ;  /* 0x00000000fffff984 */ /* 0x000fe20000000800 */
[----:B------:R-:W-:Y:S01]  /*4360*/  @!PT LDS RZ, [RZ] ;  /* 0x00000000fffff984 */ /* 0x000fe20000000800 */
[----:B------:R1:W-:Y:S04]  /*4370*/  @!P2 LDGSTS.E.BYPASS.LTC128B.128 [R212+0x4000], desc[UR16][R10.64] ;  /* 0x040000000ad4afae */ /* 0x0003e8000b981a10 */
[----:B------:R1:W-:Y:S04]  /*4380*/  @P2 STS.128 [R212+0x4000], RZ ;  /* 0x004000ffd4002388 */ /* 0x0003e80000000c00 */
        /* <DEDUP_REMOVED lines=22> */
.L_x_1391:
[----:B------:R-:W-:Y:S05]  /*44f0*/  BSYNC.RECONVERGENT B0 ;  /* 0x0000000000007941 */ /* 0x000fea0003800200 */
.L_x_1390:
[----:B------:R-:W0:Y:S02]  /*4500*/  LDGDEPBAR ;  /* 0x00000000000079af */ /* 0x000e240000000000 */
.L_x_1389:
[----:B--2---:R-:W-:Y:S01]  /*4510*/  FMNMX3.FTZ R5, R38, R98, R96, !PT ;  /* 0x0000006226057276 */ /* 0x004fe20007810060 */
[----:B------:R-:W1:Y:S01]  /*4520*/  LDCU UR4, c[0x0][0x3e0] ;  /* 0x00007c00ff0477ac */ /* 0x000e620008000800 */
[----:B------:R-:W-:Y:S01]  /*4530*/  FMNMX3.FTZ R4, R3, R39, R43, !PT ;  /* 0x0000002703047276 */ /* 0x000fe2000781002b */
[----:B------:R-:W-:Y:S01]  /*4540*/  IMAD.SHL.U32 R61, R116, 0x2, RZ ;  /* 0x00000002743d7824 */ /* 0x000fe200078e00ff */
[----:B------:R-:W-:Y:S01]  /*4550*/  FMNMX3.FTZ R9, R100, R102, R106, !PT ;  /* 0x0000006664097276 */ /* 0x000fe2000781006a */
[C---:B------:R-:W-:Y:S01]  /*4560*/  VIADD R223, R216.reuse, 0x9e3779b9 ;  /* 0x9e3779b9d8df7836 */ /* 0x040fe20000000000 */
[----:B------:R-:W-:Y:S01]  /*4570*/  FMNMX3.FTZ R5, R5, R104, R54, !PT ;  /* 0x0000006805057276 */ /* 0x000fe20007810036 */
[----:B------:R-:W-:Y:S01]  /*4580*/  VIADD R29, R216, 0x3c6ef372 ;  /* 0x3c6ef372d81d7836 */ /* 0x000fe20000000000 */
        /* <DEDUP_REMOVED lines=11> */
[----:B-1----:R-:W-:Y:S01]  /*4640*/  IMAD R11, R211, UR4, R210 ;  /* 0x00000004d30b7c24 */ /* 0x002fe2000f8e02d2 */
[----:B------:R-:W-:Y:S01]  /*4650*/  FMNMX3.FTZ R4, R4, R21, R153, !PT ;  /* 0x0000001504047276 */ /* 0x000fe20007810099 */
[----:B------:R-:W1:Y:S01]  /*4660*/  LDCU UR4, c[0x0][0x45c] ;  /* 0x00008b80ff0477ac */ /* 0x000e620008000800 */
[----:B------:R-:W-:Y:S01]  /*4670*/  FMNMX3.FTZ R9, R9, R34, R176, !PT ;  /* 0x0000002209097276 */ /* 0x000fe200078100b0 */
[----:B------:R-:W-:Y:S01]  /*4680*/  IMAD.SHL.U32 R11, R11, 0x20, RZ ;  /* 0x000000200b0b7824 */ /* 0x000fe200078e00ff */
[----:B------:R-:W-:Y:S01]  /*4690*/  FMNMX3.FTZ R5, R5, R164, R172, !PT ;  /* 0x000000a405057276 */ /* 0x000fe200078100ac */
[----:B------:R-:W-:Y:S01]  /*46a0*/  VIADD R163, R217, 0xa9066899 ;  /* 0xa9066899d9a37836 */ /* 0x000fe20000000000 */
[----:B------:R-:W-:Y:S01]  /*46b0*/  FMNMX3.FTZ R4, R4, R157, R159, !PT ;  /* 0x0000009d04047276 */ /* 0x000fe2000781009f */
[----:B------:R-:W-:Y:S01]  /*46c0*/  VIADD R218, R216, 0xb54cda56 ;  /* 0xb54cda56d8da7836 */ /* 0x000fe20000000000 */
[----:B------:R-:W-:Y:S01]  /*46d0*/  FMNMX3.FTZ R9, R9, R162, R152, !PT ;  /* 0x000000a209097276 */ /* 0x000fe20007810098 */
[----:B------:R-:W-:Y:S01]  /*46e0*/  IMAD.IADD R185, R115, 0x1, R114 ;  /* 0x0000000173b97824 */ /* 0x000fe200078e0272 */
[----:B------:R-:W-:Y:S01]  /*46f0*/  FMNMX3.FTZ R5, R5, R174, R138, !PT ;  /* 0x000000ae05057276 */ /* 0x000fe2000781008a */
[----:B------:R-:W-:Y:S01]  /*4700*/  VIADD R66, R217, 0x646e171e ;  /* 0x646e171ed9427836 */ /* 0x000fe20000000000 */
[----:B------:R-:W-:Y:S01]  /*4710*/  FMNMX3.FTZ R4, R4, R161, R149, !PT ;  /* 0x000000a104047276 */ /* 0x000fe20007810095 */
[----:B------:R-:W-:Y:S01]  /*4720*/  VIADD R171, R61, 0x1 ;  /* 0x000000013dab7836 */ /* 0x000fe20000000000 */
[----:B------:R-:W-:-:S02]  /*4730*/  FMNMX3.FTZ R9, R9, R192, R145, !PT ;  /* 0x000000c009097276 */ /* 0x000fc40007810091 */
[----:B------:R-:W-:Y:S02]  /*4740*/  FMNMX3.FTZ R5, R5, R137, R142, !PT ;  /* 0x0000008905057276 */ /* 0x000fe4000781008e */
[----:B------:R-:W-:Y:S02]  /*4750*/  FMNMX3.FTZ R7, R42, R36, R92, !PT ;  /* 0x000000242a077276 */ /* 0x000fe4000781005c */
[----:B------:R-:W-:Y:S02]  /*4760*/  FMNMX3.FTZ R4, R4, R147, R148, !PT ;  /* 0x0000009304047276 */ /* 0x000fe40007810094 */
[----:B------:R-:W-:Y:S02]  /*4770*/  FMNMX3.FTZ R9, R9, R143, R144, !PT ;  /* 0x0000008f09097276 */ /* 0x000fe40007810090 */
[----:B------:R-:W-:Y:S02]  /*4780*/  FMNMX.FTZ R8, R140, R5, !PT ;  /* 0x000000058c087209 */ /* 0x000fe40007810000 */
[----:B------:R-:W-:-:S02]  /*4790*/  FMNMX3.FTZ R7, R7, R94, R52, !PT ;  /* 0x0000005e07077276 */ /* 0x000fc40007810034 */
[----:B------:R-:W-:Y:S02]  /*47a0*/  FMNMX.FTZ R5, R151, R4, !PT ;  /* 0x0000000497057209 */ /* 0x000fe40007810000 */
[----:B------:R-:W-:Y:S02]  /*47b0*/  FMNMX.FTZ R4, R146, R9, !PT ;  /* 0x0000000992047209 */ /* 0x000fe40007810000 */
[----:B------:R-:W-:Y:S01]  /*47c0*/  FMNMX3.FTZ R7, R7, R150, R62, !PT ;  /* 0x0000009607077276 */ /* 0x000fe2000781003e */
[----:B------:R-:W2:Y:S01]  /*47d0*/  SHFL.BFLY PT, R9, R8, 0x2, 0x1f ;  /* 0x0c401f0008097f89 */ /* 0x000ea200000e0000 */
[----:B------:R-:W-:Y:S02]  /*47e0*/  SHF.R.U32.HI R32, RZ, 0x5, R209 ;  /* 0x00000005ff207819 */ /* 0x000fe400000116d1 */
[----:B------:R-:W-:Y:S01]  /*47f0*/  FMNMX3.FTZ R7, R7, R154, R158, !PT ;  /* 0x0000009a07077276 */ /* 0x000fe2000781009e */
[----:B------:R-:W3:Y:S01]  /*4800*/  SHFL.BFLY PT, R133, R4, 0x2, 0x1f ;  /* 0x0c401f0004857f89 */ /* 0x000ee200000e0000 */
[----:B------:R-:W-:Y:S01]  /*4810*/  LOP3.LUT R238, R209, 0x1f, RZ, 0xc0, !PT ;  /* 0x0000001fd1ee7812 */ /* 0x000fe200078ec0ff */
[----:B------:R-:W-:Y:S01]  /*4820*/  IMAD R32, R123, 0x8, R32 ;  /* 0x000000087b207824 */ /* 0x000fe200078e0220 */
[----:B------:R-:W-:Y:S01]  /*4830*/  FMNMX3.FTZ R7, R7, R156, R170, !PT ;  /* 0x0000009c07077276 */ /* 0x000fe200078100aa */
[----:B------:R-:W4:Y:S01]  /*4840*/  SHFL.BFLY PT, R134, R5, 0x2, 0x1f ;  /* 0x0c401f0005867f89 */ /* 0x000f2200000e0000 */
[----:B------:R-:W-:Y:S01]  /*4850*/  IADD3 R238, P2, P1, R11, R118, R238 ;  /* 0x000000760bee7210 */ /* 0x000fe2000795e0ee */
[C---:B------:R-:W-:Y:S01]  /*4860*/  VIADD R30, R32.reuse, 0x4 ;  /* 0x00000004201e7836 */ /* 0x040fe20000000000 */
[----:B------:R-:W-:Y:S01]  /*4870*/  FMNMX3.FTZ R7, R7, R168, R60, !PT ;  /* 0x000000a807077276 */ /* 0x000fe2000781003c */
[----:B------:R-:W-:Y:S01]  /*4880*/  IMAD.WIDE.U32 R32, R32, -0x326172a9, RZ ;  /* 0xcd9e8d5720207825 */ /* 0x000fe200078e00ff */
[----:B------:R-:W-:-:S02]  /*4890*/  SHF.R.S32.HI R10, RZ, 0x1f, R11 ;  /* 0x0000001fff0a7819 */ /* 0x000fc4000001140b */
[----:B------:R-:W-:Y:S01]  /*48a0*/  FMNMX3.FTZ R7, R7, R58, R65, !PT ;  /* 0x0000003a07077276 */ /* 0x000fe20007810041 */
[----:B------:R-:W-:Y:S01]  /*48b0*/  IMAD.WIDE.U32 R30, R30, -0x326172a9, RZ ;  /* 0xcd9e8d571e1e7825 */ /* 0x000fe200078e00ff */
[----:B------:R-:W-:Y:S02]  /*48c0*/  IADD3.X R117, PT, PT, R10, R117, RZ, P2, P1 ;  /* 0x000000750a757210 */ /* 0x000fe400017e24ff */
[----:B------:R-:W-:Y:S01]  /*48d0*/  FMNMX.FTZ R7, R56, R7, !PT ;  /* 0x0000000738077209 */ /* 0x000fe20007810000 */
[----:B------:R-:W-:Y:S01]  /*48e0*/  IMAD.WIDE.U32 R238, R238, -0x2daee0ad, RZ ;  /* 0xd2511f53eeee7825 */ /* 0x000fe200078e00ff */
[CC--:B------:R-:W-:Y:S02]  /*48f0*/  LOP3.LUT R232, R216.reuse, R117.reuse, R31, 0x96, !PT ;  /* 0x00000075d8e87212 */ /* 0x0c0fe400078e961f */
[----:B------:R-:W-:Y:S01]  /*4900*/  LOP3.LUT R236, R216, R117, R33, 0x96, !PT ;  /* 0x00000075d8ec7212 */ /* 0x000fe200078e9621 */
[----:B------:R-:W5:Y:S01]  /*4910*/  SHFL.BFLY PT, R6, R7, 0x2, 0x1f ;  /* 0x0c401f0007067f89 */ /* 0x000f6200000e0000 */
[----:B--2---:R-:W-:Y:S01]  /*4920*/  FMNMX.FTZ R9, R8, R9, !PT ;  /* 0x0000000908097209 */ /* 0x004fe20007810000 */
[----:B------:R-:W-:Y:S01]  /*4930*/  IMAD.WIDE.U32 R232, R232, -0x2daee0ad, RZ ;  /* 0xd2511f53e8e87825 */ /* 0x000fe200078e00ff */
[----:B------:R-:W-:-:S02]  /*4940*/  LOP3.LUT R10, R217, R61, R239, 0x96, !PT ;  /* 0x0000003dd90a7212 */ /* 0x000fc400078e96ef */
[----:B---3--:R-:W-:Y:S01]  /*4950*/  FMNMX.FTZ R133, R4, R133, !PT ;  /* 0x0000008504857209 */ /* 0x008fe20007810000 */
[----:B------:R-:W2:Y:S01]  /*4960*/  SHFL.BFLY PT, R136, R9, 0x1, 0x1f ;  /* 0x0c201f0009887f89 */ /* 0x000ea200000e0000 */
[----:B------:R-:W-:Y:S01]  /*4970*/  IMAD.WIDE.U32 R236, R236, -0x2daee0ad, RZ ;  /* 0xd2511f53ecec7825 */ /* 0x000fe200078e00ff */
[----:B----4-:R-:W-:Y:S02]  /*4980*/  FMNMX.FTZ R134, R5, R134, !PT ;  /* 0x0000008605867209 */ /* 0x010fe40007810000 */
[----:B------:R-:W3:Y:S01]  /*4990*/  SHFL.BFLY PT, R4, R133, 0x1, 0x1f ;  /* 0x0c201f0085047f89 */ /* 0x000ee200000e0000 */
[----:B------:R-:W-:Y:S01]  /*49a0*/  VIADD R5, R217, 0xbb67ae85 ;  /* 0xbb67ae85d9057836 */ /* 0x000fe20000000000 */
[----:B------:R-:W-:Y:S01]  /*49b0*/  LEA R185, R185, UR5, 0x1 ;  /* 0x00000005b9b97c11 */ /* 0x000fe2000f8e08ff */
[----:B------:R-:W-:Y:S02]  /*49c0*/  IMAD.U32 R8, R221, 0x10000, RZ ;  /* 0x00010000dd087824 */ /* 0x000fe400078e00ff */
[----:B------:R-:W-:Y:S01]  /*49d0*/  IMAD.WIDE.U32 R10, R10, -0x326172a9, RZ ;  /* 0xcd9e8d570a0a7825 */ /* 0x000fe200078e00ff */
[CC--:B------:R-:W-:Y:S01]  /*49e0*/  LOP3.LUT R226, R5.reuse, R238.reuse, R233, 0x96, !PT ;  /* 0x000000ee05e27212 */ /* 0x0c0fe200078e96e9 */
[----:B------:R-:W-:Y:S01]  /*49f0*/  LDSM.16.MT88.4 R116, [R185+0x6000] ;  /* 0x00600000b974783b */ /* 0x000fe20000004200 */
[----:B------:R-:W-:Y:S01]  /*4a00*/  LOP3.LUT R234, R5, R238, R237, 0x96, !PT ;  /* 0x000000ee05ea7212 */ /* 0x000fe200078e96ed */
[----:B------:R-:W-:Y:S01]  /*4a10*/  IMAD.IADD R180, R2, 0x1, R185 ;  /* 0x0000000102b47824 */ /* 0x000fe200078e02b9 */
[----:B------:R-:W-:Y:S01]  /*4a20*/  LOP3.LUT R221, R221, 0xff0000, R8, 0xf8, !PT ;  /* 0x00ff0000dddd7812 */ /* 0x000fe200078ef808 */
[----:B------:R-:W-:Y:S01]  /*4a30*/  IMAD.WIDE.U32 R226, R226, -0x326172a9, RZ ;  /* 0xcd9e8d57e2e27825 */ /* 0x000fe200078e00ff */
[----:B------:R-:W-:-:S02]  /*4a40*/  LOP3.LUT R8, R223, R30, R11, 0x96, !PT ;  /* 0x0000001edf087212 */ /* 0x000fc400078e960b */
[----:B-----5:R-:W-:Y:S01]  /*4a50*/  FMNMX.FTZ R6, R7, R6, !PT ;  /* 0x0000000607067209 */ /* 0x020fe20007810000 */
[----:B------:R-:W-:Y:S01]  /*4a60*/  IMAD.WIDE.U32 R234, R234, -0x326172a9, RZ ;  /* 0xcd9e8d57eaea7825 */ /* 0x000fe200078e00ff */
[----:B------:R-:W-:Y:S01]  /*4a70*/  LOP3.LUT R12, R29, R10, R227, 0x96, !PT ;  /* 0x0000000a1d0c7212 */ /* 0x000fe200078e96e3 */
[----:B------:R-:W4:Y:S01]  /*4a80*/  SHFL.BFLY PT, R7, R134, 0x1, 0x1f ;  /* 0x0c201f0086077f89 */ /* 0x000f2200000e0000 */
[----:B------:R-:W-:Y:S01]  /*4a90*/  LOP3.LUT R5, R223, R32, R11, 0x96, !PT ;  /* 0x00000020df057212 */ /* 0x000fe200078e960b */
[----:B------:R-:W-:Y:S01]  /*4aa0*/  IMAD.IADD R181, R0, 0x1, R185 ;  /* 0x0000000100b57824 */ /* 0x000fe200078e02b9 */
[----:B--2---:R-:W-:Y:S01]  /*4ab0*/  FMNMX.FTZ R136, R9, R136, !PT ;  /* 0x0000008809887209 */ /* 0x004fe20007810000 */
[----:B------:R-:W-:Y:S01]  /*4ac0*/  IMAD.WIDE.U32 R8, R8, -0x2daee0ad, RZ ;  /* 0xd2511f5308087825 */ /* 0x000fe200078e00ff */
[----:B------:R-:W-:Y:S01]  /*4ad0*/  LOP3.LUT R228, R29, R10, R235, 0x96, !PT ;  /* 0x0000000a1de47212 */ /* 0x000fe200078e96eb */
[----:B------:R-:W2:Y:S01]  /*4ae0*/  SHFL.BFLY PT, R135, R6, 0x1, 0x1f ;  /* 0x0c201f0006877f89 */ /* 0x000ea200000e0000 */
[----:B---3--:R-:W-:Y:S01]  /*4af0*/  FMNMX.FTZ R133, R133, R4, !PT ;  /* 0x0000000485857209 */ /* 0x008fe20007810000 */
[----:B------:R-:W-:Y:S01]  /*4b00*/  IMAD.WIDE.U32 R12, R12, -0x2daee0ad, RZ ;  /* 0xd2511f530c0c7825 */ /* 0x000fe200078e00ff */
[----:B------:R-:W-:-:S03]  /*4b10*/  LOP3.LUT R4, R169, R232, R9, 0x96, !PT ;  /* 0x000000e8a9047212 */ /* 0x000fc600078e9609 */
[----:B-1----:R-:W-:Y:S01]  /*4b20*/  FMUL.FTZ R141, R136, UR4 ;  /* 0x00000004888d7c20 */ /* 0x002fe20008410000 */
[----:B------:R-:W1:Y:S01]  /*4b30*/  LDSM.16.MT88.4 R80, [R181+0x6000] ;  /* 0x00600000b550783b */ /* 0x000e620000004200 */
[----:B------:R-:W-:Y:S01]  /*4b40*/  IMAD.WIDE.U32 R240, R5, -0x2daee0ad, RZ ;  /* 0xd2511f5305f07825 */ /* 0x000fe200078e00ff */
[----:B------:R-:W-:-:S03]  /*4b50*/  LOP3.LUT R10, R167, R8, R13, 0x96, !PT ;  /* 0x00000008a70a7212 */ /* 0x000fc600078e960d */
[----:B------:R-:W-:Y:S01]  /*4b60*/  FMUL.FTZ R155, R133, UR4 ;  /* 0x00000004859b7c20 */ /* 0x000fe20008410000 */
[----:B------:R-:W3:Y:S01]  /*4b70*/  LDSM.16.MT88.4 R112, [R180+0x6000] ;  /* 0x00600000b470783b */ /* 0x000ee20000004200 */
[----:B------:R-:W-:Y:S01]  /*4b80*/  IMAD.WIDE.U32 R8, R4, -0x326172a9, RZ ;  /* 0xcd9e8d5704087825 */ /* 0x000fe200078e00ff */
[----:B------:R-:W-:-:S03]  /*4b90*/  LOP3.LUT R5, R169, R236, R241, 0x96, !PT ;  /* 0x000000eca9057212 */ /* 0x000fc600078e96f1 */
[----:B------:R-:W-:Y:S01]  /*4ba0*/  IMAD.WIDE.U32 R10, R10, -0x326172a9, RZ ;  /* 0xcd9e8d570a0a7825 */ /* 0x000fe200078e00ff */
[----:B------:R-:W-:-:S03]  /*4bb0*/  LOP3.LUT R4, R220, R226, R9, 0x96, !PT ;  /* 0x000000e2dc047212 */ /* 0x000fc600078e9609 */
[----:B------:R-:W-:Y:S01]  /*4bc0*/  IMAD.WIDE.U32 R230, R5, -0x326172a9, RZ ;  /* 0xcd9e8d5705e67825 */ /* 0x000fe200078e00ff */
[----:B------:R-:W-:Y:S02]  /*4bd0*/  LOP3.LUT R8, R219, R8, R11, 0x96, !PT ;  /* 0x00000008db087212 */ /* 0x000fe400078e960b */
[----:B----4-:R-:W-:Y:S01]  /*4be0*/  FMNMX.FTZ R134, R134, R7, !PT ;  /* 0x0000000786867209 */ /* 0x010fe20007810000 */
[----:B------:R-:W-:Y:S01]  /*4bf0*/  IMAD.WIDE.U32 R4, R4, -0x2daee0ad, RZ ;  /* 0xd2511f5304047825 */ /* 0x000fe200078e00ff */
[----:B------:R-:W-:Y:S02]  /*4c00*/  LOP3.LUT R11, R220, R234, R231, 0x96, !PT ;  /* 0x000000eadc0b7212 */ /* 0x000fe400078e96e7 */
[----:B------:R-:W-:Y:S01]  /*4c10*/  FSETP.NEU.FTZ.AND P1, PT, R134, -INF , PT ;  /* 0xff8000008600780b */ /* 0x000fe20003f3d000 */
[----:B------:R-:W-:-:S04]  /*4c20*/  IMAD.WIDE.U32 R8, R8, -0x2daee0ad, RZ ;  /* 0xd2511f5308087825 */ /* 0x000fc800078e00ff */
[----:B------:R-:W-:Y:S01]  /*4c30*/  FMUL.FTZ R160, R134, UR4 ;  /* 0x0000000486a07c20 */ /* 0x000fe20008410000 */
[----:B------:R-:W-:Y:S02]  /*4c40*/  LOP3.LUT R12, R165, R12, R5, 0x96, !PT ;  /* 0x0000000ca50c7212 */ /* 0x000fe400078e9605 */
[----:B--2---:R-:W-:Y:S01]  /*4c50*/  FMNMX.FTZ R135, R6, R135, !PT ;  /* 0x0000008706877209 */ /* 0x004fe20007810000 */
[----:B------:R-:W-:Y:S01]  /*4c60*/  IMAD.WIDE.U32 R228, R228, -0x2daee0ad, RZ ;  /* 0xd2511f53e4e47825 */ /* 0x000fe200078e00ff */
[----:B------:R-:W-:Y:S02]  /*4c70*/  LOP3.LUT R4, R163, R4, R9, 0x96, !PT ;  /* 0x00000004a3047212 */ /* 0x000fe400078e9609 */
[----:B------:R-:W-:Y:S01]  /*4c80*/  FSEL R160, R160, RZ, P1 ;  /* 0x000000ffa0a07208 */ /* 0x000fe20000800000 */
[----:B------:R-:W-:Y:S01]  /*4c90*/  IMAD.WIDE.U32 R12, R12, -0x326172a9, RZ ;  /* 0xcd9e8d570c0c7825 */ /* 0x000fe200078e00ff */
[----:B------:R-:W-:-:S03]  /*4ca0*/  FSETP.NEU.FTZ.AND P1, PT, R133, -INF , PT ;  /* 0xff8000008500780b */ /* 0x000fc60003f3d000 */
[----:B------:R-:W-:Y:S01]  /*4cb0*/  FMUL.FTZ R67, R135, UR4 ;  /* 0x0000000487437c20 */ /* 0x000fe20008410000 */
[----:B------:R-:W-:Y:S01]  /*4cc0*/  LOP3.LUT R240, R167, R240, R229, 0x96, !PT ;  /* 0x000000f0a7f07212 */ /* 0x000fe200078e96e5 */
[----:B------:R-:W-:Y:S01]  /*4cd0*/  IMAD.WIDE.U32 R16, R4, -0x326172a9, RZ ;  /* 0xcd9e8d5704107825 */ /* 0x000fe200078e00ff */
[----:B------:R-:W-:-:S03]  /*4ce0*/  FSEL R155, R155, RZ, P1 ;  /* 0x000000ff9b9b7208 */ /* 0x000fc60000800000 */
[--C-:B------:R-:W-:Y:S01]  /*4cf0*/  FFMA.FTZ R41, R3, UR4, -R160.reuse ;  /* 0x0000000403297c23 */ /* 0x100fe200080108a0 */
[----:B------:R-:W-:Y:S01]  /*4d00*/  FFMA.FTZ R40, R39, UR4, -R160 ;  /* 0x0000000427287c23 */ /* 0x000fe200080108a0 */
[----:B------:R-:W-:Y:S01]  /*4d10*/  IMAD.IADD R139, R0, 0x1, R180 ;  /* 0x00000001008b7824 */ /* 0x000fe200078e02b4 */
[----:B------:R-:W-:Y:S01]  /*4d20*/  LOP3.LUT R4, R218, R12, R17, 0x96, !PT ;  /* 0x0000000cda047212 */ /* 0x000fe200078e9611 */
[----:B------:R-:W-:Y:S02]  /*4d30*/  IMAD.MOV.U32 R12, RZ, RZ, R16 ;  /* 0x000000ffff0c7224 */ /* 0x000fe400078e0010 */
[--C-:B------:R-:W-:Y:S01]  /*4d40*/  FFMA.FTZ R44, R100, UR4, -R155.reuse ;  /* 0x00000004642c7c23 */ /* 0x100fe2000801089b */
[----:B------:R-:W-:Y:S01]  /*4d50*/  FFMA.FTZ R47, R102, UR4, -R155 ;  /* 0x00000004662f7c23 */ /* 0x000fe2000801089b */
[----:B------:R-:W-:Y:S01]  /*4d60*/  PRMT R6, R16, 0x7771, RZ ;  /* 0x0000777110067816 */ /* 0x000fe200000000ff */
[----:B------:R-:W-:Y:S01]  /*4d70*/  IMAD.WIDE.U32 R240, R240, -0x326172a9, RZ ;  /* 0xcd9e8d57f0f07825 */ /* 0x000fe200078e00ff */
[----:B------:R-:W-:-:S03]  /*4d80*/  LOP3.LUT R7, R12, 0xff, RZ, 0xc0, !PT ;  /* 0x000000ff0c077812 */ /* 0x000fc600078ec0ff */
[----:B------:R-:W-:Y:S01]  /*4d90*/  FFMA.FTZ R28, R35, UR4, -R160 ;  /* 0x00000004231c7c23 */ /* 0x000fe200080108a0 */
[----:B------:R-:W-:Y:S01]  /*4da0*/  MUFU.EX2 R44, R44 ;  /* 0x0000002c002c7308 */ /* 0x000fe20000000800 */
[----:B------:R-:W-:Y:S01]  /*4db0*/  SHF.R.U32.HI R0, RZ, 0x18, R4 ;  /* 0x00000018ff007819 */ /* 0x000fe20000011604 */
[----:B------:R-:W-:Y:S01]  /*4dc0*/  FFMA.FTZ R35, R106, UR4, -R155 ;  /* 0x000000046a237c23 */ /* 0x000fe2000801089b */
[----:B------:R-:W-:Y:S01]  /*4dd0*/  PRMT R6, R7, 0x5410, R6 ;  /* 0x0000541007067816 */ /* 0x000fe20000000006 */
[----:B------:R-:W2:Y:S01]  /*4de0*/  MUFU.EX2 R47, R47 ;  /* 0x0000002f002f7308 */ /* 0x000ea20000000800 */
[----:B------:R-:W-:Y:S01]  /*4df0*/  PRMT R7, R4, 0x7632, R7 ;  /* 0x0000763204077816 */ /* 0x000fe20000000007 */
[----:B------:R-:W-:Y:S01]  /*4e00*/  FFMA.FTZ R2, R108, UR4, -R155 ;  /* 0x000000046c027c23 */ /* 0x000fe2000801089b */
[----:B------:R-:W-:Y:S01]  /*4e10*/  LOP3.LUT R230, R219, R230, R241, 0x96, !PT ;  /* 0x000000e6dbe67212 */ /* 0x000fe200078e96f1 */
[----:B------:R-:W-:Y:S01]  /*4e20*/  FFMA.FTZ R3, R43, UR4, -R160 ;  /* 0x000000042b037c23 */ /* 0x000fe200080108a0 */
[----:B------:R-:W-:Y:S01]  /*4e30*/  LOP3.LUT R7, R7, 0xff, RZ, 0xc0, !PT ;  /* 0x000000ff07077812 */ /* 0x000fe200078ec0ff */
[----:B------:R-:W-:Y:S01]  /*4e40*/  MUFU.EX2 R41, R41 ;  /* 0x0000002900297308 */ /* 0x000fe20000000800 */
[----:B------:R-:W-:Y:S01]  /*4e50*/  PRMT R14, R16, 0x7773, RZ ;  /* 0x00007773100e7816 */ /* 0x000fe200000000ff */
[----:B------:R-:W-:Y:S01]  /*4e60*/  IMAD.WIDE.U32 R230, R230, -0x2daee0ad, RZ ;  /* 0xd2511f53e6e67825 */ /* 0x000fe200078e00ff */
[----:B------:R-:W-:Y:S01]  /*4e70*/  PRMT R0, R7, 0x5410, R0 ;  /* 0x0000541007007816 */ /* 0x000fe20000000000 */
[----:B------:R-:W4:Y:S01]  /*4e80*/  MUFU.EX2 R40, R40 ;  /* 0x0000002800287308 */ /* 0x000f220000000800 */
[----:B------:R-:W-:Y:S01]  /*4e90*/  PRMT R5, R16, 0x7772, RZ ;  /* 0x0000777210057816 */ /* 0x000fe200000000ff */
[----:B------:R-:W-:Y:S01]  /*4ea0*/  FFMA.FTZ R45, R37, UR4, -R160 ;  /* 0x00000004252d7c23 */ /* 0x000fe200080108a0 */
[----:B------:R-:W-:Y:S01]  /*4eb0*/  FSETP.NEU.FTZ.AND P1, PT, R136, -INF , PT ;  /* 0xff8000008800780b */ /* 0x000fe20003f3d000 */
[----:B------:R-:W-:Y:S01]  /*4ec0*/  MUFU.EX2 R35, R35 ;  /* 0x0000002300237308 */ /* 0x000fe20000000800 */
[----:B------:R-:W-:Y:S01]  /*4ed0*/  PRMT R5, R5, 0x5410, R14 ;  /* 0x0000541005057816 */ /* 0x000fe2000000000e */
[----:B------:R-:W-:Y:S01]  /*4ee0*/  IMAD.WIDE.U32 R14, R11, -0x2daee0ad, RZ ;  /* 0xd2511f530b0e7825 */ /* 0x000fe200078e00ff */
[----:B------:R-:W-:Y:S01]  /*4ef0*/  HSET2.LE.AND R101, R0, R221, PT ;  /* 0x000000dd00657233 */ /* 0x000fe20003803000 */
[----:B------:R-:W5:Y:S01]  /*4f00*/  MUFU.EX2 R2, R2 ;  /* 0x0000000200027308 */ /* 0x000f620000000800 */
[----:B--2---:R-:W-:Y:S01]  /*4f10*/  F2FP.F16.F32.PACK_AB R0, R47, R44 ;  /* 0x0000002c2f00723e */ /* 0x004fe200000000ff */
[----:B------:R-:W-:Y:S01]  /*4f20*/  FFMA.FTZ R37, R27, UR4, -R160 ;  /* 0x000000041b257c23 */ /* 0x000fe200080108a0 */
[----:B------:R-:W-:Y:S01]  /*4f30*/  LOP3.LUT R9, R4, 0xffff, RZ, 0xc0, !PT ;  /* 0x0000ffff04097812 */ /* 0x000fe200078ec0ff */
[----:B------:R-:W-:Y:S01]  /*4f40*/  MUFU.EX2 R3, R3 ;  /* 0x0000000300037308 */ /* 0x000fe20000000800 */
[----:B------:R-:W-:Y:S01]  /*4f50*/  FSEL R141, R141, RZ, P1 ;  /* 0x000000ff8d8d7208 */ /* 0x000fe20000800000 */
[----:B------:R-:W-:Y:S01]  /*4f60*/  FFMA.FTZ R55, R26, UR4, -R155 ;  /* 0x000000041a377c23 */ /* 0x000fe2000801089b */
[----:B------:R-:W-:Y:S01]  /*4f70*/  LOP3.LUT R101, R0, R101, RZ, 0xc0, !PT ;  /* 0x0000006500657212 */ /* 0x000fe200078ec0ff */
[----:B------:R-:W2:Y:S01]  /*4f80*/  MUFU.EX2 R28, R28 ;  /* 0x0000001c001c7308 */ /* 0x000ea20000000800 */
[----:B------:R-:W-:Y:S01]  /*4f90*/  LOP3.LUT R228, R165, R228, R15, 0x96, !PT ;  /* 0x000000e4a5e47212 */ /* 0x000fe200078e960f */
[--C-:B------:R-:W-:Y:S01]  /*4fa0*/  FFMA.FTZ R51, R96, UR4, -R141.reuse ;  /* 0x0000000460337c23 */ /* 0x100fe2000801088d */
[----:B------:R-:W-:Y:S01]  /*4fb0*/  FSETP.NEU.FTZ.AND P1, PT, R135, -INF , PT ;  /* 0xff8000008700780b */ /* 0x000fe20003f3d000 */
[----:B------:R-:W-:Y:S01]  /*4fc0*/  FFMA.FTZ R53, R38, UR4, -R141 ;  /* 0x0000000426357c23 */ /* 0x000fe2000801088d */
[----:B------:R-:W-:Y:S01]  /*4fd0*/  LOP3.LUT R0, R163, R14, R231, 0x96, !PT ;  /* 0x0000000ea3007212 */ /* 0x000fe200078e96e7 */
[----:B------:R-:W-:Y:S01]  /*4fe0*/  IMAD.WIDE.U32 R228, R228, -0x326172a9, RZ ;  /* 0xcd9e8d57e4e47825 */ /* 0x000fe200078e00ff */
[----:B------:R-:W-:-:S03]  /*4ff0*/  LOP3.LUT R100, R4, 0xff, RZ, 0xc0, !PT ;  /* 0x000000ff04647812 */ /* 0x000fc600078ec0ff */
[----:B------:R-:W-:Y:S01]  /*5000*/  FFMA.FTZ R38, R104, UR4, -R141 ;  /* 0x0000000468267c23 */ /* 0x000fe2000801088d */
[----:B------:R-:W-:Y:S01]  /*5010*/  SHF.R.U32.HI R9, RZ, 0x8, R9 ;  /* 0x00000008ff097819 */ /* 0x000fe20000011609 */
[----:B------:R-:W-:Y:S01]  /*5020*/  IMAD.WIDE.U32 R16, R0, -0x326172a9, RZ ;  /* 0xcd9e8d5700107825 */ /* 0x000fe200078e00ff */
[----:B------:R-:W-:-:S03]  /*5030*/  FSEL R67, R67, RZ, P1 ;  /* 0x000000ff43437208 */ /* 0x000fc60000800000 */
[----:B------:R-:W-:Y:S01]  /*5040*/  FFMA.FTZ R48, R98, UR4, -R141 ;  /* 0x0000000462307c23 */ /* 0x000fe2000801088d */
[----:B------:R-:W-:Y:S01]  /*5050*/  PRMT R100, R100, 0x5410, R9 ;  /* 0x0000541064647816 */ /* 0x000fe20000000009 */
[----:B------:R-:W-:Y:S01]  /*5060*/  IMAD.MOV.U32 R14, RZ, RZ, R16 ;  /* 0x000000ffff0e7224 */ /* 0x000fe200078e0010 */
[----:B------:R-:W-:Y:S01]  /*5070*/  LOP3.LUT R12, R5, 0xff00ff, RZ, 0xc0, !PT ;  /* 0x00ff00ff050c7812 */ /* 0x000fe200078ec0ff */
[----:B------:R-:W-:Y:S01]  /*5080*/  FFMA.FTZ R46, R36, UR4, -R67 ;  /* 0x00000004242e7c23 */ /* 0x000fe20008010843 */
[----:B------:R-:W-:Y:S01]  /*5090*/  LOP3.LUT R0, R218, R228, R17, 0x96, !PT ;  /* 0x000000e4da007212 */ /* 0x000fe200078e9611 */
[--C-:B------:R-:W-:Y:S01]  /*50a0*/  FFMA.FTZ R39, R92, UR4, -R67.reuse ;  /* 0x000000045c277c23 */ /* 0x100fe20008010843 */
[--C-:B------:R-:W-:Y:S01]  /*50b0*/  HSET2.LE.AND R100, R100, R221.reuse, PT ;  /* 0x000000dd64647233 */ /* 0x100fe20003803000 */
[--C-:B------:R-:W-:Y:S01]  /*50c0*/  FFMA.FTZ R36, R94, UR4, -R67.reuse ;  /* 0x000000045e247c23 */ /* 0x100fe20008010843 */
[----:B----4-:R-:W-:Y:S01]  /*50d0*/  F2FP.F16.F32.PACK_AB R9, R40, R41 ;  /* 0x000000292809723e */ /* 0x010fe200000000ff */
[----:B------:R-:W-:Y:S01]  /*50e0*/  FFMA.FTZ R49, R42, UR4, -R67 ;  /* 0x000000042a317c23 */ /* 0x000fe20008010843 */
[--C-:B------:R-:W-:Y:S01]  /*50f0*/  HSET2.LE.AND R5, R6, R221.reuse, PT ;  /* 0x000000dd06057233 */ /* 0x100fe20003803000 */
[----:B------:R-:W-:Y:S01]  /*5100*/  MUFU.EX2 R39, R39 ;  /* 0x0000002700277308 */ /* 0x000fe20000000800 */
[--C-:B------:R-:W-:Y:S01]  /*5110*/  HSET2.LE.AND R103, R12, R221.reuse, PT ;  /* 0x000000dd0c677233 */ /* 0x100fe20003803000 */
[----:B------:R-:W-:Y:S01]  /*5120*/  VIADD R228, R216, 0x1715609d ;  /* 0x1715609dd8e47836 */ /* 0x000fe20000000000 */
[----:B-----5:R-:W-:Y:S01]  /*5130*/  F2FP.F16.F32.PACK_AB R4, R2, R35 ;  /* 0x000000230204723e */ /* 0x020fe200000000ff */
[----:B------:R-:W4:Y:S01]  /*5140*/  MUFU.EX2 R36, R36 ;  /* 0x0000002400247308 */ /* 0x000f220000000800 */
[----:B------:R-:W-:Y:S01]  /*5150*/  LOP3.LUT R96, R0, 0xffff, RZ, 0xc0, !PT ;  /* 0x0000ffff00607812 */ /* 0x000fe200078ec0ff */
[--C-:B------:R-:W-:Y:S01]  /*5160*/  FFMA.FTZ R50, R24, UR4, -R155.reuse ;  /* 0x0000000418327c23 */ /* 0x100fe2000801089b */
[----:B--2---:R-:W-:Y:S01]  /*5170*/  F2FP.F16.F32.PACK_AB R102, R28, R3 ;  /* 0x000000031c66723e */ /* 0x004fe200000000ff */
[----:B------:R-:W-:Y:S01]  /*5180*/  MUFU.EX2 R51, R51 ;  /* 0x0000003300337308 */ /* 0x000fe20000000800 */
[----:B------:R-:W-:Y:S01]  /*5190*/  LOP3.LUT R100, R9, R100, RZ, 0xc0, !PT ;  /* 0x0000006409647212 */ /* 0x000fe200078ec0ff */
[----:B------:R-:W-:Y:S01]  /*51a0*/  FFMA.FTZ R42, R25, UR4, -R160 ;  /* 0x00000004192a7c23 */ /* 0x000fe200080108a0 */
[C---:B------:R-:W-:Y:S01]  /*51b0*/  PRMT R9, R16.reuse, 0x7773, RZ ;  /* 0x0000777310097816 */ /* 0x040fe200000000ff */
[----:B------:R-:W2:Y:S01]  /*51c0*/  MUFU.EX2 R38, R38 ;  /* 0x0000002600267308 */ /* 0x000ea20000000800 */
[----:B------:R-:W-:Y:S01]  /*51d0*/  PRMT R12, R16, 0x7772, RZ ;  /* 0x00007772100c7816 */ /* 0x000fe200000000ff */
[--C-:B------:R-:W-:Y:S01]  /*51e0*/  FFMA.FTZ R43, R22, UR4, -R155.reuse ;  /* 0x00000004162b7c23 */ /* 0x100fe2000801089b */
[----:B------:R-:W-:Y:S01]  /*51f0*/  LOP3.LUT R11, R0, 0xff, RZ, 0xc0, !PT ;  /* 0x000000ff000b7812 */ /* 0x000fe200078ec0ff */
[----:B------:R-:W-:Y:S01]  /*5200*/  MUFU.EX2 R49, R49 ;  /* 0x0000003100317308 */ /* 0x000fe20000000800 */
[----:B------:R-:W-:Y:S01]  /*5210*/  SHF.R.U32.HI R96, RZ, 0x8, R96 ;  /* 0x00000008ff607819 */ /* 0x000fe20000011660 */
[----:B------:R-:W-:Y:S01]  /*5220*/  FFMA.FTZ R34, R34, UR4, -R155 ;  /* 0x0000000422227c23 */ /* 0x000fe2000801089b */
[----:B------:R-:W-:Y:S01]  /*5230*/  LOP3.LUT R102, R102, R5, RZ, 0xc0, !PT ;  /* 0x0000000566667212 */ /* 0x000fe200078ec0ff */
[----:B------:R-:W5:Y:S01]  /*5240*/  MUFU.EX2 R46, R46 ;  /* 0x0000002e002e7308 */ /* 0x000f620000000800 */
[----:B------:R-:W-:Y:S01]  /*5250*/  LOP3.LUT R103, R4, R103, RZ, 0xc0, !PT ;  /* 0x0000006704677212 */ /* 0x000fe200078ec0ff */
[----:B------:R-:W-:Y:S01]  /*5260*/  FFMA.FTZ R62, R62, UR4, -R67 ;  /* 0x000000043e3e7c23 */ /* 0x000fe20008010843 */
[----:B------:R-:W5:Y:S01]  /*5270*/  LDSM.16.MT88.4 R4, [R139+0x6000] ;  /* 0x006000008b04783b */ /* 0x000f620000004200 */
[----:B------:R-:W-:Y:S01]  /*5280*/  PRMT R12, R12, 0x5410, R9 ;  /* 0x000054100c0c7816 */ /* 0x000fe20000000009 */
[----:B------:R-:W-:Y:S01]  /*5290*/  MUFU.EX2 R53, R53 ;  /* 0x0000003500357308 */ /* 0x000fe20000000800 */
[----:B------:R-:W-:Y:S01]  /*52a0*/  PRMT R96, R11, 0x5410, R96 ;  /* 0x000054100b607816 */ /* 0x000fe20000000060 */
[----:B------:R-:W-:Y:S01]  /*52b0*/  FFMA.FTZ R175, R154, UR4, -R67 ;  /* 0x000000049aaf7c23 */ /* 0x000fe20008010843 */
[----:B------:R-:W-:Y:S01]  /*52c0*/  PRMT R11, R0, 0x7632, R11 ;  /* 0x00007632000b7816 */ /* 0x000fe2000000000b */
[----:B------:R-:W5:Y:S01]  /*52d0*/  MUFU.EX2 R48, R48 ;  /* 0x0000003000307308 */ /* 0x000f620000000800 */
[----:B------:R-:W-:Y:S01]  /*52e0*/  LOP3.LUT R12, R12, 0xff00ff, RZ, 0xc0, !PT ;  /* 0x00ff00ff0c0c7812 */ /* 0x000fe200078ec0ff */
[C---:B------:R-:W-:Y:S01]  /*52f0*/  HMMA.16816.F32 R124, R100.reuse, R116, RZ ;  /* 0x00000074647c723c */ /* 0x040fe200000018ff */
[----:B------:R-:W-:Y:S01]  /*5300*/  PRMT R98, R16, 0x7771, RZ ;  /* 0x0000777110627816 */ /* 0x000fe200000000ff */
[----:B------:R-:W-:Y:S01]  /*5310*/  MUFU.EX2 R37, R37 ;  /* 0x0000002500257308 */ /* 0x000fe20000000800 */
[----:B------:R-:W-:Y:S01]  /*5320*/  LOP3.LUT R15, R14, 0xff, RZ, 0xc0, !PT ;  /* 0x000000ff0e0f7812 */ /* 0x000fe200078ec0ff */
[----:B------:R-:W-:Y:S01]  /*5330*/  LDSM.16.MT88.4 R16, [R181+0x6800] ;  /* 0x00680000b510783b */ /* 0x000fe20000004200 */
[----:B------:R-:W-:Y:S01]  /*5340*/  SHF.R.U32.HI R0, RZ, 0x18, R0 ;  /* 0x00000018ff007819 */ /* 0x000fe20000011600 */
[----:B------:R-:W-:Y:S01]  /*5350*/  MUFU.EX2 R55, R55 ;  /* 0x0000003700377308 */ /* 0x000fe20000000800 */
[----:B------:R-:W-:Y:S01]  /*5360*/  LOP3.LUT R11, R11, 0xff, RZ, 0xc0, !PT ;  /* 0x000000ff0b0b7812 */ /* 0x000fe200078ec0ff */
[C---:B-1----:R-:W-:Y:S01]  /*5370*/  HMMA.16816.F32 R72, R100.reuse, R80, RZ ;  /* 0x000000506448723c */ /* 0x042fe200000018ff */
[----:B------:R-:W-:Y:S01]  /*5380*/  PRMT R98, R15, 0x5410, R98 ;  /* 0x000054100f627816 */ /* 0x000fe20000000062 */
[----:B------:R-:W-:Y:S01]  /*5390*/  MUFU.EX2 R50, R50 ;  /* 0x0000003200327308 */ /* 0x000fe20000000800 */
[--C-:B------:R-:W-:Y:S01]  /*53a0*/  HSET2.LE.AND R99, R12, R221.reuse, PT ;  /* 0x000000dd0c637233 */ /* 0x100fe20003803000 */
[--C-:B------:R-:W-:Y:S01]  /*53b0*/  FFMA.FTZ R59, R54, UR4, -R141.reuse ;  /* 0x00000004363b7c23 */ /* 0x100fe2000801088d */
[----:B----4-:R-:W-:Y:S01]  /*53c0*/  F2FP.F16.F32.PACK_AB R12, R36, R39 ;  /* 0x00000027240c723e */ /* 0x010fe200000000ff */
[----:B------:R-:W-:Y:S01]  /*53d0*/  MUFU.EX2 R45, R45 ;  /* 0x0000002d002d7308 */ /* 0x000fe20000000800 */
[----:B------:R-:W-:Y:S01]  /*53e0*/  PRMT R0, R11, 0x5410, R0 ;  /* 0x000054100b007816 */ /* 0x000fe20000000000 */
[C---:B---3--:R-:W-:Y:S01]  /*53f0*/  HMMA.16816.F32 R88, R100.reuse, R112, RZ ;  /* 0x000000706458723c */ /* 0x048fe200000018ff */
[--C-:B------:R-:W-:Y:S01]  /*5400*/  HSET2.LE.AND R98, R98, R221.reuse, PT ;  /* 0x000000dd62627233 */ /* 0x100fe20003803000 */
[----:B------:R-:W-:Y:S01]  /*5410*/  MUFU.EX2 R42, R42 ;  /* 0x0000002a002a7308 */ /* 0x000fe20000000800 */
[----:B------:R-:W-:Y:S01]  /*5420*/  LOP3.LUT R99, R12, R99, RZ, 0xc0, !PT ;  /* 0x000000630c637212 */ /* 0x000fe200078ec0ff */
[----:B------:R-:W-:Y:S01]  /*5430*/  FFMA.FTZ R54, R178, UR4, -R141 ;  /* 0x00000004b2367c23 */ /* 0x000fe2000801088d */
[----:B--2---:R-:W-:Y:S01]  /*5440*/  F2FP.F16.F32.PACK_AB R9, R38, R51 ;  /* 0x000000332609723e */ /* 0x004fe200000000ff */
[----:B------:R-:W-:Y:S01]  /*5450*/  MUFU.EX2 R43, R43 ;  /* 0x0000002b002b7308 */ /* 0x000fe20000000800 */
[----:B------:R-:W-:Y:S01]  /*5460*/  LOP3.LUT R12, R228, R10, R13, 0x96, !PT ;  /* 0x0000000ae40c7212 */ /* 0x000fe200078e960d */
[----:B------:R-:W-:Y:S01]  /*5470*/  HMMA.16816.F32 R120, R100, R118, RZ ;  /* 0x000000766478723c */ /* 0x000fe200000018ff */
[----:B------:R-:W-:Y:S01]  /*5480*/  HSET2.LE.AND R97, R0, R221, PT ;  /* 0x000000dd00617233 */ /* 0x000fe20003803000 */
[----:B------:R-:W-:Y:S01]  /*5490*/  MUFU.EX2 R34, R34 ;  /* 0x0000002200227308 */ /* 0x000fe20000000800 */
[----:B-----5:R-:W-:Y:S01]  /*54a0*/  F2FP.F16.F32.PACK_AB R0, R46, R49 ;  /* 0x000000312e00723e */ /* 0x020fe200000000ff */
[----:B------:R-:W-:Y:S01]  /*54b0*/  IMAD.WIDE.U32 R12, R12, -0x2daee0ad, RZ ;  /* 0xd2511f530c0c7825 */ /* 0x000fe200078e00ff */
[----:B------:R-:W-:-:S03]  /*54c0*/  LOP3.LUT R98, R9, R98, RZ, 0xc0, !PT ;  /* 0x0000006209627212 */ /* 0x000fc600078ec0ff */
[----:B------:R-:W-:Y:S01]  /*54d0*/  FFMA.FTZ R57, R222, UR4, -R141 ;  /* 0x00000004de397c23 */ /* 0x000fe2000801088d */
[--C-:B------:R-:W-:Y:S01]  /*54e0*/  HSET2.LE.AND R96, R96, R221.reuse, PT ;  /* 0x000000dd60607233 */ /* 0x100fe20003803000 */
[----:B------:R-:W-:Y:S01]  /*54f0*/  IMAD.MOV.U32 R10, RZ, RZ, R12 ;  /* 0x000000ffff0a7224 */ /* 0x000fe200078e000c */
[----:B------:R-:W-:Y:S01]  /*5500*/  F2FP.F16.F32.PACK_AB R9, R48, R53 ;  /* 0x000000353009723e */ /* 0x000fe200000000ff */
[C---:B------:R-:W-:Y:S01]  /*5510*/  HMMA.16816.F32 R76, R100.reuse, R82, RZ ;  /* 0x00000052644c723c */ /* 0x040fe200000018ff */
[----:B------:R-:W-:Y:S01]  /*5520*/  LOP3.LUT R97, R0, R97, RZ, 0xc0, !PT ;  /* 0x0000006100617212 */ /* 0x000fe200078ec0ff */
[----:B------:R-:W-:Y:S01]  /*5530*/  FFMA.FTZ R0, R21, UR4, -R160 ;  /* 0x0000000415007c23 */ /* 0x000fe200080108a0 */
[----:B------:R-:W-:Y:S01]  /*5540*/  LOP3.LUT R96, R9, R96, RZ, 0xc0, !PT ;  /* 0x0000006009607212 */ /* 0x000fe200078ec0ff */
[----:B------:R-:W1:Y:S01]  /*5550*/  LDSM.16.MT88.4 R20, [R185+0x6800] ;  /* 0x00680000b914783b */ /* 0x000e620000004200 */
[----:B------:R-:W-:Y:S01]  /*5560*/  LOP3.LUT R9, R66, R8, R13, 0x96, !PT ;  /* 0x0000000842097212 */ /* 0x000fe200078e960d */
[----:B------:R-:W-:Y:S01]  /*5570*/  FFMA.FTZ R224, R224, UR4, -R141 ;  /* 0x00000004e0e07c23 */ /* 0x000fe2000801088d */
[C---:B------:R-:W-:Y:S01]  /*5580*/  PRMT R13, R12.reuse, 0x7773, RZ ;  /* 0x000077730c0d7816 */ /* 0x040fe200000000ff */
[----:B------:R-:W2:Y:S01]  /*5590*/  MUFU.EX2 R0, R0 ;  /* 0x0000000000007308 */ /* 0x000ea20000000800 */
[C---:B------:R-:W-:Y:S01]  /*55a0*/  PRMT R8, R12.reuse, 0x7772, RZ ;  /* 0x000077720c087816 */ /* 0x040fe200000000ff */
[----:B------:R-:W-:Y:S01]  /*55b0*/  HMMA.16816.F32 R92, R100, R114, RZ ;  /* 0x00000072645c723c */ /* 0x000fe200000018ff */
[----:B------:R-:W-:Y:S01]  /*55c0*/  PRMT R64, R12, 0x7771, RZ ;  /* 0x000077710c407816 */ /* 0x000fe200000000ff */
[----:B------:R-:W-:Y:S01]  /*55d0*/  MUFU.EX2 R62, R62 ;  /* 0x0000003e003e7308 */ /* 0x000fe20000000800 */
[----:B------:R-:W-:Y:S01]  /*55e0*/  LOP3.LUT R11, R10, 0xff, RZ, 0xc0, !PT ;  /* 0x000000ff0a0b7812 */ /* 0x000fe200078ec0ff */
[----:B------:R-:W-:Y:S01]  /*55f0*/  FFMA.FTZ R63, R52, UR4, -R67 ;  /* 0x00000004343f7c23 */ /* 0x000fe20008010843 */
[----:B------:R-:W-:Y:S01]  /*5600*/  PRMT R8, R8, 0x5410, R13 ;  /* 0x0000541008087816 */ /* 0x000fe2000000000d */
[----:B------:R-:W3:Y:S01]  /*5610*/  MUFU.EX2 R61, R175 ;  /* 0x000000af003d7308 */ /* 0x000ee20000000800 */
[C---:B------:R-:W-:Y:S01]  /*5620*/  LOP3.LUT R10, R9.reuse, 0xffff, RZ, 0xc0, !PT ;  /* 0x0000ffff090a7812 */ /* 0x040fe200078ec0ff */
[C---:B------:R-:W-:Y:S01]  /*5630*/  HMMA.16816.F32 R128, R96.reuse, R116, RZ ;  /* 0x000000746080723c */ /* 0x040fe200000018ff */
[----:B------:R-:W-:Y:S01]  /*5640*/  PRMT R12, R9, 0x7632, R12 ;  /* 0x00007632090c7816 */ /* 0x000fe2000000000c */
[----:B------:R-:W-:Y:S01]  /*5650*/  MUFU.EX2 R57, R57 ;  /* 0x0000003900397308 */ /* 0x000fe20000000800 */
[----:B------:R-:W-:Y:S01]  /*5660*/  PRMT R64, R11, 0x5410, R64 ;  /* 0x000054100b407816 */ /* 0x000fe20000000040 */
[----:B------:R-:W-:Y:S01]  /*5670*/  FFMA.FTZ R162, R162, UR4, -R155 ;  /* 0x00000004a2a27c23 */ /* 0x000fe2000801089b */
[----:B------:R-:W-:Y:S01]  /*5680*/  LOP3.LUT R11, R9, 0xff, RZ, 0xc0, !PT ;  /* 0x000000ff090b7812 */ /* 0x000fe200078ec0ff */
[----:B------:R-:W4:Y:S01]  /*5690*/  MUFU.EX2 R52, R224 ;  /* 0x000000e000347308 */ /* 0x000f220000000800 */
[----:B------:R-:W-:Y:S01]  /*56a0*/  SHF.R.U32.HI R242, RZ, 0x18, R9 ;  /* 0x00000018fff27819 */ /* 0x000fe20000011609 */
[C---:B------:R-:W-:Y:S01]  /*56b0*/  HMMA.16816.F32 R68, R96.reuse, R80, RZ ;  /* 0x000000506044723c */ /* 0x040fe200000018ff */
[----:B------:R-:W-:Y:S01]  /*56c0*/  LOP3.LUT R108, R8, 0xff00ff, RZ, 0xc0, !PT ;  /* 0x00ff00ff086c7812 */ /* 0x000fe200078ec0ff */
[----:B------:R-:W-:Y:S01]  /*56d0*/  MUFU.EX2 R59, R59 ;  /* 0x0000003b003b7308 */ /* 0x000fe20000000800 */
[----:B------:R-:W-:Y:S01]  /*56e0*/  SHF.R.U32.HI R10, RZ, 0x8, R10 ;  /* 0x00000008ff0a7819 */ /* 0x000fe2000001160a */
[----:B------:R-:W-:Y:S01]  /*56f0*/  FFMA.FTZ R172, R172, UR4, -R141 ;  /* 0x00000004acac7c23 */ /* 0x000fe2000801088d */
[----:B------:R-:W-:Y:S01]  /*5700*/  LOP3.LUT R9, R12, 0xff, RZ, 0xc0, !PT ;  /* 0x000000ff0c097812 */ /* 0x000fe200078ec0ff */
[----:B------:R-:W5:Y:S01]  /*5710*/  MUFU.EX2 R54, R54 ;  /* 0x0000003600367308 */ /* 0x000f620000000800 */
[--C-:B------:R-:W-:Y:S01]  /*5720*/  HSET2.LE.AND R27, R108, R221.reuse, PT ;  /* 0x000000dd6c1b7233 */ /* 0x100fe20003803000 */
[----:B------:R-:W-:Y:S01]  /*5730*/  HMMA.16816.F32 R84, R96, R112, RZ ;  /* 0x000000706054723c */ /* 0x000fe200000018ff */
[----:B------:R-:W-:Y:S01]  /*5740*/  PRMT R24, R11, 0x5410, R10 ;  /* 0x000054100b187816 */ /* 0x000fe2000000000a */
[----:B------:R-:W3:Y:S01]  /*5750*/  LDSM.16.MT88.4 R12, [R180+0x6800] ;  /* 0x00680000b40c783b */ /* 0x000ee20000004200 */
[----:B------:R-:W-:Y:S01]  /*5760*/  PRMT R242, R9, 0x5410, R242 ;  /* 0x0000541009f27816 */ /* 0x000fe200000000f2 */
[----:B------:R-:W-:Y:S01]  /*5770*/  MUFU.EX2 R63, R63 ;  /* 0x0000003f003f7308 */ /* 0x000fe20000000800 */
[--C-:B------:R-:W-:Y:S01]  /*5780*/  HSET2.LE.AND R26, R64, R221.reuse, PT ;  /* 0x000000dd401a7233 */ /* 0x100fe20003803000 */
[----:B------:R-:W4:Y:S01]  /*5790*/  LDSM.16.MT88.4 R8, [R139+0x6800] ;  /* 0x006800008b08783b */ /* 0x000f220000004200 */
[----:B--2---:R-:W-:Y:S01]  /*57a0*/  F2FP.F16.F32.PACK_AB R25, R0, R37 ;  /* 0x000000250019723e */ /* 0x004fe200000000ff */
[----:B------:R-:W-:Y:S01]  /*57b0*/  HMMA.16816.F32 R104, R100, R4, RZ ;  /* 0x000000046468723c */ /* 0x000fe200000018ff */
[--C-:B------:R-:W-:Y:S01]  /*57c0*/  HSET2.LE.AND R24, R24, R221.reuse, PT ;  /* 0x000000dd18187233 */ /* 0x100fe20003803000 */
[----:B------:R-:W-:Y:S01]  /*57d0*/  MUFU.EX2 R162, R162 ;  /* 0x000000a200a27308 */ /* 0x000fe20000000800 */
[----:B------:R-:W-:Y:S01]  /*57e0*/  LOP3.LUT R26, R25, R26, RZ, 0xc0, !PT ;  /* 0x0000001a191a7212 */ /* 0x000fe200078ec0ff */
[----:B------:R-:W-:Y:S01]  /*57f0*/  FFMA.FTZ R156, R156, UR4, -R67 ;  /* 0x000000049c9c7c23 */ /* 0x000fe20008010843 */
[----:B------:R-:W-:Y:S01]  /*5800*/  HSET2.LE.AND R25, R242, R221, PT ;  /* 0x000000ddf2197233 */ /* 0x000fe20003803000 */
[----:B------:R-:W-:Y:S01]  /*5810*/  FFMA.FTZ R145, R145, UR4, -R155 ;  /* 0x0000000491917c23 */ /* 0x000fe2000801089b */
[----:B------:R-:W-:Y:S01]  /*5820*/  F2FP.F16.F32.PACK_AB R64, R34, R43 ;  /* 0x0000002b2240723e */ /* 0x000fe200000000ff */
[C---:B------:R-:W-:Y:S01]  /*5830*/  HMMA.16816.F32 R116, R96.reuse, R118, RZ ;  /* 0x000000766074723c */ /* 0x040fe200000018ff */
[----:B------:R-:W-:Y:S01]  /*5840*/  FADD.FTZ R48, R53, R48 ;  /* 0x0000003035307221 */ /* 0x000fe20000010000 */
[----:B------:R-:W-:Y:S01]  /*5850*/  MUFU.EX2 R156, R156 ;  /* 0x0000009c009c7308 */ /* 0x000fe20000000800 */
[----:B------:R-:W-:Y:S01]  /*5860*/  LOP3.LUT R27, R64, R27, RZ, 0xc0, !PT ;  /* 0x0000001b401b7212 */ /* 0x000fe200078ec0ff */
[----:B------:R-:W-:Y:S01]  /*5870*/  FFMA.FTZ R64, R150, UR4, -R67 ;  /* 0x0000000496407c23 */ /* 0x000fe20008010843 */
[----:B------:R-:W-:Y:S01]  /*5880*/  FADD.FTZ R46, R49, R46 ;  /* 0x0000002e312e7221 */ /* 0x000fe20000010000 */
[----:B------:R-:W-:Y:S01]  /*5890*/  FADD.FTZ R40, R41, R40 ;  /* 0x0000002829287221 */ /* 0x000fe20000010000 */
[----:B------:R-:W-:Y:S01]  /*58a0*/  FADD.FTZ R44, R44, R47 ;  /* 0x0000002f2c2c7221 */ /* 0x000fe20000010000 */
[C---:B------:R-:W-:Y:S01]  /*58b0*/  HMMA.16816.F32 R80, R96.reuse, R82, RZ ;  /* 0x000000526050723c */ /* 0x040fe200000018ff */
[----:B------:R-:W-:Y:S01]  /*58c0*/  FADD.FTZ R51, R51, R48 ;  /* 0x0000003033337221 */ /* 0x000fe20000010000 */
[----:B------:R-:W2:Y:S01]  /*58d0*/  MUFU.EX2 R64, R64 ;  /* 0x0000004000407308 */ /* 0x000ea20000000800 */
[----:B------:R-:W-:Y:S01]  /*58e0*/  FADD.FTZ R39, R39, R46 ;  /* 0x0000002e27277221 */ /* 0x000fe20000010000 */
[----:B------:R-:W-:Y:S01]  /*58f0*/  FADD.FTZ R3, R3, R40 ;  /* 0x0000002803037221 */ /* 0x000fe20000010000 */
[----:B------:R-:W-:Y:S01]  /*5900*/  FADD.FTZ R35, R35, R44 ;  /* 0x0000002c23237221 */ /* 0x000fe20000010000 */
[----:B------:R-:W-:Y:S01]  /*5910*/  FADD.FTZ R38, R38, R51 ;  /* 0x0000003326267221 */ /* 0x000fe20000010000 */
[----:B------:R-:W-:Y:S01]  /*5920*/  FADD.FTZ R36, R36, R39 ;  /* 0x0000002724247221 */ /* 0x000fe20000010000 */
[----:B------:R-:W-:Y:S01]  /*5930*/  HMMA.16816.F32 R112, R96, R114, RZ ;  /* 0x000000726070723c */ /* 0x000fe200000018ff */
[----:B------:R-:W-:Y:S01]  /*5940*/  FADD.FTZ R28, R28, R3 ;  /* 0x000000031c1c7221 */ /* 0x000fe20000010000 */
[----:B------:R-:W-:Y:S01]  /*5950*/  FADD.FTZ R2, R2, R35 ;  /* 0x0000002302027221 */ /* 0x000fe20000010000 */
[----:B------:R-:W-:-:S05]  /*5960*/  FFMA.FTZ R144, R144, UR4, -R155 ;  /* 0x0000000490907c23 */ /* 0x000fca000801089b */
[----:B------:R-:W-:Y:S01]  /*5970*/  HMMA.16816.F32 R108, R96, R4, RZ ;  /* 0x00000004606c723c */ /* 0x000fe200000018ff */
[----:B------:R-:W-:Y:S01]  /*5980*/  F2FP.F16.F32.PACK_AB R4, R50, R55 ;  /* 0x000000373204723e */ /* 0x000fe200000000ff */
[----:B------:R-:W-:Y:S01]  /*5990*/  FADD.FTZ R55, R55, R2 ;  /* 0x0000000237377221 */ /* 0x000fe20000010000 */
[----:B------:R-:W-:Y:S01]  /*59a0*/  F2FP.F16.F32.PACK_AB R5, R42, R45 ;  /* 0x0000002d2a05723e */ /* 0x000fe200000000ff */
[----:B------:R-:W-:Y:S01]  /*59b0*/  FADD.FTZ R45, R45, R28 ;  /* 0x0000001c2d2d7221 */ /* 0x000fe20000010000 */
[----:B------:R-:W-:Y:S01]  /*59c0*/  LOP3.LUT R25, R4, R25, RZ, 0xc0, !PT ;  /* 0x0000001904197212 */ /* 0x000fe200078ec0ff */
[----:B------:R-:W-:Y:S01]  /*59d0*/  FADD.FTZ R50, R50, R55 ;  /* 0x0000003732327221 */ /* 0x000fe20000010000 */
[----:B------:R-:W-:Y:S01]  /*59e0*/  LOP3.LUT R24, R5, R24, RZ, 0xc0, !PT ;  /* 0x0000001805187212 */ /* 0x000fe200078ec0ff */
[----:B------:R-:W-:Y:S01]  /*59f0*/  HMMA.16816.F32 R100, R100, R6, RZ ;  /* 0x000000066464723c */ /* 0x000fe200000018ff */
[----:B------:R-:W-:Y:S01]  /*5a00*/  FADD.FTZ R42, R42, R45 ;  /* 0x0000002d2a2a7221 */ /* 0x000fe20000010000 */
[----:B------:R-:W-:Y:S01]  /*5a10*/  FADD.FTZ R43, R43, R50 ;  /* 0x000000322b2b7221 */ /* 0x000fe20000010000 */
[----:B------:R-:W-:Y:S02]  /*5a20*/  MUFU.EX2 R144, R144 ;  /* 0x0000009000907308 */ /* 0x000fe40000000800 */
[----:B------:R-:W-:Y:S01]  /*5a30*/  FADD.FTZ R37, R37, R42 ;  /* 0x0000002a25257221 */ /* 0x000fe20000010000 */
[----:B------:R-:W-:-:S02]  /*5a40*/  FADD.FTZ R34, R34, R43 ;  /* 0x0000002b22227221 */ /* 0x000fc40000010000 */
[----:B------:R-:W-:Y:S01]  /*5a50*/  HMMA.16816.F32 R96, R96, R6, RZ ;  /* 0x000000066060723c */ /* 0x000fe200000018ff */
[----:B------:R-:W-:Y:S01]  /*5a60*/  LOP3.LUT R6, R228, R240, R229, 0x96, !PT ;  /* 0x000000f0e4067212 */ /* 0x000fe200078e96e5 */
[----:B------:R-:W-:-:S04]  /*5a70*/  FADD.FTZ R37, R0, R37 ;  /* 0x0000002500257221 */ /* 0x000fc80000010000 */
[----:B------:R-:W-:Y:S02]  /*5a80*/  IMAD.WIDE.U32 R6, R6, -0x2daee0ad, RZ ;  /* 0xd2511f5306067825 */ /* 0x000fe400078e00ff */
[C---:B-1----:R-:W-:Y:S02]  /*5a90*/  HMMA.16816.F32 R124, R24.reuse, R20, R124 ;  /* 0x00000014187c723c */ /* 0x042fe4000000187c */
[----:B------:R-:W-:Y:S01]  /*5aa0*/  IMAD.MOV.U32 R178, RZ, RZ, R6 ;  /* 0x000000ffffb27224 */ /* 0x000fe200078e0006 */
[----:B------:R-:W-:Y:S02]  /*5ab0*/  LOP3.LUT R230, R66, R230, R7, 0x96, !PT ;  /* 0x000000e642e67212 */ /* 0x000fe400078e9607 */
[C---:B------:R-:W-:Y:S02]  /*5ac0*/  PRMT R4, R6.reuse, 0x7773, RZ ;  /* 0x0000777306047816 */ /* 0x040fe400000000ff */
[C---:B------:R-:W-:Y:S01]  /*5ad0*/  PRMT R7, R6.reuse, 0x7772, RZ ;  /* 0x0000777206077816 */ /* 0x040fe200000000ff */
[----:B------:R-:W-:Y:S01]  /*5ae0*/  HMMA.16816.F32 R72, R24, R16, R72 ;  /* 0x000000101848723c */ /* 0x000fe20000001848 */
[----:B------:R-:W-:-:S02]  /*5af0*/  PRMT R5, R6, 0x7771, RZ ;  /* 0x0000777106057816 */ /* 0x000fc400000000ff */
[----:B------:R-:W-:Y:S02]  /*5b00*/  LOP3.LUT R178, R178, 0xff, RZ, 0xc0, !PT ;  /* 0x000000ffb2b27812 */ /* 0x000fe400078ec0ff */
[----:B------:R-:W-:Y:S02]  /*5b10*/  PRMT R7, R7, 0x5410, R4 ;  /* 0x0000541007077816 */ /* 0x000fe40000000004 */
[----:B------:R-:W-:Y:S01]  /*5b20*/  PRMT R178, R178, 0x5410, R5 ;  /* 0x00005410b2b27816 */ /* 0x000fe20000000005 */
[----:B---3--:R-:W-:Y:S01]  /*5b30*/  HMMA.16816.F32 R88, R24, R12, R88 ;  /* 0x0000000c1858723c */ /* 0x008fe20000001858 */
[----:B------:R-:W-:Y:S02]  /*5b40*/  LOP3.LUT R222, R7, 0xff00ff, RZ, 0xc0, !PT ;  /* 0x00ff00ff07de7812 */ /* 0x000fe400078ec0ff */
[----:B------:R-:W-:Y:S02]  /*5b50*/  LOP3.LUT R4, R217, R171, R239, 0x96, !PT ;  /* 0x000000abd9047212 */ /* 0x000fe400078e96ef */
[----:B------:R-:W-:-:S02]  /*5b60*/  LOP3.LUT R173, R230, 0xffff, RZ, 0xc0, !PT ;  /* 0x0000ffffe6ad7812 */ /* 0x000fc400078ec0ff */
[C---:B------:R-:W-:Y:S01]  /*5b70*/  PRMT R171, R230.reuse, 0x7632, R171 ;  /* 0x00007632e6ab7816 */ /* 0x040fe200000000ab */
[C---:B----4-:R-:W-:Y:S01]  /*5b80*/  HMMA.16816.F32 R104, R24.reuse, R8, R104 ;  /* 0x000000081868723c */ /* 0x050fe20000001868 */
[--C-:B------:R-:W-:Y:S02]  /*5b90*/  HSET2.LE.AND R5, R178, R221.reuse, PT ;  /* 0x000000ddb2057233 */ /* 0x100fe40003803000 */
[----:B------:R-:W-:Y:S02]  /*5ba0*/  HSET2.LE.AND R7, R222, R221, PT ;  /* 0x000000ddde077233 */ /* 0x000fe40003803000 */
[----:B------:R-:W-:Y:S02]  /*5bb0*/  LOP3.LUT R154, R230, 0xff, RZ, 0xc0, !PT ;  /* 0x000000ffe69a7812 */ /* 0x000fe400078ec0ff */
[----:B------:R-:W-:Y:S01]  /*5bc0*/  SHF.R.U32.HI R150, RZ, 0x18, R230 ;  /* 0x00000018ff967819 */ /* 0x000fe200000116e6 */
[----:B------:R-:W-:Y:S01]  /*5bd0*/  HMMA.16816.F32 R120, R24, R22, R120 ;  /* 0x000000161878723c */ /* 0x000fe20000001878 */
[----:B------:R-:W-:-:S02]  /*5be0*/  SHF.R.U32.HI R173, RZ, 0x8, R173 ;  /* 0x00000008ffad7819 */ /* 0x000fc400000116ad */
[----:B------:R-:W-:Y:S02]  /*5bf0*/  LOP3.LUT R171, R171, 0xff, RZ, 0xc0, !PT ;  /* 0x000000ffabab7812 */ /* 0x000fe400078ec0ff */
[----:B------:R-:W-:Y:S02]  /*5c00*/  F2FP.F16.F32.PACK_AB R178, R61, R62 ;  /* 0x0000003e3db2723e */ /* 0x000fe400000000ff */
[----:B------:R-:W-:Y:S01]  /*5c10*/  F2FP.F16.F32.PACK_AB R6, R52, R57 ;  /* 0x000000393406723e */ /* 0x000fe200000000ff */
[C---:B------:R-:W-:Y:S01]  /*5c20*/  HMMA.16816.F32 R76, R24.reuse, R18, R76 ;  /* 0x00000012184c723c */ /* 0x040fe2000000184c */
[----:B------:R-:W-:Y:S02]  /*5c30*/  PRMT R154, R154, 0x5410, R173 ;  /* 0x000054109a9a7816 */ /* 0x000fe400000000ad */
[----:B------:R-:W-:Y:S02]  /*5c40*/  PRMT R150, R171, 0x5410, R150 ;  /* 0x00005410ab967816 */ /* 0x000fe40000000096 */
[----:B------:R-:W-:Y:S01]  /*5c50*/  LOP3.LUT R7, R178, R7, RZ, 0xc0, !PT ;  /* 0x00000007b2077212 */ /* 0x000fe200078ec0ff */
[----:B------:R-:W-:Y:S01]  /*5c60*/  IMAD.WIDE.U32 R178, R4, -0x326172a9, RZ ;  /* 0xcd9e8d5704b27825 */ /* 0x000fe200078e00ff */
[----:B------:R-:W-:Y:S01]  /*5c70*/  LOP3.LUT R6, R6, R5, RZ, 0xc0, !PT ;  /* 0x0000000506067212 */ /* 0x000fe200078ec0ff */
[----:B------:R-:W-:Y:S01]  /*5c80*/  HMMA.16816.F32 R92, R24, R14, R92 ;  /* 0x0000000e185c723c */ /* 0x000fe2000000185c */
[----:B------:R-:W-:-:S02]  /*5c90*/  HSET2.LE.AND R171, R154, R221, PT ;  /* 0x000000dd9aab7233 */ /* 0x000fc40003803000 */
[----:B------:R-:W-:Y:S02]  /*5ca0*/  HSET2.LE.AND R5, R150, R221, PT ;  /* 0x000000dd96057233 */ /* 0x000fe40003803000 */
[----:B------:R-:W-:Y:S02]  /*5cb0*/  LOP3.LUT R154, R223, R30, R179, 0x96, !PT ;  /* 0x0000001edf9a7212 */ /* 0x000fe400078e96b3 */
[----:B------:R-:W-:Y:S01]  /*5cc0*/  LOP3.LUT R150, R29, R178, R227, 0x96, !PT ;  /* 0x000000b21d967212 */ /* 0x000fe200078e96e3 */
[----:B------:R-:W-:Y:S01]  /*5cd0*/  HMMA.16816.F32 R100, R24, R10, R100 ;  /* 0x0000000a1864723c */ /* 0x000fe20000001864 */
[----:B-----5:R-:W-:Y:S01]  /*5ce0*/  F2FP.F16.F32.PACK_AB R4, R54, R59 ;  /* 0x0000003b3604723e */ /* 0x020fe200000000ff */
[----:B------:R-:W-:Y:S01]  /*5cf0*/  IMAD.WIDE.U32 R230, R154, -0x2daee0ad, RZ ;  /* 0xd2511f539ae67825 */ /* 0x000fe200078e00ff */
[----:B--2---:R-:W-:-:S03]  /*5d00*/  F2FP.F16.F32.PACK_AB R222, R64, R63 ;  /* 0x0000003f40de723e */ /* 0x004fc600000000ff */
[----:B------:R-:W-:Y:S01]  /*5d10*/  FFMA.FTZ R154, R153, UR4, -R160 ;  /* 0x00000004999a7c23 */ /* 0x000fe200080108a0 */
[----:B------:R-:W-:Y:S01]  /*5d20*/  LOP3.LUT R4, R4, R171, RZ, 0xc0, !PT ;  /* 0x000000ab04047212 */ /* 0x000fe200078ec0ff */
[----:B------:R-:W-:Y:S01]  /*5d30*/  IMAD.WIDE.U32 R24, R150, -0x2daee0ad, RZ ;  /* 0xd2511f5396187825 */ /* 0x000fe200078e00ff */
[----:B------:R-:W-:-:S03]  /*5d40*/  LOP3.LUT R5, R222, R5, RZ, 0xc0, !PT ;  /* 0x00000005de057212 */ /* 0x000fc600078ec0ff */
[--C-:B------:R-:W-:Y:S01]  /*5d50*/  FFMA.FTZ R150, R159, UR4, -R160.reuse ;  /* 0x000000049f967c23 */ /* 0x100fe200080108a0 */
[----:B------:R-:W-:Y:S01]  /*5d60*/  LOP3.LUT R26, R169, R232, R231, 0x96, !PT ;  /* 0x000000e8a91a7212 */ /* 0x000fe200078e96e7 */
[--C-:B------:R-:W-:Y:S01]  /*5d70*/  FFMA.FTZ R153, R161, UR4, -R160.reuse ;  /* 0x00000004a1997c23 */ /* 0x100fe200080108a0 */
[----:B------:R-:W-:Y:S01]  /*5d80*/  LOP3.LUT R230, R167, R230, R25, 0x96, !PT ;  /* 0x000000e6a7e67212 */ /* 0x000fe200078e9619 */
[----:B------:R-:W-:Y:S01]  /*5d90*/  FFMA.FTZ R159, R157, UR4, -R160 ;  /* 0x000000049d9f7c23 */ /* 0x000fe200080108a0 */
[----:B------:R-:W-:Y:S01]  /*5da0*/  LOP3.LUT R242, R29, R178, R235, 0x96, !PT ;  /* 0x000000b21df27212 */ /* 0x000fe200078e96eb */
[----:B------:R-:W-:Y:S01]  /*5db0*/  HMMA.16816.F32 R128, R4, R20, R128 ;  /* 0x000000140480723c */ /* 0x000fe20000001880 */
[----:B------:R-:W-:Y:S01]  /*5dc0*/  LOP3.LUT R20, R223, R32, R179, 0x96, !PT ;  /* 0x00000020df147212 */ /* 0x000fe200078e96b3 */
[----:B------:R-:W-:-:S04]  /*5dd0*/  IMAD.WIDE.U32 R26, R26, -0x326172a9, RZ ;  /* 0xcd9e8d571a1a7825 */ /* 0x000fc800078e00ff */
[----:B------:R-:W-:Y:S01]  /*5de0*/  FFMA.FTZ R161, R176, UR4, -R155 ;  /* 0x00000004b0a17c23 */ /* 0x000fe2000801089b */
[----:B------:R-:W-:Y:S01]  /*5df0*/  MUFU.EX2 R154, R154 ;  /* 0x0000009a009a7308 */ /* 0x000fe20000000800 */
[----:B------:R-:W-:Y:S01]  /*5e00*/  FFMA.FTZ R171, R168, UR4, -R67 ;  /* 0x00000004a8ab7c23 */ /* 0x000fe20008010843 */
[----:B------:R-:W-:-:S04]  /*5e10*/  IMAD.WIDE.U32 R230, R230, -0x326172a9, RZ ;  /* 0xcd9e8d57e6e67825 */ /* 0x000fc800078e00ff */
[----:B------:R-:W-:Y:S01]  /*5e20*/  FADD.FTZ R59, R59, R38 ;  /* 0x000000263b3b7221 */ /* 0x000fe20000010000 */
[----:B------:R-:W-:Y:S01]  /*5e30*/  HMMA.16816.F32 R84, R4, R12, R84 ;  /* 0x0000000c0454723c */ /* 0x000fe20000001854 */
[----:B------:R-:W-:Y:S01]  /*5e40*/  MUFU.EX2 R161, R161 ;  /* 0x000000a100a17308 */ /* 0x000fe20000000800 */
[----:B------:R-:W-:Y:S01]  /*5e50*/  IMAD.WIDE.U32 R178, R20, -0x2daee0ad, RZ ;  /* 0xd2511f5314b27825 */ /* 0x000fe200078e00ff */
[----:B------:R-:W-:-:S03]  /*5e60*/  LOP3.LUT R20, R220, R226, R27, 0x96, !PT ;  /* 0x000000e2dc147212 */ /* 0x000fc600078e961b */
[----:B------:R-:W-:Y:S01]  /*5e70*/  FADD.FTZ R63, R63, R36 ;  /* 0x000000243f3f7221 */ /* 0x000fe20000010000 */
[----:B------:R-:W-:Y:S01]  /*5e80*/  LOP3.LUT R224, R219, R26, R231, 0x96, !PT ;  /* 0x0000001adbe07212 */ /* 0x000fe200078e96e7 */
[----:B------:R-:W-:Y:S01]  /*5e90*/  IMAD.WIDE.U32 R242, R242, -0x2daee0ad, RZ ;  /* 0xd2511f53f2f27825 */ /* 0x000fe200078e00ff */
[----:B------:R-:W-:Y:S01]  /*5ea0*/  LOP3.LUT R169, R169, R236, R179, 0x96, !PT ;  /* 0x000000eca9a97212 */ /* 0x000fe200078e96b3 */
[----:B------:R-:W-:Y:S01]  /*5eb0*/  HMMA.16816.F32 R68, R4, R16, R68 ;  /* 0x000000100444723c */ /* 0x000fe20000001844 */
[----:B------:R-:W-:Y:S01]  /*5ec0*/  MUFU.EX2 R159, R159 ;  /* 0x0000009f009f7308 */ /* 0x000fe20000000800 */
[----:B------:R-:W-:Y:S01]  /*5ed0*/  IMAD.WIDE.U32 R20, R20, -0x2daee0ad, RZ ;  /* 0xd2511f5314147825 */ /* 0x000fe200078e00ff */
[----:B------:R-:W-:-:S03]  /*5ee0*/  LOP3.LUT R178, R167, R178, R243, 0x96, !PT ;  /* 0x000000b2a7b27212 */ /* 0x000fc600078e96f3 */
[----:B------:R-:W-:Y:S01]  /*5ef0*/  FFMA.FTZ R167, R170, UR4, -R67 ;  /* 0x00000004aaa77c23 */ /* 0x000fe20008010843 */
[----:B------:R-:W-:Y:S01]  /*5f00*/  MUFU.EX2 R150, R150 ;  /* 0x0000009600967308 */ /* 0x000fe20000000800 */
        /* <DEDUP_REMOVED lines=16> */
[----:B------:R-:W-:Y:S01]  /*6010*/  IMAD.MOV.U32 R12, RZ, RZ, R20 ;  /* 0x000000ffff0c7224 */ /* 0x000fe200078e0014 */
[----:B------:R-:W-:Y:S01]  /*6020*/  PRMT R16, R20, 0x7773, RZ ;  /* 0x0000777314107816 */ /* 0x000fe200000000ff */
[----:B------:R-:W-:Y:S01]  /*6030*/  IMAD.WIDE.U32 R240, R240, -0x326172a9, RZ ;  /* 0xcd9e8d57f0f07825 */ /* 0x000fe200078e00ff */
[C---:B------:R-:W-:Y:S01]  /*6040*/  PRMT R9, R20.reuse, 0x7772, RZ ;  /* 0x0000777214097816 */ /* 0x040fe200000000ff */
[C---:B------:R-:W-:Y:S01]  /*6050*/  HMMA.16816.F32 R80, R4.reuse, R18, R80 ;  /* 0x000000120450723c */ /* 0x040fe20000001850 */
[----:B------:R-:W-:Y:S01]  /*6060*/  PRMT R8, R20, 0x7771, RZ ;  /* 0x0000777114087816 */ /* 0x000fe200000000ff */
[----:B------:R-:W-:Y:S01]  /*6070*/  FADD.FTZ R54, R54, R59 ;  /* 0x0000003b36367221 */ /* 0x000fe20000010000 */
[----:B------:R-:W-:Y:S01]  /*6080*/  PRMT R9, R9, 0x5410, R16 ;  /* 0x0000541009097816 */ /* 0x000fe20000000010 */
[--C-:B------:R-:W-:Y:S01]  /*6090*/  FFMA.FTZ R16, R152, UR4, -R155.reuse ;  /* 0x0000000498107c23 */ /* 0x100fe2000801089b */
[----:B------:R-:W-:Y:S01]  /*60a0*/  FFMA.FTZ R152, R192, UR4, -R155 ;  /* 0x00000004c0987c23 */ /* 0x000fe2000801089b */
[----:B------:R-:W-:Y:S01]  /*60b0*/  LOP3.LUT R13, R12, 0xff, RZ, 0xc0, !PT ;  /* 0x000000ff0c0d7812 */ /* 0x000fe200078ec0ff */
[----:B------:R-:W-:Y:S01]  /*60c0*/  FADD.FTZ R63, R64, R63 ;  /* 0x0000003f403f7221 */ /* 0x000fe20000010000 */
[----:B------:R-:W-:Y:S01]  /*60d0*/  MUFU.EX2 R157, R16 ;  /* 0x00000010009d7308 */ /* 0x000fe20000000800 */
[----:B------:R-:W-:Y:S01]  /*60e0*/  LOP3.LUT R12, R218, R240, R21, 0x96, !PT ;  /* 0x000000f0da0c7212 */ /* 0x000fe200078e9615 */
[C---:B------:R-:W-:Y:S01]  /*60f0*/  HMMA.16816.F32 R112, R4.reuse, R14, R112 ;  /* 0x0000000e0470723c */ /* 0x040fe20000001870 */
[----:B------:R-:W-:Y:S01]  /*6100*/  PRMT R8, R13, 0x5410, R8 ;  /* 0x000054100d087816 */ /* 0x000fe20000000008 */
[----:B------:R-:W1:Y:S01]  /*6110*/  MUFU.EX2 R152, R152 ;  /* 0x0000009800987308 */ /* 0x000e620000000800 */
[----:B------:R-:W-:Y:S01]  /*6120*/  PRMT R13, R12, 0x7632, R13 ;  /* 0x000076320c0d7816 */ /* 0x000fe2000000000d */
[----:B------:R-:W2:Y:S01]  /*6130*/  LDSM.16.MT88.4 R20, [R185+0x7000] ;  /* 0x00700000b914783b */ /* 0x000ea20000004200 */
[----:B------:R-:W-:Y:S01]  /*6140*/  LOP3.LUT R26, R9, 0xff00ff, RZ, 0xc0, !PT ;  /* 0x00ff00ff091a7812 */ /* 0x000fe200078ec0ff */
[----:B------:R-:W-:Y:S01]  /*6150*/  FADD.FTZ R57, R57, R54 ;  /* 0x0000003639397221 */ /* 0x000fe20000010000 */
[----:B------:R-:W-:Y:S01]  /*6160*/  SHF.R.U32.HI R222, RZ, 0x18, R12 ;  /* 0x00000018ffde7819 */ /* 0x000fe2000001160c */
[----:B------:R-:W-:Y:S01]  /*6170*/  HMMA.16816.F32 R96, R4, R10, R96 ;  /* 0x0000000a0460723c */ /* 0x000fe20000001860 */
[----:B------:R-:W-:Y:S01]  /*6180*/  LOP3.LUT R13, R13, 0xff, RZ, 0xc0, !PT ;  /* 0x000000ff0d0d7812 */ /* 0x000fe200078ec0ff */
[----:B------:R-:W-:Y:S01]  /*6190*/  IMAD.WIDE.U32 R6, R24, -0x2daee0ad, RZ ;  /* 0xd2511f5318067825 */ /* 0x000fe200078e00ff */
[----:B------:R-:W-:-:S03]  /*61a0*/  HSET2.LE.AND R27, R26, R221, PT ;  /* 0x000000dd1a1b7233 */ /* 0x000fc60003803000 */
[----:B------:R-:W-:Y:S01]  /*61b0*/  FADD.FTZ R62, R62, R63 ;  /* 0x0000003f3e3e7221 */ /* 0x000fe20000010000 */
[----:B------:R-:W-:Y:S01]  /*61c0*/  PRMT R222, R13, 0x5410, R222 ;  /* 0x000054100dde7816 */ /* 0x000fe200000000de */
[----:B------:R-:W-:Y:S01]  /*61d0*/  FADD.FTZ R52, R52, R57 ;  /* 0x0000003934347221 */ /* 0x000fe20000010000 */
[----:B------:R-:W-:Y:S01]  /*61e0*/  LOP3.LUT R192, R12, 0xffff, RZ, 0xc0, !PT ;  /* 0x0000ffff0cc07812 */ /* 0x000fe200078ec0ff */
[----:B------:R-:W-:Y:S01]  /*61f0*/  FADD.FTZ R62, R61, R62 ;  /* 0x0000003e3d3e7221 */ /* 0x000fe20000010000 */
[----:B-1----:R-:W-:Y:S01]  /*6200*/  F2FP.F16.F32.PACK_AB R176, R152, R157 ;  /* 0x0000009d98b0723e */ /* 0x002fe200000000ff */
[----:B------:R-:W-:Y:S01]  /*6210*/  MUFU.EX2 R231, R231 ;  /* 0x000000e700e77308 */ /* 0x000fe20000000800 */
[----:B------:R-:W-:Y:S02]  /*6220*/  LOP3.LUT R17, R12, 0xff, RZ, 0xc0, !PT ;  /* 0x000000ff0c117812 */ /* 0x000fe400078ec0ff */
[----:B------:R-:W-:Y:S01]  /*6230*/  SHF.R.U32.HI R192, RZ, 0x8, R192 ;  /* 0x00000008ffc07819 */ /* 0x000fe200000116c0 */
[----:B------:R-:W-:Y:S01]  /*6240*/  LDSM.16.MT88.4 R12, [R180+0x7000] ;  /* 0x00700000b40c783b */ /* 0x000fe20000004200 */
[----:B------:R-:W-:Y:S01]  /*6250*/  LOP3.LUT R27, R176, R27, RZ, 0xc0, !PT ;  /* 0x0000001bb01b7212 */ /* 0x000fe200078ec0ff */
[----:B------:R-:W-:Y:S01]  /*6260*/  IMAD.WIDE.U32 R176, R177, -0x2daee0ad, RZ ;  /* 0xd2511f53b1b07825 */ /* 0x000fe200078e00ff */
[----:B------:R-:W-:-:S02]  /*6270*/  HSET2.LE.AND R25, R222, R221, PT ;  /* 0x000000ddde197233 */ /* 0x000fc40003803000 */
[----:B------:R-:W-:Y:S01]  /*6280*/  F2FP.F16.F32.PACK_AB R4, R162, R161 ;  /* 0x000000a1a204723e */ /* 0x000fe200000000ff */
[----:B------:R-:W-:Y:S01]  /*6290*/  FADD.FTZ R161, R161, R34 ;  /* 0x00000022a1a17221 */ /* 0x000fe20000010000 */
[----:B------:R-:W-:Y:S02]  /*62a0*/  PRMT R192, R17, 0x5410, R192 ;  /* 0x0000541011c07816 */ /* 0x000fe400000000c0 */
[----:B------:R-:W-:Y:S01]  /*62b0*/  LOP3.LUT R25, R4, R25, RZ, 0xc0, !PT ;  /* 0x0000001904197212 */ /* 0x000fe200078ec0ff */
[----:B------:R-:W1:Y:S01]  /*62c0*/  LDSM.16.MT88.4 R16, [R181+0x7000] ;  /* 0x00700000b510783b */ /* 0x000e620000004200 */
[----:B------:R-:W-:Y:S01]  /*62d0*/  LOP3.LUT R4, R163, R6, R177, 0x96, !PT ;  /* 0x00000006a3047212 */ /* 0x000fe200078e96b1 */
[--C-:B------:R-:W-:Y:S01]  /*62e0*/  FFMA.FTZ R163, R166, UR4, -R141.reuse ;  /* 0x00000004a6a37c23 */ /* 0x100fe2000801088d */
[--C-:B------:R-:W-:Y:S01]  /*62f0*/  HSET2.LE.AND R5, R192, R221.reuse, PT ;  /* 0x000000ddc0057233 */ /* 0x100fe20003803000 */
[----:B------:R-:W-:Y:S01]  /*6300*/  FFMA.FTZ R166, R164, UR4, -R141 ;  /* 0x00000004a4a67c23 */ /* 0x000fe2000801088d */
[----:B------:R-:W-:Y:S01]  /*6310*/  LOP3.LUT R192, R165, R242, R7, 0x96, !PT ;  /* 0x000000f2a5c07212 */ /* 0x000fe200078e9607 */
[----:B------:R-:W-:Y:S01]  /*6320*/  IMAD.WIDE.U32 R242, R4, -0x326172a9, RZ ;  /* 0xcd9e8d5704f27825 */ /* 0x000fe200078e00ff */
[----:B------:R-:W-:Y:S01]  /*6330*/  F2FP.F16.F32.PACK_AB R24, R159, R154 ;  /* 0x0000009a9f18723e */ /* 0x000fe200000000ff */
[----:B------:R-:W-:Y:S01]  /*6340*/  MUFU.EX2 R163, R163 ;  /* 0x000000a300a37308 */ /* 0x000fe20000000800 */
[----:B------:R-:W-:Y:S01]  /*6350*/  F2FP.F16.F32.PACK_AB R9, R153, R150 ;  /* 0x000000969909723e */ /* 0x000fe200000000ff */
[----:B------:R-:W-:Y:S01]  /*6360*/  IMAD.MOV.U32 R164, RZ, RZ, R242 ;  /* 0x000000ffffa47224 */ /* 0x000fe200078e00f2 */
[----:B------:R-:W-:Y:S01]  /*6370*/  PRMT R4, R242, 0x7773, RZ ;  /* 0x00007773f2047816 */ /* 0x000fe200000000ff */
[----:B------:R-:W-:Y:S01]  /*6380*/  IMAD.WIDE.U32 R192, R192, -0x326172a9, RZ ;  /* 0xcd9e8d57c0c07825 */ /* 0x000fe200078e00ff */
[----:B------:R-:W-:Y:S01]  /*6390*/  PRMT R165, R242, 0x7772, RZ ;  /* 0x00007772f2a57816 */ /* 0x000fe200000000ff */
[----:B------:R-:W-:Y:S01]  /*63a0*/  MUFU.EX2 R166, R166 ;  /* 0x000000a600a67308 */ /* 0x000fe20000000800 */
[----:B------:R-:W-:Y:S01]  /*63b0*/  LOP3.LUT R24, R24, R5, RZ, 0xc0, !PT ;  /* 0x0000000518187212 */ /* 0x000fe200078ec0ff */
[----:B------:R-:W-:Y:S01]  /*63c0*/  FADD.FTZ R154, R154, R37 ;  /* 0x000000259a9a7221 */ /* 0x000fe20000010000 */
[----:B------:R-:W-:Y:S01]  /*63d0*/  PRMT R4, R165, 0x5410, R4 ;  /* 0x00005410a5047816 */ /* 0x000fe20000000004 */
[----:B------:R-:W-:Y:S01]  /*63e0*/  FFMA.FTZ R165, R174, UR4, -R141 ;  /* 0x00000004aea57c23 */ /* 0x000fe2000801088d */
[----:B------:R-:W-:Y:S01]  /*63f0*/  PRMT R6, R242, 0x7771, RZ ;  /* 0x00007771f2067816 */ /* 0x000fe200000000ff */
[----:B------:R-:W-:Y:S01]  /*6400*/  FADD.FTZ R159, R159, R154 ;  /* 0x0000009a9f9f7221 */ /* 0x000fe20000010000 */
[----:B------:R-:W-:Y:S01]  /*6410*/  LOP3.LUT R7, R164, 0xff, RZ, 0xc0, !PT ;  /* 0x000000ffa4077812 */ /* 0x000fe200078ec0ff */
[----:B------:R-:W-:Y:S01]  /*6420*/  FADD.FTZ R162, R162, R161 ;  /* 0x000000a1a2a27221 */ /* 0x000fe20000010000 */
[----:B------:R-:W-:Y:S01]  /*6430*/  HSET2.LE.AND R8, R8, R221, PT ;  /* 0x000000dd08087233 */ /* 0x000fe20003803000 */
[----:B------:R3:W-:Y:S01]  /*6440*/  MUFU.EX2 R164, R172 ;  /* 0x000000ac00a47308 */ /* 0x0007e20000000800 */
[----:B------:R-:W-:Y:S01]  /*6450*/  LOP3.LUT R5, R218, R192, R243, 0x96, !PT ;  /* 0x000000c0da057212 */ /* 0x000fe200078e96f3 */
[----:B------:R-:W-:Y:S01]  /*6460*/  FFMA.FTZ R243, R140, UR4, -R141 ;  /* 0x000000048cf37c23 */ /* 0x000fe2000801088d */
[----:B------:R-:W-:Y:S01]  /*6470*/  PRMT R6, R7, 0x5410, R6 ;  /* 0x0000541007067816 */ /* 0x000fe20000000006 */
[----:B------:R-:W4:Y:S01]  /*6480*/  MUFU.EX2 R165, R165 ;  /* 0x000000a500a57308 */ /* 0x000f220000000800 */
[----:B------:R-:W-:Y:S01]  /*6490*/  LOP3.LUT R7, R5, 0xffff, RZ, 0xc0, !PT ;  /* 0x0000ffff05077812 */ /* 0x000fe200078ec0ff */
[----:B------:R-:W-:Y:S01]  /*64a0*/  FADD.FTZ R150, R150, R159 ;  /* 0x0000009f96967221 */ /* 0x000fe20000010000 */
[----:B------:R-:W-:Y:S01]  /*64b0*/  LOP3.LUT R26, R9, R8, RZ, 0xc0, !PT ;  /* 0x00000008091a7212 */ /* 0x000fe200078ec0ff */
[----:B------:R-:W-:Y:S01]  /*64c0*/  MUFU.EX2 R243, R243 ;  /* 0x000000f300f37308 */ /* 0x000fe20000000800 */
[----:B------:R-:W5:Y:S01]  /*64d0*/  LDSM.16.MT88.4 R8, [R139+0x7000] ;  /* 0x007000008b08783b */ /* 0x000f620000004200 */
[----:B------:R-:W-:Y:S01]  /*64e0*/  LOP3.LUT R170, R5, 0xff, RZ, 0xc0, !PT ;  /* 0x000000ff05aa7812 */ /* 0x000fe200078ec0ff */
[----:B------:R-:W-:Y:S01]  /*64f0*/  FADD.FTZ R157, R157, R162 ;  /* 0x000000a29d9d7221 */ /* 0x000fe20000010000 */
[----:B------:R-:W-:Y:S01]  /*6500*/  SHF.R.U32.HI R7, RZ, 0x8, R7 ;  /* 0x00000008ff077819 */ /* 0x000fe20000011607 */
[----:B------:R-:W-:Y:S01]  /*6510*/  FADD.FTZ R150, R153, R150 ;  /* 0x0000009699967221 */ /* 0x000fe20000010000 */
[----:B---3--:R-:W-:Y:S01]  /*6520*/  PRMT R172, R5, 0x7632, R172 ;  /* 0x0000763205ac7816 */ /* 0x008fe200000000ac */
[----:B--2---:R-:W-:Y:S01]  /*6530*/  HMMA.16816.F32 R124, R24, R20, R124 ;  /* 0x00000014187c723c */ /* 0x004fe2000000187c */
[----:B------:R-:W-:Y:S01]  /*6540*/  PRMT R168, R170, 0x5410, R7 ;  /* 0x00005410aaa87816 */ /* 0x000fe20000000007 */
[----:B------:R-:W-:Y:S01]  /*6550*/  FADD.FTZ R152, R152, R157 ;  /* 0x0000009d98987221 */ /* 0x000fe20000010000 */
[----:B------:R-:W-:-:S02]  /*6560*/  LOP3.LUT R170, R4, 0xff00ff, RZ, 0xc0, !PT ;  /* 0x00ff00ff04aa7812 */ /* 0x000fc400078ec0ff */
[----:B------:R-:W-:Y:S02]  /*6570*/  SHF.R.U32.HI R5, RZ, 0x18, R5 ;  /* 0x00000018ff057819 */ /* 0x000fe40000011605 */
[----:B------:R-:W-:Y:S01]  /*6580*/  LOP3.LUT R172, R172, 0xff, RZ, 0xc0, !PT ;  /* 0x000000ffacac7812 */ /* 0x000fe200078ec0ff */
[C---:B-1----:R-:W-:Y:S01]  /*6590*/  HMMA.16816.F32 R72, R24.reuse, R16, R72 ;  /* 0x000000101848723c */ /* 0x042fe20000001848 */
[--C-:B------:R-:W-:Y:S02]  /*65a0*/  HSET2.LE.AND R6, R6, R221.reuse, PT ;  /* 0x000000dd06067233 */ /* 0x100fe40003803000 */
[----:B------:R-:W-:Y:S02]  /*65b0*/  PRMT R4, R172, 0x5410, R5 ;  /* 0x00005410ac047816 */ /* 0x000fe40000000005 */
[----:B------:R-:W-:Y:S02]  /*65c0*/  HSET2.LE.AND R7, R170, R221, PT ;  /* 0x000000ddaa077233 */ /* 0x000fe40003803000 */
[----:B----4-:R-:W-:Y:S01]  /*65d0*/  F2FP.F16.F32.PACK_AB R5, R165, R164 ;  /* 0x000000a4a505723e */ /* 0x010fe200000000ff */
[----:B------:R-:W-:Y:S01]  /*65e0*/  HMMA.16816.F32 R76, R24, R18, R76 ;  /* 0x00000012184c723c */ /* 0x000fe2000000184c */
[----:B------:R-:W-:-:S02]  /*65f0*/  F2FP.F16.F32.PACK_AB R170, R158, R167 ;  /* 0x000000a79eaa723e */ /* 0x000fc400000000ff */
[----:B------:R-:W-:Y:S02]  /*6600*/  LOP3.LUT R6, R5, R6, RZ, 0xc0, !PT ;  /* 0x0000000605067212 */ /* 0x000fe400078ec0ff */
[----:B------:R-:W-:Y:S02]  /*6610*/  LOP3.LUT R7, R170, R7, RZ, 0xc0, !PT ;  /* 0x00000007aa077212 */ /* 0x000fe400078ec0ff */
[--C-:B------:R-:W-:Y:S01]  /*6620*/  HSET2.LE.AND R170, R168, R221.reuse, PT ;  /* 0x000000dda8aa7233 */ /* 0x100fe20003803000 */
[C---:B------:R-:W-:Y:S01]  /*6630*/  HMMA.16816.F32 R88, R24.reuse, R12, R88 ;  /* 0x0000000c1858723c */ /* 0x040fe20000001858 */
[----:B------:R-:W-:Y:S02]  /*6640*/  HSET2.LE.AND R5, R4, R221, PT ;  /* 0x000000dd04057233 */ /* 0x000fe40003803000 */
[----:B------:R-:W-:Y:S01]  /*6650*/  F2FP.F16.F32.PACK_AB R171, R166, R163 ;  /* 0x000000a3a6ab723e */ /* 0x000fe200000000ff */
[----:B------:R-:W-:Y:S01]  /*6660*/  FADD.FTZ R163, R163, R52 ;  /* 0x00000034a3a37221 */ /* 0x000fe20000010000 */
[----:B------:R-:W-:Y:S01]  /*6670*/  F2FP.F16.F32.PACK_AB R168, R156, R169 ;  /* 0x000000a99ca8723e */ /* 0x000fe200000000ff */
[----:B------:R-:W-:Y:S01]  /*6680*/  FADD.FTZ R169, R169, R62 ;  /* 0x0000003ea9a97221 */ /* 0x000fe20000010000 */
[----:B------:R-:W-:Y:S01]  /*6690*/  LOP3.LUT R4, R171, R170, RZ, 0xc0, !PT ;  /* 0x000000aaab047212 */ /* 0x000fe200078ec0ff */
[----:B------:R-:W-:Y:S01]  /*66a0*/  HMMA.16816.F32 R120, R24, R22, R120 ;  /* 0x000000161878723c */ /* 0x000fe20000001878 */
[----:B------:R-:W-:Y:S01]  /*66b0*/  LOP3.LUT R5, R168, R5, RZ, 0xc0, !PT ;  /* 0x00000005a8057212 */ /* 0x000fe200078ec0ff */
[----:B------:R-:W-:Y:S01]  /*66c0*/  FADD.FTZ R163, R166, R163 ;  /* 0x000000a3a6a37221 */ /* 0x000fe20000010000 */
[----:B------:R-:W-:Y:S01]  /*66d0*/  LOP3.LUT R230, R228, R230, R241, 0x96, !PT ;  /* 0x000000e6e4e67212 */ /* 0x000fe200078e96f1 */
[----:B------:R-:W-:Y:S01]  /*66e0*/  FADD.FTZ R156, R156, R169 ;  /* 0x000000a99c9c7221 */ /* 0x000fe20000010000 */
[----:B------:R-:W-:Y:S01]  /*66f0*/  LOP3.LUT R178, R228, R178, R193, 0x96, !PT ;  /* 0x000000b2e4b27212 */ /* 0x000fe200078e96c1 */
[----:B------:R-:W-:-:S02]  /*6700*/  FADD.FTZ R164, R164, R163 ;  /* 0x000000a3a4a47221 */ /* 0x000fc40000010000 */
[----:B------:R-:W-:Y:S01]  /*6710*/  HMMA.16816.F32 R68, R4, R16, R68 ;  /* 0x000000100444723c */ /* 0x000fe20000001844 */
[--C-:B------:R-:W-:Y:S01]  /*6720*/  FFMA.FTZ R16, R149, UR4, -R160.reuse ;  /* 0x0000000495107c23 */ /* 0x100fe200080108a0 */
[--C-:B------:R-:W-:Y:S01]  /*6730*/  FFMA.FTZ R17, R147, UR4, -R160.reuse ;  /* 0x0000000493117c23 */ /* 0x100fe200080108a0 */
[--C-:B------:R-:W-:Y:S01]  /*6740*/  FFMA.FTZ R149, R148, UR4, -R160.reuse ;  /* 0x0000000494957c23 */ /* 0x100fe200080108a0 */
[----:B------:R-:W-:Y:S01]  /*6750*/  FFMA.FTZ R160, R151, UR4, -R160 ;  /* 0x0000000497a07c23 */ /* 0x000fe200080108a0 */
[----:B------:R1:W-:Y:S01]  /*6760*/  MUFU.EX2 R147, R16 ;  /* 0x0000001000937308 */ /* 0x0003e20000000800 */
[----:B------:R-:W-:-:S04]  /*6770*/  IMAD.WIDE.U32 R178, R178, -0x2daee0ad, RZ ;  /* 0xd2511f53b2b27825 */ /* 0x000fc800078e00ff */
[----:B------:R-:W-:Y:S01]  /*6780*/  FADD.FTZ R167, R167, R156 ;  /* 0x0000009ca7a77221 */ /* 0x000fe20000010000 */
[----:B------:R-:W-:Y:S01]  /*6790*/  HMMA.16816.F32 R80, R4, R18, R80 ;  /* 0x000000120450723c */ /* 0x000fe20000001850 */
[----:B------:R2:W-:Y:S01]  /*67a0*/  MUFU.EX2 R148, R17 ;  /* 0x0000001100947308 */ /* 0x0005e20000000800 */
[----:B------:R-:W-:-:S04]  /*67b0*/  IMAD.WIDE.U32 R18, R230, -0x2daee0ad, RZ ;  /* 0xd2511f53e6127825 */ /* 0x000fc800078e00ff */
[----:B------:R-:W-:Y:S01]  /*67c0*/  FADD.FTZ R164, R165, R164 ;  /* 0x000000a4a5a47221 */ /* 0x000fe20000010000 */
[----:B------:R-:W-:Y:S01]  /*67d0*/  FADD.FTZ R167, R158, R167 ;  /* 0x000000a79ea77221 */ /* 0x000fe20000010000 */
[----:B------:R-:W-:Y:S01]  /*67e0*/  MUFU.EX2 R149, R149 ;  /* 0x0000009500957308 */ /* 0x000fe20000000800 */
[----:B------:R-:W-:Y:S01]  /*67f0*/  LOP3.LUT R224, R66, R224, R19, 0x96, !PT ;  /* 0x000000e042e07212 */ /* 0x000fe200078e9613 */
[C---:B-----5:R-:W-:Y:S02]  /*6800*/  HMMA.16816.F32 R104, R24.reuse, R8, R104 ;  /* 0x000000081868723c */ /* 0x060fe40000001868 */
[----:B------:R-:W3:Y:S01]  /*6810*/  MUFU.EX2 R160, R160 ;  /* 0x000000a000a07308 */ /* 0x000ee20000000800 */
[----:B------:R-:W-:Y:S01]  /*6820*/  PRMT R170, R18, 0x7772, RZ ;  /* 0x0000777212aa7816 */ /* 0x000fe200000000ff */
[----:B-1----:R-:W-:Y:S01]  /*6830*/  IMAD.MOV.U32 R16, RZ, RZ, R18 ;  /* 0x000000ffff107224 */ /* 0x002fe200078e0012 */
[----:B------:R-:W-:Y:S02]  /*6840*/  LOP3.LUT R168, R224, 0xff, RZ, 0xc0, !PT ;  /* 0x000000ffe0a87812 */ /* 0x000fe400078ec0ff */
[----:B------:R-:W-:Y:S01]  /*6850*/  LOP3.LUT R66, R66, R176, R179, 0x96, !PT ;  /* 0x000000b042427212 */ /* 0x000fe200078e96b3 */
[----:B------:R-:W-:Y:S01]  /*6860*/  HMMA.16816.F32 R92, R24, R14, R92 ;  /* 0x0000000e185c723c */ /* 0x000fe2000000185c */
[----:B--2---:R-:W-:-:S04]  /*6870*/  PRMT R17, R18, 0x7773, RZ ;  /* 0x0000777312117816 */ /* 0x004fc800000000ff */
[----:B------:R-:W-:-:S03]  /*6880*/  PRMT R170, R170, 0x5410, R17 ;  /* 0x00005410aaaa7816 */ /* 0x000fc60000000011 */
[----:B------:R-:W-:Y:S01]  /*6890*/  HMMA.16816.F32 R100, R24, R10, R100 ;  /* 0x0000000a1864723c */ /* 0x000fe20000001864 */
[----:B------:R-:W-:Y:S01]  /*68a0*/  FFMA.FTZ R24, R143, UR4, -R155 ;  /* 0x000000048f187c23 */ /* 0x000fe2000801089b */
[----:B------:R-:W-:Y:S01]  /*68b0*/  LOP3.LUT R25, R224, 0xffff, RZ, 0xc0, !PT ;  /* 0x0000ffffe0197812 */ /* 0x000fe200078ec0ff */
[----:B------:R1:W-:Y:S01]  /*68c0*/  MUFU.EX2 R143, R145 ;  /* 0x00000091008f7308 */ /* 0x0003e20000000800 */
[----:B------:R-:W-:Y:S02]  /*68d0*/  LOP3.LUT R170, R170, 0xff00ff, RZ, 0xc0, !PT ;  /* 0x00ff00ffaaaa7812 */ /* 0x000fe400078ec0ff */
[----:B------:R-:W-:Y:S01]  /*68e0*/  SHF.R.U32.HI R25, RZ, 0x8, R25 ;  /* 0x00000008ff197819 */ /* 0x000fe20000011619 */
[----:B------:R2:W4:Y:S01]  /*68f0*/  MUFU.EX2 R146, R24 ;  /* 0x0000001800927308 */ /* 0x0005220000000800 */
[----:B------:R-:W-:Y:S01]  /*6900*/  HMMA.16816.F32 R84, R4, R12, R84 ;  /* 0x0000000c0454723c */ /* 0x000fe20000001854 */
[----:B------:R-:W-:Y:S02]  /*6910*/  PRMT R12, R18, 0x7771, RZ ;  /* 0x00007771120c7816 */ /* 0x000fe400000000ff */
[----:B------:R-:W-:-:S02]  /*6920*/  LOP3.LUT R13, R16, 0xff, RZ, 0xc0, !PT ;  /* 0x000000ff100d7812 */ /* 0x000fc400078ec0ff */
[----:B------:R-:W-:Y:S01]  /*6930*/  PRMT R168, R168, 0x5410, R25 ;  /* 0x00005410a8a87816 */ /* 0x000fe20000000019 */
[----:B------:R-:W5:Y:S01]  /*6940*/  LDSM.16.MT88.4 R16, [R181+0x7800] ;  /* 0x00780000b510783b */ /* 0x000f620000004200 */
[----:B------:R-:W-:Y:S01]  /*6950*/  PRMT R12, R13, 0x5410, R12 ;  /* 0x000054100d0c7816 */ /* 0x000fe2000000000c */
[C---:B------:R-:W-:Y:S01]  /*6960*/  HMMA.16816.F32 R112, R4.reuse, R14, R112 ;  /* 0x0000000e0470723c */ /* 0x040fe20000001870 */
[----:B------:R-:W-:Y:S01]  /*6970*/  PRMT R13, R224, 0x7632, R13 ;  /* 0x00007632e00d7816 */ /* 0x000fe2000000000d */
[----:B-1----:R-:W-:Y:S01]  /*6980*/  FFMA.FTZ R145, R60, UR4, -R67 ;  /* 0x000000043c917c23 */ /* 0x002fe20008010843 */
[----:B------:R-:W-:Y:S02]  /*6990*/  SHF.R.U32.HI R224, RZ, 0x18, R224 ;  /* 0x00000018ffe07819 */ /* 0x000fe400000116e0 */
[----:B------:R-:W-:Y:S02]  /*69a0*/  LOP3.LUT R13, R13, 0xff, RZ, 0xc0, !PT ;  /* 0x000000ff0d0d7812 */ /* 0x000fe400078ec0ff */
[----:B------:R-:W-:Y:S01]  /*69b0*/  HSET2.LE.AND R12, R12, R221, PT ;  /* 0x000000dd0c0c7233 */ /* 0x000fe20003803000 */
[----:B------:R-:W-:Y:S01]  /*69c0*/  HMMA.16816.F32 R108, R4, R8, R108 ;  /* 0x00000008046c723c */ /* 0x000fe2000000186c */
[----:B--2---:R-:W-:-:S02]  /*69d0*/  PRMT R24, R13, 0x5410, R224 ;  /* 0x000054100d187816 */ /* 0x004fc400000000e0 */
[----:B---3--:R-:W-:Y:S02]  /*69e0*/  F2FP.F16.F32.PACK_AB R15, R160, R149 ;  /* 0x00000095a00f723e */ /* 0x008fe400000000ff */
[--C-:B------:R-:W-:Y:S02]  /*69f0*/  HSET2.LE.AND R168, R168, R221.reuse, PT ;  /* 0x000000dda8a87233 */ /* 0x100fe40003803000 */
[----:B------:R-:W-:Y:S01]  /*6a00*/  F2FP.F16.F32.PACK_AB R9, R148, R147 ;  /* 0x000000939409723e */ /* 0x000fe200000000ff */
[C---:B------:R-:W-:Y:S01]  /*6a10*/  HMMA.16816.F32 R128, R4.reuse, R20, R128 ;  /* 0x000000140480723c */ /* 0x040fe20000001880 */
[--C-:B------:R-:W-:Y:S01]  /*6a20*/  HSET2.LE.AND R25, R24, R221.reuse, PT ;  /* 0x000000dd18197233 */ /* 0x100fe20003803000 */
[----:B------:R-:W-:Y:S01]  /*6a30*/  FADD.FTZ R147, R147, R150 ;  /* 0x0000009693937221 */ /* 0x000fe20000010000 */
[----:B----4-:R-:W-:Y:S01]  /*6a40*/  F2FP.F16.F32.PACK_AB R8, R146, R143 ;  /* 0x0000008f9208723e */ /* 0x010fe200000000ff */
[----:B------:R-:W-:Y:S01]  /*6a50*/  FADD.FTZ R143, R143, R152 ;  /* 0x000000988f8f7221 */ /* 0x000fe20000010000 */
[----:B------:R-:W-:Y:S01]  /*6a60*/  LOP3.LUT R26, R15, R12, RZ, 0xc0, !PT ;  /* 0x0000000c0f1a7212 */ /* 0x000fe200078ec0ff */
[----:B------:R-:W-:Y:S01]  /*6a70*/  FADD.FTZ R148, R148, R147 ;  /* 0x0000009394947221 */ /* 0x000fe20000010000 */
[----:B------:R-:W-:Y:S01]  /*6a80*/  LOP3.LUT R24, R9, R168, RZ, 0xc0, !PT ;  /* 0x000000a809187212 */ /* 0x000fe200078ec0ff */
[C---:B------:R-:W-:Y:S01]  /*6a90*/  HMMA.16816.F32 R116, R4.reuse, R22, R116 ;  /* 0x000000160474723c */ /* 0x040fe20000001874 */
[----:B------:R-:W-:Y:S01]  /*6aa0*/  LOP3.LUT R25, R8, R25, RZ, 0xc0, !PT ;  /* 0x0000001908197212 */ /* 0x000fe200078ec0ff */
[----:B------:R-:W1:Y:S01]  /*6ab0*/  LDSM.16.MT88.4 R20, [R185+0x7800] ;  /* 0x00780000b914783b */ /* 0x000e620000004200 */
[----:B------:R-:W-:Y:S01]  /*6ac0*/  PRMT R60, R178, 0x7772, RZ ;  /* 0x00007772b23c7816 */ /* 0x000fe200000000ff */
[----:B------:R-:W-:Y:S01]  /*6ad0*/  FADD.FTZ R143, R146, R143 ;  /* 0x0000008f928f7221 */ /* 0x000fe20000010000 */
[----:B------:R-:W-:Y:S01]  /*6ae0*/  HSET2.LE.AND R170, R170, R221, PT ;  /* 0x000000ddaaaa7233 */ /* 0x000fe20003803000 */
[----:B------:R-:W2:Y:S01]  /*6af0*/  LDSM.16.MT88.4 R12, [R180+0x7800] ;  /* 0x00780000b40c783b */ /* 0x000ea20000004200 */
[----:B------:R-:W-:Y:S01]  /*6b00*/  F2FP.F16.F32.PACK_AB R27, R231, R144 ;  /* 0x00000090e71b723e */ /* 0x000fe200000000ff */
[----:B------:R-:W-:Y:S01]  /*6b10*/  HMMA.16816.F32 R96, R4, R10, R96 ;  /* 0x0000000a0460723c */ /* 0x000fe20000001860 */
[--C-:B------:R-:W-:Y:S01]  /*6b20*/  FFMA.FTZ R5, R138, UR4, -R141.reuse ;  /* 0x000000048a057c23 */ /* 0x100fe2000801088d */
[----:B------:R-:W3:Y:S01]  /*6b30*/  LDSM.16.MT88.4 R8, [R139+0x7800] ;  /* 0x007800008b08783b */ /* 0x000ee20000004200 */
[--C-:B------:R-:W-:Y:S01]  /*6b40*/  FFMA.FTZ R138, R137, UR4, -R141.reuse ;  /* 0x00000004898a7c23 */ /* 0x100fe2000801088d */
[----:B------:R-:W-:Y:S01]  /*6b50*/  FFMA.FTZ R4, R142, UR4, -R141 ;  /* 0x000000048e047c23 */ /* 0x000fe2000801088d */
[--C-:B------:R-:W-:Y:S01]  /*6b60*/  FFMA.FTZ R141, R58, UR4, -R67.reuse ;  /* 0x000000043a8d7c23 */ /* 0x100fe20008010843 */
[----:B------:R-:W-:Y:S01]  /*6b70*/  FFMA.FTZ R6, R65, UR4, -R67 ;  /* 0x0000000441067c23 */ /* 0x000fe20008010843 */
[----:B------:R-:W-:-:S02]  /*6b80*/  IMAD.MOV.U32 R142, RZ, RZ, R178 ;  /* 0x000000ffff8e7224 */ /* 0x000fc400078e00b2 */
[----:B------:R-:W-:Y:S01]  /*6b90*/  FFMA.FTZ R67, R56, UR4, -R67 ;  /* 0x0000000438437c23 */ /* 0x000fe20008010843 */
[----:B------:R4:W-:Y:S01]  /*6ba0*/  MUFU.EX2 R137, R5 ;  /* 0x0000000500897308 */ /* 0x0009e20000000800 */
[----:B------:R-:W-:Y:S01]  /*6bb0*/  LOP3.LUT R27, R27, R170, RZ, 0xc0, !PT ;  /* 0x000000aa1b1b7212 */ /* 0x000fe200078ec0ff */
[----:B------:R-:W-:Y:S01]  /*6bc0*/  FADD.FTZ R149, R149, R148 ;  /* 0x0000009495957221 */ /* 0x000fe20000010000 */
[----:B------:R-:W-:Y:S01]  /*6bd0*/  LOP3.LUT R7, R142, 0xff, RZ, 0xc0, !PT ;  /* 0x000000ff8e077812 */ /* 0x000fe200078ec0ff */
[----:B------:R4:W-:Y:S01]  /*6be0*/  MUFU.EX2 R140, R4 ;  /* 0x00000004008c7308 */ /* 0x0009e20000000800 */
[----:B------:R-:W-:Y:S01]  /*6bf0*/  FADD.FTZ R144, R144, R143 ;  /* 0x0000008f90907221 */ /* 0x000fe20000010000 */
[----:B------:R-:W-:Y:S02]  /*6c00*/  FADD.FTZ R241, R160, R149 ;  /* 0x00000095a0f17221 */ /* 0x000fe40000010000 */
[----:B------:R1:W-:Y:S01]  /*6c10*/  MUFU.EX2 R65, R141 ;  /* 0x0000008d00417308 */ /* 0x0003e20000000800 */
[----:B-----5:R-:W-:Y:S01]  /*6c20*/  HMMA.16816.F32 R72, R24, R16, R72 ;  /* 0x000000101848723c */ /* 0x020fe20000001848 */
[----:B------:R-:W-:-:S02]  /*6c30*/  FADD.FTZ R231, R231, R144 ;  /* 0x00000090e7e77221 */ /* 0x000fc40000010000 */
[----:B------:R5:W-:Y:S01]  /*6c40*/  MUFU.EX2 R56, R6 ;  /* 0x0000000600387308 */ /* 0x000be20000000800 */
[----:B----4-:R-:W-:-:S03]  /*6c50*/  PRMT R5, R178, 0x7773, RZ ;  /* 0x00007773b2057816 */ /* 0x010fc600000000ff */
[----:B------:R-:W4:Y:S01]  /*6c60*/  MUFU.EX2 R67, R67 ;  /* 0x0000004300437308 */ /* 0x000f220000000800 */
[C---:B------:R-:W-:Y:S01]  /*6c70*/  HMMA.16816.F32 R76, R24.reuse, R18, R76 ;  /* 0x00000012184c723c */ /* 0x040fe2000000184c */
[----:B------:R-:W-:Y:S02]  /*6c80*/  PRMT R4, R178, 0x7771, RZ ;  /* 0x00007771b2047816 */ /* 0x000fe400000000ff */
[----:B------:R-:W-:Y:S01]  /*6c90*/  PRMT R5, R60, 0x5410, R5 ;  /* 0x000054103c057816 */ /* 0x000fe20000000005 */
[----:B------:R-:W3:Y:S01]  /*6ca0*/  MUFU.EX2 R138, R138 ;  /* 0x0000008a008a7308 */ /* 0x000ee20000000800 */
[C---:B------:R-:W-:Y:S02]  /*6cb0*/  LOP3.LUT R60, R66.reuse, 0xffff, RZ, 0xc0, !PT ;  /* 0x0000ffff423c7812 */ /* 0x040fe400078ec0ff */
[C---:B-1----:R-:W-:Y:S01]  /*6cc0*/  PRMT R141, R66.reuse, 0x7632, R141 ;  /* 0x00007632428d7816 */ /* 0x042fe2000000008d */
[----:B------:R1:W3:Y:S01]  /*6cd0*/  MUFU.EX2 R58, R145 ;  /* 0x00000091003a7308 */ /* 0x0002e20000000800 */
[----:B------:R-:W-:Y:S01]  /*6ce0*/  PRMT R4, R7, 0x5410, R4 ;  /* 0x0000541007047816 */ /* 0x000fe20000000004 */
[----:B------:R-:W-:Y:S01]  /*6cf0*/  HMMA.16816.F32 R124, R24, R20, R124 ;  /* 0x00000014187c723c */ /* 0x000fe2000000187c */
[----:B------:R-:W-:-:S02]  /*6d00*/  LOP3.LUT R7, R66, 0xff, RZ, 0xc0, !PT ;  /* 0x000000ff42077812 */ /* 0x000fc400078ec0ff */
[----:B------:R-:W-:Y:S02]  /*6d10*/  SHF.R.U32.HI R66, RZ, 0x18, R66 ;  /* 0x00000018ff427819 */ /* 0x000fe40000011642 */
[----:B------:R-:W-:Y:S02]  /*6d20*/  SHF.R.U32.HI R60, RZ, 0x8, R60 ;  /* 0x00000008ff3c7819 */ /* 0x000fe4000001163c */
[----:B------:R-:W-:Y:S01]  /*6d30*/  LOP3.LUT R141, R141, 0xff, RZ, 0xc0, !PT ;  /* 0x000000ff8d8d7812 */ /* 0x000fe200078ec0ff */
[----:B------:R-:W-:Y:S01]  /*6d40*/  HMMA.16816.F32 R120, R24, R22, R120 ;  /* 0x000000161878723c */ /* 0x000fe20000001878 */
[----:B-----5:R-:W-:Y:S02]  /*6d50*/  HSET2.LE.AND R6, R4, R221, PT ;  /* 0x000000dd04067233 */ /* 0x020fe40003803000 */
[----:B------:R-:W-:Y:S02]  /*6d60*/  LOP3.LUT R4, R5, 0xff00ff, RZ, 0xc0, !PT ;  /* 0x00ff00ff05047812 */ /* 0x000fe400078ec0ff */
[----:B------:R-:W-:-:S02]  /*6d70*/  PRMT R60, R7, 0x5410, R60 ;  /* 0x00005410073c7816 */ /* 0x000fc4000000003c */
[----:B------:R-:W-:Y:S01]  /*6d80*/  PRMT R66, R141, 0x5410, R66 ;  /* 0x000054108d427816 */ /* 0x000fe20000000042 */
[C---:B--2---:R-:W-:Y:S01]  /*6d90*/  HMMA.16816.F32 R88, R24.reuse, R12, R88 ;  /* 0x0000000c1858723c */ /* 0x044fe20000001858 */
[--C-:B------:R-:W-:Y:S02]  /*6da0*/  HSET2.LE.AND R4, R4, R221.reuse, PT ;  /* 0x000000dd04047233 */ /* 0x100fe40003803000 */
[----:B----4-:R-:W-:Y:S02]  /*6db0*/  F2FP.F16.F32.PACK_AB R7, R67, R56 ;  /* 0x000000384307723e */ /* 0x010fe400000000ff */
[--C-:B------:R-:W-:Y:S02]  /*6dc0*/  HSET2.LE.AND R141, R60, R221.reuse, PT ;  /* 0x000000dd3c8d7233 */ /* 0x100fe40003803000 */
[----:B------:R-:W-:Y:S01]  /*6dd0*/  HSET2.LE.AND R5, R66, R221, PT ;  /* 0x000000dd42057233 */ /* 0x000fe20003803000 */
[----:B------:R-:W-:Y:S01]  /*6de0*/  HMMA.16816.F32 R92, R24, R14, R92 ;  /* 0x0000000e185c723c */ /* 0x000fe2000000185c */
[----:B-1----:R-:W-:-:S02]  /*6df0*/  F2FP.F16.F32.PACK_AB R145, R243, R140 ;  /* 0x0000008cf391723e */ /* 0x002fc400000000ff */
[----:B---3--:R-:W-:Y:S01]  /*6e00*/  F2FP.F16.F32.PACK_AB R142, R138, R137 ;  /* 0x000000898a8e723e */ /* 0x008fe200000000ff */
[----:B------:R-:W-:Y:S01]  /*6e10*/  FADD.FTZ R137, R137, R164 ;  /* 0x000000a489897221 */ /* 0x000fe20000010000 */
[----:B------:R-:W-:Y:S01]  /*6e20*/  F2FP.F16.F32.PACK_AB R60, R65, R58 ;  /* 0x0000003a413c723e */ /* 0x000fe200000000ff */
[----:B------:R-:W-:Y:S01]  /*6e30*/  FADD.FTZ R58, R58, R167 ;  /* 0x000000a73a3a7221 */ /* 0x000fe20000010000 */
[----:B------:R-:W-:Y:S01]  /*6e40*/  LOP3.LUT R7, R7, R4, RZ, 0xc0, !PT ;  /* 0x0000000407077212 */ /* 0x000fe200078ec0ff */
[----:B------:R-:W-:Y:S01]  /*6e50*/  FADD.FTZ R137, R138, R137 ;  /* 0x000000898a897221 */ /* 0x000fe20000010000 */
[----:B------:R-:W-:Y:S01]  /*6e60*/  LOP3.LUT R6, R145, R6, RZ, 0xc0, !PT ;  /* 0x0000000691067212 */ /* 0x000fe200078ec0ff */
[----:B------:R-:W-:Y:S01]  /*6e70*/  FADD.FTZ R65, R65, R58 ;  /* 0x0000003a41417221 */ /* 0x000fe20000010000 */
[----:B------:R-:W-:Y:S01]  /*6e80*/  LOP3.LUT R4, R142, R141, RZ, 0xc0, !PT ;  /* 0x0000008d8e047212 */ /* 0x000fe200078ec0ff */
[----:B------:R-:W-:Y:S01]  /*6e90*/  FADD.FTZ R140, R140, R137 ;  /* 0x000000898c8c7221 */ /* 0x000fe20000010000 */
[----:B------:R-:W-:Y:S01]  /*6ea0*/  LOP3.LUT R5, R60, R5, RZ, 0xc0, !PT ;  /* 0x000000053c057212 */ /* 0x000fe200078ec0ff */
[----:B------:R-:W-:Y:S01]  /*6eb0*/  FADD.FTZ R56, R56, R65 ;  /* 0x0000004138387221 */ /* 0x000fe20000010000 */
[----:B------:R-:W-:Y:S01]  /*6ec0*/  HMMA.16816.F32 R104, R24, R8, R104 ;  /* 0x000000081868723c */ /* 0x000fe20000001868 */
[----:B------:R-:W-:-:S02]  /*6ed0*/  FADD.FTZ R243, R243, R140 ;  /* 0x0000008cf3f37221 */ /* 0x000fc40000010000 */
[----:B------:R-:W-:-:S05]  /*6ee0*/  FADD.FTZ R230, R67, R56 ;  /* 0x0000003843e67221 */ /* 0x000fca0000010000 */
        /* <DEDUP_REMOVED lines=12> */
[----:B------:R-:W2:Y:S01]  /*6fb0*/  LDCU UR7, c[0x0][0x440] ;  /* 0x00008800ff0777ac */ /* 0x000ea20008000800 */
[-C--:B------:R-:W-:Y:S01]  /*6fc0*/  LOP3.LUT R225, R32, R223.reuse, RZ, 0x3c, !PT ;  /* 0x000000df20e17212 */ /* 0x080fe200078e3cff */
[----:B------:R-:W-:Y:S01]  /*6fd0*/  IMAD.MOV.U32 R0, RZ, RZ, R133 ;  /* 0x000000ffff007224 */ /* 0x000fe200078e0085 */
[----:B------:R-:W-:Y:S01]  /*6fe0*/  LOP3.LUT R223, R30, R223, RZ, 0x3c, !PT ;  /* 0x000000df1edf7212 */ /* 0x000fe200078e3cff */
[----:B------:R-:W-:Y:S01]  /*6ff0*/  IMAD.MOV.U32 R137, RZ, RZ, R134 ;  /* 0x000000ffff897224 */ /* 0x000fe200078e0086 */
[----:B------:R-:W-:Y:S01]  /*7000*/  LEA.HI.SX32 R229, R132, 0xfffffffe, 0x1a ;  /* 0xfffffffe84e57811 */ /* 0x000fe200078fd2ff */
[----:B------:R-:W-:Y:S01]  /*7010*/  IMAD.MOV.U32 R2, RZ, RZ, R135 ;  /* 0x000000ffff027224 */ /* 0x000fe200078e0087 */
[-C--:B------:R-:W-:Y:S01]  /*7020*/  LOP3.LUT R224, R235, R29.reuse, RZ, 0x3c, !PT ;  /* 0x0000001debe07212 */ /* 0x080fe200078e3cff */
[----:B------:R-:W-:Y:S01]  /*7030*/  IMAD.MOV.U32 R3, RZ, RZ, R136 ;  /* 0x000000ffff037224 */ /* 0x000fe200078e0088 */
[----:B------:R-:W-:Y:S01]  /*7040*/  LOP3.LUT R222, R227, R29, RZ, 0x3c, !PT ;  /* 0x0000001de3de7212 */ /* 0x000fe200078e3cff */
[----:B------:R-:W3:Y:S01]  /*7050*/  LDCU UR6, c[0x0][0x440] ;  /* 0x00008800ff0677ac */ /* 0x000ee20008000800 */
[----:B------:R-:W4:Y:S01]  /*7060*/  LDCU UR4, c[0x0][0x45c] ;  /* 0x00008b80ff0477ac */ /* 0x000f220008000800 */
[----:B--2---:R-:W-:Y:S01]  /*7070*/  ISETP.GE.AND P1, PT, R201, UR7, PT ;  /* 0x00000007c9007c0c */ /* 0x004fe2000bf26270 */
[----:B------:R-:W-:-:S12]  /*7080*/  BRA `(.L_x_1393) ;  /* 0x0000000000f07947 */ /* 0x000fd80003800000 */
.L_x_1395:
[----:B------:R-:W-:Y:S01]  /*7090*/  @!P0 VIADD R146, R229, 0xffffffff ;  /* 0xffffffffe5928836 */ /* 0x000fe20000000000 */
[----:B------:R-:W-:Y:S01]  /*70a0*/  ISETP.GE.AND P1, PT, R201, UR6, PT ;  /* 0x00000006c9007c0c */ /* 0x000fe2000bf26270 */
[C---:B------:R-:W-:Y:S01]  /*70b0*/  @!P0 VIADD R145, R229.reuse, 0xffffffff ;  /* 0xffffffffe5918836 */ /* 0x040fe20000000000 */
[----:B------:R-:W1:Y:S01]  /*70c0*/  @!P0 LDC.64 R140, c[0x0][0x3b8] ;  /* 0x0000ee00ff8c8b82 */ /* 0x000e620000000a00 */
[C---:B------:R-:W-:Y:S07]  /*70d0*/  @!P0 VIADD R144, R229.reuse, 0xffffffff ;  /* 0xffffffffe5908836 */ /* 0x040fee0000000000 */
[----:B------:R-:W2:Y:S03]  /*70e0*/  @!P0 LDC.64 R134, c[0x0][0x3b8] ;  /* 0x0000ee00ff868b82 */ /* 0x000ea60000000a00 */
[----:B------:R-:W-:Y:S05]  /*70f0*/  @!P1 VIADD R148, R229, 0xffffffff ;  /* 0xffffffffe5949836 */ /* 0x000fea0000000000 */
[----:B------:R-:W3:Y:S08]  /*7100*/  @!P1 LDC.64 R142, c[0x0][0x3b8] ;  /* 0x0000ee00ff8e9b82 */ /* 0x000ef00000000a00 */
[----:B------:R-:W4:Y:S02]  /*7110*/  @!P0 LDC.64 R132, c[0x0][0x3b8] ;  /* 0x0000ee00ff848b82 */ /* 0x000f240000000a00 */
[----:B----4-:R-:W-:Y:S04]  /*7120*/  @!P0 IMAD.WIDE.U32 R156, R144, R132, RZ ;  /* 0x00000084909c8225 */ /* 0x010fe800078e00ff */
[C---:B-1----:R-:W-:Y:S04]  /*7130*/  @!P0 IMAD.WIDE.U32 R152, R146.reuse, R140, RZ ;  /* 0x0000008c92988225 */ /* 0x042fe800078e00ff */
[----:B------:R-:W-:Y:S01]  /*7140*/  @!P0 IMAD R146, R146, R141, R153 ;  /* 0x0000008d92928224 */ /* 0x000fe200078e0299 */
[----:B------:R-:W-:Y:S01]  /*7150*/  @!P0 SHF.L.U32 R147, R152, 0x6, RZ ;  /* 0x0000000698938819 */ /* 0x000fe200000006ff */
[C---:B--2---:R-:W-:Y:S03]  /*7160*/  @!P0 IMAD.WIDE.U32 R158, R145.reuse, R134, RZ ;  /* 0x00000086919e8225 */ /* 0x044fe600078e00ff */
[----:B------:R-:W-:Y:S01]  /*7170*/  @!P0 LEA R147, P2, R140, R147, 0x4 ;  /* 0x000000938c938211 */ /* 0x000fe200078420ff */
[----:B------:R-:W-:Y:S01]  /*7180*/  @!P0 IMAD R144, R144, R133, R157 ;  /* 0x0000008590908224 */ /* 0x000fe200078e029d */
[----:B------:R-:W-:Y:S01]  /*7190*/  @!P0 SHF.L.U64.HI R146, R152, 0x6, R146 ;  /* 0x0000000698928819 */ /* 0x000fe20000010292 */
[----:B---3--:R-:W-:Y:S03]  /*71a0*/  @!P1 IMAD.WIDE.U32 R152, R148, R142, RZ ;  /* 0x0000008e94989225 */ /* 0x008fe600078e00ff */
[----:B------:R-:W-:Y:S01]  /*71b0*/  @!P0 LEA.HI.X R146, R140, R146, R141, 0x4, P2 ;  /* 0x000000928c928211 */ /* 0x000fe200010f248d */
[----:B------:R-:W-:Y:S01]  /*71c0*/  @!P0 IMAD.SHL.U32 R141, R158, 0x40, RZ ;  /* 0x000000409e8d8824 */ /* 0x000fe200078e00ff */
[----:B------:R-:W-:Y:S01]  /*71d0*/  @!P1 LEA R140, P4, R152, R207, 0x7 ;  /* 0x000000cf988c9211 */ /* 0x000fe200078838ff */
[----:B------:R-:W-:Y:S01]  /*71e0*/  @!P1 IMAD R143, R148, R143, R153 ;  /* 0x0000008f948f9224 */ /* 0x000fe200078e0299 */
[----:B------:R-:W-:Y:S01]  /*71f0*/  @!P0 SHF.L.U64.HI R149, R156, 0x6, R144 ;  /* 0x000000069c958819 */ /* 0x000fe20000010290 */
[----:B------:R-:W-:Y:S01]  /*7200*/  @!P0 IMAD R145, R145, R135, R159 ;  /* 0x0000008791918224 */ /* 0x000fe200078e029f */
[----:B------:R-:W-:Y:S01]  /*7210*/  @!P0 LEA R142, P2, R134, R141, 0x5 ;  /* 0x0000008d868e8211 */ /* 0x000fe200078428ff */
[----:B------:R-:W-:Y:S01]  /*7220*/  @!P0 IMAD.SHL.U32 R148, R156, 0x40, RZ ;  /* 0x000000409c948824 */ /* 0x000fe200078e00ff */
[-C--:B------:R-:W-:Y:S01]  /*7230*/  @!P1 LEA.HI.X R141, R152, R206.reuse, R143, 0x7, P4 ;  /* 0x000000ce988d9211 */ /* 0x080fe200020f3c8f */
[----:B------:R-:W-:Y:S01]  /*7240*/  @!P0 IMAD R133, R133, 0x30, RZ ;  /* 0x0000003085858824 */ /* 0x000fe200078e02ff */
[CC--:B------:R-:W-:Y:S01]  /*7250*/  @!P0 LEA R156, P3, R147.reuse, R207.reuse, 0x1 ;  /* 0x000000cf939c8211 */ /* 0x0c0fe200078608ff */
[----:B------:R-:W-:Y:S01]  /*7260*/  @!P0 IMAD.WIDE.U32 R148, R132, 0x30, R148 ;  /* 0x0000003084948825 */ /* 0x000fe200078e0094 */
[----:B------:R-:W-:Y:S01]  /*7270*/  @!P0 SHF.L.U64.HI R145, R158, 0x6, R145 ;  /* 0x000000069e918819 */ /* 0x000fe20000010291 */
[----:B------:R-:W-:Y:S01]  /*7280*/  @!PT LDS RZ, [RZ] ;  /* 0x00000000fffff984 */ /* 0x000fe20000000800 */
[----:B------:R-:W-:Y:S01]  /*7290*/  @!PT LDS RZ, [RZ] ;  /* 0x00000000fffff984 */ /* 0x000fe20000000800 */
[----:B------:R-:W-:Y:S01]  /*72a0*/  @!PT LDS RZ, [RZ] ;  /* 0x00000000fffff984 */ /* 0x000fe20000000800 */
[----:B------:R1:W-:Y:S01]  /*72b0*/  @!P1 LDGSTS.E.BYPASS.LTC128B.128 [R212+0x4000], desc[UR16][R140.64] ;  /* 0x040000008cd49fae */ /* 0x0003e2000b981a10 */
[-C--:B------:R-:W-:Y:S02]  /*72c0*/  @!P0 LEA.HI.X R157, R147, R206.reuse, R146, 0x1, P3 ;  /* 0x000000ce939d8211 */ /* 0x080fe400018f0c92 */
[----:B------:R-:W-:Y:S02]  /*72d0*/  @!P0 LEA R132, P3, R148, R207, 0x1 ;  /* 0x000000cf94848211 */ /* 0x000fe400078608ff */
[----:B------:R1:W-:Y:S01]  /*72e0*/  @P1 STS.128 [R212+0x4000], RZ ;  /* 0x004000ffd4001388 */ /* 0x0003e20000000c00 */
[----:B------:R-:W-:Y:S02]  /*72f0*/  @!P0 LEA.HI.X R145, R134, R145, R135, 0x5, P2 ;  /* 0x0000009186918211 */ /* 0x000fe400010f2c87 */
[C---:B------:R-:W-:Y:S02]  /*7300*/  @!P0 LEA R134, P2, R142.reuse, R207, 0x1 ;  /* 0x000000cf8e868211 */ /* 0x040fe400078408ff */
[----:B------:R1:W-:Y:S01]  /*7310*/  @P0 STS.128 [R212+0x4800], RZ ;  /* 0x004800ffd4000388 */ /* 0x0003e20000000c00 */
[----:B------:R-:W-:Y:S02]  /*7320*/  @!P0 IADD3 R133, PT, PT, R133, R149, RZ ;  /* 0x0000009585858210 */ /* 0x000fe40007ffe0ff */
[-C--:B------:R-:W-:Y:S02]  /*7330*/  @!P0 LEA.HI.X R135, R142, R206.reuse, R145, 0x1, P2 ;  /* 0x000000ce8e878211 */ /* 0x080fe400010f0c91 */
        /* <DEDUP_REMOVED lines=17> */
.L_x_1393:
[----:B---3--:R-:W-:Y:S01]  /*7450*/  ISETP.GE.AND P0, PT, R201, UR6, PT ;  /* 0x00000006c9007c0c */ /* 0x008fe2000bf06270 */
[C---:B-1----:R-:W-:Y:S01]  /*7460*/  IMAD.WIDE.U32 R176, R229.reuse, R192, RZ ;  /* 0x000000c0e5b07225 */ /* 0x042fe200078e00ff */
[----:B------:R-:W-:Y:S04]  /*7470*/  DEPBAR.LE SB0, 0x0 ;  /* 0x000080000000791a */ /* 0x000fe80000000000 */
[----:B------:R-:W-:Y:S01]  /*7480*/  BAR.SYNC.DEFER_BLOCKING 0x0 ;  /* 0x0000000000007b1d */ /* 0x000fe20000010000 */
[----:B------:R-:W-:Y:S02]  /*7490*/  IMAD R136, R229, R193, R177 ;  /* 0x000000c1e5887224 */ /* 0x000fe400078e02b1 */
[C---:B------:R-:W-:Y:S03]  /*74a0*/  IMAD.SHL.U32 R248, R176.reuse, 0x40, RZ ;  /* 0x00000040b0f87824 */ /* 0x040fe600078e00ff */
[----:B------:R-:W-:Y:S02]  /*74b0*/  SHF.L.U64.HI R249, R176, 0x6, R136 ;  /* 0x00000006b0f97819 */ /* 0x000fe40000010288 */
[CC--:B------:R-:W-:Y:S02]  /*74c0*/  @!P0 LEA R138, P3, R192.reuse, R248.reuse, 0x4 ;  /* 0x000000f8c08a8211 */ /* 0x0c0fe400078620ff */
[C---:B------:R-:W-:Y:S02]  /*74d0*/  @!P0 LEA R176, P2, R192.reuse, R248, 0x5 ;  /* 0x000000f8c0b08211 */ /* 0x040fe400078428ff */
[CCC-:B------:R-:W-:Y:S02]  /*74e0*/  @!P0 LEA.HI.X R177, R192.reuse, R249.reuse, R193.reuse, 0x4, P3 ;  /* 0x000000f9c0b18211 */ /* 0x1c0fe400018f24c1 */
[----:B------:R-:W-:Y:S02]  /*74f0*/  @!P0 LEA.HI.X R179, R192, R249, R193, 0x5, P2 ;  /* 0x000000f9c0b38211 */ /* 0x000fe400010f2cc1 */
[-C--:B------:R-:W-:Y:S02]  /*7500*/  @!P0 LEA R246, P3, R138, R205.reuse, 0x1 ;  /* 0x000000cd8af68211 */ /* 0x080fe400078608ff */
[-C--:B------:R-:W-:Y:S02]  /*7510*/  @!P0 LEA R244, P2, R176, R205.reuse, 0x1 ;  /* 0x000000cdb0f48211 */ /* 0x080fe400078408ff */
[-C--:B------:R-:W-:Y:S02]  /*7520*/  @!P1 LEA R136, P4, R248, R205.reuse, 0x1 ;  /* 0x000000cdf8889211 */ /* 0x080fe400078808ff */
[-C--:B------:R-:W-:Y:S01]  /*7530*/  @!P0 LEA.HI.X R247, R138, R204.reuse, R177, 0x1, P3 ;  /* 0x000000cc8af78211 */ /* 0x080fe200018f0cb1 */
[----:B------:R-:W-:Y:S01]  /*7540*/  @!P0 IMAD R138, R193, 0x30, RZ ;  /* 0x00000030c18a8824 */ /* 0x000fe200078e02ff */
[-C--:B------:R-:W-:Y:S01]  /*7550*/  @!P0 LEA.HI.X R245, R176, R204.reuse, R179, 0x1, P2 ;  /* 0x000000ccb0f58211 */ /* 0x080fe200010f0cb3 */
[----:B------:R-:W-:Y:S01]  /*7560*/  @!P1 IMAD.MOV.U32 R176, RZ, RZ, R136 ;  /* 0x000000ffffb09224 */ /* 0x000fe200078e0088 */
[-CC-:B------:R-:W-:Y:S01]  /*7570*/  @!P1 LEA.HI.X R177, R248, R204.reuse, R249.reuse, 0x1, P4 ;  /* 0x000000ccf8b19211 */ /* 0x180fe200020f0cf9 */
[----:B------:R-:W-:Y:S04]  /*7580*/  @!P0 IMAD.WIDE.U32 R248, R192, 0x30, R248 ;  /* 0x00000030c0f88825 */ /* 0x000fe800078e00f8 */
[----:B------:R-:W-:Y:S01]  /*7590*/  @!PT LDS RZ, [RZ] ;  /* 0x00000000fffff984 */ /* 0x000fe20000000800 */
[----:B------:R-:W-:Y:S01]  /*75a0*/  @!PT LDS RZ, [RZ] ;  /* 0x00000000fffff984 */ /* 0x000fe20000000800 */
[----:B------:R-:W-:Y:S01]  /*75b0*/  @!PT LDS RZ, [RZ] ;  /* 0x00000000fffff984 */ /* 0x000fe20000000800 */
[----:B------:R-:W-:Y:S01]  /*75c0*/  @!P1 LDGSTS.E.BYPASS.LTC128B.128 [R212+0x6000], desc[UR16][R176.64] ;  /* 0x06000000b0d49fae */ /* 0x000fe2000b981a10 */
[----:B------:R-:W-:Y:S01]  /*75d0*/  @!P0 IMAD.IADD R179, R138, 0x1, R249 ;  /* 0x000000018ab38824 */ /* 0x000fe200078e02f9 */
[C---:B------:R-:W-:Y:S04]  /*75e0*/  @!P0 LEA R178, P2, R248.reuse, R205, 0x1 ;  /* 0x000000cdf8b28211 */ /* 0x040fe800078408ff */
[----:B------:R-:W-:Y:S02]  /*75f0*/  @!P0 LEA.HI.X R179, R248, R204, R179, 0x1, P2 ;  /* 0x000000ccf8b38211 */ /* 0x000fe400010f0cb3 */
[----:B------:R-:W-:Y:S01]  /*7600*/  @P1 STS.128 [R212+0x6000], RZ ;  /* 0x006000ffd4001388 */ /* 0x000fe20000000c00 */
[----:B------:R-:W-:Y:S07]  /*7610*/  ISETP.NE.AND P2, PT, R229, RZ, PT ;  /* 0x000000ffe500720c */ /* 0x000fee0003f45270 */
        /* <DEDUP_REMOVED lines=9> */
[----:B------:R2:W-:Y:S08]  /*76b0*/  @!P0 LDGSTS.E.BYPASS.LTC128B.128 [R212+0x7000], desc[UR16][R244.64] ;  /* 0x07000000f4d48fae */ /* 0x0005f0000b981a10 */
[----:B------:R-:W-:Y:S01]  /*76c0*/  @P0 STS.128 [R212+0x7800], RZ ;  /* 0x007800ffd4000388 */ /* 0x000fe20000000c00 */
[----:B-1----:R-:W-:Y:S07]  /*76d0*/  VIADD R247, R217, 0x76cf5d0a ;  /* 0x76cf5d0ad9f77836 */ /* 0x002fee0000000000 */
[----:B------:R-:W-:Y:S01]  /*76e0*/  @!PT LDS RZ, [RZ] ;  /* 0x00000000fffff984 */ /* 0x000fe20000000800 */
[----:B------:R-:W-:Y:S01]  /*76f0*/  @!PT LDS RZ, [RZ] ;  /* 0x00000000fffff984 */ /* 0x000fe20000000800 */
[----:B------:R-:W-:Y:S01]  /*7700*/  @!PT LDS RZ, [RZ] ;  /* 0x00000000fffff984 */ /* 0x000fe20000000800 */
[----:B------:R1:W-:Y:S08]  /*7710*/  @!P0 LDGSTS.E.BYPASS.LTC128B.128 [R212+0x7800], desc[UR16][R178.64] ;  /* 0x07800000b2d48fae */ /* 0x0003f0000b981a10 */
[----:B------:R-:W-:Y:S01]  /*7720*/  LDSM.16.M88.4 R132, [R190] ;  /* 0x00000000be84783b */ /* 0x000fe20000000200 */
[----:B--2---:R-:W-:Y:S07]  /*7730*/  IMAD.SHL.U32 R245, R229, 0x2, RZ ;  /* 0x00000002e5f57824 */ /* 0x004fee00078e00ff */
[----:B------:R-:W2:Y:S01]  /*7740*/  LDSM.16.M88.4 R140, [R189+UR5+0x4000] ;  /* 0x00400005bd8c783b */ /* 0x000ea20008000200 */
[----:B------:R-:W-:Y:S05]  /*7750*/  LOP3.LUT R136, R245, R239, R217, 0x96, !PT ;  /* 0x000000eff5887212 */ /* 0x000fea00078e96d9 */
[----:B------:R-:W-:Y:S02]  /*7760*/  IMAD.WIDE.U32 R250, R136, -0x326172a9, RZ ;  /* 0xcd9e8d5788fa7825 */ /* 0x000fe400078e00ff */
[----:B------:R-:W3:Y:S01]  /*7770*/  LDSM.16.M88.4 R144, [R190+0x2000] ;  /* 0x00200000be90783b */ /* 0x000ee20000000200 */
[C---:B------:R-:W-:Y:S02]  /*7780*/  LOP3.LUT R138, R250.reuse, R224, RZ, 0x3c, !PT ;  /* 0x000000e0fa8a7212 */ /* 0x040fe400078e3cff */
[C---:B------:R-:W-:Y:S02]  /*7790*/  LOP3.LUT R136, R251.reuse, R223, RZ, 0x3c, !PT ;  /* 0x000000dffb887212 */ /* 0x040fe400078e3cff */
[----:B------:R-:W-:Y:S03]  /*77a0*/  LOP3.LUT R250, R250, R222, RZ, 0x3c, !PT ;  /* 0x000000defafa7212 */ /* 0x000fe600078e3cff */
[----:B------:R-:W5:Y:S01]  /*77b0*/  LDSM.16.M88.4 R148, [R189+UR5+0x4800] ;  /* 0x00480005bd94783b */ /* 0x000f620008000200 */
[----:B------:R-:W-:Y:S05]  /*77c0*/  IMAD.WIDE.U32 R248, R136, -0x2daee0ad, RZ ;  /* 0xd2511f5388f87825 */ /* 0x000fea00078e00ff */
[----:B------:R-:W-:Y:S02]  /*77d0*/  LOP3.LUT R136, R232, R247, R249, 0x96, !PT ;  /* 0x000000f7e8887212 */ /* 0x000fe400078e96f9 */
[----:B------:R-:W0:Y:S08]  /*77e0*/  LDGDEPBAR ;  /* 0x00000000000079af */ /* 0x000e300000000000 */
[----:B------:R-:W4:Y:S08]  /*77f0*/  LDSM.16.M88.4 R152, [R189+UR5+0x5000] ;  /* 0x00500005bd98783b */ /* 0x000f300008000200 */
[----:B------:R-:W4:Y:S01]  /*7800*/  LDSM.16.M88.4 R156, [R189+UR5+0x5800] ;  /* 0x00580005bd9c783b */ /* 0x000f220008000200 */
[-C--:B--2---:R-:W-:Y:S07]  /*7810*/  HMMA.16816.F32 R4, R132, R140.reuse, RZ ;  /* 0x0000008c8404723c */ /* 0x084fee00000018ff */
[----:B------:R-:W-:Y:S01]  /*7820*/  LDSM.16.M88.4 R160, [R188] ;  /* 0x00000000bca0783b */ /* 0x000fe20000000200 */
[C---:B---3--:R-:W-:Y:S07]  /*7830*/  HMMA.16816.F32 R8, R144.reuse, R140, RZ ;  /* 0x0000008c9008723c */ /* 0x048fee00000018ff */
[----:B------:R-:W2:Y:S01]  /*7840*/  LDSM.16.M88.4 R164, [R184+0x4000] ;  /* 0x00400000b8a4783b */ /* 0x000ea20000000200 */
[-C--:B------:R-:W-:Y:S07]  /*7850*/  HMMA.16816.F32 R12, R144, R142.reuse, RZ ;  /* 0x0000008e900c723c */ /* 0x080fee00000018ff */
[----:B------:R-:W3:Y:S01]  /*7860*/  LDSM.16.M88.4 R168, [R188+0x2000] ;  /* 0x00200000bca8783b */ /* 0x000ee20000000200 */
[C---:B------:R-:W-:Y:S07]  /*7870*/  HMMA.16816.F32 R16, R132.reuse, R142, RZ ;  /* 0x0000008e8410723c */ /* 0x040fee00000018ff */
[----:B------:R-:W3:Y:S01]  /*7880*/  LDSM.16.M88.4 R172, [R184+0x4800] ;  /* 0x00480000b8ac783b */ /* 0x000ee20000000200 */
[-C--:B-----5:R-:W-:Y:S07]  /*7890*/  HMMA.16816.F32 R20, R132, R148.reuse, RZ ;  /* 0x000000948414723c */ /* 0x0a0fee00000018ff */
[----:B------:R-:W5:Y:S01]  /*78a0*/  LDSM.16.M88.4 R140, [R184+0x5000] ;  /* 0x00500000b88c783b */ /* 0x000f620000000200 */
[C---:B------:R-:W-:Y:S07]  /*78b0*/  HMMA.16816.F32 R24, R144.reuse, R148, RZ ;  /* 0x000000949018723c */ /* 0x040fee00000018ff */
[----:B-1----:R-:W-:Y:S01]  /*78c0*/  LDSM.16.M88.4 R176, [R182+0x5000] ;  /* 0x00500000b6b0783b */ /* 0x002fe20000000200 */
[-C--:B------:R-:W-:Y:S08]  /*78d0*/  HMMA.16816.F32 R28, R144, R150.reuse, RZ ;  /* 0x00000096901c723c */ /* 0x080ff000000018ff */
[C---:B------:R-:W-:Y:S01]  /*78e0*/  HMMA.16816.F32 R32, R132.reuse, R150, RZ ;  /* 0x000000968420723c */ /* 0x040fe200000018ff */
[----:B------:R-:W-:Y:S07]  /*78f0*/  LDSM.16.M88.4 R148, [R183+0x4000] ;  /* 0x00400000b794783b */ /* 0x000fee0000000200 */
[-C--:B----4-:R-:W-:Y:S08]  /*7900*/  HMMA.16816.F32 R36, R132, R152.reuse, RZ ;  /* 0x000000988424723c */ /* 0x090ff000000018ff */
[C---:B------:R-:W-:Y:S08]  /*7910*/  HMMA.16816.F32 R40, R144.reuse, R152, RZ ;  /* 0x000000989028723c */ /* 0x040ff000000018ff */
[-C--:B------:R-:W-:Y:S08]  /*7920*/  HMMA.16816.F32 R44, R144, R154.reuse, RZ ;  /* 0x0000009a902c723c */ /* 0x080ff000000018ff */
[C---:B------:R-:W-:Y:S01]  /*7930*/  HMMA.16816.F32 R48, R132.reuse, R154, RZ ;  /* 0x0000009a8430723c */ /* 0x040fe200000018ff */
[----:B------:R-:W-:Y:S07]  /*7940*/  LDSM.16.M88.4 R152, [R187+0x2000] ;  /* 0x00200000bb98783b */ /* 0x000fee0000000200 */
[-C--:B------:R-:W-:Y:S08]  /*7950*/  HMMA.16816.F32 R52, R132, R156.reuse, RZ ;  /* 0x0000009c8434723c */ /* 0x080ff000000018ff */
[C---:B------:R-:W-:Y:S08]  /*7960*/  HMMA.16816.F32 R56, R144.reuse, R156, RZ ;  /* 0x0000009c9038723c */ /* 0x040ff000000018ff */
[-C--:B------:R-:W-:Y:S01]  /*7970*/  HMMA.16816.F32 R60, R144, R158.reuse, RZ ;  /* 0x0000009e903c723c */ /* 0x080fe200000018ff */
[----:B------:R-:W-:Y:S07]  /*7980*/  LDSM.16.M88.4 R144, [R187] ;  /* 0x00000000bb90783b */ /* 0x000fee0000000200 */
[----:B------:R-:W-:Y:S01]  /*7990*/  HMMA.16816.F32 R64, R132, R158, RZ ;  /* 0x0000009e8440723c */ /* 0x000fe200000018ff */
[----:B------:R-:W1:Y:S07]  /*79a0*/  LDSM.16.M88.4 R132, [R184+0x5800] ;  /* 0x00580000b884783b */ /* 0x000e6e0000000200 */
[-C--:B--2---:R-:W-:Y:S01]  /*79b0*/  HMMA.16816.F32 R4, R160, R164.reuse, R4 ;  /* 0x000000a4a004723c */ /* 0x084fe20000001804 */
[----:B------:R-:W2:Y:S07]  /*79c0*/  LDSM.16.M88.4 R156, [R183+0x4800] ;  /* 0x00480000b79c783b */ /* 0x000eae0000000200 */
[C---:B---3--:R-:W-:Y:S08]  /*79d0*/  HMMA.16816.F32 R8, R168.reuse, R164, R8 ;  /* 0x000000a4a808723c */ /* 0x048ff00000001808 */
        /* <DEDUP_REMOVED lines=12> */
[----:B------:R-:W-:Y:S07]  /*7aa0*/  LDSM.16.M88.4 R140, [R186] ;  /* 0x00000000ba8c783b */ /* 0x000fee0000000200 */
[-C--:B-1----:R-:W-:Y:S08]  /*7ab0*/  HMMA.16816.F32 R52, R160, R132.reuse, R52 ;  /* 0x00000084a034723c */ /* 0x082ff00000001834 */
[C---:B------:R-:W-:Y:S08]  /*7ac0*/  HMMA.16816.F32 R56, R168.reuse, R132, R56 ;  /* 0x00000084a838723c */ /* 0x040ff00000001838 */
[-C--:B------:R-:W-:Y:S01]  /*7ad0*/  HMMA.16816.F32 R60, R168, R134.reuse, R60 ;  /* 0x00000086a83c723c */ /* 0x080fe2000000183c */
[----:B------:R-:W-:Y:S07]  /*7ae0*/  LDSM.16.M88.4 R168, [R186+0x2000] ;  /* 0x00200000baa8783b */ /* 0x000fee0000000200 */
[----:B------:R-:W-:Y:S01]  /*7af0*/  HMMA.16816.F32 R64, R160, R134, R64 ;  /* 0x00000086a040723c */ /* 0x000fe20000001840 */
[----:B------:R-:W1:Y:S07]  /*7b00*/  LDSM.16.M88.4 R132, [R183+0x5800] ;  /* 0x00580000b784783b */ /* 0x000e6e0000000200 */
[-C--:B------:R-:W-:Y:S01]  /*7b10*/  HMMA.16816.F32 R4, R144, R148.reuse, R4 ;  /* 0x000000949004723c */ /* 0x080fe20000001804 */
[----:B------:R-:W4:Y:S07]  /*7b20*/  LDSM.16.M88.4 R160, [R182+0x4000] ;  /* 0x00400000b6a0783b */ /* 0x000f2e0000000200 */
[C---:B------:R-:W-:Y:S08]  /*7b30*/  HMMA.16816.F32 R8, R152.reuse, R148, R8 ;  /* 0x000000949808723c */ /* 0x040ff00000001808 */
[-C--:B------:R-:W-:Y:S08]  /*7b40*/  HMMA.16816.F32 R12, R152, R150.reuse, R12 ;  /* 0x00000096980c723c */ /* 0x080ff0000000180c */
[C---:B------:R-:W-:Y:S01]  /*7b50*/  HMMA.16816.F32 R16, R144.reuse, R150, R16 ;  /* 0x000000969010723c */ /* 0x040fe20000001810 */
[----:B------:R-:W5:Y:S01]  /*7b60*/  LDSM.16.M88.4 R148, [R182+0x5800] ;  /* 0x00580000b694783b */ /* 0x000f620000000200 */
[----:B------:R-:W-:Y:S06]  /*7b70*/  DEPBAR.LE SB0, 0x0 ;  /* 0x000080000000791a */ /* 0x000fec0000000000 */
[-C--:B--2---:R-:W-:Y:S01]  /*7b80*/  HMMA.16816.F32 R20, R144, R156.reuse, R20 ;  /* 0x0000009c9014723c */ /* 0x084fe20000001814 */
[----:B------:R-:W-:Y:S07]  /*7b90*/  BAR.SYNC.DEFER_BLOCKING 0x0 ;  /* 0x0000000000007b1d */ /* 0x000fee0000010000 */
[C---:B------:R-:W-:Y:S08]  /*7ba0*/  HMMA.16816.F32 R24, R152.reuse, R156, R24 ;  /* 0x0000009c9818723c */ /* 0x040ff00000001818 */
[-C--:B------:R-:W-:Y:S08]  /*7bb0*/  HMMA.16816.F32 R28, R152, R158.reuse, R28 ;  /* 0x0000009e981c723c */ /* 0x080ff0000000181c */
[C---:B------:R-:W-:Y:S08]  /*7bc0*/  HMMA.16816.F32 R32, R144.reuse, R158, R32 ;  /* 0x0000009e9020723c */ /* 0x040ff00000001820 */
[-C--:B---3--:R-:W-:Y:S08]  /*7bd0*/  HMMA.16816.F32 R36, R144, R164.reuse, R36 ;  /* 0x000000a49024723c */ /* 0x088ff00000001824 */
[C---:B------:R-:W-:Y:S08]  /*7be0*/  HMMA.16816.F32 R40, R152.reuse, R164, R40 ;  /* 0x000000a49828723c */ /* 0x040ff00000001828 */
[-C--:B------:R-:W-:Y:S08]  /*7bf0*/  HMMA.16816.F32 R44, R152, R166.reuse, R44 ;  /* 0x000000a6982c723c */ /* 0x080ff0000000182c */
[C---:B------:R-:W-:Y:S08]  /*7c00*/  HMMA.16816.F32 R48, R144.reuse, R166, R48 ;  /* 0x000000a69030723c */ /* 0x040ff00000001830 */
[-C--:B-1----:R-:W-:Y:S08]  /*7c10*/  HMMA.16816.F32 R52, R144, R132.reuse, R52 ;  /* 0x000000849034723c */ /* 0x082ff00000001834 */
[C---:B------:R-:W-:Y:S08]  /*7c20*/  HMMA.16816.F32 R56, R152.reuse, R132, R56 ;  /* 0x000000849838723c */ /* 0x040ff00000001838 */
[-C--:B------:R-:W-:Y:S08]  /*7c30*/  HMMA.16816.F32 R60, R152, R134.reuse, R60 ;  /* 0x00000086983c723c */ /* 0x080ff0000000183c */
[----:B------:R-:W-:Y:S08]  /*7c40*/  HMMA.16816.F32 R64, R144, R134, R64 ;  /* 0x000000869040723c */ /* 0x000ff00000001840 */
[-C--:B----4-:R-:W-:Y:S08]  /*7c50*/  HMMA.16816.F32 R4, R140, R160.reuse, R4 ;  /* 0x000000a08c04723c */ /* 0x090ff00000001804 */
[C---:B------:R-:W-:Y:S08]  /*7c60*/  HMMA.16816.F32 R8, R168.reuse, R160, R8 ;  /* 0x000000a0a808723c */ /* 0x040ff00000001808 */
[-C--:B------:R-:W-:Y:S08]  /*7c70*/  HMMA.16816.F32 R12, R168, R162.reuse, R12 ;  /* 0x000000a2a80c723c */ /* 0x080ff0000000180c */
[C---:B------:R-:W-:Y:S08]  /*7c80*/  HMMA.16816.F32 R16, R140.reuse, R162, R16 ;  /* 0x000000a28c10723c */ /* 0x040ff00000001810 */
[-C--:B------:R-:W-:Y:S08]  /*7c90*/  HMMA.16816.F32 R20, R140, R172.reuse, R20 ;  /* 0x000000ac8c14723c */ /* 0x080ff00000001814 */
[C---:B------:R-:W-:Y:S08]  /*7ca0*/  HMMA.16816.F32 R24, R168.reuse, R172, R24 ;  /* 0x000000aca818723c */ /* 0x040ff00000001818 */
[-C--:B------:R-:W-:Y:S08]  /*7cb0*/  HMMA.16816.F32 R28, R168, R174.reuse, R28 ;  /* 0x000000aea81c723c */ /* 0x080ff0000000181c */
[C---:B------:R-:W-:Y:S04]  /*7cc0*/  HMMA.16816.F32 R32, R140.reuse, R174, R32 ;  /* 0x000000ae8c20723c */ /* 0x040fe80000001820 */
[----:B------:R-:W-:Y:S04]  /*7cd0*/  IMAD.WIDE.U32 R174, R138, -0x2daee0ad, RZ ;  /* 0xd2511f538aae7825 */ /* 0x000fe800078e00ff */
[-C--:B------:R-:W-:Y:S08]  /*7ce0*/  HMMA.16816.F32 R36, R140, R176.reuse, R36 ;  /* 0x000000b08c24723c */ /* 0x080ff00000001824 */
[C---:B------:R-:W-:Y:S04]  /*7cf0*/  HMMA.16816.F32 R40, R168.reuse, R176, R40 ;  /* 0x000000b0a828723c */ /* 0x040fe80000001828 */
[----:B------:R-:W-:Y:S01]  /*7d00*/  LOP3.LUT R176, R251, R225, RZ, 0x3c, !PT ;  /* 0x000000e1fbb07212 */ /* 0x000fe200078e3cff */
[----:B------:R-:W-:Y:S03]  /*7d10*/  IMAD.WIDE.U32 R250, R250, -0x2daee0ad, RZ ;  /* 0xd2511f53fafa7825 */ /* 0x000fe600078e00ff */
[-C--:B------:R-:W-:Y:S03]  /*7d20*/  HMMA.16816.F32 R44, R168, R178.reuse, R44 ;  /* 0x000000b2a82c723c */ /* 0x080fe6000000182c */
[----:B------:R-:W-:Y:S05]  /*7d30*/  IMAD.WIDE.U32 R176, R176, -0x2daee0ad, RZ ;  /* 0xd2511f53b0b07825 */ /* 0x000fea00078e00ff */
[----:B------:R-:W-:Y:S01]  /*7d40*/  LOP3.LUT R138, R236, R247, R177, 0x96, !PT ;  /* 0x000000f7ec8a7212 */ /* 0x000fe200078e96b1 */
[C---:B------:R-:W-:Y:S04]  /*7d50*/  HMMA.16816.F32 R48, R140.reuse, R178, R48 ;  /* 0x000000b28c30723c */ /* 0x040fe80000001830 */
[----:B------:R-:W-:Y:S01]  /*7d60*/  FMNMX3.FTZ R178, R3, R4, R5, !PT ;  /* 0x0000000403b27276 */ /* 0x000fe20007810005 */
[----:B------:R-:W-:Y:S01]  /*7d70*/  VIADD R179, R217, 0x32370b8f ;  /* 0x32370b8fd9b37836 */ /* 0x000fe20000000000 */
[----:B------:R-:W-:Y:S01]  /*7d80*/  FMNMX3.FTZ R177, R2, R6, R7, !PT ;  /* 0x0000000602b17276 */ /* 0x000fe20007810007 */
[----:B------:R-:W-:Y:S01]  /*7d90*/  IMAD.WIDE.U32 R154, R138, -0x326172a9, RZ ;  /* 0xcd9e8d578a9a7825 */ /* 0x000fe200078e00ff */
[----:B------:R-:W-:Y:S01]  /*7da0*/  FMNMX3.FTZ R178, R178, R16, R17, !PT ;  /* 0x00000010b2b27276 */ /* 0x000fe20007810011 */
[-C--:B-----5:R-:W-:Y:S03]  /*7db0*/  HMMA.16816.F32 R52, R140, R148.reuse, R52 ;  /* 0x000000948c34723c */ /* 0x0a0fe60000001834 */
[----:B------:R-:W-:Y:S02]  /*7dc0*/  FMNMX3.FTZ R240, R177, R18, R19, !PT ;  /* 0x00000012b1f07276 */ /* 0x000fe40007810013 */
[----:B------:R-:W-:Y:S02]  /*7dd0*/  FMNMX3.FTZ R178, R178, R20, R21, !PT ;  /* 0x00000014b2b27276 */ /* 0x000fe40007810015 */
[----:B------:R-:W-:Y:S01]  /*7de0*/  LOP3.LUT R176, R179, R176, R175, 0x96, !PT ;  /* 0x000000b0b3b07212 */ /* 0x000fe200078e96af */
[C---:B------:R-:W-:Y:S04]  /*7df0*/  HMMA.16816.F32 R56, R168.reuse, R148, R56 ;  /* 0x00000094a838723c */ /* 0x040fe80000001838 */
[----:B------:R-:W-:Y:S01]  /*7e00*/  FMNMX3.FTZ R138, R240, R22, R23, !PT ;  /* 0x00000016f08a7276 */ /* 0x000fe20007810017 */
[----:B------:R-:W-:Y:S01]  /*7e10*/  IMAD.WIDE.U32 R176, R176, -0x326172a9, RZ ;  /* 0xcd9e8d57b0b07825 */ /* 0x000fe200078e00ff */
[----:B------:R-:W-:Y:S02]  /*7e20*/  FMNMX3.FTZ R242, R178, R32, R33, !PT ;  /* 0x00000020b2f27276 */ /* 0x000fe40007810021 */
[----:B------:R-:W-:Y:S01]  /*7e30*/  FMNMX3.FTZ R244, R138, R34, R35, !PT ;  /* 0x000000228af47276 */ /* 0x000fe20007810023 */
[-C--:B------:R-:W-:Y:S03]  /*7e40*/  HMMA.16816.F32 R60, R168, R150.reuse, R60 ;  /* 0x00000096a83c723c */ /* 0x080fe6000000183c */
[----:B------:R-:W-:Y:S01]  /*7e50*/  FMNMX3.FTZ R138, R242, R36, R37, !PT ;  /* 0x00000024f28a7276 */ /* 0x000fe20007810025 */
[----:B------:R-:W-:Y:S01]  /*7e60*/  VIADD R242, R217, 0xed9eba14 ;  /* 0xed9eba14d9f27836 */ /* 0x000fe20000000000 */
[----:B------:R-:W-:Y:S02]  /*7e70*/  FMNMX3.FTZ R244, R244, R38, R39, !PT ;  /* 0x00000026f4f47276 */ /* 0x000fe40007810027 */
[----:B------:R-:W-:Y:S01]  /*7e80*/  LOP3.LUT R240, R234, R220, R155, 0x96, !PT ;  /* 0x000000dceaf07212 */ /* 0x000fe200078e969b */
[----:B------:R-:W-:Y:S04]  /*7e90*/  HMMA.16816.F32 R64, R140, R150, R64 ;  /* 0x000000968c40723c */ /* 0x000fe80000001840 */
[----:B------:R-:W-:Y:S01]  /*7ea0*/  LOP3.LUT R178, R219, R154, R177, 0x96, !PT ;  /* 0x0000009adbb27212 */ /* 0x000fe200078e96b1 */
[----:B------:R-:W-:Y:S01]  /*7eb0*/  IMAD.WIDE.U32 R154, R136, -0x326172a9, RZ ;  /* 0xcd9e8d57889a7825 */ /* 0x000fe200078e00ff */
[----:B------:R-:W-:Y:S02]  /*7ec0*/  FMNMX3.FTZ R138, R138, R48, R49, !PT ;  /* 0x000000308a8a7276 */ /* 0x000fe40007810031 */
[----:B------:R-:W-:Y:S01]  /*7ed0*/  FMNMX3.FTZ R136, R244, R50, R51, !PT ;  /* 0x00000032f4887276 */ /* 0x000fe20007810033 */
[----:B------:R-:W-:Y:S01]  /*7ee0*/  IMAD.WIDE.U32 R150, R240, -0x2daee0ad, RZ ;  /* 0xd2511f53f0967825 */ /* 0x000fe200078e00ff */
[----:B------:R-:W-:Y:S02]  /*7ef0*/  LOP3.LUT R248, R179, R248, R251, 0x96, !PT ;  /* 0x000000f8b3f87212 */ /* 0x000fe400078e96fb */
[----:B------:R-:W-:Y:S02]  /*7f00*/  FMNMX3.FTZ R240, R138, R52, R53, !PT ;  /* 0x000000348af07276 */ /* 0x000fe40007810035 */
[----:B------:R-:W-:Y:S01]  /*7f10*/  FMNMX3.FTZ R138, R136, R54, R55, !PT ;  /* 0x00000036888a7276 */ /* 0x000fe20007810037 */
[----:B------:R-:W-:Y:S04]  /*7f20*/  IMAD.WIDE.U32 R248, R248, -0x326172a9, RZ ;  /* 0xcd9e8d57f8f87825 */ /* 0x000fe800078e00ff */
[----:B------:R-:W-:Y:S02]  /*7f30*/  FMNMX3.FTZ R136, R240, R64, R65, !PT ;  /* 0x00000040f0887276 */ /* 0x000fe40007810041 */
[----:B------:R-:W-:Y:S01]  /*7f40*/  FMNMX3.FTZ R138, R138, R66, R67, !PT ;  /* 0x000000428a8a7276 */ /* 0x000fe20007810043 */
[----:B------:R-:W-:Y:S06]  /*7f50*/  @P2 BRA `(.L_x_1395) ;  /* 0xfffffff0004c2947 */ /* 0x000fec000383ffff */
.L_x_1394:
[----:B-1----:R-:W-:Y:S01]  /*7f60*/  FMNMX3.FTZ R134, R137, R8, R9, !PT ;  /* 0x0000000889867276 */ /* 0x002fe20007810009 */
[----:B------:R-:W-:Y:S01]  /*7f70*/  VIADD R240, R217, 0xa9066899 ;  /* 0xa9066899d9f07836 */ /* 0x000fe20000000000 */
[----:B------:R-:W-:Y:S01]  /*7f80*/  FMNMX3.FTZ R140, R0, R10, R11, !PT ;  /* 0x0000000a008c7276 */ /* 0x000fe2000781000b */
[----:B------:R-:W1:Y:S01]  /*7f90*/  SHFL.BFLY PT, R133, R136, 0x2, 0x1f ;  /* 0x0c401f0088857f89 */ /* 0x000e6200000e0000 */
[----:B------:R-:W-:Y:S01]  /*7fa0*/  FMNMX3.FTZ R134, R134, R12, R13, !PT ;  /* 0x0000000c86867276 */ /* 0x000fe2000781000d */
[----:B------:R-:W-:Y:S01]  /*7fb0*/  IMAD.WIDE.U32 R172, R178, -0x2daee0ad, RZ ;  /* 0xd2511f53b2ac7825 */ /* 0x000fe200078e00ff */
[----:B------:R-:W-:Y:S05]  /*7fc0*/  FMNMX3.FTZ R140, R140, R14, R15, !PT ;  /* 0x0000000e8c8c7276 */ /* 0x000fea000781000f */
[----:B------:R-:W2:Y:S01]  /*7fd0*/  SHFL.BFLY PT, R135, R138, 0x2, 0x1f ;  /* 0x0c401f008a877f89 */ /* 0x000ea200000e0000 */
[----:B------:R-:W-:Y:S01]  /*7fe0*/  FMNMX3.FTZ R134, R134, R24, R25, !PT ;  /* 0x0000001886867276 */ /* 0x000fe20007810019 */
[----:B------:R-:W-:Y:S01]  /*7ff0*/  VIADD R245, R245, 0x1 ;  /* 0x00000001f5f57836 */ /* 0x000fe20000000000 */
[----:B------:R-:W-:Y:S02]  /*8000*/  FMNMX3.FTZ R140, R140, R26, R27, !PT ;  /* 0x0000001a8c8c7276 */ /* 0x000fe4000781001b */
        /* <DEDUP_REMOVED lines=10> */
[----:B------:R-:W-:Y:S02]  /*80b0*/  LOP3.LUT R170, R219, R154, R249, 0x96, !PT ;  /* 0x0000009adbaa7212 */ /* 0x000fe400078e96f9 */
[----:B-1----:R-:W-:Y:S02]  /*80c0*/  FMNMX.FTZ R136, R136, R133, !PT ;  /* 0x0000008588887209 */ /* 0x002fe40007810000 */
[----:B------:R-:W-:Y:S01]  /*80d0*/  FMNMX3.FTZ R134, R141, R60, R61, !PT ;  /* 0x0000003c8d867276 */ /* 0x000fe2000781003d */
[----:B------:R-:W-:Y:S01]  /*80e0*/  IMAD.WIDE.U32 R170, R170, -0x2daee0ad, RZ ;  /* 0xd2511f53aaaa7825 */ /* 0x000fe200078e00ff */
[----:B------:R-:W-:Y:S01]  /*80f0*/  FMNMX3.FTZ R133, R132, R62, R63, !PT ;  /* 0x0000003e84857276 */ /* 0x000fe2000781003f */
[----:B------:R-:W-:Y:S01]  /*8100*/  SHFL.BFLY PT, R147, R136, 0x1, 0x1f ;  /* 0x0c201f0088937f89 */ /* 0x000fe200000e0000 */
[----:B--2---:R-:W-:Y:S02]  /*8110*/  FMNMX.FTZ R135, R138, R135, !PT ;  /* 0x000000878a877209 */ /* 0x004fe40007810000 */
[----:B------:R-:W-:Y:S05]  /*8120*/  LOP3.LUT R251, R242, R174, R151, 0x96, !PT ;  /* 0x000000aef2fb7212 */ /* 0x000fea00078e9697 */
[----:B------:R-:W1:Y:S01]  /*8130*/  SHFL.BFLY PT, R153, R134, 0x2, 0x1f ;  /* 0x0c401f0086997f89 */ /* 0x000e6200000e0000 */
[C---:B------:R-:W-:Y:S02]  /*8140*/  LOP3.LUT R150, R240.reuse, R150, R173, 0x96, !PT ;  /* 0x00000096f0967212 */ /* 0x040fe400078e96ad */
[----:B------:R-:W-:Y:S05]  /*8150*/  LOP3.LUT R140, R240, R142, R171, 0x96, !PT ;  /* 0x0000008ef08c7212 */ /* 0x000fea00078e96ab */
[----:B------:R-:W2:Y:S01]  /*8160*/  SHFL.BFLY PT, R138, R133, 0x2, 0x1f ;  /* 0x0c401f00858a7f89 */ /* 0x000ea200000e0000 */
[----:B------:R-:W-:Y:S01]  /*8170*/  LOP3.LUT R174, R242, R250, R143, 0x96, !PT ;  /* 0x000000faf2ae7212 */ /* 0x000fe200078e968f */
[----:B------:R-:W-:Y:S06]  /*8180*/  IMAD.WIDE.U32 R150, R150, -0x326172a9, RZ ;  /* 0xcd9e8d5796967825 */ /* 0x000fec00078e00ff */
[----:B------:R-:W3:Y:S01]  /*8190*/  SHFL.BFLY PT, R132, R135, 0x1, 0x1f ;  /* 0x0c201f0087847f89 */ /* 0x000ee200000e0000 */
[----:B------:R-:W-:Y:S01]  /*81a0*/  IMAD.WIDE.U32 R250, R251, -0x326172a9, RZ ;  /* 0xcd9e8d57fbfa7825 */ /* 0x000fe200078e00ff */
[C---:B------:R-:W-:Y:S02]  /*81b0*/  PRMT R144, R150.reuse, 0x7773, RZ ;  /* 0x0000777396907816 */ /* 0x040fe400000000ff */
[----:B------:R-:W-:Y:S01]  /*81c0*/  PRMT R141, R150, 0x7772, RZ ;  /* 0x00007772968d7816 */ /* 0x000fe200000000ff */
[----:B------:R-:W-:Y:S01]  /*81d0*/  IMAD.WIDE.U32 R154, R140, -0x326172a9, RZ ;  /* 0xcd9e8d578c9a7825 */ /* 0x000fe200078e00ff */
[----:B------:R-:W-:Y:S02]  /*81e0*/  LOP3.LUT R162, R218, R250, R151, 0x96, !PT ;  /* 0x000000fadaa27212 */ /* 0x000fe400078e9697 */
[----:B------:R-:W-:Y:S01]  /*81f0*/  PRMT R142, R150, 0x7771, RZ ;  /* 0x00007771968e7816 */ /* 0x000fe200000000ff */
[----:B------:R-:W-:Y:S01]  /*8200*/  IMAD.MOV.U32 R146, RZ, RZ, R154 ;  /* 0x000000ffff927224 */ /* 0x000fe200078e009a */
[C---:B------:R-:W-:Y:S01]  /*8210*/  PRMT R140, R154.reuse, 0x7773, RZ ;  /* 0x000077739a8c7816 */ /* 0x040fe200000000ff */
[----:B------:R-:W-:Y:S01]  /*8220*/  IMAD.MOV.U32 R148, RZ, RZ, R150 ;  /* 0x000000ffff947224 */ /* 0x000fe200078e0096 */
[----:B------:R-:W-:Y:S01]  /*8230*/  PRMT R151, R154, 0x7772, RZ ;  /* 0x000077729a977816 */ /* 0x000fe200000000ff */
[----:B------:R-:W-:Y:S01]  /*8240*/  IMAD.WIDE.U32 R174, R174, -0x326172a9, RZ ;  /* 0xcd9e8d57aeae7825 */ /* 0x000fe200078e00ff */
[----:B------:R-:W-:Y:S02]  /*8250*/  LOP3.LUT R145, R146, 0xff, RZ, 0xc0, !PT ;  /* 0x000000ff92917812 */ /* 0x000fe400078ec0ff */
[----:B------:R-:W-:Y:S02]  /*8260*/  PRMT R151, R151, 0x5410, R140 ;  /* 0x0000541097977816 */ /* 0x000fe4000000008c */
[----:B------:R-:W-:Y:S02]  /*8270*/  PRMT R150, R154, 0x7771, RZ ;  /* 0x000077719a967816 */ /* 0x000fe400000000ff */
[C---:B------:R-:W-:Y:S02]  /*8280*/  LOP3.LUT R140, R162.reuse, 0xffff, RZ, 0xc0, !PT ;  /* 0x0000ffffa28c7812 */ /* 0x040fe400078ec0ff */
[----:B------:R-:W-:Y:S02]  /*8290*/  PRMT R150, R145, 0x5410, R150 ;  /* 0x0000541091967816 */ /* 0x000fe40000000096 */
[----:B------:R-:W-:Y:S02]  /*82a0*/  LOP3.LUT R145, R162, 0xff, RZ, 0xc0, !PT ;  /* 0x000000ffa2917812 */ /* 0x000fe400078ec0ff */
[----:B------:R-:W-:Y:S02]  /*82b0*/  SHF.R.U32.HI R140, RZ, 0x8, R140 ;  /* 0x00000008ff8c7819 */ /* 0x000fe4000001168c */
[----:B-1----:R-:W-:Y:S02]  /*82c0*/  FMNMX.FTZ R134, R134, R153, !PT ;  /* 0x0000009986867209 */ /* 0x002fe40007810000 */
[----:B--2---:R-:W-:Y:S02]  /*82d0*/  FMNMX.FTZ R138, R133, R138, !PT ;  /* 0x0000008a858a7209 */ /* 0x004fe40007810000 */
[----:B------:R-:W-:Y:S02]  /*82e0*/  PRMT R140, R145, 0x5410, R140 ;  /* 0x00005410918c7816 */ /* 0x000fe4000000008c */
[----:B------:R-:W1:Y:S01]  /*82f0*/  SHFL.BFLY PT, R145, R134, 0x1, 0x1f ;  /* 0x0c201f0086917f89 */ /* 0x000e6200000e0000 */
[----:B------:R-:W-:Y:S02]  /*8300*/  FMNMX.FTZ R136, R136, R147, !PT ;  /* 0x0000009388887209 */ /* 0x000fe40007810000 */
[----:B---3--:R-:W-:Y:S05]  /*8310*/  FMNMX.FTZ R135, R135, R132, !PT ;  /* 0x0000008487877209 */ /* 0x008fea0007810000 */
[----:B------:R-:W2:Y:S01]  /*8320*/  SHFL.BFLY PT, R133, R138, 0x1, 0x1f ;  /* 0x0c201f008a857f89 */ /* 0x000ea200000e0000 */
[C---:B------:R-:W-:Y:S01]  /*8330*/  FSETP.NEU.FTZ.AND P0, PT, R136.reuse, -INF , PT ;  /* 0xff8000008800780b */ /* 0x040fe20003f1d000 */
[----:B------:R-:W-:Y:S01]  /*8340*/  FMUL.FTZ R168, R136, UR4 ;  /* 0x0000000488a87c20 */ /* 0x000fe20008410000 */
[----:B------:R-:W-:Y:S01]  /*8350*/  LOP3.LUT R143, R218, R174, R155, 0x96, !PT ;  /* 0x000000aeda8f7212 */ /* 0x000fe200078e969b */
[C---:B------:R-:W-:Y:S01]  /*8360*/  FMUL.FTZ R169, R135.reuse, UR4 ;  /* 0x0000000487a97c20 */ /* 0x040fe20008410000 */
[----:B------:R-:W-:Y:S01]  /*8370*/  FADD.FTZ R3, -R136, R3 ;  /* 0x0000000388037221 */ /* 0x000fe20000010100 */
[C---:B------:R-:W-:Y:S01]  /*8380*/  FADD.FTZ R2, -R135.reuse, R2 ;  /* 0x0000000287027221 */ /* 0x040fe20000010100 */
[----:B------:R-:W-:Y:S02]  /*8390*/  FSEL R168, R168, RZ, P0 ;  /* 0x000000ffa8a87208 */ /* 0x000fe40000000000 */
[----:B------:R-:W-:Y:S01]  /*83a0*/  FSETP.NEU.FTZ.AND P0, PT, R135, -INF , PT ;  /* 0xff8000008700780b */ /* 0x000fe20003f1d000 */
[----:B------:R-:W-:Y:S01]  /*83b0*/  FMUL.FTZ R132, R3, UR4 ;  /* 0x0000000403847c20 */ /* 0x000fe20008410000 */
[----:B------:R-:W-:Y:S01]  /*83c0*/  LOP3.LUT R147, R143, 0xffff, RZ, 0xc0, !PT ;  /* 0x0000ffff8f937812 */ /* 0x000fe200078ec0ff */
[--C-:B------:R-:W-:Y:S01]  /*83d0*/  FFMA.FTZ R152, R16, UR4, -R168.reuse ;  /* 0x0000000410987c23 */ /* 0x100fe200080108a8 */
[----:B------:R-:W-:Y:S01]  /*83e0*/  FSEL R169, R169, RZ, P0 ;  /* 0x000000ffa9a97208 */ /* 0x000fe20000000000 */
[----:B------:R-:W-:Y:S01]  /*83f0*/  FFMA.FTZ R153, R17, UR4, -R168 ;  /* 0x0000000411997c23 */ /* 0x000fe200080108a8 */
[----:B------:R-:W-:Y:S01]  /*8400*/  LOP3.LUT R149, R148, 0xff, RZ, 0xc0, !PT ;  /* 0x000000ff94957812 */ /* 0x000fe200078ec0ff */
[----:B------:R-:W-:Y:S01]  /*8410*/  FMUL.FTZ R3, R2, UR4 ;  /* 0x0000000402037c20 */ /* 0x000fe20008410000 */
[----:B------:R-:W-:Y:S01]  /*8420*/  SHF.R.U32.HI R147, RZ, 0x8, R147 ;  /* 0x00000008ff937819 */ /* 0x000fe20000011693 */
[--C-:B------:R-:W-:Y:S01]  /*8430*/  FFMA.FTZ R155, R19, UR4, -R169.reuse ;  /* 0x00000004139b7c23 */ /* 0x100fe200080108a9 */
[----:B------:R-:W-:Y:S01]  /*8440*/  LOP3.LUT R148, R143, 0xff, RZ, 0xc0, !PT ;  /* 0x000000ff8f947812 */ /* 0x000fe200078ec0ff */
[--C-:B------:R-:W-:Y:S01]  /*8450*/  FFMA.FTZ R158, R6, UR4, -R169.reuse ;  /* 0x00000004069e7c23 */ /* 0x100fe200080108a9 */
[----:B-1----:R-:W-:Y:S01]  /*8460*/  FMNMX.FTZ R134, R134, R145, !PT ;  /* 0x0000009186867209 */ /* 0x002fe20007810000 */
[--C-:B------:R-:W-:Y:S01]  /*8470*/  FFMA.FTZ R156, R7, UR4, -R169.reuse ;  /* 0x00000004079c7c23 */ /* 0x100fe200080108a9 */
[----:B------:R-:W-:Y:S01]  /*8480*/  PRMT R2, R143, 0x7632, R2 ;  /* 0x000076328f027816 */ /* 0x000fe20000000002 */
[----:B------:R-:W-:Y:S01]  /*8490*/  MUFU.EX2 R155, R155 ;  /* 0x0000009b009b7308 */ /* 0x000fe20000000800 */
[----:B--2---:R-:W-:Y:S01]  /*84a0*/  FMNMX.FTZ R133, R138, R133, !PT ;  /* 0x000000858a857209 */ /* 0x004fe20007810000 */
[----:B------:R-:W-:Y:S01]  /*84b0*/  FFMA.FTZ R138, R18, UR4, -R169 ;  /* 0x00000004128a7c23 */ /* 0x000fe200080108a9 */
[C---:B------:R-:W-:Y:S01]  /*84c0*/  FMUL.FTZ R167, R134.reuse, UR4 ;  /* 0x0000000486a77c20 */ /* 0x040fe20008410000 */
[----:B------:R-:W-:Y:S01]  /*84d0*/  FSETP.NEU.FTZ.AND P2, PT, R134, -INF , PT ;  /* 0xff8000008600780b */ /* 0x000fe20003f5d000 */
[----:B------:R-:W-:Y:S01]  /*84e0*/  FFMA.FTZ R157, R4, UR4, -R168 ;  /* 0x00000004049d7c23 */ /* 0x000fe200080108a8 */
[C---:B------:R-:W-:Y:S01]  /*84f0*/  FMUL.FTZ R166, R133.reuse, UR4 ;  /* 0x0000000485a67c20 */ /* 0x040fe20008410000 */
[----:B------:R-:W-:Y:S03]  /*8500*/  FSETP.NEU.FTZ.AND P0, PT, R133, -INF , PT ;  /* 0xff8000008500780b */ /* 0x000fe60003f1d000 */
[----:B------:R-:W1:Y:S01]  /*8510*/  MUFU.EX2 R138, R138 ;  /* 0x0000008a008a7308 */ /* 0x000e620000000800 */
[----:B------:R-:W-:Y:S01]  /*8520*/  PRMT R141, R141, 0x5410, R144 ;  /* 0x000054108d8d7816 */ /* 0x000fe20000000090 */
[----:B------:R-:W-:Y:S01]  /*8530*/  FFMA.FTZ R154, R5, UR4, -R168 ;  /* 0x00000004059a7c23 */ /* 0x000fe200080108a8 */
[----:B------:R-:W-:Y:S07]  /*8540*/  PRMT R148, R148, 0x5410, R147 ;  /* 0x0000541094947816 */ /* 0x000fee0000000093 */
[----:B------:R-:W-:Y:S01]  /*8550*/  MUFU.EX2 R152, R152 ;  /* 0x0000009800987308 */ /* 0x000fe20000000800 */
[----:B------:R-:W2:Y:S01]  /*8560*/  LDSM.16.MT88.4 R144, [R185+0x6000] ;  /* 0x00600000b990783b */ /* 0x000ea20000004200 */
[----:B------:R-:W-:Y:S01]  /*8570*/  FSEL R167, R167, RZ, P2 ;  /* 0x000000ffa7a77208 */ /* 0x000fe20001000000 */
[----:B------:R-:W-:Y:S01]  /*8580*/  FADD.FTZ R0, -R133, R0 ;  /* 0x0000000085007221 */ /* 0x000fe20000010100 */
[----:B------:R-:W-:Y:S06]  /*8590*/  FSEL R166, R166, RZ, P0 ;  /* 0x000000ffa6a67208 */ /* 0x000fec0000000000 */
[----:B------:R-:W3:Y:S01]  /*85a0*/  MUFU.EX2 R153, R153 ;  /* 0x0000009900997308 */ /* 0x000ee20000000800 */
[----:B------:R-:W-:Y:S01]  /*85b0*/  SHF.R.U32.HI R143, RZ, 0x18, R143 ;  /* 0x00000018ff8f7819 */ /* 0x000fe2000001168f */
[--C-:B------:R-:W-:Y:S01]  /*85c0*/  FFMA.FTZ R161, R8, UR4, -R167.reuse ;  /* 0x0000000408a17c23 */ /* 0x100fe200080108a7 */
[----:B------:R-:W-:Y:S07]  /*85d0*/  LOP3.LUT R2, R2, 0xff, RZ, 0xc0, !PT ;  /* 0x000000ff02027812 */ /* 0x000fee00078ec0ff */
[----:B------:R-:W-:Y:S01]  /*85e0*/  MUFU.EX2 R158, R158 ;  /* 0x0000009e009e7308 */ /* 0x000fe20000000800 */
[----:B------:R-:W-:Y:S01]  /*85f0*/  PRMT R142, R149, 0x5410, R142 ;  /* 0x00005410958e7816 */ /* 0x000fe2000000008e */
[----:B------:R-:W-:Y:S01]  /*8600*/  FFMA.FTZ R159, R9, UR4, -R167 ;  /* 0x00000004099f7c23 */ /* 0x000fe200080108a7 */
[----:B------:R-:W-:Y:S07]  /*8610*/  PRMT R149, R162, 0x7632, R149 ;  /* 0x00007632a2957816 */ /* 0x000fee0000000095 */
[----:B------:R-:W4:Y:S01]  /*8620*/  MUFU.EX2 R156, R156 ;  /* 0x0000009c009c7308 */ /* 0x000f220000000800 */
[----:B------:R-:W-:Y:S01]  /*8630*/  PRMT R6, R2, 0x5410, R143 ;  /* 0x0000541002067816 */ /* 0x000fe2000000008f */
[--C-:B------:R-:W-:Y:S01]  /*8640*/  FFMA.FTZ R163, R10, UR4, -R166.reuse ;  /* 0x000000040aa37c23 */ /* 0x100fe200080108a6 */
[----:B------:R-:W-:Y:S01]  /*8650*/  FFMA.FTZ R160, R11, UR4, -R166 ;  /* 0x000000040ba07c23 */ /* 0x000fe200080108a6 */
[----:B------:R-:W-:Y:S06]  /*8660*/  LOP3.LUT R149, R149, 0xff, RZ, 0xc0, !PT ;  /* 0x000000ff95957812 */ /* 0x000fec00078ec0ff */
[----:B------:R-:W-:Y:S01]  /*8670*/  MUFU.EX2 R157, R157 ;  /* 0x0000009d009d7308 */ /* 0x000fe20000000800 */
[----:B------:R-:W-:Y:S01]  /*8680*/  SHF.R.U32.HI R162, RZ, 0x18, R162 ;  /* 0x00000018ffa27819 */ /* 0x000fe200000116a2 */
[----:B------:R-:W-:Y:S01]  /*8690*/  FFMA.FTZ R164, R15, UR4, -R166 ;  /* 0x000000040fa47c23 */ /* 0x000fe200080108a6 */
[----:B------:R-:W-:Y:S07]  /*86a0*/  LOP3.LUT R2, R141, 0xff00ff, RZ, 0xc0, !PT ;  /* 0x00ff00ff8d027812 */ /* 0x000fee00078ec0ff */
[----:B------:R-:W5:Y:S01]  /*86b0*/  MUFU.EX2 R154, R154 ;  /* 0x0000009a009a7308 */ /* 0x000f620000000800 */
[----:B------:R-:W-:Y:S01]  /*86c0*/  PRMT R162, R149, 0x5410, R162 ;  /* 0x0000541095a27816 */ /* 0x000fe200000000a2 */
[--C-:B------:R-:W-:Y:S01]  /*86d0*/  FFMA.FTZ R165, R13, UR4, -R167.reuse ;  /* 0x000000040da57c23 */ /* 0x100fe200080108a7 */
[----:B-1----:R-:W-:Y:S07]  /*86e0*/  F2FP.F16.F32.PACK_AB R4, R155, R138 ;  /* 0x0000008a9b04723e */ /* 0x002fee00000000ff */
[----:B------:R-:W-:Y:S01]  /*86f0*/  MUFU.EX2 R161, R161 ;  /* 0x000000a100a17308 */ /* 0x000fe20000000800 */
[--C-:B------:R-:W-:Y:S01]  /*8700*/  HSET2.LE.AND R143, R2, R221.reuse, PT ;  /* 0x000000dd028f7233 */ /* 0x100fe20003803000 */
[----:B------:R-:W-:Y:S01]  /*8710*/  FFMA.FTZ R14, R14, UR4, -R166 ;  /* 0x000000040e0e7c23 */ /* 0x000fe200080108a6 */
[--C-:B------:R-:W-:Y:S07]  /*8720*/  HSET2.LE.AND R142, R142, R221.reuse, PT ;  /* 0x000000dd8e8e7233 */ /* 0x100fee0003803000 */
[----:B------:R-:W-:Y:S01]  /*8730*/  MUFU.EX2 R159, R159 ;  /* 0x0000009f009f7308 */ /* 0x000fe20000000800 */
[----:B---3--:R-:W-:Y:S01]  /*8740*/  F2FP.F16.F32.PACK_AB R5, R153, R152 ;  /* 0x000000989905723e */ /* 0x008fe200000000ff */
[----:B------:R-:W-:Y:S01]  /*8750*/  FFMA.FTZ R12, R12, UR4, -R167 ;  /* 0x000000040c0c7c23 */ /* 0x000fe200080108a7 */
[--C-:B------:R-:W-:Y:S07]  /*8760*/  HSET2.LE.AND R141, R162, R221.reuse, PT ;  /* 0x000000dda28d7233 */ /* 0x100fee0003803000 */
[----:B------:R-:W-:Y:S01]  /*8770*/  MUFU.EX2 R163, R163 ;  /* 0x000000a300a37308 */ /* 0x000fe20000000800 */
[----:B------:R-:W-:Y:S01]  /*8780*/  LOP3.LUT R143, R4, R143, RZ, 0xc0, !PT ;  /* 0x0000008f048f7212 */ /* 0x000fe200078ec0ff */
[----:B------:R-:W-:Y:S01]  /*8790*/  FADD.FTZ R4, -R134, R137 ;  /* 0x0000008986047221 */ /* 0x000fe20000010100 */
[----:B----4-:R-:W-:Y:S07]  /*87a0*/  F2FP.F16.F32.PACK_AB R2, R156, R158 ;  /* 0x0000009e9c02723e */ /* 0x010fee00000000ff */
[----:B------:R-:W-:Y:S01]  /*87b0*/  MUFU.EX2 R160, R160 ;  /* 0x000000a000a07308 */ /* 0x000fe20000000800 */
[----:B------:R-:W-:Y:S01]  /*87c0*/  LOP3.LUT R142, R5, R142, RZ, 0xc0, !PT ;  /* 0x0000008e058e7212 */ /* 0x000fe200078ec0ff */
[----:B------:R-:W-:Y:S01]  /*87d0*/  FMUL.FTZ R0, R0, UR4 ;  /* 0x0000000400007c20 */ /* 0x000fe20008410000 */
[--C-:B------:R-:W-:Y:S07]  /*87e0*/  HSET2.LE.AND R140, R140, R221.reuse, PT ;  /* 0x000000dd8c8c7233 */ /* 0x100fee0003803000 */
[----:B------:R-:W1:Y:S01]  /*87f0*/  MUFU.EX2 R132, R132 ;  /* 0x0000008400847308 */ /* 0x000e620000000800 */
[----:B-----5:R-:W-:Y:S01]  /*8800*/  F2FP.F16.F32.PACK_AB R5, R154, R157 ;  /* 0x0000009d9a05723e */ /* 0x020fe200000000ff */
[--C-:B------:R-:W-:Y:S01]  /*8810*/  FFMA.FTZ R173, R23, UR4, -R169.reuse ;  /* 0x0000000417ad7c23 */ /* 0x100fe200080108a9 */
[----:B------:R-:W-:Y:S07]  /*8820*/  LOP3.LUT R141, R2, R141, RZ, 0xc0, !PT ;  /* 0x0000008d028d7212 */ /* 0x000fee00078ec0ff */
[----:B------:R-:W3:Y:S01]  /*8830*/  MUFU.EX2 R3, R3 ;  /* 0x0000000300037308 */ /* 0x000ee20000000800 */
[----:B------:R-:W-:Y:S01]  /*8840*/  FMUL.FTZ R2, R4, UR4 ;  /* 0x0000000404027c20 */ /* 0x000fe20008410000 */
[--C-:B------:R-:W-:Y:S01]  /*8850*/  HSET2.LE.AND R149, R6, R221.reuse, PT ;  /* 0x000000dd06957233 */ /* 0x100fe20003803000 */
[--C-:B------:R-:W-:Y:S07]  /*8860*/  FFMA.FTZ R66, R66, UR4, -R169.reuse ;  /* 0x0000000442427c23 */ /* 0x100fee00080108a9 */
[----:B------:R-:W-:Y:S01]  /*8870*/  MUFU.EX2 R137, R14 ;  /* 0x0000000e00897308 */ /* 0x000fe20000000800 */
[----:B------:R-:W-:Y:S01]  /*8880*/  LOP3.LUT R6, R151, 0xff00ff, RZ, 0xc0, !PT ;  /* 0x00ff00ff97067812 */ /* 0x000fe200078ec0ff */
[----:B------:R-:W-:Y:S01]  /*8890*/  FFMA.FTZ R67, R67, UR4, -R169 ;  /* 0x0000000443437c23 */ /* 0x000fe200080108a9 */
[----:B------:R-:W-:Y:S07]  /*88a0*/  LOP3.LUT R140, R5, R140, RZ, 0xc0, !PT ;  /* 0x0000008c058c7212 */ /* 0x000fee00078ec0ff */
[----:B------:R-:W-:Y:S01]  /*88b0*/  MUFU.EX2 R162, R12 ;  /* 0x0000000c00a27308 */ /* 0x000fe20000000800 */
[--C-:B------:R-:W-:Y:S01]  /*88c0*/  HSET2.LE.AND R148, R148, R221.reuse, PT ;  /* 0x000000dd94947233 */ /* 0x100fe20003803000 */
[----:B-1----:R-:W-:Y:S01]  /*88d0*/  FMUL.FTZ R16, R132, R116 ;  /* 0x0000007484107220 */ /* 0x002fe20000410000 */
[----:B------:R-:W-:Y:S07]  /*88e0*/  F2FP.F16.F32.PACK_AB R5, R159, R161 ;  /* 0x000000a19f05723e */ /* 0x000fee00000000ff */
[----:B------:R-:W1:Y:S01]  /*88f0*/  MUFU.EX2 R165, R165 ;  /* 0x000000a500a57308 */ /* 0x000e620000000800 */
[----:B------:R-:W-:Y:S01]  /*8900*/  F2FP.F16.F32.PACK_AB R4, R160, R163 ;  /* 0x000000a3a004723e */ /* 0x000fe200000000ff */
[----:B---3--:R-:W-:Y:S01]  /*8910*/  FMUL.FTZ R7, R3, R131 ;  /* 0x0000008303077220 */ /* 0x008fe20000410000 */
[----:B------:R-:W-:Y:S07]  /*8920*/  LOP3.LUT R148, R5, R148, RZ, 0xc0, !PT ;  /* 0x0000009405947212 */ /* 0x000fee00078ec0ff */
[----:B------:R-:W3:Y:S01]  /*8930*/  MUFU.EX2 R164, R164 ;  /* 0x000000a400a47308 */ /* 0x000ee20000000800 */
[----:B------:R-:W-:Y:S01]  /*8940*/  LOP3.LUT R149, R4, R149, RZ, 0xc0, !PT ;  /* 0x0000009504957212 */ /* 0x000fe200078ec0ff */
[C---:B------:R-:W-:Y:S01]  /*8950*/  FMUL.FTZ R4, R132.reuse, R128 ;  /* 0x0000008084047220 */ /* 0x040fe20000410000 */
[--C-:B------:R-:W-:Y:S07]  /*8960*/  HSET2.LE.AND R151, R6, R221.reuse, PT ;  /* 0x000000dd06977233 */ /* 0x100fee0003803000 */
[----:B------:R-:W4:Y:S01]  /*8970*/  MUFU.EX2 R2, R2 ;  /* 0x0000000200027308 */ /* 0x000f220000000800 */
[C---:B------:R-:W-:Y:S01]  /*8980*/  FMUL.FTZ R5, R132.reuse, R129 ;  /* 0x0000008184057220 */ /* 0x040fe20000410000 */
[----:B------:R-:W-:Y:S01]  /*8990*/  FMUL.FTZ R6, R3, R130 ;  /* 0x0000008203067220 */ /* 0x000fe20000410000 */
[--C-:B------:R-:W-:Y:S07]  /*89a0*/  HSET2.LE.AND R150, R150, R221.reuse, PT ;  /* 0x000000dd96967233 */ /* 0x100fee0003803000 */
[----:B------:R-:W5:Y:S01]  /*89b0*/  MUFU.EX2 R0, R0 ;  /* 0x0000000000007308 */ /* 0x000f620000000800 */
[----:B------:R-:W5:Y:S01]  /*89c0*/  LDSM.16.MT88.4 R128, [R181+0x6000] ;  /* 0x00600000b580783b */ /* 0x000f620000004200 */
[----:B-1----:R-:W-:Y:S01]  /*89d0*/  F2FP.F16.F32.PACK_AB R9, R165, R162 ;  /* 0x000000a2a509723e */ /* 0x002fe200000000ff */
[----:B------:R-:W-:Y:S01]  /*89e0*/  FMUL.FTZ R17, R132, R117 ;  /* 0x0000007584117220 */ /* 0x000fe20000410000 */
[----:B------:R-:W-:Y:S01]  /*89f0*/  FMUL.FTZ R18, R3, R118 ;  /* 0x0000007603127220 */ /* 0x000fe20000410000 */
[-C--:B--2---:R-:W-:Y:S05]  /*8a00*/  HMMA.16816.F32 R4, R140, R144.reuse, R4 ;  /* 0x000000908c04723c */ /* 0x084fea0000001804 */
[----:B------:R-:W-:Y:S01]  /*8a10*/  MUFU.EX2 R173, R173 ;  /* 0x000000ad00ad7308 */ /* 0x000fe20000000800 */
[----:B---3--:R-:W-:Y:S01]  /*8a20*/  F2FP.F16.F32.PACK_AB R8, R164, R137 ;  /* 0x00000089a408723e */ /* 0x008fe200000000ff */
[C---:B----4-:R-:W-:Y:S01]  /*8a30*/  FMUL.FTZ R12, R2.reuse, R120 ;  /* 0x00000078020c7220 */ /* 0x050fe20000410000 */
[----:B------:R-:W-:Y:S01]  /*8a40*/  LOP3.LUT R150, R9, R150, RZ, 0xc0, !PT ;  /* 0x0000009609967212 */ /* 0x000fe200078ec0ff */
[----:B------:R-:W-:Y:S01]  /*8a50*/  FMUL.FTZ R9, R2, R125 ;  /* 0x0000007d02097220 */ /* 0x000fe20000410000 */
[----:B------:R-:W-:Y:S01]  /*8a60*/  LOP3.LUT R151, R8, R151, RZ, 0xc0, !PT ;  /* 0x0000009708977212 */ /* 0x000fe200078ec0ff */
[----:B------:R-:W-:Y:S01]  /*8a70*/  FMUL.FTZ R8, R2, R124 ;  /* 0x0000007c02087220 */ /* 0x000fe20000410000 */
[C---:B-----5:R-:W-:Y:S01]  /*8a80*/  FMUL.FTZ R10, R0.reuse, R126 ;  /* 0x0000007e000a7220 */ /* 0x060fe20000410000 */
[C---:B------:R-:W-:Y:S01]  /*8a90*/  FMUL.FTZ R11, R0.reuse, R127 ;  /* 0x0000007f000b7220 */ /* 0x040fe20000410000 */
[----:B------:R-:W-:Y:S01]  /*8aa0*/  FMUL.FTZ R19, R3, R119 ;  /* 0x0000007703137220 */ /* 0x000fe20000410000 */
[C---:B------:R-:W-:Y:S01]  /*8ab0*/  FMUL.FTZ R14, R0.reuse, R122 ;  /* 0x0000007a000e7220 */ /* 0x040fe20000410000 */
[----:B------:R-:W1:Y:S01]  /*8ac0*/  LDSM.16.MT88.4 R116, [R180+0x6000] ;  /* 0x00600000b474783b */ /* 0x000e620000004200 */
[----:B------:R-:W-:Y:S01]  /*8ad0*/  FMUL.FTZ R15, R0, R123 ;  /* 0x0000007b000f7220 */ /* 0x000fe20000410000 */
[----:B------:R-:W-:Y:S01]  /*8ae0*/  LOP3.LUT R176, R228, R176, R251, 0x96, !PT ;  /* 0x000000b0e4b07212 */ /* 0x000fe200078e96fb */
[----:B------:R-:W-:Y:S01]  /*8af0*/  FFMA.FTZ R251, R52, UR4, -R168 ;  /* 0x0000000434fb7c23 */ /* 0x000fe200080108a8 */
[C---:B------:R-:W-:Y:S01]  /*8b00*/  HMMA.16816.F32 R8, R148.reuse, R144, R8 ;  /* 0x000000909408723c */ /* 0x040fe20000001808 */
[----:B------:R-:W-:Y:S03]  /*8b10*/  MUFU.EX2 R66, R66 ;  /* 0x0000004200427308 */ /* 0x000fe60000000800 */
[----:B------:R-:W-:Y:S01]  /*8b20*/  FMUL.FTZ R13, R2, R121 ;  /* 0x00000079020d7220 */ /* 0x000fe20000410000 */
[----:B------:R-:W-:Y:S01]  /*8b30*/  LOP3.LUT R144, R228, R248, R175, 0x96, !PT ;  /* 0x000000f8e4907212 */ /* 0x000fe200078e96af */
[----:B------:R-:W-:Y:S01]  /*8b40*/  FFMA.FTZ R248, R54, UR4, -R169 ;  /* 0x0000000436f87c23 */ /* 0x000fe200080108a9 */
[----:B------:R-:W-:Y:S02]  /*8b50*/  VIADD R124, R217, 0x646e171e ;  /* 0x646e171ed97c7836 */ /* 0x000fe40000000000 */
[----:B------:R-:W-:Y:S01]  /*8b60*/  FFMA.FTZ R175, R29, UR4, -R167 ;  /* 0x000000041daf7c23 */ /* 0x000fe200080108a7 */
[----:B------:R-:W-:Y:S01]  /*8b70*/  FMUL.FTZ R29, R2, R105 ;  /* 0x00000069021d7220 */ /* 0x000fe20000410000 */
[----:B------:R-:W-:Y:S01]  /*8b80*/  IMAD.WIDE.U32 R144, R144, -0x2daee0ad, RZ ;  /* 0xd2511f5390907825 */ /* 0x000fe200078e00ff */
[-C--:B------:R-:W-:Y:S01]  /*8b90*/  HMMA.16816.F32 R12, R148, R146.reuse, R12 ;  /* 0x00000092940c723c */ /* 0x080fe2000000180c */
[----:B------:R-:W-:Y:S02]  /*8ba0*/  MUFU.EX2 R67, R67 ;  /* 0x0000004300437308 */ /* 0x000fe40000000800 */
[----:B------:R-:W-:Y:S02]  /*8bb0*/  IMAD.MOV.U32 R122, RZ, RZ, R144 ;  /* 0x000000ffff7a7224 */ /* 0x000fe400078e0090 */
[C---:B------:R-:W-:Y:S01]  /*8bc0*/  FMUL.FTZ R68, R132.reuse, R68 ;  /* 0x0000004484447220 */ /* 0x040fe20000410000 */
[----:B------:R-:W-:Y:S01]  /*8bd0*/  FMUL.FTZ R69, R132, R69 ;  /* 0x0000004584457220 */ /* 0x000fe20000410000 */
[C---:B------:R-:W-:Y:S01]  /*8be0*/  FMUL.FTZ R70, R3.reuse, R70 ;  /* 0x0000004603467220 */ /* 0x040fe20000410000 */
[----:B------:R-:W-:Y:S01]  /*8bf0*/  FMUL.FTZ R71, R3, R71 ;  /* 0x0000004703477220 */ /* 0x000fe20000410000 */
[C---:B------:R-:W-:Y:S02]  /*8c00*/  HMMA.16816.F32 R16, R140.reuse, R146, R16 ;  /* 0x000000928c10723c */ /* 0x040fe40000001810 */
[----:B------:R-:W-:Y:S02]  /*8c10*/  MUFU.EX2 R175, R175 ;  /* 0x000000af00af7308 */ /* 0x000fe40000000800 */
[----:B------:R-:W-:Y:S01]  /*8c20*/  LOP3.LUT R123, R122, 0xff, RZ, 0xc0, !PT ;  /* 0x000000ff7a7b7812 */ /* 0x000fe200078ec0ff */
[----:B------:R-:W-:Y:S01]  /*8c30*/  FFMA.FTZ R147, R35, UR4, -R169 ;  /* 0x0000000423937c23 */ /* 0x000fe200080108a9 */
[----:B------:R-:W-:Y:S01]  /*8c40*/  FMUL.FTZ R35, R3, R115 ;  /* 0x0000007303237220 */ /* 0x000fe20000410000 */
[----:B------:R-:W-:Y:S01]  /*8c50*/  FFMA.FTZ R115, R25, UR4, -R167 ;  /* 0x0000000419737c23 */ /* 0x000fe200080108a7 */
[-C--:B------:R-:W-:Y:S04]  /*8c60*/  HMMA.16816.F32 R68, R140, R128.reuse, R68 ;  /* 0x000000808c44723c */ /* 0x080fe80000001844 */
[----:B------:R-:W-:Y:S01]  /*8c70*/  MUFU.EX2 R251, R251 ;  /* 0x000000fb00fb7308 */ /* 0x000fe20000000800 */
[C---:B------:R-:W-:Y:S01]  /*8c80*/  FMUL.FTZ R72, R2.reuse, R72 ;  /* 0x0000004802487220 */ /* 0x040fe20000410000 */
[----:B------:R-:W-:Y:S01]  /*8c90*/  FMUL.FTZ R73, R2, R73 ;  /* 0x0000004902497220 */ /* 0x000fe20000410000 */
[C---:B------:R-:W-:Y:S01]  /*8ca0*/  FMUL.FTZ R74, R0.reuse, R74 ;  /* 0x0000004a004a7220 */ /* 0x040fe20000410000 */
[----:B------:R-:W-:Y:S01]  /*8cb0*/  FMUL.FTZ R75, R0, R75 ;  /* 0x0000004b004b7220 */ /* 0x000fe20000410000 */
[----:B------:R-:W-:Y:S04]  /*8cc0*/  IMAD.WIDE.U32 R176, R176, -0x2daee0ad, RZ ;  /* 0xd2511f53b0b07825 */ /* 0x000fe800078e00ff */
[C---:B------:R-:W-:Y:S01]  /*8cd0*/  FMUL.FTZ R76, R2.reuse, R76 ;  /* 0x0000004c024c7220 */ /* 0x040fe20000410000 */
[----:B------:R-:W-:Y:S01]  /*8ce0*/  MUFU.EX2 R147, R147 ;  /* 0x0000009300937308 */ /* 0x000fe20000000800 */
[----:B------:R-:W-:Y:S01]  /*8cf0*/  FMUL.FTZ R77, R2, R77 ;  /* 0x0000004d024d7220 */ /* 0x000fe20000410000 */
[----:B------:R-:W-:Y:S01]  /*8d00*/  FMUL.FTZ R78, R0, R78 ;  /* 0x0000004e004e7220 */ /* 0x000fe20000410000 */
[----:B------:R-:W-:Y:S01]  /*8d10*/  PRMT R120, R176, 0x7773, RZ ;  /* 0x00007773b0787816 */ /* 0x000fe200000000ff */
[C---:B------:R-:W-:Y:S06]  /*8d20*/  HMMA.16816.F32 R72, R148.reuse, R128, R72 ;  /* 0x000000809448723c */ /* 0x040fec0000001848 */
[----:B------:R-:W-:Y:S01]  /*8d30*/  MUFU.EX2 R248, R248 ;  /* 0x000000f800f87308 */ /* 0x000fe20000000800 */
[----:B------:R-:W-:Y:S01]  /*8d40*/  FMUL.FTZ R79, R0, R79 ;  /* 0x0000004f004f7220 */ /* 0x000fe20000410000 */
[----:B------:R-:W-:Y:S01]  /*8d50*/  IMAD.MOV.U32 R146, RZ, RZ, R176 ;  /* 0x000000ffff927224 */ /* 0x000fe200078e00b0 */
[----:B------:R-:W-:Y:S01]  /*8d60*/  PRMT R174, R176, 0x7771, RZ ;  /* 0x00007771b0ae7816 */ /* 0x000fe200000000ff */
[----:B------:R-:W-:Y:S01]  /*8d70*/  FMUL.FTZ R80, R132, R80 ;  /* 0x0000005084507220 */ /* 0x000fe20000410000 */
[----:B------:R-:W-:Y:S01]  /*8d80*/  PRMT R244, R144, 0x7771, RZ ;  /* 0x0000777190f47816 */ /* 0x000fe200000000ff */
[----:B------:R-:W-:Y:S01]  /*8d90*/  FMUL.FTZ R81, R132, R81 ;  /* 0x0000005184517220 */ /* 0x000fe20000410000 */
[----:B------:R-:W-:Y:S01]  /*8da0*/  LOP3.LUT R121, R146, 0xff, RZ, 0xc0, !PT ;  /* 0x000000ff92797812 */ /* 0x000fe200078ec0ff */
[-C--:B------:R-:W-:Y:S03]  /*8db0*/  HMMA.16816.F32 R76, R148, R130.reuse, R76 ;  /* 0x00000082944c723c */ /* 0x080fe6000000184c */
[----:B------:R-:W-:Y:S01]  /*8dc0*/  LOP3.LUT R172, R124, R172, R177, 0x96, !PT ;  /* 0x000000ac7cac7212 */ /* 0x000fe200078e96b1 */
[C---:B------:R-:W-:Y:S01]  /*8dd0*/  FMUL.FTZ R82, R3.reuse, R82 ;  /* 0x0000005203527220 */ /* 0x040fe20000410000 */
[C---:B------:R-:W-:Y:S01]  /*8de0*/  FMUL.FTZ R83, R3.reuse, R83 ;  /* 0x0000005303537220 */ /* 0x040fe20000410000 */
[----:B------:R-:W-:Y:S01]  /*8df0*/  PRMT R127, R176, 0x7772, RZ ;  /* 0x00007772b07f7816 */ /* 0x000fe200000000ff */
[----:B------:R-:W-:Y:S01]  /*8e00*/  FFMA.FTZ R146, R34, UR4, -R169 ;  /* 0x0000000422927c23 */ /* 0x000fe200080108a9 */
[C---:B------:R-:W-:Y:S01]  /*8e10*/  PRMT R125, R144.reuse, 0x7773, RZ ;  /* 0x00007773907d7816 */ /* 0x040fe200000000ff */
[----:B------:R-:W-:Y:S01]  /*8e20*/  FMUL.FTZ R34, R3, R114 ;  /* 0x0000007203227220 */ /* 0x000fe20000410000 */
[----:B------:R-:W-:Y:S01]  /*8e30*/  PRMT R126, R144, 0x7772, RZ ;  /* 0x00007772907e7816 */ /* 0x000fe200000000ff */
[----:B------:R-:W-:Y:S01]  /*8e40*/  FFMA.FTZ R114, R26, UR4, -R166 ;  /* 0x000000041a727c23 */ /* 0x000fe200080108a6 */
[C---:B------:R-:W-:Y:S01]  /*8e50*/  HMMA.16816.F32 R80, R140.reuse, R130, R80 ;  /* 0x000000828c50723c */ /* 0x040fe20000001850 */
[----:B------:R-:W-:Y:S03]  /*8e60*/  MUFU.EX2 R146, R146 ;  /* 0x0000009200927308 */ /* 0x000fe60000000800 */
[----:B------:R-:W-:Y:S01]  /*8e70*/  PRMT R174, R121, 0x5410, R174 ;  /* 0x0000541079ae7816 */ /* 0x000fe200000000ae */
[C---:B------:R-:W-:Y:S01]  /*8e80*/  FMUL.FTZ R84, R132.reuse, R84 ;  /* 0x0000005484547220 */ /* 0x040fe20000410000 */
[----:B------:R-:W-:Y:S01]  /*8e90*/  PRMT R244, R123, 0x5410, R244 ;  /* 0x000054107bf47816 */ /* 0x000fe200000000f4 */
[----:B------:R-:W-:Y:S01]  /*8ea0*/  FMUL.FTZ R85, R132, R85 ;  /* 0x0000005584557220 */ /* 0x000fe20000410000 */
[----:B------:R-:W-:Y:S01]  /*8eb0*/  LOP3.LUT R144, R124, R170, R145, 0x96, !PT ;  /* 0x000000aa7c907212 */ /* 0x000fe200078e9691 */
[C---:B------:R-:W-:Y:S01]  /*8ec0*/  FMUL.FTZ R86, R3.reuse, R86 ;  /* 0x0000005603567220 */ /* 0x040fe20000410000 */
[C---:B------:R-:W-:Y:S01]  /*8ed0*/  LOP3.LUT R123, R172.reuse, 0xffff, RZ, 0xc0, !PT ;  /* 0x0000ffffac7b7812 */ /* 0x040fe200078ec0ff */
[----:B------:R-:W-:Y:S01]  /*8ee0*/  FMUL.FTZ R87, R3, R87 ;  /* 0x0000005703577220 */ /* 0x000fe20000410000 */
[----:B------:R-:W-:Y:S01]  /*8ef0*/  PRMT R121, R172, 0x7632, R121 ;  /* 0x00007632ac797816 */ /* 0x000fe20000000079 */
[----:B------:R-:W-:Y:S01]  /*8f00*/  FFMA.FTZ R176, R28, UR4, -R167 ;  /* 0x000000041cb07c23 */ /* 0x000fe200080108a7 */
[--C-:B------:R-:W-:Y:S01]  /*8f10*/  PRMT R127, R127, 0x5410, R120.reuse ;  /* 0x000054107f7f7816 */ /* 0x100fe20000000078 */
[----:B------:R-:W-:Y:S01]  /*8f20*/  FMUL.FTZ R28, R2, R104 ;  /* 0x00000068021c7220 */ /* 0x000fe20000410000 */
[----:B------:R-:W-:Y:S01]  /*8f30*/  PRMT R120, R144, 0x7632, R120 ;  /* 0x0000763290787816 */ /* 0x000fe20000000078 */
[----:B------:R-:W-:Y:S01]  /*8f40*/  FFMA.FTZ R177, R30, UR4, -R166 ;  /* 0x000000041eb17c23 */ /* 0x000fe200080108a6 */
[-C--:B-1----:R-:W-:Y:S01]  /*8f50*/  HMMA.16816.F32 R84, R140, R116.reuse, R84 ;  /* 0x000000748c54723c */ /* 0x082fe20000001854 */
[----:B------:R-:W-:Y:S02]  /*8f60*/  MUFU.EX2 R176, R176 ;  /* 0x000000b000b07308 */ /* 0x000fe40000000800 */
[----:B------:R-:W-:Y:S01]  /*8f70*/  SHF.R.U32.HI R123, RZ, 0x8, R123 ;  /* 0x00000008ff7b7819 */ /* 0x000fe2000001167b */
[C---:B------:R-:W-:Y:S01]  /*8f80*/  FMUL.FTZ R88, R2.reuse, R88 ;  /* 0x0000005802587220 */ /* 0x040fe20000410000 */
[----:B------:R-:W-:Y:S01]  /*8f90*/  LOP3.LUT R121, R121, 0xff, RZ, 0xc0, !PT ;  /* 0x000000ff79797812 */ /* 0x000fe200078ec0ff */
[----:B------:R-:W-:Y:S01]  /*8fa0*/  FMUL.FTZ R89, R2, R89 ;  /* 0x0000005902597220 */ /* 0x000fe20000410000 */
[----:B------:R-:W-:Y:S01]  /*8fb0*/  LOP3.LUT R246, R172, 0xff, RZ, 0xc0, !PT ;  /* 0x000000ffacf67812 */ /* 0x000fe200078ec0ff */
[C---:B------:R-:W-:Y:S01]  /*8fc0*/  FMUL.FTZ R90, R0.reuse, R90 ;  /* 0x0000005a005a7220 */ /* 0x040fe20000410000 */
[----:B------:R-:W-:Y:S01]  /*8fd0*/  SHF.R.U32.HI R130, RZ, 0x18, R172 ;  /* 0x00000018ff827819 */ /* 0x000fe200000116ac */
[----:B------:R-:W-:Y:S01]  /*8fe0*/  FMUL.FTZ R91, R0, R91 ;  /* 0x0000005b005b7220 */ /* 0x000fe20000410000 */
[----:B------:R-:W-:Y:S01]  /*8ff0*/  LOP3.LUT R131, R120, 0xff, RZ, 0xc0, !PT ;  /* 0x000000ff78837812 */ /* 0x000fe200078ec0ff */
[----:B------:R-:W-:Y:S01]  /*9000*/  FMUL.FTZ R30, R0, R106 ;  /* 0x0000006a001e7220 */ /* 0x000fe20000410000 */
[----:B------:R-:W-:Y:S01]  /*9010*/  PRMT R246, R246, 0x5410, R123 ;  /* 0x00005410f6f67816 */ /* 0x000fe2000000007b */
[----:B------:R-:W-:Y:S01]  /*9020*/  FFMA.FTZ R172, R22, UR4, -R169 ;  /* 0x0000000416ac7c23 */ /* 0x000fe200080108a9 */
[----:B------:R-:W-:Y:S01]  /*9030*/  PRMT R130, R121, 0x5410, R130 ;  /* 0x0000541079827816 */ /* 0x000fe20000000082 */
[C---:B------:R-:W-:Y:S01]  /*9040*/  FMUL.FTZ R92, R2.reuse, R92 ;  /* 0x0000005c025c7220 */ /* 0x040fe20000410000 */
[C---:B------:R-:W-:Y:S01]  /*9050*/  HMMA.16816.F32 R88, R148.reuse, R116, R88 ;  /* 0x000000749458723c */ /* 0x040fe20000001858 */
[----:B------:R-:W1:Y:S01]  /*9060*/  LDSM.16.MT88.4 R120, [R139+0x6000] ;  /* 0x006000008b78783b */ /* 0x000e620000004200 */
[----:B------:R-:W-:Y:S02]  /*9070*/  MUFU.EX2 R177, R177 ;  /* 0x000000b100b17308 */ /* 0x000fe40000000800 */
[----:B------:R-:W-:Y:S01]  /*9080*/  FMUL.FTZ R93, R2, R93 ;  /* 0x0000005d025d7220 */ /* 0x000fe20000410000 */
[C---:B------:R-:W-:Y:S01]  /*9090*/  FMUL.FTZ R94, R0.reuse, R94 ;  /* 0x0000005e005e7220 */ /* 0x040fe20000410000 */
[----:B------:R-:W-:Y:S01]  /*90a0*/  FMUL.FTZ R95, R0, R95 ;  /* 0x0000005f005f7220 */ /* 0x000fe20000410000 */
[----:B------:R-:W-:Y:S05]  /*90b0*/  PRMT R125, R126, 0x5410, R125 ;  /* 0x000054107e7d7816 */ /* 0x000fea000000007d */
[----:B------:R-:W-:Y:S01]  /*90c0*/  MUFU.EX2 R172, R172 ;  /* 0x000000ac00ac7308 */ /* 0x000fe20000000800 */
[----:B------:R-:W-:Y:S01]  /*90d0*/  SHF.R.U32.HI R126, RZ, 0x18, R144 ;  /* 0x00000018ff7e7819 */ /* 0x000fe20000011690 */
[--C-:B------:R-:W-:Y:S01]  /*90e0*/  FFMA.FTZ R145, R33, UR4, -R168.reuse ;  /* 0x0000000421917c23 */ /* 0x100fe200080108a8 */
[----:B------:R-:W-:Y:S01]  /*90f0*/  LOP3.LUT R129, R144, 0xffff, RZ, 0xc0, !PT ;  /* 0x0000ffff90817812 */ /* 0x000fe200078ec0ff */
[----:B------:R-:W-:Y:S01]  /*9100*/  FMUL.FTZ R33, R132, R113 ;  /* 0x0000007184217220 */ /* 0x000fe20000410000 */
[-C--:B------:R-:W-:Y:S03]  /*9110*/  HMMA.16816.F32 R92, R148, R118.reuse, R92 ;  /* 0x00000076945c723c */ /* 0x080fe6000000185c */
[----:B------:R-:W-:Y:S01]  /*9120*/  LOP3.LUT R128, R144, 0xff, RZ, 0xc0, !PT ;  /* 0x000000ff90807812 */ /* 0x000fe200078ec0ff */
[----:B------:R-:W-:Y:S01]  /*9130*/  FFMA.FTZ R144, R32, UR4, -R168 ;  /* 0x0000000420907c23 */ /* 0x000fe200080108a8 */
[----:B------:R-:W-:Y:S01]  /*9140*/  FMUL.FTZ R32, R132, R112 ;  /* 0x0000007084207220 */ /* 0x000fe20000410000 */
[----:B------:R-:W-:Y:S01]  /*9150*/  FFMA.FTZ R112, R31, UR4, -R166 ;  /* 0x000000041f707c23 */ /* 0x000fe200080108a6 */
[----:B------:R-:W-:Y:S01]  /*9160*/  FMUL.FTZ R31, R0, R107 ;  /* 0x0000006b001f7220 */ /* 0x000fe20000410000 */
[----:B------:R-:W-:Y:S01]  /*9170*/  PRMT R126, R131, 0x5410, R126 ;  /* 0x00005410837e7816 */ /* 0x000fe2000000007e */
[----:B------:R-:W2:Y:S01]  /*9180*/  LDSM.16.MT88.4 R104, [R185+0x6800] ;  /* 0x00680000b968783b */ /* 0x000ea20000004200 */
[--C-:B------:R-:W-:Y:S01]  /*9190*/  FFMA.FTZ R171, R20, UR4, -R168.reuse ;  /* 0x0000000414ab7c23 */ /* 0x100fe200080108a8 */
[----:B------:R-:W-:Y:S01]  /*91a0*/  FFMA.FTZ R170, R21, UR4, -R168 ;  /* 0x0000000415aa7c23 */ /* 0x000fe200080108a8 */
[C---:B------:R-:W-:Y:S01]  /*91b0*/  HMMA.16816.F32 R32, R140.reuse, R118, R32 ;  /* 0x000000768c20723c */ /* 0x040fe20000001820 */
[----:B------:R-:W-:Y:S03]  /*91c0*/  MUFU.EX2 R144, R144 ;  /* 0x0000009000907308 */ /* 0x000fe60000000800 */
[C---:B------:R-:W-:Y:S01]  /*91d0*/  FMUL.FTZ R20, R132.reuse, R108 ;  /* 0x0000006c84147220 */ /* 0x040fe20000410000 */
[----:B------:R-:W-:Y:S01]  /*91e0*/  FMUL.FTZ R21, R132, R109 ;  /* 0x0000006d84157220 */ /* 0x000fe20000410000 */
[C---:B------:R-:W-:Y:S01]  /*91f0*/  FMUL.FTZ R22, R3.reuse, R110 ;  /* 0x0000006e03167220 */ /* 0x040fe20000410000 */
[C---:B------:R-:W-:Y:S04]  /*9200*/  FMUL.FTZ R23, R3.reuse, R111 ;  /* 0x0000006f03177220 */ /* 0x040fe80000410000 */
[----:B------:R-:W-:Y:S01]  /*9210*/  MUFU.EX2 R171, R171 ;  /* 0x000000ab00ab7308 */ /* 0x000fe20000000800 */
[--C-:B------:R-:W-:Y:S01]  /*9220*/  HSET2.LE.AND R109, R174, R221.reuse, PT ;  /* 0x000000ddae6d7233 */ /* 0x100fe20003803000 */
[----:B------:R-:W-:Y:S01]  /*9230*/  FMUL.FTZ R25, R2, R101 ;  /* 0x0000006502197220 */ /* 0x000fe20000410000 */
[--C-:B------:R-:W-:Y:S07]  /*9240*/  HSET2.LE.AND R101, R130, R221.reuse, PT ;  /* 0x000000dd82657233 */ /* 0x100fee0003803000 */
[----:B------:R-:W3:Y:S01]  /*9250*/  MUFU.EX2 R170, R170 ;  /* 0x000000aa00aa7308 */ /* 0x000ee20000000800 */
[----:B------:R-:W-:Y:S01]  /*9260*/  FMUL.FTZ R26, R0, R102 ;  /* 0x00000066001a7220 */ /* 0x000fe20000410000 */
[C---:B------:R-:W-:Y:S01]  /*9270*/  FMUL.FTZ R96, R132.reuse, R96 ;  /* 0x0000006084607220 */ /* 0x040fe20000410000 */
[----:B------:R-:W-:Y:S01]  /*9280*/  FMUL.FTZ R97, R132, R97 ;  /* 0x0000006184617220 */ /* 0x000fe20000410000 */
[-C--:B-1----:R-:W-:Y:S06]  /*9290*/  HMMA.16816.F32 R20, R140, R120.reuse, R20 ;  /* 0x000000788c14723c */ /* 0x082fec0000001814 */
[----:B------:R1:W-:Y:S01]  /*92a0*/  MUFU.EX2 R174, R112 ;  /* 0x0000007000ae7308 */ /* 0x0003e20000000800 */
[C---:B------:R-:W-:Y:S01]  /*92b0*/  FMUL.FTZ R98, R3.reuse, R98 ;  /* 0x0000006203627220 */ /* 0x040fe20000410000 */
[----:B------:R-:W-:Y:S01]  /*92c0*/  FMUL.FTZ R99, R3, R99 ;  /* 0x0000006303637220 */ /* 0x000fe20000410000 */
[--C-:B------:R-:W-:Y:S01]  /*92d0*/  HSET2.LE.AND R110, R244, R221.reuse, PT ;  /* 0x000000ddf46e7233 */ /* 0x100fe20003803000 */
[--C-:B------:R-:W-:Y:S01]  /*92e0*/  FFMA.FTZ R178, R24, UR4, -R167.reuse ;  /* 0x0000000418b27c23 */ /* 0x100fe200080108a7 */
[----:B------:R-:W-:Y:S01]  /*92f0*/  FMUL.FTZ R24, R2, R100 ;  /* 0x0000006402187220 */ /* 0x000fe20000410000 */
[C---:B------:R-:W-:Y:S04]  /*9300*/  HMMA.16816.F32 R28, R148.reuse, R120, R28 ;  /* 0x00000078941c723c */ /* 0x040fe8000000181c */
[----:B------:R-:W4:Y:S01]  /*9310*/  MUFU.EX2 R145, R145 ;  /* 0x0000009100917308 */ /* 0x000f220000000800 */
[--C-:B------:R-:W-:Y:S01]  /*9320*/  FFMA.FTZ R116, R27, UR4, -R166.reuse ;  /* 0x000000041b747c23 */ /* 0x100fe200080108a6 */
[----:B------:R-:W-:Y:S01]  /*9330*/  FMUL.FTZ R27, R0, R103 ;  /* 0x00000067001b7220 */ /* 0x000fe20000410000 */
[----:B---3--:R-:W-:Y:S07]  /*9340*/  F2FP.F16.F32.PACK_AB R113, R170, R171 ;  /* 0x000000abaa71723e */ /* 0x008fee00000000ff */
[----:B------:R-:W-:Y:S01]  /*9350*/  MUFU.EX2 R178, R178 ;  /* 0x000000b200b27308 */ /* 0x000fe20000000800 */
[----:B-1----:R-:W-:Y:S01]  /*9360*/  F2FP.F16.F32.PACK_AB R112, R173, R172 ;  /* 0x000000acad70723e */ /* 0x002fe200000000ff */
[----:B------:R-:W-:Y:S01]  /*9370*/  FFMA.FTZ R249, R46, UR4, -R166 ;  /* 0x000000042ef97c23 */ /* 0x000fe200080108a6 */
[----:B------:R-:W-:Y:S01]  /*9380*/  LOP3.LUT R100, R125, 0xff00ff, RZ, 0xc0, !PT ;  /* 0x00ff00ff7d647812 */ /* 0x000fe200078ec0ff */
[--C-:B------:R-:W-:Y:S01]  /*9390*/  FFMA.FTZ R64, R64, UR4, -R168.reuse ;  /* 0x0000000440407c23 */ /* 0x100fe200080108a8 */
[-C--:B------:R-:W-:Y:S05]  /*93a0*/  HMMA.16816.F32 R24, R148, R122.reuse, R24 ;  /* 0x0000007a9418723c */ /* 0x080fea0000001818 */
[----:B------:R-:W1:Y:S01]  /*93b0*/  MUFU.EX2 R149, R115 ;  /* 0x0000007300957308 */ /* 0x000e620000000800 */
[----:B------:R-:W-:Y:S01]  /*93c0*/  LOP3.LUT R108, R127, 0xff00ff, RZ, 0xc0, !PT ;  /* 0x00ff00ff7f6c7812 */ /* 0x000fe200078ec0ff */
[--C-:B------:R-:W-:Y:S08]  /*93d0*/  FFMA.FTZ R150, R37, UR4, -R168.reuse ;  /* 0x0000000425967c23 */ /* 0x100ff000080108a8 */
[----:B------:R3:W-:Y:S01]  /*93e0*/  MUFU.EX2 R148, R114 ;  /* 0x0000007200947308 */ /* 0x0007e20000000800 */
[--C-:B------:R-:W-:Y:S01]  /*93f0*/  HSET2.LE.AND R111, R100, R221.reuse, PT ;  /* 0x000000dd646f7233 */ /* 0x100fe20003803000 */
[--C-:B------:R-:W-:Y:S01]  /*9400*/  FFMA.FTZ R65, R65, UR4, -R168.reuse ;  /* 0x0000000441417c23 */ /* 0x100fe200080108a8 */
[----:B------:R-:W-:Y:S07]  /*9410*/  HMMA.16816.F32 R96, R140, R122, R96 ;  /* 0x0000007a8c60723c */ /* 0x000fee0000001860 */
[----:B------:R-:W5:Y:S01]  /*9420*/  MUFU.EX2 R151, R116 ;  /* 0x0000007400977308 */ /* 0x000f620000000800 */
[--C-:B------:R-:W-:Y:S01]  /*9430*/  HSET2.LE.AND R100, R246, R221.reuse, PT ;  /* 0x000000ddf6647233 */ /* 0x100fe20003803000 */
[----:B------:R-:W-:Y:S01]  /*9440*/  FFMA.FTZ R143, R36, UR4, -R168 ;  /* 0x00000004248f7c23 */ /* 0x000fe200080108a8 */
[--C-:B------:R-:W-:Y:S07]  /*9450*/  HSET2.LE.AND R108, R108, R221.reuse, PT ;  /* 0x000000dd6c6c7233 */ /* 0x100fee0003803000 */
[----:B------:R-:W-:Y:S01]  /*9460*/  MUFU.EX2 R249, R249 ;  /* 0x000000f900f97308 */ /* 0x000fe20000000800 */
[----:B----4-:R-:W-:Y:S01]  /*9470*/  F2FP.F16.F32.PACK_AB R102, R145, R144 ;  /* 0x000000909166723e */ /* 0x010fe200000000ff */
[----:B------:R-:W-:Y:S01]  /*9480*/  FFMA.FTZ R56, R56, UR4, -R167 ;  /* 0x0000000438387c23 */ /* 0x000fe200080108a7 */
[----:B------:R-:W-:Y:S07]  /*9490*/  F2FP.F16.F32.PACK_AB R103, R147, R146 ;  /* 0x000000929367723e */ /* 0x000fee00000000ff */
[----:B------:R-:W-:Y:S01]  /*94a0*/  MUFU.EX2 R143, R143 ;  /* 0x0000008f008f7308 */ /* 0x000fe20000000800 */
[----:B------:R-:W-:Y:S01]  /*94b0*/  SHF.R.U32.HI R129, RZ, 0x8, R129 ;  /* 0x00000008ff817819 */ /* 0x000fe20000011681 */
[--C-:B------:R-:W-:Y:S01]  /*94c0*/  FFMA.FTZ R57, R57, UR4, -R167.reuse ;  /* 0x0000000439397c23 */ /* 0x100fe200080108a7 */
[----:B------:R-:W-:Y:S07]  /*94d0*/  LOP3.LUT R100, R113, R100, RZ, 0xc0, !PT ;  /* 0x0000006471647212 */ /* 0x000fee00078ec0ff */
[----:B------:R-:W-:Y:S01]  /*94e0*/  MUFU.EX2 R150, R150 ;  /* 0x0000009600967308 */ /* 0x000fe20000000800 */
[----:B------:R-:W-:Y:S01]  /*94f0*/  LOP3.LUT R101, R112, R101, RZ, 0xc0, !PT ;  /* 0x0000006570657212 */ /* 0x000fe200078ec0ff */
[----:B------:R-:W-:Y:S01]  /*9500*/  FFMA.FTZ R58, R58, UR4, -R166 ;  /* 0x000000043a3a7c23 */ /* 0x000fe200080108a6 */
[----:B------:R-:W-:Y:S01]  /*9510*/  LOP3.LUT R102, R102, R109, RZ, 0xc0, !PT ;  /* 0x0000006d66667212 */ /* 0x000fe200078ec0ff */
[----:B---3--:R-:W3:Y:S01]  /*9520*/  LDSM.16.MT88.4 R112, [R181+0x6800] ;  /* 0x00680000b570783b */ /* 0x008ee20000004200 */
[----:B------:R-:W-:Y:S05]  /*9530*/  LOP3.LUT R103, R103, R108, RZ, 0xc0, !PT ;  /* 0x0000006c67677212 */ /* 0x000fea00078ec0ff */
[----:B------:R-:W-:Y:S01]  /*9540*/  MUFU.EX2 R64, R64 ;  /* 0x0000004000407308 */ /* 0x000fe20000000800 */
[----:B------:R-:W-:Y:S01]  /*9550*/  F2FP.F16.F32.PACK_AB R109, R175, R176 ;  /* 0x000000b0af6d723e */ /* 0x000fe200000000ff */
[----:B------:R-:W-:Y:S01]  /*9560*/  FFMA.FTZ R60, R60, UR4, -R167 ;  /* 0x000000043c3c7c23 */ /* 0x000fe200080108a7 */
[----:B------:R-:W-:Y:S07]  /*9570*/  F2FP.F16.F32.PACK_AB R108, R174, R177 ;  /* 0x000000b1ae6c723e */ /* 0x000fee00000000ff */
[----:B------:R-:W-:Y:S01]  /*9580*/  MUFU.EX2 R65, R65 ;  /* 0x0000004100417308 */ /* 0x000fe20000000800 */
[----:B------:R-:W-:Y:S01]  /*9590*/  PRMT R128, R128, 0x5410, R129 ;  /* 0x0000541080807816 */ /* 0x000fe20000000081 */
[-C--:B--2---:R-:W-:Y:S08]  /*95a0*/  HMMA.16816.F32 R4, R100, R104.reuse, R4 ;  /* 0x000000686404723c */ /* 0x084ff00000001804 */
[----:B------:R-:W-:Y:S01]  /*95b0*/  MUFU.EX2 R56, R56 ;  /* 0x0000003800387308 */ /* 0x000fe20000000800 */
[----:B------:R-:W-:Y:S09]  /*95c0*/  LOP3.LUT R110, R109, R110, RZ, 0xc0, !PT ;  /* 0x0000006e6d6e7212 */ /* 0x000ff200078ec0ff */
[----:B------:R-:W-:Y:S01]  /*95d0*/  MUFU.EX2 R57, R57 ;  /* 0x0000003900397308 */ /* 0x000fe20000000800 */
[----:B------:R-:W-:Y:S01]  /*95e0*/  LOP3.LUT R111, R108, R111, RZ, 0xc0, !PT ;  /* 0x0000006f6c6f7212 */ /* 0x000fe200078ec0ff */
[----:B------:R-:W-:Y:S01]  /*95f0*/  FFMA.FTZ R157, R132, R243, R157 ;  /* 0x000000f3849d7223 */ /* 0x000fe2000001009d */
[--C-:B------:R-:W-:Y:S07]  /*9600*/  HSET2.LE.AND R108, R128, R221.reuse, PT ;  /* 0x000000dd806c7233 */ /* 0x100fee0003803000 */
[----:B------:R-:W-:Y:S01]  /*9610*/  MUFU.EX2 R58, R58 ;  /* 0x0000003a003a7308 */ /* 0x000fe20000000800 */
[--C-:B------:R-:W-:Y:S01]  /*9620*/  HSET2.LE.AND R109, R126, R221.reuse, PT ;  /* 0x000000dd7e6d7233 */ /* 0x100fe20003803000 */
[----:B------:R-:W-:Y:S01]  /*9630*/  FFMA.FTZ R158, R3, R230, R158 ;  /* 0x000000e6039e7223 */ /* 0x000fe2000001009e */
[----:B-1----:R-:W-:Y:S01]  /*9640*/  F2FP.F16.F32.PACK_AB R117, R149, R178 ;  /* 0x000000b29575723e */ /* 0x002fe200000000ff */
[----:B------:R-:W-:Y:S01]  /*9650*/  FADD.FTZ R157, R154, R157 ;  /* 0x0000009d9a9d7221 */ /* 0x000fe20000010000 */
[----:B-----5:R-:W-:Y:S01]  /*9660*/  F2FP.F16.F32.PACK_AB R116, R151, R148 ;  /* 0x000000949774723e */ /* 0x020fe200000000ff */
[----:B------:R-:W-:Y:S01]  /*9670*/  FADD.FTZ R3, R156, R158 ;  /* 0x0000009e9c037221 */ /* 0x000fe20000010000 */
[----:B------:R-:W-:Y:S01]  /*9680*/  LOP3.LUT R108, R117, R108, RZ, 0xc0, !PT ;  /* 0x0000006c756c7212 */ /* 0x000fe200078ec0ff */
[----:B------:R-:W-:Y:S01]  /*9690*/  FADD.FTZ R152, R152, R157 ;  /* 0x0000009d98987221 */ /* 0x000fe20000010000 */
[----:B------:R-:W-:Y:S01]  /*96a0*/  LOP3.LUT R109, R116, R109, RZ, 0xc0, !PT ;  /* 0x0000006d746d7212 */ /* 0x000fe200078ec0ff */
[----:B------:R-:W-:Y:S01]  /*96b0*/  FADD.FTZ R138, R138, R3 ;  /* 0x000000038a8a7221 */ /* 0x000fe20000010000 */
[----:B------:R-:W-:Y:S01]  /*96c0*/  LOP3.LUT R117, R239, R217, R245, 0x96, !PT ;  /* 0x000000d9ef757212 */ /* 0x000fe200078e96f5 */
[----:B------:R-:W-:Y:S01]  /*96d0*/  IMAD.MOV.U32 R3, RZ, RZ, R136 ;  /* 0x000000ffff037224 */ /* 0x000fe200078e0088 */
[----:B------:R-:W-:Y:S01]  /*96e0*/  ISETP.GT.AND P0, PT, R229, RZ, PT ;  /* 0x000000ffe500720c */ /* 0x000fe20003f04270 */
[----:B------:R-:W-:Y:S01]  /*96f0*/  FADD.FTZ R152, R153, R152 ;  /* 0x0000009899987221 */ /* 0x000fe20000010000 */
[----:B------:R-:W-:Y:S01]  /*9700*/  FADD.FTZ R155, R155, R138 ;  /* 0x0000008a9b9b7221 */ /* 0x000fe20000010000 */
[C---:B------:R-:W-:Y:S04]  /*9710*/  HMMA.16816.F32 R8, R108.reuse, R104, R8 ;  /* 0x000000686c08723c */ /* 0x040fe80000001808 */
[----:B------:R-:W-:Y:S04]  /*9720*/  IMAD.WIDE.U32 R128, R117, -0x326172a9, RZ ;  /* 0xcd9e8d5775807825 */ /* 0x000fe800078e00ff */
[----:B------:R-:W-:Y:S01]  /*9730*/  FADD.FTZ R171, R171, R152 ;  /* 0x00000098abab7221 */ /* 0x000fe20000010000 */
[----:B------:R-:W-:Y:S01]  /*9740*/  FFMA.FTZ R161, R2, R241, R161 ;  /* 0x000000f102a17223 */ /* 0x000fe200000100a1 */
[-C--:B------:R-:W-:Y:S03]  /*9750*/  HMMA.16816.F32 R12, R108, R106.reuse, R12 ;  /* 0x0000006a6c0c723c */ /* 0x080fe6000000180c */
[----:B------:R-:W-:Y:S01]  /*9760*/  LOP3.LUT R120, R129, R225, RZ, 0x3c, !PT ;  /* 0x000000e181787212 */ /* 0x000fe200078e3cff */
[----:B------:R-:W-:Y:S01]  /*9770*/  VIADD R229, R229, 0xffffffff ;  /* 0xffffffffe5e57836 */ /* 0x000fe20000000000 */
[----:B------:R-:W-:Y:S01]  /*9780*/  LOP3.LUT R126, R128, R224, RZ, 0x3c, !PT ;  /* 0x000000e0807e7212 */ /* 0x000fe200078e3cff */
[----:B------:R-:W-:Y:S01]  /*9790*/  FFMA.FTZ R163, R0, R231, R163 ;  /* 0x000000e700a37223 */ /* 0x000fe200000100a3 */
[----:B------:R-:W-:Y:S01]  /*97a0*/  LOP3.LUT R104, R129, R223, RZ, 0x3c, !PT ;  /* 0x000000df81687212 */ /* 0x000fe200078e3cff */
[C---:B------:R-:W-:Y:S04]  /*97b0*/  HMMA.16816.F32 R16, R100.reuse, R106, R16 ;  /* 0x0000006a6410723c */ /* 0x040fe80000001810 */
[----:B------:R-:W-:Y:S01]  /*97c0*/  LOP3.LUT R128, R128, R222, RZ, 0x3c, !PT ;  /* 0x000000de80807212 */ /* 0x000fe200078e3cff */
[----:B------:R-:W-:Y:S04]  /*97d0*/  IMAD.WIDE.U32 R120, R120, -0x2daee0ad, RZ ;  /* 0xd2511f5378787825 */ /* 0x000fe800078e00ff */
[----:B------:R-:W-:Y:S01]  /*97e0*/  FADD.FTZ R172, R172, R155 ;  /* 0x0000009bacac7221 */ /* 0x000fe20000010000 */
[-C--:B---3--:R-:W-:Y:S03]  /*97f0*/  HMMA.16816.F32 R68, R100, R112.reuse, R68 ;  /* 0x000000706444723c */ /* 0x088fe60000001844 */
[----:B------:R-:W-:Y:S04]  /*9800*/  IMAD.WIDE.U32 R126, R126, -0x2daee0ad, RZ ;  /* 0xd2511f537e7e7825 */ /* 0x000fe800078e00ff */
[----:B------:R-:W-:Y:S01]  /*9810*/  FADD.FTZ R171, R170, R171 ;  /* 0x000000abaaab7221 */ /* 0x000fe20000010000 */
[----:B------:R-:W-:Y:S01]  /*9820*/  FADD.FTZ R161, R159, R161 ;  /* 0x000000a19fa17221 */ /* 0x000fe20000010000 */
[----:B------:R-:W-:Y:S01]  /*9830*/  IMAD.WIDE.U32 R118, R104, -0x2daee0ad, RZ ;  /* 0xd2511f5368767825 */ /* 0x000fe200078e00ff */
[C---:B------:R-:W-:Y:S04]  /*9840*/  HMMA.16816.F32 R72, R108.reuse, R112, R72 ;  /* 0x000000706c48723c */ /* 0x040fe80000001848 */
[----:B------:R-:W-:Y:S01]  /*9850*/  IMAD.WIDE.U32 R128, R128, -0x2daee0ad, RZ ;  /* 0xd2511f5380807825 */ /* 0x000fe200078e00ff */
[-C--:B------:R-:W-:Y:S02]  /*9860*/  LOP3.LUT R104, R236, R247.reuse, R121, 0x96, !PT ;  /* 0x000000f7ec687212 */ /* 0x080fe400078e9679 */
[C---:B------:R-:W-:Y:S01]  /*9870*/  LOP3.LUT R120, R179.reuse, R120, R127, 0x96, !PT ;  /* 0x00000078b3787212 */ /* 0x040fe200078e967f */
[-C--:B------:R-:W-:Y:S03]  /*9880*/  HMMA.16816.F32 R76, R108, R114.reuse, R76 ;  /* 0x000000726c4c723c */ /* 0x080fe6000000184c */
[----:B------:R-:W-:Y:S01]  /*9890*/  LOP3.LUT R247, R232, R247, R119, 0x96, !PT ;  /* 0x000000f7e8f77212 */ /* 0x000fe200078e9677 */
[----:B------:R-:W-:Y:S01]  /*98a0*/  IMAD.WIDE.U32 R130, R104, -0x326172a9, RZ ;  /* 0xcd9e8d5768827825 */ /* 0x000fe200078e00ff */
[----:B------:R-:W-:Y:S01]  /*98b0*/  LOP3.LUT R118, R179, R118, R129, 0x96, !PT ;  /* 0x00000076b3767212 */ /* 0x000fe200078e9681 */
[----:B------:R-:W1:Y:S02]  /*98c0*/  LDSM.16.MT88.4 R104, [R180+0x6800] ;  /* 0x00680000b468783b */ /* 0x000e640000004200 */
[----:B------:R-:W-:Y:S01]  /*98d0*/  FFMA.FTZ R179, R40, UR4, -R167 ;  /* 0x0000000428b37c23 */ /* 0x000fe200080108a7 */
[C---:B------:R-:W-:Y:S04]  /*98e0*/  HMMA.16816.F32 R80, R100.reuse, R114, R80 ;  /* 0x000000726450723c */ /* 0x040fe80000001850 */
[----:B------:R-:W-:Y:S01]  /*98f0*/  IMAD.WIDE.U32 R120, R120, -0x326172a9, RZ ;  /* 0xcd9e8d5778787825 */ /* 0x000fe200078e00ff */
[----:B------:R-:W-:Y:S01]  /*9900*/  LOP3.LUT R116, R234, R220, R131, 0x96, !PT ;  /* 0x000000dcea747212 */ /* 0x000fe200078e9683 */
[----:B------:R-:W-:Y:S02]  /*9910*/  MUFU.EX2 R179, R179 ;  /* 0x000000b300b37308 */ /* 0x000fe40000000800 */
[----:B------:R-:W-:Y:S01]  /*9920*/  FADD.FTZ R160, R160, R163 ;  /* 0x000000a3a0a07221 */ /* 0x000fe20000010000 */
[----:B------:R-:W-:Y:S01]  /*9930*/  IMAD.WIDE.U32 R118, R118, -0x326172a9, RZ ;  /* 0xcd9e8d5776767825 */ /* 0x000fe200078e00ff */
[----:B------:R-:W-:Y:S03]  /*9940*/  LOP3.LUT R117, R219, R130, R121, 0x96, !PT ;  /* 0x00000082db757212 */ /* 0x000fe600078e9679 */
[----:B------:R-:W-:Y:S01]  /*9950*/  FADD.FTZ R173, R173, R172 ;  /* 0x000000acadad7221 */ /* 0x000fe20000010000 */
[----:B------:R-:W-:Y:S04]  /*9960*/  IMAD.WIDE.U32 R122, R247, -0x326172a9, RZ ;  /* 0xcd9e8d57f77a7825 */ /* 0x000fe800078e00ff */
[----:B------:R-:W-:Y:S01]  /*9970*/  FFMA.FTZ R247, R44, UR4, -R167 ;  /* 0x000000042cf77c23 */ /* 0x000fe200080108a7 */
[----:B------:R-:W-:Y:S01]  /*9980*/  FADD.FTZ R144, R144, R171 ;  /* 0x000000ab90907221 */ /* 0x000fe20000010000 */
[----:B------:R-:W-:Y:S01]  /*9990*/  IMAD.WIDE.U32 R130, R116, -0x2daee0ad, RZ ;  /* 0xd2511f5374827825 */ /* 0x000fe200078e00ff */
[----:B------:R-:W-:Y:S02]  /*99a0*/  LOP3.LUT R121, R226, R220, R123, 0x96, !PT ;  /* 0x000000dce2797212 */ /* 0x000fe400078e967b */
[----:B------:R-:W-:Y:S01]  /*99b0*/  LOP3.LUT R122, R219, R122, R119, 0x96, !PT ;  /* 0x0000007adb7a7212 */ /* 0x000fe200078e9677 */
        /* <DEDUP_REMOVED lines=9> */
[----:B------:R-:W-:Y:S01]  /*9a50*/  FFMA.FTZ R242, R42, UR4, -R166 ;  /* 0x000000042af27c23 */ /* 0x000fe200080108a6 */
        /* <DEDUP_REMOVED lines=8> */
[----:B------:R-:W-:Y:S07]  /*9ae0*/  LOP3.LUT R123, R218, R126, R131, 0x96, !PT ;  /* 0x0000007eda7b7212 */ /* 0x000fee00078e9683 */
[----:B------:R-:W-:Y:S01]  /*9af0*/  MUFU.EX2 R141, R141 ;  /* 0x0000008d008d7308 */ /* 0x000fe20000000800 */
[----:B------:R-:W-:Y:S01]  /*9b00*/  FFMA.FTZ R240, R41, UR4, -R167 ;  /* 0x0000000429f07c23 */ /* 0x000fe200080108a7 */
[----:B------:R-:W-:Y:S01]  /*9b10*/  IMAD.MOV.U32 R112, RZ, RZ, R130 ;  /* 0x000000ffff707224 */ /* 0x000fe200078e0082 */
[C---:B------:R-:W-:Y:S04]  /*9b20*/  HMMA.16816.F32 R88, R108.reuse, R104, R88 ;  /* 0x000000686c58723c */ /* 0x040fe80000001858 */
[----:B------:R-:W-:Y:S01]  /*9b30*/  IMAD.MOV.U32 R114, RZ, RZ, R244 ;  /* 0x000000ffff727224 */ /* 0x000fe200078e00f4 */
[----:B------:R-:W-:Y:S01]  /*9b40*/  LOP3.LUT R131, R112, 0xff, RZ, 0xc0, !PT ;  /* 0x000000ff70837812 */ /* 0x000fe200078ec0ff */
[----:B------:R-:W-:Y:S01]  /*9b50*/  IMAD.WIDE.U32 R128, R128, -0x326172a9, RZ ;  /* 0xcd9e8d5780807825 */ /* 0x000fe200078e00ff */
[----:B------:R-:W-:Y:S01]  /*9b60*/  PRMT R119, R130, 0x7772, RZ ;  /* 0x0000777282777816 */ /* 0x000fe200000000ff */
[-C--:B------:R-:W-:Y:S01]  /*9b70*/  HMMA.16816.F32 R92, R108, R106.reuse, R92 ;  /* 0x0000006a6c5c723c */ /* 0x080fe2000000185c */
[----:B------:R-:W-:Y:S02]  /*9b80*/  MUFU.EX2 R240, R240 ;  /* 0x000000f000f07308 */ /* 0x000fe40000000800 */
[----:B------:R-:W-:Y:S01]  /*9b90*/  LOP3.LUT R125, R114, 0xff, RZ, 0xc0, !PT ;  /* 0x000000ff727d7812 */ /* 0x000fe200078ec0ff */
[----:B------:R-:W-:Y:S01]  /*9ba0*/  FADD.FTZ R146, R146, R173 ;  /* 0x000000ad92927221 */ /* 0x000fe20000010000 */
[----:B------:R-:W1:Y:S01]  /*9bb0*/  LDSM.16.MT88.4 R112, [R139+0x6800] ;  /* 0x006800008b70783b */ /* 0x000e620000004200 */
[----:B------:R-:W-:Y:S01]  /*9bc0*/  LOP3.LUT R51, R123, 0xffff, RZ, 0xc0, !PT ;  /* 0x0000ffff7b337812 */ /* 0x000fe200078ec0ff */
[----:B------:R-:W-:Y:S01]  /*9bd0*/  IMAD.MOV.U32 R0, RZ, RZ, R133 ;  /* 0x000000ffff007224 */ /* 0x000fe200078e0085 */
[C---:B------:R-:W-:Y:S04]  /*9be0*/  HMMA.16816.F32 R32, R100.reuse, R106, R32 ;  /* 0x0000006a6420723c */ /* 0x040fe80000001820 */
[----:B------:R-:W-:Y:S01]  /*9bf0*/  PRMT R119, R119, 0x5410, R140 ;  /* 0x0000541077777816 */ /* 0x000fe2000000008c */
[----:B------:R-:W-:Y:S01]  /*9c00*/  FFMA.FTZ R140, R48, UR4, -R168 ;  /* 0x00000004308c7c23 */ /* 0x000fe200080108a8 */
[----:B------:R-:W-:Y:S01]  /*9c10*/  LOP3.LUT R121, R218, R128, R245, 0x96, !PT ;  /* 0x00000080da797212 */ /* 0x000fe200078e96f5 */
[----:B------:R-:W-:Y:S01]  /*9c20*/  FFMA.FTZ R245, R43, UR4, -R166 ;  /* 0x000000042bf57c23 */ /* 0x000fe200080108a6 */
[----:B------:R-:W-:Y:S01]  /*9c30*/  SHF.R.U32.HI R51, RZ, 0x8, R51 ;  /* 0x00000008ff337819 */ /* 0x000fe20000011633 */
[----:B------:R-:W2:Y:S01]  /*9c40*/  LDSM.16.MT88.4 R40, [R185+0x7000] ;  /* 0x00700000b928783b */ /* 0x000ea20000004200 */
[----:B------:R-:W-:Y:S01]  /*9c50*/  LOP3.LUT R48, R123, 0xff, RZ, 0xc0, !PT ;  /* 0x000000ff7b307812 */ /* 0x000fe200078ec0ff */
[----:B------:R-:W-:Y:S01]  /*9c60*/  MUFU.EX2 R140, R140 ;  /* 0x0000008c008c7308 */ /* 0x000fe20000000800 */
[----:B------:R-:W-:Y:S01]  /*9c70*/  PRMT R126, R244, 0x7771, RZ ;  /* 0x00007771f47e7816 */ /* 0x000fe200000000ff */
[----:B------:R-:W-:Y:S01]  /*9c80*/  FADD.FTZ R144, R145, R144 ;  /* 0x0000009091907221 */ /* 0x000fe20000010000 */
[----:B------:R-:W-:Y:S01]  /*9c90*/  PRMT R36, R48, 0x5410, R51 ;  /* 0x0000541030247816 */ /* 0x000fe20000000033 */
[--C-:B------:R-:W-:Y:S01]  /*9ca0*/  FFMA.FTZ R48, R38, UR4, -R169.reuse ;  /* 0x0000000426307c23 */ /* 0x100fe200080108a9 */
[C---:B------:R-:W-:Y:S01]  /*9cb0*/  PRMT R142, R244.reuse, 0x7773, RZ ;  /* 0x00007773f48e7816 */ /* 0x040fe200000000ff */
[--C-:B------:R-:W-:Y:S01]  /*9cc0*/  FFMA.FTZ R38, R39, UR4, -R169.reuse ;  /* 0x0000000427267c23 */ /* 0x100fe200080108a9 */
[----:B------:R-:W-:Y:S03]  /*9cd0*/  PRMT R117, R244, 0x7772, RZ ;  /* 0x00007772f4757816 */ /* 0x000fe600000000ff */
[----:B------:R3:W-:Y:S01]  /*9ce0*/  MUFU.EX2 R106, R48 ;  /* 0x00000030006a7308 */ /* 0x0007e20000000800 */
[----:B------:R-:W-:Y:S01]  /*9cf0*/  PRMT R126, R125, 0x5410, R126 ;  /* 0x000054107d7e7816 */ /* 0x000fe2000000007e */
[----:B------:R-:W-:Y:S01]  /*9d00*/  FFMA.FTZ R125, R49, UR4, -R168 ;  /* 0x00000004317d7c23 */ /* 0x000fe200080108a8 */
[----:B------:R-:W-:Y:S01]  /*9d10*/  PRMT R117, R117, 0x5410, R142 ;  /* 0x0000541075757816 */ /* 0x000fe2000000008e */
[--C-:B------:R-:W-:Y:S01]  /*9d20*/  FFMA.FTZ R142, R50, UR4, -R169.reuse ;  /* 0x00000004328e7c23 */ /* 0x100fe200080108a9 */
[----:B------:R-:W-:Y:S01]  /*9d30*/  FFMA.FTZ R169, R55, UR4, -R169 ;  /* 0x0000000437a97c23 */ /* 0x000fe200080108a9 */
[----:B------:R-:W-:Y:S04]  /*9d40*/  PRMT R49, R123, 0x7632, R49 ;  /* 0x000076327b317816 */ /* 0x000fe80000000031 */
[----:B------:R4:W-:Y:S01]  /*9d50*/  MUFU.EX2 R107, R38 ;  /* 0x00000026006b7308 */ /* 0x0009e20000000800 */
[----:B------:R-:W-:Y:S01]  /*9d60*/  SHF.R.U32.HI R104, RZ, 0x18, R123 ;  /* 0x00000018ff687819 */ /* 0x000fe2000001167b */
[----:B------:R-:W-:Y:S01]  /*9d70*/  FFMA.FTZ R168, R53, UR4, -R168 ;  /* 0x0000000435a87c23 */ /* 0x000fe200080108a8 */
[----:B------:R-:W-:Y:S07]  /*9d80*/  LOP3.LUT R49, R49, 0xff, RZ, 0xc0, !PT ;  /* 0x000000ff31317812 */ /* 0x000fee00078ec0ff */
[----:B------:R-:W5:Y:S01]  /*9d90*/  MUFU.EX2 R105, R125 ;  /* 0x0000007d00697308 */ /* 0x000f620000000800 */
[----:B------:R-:W-:Y:S01]  /*9da0*/  LOP3.LUT R39, R121, 0xffff, RZ, 0xc0, !PT ;  /* 0x0000ffff79277812 */ /* 0x000fe200078ec0ff */
[--C-:B------:R-:W-:Y:S01]  /*9db0*/  FFMA.FTZ R244, R45, UR4, -R167.reuse ;  /* 0x000000042df47c23 */ /* 0x100fe200080108a7 */
[----:B------:R-:W-:Y:S07]  /*9dc0*/  PRMT R104, R49, 0x5410, R104 ;  /* 0x0000541031687816 */ /* 0x000fee0000000068 */
[----:B------:R-:W2:Y:S01]  /*9dd0*/  MUFU.EX2 R142, R142 ;  /* 0x0000008e008e7308 */ /* 0x000ea20000000800 */
[----:B---3--:R-:W-:Y:S01]  /*9de0*/  LOP3.LUT R48, R119, 0xff00ff, RZ, 0xc0, !PT ;  /* 0x00ff00ff77307812 */ /* 0x008fe200078ec0ff */
[----:B------:R-:W-:Y:S01]  /*9df0*/  FFMA.FTZ R167, R61, UR4, -R167 ;  /* 0x000000043da77c23 */ /* 0x000fe200080108a7 */
[-C--:B-1----:R-:W-:Y:S07]  /*9e00*/  HMMA.16816.F32 R20, R100, R112.reuse, R20 ;  /* 0x000000706414723c */ /* 0x082fee0000001814 */
[----:B------:R-:W-:Y:S01]  /*9e10*/  MUFU.EX2 R245, R245 ;  /* 0x000000f500f57308 */ /* 0x000fe20000000800 */
[----:B------:R-:W-:Y:S01]  /*9e20*/  SHF.R.U32.HI R39, RZ, 0x8, R39 ;  /* 0x00000008ff277819 */ /* 0x000fe20000011627 */
[----:B------:R-:W-:Y:S01]  /*9e30*/  FADD.FTZ R165, R165, R162 ;  /* 0x000000a2a5a57221 */ /* 0x000fe20000010000 */
[C---:B------:R-:W-:Y:S07]  /*9e40*/  LOP3.LUT R246, R121.reuse, 0xff, RZ, 0xc0, !PT ;  /* 0x000000ff79f67812 */ /* 0x040fee00078ec0ff */
[----:B------:R-:W-:Y:S01]  /*9e50*/  MUFU.EX2 R244, R244 ;  /* 0x000000f400f47308 */ /* 0x000fe20000000800 */
[----:B------:R-:W-:Y:S01]  /*9e60*/  PRMT R130, R130, 0x7771, RZ ;  /* 0x0000777182827816 */ /* 0x000fe200000000ff */
[C---:B------:R-:W-:Y:S08]  /*9e70*/  HMMA.16816.F32 R28, R108.reuse, R112, R28 ;  /* 0x000000706c1c723c */ /* 0x040ff0000000181c */
[----:B------:R-:W-:Y:S01]  /*9e80*/  MUFU.EX2 R168, R168 ;  /* 0x000000a800a87308 */ /* 0x000fe20000000800 */
[----:B------:R-:W-:Y:S01]  /*9e90*/  PRMT R37, R121, 0x7632, R37 ;  /* 0x0000763279257816 */ /* 0x000fe20000000025 */
[----:B------:R-:W-:Y:S01]  /*9ea0*/  FFMA.FTZ R112, R47, UR4, -R166 ;  /* 0x000000042f707c23 */ /* 0x000fe200080108a6 */
[----:B------:R-:W-:Y:S07]  /*9eb0*/  PRMT R246, R246, 0x5410, R39 ;  /* 0x00005410f6f67816 */ /* 0x000fee0000000027 */
[----:B------:R-:W-:Y:S01]  /*9ec0*/  MUFU.EX2 R169, R169 ;  /* 0x000000a900a97308 */ /* 0x000fe20000000800 */
[-C--:B------:R-:W-:Y:S03]  /*9ed0*/  HMMA.16816.F32 R24, R108, R114.reuse, R24 ;  /* 0x000000726c18723c */ /* 0x080fe60000001818 */
[----:B------:R-:W-:Y:S06]  /*9ee0*/  PRMT R130, R131, 0x5410, R130 ;  /* 0x0000541083827816 */ /* 0x000fec0000000082 */
[----:B------:R-:W-:Y:S01]  /*9ef0*/  MUFU.EX2 R167, R167 ;  /* 0x000000a700a77308 */ /* 0x000fe20000000800 */
[----:B------:R-:W-:Y:S01]  /*9f00*/  SHF.R.U32.HI R128, RZ, 0x18, R121 ;  /* 0x00000018ff807819 */ /* 0x000fe20000011679 */
[----:B------:R-:W-:Y:S01]  /*9f10*/  FADD.FTZ R137, R164, R137 ;  /* 0x00000089a4897221 */ /* 0x000fe20000010000 */
[----:B------:R-:W-:Y:S01]  /*9f20*/  LOP3.LUT R37, R37, 0xff, RZ, 0xc0, !PT ;  /* 0x000000ff25257812 */ /* 0x000fe200078ec0ff */
[----:B------:R-:W-:Y:S04]  /*9f30*/  HMMA.16816.F32 R96, R100, R114, R96 ;  /* 0x000000726460723c */ /* 0x000fe80000001860 */
[--C-:B------:R-:W-:Y:S01]  /*9f40*/  HSET2.LE.AND R44, R246, R221.reuse, PT ;  /* 0x000000ddf62c7233 */ /* 0x100fe20003803000 */
[----:B------:R-:W-:Y:S01]  /*9f50*/  FADD.FTZ R147, R147, R146 ;  /* 0x0000009293937221 */ /* 0x000fe20000010000 */
[----:B------:R-:W-:Y:S01]  /*9f60*/  PRMT R128, R37, 0x5410, R128 ;  /* 0x0000541025807816 */ /* 0x000fe20000000080 */
[----:B------:R-:W1:Y:S01]  /*9f70*/  MUFU.EX2 R246, R112 ;  /* 0x0000007000f67308 */ /* 0x000e620000000800 */
[--C-:B----4-:R-:W-:Y:S01]  /*9f80*/  HSET2.LE.AND R38, R130, R221.reuse, PT ;  /* 0x000000dd82267233 */ /* 0x110fe20003803000 */
[----:B------:R-:W-:Y:S01]  /*9f90*/  FADD.FTZ R178, R178, R165 ;  /* 0x000000a5b2b27221 */ /* 0x000fe20000010000 */
[----:B-----5:R-:W-:Y:S01]  /*9fa0*/  F2FP.F16.F32.PACK_AB R37, R105, R140 ;  /* 0x0000008c6925723e */ /* 0x020fe200000000ff */
[----:B------:R-:W-:Y:S01]  /*9fb0*/  FADD.FTZ R148, R148, R137 ;  /* 0x0000008994947221 */ /* 0x000fe20000010000 */
[--C-:B------:R-:W-:Y:S01]  /*9fc0*/  HSET2.LE.AND R39, R48, R221.reuse, PT ;  /* 0x000000dd30277233 */ /* 0x100fe20003803000 */
[----:B------:R-:W-:Y:S01]  /*9fd0*/  FADD.FTZ R149, R149, R178 ;  /* 0x000000b295957221 */ /* 0x000fe20000010000 */
[----:B------:R-:W-:Y:S01]  /*9fe0*/  LOP3.LUT R38, R37, R38, RZ, 0xc0, !PT ;  /* 0x0000002625267212 */ /* 0x000fe200078ec0ff */
[----:B------:R-:W3:Y:S01]  /*9ff0*/  LDSM.16.MT88.4 R48, [R181+0x7000] ;  /* 0x00700000b530783b */ /* 0x000ee20000004200 */
[--C-:B------:R-:W-:Y:S01]  /*a000*/  HSET2.LE.AND R36, R36, R221.reuse, PT ;  /* 0x000000dd24247233 */ /* 0x100fe20003803000 */
[----:B------:R-:W-:Y:S01]  /*a010*/  FADD.FTZ R148, R151, R148 ;  /* 0x0000009497947221 */ /* 0x000fe20000010000 */
[--C-:B------:R-:W-:Y:S01]  /*a020*/  HSET2.LE.AND R37, R104, R221.reuse, PT ;  /* 0x000000dd68257233 */ /* 0x100fe20003803000 */
[----:B------:R-:W-:Y:S01]  /*a030*/  FADD.FTZ R176, R176, R149 ;  /* 0x00000095b0b07221 */ /* 0x000fe20000010000 */
[----:B--2---:R-:W-:Y:S01]  /*a040*/  F2FP.F16.F32.PACK_AB R104, R141, R142 ;  /* 0x0000008e8d68723e */ /* 0x004fe200000000ff */
[----:B------:R-:W-:Y:S01]  /*a050*/  FADD.FTZ R177, R177, R148 ;  /* 0x00000094b1b17221 */ /* 0x000fe20000010000 */
[----:B------:R-:W-:Y:S01]  /*a060*/  F2FP.F16.F32.PACK_AB R47, R150, R143 ;  /* 0x0000008f962f723e */ /* 0x000fe200000000ff */
[----:B------:R-:W-:Y:S01]  /*a070*/  FADD.FTZ R143, R143, R144 ;  /* 0x000000908f8f7221 */ /* 0x000fe20000010000 */
[----:B------:R-:W-:Y:S01]  /*a080*/  F2FP.F16.F32.PACK_AB R46, R107, R106 ;  /* 0x0000006a6b2e723e */ /* 0x000fe200000000ff */
[----:B------:R-:W-:Y:S01]  /*a090*/  FADD.FTZ R106, R106, R147 ;  /* 0x000000936a6a7221 */ /* 0x000fe20000010000 */
[----:B------:R-:W-:Y:S01]  /*a0a0*/  LOP3.LUT R100, R117, 0xff00ff, RZ, 0xc0, !PT ;  /* 0x00ff00ff75647812 */ /* 0x000fe200078ec0ff */
        /* <DEDUP_REMOVED lines=11> */
[--C-:B------:R-:W-:Y:S01]  /*a160*/  HSET2.LE.AND R45, R128, R221.reuse, PT ;  /* 0x000000dd802d7233 */ /* 0x100fe20003803000 */
[----:B------:R-:W-:Y:S01]  /*a170*/  FADD.FTZ R177, R174, R177 ;  /* 0x000000b1aeb17221 */ /* 0x000fe20000010000 */
[--C-:B------:R-:W-:Y:S01]  /*a180*/  HSET2.LE.AND R46, R126, R221.reuse, PT ;  /* 0x000000dd7e2e7233 */ /* 0x100fe20003803000 */
[-C--:B------:R-:W-:Y:S05]  /*a190*/  HMMA.16816.F32 R4, R36, R40.reuse, R4 ;  /* 0x000000282404723c */ /* 0x080fea0000001804 */
[--C-:B------:R-:W-:Y:S01]  /*a1a0*/  HSET2.LE.AND R47, R100, R221.reuse, PT ;  /* 0x000000dd642f7233 */ /* 0x100fe20003803000 */
[----:B------:R-:W-:Y:S01]  /*a1b0*/  FADD.FTZ R179, R179, R176 ;  /* 0x000000b0b3b37221 */ /* 0x000fe20000010000 */
[----:B-1----:R-:W-:Y:S01]  /*a1c0*/  F2FP.F16.F32.PACK_AB R100, R246, R249 ;  /* 0x000000f9f664723e */ /* 0x002fe200000000ff */
[----:B------:R-:W-:Y:S01]  /*a1d0*/  FADD.FTZ R141, R141, R142 ;  /* 0x0000008e8d8d7221 */ /* 0x000fe20000010000 */
[C---:B------:R-:W-:Y:S01]  /*a1e0*/  F2FP.F16.F32.PACK_AB R102, R245.reuse, R242 ;  /* 0x000000f2f566723e */ /* 0x040fe200000000ff */
        /* <DEDUP_REMOVED lines=9> */
[----:B------:R-:W-:Y:S01]  /*a280*/  LOP3.LUT R100, R228, R118, R129, 0x96, !PT ;  /* 0x00000076e4647212 */ /* 0x000fe200078e9681 */
[----:B------:R-:W-:Y:S01]  /*a290*/  FADD.FTZ R247, R244, R247 ;  /* 0x000000f7f4f77221 */ /* 0x000fe20000010000 */
[----:B------:R-:W-:Y:S01]  /*a2a0*/  LOP3.LUT R120, R228, R120, R127, 0x96, !PT ;  /* 0x00000078e4787212 */ /* 0x000fe200078e967f */
[----:B------:R-:W-:Y:S01]  /*a2b0*/  FADD.FTZ R249, R246, R249 ;  /* 0x000000f9f6f97221 */ /* 0x000fe20000010000 */
[----:B------:R-:W-:Y:S01]  /*a2c0*/  IMAD.MOV.U32 R137, RZ, RZ, R134 ;  /* 0x000000ffff897224 */ /* 0x000fe200078e0086 */
[C---:B------:R-:W-:Y:S04]  /*a2d0*/  HMMA.16816.F32 R8, R44.reuse, R40, R8 ;  /* 0x000000282c08723c */ /* 0x040fe80000001808 */
[----:B------:R-:W-:Y:S04]  /*a2e0*/  IMAD.WIDE.U32 R120, R120, -0x2daee0ad, RZ ;  /* 0xd2511f5378787825 */ /* 0x000fe800078e00ff */
[-C--:B------:R-:W-:Y:S03]  /*a2f0*/  HMMA.16816.F32 R12, R44, R42.reuse, R12 ;  /* 0x0000002a2c0c723c */ /* 0x080fe6000000180c */
[----:B------:R-:W-:Y:S01]  /*a300*/  LOP3.LUT R116, R124, R116, R121, 0x96, !PT ;  /* 0x000000747c747212 */ /* 0x000fe200078e9679 */
[----:B------:R-:W-:Y:S01]  /*a310*/  IMAD.WIDE.U32 R100, R100, -0x2daee0ad, RZ ;  /* 0xd2511f5364647825 */ /* 0x000fe200078e00ff */
[----:B------:R-:W-:Y:S02]  /*a320*/  PRMT R110, R120, 0x7771, RZ ;  /* 0x00007771786e7816 */ /* 0x000fe400000000ff */
[C---:B------:R-:W-:Y:S01]  /*a330*/  LOP3.LUT R113, R116.reuse, 0xffff, RZ, 0xc0, !PT ;  /* 0x0000ffff74717812 */ /* 0x040fe200078ec0ff */
[C---:B------:R-:W-:Y:S01]  /*a340*/  HMMA.16816.F32 R16, R36.reuse, R42, R16 ;  /* 0x0000002a2410723c */ /* 0x040fe20000001810 */
[----:B------:R-:W1:Y:S03]  /*a350*/  LDSM.16.MT88.4 R40, [R180+0x7000] ;  /* 0x00700000b428783b */ /* 0x000e660000004200 */
[----:B------:R-:W-:Y:S01]  /*a360*/  PRMT R111, R116, 0x7632, R111 ;  /* 0x00007632746f7816 */ /* 0x000fe2000000006f */
[----:B------:R-:W-:Y:S01]  /*a370*/  IMAD.MOV.U32 R2, RZ, RZ, R135 ;  /* 0x000000ffff027224 */ /* 0x000fe200078e0087 */
[----:B------:R-:W-:Y:S02]  /*a380*/  SHF.R.U32.HI R113, RZ, 0x8, R113 ;  /* 0x00000008ff717819 */ /* 0x000fe40000011671 */
[-C--:B---3--:R-:W-:Y:S03]  /*a390*/  HMMA.16816.F32 R68, R36, R48.reuse, R68 ;  /* 0x000000302444723c */ /* 0x088fe60000001844 */
[----:B------:R-:W-:Y:S02]  /*a3a0*/  PRMT R104, R120, 0x7773, RZ ;  /* 0x0000777378687816 */ /* 0x000fe400000000ff */
[C---:B------:R-:W-:Y:S02]  /*a3b0*/  PRMT R108, R100.reuse, 0x7772, RZ ;  /* 0x00007772646c7816 */ /* 0x040fe400000000ff */
[----:B------:R-:W-:Y:S01]  /*a3c0*/  PRMT R102, R100, 0x7771, RZ ;  /* 0x0000777164667816 */ /* 0x000fe200000000ff */
[C---:B------:R-:W-:Y:S04]  /*a3d0*/  HMMA.16816.F32 R72, R44.reuse, R48, R72 ;  /* 0x000000302c48723c */ /* 0x040fe80000001848 */
[----:B------:R-:W-:Y:S01]  /*a3e0*/  IMAD.MOV.U32 R48, RZ, RZ, R120 ;  /* 0x000000ffff307224 */ /* 0x000fe200078e0078 */
[----:B------:R-:W-:Y:S02]  /*a3f0*/  PRMT R103, R120, 0x7772, RZ ;  /* 0x0000777278677816 */ /* 0x000fe400000000ff */
[----:B------:R-:W-:Y:S01]  /*a400*/  LOP3.LUT R122, R124, R122, R101, 0x96, !PT ;  /* 0x0000007a7c7a7212 */ /* 0x000fe200078e9665 */
[-C--:B------:R-:W-:Y:S03]  /*a410*/  HMMA.16816.F32 R76, R44, R50.reuse, R76 ;  /* 0x000000322c4c723c */ /* 0x080fe6000000184c */
[----:B------:R-:W-:Y:S01]  /*a420*/  LOP3.LUT R49, R48, 0xff, RZ, 0xc0, !PT ;  /* 0x000000ff30317812 */ /* 0x000fe200078ec0ff */
[----:B------:R-:W-:Y:S01]  /*a430*/  IMAD.MOV.U32 R48, RZ, RZ, R100 ;  /* 0x000000ffff307224 */ /* 0x000fe200078e0064 */
[----:B------:R-:W-:Y:S02]  /*a440*/  PRMT R101, R100, 0x7773, RZ ;  /* 0x0000777364657816 */ /* 0x000fe400000000ff */
[----:B------:R-:W-:Y:S01]  /*a450*/  PRMT R110, R49, 0x5410, R110 ;  /* 0x00005410316e7816 */ /* 0x000fe2000000006e */
[C---:B------:R-:W-:Y:S04]  /*a460*/  HMMA.16816.F32 R80, R36.reuse, R50, R80 ;  /* 0x000000322450723c */ /* 0x040fe80000001850 */
[----:B------:R-:W-:Y:S02]  /*a470*/  LOP3.LUT R109, R48, 0xff, RZ, 0xc0, !PT ;  /* 0x000000ff306d7812 */ /* 0x000fe400078ec0ff */
[----:B------:R-:W2:Y:S01]  /*a480*/  LDSM.16.MT88.4 R48, [R139+0x7000] ;  /* 0x007000008b30783b */ /* 0x000ea20000004200 */
[----:B------:R-:W-:Y:S01]  /*a490*/  SHF.R.U32.HI R100, RZ, 0x18, R116 ;  /* 0x00000018ff647819 */ /* 0x000fe20000011674 */
[-C--:B-1----:R-:W-:Y:S03]  /*a4a0*/  HMMA.16816.F32 R84, R36, R40.reuse, R84 ;  /* 0x000000282454723c */ /* 0x082fe60000001854 */
[----:B------:R-:W-:Y:S02]  /*a4b0*/  PRMT R103, R103, 0x5410, R104 ;  /* 0x0000541067677816 */ /* 0x000fe40000000068 */
[----:B------:R-:W-:Y:S02]  /*a4c0*/  LOP3.LUT R104, R116, 0xff, RZ, 0xc0, !PT ;  /* 0x000000ff74687812 */ /* 0x000fe400078ec0ff */
[----:B------:R-:W1:Y:S01]  /*a4d0*/  LDSM.16.MT88.4 R116, [R185+0x7800] ;  /* 0x00780000b974783b */ /* 0x000e620000004200 */
[C---:B------:R-:W-:Y:S04]  /*a4e0*/  HMMA.16816.F32 R88, R44.reuse, R40, R88 ;  /* 0x000000282c58723c */ /* 0x040fe80000001858 */
[----:B------:R-:W-:Y:S02]  /*a4f0*/  PRMT R104, R104, 0x5410, R113 ;  /* 0x0000541068687816 */ /* 0x000fe40000000071 */
[C---:B------:R-:W-:Y:S02]  /*a500*/  LOP3.LUT R53, R122.reuse, 0xffff, RZ, 0xc0, !PT ;  /* 0x0000ffff7a357812 */ /* 0x040fe400078ec0ff */
[-C--:B------:R-:W-:Y:S03]  /*a510*/  HMMA.16816.F32 R92, R44, R42.reuse, R92 ;  /* 0x0000002a2c5c723c */ /* 0x080fe6000000185c */
[----:B------:R-:W-:Y:S02]  /*a520*/  SHF.R.U32.HI R53, RZ, 0x8, R53 ;  /* 0x00000008ff357819 */ /* 0x000fe40000011635 */
[----:B------:R-:W-:Y:S02]  /*a530*/  LOP3.LUT R112, R122, 0xff, RZ, 0xc0, !PT ;  /* 0x000000ff7a707812 */ /* 0x000fe400078ec0ff */
[----:B------:R-:W-:Y:S01]  /*a540*/  LOP3.LUT R111, R111, 0xff, RZ, 0xc0, !PT ;  /* 0x000000ff6f6f7812 */ /* 0x000fe200078ec0ff */
[C---:B------:R-:W-:Y:S04]  /*a550*/  HMMA.16816.F32 R32, R36.reuse, R42, R32 ;  /* 0x0000002a2420723c */ /* 0x040fe80000001820 */
[----:B------:R-:W-:Y:S02]  /*a560*/  PRMT R112, R112, 0x5410, R53 ;  /* 0x0000541070707816 */ /* 0x000fe40000000035 */
[----:B------:R-:W3:Y:S01]  /*a570*/  LDSM.16.MT88.4 R52, [R181+0x7800] ;  /* 0x00780000b534783b */ /* 0x000ee20000004200 */
[----:B------:R-:W-:Y:S02]  /*a580*/  PRMT R100, R111, 0x5410, R100 ;  /* 0x000054106f647816 */ /* 0x000fe40000000064 */
[--C-:B------:R-:W-:Y:S02]  /*a590*/  HSET2.LE.AND R42, R110, R221.reuse, PT ;  /* 0x000000dd6e2a7233 */ /* 0x100fe40003803000 */
[----:B------:R-:W-:Y:S01]  /*a5a0*/  LOP3.LUT R40, R103, 0xff00ff, RZ, 0xc0, !PT ;  /* 0x00ff00ff67287812 */ /* 0x000fe200078ec0ff */
[-C--:B--2---:R-:W-:Y:S04]  /*a5b0*/  HMMA.16816.F32 R20, R36, R48.reuse, R20 ;  /* 0x000000302414723c */ /* 0x084fe80000001814 */
[--C-:B------:R-:W-:Y:S02]  /*a5c0*/  HSET2.LE.AND R43, R40, R221.reuse, PT ;  /* 0x000000dd282b7233 */ /* 0x100fe40003803000 */
[----:B------:R-:W-:Y:S02]  /*a5d0*/  F2FP.F16.F32.PACK_AB R40, R67, R66 ;  /* 0x000000424328723e */ /* 0x000fe400000000ff */
[----:B------:R-:W-:Y:S01]  /*a5e0*/  PRMT R41, R122, 0x7632, R41 ;  /* 0x000076327a297816 */ /* 0x000fe20000000029 */
[C---:B------:R-:W-:Y:S01]  /*a5f0*/  HMMA.16816.F32 R28, R44.reuse, R48, R28 ;  /* 0x000000302c1c723c */ /* 0x040fe2000000181c */
[----:B------:R-:W-:Y:S03]  /*a600*/  MUFU.EX2 R48, R60 ;  /* 0x0000003c00307308 */ /* 0x000fe60000000800 */
[----:B------:R-:W-:Y:S01]  /*a610*/  PRMT R102, R109, 0x5410, R102 ;  /* 0x000054106d667816 */ /* 0x000fe20000000066 */
[--C-:B------:R-:W-:Y:S01]  /*a620*/  FFMA.FTZ R109, R59, UR4, -R166.reuse ;  /* 0x000000043b6d7c23 */ /* 0x100fe200080108a6 */
[--C-:B------:R-:W-:Y:S01]  /*a630*/  FFMA.FTZ R59, R62, UR4, -R166.reuse ;  /* 0x000000043e3b7c23 */ /* 0x100fe200080108a6 */
[----:B------:R-:W-:Y:S01]  /*a640*/  PRMT R101, R108, 0x5410, R101 ;  /* 0x000054106c657816 */ /* 0x000fe20000000065 */
[-C--:B------:R-:W-:Y:S03]  /*a650*/  HMMA.16816.F32 R24, R44, R50.reuse, R24 ;  /* 0x000000322c18723c */ /* 0x080fe60000001818 */
[----:B------:R-:W2:Y:S01]  /*a660*/  MUFU.EX2 R49, R109 ;  /* 0x0000006d00317308 */ /* 0x000ea20000000800 */
[----:B------:R-:W-:Y:S01]  /*a670*/  FFMA.FTZ R166, R63, UR4, -R166 ;  /* 0x000000043fa67c23 */ /* 0x000fe200080108a6 */
[----:B------:R-:W-:Y:S08]  /*a680*/  LOP3.LUT R41, R41, 0xff, RZ, 0xc0, !PT ;  /* 0x000000ff29297812 */ /* 0x000ff000078ec0ff */
[----:B------:R-:W-:Y:S01]  /*a690*/  MUFU.EX2 R59, R59 ;  /* 0x0000003b003b7308 */ /* 0x000fe20000000800 */
[----:B------:R-:W-:Y:S01]  /*a6a0*/  SHF.R.U32.HI R108, RZ, 0x18, R122 ;  /* 0x00000018ff6c7819 */ /* 0x000fe2000001167a */
[----:B------:R-:W-:Y:S08]  /*a6b0*/  HMMA.16816.F32 R96, R36, R50, R96 ;  /* 0x000000322460723c */ /* 0x000ff00000001860 */
[----:B------:R-:W4:Y:S01]  /*a6c0*/  MUFU.EX2 R166, R166 ;  /* 0x000000a600a67308 */ /* 0x000f220000000800 */
[----:B------:R-:W-:Y:S02]  /*a6d0*/  PRMT R108, R41, 0x5410, R108 ;  /* 0x00005410296c7816 */ /* 0x000fe4000000006c */
[----:B------:R-:W-:Y:S02]  /*a6e0*/  F2FP.F16.F32.PACK_AB R41, R65, R64 ;  /* 0x000000404129723e */ /* 0x000fe400000000ff */
[----:B------:R-:W-:Y:S02]  /*a6f0*/  LOP3.LUT R43, R40, R43, RZ, 0xc0, !PT ;  /* 0x0000002b282b7212 */ /* 0x000fe400078ec0ff */
[----:B------:R-:W-:Y:S02]  /*a700*/  LOP3.LUT R42, R41, R42, RZ, 0xc0, !PT ;  /* 0x0000002a292a7212 */ /* 0x000fe400078ec0ff */
[--C-:B------:R-:W-:Y:S02]  /*a710*/  HSET2.LE.AND R41, R100, R221.reuse, PT ;  /* 0x000000dd64297233 */ /* 0x100fe40003803000 */
[--C-:B------:R-:W-:Y:S02]  /*a720*/  HSET2.LE.AND R40, R104, R221.reuse, PT ;  /* 0x000000dd68287233 */ /* 0x100fe40003803000 */
[----:B------:R-:W-:Y:S01]  /*a730*/  F2FP.F16.F32.PACK_AB R47, R168, R251 ;  /* 0x000000fba82f723e */ /* 0x000fe200000000ff */
[----:B------:R-:W-:Y:S01]  /*a740*/  FADD.FTZ R251, R251, R140 ;  /* 0x0000008cfbfb7221 */ /* 0x000fe20000010000 */
[----:B------:R-:W-:Y:S01]  /*a750*/  F2FP.F16.F32.PACK_AB R44, R169, R248 ;  /* 0x000000f8a92c723e */ /* 0x000fe200000000ff */
[----:B------:R-:W-:Y:S01]  /*a760*/  FADD.FTZ R248, R248, R141 ;  /* 0x0000008df8f87221 */ /* 0x000fe20000010000 */
[----:B------:R-:W-:Y:S01]  /*a770*/  LOP3.LUT R36, R101, 0xff00ff, RZ, 0xc0, !PT ;  /* 0x00ff00ff65247812 */ /* 0x000fe200078ec0ff */
        /* <DEDUP_REMOVED lines=8> */
[----:B------:R-:W5:Y:S01]  /*a800*/  LDSM.16.MT88.4 R112, [R180+0x7800] ;  /* 0x00780000b470783b */ /* 0x000f620000004200 */
[--C-:B------:R-:W-:Y:S01]  /*a810*/  HSET2.LE.AND R101, R108, R221.reuse, PT ;  /* 0x000000dd6c657233 */ /* 0x100fe20003803000 */
[-C--:B-1----:R-:W-:Y:S05]  /*a820*/  HMMA.16816.F32 R128, R40, R116.reuse, R4 ;  /* 0x000000742880723c */ /* 0x082fea0000001804 */
[----:B------:R-:W-:Y:S01]  /*a830*/  HSET2.LE.AND R103, R36, R221, PT ;  /* 0x000000dd24677233 */ /* 0x000fe20003803000 */
[----:B------:R-:W1:Y:S01]  /*a840*/  LDSM.16.MT88.4 R4, [R139+0x7800] ;  /* 0x007800008b04783b */ /* 0x000e620000004200 */
[----:B------:R-:W-:Y:S01]  /*a850*/  F2FP.F16.F32.PACK_AB R45, R57, R56 ;  /* 0x00000038392d723e */ /* 0x000fe200000000ff */
[----:B------:R-:W-:Y:S01]  /*a860*/  FADD.FTZ R56, R56, R247 ;  /* 0x000000f738387221 */ /* 0x000fe20000010000 */
[----:B--2---:R-:W-:Y:S01]  /*a870*/  F2FP.F16.F32.PACK_AB R38, R49, R58 ;  /* 0x0000003a3126723e */ /* 0x004fe200000000ff */
[----:B------:R-:W-:Y:S01]  /*a880*/  FADD.FTZ R58, R58, R249 ;  /* 0x000000f93a3a7221 */ /* 0x000fe20000010000 */
[----:B------:R-:W-:Y:S01]  /*a890*/  F2FP.F16.F32.PACK_AB R37, R167, R48 ;  /* 0x00000030a725723e */ /* 0x000fe200000000ff */
[----:B------:R-:W-:Y:S01]  /*a8a0*/  FADD.FTZ R57, R57, R56 ;  /* 0x0000003839397221 */ /* 0x000fe20000010000 */
[----:B----4-:R-:W-:Y:S01]  /*a8b0*/  F2FP.F16.F32.PACK_AB R36, R166, R59 ;  /* 0x0000003ba624723e */ /* 0x010fe200000000ff */
        /* <DEDUP_REMOVED lines=9> */
[----:B------:R-:W-:Y:S01]  /*a950*/  FADD.FTZ R241, R167, R48 ;  /* 0x00000030a7f17221 */ /* 0x000fe20000010000 */
[----:B------:R-:W-:Y:S04]  /*a960*/  FADD.FTZ R231, R166, R59 ;  /* 0x0000003ba6e77221 */ /* 0x000fe80000010000 */
[C---:B------:R-:W-:Y:S08]  /*a970*/  HMMA.16816.F32 R124, R100.reuse, R116, R8 ;  /* 0x00000074647c723c */ /* 0x040ff00000001808 */
[-C--:B------:R-:W-:Y:S08]  /*a980*/  HMMA.16816.F32 R120, R100, R118.reuse, R12 ;  /* 0x000000766478723c */ /* 0x080ff0000000180c */
[C---:B------:R-:W-:Y:S08]  /*a990*/  HMMA.16816.F32 R116, R40.reuse, R118, R16 ;  /* 0x000000762874723c */ /* 0x040ff00000001810 */
[-C--:B---3--:R-:W-:Y:S08]  /*a9a0*/  HMMA.16816.F32 R68, R40, R52.reuse, R68 ;  /* 0x000000342844723c */ /* 0x088ff00000001844 */
[C---:B------:R-:W-:Y:S08]  /*a9b0*/  HMMA.16816.F32 R72, R100.reuse, R52, R72 ;  /* 0x000000346448723c */ /* 0x040ff00000001848 */
[-C--:B------:R-:W-:Y:S08]  /*a9c0*/  HMMA.16816.F32 R76, R100, R54.reuse, R76 ;  /* 0x00000036644c723c */ /* 0x080ff0000000184c */
[C---:B------:R-:W-:Y:S08]  /*a9d0*/  HMMA.16816.F32 R80, R40.reuse, R54, R80 ;  /* 0x000000362850723c */ /* 0x040ff00000001850 */
[-C--:B-----5:R-:W-:Y:S08]  /*a9e0*/  HMMA.16816.F32 R84, R40, R112.reuse, R84 ;  /* 0x000000702854723c */ /* 0x0a0ff00000001854 */
        /* <DEDUP_REMOVED lines=9> */
.L_x_1392:
[----:B------:R-:W1:Y:S01]  /*aa80*/  SHFL.BFLY PT, R0, R241, 0x2, 0x1f ;  /* 0x0c401f00f1007f89 */ /* 0x000e6200000e0000 */
[C---:B------:R-:W-:Y:S01]  /*aa90*/  SHF.L.U32 R8, R209.reuse, 0x4, RZ ;  /* 0x00000004d1087819 */ /* 0x040fe200000006ff */
[----:B------:R-:W2:Y:S01]  /*aaa0*/  LDCU UR4, c[0x0][0x4fc] ;  /* 0x00009f80ff0477ac */ /* 0x000ea20008000800 */
[C---:B------:R-:W-:Y:S01]  /*aab0*/  SHF.L.U32 R4, R209.reuse, 0x1, RZ ;  /* 0x00000001d1047819 */ /* 0x040fe200000006ff */
[----:B------:R-:W3:Y:S01]  /*aac0*/  SHFL.BFLY PT, R2, R243, 0x2, 0x1f ;  /* 0x0c401f00f3027f89 */ /* 0x000ee200000e0000 */
[C---:B------:R-:W-:Y:S01]  /*aad0*/  LOP3.LUT P0, RZ, R209.reuse, 0x4, RZ, 0xc0, !PT ;  /* 0x00000004d1ff7812 */ /* 0x040fe2000780c0ff */
[----:B------:R-:W-:Y:S01]  /*aae0*/  UMOV UR5, 0x400 ;  /* 0x0000040000057882 */ /* 0x000fe20000000000 */
[----:B------:R-:W-:Y:S01]  /*aaf0*/  LOP3.LUT P2, RZ, R209, 0x8, RZ, 0xc0, !PT ;  /* 0x00000008d1ff7812 */ /* 0x000fe2000784c0ff */
[----:B------:R-:W4:Y:S01]  /*ab00*/  SHFL.BFLY PT, R5, R230, 0x2, 0x1f ;  /* 0x0c401f00e6057f89 */ /* 0x000f2200000e0000 */
[----:B------:R-:W-:-:S03]  /*ab10*/  ISETP.NE.AND P3, PT, R208, -0x1, PT ;  /* 0xffffffffd000780c */ /* 0x000fc60003f65270 */
[----:B------:R-:W5:Y:S01]  /*ab20*/  SHFL.BFLY PT, R12, R231, 0x2, 0x1f ;  /* 0x0c401f00e70c7f89 */ /* 0x000f6200000e0000 */
[----:B-1----:R-:W-:Y:S01]  /*ab30*/  FADD.FTZ R3, R0, R241 ;  /* 0x000000f100037221 */ /* 0x002fe20000010000 */
[----:B---3--:R-:W-:-:S04]  /*ab40*/  FADD.FTZ R2, R2, R243 ;  /* 0x000000f302027221 */ /* 0x008fc80000010000 */
[----:B------:R-:W1:Y:S01]  /*ab50*/  SHFL.BFLY PT, R0, R3, 0x1, 0x1f ;  /* 0x0c201f0003007f89 */ /* 0x000e6200000e0000 */
[----:B----4-:R-:W-:-:S03]  /*ab60*/  FADD.FTZ R5, R5, R230 ;  /* 0x000000e605057221 */ /* 0x010fc60000010000 */
[----:B------:R-:W3:Y:S01]  /*ab70*/  SHFL.BFLY PT, R7, R2, 0x1, 0x1f ;  /* 0x0c201f0002077f89 */ /* 0x000ee200000e0000 */
[----:B-----5:R-:W-:-:S03]  /*ab80*/  FADD.FTZ R12, R12, R231 ;  /* 0x000000e70c0c7221 */ /* 0x020fc60000010000 */
[----:B------:R-:W4:Y:S04]  /*ab90*/  SHFL.BFLY PT, R6, R5, 0x1, 0x1f ;  /* 0x0c201f0005067f89 */ /* 0x000f2800000e0000 */
[----:B------:R-:W5:Y:S01]  /*aba0*/  SHFL.BFLY PT, R11, R12, 0x1, 0x1f ;  /* 0x0c201f000c0b7f89 */ /* 0x000f6200000e0000 */
[----:B-1----:R-:W-:Y:S01]  /*abb0*/  FADD.FTZ R0, R3, R0 ;  /* 0x0000000003007221 */ /* 0x002fe20000010000 */
[----:B------:R-:W-:Y:S01]  /*abc0*/  LOP3.LUT R3, R8, 0x1c0, RZ, 0xc0, !PT ;  /* 0x000001c008037812 */ /* 0x000fe200078ec0ff */
[----:B---3--:R-:W-:Y:S01]  /*abd0*/  FADD.FTZ R7, R2, R7 ;  /* 0x0000000702077221 */ /* 0x008fe20000010000 */
[----:B------:R-:W-:Y:S02]  /*abe0*/  SHF.L.U32 R2, R209, 0x5, RZ ;  /* 0x00000005d1027819 */ /* 0x000fe400000006ff */
[----:B------:R-:W-:Y:S01]  /*abf0*/  LOP3.LUT R3, R3, 0x38, R4, 0xf8, !PT ;  /* 0x0000003803037812 */ /* 0x000fe200078ef804 */
[----:B----4-:R-:W-:Y:S01]  /*ac00*/  FADD.FTZ R6, R5, R6 ;  /* 0x0000000605067221 */ /* 0x010fe20000010000 */
[----:B------:R-:W-:Y:S01]  /*ac10*/  LOP3.LUT R5, R4, 0x6, RZ, 0xc0, !PT ;  /* 0x0000000604057812 */ /* 0x000fe200078ec0ff */
[----:B------:R-:W1:Y:S01]  /*ac20*/  MUFU.RCP R10, R7 ;  /* 0x00000007000a7308 */ /* 0x000e620000001000 */
[----:B------:R-:W-:Y:S01]  /*ac30*/  FSETP.NE.FTZ.AND P1, PT, R7, RZ, PT ;  /* 0x000000ff0700720b */ /* 0x000fe20003f35000 */
[----:B-----5:R-:W-:Y:S01]  /*ac40*/  FADD.FTZ R11, R12, R11 ;  /* 0x0000000b0c0b7221 */ /* 0x020fe20000010000 */
[----:B------:R-:W-:-:S02]  /*ac50*/  LOP3.LUT R2, R5, 0x7c00, R2, 0xf8, !PT ;  /* 0x00007c0005027812 */ /* 0x000fc400078ef802 */
[----:B------:R-:W-:Y:S02]  /*ac60*/  FSETP.NE.FTZ.AND P6, PT, R6, RZ, PT ;  /* 0x000000ff0600720b */ /* 0x000fe40003fd5000 */
[----:B------:R-:W-:Y:S01]  /*ac70*/  LOP3.LUT R2, R2, R3, RZ, 0xfc, !PT ;  /* 0x0000000302027212 */ /* 0x000fe200078efcff */
[----:B------:R-:W3:Y:S01]  /*ac80*/  MUFU.RCP R9, R6 ;  /* 0x0000000600097308 */ /* 0x000ee20000001000 */
[----:B------:R-:W-:Y:S02]  /*ac90*/  FSETP.NE.FTZ.AND P5, PT, R0, RZ, PT ;  /* 0x000000ff0000720b */ /* 0x000fe40003fb5000 */
[----:B------:R-:W-:Y:S02]  /*aca0*/  FSETP.NE.FTZ.AND P4, PT, R11, RZ, PT ;  /* 0x000000ff0b00720b */ /* 0x000fe40003f95000 */
[----:B------:R-:W-:Y:S02]  /*acb0*/  MOV R4, 0x10 ;  /* 0x0000001000047802 */ /* 0x000fe40000000f00 */
[----:B------:R-:W-:Y:S01]  /*acc0*/  MOV R12, 0x7f800000 ;  /* 0x7f800000000c7802 */ /* 0x000fe20000000f00 */
[----:B------:R-:W4:Y:S01]  /*acd0*/  MUFU.RCP R5, R0 ;  /* 0x0000000000057308 */ /* 0x000f220000001000 */
[----:B------:R-:W-:Y:S01]  /*ace0*/  SEL R8, R4, 0xfffffff0, !P0 ;  /* 0xfffffff004087807 */ /* 0x000fe20004000000 */
[----:B------:R-:W4:Y:S01]  /*acf0*/  @P6 LDC R16, c[0x0][0x458] ;  /* 0x00011600ff106b82 */ /* 0x000f220000000800 */
[----:B-1----:R-:W-:-:S02]  /*ad00*/  FSEL R10, R10, 1, P1 ;  /* 0x3f8000000a0a7808 */ /* 0x002fc40000800000 */
[----:B------:R-:W-:-:S03]  /*ad10*/  LOP3.LUT P0, RZ, R209, 0x10, RZ, 0xc0, !PT ;  /* 0x00000010d1ff7812 */ /* 0x000fc6000780c0ff */
[----:B------:R-:W1:Y:S01]  /*ad20*/  MUFU.RCP R3, R11 ;  /* 0x0000000b00037308 */ /* 0x000e620000001000 */
[----:B--2---:R-:W-:Y:S01]  /*ad30*/  FMUL.FTZ R10, R10, UR4 ;  /* 0x000000040a0a7c20 */ /* 0x004fe20008410000 */
[----:B---3--:R-:W-:Y:S01]  /*ad40*/  FSEL R9, R9, 1, P6 ;  /* 0x3f80000009097808 */ /* 0x008fe20003000000 */
[----:B------:R-:W2:Y:S02]  /*ad50*/  @P4 LDC R14, c[0x0][0x458] ;  /* 0x00011600ff0e4b82 */ /* 0x000ea40000000800 */
[C---:B------:R-:W-:Y:S01]  /*ad60*/  FMUL.FTZ R128, R10.reuse, R128 ;  /* 0x000000800a807220 */ /* 0x040fe20000410000 */
[C---:B------:R-:W-:Y:S01]  /*ad70*/  FMUL.FTZ R129, R10.reuse, R129 ;  /* 0x000000810a817220 */ /* 0x040fe20000410000 */
[----:B------:R-:W-:Y:S01]  /*ad80*/  FMUL.FTZ R9, R9, UR4 ;  /* 0x0000000409097c20 */ /* 0x000fe20008410000 */
[C---:B------:R-:W-:Y:S01]  /*ad90*/  FMUL.FTZ R116, R10.reuse, R116 ;  /* 0x000000740a747220 */ /* 0x040fe20000410000 */
[C---:B------:R-:W-:Y:S01]  /*ada0*/  FMUL.FTZ R117, R10.reuse, R117 ;  /* 0x000000750a757220 */ /* 0x040fe20000410000 */
[----:B----4-:R-:W-:Y:S01]  /*adb0*/  FSEL R5, R5, 1, P5 ;  /* 0x3f80000005057808 */ /* 0x010fe20002800000 */
[C---:B------:R-:W-:Y:S01]  /*adc0*/  FMUL.FTZ R130, R9.reuse, R130 ;  /* 0x0000008209827220 */ /* 0x040fe20000410000 */
[C---:B------:R-:W-:Y:S01]  /*add0*/  FMUL.FTZ R131, R9.reuse, R131 ;  /* 0x0000008309837220 */ /* 0x040fe20000410000 */
[C---:B------:R-:W-:Y:S01]  /*ade0*/  FMUL.FTZ R118, R9.reuse, R118 ;  /* 0x0000007609767220 */ /* 0x040fe20000410000 */
[----:B------:R-:W-:Y:S01]  /*adf0*/  FMUL.FTZ R119, R9, R119 ;  /* 0x0000007709777220 */ /* 0x000fe20000410000 */
[----:B------:R-:W-:Y:S01]  /*ae00*/  FMUL.FTZ R5, R5, UR4 ;  /* 0x0000000405057c20 */ /* 0x000fe20008410000 */
[C---:B------:R-:W-:Y:S01]  /*ae10*/  FMUL.FTZ R70, R9.reuse, R70 ;  /* 0x0000004609467220 */ /* 0x040fe20000410000 */
[----:B------:R-:W-:Y:S01]  /*ae20*/  FMUL.FTZ R71, R9, R71 ;  /* 0x0000004709477220 */ /* 0x000fe20000410000 */
[----:B-1----:R-:W-:Y:S01]  /*ae30*/  FSEL R3, R3, 1, P4 ;  /* 0x3f80000003037808 */ /* 0x002fe20002000000 */
[C---:B------:R-:W-:Y:S01]  /*ae40*/  FMUL.FTZ R82, R9.reuse, R82 ;  /* 0x0000005209527220 */ /* 0x040fe20000410000 */
[C---:B------:R-:W-:Y:S01]  /*ae50*/  FMUL.FTZ R83, R9.reuse, R83 ;  /* 0x0000005309537220 */ /* 0x040fe20000410000 */
[C---:B------:R-:W-:Y:S01]  /*ae60*/  FMUL.FTZ R86, R9.reuse, R86 ;  /* 0x0000005609567220 */ /* 0x040fe20000410000 */
[----:B------:R-:W-:Y:S01]  /*ae70*/  FMUL.FTZ R87, R9, R87 ;  /* 0x0000005709577220 */ /* 0x000fe20000410000 */
[----:B------:R-:W-:Y:S01]  /*ae80*/  FMUL.FTZ R3, R3, UR4 ;  /* 0x0000000403037c20 */ /* 0x000fe20008410000 */
[----:B------:R-:W1:Y:S01]  /*ae90*/  S2UR UR4, SR_CgaCtaId ;  /* 0x00000000000479c3 */ /* 0x000e620000008800 */
        /* <DEDUP_REMOVED lines=21> */
[----:B------:R-:W-:Y:S01]  /*aff0*/  FMUL.FTZ R5, R5, R101 ;  /* 0x0000006505057220 */ /* 0x000fe20000410000 */
[C---:B------:R-:W-:Y:S01]  /*b000*/  FMUL.FTZ R126, R3.reuse, R126 ;  /* 0x0000007e037e7220 */ /* 0x040fe20000410000 */
[----:B-1----:R-:W-:Y:S01]  /*b010*/  ULEA UR4, UR4, UR5, 0x18 ;  /* 0x0000000504047291 */ /* 0x002fe2000f8ec0ff */
[C---:B------:R-:W-:Y:S01]  /*b020*/  FMUL.FTZ R127, R3.reuse, R127 ;  /* 0x0000007f037f7220 */ /* 0x040fe20000410000 */
[C---:B------:R-:W-:Y:S01]  /*b030*/  FMUL.FTZ R122, R3.reuse, R122 ;  /* 0x0000007a037a7220 */ /* 0x040fe20000410000 */
[----:B------:R-:W-:Y:S01]  /*b040*/  FMUL.FTZ R123, R3, R123 ;  /* 0x0000007b037b7220 */ /* 0x000fe20000410000 */
[C---:B------:R-:W-:Y:S01]  /*b050*/  FMUL.FTZ R68, R10.reuse, R68 ;  /* 0x000000440a447220 */ /* 0x040fe20000410000 */
[----:B------:R-:W-:Y:S01]  /*b060*/  FMUL.FTZ R69, R10, R69 ;  /* 0x000000450a457220 */ /* 0x000fe20000410000 */
[----:B------:R-:W-:Y:S01]  /*b070*/  LEA R13, R2, UR4, 0x1 ;  /* 0x00000004020d7c11 */ /* 0x000fe2000f8e08ff */
[C---:B------:R-:W-:Y:S01]  /*b080*/  FMUL.FTZ R80, R10.reuse, R80 ;  /* 0x000000500a507220 */ /* 0x040fe20000410000 */
[----:B------:R-:W-:Y:S01]  /*b090*/  MOV R2, 0x20 ;  /* 0x0000002000027802 */ /* 0x000fe20000000f00 */
[----:B------:R-:W-:Y:S01]  /*b0a0*/  FMUL.FTZ R81, R10, R81 ;  /* 0x000000510a517220 */ /* 0x000fe20000410000 */
[----:B------:R-:W-:Y:S01]  /*b0b0*/  F2FP.F16.F32.PACK_AB R128, R129, R128 ;  /* 0x000000808180723e */ /* 0x000fe200000000ff */
[C---:B------:R-:W-:Y:S01]  /*b0c0*/  FMUL.FTZ R74, R3.reuse, R74 ;  /* 0x0000004a034a7220 */ /* 0x040fe20000410000 */
[----:B------:R-:W-:Y:S01]  /*b0d0*/  SEL R4, R2, 0xffffffe0, !P2 ;  /* 0xffffffe002047807 */ /* 0x000fe20005000000 */
[----:B------:R-:W-:Y:S01]  /*b0e0*/  FMUL.FTZ R75, R3, R75 ;  /* 0x0000004b034b7220 */ /* 0x000fe20000410000 */
[----:B------:R-:W1:Y:S01]  /*b0f0*/  LDC.U8 R2, c[0x0][0x549] ;  /* 0x00015240ff027b82 */ /* 0x000e620000000000 */
[----:B------:R-:W-:Y:S01]  /*b100*/  F2FP.F16.F32.PACK_AB R130, R131, R130 ;  /* 0x000000828382723e */ /* 0x000fe200000000ff */
[----:B------:R-:W-:Y:S01]  /*b110*/  FMUL.FTZ R78, R3, R78 ;  /* 0x0000004e034e7220 */ /* 0x000fe20000410000 */
[----:B------:R-:W-:Y:S01]  /*b120*/  F2FP.F16.F32.PACK_AB R98, R9, R98 ;  /* 0x000000620962723e */ /* 0x000fe200000000ff */
[----:B------:R-:W-:Y:S01]  /*b130*/  FMUL.FTZ R79, R3, R79 ;  /* 0x0000004f034f7220 */ /* 0x000fe20000410000 */
[----:B------:R-:W-:Y:S01]  /*b140*/  F2FP.F16.F32.PACK_AB R100, R5, R100 ;  /* 0x000000640564723e */ /* 0x000fe200000000ff */
[C---:B------:R-:W-:Y:S01]  /*b150*/  FMUL.FTZ R84, R10.reuse, R84 ;  /* 0x000000540a547220 */ /* 0x040fe20000410000 */
[----:B------:R-:W-:Y:S01]  /*b160*/  F2FP.F16.F32.PACK_AB R116, R117, R116 ;  /* 0x000000747574723e */ /* 0x000fe200000000ff */
[C---:B------:R-:W-:Y:S01]  /*b170*/  FMUL.FTZ R85, R10.reuse, R85 ;  /* 0x000000550a557220 */ /* 0x040fe20000410000 */
[----:B------:R-:W-:Y:S01]  /*b180*/  F2FP.F16.F32.PACK_AB R118, R119, R118 ;  /* 0x000000767776723e */ /* 0x000fe200000000ff */
[----:B------:R-:W-:Y:S01]  /*b190*/  FMUL.FTZ R112, R10, R112 ;  /* 0x000000700a707220 */ /* 0x000fe20000410000 */
[----:B------:R-:W-:Y:S01]  /*b1a0*/  IADD3 R5, PT, PT, R8, R13, RZ ;  /* 0x0000000d08057210 */ /* 0x000fe20007ffe0ff */
[----:B------:R-:W-:Y:S01]  /*b1b0*/  FMUL.FTZ R113, R10, R113 ;  /* 0x000000710a717220 */ /* 0x000fe20000410000 */
[----:B------:R-:W-:Y:S01]  /*b1c0*/  IADD3 R9, PT, PT, R13, 0x40, RZ ;  /* 0x000000400d097810 */ /* 0x000fe20007ffe0ff */
[C---:B------:R-:W-:Y:S01]  /*b1d0*/  FMUL.FTZ R90, R3.reuse, R90 ;  /* 0x0000005a035a7220 */ /* 0x040fe20000410000 */
[----:B------:R-:W-:Y:S01]  /*b1e0*/  IADD3 R15, PT, PT, R4, R13, RZ ;  /* 0x0000000d040f7210 */ /* 0x000fe20007ffe0ff */
        /* <DEDUP_REMOVED lines=10> */
[----:B------:R-:W-:Y:S01]  /*b290*/  STS [R5], R116 ;  /* 0x0000007405007388 */ /* 0x000fe20000000800 */
[----:B-1----:R-:W-:Y:S01]  /*b2a0*/  ISETP.NE.AND P0, PT, R2, RZ, PT ;  /* 0x000000ff0200720c */ /* 0x002fe20003f05270 */
[C---:B------:R-:W-:Y:S01]  /*b2b0*/  FMUL.FTZ R108, R10.reuse, R108 ;  /* 0x0000006c0a6c7220 */ /* 0x040fe20000410000 */
[----:B------:R-:W-:Y:S01]  /*b2c0*/  F2FP.F16.F32.PACK_AB R68, R69, R68 ;  /* 0x000000444544723e */ /* 0x000fe200000000ff */
[----:B------:R-:W-:Y:S01]  /*b2d0*/  STS [R5+0x400], R118 ;  /* 0x0004007605007388 */ /* 0x000fe20000000800 */
[----:B------:R-:W-:Y:S01]  /*b2e0*/  F2FP.F16.F32.PACK_AB R70, R71, R70 ;  /* 0x000000464746723e */ /* 0x000fe200000000ff */
[C---:B------:R-:W-:Y:S01]  /*b2f0*/  FMUL.FTZ R109, R10.reuse, R109 ;  /* 0x0000006d0a6d7220 */ /* 0x040fe20000410000 */
[----:B------:R-:W-:Y:S01]  /*b300*/  F2FP.F16.F32.PACK_AB R80, R81, R80 ;  /* 0x000000505150723e */ /* 0x000fe200000000ff */
[----:B------:R-:W-:Y:S01]  /*b310*/  STS [R13+0x2000], R124 ;  /* 0x0020007c0d007388 */ /* 0x000fe20000000800 */
[----:B------:R-:W-:Y:S01]  /*b320*/  F2FP.F16.F32.PACK_AB R82, R83, R82 ;  /* 0x000000525352723e */ /* 0x000fe200000000ff */
[----:B------:R-:W-:Y:S01]  /*b330*/  FMUL.FTZ R96, R10, R96 ;  /* 0x000000600a607220 */ /* 0x000fe20000410000 */
[----:B------:R-:W-:Y:S01]  /*b340*/  IADD3 R17, PT, PT, R8, R15, RZ ;  /* 0x0000000f08117210 */ /* 0x000fe20007ffe0ff */
[----:B------:R1:W-:Y:S01]  /*b350*/  STS [R13+0x2400], R126 ;  /* 0x0024007e0d007388 */ /* 0x0003e20000000800 */
        /* <DEDUP_REMOVED lines=11> */
[----:B------:R-:W-:Y:S01]  /*b410*/  STS [R15], R68 ;  /* 0x000000440f007388 */ /* 0x000fe20000000800 */
[----:B------:R-:W-:Y:S01]  /*b420*/  F2FP.F16.F32.PACK_AB R112, R113, R112 ;  /* 0x000000707170723e */ /* 0x000fe200000000ff */
[----:B------:R-:W4:Y:S01]  /*b430*/  LDC R2, c[0x0][0x434] ;  /* 0x00010d00ff027b82 */ /* 0x000f220000000800 */
[----:B------:R-:W-:Y:S01]  /*b440*/  F2FP.F16.F32.PACK_AB R114, R115, R114 ;  /* 0x000000727372723e */ /* 0x000fe200000000ff */
[----:B------:R-:W-:Y:S01]  /*b450*/  STS [R15+0x400], R70 ;  /* 0x000400460f007388 */ /* 0x000fe20000000800 */
[-C--:B------:R-:W-:Y:S01]  /*b460*/  IADD3 R19, PT, PT, R8, R9.reuse, RZ ;  /* 0x0000000908137210 */ /* 0x080fe20007ffe0ff */
[----:B------:R-:W5:Y:S01]  /*b470*/  @P1 MUFU.LG2 R7, R7 ;  /* 0x0000000700071308 */ /* 0x000f620000000c00 */
[----:B------:R-:W-:Y:S01]  /*b480*/  F2FP.F16.F32.PACK_AB R88, R89, R88 ;  /* 0x000000585958723e */ /* 0x000fe200000000ff */
[----:B------:R-:W-:Y:S01]  /*b490*/  STS [R17], R80 ;  /* 0x0000005011007388 */ /* 0x000fe20000000800 */
[----:B------:R-:W-:Y:S01]  /*b4a0*/  F2FP.F16.F32.PACK_AB R90, R91, R90 ;  /* 0x0000005a5b5a723e */ /* 0x000fe200000000ff */
[----:B------:R-:W2:Y:S01]  /*b4b0*/  LDC.U8 R10, c[0x0][0x548] ;  /* 0x00015200ff0a7b82 */ /* 0x000ea20000000000 */
[----:B------:R-:W-:Y:S01]  /*b4c0*/  F2FP.F16.F32.PACK_AB R92, R93, R92 ;  /* 0x0000005c5d5c723e */ /* 0x000fe200000000ff */
[----:B------:R-:W-:Y:S01]  /*b4d0*/  STS [R17+0x400], R82 ;  /* 0x0004005211007388 */ /* 0x000fe20000000800 */
[----:B-1----:R-:W-:Y:S01]  /*b4e0*/  IADD3 R13, PT, PT, R4, R9, RZ ;  /* 0x00000009040d7210 */ /* 0x002fe20007ffe0ff */
[----:B------:R-:W1:Y:S01]  /*b4f0*/  @P6 MUFU.LG2 R6, R6 ;  /* 0x0000000600066308 */ /* 0x000e620000000c00 */
[----:B------:R-:W-:Y:S01]  /*b500*/  F2FP.F16.F32.PACK_AB R94, R95, R94 ;  /* 0x0000005e5f5e723e */ /* 0x000fe200000000ff */
[----:B------:R-:W-:Y:S01]  /*b510*/  STS [R15+0x2000], R72 ;  /* 0x002000480f007388 */ /* 0x000fe20000000800 */
[----:B------:R-:W-:Y:S01]  /*b520*/  F2FP.F16.F32.PACK_AB R108, R109, R108 ;  /* 0x0000006c6d6c723e */ /* 0x000fe200000000ff */
[----:B------:R-:W4:Y:S01]  /*b530*/  @P0 LDC R21, c[0x0][0x430] ;  /* 0x00010c00ff150b82 */ /* 0x000f220000000800 */
[----:B------:R-:W-:Y:S01]  /*b540*/  F2FP.F16.F32.PACK_AB R110, R111, R110 ;  /* 0x0000006e6f6e723e */ /* 0x000fe200000000ff */
[----:B------:R1:W-:Y:S01]  /*b550*/  STS [R15+0x2400], R74 ;  /* 0x0024004a0f007388 */ /* 0x0003e20000000800 */
[----:B------:R-:W-:Y:S01]  /*b560*/  F2FP.F16.F32.PACK_AB R96, R97, R96 ;  /* 0x000000606160723e */ /* 0x000fe200000000ff */
[----:B------:R-:W2:Y:S01]  /*b570*/  @P5 MUFU.LG2 R0, R0 ;  /* 0x0000000000005308 */ /* 0x000ea20000000c00 */
[----:B------:R-:W-:Y:S01]  /*b580*/  IADD3 R23, PT, PT, R8, R13, RZ ;  /* 0x0000000d08177210 */ /* 0x000fe20007ffe0ff */
[----:B------:R-:W-:Y:S01]  /*b590*/  STS [R17+0x2000], R76 ;  /* 0x0020004c11007388 */ /* 0x000fe20000000800 */
[----:B------:R-:W-:Y:S01]  /*b5a0*/  F2FP.F16.F32.PACK_AB R104, R105, R104 ;  /* 0x000000686968723e */ /* 0x000fe200000000ff */
[----:B---3--:R-:W3:Y:S01]  /*b5b0*/  @!P3 LDC.64 R4, c[0x0][0x400] ;  /* 0x00010000ff04bb82 */ /* 0x008ee20000000a00 */
[----:B------:R-:W-:Y:S01]  /*b5c0*/  F2FP.F16.F32.PACK_AB R106, R107, R106 ;  /* 0x0000006a6b6a723e */ /* 0x000fe200000000ff */
[----:B------:R3:W-:Y:S01]  /*b5d0*/  STS [R17+0x2400], R78 ;  /* 0x0024004e11007388 */ /* 0x0007e20000000800 */
[C---:B------:R-:W-:Y:S01]  /*b5e0*/  FMUL.FTZ R20, R3.reuse, R102 ;  /* 0x0000006603147220 */ /* 0x040fe20000410000 */
[----:B------:R-:W2:Y:S01]  /*b5f0*/  @P4 MUFU.LG2 R11, R11 ;  /* 0x0000000b000b4308 */ /* 0x000ea20000000c00 */
[----:B------:R-:W-:Y:S01]  /*b600*/  FMUL.FTZ R3, R3, R103 ;  /* 0x0000006703037220 */ /* 0x000fe20000410000 */
[----:B------:R-:W-:Y:S01]  /*b610*/  STS [R9], R84 ;  /* 0x0000005409007388 */ /* 0x000fe20000000800 */
[----:B-----5:R-:W-:Y:S01]  /*b620*/  @P1 FMUL.FTZ R7, R7, 0.69314718246459960938 ;  /* 0x3f31721807071820 */ /* 0x020fe20000410000 */
[----:B------:R-:W2:Y:S01]  /*b630*/  @P0 LDC R18, c[0x0][0x430] ;  /* 0x00010c00ff120b82 */ /* 0x000ea20000000800 */
[----:B------:R-:W-:Y:S01]  /*b640*/  ISETP.NE.AND P2, PT, R208, -0x1, PT ;  /* 0xffffffffd000780c */ /* 0x000fe20003f45270 */
[----:B------:R-:W-:Y:S01]  /*b650*/  STS [R9+0x400], R86 ;  /* 0x0004005609007388 */ /* 0x000fe20000000800 */
[----:B------:R-:W-:Y:S01]  /*b660*/  F2FP.F16.F32.PACK_AB R20, R3, R20 ;  /* 0x000000140314723e */ /* 0x000fe200000000ff */
[----:B-1----:R-:W-:Y:S01]  /*b670*/  @P6 FMUL.FTZ R6, R6, 0.69314718246459960938 ;  /* 0x3f31721806066820 */ /* 0x002fe20000410000 */
[----:B------:R-:W-:Y:S01]  /*b680*/  @P0 MOV R3, 0x1 ;  /* 0x0000000100030802 */ /* 0x000fe20000000f00 */
[----:B------:R-:W-:Y:S04]  /*b690*/  STS [R19], R112 ;  /* 0x0000007013007388 */ /* 0x000fe80000000800 */
[----:B------:R-:W-:Y:S01]  /*b6a0*/  STS [R19+0x400], R114 ;  /* 0x0004007213007388 */ /* 0x000fe20000000800 */
[----:B------:R-:W1:Y:S03]  /*b6b0*/  @P1 LDC R15, c[0x0][0x458] ;  /* 0x00011600ff0f1b82 */ /* 0x000e660000000800 */
[----:B------:R-:W-:Y:S01]  /*b6c0*/  STS [R9+0x2000], R88 ;  /* 0x0020005809007388 */ /* 0x000fe20000000800 */
[----:B---3--:R-:W-:-:S03]  /*b6d0*/  @!P3 IMAD.WIDE.U32 R24, R211, R4, RZ ;  /* 0x00000004d318b225 */ /* 0x008fc600078e00ff */
[----:B------:R3:W-:Y:S01]  /*b6e0*/  STS [R9+0x2400], R90 ;  /* 0x0024005a09007388 */ /* 0x0007e20000000800 */
[----:B------:R-:W4:Y:S03]  /*b6f0*/  LDC R17, c[0x0][0x434] ;  /* 0x00010d00ff117b82 */ /* 0x000f260000000800 */
[----:B------:R-:W-:Y:S04]  /*b700*/  STS [R19+0x2000], R92 ;  /* 0x0020005c13007388 */ /* 0x000fe80000000800 */
[----:B------:R5:W-:Y:S04]  /*b710*/  STS [R19+0x2400], R94 ;  /* 0x0024005e13007388 */ /* 0x000be80000000800 */
[----:B------:R-:W-:Y:S04]  /*b720*/  STS [R13], R108 ;  /* 0x0000006c0d007388 */ /* 0x000fe80000000800 */
[----:B------:R-:W-:Y:S01]  /*b730*/  STS [R13+0x400], R110 ;  /* 0x0004006e0d007388 */ /* 0x000fe20000000800 */
[----:B-1----:R-:W-:Y:S01]  /*b740*/  @P1 FFMA.FTZ R12, R136, R15, R7 ;  /* 0x0000000f880c1223 */ /* 0x002fe20000010007 */
[----:B--2---:R-:W-:-:S02]  /*b750*/  ISETP.NE.AND P1, PT, R10, RZ, !P0 ;  /* 0x000000ff0a00720c */ /* 0x004fc40004725270 */
[----:B------:R-:W-:Y:S01]  /*b760*/  STS [R23], R96 ;  /* 0x0000006017007388 */ /* 0x000fe20000000800 */
[----:B------:R-:W-:-:S03]  /*b770*/  MOV R15, 0x7f800000 ;  /* 0x7f800000000f7802 */ /* 0x000fc60000000f00 */
[----:B------:R-:W-:Y:S01]  /*b780*/  STS [R23+0x400], R98 ;  /* 0x0004006217007388 */ /* 0x000fe20000000800 */
[----:B---3--:R-:W1:Y:S01]  /*b790*/  @P3 LDC.64 R8, c[0x0][0x408] ;  /* 0x00010200ff083b82 */ /* 0x008e620000000a00 */
[----:B----4-:R-:W-:Y:S02]  /*b7a0*/  @P0 IMAD R17, R21, R2, RZ ;  /* 0x0000000215110224 */ /* 0x010fe400078e02ff */
[----:B------:R-:W-:Y:S04]  /*b7b0*/  STS [R13+0x2000], R104 ;  /* 0x002000680d007388 */ /* 0x000fe80000000800 */
[----:B------:R2:W-:Y:S01]  /*b7c0*/  STS [R13+0x2400], R106 ;  /* 0x0024006a0d007388 */ /* 0x0005e20000000800 */
[----:B-----5:R-:W3:Y:S03]  /*b7d0*/  @P5 LDC R19, c[0x0][0x458] ;  /* 0x00011600ff135b82 */ /* 0x020ee60000000800 */
[----:B------:R4:W-:Y:S01]  /*b7e0*/  STS [R23+0x2000], R100 ;  /* 0x0020006417007388 */ /* 0x0009e20000000800 */
[----:B-1----:R-:W-:-:S04]  /*b7f0*/  @P3 IMAD.WIDE.U32 R26, R208, R8, RZ ;  /* 0x00000008d01a3225 */ /* 0x002fc800078e00ff */
[----:B--2---:R-:W-:Y:S01]  /*b800*/  @!P3 IMAD R13, R211, R5, R25 ;  /* 0x00000005d30db224 */ /* 0x004fe200078e0219 */
[----:B------:R-:W-:Y:S06]  /*b810*/  @P0 BRA `(.L_x_1396) ;  /* 0x0000000000200947 */ /* 0x000fec0003800000 */
[----:B------:R-:W-:Y:S01]  /*b820*/  ISETP.NE.AND P0, PT, R10, RZ, PT ;  /* 0x000000ff0a00720c */ /* 0x000fe20003f05270 */
[----:B------:R-:W1:-:S12]  /*b830*/  LDC R5, c[0x0][0x3e0] ;  /* 0x0000f800ff057b82 */ /* 0x000e580000000800 */
[----:B------:R-:W1:Y:S01]  /*b840*/  @P0 LDC R4, c[0x0][0x454] ;  /* 0x00011500ff040b82 */ /* 0x000e620000000800 */
[----:B------:R-:W-:Y:S02]  /*b850*/  @P0 MOV R18, 0x1 ;  /* 0x0000000100120802 */ /* 0x000fe40000000f00 */
[----:B------:R-:W-:-:S05]  /*b860*/  @!P0 MOV R18, 0x1 ;  /* 0x0000000100128802 */ /* 0x000fca0000000f00 */
[----:B------:R-:W2:Y:S01]  /*b870*/  @P0 LDC R17, c[0x0][0x454] ;  /* 0x00011500ff110b82 */ /* 0x000ea20000000800 */
[-C--:B-1----:R-:W-:Y:S02]  /*b880*/  @P0 IMAD R3, R4, R5.reuse, RZ ;  /* 0x0000000504030224 */ /* 0x082fe400078e02ff */
[----:B------:R-:W-:-:S07]  /*b890*/  @!P0 IMAD R3, R2, R5, RZ ;  /* 0x0000000502038224 */ /* 0x000fce00078e02ff */
.L_x_1396:
[----:B------:R-:W-:Y:S01]  /*b8a0*/  @P3 IMAD R13, R208, R9, R27 ;  /* 0x00000009d00d3224 */ /* 0x000fe200078e021b */
[----:B------:R-:W-:Y:S01]  /*b8b0*/  LOP3.LUT P0, RZ, R209, 0x3, RZ, 0xc0, !PT ;  /* 0x00000003d1ff7812 */ /* 0x000fe2000780c0ff */
[----:B------:R-:W-:Y:S02]  /*b8c0*/  @!P2 IMAD R208, R211, R2, RZ ;  /* 0x00000002d3d0a224 */ /* 0x000fe400078e02ff */
[----:B------:R-:W-:Y:S01]  /*b8d0*/  @P6 FFMA.FTZ R15, R135, R16, R6 ;  /* 0x00000010870f6223 */ /* 0x000fe20000010006 */
[----:B--2---:R-:W-:Y:S02]  /*b8e0*/  IMAD R4, R210, R17, RZ ;  /* 0x00000011d2047224 */ /* 0x004fe400078e02ff */
[----:B------:R-:W-:Y:S01]  /*b8f0*/  @P4 FMUL.FTZ R6, R11, 0.69314718246459960938 ;  /* 0x3f3172180b064820 */ /* 0x000fe20000410000 */
[----:B------:R-:W-:Y:S01]  /*b900*/  IMAD R213, R213, R18, RZ ;  /* 0x00000012d5d57224 */ /* 0x000fe200078e02ff */
[----:B------:R-:W-:Y:S01]  /*b910*/  SHF.R.S32.HI R2, RZ, 0x1f, R208 ;  /* 0x0000001fff027819 */ /* 0x000fe200000114d0 */
[----:B------:R-:W-:Y:S01]  /*b920*/  @!P1 IMAD R4, R211, R3, R4 ;  /* 0x00000003d3049224 */ /* 0x000fe200078e0204 */
[----:B------:R-:W-:Y:S01]  /*b930*/  SEL R208, R208, RZ, P1 ;  /* 0x000000ffd0d07207 */ /* 0x000fe20000800000 */
[----:B------:R-:W-:Y:S01]  /*b940*/  @P5 FMUL.FTZ R3, R0, 0.69314718246459960938 ;  /* 0x3f31721800035820 */ /* 0x000fe20000410000 */
[----:B------:R-:W-:Y:S01]  /*b950*/  SEL R2, R2, RZ, P1 ;  /* 0x000000ff02027207 */ /* 0x000fe20000800000 */
[----:B------:R1:W-:Y:S01]  /*b960*/  STS [R23+0x2400], R20 ;  /* 0x0024001417007388 */ /* 0x0003e20000000800 */
[----:B------:R-:W-:Y:S01]  /*b970*/  BAR.SYNC.DEFER_BLOCKING 0x0 ;  /* 0x0000000000007b1d */ /* 0x000fe20000010000 */
[----:B------:R-:W-:-:S02]  /*b980*/  IADD3 R0, P2, P1, R213, R208, R4 ;  /* 0x000000d0d5007210 */ /* 0x000fc4000795e004 */
[----:B------:R-:W-:Y:S02]  /*b990*/  SHF.R.S32.HI R11, RZ, 0x1f, R213 ;  /* 0x0000001fff0b7819 */ /* 0x000fe400000114d5 */
[----:B------:R-:W-:Y:S01]  /*b9a0*/  SHF.R.S32.HI R4, RZ, 0x1f, R4 ;  /* 0x0000001fff047819 */ /* 0x000fe20000011404 */
[----:B------:R-:W-:Y:S01]  /*b9b0*/  BSSY.RECONVERGENT B0, `(.L_x_1397) ;  /* 0x000002e000007945 */ /* 0x000fe20003800200 */
[----:B------:R-:W-:Y:S01]  /*b9c0*/  MOV R16, 0x7f800000 ;  /* 0x7f80000000107802 */ /* 0x000fe20000000f00 */
[----:B---3--:R-:W-:Y:S01]  /*b9d0*/  @P5 FFMA.FTZ R16, R134, R19, R3 ;  /* 0x0000001386105223 */ /* 0x008fe20000010003 */
[----:B------:R-:W-:Y:S01]  /*b9e0*/  MOV R10, 0x7f800000 ;  /* 0x7f800000000a7802 */ /* 0x000fe20000000f00 */
[----:B------:R-:W-:Y:S01]  /*b9f0*/  @P4 FFMA.FTZ R10, R133, R14, R6 ;  /* 0x0000000e850a4223 */ /* 0x000fe20000010006 */
[----:B------:R-:W-:Y:S01]  /*ba00*/  IADD3.X R11, PT, PT, R11, R2, R4, P2, P1 ;  /* 0x000000020b0b7210 */ /* 0x000fe200017e2404 */
[----:B------:R-:W-:Y:S06]  /*ba10*/  @P0 BRA `(.L_x_1398) ;  /* 0x00000000009c0947 */ /* 0x000fec0003800000 */
[--C-:B------:R-:W-:Y:S02]  /*ba20*/  SHF.R.U32.HI R2, RZ, 0x1, R209.reuse ;  /* 0x00000001ff027819 */ /* 0x100fe400000116d1 */
[----:B------:R-:W-:Y:S02]  /*ba30*/  SHF.R.U32.HI R3, RZ, 0x2, R209 ;  /* 0x00000002ff037819 */ /* 0x000fe400000116d1 */
[----:B------:R-:W-:-:S04]  /*ba40*/  LOP3.LUT R2, R2, 0x30, RZ, 0xc0, !PT ;  /* 0x0000003002027812 */ /* 0x000fc800078ec0ff */
[----:B------:R-:W-:-:S04]  /*ba50*/  LOP3.LUT R3, R2, 0x7, R3, 0xf8, !PT ;  /* 0x0000000702037812 */ /* 0x000fc800078ef803 */
[C---:B------:R-:W-:Y:S01]  /*ba60*/  ISETP.GE.AND P6, PT, R3.reuse, R202, PT ;  /* 0x000000ca0300720c */ /* 0x040fe20003fc6270 */
[C---:B-1--4-:R-:W-:Y:S01]  /*ba70*/  VIADD R23, R3.reuse, 0x8 ;  /* 0x0000000803177836 */ /* 0x052fe20000000000 */
[C---:B------:R-:W-:Y:S01]  /*ba80*/  LOP3.LUT R21, R3.reuse, 0x40, RZ, 0xfc, !PT ;  /* 0x0000004003157812 */ /* 0x040fe200078efcff */
[----:B------:R-:W-:-:S03]  /*ba90*/  VIADD R19, R3, 0x48 ;  /* 0x0000004803137836 */ /* 0x000fc60000000000 */
[-C--:B------:R-:W-:Y:S02]  /*baa0*/  ISETP.GE.AND P5, PT, R23, R202.reuse, PT ;  /* 0x000000ca1700720c */ /* 0x080fe40003fa6270 */
[-C--:B------:R-:W-:Y:S02]  /*bab0*/  ISETP.GE.AND P4, PT, R21, R202.reuse, PT ;  /* 0x000000ca1500720c */ /* 0x080fe40003f86270 */
[----:B------:R-:W-:-:S03]  /*bac0*/  ISETP.GE.AND P2, PT, R19, R202, PT ;  /* 0x000000ca1300720c */ /* 0x000fc60003f46270 */
[----:B------:R-:W1:Y:S01]  /*bad0*/  @!P6 LDC.64 R8, c[0x0][0x420] ;  /* 0x00010800ff08eb82 */ /* 0x000e620000000a00 */
[----:B------:R-:W-:-:S05]  /*bae0*/  @!P6 IMAD R14, R3, R18, RZ ;  /* 0x00000012030ee224 */ /* 0x000fca00078e02ff */
[C---:B------:R-:W-:Y:S01]  /*baf0*/  @!P6 IADD3 R17, P0, PT, R14.reuse, R0, RZ ;  /* 0x000000000e11e210 */ /* 0x040fe20007f1e0ff */
        /* <DEDUP_REMOVED lines=16> */
[-C--:B------:R-:W-:Y:S01]  /*bc00*/  @!P4 LEA.HI.X.SX32 R21, R21, R11.reuse, 0x1, P1 ;  /* 0x0000000b1515c211 */ /* 0x080fe200008f0eff */
[----:B------:R2:W-:Y:S01]  /*bc10*/  @!P5 STG.E desc[UR16][R28.64], R15 ;  /* 0x0000000f1c00d986 */ /* 0x0005e2000c101910 */
[----:B---3--:R-:W-:Y:S02]  /*bc20*/  @!P4 LEA R4, P1, R6, R4, 0x2 ;  /* 0x000000040604c211 */ /* 0x008fe400078210ff */
[----:B------:R-:W-:Y:S02]  /*bc30*/  @!P2 LEA.HI.X.SX32 R11, R18, R11, 0x1, P0 ;  /* 0x0000000b120ba211 */ /* 0x000fe400000f0eff */
[----:B------:R-:W-:Y:S02]  /*bc40*/  @!P4 LEA.HI.X R5, R6, R5, R21, 0x2, P1 ;  /* 0x000000050605c211 */ /* 0x000fe400008f1415 */
[----:B----4-:R-:W-:-:S03]  /*bc50*/  @!P2 LEA R2, P0, R0, R2, 0x2 ;  /* 0x000000020002a211 */ /* 0x010fc600078010ff */
[----:B------:R2:W-:Y:S01]  /*bc60*/  @!P4 STG.E desc[UR16][R4.64], R16 ;  /* 0x000000100400c986 */ /* 0x0005e2000c101910 */
[----:B------:R-:W-:-:S05]  /*bc70*/  @!P2 LEA.HI.X R3, R0, R3, R11, 0x2, P0 ;  /* 0x000000030003a211 */ /* 0x000fca00000f140b */
[----:B------:R2:W-:Y:S04]  /*bc80*/  @!P2 STG.E desc[UR16][R2.64], R10 ;  /* 0x0000000a0200a986 */ /* 0x0005e8000c101910 */
.L_x_1398:
[----:B------:R-:W-:Y:S05]  /*bc90*/  BSYNC.RECONVERGENT B0 ;  /* 0x0000000000007941 */ /* 0x000fea0003800200 */
.L_x_1397:
[----:B------:R-:W3:Y:S01]  /*bca0*/  LDCU UR6, c[0x0][0x440] ;  /* 0x00008800ff0677ac */ /* 0x000ee20008000800 */
[----:B--2---:R2:W1:Y:S01]  /*bcb0*/  LDS.128 R4, [R212+0x3800] ;  /* 0x00380000d4047984 */ /* 0x0044620000000c00 */
[----:B------:R-:W-:Y:S01]  /*bcc0*/  @P3 IMAD.MOV.U32 R24, RZ, RZ, R26 ;  /* 0x000000ffff183224 */ /* 0x000fe200078e001a */
[----:B------:R-:W-:Y:S01]  /*bcd0*/  BSSY.RECONVERGENT B0, `(.L_x_1399) ;  /* 0x0000019000007945 */ /* 0x000fe20003800200 */
[----:B------:R-:W5:Y:S01]  /*bce0*/  LDCU.64 UR4, c[0x0][0x410] ;  /* 0x00008200ff0477ac */ /* 0x000f620008000a00 */
[----:B------:R2:W1:Y:S02]  /*bcf0*/  LDS.128 R8, [R212] ;  /* 0x00000000d4087984 */ /* 0x0004640000000c00 */
[----:B------:R-:W-:-:S05]  /*bd00*/  IADD3 R12, P3, PT, R201, R24, RZ ;  /* 0x00000018c90c7210 */ /* 0x000fca0007f7e0ff */
[----:B------:R-:W-:Y:S01]  /*bd10*/  IMAD.X R13, RZ, RZ, R13, P3 ;  /* 0x000000ffff0d7224 */ /* 0x000fe200018e060d */
[----:B---3--:R-:W-:-:S04]  /*bd20*/  ISETP.GE.AND P1, PT, R201, UR6, PT ;  /* 0x00000006c9007c0c */ /* 0x008fc8000bf26270 */
[-C--:B------:R-:W-:Y:S01]  /*bd30*/  ISETP.GE.OR P2, PT, R203, R202.reuse, P1 ;  /* 0x000000cacb00720c */ /* 0x080fe20000f46670 */
[----:B-----5:R-:W-:Y:S01]  /*bd40*/  IMAD.WIDE.U32 R12, R210, UR4, R12 ;  /* 0x00000004d20c7c25 */ /* 0x020fe2000f8e000c */
[-C--:B------:R-:W-:Y:S02]  /*bd50*/  ISETP.GE.OR P0, PT, R199, R202.reuse, P1 ;  /* 0x000000cac700720c */ /* 0x080fe40000f06670 */
[-C--:B------:R-:W-:Y:S01]  /*bd60*/  ISETP.GE.OR P6, PT, R198, R202.reuse, P1 ;  /* 0x000000cac600720c */ /* 0x080fe20000fc6670 */
[----:B------:R-:W-:Y:S01]  /*bd70*/  IMAD R15, R210, UR5, R13 ;  /* 0x00000005d20f7c24 */ /* 0x000fe2000f8e020d */
[-C--:B------:R-:W-:Y:S02]  /*bd80*/  ISETP.GE.OR P5, PT, R197, R202.reuse, P1 ;  /* 0x000000cac500720c */ /* 0x080fe40000fa6670 */
[-C--:B------:R-:W-:Y:S02]  /*bd90*/  ISETP.GE.OR P4, PT, R196, R202.reuse, P1 ;  /* 0x000000cac400720c */ /* 0x080fe40000f86670 */
[----:B------:R-:W-:-:S03]  /*bda0*/  ISETP.GE.OR P3, PT, R195, R202, P1 ;  /* 0x000000cac300720c */ /* 0x000fc60000f66670 */
[----:B--2---:R-:W-:Y:S10]  /*bdb0*/  @P2 BRA `(.L_x_1400) ;  /* 0x0000000000282947 */ /* 0x004ff40003800000 */
        /* <DEDUP_REMOVED lines=10> */
.L_x_1400:
[----:B------:R-:W-:Y:S05]  /*be60*/  BSYNC.RECONVERGENT B0 ;  /* 0x0000000000007941 */ /* 0x000fea0003800200 */
.L_x_1399:
[----:B-12---:R1:W2:Y:S01]  /*be70*/  LDS.128 R8, [R212+0x800] ;  /* 0x00080000d4087984 */ /* 0x0062a20000000c00 */
[----:B------:R-:W-:Y:S01]  /*be80*/  BSSY.RECONVERGENT B0, `(.L_x_1401) ;  /* 0x0000011000007945 */ /* 0x000fe20003800200 */
[-C--:B------:R-:W-:Y:S02]  /*be90*/  ISETP.GE.OR P2, PT, R194, R202.reuse, P1 ;  /* 0x000000cac200720c */ /* 0x080fe40000f46670 */
[----:B------:R-:W-:Y:S01]  /*bea0*/  ISETP.GE.OR P1, PT, R191, R202, P1 ;  /* 0x000000cabf00720c */ /* 0x000fe20000f26670 */
[----:B------:R-:W-:-:S12]  /*beb0*/  @P0 BRA `(.L_x_1402) ;  /* 0x0000000000340947 */ /* 0x000fd80003800000 */
[----:B------:R-:W3:Y:S01]  /*bec0*/  LDCU.64 UR6, c[0x0][0x408] ;  /* 0x00008100ff0677ac */ /* 0x000ee20008000a00 */
[----:B------:R-:W-:Y:S01]  /*bed0*/  IADD3 R3, P0, PT, R200, 0x10, RZ ;  /* 0x00000010c8037810 */ /* 0x000fe20007f1e0ff */
[----:B------:R-:W-:Y:S01]  /*bee0*/  IMAD.MOV.U32 R16, RZ, RZ, R12 ;  /* 0x000000ffff107224 */ /* 0x000fe200078e000c */
[----:B------:R-:W-:Y:S01]  /*bef0*/  MOV R17, R15 ;  /* 0x0000000f00117202 */ /* 0x000fe20000000f00 */
[----:B------:R-:W5:Y:S02]  /*bf00*/  LDCU.64 UR4, c[0x0][0x3f0] ;  /* 0x00007e00ff0477ac */ /* 0x000f640008000a00 */
[----:B------:R-:W-:-:S04]  /*bf10*/  IMAD.X R0, RZ, RZ, R215, P0 ;  /* 0x000000ffff007224 */ /* 0x000fc800000e06d7 */
[----:B---3--:R-:W-:Y:S02]  /*bf20*/  IMAD R0, R0, UR6, RZ ;  /* 0x0000000600007c24 */ /* 0x008fe4000f8e02ff */
[----:B------:R-:W-:-:S04]  /*bf30*/  IMAD.WIDE.U32 R16, R3, UR6, R16 ;  /* 0x0000000603107c25 */ /* 0x000fc8000f8e0010 */
[----:B------:R-:W-:Y:S01]  /*bf40*/  IMAD R0, R3, UR7, R0 ;  /* 0x0000000703007c24 */ /* 0x000fe2000f8e0200 */
[----:B-----5:R-:W-:-:S04]  /*bf50*/  LEA R2, P0, R16, UR4, 0x1 ;  /* 0x0000000410027c11 */ /* 0x020fc8000f8008ff */
[----:B------:R-:W-:-:S04]  /*bf60*/  IADD3 R0, PT, PT, R0, R17, RZ ;  /* 0x0000001100007210 */ /* 0x000fc80007ffe0ff */
[----:B------:R-:W-:-:S05]  /*bf70*/  LEA.HI.X R3, R16, UR5, R0, 0x1, P0 ;  /* 0x0000000510037c11 */ /* 0x000fca00080f0c00 */
[----:B--2---:R3:W-:Y:S02]  /*bf80*/  STG.E.128 desc[UR16][R2.64], R8 ;  /* 0x0000000802007986 */ /* 0x0047e4000c101d10 */
.L_x_1402:
[----:B------:R-:W-:Y:S05]  /*bf90*/  BSYNC.RECONVERGENT B0 ;  /* 0x0000000000007941 */ /* 0x000fea0003800200 */
.L_x_1401:
        /* <DEDUP_REMOVED lines=15> */
[----:B---3--:R1:W-:Y:S02]  /*c090*/  STG.E.128 desc[UR16][R2.64], R8 ;  /* 0x0000000802007986 */ /* 0x0083e4000c101d10 */
.L_x_1404:
[----:B------:R-:W-:Y:S05]  /*c0a0*/  BSYNC.RECONVERGENT B0 ;  /* 0x0000000000007941 */ /* 0x000fea0003800200 */
.L_x_1403:
        /* <DEDUP_REMOVED lines=15> */
[----:B---3--:R2:W-:Y:S02]  /*c1a0*/  STG.E.128 desc[UR16][R2.64], R8 ;  /* 0x0000000802007986 */ /* 0x0085e4000c101d10 */
.L_x_1406:
[----:B------:R-:W-:Y:S05]  /*c1b0*/  BSYNC.RECONVERGENT B0 ;  /* 0x0000000000007941 */ /* 0x000fea0003800200 */
.L_x_1405:
        /* <DEDUP_REMOVED lines=15> */
[----:B---3--:R3:W-:Y:S02]  /*c2b0*/  STG.E.128 desc[UR16][R2.64], R8 ;  /* 0x0000000802007986 */ /* 0x0087e4000c101d10 */
.L_x_1408:
[----:B------:R-:W-:Y:S05]  /*c2c0*/  BSYNC.RECONVERGENT B0 ;  /* 0x0000000000007941 */ /* 0x000fea0003800200 */
.L_x_1407:
        /* <DEDUP_REMOVED lines=15> */
[----:B-1----:R1:W-:Y:S02]  /*c3c0*/  STG.E.128 desc[UR16][R2.64], R8 ;  /* 0x0000000802007986 */ /* 0x0023e4000c101d10 */
.L_x_1410:
[----:B------:R-:W-:Y:S05]  /*c3d0*/  BSYNC.RECONVERGENT B0 ;  /* 0x0000000000007941 */ /* 0x000fea0003800200 */
.L_x_1409:
        /* <DEDUP_REMOVED lines=15> */
[----:B-1----:R1:W-:Y:S02]  /*c4d0*/  STG.E.128 desc[UR16][R2.64], R8 ;  /* 0x0000000802007986 */ /* 0x0023e4000c101d10 */
.L_x_1412:
[----:B------:R-:W-:Y:S05]  /*c4e0*/  BSYNC.RECONVERGENT B0 ;  /* 0x0000000000007941 */ /* 0x000fea0003800200 */
.L_x_1411:
[----:B------:R-:W-:Y:S05]  /*c4f0*/  @P1 EXIT ;  /* 0x000000000000194d */ /* 0x000fea0003800000 */
[----:B------:R-:W5:Y:S01]  /*c500*/  LDCU.64 UR6, c[0x0][0x408] ;  /* 0x00008100ff0677ac */ /* 0x000f620008000a00 */
[----:B------:R-:W-:Y:S01]  /*c510*/  IADD3 R200, P0, PT, R200, 0x70, RZ ;  /* 0x00000070c8c87810 */ /* 0x000fe20007f1e0ff */
[----:B-1----:R-:W-:Y:S01]  /*c520*/  IMAD.MOV.U32 R8, RZ, RZ, R12 ;  /* 0x000000ffff087224 */ /* 0x002fe200078e000c */
        /* <DEDUP_REMOVED lines=11> */
.L_x_1413:
        /* <DEDUP_REMOVED lines=10> */
.L_x_2702:


//--------------------- .text._ZN5flash16flash_fwd_kernelI23Flash_fwd_kernel_traitsILi64ELi128ELi64ELi4ELb0ELb0EN7cutlass6half_tE19Flash_kernel_traitsILi64ELi128ELi64ELi4ES3_EELb1ELb0ELb1ELb0ELb0ELb0ELb0ELb0EEEvNS_16Flash_fwd_paramsE --------------------------
	.section	.text._ZN5flash16flash_fwd_kernelI23Flash_fwd_kernel_traitsILi64ELi128ELi64ELi4ELb0ELb0EN7cutlass6half_tE19Flash_kernel_traitsILi64ELi128ELi64ELi4ES3_EELb1ELb0ELb1ELb0ELb0ELb0ELb0ELb0EEEvNS_16Flash_fwd_paramsE,"ax",@progbits
	.align	128
        .global         _ZN5flash16flash_fwd_kernelI23Flash_fwd_kernel_traitsILi64ELi128ELi64ELi4ELb0ELb0EN7cutlass6half_tE19Flash_kernel_traitsILi64ELi128ELi64ELi4ES3_EELb1ELb0ELb1ELb0ELb0ELb0ELb0ELb0EEEvNS_16Flash_fwd_paramsE
        .type           _ZN5flash16flash_fwd_kernelI23Flash_fwd_kernel_traitsILi64ELi128ELi64ELi4ELb0ELb0EN7cutlass6half_tE19Flash_kernel_traitsILi64ELi128ELi64ELi4ES3_EELb1ELb0ELb1ELb0ELb0ELb0ELb0ELb0EEEvNS_16Flash_fwd_paramsE,@function
        .size           _ZN5flash16flash_fwd_kernelI23Flash_fwd_kernel_traitsILi64ELi128ELi64ELi4ELb0ELb0EN7cutlass6half_tE19Flash_kernel_traitsILi64ELi128ELi64ELi4ES3_EELb1ELb0ELb1ELb0ELb0ELb0ELb0ELb0EEEvNS_16Flash_fwd_paramsE,(.L_x_2703 - _ZN5flash16flash_fwd_kernelI23Flash_fwd_kernel_traitsILi64ELi128ELi64ELi4ELb0ELb0EN7cutlass6half_tE19Flash_kernel_traitsILi64ELi128ELi64ELi4ES3_EELb1ELb0ELb1ELb0ELb0ELb0ELb0ELb0EEEvNS_16Flash_fwd_paramsE)
        .other          _ZN5flash16flash_fwd_kernelI23Flash_fwd_kernel_traitsILi64ELi128ELi64ELi4ELb0ELb0EN7cutlass6half_tE19Flash_kernel_traitsILi64ELi128ELi64ELi4ES3_EELb1ELb0ELb1ELb0ELb0ELb0ELb0ELb0EEEvNS_16Flash_fwd_paramsE,@"STO_CUDA_ENTRY STV_DEFAULT"
_ZN5flash16flash_fwd_kernelI23Flash_fwd_kernel_traitsILi64ELi128ELi64ELi4ELb0ELb0EN7cutlass6half_tE19Flash_kernel_traitsILi64ELi128ELi64ELi4ES3_EELb1ELb0ELb1ELb0ELb0ELb0ELb0ELb0EEEvNS_16Flash_fwd_paramsE:
.text._ZN5flash16flash_fwd_kernelI23Flash_fwd_kernel_traitsILi64ELi128ELi64ELi4ELb0ELb0EN7cutlass6half_tE19Flash_kernel_traitsILi64ELi128ELi64ELi4ES3_EELb1ELb0ELb1ELb0ELb0ELb0ELb0ELb0EEEvNS_16Flash_fwd_paramsE:
[----:B------:R-:W1:Y:S01]  /*0000*/  LDC R1, c[0x0][0x37c] ;  /* 0x0000df00ff017b82 */ /* 0x000e620000000800 */
[----:B------:R-:W2:Y:S07]  /*0010*/  LDCU.U8 UR4, c[0x0][0x524] ;  /* 0x0000a480ff0477ac */ /* 0x000eae0008000000 */
[----:B------:R-:W3:Y:S01]  /*0020*/  LDC R16, c[0x0][0x518] ;  /* 0x00014600ff107b82 */ /* 0x000ee20000000800 */
[----:B-1----:R-:W-:Y:S01]  /*0030*/  VIADD R1, R1, 0xffffffa0 ;  /* 0xffffffa001017836 */ /* 0x002fe20000000000 */
[----:B------:R-:W1:Y:S01]  /*0040*/  LDCU.64 UR20, c[0x0][0x510] ;  /* 0x0000a200ff1477ac */ /* 0x000e620008000a00 */
[----:B------:R-:W4:Y:S05]  /*0050*/  LDCU.64 UR18, c[0x0][0x358] ;  /* 0x00006b00ff1277ac */ /* 0x000f2a0008000a00 */
[----:B------:R-:W3:Y:S01]  /*0060*/  LDC R17, c[0x0][0x51c] ;  /* 0x00014700ff117b82 */ /* 0x000ee20000000800 */
[----:B------:R-:W3:Y:S01]  /*0070*/  S2R R25, SR_CTAID.Y ;  /* 0x0000000000197919 */ /* 0x000ee20000002600 */
[----:B------:R-:W3:Y:S01]  /*0080*/  LDCU.64 UR6, c[0x0][0x470] ;  /* 0x00008e00ff0677ac */ /* 0x000ee20008000a00 */
[----:B------:R-:W3:Y:S01]  /*0090*/  S2R R26, SR_CTAID.Z ;  /* 0x00000000001a7919 */ /* 0x000ee20000002700 */
[----:B------:R-:W3:Y:S01]  /*00a0*/  S2R R161, SR_TID.X ;  /* 0x0000000000a17919 */ /* 0x000ee20000002100 */
[----:B--2---:R-:W-:-:S03]  /*00b0*/  ISETP.NE.AND P2, PT, RZ, UR4, PT ;  /* 0x00000004ff007c0c */ /* 0x004fc6000bf45270 */
[----:B------:R-:W2:Y:S01]  /*00c0*/  S2UR UR22, SR_CTAID.X ;  /* 0x00000000001679c3 */ /* 0x000ea20000002500 */
[----:B------:R-:W2:Y:S01]  /*00d0*/  LDCU.64 UR4, c[0x0][0x460] ;  /* 0x00008c00ff0477ac */ /* 0x000ea20008000a00 */
[----:B-1----:R-:W-:Y:S02]  /*00e0*/  IMAD.U32 R2, RZ, RZ, UR20 ;  /* 0x00000014ff027e24 */ /* 0x002fe4000f8e00ff */
[----:B------:R-:W-:-:S04]  /*00f0*/  IMAD.U32 R3, RZ, RZ, UR21 ;  /* 0x00000015ff037e24 */ /* 0x000fc8000f8e00ff */
[----:B------:R-:W1:Y:S02]  /*0100*/  LDC.64 R6, c[0x0][0x460] ;  /* 0x00011800ff067b82 */ /* 0x000e640000000a00 */
[----:B----4-:R3:W4:Y:S02]  /*0110*/  @P2 LDG.E.64 R4, desc[UR18][R2.64] ;  /* 0x0000001202042981 */ /* 0x010724000c1e1b00 */
[----:B---3--:R-:W-:Y:S02]  /*0120*/  @P2 IMAD.MOV.U32 R2, RZ, RZ, R16 ;  /* 0x000000ffff022224 */ /* 0x008fe400078e0010 */
[----:B------:R-:W-:-:S06]  /*0130*/  @P2 IMAD.MOV.U32 R3, RZ, RZ, R17 ;  /* 0x000000ffff032224 */ /* 0x000fcc00078e0011 */
[----:B------:R-:W3:Y:S01]  /*0140*/  @P2 LDG.E.64 R2, desc[UR18][R2.64] ;  /* 0x0000001202022981 */ /* 0x000ee2000c1e1b00 */
[----:B--2---:R-:W-:Y:S01]  /*0150*/  LOP3.LUT R0, R26, UR22, R25, 0xfe, !PT ;  /* 0x000000161a007c12 */ /* 0x004fe2000f8efe19 */
[----:B------:R-:W-:Y:S01]  /*0160*/  IMAD.MOV.U32 R27, RZ, RZ, -0x1 ;  /* 0xffffffffff1b7424 */ /* 0x000fe200078e00ff */
[----:B------:R-:W-:Y:S01]  /*0170*/  ISETP.NE.U32.AND P1, PT, RZ, UR4, PT ;  /* 0x00000004ff007c0c */ /* 0x000fe2000bf25070 */
[----:B-1----:R-:W-:Y:S01]  /*0180*/  IMAD.WIDE.U32 R6, R25, 0x4, R6 ;  /* 0x0000000419067825 */ /* 0x002fe200078e0006 */
[----:B------:R-:W-:Y:S02]  /*0190*/  LOP3.LUT P3, RZ, R0, R161, RZ, 0xfc, !PT ;  /* 0x000000a100ff7212 */ /* 0x000fe4000786fcff */
[----:B------:R-:W3:Y:S01]  /*01a0*/  @P2 LDC R0, c[0x0][0x520] ;  /* 0x00014800ff002b82 */ /* 0x000ee20000000800 */
[----:B------:R-:W-:Y:S02]  /*01b0*/  ISETP.NE.U32.AND P4, PT, RZ, UR4, PT ;  /* 0x00000004ff007c0c */ /* 0x000fe4000bf85070 */
[----:B------:R-:W-:-:S02]  /*01c0*/  ISETP.NE.AND.EX P1, PT, RZ, UR5, PT, P1 ;  /* 0x00000005ff007c0c */ /* 0x000fc4000bf25310 */
[----:B------:R-:W-:Y:S01]  /*01d0*/  ISETP.NE.AND.EX P4, PT, RZ, UR5, PT, P4 ;  /* 0x00000005ff007c0c */ /* 0x000fe2000bf85340 */
[----:B------:R-:W1:Y:S05]  /*01e0*/  LDCU.64 UR4, c[0x0][0x478] ;  /* 0x00008f00ff0477ac */ /* 0x000e6a0008000a00 */
[----:B------:R-:W2:Y:S01]  /*01f0*/  @!P3 LDC.64 R8, c[0x0][0x528] ;  /* 0x00014a00ff08bb82 */ /* 0x000ea20000000a00 */
[----:B----4-:R-:W-:Y:S02]  /*0200*/  @P2 R2UR UR20, R4 ;  /* 0x00000000041422ca */ /* 0x010fe400000e0000 */
[----:B------:R-:W-:-:S11]  /*0210*/  @P2 R2UR UR21, R5 ;  /* 0x00000000051522ca */ /* 0x000fd600000e0000 */
[----:B------:R-:W-:Y:S02]  /*0220*/  IMAD.U32 R4, RZ, RZ, UR20 ;  /* 0x00000014ff047e24 */ /* 0x000fe4000f8e00ff */
[----:B------:R-:W-:-:S05]  /*0230*/  IMAD.U32 R5, RZ, RZ, UR21 ;  /* 0x00000015ff057e24 */ /* 0x000fca000f8e00ff */
[----:B--2---:R-:W-:Y:S01]  /*0240*/  @!P3 STG.E.64 desc[UR18][R8.64], R4 ;  /* 0x000000040800b986 */ /* 0x004fe2000c101b12 */
[----:B---3--:R-:W-:-:S05]  /*0250*/  @P2 IADD3 R16, P0, PT, R2, R0, RZ ;  /* 0x0000000002102210 */ /* 0x008fca0007f1e0ff */
[----:B------:R-:W-:Y:S02]  /*0260*/  @P2 IMAD.X R17, RZ, RZ, R3, P0 ;  /* 0x000000ffff112224 */ /* 0x000fe400000e0603 */
[----:B------:R-:W-:Y:S02]  /*0270*/  @!P3 IMAD.MOV.U32 R2, RZ, RZ, R16 ;  /* 0x000000ffff02b224 */ /* 0x000fe400078e0010 */
[----:B------:R-:W-:-:S05]  /*0280*/  @!P3 IMAD.MOV.U32 R3, RZ, RZ, R17 ;  /* 0x000000ffff03b224 */ /* 0x000fca00078e0011 */
[----:B------:R2:W-:Y:S04]  /*0290*/  @!P3 STG.E.64 desc[UR18][R8.64+0x8], R2 ;  /* 0x000008020800b986 */ /* 0x0005e8000c101b12 */
[----:B------:R-:W3:Y:S04]  /*02a0*/  @P1 LDG.E R27, desc[UR18][R6.64] ;  /* 0x00000012061b1981 */ /* 0x000ee8000c1e1900 */
[----:B------:R4:W3:Y:S01]  /*02b0*/  @P4 LDG.E R0, desc[UR18][R6.64+0x4] ;  /* 0x0000041206004981 */ /* 0x0008e2000c1e1900 */
[----:B------:R-:W-:Y:S01]  /*02c0*/  ISETP.NE.U32.AND P3, PT, RZ, UR6, PT ;  /* 0x00000006ff007c0c */ /* 0x000fe2000bf65070 */
[----:B------:R-:W-:Y:S01]  /*02d0*/  IMAD.MOV.U32 R10, RZ, RZ, RZ ;  /* 0x000000ffff0a7224 */ /* 0x000fe200078e00ff */
[----:B-1----:R-:W-:-:S02]  /*02e0*/  ISETP.NE.U32.AND P2, PT, RZ, UR4, PT ;  /* 0x00000004ff007c0c */ /* 0x002fc4000bf45070 */
[----:B------:R-:W-:Y:S02]  /*02f0*/  ISETP.NE.AND.EX P3, PT, RZ, UR7, PT, P3 ;  /* 0x00000007ff007c0c */ /* 0x000fe4000bf65330 */
[----:B------:R-:W-:Y:S01]  /*0300*/  ISETP.NE.AND.EX P2, PT, RZ, UR5, PT, P2 ;  /* 0x00000005ff007c0c */ /* 0x000fe2000bf45320 */
[----:B------:R-:W-:-:S12]  /*0310*/  IMAD.MOV.U32 R11, RZ, RZ, -0x1 ;  /* 0xffffffffff0b7424 */ /* 0x000fd800078e00ff */
[----:B--2---:R-:W1:Y:S01]  /*0320*/  @!P2 LDC R9, c[0x0][0x43c] ;  /* 0x00010f00ff09ab82 */ /* 0x004e620000000800 */
[----:B----4-:R-:W-:Y:S01]  /*0330*/  IMAD.SHL.U32 R6, R25, 0x4, RZ ;  /* 0x0000000419067824 */ /* 0x010fe200078e00ff */
[----:B------:R-:W-:-:S04]  /*0340*/  SHF.R.U32.HI R7, RZ, 0x1e, R25 ;  /* 0x0000001eff077819 */ /* 0x000fc80000011619 */
[C---:B------:R-:W-:Y:S02]  /*0350*/  @P3 IADD3 R4, P1, PT, R6.reuse, UR6, RZ ;  /* 0x0000000606043c10 */ /* 0x040fe4000ff3e0ff */
[----:B------:R-:W-:Y:S02]  /*0360*/  @P2 IADD3 R2, P0, PT, R6, UR4, RZ ;  /* 0x0000000406022c10 */ /* 0x000fe4000ff1e0ff */
[C---:B------:R-:W-:Y:S01]  /*0370*/  @P3 IADD3.X R5, PT, PT, R7.reuse, UR7, RZ, P1, !PT ;  /* 0x0000000707053c10 */ /* 0x040fe20008ffe4ff */
[----:B------:R-:W2:Y:S01]  /*0380*/  LDCU.U8 UR4, c[0x0][0x532] ;  /* 0x0000a640ff0477ac */ /* 0x000ea20008000000 */
[----:B------:R-:W-:-:S03]  /*0390*/  @P2 IADD3.X R3, PT, PT, R7, UR5, RZ, P0, !PT ;  /* 0x0000000507032c10 */ /* 0x000fc600087fe4ff */
[----:B------:R4:W5:Y:S04]  /*03a0*/  @P3 LDG.E R10, desc[UR18][R4.64] ;  /* 0x00000012040a3981 */ /* 0x000968000c1e1900 */
[----:B------:R1:W5:Y:S01]  /*03b0*/  @P2 LDG.E R8, desc[UR18][R2.64] ;  /* 0x0000001202082981 */ /* 0x000362000c1e1900 */
[----:B--2---:R-:W-:Y:S01]  /*03c0*/  ISETP.NE.AND P1, PT, RZ, UR4, PT ;  /* 0x00000004ff007c0c */ /* 0x004fe2000bf25270 */
[----:B----4-:R-:W2:Y:S02]  /*03d0*/  LDC.64 R4, c[0x0][0x468] ;  /* 0x00011a00ff047b82 */ /* 0x010ea40000000a00 */
[----:B--2---:R-:W-:Y:S02]  /*03e0*/  ISETP.EQ.U32.AND P3, PT, R4, RZ, PT ;  /* 0x000000ff0400720c */ /* 0x004fe40003f62070 */
[----:B-1----:R-:W-:-:S02]  /*03f0*/  IADD3 R2, P0, PT, R6, R4, RZ ;  /* 0x0000000406027210 */ /* 0x002fc40007f1e0ff */
[----:B------:R-:W-:Y:S02]  /*0400*/  ISETP.EQ.OR.EX P3, PT, R5, RZ, !P1, P3 ;  /* 0x000000ff0500720c */ /* 0x000fe40004f62730 */
[----:B------:R-:W1:Y:S01]  /*0410*/  @!P4 LDC R6, c[0x0][0x434] ;  /* 0x00010d00ff06cb82 */ /* 0x000e620000000800 */
[----:B------:R-:W-:-:S10]  /*0420*/  IMAD.X R3, R7, 0x1, R5, P0 ;  /* 0x0000000107037824 */ /* 0x000fd400000e0605 */
[----:B------:R2:W5:Y:S01]  /*0430*/  @!P3 LDG.E R11, desc[UR18][R2.64] ;  /* 0x00000012020bb981 */ /* 0x000562000c1e1900 */
[----:B------:R-:W-:Y:S01]  /*0440*/  ISETP.NE.U32.AND P3, PT, R4, RZ, PT ;  /* 0x000000ff0400720c */ /* 0x000fe20003f65070 */
[----:B------:R-:W-:-:S03]  /*0450*/  USHF.L.U32 UR16, UR22, 0x7, URZ ;  /* 0x0000000716107899 */ /* 0x000fc600080006ff */
[----:B------:R-:W-:Y:S02]  /*0460*/  ISETP.NE.AND.EX P3, PT, R5, RZ, PT, P3 ;  /* 0x000000ff0500720c */ /* 0x000fe40003f65330 */
[----:B-1----:R-:W-:Y:S02]  /*0470*/  @!P4 R2UR UR17, R6 ;  /* 0x000000000611c2ca */ /* 0x002fe400000e0000 */
[----:B------:R-:W1:Y:S09]  /*0480*/  @!P2 LDC.64 R6, c[0x0][0x488] ;  /* 0x00012200ff06ab82 */ /* 0x000e720000000a00 */
[----:B------:R-:W4:Y:S01]  /*0490*/  @!P3 LDC R4, c[0x0][0x438] ;  /* 0x00010e00ff04bb82 */ /* 0x000f220000000800 */
[----:B---3--:R2:W-:Y:S01]  /*04a0*/  STL [R1+0x5c], R27 ;  /* 0x00005c1b01007387 */ /* 0x0085e20000100800 */
[----:B------:R-:W-:-:S05]  /*04b0*/  @P4 IMAD.IADD R0, R0, 0x1, -R27 ;  /* 0x0000000100004824 */ /* 0x000fca00078e0a1b */
[----:B------:R-:W-:-:S13]  /*04c0*/  @P4 R2UR UR17, R0 ;  /* 0x00000000001142ca */ /* 0x000fda00000e0000 */
[----:B------:R-:W-:-:S05]  /*04d0*/  IMAD.U32 R0, RZ, RZ, UR17 ;  /* 0x00000011ff007e24 */ /* 0x000fca000f8e00ff */
[----:B------:R-:W-:Y:S01]  /*04e0*/  ISETP.GT.AND P0, PT, R0, UR16, PT ;  /* 0x0000001000007c0c */ /* 0x000fe2000bf04270 */
[----:B-12-4-:R-:W-:-:S12]  /*04f0*/  @!P3 BRA `(.L_x_1414) ;  /* 0x00000000000cb947 */ /* 0x016fd80003800000 */
[----:B------:R-:W2:Y:S02]  /*0500*/  @P1 LDG.E R4, desc[UR18][R2.64+0x4] ;  /* 0x0000041202041981 */ /* 0x000ea4000c1e1900 */
[----:B--2--5:R-:W-:-:S06]  /*0510*/  @P1 IADD3 R4, PT, PT, R4, -R11, RZ ;  /* 0x8000000b04041210 */ /* 0x024fcc0007ffe0ff */
[----:B------:R1:W5:Y:S02]  /*0520*/  @!P1 LDG.E R4, desc[UR18][R2.64] ;  /* 0x0000001202049981 */ /* 0x000364000c1e1900 */
.L_x_1414:
[----:B------:R-:W-:Y:S05]  /*0530*/  @!P0 EXIT ;  /* 0x000000000000894d */ /* 0x000fea0003800000 */
[----:B------:R-:W2:Y:S01]  /*0540*/  LDC R197, c[0x0][0x504] ;  /* 0x00014100ffc57b82 */ /* 0x000ea20000000800 */
[----:B------:R-:W-:Y:S01]  /*0550*/  @!P2 ISETP.NE.U32.AND P0, PT, R6, RZ, PT ;  /* 0x000000ff0600a20c */ /* 0x000fe20003f05070 */
[----:B-----5:R-:W-:-:S03]  /*0560*/  @P2 IMAD.IADD R60, R8, 0x1, -R10 ;  /* 0x00000001083c2824 */ /* 0x020fc600078e0a0a */
[----:B------:R-:W-:-:S03]  /*0570*/  @!P2 ISETP.NE.AND.EX P0, PT, R7, RZ, PT, P0 ;  /* 0x000000ff0700a20c */ /* 0x000fc60003f05300 */
[----:B------:R-:W3:Y:S01]  /*0580*/  LDC R155, c[0x0][0x508] ;  /* 0x00014200ff9b7b82 */ /* 0x000ee20000000800 */
[----:B------:R-:W-:-:S04]  /*0590*/  @!P2 SEL R0, R9, RZ, P0 ;  /* 0x000000ff0900a207 */ /* 0x000fc80000000000 */
[----:B------:R-:W-:Y:S01]  /*05a0*/  @!P2 IADD3 R60, PT, PT, R0, R4, -R10 ;  /* 0x00000004003ca210 */ /* 0x000fe20007ffe80a */
[----:B------:R-:W-:-:S04]  /*05b0*/  IMAD.U32 R0, RZ, RZ, UR17 ;  /* 0x00000011ff007e24 */ /* 0x000fc8000f8e00ff */
[----:B------:R-:W-:-:S05]  /*05c0*/  VIADD R4, R60, 0x3f ;  /* 0x0000003f3c047836 */ /* 0x000fca0000000000 */
[----:B------:R-:W-:Y:S01]  /*05d0*/  IADD3 R0, PT, PT, R4, UR16, -R0 ;  /* 0x0000001004007c10 */ /* 0x000fe2000fffe800 */
[----:B--2---:R-:W-:Y:S01]  /*05e0*/  VIADD R197, R197, UR17 ;  /* 0x00000011c5c57c36 */ /* 0x004fe20008000000 */
[----:B------:R-:W-:-:S04]  /*05f0*/  SHF.R.S32.HI R5, RZ, 0x1f, R4 ;  /* 0x0000001fff057819 */ /* 0x000fc80000011404 */
[----:B-1----:R-:W-:Y:S02]  /*0600*/  IADD3 R2, PT, PT, -R197, UR16, R60 ;  /* 0x00000010c5027c10 */ /* 0x002fe4000fffe13c */
[----:B------:R-:W-:Y:S02]  /*0610*/  LEA.HI R4, R5, R4, RZ, 0x6 ;  /* 0x0000000405047211 */ /* 0x000fe400078f30ff */
[----:B------:R-:W-:Y:S02]  /*0620*/  SHF.R.S32.HI R6, RZ, 0x1f, R2 ;  /* 0x0000001fff067819 */ /* 0x000fe40000011402 */
[----:B---3--:R-:W-:Y:S02]  /*0630*/  IADD3 R0, PT, PT, R0, 0x80, R155 ;  /* 0x0000008000007810 */ /* 0x008fe40007ffe09b */
[----:B------:R-:W-:Y:S02]  /*0640*/  LEA.HI R2, R6, R2, RZ, 0x6 ;  /* 0x0000000206027211 */ /* 0x000fe400078f30ff */
[----:B------:R-:W-:-:S02]  /*0650*/  SHF.R.S32.HI R3, RZ, 0x1f, R0 ;  /* 0x0000001fff037819 */ /* 0x000fc40000011400 */
[----:B------:R-:W-:Y:S02]  /*0660*/  SHF.R.S32.HI R2, RZ, 0x6, R2 ;  /* 0x00000006ff027819 */ /* 0x000fe40000011402 */
[----:B------:R-:W-:Y:S02]  /*0670*/  LEA.HI R0, R3, R0, RZ, 0x6 ;  /* 0x0000000003007211 */ /* 0x000fe400078f30ff */
[----:B------:R-:W-:Y:S02]  /*0680*/  VIMNMX R252, PT, PT, RZ, R2, !PT ;  /* 0x00000002fffc7248 */ /* 0x000fe40007fe0100 */
[----:B------:R-:W-:Y:S02]  /*0690*/  SHF.R.S32.HI R3, RZ, 0x6, R4 ;  /* 0x00000006ff037819 */ /* 0x000fe40000011404 */
[----:B------:R-:W-:Y:S01]  /*06a0*/  SHF.R.S32.HI R0, RZ, 0x6, R0 ;  /* 0x00000006ff007819 */ /* 0x000fe20000011400 */
[----:B------:R1:W-:Y:S03]  /*06b0*/  STL [R1+0x3c], R252 ;  /* 0x00003cfc01007387 */ /* 0x0003e60000100800 */
[----:B------:R-:W-:-:S04]  /*06c0*/  VIMNMX R206, PT, PT, R3, R0, PT ;  /* 0x0000000003ce7248 */ /* 0x000fc80003fe0100 */
[----:B------:R-:W-:-:S13]  /*06d0*/  ISETP.GT.AND P0, PT, R206, R252, PT ;  /* 0x000000fcce00720c */ /* 0x000fda0003f04270 */
        /* <DEDUP_REMOVED lines=8> */
[----:B------:R-:W3:Y:S01]  /*0760*/  @P1 LDC.64 R10, c[0x0][0x408] ;  /* 0x00010200ff0a1b82 */ /* 0x000ee20000000a00 */
[----:B------:R-:W-:-:S07]  /*0770*/  @P0 IMAD.MOV.U32 R0, RZ, RZ, 0x1 ;  /* 0x00000001ff000424 */ /* 0x000fce00078e00ff */
[----:B------:R-:W5:Y:S08]  /*0780*/  @P0 LDC.64 R2, c[0x0][0x430] ;  /* 0x00010c00ff020b82 */ /* 0x000f700000000a00 */
[----:B------:R-:W1:Y:S01]  /*0790*/  @P0 LDC R13, c[0x0][0x430] ;  /* 0x00010c00ff0d0b82 */ /* 0x000e620000000800 */
[----:B-----5:R-:W-:Y:S01]  /*07a0*/  @P0 IMAD R6, R2, R3, RZ ;  /* 0x0000000302060224 */ /* 0x020fe200078e02ff */
[----:B--234-:R-:W-:Y:S06]  /*07b0*/  @P0 BRA `(.L_x_1416) ;  /* 0x0000000000280947 */ /* 0x01cfec0003800000 */
        /* <DEDUP_REMOVED lines=10> */
.L_x_1416:
[----:B------:R-:W2:Y:S01]  /*0860*/  LDCU UR6, c[0x0][0x440] ;  /* 0x00008800ff0677ac */ /* 0x000ea20008000800 */
[----:B------:R-:W-:Y:S01]  /*0870*/  @!P1 IMAD.WIDE.U32 R4, R25, R8, RZ ;  /* 0x0000000819049225 */ /* 0x000fe200078e00ff */
[----:B------:R-:W-:Y:S01]  /*0880*/  ISETP.NE.AND P4, PT, R27, -0x1, PT ;  /* 0xffffffff1b00780c */ /* 0x000fe20003f85270 */
[----:B------:R-:W-:Y:S01]  /*0890*/  BSSY.RECONVERGENT B0, `(.L_x_1417) ;  /* 0x000002e000007945 */ /* 0x000fe20003800200 */
[----:B------:R-:W3:Y:S01]  /*08a0*/  LDCU.64 UR4, c[0x0][0x410] ;  /* 0x00008200ff0477ac */ /* 0x000ee20008000a00 */
[----:B------:R-:W-:Y:S01]  /*08b0*/  @!P1 IMAD R9, R25, R9, R5 ;  /* 0x0000000919099224 */ /* 0x000fe200078e0205 */
[----:B------:R-:W-:Y:S01]  /*08c0*/  SHF.R.U32.HI R15, RZ, 0x3, R161 ;  /* 0x00000003ff0f7819 */ /* 0x000fe200000116a1 */
[----:B------:R-:W-:Y:S01]  /*08d0*/  @P1 IMAD.WIDE.U32 R2, R27, R10, RZ ;  /* 0x0000000a1b021225 */ /* 0x000fe200078e00ff */
[----:B------:R-:W-:-:S03]  /*08e0*/  UIMAD.WIDE.U32 UR22, UR22, 0x80, URZ ;  /* 0x00000080161678a5 */ /* 0x000fc6000f8e00ff */
[----:B------:R-:W-:Y:S02]  /*08f0*/  IMAD.SHL.U32 R5, R161, 0x8, RZ ;  /* 0x00000008a1057824 */ /* 0x000fe400078e00ff */
[----:B----4-:R-:W-:Y:S01]  /*0900*/  IMAD R12, R26, R6, RZ ;  /* 0x000000061a0c7224 */ /* 0x010fe200078e02ff */
[----:B------:R-:W-:Y:S01]  /*0910*/  LOP3.LUT R17, R15, UR22, RZ, 0xfc, !PT ;  /* 0x000000160f117c12 */ /* 0x000fe2000f8efcff */
[----:B------:R-:W-:Y:S01]  /*0920*/  @P1 IMAD R9, R27, R11, R3 ;  /* 0x0000000b1b091224 */ /* 0x000fe200078e0203 */
[----:B------:R-:W-:Y:S01]  /*0930*/  LOP3.LUT R5, R5, 0x38, RZ, 0xc0, !PT ;  /* 0x0000003805057812 */ /* 0x000fe200078ec0ff */
[----:B------:R-:W-:Y:S02]  /*0940*/  IMAD.U32 R3, RZ, RZ, UR17 ;  /* 0x00000011ff037e24 */ /* 0x000fe4000f8e00ff */
[----:B------:R-:W-:Y:S01]  /*0950*/  @!P3 IMAD R12, R25, R0, R12 ;  /* 0x00000000190cb224 */ /* 0x000fe200078e020c */
[----:B--2---:R-:W-:Y:S01]  /*0960*/  ISETP.GE.AND P2, PT, R5, UR6, PT ;  /* 0x0000000605007c0c */ /* 0x004fe2000bf46270 */
[----:B------:R-:W-:Y:S01]  /*0970*/  @P1 IMAD.MOV.U32 R4, RZ, RZ, R2 ;  /* 0x000000ffff041224 */ /* 0x000fe200078e0002 */
[----:B------:R-:W-:Y:S01]  /*0980*/  IADD3 R10, PT, PT, R3, -UR16, RZ ;  /* 0x80000010030a7c10 */ /* 0x000fe2000fffe0ff */
[----:B------:R-:W-:Y:S01]  /*0990*/  IMAD R0, R25, R7, RZ ;  /* 0x0000000719007224 */ /* 0x000fe200078e02ff */
[----:B------:R-:W-:Y:S01]  /*09a0*/  ISETP.NE.AND P1, PT, R5, RZ, PT ;  /* 0x000000ff0500720c */ /* 0x000fe20003f25270 */
[----:B------:R-:W-:Y:S01]  /*09b0*/  VIADD R23, R15, 0x10 ;  /* 0x000000100f177836 */ /* 0x000fe20000000000 */
[----:B------:R-:W-:Y:S01]  /*09c0*/  IADD3 R2, P0, PT, R5, R4, RZ ;  /* 0x0000000405027210 */ /* 0x000fe20007f1e0ff */
[----:B------:R-:W-:Y:S01]  /*09d0*/  VIADD R24, R15, 0x20 ;  /* 0x000000200f187836 */ /* 0x000fe20000000000 */
[----:B------:R-:W-:Y:S01]  /*09e0*/  SEL R0, R0, R27, !P4 ;  /* 0x0000001b00007207 */ /* 0x000fe20006000000 */
[----:B-1----:R-:W-:Y:S01]  /*09f0*/  IMAD R11, R13, UR16, RZ ;  /* 0x000000100d0b7c24 */ /* 0x002fe2000f8e02ff */
[----:B------:R-:W-:-:S02]  /*0a00*/  ISETP.GE.OR P4, PT, R15, R10, P2 ;  /* 0x0000000a0f00720c */ /* 0x000fc40001786670 */
[----:B------:R-:W-:Y:S02]  /*0a10*/  IADD3.X R3, PT, PT, RZ, R9, RZ, P0, !PT ;  /* 0x00000009ff037210 */ /* 0x000fe400007fe4ff */
[----:B------:R-:W-:Y:S02]  /*0a20*/  SHF.R.S32.HI R4, RZ, 0x1f, R0 ;  /* 0x0000001fff047819 */ /* 0x000fe40000011400 */
[----:B------:R-:W-:Y:S01]  /*0a30*/  SEL R14, R0, RZ, P3 ;  /* 0x000000ff000e7207 */ /* 0x000fe20001800000 */
[----:B---3--:R-:W-:Y:S01]  /*0a40*/  IMAD.WIDE.U32 R8, R26, UR4, R2 ;  /* 0x000000041a087c25 */ /* 0x008fe2000f8e0002 */
[----:B------:R-:W-:Y:S02]  /*0a50*/  SEL R16, R4, RZ, P3 ;  /* 0x000000ff04107207 */ /* 0x000fe40001800000 */
[-C--:B------:R-:W-:Y:S01]  /*0a60*/  ISETP.GE.OR P5, PT, R15, R10.reuse, P1 ;  /* 0x0000000a0f00720c */ /* 0x080fe20000fa6670 */
[----:B------:R-:W-:Y:S01]  /*0a70*/  IMAD R7, R26, UR5, R9 ;  /* 0x000000051a077c24 */ /* 0x000fe2000f8e0209 */
[----:B------:R-:W-:-:S02]  /*0a80*/  ISETP.GE.OR P0, PT, R23, R10, P1 ;  /* 0x0000000a1700720c */ /* 0x000fc40000f06670 */
[-C--:B------:R-:W-:Y:S02]  /*0a90*/  ISETP.GE.OR P6, PT, R24, R10.reuse, P1 ;  /* 0x0000000a1800720c */ /* 0x080fe40000fc6670 */
[----:B------:R-:W-:Y:S01]  /*0aa0*/  ISETP.GE.OR P3, PT, R23, R10, P2 ;  /* 0x0000000a1700720c */ /* 0x000fe20001766670 */
[----:B------:R-:W-:-:S12]  /*0ab0*/  @P4 BRA `(.L_x_1418) ;  /* 0x00000000002c4947 */ /* 0x000fd80003800000 */
[----:B------:R-:W1:Y:S01]  /*0ac0*/  LDCU.64 UR4, c[0x0][0x408] ;  /* 0x00008100ff0477ac */ /* 0x000e620008000a00 */
[----:B------:R-:W-:Y:S01]  /*0ad0*/  MOV R6, R8 ;  /* 0x0000000800067202 */ /* 0x000fe20000000f00 */
[----:B------:R-:W2:Y:S01]  /*0ae0*/  LDCU.64 UR6, c[0x0][0x3f0] ;  /* 0x00007e00ff0677ac */ /* 0x000ea20008000a00 */
[----:B-1----:R-:W-:-:S03]  /*0af0*/  UIMAD UR8, UR23, UR4, URZ ;  /* 0x00000004170872a4 */ /* 0x002fc6000f8e02ff */
[----:B------:R-:W-:-:S03]  /*0b00*/  IMAD.WIDE.U32 R2, R17, UR4, R6 ;  /* 0x0000000411027c25 */ /* 0x000fc6000f8e0006 */
[----:B------:R-:W-:Y:S02]  /*0b10*/  MOV R0, UR8 ;  /* 0x0000000800007c02 */ /* 0x000fe40008000f00 */
[----:B--2---:R-:W-:-:S03]  /*0b20*/  LEA R4, P4, R2, UR6, 0x1 ;  /* 0x0000000602047c11 */ /* 0x004fc6000f8808ff */
[----:B------:R-:W-:-:S05]  /*0b30*/  IMAD R0, R17, UR5, R0 ;  /* 0x0000000511007c24 */ /* 0x000fca000f8e0200 */
[----:B------:R-:W-:-:S04]  /*0b40*/  IADD3 R0, PT, PT, R3, R0, RZ ;  /* 0x0000000003007210 */ /* 0x000fc80007ffe0ff */
[----:B------:R-:W-:-:S05]  /*0b50*/  LEA.HI.X R5, R2, UR7, R0, 0x1, P4 ;  /* 0x0000000702057c11 */ /* 0x000fca000a0f0c00 */
[----:B------:R1:W-:Y:S02]  /*0b60*/  STG.E.128 desc[UR18][R4.64], RZ ;  /* 0x000000ff04007986 */ /* 0x0003e4000c101d12 */
.L_x_1418:
[----:B------:R-:W-:Y:S05]  /*0b70*/  BSYNC.RECONVERGENT B0 ;  /* 0x0000000000007941 */ /* 0x000fea0003800200 */
.L_x_1417:
        /* <DEDUP_REMOVED lines=17> */
.L_x_1420:
[----:B------:R-:W-:Y:S05]  /*0c90*/  BSYNC.RECONVERGENT B0 ;  /* 0x0000000000007941 */ /* 0x000fea0003800200 */
.L_x_1419:
        /* <DEDUP_REMOVED lines=17> */
.L_x_1422:
[----:B------:R-:W-:Y:S05]  /*0db0*/  BSYNC.RECONVERGENT B0 ;  /* 0x0000000000007941 */ /* 0x000fea0003800200 */
.L_x_1421:
        /* <DEDUP_REMOVED lines=17> */
.L_x_1424:
[----:B------:R-:W-:Y:S05]  /*0ed0*/  BSYNC.RECONVERGENT B0 ;  /* 0x0000000000007941 */ /* 0x000fea0003800200 */
.L_x_1423:
        /* <DEDUP_REMOVED lines=18> */
.L_x_1426:
[----:B------:R-:W-:Y:S05]  /*1000*/  BSYNC.RECONVERGENT B0 ;  /* 0x0000000000007941 */ /* 0x000fea0003800200 */
.L_x_1425:
        /* <DEDUP_REMOVED lines=17> */
.L_x_1428:
[----:B------:R-:W-:Y:S05]  /*1120*/  BSYNC.RECONVERGENT B0 ;  /* 0x0000000000007941 */ /* 0x000fea0003800200 */
.L_x_1427:
        /* <DEDUP_REMOVED lines=15> */
.L_x_1430:
[----:B------:R-:W-:Y:S05]  /*1220*/  BSYNC.RECONVERGENT B0 ;  /* 0x0000000000007941 */ /* 0x000fea0003800200 */
.L_x_1429:
        /* <DEDUP_REMOVED lines=18> */
.L_x_1432:
[----:B------:R-:W-:Y:S05]  /*1350*/  BSYNC.RECONVERGENT B0 ;  /* 0x0000000000007941 */ /* 0x000fea0003800200 */
.L_x_1431:
        /* <DEDUP_REMOVED lines=11> */
.L_x_1434:
[----:B------:R-:W-:Y:S05]  /*1410*/  BSYNC.RECONVERGENT B0 ;  /* 0x0000000000007941 */ /* 0x000fea0003800200 */
.L_x_1433:
        /* <DEDUP_REMOVED lines=15> */
.L_x_1436:
[----:B------:R-:W-:Y:S05]  /*1510*/  BSYNC.RECONVERGENT B0 ;  /* 0x0000000000007941 */ /* 0x000fea0003800200 */
.L_x_1435:
        /* <DEDUP_REMOVED lines=10> */
.L_x_1438:
[----:B------:R-:W-:Y:S05]  /*15c0*/  BSYNC.RECONVERGENT B0 ;  /* 0x0000000000007941 */ /* 0x000fea0003800200 */
.L_x_1437:
        /* <DEDUP_REMOVED lines=10> */
.L_x_1440:
[----:B------:R-:W-:Y:S05]  /*1670*/  BSYNC.RECONVERGENT B0 ;  /* 0x0000000000007941 */ /* 0x000fea0003800200 */
.L_x_1439:
        /* <DEDUP_REMOVED lines=10> */
.L_x_1442:
[----:B------:R-:W-:Y:S05]  /*1720*/  BSYNC.RECONVERGENT B0 ;  /* 0x0000000000007941 */ /* 0x000fea0003800200 */
.L_x_1441:
        /* <DEDUP_REMOVED lines=10> */
.L_x_1444:
[----:B------:R-:W-:Y:S05]  /*17d0*/  BSYNC.RECONVERGENT B0 ;  /* 0x0000000000007941 */ /* 0x000fea0003800200 */
.L_x_1443:
        /* <DEDUP_REMOVED lines=10> */
.L_x_1446:
[----:B------:R-:W-:Y:S05]  /*1880*/  BSYNC.RECONVERGENT B0 ;  /* 0x0000000000007941 */ /* 0x000fea0003800200 */
.L_x_1445:
        /* <DEDUP_REMOVED lines=10> */
.L_x_1415:
[----:B------:R-:W-:Y:S02]  /*1930*/  ISETP.NE.AND P0, PT, R27, -0x1, PT ;  /* 0xffffffff1b00780c */ /* 0x000fe40003f05270 */
[----:B------:R-:W-:-:S11]  /*1940*/  ISETP.NE.AND P2, PT, R11, -0x1, PT ;  /* 0xffffffff0b00780c */ /* 0x000fd60003f45270 */
[----:B------:R-:W2:Y:S08]  /*1950*/  @!P0 LDC.64 R6, c[0x0][0x398] ;  /* 0x0000e600ff068b82 */ /* 0x000eb00000000a00 */
[----:B------:R-:W3:Y:S01]  /*1960*/  @P0 LDC.64 R8, c[0x0][0x3b0] ;  /* 0x0000ec00ff080b82 */ /* 0x000ee20000000a00 */
[----:B--2---:R-:W-:-:S04]  /*1970*/  @!P0 IMAD.WIDE.U32 R4, R25, R6, RZ ;  /* 0x0000000619048225 */ /* 0x004fc800078e00ff */
[----:B------:R-:W-:Y:S01]  /*1980*/  @!P0 IMAD R13, R25, R7, R5 ;  /* 0x00000007190d8224 */ /* 0x000fe200078e0205 */
[----:B------:R-:W-:Y:S01]  /*1990*/  @!P0 MOV R12, R4 ;  /* 0x00000004000c8202 */ /* 0x000fe20000000f00 */
        /* <DEDUP_REMOVED lines=17> */
.L_x_1447:
[----:B------:R-:W2:Y:S01]  /*1ab0*/  LDC.64 R144, c[0x0][0x3b8] ;  /* 0x0000ee00ff907b82 */ /* 0x000ea20000000a00 */
[----:B------:R-:W-:-:S05]  /*1ac0*/  IADD3 R2, PT, PT, R10, R11, RZ ;  /* 0x0000000b0a027210 */ /* 0x000fca0007ffe0ff */
[C---:B--2---:R-:W-:Y:S02]  /*1ad0*/  IMAD R0, R2.reuse, R145, RZ ;  /* 0x0000009102007224 */ /* 0x044fe400078e02ff */
[----:B------:R-:W-:-:S05]  /*1ae0*/  IMAD.WIDE.U32 R2, R2, R144, RZ ;  /* 0x0000009002027225 */ /* 0x000fca00078e00ff */
[----:B------:R-:W-:Y:S02]  /*1af0*/  IADD3 R6, PT, PT, R3, R0, RZ ;  /* 0x0000000003067210 */ /* 0x000fe40007ffe0ff */
[----:B------:R-:W-:-:S07]  /*1b00*/  MOV R5, R2 ;  /* 0x0000000200057202 */ /* 0x000fce0000000f00 */
.L_x_1448:
[----:B------:R-:W2:Y:S01]  /*1b10*/  LDC R7, c[0x0][0x3e8] ;  /* 0x0000fa00ff077b82 */ /* 0x000ea20000000800 */
[----:B------:R-:W-:Y:S02]  /*1b20*/  IABS R8, R26 ;  /* 0x0000001a00087213 */ /* 0x000fe40000000000 */
[----:B--2---:R-:W-:-:S04]  /*1b30*/  IABS R4, R7 ;  /* 0x0000000700047213 */ /* 0x004fc80000000000 */
[----:B------:R-:W2:Y:S08]  /*1b40*/  I2F.RP R2, R4 ;  /* 0x0000000400027306 */ /* 0x000eb00000209400 */
[----:B--2---:R-:W2:Y:S02]  /*1b50*/  MUFU.RCP R2, R2 ;  /* 0x0000000200027308 */ /* 0x004ea40000001000 */
[----:B--2---:R-:W-:-:S06]  /*1b60*/  VIADD R2, R2, 0xffffffe ;  /* 0x0ffffffe02027836 */ /* 0x004fcc0000000000 */
[----:B------:R-:W2:Y:S02]  /*1b70*/  F2I.FTZ.U32.TRUNC.NTZ R3, R2 ;  /* 0x0000000200037305 */ /* 0x000ea4000021f000 */
[----:B--2---:R-:W-:Y:S01]  /*1b80*/  IMAD.MOV R0, RZ, RZ, -R3 ;  /* 0x000000ffff007224 */ /* 0x004fe200078e0a03 */
        /* <DEDUP_REMOVED lines=31> */
.L_x_1449:
[----:B------:R-:W2:Y:S01]  /*1d80*/  LDC.64 R146, c[0x0][0x3c0] ;  /* 0x0000f000ff927b82 */ /* 0x000ea20000000a00 */
[----:B------:R-:W-:-:S05]  /*1d90*/  IADD3 R0, PT, PT, R10, R11, RZ ;  /* 0x0000000b0a007210 */ /* 0x000fca0007ffe0ff */
[C---:B--2---:R-:W-:Y:S02]  /*1da0*/  IMAD R4, R0.reuse, R147, RZ ;  /* 0x0000009300047224 */ /* 0x044fe400078e02ff */
[----:B------:R-:W-:-:S05]  /*1db0*/  IMAD.WIDE.U32 R2, R0, R146, RZ ;  /* 0x0000009200027225 */ /* 0x000fca00078e00ff */
[----:B------:R-:W-:-:S07]  /*1dc0*/  IADD3 R0, PT, PT, R3, R4, RZ ;  /* 0x0000000403007210 */ /* 0x000fce0007ffe0ff */
.L_x_1450:
[C---:B------:R-:W-:Y:S01]  /*1dd0*/  IMAD.SHL.U32 R205, R161.reuse, 0x8, RZ ;  /* 0x00000008a1cd7824 */ /* 0x040fe200078e00ff */
[----:B------:R-:W2:Y:S01]  /*1de0*/  LDCU.128 UR8, c[0x0][0x3d0] ;  /* 0x00007a00ff0877ac */ /* 0x000ea20008000c00 */
[----:B------:R-:W-:Y:S01]  /*1df0*/  IMAD.SHL.U32 R187, R161, 0x40, RZ ;  /* 0x00000040a1bb7824 */ /* 0x000fe200078e00ff */
[----:B------:R-:W-:Y:S01]  /*1e00*/  SHF.R.U32.HI R10, RZ, 0x3, R161 ;  /* 0x00000003ff0a7819 */ /* 0x000fe200000116a1 */
[----:B------:R-:W3:Y:S01]  /*1e10*/  S2UR UR5, SR_CgaCtaId ;  /* 0x00000000000579c3 */ /* 0x000ee20000008800 */
[----:B------:R-:W-:Y:S01]  /*1e20*/  LOP3.LUT R210, R205, 0x38, RZ, 0xc0, !PT ;  /* 0x00000038cdd27812 */ /* 0x000fe200078ec0ff */
[----:B------:R-:W4:Y:S01]  /*1e30*/  LDCU.64 UR14, c[0x0][0x388] ;  /* 0x00007100ff0e77ac */ /* 0x000f220008000a00 */
[----:B------:R-:W-:Y:S01]  /*1e40*/  LOP3.LUT R15, R187, 0x1c0, RZ, 0xc0, !PT ;  /* 0x000001c0bb0f7812 */ /* 0x000fe200078ec0ff */
[----:B------:R-:W-:Y:S01]  /*1e50*/  BSSY.RECONVERGENT B0, `(.L_x_1451) ;  /* 0x0000042000007945 */ /* 0x000fe20003800200 */
[C---:B------:R-:W-:Y:S01]  /*1e60*/  IADD3 R4, P1, PT, R210.reuse, R5, RZ ;  /* 0x00000005d2047210 */ /* 0x040fe20007f3e0ff */
[----:B------:R-:W5:Y:S01]  /*1e70*/  LDCU.64 UR12, c[0x0][0x390] ;  /* 0x00007200ff0c77ac */ /* 0x000f620008000a00 */
[----:B------:R-:W-:-:S02]  /*1e80*/  IADD3 R2, P0, PT, R210, R2, RZ ;  /* 0x00000002d2027210 */ /* 0x000fc40007f1e0ff */
[----:B------:R-:W-:Y:S01]  /*1e90*/  SHF.R.S32.HI R9, RZ, 0x1f, R8 ;  /* 0x0000001fff097819 */ /* 0x000fe20000011408 */
[----:B------:R-:W-:Y:S01]  /*1ea0*/  IMAD.X R5, RZ, RZ, R6, P1 ;  /* 0x000000ffff057224 */ /* 0x000fe200008e0606 */
[----:B------:R-:W-:Y:S01]  /*1eb0*/  LOP3.LUT R6, R205, 0x1f8, RZ, 0xc0, !PT ;  /* 0x000001f8cd067812 */ /* 0x000fe200078ec0ff */
[----:B------:R-:W-:Y:S01]  /*1ec0*/  IMAD.X R3, RZ, RZ, R0, P0 ;  /* 0x000000ffff037224 */ /* 0x000fe200000e0600 */
[----:B------:R-:W-:Y:S01]  /*1ed0*/  LOP3.LUT R15, R15, 0x38, R205, 0xf8, !PT ;  /* 0x000000380f0f7812 */ /* 0x000fe200078ef8cd */
[----:B------:R-:W-:Y:S01]  /*1ee0*/  IMAD.WIDE.U32 R4, R10, R144, R4 ;  /* 0x000000900a047225 */ /* 0x000fe200078e0004 */
[--C-:B------:R-:W-:Y:S01]  /*1ef0*/  LOP3.LUT R0, R6, 0x38, R161.reuse, 0x78, !PT ;  /* 0x0000003806007812 */ /* 0x100fe200078e78a1 */
[----:B------:R-:W1:Y:S01]  /*1f00*/  LDCU.64 UR6, c[0x0][0x3c8] ;  /* 0x00007900ff0677ac */ /* 0x000e620008000a00 */
[----:B------:R-:W-:Y:S01]  /*1f10*/  SHF.R.U32.HI R159, RZ, 0x1, R161 ;  /* 0x00000001ff9f7819 */ /* 0x000fe200000116a1 */
[----:B------:R-:W-:Y:S01]  /*1f20*/  IMAD.WIDE.U32 R2, R10, R146, R2 ;  /* 0x000000920a027225 */ /* 0x000fe200078e0002 */
[----:B------:R-:W-:Y:S01]  /*1f30*/  LOP3.LUT R205, R0, 0x1e00, R205, 0xf8, !PT ;  /* 0x00001e0000cd7812 */ /* 0x000fe200078ef8cd */
[----:B------:R-:W-:Y:S01]  /*1f40*/  UMOV UR4, 0x400 ;  /* 0x0000040000047882 */ /* 0x000fe20000000000 */
[----:B------:R-:W-:Y:S01]  /*1f50*/  LOP3.LUT R158, R187, 0x200, RZ, 0xc0, !PT ;  /* 0x00000200bb9e7812 */ /* 0x000fe200078ec0ff */
[C---:B------:R-:W-:Y:S01]  /*1f60*/  IMAD R5, R10.reuse, R145, R5 ;  /* 0x000000910a057224 */ /* 0x040fe200078e0205 */
[----:B------:R-:W-:Y:S01]  /*1f70*/  LOP3.LUT R157, R15, 0x8, R159, 0x78, !PT ;  /* 0x000000080f9d7812 */ /* 0x000fe200078e789f */
[----:B--2---:R-:W-:Y:S01]  /*1f80*/  IMAD R0, R9, UR8, RZ ;  /* 0x0000000809007c24 */ /* 0x004fe2000f8e02ff */
[----:B---3--:R-:W-:Y:S01]  /*1f90*/  ULEA UR5, UR5, UR4, 0x18 ;  /* 0x0000000405057291 */ /* 0x008fe2000f8ec0ff */
[----:B------:R-:W-:-:S02]  /*1fa0*/  IMAD R3, R10, R147, R3 ;  /* 0x000000930a037224 */ /* 0x000fc400078e0203 */
[----:B------:R-:W-:Y:S02]  /*1fb0*/  IMAD R9, R9, UR10, RZ ;  /* 0x0000000a09097c24 */ /* 0x000fe4000f8e02ff */
[C---:B------:R-:W-:Y:S01]  /*1fc0*/  IMAD R0, R8.reuse, UR9, R0 ;  /* 0x0000000908007c24 */ /* 0x040fe2000f8e0200 */
[----:B------:R-:W-:Y:S01]  /*1fd0*/  LEA R205, R205, UR5, 0x1 ;  /* 0x00000005cdcd7c11 */ /* 0x000fe2000f8e08ff */
[----:B------:R-:W-:Y:S01]  /*1fe0*/  IMAD.WIDE.U32 R6, R8, UR8, R4 ;  /* 0x0000000808067c25 */ /* 0x000fe2000f8e0004 */
[----:B------:R-:W-:-:S03]  /*1ff0*/  IADD3 R4, P0, PT, R210, R12, RZ ;  /* 0x0000000cd2047210 */ /* 0x000fc60007f1e0ff */
[----:B------:R-:W-:Y:S01]  /*2000*/  IMAD R5, R8, UR11, R9 ;  /* 0x0000000b08057c24 */ /* 0x000fe2000f8e0209 */
[----:B----4-:R-:W-:Y:S01]  /*2010*/  LEA R163, P2, R6, UR14, 0x1 ;  /* 0x0000000e06a37c11 */ /* 0x010fe2000f8408ff */
[----:B------:R-:W-:Y:S01]  /*2020*/  IMAD.WIDE.U32 R2, R8, UR10, R2 ;  /* 0x0000000a08027c25 */ /* 0x000fe2000f8e0002 */
[----:B------:R-:W-:-:S03]  /*2030*/  UIADD3 UR10, UPT, UPT, -UR16, UR17, URZ ;  /* 0x00000011100a7290 */ /* 0x000fc6000fffe1ff */
[----:B------:R-:W-:Y:S01]  /*2040*/  IMAD.IADD R0, R7, 0x1, R0 ;  /* 0x0000000107007824 */ /* 0x000fe200078e0200 */
[----:B-----5:R-:W-:Y:S01]  /*2050*/  LEA R237, P1, R2, UR12, 0x1 ;  /* 0x0000000c02ed7c11 */ /* 0x020fe2000f8208ff */
[----:B------:R-:W-:Y:S01]  /*2060*/  IMAD.IADD R3, R3, 0x1, R5 ;  /* 0x0000000103037824 */ /* 0x000fe200078e0205 */
[----:B------:R2:W-:Y:S01]  /*2070*/  STL [R1+0xc], R163 ;  /* 0x00000ca301007387 */ /* 0x0005e20000100800 */
[----:B------:R-:W-:Y:S01]  /*2080*/  IMAD.X R5, RZ, RZ, R13, P0 ;  /* 0x000000ffff057224 */ /* 0x000fe200000e060d */
[----:B------:R-:W-:Y:S02]  /*2090*/  LEA.HI.X R162, R6, UR15, R0, 0x1, P2 ;  /* 0x0000000f06a27c11 */ /* 0x000fe400090f0c00 */
[----:B------:R-:W-:Y:S01]  /*20a0*/  LEA.HI.X R236, R2, UR13, R3, 0x1, P1 ;  /* 0x0000000d02ec7c11 */ /* 0x000fe200088f0c03 */
[----:B------:R2:W-:Y:S01]  /*20b0*/  STL [R1+0x14], R237 ;  /* 0x000014ed01007387 */ /* 0x0005e20000100800 */
[----:B------:R-:W-:Y:S01]  /*20c0*/  ISETP.GE.AND P0, PT, R10, UR10, PT ;  /* 0x0000000a0a007c0c */ /* 0x000fe2000bf06270 */
[C---:B-1----:R-:W-:Y:S01]  /*20d0*/  IMAD.WIDE.U32 R8, R26.reuse, UR6, R4 ;  /* 0x000000061a087c25 */ /* 0x042fe2000f8e0004 */
[----:B------:R-:W-:Y:S01]  /*20e0*/  UIMAD.WIDE.U32 UR12, UR22, 0x80, URZ ;  /* 0x00000080160c78a5 */ /* 0x000fe2000f8e00ff */
[----:B------:R2:W-:Y:S02]  /*20f0*/  STL [R1+0x8], R162 ;  /* 0x000008a201007387 */ /* 0x0005e40000100800 */
[----:B------:R-:W-:-:S02]  /*2100*/  IMAD R7, R26, UR7, R9 ;  /* 0x000000071a077c24 */ /* 0x000fc4000f8e0209 */
[----:B------:R2:W-:Y:S01]  /*2110*/  STL [R1+0x10], R236 ;  /* 0x000010ec01007387 */ /* 0x0005e20000100800 */
[----:B------:R-:W-:-:S05]  /*2120*/  LOP3.LUT R21, R10, UR12, RZ, 0xfc, !PT ;  /* 0x0000000c0a157c12 */ /* 0x000fca000f8efcff */
[----:B------:R-:W-:Y:S05]  /*2130*/  @P0 BRA `(.L_x_1452) ;  /* 0x00000000004c0947 */ /* 0x000fea0003800000 */
[----:B------:R-:W1:Y:S02]  /*2140*/  LDCU UR4, c[0x0][0x440] ;  /* 0x00008800ff0477ac */ /* 0x000e640008000800 */
[----:B-1----:R-:W-:-:S13]  /*2150*/  ISETP.GE.AND P0, PT, R210, UR4, PT ;  /* 0x00000004d2007c0c */ /* 0x002fda000bf06270 */
[----:B------:R-:W-:Y:S05]  /*2160*/  @P0 BRA `(.L_x_1453) ;  /* 0x00000000003c0947 */ /* 0x000fea0003800000 */
        /* <DEDUP_REMOVED lines=10> */
[----:B------:R-:W-:Y:S01]  /*2210*/  @!PT LDS RZ, [RZ] ;  /* 0x00000000fffff984 */ /* 0x000fe20000000800 */
[----:B------:R-:W-:Y:S01]  /*2220*/  @!PT LDS RZ, [RZ] ;  /* 0x00000000fffff984 */ /* 0x000fe20000000800 */
[----:B------:R-:W-:Y:S01]  /*2230*/  @!PT LDS RZ, [RZ] ;  /* 0x00000000fffff984 */ /* 0x000fe20000000800 */
[----:B------:R3:W-:Y:S01]  /*2240*/  LDGSTS.E.BYPASS.LTC128B.128 [R205], desc[UR18][R4.64] ;  /* 0x0000000004cd7fae */ /* 0x0007e2000b981a12 */
[----:B------:R-:W-:Y:S05]  /*2250*/  BRA `(.L_x_1452) ;  /* 0x0000000000047947 */ /* 0x000fea0003800000 */
.L_x_1453:
[----:B------:R1:W-:Y:S02]  /*2260*/  STS.128 [R205], RZ ;  /* 0x000000ffcd007388 */ /* 0x0003e40000000c00 */
.L_x_1452:
[----:B------:R-:W-:Y:S05]  /*2270*/  BSYNC.RECONVERGENT B0 ;  /* 0x0000000000007941 */ /* 0x000fea0003800200 */
.L_x_1451:
[C---:B------:R-:W-:Y:S01]  /*2280*/  IADD3 R20, PT, PT, R10.reuse, 0x10, RZ ;  /* 0x000000100a147810 */ /* 0x040fe20007ffe0ff */
[----:B------:R-:W-:Y:S01]  /*2290*/  VIADD R0, R10, 0x60 ;  /* 0x000000600a007836 */ /* 0x000fe20000000000 */
[----:B------:R-:W-:Y:S01]  /*22a0*/  IADD3 R13, PT, PT, R206, -0x1, RZ ;  /* 0xffffffffce0d7810 */ /* 0x000fe20007ffe0ff */
[----:B------:R-:W-:Y:S01]  /*22b0*/  VIADD R3, R10, 0x40 ;  /* 0x000000400a037836 */ /* 0x000fe20000000000 */
[----:B------:R-:W-:Y:S01]  /*22c0*/  ISETP.GE.AND P1, PT, R20, UR10, PT ;  /* 0x0000000a14007c0c */ /* 0x000fe2000bf26270 */
[----:B------:R-:W-:Y:S01]  /*22d0*/  VIADD R2, R10, 0x50 ;  /* 0x000000500a027836 */ /* 0x000fe20000000000 */
[----:B------:R-:W-:Y:S01]  /*22e0*/  ISETP.GE.AND P3, PT, R0, UR10, PT ;  /* 0x0000000a00007c0c */ /* 0x000fe2000bf66270 */
[C---:B------:R-:W-:Y:S01]  /*22f0*/  VIADD R0, R10.reuse, 0x70 ;  /* 0x000000700a007836 */ /* 0x040fe20000000000 */
[----:B------:R-:W-:Y:S01]  /*2300*/  BSSY.RECONVERGENT B0, `(.L_x_1454) ;  /* 0x000001f000007945 */ /* 0x000fe20003800200 */
[C---:B------:R-:W-:Y:S01]  /*2310*/  VIADD R19, R10.reuse, 0x20 ;  /* 0x000000200a137836 */ /* 0x040fe20000000000 */
[----:B------:R-:W-:Y:S01]  /*2320*/  ISETP.GE.AND P5, PT, R3, UR10, PT ;  /* 0x0000000a03007c0c */ /* 0x000fe2000bfa6270 */
[----:B------:R-:W-:Y:S01]  /*2330*/  VIADD R18, R10, 0x30 ;  /* 0x000000300a127836 */ /* 0x000fe20000000000 */
[----:B------:R-:W-:Y:S01]  /*2340*/  ISETP.GE.AND P4, PT, R2, UR10, PT ;  /* 0x0000000a02007c0c */ /* 0x000fe2000bf86270 */
[----:B------:R-:W-:Y:S01]  /*2350*/  IMAD R12, R13, -0x40, R60 ;  /* 0xffffffc00d0c7824 */ /* 0x000fe200078e023c */
[----:B------:R-:W-:-:S02]  /*2360*/  ISETP.GE.AND P2, PT, R0, UR10, PT ;  /* 0x0000000a00007c0c */ /* 0x000fc4000bf46270 */
[----:B------:R-:W-:Y:S02]  /*2370*/  ISETP.GE.AND P0, PT, R19, UR10, PT ;  /* 0x0000000a13007c0c */ /* 0x000fe4000bf06270 */
[----:B------:R-:W-:Y:S02]  /*2380*/  ISETP.GE.AND P6, PT, R18, UR10, PT ;  /* 0x0000000a12007c0c */ /* 0x000fe4000bfc6270 */
[----:B------:R-:W-:Y:S01]  /*2390*/  SHF.L.U64.HI R153, R144, 0x6, R145 ;  /* 0x0000000690997819 */ /* 0x000fe20000010291 */
[----:B------:R-:W-:Y:S10]  /*23a0*/  @P1 BRA `(.L_x_1455) ;  /* 0x0000000000501947 */ /* 0x000ff40003800000 */
[----:B------:R-:W4:Y:S02]  /*23b0*/  LDCU UR4, c[0x0][0x440] ;  /* 0x00008800ff0477ac */ /* 0x000f240008000800 */
[----:B----4-:R-:W-:-:S13]  /*23c0*/  ISETP.GE.AND P1, PT, R210, UR4, PT ;  /* 0x00000004d2007c0c */ /* 0x010fda000bf26270 */
[----:B------:R4:W-:Y:S01]  /*23d0*/  @P1 STS.128 [R205+0x800], RZ ;  /* 0x000800ffcd001388 */ /* 0x0009e20000000c00 */
[----:B------:R-:W-:Y:S05]  /*23e0*/  @P1 BRA `(.L_x_1455) ;  /* 0x0000000000401947 */ /* 0x000fea0003800000 */
[----:B------:R-:W5:Y:S01]  /*23f0*/  LDCU.64 UR8, c[0x0][0x3b0] ;  /* 0x00007600ff0877ac */ /* 0x000f620008000a00 */
[----:B---3--:R-:W-:Y:S01]  /*2400*/  IADD3 R4, P1, PT, R21, 0x10, RZ ;  /* 0x0000001015047810 */ /* 0x008fe20007f3e0ff */
        /* <DEDUP_REMOVED lines=14> */
.L_x_1455:
[----:B------:R-:W-:Y:S05]  /*24f0*/  BSYNC.RECONVERGENT B0 ;  /* 0x0000000000007941 */ /* 0x000fea0003800200 */
.L_x_1454:
[----:B------:R-:W-:Y:S01]  /*2500*/  SHF.L.U32 R63, R144, 0x6, RZ ;  /* 0x00000006903f7819 */ /* 0x000fe200000006ff */
[----:B------:R-:W-:Y:S01]  /*2510*/  BSSY.RECONVERGENT B0, `(.L_x_1456) ;  /* 0x0000019000007945 */ /* 0x000fe20003800200 */
[----:B------:R-:W-:Y:S01]  /*2520*/  ISETP.GE.AND P1, PT, R10, R12, PT ;  /* 0x0000000c0a00720c */ /* 0x000fe20003f26270 */
[-C--:B------:R-:W-:Y:S02]  /*2530*/  IMAD R14, R153, R13.reuse, RZ ;  /* 0x0000000d990e7224 */ /* 0x080fe400078e02ff */
[----:B------:R-:W-:Y:S01]  /*2540*/  IMAD.WIDE.U32 R10, R63, R13, RZ ;  /* 0x0000000d3f0a7225 */ /* 0x000fe200078e00ff */
[----:B------:R-:W-:Y:S05]  /*2550*/  @P0 BRA `(.L_x_1457) ;  /* 0x0000000000500947 */ /* 0x000fea0003800000 */
[----:B------:R-:W5:Y:S02]  /*2560*/  LDCU UR4, c[0x0][0x440] ;  /* 0x00008800ff0477ac */ /* 0x000f640008000800 */
[----:B-----5:R-:W-:-:S13]  /*2570*/  ISETP.GE.AND P0, PT, R210, UR4, PT ;  /* 0x00000004d2007c0c */ /* 0x020fda000bf06270 */
        /* <DEDUP_REMOVED lines=18> */
.L_x_1457:
[----:B------:R-:W-:Y:S05]  /*26a0*/  BSYNC.RECONVERGENT B0 ;  /* 0x0000000000007941 */ /* 0x000fea0003800200 */
.L_x_1456:
[----:B------:R-:W-:Y:S04]  /*26b0*/  BSSY.RECONVERGENT B0, `(.L_x_1458) ;  /* 0x0000016000007945 */ /* 0x000fe80003800200 */
        /* <DEDUP_REMOVED lines=21> */
.L_x_1459:
[----:B------:R-:W-:Y:S05]  /*2810*/  BSYNC.RECONVERGENT B0 ;  /* 0x0000000000007941 */ /* 0x000fea0003800200 */
.L_x_1458:
        /* <DEDUP_REMOVED lines=22> */
.L_x_1461:
[----:B------:R-:W-:Y:S05]  /*2980*/  BSYNC.RECONVERGENT B0 ;  /* 0x0000000000007941 */ /* 0x000fea0003800200 */
.L_x_1460:
        /* <DEDUP_REMOVED lines=22> */
.L_x_1463:
[----:B------:R-:W-:Y:S05]  /*2af0*/  BSYNC.RECONVERGENT B0 ;  /* 0x0000000000007941 */ /* 0x000fea0003800200 */
.L_x_1462:
        /* <DEDUP_REMOVED lines=22> */
.L_x_1465:
[----:B------:R-:W-:Y:S05]  /*2c60*/  BSYNC.RECONVERGENT B0 ;  /* 0x0000000000007941 */ /* 0x000fea0003800200 */
.L_x_1464:
        /* <DEDUP_REMOVED lines=22> */
.L_x_1467:
[----:B------:R-:W-:Y:S05]  /*2dd0*/  BSYNC.RECONVERGENT B0 ;  /* 0x0000000000007941 */ /* 0x000fea0003800200 */
.L_x_1466:
[----:B------:R-:W-:Y:S01]  /*2de0*/  BSSY.RECONVERGENT B0, `(.L_x_1468) ;  /* 0x000000f000007945 */ /* 0x000fe20003800200 */
[----:B------:R-:W-:Y:S02]  /*2df0*/  MOV R208, R13 ;  /* 0x0000000d00d07202 */ /* 0x000fe40000000f00 */
[----:B---3--:R-:W-:Y:S01]  /*2e00*/  IADD3 R3, PT, PT, R11, R14, RZ ;  /* 0x0000000e0b037210 */ /* 0x008fe20007ffe0ff */
[----:B------:R-:W-:Y:S05]  /*2e10*/  @P1 BRA `(.L_x_1469) ;  /* 0x00000000002c1947 */ /* 0x000fea0003800000 */
[----:B------:R-:W3:Y:S02]  /*2e20*/  LDCU UR4, c[0x0][0x440] ;  /* 0x00008800ff0477ac */ /* 0x000ee40008000800 */
[----:B---3--:R-:W-:-:S13]  /*2e30*/  ISETP.GE.AND P0, PT, R210, UR4, PT ;  /* 0x00000004d2007c0c */ /* 0x008fda000bf06270 */
        /* <DEDUP_REMOVED lines=8> */
.L_x_1470:
[----:B------:R3:W-:Y:S02]  /*2ec0*/  STS.128 [R205+0x4000], RZ ;  /* 0x004000ffcd007388 */ /* 0x0007e40000000c00 */
.L_x_1469:
[----:B------:R-:W-:Y:S05]  /*2ed0*/  BSYNC.RECONVERGENT B0 ;  /* 0x0000000000007941 */ /* 0x000fea0003800200 */
.L_x_1468:
[-C--:B------:R-:W-:Y:S01]  /*2ee0*/  ISETP.GE.AND P0, PT, R20, R12.reuse, PT ;  /* 0x0000000c1400720c */ /* 0x080fe20003f06270 */
[----:B------:R-:W-:Y:S01]  /*2ef0*/  BSSY.RECONVERGENT B0, `(.L_x_1471) ;  /* 0x0000012000007945 */ /* 0x000fe20003800200 */
[-C--:B------:R-:W-:Y:S01]  /*2f00*/  ISETP.GE.AND P3, PT, R19, R12.reuse, PT ;  /* 0x0000000c1300720c */ /* 0x080fe20003f66270 */
[----:B------:R-:W-:Y:S01]  /*2f10*/  IMAD.SHL.U32 R61, R144, 0x10, RZ ;  /* 0x00000010903d7824 */ /* 0x000fe200078e00ff */
[----:B------:R-:W-:Y:S02]  /*2f20*/  ISETP.GE.AND P2, PT, R18, R12, PT ;  /* 0x0000000c1200720c */ /* 0x000fe40003f46270 */
[----:B------:R-:W-:-:S07]  /*2f30*/  SHF.L.U64.HI R62, R144, 0x4, R145 ;  /* 0x00000004903e7819 */ /* 0x000fce0000010291 */
[----:B------:R-:W-:Y:S05]  /*2f40*/  @P0 BRA `(.L_x_1472) ;  /* 0x0000000000300947 */ /* 0x000fea0003800000 */
[----:B------:R-:W5:Y:S02]  /*2f50*/  LDCU UR4, c[0x0][0x440] ;  /* 0x00008800ff0477ac */ /* 0x000f640008000800 */
[----:B-----5:R-:W-:-:S13]  /*2f60*/  ISETP.GE.AND P0, PT, R210, UR4, PT ;  /* 0x00000004d2007c0c */ /* 0x020fda000bf06270 */
[----:B------:R1:W-:Y:S01]  /*2f70*/  @P0 STS.128 [R205+0x4800], RZ ;  /* 0x004800ffcd000388 */ /* 0x0003e20000000c00 */
[----:B------:R-:W-:Y:S05]  /*2f80*/  @P0 BRA `(.L_x_1472) ;  /* 0x0000000000200947 */ /* 0x000fea0003800000 */
[----:B------:R-:W-:-:S05]  /*2f90*/  IADD3 R0, P0, PT, R61, R10, RZ ;  /* 0x0000000a3d007210 */ /* 0x000fca0007f1e0ff */
[----:B---3--:R-:W-:Y:S01]  /*2fa0*/  IMAD.X R5, R62, 0x1, R3, P0 ;  /* 0x000000013e057824 */ /* 0x008fe200000e0603 */
[----:B------:R-:W-:-:S04]  /*2fb0*/  LEA R4, P0, R0, R163, 0x1 ;  /* 0x000000a300047211 */ /* 0x000fc800078008ff */
[----:B------:R-:W-:-:S05]  /*2fc0*/  LEA.HI.X R5, R0, R162, R5, 0x1, P0 ;  /* 0x000000a200057211 */ /* 0x000fca00000f0c05 */
[----:B------:R-:W-:Y:S01]  /*2fd0*/  @!PT LDS RZ, [RZ] ;  /* 0x00000000fffff984 */ /* 0x000fe20000000800 */
[----:B------:R-:W-:Y:S01]  /*2fe0*/  @!PT LDS RZ, [RZ] ;  /* 0x00000000fffff984 */ /* 0x000fe20000000800 */
[----:B------:R-:W-:Y:S01]  /*2ff0*/  @!PT LDS RZ, [RZ] ;  /* 0x00000000fffff984 */ /* 0x000fe20000000800 */
[----:B------:R3:W-:Y:S04]  /*3000*/  LDGSTS.E.BYPASS.LTC128B.128 [R205+0x4800], desc[UR18][R4.64] ;  /* 0x0480000004cd7fae */ /* 0x0007e8000b981a12 */
.L_x_1472:
[----:B------:R-:W-:Y:S05]  /*3010*/  BSYNC.RECONVERGENT B0 ;  /* 0x0000000000007941 */ /* 0x000fea0003800200 */
.L_x_1471:
[----:B------:R-:W-:Y:S04]  /*3020*/  BSSY.RECONVERGENT B0, `(.L_x_1473) ;  /* 0x000000e000007945 */ /* 0x000fe80003800200 */
[----:B------:R-:W-:Y:S05]  /*3030*/  @P3 BRA `(.L_x_1474) ;  /* 0x0000000000303947 */ /* 0x000fea0003800000 */
[----:B------:R-:W5:Y:S02]  /*3040*/  LDCU UR4, c[0x0][0x440] ;  /* 0x00008800ff0477ac */ /* 0x000f640008000800 */
[----:B-----5:R-:W-:-:S13]  /*3050*/  ISETP.GE.AND P0, PT, R210, UR4, PT ;  /* 0x00000004d2007c0c */ /* 0x020fda000bf06270 */
[----:B------:R1:W-:Y:S01]  /*3060*/  @P0 STS.128 [R205+0x5000], RZ ;  /* 0x005000ffcd000388 */ /* 0x0003e20000000c00 */
[----:B------:R-:W-:Y:S05]  /*3070*/  @P0 BRA `(.L_x_1474) ;  /* 0x0000000000200947 */ /* 0x000fea0003800000 */
[----:B------:R-:W-:-:S04]  /*3080*/  LEA R0, P0, R144, R10, 0x5 ;  /* 0x0000000a90007211 */ /* 0x000fc800078028ff */
[----:B---3--:R-:W-:Y:S02]  /*3090*/  LEA.HI.X R5, R144, R3, R145, 0x5, P0 ;  /* 0x0000000390057211 */ /* 0x008fe400000f2c91 */
[----:B------:R-:W-:-:S04]  /*30a0*/  LEA R4, P0, R0, R163, 0x1 ;  /* 0x000000a300047211 */ /* 0x000fc800078008ff */
[----:B------:R-:W-:-:S05]  /*30b0*/  LEA.HI.X R5, R0, R162, R5, 0x1, P0 ;  /* 0x000000a200057211 */ /* 0x000fca00000f0c05 */
[----:B------:R-:W-:Y:S01]  /*30c0*/  @!PT LDS RZ, [RZ] ;  /* 0x00000000fffff984 */ /* 0x000fe20000000800 */
[----:B------:R-:W-:Y:S01]  /*30d0*/  @!PT LDS RZ, [RZ] ;  /* 0x00000000fffff984 */ /* 0x000fe20000000800 */
[----:B------:R-:W-:Y:S01]  /*30e0*/  @!PT LDS RZ, [RZ] ;  /* 0x00000000fffff984 */ /* 0x000fe20000000800 */
[----:B------:R3:W-:Y:S04]  /*30f0*/  LDGSTS.E.BYPASS.LTC128B.128 [R205+0x5000], desc[UR18][R4.64] ;  /* 0x0500000004cd7fae */ /* 0x0007e8000b981a12 */
.L_x_1474:
[----:B------:R-:W-:Y:S05]  /*3100*/  BSYNC.RECONVERGENT B0 ;  /* 0x0000000000007941 */ /* 0x000fea0003800200 */
.L_x_1473:
        /* <DEDUP_REMOVED lines=10> */
[----:B---3--:R-:W-:-:S04]  /*31b0*/  LEA R4, P0, R2, R163, 0x1 ;  /* 0x000000a302047211 */ /* 0x008fc800078008ff */
[----:B------:R-:W-:-:S05]  /*31c0*/  LEA.HI.X R5, R2, R162, R0, 0x1, P0 ;  /* 0x000000a202057211 */ /* 0x000fca00000f0c00 */
[----:B------:R-:W-:Y:S01]  /*31d0*/  @!PT LDS RZ, [RZ] ;  /* 0x00000000fffff984 */ /* 0x000fe20000000800 */
[----:B------:R-:W-:Y:S01]  /*31e0*/  @!PT LDS RZ, [RZ] ;  /* 0x00000000fffff984 */ /* 0x000fe20000000800 */
[----:B------:R-:W-:Y:S01]  /*31f0*/  @!PT LDS RZ, [RZ] ;  /* 0x00000000fffff984 */ /* 0x000fe20000000800 */
[----:B------:R3:W-:Y:S04]  /*3200*/  LDGSTS.E.BYPASS.LTC128B.128 [R205+0x5800], desc[UR18][R4.64] ;  /* 0x0580000004cd7fae */ /* 0x0007e8000b981a12 */
.L_x_1476:
[----:B------:R-:W-:Y:S05]  /*3210*/  BSYNC.RECONVERGENT B0 ;  /* 0x0000000000007941 */ /* 0x000fea0003800200 */
.L_x_1475:
[----:B------:R-:W5:Y:S01]  /*3220*/  LDCU UR4, c[0x0][0x3e0] ;  /* 0x00007c00ff0477ac */ /* 0x000f620008000800 */
[----:B------:R-:W2:Y:S01]  /*3230*/  S2R R3, SR_CTAID.X ;  /* 0x0000000000037919 */ /* 0x000ea20000002500 */
[----:B------:R-:W1:Y:S01]  /*3240*/  LDC.U8 R160, c[0x0][0x4f8] ;  /* 0x00013e00ffa07b82 */ /* 0x000e620000000000 */
[----:B------:R-:W-:Y:S01]  /*3250*/  LOP3.LUT R156, R161, 0x1f, RZ, 0xc0, !PT ;  /* 0x0000001fa19c7812 */ /* 0x000fe200078ec0ff */
[C---:B---3--:R-:W-:Y:S01]  /*3260*/  IMAD.SHL.U32 R4, R146.reuse, 0x40, RZ ;  /* 0x0000004092047824 */ /* 0x048fe200078e00ff */
[----:B------:R-:W0:Y:S01]  /*3270*/  LDGDEPBAR ;  /* 0x00000000000079af */ /* 0x000e220000000000 */
[----:B------:R-:W-:Y:S01]  /*3280*/  SHF.L.U64.HI R2, R146, 0x6, R147 ;  /* 0x0000000692027819 */ /* 0x000fe20000010293 */
[----:B------:R-:W-:Y:S01]  /*3290*/  BSSY.RECONVERGENT B0, `(.L_x_1477) ;  /* 0x000001c000007945 */ /* 0x000fe20003800200 */
[----:B------:R-:W-:Y:S01]  /*32a0*/  SHF.R.U32.HI R152, RZ, 0x5, R161 ;  /* 0x00000005ff987819 */ /* 0x000fe200000116a1 */
[----:B------:R-:W-:Y:S01]  /*32b0*/  IMAD.WIDE.U32 R4, R4, R13, RZ ;  /* 0x0000000d04047225 */ /* 0x000fe200078e00ff */
[----:B------:R-:W-:-:S03]  /*32c0*/  IADD3 R155, PT, PT, R60, -UR17, R155 ;  /* 0x800000113c9b7c10 */ /* 0x000fc6000fffe09b */
[----:B------:R-:W-:-:S04]  /*32d0*/  IMAD R2, R2, R13, RZ ;  /* 0x0000000d02027224 */ /* 0x000fc800078e02ff */
[----:B------:R-:W-:Y:S02]  /*32e0*/  IMAD.IADD R7, R5, 0x1, R2 ;  /* 0x0000000105077824 */ /* 0x000fe400078e0202 */
[----:B-----5:R-:W-:-:S04]  /*32f0*/  IMAD R0, R25, UR4, R26 ;  /* 0x0000000419007c24 */ /* 0x020fc8000f8e021a */
[----:B------:R-:W-:-:S05]  /*3300*/  IMAD.SHL.U32 R0, R0, 0x20, RZ ;  /* 0x0000002000007824 */ /* 0x000fca00078e00ff */
[----:B------:R-:W-:Y:S01]  /*3310*/  IADD3 R156, P2, P0, R0, R16, R156 ;  /* 0x00000010009c7210 */ /* 0x000fe2000785e09c */
[----:B------:R-:W-:-:S04]  /*3320*/  DEPBAR.LE SB0, 0x0 ;  /* 0x000080000000791a */ /* 0x000fc80000000000 */
[----:B------:R-:W-:Y:S01]  /*3330*/  SHF.R.S32.HI R0, RZ, 0x1f, R0 ;  /* 0x0000001fff007819 */ /* 0x000fe20000011400 */
[----:B--2---:R-:W-:-:S03]  /*3340*/  IMAD R152, R3, 0x8, R152 ;  /* 0x0000000803987824 */ /* 0x004fc600078e0298 */
[----:B------:R-:W-:Y:S01]  /*3350*/  IADD3.X R154, PT, PT, R0, R17, RZ, P2, P0 ;  /* 0x00000011009a7210 */ /* 0x000fe200017e04ff */
        /* <DEDUP_REMOVED lines=12> */
.L_x_1479:
[----:B------:R3:W-:Y:S01]  /*3420*/  STS.128 [R205+0x6000], RZ ;  /* 0x006000ffcd007388 */ /* 0x0007e20000000c00 */
[----:B------:R-:W-:Y:S05]  /*3430*/  BRA `(.L_x_1480) ;  /* 0x0000000000047947 */ /* 0x000fea0003800000 */
.L_x_1478:
[----:B------:R2:W-:Y:S02]  /*3440*/  STS.128 [R205+0x6000], RZ ;  /* 0x006000ffcd007388 */ /* 0x0005e40000000c00 */
.L_x_1480:
[----:B------:R-:W-:Y:S05]  /*3450*/  BSYNC.RECONVERGENT B0 ;  /* 0x0000000000007941 */ /* 0x000fea0003800200 */
.L_x_1477:
[-C--:B------:R-:W-:Y:S01]  /*3460*/  ISETP.GE.AND P0, PT, R20, R12.reuse, PT ;  /* 0x0000000c1400720c */ /* 0x080fe20003f06270 */
[----:B--2---:R-:W-:Y:S01]  /*3470*/  IMAD.SHL.U32 R2, R161, 0x20, RZ ;  /* 0x00000020a1027824 */ /* 0x004fe200078e00ff */
[----:B------:R-:W-:Y:S01]  /*3480*/  LOP3.LUT R0, R15, 0x8, R161, 0x78, !PT ;  /* 0x000000080f007812 */ /* 0x000fe200078e78a1 */
[----:B------:R-:W-:Y:S01]  /*3490*/  BSSY.RECONVERGENT B0, `(.L_x_1481) ;  /* 0x0000017000007945 */ /* 0x000fe20003800200 */
[----:B------:R-:W-:Y:S02]  /*34a0*/  LOP3.LUT R187, R187, 0x400, RZ, 0xc0, !PT ;  /* 0x00000400bbbb7812 */ /* 0x000fe400078ec0ff */
[----:B------:R-:W-:Y:S02]  /*34b0*/  LOP3.LUT R2, R158, 0x7c00, R2, 0xf8, !PT ;  /* 0x00007c009e027812 */ /* 0x000fe400078ef802 */
[-C--:B------:R-:W-:Y:S01]  /*34c0*/  ISETP.GE.AND P2, PT, R19, R12.reuse, PT ;  /* 0x0000000c1300720c */ /* 0x080fe20003f46270 */
[----:B------:R-:W-:Y:S01]  /*34d0*/  IMAD R187, R0, 0x2, R187 ;  /* 0x0000000200bb7824 */ /* 0x000fe200078e02bb */
[----:B------:R-:W-:Y:S01]  /*34e0*/  ISETP.GE.AND P1, PT, R18, R12, PT ;  /* 0x0000000c1200720c */ /* 0x000fe20003f26270 */
[----:B------:R-:W-:-:S02]  /*34f0*/  IMAD.IADD R0, R157, 0x1, R2 ;  /* 0x000000019d007824 */ /* 0x000fc400078e0202 */
[----:B------:R2:W-:Y:S01]  /*3500*/  @P0 STS.128 [R205+0x6800], RZ ;  /* 0x006800ffcd000388 */ /* 0x0005e20000000c00 */
[----:B------:R-:W-:Y:S09]  /*3510*/  @P0 BRA `(.L_x_1482) ;  /* 0x0000000000380947 */ /* 0x000ff20003800000 */
        /* <DEDUP_REMOVED lines=14> */
.L_x_1482:
[----:B------:R-:W-:Y:S05]  /*3600*/  BSYNC.RECONVERGENT B0 ;  /* 0x0000000000007941 */ /* 0x000fea0003800200 */
.L_x_1481:
        /* <DEDUP_REMOVED lines=16> */
.L_x_1484:
[----:B------:R-:W-:Y:S05]  /*3710*/  BSYNC.RECONVERGENT B0 ;  /* 0x0000000000007941 */ /* 0x000fea0003800200 */
.L_x_1483:
        /* <DEDUP_REMOVED lines=17> */
.L_x_1486:
[----:B------:R-:W-:Y:S05]  /*3830*/  BSYNC.RECONVERGENT B0 ;  /* 0x0000000000007941 */ /* 0x000fea0003800200 */
.L_x_1485:
[----:B------:R-:W-:Y:S01]  /*3840*/  LDSM.16.M88.4 R8, [R192] ;  /* 0x00000000c008783b */ /* 0x000fe20000000200 */
[----:B------:R-:W-:Y:S01]  /*3850*/  R2P PR, R161, 0x6 ;  /* 0x00000006a1007804 */ /* 0x000fe20000000000 */
[----:B------:R-:W-:Y:S01]  /*3860*/  IMAD.MOV.U32 R0, RZ, RZ, 0x20 ;  /* 0x00000020ff007424 */ /* 0x000fe200078e00ff */
[----:B------:R-:W-:Y:S01]  /*3870*/  ISETP.GT.U32.AND P0, PT, R208, R252, PT ;  /* 0x000000fcd000720c */ /* 0x000fe20003f04070 */
[----:B------:R-:W5:Y:S01]  /*3880*/  LDSM.16.M88.4 R12, [R187+UR5+0x4000] ;  /* 0x00400005bb0c783b */ /* 0x000f620008000200 */
[----:B-1----:R-:W-:Y:S02]  /*3890*/  VIADD R3, R187, UR5 ;  /* 0x00000005bb037c36 */ /* 0x002fe40008000000 */
[----:B------:R-:W-:Y:S01]  /*38a0*/  SEL R0, R0, 0xffffffe0, !P1 ;  /* 0xffffffe000007807 */ /* 0x000fe20004800000 */
[----:B------:R-:W1:Y:S01]  /*38b0*/  LDSM.16.M88.4 R4, [R192+0x2000] ;  /* 0x00200000c004783b */ /* 0x000e620000000200 */
[----:B------:R-:W-:Y:S02]  /*38c0*/  IMAD.MOV.U32 R2, RZ, RZ, 0x40 ;  /* 0x00000040ff027424 */ /* 0x000fe400078e00ff */
[----:B------:R-:W-:Y:S01]  /*38d0*/  IMAD.U32 R196, R160, 0x10000, RZ ;  /* 0x00010000a0c47824 */ /* 0x000fe200078e00ff */
[----:B------:R-:W2:Y:S01]  /*38e0*/  LDSM.16.M88.4 R20, [R187+UR5+0x5000] ;  /* 0x00500005bb14783b */ /* 0x000ea20008000200 */
[--C-:B------:R-:W-:Y:S01]  /*38f0*/  IMAD.IADD R191, R3, 0x1, R0.reuse ;  /* 0x0000000103bf7824 */ /* 0x100fe200078e0200 */
[----:B------:R-:W-:Y:S01]  /*3900*/  SEL R2, R2, 0xffffffc0, !P2 ;  /* 0xffffffc002027807 */ /* 0x000fe20005000000 */
[----:B------:R-:W-:Y:S01]  /*3910*/  IMAD.IADD R195, R192, 0x1, R0 ;  /* 0x00000001c0c37824 */ /* 0x000fe200078e0200 */
[----:B------:R-:W3:Y:S01]  /*3920*/  LDSM.16.M88.4 R24, [R187+UR5+0x4800] ;  /* 0x00480005bb18783b */ /* 0x000ee20008000200 */
[----:B------:R-:W-:-:S02]  /*3930*/  LOP3.LUT R196, R160, 0xff0000, R196, 0xf8, !PT ;  /* 0x00ff0000a0c47812 */ /* 0x000fc400078ef8c4 */
[--C-:B------:R-:W-:Y:S01]  /*3940*/  IMAD.IADD R193, R192, 0x1, R2.reuse ;  /* 0x00000001c0c17824 */ /* 0x100fe200078e0202 */
[----:B------:R-:W4:Y:S01]  /*3950*/  LDSM.16.M88.4 R16, [R187+UR5+0x5800] ;  /* 0x00580005bb10783b */ /* 0x000f220008000200 */
[----:B------:R-:W-:Y:S01]  /*3960*/  IMAD.IADD R186, R3, 0x1, R2 ;  /* 0x0000000103ba7824 */ /* 0x000fe200078e0202 */
[----:B------:R-:W-:Y:S01]  /*3970*/  LOP3.LUT R3, R159, 0x1f0, RZ, 0xc0, !PT ;  /* 0x000001f09f037812 */ /* 0x000fe200078ec0ff */
[C---:B------:R-:W-:Y:S01]  /*3980*/  IMAD.IADD R194, R0.reuse, 0x1, R193 ;  /* 0x0000000100c27824 */ /* 0x040fe200078e02c1 */
[----:B------:R-:W-:Y:S01]  /*3990*/  LDSM.16.M88.4 R32, [R191+0x5000] ;  /* 0x00500000bf20783b */ /* 0x000fe20000000200 */
[----:B------:R-:W-:-:S03]  /*39a0*/  IMAD.IADD R190, R0, 0x1, R186 ;  /* 0x0000000100be7824 */ /* 0x000fc600078e02ba */
[----:B------:R-:W-:Y:S04]  /*39b0*/  LDSM.16.M88.4 R36, [R191+0x4800] ;  /* 0x00480000bf24783b */ /* 0x000fe80000000200 */
[----:B------:R-:W-:Y:S04]  /*39c0*/  LDSM.16.M88.4 R40, [R191+0x4000] ;  /* 0x00400000bf28783b */ /* 0x000fe80000000200 */
[----:B------:R-:W-:Y:S04]  /*39d0*/  LDSM.16.M88.4 R28, [R191+0x5800] ;  /* 0x00580000bf1c783b */ /* 0x000fe80000000200 */
[----:B------:R-:W0:Y:S01]  /*39e0*/  LDGDEPBAR ;  /* 0x00000000000079af */ /* 0x000e220000000000 */
[-C--:B-----5:R-:W-:Y:S08]  /*39f0*/  HMMA.16816.F32 R100, R8, R12.reuse, RZ ;  /* 0x0000000c0864723c */ /* 0x0a0ff000000018ff */
[C---:B-1----:R-:W-:Y:S08]  /*3a00*/  HMMA.16816.F32 R44, R4.reuse, R12, RZ ;  /* 0x0000000c042c723c */ /* 0x042ff000000018ff */
[-C--:B------:R-:W-:Y:S08]  /*3a10*/  HMMA.16816.F32 R84, R4, R14.reuse, RZ ;  /* 0x0000000e0454723c */ /* 0x080ff000000018ff */
[----:B------:R-:W-:Y:S01]  /*3a20*/  HMMA.16816.F32 R96, R8, R14, RZ ;  /* 0x0000000e0860723c */ /* 0x000fe200000018ff */
[----:B------:R-:W1:Y:S07]  /*3a30*/  LDSM.16.M88.4 R12, [R195+0x2000] ;  /* 0x00200000c30c783b */ /* 0x000e6e0000000200 */
[C---:B--2---:R-:W-:Y:S08]  /*3a40*/  HMMA.16816.F32 R52, R4.reuse, R20, RZ ;  /* 0x000000140434723c */ /* 0x044ff000000018ff */
[C---:B---3--:R-:W-:Y:S08]  /*3a50*/  HMMA.16816.F32 R48, R4.reuse, R24, RZ ;  /* 0x000000180430723c */ /* 0x048ff000000018ff */
[C---:B----4-:R-:W-:Y:S08]  /*3a60*/  HMMA.16816.F32 R56, R4.reuse, R16, RZ ;  /* 0x000000100438723c */ /* 0x050ff000000018ff */
[C---:B------:R-:W-:Y:S08]  /*3a70*/  HMMA.16816.F32 R92, R4.reuse, R26, RZ ;  /* 0x0000001a045c723c */ /* 0x040ff000000018ff */
[C---:B------:R-:W-:Y:S08]  /*3a80*/  HMMA.16816.F32 R88, R4.reuse, R22, RZ ;  /* 0x000000160458723c */ /* 0x040ff000000018ff */
[----:B------:R-:W-:Y:S01]  /*3a90*/  HMMA.16816.F32 R76, R4, R18, RZ ;  /* 0x00000012044c723c */ /* 0x000fe200000018ff */
[----:B------:R-:W2:Y:S07]  /*3aa0*/  LDSM.16.M88.4 R4, [R195] ;  /* 0x00000000c304783b */ /* 0x000eae0000000200 */
[C---:B------:R-:W-:Y:S08]  /*3ab0*/  HMMA.16816.F32 R64, R8.reuse, R20, RZ ;  /* 0x000000140840723c */ /* 0x040ff000000018ff */
[C---:B------:R-:W-:Y:S08]  /*3ac0*/  HMMA.16816.F32 R68, R8.reuse, R22, RZ ;  /* 0x000000160844723c */ /* 0x040ff000000018ff */
[C---:B------:R-:W-:Y:S08]  /*3ad0*/  HMMA.16816.F32 R72, R8.reuse, R24, RZ ;  /* 0x000000180848723c */ /* 0x040ff000000018ff */
[C---:B------:R-:W-:Y:S08]  /*3ae0*/  HMMA.16816.F32 R80, R8.reuse, R26, RZ ;  /* 0x0000001a0850723c */ /* 0x040ff000000018ff */
[C---:B------:R-:W-:Y:S08]  /*3af0*/  HMMA.16816.F32 R20, R8.reuse, R16, RZ ;  /* 0x000000100814723c */ /* 0x040ff000000018ff */
[----:B------:R-:W-:Y:S01]  /*3b00*/  HMMA.16816.F32 R8, R8, R18, RZ ;  /* 0x000000120808723c */ /* 0x000fe200000018ff */
[----:B------:R-:W-:Y:S07]  /*3b10*/  LDSM.16.M88.4 R16, [R193+0x2000] ;  /* 0x00200000c110783b */ /* 0x000fee0000000200 */
[C---:B-1----:R-:W-:Y:S01]  /*3b20*/  HMMA.16816.F32 R108, R12.reuse, R32, R52 ;  /* 0x000000200c6c723c */ /* 0x042fe20000001834 */
[----:B------:R-:W1:Y:S07]  /*3b30*/  LDSM.16.M88.4 R52, [R186+0x4000] ;  /* 0x00400000ba34783b */ /* 0x000e6e0000000200 */
[C---:B------:R-:W-:Y:S01]  /*3b40*/  HMMA.16816.F32 R112, R12.reuse, R36, R48 ;  /* 0x000000240c70723c */ /* 0x040fe20000001830 */
[----:B------:R-:W3:Y:S07]  /*3b50*/  LDSM.16.M88.4 R48, [R186+0x4800] ;  /* 0x00480000ba30783b */ /* 0x000eee0000000200 */
[C---:B------:R-:W-:Y:S01]  /*3b60*/  HMMA.16816.F32 R24, R12.reuse, R40, R44 ;  /* 0x000000280c18723c */ /* 0x040fe2000000182c */
[----:B------:R-:W4:Y:S07]  /*3b70*/  LDSM.16.M88.4 R44, [R186+0x5000] ;  /* 0x00500000ba2c783b */ /* 0x000f2e0000000200 */
[C---:B------:R-:W-:Y:S01]  /*3b80*/  HMMA.16816.F32 R124, R12.reuse, R28, R56 ;  /* 0x0000001c0c7c723c */ /* 0x040fe20000001838 */
[----:B------:R-:W5:Y:S07]  /*3b90*/  LDSM.16.M88.4 R56, [R186+0x5800] ;  /* 0x00580000ba38783b */ /* 0x000f6e0000000200 */
[C---:B------:R-:W-:Y:S08]  /*3ba0*/  HMMA.16816.F32 R148, R12.reuse, R42, R84 ;  /* 0x0000002a0c94723c */ /* 0x040ff00000001854 */
[C---:B------:R-:W-:Y:S08]  /*3bb0*/  HMMA.16816.F32 R84, R12.reuse, R38, R92 ;  /* 0x000000260c54723c */ /* 0x040ff0000000185c */
[C---:B------:R-:W-:Y:S08]  /*3bc0*/  HMMA.16816.F32 R140, R12.reuse, R34, R88 ;  /* 0x000000220c8c723c */ /* 0x040ff00000001858 */
[----:B------:R-:W-:Y:S01]  /*3bd0*/  HMMA.16816.F32 R120, R12, R30, R76 ;  /* 0x0000001e0c78723c */ /* 0x000fe2000000184c */
[----:B------:R-:W5:Y:S07]  /*3be0*/  LDSM.16.M88.4 R12, [R193] ;  /* 0x00000000c10c783b */ /* 0x000f6e0000000200 */
[C---:B--2---:R-:W-:Y:S08]  /*3bf0*/  HMMA.16816.F32 R116, R4.reuse, R40, R100 ;  /* 0x000000280474723c */ /* 0x044ff00000001864 */
[C---:B------:R-:W-:Y:S08]  /*3c00*/  HMMA.16816.F32 R128, R4.reuse, R36, R72 ;  /* 0x000000240480723c */ /* 0x040ff00000001848 */
[C---:B------:R-:W-:Y:S08]  /*3c10*/  HMMA.16816.F32 R132, R4.reuse, R32, R64 ;  /* 0x000000200484723c */ /* 0x040ff00000001840 */
[C---:B------:R-:W-:Y:S01]  /*3c20*/  HMMA.16816.F32 R136, R4.reuse, R28, R20 ;  /* 0x0000001c0488723c */ /* 0x040fe20000001814 */
[----:B------:R-:W-:Y:S07]  /*3c30*/  LDSM.16.M88.4 R20, [R190+0x5800] ;  /* 0x00580000be14783b */ /* 0x000fee0000000200 */
[C---:B------:R-:W-:Y:S08]  /*3c40*/  HMMA.16816.F32 R40, R4.reuse, R42, R96 ;  /* 0x0000002a0428723c */ /* 0x040ff00000001860 */
[C---:B------:R-:W-:Y:S08]  /*3c50*/  HMMA.16816.F32 R36, R4.reuse, R38, R80 ;  /* 0x000000260424723c */ /* 0x040ff00000001850 */
[C---:B------:R-:W-:Y:S01]  /*3c60*/  HMMA.16816.F32 R104, R4.reuse, R34, R68 ;  /* 0x000000220468723c */ /* 0x040fe20000001844 */
[----:B------:R-:W-:Y:S07]  /*3c70*/  LDSM.16.M88.4 R32, [R190+0x4000] ;  /* 0x00400000be20783b */ /* 0x000fee0000000200 */
[----:B------:R-:W-:Y:S01]  /*3c80*/  HMMA.16816.F32 R100, R4, R30, R8 ;  /* 0x0000001e0464723c */ /* 0x000fe20000001808 */
[----:B------:R-:W2:Y:S04]  /*3c90*/  LDSM.16.M88.4 R4, [R194+0x2000] ;  /* 0x00200000c204783b */ /* 0x000ea80000000200 */
[----:B------:R-:W2:Y:S03]  /*3ca0*/  LDSM.16.M88.4 R28, [R190+0x4800] ;  /* 0x00480000be1c783b */ /* 0x000ea60000000200 */
[----:B-1----:R-:W-:Y:S01]  /*3cb0*/  HMMA.16816.F32 R96, R16, R52, R24 ;  /* 0x000000341060723c */ /* 0x002fe20000001818 */
[----:B------:R-:W1:Y:S04]  /*3cc0*/  LDSM.16.M88.4 R24, [R190+0x5000] ;  /* 0x00500000be18783b */ /* 0x000e680000000200 */
[----:B------:R-:W1:Y:S01]  /*3cd0*/  LDSM.16.M88.4 R8, [R194] ;  /* 0x00000000c208783b */ /* 0x000e620000000200 */
[----:B------:R-:W-:-:S04]  /*3ce0*/  DEPBAR.LE SB0, 0x0 ;  /* 0x000080000000791a */ /* 0x000fc80000000000 */
[C---:B---3--:R-:W-:Y:S08]  /*3cf0*/  HMMA.16816.F32 R88, R16.reuse, R48, R112 ;  /* 0x000000301058723c */ /* 0x048ff00000001870 */
[C---:B------:R-:W-:Y:S08]  /*3d00*/  HMMA.16816.F32 R92, R16.reuse, R54, R148 ;  /* 0x00000036105c723c */ /* 0x040ff00000001894 */
[C---:B----4-:R-:W-:Y:S08]  /*3d10*/  HMMA.16816.F32 R80, R16.reuse, R44, R108 ;  /* 0x0000002c1050723c */ /* 0x050ff0000000186c */
[C---:B-----5:R-:W-:Y:S08]  /*3d20*/  HMMA.16816.F32 R72, R16.reuse, R56, R124 ;  /* 0x000000381048723c */ /* 0x060ff0000000187c */
        /* <DEDUP_REMOVED lines=11> */
[C---:B--2---:R-:W-:Y:S08]  /*3de0*/  HMMA.16816.F32 R104, R4.reuse, R34, R92 ;  /* 0x000000220468723c */ /* 0x044ff0000000185c */
[C---:B------:R-:W-:Y:S08]  /*3df0*/  HMMA.16816.F32 R116, R4.reuse, R28, R88 ;  /* 0x0000001c0474723c */ /* 0x040ff00000001858 */
[C---:B------:R-:W-:Y:S08]  /*3e00*/  HMMA.16816.F32 R96, R4.reuse, R32, R96 ;  /* 0x000000200460723c */ /* 0x040ff00000001860 */
[C---:B------:R-:W-:Y:S08]  /*3e10*/  HMMA.16816.F32 R112, R4.reuse, R30, R84 ;  /* 0x0000001e0470723c */ /* 0x040ff00000001854 */
[C---:B-1----:R-:W-:Y:S08]  /*3e20*/  HMMA.16816.F32 R108, R4.reuse, R24, R80 ;  /* 0x00000018046c723c */ /* 0x042ff00000001850 */
[C---:B------:R-:W-:Y:S08]  /*3e30*/  HMMA.16816.F32 R100, R4.reuse, R26, R76 ;  /* 0x0000001a0464723c */ /* 0x040ff0000000184c */
[C---:B------:R-:W-:Y:S08]  /*3e40*/  HMMA.16816.F32 R92, R4.reuse, R20, R72 ;  /* 0x00000014045c723c */ /* 0x040ff00000001848 */
[----:B------:R-:W-:Y:S01]  /*3e50*/  HMMA.16816.F32 R88, R4, R22, R68 ;  /* 0x000000160458723c */ /* 0x000fe20000001844 */
[----:B------:R-:W-:-:S04]  /*3e60*/  SHF.R.U32.HI R4, RZ, 0x2, R161 ;  /* 0x00000002ff047819 */ /* 0x000fc800000116a1 */
[----:B------:R-:W-:-:S03]  /*3e70*/  LOP3.LUT R4, R4, 0x7, RZ, 0xc0, !PT ;  /* 0x0000000704047812 */ /* 0x000fc600078ec0ff */
[----:B------:R-:W-:Y:S01]  /*3e80*/  HMMA.16816.F32 R84, R8, R32, R64 ;  /* 0x000000200854723c */ /* 0x000fe20000001840 */
[----:B------:R-:W-:-:S04]  /*3e90*/  IADD3 R4, PT, PT, R4, UR16, R3 ;  /* 0x0000001004047c10 */ /* 0x000fc8000fffe003 */
[C---:B------:R-:W-:Y:S02]  /*3ea0*/  IADD3 R3, PT, PT, R4.reuse, 0x1, R155 ;  /* 0x0000000104037810 */ /* 0x040fe40007ffe09b */
[-C--:B------:R-:W-:Y:S01]  /*3eb0*/  IADD3 R197, PT, PT, R4, R60.reuse, -R197 ;  /* 0x0000003c04c57210 */ /* 0x080fe20007ffe8c5 */
[C---:B------:R-:W-:Y:S01]  /*3ec0*/  HMMA.16816.F32 R80, R8.reuse, R34, R52 ;  /* 0x000000220850723c */ /* 0x040fe20000001834 */
[C---:B------:R-:W-:Y:S02]  /*3ed0*/  VIMNMX R198, PT, PT, R3.reuse, R60, PT ;  /* 0x0000003c03c67248 */ /* 0x040fe40003fe0100 */
[C-C-:B------:R-:W-:Y:S02]  /*3ee0*/  VIADDMNMX R200, R3.reuse, 0x8, R60.reuse, PT ;  /* 0x0000000803c87846 */ /* 0x140fe4000380013c */
[C-C-:B------:R-:W-:Y:S02]  /*3ef0*/  VIADDMNMX R199, R3.reuse, 0x40, R60.reuse, PT ;  /* 0x0000004003c77846 */ /* 0x140fe4000380013c */
[----:B------:R-:W-:Y:S01]  /*3f00*/  VIADDMNMX R201, R3, 0x48, R60, PT ;  /* 0x0000004803c97846 */ /* 0x000fe2000380013c */
        /* <DEDUP_REMOVED lines=8> */
[----:B------:R-:W1:Y:S01]  /*3f90*/  LDCU UR4, c[0x0][0x440] ;  /* 0x00008800ff0477ac */ /* 0x000e620008000800 */
[----:B------:R-:W-:Y:S01]  /*3fa0*/  VIADD R3, R206, 0xfffffffe ;  /* 0xfffffffece037836 */ /* 0x000fe20000000000 */
[----:B------:R-:W-:Y:S03]  /*3fb0*/  BSSY.RECONVERGENT B0, `(.L_x_1488) ;  /* 0x000002b000007945 */ /* 0x000fe60003800200 */
[----:B------:R-:W-:-:S04]  /*3fc0*/  IMAD.WIDE.U32 R4, R63, R3, RZ ;  /* 0x000000033f047225 */ /* 0x000fc800078e00ff */
[----:B------:R-:W-:-:S04]  /*3fd0*/  IMAD R6, R153, R3, RZ ;  /* 0x0000000399067224 */ /* 0x000fc800078e02ff */
        /* <DEDUP_REMOVED lines=40> */
.L_x_1489:
[----:B------:R-:W-:Y:S05]  /*4260*/  BSYNC.RECONVERGENT B0 ;  /* 0x0000000000007941 */ /* 0x000fea0003800200 */
.L_x_1488:
[----:B------:R-:W0:Y:S02]  /*4270*/  LDGDEPBAR ;  /* 0x00000000000079af */ /* 0x000e240000000000 */
.L_x_1487:
[----:B------:R-:W-:Y:S01]  /*4280*/  IMAD.SHL.U32 R3, R161, 0x2, RZ ;  /* 0x00000002a1037824 */ /* 0x000fe200078e00ff */
[----:B------:R-:W-:Y:S01]  /*4290*/  UIADD3 UR4, UPT, UPT, UR21, -0x4498517b, URZ ;  /* 0xbb67ae8515047890 */ /* 0x000fe2000fffe0ff */
[C---:B--2---:R-:W-:Y:S01]  /*42a0*/  VIADD R5, R197.reuse, 0x8 ;  /* 0x00000008c5057836 */ /* 0x044fe20000000000 */
[----:B------:R-:W-:Y:S01]  /*42b0*/  UIADD3 UR15, UPT, UPT, UR20, -0x61c88647, URZ ;  /* 0x9e3779b9140f7890 */ /* 0x000fe2000fffe0ff */
[----:B------:R-:W-:Y:S01]  /*42c0*/  VIADD R4, R197, 0x40 ;  /* 0x00000040c5047836 */ /* 0x000fe20000000000 */
[----:B------:R-:W-:Y:S01]  /*42d0*/  LOP3.LUT R247, R3, 0x6, RZ, 0xc0, !PT ;  /* 0x0000000603f77812 */ /* 0x000fe200078ec0ff */
[----:B------:R2:W-:Y:S01]  /*42e0*/  STL [R1+0x58], R3 ;  /* 0x0000580301007387 */ /* 0x0005e20000100800 */
[----:B------:R-:W-:Y:S01]  /*42f0*/  VIADD R20, R197, 0x48 ;  /* 0x00000048c5147836 */ /* 0x000fe20000000000 */
[----:B------:R-:W-:Y:S01]  /*4300*/  UIADD3 UR11, UPT, UPT, UR20, 0x3c6ef372, URZ ;  /* 0x3c6ef372140b7890 */ /* 0x000fe2000fffe0ff */
[----:B------:R-:W-:Y:S01]  /*4310*/  IMAD.WIDE.U32 R250, R152, -0x326172a9, RZ ;  /* 0xcd9e8d5798fa7825 */ /* 0x000fe200078e00ff */
[----:B------:R-:W-:Y:S01]  /*4320*/  UIADD3 UR14, UPT, UPT, UR21, 0x76cf5d0a, URZ ;  /* 0x76cf5d0a150e7890 */ /* 0x000fe2000fffe0ff */
[----:B------:R-:W-:Y:S01]  /*4330*/  STL [R1+0x18], R247 ;  /* 0x000018f701007387 */ /* 0x000fe20000100800 */
[----:B------:R-:W-:Y:S01]  /*4340*/  UIADD3 UR9, UPT, UPT, UR20, -0x255992d5, URZ ;  /* 0xdaa66d2b14097890 */ /* 0x000fe2000fffe0ff */
[----:B------:R-:W-:Y:S01]  /*4350*/  IMAD.WIDE.U32 R162, R156, -0x2daee0ad, RZ ;  /* 0xd2511f539ca27825 */ /* 0x000fe200078e00ff */
[----:B------:R-:W-:-:S02]  /*4360*/  UIADD3 UR8, UPT, UPT, UR20, 0x78dde6e4, URZ ;  /* 0x78dde6e414087890 */ /* 0x000fc4000fffe0ff */
[----:B------:R-:W-:Y:S02]  /*4370*/  UIADD3 UR24, UPT, UPT, UR21, -0x126145ec, URZ ;  /* 0xed9eba1415187890 */ /* 0x000fe4000fffe0ff */
[----:B------:R-:W-:Y:S01]  /*4380*/  UIADD3 UR23, UPT, UPT, UR21, -0x56f99767, URZ ;  /* 0xa906689915177890 */ /* 0x000fe2000fffe0ff */
[----:B------:R-:W-:Y:S01]  /*4390*/  STL.64 [R1+0x40], R162 ;  /* 0x000040a201007387 */ /* 0x000fe20000100a00 */
[----:B------:R-:W3:Y:S01]  /*43a0*/  LDCU UR17, c[0x0][0x45c] ;  /* 0x00008b80ff1177ac */ /* 0x000ee20008000800 */
[----:B------:R-:W-:Y:S02]  /*43b0*/  UIADD3 UR6, UPT, UPT, UR20, -0x4ab325aa, URZ ;  /* 0xb54cda5614067890 */ /* 0x000fe4000fffe0ff */
[----:B------:R-:W-:Y:S02]  /*43c0*/  UIADD3 UR7, UPT, UPT, UR20, 0x1715609d, URZ ;  /* 0x1715609d14077890 */ /* 0x000fe4000fffe0ff */
[----:B------:R-:W-:Y:S01]  /*43d0*/  UIADD3 UR22, UPT, UPT, UR21, 0x646e171e, URZ ;  /* 0x646e171e15167890 */ /* 0x000fe2000fffe0ff */
[----:B--2---:R-:W-:-:S04]  /*43e0*/  IMAD R3, R208, 0x40, R247 ;  /* 0x00000040d0037824 */ /* 0x004fc800078e02f7 */
[----:B-1----:R-:W-:Y:S01]  /*43f0*/  VIADD R13, R3, 0x1 ;  /* 0x00000001030d7836 */ /* 0x002fe20000000000 */
[----:B------:R-:W-:Y:S01]  /*4400*/  ISETP.GT.AND P0, PT, R5, R3, PT ;  /* 0x000000030500720c */ /* 0x000fe20003f04270 */
[C---:B------:R-:W-:Y:S02]  /*4410*/  VIADD R12, R3.reuse, 0x8 ;  /* 0x00000008030c7836 */ /* 0x040fe40000000000 */
[C---:B------:R-:W-:Y:S01]  /*4420*/  VIADD R6, R3.reuse, 0x20 ;  /* 0x0000002003067836 */ /* 0x040fe20000000000 */
[----:B------:R-:W-:Y:S01]  /*4430*/  FSEL R19, R86, -INF , !P0 ;  /* 0xff80000056137808 */ /* 0x000fe20004000000 */
[----:B------:R-:W-:Y:S01]  /*4440*/  VIADD R14, R3, 0x21 ;  /* 0x00000021030e7836 */ /* 0x000fe20000000000 */
[----:B------:R-:W-:Y:S01]  /*4450*/  ISETP.GT.AND P0, PT, R5, R13, PT ;  /* 0x0000000d0500720c */ /* 0x000fe20003f04270 */
[----:B------:R-:W-:Y:S01]  /*4460*/  VIADD R11, R3, 0x9 ;  /* 0x00000009030b7836 */ /* 0x000fe20000000000 */
[----:B------:R-:W-:Y:S01]  /*4470*/  ISETP.GT.AND P2, PT, R5, R12, PT ;  /* 0x0000000c0500720c */ /* 0x000fe20003f44270 */
[----:B------:R-:W-:Y:S01]  /*4480*/  VIADD R7, R3, 0x19 ;  /* 0x0000001903077836 */ /* 0x000fe20000000000 */
[----:B------:R-:W-:Y:S01]  /*4490*/  FSEL R22, R87, -INF , !P0 ;  /* 0xff80000057167808 */ /* 0x000fe20004000000 */
[C---:B------:R-:W-:Y:S01]  /*44a0*/  VIADD R25, R3.reuse, 0x39 ;  /* 0x0000003903197836 */ /* 0x040fe20000000000 */
        /* <DEDUP_REMOVED lines=8> */
[----:B------:R-:W-:Y:S01]  /*4530*/  FSEL R41, R70, -INF , !P0 ;  /* 0xff80000046297808 */ /* 0x000fe20004000000 */
[----:B------:R-:W-:Y:S01]  /*4540*/  VIADD R8, R3, 0x18 ;  /* 0x0000001803087836 */ /* 0x000fe20000000000 */
[----:B------:R-:W-:Y:S01]  /*4550*/  FSEL R40, R71, -INF , !P2 ;  /* 0xff80000047287808 */ /* 0x000fe20005000000 */
[----:B------:R-:W-:Y:S01]  /*4560*/  VIADD R17, R3, 0x29 ;  /* 0x0000002903117836 */ /* 0x000fe20000000000 */
[----:B------:R-:W-:Y:S01]  /*4570*/  ISETP.GT.AND P3, PT, R5, R7, PT ;  /* 0x000000070500720c */ /* 0x000fe20003f64270 */
[----:B------:R-:W-:Y:S01]  /*4580*/  VIADD R21, R3, 0x30 ;  /* 0x0000003003157836 */ /* 0x000fe20000000000 */
[----:B------:R-:W-:Y:S01]  /*4590*/  ISETP.GT.AND P0, PT, R5, R25, PT ;  /* 0x000000190500720c */ /* 0x000fe20003f04270 */
[----:B------:R-:W-:Y:S01]  /*45a0*/  VIADD R23, R3, 0x31 ;  /* 0x0000003103177836 */ /* 0x000fe20000000000 */
[----:B------:R-:W-:-:S02]  /*45b0*/  ISETP.GT.AND P2, PT, R4, R3, PT ;  /* 0x000000030400720c */ /* 0x000fc40003f44270 */
[----:B------:R-:W-:Y:S02]  /*45c0*/  FSEL R29, R83, -INF , !P5 ;  /* 0xff800000531d7808 */ /* 0x000fe40006800000 */
[----:B------:R-:W-:Y:S02]  /*45d0*/  ISETP.GT.AND P5, PT, R5, R16, PT ;  /* 0x000000100500720c */ /* 0x000fe40003fa4270 */
[----:B------:R-:W-:Y:S02]  /*45e0*/  FSEL R37, R75, -INF , !P3 ;  /* 0xff8000004b257808 */ /* 0x000fe40005800000 */
[----:B------:R-:W-:Y:S02]  /*45f0*/  FSEL R18, R96, -INF , !P2 ;  /* 0xff80000060127808 */ /* 0x000fe40005000000 */
[----:B------:R-:W-:Y:S02]  /*4600*/  FSEL R71, R59, -INF , !P0 ;  /* 0xff8000003b477808 */ /* 0x000fe40004000000 */
[----:B------:R-:W-:-:S02]  /*4610*/  ISETP.GT.AND P3, PT, R5, R24, PT ;  /* 0x000000180500720c */ /* 0x000fc40003f64270 */
[C---:B------:R-:W-:Y:S02]  /*4620*/  ISETP.GT.AND P2, PT, R4.reuse, R13, PT ;  /* 0x0000000d0400720c */ /* 0x040fe40003f44270 */
[----:B------:R-:W-:Y:S02]  /*4630*/  ISETP.GT.AND P0, PT, R4, R12, PT ;  /* 0x0000000c0400720c */ /* 0x000fe40003f04270 */
[----:B------:R-:W-:Y:S02]  /*4640*/  FSEL R43, R66, -INF , !P5 ;  /* 0xff800000422b7808 */ /* 0x000fe40006800000 */
[----:B------:R-:W-:Y:S02]  /*4650*/  FSEL R66, R58, -INF , !P3 ;  /* 0xff8000003a427808 */ /* 0x000fe40005800000 */
        /* <DEDUP_REMOVED lines=8> */
[C---:B------:R-:W-:Y:S02]  /*46e0*/  ISETP.GT.AND P3, PT, R4.reuse, R8, PT ;  /* 0x000000080400720c */ /* 0x040fe40003f64270 */
[C---:B------:R-:W-:Y:S02]  /*46f0*/  ISETP.GT.AND P2, PT, R4.reuse, R7, PT ;  /* 0x000000070400720c */ /* 0x040fe40003f44270 */
[----:B------:R-:W-:Y:S02]  /*4700*/  ISETP.GT.AND P0, PT, R4, R6, PT ;  /* 0x000000060400720c */ /* 0x000fe40003f04270 */
[----:B------:R-:W-:Y:S02]  /*4710*/  ISETP.GT.AND P4, PT, R5, R10, PT ;  /* 0x0000000a0500720c */ /* 0x000fe40003f84270 */
[----:B------:R-:W-:Y:S02]  /*4720*/  FSEL R35, R112, -INF , !P3 ;  /* 0xff80000070237808 */ /* 0x000fe40005800000 */
[----:B------:R-:W-:-:S02]  /*4730*/  FSEL R38, R113, -INF , !P2 ;  /* 0xff80000071267808 */ /* 0x000fc40005000000 */
[----:B------:R-:W-:Y:S02]  /*4740*/  FSEL R39, R108, -INF , !P0 ;  /* 0xff8000006c277808 */ /* 0x000fe40004000000 */
[C---:B------:R-:W-:Y:S02]  /*4750*/  ISETP.GT.AND P1, PT, R5.reuse, R9, PT ;  /* 0x000000090500720c */ /* 0x040fe40003f24270 */
[----:B------:R-:W-:Y:S02]  /*4760*/  ISETP.GT.AND P6, PT, R5, R8, PT ;  /* 0x000000080500720c */ /* 0x000fe40003fc4270 */
        /* <DEDUP_REMOVED lines=10> */
[----:B------:R-:W-:Y:S02]  /*4810*/  FSEL R46, R101, -INF , !P0 ;  /* 0xff800000652e7808 */ /* 0x000fe40004000000 */
[C---:B------:R-:W-:Y:S02]  /*4820*/  ISETP.GT.AND P1, PT, R5.reuse, R21, PT ;  /* 0x000000150500720c */ /* 0x040fe40003f24270 */
[----:B------:R-:W-:Y:S02]  /*4830*/  ISETP.GT.AND P6, PT, R5, R23, PT ;  /* 0x000000170500720c */ /* 0x000fe40003fc4270 */
[----:B------:R-:W-:Y:S02]  /*4840*/  ISETP.GT.AND P3, PT, R4, R21, PT ;  /* 0x000000150400720c */ /* 0x000fe40003f64270 */
        /* <DEDUP_REMOVED lines=28> */
[C---:B------:R-:W-:Y:S02]  /*4a10*/  ISETP.GT.AND P6, PT, R197.reuse, R12, PT ;  /* 0x0000000cc500720c */ /* 0x040fe40003fc4270 */
[----:B------:R-:W-:Y:S02]  /*4a20*/  ISETP.GT.AND P5, PT, R197, R11, PT ;  /* 0x0000000bc500720c */ /* 0x000fe40003fa4270 */
[----:B------:R-:W-:-:S02]  /*4a30*/  FSEL R58, R15, -INF , !P3 ;  /* 0xff8000000f3a7808 */ /* 0x000fc40005800000 */
[----:B------:R-:W-:Y:S02]  /*4a40*/  FSEL R61, R3, -INF , !P0 ;  /* 0xff800000033d7808 */ /* 0x000fe40004000000 */
[----:B------:R-:W-:Y:S02]  /*4a50*/  FSEL R74, R22, -INF , !P2 ;  /* 0xff800000164a7808 */ /* 0x000fe40005000000 */
[C---:B------:R-:W-:Y:S02]  /*4a60*/  ISETP.GE.AND P3, PT, R12.reuse, R198, PT ;  /* 0x000000c60c00720c */ /* 0x040fe40003f66270 */
[----:B------:R-:W-:Y:S02]  /*4a70*/  ISETP.GE.AND P0, PT, R12, R200, PT ;  /* 0x000000c80c00720c */ /* 0x000fe40003f06270 */
[----:B------:R-:W-:Y:S02]  /*4a80*/  ISETP.GT.AND P2, PT, R20, R12, PT ;  /* 0x0000000c1400720c */ /* 0x000fe40003f44270 */
[----:B------:R-:W-:-:S02]  /*4a90*/  FSEL R4, R80, -INF , !P6 ;  /* 0xff80000050047808 */ /* 0x000fc40007000000 */
[----:B------:R-:W-:Y:S02]  /*4aa0*/  ISETP.GE.AND P6, PT, R12, R199, PT ;  /* 0x000000c70c00720c */ /* 0x000fe40003fc6270 */
[----:B------:R-:W-:Y:S02]  /*4ab0*/  FSEL R3, R81, -INF , !P5 ;  /* 0xff80000051037808 */ /* 0x000fe40006800000 */
[----:B------:R-:W-:Y:S02]  /*4ac0*/  ISETP.GT.AND P5, PT, R20, R11, PT ;  /* 0x0000000b1400720c */ /* 0x000fe40003fa4270 */
[----:B------:R-:W-:Y:S02]  /*4ad0*/  FSEL R5, R106, -INF , !P2 ;  /* 0xff8000006a057808 */ /* 0x000fe40005000000 */
[----:B------:R-:W-:Y:S02]  /*4ae0*/  FSEL R26, R26, -INF , !P1 ;  /* 0xff8000001a1a7808 */ /* 0x000fe40004800000 */
[----:B------:R-:W-:-:S02]  /*4af0*/  FSEL R54, R13, -INF , !P4 ;  /* 0xff8000000d367808 */ /* 0x000fc40006000000 */
[----:B------:R-:W-:Y:S02]  /*4b00*/  FSEL R60, R4, -INF , !P3 ;  /* 0xff800000043c7808 */ /* 0x000fe40005800000 */
[----:B------:R-:W-:Y:S02]  /*4b10*/  FSEL R63, R28, -INF , !P0 ;  /* 0xff8000001c3f7808 */ /* 0x000fe40004000000 */
[----:B------:R-:W-:Y:S02]  /*4b20*/  ISETP.GE.AND P2, PT, R12, R201, PT ;  /* 0x000000c90c00720c */ /* 0x000fe40003f46270 */
        /* <DEDUP_REMOVED lines=40> */
[----:B------:R-:W-:Y:S02]  /*4db0*/  ISETP.GE.AND P6, PT, R8, R199, PT ;  /* 0x000000c70800720c */ /* 0x000fe40003fc6270 */
[----:B------:R-:W-:Y:S02]  /*4dc0*/  ISETP.GT.AND P5, PT, R20, R7, PT ;  /* 0x000000071400720c */ /* 0x000fe40003fa4270 */
[----:B------:R-:W-:Y:S02]  /*4dd0*/  FSEL R75, R34, -INF , !P1 ;  /* 0xff800000224b7808 */ /* 0x000fe40004800000 */
[----:B------:R-:W-:Y:S02]  /*4de0*/  FSEL R120, R9, -INF , !P2 ;  /* 0xff80000009787808 */ /* 0x000fe40005000000 */
[----:B------:R-:W-:-:S02]  /*4df0*/  FSEL R122, R4, -INF , !P4 ;  /* 0xff800000047a7808 */ /* 0x000fc40006000000 */
[----:B------:R-:W-:Y:S02]  /*4e00*/  FSEL R129, R36, -INF , !P0 ;  /* 0xff80000024817808 */ /* 0x000fe40004000000 */
[----:B------:R-:W-:Y:S02]  /*4e10*/  FSEL R5, R114, -INF , !P3 ;  /* 0xff80000072057808 */ /* 0x000fe40005800000 */
[C---:B------:R-:W-:Y:S02]  /*4e20*/  ISETP.GE.AND P1, PT, R7.reuse, R198, PT ;  /* 0x000000c60700720c */ /* 0x040fe40003f26270 */
        /* <DEDUP_REMOVED lines=18> */
[----:B------:R-:W-:Y:S02]  /*4f50*/  FSEL R4, R110, -INF , !P2 ;  /* 0xff8000006e047808 */ /* 0x000fe40005000000 */
[-C--:B------:R-:W-:Y:S02]  /*4f60*/  ISETP.GE.AND P4, PT, R14, R200.reuse, PT ;  /* 0x000000c80e00720c */ /* 0x080fe40003f86270 */
[----:B------:R-:W-:-:S02]  /*4f70*/  ISETP.GE.AND P1, PT, R6, R200, PT ;  /* 0x000000c80600720c */ /* 0x000fc40003f26270 */
[-C--:B------:R-:W-:Y:S02]  /*4f80*/  ISETP.GE.AND P2, PT, R6, R201.reuse, PT ;  /* 0x000000c90600720c */ /* 0x080fe40003f46270 */
[----:B------:R-:W-:Y:S02]  /*4f90*/  FSEL R68, R38, -INF , !P0 ;  /* 0xff80000026447808 */ /* 0x000fe40004000000 */
[----:B------:R-:W-:Y:S02]  /*4fa0*/  ISETP.GE.AND P0, PT, R14, R198, PT ;  /* 0x000000c60e00720c */ /* 0x000fe40003f06270 */
[----:B------:R-:W-:Y:S02]  /*4fb0*/  FSEL R167, R5, -INF , !P3 ;  /* 0xff80000005a77808 */ /* 0x000fe40005800000 */
[----:B------:R-:W-:Y:S02]  /*4fc0*/  FSEL R6, R111, -INF , !P5 ;  /* 0xff8000006f067808 */ /* 0x000fe40006800000 */
[----:B------:R-:W-:Y:S01]  /*4fd0*/  FSEL R140, R39, -INF , !P6 ;  /* 0xff800000278c7808 */ /* 0x000fe20007000000 */
[----:B------:R-:W-:Y:S01]  /*4fe0*/  IMAD.SHL.U32 R39, R208, 0x2, RZ ;  /* 0x00000002d0277824 */ /* 0x000fe200078e00ff */
[----:B------:R-:W-:-:S02]  /*4ff0*/  ISETP.GE.AND P3, PT, R14, R201, PT ;  /* 0x000000c90e00720c */ /* 0x000fc40003f66270 */
[CC--:B------:R-:W-:Y:S02]  /*5000*/  ISETP.GT.AND P6, PT, R197.reuse, R16.reuse, PT ;  /* 0x00000010c500720c */ /* 0x0c0fe40003fc4270 */
[----:B------:R-:W-:Y:S02]  /*5010*/  ISETP.GT.AND P5, PT, R197, R17, PT ;  /* 0x00000011c500720c */ /* 0x000fe40003fa4270 */
[----:B------:R-:W-:Y:S02]  /*5020*/  FSEL R203, R40, -INF , !P4 ;  /* 0xff80000028cb7808 */ /* 0x000fe40006000000 */
[----:B------:R-:W-:Y:S02]  /*5030*/  ISETP.GT.AND P4, PT, R20, R16, PT ;  /* 0x000000101400720c */ /* 0x000fe40003f84270 */
[----:B------:R-:W-:Y:S02]  /*5040*/  FSEL R148, R4, -INF , !P2 ;  /* 0xff80000004947808 */ /* 0x000fe40005000000 */
[----:B------:R-:W-:-:S02]  /*5050*/  FSEL R166, R3, -INF , !P0 ;  /* 0xff80000003a67808 */ /* 0x000fc40004000000 */
[----:B------:R-:W-:Y:S02]  /*5060*/  FSEL R181, R41, -INF , !P1 ;  /* 0xff80000029b57808 */ /* 0x000fe40004800000 */
[----:B------:R-:W-:Y:S02]  /*5070*/  ISETP.GE.AND P2, PT, R16, R198, PT ;  /* 0x000000c61000720c */ /* 0x000fe40003f46270 */
[----:B------:R-:W-:Y:S02]  /*5080*/  FSEL R3, R64, -INF , !P6 ;  /* 0xff80000040037808 */ /* 0x000fe40007000000 */
[----:B------:R-:W-:Y:S02]  /*5090*/  FSEL R5, R65, -INF , !P5 ;  /* 0xff80000041057808 */ /* 0x000fe40006800000 */
[----:B------:R-:W-:Y:S02]  /*50a0*/  FSEL R143, R6, -INF , !P3 ;  /* 0xff800000068f7808 */ /* 0x000fe40005800000 */
[----:B------:R-:W-:-:S02]  /*50b0*/  ISETP.GE.AND P1, PT, R14, R199, PT ;  /* 0x000000c70e00720c */ /* 0x000fc40003f26270 */
[-C--:B------:R-:W-:Y:S02]  /*50c0*/  ISETP.GE.AND P3, PT, R17, R200.reuse, PT ;  /* 0x000000c81100720c */ /* 0x080fe40003f66270 */
[----:B------:R-:W-:Y:S02]  /*50d0*/  ISETP.GT.AND P5, PT, R20, R17, PT ;  /* 0x000000111400720c */ /* 0x000fe40003fa4270 */
[----:B------:R-:W-:Y:S02]  /*50e0*/  ISETP.GE.AND P0, PT, R16, R200, PT ;  /* 0x000000c81000720c */ /* 0x000fe40003f06270 */
[----:B------:R-:W-:Y:S02]  /*50f0*/  FSEL R4, R102, -INF , !P4 ;  /* 0xff80000066047808 */ /* 0x000fe40006000000 */
[----:B------:R-:W-:Y:S02]  /*5100*/  ISETP.GE.AND P4, PT, R16, R201, PT ;  /* 0x000000c91000720c */ /* 0x000fe40003f86270 */
[----:B------:R-:W-:-:S02]  /*5110*/  FSEL R164, R3, -INF , !P2 ;  /* 0xff80000003a47808 */ /* 0x000fc40005000000 */
[----:B------:R-:W-:Y:S02]  /*5120*/  FSEL R142, R42, -INF , !P1 ;  /* 0xff8000002a8e7808 */ /* 0x000fe40004800000 */
[----:B------:R-:W-:Y:S02]  /*5130*/  FSEL R3, R103, -INF , !P5 ;  /* 0xff80000067037808 */ /* 0x000fe40006800000 */
[----:B------:R-:W-:Y:S02]  /*5140*/  FSEL R178, R45, -INF , !P3 ;  /* 0xff8000002db27808 */ /* 0x000fe40005800000 */
[----:B------:R-:W-:Y:S02]  /*5150*/  ISETP.GE.AND P6, PT, R16, R199, PT ;  /* 0x000000c71000720c */ /* 0x000fe40003fc6270 */
[----:B------:R-:W-:Y:S02]  /*5160*/  ISETP.GE.AND P1, PT, R17, R198, PT ;  /* 0x000000c61100720c */ /* 0x000fe40003f26270 */
[----:B------:R-:W-:-:S02]  /*5170*/  FSEL R179, R43, -INF , !P0 ;  /* 0xff8000002bb37808 */ /* 0x000fc40004000000 */
[-C--:B------:R-:W-:Y:S02]  /*5180*/  ISETP.GT.AND P5, PT, R197, R21.reuse, PT ;  /* 0x00000015c500720c */ /* 0x080fe40003fa4270 */
[----:B------:R-:W-:Y:S02]  /*5190*/  ISETP.GT.AND P3, PT, R20, R21, PT ;  /* 0x000000151400720c */ /* 0x000fe40003f64270 */
[----:B------:R-:W-:Y:S02]  /*51a0*/  ISETP.GE.AND P0, PT, R17, R201, PT ;  /* 0x000000c91100720c */ /* 0x000fe40003f06270 */
        /* <DEDUP_REMOVED lines=17> */
[----:B------:R-:W-:Y:S02]  /*52c0*/  ISETP.GE.AND P0, PT, R23, R201, PT ;  /* 0x000000c91700720c */ /* 0x000fe40003f06270 */
[----:B------:R-:W-:Y:S02]  /*52d0*/  ISETP.GE.AND P2, PT, R17, R199, PT ;  /* 0x000000c71100720c */ /* 0x000fe40003f46270 */
[----:B------:R-:W-:Y:S01]  /*52e0*/  FSEL R222, R5, -INF , !P0 ;  /* 0xff80000005de7808 */ /* 0x000fe20004000000 */
[----:B------:R-:W-:Y:S01]  /*52f0*/  VIADD R5, R152, 0x4 ;  /* 0x0000000498057836 */ /* 0x000fe20000000000 */
[----:B------:R-:W-:-:S02]  /*5300*/  FSEL R137, R46, -INF , !P2 ;  /* 0xff8000002e897808 */ /* 0x000fc40005000000 */
[----:B------:R-:W-:Y:S01]  /*5310*/  ISETP.GE.AND P0, PT, R24, R199, PT ;  /* 0x000000c71800720c */ /* 0x000fe20003f06270 */
[----:B------:R-:W-:Y:S01]  /*5320*/  IMAD.WIDE.U32 R248, R5, -0x326172a9, RZ ;  /* 0xcd9e8d5705f87825 */ /* 0x000fe200078e00ff */
[----:B------:R-:W-:Y:S02]  /*5330*/  ISETP.GT.AND P2, PT, R20, R25, PT ;  /* 0x000000191400720c */ /* 0x000fe40003f44270 */
[----:B------:R-:W-:Y:S02]  /*5340*/  FSEL R216, R50, -INF , !P0 ;  /* 0xff80000032d87808 */ /* 0x000fe40004000000 */
[----:B------:R-:W-:Y:S02]  /*5350*/  FSEL R3, R91, -INF , !P2 ;  /* 0xff8000005b037808 */ /* 0x000fe40005000000 */
[----:B------:R-:W-:Y:S02]  /*5360*/  ISETP.GE.AND P0, PT, R25, R201, PT ;  /* 0x000000c91900720c */ /* 0x000fe40003f06270 */
[----:B------:R-:W-:-:S02]  /*5370*/  FSEL R233, R47, -INF , !P1 ;  /* 0xff8000002fe97808 */ /* 0x000fc40004800000 */
[----:B------:R-:W-:Y:S02]  /*5380*/  ISETP.GE.AND P1, PT, R23, R199, PT ;  /* 0x000000c71700720c */ /* 0x000fe40003f26270 */
[----:B------:R-:W-:Y:S02]  /*5390*/  FSEL R213, R3, -INF , !P0 ;  /* 0xff80000003d57808 */ /* 0x000fe40004000000 */
[----:B------:R-:W-:Y:S02]  /*53a0*/  FMNMX3.FTZ R3, R55, R26, R22, !PT ;  /* 0x0000001a37037276 */ /* 0x000fe40007810016 */
[----:B------:R-:W-:Y:S02]  /*53b0*/  FSEL R217, R48, -INF , !P1 ;  /* 0xff80000030d97808 */ /* 0x000fe40004800000 */
[----:B------:R-:W-:Y:S02]  /*53c0*/  FSEL R219, R6, -INF , !P3 ;  /* 0xff80000006db7808 */ /* 0x000fe40005800000 */
[----:B------:R-:W-:-:S02]  /*53d0*/  ISETP.GE.AND P1, PT, R24, R201, PT ;  /* 0x000000c91800720c */ /* 0x000fc40003f26270 */
[----:B------:R-:W-:Y:S02]  /*53e0*/  FMNMX3.FTZ R6, R58, R54, R27, !PT ;  /* 0x000000363a067276 */ /* 0x000fe4000781001b */
[----:B------:R-:W-:Y:S02]  /*53f0*/  FMNMX3.FTZ R3, R3, R30, R112, !PT ;  /* 0x0000001e03037276 */ /* 0x000fe40007810070 */
[----:B------:R-:W-:Y:S02]  /*5400*/  FSEL R220, R4, -INF , !P1 ;  /* 0xff80000004dc7808 */ /* 0x000fe40004800000 */
[C---:B------:R-:W-:Y:S02]  /*5410*/  LOP3.LUT R5, R154.reuse, UR20, R251, 0x96, !PT ;  /* 0x000000149a057c12 */ /* 0x040fe4000f8e96fb */
[----:B------:R-:W-:Y:S02]  /*5420*/  LOP3.LUT R4, R154, UR20, R249, 0x96, !PT ;  /* 0x000000149a047c12 */ /* 0x000fe4000f8e96f9 */
[----:B------:R-:W-:Y:S01]  /*5430*/  FMNMX3.FTZ R7, R6, R28, R116, !PT ;  /* 0x0000001c06077276 */ /* 0x000fe20007810074 */
[----:B------:R-:W-:Y:S01]  /*5440*/  IMAD.WIDE.U32 R240, R5, -0x2daee0ad, RZ ;  /* 0xd2511f5305f07825 */ /* 0x000fe200078e00ff */
[----:B------:R-:W-:-:S02]  /*5450*/  FMNMX3.FTZ R6, R3, R75, R73, !PT ;  /* 0x0000004b03067276 */ /* 0x000fc40007810049 */
[----:B------:R-:W-:Y:S01]  /*5460*/  LOP3.LUT R8, R39, UR21, R163, 0x96, !PT ;  /* 0x0000001527087c12 */ /* 0x000fe2000f8e96a3 */
[----:B------:R-:W-:Y:S01]  /*5470*/  IMAD.WIDE.U32 R160, R4, -0x2daee0ad, RZ ;  /* 0xd2511f5304a07825 */ /* 0x000fe200078e00ff */
[----:B------:R-:W-:Y:S01]  /*5480*/  FMNMX3.FTZ R3, R7, R120, R113, !PT ;  /* 0x0000007807037276 */ /* 0x000fe20007810071 */
[----:B------:R-:W-:Y:S01]  /*5490*/  STL.64 [R1+0x50], R240 ;  /* 0x000050f001007387 */ /* 0x000fe20000100a00 */
[----:B------:R-:W-:Y:S01]  /*54a0*/  FMNMX3.FTZ R6, R6, R68, R140, !PT ;  /* 0x0000004406067276 */ /* 0x000fe2000781008c */
[----:B------:R-:W-:Y:S01]  /*54b0*/  IMAD.WIDE.U32 R4, R8, -0x326172a9, RZ ;  /* 0xcd9e8d5708047825 */ /* 0x000fe200078e00ff */
[----:B------:R-:W-:Y:S01]  /*54c0*/  ISETP.GT.AND P2, PT, R197, R24, PT ;  /* 0x00000018c500720c */ /* 0x000fe20003f44270 */
[----:B------:R-:W-:Y:S01]  /*54d0*/  STL.64 [R1+0x48], R160 ;  /* 0x000048a001007387 */ /* 0x000fe20000100a00 */
[----:B------:R-:W-:Y:S02]  /*54e0*/  FSEL R215, R51, -INF , !P5 ;  /* 0xff80000033d77808 */ /* 0x000fe40006800000 */
[----:B------:R-:W-:-:S02]  /*54f0*/  FMNMX3.FTZ R3, R3, R114, R148, !PT ;  /* 0x0000007203037276 */ /* 0x000fc40007810094 */
[----:B------:R-:W-:Y:S02]  /*5500*/  FMNMX3.FTZ R6, R6, R142, R138, !PT ;  /* 0x0000008e06067276 */ /* 0x000fe4000781008a */
[C---:B------:R-:W-:Y:S02]  /*5510*/  LOP3.LUT R8, R162.reuse, UR4, R241, 0x96, !PT ;  /* 0x00000004a2087c12 */ /* 0x040fe4000f8e96f1 */
[----:B------:R-:W-:Y:S01]  /*5520*/  LOP3.LUT R7, R162, UR4, R161, 0x96, !PT ;  /* 0x00000004a2077c12 */ /* 0x000fe2000f8e96a1 */
[----:B------:R-:W-:Y:S01]  /*5530*/  UIADD3 UR4, UPT, UPT, UR21, 0x32370b8f, URZ ;  /* 0x32370b8f15047890 */ /* 0x000fe2000fffe0ff */
[----:B------:R-:W-:Y:S01]  /*5540*/  FSEL R20, R56, -INF , !P2 ;  /* 0xff80000038147808 */ /* 0x000fe20005000000 */
[----:B------:R-:W-:Y:S01]  /*5550*/  IMAD.WIDE.U32 R242, R8, -0x326172a9, RZ ;  /* 0xcd9e8d5708f27825 */ /* 0x000fe200078e00ff */
[----:B------:R-:W-:Y:S02]  /*5560*/  ISETP.GE.AND P2, PT, R25, R199, PT ;  /* 0x000000c71900720c */ /* 0x000fe40003f46270 */
[----:B------:R-:W-:Y:S01]  /*5570*/  FMNMX3.FTZ R3, R3, R143, R141, !PT ;  /* 0x0000008f03037276 */ /* 0x000fe2000781008d */
[----:B------:R-:W-:Y:S01]  /*5580*/  IMAD.WIDE.U32 R170, R7, -0x326172a9, RZ ;  /* 0xcd9e8d5707aa7825 */ /* 0x000fe200078e00ff */
[----:B------:R-:W-:Y:S01]  /*5590*/  FMNMX3.FTZ R6, R6, R137, R215, !PT ;  /* 0x0000008906067276 */ /* 0x000fe200078100d7 */
[----:B------:R-:W-:Y:S01]  /*55a0*/  STL.64 [R1+0x20], R242 ;  /* 0x000020f201007387 */ /* 0x000fe20000100a00 */
[----:B------:R-:W-:-:S02]  /*55b0*/  LOP3.LUT R9, R250, UR15, R5, 0x96, !PT ;  /* 0x0000000ffa097c12 */ /* 0x000fc4000f8e9605 */
[----:B------:R-:W-:Y:S01]  /*55c0*/  LOP3.LUT R7, R248, UR15, R5, 0x96, !PT ;  /* 0x0000000ff8077c12 */ /* 0x000fe2000f8e9605 */
[----:B------:R-:W-:Y:S01]  /*55d0*/  STL.64 [R1+0x28], R170 ;  /* 0x000028aa01007387 */ /* 0x000fe20000100a00 */
[----:B------:R-:W-:Y:S01]  /*55e0*/  FSEL R183, R49, -INF , !P2 ;  /* 0xff80000031b77808 */ /* 0x000fe20005000000 */
[----:B------:R-:W-:Y:S01]  /*55f0*/  IMAD.WIDE.U32 R8, R9, -0x2daee0ad, RZ ;  /* 0xd2511f5309087825 */ /* 0x000fe200078e00ff */
[----:B------:R-:W-:Y:S02]  /*5600*/  FMNMX3.FTZ R3, R3, R139, R219, !PT ;  /* 0x0000008b03037276 */ /* 0x000fe400078100db */
[----:B------:R-:W-:Y:S01]  /*5610*/  FMNMX3.FTZ R5, R6, R217, R216, !PT ;  /* 0x000000d906057276 */ /* 0x000fe200078100d8 */
[----:B------:R-:W-:Y:S01]  /*5620*/  IMAD.WIDE.U32 R6, R7, -0x2daee0ad, RZ ;  /* 0xd2511f5307067825 */ /* 0x000fe200078e00ff */
[C---:B------:R-:W-:Y:S02]  /*5630*/  LOP3.LUT R11, R4.reuse, UR11, R243, 0x96, !PT ;  /* 0x0000000b040b7c12 */ /* 0x040fe4000f8e96f3 */
[----:B------:R-:W-:-:S02]  /*5640*/  LOP3.LUT R10, R4, UR11, R171, 0x96, !PT ;  /* 0x0000000b040a7c12 */ /* 0x000fc4000f8e96ab */
[----:B------:R-:W-:Y:S01]  /*5650*/  FMNMX3.FTZ R3, R3, R222, R220, !PT ;  /* 0x000000de03037276 */ /* 0x000fe200078100dc */
[----:B------:R-:W-:Y:S01]  /*5660*/  IMAD.WIDE.U32 R12, R11, -0x2daee0ad, RZ ;  /* 0xd2511f530b0c7825 */ /* 0x000fe200078e00ff */
[----:B------:R-:W-:Y:S02]  /*5670*/  FMNMX.FTZ R4, R183, R5, !PT ;  /* 0x00000005b7047209 */ /* 0x000fe40007810000 */
[----:B------:R-:W-:Y:S01]  /*5680*/  FMNMX.FTZ R3, R213, R3, !PT ;  /* 0x00000003d5037209 */ /* 0x000fe20007810000 */
[----:B------:R-:W-:Y:S01]  /*5690*/  IMAD.WIDE.U32 R10, R10, -0x2daee0ad, RZ ;  /* 0xd2511f530a0a7825 */ /* 0x000fe200078e00ff */
[----:B------:R-:W-:Y:S01]  /*56a0*/  LOP3.LUT R5, R160, UR14, R7, 0x96, !PT ;  /* 0x0000000ea0057c12 */ /* 0x000fe2000f8e9607 */
[----:B------:R-:W1:Y:S01]  /*56b0*/  SHFL.BFLY PT, R70, R4, 0x2, 0x1f ;  /* 0x0c401f0004467f89 */ /* 0x000e6200000e0000 */
[----:B------:R-:W-:Y:S02]  /*56c0*/  FMNMX3.FTZ R7, R78, R74, R63, !PT ;  /* 0x0000004a4e077276 */ /* 0x000fe4000781003f */
[----:B------:R-:W-:Y:S01]  /*56d0*/  LOP3.LUT R6, R6, UR4, R11, 0x96, !PT ;  /* 0x0000000406067c12 */ /* 0x000fe2000f8e960b */
[----:B------:R-:W2:Y:S01]  /*56e0*/  SHFL.BFLY PT, R69, R3, 0x2, 0x1f ;  /* 0x0c401f0003457f89 */ /* 0x000ea200000e0000 */
[----:B------:R-:W-:Y:S01]  /*56f0*/  IMAD.WIDE.U32 R16, R5, -0x326172a9, RZ ;  /* 0xcd9e8d5705107825 */ /* 0x000fe200078e00ff */
[----:B------:R-:W-:-:S02]  /*5700*/  FMNMX3.FTZ R5, R79, R61, R60, !PT ;  /* 0x0000003d4f057276 */ /* 0x000fc4000781003c */
[----:B------:R-:W-:Y:S01]  /*5710*/  ISETP.GE.AND P6, PT, R23, R198, PT ;  /* 0x000000c61700720c */ /* 0x000fe20003fc6270 */
[----:B------:R-:W-:Y:S01]  /*5720*/  IMAD.WIDE.U32 R40, R6, -0x326172a9, RZ ;  /* 0xcd9e8d5706287825 */ /* 0x000fe200078e00ff */
[----:B------:R-:W-:Y:S02]  /*5730*/  FMNMX3.FTZ R6, R5, R59, R128, !PT ;  /* 0x0000003b05067276 */ /* 0x000fe40007810080 */
[----:B------:R-:W-:Y:S02]  /*5740*/  FMNMX3.FTZ R5, R7, R62, R131, !PT ;  /* 0x0000003e07057276 */ /* 0x000fe40007810083 */
[----:B------:R-:W-:Y:S02]  /*5750*/  FMNMX3.FTZ R6, R6, R123, R122, !PT ;  /* 0x0000007b06067276 */ /* 0x000fe4000781007a */
[----:B------:R-:W-:Y:S02]  /*5760*/  ISETP.GE.AND P5, PT, R24, R198, PT ;  /* 0x000000c61800720c */ /* 0x000fe40003fa6270 */
[----:B------:R-:W-:-:S02]  /*5770*/  ISETP.GT.AND P1, PT, R197, R25, PT ;  /* 0x00000019c500720c */ /* 0x000fc40003f24270 */
[----:B------:R-:W-:Y:S02]  /*5780*/  ISETP.GE.AND P2, PT, R25, R198, PT ;  /* 0x000000c61900720c */ /* 0x000fe40003f46270 */
[----:B------:R-:W-:Y:S02]  /*5790*/  FSEL R18, R57, -INF , !P1 ;  /* 0xff80000039127808 */ /* 0x000fe40004800000 */
[----:B-1----:R-:W-:Y:S02]  /*57a0*/  FMNMX.FTZ R70, R4, R70, !PT ;  /* 0x0000004604467209 */ /* 0x002fe40007810000 */
[----:B------:R-:W-:Y:S02]  /*57b0*/  FMNMX3.FTZ R4, R5, R136, R129, !PT ;  /* 0x0000008805047276 */ /* 0x000fe40007810081 */
[----:B------:R-:W-:Y:S02]  /*57c0*/  FMNMX3.FTZ R5, R6, R121, R167, !PT ;  /* 0x0000007906057276 */ /* 0x000fe400078100a7 */
[----:B--2---:R-:W-:-:S02]  /*57d0*/  FMNMX.FTZ R69, R3, R69, !PT ;  /* 0x0000004503457209 */ /* 0x004fc40007810000 */
[----:B------:R-:W-:Y:S02]  /*57e0*/  FMNMX3.FTZ R3, R4, R130, R181, !PT ;  /* 0x0000008204037276 */ /* 0x000fe400078100b5 */
[----:B------:R-:W-:Y:S02]  /*57f0*/  FMNMX3.FTZ R4, R5, R166, R164, !PT ;  /* 0x000000a605047276 */ /* 0x000fe400078100a4 */
[----:B------:R-:W-:Y:S01]  /*5800*/  FSEL R214, R21, -INF , !P6 ;  /* 0xff80000015d67808 */ /* 0x000fe20007000000 */
[----:B------:R-:W1:Y:S01]  /*5810*/  SHFL.BFLY PT, R5, R70, 0x1, 0x1f ;  /* 0x0c201f0046057f89 */ /* 0x000e6200000e0000 */
[----:B------:R-:W-:Y:S02]  /*5820*/  FSEL R234, R20, -INF , !P5 ;  /* 0xff80000014ea7808 */ /* 0x000fe40006800000 */
[----:B------:R-:W-:Y:S02]  /*5830*/  FMNMX3.FTZ R4, R4, R165, R232, !PT ;  /* 0x000000a504047276 */ /* 0x000fe400078100e8 */
[----:B------:R-:W-:-:S02]  /*5840*/  ISETP.GE.AND P4, PT, R23, R200, PT ;  /* 0x000000c81700720c */ /* 0x000fc40003f86270 */
[----:B------:R-:W-:Y:S02]  /*5850*/  ISETP.GE.AND P3, PT, R24, R200, PT ;  /* 0x000000c81800720c */ /* 0x000fe40003f66270 */
[----:B------:R-:W-:Y:S02]  /*5860*/  FMNMX3.FTZ R3, R3, R203, R179, !PT ;  /* 0x000000cb03037276 */ /* 0x000fe400078100b3 */
[----:B------:R-:W-:Y:S02]  /*5870*/  FSEL R235, R18, -INF , !P2 ;  /* 0xff80000012eb7808 */ /* 0x000fe40005000000 */
[----:B------:R-:W-:Y:S02]  /*5880*/  FMNMX3.FTZ R4, R4, R214, R234, !PT ;  /* 0x000000d604047276 */ /* 0x000fe400078100ea */
[----:B------:R-:W-:Y:S02]  /*5890*/  LOP3.LUT R8, R8, UR4, R13, 0x96, !PT ;  /* 0x0000000408087c12 */ /* 0x000fe4000f8e960d */
[----:B------:R-:W-:Y:S01]  /*58a0*/  ISETP.GE.AND P0, PT, R25, R200, PT ;  /* 0x000000c81900720c */ /* 0x000fe20003f06270 */
[----:B------:R-:W2:Y:S01]  /*58b0*/  SHFL.BFLY PT, R13, R69, 0x1, 0x1f ;  /* 0x0c201f00450d7f89 */ /* 0x000ea200000e0000 */
[----:B------:R-:W-:Y:S01]  /*58c0*/  FSEL R231, R67, -INF , !P4 ;  /* 0xff80000043e77808 */ /* 0x000fe20006000000 */
[----:B------:R-:W-:Y:S01]  /*58d0*/  IMAD.WIDE.U32 R56, R8, -0x326172a9, RZ ;  /* 0xcd9e8d5708387825 */ /* 0x000fe200078e00ff */
[----:B------:R-:W-:-:S02]  /*58e0*/  FSEL R230, R66, -INF , !P3 ;  /* 0xff80000042e67808 */ /* 0x000fc40005800000 */
[----:B------:R-:W-:Y:S02]  /*58f0*/  FMNMX3.FTZ R3, R3, R178, R233, !PT ;  /* 0x000000b203037276 */ /* 0x000fe400078100e9 */
[----:B------:R-:W-:Y:S02]  /*5900*/  LOP3.LUT R9, R240, UR14, R9, 0x96, !PT ;  /* 0x0000000ef0097c12 */ /* 0x000fe4000f8e9609 */
[----:B------:R-:W-:Y:S02]  /*5910*/  FMNMX.FTZ R4, R235, R4, !PT ;  /* 0x00000004eb047209 */ /* 0x000fe40007810000 */
[----:B------:R-:W-:Y:S01]  /*5920*/  LOP3.LUT R8, R170, UR9, R17, 0x96, !PT ;  /* 0x00000009aa087c12 */ /* 0x000fe2000f8e9611 */
[----:B------:R-:W-:Y:S01]  /*5930*/  IMAD.WIDE.U32 R14, R9, -0x326172a9, RZ ;  /* 0xcd9e8d57090e7825 */ /* 0x000fe200078e00ff */
[----:B------:R-:W-:Y:S01]  /*5940*/  LOP3.LUT R7, R16, UR8, R41, 0x96, !PT ;  /* 0x0000000810077c12 */ /* 0x000fe2000f8e9629 */
[----:B------:R-:W4:Y:S01]  /*5950*/  SHFL.BFLY PT, R11, R4, 0x2, 0x1f ;  /* 0x0c401f00040b7f89 */ /* 0x000f2200000e0000 */
[----:B------:R-:W-:Y:S01]  /*5960*/  FSEL R229, R71, -INF , !P0 ;  /* 0xff80000047e57808 */ /* 0x000fe20004000000 */
[----:B------:R-:W-:Y:S01]  /*5970*/  IMAD.WIDE.U32 R8, R8, -0x2daee0ad, RZ ;  /* 0xd2511f5308087825 */ /* 0x000fe200078e00ff */
[----:B------:R-:W-:-:S02]  /*5980*/  FMNMX3.FTZ R3, R3, R231, R230, !PT ;  /* 0x000000e703037276 */ /* 0x000fc400078100e6 */
[----:B------:R-:W-:Y:S01]  /*5990*/  LOP3.LUT R19, R242, UR9, R15, 0x96, !PT ;  /* 0x00000009f2137c12 */ /* 0x000fe2000f8e960f */
[----:B------:R-:W-:Y:S01]  /*59a0*/  IMAD.WIDE.U32 R42, R7, -0x2daee0ad, RZ ;  /* 0xd2511f53072a7825 */ /* 0x000fe200078e00ff */
[----:B------:R-:W-:Y:S02]  /*59b0*/  FMNMX.FTZ R6, R229, R3, !PT ;  /* 0x00000003e5067209 */ /* 0x000fe40007810000 */
[----:B------:R-:W-:Y:S01]  /*59c0*/  LOP3.LUT R15, R14, UR8, R57, 0x96, !PT ;  /* 0x000000080e0f7c12 */ /* 0x000fe2000f8e9639 */
[----:B------:R-:W-:Y:S01]  /*59d0*/  IMAD.WIDE.U32 R16, R19, -0x2daee0ad, RZ ;  /* 0xd2511f5313107825 */ /* 0x000fe200078e00ff */
[----:B------:R-:W-:Y:S01]  /*59e0*/  LOP3.LUT R3, R10, UR24, R9, 0x96, !PT ;  /* 0x000000180a037c12 */ /* 0x000fe2000f8e9609 */
[----:B------:R-:W5:Y:S01]  /*59f0*/  SHFL.BFLY PT, R14, R6, 0x2, 0x1f ;  /* 0x0c401f00060e7f89 */ /* 0x000f6200000e0000 */
[----:B------:R-:W-:Y:S01]  /*5a00*/  LOP3.LUT R8, R8, UR23, R43, 0x96, !PT ;  /* 0x0000001708087c12 */ /* 0x000fe2000f8e962b */
[----:B------:R-:W-:Y:S01]  /*5a10*/  IMAD.WIDE.U32 R150, R15, -0x2daee0ad, RZ ;  /* 0xd2511f530f967825 */ /* 0x000fe200078e00ff */
[----:B-1----:R-:W-:-:S02]  /*5a20*/  FMNMX.FTZ R70, R70, R5, !PT ;  /* 0x0000000546467209 */ /* 0x002fc40007810000 */
[----:B--2---:R-:W-:Y:S01]  /*5a30*/  FMNMX.FTZ R69, R69, R13, !PT ;  /* 0x0000000d45457209 */ /* 0x004fe20007810000 */
[----:B------:R-:W-:Y:S01]  /*5a40*/  IMAD.WIDE.U32 R18, R3, -0x326172a9, RZ ;  /* 0xcd9e8d5703127825 */ /* 0x000fe200078e00ff */
[----:B------:R-:W-:-:S03]  /*5a50*/  FSETP.NEU.FTZ.AND P0, PT, R70, -INF , PT ;  /* 0xff8000004600780b */ /* 0x000fc60003f1d000 */
[----:B---3--:R-:W-:Y:S01]  /*5a60*/  FMUL.FTZ R7, R70, UR17 ;  /* 0x0000001146077c20 */ /* 0x008fe20008410000 */
[----:B------:R-:W-:Y:S01]  /*5a70*/  LOP3.LUT R17, R12, UR24, R17, 0x96, !PT ;  /* 0x000000180c117c12 */ /* 0x000fe2000f8e9611 */
[----:B------:R-:W-:Y:S01]  /*5a80*/  IMAD.WIDE.U32 R8, R8, -0x326172a9, RZ ;  /* 0xcd9e8d5708087825 */ /* 0x000fe200078e00ff */
[----:B------:R-:W-:-:S03]  /*5a90*/  LOP3.LUT R38, R16, UR23, R151, 0x96, !PT ;  /* 0x0000001710267c12 */ /* 0x000fc6000f8e9697 */
[----:B------:R-:W-:Y:S01]  /*5aa0*/  IMAD.IADD R3, R158, 0x1, R157 ;  /* 0x000000019e037824 */ /* 0x000fe200078e029d */
[----:B------:R-:W-:Y:S01]  /*5ab0*/  LOP3.LUT R5, R18, UR6, R9, 0x96, !PT ;  /* 0x0000000612057c12 */ /* 0x000fe2000f8e9609 */
[----:B------:R-:W-:Y:S01]  /*5ac0*/  IMAD.MOV.U32 R12, RZ, RZ, R8 ;  /* 0x000000ffff0c7224 */ /* 0x000fe200078e0008 */
[C---:B------:R-:W-:Y:S01]  /*5ad0*/  PRMT R10, R8.reuse, 0x7773, RZ ;  /* 0x00007773080a7816 */ /* 0x040fe200000000ff */
[----:B------:R-:W-:Y:S01]  /*5ae0*/  IMAD.WIDE.U32 R36, R17, -0x326172a9, RZ ;  /* 0xcd9e8d5711247825 */ /* 0x000fe200078e00ff */
[----:B------:R-:W-:Y:S02]  /*5af0*/  PRMT R9, R8, 0x7772, RZ ;  /* 0x0000777208097816 */ /* 0x000fe400000000ff */
[----:B------:R-:W-:Y:S02]  /*5b00*/  LEA R184, R3, UR5, 0x1 ;  /* 0x0000000503b87c11 */ /* 0x000fe4000f8e08ff */
[----:B------:R-:W-:Y:S02]  /*5b10*/  PRMT R18, R9, 0x5410, R10 ;  /* 0x0000541009127816 */ /* 0x000fe4000000000a */
[----:B----4-:R-:W-:Y:S01]  /*5b20*/  FMNMX.FTZ R10, R4, R11, !PT ;  /* 0x0000000b040a7209 */ /* 0x010fe20007810000 */
[----:B------:R-:W-:Y:S01]  /*5b30*/  IMAD.IADD R185, R2, 0x1, R184 ;  /* 0x0000000102b97824 */ /* 0x000fe200078e02b8 */
[----:B------:R-:W-:Y:S01]  /*5b40*/  FSEL R4, R7, RZ, P0 ;  /* 0x000000ff07047208 */ /* 0x000fe20000000000 */
[----:B------:R-:W-:Y:S01]  /*5b50*/  FMUL.FTZ R2, R69, UR17 ;  /* 0x0000001145027c20 */ /* 0x000fe20008410000 */
[----:B-----5:R-:W-:Y:S01]  /*5b60*/  FMNMX.FTZ R15, R6, R14, !PT ;  /* 0x0000000e060f7209 */ /* 0x020fe20007810000 */
[----:B------:R-:W1:Y:S01]  /*5b70*/  SHFL.BFLY PT, R11, R10, 0x1, 0x1f ;  /* 0x0c201f000a0b7f89 */ /* 0x000e6200000e0000 */
[----:B------:R-:W-:Y:S01]  /*5b80*/  LOP3.LUT R7, R5, 0xffff, RZ, 0xc0, !PT ;  /* 0x0000ffff05077812 */ /* 0x000fe200078ec0ff */
[--C-:B------:R-:W-:Y:S01]  /*5b90*/  FFMA.FTZ R3, R55, UR17, -R4.reuse ;  /* 0x0000001137037c23 */ /* 0x100fe20008010804 */
[----:B------:R-:W-:Y:S01]  /*5ba0*/  FFMA.FTZ R6, R26, UR17, -R4 ;  /* 0x000000111a067c23 */ /* 0x000fe20008010804 */
[----:B------:R-:W-:Y:S01]  /*5bb0*/  FSETP.NEU.FTZ.AND P0, PT, R69, -INF , PT ;  /* 0xff8000004500780b */ /* 0x000fe20003f1d000 */
[----:B------:R-:W-:Y:S01]  /*5bc0*/  IMAD.IADD R189, R0, 0x1, R184 ;  /* 0x0000000100bd7824 */ /* 0x000fe200078e02b8 */
[----:B------:R2:W-:Y:S01]  /*5bd0*/  MUFU.EX2 R226, R3 ;  /* 0x0000000300e27308 */ /* 0x0005e20000000800 */
[----:B------:R-:W-:Y:S01]  /*5be0*/  PRMT R16, R8, 0x7771, RZ ;  /* 0x0000777108107816 */ /* 0x000fe200000000ff */
[----:B------:R-:W-:Y:S01]  /*5bf0*/  IMAD.IADD R188, R0, 0x1, R185 ;  /* 0x0000000100bc7824 */ /* 0x000fe200078e02b9 */
[----:B------:R-:W-:Y:S01]  /*5c00*/  LOP3.LUT R8, R12, 0xff, RZ, 0xc0, !PT ;  /* 0x000000ff0c087812 */ /* 0x000fe200078ec0ff */
[----:B------:R3:W-:Y:S01]  /*5c10*/  MUFU.EX2 R225, R6 ;  /* 0x0000000600e17308 */ /* 0x0007e20000000800 */
[----:B------:R-:W-:Y:S01]  /*5c20*/  FSEL R2, R2, RZ, P0 ;  /* 0x000000ff02027208 */ /* 0x000fe20000000000 */
[----:B------:R-:W4:Y:S01]  /*5c30*/  SHFL.BFLY PT, R14, R15, 0x1, 0x1f ;  /* 0x0c201f000f0e7f89 */ /* 0x000f2200000e0000 */
[----:B------:R-:W-:Y:S01]  /*5c40*/  PRMT R12, R8, 0x5410, R16 ;  /* 0x00005410080c7816 */ /* 0x000fe20000000010 */
[----:B------:R-:W-:Y:S01]  /*5c50*/  FFMA.FTZ R8, R30, UR17, -R4 ;  /* 0x000000111e087c23 */ /* 0x000fe20008010804 */
[C---:B------:R-:W-:Y:S01]  /*5c60*/  PRMT R0, R5.reuse, 0x7632, R0 ;  /* 0x0000763205007816 */ /* 0x040fe20000000000 */
[----:B------:R-:W-:Y:S02]  /*5c70*/  LDSM.16.MT88.4 R32, [R188+0x6000] ;  /* 0x00600000bc20783b */ /* 0x000fe40000004200 */
[----:B------:R5:W-:Y:S01]  /*5c80*/  MUFU.EX2 R228, R8 ;  /* 0x0000000800e47308 */ /* 0x000be20000000800 */
[----:B--2---:R-:W-:Y:S01]  /*5c90*/  FFMA.FTZ R3, R22, UR17, -R4 ;  /* 0x0000001116037c23 */ /* 0x004fe20008010804 */
[----:B------:R-:W-:Y:S03]  /*5ca0*/  LDSM.16.MT88.4 R48, [R185+0x6800] ;  /* 0x00680000b930783b */ /* 0x000fe60000004200 */
[----:B------:R2:W-:Y:S01]  /*5cb0*/  MUFU.EX2 R227, R3 ;  /* 0x0000000300e37308 */ /* 0x0005e20000000800 */
[----:B---3--:R-:W-:Y:S01]  /*5cc0*/  LOP3.LUT R6, R5, 0xff, RZ, 0xc0, !PT ;  /* 0x000000ff05067812 */ /* 0x008fe200078ec0ff */
[----:B------:R-:W3:Y:S01]  /*5cd0*/  LDSM.16.MT88.4 R20, [R184+0x6000] ;  /* 0x00600000b814783b */ /* 0x000ee20000004200 */
[----:B-1----:R-:W-:-:S03]  /*5ce0*/  FMNMX.FTZ R72, R10, R11, !PT ;  /* 0x0000000b0a487209 */ /* 0x002fc60007810000 */
[----:B------:R-:W-:Y:S01]  /*5cf0*/  LDSM.16.MT88.4 R44, [R188+0x6800] ;  /* 0x00680000bc2c783b */ /* 0x000fe20000004200 */
[----:B------:R-:W-:Y:S01]  /*5d00*/  FSETP.NEU.FTZ.AND P0, PT, R72, -INF , PT ;  /* 0xff8000004800780b */ /* 0x000fe20003f1d000 */
[----:B-----5:R-:W-:-:S04]  /*5d10*/  FFMA.FTZ R8, R54, UR17, -R2 ;  /* 0x0000001136087c23 */ /* 0x020fc80008010802 */
[----:B------:R-:W-:Y:S01]  /*5d20*/  MUFU.EX2 R218, R8 ;  /* 0x0000000800da7308 */ /* 0x000fe20000000800 */
[----:B----4-:R-:W-:Y:S02]  /*5d30*/  FMNMX.FTZ R71, R15, R14, !PT ;  /* 0x0000000e0f477209 */ /* 0x010fe40007810000 */
[----:B--2---:R-:W-:Y:S01]  /*5d40*/  SHF.R.U32.HI R3, RZ, 0x8, R7 ;  /* 0x00000008ff037819 */ /* 0x004fe20000011607 */
[----:B------:R-:W-:-:S03]  /*5d50*/  FFMA.FTZ R7, R58, UR17, -R2 ;  /* 0x000000113a077c23 */ /* 0x000fc60008010802 */
[----:B------:R-:W-:Y:S01]  /*5d60*/  PRMT R9, R6, 0x5410, R3 ;  /* 0x0000541006097816 */ /* 0x000fe20000000003 */
[----:B------:R-:W-:Y:S01]  /*5d70*/  FFMA.FTZ R3, R27, UR17, -R2 ;  /* 0x000000111b037c23 */ /* 0x000fe20008010802 */
[----:B------:R-:W-:Y:S01]  /*5d80*/  SHF.R.U32.HI R6, RZ, 0x18, R5 ;  /* 0x00000018ff067819 */ /* 0x000fe20000011605 */
[----:B------:R1:W2:Y:S01]  /*5d90*/  MUFU.EX2 R221, R7 ;  /* 0x0000000700dd7308 */ /* 0x0002a20000000800 */
[----:B------:R-:W-:Y:S01]  /*5da0*/  LOP3.LUT R5, R0, 0xff, RZ, 0xc0, !PT ;  /* 0x000000ff00057812 */ /* 0x000fe200078ec0ff */
[----:B------:R-:W4:Y:S01]  /*5db0*/  LDSM.16.MT88.4 R24, [R189+0x6000] ;  /* 0x00600000bd18783b */ /* 0x000f220000004200 */
[----:B------:R-:W-:Y:S01]  /*5dc0*/  HSET2.LE.AND R0, R9, R196, PT ;  /* 0x000000c409007233 */ /* 0x000fe20003803000 */
[----:B------:R5:W-:Y:S01]  /*5dd0*/  MUFU.EX2 R224, R3 ;  /* 0x0000000300e07308 */ /* 0x000be20000000800 */
[----:B------:R-:W-:Y:S01]  /*5de0*/  PRMT R6, R5, 0x5410, R6 ;  /* 0x0000541005067816 */ /* 0x000fe20000000006 */
[----:B-1----:R-:W-:Y:S01]  /*5df0*/  FFMA.FTZ R7, R28, UR17, -R2 ;  /* 0x000000111c077c23 */ /* 0x002fe20008010802 */
[----:B--2---:R-:W-:Y:S01]  /*5e00*/  F2FP.F16.F32.PACK_AB R9, R218, R221 ;  /* 0x000000ddda09723e */ /* 0x004fe200000000ff */
[----:B------:R-:W1:Y:S01]  /*5e10*/  LDSM.16.MT88.4 R28, [R185+0x6000] ;  /* 0x00600000b91c783b */ /* 0x000e620000004200 */
[----:B-----5:R-:W-:Y:S01]  /*5e20*/  F2FP.F16.F32.PACK_AB R3, R225, R226 ;  /* 0x000000e2e103723e */ /* 0x020fe200000000ff */
[----:B------:R2:W5:Y:S03]  /*5e30*/  MUFU.EX2 R223, R7 ;  /* 0x0000000700df7308 */ /* 0x0005660000000800 */
[----:B------:R-:W-:-:S02]  /*5e40*/  LOP3.LUT R8, R3, R0, RZ, 0xc0, !PT ;  /* 0x0000000003087212 */ /* 0x000fc400078ec0ff */
[----:B------:R-:W-:Y:S02]  /*5e50*/  LOP3.LUT R3, R18, 0xff00ff, RZ, 0xc0, !PT ;  /* 0x00ff00ff12037812 */ /* 0x000fe400078ec0ff */
[--C-:B------:R-:W-:Y:S01]  /*5e60*/  HSET2.LE.AND R0, R12, R196.reuse, PT ;  /* 0x000000c40c007233 */ /* 0x100fe20003803000 */
[----:B------:R-:W-:Y:S02]  /*5e70*/  IMAD.WIDE.U32 R12, R38, -0x326172a9, RZ ;  /* 0xcd9e8d57260c7825 */ /* 0x000fe400078e00ff */
[--C-:B------:R-:W-:Y:S02]  /*5e80*/  HSET2.LE.AND R5, R3, R196.reuse, PT ;  /* 0x000000c403057233 */ /* 0x100fe40003803000 */
[----:B------:R-:W-:Y:S02]  /*5e90*/  F2FP.F16.F32.PACK_AB R3, R228, R227 ;  /* 0x000000e3e403723e */ /* 0x000fe400000000ff */
[----:B--2---:R-:W-:Y:S02]  /*5ea0*/  HSET2.LE.AND R7, R6, R196, PT ;  /* 0x000000c406077233 */ /* 0x004fe40003803000 */
[----:B------:R-:W-:Y:S01]  /*5eb0*/  LOP3.LUT R10, R3, R0, RZ, 0xc0, !PT ;  /* 0x00000000030a7212 */ /* 0x000fe200078ec0ff */
[----:B------:R-:W-:Y:S01]  /*5ec0*/  FMUL.FTZ R0, R72, UR17 ;  /* 0x0000001148007c20 */ /* 0x000fe20008410000 */
[----:B-----5:R-:W-:Y:S01]  /*5ed0*/  F2FP.F16.F32.PACK_AB R6, R223, R224 ;  /* 0x000000e0df06723e */ /* 0x020fe200000000ff */
[----:B------:R-:W-:Y:S01]  /*5ee0*/  IMAD.MOV.U32 R3, RZ, RZ, R12 ;  /* 0x000000ffff037224 */ /* 0x000fe200078e000c */
[----:B------:R-:W-:-:S02]  /*5ef0*/  LOP3.LUT R9, R9, R7, RZ, 0xc0, !PT ;  /* 0x0000000709097212 */ /* 0x000fc400078ec0ff */
[----:B------:R-:W-:Y:S02]  /*5f00*/  FSEL R0, R0, RZ, P0 ;  /* 0x000000ff00007208 */ /* 0x000fe40000000000 */
[----:B------:R-:W-:Y:S02]  /*5f10*/  LOP3.LUT R11, R6, R5, RZ, 0xc0, !PT ;  /* 0x00000005060b7212 */ /* 0x000fe400078ec0ff */
[----:B------:R-:W-:Y:S01]  /*5f20*/  LOP3.LUT R6, R3, 0xff, RZ, 0xc0, !PT ;  /* 0x000000ff03067812 */ /* 0x000fe200078ec0ff */
[----:B------:R-:W-:Y:S01]  /*5f30*/  FFMA.FTZ R3, R79, UR17, -R0 ;  /* 0x000000114f037c23 */ /* 0x000fe20008010800 */
[----:B------:R-:W-:Y:S02]  /*5f40*/  LOP3.LUT R5, R36, UR6, R13, 0x96, !PT ;  /* 0x0000000624057c12 */ /* 0x000fe4000f8e960d */
[C---:B------:R-:W-:Y:S01]  /*5f50*/  PRMT R13, R12.reuse, 0x7773, RZ ;  /* 0x000077730c0d7816 */ /* 0x040fe200000000ff */
[----:B------:R2:W-:Y:S01]  /*5f60*/  MUFU.EX2 R209, R3 ;  /* 0x0000000300d17308 */ /* 0x0005e20000000800 */
[C---:B------:R-:W-:Y:S01]  /*5f70*/  PRMT R7, R12.reuse, 0x7772, RZ ;  /* 0x000077720c077816 */ /* 0x040fe200000000ff */
[----:B---3--:R-:W-:Y:S01]  /*5f80*/  HMMA.16816.F32 R108, R8, R20, RZ ;  /* 0x00000014086c723c */ /* 0x008fe200000018ff */
[----:B------:R-:W-:-:S02]  /*5f90*/  PRMT R12, R12, 0x7771, RZ ;  /* 0x000077710c0c7816 */ /* 0x000fc400000000ff */
[----:B------:R-:W-:Y:S02]  /*5fa0*/  FSETP.NEU.FTZ.AND P0, PT, R71, -INF , PT ;  /* 0xff8000004700780b */ /* 0x000fe40003f1d000 */
[----:B------:R-:W-:Y:S01]  /*5fb0*/  PRMT R17, R7, 0x5410, R13 ;  /* 0x0000541007117816 */ /* 0x000fe2000000000d */
[----:B------:R-:W-:Y:S01]  /*5fc0*/  FFMA.FTZ R7, R59, UR17, -R0 ;  /* 0x000000113b077c23 */ /* 0x000fe20008010800 */
[----:B------:R-:W-:Y:S01]  /*5fd0*/  PRMT R16, R6, 0x5410, R12 ;  /* 0x0000541006107816 */ /* 0x000fe2000000000c */
[--C-:B------:R-:W-:Y:S01]  /*5fe0*/  FFMA.FTZ R12, R60, UR17, -R0.reuse ;  /* 0x000000113c0c7c23 */ /* 0x100fe20008010800 */
[----:B------:R-:W-:Y:S01]  /*5ff0*/  FFMA.FTZ R6, R61, UR17, -R0 ;  /* 0x000000113d067c23 */ /* 0x000fe20008010800 */
[----:B------:R3:W-:Y:S01]  /*6000*/  MUFU.EX2 R212, R7 ;  /* 0x0000000700d47308 */ /* 0x0007e20000000800 */
[----:B------:R-:W-:Y:S01]  /*6010*/  LOP3.LUT R13, R5, 0xffff, RZ, 0xc0, !PT ;  /* 0x0000ffff050d7812 */ /* 0x000fe200078ec0ff */
[----:B--2---:R-:W-:Y:S01]  /*6020*/  FMUL.FTZ R3, R71, UR17 ;  /* 0x0000001147037c20 */ /* 0x004fe20008410000 */
[----:B------:R-:W-:Y:S01]  /*6030*/  LOP3.LUT R15, R5, 0xff, RZ, 0xc0, !PT ;  /* 0x000000ff050f7812 */ /* 0x000fe200078ec0ff */
[----:B------:R2:W-:Y:S01]  /*6040*/  MUFU.EX2 R207, R12 ;  /* 0x0000000c00cf7308 */ /* 0x0005e20000000800 */
[----:B------:R-:W-:Y:S01]  /*6050*/  SHF.R.U32.HI R14, RZ, 0x18, R5 ;  /* 0x00000018ff0e7819 */ /* 0x000fe20000011605 */
[----:B----4-:R-:W-:Y:S01]  /*6060*/  HMMA.16816.F32 R100, R8, R24, RZ ;  /* 0x000000180864723c */ /* 0x010fe200000018ff */
[----:B------:R-:W-:Y:S01]  /*6070*/  FSEL R3, R3, RZ, P0 ;  /* 0x000000ff03037208 */ /* 0x000fe20000000000 */
[----:B------:R4:W5:Y:S01]  /*6080*/  MUFU.EX2 R204, R6 ;  /* 0x0000000600cc7308 */ /* 0x0009620000000800 */
[----:B------:R-:W-:-:S02]  /*6090*/  LOP3.LUT R17, R17, 0xff00ff, RZ, 0xc0, !PT ;  /* 0x00ff00ff11117812 */ /* 0x000fc400078ec0ff */
[----:B------:R-:W-:Y:S02]  /*60a0*/  ISETP.GT.U32.AND P0, PT, R208, R252, PT ;  /* 0x000000fcd000720c */ /* 0x000fe40003f04070 */
[----:B---3--:R-:W-:Y:S01]  /*60b0*/  PRMT R7, R5, 0x7632, R7 ;  /* 0x0000763205077816 */ /* 0x008fe20000000007 */
[--C-:B------:R-:W-:Y:S01]  /*60c0*/  FFMA.FTZ R5, R78, UR17, -R3.reuse ;  /* 0x000000114e057c23 */ /* 0x100fe20008010803 */
[C---:B-1----:R-:W-:Y:S01]  /*60d0*/  HMMA.16816.F32 R92, R8.reuse, R28, RZ ;  /* 0x0000001c085c723c */ /* 0x042fe200000018ff */
[--C-:B--2---:R-:W-:Y:S02]  /*60e0*/  FFMA.FTZ R12, R62, UR17, -R3.reuse ;  /* 0x000000113e0c7c23 */ /* 0x104fe40008010803 */
[----:B------:R1:W-:Y:S01]  /*60f0*/  MUFU.EX2 R182, R5 ;  /* 0x0000000500b67308 */ /* 0x0003e20000000800 */
[----:B------:R-:W-:Y:S01]  /*6100*/  LOP3.LUT R7, R7, 0xff, RZ, 0xc0, !PT ;  /* 0x000000ff07077812 */ /* 0x000fe200078ec0ff */
[----:B----4-:R-:W-:Y:S02]  /*6110*/  FFMA.FTZ R6, R63, UR17, -R3 ;  /* 0x000000113f067c23 */ /* 0x010fe40008010803 */
[----:B------:R2:W-:Y:S01]  /*6120*/  MUFU.EX2 R211, R12 ;  /* 0x0000000c00d37308 */ /* 0x0005e20000000800 */
[C---:B------:R-:W-:Y:S03]  /*6130*/  HMMA.16816.F32 R88, R8.reuse, R32, RZ ;  /* 0x000000200858723c */ /* 0x040fe600000018ff */
[----:B------:R3:W4:Y:S05]  /*6140*/  MUFU.EX2 R202, R6 ;  /* 0x0000000600ca7308 */ /* 0x00072a0000000800 */
[----:B------:R-:W-:Y:S01]  /*6150*/  HMMA.16816.F32 R104, R8, R22, RZ ;  /* 0x000000160868723c */ /* 0x000fe200000018ff */
[----:B-1----:R-:W-:-:S02]  /*6160*/  HSET2.LE.AND R5, R16, R196, PT ;  /* 0x000000c410057233 */ /* 0x002fc40003803000 */
[----:B------:R-:W-:Y:S02]  /*6170*/  LOP3.LUT R16, R40, UR7, R19, 0x96, !PT ;  /* 0x0000000728107c12 */ /* 0x000fe4000f8e9613 */
[----:B--2---:R-:W-:Y:S02]  /*6180*/  SHF.R.U32.HI R12, RZ, 0x8, R13 ;  /* 0x00000008ff0c7819 */ /* 0x004fe4000001160d */
[----:B------:R-:W-:Y:S01]  /*6190*/  PRMT R13, R7, 0x5410, R14 ;  /* 0x00005410070d7816 */ /* 0x000fe2000000000e */
[----:B------:R-:W-:Y:S01]  /*61a0*/  HMMA.16816.F32 R96, R8, R26, RZ ;  /* 0x0000001a0860723c */ /* 0x000fe200000018ff */
[----:B---3--:R-:W-:Y:S01]  /*61b0*/  FFMA.FTZ R6, R74, UR17, -R3 ;  /* 0x000000114a067c23 */ /* 0x008fe20008010803 */
[----:B------:R-:W-:-:S03]  /*61c0*/  PRMT R12, R15, 0x5410, R12 ;  /* 0x000054100f0c7816 */ /* 0x000fc6000000000c */
[----:B------:R1:W2:Y:S02]  /*61d0*/  MUFU.EX2 R180, R6 ;  /* 0x0000000600b47308 */ /* 0x0002a40000000800 */
[----:B------:R-:W-:Y:S01]  /*61e0*/  HSET2.LE.AND R7, R12, R196, PT ;  /* 0x000000c40c077233 */ /* 0x000fe20003803000 */
[----:B------:R-:W-:Y:S01]  /*61f0*/  HMMA.16816.F32 R80, R8, R30, RZ ;  /* 0x0000001e0850723c */ /* 0x000fe200000018ff */
[----:B-----5:R-:W-:-:S04]  /*6200*/  F2FP.F16.F32.PACK_AB R12, R204, R209 ;  /* 0x000000d1cc0c723e */ /* 0x020fc800000000ff */
[----:B------:R-:W-:-:S03]  /*6210*/  LOP3.LUT R12, R12, R7, RZ, 0xc0, !PT ;  /* 0x000000070c0c7212 */ /* 0x000fc600078ec0ff */
[----:B------:R-:W-:Y:S01]  /*6220*/  HMMA.16816.F32 R76, R8, R34, RZ ;  /* 0x00000022084c723c */ /* 0x000fe200000018ff */
[----:B-1----:R-:W-:-:S04]  /*6230*/  F2FP.F16.F32.PACK_AB R6, R212, R207 ;  /* 0x000000cfd406723e */ /* 0x002fc800000000ff */
[----:B------:R-:W-:Y:S02]  /*6240*/  LOP3.LUT R14, R6, R5, RZ, 0xc0, !PT ;  /* 0x00000005060e7212 */ /* 0x000fe400078ec0ff */
[----:B------:R-:W-:Y:S02]  /*6250*/  HSET2.LE.AND R5, R17, R196, PT ;  /* 0x000000c411057233 */ /* 0x000fe40003803000 */
[----:B----4-:R-:W-:-:S04]  /*6260*/  F2FP.F16.F32.PACK_AB R6, R211, R202 ;  /* 0x000000cad306723e */ /* 0x010fc800000000ff */
[----:B------:R-:W-:Y:S01]  /*6270*/  LOP3.LUT R15, R6, R5, RZ, 0xc0, !PT ;  /* 0x00000005060f7212 */ /* 0x000fe200078ec0ff */
[----:B------:R-:W-:Y:S01]  /*6280*/  IMAD.WIDE.U32 R6, R16, -0x2daee0ad, RZ ;  /* 0xd2511f5310067825 */ /* 0x000fe200078e00ff */
[----:B------:R-:W-:Y:S02]  /*6290*/  HSET2.LE.AND R5, R13, R196, PT ;  /* 0x000000c40d057233 */ /* 0x000fe40003803000 */
[----:B--2---:R-:W-:Y:S01]  /*62a0*/  F2FP.F16.F32.PACK_AB R13, R180, R182 ;  /* 0x000000b6b40d723e */ /* 0x004fe200000000ff */
[----:B------:R-:W-:Y:S01]  /*62b0*/  IMAD.MOV.U32 R10, RZ, RZ, R6 ;  /* 0x000000ffff0a7224 */ /* 0x000fe200078e0006 */
[C---:B------:R-:W-:Y:S02]  /*62c0*/  PRMT R9, R6.reuse, 0x7773, RZ ;  /* 0x0000777306097816 */ /* 0x040fe400000000ff */
[----:B------:R-:W-:Y:S02]  /*62d0*/  PRMT R8, R6, 0x7772, RZ ;  /* 0x0000777206087816 */ /* 0x000fe400000000ff */
[----:B------:R-:W-:-:S02]  /*62e0*/  LOP3.LUT R13, R13, R5, RZ, 0xc0, !PT ;  /* 0x000000050d0d7212 */ /* 0x000fc400078ec0ff */
[----:B------:R-:W-:Y:S01]  /*62f0*/  LOP3.LUT R5, R42, UR22, R7, 0x96, !PT ;  /* 0x000000162a057c12 */ /* 0x000fe2000f8e9607 */
[--C-:B------:R-:W-:Y:S01]  /*6300*/  FFMA.FTZ R7, R112, UR17, -R4.reuse ;  /* 0x0000001170077c23 */ /* 0x100fe20008010804 */
[----:B------:R-:W-:Y:S01]  /*6310*/  PRMT R17, R8, 0x5410, R9 ;  /* 0x0000541008117816 */ /* 0x000fe20000000009 */
[----:B------:R-:W1:Y:S01]  /*6320*/  LDSM.16.MT88.4 R40, [R184+0x6800] ;  /* 0x00680000b828783b */ /* 0x000e620000004200 */
[----:B------:R-:W-:Y:S01]  /*6330*/  PRMT R11, R6, 0x7771, RZ ;  /* 0x00007771060b7816 */ /* 0x000fe200000000ff */
[----:B------:R2:W-:Y:S01]  /*6340*/  MUFU.EX2 R174, R7 ;  /* 0x0000000700ae7308 */ /* 0x0005e20000000800 */
[----:B------:R-:W-:Y:S01]  /*6350*/  LOP3.LUT R8, R10, 0xff, RZ, 0xc0, !PT ;  /* 0x000000ff0a087812 */ /* 0x000fe200078ec0ff */
[--C-:B------:R-:W-:Y:S01]  /*6360*/  FFMA.FTZ R10, R75, UR17, -R4.reuse ;  /* 0x000000114b0a7c23 */ /* 0x100fe20008010804 */
[C---:B------:R-:W-:Y:S01]  /*6370*/  LOP3.LUT R6, R5.reuse, 0xffff, RZ, 0xc0, !PT ;  /* 0x0000ffff05067812 */ /* 0x040fe200078ec0ff */
[----:B------:R-:W-:Y:S01]  /*6380*/  HMMA.16816.F32 R84, R12, R20, RZ ;  /* 0x000000140c54723c */ /* 0x000fe200000018ff */
[----:B------:R-:W-:Y:S01]  /*6390*/  PRMT R11, R8, 0x5410, R11 ;  /* 0x00005410080b7816 */ /* 0x000fe2000000000b */
[----:B------:R-:W-:Y:S01]  /*63a0*/  FFMA.FTZ R8, R68, UR17, -R4 ;  /* 0x0000001144087c23 */ /* 0x000fe20008010804 */
[----:B------:R-:W-:Y:S01]  /*63b0*/  LOP3.LUT R9, R5, 0xff, RZ, 0xc0, !PT ;  /* 0x000000ff05097812 */ /* 0x000fe200078ec0ff */
[----:B------:R3:W-:Y:S01]  /*63c0*/  MUFU.EX2 R175, R10 ;  /* 0x0000000a00af7308 */ /* 0x0007e20000000800 */
[----:B------:R-:W-:-:S03]  /*63d0*/  SHF.R.U32.HI R6, RZ, 0x8, R6 ;  /* 0x00000008ff067819 */ /* 0x000fc60000011606 */
[----:B------:R4:W-:Y:S01]  /*63e0*/  MUFU.EX2 R176, R8 ;  /* 0x0000000800b07308 */ /* 0x0009e20000000800 */
[----:B------:R-:W-:Y:S01]  /*63f0*/  PRMT R16, R9, 0x5410, R6 ;  /* 0x0000541009107816 */ /* 0x000fe20000000006 */
[----:B--2---:R-:W-:Y:S01]  /*6400*/  FFMA.FTZ R7, R73, UR17, -R4 ;  /* 0x0000001149077c23 */ /* 0x004fe20008010804 */
[--C-:B------:R-:W-:Y:S01]  /*6410*/  FFMA.FTZ R6, R116, UR17, -R2.reuse ;  /* 0x0000001174067c23 */ /* 0x100fe20008010802 */
[----:B------:R-:W-:Y:S01]  /*6420*/  FFMA.FTZ R9, R120, UR17, -R2 ;  /* 0x0000001178097c23 */ /* 0x000fe20008010802 */
[----:B------:R-:W-:Y:S01]  /*6430*/  HMMA.16816.F32 R124, R12, R22, RZ ;  /* 0x000000160c7c723c */ /* 0x000fe200000018ff */
[----:B------:R2:W5:Y:S04]  /*6440*/  MUFU.EX2 R177, R7 ;  /* 0x0000000700b17308 */ /* 0x0005680000000800 */
[----:B------:R5:W-:Y:S01]  /*6450*/  MUFU.EX2 R169, R6 ;  /* 0x0000000600a97308 */ /* 0x000be20000000800 */
[----:B---3--:R-:W-:-:S02]  /*6460*/  VIADD R10, R39, 0x1 ;  /* 0x00000001270a7836 */ /* 0x008fc40000000000 */
[C---:B------:R-:W-:Y:S01]  /*6470*/  HMMA.16816.F32 R60, R12.reuse, R24, RZ ;  /* 0x000000180c3c723c */ /* 0x040fe200000018ff */
[--C-:B----4-:R-:W-:Y:S01]  /*6480*/  FFMA.FTZ R8, R113, UR17, -R2.reuse ;  /* 0x0000001171087c23 */ /* 0x110fe20008010802 */
[----:B------:R3:W-:Y:S04]  /*6490*/  MUFU.EX2 R168, R9 ;  /* 0x0000000900a87308 */ /* 0x0007e80000000800 */
[----:B------:R4:W-:Y:S01]  /*64a0*/  MUFU.EX2 R173, R8 ;  /* 0x0000000800ad7308 */ /* 0x0009e20000000800 */
[----:B--2---:R-:W-:Y:S01]  /*64b0*/  FFMA.FTZ R7, R114, UR17, -R2 ;  /* 0x0000001172077c23 */ /* 0x004fe20008010802 */
[----:B------:R-:W-:Y:S01]  /*64c0*/  HMMA.16816.F32 R116, R12, R26, RZ ;  /* 0x0000001a0c74723c */ /* 0x000fe200000018ff */
[----:B------:R-:W2:Y:S02]  /*64d0*/  LDSM.16.MT88.4 R24, [R189+0x6800] ;  /* 0x00680000bd18783b */ /* 0x000ea40000004200 */
[----:B------:R1:W1:Y:S01]  /*64e0*/  MUFU.EX2 R172, R7 ;  /* 0x0000000700ac7308 */ /* 0x0002620000000800 */
[----:B-----5:R-:W-:-:S02]  /*64f0*/  PRMT R6, R5, 0x7632, R6 ;  /* 0x0000763205067816 */ /* 0x020fc40000000006 */
[----:B---3--:R-:W-:Y:S02]  /*6500*/  LOP3.LUT R9, R17, 0xff00ff, RZ, 0xc0, !PT ;  /* 0x00ff00ff11097812 */ /* 0x008fe400078ec0ff */
[----:B------:R-:W-:Y:S01]  /*6510*/  HMMA.16816.F32 R64, R12, R28, RZ ;  /* 0x0000001c0c40723c */ /* 0x000fe200000018ff */
[----:B----4-:R-:W-:Y:S02]  /*6520*/  SHF.R.U32.HI R8, RZ, 0x18, R5 ;  /* 0x00000018ff087819 */ /* 0x010fe40000011605 */
[----:B------:R-:W-:Y:S02]  /*6530*/  HSET2.LE.AND R5, R11, R196, PT ;  /* 0x000000c40b057233 */ /* 0x000fe40003803000 */
[----:B------:R-:W-:-:S03]  /*6540*/  LOP3.LUT R11, R10, UR21, R163, 0x96, !PT ;  /* 0x000000150a0b7c12 */ /* 0x000fc6000f8e96a3 */
[C---:B------:R-:W-:Y:S01]  /*6550*/  HMMA.16816.F32 R132, R12.reuse, R30, RZ ;  /* 0x0000001e0c84723c */ /* 0x040fe200000018ff */
[----:B-1----:R-:W-:Y:S02]  /*6560*/  LOP3.LUT R7, R6, 0xff, RZ, 0xc0, !PT ;  /* 0x000000ff06077812 */ /* 0x002fe400078ec0ff */
[----:B------:R-:W-:Y:S01]  /*6570*/  F2FP.F16.F32.PACK_AB R6, R176, R177 ;  /* 0x000000b1b006723e */ /* 0x000fe200000000ff */
[----:B------:R-:W-:Y:S01]  /*6580*/  IMAD.WIDE.U32 R20, R11, -0x326172a9, RZ ;  /* 0xcd9e8d570b147825 */ /* 0x000fe200078e00ff */
[----:B------:R-:W-:Y:S02]  /*6590*/  PRMT R8, R7, 0x5410, R8 ;  /* 0x0000541007087816 */ /* 0x000fe40000000008 */
[----:B------:R-:W-:Y:S01]  /*65a0*/  LOP3.LUT R18, R6, R5, RZ, 0xc0, !PT ;  /* 0x0000000506127212 */ /* 0x000fe200078ec0ff */
[----:B------:R-:W-:Y:S01]  /*65b0*/  HMMA.16816.F32 R52, R12, R32, RZ ;  /* 0x000000200c34723c */ /* 0x000fe200000018ff */
[--C-:B------:R-:W-:Y:S02]  /*65c0*/  HSET2.LE.AND R5, R9, R196.reuse, PT ;  /* 0x000000c409057233 */ /* 0x100fe40003803000 */
[----:B------:R-:W-:-:S02]  /*65d0*/  HSET2.LE.AND R7, R16, R196, PT ;  /* 0x000000c410077233 */ /* 0x000fc40003803000 */
[----:B------:R-:W-:Y:S02]  /*65e0*/  HSET2.LE.AND R9, R8, R196, PT ;  /* 0x000000c408097233 */ /* 0x000fe40003803000 */
[----:B------:R-:W-:Y:S01]  /*65f0*/  F2FP.F16.F32.PACK_AB R6, R172, R173 ;  /* 0x000000adac06723e */ /* 0x000fe200000000ff */
[----:B------:R-:W-:Y:S01]  /*6600*/  HMMA.16816.F32 R112, R12, R34, RZ ;  /* 0x000000220c70723c */ /* 0x000fe200000018ff */
[----:B------:R-:W-:Y:S01]  /*6610*/  F2FP.F16.F32.PACK_AB R8, R175, R174 ;  /* 0x000000aeaf08723e */ /* 0x000fe200000000ff */
[----:B------:R-:W-:Y:S01]  /*6620*/  LDSM.16.MT88.4 R32, [R185+0x7000] ;  /* 0x00700000b920783b */ /* 0x000fe20000004200 */
[----:B------:R-:W-:Y:S02]  /*6630*/  LOP3.LUT R19, R6, R5, RZ, 0xc0, !PT ;  /* 0x0000000506137212 */ /* 0x000fe400078ec0ff */
[----:B------:R-:W-:Y:S02]  /*6640*/  LOP3.LUT R16, R8, R7, RZ, 0xc0, !PT ;  /* 0x0000000708107212 */ /* 0x000fe400078ec0ff */
[----:B------:R-:W-:-:S02]  /*6650*/  LOP3.LUT R6, R20, UR11, R171, 0x96, !PT ;  /* 0x0000000b14067c12 */ /* 0x000fc4000f8e96ab */
[----:B------:R-:W-:Y:S02]  /*6660*/  F2FP.F16.F32.PACK_AB R10, R168, R169 ;  /* 0x000000a9a80a723e */ /* 0x000fe400000000ff */
[----:B------:R-:W-:Y:S01]  /*6670*/  LOP3.LUT R5, R248, UR15, R21, 0x96, !PT ;  /* 0x0000000ff8057c12 */ /* 0x000fe2000f8e9615 */
[----:B------:R-:W-:Y:S01]  /*6680*/  IMAD.WIDE.U32 R22, R6, -0x2daee0ad, RZ ;  /* 0xd2511f5306167825 */ /* 0x000fe200078e00ff */
[----:B------:R-:W-:Y:S02]  /*6690*/  LOP3.LUT R7, R56, UR7, R37, 0x96, !PT ;  /* 0x0000000738077c12 */ /* 0x000fe4000f8e9625 */
[----:B------:R-:W-:Y:S01]  /*66a0*/  LOP3.LUT R17, R10, R9, RZ, 0xc0, !PT ;  /* 0x000000090a117212 */ /* 0x000fe200078ec0ff */
[----:B------:R-:W-:-:S04]  /*66b0*/  IMAD.WIDE.U32 R8, R5, -0x2daee0ad, RZ ;  /* 0xd2511f5305087825 */ /* 0x000fc800078e00ff */
[----:B------:R-:W-:Y:S01]  /*66c0*/  FFMA.FTZ R10, R122, UR17, -R0 ;  /* 0x000000117a0a7c23 */ /* 0x000fe20008010800 */
[----:B------:R-:W-:Y:S01]  /*66d0*/  IMAD.WIDE.U32 R6, R7, -0x2daee0ad, RZ ;  /* 0xd2511f5307067825 */ /* 0x000fe200078e00ff */
[----:B------:R-:W-:-:S03]  /*66e0*/  LOP3.LUT R23, R8, UR4, R23, 0x96, !PT ;  /* 0x0000000408177c12 */ /* 0x000fc6000f8e9617 */
[--C-:B------:R-:W-:Y:S01]  /*66f0*/  FFMA.FTZ R8, R128, UR17, -R0.reuse ;  /* 0x0000001180087c23 */ /* 0x100fe20008010800 */
[----:B------:R-:W-:Y:S01]  /*6700*/  LOP3.LUT R15, R160, UR14, R9, 0x96, !PT ;  /* 0x0000000ea00f7c12 */ /* 0x000fe2000f8e9609 */
[--C-:B------:R-:W-:Y:S01]  /*6710*/  FFMA.FTZ R9, R121, UR17, -R0.reuse ;  /* 0x0000001179097c23 */ /* 0x100fe20008010800 */
[----:B------:R-:W-:Y:S01]  /*6720*/  LOP3.LUT R5, R150, UR22, R7, 0x96, !PT ;  /* 0x0000001696057c12 */ /* 0x000fe2000f8e9607 */
[----:B------:R-:W-:Y:S01]  /*6730*/  FFMA.FTZ R7, R123, UR17, -R0 ;  /* 0x000000117b077c23 */ /* 0x000fe20008010800 */
[----:B------:R1:W-:Y:S01]  /*6740*/  MUFU.EX2 R160, R8 ;  /* 0x0000000800a07308 */ /* 0x0003e20000000800 */
[----:B------:R-:W-:Y:S01]  /*6750*/  IMAD.MOV.U32 R11, RZ, RZ, R6 ;  /* 0x000000ffff0b7224 */ /* 0x000fe200078e0006 */
[C---:B------:R-:W-:Y:S01]  /*6760*/  PRMT R14, R6.reuse, 0x7771, RZ ;  /* 0x00007771060e7816 */ /* 0x040fe200000000ff */
[----:B------:R-:W-:Y:S01]  /*6770*/  IMAD.WIDE.U32 R36, R23, -0x326172a9, RZ ;  /* 0xcd9e8d5717247825 */ /* 0x000fe200078e00ff */
[----:B------:R3:W4:Y:S01]  /*6780*/  MUFU.EX2 R162, R7 ;  /* 0x0000000700a27308 */ /* 0x0007220000000800 */
[----:B------:R-:W-:Y:S01]  /*6790*/  LOP3.LUT R12, R5, 0xff, RZ, 0xc0, !PT ;  /* 0x000000ff050c7812 */ /* 0x000fe200078ec0ff */
[C---:B------:R-:W-:Y:S01]  /*67a0*/  HMMA.16816.F32 R120, R16.reuse, R50, R80 ;  /* 0x000000321078723c */ /* 0x040fe20000001850 */
[----:B------:R-:W-:Y:S01]  /*67b0*/  LOP3.LUT R11, R11, 0xff, RZ, 0xc0, !PT ;  /* 0x000000ff0b0b7812 */ /* 0x000fe200078ec0ff */
[----:B------:R5:W-:Y:S04]  /*67c0*/  MUFU.EX2 R161, R9 ;  /* 0x0000000900a17308 */ /* 0x000be80000000800 */
[----:B------:R2:W-:Y:S01]  /*67d0*/  MUFU.EX2 R163, R10 ;  /* 0x0000000a00a37308 */ /* 0x0005e20000000800 */
[C---:B-1----:R-:W-:Y:S01]  /*67e0*/  PRMT R8, R6.reuse, 0x7773, RZ ;  /* 0x0000777306087816 */ /* 0x042fe200000000ff */
[----:B------:R-:W-:Y:S01]  /*67f0*/  HMMA.16816.F32 R108, R16, R40, R108 ;  /* 0x00000028106c723c */ /* 0x000fe2000000186c */
[----:B---3--:R-:W-:Y:S01]  /*6800*/  PRMT R7, R6, 0x7772, RZ ;  /* 0x0000777206077816 */ /* 0x008fe200000000ff */
[----:B------:R-:W-:-:S03]  /*6810*/  FFMA.FTZ R6, R131, UR17, -R3 ;  /* 0x0000001183067c23 */ /* 0x000fc60008010803 */
[----:B------:R-:W-:Y:S01]  /*6820*/  PRMT R13, R7, 0x5410, R8 ;  /* 0x00005410070d7816 */ /* 0x000fe20000000008 */
[--C-:B------:R-:W-:Y:S01]  /*6830*/  FFMA.FTZ R8, R129, UR17, -R3.reuse ;  /* 0x0000001181087c23 */ /* 0x100fe20008010803 */
[--C-:B------:R-:W-:Y:S01]  /*6840*/  FFMA.FTZ R7, R130, UR17, -R3.reuse ;  /* 0x0000001182077c23 */ /* 0x100fe20008010803 */
[----:B-----5:R-:W-:Y:S01]  /*6850*/  FFMA.FTZ R9, R136, UR17, -R3 ;  /* 0x0000001188097c23 */ /* 0x020fe20008010803 */
[----:B------:R1:W-:Y:S01]  /*6860*/  MUFU.EX2 R157, R6 ;  /* 0x00000006009d7308 */ /* 0x0003e20000000800 */
[----:B--2---:R-:W-:Y:S01]  /*6870*/  SHF.R.U32.HI R10, RZ, 0x18, R5 ;  /* 0x00000018ff0a7819 */ /* 0x004fe20000011605 */
[C---:B------:R-:W-:Y:S02]  /*6880*/  HMMA.16816.F32 R100, R16.reuse, R24, R100 ;  /* 0x000000181064723c */ /* 0x040fe40000001864 */
[----:B------:R2:W-:Y:S04]  /*6890*/  MUFU.EX2 R159, R8 ;  /* 0x00000008009f7308 */ /* 0x0005e80000000800 */
[----:B------:R3:W5:Y:S02]  /*68a0*/  MUFU.EX2 R158, R7 ;  /* 0x00000007009e7308 */ /* 0x0007640000000800 */
[----:B------:R-:W-:Y:S02]  /*68b0*/  HMMA.16816.F32 R92, R16, R48, R92 ;  /* 0x00000030105c723c */ /* 0x000fe4000000185c */
[----:B------:R4:W5:Y:S01]  /*68c0*/  MUFU.EX2 R156, R9 ;  /* 0x00000009009c7308 */ /* 0x0009620000000800 */
[----:B-1----:R-:W-:-:S02]  /*68d0*/  LOP3.LUT R6, R5, 0xffff, RZ, 0xc0, !PT ;  /* 0x0000ffff05067812 */ /* 0x002fc400078ec0ff */
[----:B--2---:R-:W-:-:S03]  /*68e0*/  PRMT R8, R5, 0x7632, R8 ;  /* 0x0000763205087816 */ /* 0x004fc60000000008 */
[C---:B------:R-:W-:Y:S01]  /*68f0*/  HMMA.16816.F32 R88, R16.reuse, R44, R88 ;  /* 0x0000002c1058723c */ /* 0x040fe20000001858 */
[----:B------:R-:W-:Y:S01]  /*6900*/  PRMT R5, R11, 0x5410, R14 ;  /* 0x000054100b057816 */ /* 0x000fe2000000000e */
[----:B------:R-:W-:Y:S01]  /*6910*/  IMAD.WIDE.U32 R14, R15, -0x326172a9, RZ ;  /* 0xcd9e8d570f0e7825 */ /* 0x000fe200078e00ff */
[----:B---3--:R-:W-:Y:S02]  /*6920*/  SHF.R.U32.HI R7, RZ, 0x8, R6 ;  /* 0x00000008ff077819 */ /* 0x008fe40000011606 */
[----:B------:R-:W-:Y:S02]  /*6930*/  LOP3.LUT R6, R8, 0xff, RZ, 0xc0, !PT ;  /* 0x000000ff08067812 */ /* 0x000fe400078ec0ff */
[----:B----4-:R-:W-:Y:S01]  /*6940*/  LOP3.LUT R9, R13, 0xff00ff, RZ, 0xc0, !PT ;  /* 0x00ff00ff0d097812 */ /* 0x010fe200078ec0ff */
[----:B------:R-:W-:Y:S01]  /*6950*/  HMMA.16816.F32 R104, R16, R42, R104 ;  /* 0x0000002a1068723c */ /* 0x000fe20000001868 */
[----:B------:R-:W-:Y:S02]  /*6960*/  PRMT R8, R12, 0x5410, R7 ;  /* 0x000054100c087816 */ /* 0x000fe40000000007 */
[----:B------:R-:W-:-:S02]  /*6970*/  PRMT R6, R6, 0x5410, R10 ;  /* 0x0000541006067816 */ /* 0x000fc4000000000a */
[--C-:B------:R-:W-:Y:S02]  /*6980*/  HSET2.LE.AND R7, R9, R196.reuse, PT ;  /* 0x000000c409077233 */ /* 0x100fe40003803000 */
[--C-:B------:R-:W-:Y:S01]  /*6990*/  HSET2.LE.AND R8, R8, R196.reuse, PT ;  /* 0x000000c408087233 */ /* 0x100fe20003803000 */
[C---:B------:R-:W-:Y:S01]  /*69a0*/  HMMA.16816.F32 R96, R16.reuse, R26, R96 ;  /* 0x0000001a1060723c */ /* 0x040fe20000001860 */
[--C-:B------:R-:W-:Y:S02]  /*69b0*/  HSET2.LE.AND R12, R6, R196.reuse, PT ;  /* 0x000000c4060c7233 */ /* 0x100fe40003803000 */
[----:B------:R-:W-:Y:S02]  /*69c0*/  F2FP.F16.F32.PACK_AB R9, R162, R160 ;  /* 0x000000a0a209723e */ /* 0x000fe400000000ff */
[----:B------:R-:W-:Y:S02]  /*69d0*/  HSET2.LE.AND R5, R5, R196, PT ;  /* 0x000000c405057233 */ /* 0x000fe40003803000 */
[----:B-----5:R-:W-:Y:S01]  /*69e0*/  F2FP.F16.F32.PACK_AB R11, R158, R159 ;  /* 0x0000009f9e0b723e */ /* 0x020fe200000000ff */
[----:B------:R-:W-:Y:S01]  /*69f0*/  HMMA.16816.F32 R80, R16, R46, R76 ;  /* 0x0000002e1050723c */ /* 0x000fe2000000184c */
[----:B------:R-:W-:-:S02]  /*6a00*/  F2FP.F16.F32.PACK_AB R13, R156, R157 ;  /* 0x0000009d9c0d723e */ /* 0x000fc400000000ff */
[----:B------:R-:W-:Y:S02]  /*6a10*/  F2FP.F16.F32.PACK_AB R6, R161, R163 ;  /* 0x000000a3a106723e */ /* 0x000fe400000000ff */
[----:B------:R-:W-:Y:S02]  /*6a20*/  LOP3.LUT R8, R9, R8, RZ, 0xc0, !PT ;  /* 0x0000000809087212 */ /* 0x000fe400078ec0ff */
[----:B------:R-:W-:Y:S02]  /*6a30*/  LOP3.LUT R11, R11, R7, RZ, 0xc0, !PT ;  /* 0x000000070b0b7212 */ /* 0x000fe400078ec0ff */
[----:B------:R-:W-:Y:S02]  /*6a40*/  LOP3.LUT R9, R13, R12, RZ, 0xc0, !PT ;  /* 0x0000000c0d097212 */ /* 0x000fe400078ec0ff */
[----:B------:R-:W-:Y:S02]  /*6a50*/  LOP3.LUT R10, R6, R5, RZ, 0xc0, !PT ;  /* 0x00000005060a7212 */ /* 0x000fe400078ec0ff */
[----:B------:R-:W-:-:S02]  /*6a60*/  LOP3.LUT R12, R250, UR15, R21, 0x96, !PT ;  /* 0x0000000ffa0c7c12 */ /* 0x000fc4000f8e9615 */
[----:B------:R-:W-:Y:S02]  /*6a70*/  LOP3.LUT R7, R20, UR11, R243, 0x96, !PT ;  /* 0x0000000b14077c12 */ /* 0x000fe4000f8e96f3 */
[----:B------:R-:W-:Y:S01]  /*6a80*/  LOP3.LUT R6, R170, UR9, R15, 0x96, !PT ;  /* 0x00000009aa067c12 */ /* 0x000fe2000f8e960f */
[----:B------:R-:W-:Y:S01]  /*6a90*/  IMAD.WIDE.U32 R12, R12, -0x2daee0ad, RZ ;  /* 0xd2511f530c0c7825 */ /* 0x000fe200078e00ff */
[----:B------:R-:W-:Y:S01]  /*6aa0*/  LOP3.LUT R5, R14, UR8, R37, 0x96, !PT ;  /* 0x000000080e057c12 */ /* 0x000fe2000f8e9625 */
[----:B------:R-:W-:Y:S02]  /*6ab0*/  HMMA.16816.F32 R76, R8, R40, R84 ;  /* 0x00000028084c723c */ /* 0x000fe40000001854 */
[----:B------:R-:W-:Y:S01]  /*6ac0*/  IMAD.WIDE.U32 R16, R7, -0x2daee0ad, RZ ;  /* 0xd2511f5307107825 */ /* 0x000fe200078e00ff */
[----:B------:R-:W-:-:S03]  /*6ad0*/  LOP3.LUT R7, R240, UR14, R13, 0x96, !PT ;  /* 0x0000000ef0077c12 */ /* 0x000fc6000f8e960d */
[----:B------:R-:W-:Y:S02]  /*6ae0*/  IMAD.WIDE.U32 R18, R6, -0x2daee0ad, RZ ;  /* 0xd2511f5306127825 */ /* 0x000fe400078e00ff */
[C---:B------:R-:W-:Y:S01]  /*6af0*/  HMMA.16816.F32 R56, R8.reuse, R42, R124 ;  /* 0x0000002a0838723c */ /* 0x040fe2000000187c */
[----:B------:R-:W1:Y:S01]  /*6b00*/  LDSM.16.MT88.4 R40, [R188+0x7000] ;  /* 0x00700000bc28783b */ /* 0x000e620000004200 */
[----:B------:R-:W-:Y:S01]  /*6b10*/  IMAD.WIDE.U32 R170, R5, -0x2daee0ad, RZ ;  /* 0xd2511f5305aa7825 */ /* 0x000fe200078e00ff */
[----:B------:R-:W-:Y:S02]  /*6b20*/  LOP3.LUT R5, R12, UR4, R17, 0x96, !PT ;  /* 0x000000040c057c12 */ /* 0x000fe4000f8e9611 */
[----:B------:R-:W-:Y:S01]  /*6b30*/  LOP3.LUT R12, R22, UR24, R19, 0x96, !PT ;  /* 0x00000018160c7c12 */ /* 0x000fe2000f8e9613 */
[----:B------:R-:W-:Y:S01]  /*6b40*/  IMAD.WIDE.U32 R14, R7, -0x326172a9, RZ ;  /* 0xcd9e8d57070e7825 */ /* 0x000fe200078e00ff */
[----:B------:R-:W-:Y:S01]  /*6b50*/  LOP3.LUT R6, R18, UR23, R171, 0x96, !PT ;  /* 0x0000001712067c12 */ /* 0x000fe2000f8e96ab */
[----:B------:R-:W-:Y:S01]  /*6b60*/  HMMA.16816.F32 R64, R8, R48, R64 ;  /* 0x000000300840723c */ /* 0x000fe20000001840 */
[----:B------:R-:W2:Y:S01]  /*6b70*/  LDSM.16.MT88.4 R20, [R184+0x7000] ;  /* 0x00700000b814783b */ /* 0x000ea20000004200 */
[----:B------:R-:W-:Y:S01]  /*6b80*/  IMAD.WIDE.U32 R28, R12, -0x326172a9, RZ ;  /* 0xcd9e8d570c1c7825 */ /* 0x000fe200078e00ff */
[----:B------:R-:W-:-:S02]  /*6b90*/  LOP3.LUT R19, R242, UR9, R15, 0x96, !PT ;  /* 0x00000009f2137c12 */ /* 0x000fc4000f8e960f */
[----:B------:R-:W-:Y:S01]  /*6ba0*/  LDSM.16.MT88.4 R124, [R185+0x7800] ;  /* 0x00780000b97c783b */ /* 0x000fe20000004200 */
[----:B------:R-:W-:Y:S02]  /*6bb0*/  IMAD.WIDE.U32 R6, R6, -0x326172a9, RZ ;  /* 0xcd9e8d5706067825 */ /* 0x000fe400078e00ff */
[----:B------:R-:W-:Y:S02]  /*6bc0*/  HMMA.16816.F32 R128, R8, R44, R52 ;  /* 0x0000002c0880723c */ /* 0x000fe40000001834 */
[----:B------:R-:W-:Y:S01]  /*6bd0*/  IMAD.WIDE.U32 R30, R5, -0x326172a9, RZ ;  /* 0xcd9e8d57051e7825 */ /* 0x000fe200078e00ff */
[----:B------:R-:W-:Y:S02]  /*6be0*/  LOP3.LUT R5, R28, UR6, R7, 0x96, !PT ;  /* 0x000000061c057c12 */ /* 0x000fe4000f8e9607 */
[C---:B------:R-:W-:Y:S01]  /*6bf0*/  PRMT R13, R6.reuse, 0x7773, RZ ;  /* 0x00007773060d7816 */ /* 0x040fe200000000ff */
[----:B------:R-:W-:Y:S01]  /*6c00*/  IMAD.MOV.U32 R7, RZ, RZ, R6 ;  /* 0x000000ffff077224 */ /* 0x000fe200078e0006 */
[C---:B------:R-:W-:Y:S01]  /*6c10*/  PRMT R12, R6.reuse, 0x7772, RZ ;  /* 0x00007772060c7816 */ /* 0x040fe200000000ff */
[----:B------:R-:W-:Y:S01]  /*6c20*/  IMAD.WIDE.U32 R38, R19, -0x2daee0ad, RZ ;  /* 0xd2511f5313267825 */ /* 0x000fe200078e00ff */
[----:B------:R-:W-:-:S03]  /*6c30*/  PRMT R17, R6, 0x7771, RZ ;  /* 0x0000777106117816 */ /* 0x000fc600000000ff */
[--C-:B------:R-:W-:Y:S01]  /*6c40*/  FFMA.FTZ R6, R140, UR17, -R4.reuse ;  /* 0x000000118c067c23 */ /* 0x100fe20008010804 */
[----:B------:R-:W-:Y:S01]  /*6c50*/  LOP3.LUT R15, R7, 0xff, RZ, 0xc0, !PT ;  /* 0x000000ff070f7812 */ /* 0x000fe200078ec0ff */
[--C-:B------:R-:W-:Y:S01]  /*6c60*/  FFMA.FTZ R7, R138, UR17, -R4.reuse ;  /* 0x000000118a077c23 */ /* 0x100fe20008010804 */
[----:B------:R-:W-:Y:S01]  /*6c70*/  LOP3.LUT R18, R14, UR8, R31, 0x96, !PT ;  /* 0x000000080e127c12 */ /* 0x000fe2000f8e961f */
[----:B------:R3:W-:Y:S01]  /*6c80*/  MUFU.EX2 R153, R6 ;  /* 0x0000000600997308 */ /* 0x0007e20000000800 */
[----:B------:R-:W-:Y:S01]  /*6c90*/  PRMT R14, R12, 0x5410, R13 ;  /* 0x000054100c0e7816 */ /* 0x000fe2000000000d */
[----:B------:R-:W-:Y:S01]  /*6ca0*/  FFMA.FTZ R13, R137, UR17, -R4 ;  /* 0x00000011890d7c23 */ /* 0x000fe20008010804 */
[----:B------:R-:W-:Y:S01]  /*6cb0*/  LOP3.LUT R12, R5, 0xff, RZ, 0xc0, !PT ;  /* 0x000000ff050c7812 */ /* 0x000fe200078ec0ff */
[----:B------:R4:W-:Y:S01]  /*6cc0*/  MUFU.EX2 R155, R7 ;  /* 0x00000007009b7308 */ /* 0x0009e20000000800 */
[----:B------:R-:W-:Y:S01]  /*6cd0*/  PRMT R15, R15, 0x5410, R17 ;  /* 0x000054100f0f7816 */ /* 0x000fe20000000011 */
[----:B------:R-:W-:Y:S01]  /*6ce0*/  HMMA.16816.F32 R60, R8, R24, R60 ;  /* 0x00000018083c723c */ /* 0x000fe2000000183c */
[----:B------:R-:W-:Y:S01]  /*6cf0*/  LOP3.LUT R14, R14, 0xff00ff, RZ, 0xc0, !PT ;  /* 0x00ff00ff0e0e7812 */ /* 0x000fe200078ec0ff */
[----:B------:R5:W1:Y:S01]  /*6d00*/  MUFU.EX2 R154, R13 ;  /* 0x0000000d009a7308 */ /* 0x000a620000000800 */
[----:B---3--:R-:W-:-:S05]  /*6d10*/  LOP3.LUT R6, R5, 0xffff, RZ, 0xc0, !PT ;  /* 0x0000ffff05067812 */ /* 0x008fca00078ec0ff */
[C---:B------:R-:W-:Y:S01]  /*6d20*/  HMMA.16816.F32 R52, R8.reuse, R26, R116 ;  /* 0x0000001a0834723c */ /* 0x040fe20000001874 */
[----:B------:R-:W3:Y:S01]  /*6d30*/  LDSM.16.MT88.4 R24, [R189+0x7000] ;  /* 0x00700000bd18783b */ /* 0x000ee20000004200 */
[----:B------:R-:W-:Y:S01]  /*6d40*/  SHF.R.U32.HI R6, RZ, 0x8, R6 ;  /* 0x00000008ff067819 */ /* 0x000fe20000011606 */
[----:B----4-:R-:W-:Y:S01]  /*6d50*/  FFMA.FTZ R7, R141, UR17, -R2 ;  /* 0x000000118d077c23 */ /* 0x010fe20008010802 */
[----:B------:R-:W-:Y:S02]  /*6d60*/  IMAD.WIDE.U32 R140, R18, -0x2daee0ad, RZ ;  /* 0xd2511f53128c7825 */ /* 0x000fe400078e00ff */
[----:B------:R-:W-:Y:S02]  /*6d70*/  PRMT R17, R12, 0x5410, R6 ;  /* 0x000054100c117816 */ /* 0x000fe40000000006 */
[--C-:B------:R-:W-:Y:S01]  /*6d80*/  FFMA.FTZ R6, R139, UR17, -R2.reuse ;  /* 0x000000118b067c23 */ /* 0x100fe20008010802 */
[----:B------:R4:W-:Y:S01]  /*6d90*/  MUFU.EX2 R152, R7 ;  /* 0x0000000700987308 */ /* 0x0009e20000000800 */
[----:B------:R-:W-:Y:S01]  /*6da0*/  FFMA.FTZ R12, R148, UR17, -R2 ;  /* 0x00000011940c7c23 */ /* 0x000fe20008010802 */
[----:B-----5:R-:W-:Y:S01]  /*6db0*/  SHF.R.U32.HI R13, RZ, 0x18, R5 ;  /* 0x00000018ff0d7819 */ /* 0x020fe20000011605 */
[C---:B------:R-:W-:Y:S01]  /*6dc0*/  HMMA.16816.F32 R48, R8.reuse, R50, R132 ;  /* 0x000000320830723c */ /* 0x040fe20000001884 */
[----:B------:R5:W2:Y:S04]  /*6dd0*/  MUFU.EX2 R151, R6 ;  /* 0x0000000600977308 */ /* 0x000aa80000000800 */
[----:B------:R1:W-:Y:S03]  /*6de0*/  MUFU.EX2 R149, R12 ;  /* 0x0000000c00957308 */ /* 0x0003e60000000800 */
[----:B------:R-:W-:Y:S01]  /*6df0*/  HMMA.16816.F32 R44, R8, R46, R112 ;  /* 0x0000002e082c723c */ /* 0x000fe20000001870 */
[----:B------:R-:W-:Y:S01]  /*6e00*/  FFMA.FTZ R8, R167, UR17, -R0 ;  /* 0x00000011a7087c23 */ /* 0x000fe20008010800 */
[----:B----4-:R-:W-:-:S03]  /*6e10*/  FFMA.FTZ R7, R142, UR17, -R4 ;  /* 0x000000118e077c23 */ /* 0x010fc60008010804 */
[----:B------:R4:W-:Y:S01]  /*6e20*/  MUFU.EX2 R68, R8 ;  /* 0x0000000800447308 */ /* 0x0009e20000000800 */
[----:B-----5:R-:W-:-:S03]  /*6e30*/  PRMT R6, R5, 0x7632, R6 ;  /* 0x0000763205067816 */ /* 0x020fc60000000006 */
[----:B------:R5:W3:Y:S01]  /*6e40*/  MUFU.EX2 R150, R7 ;  /* 0x0000000700967308 */ /* 0x000ae20000000800 */
[----:B------:R-:W-:Y:S02]  /*6e50*/  HSET2.LE.AND R5, R15, R196, PT ;  /* 0x000000c40f057233 */ /* 0x000fe40003803000 */
[----:B-1----:R-:W-:Y:S02]  /*6e60*/  LOP3.LUT R12, R6, 0xff, RZ, 0xc0, !PT ;  /* 0x000000ff060c7812 */ /* 0x002fe400078ec0ff */
[----:B------:R-:W-:Y:S02]  /*6e70*/  F2FP.F16.F32.PACK_AB R6, R154, R155 ;  /* 0x0000009b9a06723e */ /* 0x000fe400000000ff */
[----:B--2---:R-:W-:Y:S02]  /*6e80*/  F2FP.F16.F32.PACK_AB R15, R151, R152 ;  /* 0x00000098970f723e */ /* 0x004fe400000000ff */
[----:B------:R-:W-:Y:S01]  /*6e90*/  PRMT R12, R12, 0x5410, R13 ;  /* 0x000054100c0c7816 */ /* 0x000fe2000000000d */
[----:B----4-:R-:W-:Y:S01]  /*6ea0*/  FFMA.FTZ R8, R164, UR17, -R0 ;  /* 0x00000011a4087c23 */ /* 0x010fe20008010800 */
[----:B-----5:R-:W-:-:S03]  /*6eb0*/  FFMA.FTZ R7, R143, UR17, -R2 ;  /* 0x000000118f077c23 */ /* 0x020fc60008010802 */
[----:B------:R-:W-:Y:S04]  /*6ec0*/  MUFU.EX2 R75, R8 ;  /* 0x00000008004b7308 */ /* 0x000fe80000000800 */
[----:B------:R1:W2:Y:S02]  /*6ed0*/  MUFU.EX2 R148, R7 ;  /* 0x0000000700947308 */ /* 0x0002a40000000800 */
[--C-:B-1----:R-:W-:Y:S02]  /*6ee0*/  HSET2.LE.AND R7, R14, R196.reuse, PT ;  /* 0x000000c40e077233 */ /* 0x102fe40003803000 */
[----:B------:R-:W-:Y:S02]  /*6ef0*/  LOP3.LUT R14, R6, R5, RZ, 0xc0, !PT ;  /* 0x00000005060e7212 */ /* 0x000fe400078ec0ff */
[----:B------:R-:W-:-:S02]  /*6f00*/  HSET2.LE.AND R5, R17, R196, PT ;  /* 0x000000c411057233 */ /* 0x000fc40003803000 */
[----:B---3--:R-:W-:Y:S02]  /*6f10*/  F2FP.F16.F32.PACK_AB R6, R150, R153 ;  /* 0x000000999606723e */ /* 0x008fe400000000ff */
[----:B------:R-:W-:Y:S02]  /*6f20*/  LOP3.LUT R15, R15, R7, RZ, 0xc0, !PT ;  /* 0x000000070f0f7212 */ /* 0x000fe400078ec0ff */
[----:B------:R-:W-:Y:S02]  /*6f30*/  HSET2.LE.AND R7, R12, R196, PT ;  /* 0x000000c40c077233 */ /* 0x000fe40003803000 */
[----:B------:R-:W-:Y:S02]  /*6f40*/  LOP3.LUT R12, R6, R5, RZ, 0xc0, !PT ;  /* 0x00000005060c7212 */ /* 0x000fe400078ec0ff */
[----:B--2---:R-:W-:Y:S02]  /*6f50*/  F2FP.F16.F32.PACK_AB R13, R148, R149 ;  /* 0x00000095940d723e */ /* 0x004fe400000000ff */
[----:B------:R-:W-:-:S02]  /*6f60*/  LOP3.LUT R6, R38, UR23, R141, 0x96, !PT ;  /* 0x0000001726067c12 */ /* 0x000fc4000f8e968d */
[----:B------:R-:W-:Y:S02]  /*6f70*/  LOP3.LUT R5, R16, UR24, R39, 0x96, !PT ;  /* 0x0000001810057c12 */ /* 0x000fe4000f8e9627 */
[----:B------:R-:W-:Y:S01]  /*6f80*/  LOP3.LUT R13, R13, R7, RZ, 0xc0, !PT ;  /* 0x000000070d0d7212 */ /* 0x000fe200078ec0ff */
[----:B------:R-:W-:-:S04]  /*6f90*/  IMAD.WIDE.U32 R6, R6, -0x326172a9, RZ ;  /* 0xcd9e8d5706067825 */ /* 0x000fc800078e00ff */
[----:B------:R-:W-:-:S04]  /*6fa0*/  IMAD.WIDE.U32 R16, R5, -0x326172a9, RZ ;  /* 0xcd9e8d5705107825 */ /* 0x000fc800078e00ff */
[----:B------:R-:W-:Y:S01]  /*6fb0*/  FFMA.FTZ R5, R166, UR17, -R0 ;  /* 0x00000011a6057c23 */ /* 0x000fe20008010800 */
[C---:B------:R-:W-:Y:S01]  /*6fc0*/  PRMT R18, R6.reuse, 0x7771, RZ ;  /* 0x0000777106127816 */ /* 0x040fe200000000ff */
[C---:B------:R-:W-:Y:S01]  /*6fd0*/  HMMA.16816.F32 R132, R12.reuse, R40, R88 ;  /* 0x000000280c84723c */ /* 0x040fe20000001858 */
[----:B------:R-:W-:Y:S01]  /*6fe0*/  IMAD.MOV.U32 R9, RZ, RZ, R6 ;  /* 0x000000ffff097224 */ /* 0x000fe200078e0006 */
[C---:B------:R-:W-:Y:S01]  /*6ff0*/  PRMT R11, R6.reuse, 0x7773, RZ ;  /* 0x00007773060b7816 */ /* 0x040fe200000000ff */
[----:B------:R1:W-:Y:S01]  /*7000*/  MUFU.EX2 R74, R5 ;  /* 0x00000005004a7308 */ /* 0x0003e20000000800 */
[----:B------:R-:W-:Y:S01]  /*7010*/  PRMT R10, R6, 0x7772, RZ ;  /* 0x00007772060a7816 */ /* 0x000fe200000000ff */
[----:B------:R-:W-:Y:S01]  /*7020*/  FFMA.FTZ R6, R165, UR17, -R0 ;  /* 0x00000011a5067c23 */ /* 0x000fe20008010800 */
[----:B------:R-:W-:Y:S02]  /*7030*/  LOP3.LUT R9, R9, 0xff, RZ, 0xc0, !PT ;  /* 0x000000ff09097812 */ /* 0x000fe400078ec0ff */
[----:B------:R-:W-:Y:S01]  /*7040*/  HMMA.16816.F32 R88, R12, R22, R104 ;  /* 0x000000160c58723c */ /* 0x000fe20000001868 */
[----:B------:R2:W3:Y:S01]  /*7050*/  MUFU.EX2 R73, R6 ;  /* 0x0000000600497308 */ /* 0x0004e20000000800 */
[----:B------:R-:W-:-:S06]  /*7060*/  PRMT R18, R9, 0x5410, R18 ;  /* 0x0000541009127816 */ /* 0x000fcc0000000012 */
[C---:B------:R-:W-:Y:S01]  /*7070*/  HMMA.16816.F32 R84, R12.reuse, R20, R108 ;  /* 0x000000140c54723c */ /* 0x040fe2000000186c */
[----:B-1----:R-:W-:Y:S01]  /*7080*/  LOP3.LUT R5, R16, UR6, R7, 0x96, !PT ;  /* 0x0000000610057c12 */ /* 0x002fe2000f8e9607 */
[----:B------:R-:W-:Y:S01]  /*7090*/  FFMA.FTZ R7, R181, UR17, -R3 ;  /* 0x00000011b5077c23 */ /* 0x000fe20008010803 */
[----:B------:R-:W-:Y:S01]  /*70a0*/  PRMT R16, R10, 0x5410, R11 ;  /* 0x000054100a107816 */ /* 0x000fe2000000000b */
[----:B------:R-:W-:Y:S01]  /*70b0*/  LDSM.16.MT88.4 R108, [R189+0x7800] ;  /* 0x00780000bd6c783b */ /* 0x000fe20000004200 */
[----:B------:R-:W-:Y:S01]  /*70c0*/  LOP3.LUT R8, R5, 0xffff, RZ, 0xc0, !PT ;  /* 0x0000ffff05087812 */ /* 0x000fe200078ec0ff */
[----:B------:R1:W-:Y:S01]  /*70d0*/  MUFU.EX2 R37, R7 ;  /* 0x0000000700257308 */ /* 0x0003e20000000800 */
[----:B--2---:R-:W-:Y:S01]  /*70e0*/  FFMA.FTZ R6, R179, UR17, -R3 ;  /* 0x00000011b3067c23 */ /* 0x004fe20008010803 */
[C---:B------:R-:W-:Y:S01]  /*70f0*/  LOP3.LUT R11, R5.reuse, 0xff, RZ, 0xc0, !PT ;  /* 0x000000ff050b7812 */ /* 0x040fe200078ec0ff */
[----:B------:R-:W-:Y:S01]  /*7100*/  HMMA.16816.F32 R100, R12, R24, R100 ;  /* 0x000000180c64723c */ /* 0x000fe20000001864 */
[----:B------:R-:W-:Y:S01]  /*7110*/  PRMT R9, R5, 0x7632, R9 ;  /* 0x0000763205097816 */ /* 0x000fe20000000009 */
[----:B------:R3:W-:Y:S01]  /*7120*/  MUFU.EX2 R38, R6 ;  /* 0x0000000600267308 */ /* 0x0007e20000000800 */
[----:B------:R-:W-:Y:S01]  /*7130*/  SHF.R.U32.HI R10, RZ, 0x18, R5 ;  /* 0x00000018ff0a7819 */ /* 0x000fe20000011605 */
[----:B------:R-:W-:Y:S01]  /*7140*/  FFMA.FTZ R5, R203, UR17, -R3 ;  /* 0x00000011cb057c23 */ /* 0x000fe20008010803 */
[----:B------:R-:W-:-:S03]  /*7150*/  LOP3.LUT R16, R16, 0xff00ff, RZ, 0xc0, !PT ;  /* 0x00ff00ff10107812 */ /* 0x000fc600078ec0ff */
[----:B------:R2:W-:Y:S01]  /*7160*/  MUFU.EX2 R31, R5 ;  /* 0x00000005001f7308 */ /* 0x0005e20000000800 */
[----:B------:R-:W-:Y:S01]  /*7170*/  HMMA.16816.F32 R116, R12, R32, R92 ;  /* 0x000000200c74723c */ /* 0x000fe2000000185c */
[----:B------:R-:W4:Y:S01]  /*7180*/  LDSM.16.MT88.4 R92, [R184+0x7800] ;  /* 0x00780000b85c783b */ /* 0x000f220000004200 */
[----:B-1----:R-:W-:-:S04]  /*7190*/  FFMA.FTZ R7, R178, UR17, -R3 ;  /* 0x00000011b2077c23 */ /* 0x002fc80008010803 */
[----:B------:R1:W5:Y:S01]  /*71a0*/  MUFU.EX2 R39, R7 ;  /* 0x0000000700277308 */ /* 0x0003620000000800 */
[----:B---3--:R-:W-:Y:S01]  /*71b0*/  F2FP.F16.F32.PACK_AB R6, R73, R75 ;  /* 0x0000004b4906723e */ /* 0x008fe200000000ff */
[----:B------:R-:W-:Y:S01]  /*71c0*/  HMMA.16816.F32 R104, R12, R26, R96 ;  /* 0x0000001a0c68723c */ /* 0x000fe20000001860 */
[----:B--2---:R-:W-:Y:S02]  /*71d0*/  HSET2.LE.AND R5, R18, R196, PT ;  /* 0x000000c412057233 */ /* 0x004fe40003803000 */
[----:B------:R-:W-:-:S05]  /*71e0*/  LOP3.LUT R18, R30, UR7, R17, 0x96, !PT ;  /* 0x000000071e127c12 */ /* 0x000fca000f8e9611 */
[----:B------:R-:W-:Y:S01]  /*71f0*/  HMMA.16816.F32 R120, R12, R34, R120 ;  /* 0x000000220c78723c */ /* 0x000fe20000001878 */
[----:B-1----:R-:W-:Y:S02]  /*7200*/  SHF.R.U32.HI R7, RZ, 0x8, R8 ;  /* 0x00000008ff077819 */ /* 0x002fe40000011608 */
[----:B------:R-:W-:Y:S02]  /*7210*/  LOP3.LUT R8, R9, 0xff, RZ, 0xc0, !PT ;  /* 0x000000ff09087812 */ /* 0x000fe400078ec0ff */
[----:B------:R-:W-:-:S03]  /*7220*/  PRMT R7, R11, 0x5410, R7 ;  /* 0x000054100b077816 */ /* 0x000fc60000000007 */
[----:B------:R-:W-:Y:S01]  /*7230*/  HMMA.16816.F32 R80, R12, R42, R80 ;  /* 0x0000002a0c50723c */ /* 0x000fe20000001850 */
[----:B------:R-:W-:Y:S01]  /*7240*/  PRMT R9, R8, 0x5410, R10 ;  /* 0x0000541008097816 */ /* 0x000fe2000000000a */
[--C-:B------:R-:W-:Y:S01]  /*7250*/  FFMA.FTZ R14, R217, UR17, -R4.reuse ;  /* 0x00000011d90e7c23 */ /* 0x100fe20008010804 */
[----:B------:R-:W-:Y:S01]  /*7260*/  LOP3.LUT R10, R6, R5, RZ, 0xc0, !PT ;  /* 0x00000005060a7212 */ /* 0x000fe200078ec0ff */
[----:B------:R-:W-:Y:S01]  /*7270*/  FFMA.FTZ R13, R216, UR17, -R4 ;  /* 0x00000011d80d7c23 */ /* 0x000fe20008010804 */
[--C-:B------:R-:W-:Y:S02]  /*7280*/  HSET2.LE.AND R5, R16, R196.reuse, PT ;  /* 0x000000c410057233 */ /* 0x100fe40003803000 */
[----:B-----5:R-:W-:Y:S02]  /*7290*/  F2FP.F16.F32.PACK_AB R6, R39, R38 ;  /* 0x000000262706723e */ /* 0x020fe400000000ff */
[--C-:B------:R-:W-:Y:S02]  /*72a0*/  HSET2.LE.AND R7, R7, R196.reuse, PT ;  /* 0x000000c407077233 */ /* 0x100fe40003803000 */
[----:B------:R-:W-:-:S02]  /*72b0*/  HSET2.LE.AND R9, R9, R196, PT ;  /* 0x000000c409097233 */ /* 0x000fc40003803000 */
[----:B------:R-:W-:Y:S01]  /*72c0*/  LOP3.LUT R11, R6, R5, RZ, 0xc0, !PT ;  /* 0x00000005060b7212 */ /* 0x000fe200078ec0ff */
[--C-:B------:R-:W-:Y:S01]  /*72d0*/  FFMA.FTZ R5, R215, UR17, -R4.reuse ;  /* 0x00000011d7057c23 */ /* 0x100fe20008010804 */
[----:B------:R-:W-:Y:S01]  /*72e0*/  F2FP.F16.F32.PACK_AB R8, R74, R68 ;  /* 0x000000444a08723e */ /* 0x000fe200000000ff */
[----:B------:R-:W-:Y:S01]  /*72f0*/  FFMA.FTZ R4, R183, UR17, -R4 ;  /* 0x00000011b7047c23 */ /* 0x000fe20008010804 */
[----:B------:R-:W-:Y:S01]  /*7300*/  F2FP.F16.F32.PACK_AB R16, R31, R37 ;  /* 0x000000251f10723e */ /* 0x000fe200000000ff */
[----:B------:R1:W-:Y:S01]  /*7310*/  MUFU.EX2 R28, R5 ;  /* 0x00000005001c7308 */ /* 0x0003e20000000800 */
[----:B------:R-:W-:Y:S02]  /*7320*/  LOP3.LUT R6, R36, UR7, R29, 0x96, !PT ;  /* 0x0000000724067c12 */ /* 0x000fe4000f8e961d */
[----:B------:R-:W-:Y:S01]  /*7330*/  LOP3.LUT R8, R8, R7, RZ, 0xc0, !PT ;  /* 0x0000000708087212 */ /* 0x000fe200078ec0ff */
[----:B------:R2:W-:Y:S01]  /*7340*/  MUFU.EX2 R29, R14 ;  /* 0x0000000e001d7308 */ /* 0x0005e20000000800 */
[----:B------:R-:W-:Y:S01]  /*7350*/  LOP3.LUT R9, R16, R9, RZ, 0xc0, !PT ;  /* 0x0000000910097212 */ /* 0x000fe200078ec0ff */
[----:B------:R-:W-:-:S04]  /*7360*/  IMAD.WIDE.U32 R6, R6, -0x2daee0ad, RZ ;  /* 0xd2511f5306067825 */ /* 0x000fc800078e00ff */
[----:B------:R-:W-:Y:S01]  /*7370*/  IMAD.MOV.U32 R12, RZ, RZ, R6 ;  /* 0x000000ffff0c7224 */ /* 0x000fe200078e0006 */
[C---:B------:R-:W-:Y:S01]  /*7380*/  PRMT R15, R6.reuse, 0x7773, RZ ;  /* 0x00007773060f7816 */ /* 0x040fe200000000ff */
[C---:B------:R-:W-:Y:S01]  /*7390*/  HMMA.16816.F32 R52, R8.reuse, R26, R52 ;  /* 0x0000001a0834723c */ /* 0x040fe20000001834 */
[C---:B------:R-:W-:Y:S01]  /*73a0*/  PRMT R16, R6.reuse, 0x7771, RZ ;  /* 0x0000777106107816 */ /* 0x040fe200000000ff */
[----:B------:R3:W-:Y:S01]  /*73b0*/  MUFU.EX2 R27, R13 ;  /* 0x0000000d001b7308 */ /* 0x0007e20000000800 */
[----:B-1----:R-:W-:Y:S02]  /*73c0*/  PRMT R5, R6, 0x7772, RZ ;  /* 0x0000777206057816 */ /* 0x002fe400000000ff */
[----:B------:R-:W-:Y:S01]  /*73d0*/  LOP3.LUT R6, R170, UR22, R7, 0x96, !PT ;  /* 0x00000016aa067c12 */ /* 0x000fe2000f8e9607 */
[----:B------:R1:W5:Y:S01]  /*73e0*/  MUFU.EX2 R26, R4 ;  /* 0x00000004001a7308 */ /* 0x0003620000000800 */
[----:B------:R-:W-:Y:S01]  /*73f0*/  PRMT R17, R5, 0x5410, R15 ;  /* 0x0000541005117816 */ /* 0x000fe2000000000f */
[--C-:B------:R-:W-:Y:S01]  /*7400*/  FFMA.FTZ R7, R213, UR17, -R2.reuse ;  /* 0x00000011d5077c23 */ /* 0x100fe20008010802 */
[----:B------:R-:W-:Y:S01]  /*7410*/  LOP3.LUT R12, R12, 0xff, RZ, 0xc0, !PT ;  /* 0x000000ff0c0c7812 */ /* 0x000fe200078ec0ff */
[--C-:B------:R-:W-:Y:S01]  /*7420*/  FFMA.FTZ R5, R219, UR17, -R2.reuse ;  /* 0x00000011db057c23 */ /* 0x100fe20008010802 */
[----:B--2---:R-:W-:Y:S01]  /*7430*/  FFMA.FTZ R14, R222, UR17, -R2 ;  /* 0x00000011de0e7c23 */ /* 0x004fe20008010802 */
[----:B------:R-:W-:Y:S01]  /*7440*/  HMMA.16816.F32 R56, R8, R22, R56 ;  /* 0x000000160838723c */ /* 0x000fe20000001838 */
[----:B------:R-:W-:-:S02]  /*7450*/  PRMT R15, R12, 0x5410, R16 ;  /* 0x000054100c0f7816 */ /* 0x000fc40000000010 */
[----:B------:R-:W-:Y:S01]  /*7460*/  SHF.R.U32.HI R12, RZ, 0x18, R6 ;  /* 0x00000018ff0c7819 */ /* 0x000fe20000011606 */
[----:B------:R-:W-:Y:S01]  /*7470*/  MUFU.EX2 R22, R14 ;  /* 0x0000000e00167308 */ /* 0x000fe20000000800 */
[----:B---3--:R-:W-:Y:S01]  /*7480*/  LOP3.LUT R13, R6, 0xff, RZ, 0xc0, !PT ;  /* 0x000000ff060d7812 */ /* 0x008fe200078ec0ff */
[----:B-1----:R-:W-:Y:S02]  /*7490*/  FFMA.FTZ R4, R220, UR17, -R2 ;  /* 0x00000011dc047c23 */ /* 0x002fe40008010802 */
[C---:B------:R-:W-:Y:S01]  /*74a0*/  HMMA.16816.F32 R60, R8.reuse, R24, R60 ;  /* 0x00000018083c723c */ /* 0x040fe2000000183c */
[----:B------:R-:W-:Y:S01]  /*74b0*/  LOP3.LUT R2, R6, 0xffff, RZ, 0xc0, !PT ;  /* 0x0000ffff06027812 */ /* 0x000fe200078ec0ff */
[----:B------:R-:W-:Y:S04]  /*74c0*/  MUFU.EX2 R25, R7 ;  /* 0x0000000700197308 */ /* 0x000fe80000000800 */
[----:B------:R5:W1:Y:S02]  /*74d0*/  MUFU.EX2 R23, R4 ;  /* 0x0000000400177308 */ /* 0x000a640000000800 */
[C---:B------:R-:W-:Y:S02]  /*74e0*/  HMMA.16816.F32 R76, R8.reuse, R20, R76 ;  /* 0x00000014084c723c */ /* 0x040fe4000000184c */
[----:B------:R2:W3:Y:S06]  /*74f0*/  MUFU.EX2 R24, R5 ;  /* 0x0000000500187308 */ /* 0x0004ec0000000800 */
[----:B------:R-:W-:Y:S01]  /*7500*/  HMMA.16816.F32 R64, R8, R32, R64 ;  /* 0x000000200840723c */ /* 0x000fe20000001840 */
[----:B-----5:R-:W-:-:S02]  /*7510*/  F2FP.F16.F32.PACK_AB R4, R26, R27 ;  /* 0x0000001b1a04723e */ /* 0x020fc400000000ff */
[----:B--2---:R-:W-:-:S05]  /*7520*/  PRMT R5, R6, 0x7632, R5 ;  /* 0x0000763206057816 */ /* 0x004fca0000000005 */
[C---:B------:R-:W-:Y:S01]  /*7530*/  HMMA.16816.F32 R48, R8.reuse, R34, R48 ;  /* 0x000000220830723c */ /* 0x040fe20000001830 */
[----:B------:R-:W-:Y:S02]  /*7540*/  SHF.R.U32.HI R6, RZ, 0x8, R2 ;  /* 0x00000008ff067819 */ /* 0x000fe40000011602 */
[----:B------:R-:W-:Y:S02]  /*7550*/  HSET2.LE.AND R2, R15, R196, PT ;  /* 0x000000c40f027233 */ /* 0x000fe40003803000 */
[----:B------:R-:W-:Y:S02]  /*7560*/  PRMT R7, R13, 0x5410, R6 ;  /* 0x000054100d077816 */ /* 0x000fe40000000006 */
[----:B------:R-:W-:Y:S01]  /*7570*/  LOP3.LUT R5, R5, 0xff, RZ, 0xc0, !PT ;  /* 0x000000ff05057812 */ /* 0x000fe200078ec0ff */
[----:B------:R-:W-:Y:S01]  /*7580*/  HMMA.16816.F32 R128, R8, R40, R128 ;  /* 0x000000280880723c */ /* 0x000fe20000001880 */
[----:B------:R-:W-:Y:S02]  /*7590*/  LOP3.LUT R6, R17, 0xff00ff, RZ, 0xc0, !PT ;  /* 0x00ff00ff11067812 */ /* 0x000fe400078ec0ff */
[----:B------:R-:W-:-:S02]  /*75a0*/  PRMT R12, R5, 0x5410, R12 ;  /* 0x00005410050c7816 */ /* 0x000fc4000000000c */
[----:B------:R-:W-:Y:S02]  /*75b0*/  LOP3.LUT R138, R4, R2, RZ, 0xc0, !PT ;  /* 0x00000002048a7212 */ /* 0x000fe400078ec0ff */
[--C-:B------:R-:W-:Y:S01]  /*75c0*/  HSET2.LE.AND R2, R6, R196.reuse, PT ;  /* 0x000000c406027233 */ /* 0x100fe20003803000 */
[----:B------:R-:W-:Y:S01]  /*75d0*/  HMMA.16816.F32 R44, R8, R42, R44 ;  /* 0x0000002a082c723c */ /* 0x000fe2000000182c */
[----:B------:R-:W-:Y:S02]  /*75e0*/  HSET2.LE.AND R5, R7, R196, PT ;  /* 0x000000c407057233 */ /* 0x000fe40003803000 */
[----:B-1----:R-:W-:Y:S02]  /*75f0*/  F2FP.F16.F32.PACK_AB R4, R25, R23 ;  /* 0x000000171904723e */ /* 0x002fe400000000ff */
[----:B------:R-:W-:Y:S02]  /*7600*/  F2FP.F16.F32.PACK_AB R6, R29, R28 ;  /* 0x0000001c1d06723e */ /* 0x000fe400000000ff */
[----:B------:R-:W-:-:S02]  /*7610*/  LOP3.LUT R139, R4, R2, RZ, 0xc0, !PT ;  /* 0x00000002048b7212 */ /* 0x000fc400078ec0ff */
[----:B------:R-:W-:Y:S01]  /*7620*/  LOP3.LUT R136, R6, R5, RZ, 0xc0, !PT ;  /* 0x0000000506887212 */ /* 0x000fe200078ec0ff */
[----:B------:R-:W-:Y:S01]  /*7630*/  IMAD.WIDE.U32 R4, R18, -0x2daee0ad, RZ ;  /* 0xd2511f5312047825 */ /* 0x000fe200078e00ff */
[----:B------:R-:W-:-:S03]  /*7640*/  HSET2.LE.AND R7, R12, R196, PT ;  /* 0x000000c40c077233 */ /* 0x000fc60003803000 */
[----:B------:R-:W-:Y:S01]  /*7650*/  FFMA.FTZ R6, R214, UR17, -R0 ;  /* 0x00000011d6067c23 */ /* 0x000fe20008010800 */
[----:B---3--:R-:W-:Y:S01]  /*7660*/  F2FP.F16.F32.PACK_AB R12, R22, R24 ;  /* 0x00000018160c723e */ /* 0x008fe200000000ff */
[----:B------:R-:W-:Y:S01]  /*7670*/  IMAD.MOV.U32 R2, RZ, RZ, R4 ;  /* 0x000000ffff027224 */ /* 0x000fe200078e0004 */
[----:B------:R-:W-:Y:S01]  /*7680*/  PRMT R10, R4, 0x7771, RZ ;  /* 0x00007771040a7816 */ /* 0x000fe200000000ff */
[----:B------:R1:W-:Y:S01]  /*7690*/  MUFU.EX2 R21, R6 ;  /* 0x0000000600157308 */ /* 0x0003e20000000800 */
[----:B------:R-:W-:Y:S01]  /*76a0*/  LOP3.LUT R137, R12, R7, RZ, 0xc0, !PT ;  /* 0x000000070c897212 */ /* 0x000fe200078ec0ff */
[----:B------:R-:W-:Y:S01]  /*76b0*/  FFMA.FTZ R7, R232, UR17, -R0 ;  /* 0x00000011e8077c23 */ /* 0x000fe20008010800 */
[C---:B------:R-:W-:Y:S01]  /*76c0*/  PRMT R9, R4.reuse, 0x7773, RZ ;  /* 0x0000777304097816 */ /* 0x040fe200000000ff */
[----:B------:R-:W2:Y:S01]  /*76d0*/  LDSM.16.MT88.4 R12, [R188+0x7800] ;  /* 0x00780000bc0c783b */ /* 0x000ea20000004200 */
[----:B------:R-:W-:Y:S01]  /*76e0*/  PRMT R8, R4, 0x7772, RZ ;  /* 0x0000777204087816 */ /* 0x000fe200000000ff */
[----:B------:R3:W-:Y:S01]  /*76f0*/  MUFU.EX2 R18, R7 ;  /* 0x0000000700127308 */ /* 0x0007e20000000800 */
[----:B------:R-:W-:Y:S01]  /*7700*/  LOP3.LUT R4, R2, 0xff, RZ, 0xc0, !PT ;  /* 0x000000ff02047812 */ /* 0x000fe200078ec0ff */
[----:B----4-:R-:W-:Y:S01]  /*7710*/  HMMA.16816.F32 R84, R136, R92, R84 ;  /* 0x0000005c8854723c */ /* 0x010fe20000001854 */
[----:B------:R-:W-:Y:S01]  /*7720*/  LOP3.LUT R2, R140, UR22, R5, 0x96, !PT ;  /* 0x000000168c027c12 */ /* 0x000fe2000f8e9605 */
[--C-:B------:R-:W-:Y:S01]  /*7730*/  FFMA.FTZ R5, R231, UR17, -R3.reuse ;  /* 0x00000011e7057c23 */ /* 0x100fe20008010803 */
[----:B------:R-:W-:Y:S01]  /*7740*/  PRMT R10, R4, 0x5410, R10 ;  /* 0x00005410040a7816 */ /* 0x000fe2000000000a */
[----:B------:R-:W-:Y:S01]  /*7750*/  FFMA.FTZ R4, R233, UR17, -R3 ;  /* 0x00000011e9047c23 */ /* 0x000fe20008010803 */
[----:B-1----:R-:W-:-:S03]  /*7760*/  PRMT R6, R8, 0x5410, R9 ;  /* 0x0000541008067816 */ /* 0x002fc60000000009 */
[----:B------:R1:W-:Y:S01]  /*7770*/  MUFU.EX2 R11, R4 ;  /* 0x00000004000b7308 */ /* 0x0003e20000000800 */
[----:B------:R-:W-:Y:S01]  /*7780*/  LOP3.LUT R8, R2, 0xff, RZ, 0xc0, !PT ;  /* 0x000000ff02087812 */ /* 0x000fe200078ec0ff */
[C---:B------:R-:W-:Y:S01]  /*7790*/  HMMA.16816.F32 R88, R136.reuse, R94, R88 ;  /* 0x0000005e8858723c */ /* 0x040fe20000001858 */
[----:B------:R-:W-:Y:S01]  /*77a0*/  LOP3.LUT R6, R6, 0xff00ff, RZ, 0xc0, !PT ;  /* 0x00ff00ff06067812 */ /* 0x000fe200078ec0ff */
[--C-:B---3--:R-:W-:Y:S01]  /*77b0*/  FFMA.FTZ R7, R234, UR17, -R0.reuse ;  /* 0x00000011ea077c23 */ /* 0x108fe20008010800 */
[----:B------:R-:W-:Y:S01]  /*77c0*/  FFMA.FTZ R0, R235, UR17, -R0 ;  /* 0x00000011eb007c23 */ /* 0x000fe20008010800 */
[----:B------:R-:W-:Y:S04]  /*77d0*/  MUFU.EX2 R9, R5 ;  /* 0x0000000500097308 */ /* 0x000fe80000000800 */
[----:B------:R3:W-:Y:S01]  /*77e0*/  MUFU.EX2 R20, R7 ;  /* 0x0000000700147308 */ /* 0x0007e20000000800 */
[----:B------:R-:W-:Y:S03]  /*77f0*/  HMMA.16816.F32 R100, R136, R108, R100 ;  /* 0x0000006c8864723c */ /* 0x000fe60000001864 */
[----:B------:R4:W5:Y:S01]  /*7800*/  MUFU.EX2 R19, R0 ;  /* 0x0000000000137308 */ /* 0x0009620000000800 */
[----:B-1----:R-:W-:-:S04]  /*7810*/  FFMA.FTZ R4, R229, UR17, -R3 ;  /* 0x00000011e5047c23 */ /* 0x002fc80008010803 */
[----:B------:R1:W-:Y:S01]  /*7820*/  MUFU.EX2 R17, R4 ;  /* 0x0000000400117308 */ /* 0x0003e20000000800 */
[----:B------:R-:W-:Y:S01]  /*7830*/  HMMA.16816.F32 R104, R136, R110, R104 ;  /* 0x0000006e8868723c */ /* 0x000fe20000001868 */
[----:B---3--:R-:W-:Y:S01]  /*7840*/  SHF.R.U32.HI R7, RZ, 0x18, R2 ;  /* 0x00000018ff077819 */ /* 0x008fe20000011602 */
[----:B----4-:R-:W-:Y:S01]  /*7850*/  FFMA.FTZ R0, R230, UR17, -R3 ;  /* 0x00000011e6007c23 */ /* 0x010fe20008010803 */
[----:B------:R-:W-:-:S05]  /*7860*/  LOP3.LUT R3, R2, 0xffff, RZ, 0xc0, !PT ;  /* 0x0000ffff02037812 */ /* 0x000fca00078ec0ff */
[----:B------:R-:W-:Y:S01]  /*7870*/  HMMA.16816.F32 R116, R136, R124, R116 ;  /* 0x0000007c8874723c */ /* 0x000fe20000001874 */
[----:B------:R3:W4:Y:S01]  /*7880*/  MUFU.EX2 R16, R0 ;  /* 0x0000000000107308 */ /* 0x0007220000000800 */
[----:B-1----:R-:W-:-:S04]  /*7890*/  SHF.R.U32.HI R4, RZ, 0x8, R3 ;  /* 0x00000008ff047819 */ /* 0x002fc80000011603 */
[----:B------:R-:W-:Y:S02]  /*78a0*/  PRMT R4, R8, 0x5410, R4 ;  /* 0x0000541008047816 */ /* 0x000fe40000000004 */
[----:B------:R-:W-:Y:S01]  /*78b0*/  HMMA.16816.F32 R120, R136, R126, R120 ;  /* 0x0000007e8878723c */ /* 0x000fe20000001878 */
[----:B---3--:R-:W-:-:S07]  /*78c0*/  PRMT R0, R2, 0x7632, R0 ;  /* 0x0000763202007816 */ /* 0x008fce0000000000 */
[C---:B--2---:R-:W-:Y:S01]  /*78d0*/  HMMA.16816.F32 R132, R136.reuse, R12, R132 ;  /* 0x0000000c8884723c */ /* 0x044fe20000001884 */
[----:B-----5:R-:W-:Y:S02]  /*78e0*/  F2FP.F16.F32.PACK_AB R2, R19, R20 ;  /* 0x000000141302723e */ /* 0x020fe400000000ff */
[----:B------:R-:W-:Y:S02]  /*78f0*/  LOP3.LUT R3, R0, 0xff, RZ, 0xc0, !PT ;  /* 0x000000ff00037812 */ /* 0x000fe400078ec0ff */
[--C-:B------:R-:W-:Y:S02]  /*7900*/  HSET2.LE.AND R0, R10, R196.reuse, PT ;  /* 0x000000c40a007233 */ /* 0x100fe40003803000 */
[----:B------:R-:W-:Y:S01]  /*7910*/  PRMT R5, R3, 0x5410, R7 ;  /* 0x0000541003057816 */ /* 0x000fe20000000007 */
[----:B------:R-:W-:Y:S01]  /*7920*/  HMMA.16816.F32 R136, R136, R14, R80 ;  /* 0x0000000e8888723c */ /* 0x000fe20000001850 */
[----:B------:R-:W-:Y:S02]  /*7930*/  HSET2.LE.AND R3, R4, R196, PT ;  /* 0x000000c404037233 */ /* 0x000fe40003803000 */
[----:B------:R-:W-:-:S02]  /*7940*/  LOP3.LUT R142, R2, R0, RZ, 0xc0, !PT ;  /* 0x00000000028e7212 */ /* 0x000fc400078ec0ff */
[--C-:B------:R-:W-:Y:S02]  /*7950*/  HSET2.LE.AND R0, R6, R196.reuse, PT ;  /* 0x000000c406007233 */ /* 0x100fe40003803000 */
[----:B----4-:R-:W-:Y:S02]  /*7960*/  F2FP.F16.F32.PACK_AB R2, R17, R16 ;  /* 0x000000101102723e */ /* 0x010fe400000000ff */
[----:B------:R-:W-:Y:S02]  /*7970*/  F2FP.F16.F32.PACK_AB R4, R21, R18 ;  /* 0x000000121504723e */ /* 0x000fe400000000ff */
[----:B------:R-:W-:Y:S02]  /*7980*/  HSET2.LE.AND R5, R5, R196, PT ;  /* 0x000000c405057233 */ /* 0x000fe40003803000 */
[----:B------:R-:W-:Y:S02]  /*7990*/  F2FP.F16.F32.PACK_AB R6, R9, R11 ;  /* 0x0000000b0906723e */ /* 0x000fe400000000ff */
[----:B------:R-:W-:Y:S01]  /*79a0*/  LOP3.LUT R143, R2, R0, RZ, 0xc0, !PT ;  /* 0x00000000028f7212 */ /* 0x000fe200078ec0ff */
[----:B------:R-:W-:Y:S01]  /*79b0*/  FADD.FTZ R2, R209, R204 ;  /* 0x000000ccd1027221 */ /* 0x000fe20000010000 */
[----:B------:R-:W-:Y:S01]  /*79c0*/  LOP3.LUT R140, R4, R3, RZ, 0xc0, !PT ;  /* 0x00000003048c7212 */ /* 0x000fe200078ec0ff */
[----:B------:R-:W-:Y:S01]  /*79d0*/  FADD.FTZ R0, R182, R180 ;  /* 0x000000b4b6007221 */ /* 0x000fe20000010000 */
[----:B------:R-:W-:Y:S01]  /*79e0*/  FADD.FTZ R3, R226, R225 ;  /* 0x000000e1e2037221 */ /* 0x000fe20000010000 */
[----:B------:R-:W-:Y:S01]  /*79f0*/  LOP3.LUT R141, R6, R5, RZ, 0xc0, !PT ;  /* 0x00000005068d7212 */ /* 0x000fe200078ec0ff */
        /* <DEDUP_REMOVED lines=58> */
[----:B------:R1:W-:Y:S04]  /*7da0*/  STL [R1+0x1c], R68 ;  /* 0x00001c4401007387 */ /* 0x0003e80000100800 */
[----:B------:R1:W-:Y:S03]  /*7db0*/  STL [R1+0x30], R246 ;  /* 0x000030f601007387 */ /* 0x0003e60000100800 */
[C---:B------:R-:W-:Y:S01]  /*7dc0*/  HMMA.16816.F32 R96, R140.reuse, R108, R60 ;  /* 0x0000006c8c60723c */ /* 0x040fe2000000183c */
[----:B------:R1:W-:Y:S04]  /*7dd0*/  STL [R1+0x38], R244 ;  /* 0x000038f401007387 */ /* 0x0003e80000100800 */
[----:B------:R1:W-:Y:S03]  /*7de0*/  STL [R1+0x34], R245 ;  /* 0x000034f501007387 */ /* 0x0003e60000100800 */
[C---:B------:R-:W-:Y:S08]  /*7df0*/  HMMA.16816.F32 R112, R140.reuse, R124, R64 ;  /* 0x0000007c8c70723c */ /* 0x040ff00000001840 */
[C---:B------:R-:W-:Y:S08]  /*7e00*/  HMMA.16816.F32 R92, R140.reuse, R94, R56 ;  /* 0x0000005e8c5c723c */ /* 0x040ff00000001838 */
[C---:B------:R-:W-:Y:S08]  /*7e10*/  HMMA.16816.F32 R108, R140.reuse, R110, R52 ;  /* 0x0000006e8c6c723c */ /* 0x040ff00000001834 */
[C---:B------:R-:W-:Y:S08]  /*7e20*/  HMMA.16816.F32 R124, R140.reuse, R126, R48 ;  /* 0x0000007e8c7c723c */ /* 0x040ff00000001830 */
[C---:B------:R-:W-:Y:S08]  /*7e30*/  HMMA.16816.F32 R128, R140.reuse, R12, R128 ;  /* 0x0000000c8c80723c */ /* 0x040ff00000001880 */
[----:B------:R-:W-:Y:S01]  /*7e40*/  HMMA.16816.F32 R140, R140, R14, R44 ;  /* 0x0000000e8c8c723c */ /* 0x000fe2000000182c */
[----:B------:R-:W-:-:S04]  /*7e50*/  NOP ;  /* 0x0000000000007918 */ /* 0x000fc80000000000 */
[----:B-1----:R-:W-:-:S15]  /*7e60*/  @!P0 BRA `(.L_x_1490) ;  /* 0x0000009800988947 */ /* 0x002fde0003800000 */
[----:B------:R-:W1:Y:S01]  /*7e70*/  LDCU UR4, c[0x0][0x440] ;  /* 0x00008800ff0477ac */ /* 0x000e620008000800 */
[----:B------:R-:W-:Y:S01]  /*7e80*/  VIADD R0, R206, 0xfffffffe ;  /* 0xfffffffece007836 */ /* 0x000fe20000000000 */
[----:B------:R-:W-:-:S04]  /*7e90*/  DEPBAR.LE SB0, 0x0 ;  /* 0x000080000000791a */ /* 0x000fc80000000000 */
[----:B------:R-:W-:-:S04]  /*7ea0*/  IMAD.WIDE.U32 R4, R0, R146, RZ ;  /* 0x0000009200047225 */ /* 0x000fc800078e00ff */
[----:B------:R-:W-:Y:S02]  /*7eb0*/  IMAD R0, R0, R147, R5 ;  /* 0x0000009300007224 */ /* 0x000fe400078e0205 */
[----:B------:R-:W-:-:S03]  /*7ec0*/  IMAD.WIDE.U32 R6, R146, 0x20, RZ ;  /* 0x0000002092067825 */ /* 0x000fc600078e00ff */
[C---:B------:R-:W-:Y:S01]  /*7ed0*/  SHF.L.U64.HI R3, R4.reuse, 0x6, R0 ;  /* 0x0000000604037819 */ /* 0x040fe20000010200 */
[----:B------:R-:W-:Y:S01]  /*7ee0*/  IMAD.SHL.U32 R2, R4, 0x40, RZ ;  /* 0x0000004004027824 */ /* 0x000fe200078e00ff */
[----:B------:R-:W-:Y:S01]  /*7ef0*/  BAR.SYNC.DEFER_BLOCKING 0x0 ;  /* 0x0000000000007b1d */ /* 0x000fe20000010000 */
[----:B-1----:R-:W-:Y:S01]  /*7f00*/  ISETP.GE.AND P0, PT, R210, UR4, PT ;  /* 0x00000004d2007c0c */ /* 0x002fe2000bf06270 */
[----:B------:R-:W-:Y:S02]  /*7f10*/  IMAD.SHL.U32 R5, R147, 0x20, RZ ;  /* 0x0000002093057824 */ /* 0x000fe400078e00ff */
[----:B------:R-:W-:-:S10]  /*7f20*/  VIADD R208, R206, 0xfffffffe ;  /* 0xfffffffeced07836 */ /* 0x000fd40000000000 */
[----:B------:R-:W-:Y:S02]  /*7f30*/  @!P0 IADD3 R4, P1, PT, R2, R6, RZ ;  /* 0x0000000602048210 */ /* 0x000fe40007f3e0ff */
[C---:B------:R-:W-:Y:S02]  /*7f40*/  @!P0 LEA R0, P2, R146.reuse, R2, 0x4 ;  /* 0x0000000292008211 */ /* 0x040fe400078420ff */
[----:B------:R-:W-:Y:S02]  /*7f50*/  @!P0 IADD3.X R7, PT, PT, R3, R7, R5, P1, !PT ;  /* 0x0000000703078210 */ /* 0x000fe40000ffe405 */
[----:B------:R-:W-:Y:S02]  /*7f60*/  @!P0 LEA.HI.X R5, R146, R3, R147, 0x4, P2 ;  /* 0x0000000392058211 */ /* 0x000fe400010f2493 */
[-C--:B------:R-:W-:Y:S02]  /*7f70*/  @!P0 LEA R8, P2, R0, R237.reuse, 0x1 ;  /* 0x000000ed00088211 */ /* 0x080fe400078408ff */
[-C--:B------:R-:W-:Y:S01]  /*7f80*/  @!P0 LEA R10, P3, R2, R237.reuse, 0x1 ;  /* 0x000000ed020a8211 */ /* 0x080fe200078608ff */
[----:B------:R-:W-:Y:S01]  /*7f90*/  @P0 STS.128 [R205+0x6000], RZ ;  /* 0x006000ffcd000388 */ /* 0x000fe20000000c00 */
[-C--:B------:R-:W-:Y:S01]  /*7fa0*/  @!P0 LEA.HI.X R9, R0, R236.reuse, R5, 0x1, P2 ;  /* 0x000000ec00098211 */ /* 0x080fe200010f0c05 */
[----:B------:R-:W-:Y:S01]  /*7fb0*/  @!P0 IMAD R0, R147, 0x30, RZ ;  /* 0x0000003093008824 */ /* 0x000fe200078e02ff */
[--C-:B------:R-:W-:Y:S01]  /*7fc0*/  @!P0 LEA.HI.X R11, R2, R236, R3.reuse, 0x1, P3 ;  /* 0x000000ec020b8211 */ /* 0x100fe200018f0c03 */
[----:B------:R-:W-:Y:S01]  /*7fd0*/  @!P0 IMAD.WIDE.U32 R2, R146, 0x30, R2 ;  /* 0x0000003092028825 */ /* 0x000fe200078e0002 */
[----:B------:R-:W-:-:S03]  /*7fe0*/  @!P0 LEA R6, P1, R4, R237, 0x1 ;  /* 0x000000ed04068211 */ /* 0x000fc600078208ff */
[----:B------:R-:W-:Y:S01]  /*7ff0*/  @!P0 IMAD.IADD R0, R0, 0x1, R3 ;  /* 0x0000000100008824 */ /* 0x000fe200078e0203 */
[----:B------:R-:W-:Y:S01]  /*8000*/  @!P0 LEA.HI.X R7, R4, R236, R7, 0x1, P1 ;  /* 0x000000ec04078211 */ /* 0x000fe200008f0c07 */
[----:B------:R-:W-:Y:S01]  /*8010*/  @!PT LDS RZ, [RZ] ;  /* 0x00000000fffff984 */ /* 0x000fe20000000800 */
[----:B------:R-:W-:Y:S01]  /*8020*/  @!PT LDS RZ, [RZ] ;  /* 0x00000000fffff984 */ /* 0x000fe20000000800 */
[----:B------:R-:W-:Y:S01]  /*8030*/  @!PT LDS RZ, [RZ] ;  /* 0x00000000fffff984 */ /* 0x000fe20000000800 */
[----:B------:R-:W-:Y:S01]  /*8040*/  @!P0 LDGSTS.E.BYPASS.LTC128B.128 [R205+0x6000], desc[UR18][R10.64] ;  /* 0x060000000acd8fae */ /* 0x000fe2000b981a12 */
[----:B------:R-:W-:-:S03]  /*8050*/  @!P0 LEA R4, P1, R2, R237, 0x1 ;  /* 0x000000ed02048211 */ /* 0x000fc600078208ff */
[----:B------:R-:W-:Y:S01]  /*8060*/  @P0 STS.128 [R205+0x6800], RZ ;  /* 0x006800ffcd000388 */ /* 0x000fe20000000c00 */
[----:B------:R-:W-:Y:S02]  /*8070*/  @!P0 LEA.HI.X R5, R2, R236, R0, 0x1, P1 ;  /* 0x000000ec02058211 */ /* 0x000fe400008f0c00 */
[----:B------:R-:W-:Y:S01]  /*8080*/  ISETP.GT.U32.AND P1, PT, R208, R252, PT ;  /* 0x000000fcd000720c */ /* 0x000fe20003f24070 */
        /* <DEDUP_REMOVED lines=14> */
[----:B------:R-:W-:Y:S04]  /*8170*/  LDSM.16.M88.4 R16, [R192] ;  /* 0x00000000c010783b */ /* 0x000fe80000000200 */
[----:B------:R-:W-:Y:S04]  /*8180*/  LDSM.16.M88.4 R12, [R192+0x2000] ;  /* 0x00200000c00c783b */ /* 0x000fe80000000200 */
[----:B------:R-:W2:Y:S04]  /*8190*/  LDSM.16.M88.4 R40, [R187+UR5+0x5800] ;  /* 0x00580005bb28783b */ /* 0x000ea80008000200 */
[----:B------:R-:W-:Y:S04]  /*81a0*/  LDSM.16.M88.4 R48, [R187+UR5+0x4800] ;  /* 0x00480005bb30783b */ /* 0x000fe80008000200 */
[----:B------:R-:W-:Y:S04]  /*81b0*/  LDSM.16.M88.4 R44, [R187+UR5+0x5000] ;  /* 0x00500005bb2c783b */ /* 0x000fe80008000200 */
[----:B------:R-:W-:Y:S04]  /*81c0*/  LDSM.16.M88.4 R24, [R191+0x5800] ;  /* 0x00580000bf18783b */ /* 0x000fe80000000200 */
[----:B-1----:R-:W1:Y:S04]  /*81d0*/  LDSM.16.M88.4 R4, [R187+UR5+0x4000] ;  /* 0x00400005bb04783b */ /* 0x002e680008000200 */
[----:B------:R-:W-:Y:S04]  /*81e0*/  LDSM.16.M88.4 R36, [R191+0x4000] ;  /* 0x00400000bf24783b */ /* 0x000fe80000000200 */
[----:B------:R-:W-:Y:S04]  /*81f0*/  LDSM.16.M88.4 R28, [R191+0x5000] ;  /* 0x00500000bf1c783b */ /* 0x000fe80000000200 */
[----:B------:R-:W-:Y:S04]  /*8200*/  LDSM.16.M88.4 R8, [R195] ;  /* 0x00000000c308783b */ /* 0x000fe80000000200 */
[----:B------:R-:W-:Y:S04]  /*8210*/  LDSM.16.M88.4 R20, [R193+0x2000] ;  /* 0x00200000c114783b */ /* 0x000fe80000000200 */
[----:B------:R-:W-:Y:S01]  /*8220*/  LDSM.16.M88.4 R52, [R186+0x5800] ;  /* 0x00580000ba34783b */ /* 0x000fe20000000200 */
[C---:B--2---:R-:W-:Y:S03]  /*8230*/  HMMA.16816.F32 R168, R12.reuse, R40, RZ ;  /* 0x000000280ca8723c */ /* 0x044fe600000018ff */
[----:B------:R-:W-:Y:S04]  /*8240*/  LDSM.16.M88.4 R32, [R191+0x4800] ;  /* 0x00480000bf20783b */ /* 0x000fe80000000200 */
[----:B------:R-:W-:Y:S01]  /*8250*/  LDSM.16.M88.4 R56, [R186+0x5000] ;  /* 0x00500000ba38783b */ /* 0x000fe20000000200 */
[----:B------:R-:W-:Y:S03]  /*8260*/  HMMA.16816.F32 R180, R12, R42, RZ ;  /* 0x0000002a0cb4723c */ /* 0x000fe600000018ff */
[----:B------:R-:W-:Y:S04]  /*8270*/  LDSM.16.M88.4 R64, [R186+0x4000] ;  /* 0x00400000ba40783b */ /* 0x000fe80000000200 */
[----:B------:R-:W-:Y:S01]  /*8280*/  LDSM.16.M88.4 R60, [R186+0x4800] ;  /* 0x00480000ba3c783b */ /* 0x000fe20000000200 */
[-C--:B-1----:R-:W-:Y:S03]  /*8290*/  HMMA.16816.F32 R228, R16, R4.reuse, RZ ;  /* 0x0000000410e4723c */ /* 0x082fe600000018ff */
[----:B------:R-:W0:Y:S05]  /*82a0*/  LDGDEPBAR ;  /* 0x00000000000079af */ /* 0x000e2a0000000000 */
[C---:B------:R-:W-:Y:S08]  /*82b0*/  HMMA.16816.F32 R76, R12.reuse, R4, RZ ;  /* 0x000000040c4c723c */ /* 0x040ff000000018ff */
[-C--:B------:R-:W-:Y:S08]  /*82c0*/  HMMA.16816.F32 R212, R12, R6.reuse, RZ ;  /* 0x000000060cd4723c */ /* 0x080ff000000018ff */
[----:B------:R-:W-:Y:S01]  /*82d0*/  HMMA.16816.F32 R224, R16, R6, RZ ;  /* 0x0000000610e0723c */ /* 0x000fe200000018ff */
[----:B------:R-:W1:Y:S07]  /*82e0*/  LDSM.16.M88.4 R4, [R195+0x2000] ;  /* 0x00200000c304783b */ /* 0x000e6e0000000200 */
[C---:B------:R-:W-:Y:S08]  /*82f0*/  HMMA.16816.F32 R148, R12.reuse, R48, RZ ;  /* 0x000000300c94723c */ /* 0x040ff000000018ff */
[C---:B------:R-:W-:Y:S08]  /*8300*/  HMMA.16816.F32 R160, R12.reuse, R44, RZ ;  /* 0x0000002c0ca0723c */ /* 0x040ff000000018ff */
[C---:B------:R-:W-:Y:S08]  /*8310*/  HMMA.16816.F32 R220, R12.reuse, R50, RZ ;  /* 0x000000320cdc723c */ /* 0x040ff000000018ff */
[-C--:B------:R-:W-:Y:S08]  /*8320*/  HMMA.16816.F32 R216, R12, R46.reuse, RZ ;  /* 0x0000002e0cd8723c */ /* 0x080ff000000018ff */
[----:B------:R-:W-:Y:S08]  /*8330*/  HMMA.16816.F32 R156, R16, R46, RZ ;  /* 0x0000002e109c723c */ /* 0x000ff000000018ff */
[----:B-1----:R-:W-:Y:S08]  /*8340*/  HMMA.16816.F32 R12, R4, R24, R168 ;  /* 0x00000018040c723c */ /* 0x002ff000000018a8 */
[----:B------:R-:W-:Y:S08]  /*8350*/  HMMA.16816.F32 R164, R16, R44, RZ ;  /* 0x0000002c10a4723c */ /* 0x000ff000000018ff */
[C---:B------:R-:W-:Y:S08]  /*8360*/  HMMA.16816.F32 R44, R4.reuse, R36, R76 ;  /* 0x00000024042c723c */ /* 0x040ff0000000184c */
[C---:B------:R-:W-:Y:S08]  /*8370*/  HMMA.16816.F32 R76, R4.reuse, R38, R212 ;  /* 0x00000026044c723c */ /* 0x040ff000000018d4 */
[----:B------:R-:W-:Y:S08]  /*8380*/  HMMA.16816.F32 R212, R4, R26, R180 ;  /* 0x0000001a04d4723c */ /* 0x000ff000000018b4 */
[----:B------:R-:W-:Y:S08]  /*8390*/  HMMA.16816.F32 R180, R8, R30, R156 ;  /* 0x0000001e08b4723c */ /* 0x000ff0000000189c */
[----:B------:R-:W-:Y:S01]  /*83a0*/  HMMA.16816.F32 R156, R20, R52, R12 ;  /* 0x00000034149c723c */ /* 0x000fe2000000180c */
[----:B------:R-:W1:Y:S07]  /*83b0*/  LDSM.16.M88.4 R12, [R193] ;  /* 0x00000000c10c783b */ /* 0x000e6e0000000200 */
[C---:B------:R-:W-:Y:S08]  /*83c0*/  HMMA.16816.F32 R176, R16.reuse, R48, RZ ;  /* 0x0000003010b0723c */ /* 0x040ff000000018ff */
[C---:B------:R-:W-:Y:S08]  /*83d0*/  HMMA.16816.F32 R172, R16.reuse, R50, RZ ;  /* 0x0000003210ac723c */ /* 0x040ff000000018ff */
[C---:B------:R-:W-:Y:S08]  /*83e0*/  HMMA.16816.F32 R152, R16.reuse, R40, RZ ;  /* 0x000000281098723c */ /* 0x040ff000000018ff */
[----:B------:R-:W-:Y:S08]  /*83f0*/  HMMA.16816.F32 R48, R16, R42, RZ ;  /* 0x0000002a1030723c */ /* 0x000ff000000018ff */
[C---:B------:R-:W-:Y:S08]  /*8400*/  HMMA.16816.F32 R16, R4.reuse, R28, R160 ;  /* 0x0000001c0410723c */ /* 0x040ff000000018a0 */
[C---:B------:R-:W-:Y:S08]  /*8410*/  HMMA.16816.F32 R40, R4.reuse, R32, R148 ;  /* 0x000000200428723c */ /* 0x040ff00000001894 */
[----:B------:R-:W-:Y:S08]  /*8420*/  HMMA.16816.F32 R148, R4, R34, R220 ;  /* 0x000000220494723c */ /* 0x000ff000000018dc */
[C---:B------:R-:W-:Y:S08]  /*8430*/  HMMA.16816.F32 R228, R8.reuse, R36, R228 ;  /* 0x0000002408e4723c */ /* 0x040ff000000018e4 */
[C---:B------:R-:W-:Y:S08]  /*8440*/  HMMA.16816.F32 R220, R8.reuse, R32, R176 ;  /* 0x0000002008dc723c */ /* 0x040ff000000018b0 */
[C---:B------:R-:W-:Y:S08]  /*8450*/  HMMA.16816.F32 R36, R8.reuse, R38, R224 ;  /* 0x000000260824723c */ /* 0x040ff000000018e0 */
[----:B------:R-:W-:Y:S01]  /*8460*/  HMMA.16816.F32 R176, R8, R34, R172 ;  /* 0x0000002208b0723c */ /* 0x000fe200000018ac */
[----:B------:R-:W-:Y:S07]  /*8470*/  LDSM.16.M88.4 R32, [R190+0x4000] ;  /* 0x00400000be20783b */ /* 0x000fee0000000200 */
[----:B------:R-:W-:Y:S01]  /*8480*/  HMMA.16816.F32 R216, R4, R30, R216 ;  /* 0x0000001e04d8723c */ /* 0x000fe200000018d8 */
[----:B------:R-:W-:Y:S07]  /*8490*/  LDSM.16.M88.4 R4, [R194+0x2000] ;  /* 0x00200000c204783b */ /* 0x000fee0000000200 */
[C---:B------:R-:W-:Y:S01]  /*84a0*/  HMMA.16816.F32 R232, R8.reuse, R28, R164 ;  /* 0x0000001c08e8723c */ /* 0x040fe200000018a4 */
[----:B------:R-:W2:Y:S07]  /*84b0*/  LDSM.16.M88.4 R28, [R190+0x4800] ;  /* 0x00480000be1c783b */ /* 0x000eae0000000200 */
[C---:B------:R-:W-:Y:S08]  /*84c0*/  HMMA.16816.F32 R236, R8.reuse, R24, R152 ;  /* 0x0000001808ec723c */ /* 0x040ff00000001898 */
[----:B------:R-:W-:Y:S01]  /*84d0*/  HMMA.16816.F32 R172, R8, R26, R48 ;  /* 0x0000001a08ac723c */ /* 0x000fe20000001830 */
[----:B------:R-:W3:Y:S04]  /*84e0*/  LDSM.16.M88.4 R24, [R190+0x5000] ;  /* 0x00500000be18783b */ /* 0x000ee80000000200 */
[----:B------:R-:W-:Y:S03]  /*84f0*/  LDSM.16.M88.4 R8, [R194] ;  /* 0x00000000c208783b */ /* 0x000fe60000000200 */
[----:B------:R-:W-:Y:S01]  /*8500*/  HMMA.16816.F32 R160, R20, R56, R16 ;  /* 0x0000003814a0723c */ /* 0x000fe20000001810 */
[----:B------:R-:W4:Y:S01]  /*8510*/  LDSM.16.M88.4 R16, [R190+0x5800] ;  /* 0x00580000be10783b */ /* 0x000f220000000200 */
[----:B------:R-:W-:-:S06]  /*8520*/  DEPBAR.LE SB0, 0x0 ;  /* 0x000080000000791a */ /* 0x000fcc0000000000 */
[C---:B------:R-:W-:Y:S08]  /*8530*/  HMMA.16816.F32 R168, R20.reuse, R64, R44 ;  /* 0x0000004014a8723c */ /* 0x040ff0000000182c */
[----:B------:R-:W-:Y:S08]  /*8540*/  HMMA.16816.F32 R152, R20, R66, R76 ;  /* 0x000000421498723c */ /* 0x000ff0000000184c */
[----:B-1----:R-:W-:Y:S08]  /*8550*/  HMMA.16816.F32 R44, R12, R64, R228 ;  /* 0x000000400c2c723c */ /* 0x002ff000000018e4 */
        /* <DEDUP_REMOVED lines=13> */
[C---:B---3--:R-:W-:Y:S08]  /*8630*/  HMMA.16816.F32 R172, R4.reuse, R26, R76 ;  /* 0x0000001a04ac723c */ /* 0x048ff0000000184c */
[----:B----4-:R-:W-:Y:S08]  /*8640*/  HMMA.16816.F32 R176, R4, R16, R156 ;  /* 0x0000001004b0723c */ /* 0x010ff0000000189c */
[C---:B------:R-:W-:Y:S08]  /*8650*/  HMMA.16816.F32 R40, R8.reuse, R28, R40 ;  /* 0x0000001c0828723c */ /* 0x040ff00000001828 */
[----:B------:R-:W-:Y:S08]  /*8660*/  HMMA.16816.F32 R60, R8, R30, R60 ;  /* 0x0000001e083c723c */ /* 0x000ff0000000183c */
        /* <DEDUP_REMOVED lines=12> */
[----:B------:R-:W2:Y:S04]  /*8730*/  LDL R204, [R1+0xc] ;  /* 0x00000c0001cc7983 */ /* 0x000ea80000100800 */
[----:B------:R-:W3:Y:S01]  /*8740*/  LDL R203, [R1+0x8] ;  /* 0x0000080001cb7983 */ /* 0x000ee20000100800 */
[C---:B------:R-:W-:Y:S01]  /*8750*/  @!P0 VIADD R6, R206.reuse, 0xfffffffd ;  /* 0xfffffffdce068836 */ /* 0x040fe20000000000 */
[----:B------:R-:W-:Y:S01]  /*8760*/  BSSY.RECONVERGENT B0, `(.L_x_1492) ;  /* 0x0000035000007945 */ /* 0x000fe20003800200 */
[----:B------:R-:W-:Y:S01]  /*8770*/  @!P0 VIADD R0, R206, 0xfffffffd ;  /* 0xfffffffdce008836 */ /* 0x000fe20000000000 */
[----:B------:R1:W-:Y:S01]  /*8780*/  @P0 STS.128 [R205+0x4000], RZ ;  /* 0x004000ffcd000388 */ /* 0x0003e20000000c00 */
[----:B------:R-:W-:-:S04]  /*8790*/  @!P0 IMAD.WIDE.U32 R2, R6, R144, RZ ;  /* 0x0000009006028225 */ /* 0x000fc800078e00ff */
[----:B------:R-:W-:-:S04]  /*87a0*/  @!P0 IMAD.WIDE.U32 R4, R0, R144, RZ ;  /* 0x0000009000048225 */ /* 0x000fc800078e00ff */
[-C--:B------:R-:W-:Y:S02]  /*87b0*/  @!P0 IMAD R3, R6, R145.reuse, R3 ;  /* 0x0000009106038224 */ /* 0x080fe400078e0203 */
[----:B------:R-:W-:Y:S02]  /*87c0*/  @!P0 IMAD R0, R0, R145, R5 ;  /* 0x0000009100008224 */ /* 0x000fe400078e0205 */
[C---:B------:R-:W-:Y:S01]  /*87d0*/  @!P0 IMAD.SHL.U32 R7, R2.reuse, 0x40, RZ ;  /* 0x0000004002078824 */ /* 0x040fe200078e00ff */
[----:B------:R-:W-:Y:S01]  /*87e0*/  @!P0 SHF.L.U64.HI R10, R2, 0x6, R3 ;  /* 0x00000006020a8819 */ /* 0x000fe20000010203 */
[C---:B------:R-:W-:Y:S01]  /*87f0*/  @!P0 IMAD.SHL.U32 R5, R4.reuse, 0x40, RZ ;  /* 0x0000004004058824 */ /* 0x040fe200078e00ff */
[----:B------:R-:W-:Y:S01]  /*8800*/  @!P0 SHF.L.U64.HI R4, R4, 0x6, R0 ;  /* 0x0000000604048819 */ /* 0x000fe20000010200 */
[----:B------:R-:W-:Y:S01]  /*8810*/  @!P0 IMAD.WIDE.U32 R2, R6, R144, RZ ;  /* 0x0000009006028225 */ /* 0x000fe200078e00ff */
[C---:B------:R-:W-:Y:S02]  /*8820*/  @!P0 LEA R0, P2, R144.reuse, R7, 0x4 ;  /* 0x0000000790008211 */ /* 0x040fe400078420ff */
[----:B------:R-:W-:Y:S01]  /*8830*/  @!P0 LEA R5, P1, R144, R5, 0x5 ;  /* 0x0000000590058211 */ /* 0x000fe200078228ff */
[----:B------:R-:W-:Y:S01]  /*8840*/  @!P0 IMAD R7, R6, R145, R3 ;  /* 0x0000009106078224 */ /* 0x000fe200078e0203 */
[----:B------:R-:W-:-:S02]  /*8850*/  @!P0 LEA.HI.X R10, R144, R10, R145, 0x4, P2 ;  /* 0x0000000a900a8211 */ /* 0x000fc400010f2491 */
[----:B------:R-:W-:Y:S02]  /*8860*/  @!P0 LEA.HI.X R3, R144, R4, R145, 0x5, P1 ;  /* 0x0000000490038211 */ /* 0x000fe400008f2c91 */
[-C--:B--2---:R-:W-:Y:S02]  /*8870*/  @!P0 LEA R8, P3, R2, R204.reuse, 0x7 ;  /* 0x000000cc02088211 */ /* 0x084fe400078638ff */
[-C--:B------:R-:W-:Y:S02]  /*8880*/  @!P0 LEA R6, P2, R0, R204.reuse, 0x1 ;  /* 0x000000cc00068211 */ /* 0x080fe400078408ff */
[----:B------:R-:W-:Y:S02]  /*8890*/  @!P0 LEA R4, P1, R5, R204, 0x1 ;  /* 0x000000cc05048211 */ /* 0x000fe400078208ff */
[-C--:B---3--:R-:W-:Y:S02]  /*88a0*/  @!P0 LEA.HI.X R9, R2, R203.reuse, R7, 0x7, P3 ;  /* 0x000000cb02098211 */ /* 0x088fe400018f3c07 */
        /* <DEDUP_REMOVED lines=18> */
[----:B------:R-:W-:-:S05]  /*89d0*/  IADD3 R0, PT, PT, R206, -0x3, RZ ;  /* 0xfffffffdce007810 */ /* 0x000fca0007ffe0ff */
[----:B------:R-:W-:-:S04]  /*89e0*/  IMAD.WIDE.U32 R2, R0, R144, RZ ;  /* 0x0000009000027225 */ /* 0x000fc800078e00ff */
[----:B------:R-:W-:Y:S01]  /*89f0*/  IMAD R0, R0, R145, R3 ;  /* 0x0000009100007224 */ /* 0x000fe200078e0203 */
[----:B-1----:R-:W-:-:S04]  /*8a00*/  SHF.L.U32 R4, R2, 0x6, RZ ;  /* 0x0000000602047819 */ /* 0x002fc800000006ff */
[----:B------:R-:W-:Y:S01]  /*8a10*/  SHF.L.U64.HI R5, R2, 0x6, R0 ;  /* 0x0000000602057819 */ /* 0x000fe20000010200 */
        /* <DEDUP_REMOVED lines=9> */
.L_x_1493:
[----:B------:R-:W-:Y:S05]  /*8ab0*/  BSYNC.RECONVERGENT B0 ;  /* 0x0000000000007941 */ /* 0x000fea0003800200 */
.L_x_1492:
[----:B------:R-:W0:Y:S02]  /*8ac0*/  LDGDEPBAR ;  /* 0x00000000000079af */ /* 0x000e240000000000 */
.L_x_1491:
[----:B------:R-:W3:Y:S04]  /*8ad0*/  LDL.64 R2, [R1+0x40] ;  /* 0x0000400001027983 */ /* 0x000ee80000100a00 */
[----:B-1----:R-:W4:Y:S04]  /*8ae0*/  LDL.64 R6, [R1+0x48] ;  /* 0x0000480001067983 */ /* 0x002f280000100a00 */
[----:B--2---:R-:W2:Y:S01]  /*8af0*/  LDL.64 R4, [R1+0x28] ;  /* 0x0000280001047983 */ /* 0x004ea20000100a00 */
[----:B------:R-:W-:-:S04]  /*8b00*/  VIADD R180, R206, 0xffffffff ;  /* 0xffffffffceb47836 */ /* 0x000fc80000000000 */
[----:B------:R-:W-:Y:S02]  /*8b10*/  IMAD R0, R180, 0x40, R247 ;  /* 0x00000040b4007824 */ /* 0x000fe400078e02f7 */
[C---:B------:R-:W-:Y:S02]  /*8b20*/  VIADD R232, R197.reuse, 0x40 ;  /* 0x00000040c5e87836 */ /* 0x040fe40000000000 */
[----:B------:R-:W-:Y:S01]  /*8b30*/  VIADD R16, R197, 0x8 ;  /* 0x00000008c5107836 */ /* 0x000fe20000000000 */
[----:B------:R-:W-:Y:S02]  /*8b40*/  UIADD3 UR4, UPT, UPT, UR21, 0x32370b8f, URZ ;  /* 0x32370b8f15047890 */ /* 0x000fe4000fffe0ff */
[----:B------:R-:W-:Y:S01]  /*8b50*/  UIADD3 UR14, UPT, UPT, UR21, 0x76cf5d0a, URZ ;  /* 0x76cf5d0a150e7890 */ /* 0x000fe2000fffe0ff */
[----:B---3--:R-:W-:Y:S02]  /*8b60*/  IMAD.MOV.U32 R19, RZ, RZ, R3 ;  /* 0x000000ffff137224 */ /* 0x008fe400078e0003 */
[----:B------:R-:W-:-:S02]  /*8b70*/  VIADD R3, R0, 0xffffffc0 ;  /* 0xffffffc000037836 */ /* 0x000fc40000000000 */
[----:B------:R-:W-:Y:S02]  /*8b80*/  IMAD.MOV.U32 R18, RZ, RZ, R2 ;  /* 0x000000ffff127224 */ /* 0x000fe400078e0002 */
[----:B------:R-:W-:Y:S01]  /*8b90*/  VIADD R2, R0, 0xffffffc1 ;  /* 0xffffffc100027836 */ /* 0x000fe20000000000 */
[CC--:B------:R-:W-:Y:S01]  /*8ba0*/  ISETP.GT.AND P6, PT, R197.reuse, R3.reuse, PT ;  /* 0x00000003c500720c */ /* 0x0c0fe20003fc4270 */
[----:B----4-:R-:W-:Y:S01]  /*8bb0*/  IMAD.MOV.U32 R15, RZ, RZ, R7 ;  /* 0x000000ffff0f7224 */ /* 0x010fe200078e0007 */
[----:B------:R-:W-:Y:S01]  /*8bc0*/  ISETP.GT.AND P3, PT, R232, R3, PT ;  /* 0x00000003e800720c */ /* 0x000fe20003f64270 */
[----:B------:R-:W-:Y:S01]  /*8bd0*/  IMAD.MOV.U32 R14, RZ, RZ, R6 ;  /* 0x000000ffff0e7224 */ /* 0x000fe200078e0006 */
[----:B------:R-:W-:Y:S01]  /*8be0*/  FSEL R7, R44, -INF , !P6 ;  /* 0xff8000002c077808 */ /* 0x000fe20007000000 */
[----:B--2---:R-:W-:Y:S01]  /*8bf0*/  IMAD.MOV.U32 R12, RZ, RZ, R4 ;  /* 0x000000ffff0c7224 */ /* 0x004fe200078e0004 */
[C---:B------:R-:W-:Y:S01]  /*8c00*/  ISETP.GT.AND P6, PT, R197.reuse, R2, PT ;  /* 0x00000002c500720c */ /* 0x040fe20003fc4270 */
[----:B------:R-:W-:Y:S01]  /*8c10*/  VIADD R6, R197, 0x48 ;  /* 0x00000048c5067836 */ /* 0x000fe20000000000 */
[----:B------:R-:W-:-:S02]  /*8c20*/  ISETP.GE.AND P1, PT, R3, R199, PT ;  /* 0x000000c70300720c */ /* 0x000fc40003f26270 */
[----:B------:R-:W-:Y:S02]  /*8c30*/  FSEL R4, R168, -INF , !P3 ;  /* 0xff800000a8047808 */ /* 0x000fe40005800000 */
[-C--:B------:R-:W-:Y:S01]  /*8c40*/  ISETP.GT.AND P5, PT, R16, R3.reuse, PT ;  /* 0x000000031000720c */ /* 0x080fe20003fa4270 */
[----:B------:R-:W-:Y:S01]  /*8c50*/  IMAD.MOV.U32 R13, RZ, RZ, R5 ;  /* 0x000000ffff0d7224 */ /* 0x000fe200078e0005 */
[----:B------:R-:W-:Y:S02]  /*8c60*/  ISETP.GE.AND P4, PT, R3, R198, PT ;  /* 0x000000c60300720c */ /* 0x000fe40003f86270 */
[----:B------:R-:W-:Y:S02]  /*8c70*/  FSEL R11, R45, -INF , !P6 ;  /* 0xff8000002d0b7808 */ /* 0x000fe40007000000 */
[----:B------:R-:W-:Y:S02]  /*8c80*/  ISETP.GE.AND P2, PT, R3, R200, PT ;  /* 0x000000c80300720c */ /* 0x000fe40003f46270 */
[----:B------:R-:W-:-:S02]  /*8c90*/  ISETP.GT.AND P3, PT, R6, R3, PT ;  /* 0x000000030600720c */ /* 0x000fc40003f64270 */
[----:B------:R-:W-:Y:S01]  /*8ca0*/  ISETP.GE.AND P6, PT, R3, R201, PT ;  /* 0x000000c90300720c */ /* 0x000fe20003fc6270 */
[----:B------:R-:W-:Y:S01]  /*8cb0*/  VIADD R3, R0, 0xffffffc8 ;  /* 0xffffffc800037836 */ /* 0x000fe20000000000 */
[----:B------:R-:W-:Y:S02]  /*8cc0*/  FSEL R20, R4, -INF , !P1 ;  /* 0xff80000004147808 */ /* 0x000fe40004800000 */
[----:B------:R-:W-:Y:S02]  /*8cd0*/  FSEL R5, R46, -INF , !P5 ;  /* 0xff8000002e057808 */ /* 0x000fe40006800000 */
[-C--:B------:R-:W-:Y:S02]  /*8ce0*/  ISETP.GT.AND P1, PT, R6, R2.reuse, PT ;  /* 0x000000020600720c */ /* 0x080fe40003f24270 */
[----:B------:R-:W-:Y:S02]  /*8cf0*/  ISETP.GT.AND P5, PT, R16, R2, PT ;  /* 0x000000021000720c */ /* 0x000fe40003fa4270 */
[----:B------:R-:W-:-:S02]  /*8d00*/  FSEL R50, R7, -INF , !P4 ;  /* 0xff80000007327808 */ /* 0x000fc40006000000 */
[----:B------:R-:W-:Y:S02]  /*8d10*/  ISETP.GT.AND P4, PT, R232, R2, PT ;  /* 0x00000002e800720c */ /* 0x000fe40003f84270 */
[----:B------:R-:W-:Y:S02]  /*8d20*/  FSEL R9, R170, -INF , !P3 ;  /* 0xff800000aa097808 */ /* 0x000fe40005800000 */
[----:B------:R-:W-:Y:S02]  /*8d30*/  FSEL R8, R171, -INF , !P1 ;  /* 0xff800000ab087808 */ /* 0x000fe40004800000 */
[----:B------:R-:W-:Y:S02]  /*8d40*/  FSEL R10, R47, -INF , !P5 ;  /* 0xff8000002f0a7808 */ /* 0x000fe40006800000 */
[----:B------:R-:W-:Y:S02]  /*8d50*/  ISETP.GT.AND P1, PT, R197, R3, PT ;  /* 0x00000003c500720c */ /* 0x000fe40003f24270 */
[----:B------:R-:W-:-:S02]  /*8d60*/  ISETP.GE.AND P5, PT, R2, R200, PT ;  /* 0x000000c80200720c */ /* 0x000fc40003fa6270 */
[----:B------:R-:W-:Y:S02]  /*8d70*/  FSEL R51, R5, -INF , !P2 ;  /* 0xff80000005337808 */ /* 0x000fe40005000000 */
[----:B------:R-:W-:Y:S02]  /*8d80*/  FSEL R4, R169, -INF , !P4 ;  /* 0xff800000a9047808 */ /* 0x000fe40006000000 */
[C---:B------:R-:W-:Y:S02]  /*8d90*/  ISETP.GE.AND P3, PT, R2.reuse, R198, PT ;  /* 0x000000c60200720c */ /* 0x040fe40003f66270 */
[C---:B------:R-:W-:Y:S02]  /*8da0*/  ISETP.GE.AND P2, PT, R2.reuse, R199, PT ;  /* 0x000000c70200720c */ /* 0x040fe40003f46270 */
[----:B------:R-:W-:Y:S01]  /*8db0*/  ISETP.GE.AND P4, PT, R2, R201, PT ;  /* 0x000000c90200720c */ /* 0x000fe20003f86270 */
[----:B------:R-:W-:Y:S01]  /*8dc0*/  VIADD R2, R0, 0xffffffc9 ;  /* 0xffffffc900027836 */ /* 0x000fe20000000000 */
[----:B------:R-:W-:-:S02]  /*8dd0*/  FSEL R23, R9, -INF , !P6 ;  /* 0xff80000009177808 */ /* 0x000fc40007000000 */
[-C--:B------:R-:W-:Y:S02]  /*8de0*/  ISETP.GT.AND P6, PT, R16, R3.reuse, PT ;  /* 0x000000031000720c */ /* 0x080fe40003fc4270 */
[----:B------:R-:W-:Y:S02]  /*8df0*/  FSEL R7, R64, -INF , !P1 ;  /* 0xff80000040077808 */ /* 0x000fe40004800000 */
[----:B------:R-:W-:Y:S02]  /*8e00*/  FSEL R49, R10, -INF , !P5 ;  /* 0xff8000000a317808 */ /* 0x000fe40006800000 */
[-C--:B------:R-:W-:Y:S02]  /*8e10*/  ISETP.GT.AND P1, PT, R6, R3.reuse, PT ;  /* 0x000000030600720c */ /* 0x080fe40003f24270 */
[----:B------:R-:W-:Y:S01]  /*8e20*/  ISETP.GT.AND P5, PT, R232, R3, PT ;  /* 0x00000003e800720c */ /* 0x000fe20003fa4270 */
[----:B------:R-:W-:Y:S01]  /*8e30*/  IMAD.MOV.U32 R168, RZ, RZ, R18 ;  /* 0x000000ffffa87224 */ /* 0x000fe200078e0012 */
        /* <DEDUP_REMOVED lines=8> */
[----:B------:R-:W-:Y:S02]  /*8ec0*/  FSEL R11, R65, -INF , !P6 ;  /* 0xff800000410b7808 */ /* 0x000fe40007000000 */
[----:B------:R-:W-:Y:S02]  /*8ed0*/  FSEL R46, R7, -INF , !P3 ;  /* 0xff800000072e7808 */ /* 0x000fe40005800000 */
[C---:B------:R-:W-:Y:S02]  /*8ee0*/  ISETP.GE.AND P2, PT, R3.reuse, R200, PT ;  /* 0x000000c80300720c */ /* 0x040fe40003f46270 */
[-C--:B------:R-:W-:Y:S02]  /*8ef0*/  ISETP.GT.AND P5, PT, R16, R2.reuse, PT ;  /* 0x000000021000720c */ /* 0x080fe40003fa4270 */
[----:B------:R-:W-:Y:S01]  /*8f00*/  ISETP.GE.AND P6, PT, R3, R201, PT ;  /* 0x000000c90300720c */ /* 0x000fe20003fc6270 */
[----:B------:R-:W-:Y:S01]  /*8f10*/  VIADD R3, R0, 0xffffffd0 ;  /* 0xffffffd000037836 */ /* 0x000fe20000000000 */
[----:B------:R-:W-:-:S02]  /*8f20*/  ISETP.GT.AND P3, PT, R232, R2, PT ;  /* 0x00000002e800720c */ /* 0x000fc40003f64270 */
        /* <DEDUP_REMOVED lines=9> */
[----:B------:R-:W-:Y:S01]  /*8fc0*/  ISETP.GE.AND P3, PT, R2, R201, PT ;  /* 0x000000c90200720c */ /* 0x000fe20003f66270 */
[----:B------:R-:W-:Y:S01]  /*8fd0*/  VIADD R2, R0, 0xffffffd1 ;  /* 0xffffffd100027836 */ /* 0x000fe20000000000 */
[----:B------:R-:W-:Y:S02]  /*8fe0*/  FSEL R8, R155, -INF , !P1 ;  /* 0xff8000009b087808 */ /* 0x000fe40004800000 */
[----:B------:R-:W-:-:S02]  /*8ff0*/  FSEL R24, R10, -INF , !P6 ;  /* 0xff8000000a187808 */ /* 0x000fc40007000000 */
[-C--:B------:R-:W-:Y:S02]  /*9000*/  ISETP.GT.AND P1, PT, R197, R3.reuse, PT ;  /* 0x00000003c500720c */ /* 0x080fe40003f24270 */
[-C--:B------:R-:W-:Y:S01]  /*9010*/  ISETP.GT.AND P6, PT, R16, R3.reuse, PT ;  /* 0x000000031000720c */ /* 0x080fe20003fc4270 */
[----:B------:R-:W-:Y:S01]  /*9020*/  IMAD.MOV.U32 R169, RZ, RZ, R19 ;  /* 0x000000ffffa97224 */ /* 0x000fe200078e0013 */
[----:B------:R-:W-:Y:S02]  /*9030*/  FSEL R7, R40, -INF , !P1 ;  /* 0xff80000028077808 */ /* 0x000fe40004800000 */
[----:B------:R-:W-:Y:S02]  /*9040*/  FSEL R5, R42, -INF , !P6 ;  /* 0xff8000002a057808 */ /* 0x000fe40007000000 */
[----:B------:R-:W-:Y:S02]  /*9050*/  FSEL R19, R4, -INF , !P2 ;  /* 0xff80000004137808 */ /* 0x000fe40005000000 */
[----:B------:R-:W-:-:S02]  /*9060*/  ISETP.GT.AND P1, PT, R6, R3, PT ;  /* 0x000000030600720c */ /* 0x000fc40003f24270 */
[----:B------:R-:W-:Y:S02]  /*9070*/  ISETP.GT.AND P6, PT, R197, R2, PT ;  /* 0x00000002c500720c */ /* 0x000fe40003fc4270 */
[----:B------:R-:W-:Y:S02]  /*9080*/  FSEL R45, R9, -INF , !P5 ;  /* 0xff800000092d7808 */ /* 0x000fe40006800000 */
[----:B------:R-:W-:Y:S02]  /*9090*/  ISETP.GE.AND P2, PT, R3, R200, PT ;  /* 0x000000c80300720c */ /* 0x000fe40003f46270 */
[----:B------:R-:W-:Y:S02]  /*90a0*/  ISETP.GT.AND P5, PT, R232, R3, PT ;  /* 0x00000003e800720c */ /* 0x000fe40003fa4270 */
[----:B------:R-:W-:Y:S02]  /*90b0*/  FSEL R44, R11, -INF , !P4 ;  /* 0xff8000000b2c7808 */ /* 0x000fe40006000000 */
[----:B------:R-:W-:-:S02]  /*90c0*/  ISETP.GE.AND P4, PT, R3, R198, PT ;  /* 0x000000c60300720c */ /* 0x000fc40003f86270 */
[----:B------:R-:W-:Y:S02]  /*90d0*/  FSEL R10, R166, -INF , !P1 ;  /* 0xff800000a60a7808 */ /* 0x000fe40004800000 */
[----:B------:R-:W-:Y:S02]  /*90e0*/  FSEL R11, R41, -INF , !P6 ;  /* 0xff800000290b7808 */ /* 0x000fe40007000000 */
[C---:B------:R-:W-:Y:S02]  /*90f0*/  ISETP.GE.AND P1, PT, R3.reuse, R199, PT ;  /* 0x000000c70300720c */ /* 0x040fe40003f26270 */
[----:B------:R-:W-:Y:S01]  /*9100*/  ISETP.GE.AND P6, PT, R3, R201, PT ;  /* 0x000000c90300720c */ /* 0x000fe20003fc6270 */
[----:B------:R-:W-:Y:S01]  /*9110*/  VIADD R3, R0, 0xffffffd8 ;  /* 0xffffffd800037836 */ /* 0x000fe20000000000 */
[----:B------:R-:W-:Y:S02]  /*9120*/  FSEL R154, R5, -INF , !P2 ;  /* 0xff800000059a7808 */ /* 0x000fe40005000000 */
[----:B------:R-:W-:-:S02]  /*9130*/  FSEL R4, R164, -INF , !P5 ;  /* 0xff800000a4047808 */ /* 0x000fc40006800000 */
[-C--:B------:R-:W-:Y:S02]  /*9140*/  ISETP.GT.AND P2, PT, R6, R2.reuse, PT ;  /* 0x000000020600720c */ /* 0x080fe40003f44270 */
[-C--:B------:R-:W-:Y:S02]  /*9150*/  ISETP.GT.AND P5, PT, R16, R2.reuse, PT ;  /* 0x000000021000720c */ /* 0x080fe40003fa4270 */
[----:B------:R-:W-:Y:S02]  /*9160*/  FSEL R66, R7, -INF , !P4 ;  /* 0xff80000007427808 */ /* 0x000fe40006000000 */
[----:B------:R-:W-:Y:S02]  /*9170*/  FSEL R21, R8, -INF , !P3 ;  /* 0xff80000008157808 */ /* 0x000fe40005800000 */
[----:B------:R-:W-:Y:S02]  /*9180*/  ISETP.GT.AND P4, PT, R232, R2, PT ;  /* 0x00000002e800720c */ /* 0x000fe40003f84270 */
[----:B------:R-:W-:-:S02]  /*9190*/  FSEL R8, R167, -INF , !P2 ;  /* 0xff800000a7087808 */ /* 0x000fc40005000000 */
[----:B------:R-:W-:Y:S02]  /*91a0*/  FSEL R9, R43, -INF , !P5 ;  /* 0xff8000002b097808 */ /* 0x000fe40006800000 */
[----:B------:R-:W-:Y:S02]  /*91b0*/  ISETP.GT.AND P2, PT, R197, R3, PT ;  /* 0x00000003c500720c */ /* 0x000fe40003f44270 */
[----:B------:R-:W-:Y:S02]  /*91c0*/  FSEL R64, R4, -INF , !P1 ;  /* 0xff80000004407808 */ /* 0x000fe40004800000 */
[----:B------:R-:W-:Y:S02]  /*91d0*/  ISETP.GE.AND P3, PT, R2, R198, PT ;  /* 0x000000c60200720c */ /* 0x000fe40003f66270 */
[----:B------:R-:W-:Y:S01]  /*91e0*/  FSEL R65, R10, -INF , !P6 ;  /* 0xff8000000a417808 */ /* 0x000fe20007000000 */
[----:B------:R-:W-:Y:S01]  /*91f0*/  IMAD.MOV.U32 R166, RZ, RZ, R12 ;  /* 0x000000ffffa67224 */ /* 0x000fe200078e000c */
[C---:B------:R-:W-:Y:S01]  /*9200*/  ISETP.GE.AND P5, PT, R2.reuse, R200, PT ;  /* 0x000000c80200720c */ /* 0x040fe20003fa6270 */
[----:B------:R-:W-:Y:S01]  /*9210*/  IMAD.MOV.U32 R167, RZ, RZ, R13 ;  /* 0x000000ffffa77224 */ /* 0x000fe200078e000d */
[----:B------:R-:W-:Y:S01]  /*9220*/  FSEL R4, R165, -INF , !P4 ;  /* 0xff800000a5047808 */ /* 0x000fe20006000000 */
[----:B------:R-:W-:Y:S01]  /*9230*/  IMAD.MOV.U32 R164, RZ, RZ, R14 ;  /* 0x000000ffffa47224 */ /* 0x000fe200078e000e */
[C---:B------:R-:W-:Y:S01]  /*9240*/  ISETP.GE.AND P1, PT, R2.reuse, R199, PT ;  /* 0x000000c70200720c */ /* 0x040fe20003f26270 */
[----:B------:R-:W-:Y:S01]  /*9250*/  IMAD.MOV.U32 R67, RZ, RZ, R246 ;  /* 0x000000ffff437224 */ /* 0x000fe200078e00f6 */
[----:B------:R-:W-:Y:S01]  /*9260*/  ISETP.GE.AND P4, PT, R2, R201, PT ;  /* 0x000000c90200720c */ /* 0x000fe20003f86270 */
[----:B------:R-:W-:Y:S01]  /*9270*/  VIADD R2, R0, 0xffffffd9 ;  /* 0xffffffd900027836 */ /* 0x000fe20000000000 */
[----:B------:R-:W-:Y:S01]  /*9280*/  ISETP.GT.AND P6, PT, R16, R3, PT ;  /* 0x000000031000720c */ /* 0x000fe20003fc4270 */
[----:B------:R-:W-:Y:S01]  /*9290*/  IMAD.MOV.U32 R155, RZ, RZ, R245 ;  /* 0x000000ffff9b7224 */ /* 0x000fe200078e00f5 */
[----:B------:R-:W-:Y:S01]  /*92a0*/  FSEL R7, R60, -INF , !P2 ;  /* 0xff8000003c077808 */ /* 0x000fe20005000000 */
[----:B------:R-:W-:Y:S01]  /*92b0*/  LDSM.16.MT88.4 R40, [R188+0x6000] ;  /* 0x00600000bc28783b */ /* 0x000fe20000004200 */
[----:B------:R-:W-:-:S02]  /*92c0*/  FSEL R153, R9, -INF , !P5 ;  /* 0xff80000009997808 */ /* 0x000fc40006800000 */
[-C--:B------:R-:W-:Y:S02]  /*92d0*/  ISETP.GT.AND P2, PT, R6, R3.reuse, PT ;  /* 0x000000030600720c */ /* 0x080fe40003f44270 */
[----:B------:R-:W-:Y:S02]  /*92e0*/  ISETP.GT.AND P5, PT, R232, R3, PT ;  /* 0x00000003e800720c */ /* 0x000fe40003fa4270 */
[----:B------:R-:W-:Y:S02]  /*92f0*/  FSEL R54, R4, -INF , !P1 ;  /* 0xff80000004367808 */ /* 0x000fe40004800000 */
[----:B------:R-:W-:Y:S02]  /*9300*/  FSEL R5, R62, -INF , !P6 ;  /* 0xff8000003e057808 */ /* 0x000fe40007000000 */
[----:B------:R-:W-:Y:S02]  /*9310*/  ISETP.GE.AND P1, PT, R3, R200, PT ;  /* 0x000000c80300720c */ /* 0x000fe40003f26270 */
[----:B------:R-:W-:-:S02]  /*9320*/  ISETP.GT.AND P6, PT, R197, R2, PT ;  /* 0x00000002c500720c */ /* 0x000fc40003fc4270 */
[----:B------:R-:W-:Y:S02]  /*9330*/  FSEL R10, R150, -INF , !P2 ;  /* 0xff800000960a7808 */ /* 0x000fe40005000000 */
[----:B------:R-:W-:Y:S02]  /*9340*/  FSEL R4, R148, -INF , !P5 ;  /* 0xff80000094047808 */ /* 0x000fe40006800000 */
[----:B------:R-:W-:Y:S02]  /*9350*/  ISETP.GE.AND P2, PT, R3, R199, PT ;  /* 0x000000c70300720c */ /* 0x000fe40003f46270 */
[----:B------:R-:W-:Y:S02]  /*9360*/  FSEL R152, R11, -INF , !P3 ;  /* 0xff8000000b987808 */ /* 0x000fe40005800000 */
[----:B------:R-:W-:Y:S02]  /*9370*/  ISETP.GT.AND P5, PT, R16, R2, PT ;  /* 0x000000021000720c */ /* 0x000fe40003fa4270 */
[----:B------:R-:W-:-:S02]  /*9380*/  FSEL R11, R61, -INF , !P6 ;  /* 0xff8000003d0b7808 */ /* 0x000fc40007000000 */
[----:B------:R-:W-:Y:S02]  /*9390*/  FSEL R150, R5, -INF , !P1 ;  /* 0xff80000005967808 */ /* 0x000fe40004800000 */
[C---:B------:R-:W-:Y:S02]  /*93a0*/  ISETP.GE.AND P3, PT, R3.reuse, R198, PT ;  /* 0x000000c60300720c */ /* 0x040fe40003f66270 */
[----:B------:R-:W-:Y:S01]  /*93b0*/  ISETP.GE.AND P6, PT, R3, R201, PT ;  /* 0x000000c90300720c */ /* 0x000fe20003fc6270 */
[----:B------:R-:W-:Y:S01]  /*93c0*/  VIADD R3, R0, 0xffffffe0 ;  /* 0xffffffe000037836 */ /* 0x000fe20000000000 */
[-C--:B------:R-:W-:Y:S02]  /*93d0*/  ISETP.GT.AND P1, PT, R232, R2.reuse, PT ;  /* 0x00000002e800720c */ /* 0x080fe40003f24270 */
[----:B------:R-:W-:Y:S02]  /*93e0*/  FSEL R53, R4, -INF , !P2 ;  /* 0xff80000004357808 */ /* 0x000fe40005000000 */
[----:B------:R-:W-:-:S02]  /*93f0*/  ISETP.GT.AND P2, PT, R6, R2, PT ;  /* 0x000000020600720c */ /* 0x000fc40003f44270 */
[----:B------:R-:W-:Y:S02]  /*9400*/  FSEL R9, R63, -INF , !P5 ;  /* 0xff8000003f097808 */ /* 0x000fe40006800000 */
[----:B------:R-:W-:Y:S02]  /*9410*/  FSEL R61, R8, -INF , !P4 ;  /* 0xff800000083d7808 */ /* 0x000fe40006000000 */
[----:B------:R-:W-:Y:S02]  /*9420*/  FSEL R62, R7, -INF , !P3 ;  /* 0xff800000073e7808 */ /* 0x000fe40005800000 */
[C---:B------:R-:W-:Y:S02]  /*9430*/  ISETP.GE.AND P5, PT, R2.reuse, R200, PT ;  /* 0x000000c80200720c */ /* 0x040fe40003fa6270 */
[----:B------:R-:W-:Y:S02]  /*9440*/  FSEL R4, R149, -INF , !P1 ;  /* 0xff80000095047808 */ /* 0x000fe40004800000 */
[----:B------:R-:W-:-:S02]  /*9450*/  ISETP.GE.AND P4, PT, R2, R198, PT ;  /* 0x000000c60200720c */ /* 0x000fc40003f86270 */
[C---:B------:R-:W-:Y:S02]  /*9460*/  ISETP.GE.AND P3, PT, R2.reuse, R199, PT ;  /* 0x000000c70200720c */ /* 0x040fe40003f66270 */
[----:B------:R-:W-:Y:S01]  /*9470*/  ISETP.GE.AND P1, PT, R2, R201, PT ;  /* 0x000000c90200720c */ /* 0x000fe20003f26270 */
[----:B------:R-:W-:Y:S01]  /*9480*/  VIADD R2, R0, 0xffffffe1 ;  /* 0xffffffe100027836 */ /* 0x000fe20000000000 */
[----:B------:R-:W-:Y:S02]  /*9490*/  FSEL R8, R151, -INF , !P2 ;  /* 0xff80000097087808 */ /* 0x000fe40005000000 */
[----:B------:R-:W-:Y:S02]  /*94a0*/  FSEL R60, R10, -INF , !P6 ;  /* 0xff8000000a3c7808 */ /* 0x000fe40007000000 */
[-C--:B------:R-:W-:Y:S02]  /*94b0*/  ISETP.GT.AND P2, PT, R197, R3.reuse, PT ;  /* 0x00000003c500720c */ /* 0x080fe40003f44270 */
[----:B------:R-:W-:-:S02]  /*94c0*/  ISETP.GT.AND P6, PT, R232, R3, PT ;  /* 0x00000003e800720c */ /* 0x000fc40003fc4270 */
[----:B------:R-:W-:Y:S02]  /*94d0*/  FSEL R148, R9, -INF , !P5 ;  /* 0xff80000009947808 */ /* 0x000fe40006800000 */
[-C--:B------:R-:W-:Y:S02]  /*94e0*/  ISETP.GT.AND P5, PT, R16, R3.reuse, PT ;  /* 0x000000031000720c */ /* 0x080fe40003fa4270 */
[----:B------:R-:W-:Y:S02]  /*94f0*/  FSEL R52, R4, -INF , !P3 ;  /* 0xff80000004347808 */ /* 0x000fe40005800000 */
[----:B------:R-:W-:Y:S02]  /*9500*/  FSEL R7, R36, -INF , !P2 ;  /* 0xff80000024077808 */ /* 0x000fe40005000000 */
[----:B------:R-:W-:Y:S02]  /*9510*/  FSEL R4, R160, -INF , !P6 ;  /* 0xff800000a0047808 */ /* 0x000fe40007000000 */
[----:B------:R-:W-:-:S02]  /*9520*/  ISETP.GT.AND P2, PT, R6, R3, PT ;  /* 0x000000030600720c */ /* 0x000fc40003f44270 */
[-C--:B------:R-:W-:Y:S02]  /*9530*/  ISETP.GT.AND P6, PT, R16, R2.reuse, PT ;  /* 0x000000021000720c */ /* 0x080fe40003fc4270 */
[----:B------:R-:W-:Y:S02]  /*9540*/  FSEL R5, R38, -INF , !P5 ;  /* 0xff80000026057808 */ /* 0x000fe40006800000 */
[----:B------:R-:W-:Y:S02]  /*9550*/  ISETP.GT.AND P5, PT, R197, R2, PT ;  /* 0x00000002c500720c */ /* 0x000fe40003fa4270 */
[----:B------:R-:W-:Y:S02]  /*9560*/  FSEL R75, R11, -INF , !P4 ;  /* 0xff8000000b4b7808 */ /* 0x000fe40006000000 */
[----:B------:R-:W-:Y:S02]  /*9570*/  FSEL R10, R162, -INF , !P2 ;  /* 0xff800000a20a7808 */ /* 0x000fe40005000000 */
[----:B------:R-:W-:-:S02]  /*9580*/  FSEL R9, R39, -INF , !P6 ;  /* 0xff80000027097808 */ /* 0x000fc40007000000 */
[C---:B------:R-:W-:Y:S02]  /*9590*/  ISETP.GE.AND P4, PT, R3.reuse, R198, PT ;  /* 0x000000c60300720c */ /* 0x040fe40003f86270 */
[C---:B------:R-:W-:Y:S02]  /*95a0*/  ISETP.GE.AND P3, PT, R3.reuse, R200, PT ;  /* 0x000000c80300720c */ /* 0x040fe40003f66270 */
[----:B------:R-:W-:Y:S02]  /*95b0*/  ISETP.GE.AND P2, PT, R3, R199, PT ;  /* 0x000000c70300720c */ /* 0x000fe40003f46270 */
[----:B------:R-:W-:Y:S02]  /*95c0*/  ISETP.GT.AND P6, PT, R232, R2, PT ;  /* 0x00000002e800720c */ /* 0x000fe40003fc4270 */
[----:B------:R-:W-:Y:S02]  /*95d0*/  FSEL R11, R37, -INF , !P5 ;  /* 0xff800000250b7808 */ /* 0x000fe40006800000 */
[----:B------:R-:W-:-:S02]  /*95e0*/  ISETP.GE.AND P5, PT, R3, R201, PT ;  /* 0x000000c90300720c */ /* 0x000fc40003fa6270 */
[----:B------:R-:W-:Y:S02]  /*95f0*/  FSEL R55, R8, -INF , !P1 ;  /* 0xff80000008377808 */ /* 0x000fe40004800000 */
[----:B------:R-:W-:Y:S02]  /*9600*/  FSEL R225, R7, -INF , !P4 ;  /* 0xff80000007e17808 */ /* 0x000fe40006000000 */
[----:B------:R-:W-:Y:S02]  /*9610*/  FSEL R227, R5, -INF , !P3 ;  /* 0xff80000005e37808 */ /* 0x000fe40005800000 */
[----:B------:R-:W-:Y:S02]  /*9620*/  FSEL R171, R4, -INF , !P2 ;  /* 0xff80000004ab7808 */ /* 0x000fe40005000000 */
[----:B------:R-:W-:Y:S02]  /*9630*/  FSEL R3, R161, -INF , !P6 ;  /* 0xff800000a1037808 */ /* 0x000fe40007000000 */
[----:B------:R-:W-:-:S02]  /*9640*/  ISETP.GE.AND P1, PT, R2, R198, PT ;  /* 0x000000c60200720c */ /* 0x000fc40003f26270 */
[C---:B------:R-:W-:Y:S02]  /*9650*/  ISETP.GE.AND P4, PT, R2.reuse, R200, PT ;  /* 0x000000c80200720c */ /* 0x040fe40003f86270 */
[----:B------:R-:W-:Y:S02]  /*9660*/  ISETP.GE.AND P2, PT, R2, R199, PT ;  /* 0x000000c70200720c */ /* 0x000fe40003f46270 */
[----:B------:R-:W-:Y:S02]  /*9670*/  ISETP.GT.AND P3, PT, R6, R2, PT ;  /* 0x000000020600720c */ /* 0x000fe40003f64270 */
[----:B------:R-:W-:Y:S01]  /*9680*/  ISETP.GE.AND P6, PT, R2, R201, PT ;  /* 0x000000c90200720c */ /* 0x000fe20003fc6270 */
[----:B------:R-:W-:Y:S01]  /*9690*/  VIADD R2, R0, 0xffffffe8 ;  /* 0xffffffe800027836 */ /* 0x000fe20000000000 */
[----:B------:R-:W-:Y:S01]  /*96a0*/  FSEL R182, R10, -INF , !P5 ;  /* 0xff8000000ab67808 */ /* 0x000fe20006800000 */
[----:B------:R-:W-:-:S03]  /*96b0*/  VIADD R5, R0, 0xffffffe9 ;  /* 0xffffffe900057836 */ /* 0x000fc60000000000 */
[-C--:B------:R-:W-:Y:S02]  /*96c0*/  ISETP.GT.AND P5, PT, R16, R2.reuse, PT ;  /* 0x000000021000720c */ /* 0x080fe40003fa4270 */
[----:B------:R-:W-:Y:S02]  /*96d0*/  FSEL R170, R3, -INF , !P2 ;  /* 0xff80000003aa7808 */ /* 0x000fe40005000000 */
[----:B------:R-:W-:Y:S02]  /*96e0*/  FSEL R12, R163, -INF , !P3 ;  /* 0xff800000a30c7808 */ /* 0x000fe40005800000 */
[-C--:B------:R-:W-:Y:S02]  /*96f0*/  ISETP.GT.AND P2, PT, R232, R2.reuse, PT ;  /* 0x00000002e800720c */ /* 0x080fe40003f44270 */
[----:B------:R-:W-:Y:S02]  /*9700*/  FSEL R13, R58, -INF , !P5 ;  /* 0xff8000003a0d7808 */ /* 0x000fe40006800000 */
[----:B------:R-:W-:-:S02]  /*9710*/  ISETP.GT.AND P3, PT, R197, R2, PT ;  /* 0x00000002c500720c */ /* 0x000fc40003f64270 */
[-C--:B------:R-:W-:Y:S02]  /*9720*/  ISETP.GT.AND P5, PT, R197, R5.reuse, PT ;  /* 0x00000005c500720c */ /* 0x080fe40003fa4270 */
[----:B------:R-:W-:Y:S02]  /*9730*/  FSEL R224, R11, -INF , !P1 ;  /* 0xff8000000be07808 */ /* 0x000fe40004800000 */
[----:B------:R-:W-:Y:S01]  /*9740*/  FSEL R10, R172, -INF , !P2 ;  /* 0xff800000ac0a7808 */ /* 0x000fe20005000000 */
[----:B------:R-:W-:Y:S01]  /*9750*/  VIADD R4, R0, 0xfffffff0 ;  /* 0xfffffff000047836 */ /* 0x000fe20000000000 */
[----:B------:R-:W-:Y:S02]  /*9760*/  FSEL R11, R56, -INF , !P3 ;  /* 0xff800000380b7808 */ /* 0x000fe40005800000 */
[----:B------:R-:W-:Y:S02]  /*9770*/  ISETP.GT.AND P2, PT, R232, R5, PT ;  /* 0x00000005e800720c */ /* 0x000fe40003f44270 */
[----:B------:R-:W-:-:S02]  /*9780*/  FSEL R14, R57, -INF , !P5 ;  /* 0xff800000390e7808 */ /* 0x000fc40006800000 */
[----:B------:R-:W-:Y:S02]  /*9790*/  ISETP.GT.AND P3, PT, R6, R2, PT ;  /* 0x000000020600720c */ /* 0x000fe40003f64270 */
[C---:B------:R-:W-:Y:S02]  /*97a0*/  ISETP.GE.AND P5, PT, R2.reuse, R199, PT ;  /* 0x000000c70200720c */ /* 0x040fe40003fa6270 */
[----:B------:R-:W-:Y:S02]  /*97b0*/  FSEL R226, R9, -INF , !P4 ;  /* 0xff80000009e27808 */ /* 0x000fe40006000000 */
[----:B------:R-:W-:Y:S02]  /*97c0*/  FSEL R9, R173, -INF , !P2 ;  /* 0xff800000ad097808 */ /* 0x000fe40005000000 */
[----:B------:R-:W-:Y:S02]  /*97d0*/  ISETP.GE.AND P1, PT, R2, R198, PT ;  /* 0x000000c60200720c */ /* 0x000fe40003f26270 */
[----:B------:R-:W-:-:S02]  /*97e0*/  FSEL R7, R174, -INF , !P3 ;  /* 0xff800000ae077808 */ /* 0x000fc40005800000 */
[----:B------:R-:W-:Y:S02]  /*97f0*/  ISETP.GE.AND P2, PT, R2, R201, PT ;  /* 0x000000c90200720c */ /* 0x000fe40003f46270 */
[----:B------:R-:W-:Y:S02]  /*9800*/  FSEL R149, R10, -INF , !P5 ;  /* 0xff8000000a957808 */ /* 0x000fe40006800000 */
[----:B------:R-:W-:Y:S02]  /*9810*/  ISETP.GT.AND P3, PT, R6, R5, PT ;  /* 0x000000050600720c */ /* 0x000fe40003f64270 */
[----:B------:R-:W-:Y:S01]  /*9820*/  ISETP.GT.AND P5, PT, R232, R4, PT ;  /* 0x00000004e800720c */ /* 0x000fe20003fa4270 */
[----:B------:R-:W-:Y:S01]  /*9830*/  VIADD R3, R0, 0xfffffff1 ;  /* 0xfffffff100037836 */ /* 0x000fe20000000000 */
[----:B------:R-:W-:Y:S01]  /*9840*/  ISETP.GE.AND P4, PT, R2, R200, PT ;  /* 0x000000c80200720c */ /* 0x000fe20003f86270 */
[C---:B------:R-:W-:Y:S01]  /*9850*/  VIADD R2, R0.reuse, 0xfffffff8 ;  /* 0xfffffff800027836 */ /* 0x040fe20000000000 */
[----:B------:R-:W-:Y:S01]  /*9860*/  FSEL R222, R11, -INF , !P1 ;  /* 0xff8000000bde7808 */ /* 0x000fe20004800000 */
[----:B------:R-:W-:Y:S01]  /*9870*/  VIADD R0, R0, 0xfffffff9 ;  /* 0xfffffff900007836 */ /* 0x000fe20000000000 */
[----:B------:R-:W-:-:S02]  /*9880*/  FSEL R181, R7, -INF , !P2 ;  /* 0xff80000007b57808 */ /* 0x000fc40005000000 */
[----:B------:R-:W-:Y:S02]  /*9890*/  FSEL R8, R175, -INF , !P3 ;  /* 0xff800000af087808 */ /* 0x000fe40005800000 */
[----:B------:R-:W-:Y:S02]  /*98a0*/  ISETP.GE.AND P1, PT, R5, R201, PT ;  /* 0x000000c90500720c */ /* 0x000fe40003f26270 */
[----:B------:R-:W-:Y:S02]  /*98b0*/  ISETP.GE.AND P2, PT, R4, R199, PT ;  /* 0x000000c70400720c */ /* 0x000fe40003f46270 */
[----:B------:R-:W-:Y:S02]  /*98c0*/  FSEL R7, R176, -INF , !P5 ;  /* 0xff800000b0077808 */ /* 0x000fe40006800000 */
[----:B------:R-:W-:Y:S02]  /*98d0*/  FSEL R183, R12, -INF , !P6 ;  /* 0xff8000000cb77808 */ /* 0x000fe40007000000 */
[----:B------:R-:W-:-:S02]  /*98e0*/  ISETP.GT.AND P6, PT, R6, R4, PT ;  /* 0x000000040600720c */ /* 0x000fc40003fc4270 */
[----:B------:R-:W-:Y:S02]  /*98f0*/  FSEL R176, R8, -INF , !P1 ;  /* 0xff80000008b07808 */ /* 0x000fe40004800000 */
[----:B------:R-:W-:Y:S02]  /*9900*/  FSEL R231, R7, -INF , !P2 ;  /* 0xff80000007e77808 */ /* 0x000fe40005000000 */
[C---:B------:R-:W-:Y:S02]  /*9910*/  ISETP.GT.AND P5, PT, R6.reuse, R3, PT ;  /* 0x000000030600720c */ /* 0x040fe40003fa4270 */
[C---:B------:R-:W-:Y:S02]  /*9920*/  ISETP.GT.AND P1, PT, R6.reuse, R2, PT ;  /* 0x000000020600720c */ /* 0x040fe40003f24270 */
[----:B------:R-:W-:Y:S02]  /*9930*/  ISETP.GT.AND P2, PT, R6, R0, PT ;  /* 0x000000000600720c */ /* 0x000fe40003f44270 */
[----:B------:R-:W-:-:S02]  /*9940*/  FSEL R6, R178, -INF , !P6 ;  /* 0xff800000b2067808 */ /* 0x000fc40007000000 */
[----:B------:R-:W-:Y:S02]  /*9950*/  ISETP.GE.AND P3, PT, R5, R199, PT ;  /* 0x000000c70500720c */ /* 0x000fe40003f66270 */
[----:B------:R-:W-:Y:S02]  /*9960*/  ISETP.GE.AND P6, PT, R4, R201, PT ;  /* 0x000000c90400720c */ /* 0x000fe40003fc6270 */
[----:B------:R-:W-:Y:S02]  /*9970*/  FSEL R151, R9, -INF , !P3 ;  /* 0xff80000009977808 */ /* 0x000fe40005800000 */
[----:B------:R-:W-:Y:S02]  /*9980*/  FSEL R236, R6, -INF , !P6 ;  /* 0xff80000006ec7808 */ /* 0x000fe40007000000 */
[----:B------:R-:W-:Y:S02]  /*9990*/  ISETP.GT.AND P3, PT, R232, R3, PT ;  /* 0x00000003e800720c */ /* 0x000fe40003f64270 */
[----:B------:R-:W-:-:S02]  /*99a0*/  FMNMX3.FTZ R6, R70, R20, R18, !PT ;  /* 0x0000001446067276 */ /* 0x000fc40007810012 */
[----:B------:R-:W-:Y:S02]  /*99b0*/  FSEL R8, R179, -INF , !P5 ;  /* 0xff800000b3087808 */ /* 0x000fe40006800000 */
[----:B------:R-:W-:Y:S02]  /*99c0*/  FSEL R12, R159, -INF , !P2 ;  /* 0xff8000009f0c7808 */ /* 0x000fe40005000000 */
[C---:B------:R-:W-:Y:S02]  /*99d0*/  ISETP.GE.AND P6, PT, R5.reuse, R198, PT ;  /* 0x000000c60500720c */ /* 0x040fe40003fc6270 */
[----:B------:R-:W-:Y:S02]  /*99e0*/  ISETP.GT.AND P5, PT, R16, R5, PT ;  /* 0x000000051000720c */ /* 0x000fe40003fa4270 */
        /* <DEDUP_REMOVED lines=8> */
[----:B------:R-:W-:Y:S02]  /*9a70*/  FSEL R230, R7, -INF , !P3 ;  /* 0xff80000007e67808 */ /* 0x000fe40005800000 */
[C---:B------:R-:W-:Y:S02]  /*9a80*/  ISETP.GT.AND P1, PT, R232.reuse, R0, PT ;  /* 0x00000000e800720c */ /* 0x040fe40003f24270 */
[----:B------:R-:W-:Y:S02]  /*9a90*/  ISETP.GT.AND P3, PT, R232, R2, PT ;  /* 0x00000002e800720c */ /* 0x000fe40003f64270 */
[----:B------:R-:W-:Y:S02]  /*9aa0*/  FMNMX3.FTZ R5, R5, R65, R61, !PT ;  /* 0x0000004105057276 */ /* 0x000fe4000781003d */
[----:B------:R-:W-:Y:S02]  /*9ab0*/  FMNMX3.FTZ R6, R6, R53, R52, !PT ;  /* 0x0000003506067276 */ /* 0x000fe40007810034 */
[----:B------:R-:W-:-:S02]  /*9ac0*/  FSEL R11, R157, -INF , !P1 ;  /* 0xff8000009d0b7808 */ /* 0x000fc40004800000 */
[----:B------:R-:W-:Y:S02]  /*9ad0*/  FSEL R9, R156, -INF , !P3 ;  /* 0xff8000009c097808 */ /* 0x000fe40005800000 */
[----:B------:R-:W-:Y:S02]  /*9ae0*/  ISETP.GE.AND P1, PT, R2, R199, PT ;  /* 0x000000c70200720c */ /* 0x000fe40003f26270 */
[----:B------:R-:W-:Y:S02]  /*9af0*/  ISETP.GE.AND P3, PT, R3, R201, PT ;  /* 0x000000c90300720c */ /* 0x000fe40003f66270 */
        /* <DEDUP_REMOVED lines=9> */
[----:B------:R-:W-:Y:S02]  /*9b90*/  ISETP.GE.AND P1, PT, R0, R201, PT ;  /* 0x000000c90000720c */ /* 0x000fe40003f26270 */
[----:B------:R-:W-:Y:S02]  /*9ba0*/  FSEL R228, R11, -INF , !P3 ;  /* 0xff8000000be47808 */ /* 0x000fe40005800000 */
[----:B------:R-:W-:Y:S02]  /*9bb0*/  FMNMX3.FTZ R5, R5, R181, R176, !PT ;  /* 0x000000b505057276 */ /* 0x000fe400078100b0 */
[----:B------:R-:W-:Y:S01]  /*9bc0*/  FMNMX3.FTZ R6, R6, R231, R230, !PT ;  /* 0x000000e706067276 */ /* 0x000fe200078100e6 */
[----:B------:R-:W-:Y:S01]  /*9bd0*/  IMAD.SHL.U32 R7, R208, 0x2, RZ ;  /* 0x00000002d0077824 */ /* 0x000fe200078e00ff */
[----:B------:R-:W-:Y:S02]  /*9be0*/  FSEL R233, R12, -INF , !P1 ;  /* 0xff8000000ce97808 */ /* 0x000fe40004800000 */
[----:B------:R-:W-:-:S02]  /*9bf0*/  FMNMX3.FTZ R5, R5, R236, R235, !PT ;  /* 0x000000ec05057276 */ /* 0x000fc400078100eb */
[----:B------:R-:W-:Y:S02]  /*9c00*/  FMNMX3.FTZ R10, R6, R229, R228, !PT ;  /* 0x000000e5060a7276 */ /* 0x000fe400078100e4 */
[----:B------:R-:W-:Y:S02]  /*9c10*/  FMNMX3.FTZ R11, R5, R234, R233, !PT ;  /* 0x000000ea050b7276 */ /* 0x000fe400078100e9 */
[----:B------:R-:W-:Y:S02]  /*9c20*/  FSEL R215, R14, -INF , !P6 ;  /* 0xff8000000ed77808 */ /* 0x000fe40007000000 */
[----:B------:R-:W1:Y:S01]  /*9c30*/  SHFL.BFLY PT, R14, R10, 0x2, 0x1f ;  /* 0x0c401f000a0e7f89 */ /* 0x000e6200000e0000 */
[----:B------:R-:W-:Y:S01]  /*9c40*/  LOP3.LUT R7, R7, UR21, R169, 0x96, !PT ;  /* 0x0000001507077c12 */ /* 0x000fe2000f8e96a9 */
[----:B------:R-:W-:Y:S01]  /*9c50*/  IMAD.MOV.U32 R165, RZ, RZ, R15 ;  /* 0x000000ffffa57224 */ /* 0x000fe200078e000f */
[----:B------:R-:W-:Y:S01]  /*9c60*/  ISETP.GT.AND P3, PT, R197, R4, PT ;  /* 0x00000004c500720c */ /* 0x000fe20003f64270 */
[----:B------:R-:W2:Y:S01]  /*9c70*/  SHFL.BFLY PT, R15, R11, 0x2, 0x1f ;  /* 0x0c401f000b0f7f89 */ /* 0x000ea200000e0000 */
[----:B------:R-:W-:-:S02]  /*9c80*/  FSEL R217, R13, -INF , !P4 ;  /* 0xff8000000dd97808 */ /* 0x000fc40006000000 */
[----:B------:R-:W-:Y:S02]  /*9c90*/  ISETP.GE.AND P4, PT, R4, R198, PT ;  /* 0x000000c60400720c */ /* 0x000fe40003f86270 */
[----:B------:R-:W-:Y:S02]  /*9ca0*/  ISETP.GT.AND P1, PT, R16, R4, PT ;  /* 0x000000041000720c */ /* 0x000fe40003f24270 */
[----:B------:R-:W-:Y:S01]  /*9cb0*/  ISETP.GE.AND P6, PT, R4, R200, PT ;  /* 0x000000c80400720c */ /* 0x000fe20003fc6270 */
[----:B------:R-:W-:Y:S01]  /*9cc0*/  IMAD.WIDE.U32 R4, R7, -0x326172a9, RZ ;  /* 0xcd9e8d5707047825 */ /* 0x000fe200078e00ff */
[----:B------:R-:W-:Y:S02]  /*9cd0*/  FSEL R6, R59, -INF , !P5 ;  /* 0xff8000003b067808 */ /* 0x000fe40006800000 */
[----:B------:R-:W-:Y:S02]  /*9ce0*/  FSEL R7, R28, -INF , !P3 ;  /* 0xff8000001c077808 */ /* 0x000fe40005800000 */
[----:B------:R-:W-:-:S02]  /*9cf0*/  FSEL R216, R6, -INF , !P2 ;  /* 0xff80000006d87808 */ /* 0x000fc40005000000 */
[----:B------:R-:W-:Y:S02]  /*9d00*/  FSEL R247, R7, -INF , !P4 ;  /* 0xff80000007f77808 */ /* 0x000fe40006000000 */
[-C--:B------:R-:W-:Y:S02]  /*9d10*/  ISETP.GT.AND P5, PT, R197, R3.reuse, PT ;  /* 0x00000003c500720c */ /* 0x080fe40003fa4270 */
[C---:B------:R-:W-:Y:S02]  /*9d20*/  ISETP.GE.AND P3, PT, R3.reuse, R198, PT ;  /* 0x000000c60300720c */ /* 0x040fe40003f66270 */
[----:B------:R-:W-:Y:S02]  /*9d30*/  ISETP.GT.AND P2, PT, R16, R3, PT ;  /* 0x000000031000720c */ /* 0x000fe40003f44270 */
[----:B------:R-:W-:Y:S02]  /*9d40*/  ISETP.GE.AND P4, PT, R3, R200, PT ;  /* 0x000000c80300720c */ /* 0x000fe40003f86270 */
[----:B------:R-:W-:-:S02]  /*9d50*/  LOP3.LUT R3, R248, UR15, R5, 0x96, !PT ;  /* 0x0000000ff8037c12 */ /* 0x000fc4000f8e9605 */
[----:B------:R-:W-:-:S03]  /*9d60*/  LOP3.LUT R6, R4, UR11, R167, 0x96, !PT ;  /* 0x0000000b04067c12 */ /* 0x000fc6000f8e96a7 */
[----:B------:R-:W-:-:S04]  /*9d70*/  IMAD.WIDE.U32 R8, R3, -0x2daee0ad, RZ ;  /* 0xd2511f5303087825 */ /* 0x000fc800078e00ff */
[----:B------:R-:W-:-:S05]  /*9d80*/  IMAD.WIDE.U32 R6, R6, -0x2daee0ad, RZ ;  /* 0xd2511f5306067825 */ /* 0x000fca00078e00ff */
[----:B------:R-:W-:Y:S02]  /*9d90*/  LOP3.LUT R8, R8, UR4, R7, 0x96, !PT ;  /* 0x0000000408087c12 */ /* 0x000fe4000f8e9607 */
[----:B-1----:R-:W-:Y:S02]  /*9da0*/  FMNMX.FTZ R7, R10, R14, !PT ;  /* 0x0000000e0a077209 */ /* 0x002fe40007810000 */
[----:B--2---:R-:W-:-:S03]  /*9db0*/  FMNMX.FTZ R3, R11, R15, !PT ;  /* 0x0000000f0b037209 */ /* 0x004fc60007810000 */
[----:B------:R-:W1:Y:S01]  /*9dc0*/  SHFL.BFLY PT, R11, R7, 0x1, 0x1f ;  /* 0x0c201f00070b7f89 */ /* 0x000e6200000e0000 */
[----:B------:R-:W-:Y:S02]  /*9dd0*/  FSEL R13, R30, -INF , !P1 ;  /* 0xff8000001e0d7808 */ /* 0x000fe40004800000 */
[----:B------:R-:W-:Y:S02]  /*9de0*/  FSEL R12, R29, -INF , !P5 ;  /* 0xff8000001d0c7808 */ /* 0x000fe40006800000 */
[----:B------:R-:W-:Y:S01]  /*9df0*/  LOP3.LUT R9, R164, UR14, R9, 0x96, !PT ;  /* 0x0000000ea4097c12 */ /* 0x000fe2000f8e9609 */
[----:B------:R-:W-:Y:S01]  /*9e00*/  IMAD.MOV.U32 R160, RZ, RZ, R242 ;  /* 0x000000ffffa07224 */ /* 0x000fe200078e00f2 */
[----:B------:R-:W2:Y:S01]  /*9e10*/  SHFL.BFLY PT, R10, R3, 0x1, 0x1f ;  /* 0x0c201f00030a7f89 */ /* 0x000ea200000e0000 */
[----:B------:R-:W-:Y:S01]  /*9e20*/  FSEL R246, R13, -INF , !P6 ;  /* 0xff8000000df67808 */ /* 0x000fe20007000000 */
[----:B------:R-:W-:Y:S01]  /*9e30*/  IMAD.WIDE.U32 R36, R8, -0x326172a9, RZ ;  /* 0xcd9e8d5708247825 */ /* 0x000fe200078e00ff */
[----:B------:R-:W-:-:S03]  /*9e40*/  FSEL R242, R12, -INF , !P3 ;  /* 0xff8000000cf27808 */ /* 0x000fc60005800000 */
[----:B------:R-:W-:Y:S01]  /*9e50*/  IMAD.WIDE.U32 R12, R9, -0x326172a9, RZ ;  /* 0xcd9e8d57090c7825 */ /* 0x000fe200078e00ff */
[----:B------:R-:W-:Y:S02]  /*9e60*/  FSEL R38, R31, -INF , !P2 ;  /* 0xff8000001f267808 */ /* 0x000fe40005000000 */
[-C--:B------:R-:W-:Y:S01]  /*9e70*/  ISETP.GT.AND P1, PT, R16, R2.reuse, PT ;  /* 0x000000021000720c */ /* 0x080fe20003f24270 */
[----:B------:R-:W-:Y:S01]  /*9e80*/  IMAD.MOV.U32 R161, RZ, RZ, R243 ;  /* 0x000000ffffa17224 */ /* 0x000fe200078e00f3 */
[----:B------:R-:W-:Y:S01]  /*9e90*/  ISETP.GT.AND P2, PT, R197, R2, PT ;  /* 0x00000002c500720c */ /* 0x000fe20003f44270 */
[----:B------:R-:W-:Y:S01]  /*9ea0*/  IMAD.MOV.U32 R162, RZ, RZ, R240 ;  /* 0x000000ffffa27224 */ /* 0x000fe200078e00f0 */
[C---:B------:R-:W-:Y:S01]  /*9eb0*/  ISETP.GE.AND P6, PT, R2.reuse, R198, PT ;  /* 0x000000c60200720c */ /* 0x040fe20003fc6270 */
[----:B------:R-:W-:Y:S01]  /*9ec0*/  IMAD.MOV.U32 R63, RZ, RZ, R244 ;  /* 0x000000ffff3f7224 */ /* 0x000fe200078e00f4 */
[----:B------:R-:W-:Y:S01]  /*9ed0*/  ISETP.GE.AND P3, PT, R2, R200, PT ;  /* 0x000000c80200720c */ /* 0x000fe20003f66270 */
[----:B------:R-:W-:Y:S01]  /*9ee0*/  IMAD.MOV.U32 R163, RZ, RZ, R241 ;  /* 0x000000ffffa37224 */ /* 0x000fe200078e00f1 */
[----:B------:R-:W-:Y:S01]  /*9ef0*/  LOP3.LUT R8, R166, UR9, R13, 0x96, !PT ;  /* 0x00000009a6087c12 */ /* 0x000fe2000f8e960d */
[----:B------:R-:W-:Y:S01]  /*9f00*/  LDSM.16.MT88.4 R28, [R185+0x6000] ;  /* 0x00600000b91c783b */ /* 0x000fe20000004200 */
[----:B------:R-:W-:-:S02]  /*9f10*/  LOP3.LUT R2, R12, UR8, R37, 0x96, !PT ;  /* 0x000000080c027c12 */ /* 0x000fc4000f8e9625 */
[-C--:B------:R-:W-:Y:S01]  /*9f20*/  ISETP.GT.AND P5, PT, R16, R0.reuse, PT ;  /* 0x000000001000720c */ /* 0x080fe20003fa4270 */
[----:B------:R-:W-:Y:S01]  /*9f30*/  IMAD.WIDE.U32 R8, R8, -0x2daee0ad, RZ ;  /* 0xd2511f5308087825 */ /* 0x000fe200078e00ff */
[----:B------:R-:W-:Y:S02]  /*9f40*/  FSEL R35, R78, -INF , !P1 ;  /* 0xff8000004e237808 */ /* 0x000fe40004800000 */
[----:B------:R-:W-:Y:S01]  /*9f50*/  FSEL R37, R79, -INF , !P5 ;  /* 0xff8000004f257808 */ /* 0x000fe20006800000 */
[----:B------:R-:W-:Y:S01]  /*9f60*/  IMAD.WIDE.U32 R156, R2, -0x2daee0ad, RZ ;  /* 0xd2511f53029c7825 */ /* 0x000fe200078e00ff */
[----:B------:R-:W-:Y:S02]  /*9f70*/  FSEL R34, R76, -INF , !P2 ;  /* 0xff8000004c227808 */ /* 0x000fe40005000000 */
[----:B------:R-:W-:Y:S02]  /*9f80*/  ISETP.GT.AND P1, PT, R197, R0, PT ;  /* 0x00000000c500720c */ /* 0x000fe40003f24270 */
[----:B------:R-:W-:-:S02]  /*9f90*/  ISETP.GE.AND P5, PT, R0, R198, PT ;  /* 0x000000c60000720c */ /* 0x000fc40003fa6270 */
[----:B------:R-:W-:Y:S02]  /*9fa0*/  ISETP.GE.AND P2, PT, R0, R200, PT ;  /* 0x000000c80000720c */ /* 0x000fe40003f46270 */
[----:B------:R-:W-:Y:S02]  /*9fb0*/  LOP3.LUT R0, R250, UR15, R5, 0x96, !PT ;  /* 0x0000000ffa007c12 */ /* 0x000fe4000f8e9605 */
[----:B------:R-:W-:Y:S02]  /*9fc0*/  LOP3.LUT R5, R4, UR11, R161, 0x96, !PT ;  /* 0x0000000b04057c12 */ /* 0x000fe4000f8e96a1 */
[----:B------:R-:W-:Y:S02]  /*9fd0*/  LOP3.LUT R4, R8, UR23, R157, 0x96, !PT ;  /* 0x0000001708047c12 */ /* 0x000fe4000f8e969d */
[----:B-1----:R-:W-:Y:S01]  /*9fe0*/  FMNMX.FTZ R207, R7, R11, !PT ;  /* 0x0000000b07cf7209 */ /* 0x002fe20007810000 */
[----:B------:R-:W-:Y:S01]  /*9ff0*/  IMAD.WIDE.U32 R12, R5, -0x2daee0ad, RZ ;  /* 0xd2511f53050c7825 */ /* 0x000fe200078e00ff */
[----:B------:R-:W-:-:S02]  /*a000*/  LOP3.LUT R6, R6, UR24, R9, 0x96, !PT ;  /* 0x0000001806067c12 */ /* 0x000fc4000f8e9609 */
[----:B------:R-:W-:Y:S01]  /*a010*/  FSEL R16, R77, -INF , !P1 ;  /* 0xff8000004d107808 */ /* 0x000fe20004800000 */
[----:B------:R-:W-:-:S04]  /*a020*/  IMAD.WIDE.U32 R4, R4, -0x326172a9, RZ ;  /* 0xcd9e8d5704047825 */ /* 0x000fc800078e00ff */
[C---:B------:R-:W-:Y:S01]  /*a030*/  FMUL.FTZ R15, R207.reuse, UR17 ;  /* 0x00000011cf0f7c20 */ /* 0x040fe20008410000 */
[----:B------:R-:W-:Y:S01]  /*a040*/  FSETP.NEU.FTZ.AND P1, PT, R207, -INF , PT ;  /* 0xff800000cf00780b */ /* 0x000fe20003f3d000 */
[----:B------:R-:W-:Y:S01]  /*a050*/  IMAD.WIDE.U32 R8, R0, -0x2daee0ad, RZ ;  /* 0xd2511f5300087825 */ /* 0x000fe200078e00ff */
[----:B--2---:R-:W-:Y:S02]  /*a060*/  FMNMX.FTZ R204, R3, R10, !PT ;  /* 0x0000000a03cc7209 */ /* 0x004fe40007810000 */
[C---:B------:R-:W-:Y:S02]  /*a070*/  PRMT R2, R4.reuse, 0x7773, RZ ;  /* 0x0000777304027816 */ /* 0x040fe400000000ff */
[----:B------:R-:W-:Y:S02]  /*a080*/  PRMT R10, R4, 0x7772, RZ ;  /* 0x00007772040a7816 */ /* 0x000fe400000000ff */
[----:B------:R-:W-:Y:S01]  /*a090*/  FSEL R15, R15, RZ, P1 ;  /* 0x000000ff0f0f7208 */ /* 0x000fe20000800000 */
[----:B------:R-:W-:Y:S01]  /*a0a0*/  FMUL.FTZ R14, R204, UR17 ;  /* 0x00000011cc0e7c20 */ /* 0x000fe20008410000 */
[----:B------:R-:W-:Y:S01]  /*a0b0*/  LOP3.LUT R11, R162, UR14, R9, 0x96, !PT ;  /* 0x0000000ea20b7c12 */ /* 0x000fe2000f8e9609 */
[----:B------:R-:W-:Y:S01]  /*a0c0*/  IMAD.MOV.U32 R9, RZ, RZ, R4 ;  /* 0x000000ffff097224 */ /* 0x000fe200078e0004 */
[----:B------:R-:W-:-:S02]  /*a0d0*/  LOP3.LUT R13, R8, UR4, R13, 0x96, !PT ;  /* 0x00000004080d7c12 */ /* 0x000fc4000f8e960d */
[----:B------:R-:W-:Y:S02]  /*a0e0*/  FSEL R8, R207, RZ, P1 ;  /* 0x000000ffcf087208 */ /* 0x000fe40000800000 */
[----:B------:R-:W-:Y:S01]  /*a0f0*/  FSETP.NEU.FTZ.AND P1, PT, R204, -INF , PT ;  /* 0xff800000cc00780b */ /* 0x000fe20003f3d000 */
[----:B------:R-:W-:Y:S01]  /*a100*/  IMAD.WIDE.U32 R32, R6, -0x326172a9, RZ ;  /* 0xcd9e8d5706207825 */ /* 0x000fe200078e00ff */
[----:B------:R-:W-:-:S03]  /*a110*/  PRMT R10, R10, 0x5410, R2 ;  /* 0x000054100a0a7816 */ /* 0x000fc60000000002 */
[--C-:B------:R-:W-:Y:S01]  /*a120*/  FFMA.FTZ R2, R20, UR17, -R15.reuse ;  /* 0x0000001114027c23 */ /* 0x100fe2000801080f */
[----:B------:R-:W-:Y:S02]  /*a130*/  PRMT R4, R4, 0x7771, RZ ;  /* 0x0000777104047816 */ /* 0x000fe400000000ff */
[----:B------:R-:W-:Y:S02]  /*a140*/  LOP3.LUT R9, R9, 0xff, RZ, 0xc0, !PT ;  /* 0x000000ff09097812 */ /* 0x000fe400078ec0ff */
[----:B------:R-:W-:Y:S01]  /*a150*/  FSEL R14, R14, RZ, P1 ;  /* 0x000000ff0e0e7208 */ /* 0x000fe20000800000 */
[----:B------:R-:W-:Y:S01]  /*a160*/  FFMA.FTZ R3, R18, UR17, -R15 ;  /* 0x0000001112037c23 */ /* 0x000fe2000801080f */
[----:B------:R1:W-:Y:S01]  /*a170*/  MUFU.EX2 R244, R2 ;  /* 0x0000000200f47308 */ /* 0x0003e20000000800 */
[----:B------:R-:W-:Y:S02]  /*a180*/  LOP3.LUT R0, R32, UR6, R5, 0x96, !PT ;  /* 0x0000000620007c12 */ /* 0x000fe4000f8e9605 */
[----:B------:R-:W-:Y:S01]  /*a190*/  PRMT R9, R9, 0x5410, R4 ;  /* 0x0000541009097816 */ /* 0x000fe20000000004 */
[--C-:B------:R-:W-:Y:S01]  /*a1a0*/  FFMA.FTZ R5, R23, UR17, -R14.reuse ;  /* 0x0000001117057c23 */ /* 0x100fe2000801080e */
[----:B------:R-:W-:Y:S01]  /*a1b0*/  FFMA.FTZ R4, R22, UR17, -R14 ;  /* 0x0000001116047c23 */ /* 0x000fe2000801080e */
[----:B------:R2:W-:Y:S01]  /*a1c0*/  MUFU.EX2 R243, R3 ;  /* 0x0000000300f37308 */ /* 0x0005e20000000800 */
[----:B-1----:R-:W-:-:S03]  /*a1d0*/  FFMA.FTZ R2, R17, UR17, -R15 ;  /* 0x0000001111027c23 */ /* 0x002fc6000801080f */
[----:B------:R1:W-:Y:S04]  /*a1e0*/  MUFU.EX2 R240, R5 ;  /* 0x0000000500f07308 */ /* 0x0003e80000000800 */
[----:B------:R3:W-:Y:S01]  /*a1f0*/  MUFU.EX2 R245, R2 ;  /* 0x0000000200f57308 */ /* 0x0007e20000000800 */
[C---:B--2---:R-:W-:Y:S01]  /*a200*/  LOP3.LUT R3, R0.reuse, 0xffff, RZ, 0xc0, !PT ;  /* 0x0000ffff00037812 */ /* 0x044fe200078ec0ff */
[----:B------:R-:W-:Y:S02]  /*a210*/  FFMA.FTZ R6, R19, UR17, -R15 ;  /* 0x0000001113067c23 */ /* 0x000fe4000801080f */
[----:B------:R2:W4:Y:S01]  /*a220*/  MUFU.EX2 R239, R4 ;  /* 0x0000000400ef7308 */ /* 0x0005220000000800 */
[----:B------:R-:W-:Y:S02]  /*a230*/  LOP3.LUT R7, R0, 0xff, RZ, 0xc0, !PT ;  /* 0x000000ff00077812 */ /* 0x000fe400078ec0ff */
[----:B------:R-:W-:-:S02]  /*a240*/  SHF.R.U32.HI R3, RZ, 0x8, R3 ;  /* 0x00000008ff037819 */ /* 0x000fc40000011603 */
[----:B-1----:R-:W-:Y:S02]  /*a250*/  SHF.R.U32.HI R5, RZ, 0x18, R0 ;  /* 0x00000018ff057819 */ /* 0x002fe40000011600 */
[----:B---3--:R-:W-:Y:S01]  /*a260*/  PRMT R2, R0, 0x7632, R2 ;  /* 0x0000763200027816 */ /* 0x008fe20000000002 */
[----:B------:R-:W1:Y:S03]  /*a270*/  MUFU.EX2 R241, R6 ;  /* 0x0000000600f17308 */ /* 0x000e660000000800 */
[----:B------:R-:W-:Y:S02]  /*a280*/  LOP3.LUT R0, R2, 0xff, RZ, 0xc0, !PT ;  /* 0x000000ff02007812 */ /* 0x000fe400078ec0ff */
[----:B------:R-:W-:Y:S01]  /*a290*/  PRMT R2, R7, 0x5410, R3 ;  /* 0x0000541007027816 */ /* 0x000fe20000000003 */
[----:B--2---:R-:W-:Y:S01]  /*a2a0*/  FFMA.FTZ R4, R21, UR17, -R14 ;  /* 0x0000001115047c23 */ /* 0x004fe2000801080e */
[----:B------:R-:W-:Y:S01]  /*a2b0*/  FSEL R3, R204, RZ, P1 ;  /* 0x000000ffcc037208 */ /* 0x000fe20000800000 */
[----:B------:R-:W-:Y:S01]  /*a2c0*/  FADD.FTZ R8, R70, -R8 ;  /* 0x8000000846087221 */ /* 0x000fe20000010000 */
[----:B------:R-:W-:Y:S01]  /*a2d0*/  PRMT R5, R0, 0x5410, R5 ;  /* 0x0000541000057816 */ /* 0x000fe20000000005 */
[----:B------:R-:W-:Y:S01]  /*a2e0*/  FFMA.FTZ R0, R24, UR17, -R14 ;  /* 0x0000001118007c23 */ /* 0x000fe2000801080e */
[----:B------:R-:W-:Y:S01]  /*a2f0*/  MUFU.EX2 R238, R4 ;  /* 0x0000000400ee7308 */ /* 0x000fe20000000800 */
[----:B------:R-:W-:Y:S01]  /*a300*/  FADD.FTZ R7, R69, -R3 ;  /* 0x8000000345077221 */ /* 0x000fe20000010000 */
[----:B------:R-:W-:Y:S01]  /*a310*/  FMUL.FTZ R8, R8, UR17 ;  /* 0x0000001108087c20 */ /* 0x000fe20008410000 */
[----:B------:R-:W-:Y:S01]  /*a320*/  HSET2.LE.AND R3, R5, R196, PT ;  /* 0x000000c405037233 */ /* 0x000fe20003803000 */
[----:B------:R2:W3:Y:S01]  /*a330*/  MUFU.EX2 R237, R0 ;  /* 0x0000000000ed7308 */ /* 0x0004e20000000800 */
[----:B----4-:R-:W-:Y:S01]  /*a340*/  F2FP.F16.F32.PACK_AB R5, R239, R240 ;  /* 0x000000f0ef05723e */ /* 0x010fe200000000ff */
[----:B------:R-:W-:Y:S03]  /*a350*/  LDSM.16.MT88.4 R20, [R189+0x6000] ;  /* 0x00600000bd14783b */ /* 0x000fe60000004200 */
[----:B------:R-:W-:Y:S01]  /*a360*/  LOP3.LUT R5, R5, R3, RZ, 0xc0, !PT ;  /* 0x0000000305057212 */ /* 0x000fe200078ec0ff */
[----:B------:R-:W-:Y:S01]  /*a370*/  LDSM.16.MT88.4 R24, [R184+0x6000] ;  /* 0x00600000b818783b */ /* 0x000fe20000004200 */
[----:B------:R-:W-:-:S02]  /*a380*/  FMNMX3.FTZ R3, R72, R50, R48, !PT ;  /* 0x0000003248037276 */ /* 0x000fc40007810030 */
[----:B--2---:R-:W-:Y:S02]  /*a390*/  HSET2.LE.AND R0, R2, R196, PT ;  /* 0x000000c402007233 */ /* 0x004fe40003803000 */
[----:B------:R-:W-:-:S04]  /*a3a0*/  F2FP.F16.F32.PACK_AB R2, R243, R244 ;  /* 0x000000f4f302723e */ /* 0x000fc800000000ff */
[----:B------:R-:W-:Y:S02]  /*a3b0*/  LOP3.LUT R4, R2, R0, RZ, 0xc0, !PT ;  /* 0x0000000002047212 */ /* 0x000fe400078ec0ff */
[--C-:B------:R-:W-:Y:S02]  /*a3c0*/  HSET2.LE.AND R0, R9, R196.reuse, PT ;  /* 0x000000c409007233 */ /* 0x100fe40003803000 */
[----:B-1----:R-:W-:Y:S02]  /*a3d0*/  F2FP.F16.F32.PACK_AB R2, R241, R245 ;  /* 0x000000f5f102723e */ /* 0x002fe400000000ff */
[----:B------:R-:W-:Y:S02]  /*a3e0*/  LOP3.LUT R9, R10, 0xff00ff, RZ, 0xc0, !PT ;  /* 0x00ff00ff0a097812 */ /* 0x000fe400078ec0ff */
[----:B------:R-:W-:Y:S01]  /*a3f0*/  FMNMX3.FTZ R3, R3, R46, R44, !PT ;  /* 0x0000002e03037276 */ /* 0x000fe2000781002c */
[----:B------:R-:W-:Y:S01]  /*a400*/  FMUL.FTZ R7, R7, UR17 ;  /* 0x0000001107077c20 */ /* 0x000fe20008410000 */
[----:B------:R-:W-:Y:S01]  /*a410*/  LOP3.LUT R6, R2, R0, RZ, 0xc0, !PT ;  /* 0x0000000002067212 */ /* 0x000fe200078ec0ff */
[----:B------:R1:W2:Y:S01]  /*a420*/  MUFU.EX2 R74, R8 ;  /* 0x00000008004a7308 */ /* 0x0002a20000000800 */
[----:B------:R-:W-:-:S02]  /*a430*/  HSET2.LE.AND R0, R9, R196, PT ;  /* 0x000000c409007233 */ /* 0x000fc40003803000 */
[----:B---3--:R-:W-:Y:S02]  /*a440*/  F2FP.F16.F32.PACK_AB R2, R238, R237 ;  /* 0x000000edee02723e */ /* 0x008fe400000000ff */
[----:B------:R-:W-:Y:S01]  /*a450*/  FMNMX3.FTZ R3, R3, R66, R152, !PT ;  /* 0x0000004203037276 */ /* 0x000fe20007810098 */
[----:B------:R3:W4:Y:S03]  /*a460*/  MUFU.EX2 R73, R7 ;  /* 0x0000000700497308 */ /* 0x0007260000000800 */
[----:B------:R-:W-:Y:S02]  /*a470*/  FMNMX3.FTZ R3, R3, R62, R75, !PT ;  /* 0x0000003e03037276 */ /* 0x000fe4000781004b */
[----:B-1----:R-:W-:Y:S02]  /*a480*/  FMNMX3.FTZ R8, R71, R51, R49, !PT ;  /* 0x0000003347087276 */ /* 0x002fe40007810031 */
[----:B---3--:R-:W-:-:S02]  /*a490*/  LOP3.LUT R7, R2, R0, RZ, 0xc0, !PT ;  /* 0x0000000002077212 */ /* 0x008fc400078ec0ff */
[----:B------:R-:W-:Y:S02]  /*a4a0*/  FMNMX3.FTZ R2, R8, R47, R45, !PT ;  /* 0x0000002f08027276 */ /* 0x000fe4000781002d */
[----:B------:R-:W-:Y:S02]  /*a4b0*/  FMNMX3.FTZ R3, R3, R225, R224, !PT ;  /* 0x000000e103037276 */ /* 0x000fe400078100e0 */
[----:B------:R-:W-:Y:S02]  /*a4c0*/  FMNMX3.FTZ R2, R2, R154, R153, !PT ;  /* 0x0000009a02027276 */ /* 0x000fe40007810099 */
[----:B------:R-:W-:Y:S02]  /*a4d0*/  FMNMX3.FTZ R3, R3, R222, R215, !PT ;  /* 0x000000de03037276 */ /* 0x000fe400078100d7 */
[----:B------:R-:W-:Y:S02]  /*a4e0*/  FMNMX3.FTZ R2, R2, R150, R148, !PT ;  /* 0x0000009602027276 */ /* 0x000fe40007810094 */
[----:B------:R-:W-:-:S02]  /*a4f0*/  FSEL R221, R34, -INF , !P6 ;  /* 0xff80000022dd7808 */ /* 0x000fc40007000000 */
[----:B------:R-:W-:Y:S02]  /*a500*/  FSEL R220, R16, -INF , !P5 ;  /* 0xff80000010dc7808 */ /* 0x000fe40006800000 */
[----:B------:R-:W-:Y:S02]  /*a510*/  FMNMX3.FTZ R2, R2, R227, R226, !PT ;  /* 0x000000e302027276 */ /* 0x000fe400078100e2 */
[----:B------:R-:W-:Y:S02]  /*a520*/  FMNMX3.FTZ R3, R3, R247, R242, !PT ;  /* 0x000000f703037276 */ /* 0x000fe400078100f2 */
[----:B------:R-:W-:Y:S02]  /*a530*/  FSEL R223, R38, -INF , !P4 ;  /* 0xff80000026df7808 */ /* 0x000fe40006000000 */
[----:B------:R-:W-:Y:S02]  /*a540*/  FMNMX3.FTZ R2, R2, R217, R216, !PT ;  /* 0x000000d902027276 */ /* 0x000fe400078100d8 */
[----:B------:R-:W-:-:S02]  /*a550*/  FMNMX3.FTZ R3, R3, R221, R220, !PT ;  /* 0x000000dd03037276 */ /* 0x000fc400078100dc */
[----:B------:R-:W-:Y:S02]  /*a560*/  FSEL R219, R35, -INF , !P3 ;  /* 0xff80000023db7808 */ /* 0x000fe40005800000 */
[----:B------:R-:W-:Y:S01]  /*a570*/  FSEL R218, R37, -INF , !P2 ;  /* 0xff80000025da7808 */ /* 0x000fe20005000000 */
[----:B------:R-:W1:Y:S01]  /*a580*/  SHFL.BFLY PT, R8, R3, 0x2, 0x1f ;  /* 0x0c401f0003087f89 */ /* 0x000e6200000e0000 */
[----:B------:R-:W-:-:S04]  /*a590*/  FMNMX3.FTZ R2, R2, R246, R223, !PT ;  /* 0x000000f602027276 */ /* 0x000fc800078100df */
[----:B------:R-:W-:-:S05]  /*a5a0*/  FMNMX3.FTZ R2, R2, R219, R218, !PT ;  /* 0x000000db02027276 */ /* 0x000fca00078100da */
[----:B------:R-:W3:Y:S01]  /*a5b0*/  SHFL.BFLY PT, R9, R2, 0x2, 0x1f ;  /* 0x0c401f0002097f89 */ /* 0x000ee200000e0000 */
[----:B------:R-:W-:-:S04]  /*a5c0*/  IMAD.WIDE.U32 R10, R11, -0x326172a9, RZ ;  /* 0xcd9e8d570b0a7825 */ /* 0x000fc800078e00ff */
[----:B------:R-:W-:-:S04]  /*a5d0*/  IMAD.WIDE.U32 R18, R13, -0x326172a9, RZ ;  /* 0xcd9e8d570d127825 */ /* 0x000fc800078e00ff */
[-C--:B--2---:R-:W-:Y:S01]  /*a5e0*/  FMUL.FTZ R104, R104, R74.reuse ;  /* 0x0000004a68687220 */ /* 0x084fe20000410000 */
[----:B------:R-:W-:Y:S01]  /*a5f0*/  FMUL.FTZ R105, R105, R74 ;  /* 0x0000004a69697220 */ /* 0x000fe20000410000 */
[-C--:B----4-:R-:W-:Y:S01]  /*a600*/  FMUL.FTZ R106, R106, R73.reuse ;  /* 0x000000496a6a7220 */ /* 0x090fe20000410000 */
[-C--:B------:R-:W-:Y:S01]  /*a610*/  FMUL.FTZ R107, R107, R73.reuse ;  /* 0x000000496b6b7220 */ /* 0x080fe20000410000 */
[----:B------:R-:W-:Y:S02]  /*a620*/  LOP3.LUT R0, R160, UR9, R11, 0x96, !PT ;  /* 0x00000009a0007c12 */ /* 0x000fe4000f8e960b */
[----:B-1----:R-:W-:Y:S01]  /*a630*/  FMNMX.FTZ R3, R3, R8, !PT ;  /* 0x0000000803037209 */ /* 0x002fe20007810000 */
[-C--:B------:R-:W-:Y:S01]  /*a640*/  FMUL.FTZ R84, R84, R74.reuse ;  /* 0x0000004a54547220 */ /* 0x080fe20000410000 */
[----:B------:R-:W-:Y:S01]  /*a650*/  LOP3.LUT R11, R10, UR8, R19, 0x96, !PT ;  /* 0x000000080a0b7c12 */ /* 0x000fe2000f8e9613 */
        /* <DEDUP_REMOVED lines=26> */
[----:B------:R-:W1:Y:S01]  /*a800*/  SHFL.BFLY PT, R10, R3, 0x1, 0x1f ;  /* 0x0c201f00030a7f89 */ /* 0x000e6200000e0000 */
[----:B------:R-:W-:Y:S01]  /*a810*/  FMUL.FTZ R139, R139, R73 ;  /* 0x000000498b8b7220 */ /* 0x000fe20000410000 */
[----:B---3--:R-:W-:Y:S01]  /*a820*/  FMNMX.FTZ R2, R2, R9, !PT ;  /* 0x0000000902027209 */ /* 0x008fe20007810000 */
[----:B------:R-:W-:Y:S01]  /*a830*/  HMMA.16816.F32 R56, R4, R22, R104 ;  /* 0x000000160438723c */ /* 0x000fe20000001868 */
[----:B------:R-:W-:-:S04]  /*a840*/  IMAD.WIDE.U32 R16, R0, -0x2daee0ad, RZ ;  /* 0xd2511f5300107825 */ /* 0x000fc800078e00ff */
[----:B------:R-:W-:-:S03]  /*a850*/  IMAD.WIDE.U32 R104, R11, -0x2daee0ad, RZ ;  /* 0xd2511f530b687825 */ /* 0x000fc600078e00ff */
[----:B------:R-:W-:Y:S01]  /*a860*/  HMMA.16816.F32 R84, R4, R24, R84 ;  /* 0x000000180454723c */ /* 0x000fe20000001854 */
[----:B------:R-:W-:Y:S02]  /*a870*/  LOP3.LUT R8, R12, UR24, R17, 0x96, !PT ;  /* 0x000000180c087c12 */ /* 0x000fe4000f8e9611 */
[----:B------:R-:W-:-:S05]  /*a880*/  LOP3.LUT R0, R16, UR23, R105, 0x96, !PT ;  /* 0x0000001710007c12 */ /* 0x000fca000f8e9669 */
[C---:B------:R-:W-:Y:S08]  /*a890*/  HMMA.16816.F32 R88, R4.reuse, R26, R88 ;  /* 0x0000001a0458723c */ /* 0x040ff00000001858 */
[C---:B------:R-:W-:Y:S08]  /*a8a0*/  HMMA.16816.F32 R100, R4.reuse, R20, R100 ;  /* 0x000000140464723c */ /* 0x040ff00000001864 */
[C---:B------:R-:W-:Y:S08]  /*a8b0*/  HMMA.16816.F32 R116, R4.reuse, R28, R116 ;  /* 0x0000001c0474723c */ /* 0x040ff00000001874 */
[C---:B------:R-:W-:Y:S08]  /*a8c0*/  HMMA.16816.F32 R120, R4.reuse, R30, R120 ;  /* 0x0000001e0478723c */ /* 0x040ff00000001878 */
[C---:B------:R-:W-:Y:S08]  /*a8d0*/  HMMA.16816.F32 R132, R4.reuse, R40, R132 ;  /* 0x000000280484723c */ /* 0x040ff00000001884 */
[----:B------:R-:W-:Y:S01]  /*a8e0*/  HMMA.16816.F32 R136, R4, R42, R136 ;  /* 0x0000002a0488723c */ /* 0x000fe20000001888 */
[----:B------:R-:W2:Y:S01]  /*a8f0*/  SHFL.BFLY PT, R6, R2, 0x1, 0x1f ;  /* 0x0c201f0002067f89 */ /* 0x000ea200000e0000 */
[----:B------:R-:W-:-:S04]  /*a900*/  IMAD.WIDE.U32 R4, R0, -0x326172a9, RZ ;  /* 0xcd9e8d5700047825 */ /* 0x000fc800078e00ff */
[----:B------:R-:W-:Y:S01]  /*a910*/  IMAD.WIDE.U32 R8, R8, -0x326172a9, RZ ;  /* 0xcd9e8d5708087825 */ /* 0x000fe200078e00ff */
[----:B-1----:R-:W-:Y:S02]  /*a920*/  FMNMX.FTZ R203, R3, R10, !PT ;  /* 0x0000000a03cb7209 */ /* 0x002fe40007810000 */
[----:B------:R-:W-:Y:S01]  /*a930*/  LOP3.LUT R0, R8, UR6, R5, 0x96, !PT ;  /* 0x0000000608007c12 */ /* 0x000fe2000f8e9605 */
[----:B------:R-:W-:-:S03]  /*a940*/  IMAD.MOV.U32 R5, RZ, RZ, R4 ;  /* 0x000000ffff057224 */ /* 0x000fc600078e0004 */
[----:B------:R-:W-:Y:S02]  /*a950*/  LOP3.LUT R3, R0, 0xffff, RZ, 0xc0, !PT ;  /* 0x0000ffff00037812 */ /* 0x000fe400078ec0ff */
[C---:B------:R-:W-:Y:S02]  /*a960*/  PRMT R11, R4.reuse, 0x7773, RZ ;  /* 0x00007773040b7816 */ /* 0x040fe400000000ff */
[C---:B------:R-:W-:Y:S02]  /*a970*/  PRMT R7, R4.reuse, 0x7772, RZ ;  /* 0x0000777204077816 */ /* 0x040fe400000000ff */
[----:B------:R-:W-:Y:S02]  /*a980*/  PRMT R12, R4, 0x7771, RZ ;  /* 0x00007771040c7816 */ /* 0x000fe400000000ff */
[----:B------:R-:W-:Y:S02]  /*a990*/  SHF.R.U32.HI R3, RZ, 0x8, R3 ;  /* 0x00000008ff037819 */ /* 0x000fe40000011603 */
[----:B------:R-:W-:-:S02]  /*a9a0*/  LOP3.LUT R4, R0, 0xff, RZ, 0xc0, !PT ;  /* 0x000000ff00047812 */ /* 0x000fc400078ec0ff */
[----:B------:R-:W-:Y:S02]  /*a9b0*/  PRMT R8, R7, 0x5410, R11 ;  /* 0x0000541007087816 */ /* 0x000fe4000000000b */
[----:B--2---:R-:W-:Y:S02]  /*a9c0*/  FMNMX.FTZ R202, R2, R6, !PT ;  /* 0x0000000602ca7209 */ /* 0x004fe40007810000 */
[----:B------:R-:W-:Y:S01]  /*a9d0*/  PRMT R11, R4, 0x5410, R3 ;  /* 0x00005410040b7816 */ /* 0x000fe20000000003 */
[----:B------:R-:W-:Y:S01]  /*a9e0*/  FMUL.FTZ R3, R203, UR17 ;  /* 0x00000011cb037c20 */ /* 0x000fe20008410000 */
[----:B------:R-:W-:Y:S02]  /*a9f0*/  PRMT R2, R0, 0x7632, R2 ;  /* 0x0000763200027816 */ /* 0x000fe40000000002 */
[----:B------:R-:W-:Y:S02]  /*aa00*/  LOP3.LUT R5, R5, 0xff, RZ, 0xc0, !PT ;  /* 0x000000ff05057812 */ /* 0x000fe400078ec0ff */
[----:B------:R-:W-:-:S02]  /*aa10*/  FSETP.NEU.FTZ.AND P2, PT, R203, -INF , PT ;  /* 0xff800000cb00780b */ /* 0x000fc40003f5d000 */
[----:B------:R-:W-:Y:S02]  /*aa20*/  SHF.R.U32.HI R4, RZ, 0x18, R0 ;  /* 0x00000018ff047819 */ /* 0x000fe40000011600 */
[----:B------:R-:W-:Y:S01]  /*aa30*/  LOP3.LUT R0, R2, 0xff, RZ, 0xc0, !PT ;  /* 0x000000ff02007812 */ /* 0x000fe200078ec0ff */
[C---:B------:R-:W-:Y:S01]  /*aa40*/  FMUL.FTZ R2, R202.reuse, UR17 ;  /* 0x00000011ca027c20 */ /* 0x040fe20008410000 */
[----:B------:R-:W-:Y:S02]  /*aa50*/  PRMT R16, R5, 0x5410, R12 ;  /* 0x0000541005107816 */ /* 0x000fe4000000000c */
[----:B------:R-:W-:Y:S02]  /*aa60*/  FSETP.NEU.FTZ.AND P1, PT, R202, -INF , PT ;  /* 0xff800000ca00780b */ /* 0x000fe40003f3d000 */
[----:B------:R-:W-:Y:S02]  /*aa70*/  FSEL R12, R3, RZ, P2 ;  /* 0x000000ff030c7208 */ /* 0x000fe40001000000 */
[----:B------:R-:W-:-:S02]  /*aa80*/  PRMT R10, R0, 0x5410, R4 ;  /* 0x00005410000a7816 */ /* 0x000fc40000000004 */
[----:B------:R-:W-:Y:S01]  /*aa90*/  FSEL R13, R2, RZ, P1 ;  /* 0x000000ff020d7208 */ /* 0x000fe20000800000 */
[--C-:B------:R-:W-:Y:S01]  /*aaa0*/  FFMA.FTZ R2, R46, UR17, -R12.reuse ;  /* 0x000000112e027c23 */ /* 0x100fe2000801080c */
[----:B------:R-:W-:Y:S01]  /*aab0*/  FFMA.FTZ R0, R44, UR17, -R12 ;  /* 0x000000112c007c23 */ /* 0x000fe2000801080c */
[----:B------:R-:W-:Y:S02]  /*aac0*/  FSEL R3, R203, RZ, P2 ;  /* 0x000000ffcb037208 */ /* 0x000fe40001000000 */
[----:B------:R1:W-:Y:S04]  /*aad0*/  MUFU.EX2 R213, R2 ;  /* 0x0000000200d57308 */ /* 0x0003e80000000800 */
[----:B------:R2:W3:Y:S01]  /*aae0*/  MUFU.EX2 R214, R0 ;  /* 0x0000000000d67308 */ /* 0x0004e20000000800 */
[----:B------:R-:W-:Y:S01]  /*aaf0*/  FADD.FTZ R7, R72, -R3 ;  /* 0x8000000348077221 */ /* 0x000fe20000010000 */
[--C-:B------:R-:W-:Y:S01]  /*ab00*/  FFMA.FTZ R3, R45, UR17, -R13.reuse ;  /* 0x000000112d037c23 */ /* 0x100fe2000801080d */
[----:B-1----:R-:W-:Y:S01]  /*ab10*/  FSEL R2, R202, RZ, P1 ;  /* 0x000000ffca027208 */ /* 0x002fe20000800000 */
[----:B--2---:R-:W-:-:S04]  /*ab20*/  FFMA.FTZ R0, R47, UR17, -R13 ;  /* 0x000000112f007c23 */ /* 0x004fc8000801080d */
[----:B------:R-:W-:Y:S01]  /*ab30*/  FADD.FTZ R5, R71, -R2 ;  /* 0x8000000247057221 */ /* 0x000fe20000010000 */
[--C-:B------:R-:W-:Y:S01]  /*ab40*/  FFMA.FTZ R2, R50, UR17, -R12.reuse ;  /* 0x0000001132027c23 */ /* 0x100fe2000801080c */
[----:B------:R1:W-:Y:S04]  /*ab50*/  MUFU.EX2 R211, R3 ;  /* 0x0000000300d37308 */ /* 0x0003e80000000800 */
[----:B------:R2:W4:Y:S04]  /*ab60*/  MUFU.EX2 R212, R0 ;  /* 0x0000000000d47308 */ /* 0x0005280000000800 */
[----:B------:R3:W-:Y:S01]  /*ab70*/  MUFU.EX2 R179, R2 ;  /* 0x0000000200b37308 */ /* 0x0007e20000000800 */
[----:B-1----:R-:W-:Y:S01]  /*ab80*/  FFMA.FTZ R3, R48, UR17, -R12 ;  /* 0x0000001130037c23 */ /* 0x002fe2000801080c */
[----:B--2---:R-:W-:-:S03]  /*ab90*/  HSET2.LE.AND R0, R16, R196, PT ;  /* 0x000000c410007233 */ /* 0x004fc60003803000 */
[----:B------:R-:W1:Y:S01]  /*aba0*/  MUFU.EX2 R209, R3 ;  /* 0x0000000300d17308 */ /* 0x000e620000000800 */
[----:B---3--:R-:W-:Y:S01]  /*abb0*/  F2FP.F16.F32.PACK_AB R2, R214, R213 ;  /* 0x000000d5d602723e */ /* 0x008fe200000000ff */
[--C-:B------:R-:W-:Y:S01]  /*abc0*/  FFMA.FTZ R4, R51, UR17, -R13.reuse ;  /* 0x0000001133047c23 */ /* 0x100fe2000801080d */
[----:B------:R-:W-:Y:S02]  /*abd0*/  LOP3.LUT R8, R8, 0xff00ff, RZ, 0xc0, !PT ;  /* 0x00ff00ff08087812 */ /* 0x000fe400078ec0ff */
[----:B------:R-:W-:Y:S01]  /*abe0*/  LOP3.LUT R6, R2, R0, RZ, 0xc0, !PT ;  /* 0x0000000002067212 */ /* 0x000fe200078ec0ff */
[----:B------:R-:W-:Y:S01]  /*abf0*/  FFMA.FTZ R2, R49, UR17, -R13 ;  /* 0x0000001131027c23 */ /* 0x000fe2000801080d */
[----:B------:R-:W-:Y:S01]  /*ac00*/  MUFU.EX2 R177, R4 ;  /* 0x0000000400b17308 */ /* 0x000fe20000000800 */
[----:B------:R-:W-:Y:S01]  /*ac10*/  HSET2.LE.AND R0, R8, R196, PT ;  /* 0x000000c408007233 */ /* 0x000fe20003803000 */
[----:B------:R-:W-:Y:S02]  /*ac20*/  FMUL.FTZ R7, R7, UR17 ;  /* 0x0000001107077c20 */ /* 0x000fe40008410000 */
[----:B------:R4:W2:Y:S04]  /*ac30*/  MUFU.EX2 R178, R2 ;  /* 0x0000000200b27308 */ /* 0x0008a80000000800 */
[----:B------:R3:W5:Y:S01]  /*ac40*/  MUFU.EX2 R39, R7 ;  /* 0x0000000700277308 */ /* 0x0007620000000800 */
[----:B----4-:R-:W-:-:S04]  /*ac50*/  F2FP.F16.F32.PACK_AB R2, R211, R212 ;  /* 0x000000d4d302723e */ /* 0x010fc800000000ff */
[----:B---3--:R-:W-:Y:S02]  /*ac60*/  LOP3.LUT R7, R2, R0, RZ, 0xc0, !PT ;  /* 0x0000000002077212 */ /* 0x008fe400078ec0ff */
[----:B------:R-:W-:Y:S02]  /*ac70*/  HSET2.LE.AND R0, R11, R196, PT ;  /* 0x000000c40b007233 */ /* 0x000fe40003803000 */
[----:B-1----:R-:W-:-:S04]  /*ac80*/  F2FP.F16.F32.PACK_AB R2, R209, R179 ;  /* 0x000000b3d102723e */ /* 0x002fc800000000ff */
[----:B------:R-:W-:Y:S02]  /*ac90*/  LOP3.LUT R4, R2, R0, RZ, 0xc0, !PT ;  /* 0x0000000002047212 */ /* 0x000fe400078ec0ff */
[----:B------:R-:W-:Y:S02]  /*aca0*/  HSET2.LE.AND R0, R10, R196, PT ;  /* 0x000000c40a007233 */ /* 0x000fe40003803000 */
[----:B--2---:R-:W-:Y:S01]  /*acb0*/  F2FP.F16.F32.PACK_AB R2, R178, R177 ;  /* 0x000000b1b202723e */ /* 0x004fe200000000ff */
[----:B------:R-:W-:-:S03]  /*acc0*/  FMUL.FTZ R3, R5, UR17 ;  /* 0x0000001105037c20 */ /* 0x000fc60008410000 */
[----:B------:R-:W-:Y:S02]  /*acd0*/  LOP3.LUT R5, R2, R0, RZ, 0xc0, !PT ;  /* 0x0000000002057212 */ /* 0x000fe400078ec0ff */
[----:B------:R-:W-:Y:S01]  /*ace0*/  LOP3.LUT R2, R36, UR7, R33, 0x96, !PT ;  /* 0x0000000724027c12 */ /* 0x000fe2000f8e9621 */
[----:B------:R1:W-:Y:S01]  /*acf0*/  MUFU.EX2 R38, R3 ;  /* 0x0000000300267308 */ /* 0x0003e20000000800 */
[----:B------:R-:W-:Y:S01]  /*ad00*/  LOP3.LUT R18, R18, UR7, R9, 0x96, !PT ;  /* 0x0000000712127c12 */ /* 0x000fe2000f8e9609 */
[----:B------:R-:W-:Y:S02]  /*ad10*/  IMAD.MOV.U32 R46, RZ, RZ, R168 ;  /* 0x000000ffff2e7224 */ /* 0x000fe400078e00a8 */
[----:B------:R-:W-:Y:S02]  /*ad20*/  IMAD.MOV.U32 R47, RZ, RZ, R169 ;  /* 0x000000ffff2f7224 */ /* 0x000fe400078e00a9 */
[----:B------:R-:W-:Y:S02]  /*ad30*/  IMAD.MOV.U32 R157, RZ, RZ, R167 ;  /* 0x000000ffff9d7224 */ /* 0x000fe400078e00a7 */
[-C--:B-----5:R-:W-:Y:S01]  /*ad40*/  FMUL.FTZ R80, R80, R39.reuse ;  /* 0x0000002750507220 */ /* 0x0a0fe20000410000 */
[-C--:B------:R-:W-:Y:S01]  /*ad50*/  FMUL.FTZ R81, R81, R39.reuse ;  /* 0x0000002751517220 */ /* 0x080fe20000410000 */
[-C--:B------:R-:W-:Y:S01]  /*ad60*/  FMUL.FTZ R92, R92, R39.reuse ;  /* 0x000000275c5c7220 */ /* 0x080fe20000410000 */
[-C--:B------:R-:W-:Y:S01]  /*ad70*/  FMUL.FTZ R93, R93, R39.reuse ;  /* 0x000000275d5d7220 */ /* 0x080fe20000410000 */
[-C--:B------:R-:W-:Y:S01]  /*ad80*/  FMUL.FTZ R96, R96, R39.reuse ;  /* 0x0000002760607220 */ /* 0x080fe20000410000 */
[-C--:B------:R-:W-:Y:S01]  /*ad90*/  FMUL.FTZ R97, R97, R39.reuse ;  /* 0x0000002761617220 */ /* 0x080fe20000410000 */
[----:B------:R-:W-:Y:S01]  /*ada0*/  FMUL.FTZ R108, R108, R39 ;  /* 0x000000276c6c7220 */ /* 0x000fe20000410000 */
[----:B-1----:R-:W-:-:S04]  /*adb0*/  IMAD.WIDE.U32 R2, R2, -0x2daee0ad, RZ ;  /* 0xd2511f5302027825 */ /* 0x002fc800078e00ff */
[-C--:B------:R-:W-:Y:S01]  /*adc0*/  FMUL.FTZ R109, R109, R39.reuse ;  /* 0x000000276d6d7220 */ /* 0x080fe20000410000 */
[-C--:B------:R-:W-:Y:S01]  /*add0*/  FMUL.FTZ R112, R112, R39.reuse ;  /* 0x0000002770707220 */ /* 0x080fe20000410000 */
[-C--:B------:R-:W-:Y:S01]  /*ade0*/  FMUL.FTZ R113, R113, R39.reuse ;  /* 0x0000002771717220 */ /* 0x080fe20000410000 */
[-C--:B------:R-:W-:Y:S01]  /*adf0*/  FMUL.FTZ R124, R124, R39.reuse ;  /* 0x000000277c7c7220 */ /* 0x080fe20000410000 */
[----:B------:R-:W-:Y:S01]  /*ae00*/  LOP3.LUT R0, R156, UR22, R3, 0x96, !PT ;  /* 0x000000169c007c12 */ /* 0x000fe2000f8e9603 */
[----:B------:R-:W-:Y:S01]  /*ae10*/  IMAD.MOV.U32 R3, RZ, RZ, R2 ;  /* 0x000000ffff037224 */ /* 0x000fe200078e0002 */
[C---:B------:R-:W-:Y:S01]  /*ae20*/  PRMT R9, R2.reuse, 0x7773, RZ ;  /* 0x0000777302097816 */ /* 0x040fe200000000ff */
[-C--:B------:R-:W-:Y:S01]  /*ae30*/  FMUL.FTZ R125, R125, R39.reuse ;  /* 0x000000277d7d7220 */ /* 0x080fe20000410000 */
[----:B------:R-:W-:Y:S01]  /*ae40*/  PRMT R8, R2, 0x7772, RZ ;  /* 0x0000777202087816 */ /* 0x000fe200000000ff */
[-C--:B------:R-:W-:Y:S01]  /*ae50*/  FMUL.FTZ R128, R128, R39.reuse ;  /* 0x0000002780807220 */ /* 0x080fe20000410000 */
[----:B------:R-:W-:Y:S01]  /*ae60*/  LOP3.LUT R10, R3, 0xff, RZ, 0xc0, !PT ;  /* 0x000000ff030a7812 */ /* 0x000fe200078ec0ff */
[----:B------:R-:W-:Y:S01]  /*ae70*/  FFMA.FTZ R3, R54, UR17, -R15 ;  /* 0x0000001136037c23 */ /* 0x000fe2000801080f */
[----:B------:R-:W-:Y:S01]  /*ae80*/  PRMT R17, R8, 0x5410, R9 ;  /* 0x0000541008117816 */ /* 0x000fe20000000009 */
[--C-:B------:R-:W-:Y:S01]  /*ae90*/  FFMA.FTZ R8, R64, UR17, -R15.reuse ;  /* 0x0000001140087c23 */ /* 0x100fe2000801080f */
[----:B------:R-:W-:Y:S01]  /*aea0*/  PRMT R11, R2, 0x7771, RZ ;  /* 0x00007771020b7816 */ /* 0x000fe200000000ff */
[----:B------:R1:W-:Y:S01]  /*aeb0*/  MUFU.EX2 R174, R3 ;  /* 0x0000000300ae7308 */ /* 0x0003e20000000800 */
[----:B------:R-:W-:Y:S01]  /*aec0*/  LOP3.LUT R2, R0, 0xffff, RZ, 0xc0, !PT ;  /* 0x0000ffff00027812 */ /* 0x000fe200078ec0ff */
[-C--:B------:R-:W-:Y:S01]  /*aed0*/  FMUL.FTZ R129, R129, R39.reuse ;  /* 0x0000002781817220 */ /* 0x080fe20000410000 */
[-C--:B------:R-:W-:Y:S01]  /*aee0*/  FMUL.FTZ R140, R140, R39.reuse ;  /* 0x000000278c8c7220 */ /* 0x080fe20000410000 */
[----:B------:R2:W-:Y:S01]  /*aef0*/  MUFU.EX2 R172, R8 ;  /* 0x0000000800ac7308 */ /* 0x0005e20000000800 */
[----:B------:R-:W-:Y:S01]  /*af00*/  LOP3.LUT R9, R0, 0xff, RZ, 0xc0, !PT ;  /* 0x000000ff00097812 */ /* 0x000fe200078ec0ff */
[----:B------:R-:W-:Y:S01]  /*af10*/  FMUL.FTZ R141, R141, R39 ;  /* 0x000000278d8d7220 */ /* 0x000fe20000410000 */
[----:B------:R-:W-:Y:S01]  /*af20*/  SHF.R.U32.HI R2, RZ, 0x8, R2 ;  /* 0x00000008ff027819 */ /* 0x000fe20000011602 */
[----:B------:R-:W3:Y:S01]  /*af30*/  LDSM.16.MT88.4 R32, [R189+0x6800] ;  /* 0x00680000bd20783b */ /* 0x000ee20000004200 */
[--C-:B-1----:R-:W-:Y:S01]  /*af40*/  FFMA.FTZ R3, R52, UR17, -R15.reuse ;  /* 0x0000001134037c23 */ /* 0x102fe2000801080f */
[----:B--2---:R-:W-:-:S03]  /*af50*/  FFMA.FTZ R8, R53, UR17, -R15 ;  /* 0x0000001135087c23 */ /* 0x004fc6000801080f */
[----:B------:R1:W-:Y:S01]  /*af60*/  MUFU.EX2 R173, R3 ;  /* 0x0000000300ad7308 */ /* 0x0003e20000000800 */
[----:B------:R-:W-:-:S03]  /*af70*/  PRMT R16, R9, 0x5410, R2 ;  /* 0x0000541009107816 */ /* 0x000fc60000000002 */
[----:B------:R2:W4:Y:S01]  /*af80*/  MUFU.EX2 R175, R8 ;  /* 0x0000000800af7308 */ /* 0x0005220000000800 */
[--C-:B------:R-:W-:Y:S01]  /*af90*/  FFMA.FTZ R2, R65, UR17, -R14.reuse ;  /* 0x0000001141027c23 */ /* 0x100fe2000801080e */
[----:B------:R-:W-:Y:S01]  /*afa0*/  PRMT R11, R10, 0x5410, R11 ;  /* 0x000054100a0b7816 */ /* 0x000fe2000000000b */
[--C-:B------:R-:W-:Y:S01]  /*afb0*/  FFMA.FTZ R9, R61, UR17, -R14.reuse ;  /* 0x000000113d097c23 */ /* 0x100fe2000801080e */
[--C-:B-1----:R-:W-:Y:S01]  /*afc0*/  FFMA.FTZ R3, R55, UR17, -R14.reuse ;  /* 0x0000001137037c23 */ /* 0x102fe2000801080e */
[----:B--2---:R-:W-:-:S03]  /*afd0*/  FFMA.FTZ R8, R60, UR17, -R14 ;  /* 0x000000113c087c23 */ /* 0x004fc6000801080e */
[----:B------:R1:W-:Y:S04]  /*afe0*/  MUFU.EX2 R168, R3 ;  /* 0x0000000300a87308 */ /* 0x0003e80000000800 */
[----:B------:R-:W2:Y:S01]  /*aff0*/  MUFU.EX2 R169, R8 ;  /* 0x0000000800a97308 */ /* 0x000ea20000000800 */
[----:B------:R-:W-:-:S03]  /*b000*/  IMAD.MOV.U32 R156, RZ, RZ, R166 ;  /* 0x000000ffff9c7224 */ /* 0x000fc600078e00a6 */
[----:B------:R5:W-:Y:S01]  /*b010*/  MUFU.EX2 R167, R2 ;  /* 0x0000000200a77308 */ /* 0x000be20000000800 */
[----:B------:R-:W-:-:S03]  /*b020*/  SHF.R.U32.HI R10, RZ, 0x18, R0 ;  /* 0x00000018ff0a7819 */ /* 0x000fc60000011600 */
[----:B------:R3:W2:Y:S01]  /*b030*/  MUFU.EX2 R166, R9 ;  /* 0x0000000900a67308 */ /* 0x0006a20000000800 */
[----:B-1----:R-:W-:Y:S02]  /*b040*/  LOP3.LUT R3, R17, 0xff00ff, RZ, 0xc0, !PT ;  /* 0x00ff00ff11037812 */ /* 0x002fe400078ec0ff */
[----:B-----5:R-:W-:Y:S02]  /*b050*/  PRMT R2, R0, 0x7632, R2 ;  /* 0x0000763200027816 */ /* 0x020fe40000000002 */
[----:B------:R-:W-:Y:S02]  /*b060*/  HSET2.LE.AND R0, R11, R196, PT ;  /* 0x000000c40b007233 */ /* 0x000fe40003803000 */
[----:B------:R-:W-:Y:S02]  /*b070*/  LOP3.LUT R8, R2, 0xff, RZ, 0xc0, !PT ;  /* 0x000000ff02087812 */ /* 0x000fe400078ec0ff */
[----:B----4-:R-:W-:Y:S02]  /*b080*/  F2FP.F16.F32.PACK_AB R2, R173, R175 ;  /* 0x000000afad02723e */ /* 0x010fe400000000ff */
[----:B---3--:R-:W-:-:S02]  /*b090*/  PRMT R9, R8, 0x5410, R10 ;  /* 0x0000541008097816 */ /* 0x008fc4000000000a */
[----:B------:R-:W-:Y:S02]  /*b0a0*/  LOP3.LUT R10, R2, R0, RZ, 0xc0, !PT ;  /* 0x00000000020a7212 */ /* 0x000fe400078ec0ff */
[----:B------:R-:W-:Y:S02]  /*b0b0*/  HSET2.LE.AND R2, R3, R196, PT ;  /* 0x000000c403027233 */ /* 0x000fe40003803000 */
[----:B--2---:R-:W-:-:S04]  /*b0c0*/  F2FP.F16.F32.PACK_AB R3, R168, R169 ;  /* 0x000000a9a803723e */ /* 0x004fc800000000ff */
[----:B------:R-:W-:Y:S02]  /*b0d0*/  LOP3.LUT R11, R3, R2, RZ, 0xc0, !PT ;  /* 0x00000002030b7212 */ /* 0x000fe400078ec0ff */
[--C-:B------:R-:W-:Y:S02]  /*b0e0*/  HSET2.LE.AND R2, R9, R196.reuse, PT ;  /* 0x000000c409027233 */ /* 0x100fe40003803000 */
        /* <DEDUP_REMOVED lines=17> */
[----:B------:R-:W-:-:S02]  /*b200*/  HSET2.LE.AND R8, R16, R196, PT ;  /* 0x000000c410087233 */ /* 0x000fc40003803000 */
[----:B------:R-:W-:Y:S01]  /*b210*/  LOP3.LUT R9, R3, R2, RZ, 0xc0, !PT ;  /* 0x0000000203097212 */ /* 0x000fe200078ec0ff */
[----:B------:R-:W-:Y:S01]  /*b220*/  IMAD.WIDE.U32 R2, R18, -0x2daee0ad, RZ ;  /* 0xd2511f5312027825 */ /* 0x000fe200078e00ff */
[----:B------:R-:W-:Y:S01]  /*b230*/  F2FP.F16.F32.PACK_AB R0, R174, R172 ;  /* 0x000000acae00723e */ /* 0x000fe200000000ff */
[C---:B------:R-:W-:Y:S03]  /*b240*/  HMMA.16816.F32 R80, R4.reuse, R24, R80 ;  /* 0x000000180450723c */ /* 0x040fe60000001850 */
[----:B------:R-:W-:Y:S02]  /*b250*/  LOP3.LUT R8, R0, R8, RZ, 0xc0, !PT ;  /* 0x0000000800087212 */ /* 0x000fe400078ec0ff */
[----:B------:R-:W-:Y:S01]  /*b260*/  LOP3.LUT R0, R104, UR22, R3, 0x96, !PT ;  /* 0x0000001668007c12 */ /* 0x000fe2000f8e9603 */
[----:B------:R-:W-:Y:S02]  /*b270*/  FFMA.FTZ R3, R66, UR17, -R12 ;  /* 0x0000001142037c23 */ /* 0x000fe4000801080c */
[----:B------:R-:W-:Y:S01]  /*b280*/  HMMA.16816.F32 R76, R4, R26, R92 ;  /* 0x0000001a044c723c */ /* 0x000fe2000000185c */
[----:B------:R-:W-:Y:S01]  /*b290*/  LDSM.16.MT88.4 R24, [R188+0x6800] ;  /* 0x00680000bc18783b */ /* 0x000fe20000004200 */
[----:B------:R-:W-:-:S06]  /*b2a0*/  IMAD.MOV.U32 R37, RZ, RZ, R165 ;  /* 0x000000ffff257224 */ /* 0x000fcc00078e00a5 */
[C---:B------:R-:W-:Y:S01]  /*b2b0*/  HMMA.16816.F32 R96, R4.reuse, R20, R96 ;  /* 0x000000140460723c */ /* 0x040fe20000001860 */
[----:B------:R1:W-:Y:S07]  /*b2c0*/  MUFU.EX2 R165, R3 ;  /* 0x0000000300a57308 */ /* 0x0003ee0000000800 */
[C---:B------:R-:W-:Y:S01]  /*b2d0*/  HMMA.16816.F32 R108, R4.reuse, R22, R108 ;  /* 0x00000016046c723c */ /* 0x040fe2000000186c */
[----:B------:R-:W-:Y:S07]  /*b2e0*/  LDSM.16.MT88.4 R20, [R185+0x6800] ;  /* 0x00680000b914783b */ /* 0x000fee0000004200 */
[----:B------:R-:W-:Y:S01]  /*b2f0*/  HMMA.16816.F32 R112, R4, R28, R112 ;  /* 0x0000001c0470723c */ /* 0x000fe20000001870 */
[----:B------:R-:W-:-:S07]  /*b300*/  PRMT R16, R2, 0x7771, RZ ;  /* 0x0000777102107816 */ /* 0x000fce00000000ff */
[C---:B------:R-:W-:Y:S01]  /*b310*/  HMMA.16816.F32 R124, R4.reuse, R30, R124 ;  /* 0x0000001e047c723c */ /* 0x040fe2000000187c */
[----:B------:R-:W2:Y:S07]  /*b320*/  LDSM.16.MT88.4 R28, [R184+0x6800] ;  /* 0x00680000b81c783b */ /* 0x000eae0000004200 */
[C---:B------:R-:W-:Y:S08]  /*b330*/  HMMA.16816.F32 R128, R4.reuse, R40, R128 ;  /* 0x000000280480723c */ /* 0x040ff00000001880 */
[----:B------:R-:W-:Y:S01]  /*b340*/  HMMA.16816.F32 R140, R4, R42, R140 ;  /* 0x0000002a048c723c */ /* 0x000fe2000000188c */
[----:B------:R-:W-:Y:S01]  /*b350*/  IMAD.MOV.U32 R4, RZ, RZ, R2 ;  /* 0x000000ffff047224 */ /* 0x000fe200078e0002 */
[----:B------:R-:W-:Y:S01]  /*b360*/  PRMT R6, R2, 0x7773, RZ ;  /* 0x0000777302067816 */ /* 0x000fe200000000ff */
[----:B------:R-:W-:Y:S01]  /*b370*/  FFMA.FTZ R5, R62, UR17, -R12 ;  /* 0x000000113e057c23 */ /* 0x000fe2000801080c */
[----:B------:R-:W-:-:S02]  /*b380*/  PRMT R2, R2, 0x7772, RZ ;  /* 0x0000777202027816 */ /* 0x000fc400000000ff */
[----:B-1----:R-:W-:Y:S01]  /*b390*/  LOP3.LUT R3, R4, 0xff, RZ, 0xc0, !PT ;  /* 0x000000ff04037812 */ /* 0x002fe200078ec0ff */
[----:B------:R-:W-:Y:S01]  /*b3a0*/  FFMA.FTZ R4, R75, UR17, -R12 ;  /* 0x000000114b047c23 */ /* 0x000fe2000801080c */
[----:B------:R-:W-:Y:S02]  /*b3b0*/  IMAD.MOV.U32 R92, RZ, RZ, R162 ;  /* 0x000000ffff5c7224 */ /* 0x000fe400078e00a2 */
[----:B------:R-:W-:Y:S01]  /*b3c0*/  IMAD.MOV.U32 R93, RZ, RZ, R163 ;  /* 0x000000ffff5d7224 */ /* 0x000fe200078e00a3 */
[----:B------:R-:W-:Y:S01]  /*b3d0*/  MUFU.EX2 R162, R4 ;  /* 0x0000000400a27308 */ /* 0x000fe20000000800 */
[----:B------:R-:W-:Y:S01]  /*b3e0*/  PRMT R18, R2, 0x5410, R6 ;  /* 0x0000541002127816 */ /* 0x000fe20000000006 */
[----:B------:R-:W-:Y:S02]  /*b3f0*/  FFMA.FTZ R7, R152, UR17, -R12 ;  /* 0x0000001198077c23 */ /* 0x000fe4000801080c */
[----:B------:R1:W3:Y:S01]  /*b400*/  MUFU.EX2 R163, R5 ;  /* 0x0000000500a37308 */ /* 0x0002e20000000800 */
[----:B------:R-:W-:Y:S01]  /*b410*/  FFMA.FTZ R2, R150, UR17, -R13 ;  /* 0x0000001196027c23 */ /* 0x000fe2000801080d */
[----:B------:R-:W-:-:S02]  /*b420*/  IMAD.MOV.U32 R94, RZ, RZ, R160 ;  /* 0x000000ffff5e7224 */ /* 0x000fc400078e00a0 */
[----:B------:R-:W-:Y:S01]  /*b430*/  IMAD.MOV.U32 R95, RZ, RZ, R161 ;  /* 0x000000ffff5f7224 */ /* 0x000fe200078e00a1 */
[----:B------:R4:W-:Y:S01]  /*b440*/  MUFU.EX2 R160, R2 ;  /* 0x0000000200a07308 */ /* 0x0009e20000000800 */
[----:B------:R-:W-:Y:S02]  /*b450*/  IMAD.MOV.U32 R36, RZ, RZ, R164 ;  /* 0x000000ffff247224 */ /* 0x000fe400078e00a4 */
[--C-:B------:R-:W-:Y:S01]  /*b460*/  FFMA.FTZ R6, R153, UR17, -R13.reuse ;  /* 0x0000001199067c23 */ /* 0x100fe2000801080d */
[----:B------:R5:W-:Y:S01]  /*b470*/  MUFU.EX2 R164, R7 ;  /* 0x0000000700a47308 */ /* 0x000be20000000800 */
[----:B-1----:R-:W-:Y:S01]  /*b480*/  FFMA.FTZ R5, R148, UR17, -R13 ;  /* 0x0000001194057c23 */ /* 0x002fe2000801080d */
[----:B------:R-:W-:-:S03]  /*b490*/  LOP3.LUT R4, R0, 0xffff, RZ, 0xc0, !PT ;  /* 0x0000ffff00047812 */ /* 0x000fc600078ec0ff */
[----:B------:R1:W2:Y:S01]  /*b4a0*/  MUFU.EX2 R161, R5 ;  /* 0x0000000500a17308 */ /* 0x0002a20000000800 */
[----:B----4-:R-:W-:Y:S02]  /*b4b0*/  PRMT R2, R0, 0x7632, R2 ;  /* 0x0000763200027816 */ /* 0x010fe40000000002 */
[----:B-----5:R-:W-:Y:S01]  /*b4c0*/  PRMT R7, R3, 0x5410, R16 ;  /* 0x0000541003077816 */ /* 0x020fe20000000010 */
[----:B------:R-:W-:Y:S01]  /*b4d0*/  FFMA.FTZ R3, R154, UR17, -R13 ;  /* 0x000000119a037c23 */ /* 0x000fe2000801080d */
[----:B------:R-:W-:Y:S01]  /*b4e0*/  IMAD.MOV.U32 R107, RZ, RZ, R155 ;  /* 0x000000ffff6b7224 */ /* 0x000fe200078e009b */
[----:B------:R-:W-:Y:S01]  /*b4f0*/  LOP3.LUT R17, R0, 0xff, RZ, 0xc0, !PT ;  /* 0x000000ff00117812 */ /* 0x000fe200078ec0ff */
[----:B------:R-:W-:Y:S01]  /*b500*/  MUFU.EX2 R154, R6 ;  /* 0x00000006009a7308 */ /* 0x000fe20000000800 */
[----:B------:R-:W-:Y:S02]  /*b510*/  SHF.R.U32.HI R16, RZ, 0x18, R0 ;  /* 0x00000018ff107819 */ /* 0x000fe40000011600 */
[----:B------:R-:W-:Y:S01]  /*b520*/  HSET2.LE.AND R0, R7, R196, PT ;  /* 0x000000c407007233 */ /* 0x000fe20003803000 */
[----:B------:R4:W5:Y:S01]  /*b530*/  MUFU.EX2 R155, R3 ;  /* 0x00000003009b7308 */ /* 0x0009620000000800 */
[----:B-1----:R-:W-:-:S02]  /*b540*/  SHF.R.U32.HI R5, RZ, 0x8, R4 ;  /* 0x00000008ff057819 */ /* 0x002fc40000011604 */
[----:B------:R-:W-:Y:S02]  /*b550*/  LOP3.LUT R4, R18, 0xff00ff, RZ, 0xc0, !PT ;  /* 0x00ff00ff12047812 */ /* 0x000fe400078ec0ff */
[----:B------:R-:W-:Y:S02]  /*b560*/  PRMT R5, R17, 0x5410, R5 ;  /* 0x0000541011057816 */ /* 0x000fe40000000005 */
[----:B------:R-:W-:Y:S02]  /*b570*/  LEA R19, R180, 0xffffffff, 0x1 ;  /* 0xffffffffb4137811 */ /* 0x000fe400078e08ff */
[----:B----4-:R-:W-:Y:S02]  /*b580*/  LOP3.LUT R3, R2, 0xff, RZ, 0xc0, !PT ;  /* 0x000000ff02037812 */ /* 0x010fe400078ec0ff */
[----:B---3--:R-:W-:Y:S02]  /*b590*/  F2FP.F16.F32.PACK_AB R2, R162, R163 ;  /* 0x000000a3a202723e */ /* 0x008fe400000000ff */
[----:B------:R-:W-:-:S02]  /*b5a0*/  PRMT R16, R3, 0x5410, R16 ;  /* 0x0000541003107816 */ /* 0x000fc40000000010 */
[----:B------:R-:W-:Y:S02]  /*b5b0*/  LOP3.LUT R6, R2, R0, RZ, 0xc0, !PT ;  /* 0x0000000002067212 */ /* 0x000fe400078ec0ff */
[--C-:B------:R-:W-:Y:S02]  /*b5c0*/  HSET2.LE.AND R0, R4, R196.reuse, PT ;  /* 0x000000c404007233 */ /* 0x100fe40003803000 */
[----:B--2---:R-:W-:Y:S02]  /*b5d0*/  F2FP.F16.F32.PACK_AB R2, R161, R160 ;  /* 0x000000a0a102723e */ /* 0x004fe400000000ff */
[----:B------:R-:W-:Y:S02]  /*b5e0*/  HSET2.LE.AND R3, R5, R196, PT ;  /* 0x000000c405037233 */ /* 0x000fe40003803000 */
[----:B------:R-:W-:Y:S02]  /*b5f0*/  LOP3.LUT R17, R19, UR21, R47, 0x96, !PT ;  /* 0x0000001513117c12 */ /* 0x000fe4000f8e962f */
[----:B------:R-:W-:-:S02]  /*b600*/  F2FP.F16.F32.PACK_AB R4, R164, R165 ;  /* 0x000000a5a404723e */ /* 0x000fc400000000ff */
[----:B------:R-:W-:Y:S02]  /*b610*/  LOP3.LUT R7, R2, R0, RZ, 0xc0, !PT ;  /* 0x0000000002077212 */ /* 0x000fe400078ec0ff */
[----:B------:R-:W-:Y:S02]  /*b620*/  HSET2.LE.AND R0, R16, R196, PT ;  /* 0x000000c410007233 */ /* 0x000fe40003803000 */
[----:B------:R-:W-:Y:S01]  /*b630*/  LOP3.LUT R4, R4, R3, RZ, 0xc0, !PT ;  /* 0x0000000304047212 */ /* 0x000fe200078ec0ff */
[----:B------:R-:W-:Y:S01]  /*b640*/  IMAD.WIDE.U32 R2, R17, -0x326172a9, RZ ;  /* 0xcd9e8d5711027825 */ /* 0x000fe200078e00ff */
[----:B-----5:R-:W-:Y:S01]  /*b650*/  F2FP.F16.F32.PACK_AB R5, R154, R155 ;  /* 0x0000009b9a05723e */ /* 0x020fe200000000ff */
[----:B------:R-:W-:Y:S02]  /*b660*/  HMMA.16816.F32 R56, R8, R34, R56 ;  /* 0x000000220838723c */ /* 0x000fe40000001838 */
[----:B------:R-:W-:Y:S01]  /*b670*/  IMAD.MOV.U32 R106, RZ, RZ, R63 ;  /* 0x000000ffff6a7224 */ /* 0x000fe200078e003f */
[----:B------:R-:W-:Y:S01]  /*b680*/  LOP3.LUT R5, R5, R0, RZ, 0xc0, !PT ;  /* 0x0000000005057212 */ /* 0x000fe200078ec0ff */
[----:B------:R-:W-:Y:S01]  /*b690*/  IMAD.MOV.U32 R159, RZ, RZ, R67 ;  /* 0x000000ffff9f7224 */ /* 0x000fe200078e0043 */
[----:B------:R-:W-:Y:S01]  /*b6a0*/  LOP3.LUT R0, R248, UR15, R3, 0x96, !PT ;  /* 0x0000000ff8007c12 */ /* 0x000fe2000f8e9603 */
[----:B------:R-:W-:-:S02]  /*b6b0*/  IMAD.MOV.U32 R158, RZ, RZ, R68 ;  /* 0x000000ffff9e7224 */ /* 0x000fc400078e0044 */
[C---:B------:R-:W-:Y:S08]  /*b6c0*/  HMMA.16816.F32 R68, R8.reuse, R28, R84 ;  /* 0x0000001c0844723c */ /* 0x040ff00000001854 */
[C---:B------:R-:W-:Y:S08]  /*b6d0*/  HMMA.16816.F32 R64, R8.reuse, R30, R88 ;  /* 0x0000001e0840723c */ /* 0x040ff00000001858 */
[C---:B------:R-:W-:Y:S08]  /*b6e0*/  HMMA.16816.F32 R60, R8.reuse, R32, R100 ;  /* 0x00000020083c723c */ /* 0x040ff00000001864 */
[C---:B------:R-:W-:Y:S08]  /*b6f0*/  HMMA.16816.F32 R52, R8.reuse, R20, R116 ;  /* 0x000000140834723c */ /* 0x040ff00000001874 */
[C---:B------:R-:W-:Y:S08]  /*b700*/  HMMA.16816.F32 R48, R8.reuse, R22, R120 ;  /* 0x000000160830723c */ /* 0x040ff00000001878 */
[C---:B------:R-:W-:Y:S08]  /*b710*/  HMMA.16816.F32 R44, R8.reuse, R24, R132 ;  /* 0x00000018082c723c */ /* 0x040ff00000001884 */
[----:B------:R-:W-:Y:S01]  /*b720*/  HMMA.16816.F32 R40, R8, R26, R136 ;  /* 0x0000001a0828723c */ /* 0x000fe20000001888 */
[----:B------:R-:W-:Y:S01]  /*b730*/  LOP3.LUT R8, R2, UR11, R157, 0x96, !PT ;  /* 0x0000000b02087c12 */ /* 0x000fe2000f8e969d */
[----:B------:R-:W-:-:S04]  /*b740*/  IMAD.WIDE.U32 R10, R0, -0x2daee0ad, RZ ;  /* 0xd2511f53000a7825 */ /* 0x000fc800078e00ff */
[----:B------:R-:W-:Y:S01]  /*b750*/  IMAD.WIDE.U32 R8, R8, -0x2daee0ad, RZ ;  /* 0xd2511f5308087825 */ /* 0x000fe200078e00ff */
[----:B------:R-:W-:-:S04]  /*b760*/  LOP3.LUT R11, R36, UR14, R11, 0x96, !PT ;  /* 0x0000000e240b7c12 */ /* 0x000fc8000f8e960b */
        /* <DEDUP_REMOVED lines=10> */
[----:B------:R-:W-:-:S04]  /*b810*/  IMAD.WIDE.U32 R8, R0, -0x326172a9, RZ ;  /* 0xcd9e8d5700087825 */ /* 0x000fc800078e00ff */
[----:B------:R-:W-:Y:S01]  /*b820*/  FFMA.FTZ R10, R170, UR17, -R15 ;  /* 0x00000011aa0a7c23 */ /* 0x000fe2000801080f */
[----:B------:R-:W-:Y:S01]  /*b830*/  IMAD.MOV.U32 R16, RZ, RZ, R8 ;  /* 0x000000ffff107224 */ /* 0x000fe200078e0008 */
[----:B------:R-:W-:Y:S01]  /*b840*/  LOP3.LUT R0, R18, UR6, R9, 0x96, !PT ;  /* 0x0000000612007c12 */ /* 0x000fe2000f8e9609 */
[--C-:B------:R-:W-:Y:S01]  /*b850*/  FFMA.FTZ R9, R171, UR17, -R15.reuse ;  /* 0x00000011ab097c23 */ /* 0x100fe2000801080f */
[C---:B------:R-:W-:Y:S01]  /*b860*/  PRMT R17, R8.reuse, 0x7771, RZ ;  /* 0x0000777108117816 */ /* 0x040fe200000000ff */
[----:B------:R1:W-:Y:S01]  /*b870*/  MUFU.EX2 R153, R10 ;  /* 0x0000000a00997308 */ /* 0x0003e20000000800 */
[C---:B------:R-:W-:Y:S02]  /*b880*/  PRMT R18, R8.reuse, 0x7773, RZ ;  /* 0x0000777308127816 */ /* 0x040fe400000000ff */
[----:B------:R-:W-:Y:S01]  /*b890*/  PRMT R11, R8, 0x7772, RZ ;  /* 0x00007772080b7816 */ /* 0x000fe200000000ff */
[----:B------:R2:W-:Y:S01]  /*b8a0*/  MUFU.EX2 R152, R9 ;  /* 0x0000000900987308 */ /* 0x0005e20000000800 */
[--C-:B------:R-:W-:Y:S01]  /*b8b0*/  FFMA.FTZ R8, R149, UR17, -R15.reuse ;  /* 0x0000001195087c23 */ /* 0x100fe2000801080f */
[----:B-1----:R-:W-:Y:S01]  /*b8c0*/  LOP3.LUT R10, R16, 0xff, RZ, 0xc0, !PT ;  /* 0x000000ff100a7812 */ /* 0x002fe200078ec0ff */
[----:B--2---:R-:W-:-:S03]  /*b8d0*/  FFMA.FTZ R9, R151, UR17, -R15 ;  /* 0x0000001197097c23 */ /* 0x004fc6000801080f */
[----:B------:R-:W-:Y:S01]  /*b8e0*/  PRMT R17, R10, 0x5410, R17 ;  /* 0x000054100a117816 */ /* 0x000fe20000000011 */
[----:B------:R1:W-:Y:S01]  /*b8f0*/  MUFU.EX2 R151, R8 ;  /* 0x0000000800977308 */ /* 0x0003e20000000800 */
[----:B------:R-:W-:-:S03]  /*b900*/  FFMA.FTZ R10, R181, UR17, -R14 ;  /* 0x00000011b50a7c23 */ /* 0x000fc6000801080e */
[----:B------:R2:W3:Y:S01]  /*b910*/  MUFU.EX2 R150, R9 ;  /* 0x0000000900967308 */ /* 0x0004e20000000800 */
[----:B------:R-:W-:-:S03]  /*b920*/  FFMA.FTZ R16, R183, UR17, -R14 ;  /* 0x00000011b7107c23 */ /* 0x000fc6000801080e */
[----:B------:R4:W-:Y:S01]  /*b930*/  MUFU.EX2 R148, R10 ;  /* 0x0000000a00947308 */ /* 0x0009e20000000800 */
[--C-:B-1----:R-:W-:Y:S01]  /*b940*/  FFMA.FTZ R8, R182, UR17, -R14.reuse ;  /* 0x00000011b6087c23 */ /* 0x102fe2000801080e */
[----:B--2---:R-:W-:-:S03]  /*b950*/  FFMA.FTZ R9, R176, UR17, -R14 ;  /* 0x00000011b0097c23 */ /* 0x004fc6000801080e */
[----:B------:R1:W-:Y:S01]  /*b960*/  MUFU.EX2 R75, R8 ;  /* 0x00000008004b7308 */ /* 0x0003e20000000800 */
[----:B------:R-:W-:Y:S02]  /*b970*/  PRMT R18, R11, 0x5410, R18 ;  /* 0x000054100b127816 */ /* 0x000fe40000000012 */
[C---:B----4-:R-:W-:Y:S01]  /*b980*/  PRMT R10, R0.reuse, 0x7632, R10 ;  /* 0x00007632000a7816 */ /* 0x050fe2000000000a */
[----:B------:R2:W4:Y:S01]  /*b990*/  MUFU.EX2 R149, R9 ;  /* 0x0000000900957308 */ /* 0x0005220000000800 */
[----:B------:R-:W-:-:S03]  /*b9a0*/  LOP3.LUT R11, R0, 0xff, RZ, 0xc0, !PT ;  /* 0x000000ff000b7812 */ /* 0x000fc600078ec0ff */
[----:B------:R-:W5:Y:S01]  /*b9b0*/  MUFU.EX2 R72, R16 ;  /* 0x0000001000487308 */ /* 0x000f620000000800 */
[----:B-1----:R-:W-:Y:S02]  /*b9c0*/  LOP3.LUT R8, R0, 0xffff, RZ, 0xc0, !PT ;  /* 0x0000ffff00087812 */ /* 0x002fe400078ec0ff */
[----:B------:R-:W-:Y:S02]  /*b9d0*/  SHF.R.U32.HI R0, RZ, 0x18, R0 ;  /* 0x00000018ff007819 */ /* 0x000fe40000011600 */
[----:B--2---:R-:W-:Y:S02]  /*b9e0*/  SHF.R.U32.HI R9, RZ, 0x8, R8 ;  /* 0x00000008ff097819 */ /* 0x004fe40000011608 */
[----:B------:R-:W-:Y:S02]  /*b9f0*/  LOP3.LUT R8, R10, 0xff, RZ, 0xc0, !PT ;  /* 0x000000ff0a087812 */ /* 0x000fe400078ec0ff */
[----:B------:R-:W-:Y:S02]  /*ba00*/  PRMT R9, R11, 0x5410, R9 ;  /* 0x000054100b097816 */ /* 0x000fe40000000009 */
[----:B------:R-:W-:Y:S01]  /*ba10*/  LOP3.LUT R10, R18, 0xff00ff, RZ, 0xc0, !PT ;  /* 0x00ff00ff120a7812 */ /* 0x000fe200078ec0ff */
[----:B------:R-:W-:Y:S01]  /*ba20*/  HMMA.16816.F32 R80, R4, R28, R80 ;  /* 0x0000001c0450723c */ /* 0x000fe20000001850 */
[----:B------:R-:W-:-:S02]  /*ba30*/  PRMT R8, R8, 0x5410, R0 ;  /* 0x0000541008087816 */ /* 0x000fc40000000000 */
[----:B------:R-:W-:-:S05]  /*ba40*/  HSET2.LE.AND R0, R17, R196, PT ;  /* 0x000000c411007233 */ /* 0x000fca0003803000 */
[----:B------:R-:W-:Y:S01]  /*ba50*/  HMMA.16816.F32 R76, R4, R30, R76 ;  /* 0x0000001e044c723c */ /* 0x000fe2000000184c */
[----:B------:R-:W-:Y:S01]  /*ba60*/  LDSM.16.MT88.4 R28, [R189+0x7000] ;  /* 0x00700000bd1c783b */ /* 0x000fe20000004200 */
[----:B------:R-:W-:-:S06]  /*ba70*/  LOP3.LUT R2, R2, UR11, R95, 0x96, !PT ;  /* 0x0000000b02027c12 */ /* 0x000fcc000f8e965f */
        /* <DEDUP_REMOVED lines=8> */
[----:B------:R-:W2:Y:S01]  /*bb00*/  LDSM.16.MT88.4 R24, [R188+0x7000] ;  /* 0x00700000bc18783b */ /* 0x000ea20000004200 */
[----:B---3--:R-:W-:-:S02]  /*bb10*/  F2FP.F16.F32.PACK_AB R6, R150, R151 ;  /* 0x000000979606723e */ /* 0x008fc400000000ff */
[--C-:B------:R-:W-:Y:S02]  /*bb20*/  HSET2.LE.AND R7, R10, R196.reuse, PT ;  /* 0x000000c40a077233 */ /* 0x100fe40003803000 */
[--C-:B------:R-:W-:Y:S02]  /*bb30*/  HSET2.LE.AND R5, R9, R196.reuse, PT ;  /* 0x000000c409057233 */ /* 0x100fe40003803000 */
[----:B------:R-:W-:Y:S02]  /*bb40*/  HSET2.LE.AND R9, R8, R196, PT ;  /* 0x000000c408097233 */ /* 0x000fe40003803000 */
[----:B----4-:R-:W-:Y:S02]  /*bb50*/  F2FP.F16.F32.PACK_AB R4, R149, R148 ;  /* 0x000000949504723e */ /* 0x010fe400000000ff */
[----:B------:R-:W-:Y:S02]  /*bb60*/  F2FP.F16.F32.PACK_AB R8, R153, R152 ;  /* 0x000000989908723e */ /* 0x000fe400000000ff */
[----:B------:R-:W-:-:S02]  /*bb70*/  LOP3.LUT R6, R6, R0, RZ, 0xc0, !PT ;  /* 0x0000000006067212 */ /* 0x000fc400078ec0ff */
[----:B-----5:R-:W-:Y:S02]  /*bb80*/  F2FP.F16.F32.PACK_AB R10, R72, R75 ;  /* 0x0000004b480a723e */ /* 0x020fe400000000ff */
[----:B------:R-:W-:Y:S02]  /*bb90*/  LOP3.LUT R0, R250, UR15, R3, 0x96, !PT ;  /* 0x0000000ffa007c12 */ /* 0x000fe4000f8e9603 */
[----:B------:R-:W-:Y:S02]  /*bba0*/  LOP3.LUT R7, R4, R7, RZ, 0xc0, !PT ;  /* 0x0000000704077212 */ /* 0x000fe400078ec0ff */
[----:B------:R-:W-:Y:S02]  /*bbb0*/  LOP3.LUT R4, R8, R5, RZ, 0xc0, !PT ;  /* 0x0000000508047212 */ /* 0x000fe400078ec0ff */
[----:B------:R-:W-:Y:S01]  /*bbc0*/  LOP3.LUT R5, R10, R9, RZ, 0xc0, !PT ;  /* 0x000000090a057212 */ /* 0x000fe200078ec0ff */
[----:B------:R-:W-:-:S04]  /*bbd0*/  IMAD.WIDE.U32 R10, R0, -0x2daee0ad, RZ ;  /* 0xd2511f53000a7825 */ /* 0x000fc800078e00ff */
[----:B------:R-:W-:Y:S01]  /*bbe0*/  IMAD.WIDE.U32 R8, R2, -0x2daee0ad, RZ ;  /* 0xd2511f5302087825 */ /* 0x000fe200078e00ff */
[----:B------:R-:W-:-:S04]  /*bbf0*/  LOP3.LUT R2, R92, UR14, R11, 0x96, !PT ;  /* 0x0000000e5c027c12 */ /* 0x000fc8000f8e960b */
[----:B------:R-:W-:Y:S01]  /*bc00*/  LOP3.LUT R0, R10, UR4, R9, 0x96, !PT ;  /* 0x000000040a007c12 */ /* 0x000fe2000f8e9609 */
[----:B------:R-:W-:-:S04]  /*bc10*/  IMAD.WIDE.U32 R16, R2, -0x326172a9, RZ ;  /* 0xcd9e8d5702107825 */ /* 0x000fc800078e00ff */
[----:B------:R-:W-:Y:S01]  /*bc20*/  IMAD.WIDE.U32 R10, R0, -0x326172a9, RZ ;  /* 0xcd9e8d57000a7825 */ /* 0x000fe200078e00ff */
[----:B------:R-:W-:Y:S01]  /*bc30*/  LOP3.LUT R2, R94, UR9, R17, 0x96, !PT ;  /* 0x000000095e027c12 */ /* 0x000fe2000f8e9611 */
[----:B-1----:R-:W-:Y:S01]  /*bc40*/  HMMA.16816.F32 R68, R4, R20, R68 ;  /* 0x000000140444723c */ /* 0x002fe20000001844 */
[----:B------:R-:W1:Y:S02]  /*bc50*/  LDSM.16.MT88.4 R92, [R184+0x7800] ;  /* 0x00780000b85c783b */ /* 0x000e640000004200 */
[----:B------:R-:W-:Y:S01]  /*bc60*/  LOP3.LUT R0, R16, UR8, R11, 0x96, !PT ;  /* 0x0000000810007c12 */ /* 0x000fe2000f8e960b */
[----:B------:R-:W-:-:S04]  /*bc70*/  IMAD.WIDE.U32 R16, R2, -0x2daee0ad, RZ ;  /* 0xd2511f5302107825 */ /* 0x000fc800078e00ff */
[----:B------:R-:W-:-:S05]  /*bc80*/  IMAD.WIDE.U32 R104, R0, -0x2daee0ad, RZ ;  /* 0xd2511f5300687825 */ /* 0x000fca00078e00ff */
[----:B------:R-:W-:Y:S01]  /*bc90*/  LOP3.LUT R2, R16, UR23, R105, 0x96, !PT ;  /* 0x0000001710027c12 */ /* 0x000fe2000f8e9669 */
[----:B------:R-:W-:Y:S01]  /*bca0*/  IMAD.MOV.U32 R170, RZ, RZ, R159 ;  /* 0x000000ffffaa7224 */ /* 0x000fe200078e009f */
[----:B------:R-:W-:Y:S01]  /*bcb0*/  HMMA.16816.F32 R64, R4, R22, R64 ;  /* 0x000000160440723c */ /* 0x000fe20000001840 */
[----:B------:R-:W-:Y:S02]  /*bcc0*/  IMAD.MOV.U32 R182, RZ, RZ, R158 ;  /* 0x000000ffffb67224 */ /* 0x000fe400078e009e */
[----:B------:R-:W-:-:S05]  /*bcd0*/  IMAD.WIDE.U32 R2, R2, -0x326172a9, RZ ;  /* 0xcd9e8d5702027825 */ /* 0x000fca00078e00ff */
[----:B------:R-:W-:Y:S01]  /*bce0*/  HMMA.16816.F32 R60, R4, R28, R60 ;  /* 0x0000001c043c723c */ /* 0x000fe2000000183c */
[----:B------:R-:W-:-:S07]  /*bcf0*/  PRMT R0, R2, 0x7772, RZ ;  /* 0x0000777202007816 */ /* 0x000fce00000000ff */
[C---:B------:R-:W-:Y:S08]  /*bd00*/  HMMA.16816.F32 R56, R4.reuse, R30, R56 ;  /* 0x0000001e0438723c */ /* 0x040ff00000001838 */
[C---:B------:R-:W-:Y:S08]  /*bd10*/  HMMA.16816.F32 R116, R4.reuse, R32, R52 ;  /* 0x000000200474723c */ /* 0x040ff00000001834 */
[C---:B------:R-:W-:Y:S08]  /*bd20*/  HMMA.16816.F32 R120, R4.reuse, R34, R48 ;  /* 0x000000220478723c */ /* 0x040ff00000001830 */
[C---:B--2---:R-:W-:Y:S08]  /*bd30*/  HMMA.16816.F32 R132, R4.reuse, R24, R44 ;  /* 0x000000180484723c */ /* 0x044ff0000000182c */
[----:B------:R-:W-:Y:S01]  /*bd40*/  HMMA.16816.F32 R156, R4, R26, R40 ;  /* 0x0000001a049c723c */ /* 0x000fe20000001828 */
[----:B------:R-:W-:Y:S01]  /*bd50*/  LOP3.LUT R6, R8, UR24, R17, 0x96, !PT ;  /* 0x0000001808067c12 */ /* 0x000fe2000f8e9611 */
[----:B------:R-:W-:Y:S01]  /*bd60*/  IMAD.MOV.U32 R5, RZ, RZ, R2 ;  /* 0x000000ffff057224 */ /* 0x000fe200078e0002 */
[----:B------:R-:W-:-:S03]  /*bd70*/  PRMT R4, R2, 0x7773, RZ ;  /* 0x0000777302047816 */ /* 0x000fc600000000ff */
[----:B------:R-:W-:Y:S01]  /*bd80*/  IMAD.WIDE.U32 R8, R6, -0x326172a9, RZ ;  /* 0xcd9e8d5706087825 */ /* 0x000fe200078e00ff */
[----:B------:R-:W-:-:S03]  /*bd90*/  PRMT R11, R0, 0x5410, R4 ;  /* 0x00005410000b7816 */ /* 0x000fc60000000004 */
[----:B------:R-:W-:Y:S01]  /*bda0*/  FFMA.FTZ R0, R225, UR17, -R12 ;  /* 0x00000011e1007c23 */ /* 0x000fe2000801080c */
[----:B------:R-:W-:Y:S02]  /*bdb0*/  LOP3.LUT R5, R5, 0xff, RZ, 0xc0, !PT ;  /* 0x000000ff05057812 */ /* 0x000fe400078ec0ff */
[----:B------:R-:W-:Y:S02]  /*bdc0*/  PRMT R4, R2, 0x7771, RZ ;  /* 0x0000777102047816 */ /* 0x000fe400000000ff */
[----:B------:R-:W-:Y:S01]  /*bdd0*/  LOP3.LUT R2, R8, UR6, R3, 0x96, !PT ;  /* 0x0000000608027c12 */ /* 0x000fe2000f8e9603 */
[----:B------:R2:W-:Y:S01]  /*bde0*/  MUFU.EX2 R44, R0 ;  /* 0x00000000002c7308 */ /* 0x0005e20000000800 */
[----:B------:R-:W-:Y:S01]  /*bdf0*/  PRMT R7, R5, 0x5410, R4 ;  /* 0x0000541005077816 */ /* 0x000fe20000000004 */
[--C-:B------:R-:W-:Y:S01]  /*be00*/  FFMA.FTZ R3, R222, UR17, -R12.reuse ;  /* 0x00000011de037c23 */ /* 0x100fe2000801080c */
[----:B------:R-:W-:Y:S01]  /*be10*/  FFMA.FTZ R4, R215, UR17, -R12 ;  /* 0x00000011d7047c23 */ /* 0x000fe2000801080c */
[----:B------:R-:W-:-:S02]  /*be20*/  FFMA.FTZ R5, R217, UR17, -R13 ;  /* 0x00000011d9057c23 */ /* 0x000fc4000801080d */
[----:B------:R3:W-:Y:S01]  /*be30*/  MUFU.EX2 R46, R3 ;  /* 0x00000003002e7308 */ /* 0x0007e20000000800 */
[----:B------:R-:W-:-:S03]  /*be40*/  FFMA.FTZ R6, R224, UR17, -R12 ;  /* 0x00000011e0067c23 */ /* 0x000fc6000801080c */
[----:B------:R4:W5:Y:S01]  /*be50*/  MUFU.EX2 R47, R4 ;  /* 0x00000004002f7308 */ /* 0x0009620000000800 */
[----:B--2---:R-:W-:-:S03]  /*be60*/  LOP3.LUT R0, R2, 0xffff, RZ, 0xc0, !PT ;  /* 0x0000ffff02007812 */ /* 0x004fc600078ec0ff */
[----:B------:R2:W-:Y:S01]  /*be70*/  MUFU.EX2 R43, R5 ;  /* 0x00000005002b7308 */ /* 0x0005e20000000800 */
[----:B------:R-:W-:Y:S02]  /*be80*/  SHF.R.U32.HI R0, RZ, 0x8, R0 ;  /* 0x00000008ff007819 */ /* 0x000fe40000011600 */
[----:B---3--:R-:W-:Y:S01]  /*be90*/  LOP3.LUT R3, R2, 0xff, RZ, 0xc0, !PT ;  /* 0x000000ff02037812 */ /* 0x008fe200078ec0ff */
[--C-:B----4-:R-:W-:Y:S01]  /*bea0*/  FFMA.FTZ R4, R216, UR17, -R13.reuse ;  /* 0x00000011d8047c23 */ /* 0x110fe2000801080d */
[----:B------:R-:W-:Y:S02]  /*beb0*/  MUFU.EX2 R42, R6 ;  /* 0x00000006002a7308 */ /* 0x000fe40000000800 */
[--C-:B--2---:R-:W-:Y:S02]  /*bec0*/  PRMT R5, R3, 0x5410, R0.reuse ;  /* 0x0000541003057816 */ /* 0x104fe40000000000 */
[----:B------:R2:W3:Y:S01]  /*bed0*/  MUFU.EX2 R45, R4 ;  /* 0x00000004002d7308 */ /* 0x0004e20000000800 */
[----:B------:R-:W-:Y:S01]  /*bee0*/  PRMT R0, R2, 0x7632, R0 ;  /* 0x0000763202007816 */ /* 0x000fe20000000000 */
[----:B------:R-:W-:Y:S01]  /*bef0*/  FFMA.FTZ R3, R227, UR17, -R13 ;  /* 0x00000011e3037c23 */ /* 0x000fe2000801080d */
[----:B------:R-:W-:-:S02]  /*bf00*/  SHF.R.U32.HI R2, RZ, 0x18, R2 ;  /* 0x00000018ff027819 */ /* 0x000fc40000011602 */
[----:B------:R-:W-:Y:S01]  /*bf10*/  LOP3.LUT R0, R0, 0xff, RZ, 0xc0, !PT ;  /* 0x000000ff00007812 */ /* 0x000fe200078ec0ff */
[----:B------:R4:W-:Y:S01]  /*bf20*/  MUFU.EX2 R40, R3 ;  /* 0x0000000300287308 */ /* 0x0009e20000000800 */
[----:B--2---:R-:W-:-:S04]  /*bf30*/  FFMA.FTZ R4, R226, UR17, -R13 ;  /* 0x00000011e2047c23 */ /* 0x004fc8000801080d */
[----:B------:R2:W1:Y:S01]  /*bf40*/  MUFU.EX2 R41, R4 ;  /* 0x0000000400297308 */ /* 0x0004620000000800 */
[----:B----4-:R-:W-:-:S05]  /*bf50*/  LOP3.LUT R3, R11, 0xff00ff, RZ, 0xc0, !PT ;  /* 0x00ff00ff0b037812 */ /* 0x010fca00078ec0ff */
[--C-:B------:R-:W-:Y:S02]  /*bf60*/  HSET2.LE.AND R3, R3, R196.reuse, PT ;  /* 0x000000c403037233 */ /* 0x100fe40003803000 */
[----:B--2---:R-:W-:Y:S02]  /*bf70*/  PRMT R4, R0, 0x5410, R2 ;  /* 0x0000541000047816 */ /* 0x004fe40000000002 */
[----:B------:R-:W-:Y:S02]  /*bf80*/  HSET2.LE.AND R0, R7, R196, PT ;  /* 0x000000c407007233 */ /* 0x000fe40003803000 */
[----:B-----5:R-:W-:Y:S02]  /*bf90*/  F2FP.F16.F32.PACK_AB R2, R47, R46 ;  /* 0x0000002e2f02723e */ /* 0x020fe400000000ff */
[----:B---3--:R-:W-:Y:S02]  /*bfa0*/  F2FP.F16.F32.PACK_AB R7, R45, R43 ;  /* 0x0000002b2d07723e */ /* 0x008fe400000000ff */
[----:B------:R-:W-:-:S02]  /*bfb0*/  LOP3.LUT R6, R2, R0, RZ, 0xc0, !PT ;  /* 0x0000000002067212 */ /* 0x000fc400078ec0ff */
[--C-:B------:R-:W-:Y:S02]  /*bfc0*/  HSET2.LE.AND R0, R5, R196.reuse, PT ;  /* 0x000000c405007233 */ /* 0x100fe40003803000 */
[----:B------:R-:W-:Y:S02]  /*bfd0*/  F2FP.F16.F32.PACK_AB R2, R42, R44 ;  /* 0x0000002c2a02723e */ /* 0x000fe400000000ff */
[----:B------:R-:W-:Y:S02]  /*bfe0*/  LOP3.LUT R7, R7, R3, RZ, 0xc0, !PT ;  /* 0x0000000307077212 */ /* 0x000fe400078ec0ff */
[----:B------:R-:W-:Y:S02]  /*bff0*/  HSET2.LE.AND R3, R4, R196, PT ;  /* 0x000000c404037233 */ /* 0x000fe40003803000 */
[----:B------:R-:W-:Y:S02]  /*c000*/  LOP3.LUT R4, R2, R0, RZ, 0xc0, !PT ;  /* 0x0000000002047212 */ /* 0x000fe400078ec0ff */
[----:B-1----:R-:W-:-:S02]  /*c010*/  F2FP.F16.F32.PACK_AB R5, R41, R40 ;  /* 0x000000282905723e */ /* 0x002fc400000000ff */
[----:B------:R-:W-:Y:S02]  /*c020*/  LOP3.LUT R2, R36, UR7, R19, 0x96, !PT ;  /* 0x0000000724027c12 */ /* 0x000fe4000f8e9613 */
[----:B------:R-:W-:-:S03]  /*c030*/  LOP3.LUT R5, R5, R3, RZ, 0xc0, !PT ;  /* 0x0000000305057212 */ /* 0x000fc600078ec0ff */
[----:B------:R-:W-:-:S04]  /*c040*/  IMAD.WIDE.U32 R2, R2, -0x2daee0ad, RZ ;  /* 0xd2511f5302027825 */ /* 0x000fc800078e00ff */
[----:B------:R-:W-:Y:S01]  /*c050*/  FFMA.FTZ R8, R230, UR17, -R15 ;  /* 0x00000011e6087c23 */ /* 0x000fe2000801080f */
[----:B------:R-:W-:Y:S01]  /*c060*/  LOP3.LUT R0, R84, UR22, R3, 0x96, !PT ;  /* 0x0000001654007c12 */ /* 0x000fe2000f8e9603 */
[----:B------:R-:W-:Y:S01]  /*c070*/  FFMA.FTZ R3, R231, UR17, -R15 ;  /* 0x00000011e7037c23 */ /* 0x000fe2000801080f */
[----:B------:R-:W-:Y:S01]  /*c080*/  IMAD.MOV.U32 R16, RZ, RZ, R2 ;  /* 0x000000ffff107224 */ /* 0x000fe200078e0002 */
[C---:B------:R-:W-:Y:S02]  /*c090*/  PRMT R19, R2.reuse, 0x7771, RZ ;  /* 0x0000777102137816 */ /* 0x040fe400000000ff */
[C---:B------:R-:W-:Y:S02]  /*c0a0*/  PRMT R18, R2.reuse, 0x7773, RZ ;  /* 0x0000777302127816 */ /* 0x040fe400000000ff */
[----:B------:R-:W-:Y:S02]  /*c0b0*/  PRMT R17, R2, 0x7772, RZ ;  /* 0x0000777202117816 */ /* 0x000fe400000000ff */
[----:B------:R-:W-:Y:S01]  /*c0c0*/  LOP3.LUT R2, R0, 0xffff, RZ, 0xc0, !PT ;  /* 0x0000ffff00027812 */ /* 0x000fe200078ec0ff */
[----:B------:R1:W-:Y:S01]  /*c0d0*/  MUFU.EX2 R36, R3 ;  /* 0x0000000300247308 */ /* 0x0003e20000000800 */
[C---:B------:R-:W-:Y:S08]  /*c0e0*/  HMMA.16816.F32 R48, R4.reuse, R30, R108 ;  /* 0x0000001e0430723c */ /* 0x040ff0000000186c */
[----:B------:R-:W-:Y:S01]  /*c0f0*/  HMMA.16816.F32 R80, R4, R20, R80 ;  /* 0x000000140450723c */ /* 0x000fe20000001850 */
[----:B------:R2:W3:Y:S01]  /*c100*/  MUFU.EX2 R31, R8 ;  /* 0x00000008001f7308 */ /* 0x0004e20000000800 */
[----:B------:R-:W-:Y:S01]  /*c110*/  SHF.R.U32.HI R2, RZ, 0x8, R2 ;  /* 0x00000008ff027819 */ /* 0x000fe20000011602 */
[----:B------:R-:W-:-:S02]  /*c120*/  IMAD.MOV.U32 R171, RZ, RZ, R107 ;  /* 0x000000ffffab7224 */ /* 0x000fc400078e006b */
[----:B-1----:R-:W-:Y:S01]  /*c130*/  FFMA.FTZ R3, R229, UR17, -R15 ;  /* 0x00000011e5037c23 */ /* 0x002fe2000801080f */
[----:B------:R-:W-:Y:S01]  /*c140*/  LOP3.LUT R20, R10, UR7, R9, 0x96, !PT ;  /* 0x000000070a147c12 */ /* 0x000fe2000f8e9609 */
[----:B------:R-:W-:Y:S01]  /*c150*/  IMAD.MOV.U32 R180, RZ, RZ, R106 ;  /* 0x000000ffffb47224 */ /* 0x000fe200078e006a */
[----:B------:R-:W-:Y:S01]  /*c160*/  HMMA.16816.F32 R96, R4, R28, R96 ;  /* 0x0000001c0460723c */ /* 0x000fe20000001860 */
[----:B------:R1:W-:Y:S01]  /*c170*/  MUFU.EX2 R37, R3 ;  /* 0x0000000300257308 */ /* 0x0003e20000000800 */
[----:B------:R-:W-:Y:S01]  /*c180*/  SHF.R.U32.HI R11, RZ, 0x18, R0 ;  /* 0x00000018ff0b7819 */ /* 0x000fe20000011600 */
[----:B------:R-:W4:Y:S01]  /*c190*/  LDSM.16.MT88.4 R108, [R189+0x7800] ;  /* 0x00780000bd6c783b */ /* 0x000f220000004200 */
[----:B--2---:R-:W-:Y:S01]  /*c1a0*/  LOP3.LUT R8, R0, 0xff, RZ, 0xc0, !PT ;  /* 0x000000ff00087812 */ /* 0x004fe200078ec0ff */
[----:B------:R-:W-:-:S03]  /*c1b0*/  FFMA.FTZ R9, R228, UR17, -R15 ;  /* 0x00000011e4097c23 */ /* 0x000fc6000801080f */
[----:B------:R-:W-:Y:S01]  /*c1c0*/  PRMT R10, R8, 0x5410, R2 ;  /* 0x00005410080a7816 */ /* 0x000fe20000000002 */
[--C-:B------:R-:W-:Y:S01]  /*c1d0*/  FFMA.FTZ R2, R235, UR17, -R14.reuse ;  /* 0x00000011eb027c23 */ /* 0x100fe2000801080e */
[----:B-1----:R-:W-:Y:S01]  /*c1e0*/  FFMA.FTZ R3, R236, UR17, -R14 ;  /* 0x00000011ec037c23 */ /* 0x002fe2000801080e */
[----:B------:R-:W-:Y:S02]  /*c1f0*/  HMMA.16816.F32 R52, R4, R22, R76 ;  /* 0x000000160434723c */ /* 0x000fe4000000184c */
[----:B------:R1:W-:Y:S04]  /*c200*/  MUFU.EX2 R23, R2 ;  /* 0x0000000200177308 */ /* 0x0003e80000000800 */
[----:B------:R2:W5:Y:S04]  /*c210*/  MUFU.EX2 R28, R3 ;  /* 0x00000003001c7308 */ /* 0x0005680000000800 */
[----:B------:R5:W4:Y:S01]  /*c220*/  MUFU.EX2 R30, R9 ;  /* 0x00000009001e7308 */ /* 0x000b220000000800 */
[----:B-1----:R-:W-:Y:S01]  /*c230*/  PRMT R2, R0, 0x7632, R2 ;  /* 0x0000763200027816 */ /* 0x002fe20000000002 */
[----:B--2---:R-:W-:-:S03]  /*c240*/  FFMA.FTZ R3, R234, UR17, -R14 ;  /* 0x00000011ea037c23 */ /* 0x004fc6000801080e */
[----:B------:R-:W-:Y:S01]  /*c250*/  LOP3.LUT R8, R2, 0xff, RZ, 0xc0, !PT ;  /* 0x000000ff02087812 */ /* 0x000fe200078ec0ff */
[----:B------:R1:W-:Y:S01]  /*c260*/  MUFU.EX2 R29, R3 ;  /* 0x00000003001d7308 */ /* 0x0003e20000000800 */
[----:B------:R-:W-:Y:S02]  /*c270*/  HSET2.LE.AND R0, R10, R196, PT ;  /* 0x000000c40a007233 */ /* 0x000fe40003803000 */
[----:B---3--:R-:W-:Y:S02]  /*c280*/  F2FP.F16.F32.PACK_AB R2, R31, R36 ;  /* 0x000000241f02723e */ /* 0x008fe400000000ff */
[----:B------:R-:W-:Y:S01]  /*c290*/  PRMT R8, R8, 0x5410, R11 ;  /* 0x0000541008087816 */ /* 0x000fe2000000000b */
[----:B-----5:R-:W-:Y:S01]  /*c2a0*/  FFMA.FTZ R9, R233, UR17, -R14 ;  /* 0x00000011e9097c23 */ /* 0x020fe2000801080e */
[----:B-1----:R-:W-:-:S04]  /*c2b0*/  LOP3.LUT R3, R16, 0xff, RZ, 0xc0, !PT ;  /* 0x000000ff10037812 */ /* 0x002fc800078ec0ff */
[----:B------:R-:W-:Y:S02]  /*c2c0*/  PRMT R3, R3, 0x5410, R19 ;  /* 0x0000541003037816 */ /* 0x000fe40000000013 */
[----:B------:R-:W-:Y:S01]  /*c2d0*/  LOP3.LUT R136, R2, R0, RZ, 0xc0, !PT ;  /* 0x0000000002887212 */ /* 0x000fe200078ec0ff */
[----:B------:R1:W2:Y:S01]  /*c2e0*/  MUFU.EX2 R22, R9 ;  /* 0x0000000900167308 */ /* 0x0002a20000000800 */
[--C-:B------:R-:W-:Y:S02]  /*c2f0*/  HSET2.LE.AND R0, R8, R196.reuse, PT ;  /* 0x000000c408007233 */ /* 0x100fe40003803000 */
[----:B------:R-:W-:Y:S02]  /*c300*/  HSET2.LE.AND R3, R3, R196, PT ;  /* 0x000000c403037233 */ /* 0x000fe40003803000 */
[----:B------:R-:W-:Y:S02]  /*c310*/  F2FP.F16.F32.PACK_AB R2, R23, R28 ;  /* 0x0000001c1702723e */ /* 0x000fe400000000ff */
[----:B----4-:R-:W-:-:S02]  /*c320*/  F2FP.F16.F32.PACK_AB R8, R30, R37 ;  /* 0x000000251e08723e */ /* 0x010fc400000000ff */
[----:B------:R-:W-:Y:S02]  /*c330*/  LOP3.LUT R137, R2, R0, RZ, 0xc0, !PT ;  /* 0x0000000002897212 */ /* 0x000fe400078ec0ff */
[----:B------:R-:W-:Y:S01]  /*c340*/  LOP3.LUT R138, R8, R3, RZ, 0xc0, !PT ;  /* 0x00000003088a7212 */ /* 0x000fe200078ec0ff */
[----:B------:R-:W-:Y:S01]  /*c350*/  IMAD.WIDE.U32 R2, R20, -0x2daee0ad, RZ ;  /* 0xd2511f5314027825 */ /* 0x000fe200078e00ff */
[----:B-1----:R-:W-:Y:S01]  /*c360*/  PRMT R9, R17, 0x5410, R18 ;  /* 0x0000541011097816 */ /* 0x002fe20000000012 */
[----:B------:R-:W-:Y:S02]  /*c370*/  HMMA.16816.F32 R112, R4, R32, R112 ;  /* 0x000000200470723c */ /* 0x000fe40000001870 */
[----:B------:R-:W-:-:S06]  /*c380*/  IMAD.MOV.U32 R0, RZ, RZ, R2 ;  /* 0x000000ffff007224 */ /* 0x000fcc00078e0002 */
[C---:B------:R-:W-:Y:S01]  /*c390*/  HMMA.16816.F32 R128, R4.reuse, R24, R128 ;  /* 0x000000180480723c */ /* 0x040fe20000001880 */
[----:B------:R-:W-:Y:S01]  /*c3a0*/  LOP3.LUT R9, R9, 0xff00ff, RZ, 0xc0, !PT ;  /* 0x00ff00ff09097812 */ /* 0x000fe200078ec0ff */
[----:B------:R-:W-:Y:S06]  /*c3b0*/  LDSM.16.MT88.4 R16, [R188+0x7800] ;  /* 0x00780000bc10783b */ /* 0x000fec0000004200 */
[C---:B------:R-:W-:Y:S01]  /*c3c0*/  HMMA.16816.F32 R32, R4.reuse, R34, R124 ;  /* 0x000000220420723c */ /* 0x040fe2000000187c */
[----:B------:R-:W-:Y:S01]  /*c3d0*/  HSET2.LE.AND R9, R9, R196, PT ;  /* 0x000000c409097233 */ /* 0x000fe20003803000 */
[----:B------:R-:W1:Y:S06]  /*c3e0*/  LDSM.16.MT88.4 R124, [R185+0x7800] ;  /* 0x00780000b97c783b */ /* 0x000e6c0000004200 */
[----:B------:R-:W-:Y:S01]  /*c3f0*/  HMMA.16816.F32 R24, R4, R26, R140 ;  /* 0x0000001a0418723c */ /* 0x000fe2000000188c */
[--C-:B------:R-:W-:Y:S01]  /*c400*/  FFMA.FTZ R5, R247, UR17, -R12.reuse ;  /* 0x00000011f7057c23 */ /* 0x100fe2000801080c */
[----:B--2---:R-:W-:Y:S01]  /*c410*/  F2FP.F16.F32.PACK_AB R10, R22, R29 ;  /* 0x0000001d160a723e */ /* 0x004fe200000000ff */
[----:B------:R-:W-:-:S02]  /*c420*/  FFMA.FTZ R6, R221, UR17, -R12 ;  /* 0x00000011dd067c23 */ /* 0x000fc4000801080c */
[----:B------:R2:W-:Y:S01]  /*c430*/  MUFU.EX2 R14, R5 ;  /* 0x00000005000e7308 */ /* 0x0005e20000000800 */
[--C-:B------:R-:W-:Y:S01]  /*c440*/  FFMA.FTZ R4, R242, UR17, -R12.reuse ;  /* 0x00000011f2047c23 */ /* 0x100fe2000801080c */
[----:B------:R-:W-:Y:S02]  /*c450*/  LOP3.LUT R139, R10, R9, RZ, 0xc0, !PT ;  /* 0x000000090a8b7212 */ /* 0x000fe400078ec0ff */
[C---:B------:R-:W-:Y:S01]  /*c460*/  PRMT R9, R2.reuse, 0x7771, RZ ;  /* 0x0000777102097816 */ /* 0x040fe200000000ff */
[----:B------:R-:W-:Y:S01]  /*c470*/  MUFU.EX2 R20, R6 ;  /* 0x0000000600147308 */ /* 0x000fe20000000800 */
[C---:B------:R-:W-:Y:S02]  /*c480*/  PRMT R8, R2.reuse, 0x7773, RZ ;  /* 0x0000777302087816 */ /* 0x040fe400000000ff */
[----:B------:R-:W-:Y:S02]  /*c490*/  PRMT R7, R2, 0x7772, RZ ;  /* 0x0000777202077816 */ /* 0x000fe400000000ff */
[----:B--2---:R-:W-:Y:S01]  /*c4a0*/  LOP3.LUT R5, R0, 0xff, RZ, 0xc0, !PT ;  /* 0x000000ff00057812 */ /* 0x004fe200078ec0ff */
[----:B------:R-:W-:Y:S01]  /*c4b0*/  FFMA.FTZ R0, R220, UR17, -R12 ;  /* 0x00000011dc007c23 */ /* 0x000fe2000801080c */
[----:B------:R2:W-:Y:S01]  /*c4c0*/  MUFU.EX2 R21, R4 ;  /* 0x0000000400157308 */ /* 0x0005e20000000800 */
[----:B------:R-:W-:Y:S01]  /*c4d0*/  LOP3.LUT R2, R104, UR22, R3, 0x96, !PT ;  /* 0x0000001668027c12 */ /* 0x000fe2000f8e9603 */
[----:B------:R-:W-:-:S02]  /*c4e0*/  FFMA.FTZ R3, R246, UR17, -R13 ;  /* 0x00000011f6037c23 */ /* 0x000fc4000801080d */
[----:B------:R3:W4:Y:S01]  /*c4f0*/  MUFU.EX2 R15, R0 ;  /* 0x00000000000f7308 */ /* 0x0007220000000800 */
[----:B------:R-:W-:Y:S01]  /*c500*/  PRMT R9, R5, 0x5410, R9 ;  /* 0x0000541005097816 */ /* 0x000fe20000000009 */
[--C-:B------:R-:W-:Y:S02]  /*c510*/  FFMA.FTZ R5, R223, UR17, -R13.reuse ;  /* 0x00000011df057c23 */ /* 0x100fe4000801080d */
[----:B------:R5:W-:Y:S01]  /*c520*/  MUFU.EX2 R11, R3 ;  /* 0x00000003000b7308 */ /* 0x000be20000000800 */
[--C-:B--2---:R-:W-:Y:S01]  /*c530*/  FFMA.FTZ R4, R218, UR17, -R13.reuse ;  /* 0x00000011da047c23 */ /* 0x104fe2000801080d */
[----:B---3--:R-:W-:-:S03]  /*c540*/  FFMA.FTZ R0, R219, UR17, -R13 ;  /* 0x00000011db007c23 */ /* 0x008fc6000801080d */
[----:B------:R2:W-:Y:S01]  /*c550*/  MUFU.EX2 R13, R4 ;  /* 0x00000004000d7308 */ /* 0x0005e20000000800 */
[----:B-----5:R-:W-:-:S03]  /*c560*/  LOP3.LUT R3, R2, 0xffff, RZ, 0xc0, !PT ;  /* 0x0000ffff02037812 */ /* 0x020fc600078ec0ff */
[----:B------:R3:W5:Y:S01]  /*c570*/  MUFU.EX2 R12, R0 ;  /* 0x00000000000c7308 */ /* 0x0007620000000800 */
[----:B------:R-:W-:Y:S02]  /*c580*/  PRMT R7, R7, 0x5410, R8 ;  /* 0x0000541007077816 */ /* 0x000fe40000000008 */
[C---:B------:R-:W-:Y:S01]  /*c590*/  LOP3.LUT R8, R2.reuse, 0xff, RZ, 0xc0, !PT ;  /* 0x000000ff02087812 */ /* 0x040fe200078ec0ff */
[----:B------:R1:W5:Y:S01]  /*c5a0*/  MUFU.EX2 R10, R5 ;  /* 0x00000005000a7308 */ /* 0x0003620000000800 */
[----:B------:R-:W-:Y:S02]  /*c5b0*/  SHF.R.U32.HI R6, RZ, 0x18, R2 ;  /* 0x00000018ff067819 */ /* 0x000fe40000011602 */
[----:B------:R-:W-:Y:S02]  /*c5c0*/  LOP3.LUT R7, R7, 0xff00ff, RZ, 0xc0, !PT ;  /* 0x00ff00ff07077812 */ /* 0x000fe400078ec0ff */
[----:B--2---:R-:W-:Y:S02]  /*c5d0*/  SHF.R.U32.HI R4, RZ, 0x8, R3 ;  /* 0x00000008ff047819 */ /* 0x004fe40000011603 */
[----:B---3--:R-:W-:-:S02]  /*c5e0*/  PRMT R0, R2, 0x7632, R0 ;  /* 0x0000763202007816 */ /* 0x008fc40000000000 */
[----:B----4-:R-:W-:Y:S02]  /*c5f0*/  F2FP.F16.F32.PACK_AB R2, R15, R20 ;  /* 0x000000140f02723e */ /* 0x010fe400000000ff */
[----:B------:R-:W-:Y:S02]  /*c600*/  LOP3.LUT R3, R0, 0xff, RZ, 0xc0, !PT ;  /* 0x000000ff00037812 */ /* 0x000fe400078ec0ff */
[----:B------:R-:W-:Y:S02]  /*c610*/  HSET2.LE.AND R0, R9, R196, PT ;  /* 0x000000c409007233 */ /* 0x000fe40003803000 */
[----:B------:R-:W-:Y:S02]  /*c620*/  PRMT R4, R8, 0x5410, R4 ;  /* 0x0000541008047816 */ /* 0x000fe40000000004 */
[----:B-1----:R-:W-:Y:S02]  /*c630*/  PRMT R5, R3, 0x5410, R6 ;  /* 0x0000541003057816 */ /* 0x002fe40000000006 */
[----:B------:R-:W-:-:S02]  /*c640*/  LOP3.LUT R142, R2, R0, RZ, 0xc0, !PT ;  /* 0x00000000028e7212 */ /* 0x000fc400078ec0ff */
[--C-:B------:R-:W-:Y:S02]  /*c650*/  HSET2.LE.AND R0, R7, R196.reuse, PT ;  /* 0x000000c407007233 */ /* 0x100fe40003803000 */
[--C-:B------:R-:W-:Y:S02]  /*c660*/  HSET2.LE.AND R3, R4, R196.reuse, PT ;  /* 0x000000c404037233 */ /* 0x100fe40003803000 */
[----:B-----5:R-:W-:Y:S02]  /*c670*/  F2FP.F16.F32.PACK_AB R2, R13, R12 ;  /* 0x0000000c0d02723e */ /* 0x020fe400000000ff */
[----:B------:R-:W-:Y:S02]  /*c680*/  F2FP.F16.F32.PACK_AB R4, R21, R14 ;  /* 0x0000000e1504723e */ /* 0x000fe400000000ff */
[----:B------:R-:W-:Y:S01]  /*c690*/  LOP3.LUT R143, R2, R0, RZ, 0xc0, !PT ;  /* 0x00000000028f7212 */ /* 0x000fe200078ec0ff */
[----:B------:R-:W-:Y:S01]  /*c6a0*/  FFMA.FTZ R0, R182, R39, R179 ;  /* 0x00000027b6007223 */ /* 0x000fe200000100b3 */
[----:B------:R-:W-:Y:S01]  /*c6b0*/  LOP3.LUT R140, R4, R3, RZ, 0xc0, !PT ;  /* 0x00000003048c7212 */ /* 0x000fe200078ec0ff */
[----:B------:R-:W-:Y:S01]  /*c6c0*/  FFMA.FTZ R4, R170, R38, R177 ;  /* 0x00000026aa047223 */ /* 0x000fe200000100b1 */
[----:B------:R-:W-:Y:S01]  /*c6d0*/  HSET2.LE.AND R5, R5, R196, PT ;  /* 0x000000c405057233 */ /* 0x000fe20003803000 */
[----:B------:R-:W-:Y:S01]  /*c6e0*/  FFMA.FTZ R3, R171, R74, R244 ;  /* 0x0000004aab037223 */ /* 0x000fe200000100f4 */
[----:B------:R-:W-:Y:S01]  /*c6f0*/  F2FP.F16.F32.PACK_AB R6, R10, R11 ;  /* 0x0000000b0a06723e */ /* 0x000fe200000000ff */
[----:B------:R-:W-:Y:S01]  /*c700*/  FFMA.FTZ R2, R180, R73, R240 ;  /* 0x00000049b4027223 */ /* 0x000fe200000100f0 */
[----:B------:R-:W-:Y:S01]  /*c710*/  FADD.FTZ R0, R209, R0 ;  /* 0x00000000d1007221 */ /* 0x000fe20000010000 */
        /* <DEDUP_REMOVED lines=59> */
[----:B------:R-:W-:-:S02]  /*cad0*/  FADD.FTZ R240, R22, R0 ;  /* 0x0000000016f07221 */ /* 0x000fc40000010000 */
[----:B------:R1:W-:Y:S04]  /*cae0*/  STL [R1+0x1c], R246 ;  /* 0x00001cf601007387 */ /* 0x0003e80000100800 */
[----:B------:R1:W-:Y:S04]  /*caf0*/  STL [R1+0x30], R244 ;  /* 0x000030f401007387 */ /* 0x0003e80000100800 */
[----:B------:R1:W-:Y:S04]  /*cb00*/  STL [R1+0x34], R242 ;  /* 0x000034f201007387 */ /* 0x0003e80000100800 */
[----:B------:R1:W-:Y:S01]  /*cb10*/  STL [R1+0x38], R240 ;  /* 0x000038f001007387 */ /* 0x0003e20000100800 */
[----:B------:R-:W-:Y:S01]  /*cb20*/  ISETP.GT.U32.AND P1, PT, R208, R252, PT ;  /* 0x000000fcd000720c */ /* 0x000fe20003f24070 */
[----:B------:R-:W-:Y:S01]  /*cb30*/  HMMA.16816.F32 R84, R136, R92, R68 ;  /* 0x0000005c8854723c */ /* 0x000fe20000001844 */
[----:B------:R-:W-:-:S02]  /*cb40*/  IMAD.MOV.U32 R69, RZ, RZ, R204 ;  /* 0x000000ffff457224 */ /* 0x000fc400078e00cc */
[----:B------:R-:W-:-:S05]  /*cb50*/  IMAD.MOV.U32 R70, RZ, RZ, R207 ;  /* 0x000000ffff467224 */ /* 0x000fca00078e00cf */
[----:B------:R-:W-:Y:S01]  /*cb60*/  HMMA.16816.F32 R88, R136, R94, R64 ;  /* 0x0000005e8858723c */ /* 0x000fe20000001840 */
[----:B------:R-:W-:Y:S02]  /*cb70*/  IMAD.MOV.U32 R71, RZ, RZ, R202 ;  /* 0x000000ffff477224 */ /* 0x000fe400078e00ca */
[----:B------:R-:W-:-:S05]  /*cb80*/  IMAD.MOV.U32 R72, RZ, RZ, R203 ;  /* 0x000000ffff487224 */ /* 0x000fca00078e00cb */
        /* <DEDUP_REMOVED lines=16> */
[----:B------:R-:W2:Y:S04]  /*cc90*/  LDL R170, [R1+0x14] ;  /* 0x0000140001aa7983 */ /* 0x000ea80000100800 */
[----:B------:R-:W3:Y:S04]  /*cca0*/  LDL R171, [R1+0x10] ;  /* 0x0000100001ab7983 */ /* 0x000ee80000100800 */
[----:B------:R-:W4:Y:S01]  /*ccb0*/  LDL R180, [R1+0x18] ;  /* 0x0000180001b47983 */ /* 0x000f220000100800 */
[----:B------:R-:W-:Y:S01]  /*ccc0*/  VIADD R208, R206, 0xfffffffd ;  /* 0xfffffffdced07836 */ /* 0x000fe20000000000 */
[----:B------:R-:W-:-:S04]  /*ccd0*/  DEPBAR.LE SB0, 0x0 ;  /* 0x000080000000791a */ /* 0x000fc80000000000 */
[C---:B------:R-:W-:Y:S01]  /*cce0*/  IMAD.WIDE.U32 R4, R208.reuse, R146, RZ ;  /* 0x00000092d0047225 */ /* 0x040fe200078e00ff */
[----:B------:R-:W-:Y:S03]  /*ccf0*/  BAR.SYNC.DEFER_BLOCKING 0x0 ;  /* 0x0000000000007b1d */ /* 0x000fe60000010000 */
[----:B------:R-:W-:Y:S02]  /*cd00*/  IMAD R0, R208, R147, R5 ;  /* 0x00000093d0007224 */ /* 0x000fe400078e0205 */
[----:B------:R-:W-:-:S03]  /*cd10*/  IMAD.SHL.U32 R2, R4, 0x40, RZ ;  /* 0x0000004004027824 */ /* 0x000fc600078e00ff */
[----:B------:R-:W-:Y:S02]  /*cd20*/  SHF.L.U64.HI R3, R4, 0x6, R0 ;  /* 0x0000000604037819 */ /* 0x000fe40000010200 */
[CC--:B------:R-:W-:Y:S02]  /*cd30*/  @!P0 LEA R0, P2, R146.reuse, R2.reuse, 0x4 ;  /* 0x0000000292008211 */ /* 0x0c0fe400078420ff */
[C---:B------:R-:W-:Y:S02]  /*cd40*/  @!P0 LEA R4, P1, R146.reuse, R2, 0x5 ;  /* 0x0000000292048211 */ /* 0x040fe400078228ff */
[CCC-:B------:R-:W-:Y:S02]  /*cd50*/  @!P0 LEA.HI.X R5, R146.reuse, R3.reuse, R147.reuse, 0x4, P2 ;  /* 0x0000000392058211 */ /* 0x1c0fe400010f2493 */
[----:B------:R-:W-:Y:S01]  /*cd60*/  @!P0 LEA.HI.X R7, R146, R3, R147, 0x5, P1 ;  /* 0x0000000392078211 */ /* 0x000fe200008f2c93 */
[----:B------:R-:W-:Y:S01]  /*cd70*/  @P0 STS.128 [R205+0x6000], RZ ;  /* 0x006000ffcd000388 */ /* 0x000fe20000000c00 */
[----:B--2---:R-:W-:-:S02]  /*cd80*/  @!P0 LEA R8, P2, R0, R170, 0x1 ;  /* 0x000000aa00088211 */ /* 0x004fc400078408ff */
[-C--:B------:R-:W-:Y:S02]  /*cd90*/  @!P0 LEA R10, P3, R2, R170.reuse, 0x1 ;  /* 0x000000aa020a8211 */ /* 0x080fe400078608ff */
[-C--:B---3--:R-:W-:Y:S01]  /*cda0*/  @!P0 LEA.HI.X R9, R0, R171.reuse, R5, 0x1, P2 ;  /* 0x000000ab00098211 */ /* 0x088fe200010f0c05 */
[----:B------:R-:W-:Y:S01]  /*cdb0*/  @!P0 IMAD R0, R147, 0x30, RZ ;  /* 0x0000003093008824 */ /* 0x000fe200078e02ff */
[--C-:B------:R-:W-:Y:S01]  /*cdc0*/  @!P0 LEA.HI.X R11, R2, R171, R3.reuse, 0x1, P3 ;  /* 0x000000ab020b8211 */ /* 0x100fe200018f0c03 */
[----:B------:R-:W-:Y:S01]  /*cdd0*/  @!P0 IMAD.WIDE.U32 R2, R146, 0x30, R2 ;  /* 0x0000003092028825 */ /* 0x000fe200078e0002 */
[----:B------:R-:W-:-:S03]  /*cde0*/  @!P0 LEA R6, P1, R4, R170, 0x1 ;  /* 0x000000aa04068211 */ /* 0x000fc600078208ff */
[----:B------:R-:W-:Y:S01]  /*cdf0*/  @!P0 IMAD.IADD R0, R0, 0x1, R3 ;  /* 0x0000000100008824 */ /* 0x000fe200078e0203 */
[-C--:B------:R-:W-:Y:S01]  /*ce00*/  @!P0 LEA.HI.X R7, R4, R171.reuse, R7, 0x1, P1 ;  /* 0x000000ab04078211 */ /* 0x080fe200008f0c07 */
[----:B------:R-:W-:Y:S01]  /*ce10*/  @!PT LDS RZ, [RZ] ;  /* 0x00000000fffff984 */ /* 0x000fe20000000800 */
[----:B------:R-:W-:Y:S01]  /*ce20*/  @!PT LDS RZ, [RZ] ;  /* 0x00000000fffff984 */ /* 0x000fe20000000800 */
[----:B------:R-:W-:Y:S01]  /*ce30*/  @!PT LDS RZ, [RZ] ;  /* 0x00000000fffff984 */ /* 0x000fe20000000800 */
[----:B------:R-:W-:Y:S01]  /*ce40*/  @!P0 LDGSTS.E.BYPASS.LTC128B.128 [R205+0x6000], desc[UR18][R10.64] ;  /* 0x060000000acd8fae */ /* 0x000fe2000b981a12 */
[C---:B------:R-:W-:Y:S01]  /*ce50*/  @!P0 LEA R4, P1, R2.reuse, R170, 0x1 ;  /* 0x000000aa02048211 */ /* 0x040fe200078208ff */
[----:B----4-:R-:W-:Y:S02]  /*ce60*/  IMAD.MOV.U32 R236, RZ, RZ, R180 ;  /* 0x000000ffffec7224 */ /* 0x010fe400078e00b4 */
[----:B------:R-:W-:Y:S01]  /*ce70*/  @P0 STS.128 [R205+0x6800], RZ ;  /* 0x006800ffcd000388 */ /* 0x000fe20000000c00 */
[----:B------:R-:W-:Y:S01]  /*ce80*/  @!P0 LEA.HI.X R5, R2, R171, R0, 0x1, P1 ;  /* 0x000000ab02058211 */ /* 0x000fe200008f0c00 */
[----:B------:R-:W-:Y:S02]  /*ce90*/  IMAD R0, R206, 0x40, R236 ;  /* 0x00000040ce007824 */ /* 0x000fe400078e02ec */
[----:B------:R-:W-:Y:S01]  /*cea0*/  @!PT LDS RZ, [RZ] ;  /* 0x00000000fffff984 */ /* 0x000fe20000000800 */
[----:B------:R-:W-:Y:S01]  /*ceb0*/  @!PT LDS RZ, [RZ] ;  /* 0x00000000fffff984 */ /* 0x000fe20000000800 */
[----:B------:R-:W-:Y:S01]  /*cec0*/  @!PT LDS RZ, [RZ] ;  /* 0x00000000fffff984 */ /* 0x000fe20000000800 */
[----:B------:R-:W-:Y:S01]  /*ced0*/  @!P0 LDGSTS.E.BYPASS.LTC128B.128 [R205+0x6800], desc[UR18][R8.64] ;  /* 0x0680000008cd8fae */ /* 0x000fe2000b981a12 */
[----:B------:R-:W-:-:S02]  /*cee0*/  VIADD R2, R197, 0x8 ;  /* 0x00000008c5027836 */ /* 0x000fc40000000000 */
[----:B------:R-:W-:Y:S01]  /*cef0*/  VIADD R3, R0, 0xffffff79 ;  /* 0xffffff7900037836 */ /* 0x000fe20000000000 */
        /* <DEDUP_REMOVED lines=13> */
[----:B------:R-:W3:Y:S04]  /*cfd0*/  LDSM.16.M88.4 R44, [R187+UR5+0x4800] ;  /* 0x00480005bb2c783b */ /* 0x000ee80008000200 */
[----:B------:R-:W-:Y:S04]  /*cfe0*/  LDSM.16.M88.4 R36, [R187+UR5+0x5800] ;  /* 0x00580005bb24783b */ /* 0x000fe80008000200 */
[----:B------:R-:W-:Y:S04]  /*cff0*/  LDSM.16.M88.4 R24, [R191+0x5000] ;  /* 0x00500000bf18783b */ /* 0x000fe80000000200 */
[----:B-1----:R-:W1:Y:S04]  /*d000*/  LDSM.16.M88.4 R4, [R187+UR5+0x4000] ;  /* 0x00400005bb04783b */ /* 0x002e680008000200 */
[----:B------:R-:W4:Y:S04]  /*d010*/  LDSM.16.M88.4 R8, [R195] ;  /* 0x00000000c308783b */ /* 0x000f280000000200 */
[----:B------:R-:W5:Y:S04]  /*d020*/  LDSM.16.M88.4 R32, [R191+0x4000] ;  /* 0x00400000bf20783b */ /* 0x000f680000000200 */
[----:B------:R-:W5:Y:S04]  /*d030*/  LDSM.16.M88.4 R20, [R191+0x5800] ;  /* 0x00580000bf14783b */ /* 0x000f680000000200 */
[----:B------:R-:W-:Y:S04]  /*d040*/  LDSM.16.M88.4 R28, [R191+0x4800] ;  /* 0x00480000bf1c783b */ /* 0x000fe80000000200 */
[----:B------:R-:W-:Y:S01]  /*d050*/  LDSM.16.M88.4 R48, [R186+0x4000] ;  /* 0x00400000ba30783b */ /* 0x000fe20000000200 */
[----:B--2---:R-:W-:Y:S03]  /*d060*/  HMMA.16816.F32 R76, R16, R40, RZ ;  /* 0x00000028104c723c */ /* 0x004fe600000018ff */
[----:B------:R-:W0:Y:S05]  /*d070*/  LDGDEPBAR ;  /* 0x00000000000079af */ /* 0x000e2a0000000000 */
[----:B---3--:R-:W-:Y:S08]  /*d080*/  HMMA.16816.F32 R60, R12, R44, RZ ;  /* 0x0000002c0c3c723c */ /* 0x008ff000000018ff */
[-C--:B-1----:R-:W-:Y:S08]  /*d090*/  HMMA.16816.F32 R176, R16, R4.reuse, RZ ;  /* 0x0000000410b0723c */ /* 0x082ff000000018ff */
[C---:B------:R-:W-:Y:S08]  /*d0a0*/  HMMA.16816.F32 R64, R12.reuse, R4, RZ ;  /* 0x000000040c40723c */ /* 0x040ff000000018ff */
[-C--:B------:R-:W-:Y:S08]  /*d0b0*/  HMMA.16816.F32 R172, R12, R6.reuse, RZ ;  /* 0x000000060cac723c */ /* 0x080ff000000018ff */
[----:B------:R-:W-:Y:S01]  /*d0c0*/  HMMA.16816.F32 R168, R16, R6, RZ ;  /* 0x0000000610a8723c */ /* 0x000fe200000018ff */
[----:B------:R-:W1:Y:S07]  /*d0d0*/  LDSM.16.M88.4 R4, [R195+0x2000] ;  /* 0x00200000c304783b */ /* 0x000e6e0000000200 */
[C---:B------:R-:W-:Y:S08]  /*d0e0*/  HMMA.16816.F32 R56, R12.reuse, R40, RZ ;  /* 0x000000280c38723c */ /* 0x040ff000000018ff */
[C---:B------:R-:W-:Y:S08]  /*d0f0*/  HMMA.16816.F32 R52, R12.reuse, R36, RZ ;  /* 0x000000240c34723c */ /* 0x040ff000000018ff */
[C---:B------:R-:W-:Y:S08]  /*d100*/  HMMA.16816.F32 R164, R12.reuse, R46, RZ ;  /* 0x0000002e0ca4723c */ /* 0x040ff000000018ff */
[C---:B------:R-:W-:Y:S08]  /*d110*/  HMMA.16816.F32 R160, R12.reuse, R42, RZ ;  /* 0x0000002a0ca0723c */ /* 0x040ff000000018ff */
[-C--:B------:R-:W-:Y:S08]  /*d120*/  HMMA.16816.F32 R156, R12, R38.reuse, RZ ;  /* 0x000000260c9c723c */ /* 0x080ff000000018ff */
[C---:B------:R-:W-:Y:S08]  /*d130*/  HMMA.16816.F32 R12, R16.reuse, R38, RZ ;  /* 0x00000026100c723c */ /* 0x040ff000000018ff */
[C---:B------:R-:W-:Y:S08]  /*d140*/  HMMA.16816.F32 R152, R16.reuse, R44, RZ ;  /* 0x0000002c1098723c */ /* 0x040ff000000018ff */
[C---:B------:R-:W-:Y:S01]  /*d150*/  HMMA.16816.F32 R148, R16.reuse, R46, RZ ;  /* 0x0000002e1094723c */ /* 0x040fe200000018ff */
[----:B------:R-:W-:Y:S07]  /*d160*/  LDSM.16.M88.4 R44, [R186+0x4800] ;  /* 0x00480000ba2c783b */ /* 0x000fee0000000200 */
[C---:B------:R-:W-:Y:S01]  /*d170*/  HMMA.16816.F32 R72, R16.reuse, R42, RZ ;  /* 0x0000002a1048723c */ /* 0x040fe200000018ff */
[----:B------:R-:W-:Y:S07]  /*d180*/  LDSM.16.M88.4 R40, [R186+0x5000] ;  /* 0x00500000ba28783b */ /* 0x000fee0000000200 */
[----:B------:R-:W-:Y:S01]  /*d190*/  HMMA.16816.F32 R68, R16, R36, RZ ;  /* 0x000000241044723c */ /* 0x000fe200000018ff */
[----:B------:R-:W2:Y:S04]  /*d1a0*/  LDSM.16.M88.4 R16, [R193+0x2000] ;  /* 0x00200000c110783b */ /* 0x000ea80000000200 */
[----:B------:R-:W3:Y:S03]  /*d1b0*/  LDSM.16.M88.4 R36, [R186+0x5800] ;  /* 0x00580000ba24783b */ /* 0x000ee60000000200 */
[C---:B----4-:R-:W-:Y:S08]  /*d1c0*/  HMMA.16816.F32 R216, R8.reuse, R24, R76 ;  /* 0x0000001808d8723c */ /* 0x050ff0000000184c */
[C---:B-----5:R-:W-:Y:S08]  /*d1d0*/  HMMA.16816.F32 R76, R8.reuse, R34, R168 ;  /* 0x00000022084c723c */ /* 0x060ff000000018a8 */
[----:B------:R-:W-:Y:S01]  /*d1e0*/  HMMA.16816.F32 R168, R8, R22, R12 ;  /* 0x0000001608a8723c */ /* 0x000fe2000000180c */
[----:B------:R-:W4:Y:S07]  /*d1f0*/  LDSM.16.M88.4 R12, [R193] ;  /* 0x00000000c10c783b */ /* 0x000f2e0000000200 */
        /* <DEDUP_REMOVED lines=13> */
[----:B------:R-:W5:Y:S07]  /*d2d0*/  LDSM.16.M88.4 R24, [R190+0x4800] ;  /* 0x00480000be18783b */ /* 0x000f6e0000000200 */
[C---:B------:R-:W-:Y:S01]  /*d2e0*/  HMMA.16816.F32 R220, R8.reuse, R20, R68 ;  /* 0x0000001408dc723c */ /* 0x040fe20000001844 */
[----:B------:R-:W5:Y:S07]  /*d2f0*/  LDSM.16.M88.4 R20, [R190+0x5000] ;  /* 0x00500000be14783b */ /* 0x000f6e0000000200 */
[----:B------:R-:W-:Y:S01]  /*d300*/  HMMA.16816.F32 R176, R8, R32, R176 ;  /* 0x0000002008b0723c */ /* 0x000fe200000018b0 */
[----:B------:R-:W5:Y:S04]  /*d310*/  LDSM.16.M88.4 R8, [R194] ;  /* 0x00000000c208783b */ /* 0x000f680000000200 */
[----:B------:R-:W5:Y:S01]  /*d320*/  LDSM.16.M88.4 R32, [R190+0x5800] ;  /* 0x00580000be20783b */ /* 0x000f620000000200 */
[----:B------:R-:W-:-:S04]  /*d330*/  DEPBAR.LE SB0, 0x0 ;  /* 0x000080000000791a */ /* 0x000fc80000000000 */
[C---:B--2---:R-:W-:Y:S08]  /*d340*/  HMMA.16816.F32 R164, R16.reuse, R48, R64 ;  /* 0x0000003010a4723c */ /* 0x044ff00000001840 */
[C---:B------:R-:W-:Y:S08]  /*d350*/  HMMA.16816.F32 R72, R16.reuse, R50, R172 ;  /* 0x000000321048723c */ /* 0x040ff000000018ac */
[C---:B------:R-:W-:Y:S08]  /*d360*/  HMMA.16816.F32 R160, R16.reuse, R44, R60 ;  /* 0x0000002c10a0723c */ /* 0x040ff0000000183c */
[C---:B------:R-:W-:Y:S08]  /*d370*/  HMMA.16816.F32 R152, R16.reuse, R40, R56 ;  /* 0x000000281098723c */ /* 0x040ff00000001838 */
[C---:B------:R-:W-:Y:S08]  /*d380*/  HMMA.16816.F32 R68, R16.reuse, R46, R228 ;  /* 0x0000002e1044723c */ /* 0x040ff000000018e4 */
[C---:B---3--:R-:W-:Y:S08]  /*d390*/  HMMA.16816.F32 R60, R16.reuse, R36, R52 ;  /* 0x00000024103c723c */ /* 0x048ff00000001834 */
[C---:B------:R-:W-:Y:S08]  /*d3a0*/  HMMA.16816.F32 R64, R16.reuse, R42, R224 ;  /* 0x0000002a1040723c */ /* 0x040ff000000018e0 */
[----:B------:R-:W-:Y:S08]  /*d3b0*/  HMMA.16816.F32 R56, R16, R38, R180 ;  /* 0x000000261038723c */ /* 0x000ff000000018b4 */
[C---:B----4-:R-:W-:Y:S08]  /*d3c0*/  HMMA.16816.F32 R16, R12.reuse, R44, R212 ;  /* 0x0000002c0c10723c */ /* 0x050ff000000018d4 */
[C---:B------:R-:W-:Y:S08]  /*d3d0*/  HMMA.16816.F32 R44, R12.reuse, R46, R148 ;  /* 0x0000002e0c2c723c */ /* 0x040ff00000001894 */
[C---:B------:R-:W-:Y:S08]  /*d3e0*/  HMMA.16816.F32 R52, R12.reuse, R48, R176 ;  /* 0x000000300c34723c */ /* 0x040ff000000018b0 */
[C---:B------:R-:W-:Y:S08]  /*d3f0*/  HMMA.16816.F32 R148, R12.reuse, R42, R156 ;  /* 0x0000002a0c94723c */ /* 0x040ff0000000189c */
[C---:B------:R-:W-:Y:S08]  /*d400*/  HMMA.16816.F32 R48, R12.reuse, R50, R76 ;  /* 0x000000320c30723c */ /* 0x040ff0000000184c */
[----:B------:R-:W-:Y:S08]  /*d410*/  HMMA.16816.F32 R76, R12, R40, R216 ;  /* 0x000000280c4c723c */ /* 0x000ff000000018d8 */
[C---:B-1----:R-:W-:Y:S08]  /*d420*/  HMMA.16816.F32 R164, R4.reuse, R28, R164 ;  /* 0x0000001c04a4723c */ /* 0x042ff000000018a4 */
[----:B------:R-:W-:Y:S08]  /*d430*/  HMMA.16816.F32 R172, R4, R30, R72 ;  /* 0x0000001e04ac723c */ /* 0x000ff00000001848 */
[----:B------:R-:W-:Y:S08]  /*d440*/  HMMA.16816.F32 R156, R12, R36, R220 ;  /* 0x000000240c9c723c */ /* 0x000ff000000018dc */
[----:B-----5:R-:W-:Y:S08]  /*d450*/  HMMA.16816.F32 R160, R4, R24, R160 ;  /* 0x0000001804a0723c */ /* 0x020ff000000018a0 */
[----:B------:R-:W-:Y:S01]  /*d460*/  HMMA.16816.F32 R168, R12, R38, R168 ;  /* 0x000000260ca8723c */ /* 0x000fe200000018a8 */
[----:B------:R-:W-:-:S02]  /*d470*/  VIADD R14, R0, 0xffffff60 ;  /* 0xffffff60000e7836 */ /* 0x000fc40000000000 */
[C---:B------:R-:W-:Y:S02]  /*d480*/  VIADD R12, R0.reuse, 0xffffff68 ;  /* 0xffffff68000c7836 */ /* 0x040fe40000000000 */
[C---:B------:R-:W-:Y:S02]  /*d490*/  VIADD R13, R0.reuse, 0xffffff61 ;  /* 0xffffff61000d7836 */ /* 0x040fe40000000000 */
[C---:B------:R-:W-:Y:S01]  /*d4a0*/  VIADD R15, R0.reuse, 0xffffff59 ;  /* 0xffffff59000f7836 */ /* 0x040fe20000000000 */
[C---:B------:R-:W-:Y:S08]  /*d4b0*/  HMMA.16816.F32 R72, R4.reuse, R26, R68 ;  /* 0x0000001a0448723c */ /* 0x040ff00000001844 */
[C---:B------:R-:W-:Y:S08]  /*d4c0*/  HMMA.16816.F32 R152, R4.reuse, R20, R152 ;  /* 0x000000140498723c */ /* 0x040ff00000001898 */
[-C--:B------:R-:W-:Y:S08]  /*d4d0*/  HMMA.16816.F32 R68, R4, R22.reuse, R64 ;  /* 0x000000160444723c */ /* 0x080ff00000001840 */
[----:B------:R-:W-:Y:S01]  /*d4e0*/  HMMA.16816.F32 R36, R8, R22, R148 ;  /* 0x000000160824723c */ /* 0x000fe20000001894 */
[----:B------:R-:W-:Y:S01]  /*d4f0*/  VIADD R22, R0, 0xffffff40 ;  /* 0xffffff4000167836 */ /* 0x000fe20000000000 */
[----:B------:R-:W-:Y:S04]  /*d500*/  BAR.SYNC.DEFER_BLOCKING 0x0 ;  /* 0x0000000000007b1d */ /* 0x000fe80000010000 */
[----:B------:R-:W-:-:S02]  /*d510*/  ISETP.GT.AND P5, PT, R232, R22, PT ;  /* 0x00000016e800720c */ /* 0x000fc40003fa4270 */
[----:B------:R-:W-:Y:S02]  /*d520*/  HMMA.16816.F32 R64, R4, R32, R60 ;  /* 0x000000200440723c */ /* 0x000fe4000000183c */
[----:B------:R-:W-:-:S06]  /*d530*/  FSEL R23, R164, -INF , !P5 ;  /* 0xff800000a4177808 */ /* 0x000fcc0006800000 */
[C---:B------:R-:W-:Y:S01]  /*d540*/  HMMA.16816.F32 R40, R8.reuse, R24, R16 ;  /* 0x000000180828723c */ /* 0x040fe20000001810 */
[C---:B------:R-:W-:Y:S02]  /*d550*/  VIADD R18, R0.reuse, 0xffffff50 ;  /* 0xffffff5000127836 */ /* 0x040fe40000000000 */
[C---:B------:R-:W-:Y:S02]  /*d560*/  VIADD R16, R0.reuse, 0xffffff58 ;  /* 0xffffff5800107836 */ /* 0x040fe40000000000 */
[----:B------:R-:W-:Y:S01]  /*d570*/  VIADD R19, R0, 0xffffff49 ;  /* 0xffffff4900137836 */ /* 0x000fe20000000000 */
[----:B------:R-:W-:Y:S01]  /*d580*/  ISETP.GT.AND P1, PT, R232, R18, PT ;  /* 0x00000012e800720c */ /* 0x000fe20003f24270 */
[----:B------:R-:W-:Y:S01]  /*d590*/  VIADD R17, R0, 0xffffff51 ;  /* 0xffffff5100117836 */ /* 0x000fe20000000000 */
[----:B------:R-:W-:Y:S01]  /*d5a0*/  HMMA.16816.F32 R44, R8, R26, R44 ;  /* 0x0000001a082c723c */ /* 0x000fe2000000182c */
[C---:B------:R-:W-:Y:S02]  /*d5b0*/  ISETP.GT.AND P5, PT, R232.reuse, R16, PT ;  /* 0x00000010e800720c */ /* 0x040fe40003fa4270 */
[----:B------:R-:W-:-:S02]  /*d5c0*/  ISETP.GT.AND P3, PT, R232, R19, PT ;  /* 0x00000013e800720c */ /* 0x000fc40003f64270 */
[----:B------:R-:W-:Y:S02]  /*d5d0*/  ISETP.GT.AND P6, PT, R232, R17, PT ;  /* 0x00000011e800720c */ /* 0x000fe40003fc4270 */
[----:B------:R-:W-:Y:S01]  /*d5e0*/  FSEL R160, R160, -INF , !P1 ;  /* 0xff800000a0a07808 */ /* 0x000fe20004800000 */
[----:B------:R-:W-:Y:S01]  /*d5f0*/  HMMA.16816.F32 R24, R8, R20, R76 ;  /* 0x000000140818723c */ /* 0x000fe2000000184c */
[----:B------:R-:W-:Y:S01]  /*d600*/  VIADD R20, R0, 0xffffff48 ;  /* 0xffffff4800147836 */ /* 0x000fe20000000000 */
[----:B------:R-:W-:Y:S01]  /*d610*/  ISETP.GT.AND P1, PT, R232, R12, PT ;  /* 0x0000000ce800720c */ /* 0x000fe20003f24270 */
[----:B------:R-:W-:Y:S01]  /*d620*/  VIADD R21, R0, 0xffffff41 ;  /* 0xffffff4100157836 */ /* 0x000fe20000000000 */
[----:B------:R-:W-:Y:S02]  /*d630*/  FSEL R72, R72, -INF , !P5 ;  /* 0xff80000048487808 */ /* 0x000fe40006800000 */
[----:B------:R-:W-:Y:S02]  /*d640*/  ISETP.GT.AND P4, PT, R232, R20, PT ;  /* 0x00000014e800720c */ /* 0x000fe40003f84270 */
[----:B------:R-:W-:Y:S01]  /*d650*/  HMMA.16816.F32 R60, R4, R34, R56 ;  /* 0x00000022043c723c */ /* 0x000fe20000001838 */
[----:B------:R-:W-:Y:S01]  /*d660*/  VIADD R6, R0, 0xffffff70 ;  /* 0xffffff7000067836 */ /* 0x000fe20000000000 */
[----:B------:R-:W-:Y:S01]  /*d670*/  FSEL R172, R172, -INF , !P4 ;  /* 0xff800000acac7808 */ /* 0x000fe20006000000 */
[----:B------:R-:W-:Y:S01]  /*d680*/  VIADD R7, R0, 0xffffff69 ;  /* 0xffffff6900077836 */ /* 0x000fe20000000000 */
[----:B------:R-:W-:Y:S01]  /*d690*/  ISETP.GT.AND P4, PT, R232, R14, PT ;  /* 0x0000000ee800720c */ /* 0x000fe20003f84270 */
[----:B------:R-:W-:Y:S01]  /*d6a0*/  VIADD R4, R0, 0xffffff78 ;  /* 0xffffff7800047836 */ /* 0x000fe20000000000 */
[----:B------:R-:W-:Y:S01]  /*d6b0*/  ISETP.GT.AND P2, PT, R232, R21, PT ;  /* 0x00000015e800720c */ /* 0x000fe20003f44270 */
[----:B------:R-:W-:Y:S01]  /*d6c0*/  VIADD R5, R0, 0xffffff71 ;  /* 0xffffff7100057836 */ /* 0x000fe20000000000 */
[----:B------:R-:W-:Y:S01]  /*d6d0*/  HMMA.16816.F32 R52, R8, R28, R52 ;  /* 0x0000001c0834723c */ /* 0x000fe20000001834 */
[----:B------:R-:W-:Y:S01]  /*d6e0*/  FSEL R173, R173, -INF , !P3 ;  /* 0xff800000adad7808 */ /* 0x000fe20005800000 */
[----:B------:R-:W-:Y:S01]  /*d6f0*/  VIADD R0, R197, 0x48 ;  /* 0x00000048c5007836 */ /* 0x000fe20000000000 */
[----:B------:R-:W-:-:S02]  /*d700*/  FSEL R161, R161, -INF , !P6 ;  /* 0xff800000a1a17808 */ /* 0x000fc40007000000 */
[C---:B------:R-:W-:Y:S02]  /*d710*/  ISETP.GT.AND P5, PT, R232.reuse, R6, PT ;  /* 0x00000006e800720c */ /* 0x040fe40003fa4270 */
[C---:B------:R-:W-:Y:S01]  /*d720*/  ISETP.GT.AND P3, PT, R232.reuse, R13, PT ;  /* 0x0000000de800720c */ /* 0x040fe20003f64270 */
[C---:B------:R-:W-:Y:S01]  /*d730*/  HMMA.16816.F32 R48, R8.reuse, R30, R48 ;  /* 0x0000001e0830723c */ /* 0x040fe20000001830 */
[----:B------:R-:W-:Y:S02]  /*d740*/  ISETP.GT.AND P6, PT, R232, R7, PT ;  /* 0x00000007e800720c */ /* 0x000fe40003fc4270 */
[----:B------:R-:W-:Y:S02]  /*d750*/  FSEL R152, R152, -INF , !P4 ;  /* 0xff80000098987808 */ /* 0x000fe40006000000 */
[----:B------:R-:W-:Y:S02]  /*d760*/  FSEL R56, R165, -INF , !P2 ;  /* 0xff800000a5387808 */ /* 0x000fe40005000000 */
[C---:B------:R-:W-:Y:S01]  /*d770*/  ISETP.GT.AND P4, PT, R232.reuse, R4, PT ;  /* 0x00000004e800720c */ /* 0x040fe20003f84270 */
[----:B------:R-:W-:Y:S01]  /*d780*/  HMMA.16816.F32 R28, R8, R32, R156 ;  /* 0x00000020081c723c */ /* 0x000fe2000000189c */
[----:B------:R-:W-:-:S02]  /*d790*/  ISETP.GT.AND P2, PT, R232, R15, PT ;  /* 0x0000000fe800720c */ /* 0x000fc40003f44270 */
[----:B------:R-:W-:Y:S02]  /*d7a0*/  FSEL R68, R68, -INF , !P1 ;  /* 0xff80000044447808 */ /* 0x000fe40004800000 */
[----:B------:R-:W-:Y:S02]  /*d7b0*/  ISETP.GT.AND P1, PT, R2, R22, PT ;  /* 0x000000160200720c */ /* 0x000fe40003f24270 */
[----:B------:R-:W-:Y:S01]  /*d7c0*/  FSEL R64, R64, -INF , !P5 ;  /* 0xff80000040407808 */ /* 0x000fe20006800000 */
[----:B------:R-:W-:Y:S01]  /*d7d0*/  HMMA.16816.F32 R32, R8, R34, R168 ;  /* 0x000000220820723c */ /* 0x000fe200000018a8 */
[----:B------:R-:W-:Y:S02]  /*d7e0*/  FSEL R153, R153, -INF , !P3 ;  /* 0xff80000099997808 */ /* 0x000fe40005800000 */
[----:B------:R-:W-:Y:S02]  /*d7f0*/  FSEL R69, R69, -INF , !P6 ;  /* 0xff80000045457808 */ /* 0x000fe40007000000 */
[----:B------:R-:W-:-:S02]  /*d800*/  ISETP.GT.AND P5, PT, R2, R20, PT ;  /* 0x000000140200720c */ /* 0x000fc40003fa4270 */
[----:B------:R-:W-:Y:S02]  /*d810*/  ISETP.GT.AND P3, PT, R232, R3, PT ;  /* 0x00000003e800720c */ /* 0x000fe40003f64270 */
[----:B------:R-:W-:Y:S02]  /*d820*/  ISETP.GT.AND P6, PT, R2, R21, PT ;  /* 0x000000150200720c */ /* 0x000fe40003fc4270 */
[----:B------:R-:W-:Y:S02]  /*d830*/  FSEL R60, R60, -INF , !P4 ;  /* 0xff8000003c3c7808 */ /* 0x000fe40006000000 */
[----:B------:R-:W-:Y:S02]  /*d840*/  FSEL R73, R73, -INF , !P2 ;  /* 0xff80000049497808 */ /* 0x000fe40005000000 */
[----:B------:R-:W-:Y:S02]  /*d850*/  ISETP.GT.AND P4, PT, R2, R18, PT ;  /* 0x000000120200720c */ /* 0x000fe40003f84270 */
        /* <DEDUP_REMOVED lines=23> */
[----:B------:R-:W-:Y:S02]  /*d9d0*/  ISETP.GT.AND P4, PT, R197, R22, PT ;  /* 0x00000016c500720c */ /* 0x000fe40003f84270 */
[----:B------:R-:W-:-:S02]  /*d9e0*/  ISETP.GT.AND P2, PT, R2, R13, PT ;  /* 0x0000000d0200720c */ /* 0x000fc40003f44270 */
[----:B------:R-:W-:Y:S02]  /*d9f0*/  FSEL R30, R30, -INF , !P1 ;  /* 0xff8000001e1e7808 */ /* 0x000fe40004800000 */
[----:B------:R-:W-:Y:S02]  /*da00*/  ISETP.GE.AND P1, PT, R22, R200, PT ;  /* 0x000000c81600720c */ /* 0x000fe40003f26270 */
[----:B------:R-:W-:Y:S02]  /*da10*/  FSEL R11, R34, -INF , !P5 ;  /* 0xff800000220b7808 */ /* 0x000fe40006800000 */
[----:B------:R-:W-:Y:S02]  /*da20*/  FSEL R39, R39, -INF , !P3 ;  /* 0xff80000027277808 */ /* 0x000fe40005800000 */
[----:B------:R-:W-:Y:S02]  /*da30*/  FSEL R31, R31, -INF , !P6 ;  /* 0xff8000001f1f7808 */ /* 0x000fe40007000000 */
[----:B------:R-:W-:-:S02]  /*da40*/  ISETP.GT.AND P5, PT, R197, R21, PT ;  /* 0x00000015c500720c */ /* 0x000fc40003fa4270 */
[----:B------:R-:W-:Y:S02]  /*da50*/  ISETP.GE.AND P3, PT, R22, R198, PT ;  /* 0x000000c61600720c */ /* 0x000fe40003f66270 */
[----:B------:R-:W-:Y:S02]  /*da60*/  ISETP.GT.AND P6, PT, R0, R22, PT ;  /* 0x000000160000720c */ /* 0x000fe40003fc4270 */
[----:B------:R-:W-:Y:S02]  /*da70*/  FSEL R8, R52, -INF , !P4 ;  /* 0xff80000034087808 */ /* 0x000fe40006000000 */
[----:B------:R-:W-:Y:S02]  /*da80*/  FSEL R27, R27, -INF , !P2 ;  /* 0xff8000001b1b7808 */ /* 0x000fe40005000000 */
[----:B------:R-:W-:Y:S02]  /*da90*/  ISETP.GT.AND P2, PT, R2, R3, PT ;  /* 0x000000030200720c */ /* 0x000fe40003f44270 */
[----:B------:R-:W-:-:S02]  /*daa0*/  FSEL R54, R54, -INF , !P1 ;  /* 0xff80000036367808 */ /* 0x000fc40004800000 */
[----:B------:R-:W-:Y:S02]  /*dab0*/  FSEL R2, R53, -INF , !P5 ;  /* 0xff80000035027808 */ /* 0x000fe40006800000 */
[----:B------:R-:W-:Y:S02]  /*dac0*/  ISETP.GT.AND P1, PT, R0, R21, PT ;  /* 0x000000150000720c */ /* 0x000fe40003f24270 */
[----:B------:R-:W-:Y:S02]  /*dad0*/  FSEL R10, R166, -INF , !P6 ;  /* 0xff800000a60a7808 */ /* 0x000fe40007000000 */
[----:B------:R-:W-:Y:S02]  /*dae0*/  FSEL R53, R8, -INF , !P3 ;  /* 0xff80000008357808 */ /* 0x000fe40005800000 */
[----:B------:R-:W-:Y:S02]  /*daf0*/  ISETP.GE.AND P6, PT, R22, R201, PT ;  /* 0x000000c91600720c */ /* 0x000fe40003fc6270 */
[----:B------:R-:W-:-:S02]  /*db00*/  ISETP.GE.AND P3, PT, R21, R200, PT ;  /* 0x000000c81500720c */ /* 0x000fc40003f66270 */
[----:B------:R-:W-:Y:S02]  /*db10*/  FSEL R35, R35, -INF , !P2 ;  /* 0xff80000023237808 */ /* 0x000fe40005000000 */
[----:B------:R-:W-:Y:S02]  /*db20*/  ISETP.GE.AND P2, PT, R21, R198, PT ;  /* 0x000000c61500720c */ /* 0x000fe40003f46270 */
[----:B------:R-:W-:Y:S02]  /*db30*/  FSEL R9, R167, -INF , !P1 ;  /* 0xff800000a7097808 */ /* 0x000fe40004800000 */
[----:B------:R-:W-:Y:S02]  /*db40*/  ISETP.GT.AND P1, PT, R197, R20, PT ;  /* 0x00000014c500720c */ /* 0x000fe40003f24270 */
[----:B------:R-:W-:Y:S02]  /*db50*/  ISETP.GE.AND P4, PT, R22, R199, PT ;  /* 0x000000c71600720c */ /* 0x000fe40003f86270 */
[----:B------:R-:W-:-:S02]  /*db60*/  FSEL R34, R10, -INF , !P6 ;  /* 0xff8000000a227808 */ /* 0x000fc40007000000 */
[----:B------:R-:W-:Y:S02]  /*db70*/  FSEL R55, R55, -INF , !P3 ;  /* 0xff80000037377808 */ /* 0x000fe40005800000 */
[----:B------:R-:W-:Y:S02]  /*db80*/  ISETP.GE.AND P5, PT, R21, R199, PT ;  /* 0x000000c71500720c */ /* 0x000fe40003fa6270 */
        /* <DEDUP_REMOVED lines=8> */
[----:B------:R-:W-:Y:S02]  /*dc10*/  FSEL R10, R174, -INF , !P6 ;  /* 0xff800000ae0a7808 */ /* 0x000fe40007000000 */
[----:B------:R-:W-:-:S02]  /*dc20*/  FSEL R50, R50, -INF , !P3 ;  /* 0xff80000032327808 */ /* 0x000fc40005800000 */
[----:B------:R-:W-:Y:S02]  /*dc30*/  ISETP.GT.AND P5, PT, R197, R19, PT ;  /* 0x00000013c500720c */ /* 0x000fe40003fa4270 */
        /* <DEDUP_REMOVED lines=12> */
[----:B------:R-:W-:Y:S02]  /*dd00*/  ISETP.GE.AND P2, PT, R18, R200, PT ;  /* 0x000000c81200720c */ /* 0x000fe40003f46270 */
[----:B------:R-:W-:Y:S02]  /*dd10*/  FSEL R48, R10, -INF , !P6 ;  /* 0xff8000000a307808 */ /* 0x000fe40007000000 */
[----:B------:R-:W-:Y:S02]  /*dd20*/  FSEL R49, R2, -INF , !P4 ;  /* 0xff80000002317808 */ /* 0x000fe40006000000 */
[----:B------:R-:W-:Y:S02]  /*dd30*/  FSEL R21, R172, -INF , !P1 ;  /* 0xff800000ac157808 */ /* 0x000fe40004800000 */
[----:B------:R-:W-:-:S02]  /*dd40*/  ISETP.GE.AND P4, PT, R18, R198, PT ;  /* 0x000000c61200720c */ /* 0x000fc40003f86270 */
[----:B------:R-:W-:Y:S02]  /*dd50*/  ISETP.GT.AND P6, PT, R0, R18, PT ;  /* 0x000000120000720c */ /* 0x000fe40003fc4270 */
[----:B------:R-:W-:Y:S02]  /*dd60*/  FSEL R8, R40, -INF , !P3 ;  /* 0xff80000028087808 */ /* 0x000fe40005800000 */
[----:B------:R-:W-:Y:S02]  /*dd70*/  ISETP.GE.AND P1, PT, R19, R201, PT ;  /* 0x000000c91300720c */ /* 0x000fe40003f26270 */
[----:B------:R-:W-:Y:S02]  /*dd80*/  FSEL R19, R173, -INF , !P5 ;  /* 0xff800000ad137808 */ /* 0x000fe40006800000 */
[----:B------:R-:W-:Y:S02]  /*dd90*/  FSEL R158, R42, -INF , !P2 ;  /* 0xff8000002a9e7808 */ /* 0x000fe40005000000 */
[----:B------:R-:W-:-:S02]  /*dda0*/  ISETP.GT.AND P5, PT, R197, R17, PT ;  /* 0x00000011c500720c */ /* 0x000fc40003fa4270 */
[----:B------:R-:W-:Y:S02]  /*ddb0*/  ISETP.GT.AND P2, PT, R0, R17, PT ;  /* 0x000000110000720c */ /* 0x000fe40003f44270 */
[----:B------:R-:W-:Y:S02]  /*ddc0*/  FSEL R10, R162, -INF , !P6 ;  /* 0xff800000a20a7808 */ /* 0x000fe40007000000 */
[----:B------:R-:W-:Y:S02]  /*ddd0*/  FSEL R150, R8, -INF , !P4 ;  /* 0xff80000008967808 */ /* 0x000fe40006000000 */
        /* <DEDUP_REMOVED lines=12> */
[----:B------:R-:W-:Y:S02]  /*dea0*/  ISETP.GE.AND P1, PT, R16, R198, PT ;  /* 0x000000c61000720c */ /* 0x000fe40003f26270 */
[----:B------:R-:W-:Y:S02]  /*deb0*/  FSEL R8, R44, -INF , !P2 ;  /* 0xff8000002c087808 */ /* 0x000fe40005000000 */
[----:B------:R-:W-:-:S02]  /*dec0*/  FSEL R160, R160, -INF , !P3 ;  /* 0xff800000a0a07808 */ /* 0x000fc40005800000 */
[----:B------:R-:W-:Y:S02]  /*ded0*/  ISETP.GE.AND P3, PT, R17, R201, PT ;  /* 0x000000c91100720c */ /* 0x000fe40003f66270 */
[----:B------:R-:W-:Y:S02]  /*dee0*/  FSEL R161, R161, -INF , !P5 ;  /* 0xff800000a1a17808 */ /* 0x000fe40006800000 */
[----:B------:R-:W-:Y:S02]  /*def0*/  FSEL R157, R46, -INF , !P4 ;  /* 0xff8000002e9d7808 */ /* 0x000fe40006000000 */
[-C--:B------:R-:W-:Y:S02]  /*df00*/  ISETP.GT.AND P5, PT, R197, R15.reuse, PT ;  /* 0x0000000fc500720c */ /* 0x080fe40003fa4270 */
[----:B------:R-:W-:Y:S02]  /*df10*/  ISETP.GT.AND P4, PT, R0, R15, PT ;  /* 0x0000000f0000720c */ /* 0x000fe40003f84270 */
[----:B------:R-:W-:-:S02]  /*df20*/  FSEL R149, R8, -INF , !P1 ;  /* 0xff80000008957808 */ /* 0x000fc40004800000 */
[----:B------:R-:W-:Y:S02]  /*df30*/  ISETP.GE.AND P1, PT, R15, R200, PT ;  /* 0x000000c80f00720c */ /* 0x000fe40003f26270 */
[----:B------:R-:W-:Y:S02]  /*df40*/  FSEL R146, R9, -INF , !P3 ;  /* 0xff80000009927808 */ /* 0x000fe40005800000 */
[----:B------:R-:W-:Y:S02]  /*df50*/  FSEL R2, R45, -INF , !P5 ;  /* 0xff8000002d027808 */ /* 0x000fe40006800000 */
[----:B------:R-:W-:Y:S02]  /*df60*/  ISETP.GE.AND P3, PT, R15, R198, PT ;  /* 0x000000c60f00720c */ /* 0x000fe40003f66270 */
[----:B------:R-:W-:Y:S02]  /*df70*/  FSEL R9, R75, -INF , !P4 ;  /* 0xff8000004b097808 */ /* 0x000fe40006000000 */
[----:B------:R-:W-:-:S02]  /*df80*/  ISETP.GT.AND P4, PT, R197, R14, PT ;  /* 0x0000000ec500720c */ /* 0x000fc40003f84270 */
[-C--:B------:R-:W-:Y:S02]  /*df90*/  ISETP.GE.AND P2, PT, R16, R199.reuse, PT ;  /* 0x000000c71000720c */ /* 0x080fe40003f46270 */
[----:B------:R-:W-:Y:S02]  /*dfa0*/  FSEL R156, R47, -INF , !P1 ;  /* 0xff8000002f9c7808 */ /* 0x000fe40004800000 */
[----:B------:R-:W-:Y:S02]  /*dfb0*/  ISETP.GE.AND P5, PT, R15, R199, PT ;  /* 0x000000c70f00720c */ /* 0x000fe40003fa6270 */
        /* <DEDUP_REMOVED lines=8> */
[----:B------:R-:W-:-:S02]  /*e040*/  FSEL R44, R73, -INF , !P5 ;  /* 0xff800000492c7808 */ /* 0x000fc40006800000 */
[----:B------:R-:W-:Y:S02]  /*e050*/  FSEL R173, R26, -INF , !P1 ;  /* 0xff8000001aad7808 */ /* 0x000fe40004800000 */
[-C--:B------:R-:W-:Y:S02]  /*e060*/  ISETP.GT.AND P5, PT, R197, R13.reuse, PT ;  /* 0x0000000dc500720c */ /* 0x080fe40003fa4270 */
        /* <DEDUP_REMOVED lines=9> */
[----:B------:R-:W-:-:S02]  /*e100*/  ISETP.GE.AND P4, PT, R14, R199, PT ;  /* 0x000000c70e00720c */ /* 0x000fc40003f86270 */
[----:B------:R-:W-:Y:S02]  /*e110*/  FSEL R172, R27, -INF , !P3 ;  /* 0xff8000001bac7808 */ /* 0x000fe40005800000 */
[----:B------:R-:W-:Y:S02]  /*e120*/  ISETP.GE.AND P5, PT, R13, R199, PT ;  /* 0x000000c70d00720c */ /* 0x000fe40003fa6270 */
[----:B------:R-:W-:Y:S02]  /*e130*/  ISETP.GE.AND P3, PT, R12, R200, PT ;  /* 0x000000c80c00720c */ /* 0x000fe40003f66270 */
[----:B------:R-:W-:Y:S02]  /*e140*/  FSEL R169, R2, -INF , !P2 ;  /* 0xff80000002a97808 */ /* 0x000fe40005000000 */
[----:B------:R-:W-:Y:S02]  /*e150*/  ISETP.GE.AND P2, PT, R12, R198, PT ;  /* 0x000000c60c00720c */ /* 0x000fe40003f46270 */
[----:B------:R-:W-:-:S02]  /*e160*/  FSEL R8, R36, -INF , !P1 ;  /* 0xff80000024087808 */ /* 0x000fc40004800000 */
[----:B------:R-:W-:Y:S02]  /*e170*/  FSEL R162, R152, -INF , !P4 ;  /* 0xff80000098a27808 */ /* 0x000fe40006000000 */
[----:B------:R-:W-:Y:S02]  /*e180*/  ISETP.GE.AND P4, PT, R13, R201, PT ;  /* 0x000000c90d00720c */ /* 0x000fe40003f86270 */
[----:B------:R-:W-:Y:S02]  /*e190*/  FSEL R163, R153, -INF , !P5 ;  /* 0xff80000099a37808 */ /* 0x000fe40006800000 */
[----:B------:R-:W-:Y:S02]  /*e1a0*/  FSEL R171, R38, -INF , !P3 ;  /* 0xff80000026ab7808 */ /* 0x000fe40005800000 */
[-C--:B------:R-:W-:Y:S02]  /*e1b0*/  ISETP.GT.AND P5, PT, R197, R7.reuse, PT ;  /* 0x00000007c500720c */ /* 0x080fe40003fa4270 */
[----:B------:R-:W-:-:S02]  /*e1c0*/  ISETP.GT.AND P3, PT, R0, R7, PT ;  /* 0x000000070000720c */ /* 0x000fc40003f64270 */
[----:B------:R-:W-:Y:S02]  /*e1d0*/  FSEL R167, R8, -INF , !P2 ;  /* 0xff80000008a77808 */ /* 0x000fe40005000000 */
[----:B------:R-:W-:Y:S02]  /*e1e0*/  ISETP.GE.AND P6, PT, R16, R201, PT ;  /* 0x000000c91000720c */ /* 0x000fe40003fc6270 */
[----:B------:R-:W-:Y:S02]  /*e1f0*/  ISETP.GE.AND P2, PT, R7, R200, PT ;  /* 0x000000c80700720c */ /* 0x000fe40003f46270 */
        /* <DEDUP_REMOVED lines=8> */
[----:B------:R-:W-:-:S02]  /*e280*/  FSEL R170, R39, -INF , !P2 ;  /* 0xff80000027aa7808 */ /* 0x000fc40005000000 */
[----:B------:R-:W-:Y:S02]  /*e290*/  ISETP.GT.AND P6, PT, R0, R14, PT ;  /* 0x0000000e0000720c */ /* 0x000fe40003fc4270 */
[----:B------:R-:W-:Y:S02]  /*e2a0*/  FSEL R153, R68, -INF , !P1 ;  /* 0xff80000044997808 */ /* 0x000fe40004800000 */
[----:B------:R-:W-:Y:S02]  /*e2b0*/  ISETP.GE.AND P2, PT, R6, R200, PT ;  /* 0x000000c80600720c */ /* 0x000fe40003f46270 */
[----:B------:R-:W-:Y:S02]  /*e2c0*/  ISETP.GE.AND P1, PT, R7, R201, PT ;  /* 0x000000c90700720c */ /* 0x000fe40003f26270 */
[----:B------:R-:W-:Y:S02]  /*e2d0*/  FSEL R166, R2, -INF , !P4 ;  /* 0xff80000002a67808 */ /* 0x000fe40006000000 */
[----:B------:R-:W-:-:S02]  /*e2e0*/  FSEL R152, R69, -INF , !P5 ;  /* 0xff80000045987808 */ /* 0x000fc40006800000 */
[----:B------:R-:W-:Y:S02]  /*e2f0*/  FSEL R7, R28, -INF , !P3 ;  /* 0xff8000001c077808 */ /* 0x000fe40005800000 */
[C---:B------:R-:W-:Y:S02]  /*e300*/  ISETP.GE.AND P4, PT, R6.reuse, R198, PT ;  /* 0x000000c60600720c */ /* 0x040fe40003f86270 */
        /* <DEDUP_REMOVED lines=15> */
[----:B------:R-:W-:-:S02]  /*e400*/  FSEL R5, R67, -INF , !P2 ;  /* 0xff80000043057808 */ /* 0x000fc40005000000 */
[----:B------:R-:W-:Y:S02]  /*e410*/  ISETP.GT.AND P6, PT, R0, R12, PT ;  /* 0x0000000c0000720c */ /* 0x000fe40003fc4270 */
        /* <DEDUP_REMOVED lines=8> */
[----:B------:R-:W-:Y:S02]  /*e4a0*/  ISETP.GT.AND P1, PT, R197, R3, PT ;  /* 0x00000003c500720c */ /* 0x000fe40003f24270 */
[----:B------:R-:W-:Y:S02]  /*e4b0*/  ISETP.GT.AND P6, PT, R0, R6, PT ;  /* 0x000000060000720c */ /* 0x000fe40003fc4270 */
[----:B------:R-:W-:-:S02]  /*e4c0*/  FSEL R33, R33, -INF , !P1 ;  /* 0xff80000021217808 */ /* 0x000fc40004800000 */
[----:B------:R-:W-:Y:S02]  /*e4d0*/  FSEL R8, R66, -INF , !P6 ;  /* 0xff80000042087808 */ /* 0x000fe40007000000 */
[----:B------:R-:W-:Y:S02]  /*e4e0*/  ISETP.GT.U32.AND P1, PT, R208, R252, PT ;  /* 0x000000fcd000720c */ /* 0x000fe40003f24070 */
[----:B------:R-:W-:Y:S02]  /*e4f0*/  ISETP.GE.AND P6, PT, R6, R201, PT ;  /* 0x000000c90600720c */ /* 0x000fe40003fc6270 */
[----:B------:R-:W-:Y:S02]  /*e500*/  FSEL R181, R5, -INF , !P4 ;  /* 0xff80000005b57808 */ /* 0x000fe40006000000 */
[----:B------:R-:W-:Y:S02]  /*e510*/  ISETP.GT.AND P4, PT, R0, R4, PT ;  /* 0x000000040000720c */ /* 0x000fe40003f84270 */
[----:B------:R-:W-:-:S02]  /*e520*/  FSEL R180, R8, -INF , !P6 ;  /* 0xff80000008b47808 */ /* 0x000fc40007000000 */
[----:B------:R-:W-:Y:S02]  /*e530*/  FSEL R214, R31, -INF , !P5 ;  /* 0xff8000001fd67808 */ /* 0x000fe40006800000 */
[----:B------:R-:W-:Y:S02]  /*e540*/  FSEL R176, R65, -INF , !P3 ;  /* 0xff80000041b07808 */ /* 0x000fe40005800000 */
[----:B------:R-:W-:Y:S02]  /*e550*/  ISETP.GT.AND P2, PT, R0, R3, PT ;  /* 0x000000030000720c */ /* 0x000fe40003f44270 */
[C---:B------:R-:W-:Y:S02]  /*e560*/  ISETP.GE.AND P6, PT, R4.reuse, R200, PT ;  /* 0x000000c80400720c */ /* 0x040fe40003fc6270 */
[C---:B------:R-:W-:Y:S02]  /*e570*/  ISETP.GE.AND P5, PT, R4.reuse, R199, PT ;  /* 0x000000c70400720c */ /* 0x040fe40003fa6270 */
[----:B------:R-:W-:-:S02]  /*e580*/  ISETP.GE.AND P3, PT, R4, R201, PT ;  /* 0x000000c90400720c */ /* 0x000fc40003f66270 */
        /* <DEDUP_REMOVED lines=9> */
[----:B------:R-:W-:Y:S02]  /*e620*/  FSEL R182, R33, -INF , !P6 ;  /* 0xff80000021b67808 */ /* 0x000fe40007000000 */
[----:B------:R-:W-:Y:S02]  /*e630*/  FSEL R212, R35, -INF , !P5 ;  /* 0xff80000023d47808 */ /* 0x000fe40006800000 */
[----:B------:R-:W-:-:S02]  /*e640*/  FSEL R174, R61, -INF , !P4 ;  /* 0xff8000003dae7808 */ /* 0x000fc40006000000 */
[----:B------:R-:W-:Y:S01]  /*e650*/  FSEL R178, R0, -INF , !P3 ;  /* 0xff80000000b27808 */ /* 0x000fe20005800000 */
[----:B------:R-:W-:Y:S06]  /*e660*/  @!P1 BRA `(.L_x_1494) ;  /* 0x0000000000e89947 */ /* 0x000fec0003800000 */
        /* <DEDUP_REMOVED lines=56> */
.L_x_1496:
[----:B------:R-:W-:Y:S05]  /*e9f0*/  BSYNC.RECONVERGENT B0 ;  /* 0x0000000000007941 */ /* 0x000fea0003800200 */
.L_x_1495:
[----:B------:R-:W0:Y:S02]  /*ea00*/  LDGDEPBAR ;  /* 0x00000000000079af */ /* 0x000e240000000000 */
.L_x_1494:
[----:B------:R-:W3:Y:S04]  /*ea10*/  LDL.64 R60, [R1+0x40] ;  /* 0x00004000013c7983 */ /* 0x000ee80000100a00 */
[----:B------:R-:W4:Y:S04]  /*ea20*/  LDL.64 R220, [R1+0x28] ;  /* 0x0000280001dc7983 */ /* 0x000f280000100a00 */
[----:B------:R-:W5:Y:S04]  /*ea30*/  LDL.64 R216, [R1+0x20] ;  /* 0x0000200001d87983 */ /* 0x000f680000100a00 */
[----:B------:R-:W5:Y:S04]  /*ea40*/  LDL.64 R62, [R1+0x48] ;  /* 0x00004800013e7983 */ /* 0x000f680000100a00 */
[----:B------:R-:W5:Y:S01]  /*ea50*/  LDL.64 R218, [R1+0x50] ;  /* 0x0000500001da7983 */ /* 0x000f620000100a00 */
[----:B------:R-:W-:-:S02]  /*ea60*/  FMNMX3.FTZ R3, R203, R53, R52, !PT ;  /* 0x00000035cb037276 */ /* 0x000fc40007810034 */
[----:B------:R-:W-:Y:S02]  /*ea70*/  FMNMX3.FTZ R2, R202, R54, R55, !PT ;  /* 0x00000036ca027276 */ /* 0x000fe40007810037 */
[----:B------:R-:W-:Y:S02]  /*ea80*/  FMNMX3.FTZ R72, R3, R20, R49, !PT ;  /* 0x0000001403487276 */ /* 0x000fe40007810031 */
[----:B------:R-:W-:Y:S02]  /*ea90*/  FMNMX3.FTZ R0, R207, R23, R56, !PT ;  /* 0x00000017cf007276 */ /* 0x000fe40007810038 */
[----:B-12---:R-:W-:Y:S02]  /*eaa0*/  FMNMX3.FTZ R4, R204, R34, R22, !PT ;  /* 0x00000022cc047276 */ /* 0x006fe40007810016 */
        /* <DEDUP_REMOVED lines=21> */
[----:B------:R-:W-:Y:S01]  /*ec00*/  FMNMX3.FTZ R3, R3, R171, R170, !PT ;  /* 0x000000ab03037276 */ /* 0x000fe200078100aa */
[----:B------:R-:W1:Y:S01]  /*ec10*/  SHFL.BFLY PT, R8, R72, 0x2, 0x1f ;  /* 0x0c401f0048087f89 */ /* 0x000e6200000e0000 */
[----:B------:R-:W-:Y:S01]  /*ec20*/  FMNMX3.FTZ R70, R2, R177, R176, !PT ;  /* 0x000000b102467276 */ /* 0x000fe200078100b0 */
[----:B------:R-:W-:Y:S01]  /*ec30*/  IMAD.SHL.U32 R2, R208, 0x2, RZ ;  /* 0x00000002d0027824 */ /* 0x000fe200078e00ff */
[----:B------:R-:W-:Y:S02]  /*ec40*/  FMNMX3.FTZ R69, R0, R179, R178, !PT ;  /* 0x000000b300457276 */ /* 0x000fe400078100b2 */
[----:B------:R-:W-:Y:S02]  /*ec50*/  FMNMX3.FTZ R3, R3, R215, R214, !PT ;  /* 0x000000d703037276 */ /* 0x000fe400078100d6 */
[----:B------:R-:W-:Y:S01]  /*ec60*/  FMNMX3.FTZ R70, R70, R175, R174, !PT ;  /* 0x000000af46467276 */ /* 0x000fe200078100ae */
[----:B------:R-:W2:Y:S01]  /*ec70*/  SHFL.BFLY PT, R13, R69, 0x2, 0x1f ;  /* 0x0c401f00450d7f89 */ /* 0x000ea200000e0000 */
[----:B------:R-:W-:-:S03]  /*ec80*/  FMNMX3.FTZ R71, R3, R213, R212, !PT ;  /* 0x000000d503477276 */ /* 0x000fc600078100d4 */
[----:B------:R-:W2:Y:S04]  /*ec90*/  SHFL.BFLY PT, R11, R70, 0x2, 0x1f ;  /* 0x0c401f00460b7f89 */ /* 0x000ea800000e0000 */
[----:B------:R-:W2:Y:S01]  /*eca0*/  SHFL.BFLY PT, R10, R71, 0x2, 0x1f ;  /* 0x0c401f00470a7f89 */ /* 0x000ea200000e0000 */
[----:B------:R-:W-:Y:S02]  /*ecb0*/  UIADD3 UR4, UPT, UPT, UR21, 0x76cf5d0a, URZ ;  /* 0x76cf5d0a15047890 */ /* 0x000fe4000fffe0ff */
[----:B------:R-:W-:Y:S01]  /*ecc0*/  UIADD3 UR14, UPT, UPT, UR21, 0x32370b8f, URZ ;  /* 0x32370b8f150e7890 */ /* 0x000fe2000fffe0ff */
[----:B-1----:R-:W-:Y:S02]  /*ecd0*/  FMNMX.FTZ R72, R72, R8, !PT ;  /* 0x0000000848487209 */ /* 0x002fe40007810000 */
[----:B--2---:R-:W-:-:S02]  /*ece0*/  FMNMX.FTZ R69, R69, R13, !PT ;  /* 0x0000000d45457209 */ /* 0x004fc40007810000 */
[----:B------:R-:W-:Y:S02]  /*ecf0*/  FMNMX.FTZ R70, R70, R11, !PT ;  /* 0x0000000b46467209 */ /* 0x000fe40007810000 */
[----:B------:R-:W-:Y:S02]  /*ed00*/  FMNMX.FTZ R71, R71, R10, !PT ;  /* 0x0000000a47477209 */ /* 0x000fe40007810000 */
[----:B------:R-:W1:Y:S02]  /*ed10*/  SHFL.BFLY PT, R10, R69, 0x1, 0x1f ;  /* 0x0c201f00450a7f89 */ /* 0x000e6400000e0000 */
[----:B-1----:R-:W-:-:S04]  /*ed20*/  FMNMX.FTZ R69, R69, R10, !PT ;  /* 0x0000000a45457209 */ /* 0x002fc80007810000 */
[----:B------:R-:W-:Y:S02]  /*ed30*/  FSETP.NEU.FTZ.AND P0, PT, R69, -INF , PT ;  /* 0xff8000004500780b */ /* 0x000fe40003f1d000 */
[----:B---3--:R-:W-:-:S05]  /*ed40*/  LOP3.LUT R2, R2, UR21, R61, 0x96, !PT ;  /* 0x0000001502027c12 */ /* 0x008fca000f8e963d */
[----:B------:R-:W-:-:S05]  /*ed50*/  IMAD.WIDE.U32 R2, R2, -0x326172a9, RZ ;  /* 0xcd9e8d5702027825 */ /* 0x000fca00078e00ff */
[----:B------:R-:W-:Y:S02]  /*ed60*/  LOP3.LUT R4, R248, UR15, R3, 0x96, !PT ;  /* 0x0000000ff8047c12 */ /* 0x000fe4000f8e9603 */
[----:B----4-:R-:W-:Y:S02]  /*ed70*/  LOP3.LUT R6, R2, UR11, R221, 0x96, !PT ;  /* 0x0000000b02067c12 */ /* 0x010fe4000f8e96dd */
[----:B------:R-:W-:Y:S01]  /*ed80*/  LOP3.LUT R0, R250, UR15, R3, 0x96, !PT ;  /* 0x0000000ffa007c12 */ /* 0x000fe2000f8e9603 */
[----:B------:R-:W-:Y:S01]  /*ed90*/  IMAD.WIDE.U32 R4, R4, -0x2daee0ad, RZ ;  /* 0xd2511f5304047825 */ /* 0x000fe200078e00ff */
[----:B-----5:R-:W-:-:S03]  /*eda0*/  LOP3.LUT R2, R2, UR11, R217, 0x96, !PT ;  /* 0x0000000b02027c12 */ /* 0x020fc6000f8e96d9 */
[----:B------:R-:W-:Y:S01]  /*edb0*/  IMAD.WIDE.U32 R6, R6, -0x2daee0ad, RZ ;  /* 0xd2511f5306067825 */ /* 0x000fe200078e00ff */
[----:B------:R-:W-:-:S03]  /*edc0*/  LOP3.LUT R12, R62, UR4, R5, 0x96, !PT ;  /* 0x000000043e0c7c12 */ /* 0x000fc6000f8e9605 */
[----:B------:R-:W-:Y:S01]  /*edd0*/  IMAD.WIDE.U32 R8, R0, -0x2daee0ad, RZ ;  /* 0xd2511f5300087825 */ /* 0x000fe200078e00ff */
[----:B------:R-:W-:-:S03]  /*ede0*/  LOP3.LUT R5, R4, UR14, R7, 0x96, !PT ;  /* 0x0000000e04057c12 */ /* 0x000fc6000f8e9607 */
[----:B------:R-:W-:Y:S01]  /*edf0*/  IMAD.WIDE.U32 R2, R2, -0x2daee0ad, RZ ;  /* 0xd2511f5302027825 */ /* 0x000fe200078e00ff */
[----:B------:R-:W-:-:S03]  /*ee00*/  LOP3.LUT R4, R218, UR4, R9, 0x96, !PT ;  /* 0x00000004da047c12 */ /* 0x000fc6000f8e9609 */
[----:B------:R-:W-:Y:S01]  /*ee10*/  IMAD.WIDE.U32 R12, R12, -0x326172a9, RZ ;  /* 0xcd9e8d570c0c7825 */ /* 0x000fe200078e00ff */
[----:B------:R-:W-:-:S03]  /*ee20*/  LOP3.LUT R0, R8, UR14, R3, 0x96, !PT ;  /* 0x0000000e08007c12 */ /* 0x000fc6000f8e9603 */
[----:B------:R-:W-:Y:S01]  /*ee30*/  IMAD.WIDE.U32 R30, R5, -0x326172a9, RZ ;  /* 0xcd9e8d57051e7825 */ /* 0x000fe200078e00ff */
[----:B------:R-:W1:Y:S01]  /*ee40*/  SHFL.BFLY PT, R7, R72, 0x1, 0x1f ;  /* 0x0c201f0048077f89 */ /* 0x000e6200000e0000 */
[----:B------:R-:W-:Y:S02]  /*ee50*/  LOP3.LUT R3, R220, UR9, R13, 0x96, !PT ;  /* 0x00000009dc037c12 */ /* 0x000fe4000f8e960d */
[----:B------:R-:W-:-:S04]  /*ee60*/  IMAD.WIDE.U32 R4, R4, -0x326172a9, RZ ;  /* 0xcd9e8d5704047825 */ /* 0x000fc800078e00ff */
[----:B------:R-:W-:Y:S01]  /*ee70*/  IMAD.WIDE.U32 R42, R0, -0x326172a9, RZ ;  /* 0xcd9e8d57002a7825 */ /* 0x000fe200078e00ff */
[----:B------:R-:W-:Y:S01]  /*ee80*/  LOP3.LUT R0, R12, UR8, R31, 0x96, !PT ;  /* 0x000000080c007c12 */ /* 0x000fe2000f8e961f */
[----:B------:R-:W2:Y:S01]  /*ee90*/  SHFL.BFLY PT, R9, R71, 0x1, 0x1f ;  /* 0x0c201f0047097f89 */ /* 0x000ea200000e0000 */
[----:B------:R-:W-:Y:S01]  /*eea0*/  LOP3.LUT R5, R216, UR9, R5, 0x96, !PT ;  /* 0x00000009d8057c12 */ /* 0x000fe2000f8e9605 */
[----:B------:R-:W-:Y:S02]  /*eeb0*/  IMAD.WIDE.U32 R12, R3, -0x2daee0ad, RZ ;  /* 0xd2511f53030c7825 */ /* 0x000fe400078e00ff */
[----:B------:R-:W3:Y:S02]  /*eec0*/  SHFL.BFLY PT, R8, R70, 0x1, 0x1f ;  /* 0x0c201f0046087f89 */ /* 0x000ee400000e0000 */
[----:B------:R-:W-:Y:S01]  /*eed0*/  IMAD.WIDE.U32 R58, R0, -0x2daee0ad, RZ ;  /* 0xd2511f53003a7825 */ /* 0x000fe200078e00ff */
[----:B------:R-:W-:Y:S02]  /*eee0*/  LOP3.LUT R4, R4, UR8, R43, 0x96, !PT ;  /* 0x0000000804047c12 */ /* 0x000fe4000f8e962b */
[----:B------:R-:W-:Y:S01]  /*eef0*/  LOP3.LUT R6, R6, UR24, R13, 0x96, !PT ;  /* 0x0000001806067c12 */ /* 0x000fe2000f8e960d */
[----:B------:R-:W-:Y:S01]  /*ef00*/  IMAD.WIDE.U32 R14, R5, -0x2daee0ad, RZ ;  /* 0xd2511f53050e7825 */ /* 0x000fe200078e00ff */
[----:B------:R-:W-:-:S03]  /*ef10*/  LOP3.LUT R3, R12, UR23, R59, 0x96, !PT ;  /* 0x000000170c037c12 */ /* 0x000fc6000f8e963b */
[----:B------:R-:W-:Y:S01]  /*ef20*/  IMAD.WIDE.U32 R144, R4, -0x2daee0ad, RZ ;  /* 0xd2511f5304907825 */ /* 0x000fe200078e00ff */
[----:B------:R-:W-:-:S03]  /*ef30*/  LOP3.LUT R0, R2, UR24, R15, 0x96, !PT ;  /* 0x0000001802007c12 */ /* 0x000fc6000f8e960f */
[----:B------:R-:W-:-:S04]  /*ef40*/  IMAD.WIDE.U32 R28, R6, -0x326172a9, RZ ;  /* 0xcd9e8d57061c7825 */ /* 0x000fc800078e00ff */
[----:B------:R-:W-:Y:S01]  /*ef50*/  IMAD.WIDE.U32 R2, R3, -0x326172a9, RZ ;  /* 0xcd9e8d5703027825 */ /* 0x000fe200078e00ff */
[----:B------:R-:W-:-:S03]  /*ef60*/  LOP3.LUT R4, R14, UR23, R145, 0x96, !PT ;  /* 0x000000170e047c12 */ /* 0x000fc6000f8e9691 */
[----:B------:R-:W-:Y:S01]  /*ef70*/  IMAD.WIDE.U32 R40, R0, -0x326172a9, RZ ;  /* 0xcd9e8d5700287825 */ /* 0x000fe200078e00ff */
[----:B------:R-:W-:-:S03]  /*ef80*/  LOP3.LUT R0, R28, UR6, R3, 0x96, !PT ;  /* 0x000000061c007c12 */ /* 0x000fc6000f8e9603 */
[----:B------:R-:W-:Y:S01]  /*ef90*/  IMAD.MOV.U32 R3, RZ, RZ, R2 ;  /* 0x000000ffff037224 */ /* 0x000fe200078e0002 */
[----:B-1----:R-:W-:Y:S01]  /*efa0*/  FMNMX.FTZ R72, R72, R7, !PT ;  /* 0x0000000748487209 */ /* 0x002fe20007810000 */
[----:B------:R-:W-:Y:S01]  /*efb0*/  IMAD.WIDE.U32 R4, R4, -0x326172a9, RZ ;  /* 0xcd9e8d5704047825 */ /* 0x000fe200078e00ff */
[----:B------:R-:W-:Y:S02]  /*efc0*/  PRMT R24, R2, 0x7771, RZ ;  /* 0x0000777102187816 */ /* 0x000fe400000000ff */
[----:B------:R-:W-:Y:S01]  /*efd0*/  LOP3.LUT R3, R3, 0xff, RZ, 0xc0, !PT ;  /* 0x000000ff03037812 */ /* 0x000fe200078ec0ff */
[----:B------:R-:W-:Y:S01]  /*efe0*/  IMAD.MOV.U32 R7, RZ, RZ, R4 ;  /* 0x000000ffff077224 */ /* 0x000fe200078e0004 */
[----:B------:R-:W-:Y:S02]  /*eff0*/  FSETP.NEU.FTZ.AND P4, PT, R72, -INF , PT ;  /* 0xff8000004800780b */ /* 0x000fe40003f9d000 */
[----:B--2---:R-:W-:Y:S02]  /*f000*/  FMNMX.FTZ R71, R71, R9, !PT ;  /* 0x0000000947477209 */ /* 0x004fe40007810000 */
[----:B---3--:R-:W-:-:S02]  /*f010*/  FMNMX.FTZ R70, R70, R8, !PT ;  /* 0x0000000846467209 */ /* 0x008fc40007810000 */
[C---:B------:R-:W-:Y:S02]  /*f020*/  PRMT R9, R2.reuse, 0x7773, RZ ;  /* 0x0000777302097816 */ /* 0x040fe400000000ff */
[----:B------:R-:W-:Y:S02]  /*f030*/  PRMT R6, R2, 0x7772, RZ ;  /* 0x0000777202067816 */ /* 0x000fe400000000ff */
[----:B------:R-:W-:Y:S02]  /*f040*/  PRMT R24, R3, 0x5410, R24 ;  /* 0x0000541003187816 */ /* 0x000fe40000000018 */
[----:B------:R-:W-:Y:S02]  /*f050*/  LOP3.LUT R2, R40, UR6, R5, 0x96, !PT ;  /* 0x0000000628027c12 */ /* 0x000fe4000f8e9605 */
[C---:B------:R-:W-:Y:S01]  /*f060*/  FSEL R3, R72.reuse, RZ, P4 ;  /* 0x000000ff48037208 */ /* 0x040fe20002000000 */
[----:B------:R-:W-:Y:S01]  /*f070*/  FMUL.FTZ R15, R72, UR17 ;  /* 0x00000011480f7c20 */ /* 0x000fe20008410000 */
[----:B------:R-:W-:-:S02]  /*f080*/  PRMT R10, R4, 0x7771, RZ ;  /* 0x00007771040a7816 */ /* 0x000fc400000000ff */
[C---:B------:R-:W-:Y:S02]  /*f090*/  PRMT R8, R4.reuse, 0x7773, RZ ;  /* 0x0000777304087816 */ /* 0x040fe400000000ff */
[----:B------:R-:W-:Y:S02]  /*f0a0*/  PRMT R5, R4, 0x7772, RZ ;  /* 0x0000777204057816 */ /* 0x000fe400000000ff */
[----:B------:R-:W-:Y:S02]  /*f0b0*/  LOP3.LUT R4, R7, 0xff, RZ, 0xc0, !PT ;  /* 0x000000ff07047812 */ /* 0x000fe400078ec0ff */
[C---:B------:R-:W-:Y:S01]  /*f0c0*/  FSETP.NEU.FTZ.AND P2, PT, R70.reuse, -INF , PT ;  /* 0xff8000004600780b */ /* 0x040fe20003f5d000 */
[----:B------:R-:W-:Y:S01]  /*f0d0*/  FMUL.FTZ R13, R70, UR17 ;  /* 0x00000011460d7c20 */ /* 0x000fe20008410000 */
[----:B------:R-:W-:Y:S01]  /*f0e0*/  FSETP.NEU.FTZ.AND P3, PT, R71, -INF , PT ;  /* 0xff8000004700780b */ /* 0x000fe20003f7d000 */
[----:B------:R-:W-:Y:S01]  /*f0f0*/  FADD.FTZ R36, R203, -R3 ;  /* 0x80000003cb247221 */ /* 0x000fe20000010000 */
[----:B------:R-:W-:-:S02]  /*f100*/  PRMT R38, R5, 0x5410, R8 ;  /* 0x0000541005267816 */ /* 0x000fc40000000008 */
[----:B------:R-:W-:Y:S02]  /*f110*/  PRMT R28, R4, 0x5410, R10 ;  /* 0x00005410041c7816 */ /* 0x000fe4000000000a */
[----:B------:R-:W-:Y:S02]  /*f120*/  FSEL R3, R70, RZ, P2 ;  /* 0x000000ff46037208 */ /* 0x000fe40001000000 */
[----:B------:R-:W-:Y:S02]  /*f130*/  FSEL R4, R71, RZ, P3 ;  /* 0x000000ff47047208 */ /* 0x000fe40001800000 */
[----:B------:R-:W-:Y:S02]  /*f140*/  FSEL R5, R69, RZ, P0 ;  /* 0x000000ff45057208 */ /* 0x000fe40000000000 */
[----:B------:R-:W-:Y:S02]  /*f150*/  FSEL R15, R15, RZ, P4 ;  /* 0x000000ff0f0f7208 */ /* 0x000fe40002000000 */
[----:B------:R-:W-:Y:S01]  /*f160*/  FSEL R13, R13, RZ, P2 ;  /* 0x000000ff0d0d7208 */ /* 0x000fe20001000000 */
[----:B------:R-:W-:Y:S01]  /*f170*/  FADD.FTZ R11, R207, -R3 ;  /* 0x80000003cf0b7221 */ /* 0x000fe20000010000 */
[----:B------:R-:W-:Y:S01]  /*f180*/  PRMT R16, R6, 0x5410, R9 ;  /* 0x0000541006107816 */ /* 0x000fe20000000009 */
[----:B------:R-:W-:Y:S01]  /*f190*/  FADD.FTZ R37, R202, -R4 ;  /* 0x80000004ca257221 */ /* 0x000fe20000010000 */
[----:B------:R-:W-:Y:S01]  /*f1a0*/  FADD.FTZ R14, R204, -R5 ;  /* 0x80000005cc0e7221 */ /* 0x000fe20000010000 */
[----:B------:R-:W-:Y:S01]  /*f1b0*/  FFMA.FTZ R3, R20, UR17, -R15 ;  /* 0x0000001114037c23 */ /* 0x000fe2000801080f */
[----:B------:R-:W-:-:S02]  /*f1c0*/  LOP3.LUT R4, R0, 0xffff, RZ, 0xc0, !PT ;  /* 0x0000ffff00047812 */ /* 0x000fc400078ec0ff */
[C---:B------:R-:W-:Y:S02]  /*f1d0*/  LOP3.LUT R9, R0.reuse, 0xff, RZ, 0xc0, !PT ;  /* 0x000000ff00097812 */ /* 0x040fe400078ec0ff */
[----:B------:R-:W-:Y:S02]  /*f1e0*/  PRMT R5, R0, 0x7632, R5 ;  /* 0x0000763200057816 */ /* 0x000fe40000000005 */
[----:B------:R-:W-:Y:S01]  /*f1f0*/  SHF.R.U32.HI R10, RZ, 0x18, R0 ;  /* 0x00000018ff0a7819 */ /* 0x000fe20000011600 */
[----:B------:R-:W-:Y:S01]  /*f200*/  FFMA.FTZ R0, R23, UR17, -R13 ;  /* 0x0000001117007c23 */ /* 0x000fe2000801080d */
[----:B------:R1:W-:Y:S01]  /*f210*/  MUFU.EX2 R238, R3 ;  /* 0x0000000300ee7308 */ /* 0x0003e20000000800 */
[----:B------:R-:W-:Y:S01]  /*f220*/  FMUL.FTZ R12, R69, UR17 ;  /* 0x00000011450c7c20 */ /* 0x000fe20008410000 */
[C---:B------:R-:W-:Y:S02]  /*f230*/  LOP3.LUT R7, R2.reuse, 0xffff, RZ, 0xc0, !PT ;  /* 0x0000ffff02077812 */ /* 0x040fe400078ec0ff */
[----:B------:R2:W-:Y:S01]  /*f240*/  MUFU.EX2 R235, R0 ;  /* 0x0000000000eb7308 */ /* 0x0005e20000000800 */
[----:B------:R-:W-:-:S02]  /*f250*/  LOP3.LUT R8, R2, 0xff, RZ, 0xc0, !PT ;  /* 0x000000ff02087812 */ /* 0x000fc400078ec0ff */
[----:B------:R-:W-:Y:S01]  /*f260*/  FSEL R12, R12, RZ, P0 ;  /* 0x000000ff0c0c7208 */ /* 0x000fe20000000000 */
[--C-:B-1----:R-:W-:Y:S01]  /*f270*/  FFMA.FTZ R3, R56, UR17, -R13.reuse ;  /* 0x0000001138037c23 */ /* 0x102fe2000801080d */
[----:B--2---:R-:W-:-:S03]  /*f280*/  FFMA.FTZ R0, R21, UR17, -R13 ;  /* 0x0000001115007c23 */ /* 0x004fc6000801080d */
[----:B------:R1:W2:Y:S04]  /*f290*/  MUFU.EX2 R237, R3 ;  /* 0x0000000300ed7308 */ /* 0x0002a80000000800 */
[----:B------:R3:W-:Y:S01]  /*f2a0*/  MUFU.EX2 R236, R0 ;  /* 0x0000000000ec7308 */ /* 0x0007e20000000800 */
[----:B------:R-:W-:Y:S01]  /*f2b0*/  FFMA.FTZ R6, R19, UR17, -R13 ;  /* 0x0000001113067c23 */ /* 0x000fe2000801080d */
[----:B------:R-:W-:Y:S02]  /*f2c0*/  LOP3.LUT R5, R5, 0xff, RZ, 0xc0, !PT ;  /* 0x000000ff05057812 */ /* 0x000fe400078ec0ff */
[----:B-1----:R-:W-:Y:S02]  /*f2d0*/  SHF.R.U32.HI R3, RZ, 0x8, R4 ;  /* 0x00000008ff037819 */ /* 0x002fe40000011604 */
[----:B---3--:R-:W-:-:S02]  /*f2e0*/  SHF.R.U32.HI R0, RZ, 0x8, R7 ;  /* 0x00000008ff007819 */ /* 0x008fc40000011607 */
[----:B------:R-:W-:Y:S01]  /*f2f0*/  PRMT R7, R9, 0x5410, R3 ;  /* 0x0000541009077816 */ /* 0x000fe20000000003 */
[----:B------:R-:W-:Y:S01]  /*f300*/  FFMA.FTZ R3, R22, UR17, -R12 ;  /* 0x0000001116037c23 */ /* 0x000fe2000801080c */
[----:B------:R-:W-:Y:S01]  /*f310*/  PRMT R31, R8, 0x5410, R0 ;  /* 0x00005410081f7816 */ /* 0x000fe20000000000 */
[----:B------:R-:W-:Y:S01]  /*f320*/  FFMA.FTZ R4, R34, UR17, -R12 ;  /* 0x0000001122047c23 */ /* 0x000fe2000801080c */
[----:B------:R-:W-:Y:S01]  /*f330*/  PRMT R0, R2, 0x7632, R0 ;  /* 0x0000763202007816 */ /* 0x000fe20000000000 */
[----:B------:R1:W-:Y:S01]  /*f340*/  MUFU.EX2 R232, R3 ;  /* 0x0000000300e87308 */ /* 0x0003e20000000800 */
[----:B------:R-:W-:Y:S01]  /*f350*/  PRMT R10, R5, 0x5410, R10 ;  /* 0x00005410050a7816 */ /* 0x000fe2000000000a */
[----:B------:R-:W-:Y:S01]  /*f360*/  FMUL.FTZ R14, R14, UR17 ;  /* 0x000000110e0e7c20 */ /* 0x000fe20008410000 */
[----:B------:R-:W3:Y:S01]  /*f370*/  LDSM.16.MT88.4 R20, [R184+0x6000] ;  /* 0x00600000b814783b */ /* 0x000ee20000004200 */
[----:B------:R4:W-:Y:S01]  /*f380*/  MUFU.EX2 R234, R6 ;  /* 0x0000000600ea7308 */ /* 0x0009e20000000800 */
[----:B------:R-:W-:-:S02]  /*f390*/  FFMA.FTZ R5, R48, UR17, -R12 ;  /* 0x0000001130057c23 */ /* 0x000fc4000801080c */
[----:B------:R-:W-:Y:S01]  /*f3a0*/  LDSM.16.MT88.4 R32, [R188+0x6000] ;  /* 0x00600000bc20783b */ /* 0x000fe20000004200 */
[----:B------:R5:W3:Y:S01]  /*f3b0*/  MUFU.EX2 R230, R4 ;  /* 0x0000000400e67308 */ /* 0x000ae20000000800 */
[----:B-1----:R-:W-:Y:S02]  /*f3c0*/  LOP3.LUT R3, R0, 0xff, RZ, 0xc0, !PT ;  /* 0x000000ff00037812 */ /* 0x002fe400078ec0ff */
[----:B------:R-:W-:Y:S02]  /*f3d0*/  HSET2.LE.AND R0, R7, R196, PT ;  /* 0x000000c407007233 */ /* 0x000fe40003803000 */
[----:B----4-:R-:W-:Y:S02]  /*f3e0*/  SHF.R.U32.HI R6, RZ, 0x18, R2 ;  /* 0x00000018ff067819 */ /* 0x010fe40000011602 */
[----:B--2---:R-:W-:Y:S01]  /*f3f0*/  F2FP.F16.F32.PACK_AB R2, R237, R235 ;  /* 0x000000ebed02723e */ /* 0x004fe200000000ff */
[----:B-----5:R-:W-:Y:S01]  /*f400*/  FFMA.FTZ R4, R18, UR17, -R12 ;  /* 0x0000001112047c23 */ /* 0x020fe2000801080c */
[----:B------:R1:W-:Y:S04]  /*f410*/  MUFU.EX2 R231, R5 ;  /* 0x0000000500e77308 */ /* 0x0003e80000000800 */
[----:B------:R2:W-:Y:S01]  /*f420*/  MUFU.EX2 R233, R4 ;  /* 0x0000000400e97308 */ /* 0x0005e20000000800 */
[----:B-1----:R-:W-:Y:S01]  /*f430*/  FFMA.FTZ R5, R49, UR17, -R15 ;  /* 0x0000001131057c23 */ /* 0x002fe2000801080f */
[----:B--2---:R-:W-:-:S02]  /*f440*/  LOP3.LUT R4, R2, R0, RZ, 0xc0, !PT ;  /* 0x0000000002047212 */ /* 0x004fc400078ec0ff */
[----:B------:R-:W-:Y:S01]  /*f450*/  LOP3.LUT R0, R16, 0xff00ff, RZ, 0xc0, !PT ;  /* 0x00ff00ff10007812 */ /* 0x000fe200078ec0ff */
[----:B------:R1:W2:Y:S01]  /*f460*/  MUFU.EX2 R229, R5 ;  /* 0x0000000500e57308 */ /* 0x0002a20000000800 */
[----:B---3--:R-:W-:Y:S01]  /*f470*/  F2FP.F16.F32.PACK_AB R2, R232, R230 ;  /* 0x000000e6e802723e */ /* 0x008fe200000000ff */
[----:B------:R-:W3:Y:S02]  /*f480*/  LDSM.16.MT88.4 R16, [R189+0x6000] ;  /* 0x00600000bd10783b */ /* 0x000ee40000004200 */
[--C-:B------:R-:W-:Y:S02]  /*f490*/  HSET2.LE.AND R7, R0, R196.reuse, PT ;  /* 0x000000c400077233 */ /* 0x100fe40003803000 */
[----:B------:R-:W-:Y:S01]  /*f4a0*/  HSET2.LE.AND R0, R10, R196, PT ;  /* 0x000000c40a007233 */ /* 0x000fe20003803000 */
[----:B------:R4:W-:Y:S04]  /*f4b0*/  MUFU.EX2 R68, R14 ;  /* 0x0000000e00447308 */ /* 0x0009e80000000800 */
[----:B-1----:R-:W-:Y:S01]  /*f4c0*/  LOP3.LUT R5, R2, R0, RZ, 0xc0, !PT ;  /* 0x0000000002057212 */ /* 0x002fe200078ec0ff */
[----:B------:R-:W-:Y:S01]  /*f4d0*/  FMUL.FTZ R0, R71, UR17 ;  /* 0x0000001147007c20 */ /* 0x000fe20008410000 */
[----:B------:R-:W-:-:S04]  /*f4e0*/  FFMA.FTZ R2, R53, UR17, -R15 ;  /* 0x0000001135027c23 */ /* 0x000fc8000801080f */
[----:B------:R2:W-:Y:S01]  /*f4f0*/  MUFU.EX2 R228, R2 ;  /* 0x0000000200e47308 */ /* 0x0005e20000000800 */
[----:B----4-:R-:W-:Y:S02]  /*f500*/  FSEL R14, R0, RZ, P3 ;  /* 0x000000ff000e7208 */ /* 0x010fe40001800000 */
[----:B------:R-:W-:Y:S02]  /*f510*/  HSET2.LE.AND R0, R28, R196, PT ;  /* 0x000000c41c007233 */ /* 0x000fe40003803000 */
[----:B------:R-:W-:Y:S02]  /*f520*/  PRMT R9, R3, 0x5410, R6 ;  /* 0x0000541003097816 */ /* 0x000fe40000000006 */
[----:B--2---:R-:W-:-:S04]  /*f530*/  F2FP.F16.F32.PACK_AB R2, R229, R238 ;  /* 0x000000eee502723e */ /* 0x004fc800000000ff */
[----:B------:R-:W-:Y:S01]  /*f540*/  LOP3.LUT R10, R2, R0, RZ, 0xc0, !PT ;  /* 0x00000000020a7212 */ /* 0x000fe200078ec0ff */
[--C-:B------:R-:W-:Y:S01]  /*f550*/  FFMA.FTZ R0, R50, UR17, -R14.reuse ;  /* 0x0000001132007c23 */ /* 0x100fe2000801080e */
[----:B------:R-:W-:Y:S01]  /*f560*/  FFMA.FTZ R2, R51, UR17, -R14 ;  /* 0x0000001133027c23 */ /* 0x000fe2000801080e */
[----:B------:R-:W-:Y:S02]  /*f570*/  HSET2.LE.AND R3, R24, R196, PT ;  /* 0x000000c418037233 */ /* 0x000fe40003803000 */
[----:B------:R-:W-:Y:S01]  /*f580*/  F2FP.F16.F32.PACK_AB R6, R234, R236 ;  /* 0x000000ecea06723e */ /* 0x000fe200000000ff */
[----:B------:R1:W-:Y:S01]  /*f590*/  MUFU.EX2 R226, R0 ;  /* 0x0000000000e27308 */ /* 0x0003e20000000800 */
[----:B------:R-:W2:Y:S03]  /*f5a0*/  LDSM.16.MT88.4 R24, [R185+0x6000] ;  /* 0x00600000b918783b */ /* 0x000ea60000004200 */
[----:B------:R4:W5:Y:S01]  /*f5b0*/  MUFU.EX2 R225, R2 ;  /* 0x0000000200e17308 */ /* 0x0009620000000800 */
[----:B------:R-:W-:-:S02]  /*f5c0*/  F2FP.F16.F32.PACK_AB R8, R233, R231 ;  /* 0x000000e7e908723e */ /* 0x000fc400000000ff */
[----:B------:R-:W-:Y:S01]  /*f5d0*/  LOP3.LUT R6, R6, R3, RZ, 0xc0, !PT ;  /* 0x0000000306067212 */ /* 0x000fe200078ec0ff */
[----:B------:R-:W-:Y:S01]  /*f5e0*/  FFMA.FTZ R3, R52, UR17, -R15 ;  /* 0x0000001134037c23 */ /* 0x000fe2000801080f */
[----:B------:R-:W-:Y:S02]  /*f5f0*/  LOP3.LUT R7, R8, R7, RZ, 0xc0, !PT ;  /* 0x0000000708077212 */ /* 0x000fe400078ec0ff */
[----:B------:R-:W-:Y:S01]  /*f600*/  LOP3.LUT R8, R38, 0xff00ff, RZ, 0xc0, !PT ;  /* 0x00ff00ff26087812 */ /* 0x000fe200078ec0ff */
[----:B------:R3:W-:Y:S01]  /*f610*/  MUFU.EX2 R227, R3 ;  /* 0x0000000300e37308 */ /* 0x0007e20000000800 */
[--C-:B-1----:R-:W-:Y:S01]  /*f620*/  FFMA.FTZ R0, R55, UR17, -R14.reuse ;  /* 0x0000001137007c23 */ /* 0x102fe2000801080e */
[----:B------:R-:W-:Y:S02]  /*f630*/  FMUL.FTZ R11, R11, UR17 ;  /* 0x000000110b0b7c20 */ /* 0x000fe40008410000 */
[----:B----4-:R-:W-:Y:S01]  /*f640*/  HSET2.LE.AND R2, R8, R196, PT ;  /* 0x000000c408027233 */ /* 0x010fe20003803000 */
[----:B------:R5:W-:Y:S01]  /*f650*/  MUFU.EX2 R223, R0 ;  /* 0x0000000000df7308 */ /* 0x000be20000000800 */
[----:B---3--:R-:W-:-:S03]  /*f660*/  FFMA.FTZ R3, R54, UR17, -R14 ;  /* 0x0000001136037c23 */ /* 0x008fc6000801080e */
[----:B------:R1:W3:Y:S04]  /*f670*/  MUFU.EX2 R73, R11 ;  /* 0x0000000b00497308 */ /* 0x0002e80000000800 */
[----:B------:R4:W2:Y:S01]  /*f680*/  MUFU.EX2 R224, R3 ;  /* 0x0000000300e07308 */ /* 0x0008a20000000800 */
[----:B-----5:R-:W-:-:S04]  /*f690*/  F2FP.F16.F32.PACK_AB R0, R225, R226 ;  /* 0x000000e2e100723e */ /* 0x020fc800000000ff */
[----:B-1----:R-:W-:Y:S01]  /*f6a0*/  LOP3.LUT R11, R0, R2, RZ, 0xc0, !PT ;  /* 0x00000002000b7212 */ /* 0x002fe200078ec0ff */
[----:B------:R-:W-:Y:S01]  /*f6b0*/  FMUL.FTZ R0, R37, UR17 ;  /* 0x0000001125007c20 */ /* 0x000fe20008410000 */
[----:B----4-:R-:W-:-:S03]  /*f6c0*/  FMUL.FTZ R3, R36, UR17 ;  /* 0x0000001124037c20 */ /* 0x010fc60008410000 */
[----:B------:R1:W-:Y:S01]  /*f6d0*/  MUFU.EX2 R46, R0 ;  /* 0x00000000002e7308 */ /* 0x0003e20000000800 */
[--C-:B------:R-:W-:Y:S01]  /*f6e0*/  HSET2.LE.AND R9, R9, R196.reuse, PT ;  /* 0x000000c409097233 */ /* 0x100fe20003803000 */
[-C--:B---3--:R-:W-:Y:S01]  /*f6f0*/  FMUL.FTZ R84, R84, R73.reuse ;  /* 0x0000004954547220 */ /* 0x088fe20000410000 */
[----:B--2---:R-:W-:Y:S01]  /*f700*/  F2FP.F16.F32.PACK_AB R2, R223, R224 ;  /* 0x000000e0df02723e */ /* 0x004fe200000000ff */
[----:B------:R2:W3:Y:S01]  /*f710*/  MUFU.EX2 R47, R3 ;  /* 0x00000003002f7308 */ /* 0x0004e20000000800 */
[----:B------:R-:W-:Y:S01]  /*f720*/  FMUL.FTZ R85, R85, R73 ;  /* 0x0000004955557220 */ /* 0x000fe20000410000 */
[-C--:B------:R-:W-:Y:S01]  /*f730*/  FMUL.FTZ R86, R86, R68.reuse ;  /* 0x0000004456567220 */ /* 0x080fe20000410000 */
[----:B------:R-:W-:Y:S01]  /*f740*/  LOP3.LUT R9, R2, R9, RZ, 0xc0, !PT ;  /* 0x0000000902097212 */ /* 0x000fe200078ec0ff */
[-C--:B------:R-:W-:Y:S01]  /*f750*/  FMUL.FTZ R87, R87, R68.reuse ;  /* 0x0000004457577220 */ /* 0x080fe20000410000 */
[----:B------:R-:W-:Y:S01]  /*f760*/  LOP3.LUT R2, R30, UR7, R29, 0x96, !PT ;  /* 0x000000071e027c12 */ /* 0x000fe2000f8e961d */
        /* <DEDUP_REMOVED lines=8> */
[----:B--2---:R-:W-:Y:S01]  /*f7f0*/  HSET2.LE.AND R3, R31, R196, PT ;  /* 0x000000c41f037233 */ /* 0x004fe20003803000 */
        /* <DEDUP_REMOVED lines=21> */
[----:B------:R-:W-:Y:S01]  /*f950*/  LOP3.LUT R8, R0, R3, RZ, 0xc0, !PT ;  /* 0x0000000300087212 */ /* 0x000fe200078ec0ff */
[-C--:B---3--:R-:W-:Y:S01]  /*f960*/  FMUL.FTZ R80, R80, R47.reuse ;  /* 0x0000002f50507220 */ /* 0x088fe20000410000 */
[----:B------:R-:W-:Y:S01]  /*f970*/  FMUL.FTZ R81, R81, R47 ;  /* 0x0000002f51517220 */ /* 0x000fe20000410000 */
[-C--:B------:R-:W-:Y:S01]  /*f980*/  FMUL.FTZ R82, R82, R46.reuse ;  /* 0x0000002e52527220 */ /* 0x080fe20000410000 */
[----:B------:R-:W-:Y:S01]  /*f990*/  FMUL.FTZ R83, R83, R46 ;  /* 0x0000002e53537220 */ /* 0x000fe20000410000 */
[----:B------:R-:W-:-:S04]  /*f9a0*/  IMAD.WIDE.U32 R2, R2, -0x2daee0ad, RZ ;  /* 0xd2511f5302027825 */ /* 0x000fc800078e00ff */
[-C--:B------:R-:W-:Y:S01]  /*f9b0*/  FMUL.FTZ R96, R96, R47.reuse ;  /* 0x0000002f60607220 */ /* 0x080fe20000410000 */
[-C--:B------:R-:W-:Y:S01]  /*f9c0*/  FMUL.FTZ R97, R97, R47.reuse ;  /* 0x0000002f61617220 */ /* 0x080fe20000410000 */
[-C--:B------:R-:W-:Y:S01]  /*f9d0*/  FMUL.FTZ R98, R98, R46.reuse ;  /* 0x0000002e62627220 */ /* 0x080fe20000410000 */
[-C--:B------:R-:W-:Y:S01]  /*f9e0*/  FMUL.FTZ R99, R99, R46.reuse ;  /* 0x0000002e63637220 */ /* 0x080fe20000410000 */
[C---:B------:R-:W-:Y:S01]  /*f9f0*/  HMMA.16816.F32 R84, R4.reuse, R20, R84 ;  /* 0x000000140454723c */ /* 0x040fe20000001854 */
[-C--:B------:R-:W-:Y:S01]  /*fa00*/  FMUL.FTZ R92, R92, R47.reuse ;  /* 0x0000002f5c5c7220 */ /* 0x080fe20000410000 */
[-C--:B------:R-:W-:Y:S01]  /*fa10*/  FMUL.FTZ R93, R93, R47.reuse ;  /* 0x0000002f5d5d7220 */ /* 0x080fe20000410000 */
[-C--:B------:R-:W-:Y:S01]  /*fa20*/  FMUL.FTZ R94, R94, R46.reuse ;  /* 0x0000002e5e5e7220 */ /* 0x080fe20000410000 */
[-C--:B------:R-:W-:Y:S01]  /*fa30*/  FMUL.FTZ R95, R95, R46.reuse ;  /* 0x0000002e5f5f7220 */ /* 0x080fe20000410000 */
[----:B------:R-:W-:Y:S02]  /*fa40*/  IMAD.MOV.U32 R202, RZ, RZ, R218 ;  /* 0x000000ffffca7224 */ /* 0x000fe400078e00da */
[----:B------:R-:W-:Y:S01]  /*fa50*/  IMAD.MOV.U32 R203, RZ, RZ, R219 ;  /* 0x000000ffffcb7224 */ /* 0x000fe200078e00db */
[C---:B------:R-:W-:Y:S01]  /*fa60*/  HMMA.16816.F32 R88, R4.reuse, R22, R88 ;  /* 0x000000160458723c */ /* 0x040fe20000001858 */
[----:B------:R-:W-:Y:S01]  /*fa70*/  LOP3.LUT R0, R58, UR22, R3, 0x96, !PT ;  /* 0x000000163a007c12 */ /* 0x000fe2000f8e9603 */
[----:B------:R-:W-:Y:S01]  /*fa80*/  FFMA.FTZ R3, R45, UR17, -R13 ;  /* 0x000000112d037c23 */ /* 0x000fe2000801080d */
[-C--:B------:R-:W-:Y:S01]  /*fa90*/  FMUL.FTZ R108, R108, R47.reuse ;  /* 0x0000002f6c6c7220 */ /* 0x080fe20000410000 */
        /* <DEDUP_REMOVED lines=18> */
[----:B------:R-:W-:Y:S01]  /*fbc0*/  FMUL.FTZ R141, R141, R47 ;  /* 0x0000002f8d8d7220 */ /* 0x000fe20000410000 */
[-C--:B------:R-:W-:Y:S01]  /*fbd0*/  FMUL.FTZ R142, R142, R46.reuse ;  /* 0x0000002e8e8e7220 */ /* 0x080fe20000410000 */
[C---:B------:R-:W-:Y:S01]  /*fbe0*/  HMMA.16816.F32 R116, R4.reuse, R24, R116 ;  /* 0x000000180474723c */ /* 0x040fe20000001874 */
[----:B------:R-:W-:Y:S01]  /*fbf0*/  FMUL.FTZ R143, R143, R46 ;  /* 0x0000002e8f8f7220 */ /* 0x000fe20000410000 */
[----:B------:R-:W1:Y:S04]  /*fc00*/  LDSM.16.MT88.4 R36, [R184+0x6800] ;  /* 0x00680000b824783b */ /* 0x000e680000004200 */
[----:B------:R-:W2:Y:S02]  /*fc10*/  LDSM.16.MT88.4 R28, [R189+0x6800] ;  /* 0x00680000bd1c783b */ /* 0x000ea40000004200 */
[C---:B------:R-:W-:Y:S08]  /*fc20*/  HMMA.16816.F32 R120, R4.reuse, R26, R120 ;  /* 0x0000001a0478723c */ /* 0x040ff00000001878 */
[C---:B------:R-:W-:Y:S08]  /*fc30*/  HMMA.16816.F32 R132, R4.reuse, R32, R132 ;  /* 0x000000200484723c */ /* 0x040ff00000001884 */
[----:B------:R-:W-:Y:S01]  /*fc40*/  HMMA.16816.F32 R136, R4, R34, R136 ;  /* 0x000000220488723c */ /* 0x000fe20000001888 */
[----:B------:R-:W-:-:S02]  /*fc50*/  PRMT R5, R2, 0x7773, RZ ;  /* 0x0000777302057816 */ /* 0x000fc400000000ff */
[----:B------:R-:W-:-:S05]  /*fc60*/  PRMT R4, R2, 0x7772, RZ ;  /* 0x0000777202047816 */ /* 0x000fca00000000ff */
[C---:B------:R-:W-:Y:S01]  /*fc70*/  HMMA.16816.F32 R76, R8.reuse, R20, R80 ;  /* 0x00000014084c723c */ /* 0x040fe20000001850 */
[----:B------:R-:W-:Y:S02]  /*fc80*/  IMAD.MOV.U32 R80, RZ, RZ, R62 ;  /* 0x000000ffff507224 */ /* 0x000fe400078e003e */
[----:B------:R-:W-:Y:S02]  /*fc90*/  IMAD.MOV.U32 R81, RZ, RZ, R63 ;  /* 0x000000ffff517224 */ /* 0x000fe400078e003f */
[----:B------:R-:W-:Y:S02]  /*fca0*/  IMAD.MOV.U32 R20, RZ, RZ, R60 ;  /* 0x000000ffff147224 */ /* 0x000fe400078e003c */
[----:B------:R-:W-:Y:S02]  /*fcb0*/  IMAD.MOV.U32 R21, RZ, RZ, R61 ;  /* 0x000000ffff157224 */ /* 0x000fe400078e003d */
[----:B------:R-:W-:Y:S01]  /*fcc0*/  HMMA.16816.F32 R60, R8, R16, R96 ;  /* 0x00000010083c723c */ /* 0x000fe20000001860 */
[----:B------:R-:W-:Y:S01]  /*fcd0*/  PRMT R17, R4, 0x5410, R5 ;  /* 0x0000541004117816 */ /* 0x000fe20000000005 */
[----:B------:R-:W-:Y:S01]  /*fce0*/  FFMA.FTZ R5, R44, UR17, -R13 ;  /* 0x000000112c057c23 */ /* 0x000fe2000801080d */
[----:B------:R-:W-:Y:S01]  /*fcf0*/  IMAD.MOV.U32 R6, RZ, RZ, R2 ;  /* 0x000000ffff067224 */ /* 0x000fe200078e0002 */
[----:B------:R-:W-:-:S02]  /*fd00*/  PRMT R7, R2, 0x7771, RZ ;  /* 0x0000777102077816 */ /* 0x000fc400000000ff */
[C---:B------:R-:W-:Y:S02]  /*fd10*/  LOP3.LUT R2, R0.reuse, 0xffff, RZ, 0xc0, !PT ;  /* 0x0000ffff00027812 */ /* 0x040fe400078ec0ff */
[----:B------:R-:W-:Y:S01]  /*fd20*/  HMMA.16816.F32 R64, R8, R22, R92 ;  /* 0x000000160840723c */ /* 0x000fe2000000185c */
[----:B------:R-:W-:Y:S01]  /*fd30*/  IMAD.MOV.U32 R95, RZ, RZ, R221 ;  /* 0x000000ffff5f7224 */ /* 0x000fe200078e00dd */
[----:B------:R-:W-:Y:S01]  /*fd40*/  MUFU.EX2 R222, R5 ;  /* 0x0000000500de7308 */ /* 0x000fe20000000800 */
[----:B------:R-:W-:-:S03]  /*fd50*/  LOP3.LUT R4, R0, 0xff, RZ, 0xc0, !PT ;  /* 0x000000ff00047812 */ /* 0x000fc600078ec0ff */
[----:B------:R3:W4:Y:S01]  /*fd60*/  MUFU.EX2 R221, R3 ;  /* 0x0000000300dd7308 */ /* 0x0007220000000800 */
[----:B------:R-:W-:Y:S01]  /*fd70*/  LOP3.LUT R6, R6, 0xff, RZ, 0xc0, !PT ;  /* 0x000000ff06067812 */ /* 0x000fe200078ec0ff */
[----:B------:R-:W-:-:S03]  /*fd80*/  IMAD.MOV.U32 R94, RZ, RZ, R220 ;  /* 0x000000ffff5e7224 */ /* 0x000fc600078e00dc */
[----:B------:R-:W-:Y:S01]  /*fd90*/  PRMT R6, R6, 0x5410, R7 ;  /* 0x0000541006067816 */ /* 0x000fe20000000007 */
[----:B------:R-:W-:Y:S01]  /*fda0*/  IMAD.MOV.U32 R83, RZ, RZ, R217 ;  /* 0x000000ffff537224 */ /* 0x000fe200078e00d9 */
[----:B---3--:R-:W-:Y:S01]  /*fdb0*/  SHF.R.U32.HI R3, RZ, 0x8, R2 ;  /* 0x00000008ff037819 */ /* 0x008fe20000011602 */
[----:B------:R-:W-:-:S03]  /*fdc0*/  FFMA.FTZ R2, R160, UR17, -R13 ;  /* 0x00000011a0027c23 */ /* 0x000fc6000801080d */
[----:B------:R-:W-:Y:S01]  /*fdd0*/  PRMT R16, R4, 0x5410, R3 ;  /* 0x0000541004107816 */ /* 0x000fe20000000003 */
[----:B------:R-:W-:Y:S01]  /*fde0*/  FFMA.FTZ R4, R161, UR17, -R13 ;  /* 0x00000011a1047c23 */ /* 0x000fe2000801080d */
[----:B------:R3:W-:Y:S01]  /*fdf0*/  MUFU.EX2 R220, R2 ;  /* 0x0000000200dc7308 */ /* 0x0007e20000000800 */
[----:B------:R-:W-:Y:S01]  /*fe00*/  SHF.R.U32.HI R5, RZ, 0x18, R0 ;  /* 0x00000018ff057819 */ /* 0x000fe20000011600 */
[--C-:B------:R-:W-:Y:S01]  /*fe10*/  FFMA.FTZ R3, R75, UR17, -R12.reuse ;  /* 0x000000114b037c23 */ /* 0x100fe2000801080c */
[----:B------:R-:W-:Y:S01]  /*fe20*/  FFMA.FTZ R7, R74, UR17, -R12 ;  /* 0x000000114a077c23 */ /* 0x000fe2000801080c */
[----:B------:R5:W-:Y:S01]  /*fe30*/  MUFU.EX2 R217, R4 ;  /* 0x0000000400d97308 */ /* 0x000be20000000800 */
[----:B---3--:R-:W-:Y:S02]  /*fe40*/  PRMT R2, R0, 0x7632, R2 ;  /* 0x0000763200027816 */ /* 0x008fe40000000002 */
[----:B------:R-:W-:Y:S02]  /*fe50*/  HSET2.LE.AND R0, R6, R196, PT ;  /* 0x000000c406007233 */ /* 0x000fe40003803000 */
[----:B-----5:R-:W-:-:S02]  /*fe60*/  LOP3.LUT R4, R2, 0xff, RZ, 0xc0, !PT ;  /* 0x000000ff02047812 */ /* 0x020fc400078ec0ff */
[----:B----4-:R-:W-:Y:S01]  /*fe70*/  F2FP.F16.F32.PACK_AB R2, R222, R221 ;  /* 0x000000ddde02723e */ /* 0x010fe200000000ff */
[----:B------:R3:W-:Y:S03]  /*fe80*/  MUFU.EX2 R219, R3 ;  /* 0x0000000300db7308 */ /* 0x0007e60000000800 */
[----:B------:R-:W-:Y:S01]  /*fe90*/  LOP3.LUT R6, R2, R0, RZ, 0xc0, !PT ;  /* 0x0000000002067212 */ /* 0x000fe200078ec0ff */
[----:B------:R-:W4:Y:S01]  /*fea0*/  MUFU.EX2 R218, R7 ;  /* 0x0000000700da7308 */ /* 0x000f220000000800 */
[----:B------:R-:W-:Y:S01]  /*feb0*/  FFMA.FTZ R0, R146, UR17, -R12 ;  /* 0x0000001192007c23 */ /* 0x000fe2000801080c */
[----:B------:R-:W-:Y:S01]  /*fec0*/  IMAD.MOV.U32 R82, RZ, RZ, R216 ;  /* 0x000000ffff527224 */ /* 0x000fe200078e00d8 */
[----:B------:R-:W-:Y:S02]  /*fed0*/  HMMA.16816.F32 R52, R8, R18, R108 ;  /* 0x000000120834723c */ /* 0x000fe4000000186c */
[----:B------:R5:W-:Y:S01]  /*fee0*/  MUFU.EX2 R207, R0 ;  /* 0x0000000000cf7308 */ /* 0x000be20000000800 */
[----:B---3--:R-:W-:Y:S01]  /*fef0*/  FFMA.FTZ R3, R147, UR17, -R12 ;  /* 0x0000001193037c23 */ /* 0x008fe2000801080c */
[----:B------:R-:W-:-:S04]  /*ff00*/  PRMT R18, R4, 0x5410, R5 ;  /* 0x0000541004127816 */ /* 0x000fc80000000005 */
[C---:B------:R-:W-:Y:S08]  /*ff10*/  HMMA.16816.F32 R48, R8.reuse, R24, R112 ;  /* 0x000000180830723c */ /* 0x040ff00000001870 */
[----:B------:R-:W-:Y:S01]  /*ff20*/  HMMA.16816.F32 R56, R8, R26, R124 ;  /* 0x0000001a0838723c */ /* 0x000fe2000000187c */
[----:B------:R3:W1:Y:S01]  /*ff30*/  MUFU.EX2 R216, R3 ;  /* 0x0000000300d87308 */ /* 0x0006620000000800 */
[----:B-----5:R-:W-:-:S06]  /*ff40*/  LOP3.LUT R0, R17, 0xff00ff, RZ, 0xc0, !PT ;  /* 0x00ff00ff11007812 */ /* 0x020fcc00078ec0ff */
[----:B------:R-:W-:Y:S01]  /*ff50*/  HMMA.16816.F32 R128, R8, R32, R128 ;  /* 0x000000200880723c */ /* 0x000fe20000001880 */
[----:B----4-:R-:W-:-:S07]  /*ff60*/  F2FP.F16.F32.PACK_AB R2, R218, R219 ;  /* 0x000000dbda02723e */ /* 0x010fce00000000ff */
[----:B------:R-:W-:Y:S01]  /*ff70*/  HMMA.16816.F32 R140, R8, R34, R140 ;  /* 0x00000022088c723c */ /* 0x000fe2000000188c */
[----:B---3--:R-:W-:Y:S01]  /*ff80*/  LEA R3, R206, 0xfffffffb, 0x1 ;  /* 0xfffffffbce037811 */ /* 0x008fe200078e08ff */
[----:B------:R-:W3:Y:S03]  /*ff90*/  LDSM.16.MT88.4 R32, [R185+0x6800] ;  /* 0x00680000b920783b */ /* 0x000ee60000004200 */
[----:B------:R-:W-:Y:S01]  /*ffa0*/  LOP3.LUT R5, R3, UR21, R21, 0x96, !PT ;  /* 0x0000001503057c12 */ /* 0x000fe2000f8e9615 */
[----:B------:R-:W-:Y:S01]  /*ffb0*/  IMAD.MOV.U32 R81, RZ, RZ, R203 ;  /* 0x000000ffff517224 */ /* 0x000fe200078e00cb */
[--C-:B------:R-:W-:Y:S01]  /*ffc0*/  HSET2.LE.AND R0, R0, R196.reuse, PT ;  /* 0x000000c400007233 */ /* 0x100fe20003803000 */
[----:B------:R-:W-:Y:S01]  /*ffd0*/  LDSM.16.MT88.4 R108, [R189+0x7800] ;  /* 0x00780000bd6c783b */ /* 0x000fe20000004200 */
[----:B------:R-:W-:Y:S01]  /*ffe0*/  HSET2.LE.AND R3, R16, R196, PT ;  /* 0x000000c410037233 */ /* 0x000fe20003803000 */
[----:B------:R-:W-:Y:S01]  /*fff0*/  IMAD.WIDE.U32 R16, R5, -0x326172a9, RZ ;  /* 0xcd9e8d5705107825 */ /* 0x000fe200078e00ff */
[----:B------:R-:W-:Y:S01]  /*10000*/  F2FP.F16.F32.PACK_AB R4, R217, R220 ;  /* 0x000000dcd904723e */ /* 0x000fe200000000ff */
[----:B------:R-:W-:Y:S01]  /*10010*/  LDSM.16.MT88.4 R124, [R185+0x7800] ;  /* 0x00780000b97c783b */ /* 0x000fe20000004200 */
[----:B------:R-:W-:-:S02]  /*10020*/  LOP3.LUT R7, R2, R0, RZ, 0xc0, !PT ;  /* 0x0000000002077212 */ /* 0x000fc400078ec0ff */
[----:B------:R-:W-:Y:S02]  /*10030*/  LOP3.LUT R4, R4, R3, RZ, 0xc0, !PT ;  /* 0x0000000304047212 */ /* 0x000fe400078ec0ff */
[----:B------:R-:W-:Y:S02]  /*10040*/  HSET2.LE.AND R0, R18, R196, PT ;  /* 0x000000c412007233 */ /* 0x000fe40003803000 */
[----:B-1----:R-:W-:Y:S02]  /*10050*/  F2FP.F16.F32.PACK_AB R2, R207, R216 ;  /* 0x000000d8cf02723e */ /* 0x002fe400000000ff */
[----:B------:R-:W-:Y:S02]  /*10060*/  LOP3.LUT R3, R248, UR15, R17, 0x96, !PT ;  /* 0x0000000ff8037c12 */ /* 0x000fe4000f8e9611 */
[----:B------:R-:W-:Y:S02]  /*10070*/  LOP3.LUT R8, R16, UR11, R95, 0x96, !PT ;  /* 0x0000000b10087c12 */ /* 0x000fe4000f8e965f */
[----:B------:R-:W-:Y:S01]  /*10080*/  LOP3.LUT R5, R2, R0, RZ, 0xc0, !PT ;  /* 0x0000000002057212 */ /* 0x000fe200078ec0ff */
[----:B------:R-:W-:Y:S01]  /*10090*/  IMAD.WIDE.U32 R2, R3, -0x2daee0ad, RZ ;  /* 0xd2511f5303027825 */ /* 0x000fe200078e00ff */
[----:B------:R-:W-:-:S02]  /*100a0*/  LOP3.LUT R0, R42, UR7, R41, 0x96, !PT ;  /* 0x000000072a007c12 */ /* 0x000fc4000f8e9629 */
[----:B------:R-:W1:Y:S01]  /*100b0*/  LDSM.16.MT88.4 R40, [R188+0x6800] ;  /* 0x00680000bc28783b */ /* 0x000e620000004200 */
[----:B------:R-:W-:Y:S01]  /*100c0*/  IMAD.WIDE.U32 R22, R8, -0x2daee0ad, RZ ;  /* 0xd2511f5308167825 */ /* 0x000fe200078e00ff */
[----:B------:R-:W-:-:S04]  /*100d0*/  LOP3.LUT R24, R80, UR4, R3, 0x96, !PT ;  /* 0x0000000450187c12 */ /* 0x000fc8000f8e9603 */
[----:B------:R-:W-:Y:S01]  /*100e0*/  LOP3.LUT R21, R2, UR14, R23, 0x96, !PT ;  /* 0x0000000e02157c12 */ /* 0x000fe2000f8e9617 */
[----:B------:R-:W-:-:S04]  /*100f0*/  IMAD.WIDE.U32 R2, R0, -0x2daee0ad, RZ ;  /* 0xd2511f5300027825 */ /* 0x000fc800078e00ff */
[----:B------:R-:W-:Y:S01]  /*10100*/  FFMA.FTZ R8, R150, UR17, -R15 ;  /* 0x0000001196087c23 */ /* 0x000fe2000801080f */
[----:B------:R-:W-:Y:S01]  /*10110*/  LOP3.LUT R0, R144, UR22, R3, 0x96, !PT ;  /* 0x0000001690007c12 */ /* 0x000fe2000f8e9603 */
[--C-:B------:R-:W-:Y:S01]  /*10120*/  FFMA.FTZ R3, R149, UR17, -R15.reuse ;  /* 0x0000001195037c23 */ /* 0x100fe2000801080f */
[----:B------:R-:W-:Y:S01]  /*10130*/  FFMA.FTZ R9, R151, UR17, -R15 ;  /* 0x0000001197097c23 */ /* 0x000fe2000801080f */
[----:B------:R4:W-:Y:S01]  /*10140*/  MUFU.EX2 R204, R8 ;  /* 0x0000000800cc7308 */ /* 0x0009e20000000800 */
[----:B------:R-:W-:-:S03]  /*10150*/  IMAD.MOV.U32 R80, RZ, RZ, R202 ;  /* 0x000000ffff507224 */ /* 0x000fc600078e00ca */
[----:B------:R5:W-:Y:S01]  /*10160*/  MUFU.EX2 R203, R3 ;  /* 0x0000000300cb7308 */ /* 0x000be20000000800 */
[----:B------:R-:W-:Y:S01]  /*10170*/  IMAD.MOV.U32 R11, RZ, RZ, R2 ;  /* 0x000000ffff0b7224 */ /* 0x000fe200078e0002 */
[C---:B------:R-:W-:Y:S02]  /*10180*/  PRMT R20, R2.reuse, 0x7771, RZ ;  /* 0x0000777102147816 */ /* 0x040fe400000000ff */
[----:B------:R2:W-:Y:S01]  /*10190*/  MUFU.EX2 R202, R9 ;  /* 0x0000000900ca7308 */ /* 0x0005e20000000800 */
[C---:B----4-:R-:W-:Y:S02]  /*101a0*/  PRMT R8, R2.reuse, 0x7773, RZ ;  /* 0x0000777302087816 */ /* 0x050fe400000000ff */
[----:B-----5:R-:W-:Y:S01]  /*101b0*/  PRMT R3, R2, 0x7772, RZ ;  /* 0x0000777202037816 */ /* 0x020fe200000000ff */
[--C-:B------:R-:W-:Y:S01]  /*101c0*/  FFMA.FTZ R2, R157, UR17, -R14.reuse ;  /* 0x000000119d027c23 */ /* 0x100fe2000801080e */
[----:B--2---:R-:W-:Y:S02]  /*101d0*/  FFMA.FTZ R9, R158, UR17, -R14 ;  /* 0x000000119e097c23 */ /* 0x004fe4000801080e */
[----:B------:R-:W-:Y:S01]  /*101e0*/  PRMT R19, R3, 0x5410, R8 ;  /* 0x0000541003137816 */ /* 0x000fe20000000008 */
[----:B------:R-:W-:Y:S01]  /*101f0*/  FFMA.FTZ R8, R156, UR17, -R14 ;  /* 0x000000119c087c23 */ /* 0x000fe2000801080e */
[----:B------:R-:W-:Y:S01]  /*10200*/  FFMA.FTZ R10, R148, UR17, -R15 ;  /* 0x00000011940a7c23 */ /* 0x000fe2000801080f */
[----:B------:R2:W-:Y:S01]  /*10210*/  MUFU.EX2 R158, R9 ;  /* 0x00000009009e7308 */ /* 0x0005e20000000800 */
[----:B------:R-:W-:-:S03]  /*10220*/  LOP3.LUT R3, R0, 0xffff, RZ, 0xc0, !PT ;  /* 0x0000ffff00037812 */ /* 0x000fc600078ec0ff */
[----:B------:R4:W-:Y:S04]  /*10230*/  MUFU.EX2 R160, R8 ;  /* 0x0000000800a07308 */ /* 0x0009e80000000800 */
[----:B------:R5:W-:Y:S01]  /*10240*/  MUFU.EX2 R161, R10 ;  /* 0x0000000a00a17308 */ /* 0x000be20000000800 */
[----:B--2---:R-:W-:-:S03]  /*10250*/  FFMA.FTZ R9, R159, UR17, -R14 ;  /* 0x000000119f097c23 */ /* 0x004fc6000801080e */
[----:B------:R2:W3:Y:S01]  /*10260*/  MUFU.EX2 R159, R2 ;  /* 0x00000002009f7308 */ /* 0x0004e20000000800 */
[----:B------:R-:W-:-:S03]  /*10270*/  LOP3.LUT R18, R0, 0xff, RZ, 0xc0, !PT ;  /* 0x000000ff00127812 */ /* 0x000fc600078ec0ff */
[----:B------:R1:W1:Y:S01]  /*10280*/  MUFU.EX2 R157, R9 ;  /* 0x00000009009d7308 */ /* 0x0002620000000800 */
[----:B----4-:R-:W-:Y:S02]  /*10290*/  SHF.R.U32.HI R8, RZ, 0x8, R3 ;  /* 0x00000008ff087819 */ /* 0x010fe40000011603 */
[----:B-----5:R-:W-:Y:S02]  /*102a0*/  LOP3.LUT R10, R11, 0xff, RZ, 0xc0, !PT ;  /* 0x000000ff0b0a7812 */ /* 0x020fe400078ec0ff */
[----:B------:R-:W-:Y:S02]  /*102b0*/  LOP3.LUT R3, R19, 0xff00ff, RZ, 0xc0, !PT ;  /* 0x00ff00ff13037812 */ /* 0x000fe400078ec0ff */
[----:B--2---:R-:W-:Y:S02]  /*102c0*/  PRMT R2, R0, 0x7632, R2 ;  /* 0x0000763200027816 */ /* 0x004fe40000000002 */
[----:B------:R-:W-:Y:S02]  /*102d0*/  SHF.R.U32.HI R11, RZ, 0x18, R0 ;  /* 0x00000018ff0b7819 */ /* 0x000fe40000011600 */
[----:B------:R-:W-:-:S02]  /*102e0*/  LOP3.LUT R2, R2, 0xff, RZ, 0xc0, !PT ;  /* 0x000000ff02027812 */ /* 0x000fc400078ec0ff */
[----:B------:R-:W-:Y:S02]  /*102f0*/  PRMT R0, R10, 0x5410, R20 ;  /* 0x000054100a007816 */ /* 0x000fe40000000014 */
[----:B------:R-:W-:Y:S02]  /*10300*/  PRMT R8, R18, 0x5410, R8 ;  /* 0x0000541012087816 */ /* 0x000fe40000000008 */
[----:B------:R-:W-:Y:S02]  /*10310*/  PRMT R10, R2, 0x5410, R11 ;  /* 0x00005410020a7816 */ /* 0x000fe4000000000b */
[--C-:B------:R-:W-:Y:S02]  /*10320*/  HSET2.LE.AND R3, R3, R196.reuse, PT ;  /* 0x000000c403037233 */ /* 0x100fe40003803000 */
[----:B---3--:R-:W-:Y:S01]  /*10330*/  F2FP.F16.F32.PACK_AB R11, R160, R159 ;  /* 0x0000009fa00b723e */ /* 0x008fe200000000ff */
[----:B------:R-:W-:Y:S01]  /*10340*/  HMMA.16816.F32 R84, R4, R36, R84 ;  /* 0x000000240454723c */ /* 0x000fe20000001854 */
[----:B------:R-:W-:Y:S01]  /*10350*/  HSET2.LE.AND R0, R0, R196, PT ;  /* 0x000000c400007233 */ /* 0x000fe20003803000 */
[----:B------:R-:W-:Y:S01]  /*10360*/  IMAD.WIDE.U32 R44, R21, -0x326172a9, RZ ;  /* 0xcd9e8d57152c7825 */ /* 0x000fe200078e00ff */
[----:B------:R-:W-:-:S02]  /*10370*/  F2FP.F16.F32.PACK_AB R2, R161, R203 ;  /* 0x000000cba102723e */ /* 0x000fc400000000ff */
[----:B------:R-:W-:-:S03]  /*10380*/  HSET2.LE.AND R8, R8, R196, PT ;  /* 0x000000c408087233 */ /* 0x000fc60003803000 */
[----:B------:R-:W-:Y:S01]  /*10390*/  HMMA.16816.F32 R88, R4, R38, R88 ;  /* 0x000000260458723c */ /* 0x000fe20000001858 */
[----:B-1----:R-:W-:Y:S02]  /*103a0*/  F2FP.F16.F32.PACK_AB R9, R202, R204 ;  /* 0x000000ccca09723e */ /* 0x002fe400000000ff */
[----:B------:R-:W-:Y:S02]  /*103b0*/  HSET2.LE.AND R18, R10, R196, PT ;  /* 0x000000c40a127233 */ /* 0x000fe40003803000 */
[----:B------:R-:W-:-:S03]  /*103c0*/  LOP3.LUT R11, R11, R3, RZ, 0xc0, !PT ;  /* 0x000000030b0b7212 */ /* 0x000fc600078ec0ff */
[----:B------:R-:W-:Y:S01]  /*103d0*/  HMMA.16816.F32 R100, R4, R28, R100 ;  /* 0x0000001c0464723c */ /* 0x000fe20000001864 */
[----:B------:R-:W-:Y:S02]  /*103e0*/  F2FP.F16.F32.PACK_AB R19, R157, R158 ;  /* 0x0000009e9d13723e */ /* 0x000fe400000000ff */
[----:B------:R-:W-:-:S05]  /*103f0*/  LOP3.LUT R3, R16, UR11, R83, 0x96, !PT ;  /* 0x0000000b10037c12 */ /* 0x000fca000f8e9653 */
[----:B------:R-:W-:Y:S01]  /*10400*/  HMMA.16816.F32 R104, R4, R30, R104 ;  /* 0x0000001e0468723c */ /* 0x000fe20000001868 */
[----:B------:R-:W-:-:S07]  /*10410*/  LOP3.LUT R10, R2, R0, RZ, 0xc0, !PT ;  /* 0x00000000020a7212 */ /* 0x000fce00078ec0ff */
[----:B------:R-:W-:Y:S01]  /*10420*/  HMMA.16816.F32 R116, R4, R32, R116 ;  /* 0x000000200474723c */ /* 0x000fe20000001874 */
[----:B------:R-:W-:-:S07]  /*10430*/  LOP3.LUT R8, R9, R8, RZ, 0xc0, !PT ;  /* 0x0000000809087212 */ /* 0x000fce00078ec0ff */
[----:B------:R-:W-:Y:S01]  /*10440*/  HMMA.16816.F32 R120, R4, R34, R120 ;  /* 0x000000220478723c */ /* 0x000fe20000001878 */
[----:B------:R-:W-:-:S07]  /*10450*/  LOP3.LUT R9, R19, R18, RZ, 0xc0, !PT ;  /* 0x0000001213097212 */ /* 0x000fce00078ec0ff */
[C---:B------:R-:W-:Y:S08]  /*10460*/  HMMA.16816.F32 R132, R4.reuse, R40, R132 ;  /* 0x000000280484723c */ /* 0x040ff00000001884 */
[----:B------:R-:W-:Y:S01]  /*10470*/  HMMA.16816.F32 R136, R4, R42, R136 ;  /* 0x0000002a0488723c */ /* 0x000fe20000001888 */
[----:B------:R-:W-:Y:S01]  /*10480*/  IMAD.WIDE.U32 R6, R24, -0x326172a9, RZ ;  /* 0xcd9e8d5718067825 */ /* 0x000fe200078e00ff */
[----:B------:R-:W-:Y:S01]  /*10490*/  LOP3.LUT R4, R250, UR15, R17, 0x96, !PT ;  /* 0x0000000ffa047c12 */ /* 0x000fe2000f8e9611 */
[----:B------:R-:W-:Y:S03]  /*104a0*/  LDSM.16.MT88.4 R24, [R189+0x7000] ;  /* 0x00700000bd18783b */ /* 0x000fe60000004200 */
[----:B------:R-:W-:-:S02]  /*104b0*/  LOP3.LUT R2, R94, UR9, R7, 0x96, !PT ;  /* 0x000000095e027c12 */ /* 0x000fc4000f8e9607 */
[----:B------:R-:W-:Y:S01]  /*104c0*/  LOP3.LUT R0, R6, UR8, R45, 0x96, !PT ;  /* 0x0000000806007c12 */ /* 0x000fe2000f8e962d */
[----:B------:R-:W-:-:S04]  /*104d0*/  IMAD.WIDE.U32 R4, R4, -0x2daee0ad, RZ ;  /* 0xd2511f5304047825 */ /* 0x000fc800078e00ff */
[----:B------:R-:W-:Y:S01]  /*104e0*/  IMAD.WIDE.U32 R18, R3, -0x2daee0ad, RZ ;  /* 0xd2511f5303127825 */ /* 0x000fe200078e00ff */
[----:B------:R-:W-:Y:S01]  /*104f0*/  LOP3.LUT R3, R80, UR4, R5, 0x96, !PT ;  /* 0x0000000450037c12 */ /* 0x000fe2000f8e9605 */
[----:B------:R-:W-:Y:S01]  /*10500*/  HMMA.16816.F32 R64, R8, R38, R64 ;  /* 0x000000260840723c */ /* 0x000fe20000001840 */
[----:B------:R-:W-:Y:S01]  /*10510*/  LDSM.16.MT88.4 R92, [R184+0x7800] ;  /* 0x00780000b85c783b */ /* 0x000fe20000004200 */
[----:B------:R-:W-:-:S04]  /*10520*/  IMAD.WIDE.U32 R6, R2, -0x2daee0ad, RZ ;  /* 0xd2511f5302067825 */ /* 0x000fc800078e00ff */
[----:B------:R-:W-:Y:S01]  /*10530*/  IMAD.WIDE.U32 R74, R0, -0x2daee0ad, RZ ;  /* 0xd2511f53004a7825 */ /* 0x000fe200078e00ff */
[----:B------:R-:W-:-:S04]  /*10540*/  LOP3.LUT R0, R4, UR14, R19, 0x96, !PT ;  /* 0x0000000e04007c12 */ /* 0x000fc8000f8e9613 */
[----:B------:R-:W-:Y:S01]  /*10550*/  LOP3.LUT R2, R6, UR23, R75, 0x96, !PT ;  /* 0x0000001706027c12 */ /* 0x000fe2000f8e964b */
[----:B------:R-:W-:Y:S01]  /*10560*/  IMAD.WIDE.U32 R38, R0, -0x326172a9, RZ ;  /* 0xcd9e8d5700267825 */ /* 0x000fe200078e00ff */
[----:B------:R-:W-:-:S03]  /*10570*/  LOP3.LUT R0, R22, UR24, R7, 0x96, !PT ;  /* 0x0000001816007c12 */ /* 0x000fc6000f8e9607 */
[----:B------:R-:W-:Y:S01]  /*10580*/  IMAD.WIDE.U32 R4, R3, -0x326172a9, RZ ;  /* 0xcd9e8d5703047825 */ /* 0x000fe200078e00ff */
[----:B------:R-:W-:Y:S03]  /*10590*/  HMMA.16816.F32 R76, R8, R36, R76 ;  /* 0x00000024084c723c */ /* 0x000fe6000000184c */
[----:B------:R-:W-:Y:S01]  /*105a0*/  IMAD.WIDE.U32 R2, R2, -0x326172a9, RZ ;  /* 0xcd9e8d5702027825 */ /* 0x000fe200078e00ff */
[----:B------:R-:W-:-:S03]  /*105b0*/  LOP3.LUT R20, R4, UR8, R39, 0x96, !PT ;  /* 0x0000000804147c12 */ /* 0x000fc6000f8e9627 */
[----:B------:R-:W-:Y:S01]  /*105c0*/  FFMA.FTZ R4, R162, UR17, -R13 ;  /* 0x00000011a2047c23 */ /* 0x000fe2000801080d */
[----:B------:R-:W-:Y:S01]  /*105d0*/  IMAD.WIDE.U32 R36, R0, -0x326172a9, RZ ;  /* 0xcd9e8d5700247825 */ /* 0x000fe200078e00ff */
[----:B------:R-:W-:-:S03]  /*105e0*/  PRMT R7, R2, 0x7771, RZ ;  /* 0x0000777102077816 */ /* 0x000fc600000000ff */
[----:B------:R-:W-:Y:S01]  /*105f0*/  IMAD.MOV.U32 R0, RZ, RZ, R2 ;  /* 0x000000ffff007224 */ /* 0x000fe200078e0002 */
[C---:B------:R-:W-:Y:S01]  /*10600*/  PRMT R6, R2.reuse, 0x7773, RZ ;  /* 0x0000777302067816 */ /* 0x040fe200000000ff */
[----:B------:R1:W-:Y:S01]  /*10610*/  MUFU.EX2 R156, R4 ;  /* 0x00000004009c7308 */ /* 0x0003e20000000800 */
[----:B------:R-:W-:Y:S02]  /*10620*/  PRMT R2, R2, 0x7772, RZ ;  /* 0x0000777202027816 */ /* 0x000fe400000000ff */
[----:B------:R-:W-:Y:S02]  /*10630*/  LOP3.LUT R21, R82, UR9, R5, 0x96, !PT ;  /* 0x0000000952157c12 */ /* 0x000fe4000f8e9605 */
[----:B------:R-:W-:Y:S02]  /*10640*/  LOP3.LUT R5, R0, 0xff, RZ, 0xc0, !PT ;  /* 0x000000ff00057812 */ /* 0x000fe400078ec0ff */
[----:B------:R-:W-:Y:S01]  /*10650*/  LOP3.LUT R0, R36, UR6, R3, 0x96, !PT ;  /* 0x0000000624007c12 */ /* 0x000fe2000f8e9603 */
[----:B------:R-:W-:Y:S01]  /*10660*/  FFMA.FTZ R3, R155, UR17, -R12 ;  /* 0x000000119b037c23 */ /* 0x000fe2000801080c */
[----:B------:R-:W-:Y:S01]  /*10670*/  PRMT R19, R2, 0x5410, R6 ;  /* 0x0000541002137816 */ /* 0x000fe20000000006 */
[--C-:B------:R-:W-:Y:S01]  /*10680*/  FFMA.FTZ R2, R153, UR17, -R13.reuse ;  /* 0x0000001199027c23 */ /* 0x100fe2000801080d */
[----:B-1----:R-:W-:Y:S01]  /*10690*/  FFMA.FTZ R4, R152, UR17, -R13 ;  /* 0x0000001198047c23 */ /* 0x002fe2000801080d */
[----:B------:R-:W-:-:S03]  /*106a0*/  PRMT R17, R5, 0x5410, R7 ;  /* 0x0000541005117816 */ /* 0x000fc60000000007 */
[----:B------:R1:W-:Y:S01]  /*106b0*/  MUFU.EX2 R155, R4 ;  /* 0x00000004009b7308 */ /* 0x0003e20000000800 */
[----:B------:R-:W-:Y:S01]  /*106c0*/  LOP3.LUT R7, R0, 0xff, RZ, 0xc0, !PT ;  /* 0x000000ff00077812 */ /* 0x000fe200078ec0ff */
[----:B------:R-:W-:Y:S01]  /*106d0*/  FFMA.FTZ R5, R154, UR17, -R12 ;  /* 0x000000119a057c23 */ /* 0x000fe2000801080c */
[----:B------:R-:W-:Y:S01]  /*106e0*/  SHF.R.U32.HI R6, RZ, 0x18, R0 ;  /* 0x00000018ff067819 */ /* 0x000fe20000011600 */
[----:B------:R2:W3:Y:S01]  /*106f0*/  MUFU.EX2 R153, R2 ;  /* 0x0000000200997308 */ /* 0x0004e20000000800 */
[C---:B-1----:R-:W-:Y:S02]  /*10700*/  PRMT R4, R0.reuse, 0x7632, R4 ;  /* 0x0000763200047816 */ /* 0x042fe40000000004 */
[----:B--2---:R-:W-:Y:S02]  /*10710*/  LOP3.LUT R2, R0, 0xffff, RZ, 0xc0, !PT ;  /* 0x0000ffff00027812 */ /* 0x004fe400078ec0ff */
[----:B------:R-:W-:Y:S01]  /*10720*/  LOP3.LUT R0, R4, 0xff, RZ, 0xc0, !PT ;  /* 0x000000ff04007812 */ /* 0x000fe200078ec0ff */
[----:B------:R1:W-:Y:S01]  /*10730*/  MUFU.EX2 R152, R3 ;  /* 0x0000000300987308 */ /* 0x0003e20000000800 */
[----:B------:R-:W-:-:S02]  /*10740*/  FFMA.FTZ R4, R165, UR17, -R12 ;  /* 0x00000011a5047c23 */ /* 0x000fc4000801080c */
[----:B------:R-:W-:Y:S01]  /*10750*/  PRMT R16, R0, 0x5410, R6 ;  /* 0x0000541000107816 */ /* 0x000fe20000000006 */
[----:B------:R-:W2:Y:S01]  /*10760*/  MUFU.EX2 R151, R5 ;  /* 0x0000000500977308 */ /* 0x000ea20000000800 */
[----:B------:R-:W-:Y:S01]  /*10770*/  FFMA.FTZ R0, R164, UR17, -R12 ;  /* 0x00000011a4007c23 */ /* 0x000fe2000801080c */
[----:B------:R-:W-:Y:S02]  /*10780*/  SHF.R.U32.HI R2, RZ, 0x8, R2 ;  /* 0x00000008ff027819 */ /* 0x000fe40000011602 */
[----:B------:R4:W-:Y:S01]  /*10790*/  MUFU.EX2 R149, R4 ;  /* 0x0000000400957308 */ /* 0x0009e20000000800 */
[----:B-1----:R-:W-:-:S03]  /*107a0*/  FFMA.FTZ R3, R163, UR17, -R13 ;  /* 0x00000011a3037c23 */ /* 0x002fc6000801080d */
[----:B------:R1:W-:Y:S01]  /*107b0*/  MUFU.EX2 R148, R0 ;  /* 0x0000000000947308 */ /* 0x0003e20000000800 */
[----:B------:R-:W-:-:S03]  /*107c0*/  PRMT R2, R7, 0x5410, R2 ;  /* 0x0000541007027816 */ /* 0x000fc60000000002 */
[----:B------:R5:W5:Y:S01]  /*107d0*/  MUFU.EX2 R150, R3 ;  /* 0x0000000300967308 */ /* 0x000b620000000800 */
[C---:B------:R-:W-:Y:S01]  /*107e0*/  HMMA.16816.F32 R48, R8.reuse, R32, R48 ;  /* 0x000000200830723c */ /* 0x040fe20000001830 */
[--C-:B----4-:R-:W-:Y:S01]  /*107f0*/  HSET2.LE.AND R4, R2, R196.reuse, PT ;  /* 0x000000c402047233 */ /* 0x110fe20003803000 */
[----:B------:R-:W-:Y:S01]  /*10800*/  IMAD.WIDE.U32 R32, R21, -0x2daee0ad, RZ ;  /* 0xd2511f5315207825 */ /* 0x000fe200078e00ff */
[----:B---3--:R-:W-:Y:S02]  /*10810*/  F2FP.F16.F32.PACK_AB R2, R155, R153 ;  /* 0x000000999b02723e */ /* 0x008fe400000000ff */
[----:B--2---:R-:W-:Y:S01]  /*10820*/  F2FP.F16.F32.PACK_AB R7, R151, R152 ;  /* 0x000000989707723e */ /* 0x004fe200000000ff */
[----:B------:R-:W-:Y:S01]  /*10830*/  IMAD.WIDE.U32 R96, R20, -0x2daee0ad, RZ ;  /* 0xd2511f5314607825 */ /* 0x000fe200078e00ff */
[----:B-1----:R-:W-:Y:S01]  /*10840*/  HSET2.LE.AND R0, R17, R196, PT ;  /* 0x000000c411007233 */ /* 0x002fe20003803000 */
[----:B------:R-:W-:Y:S01]  /*10850*/  HMMA.16816.F32 R128, R8, R40, R128 ;  /* 0x000000280880723c */ /* 0x000fe20000001880 */
[----:B------:R-:W-:Y:S01]  /*10860*/  LDSM.16.MT88.4 R20, [R185+0x7000] ;  /* 0x00700000b914783b */ /* 0x000fe20000004200 */
[----:B-----5:R-:W-:-:S05]  /*10870*/  LOP3.LUT R3, R19, 0xff00ff, RZ, 0xc0, !PT ;  /* 0x00ff00ff13037812 */ /* 0x020fca00078ec0ff */
[--C-:B------:R-:W-:Y:S02]  /*10880*/  HSET2.LE.AND R3, R3, R196.reuse, PT ;  /* 0x000000c403037233 */ /* 0x100fe40003803000 */
[----:B------:R-:W-:Y:S02]  /*10890*/  LOP3.LUT R6, R2, R0, RZ, 0xc0, !PT ;  /* 0x0000000002067212 */ /* 0x000fe400078ec0ff */
[----:B------:R-:W-:Y:S02]  /*108a0*/  F2FP.F16.F32.PACK_AB R5, R150, R156 ;  /* 0x0000009c9605723e */ /* 0x000fe400000000ff */
[----:B------:R-:W-:Y:S02]  /*108b0*/  LOP3.LUT R7, R7, R3, RZ, 0xc0, !PT ;  /* 0x0000000307077212 */ /* 0x000fe400078ec0ff */
[----:B------:R-:W-:Y:S02]  /*108c0*/  HSET2.LE.AND R0, R16, R196, PT ;  /* 0x000000c410007233 */ /* 0x000fe40003803000 */
[----:B------:R-:W-:-:S02]  /*108d0*/  F2FP.F16.F32.PACK_AB R2, R148, R149 ;  /* 0x000000959402723e */ /* 0x000fc400000000ff */
[----:B------:R-:W-:Y:S02]  /*108e0*/  LOP3.LUT R3, R32, UR23, R97, 0x96, !PT ;  /* 0x0000001720037c12 */ /* 0x000fe4000f8e9661 */
[----:B------:R-:W-:Y:S02]  /*108f0*/  LOP3.LUT R4, R5, R4, RZ, 0xc0, !PT ;  /* 0x0000000405047212 */ /* 0x000fe400078ec0ff */
[----:B------:R-:W-:Y:S01]  /*10900*/  LOP3.LUT R5, R2, R0, RZ, 0xc0, !PT ;  /* 0x0000000002057212 */ /* 0x000fe200078ec0ff */
[----:B------:R-:W-:Y:S01]  /*10910*/  IMAD.WIDE.U32 R2, R3, -0x326172a9, RZ ;  /* 0xcd9e8d5703027825 */ /* 0x000fe200078e00ff */
[----:B------:R-:W-:Y:S01]  /*10920*/  LOP3.LUT R0, R18, UR24, R33, 0x96, !PT ;  /* 0x0000001812007c12 */ /* 0x000fe2000f8e9621 */
[----:B------:R-:W-:Y:S04]  /*10930*/  HMMA.16816.F32 R60, R8, R28, R60 ;  /* 0x0000001c083c723c */ /* 0x000fe8000000183c */
[----:B------:R-:W-:-:S04]  /*10940*/  IMAD.WIDE.U32 R18, R0, -0x326172a9, RZ ;  /* 0xcd9e8d5700127825 */ /* 0x000fc800078e00ff */
[C---:B------:R-:W-:Y:S01]  /*10950*/  HMMA.16816.F32 R52, R8.reuse, R30, R52 ;  /* 0x0000001e0834723c */ /* 0x040fe20000001834 */
[----:B------:R-:W-:Y:S01]  /*10960*/  PRMT R16, R2, 0x7771, RZ ;  /* 0x0000777102107816 */ /* 0x000fe200000000ff */
[----:B------:R-:W1:Y:S06]  /*10970*/  LDSM.16.MT88.4 R28, [R184+0x7000] ;  /* 0x00700000b81c783b */ /* 0x000e6c0000004200 */
[----:B------:R-:W-:Y:S01]  /*10980*/  HMMA.16816.F32 R56, R8, R34, R56 ;  /* 0x000000220838723c */ /* 0x000fe20000001838 */
[----:B------:R-:W-:-:S07]  /*10990*/  LOP3.LUT R0, R18, UR6, R3, 0x96, !PT ;  /* 0x0000000612007c12 */ /* 0x000fce000f8e9603 */
[----:B------:R-:W-:Y:S01]  /*109a0*/  HMMA.16816.F32 R40, R8, R42, R140 ;  /* 0x0000002a0828723c */ /* 0x000fe2000000188c */
[----:B------:R-:W-:Y:S01]  /*109b0*/  IMAD.MOV.U32 R8, RZ, RZ, R2 ;  /* 0x000000ffff087224 */ /* 0x000fe200078e0002 */
[C---:B------:R-:W-:Y:S01]  /*109c0*/  PRMT R10, R2.reuse, 0x7773, RZ ;  /* 0x00007773020a7816 */ /* 0x040fe200000000ff */
[----:B------:R-:W2:Y:S01]  /*109d0*/  LDSM.16.MT88.4 R32, [R188+0x7000] ;  /* 0x00700000bc20783b */ /* 0x000ea20000004200 */
[----:B------:R-:W-:Y:S01]  /*109e0*/  PRMT R11, R2, 0x7772, RZ ;  /* 0x00007772020b7816 */ /* 0x000fe200000000ff */
[--C-:B------:R-:W-:Y:S01]  /*109f0*/  FFMA.FTZ R2, R169, UR17, -R15.reuse ;  /* 0x00000011a9027c23 */ /* 0x100fe2000801080f */
[----:B------:R-:W-:Y:S01]  /*10a00*/  LOP3.LUT R9, R8, 0xff, RZ, 0xc0, !PT ;  /* 0x000000ff08097812 */ /* 0x000fe200078ec0ff */
[--C-:B------:R-:W-:Y:S01]  /*10a10*/  FFMA.FTZ R8, R168, UR17, -R15.reuse ;  /* 0x00000011a8087c23 */ /* 0x100fe2000801080f */
[----:B------:R-:W-:Y:S01]  /*10a20*/  PRMT R11, R11, 0x5410, R10 ;  /* 0x000054100b0b7816 */ /* 0x000fe2000000000a */
[----:B------:R3:W-:Y:S01]  /*10a30*/  MUFU.EX2 R146, R2 ;  /* 0x0000000200927308 */ /* 0x0007e20000000800 */
[----:B------:R-:W-:Y:S01]  /*10a40*/  PRMT R10, R9, 0x5410, R16 ;  /* 0x00005410090a7816 */ /* 0x000fe20000000010 */
[--C-:B------:R-:W-:Y:S01]  /*10a50*/  FFMA.FTZ R3, R167, UR17, -R15.reuse ;  /* 0x00000011a7037c23 */ /* 0x100fe2000801080f */
[----:B------:R-:W-:Y:S01]  /*10a60*/  FFMA.FTZ R9, R166, UR17, -R15 ;  /* 0x00000011a6097c23 */ /* 0x000fe2000801080f */
[----:B------:R4:W-:Y:S04]  /*10a70*/  MUFU.EX2 R147, R8 ;  /* 0x0000000800937308 */ /* 0x0009e80000000800 */
[----:B------:R5:W-:Y:S01]  /*10a80*/  MUFU.EX2 R144, R3 ;  /* 0x0000000300907308 */ /* 0x000be20000000800 */
[----:B---3--:R-:W-:-:S03]  /*10a90*/  LOP3.LUT R2, R0, 0xffff, RZ, 0xc0, !PT ;  /* 0x0000ffff00027812 */ /* 0x008fc600078ec0ff */
[----:B------:R3:W1:Y:S01]  /*10aa0*/  MUFU.EX2 R145, R9 ;  /* 0x0000000900917308 */ /* 0x0006620000000800 */
[----:B----4-:R-:W-:Y:S02]  /*10ab0*/  LOP3.LUT R8, R0, 0xff, RZ, 0xc0, !PT ;  /* 0x000000ff00087812 */ /* 0x010fe400078ec0ff */
[----:B------:R-:W-:Y:S01]  /*10ac0*/  SHF.R.U32.HI R2, RZ, 0x8, R2 ;  /* 0x00000008ff027819 */ /* 0x000fe20000011602 */
[----:B-----5:R-:W-:-:S03]  /*10ad0*/  FFMA.FTZ R3, R171, UR17, -R14 ;  /* 0x00000011ab037c23 */ /* 0x020fc6000801080e */
[----:B------:R-:W-:Y:S01]  /*10ae0*/  PRMT R16, R8, 0x5410, R2 ;  /* 0x0000541008107816 */ /* 0x000fe20000000002 */
[----:B---3--:R-:W-:Y:S01]  /*10af0*/  FFMA.FTZ R9, R170, UR17, -R14 ;  /* 0x00000011aa097c23 */ /* 0x008fe2000801080e */
[----:B------:R3:W-:Y:S01]  /*10b00*/  MUFU.EX2 R75, R3 ;  /* 0x00000003004b7308 */ /* 0x0007e20000000800 */
[----:B------:R-:W-:-:S03]  /*10b10*/  PRMT R2, R0, 0x7632, R2 ;  /* 0x0000763200027816 */ /* 0x000fc60000000002 */
[----:B------:R4:W5:Y:S01]  /*10b20*/  MUFU.EX2 R45, R9 ;  /* 0x00000009002d7308 */ /* 0x0009620000000800 */
[----:B------:R-:W-:Y:S01]  /*10b30*/  FFMA.FTZ R8, R173, UR17, -R14 ;  /* 0x00000011ad087c23 */ /* 0x000fe2000801080e */
[----:B------:R-:W-:Y:S02]  /*10b40*/  SHF.R.U32.HI R0, RZ, 0x18, R0 ;  /* 0x00000018ff007819 */ /* 0x000fe40000011600 */
[----:B------:R-:W-:Y:S01]  /*10b50*/  LOP3.LUT R2, R2, 0xff, RZ, 0xc0, !PT ;  /* 0x000000ff02027812 */ /* 0x000fe200078ec0ff */
[----:B------:R1:W-:Y:S01]  /*10b60*/  MUFU.EX2 R36, R8 ;  /* 0x0000000800247308 */ /* 0x0003e20000000800 */
[----:B---3--:R-:W-:-:S04]  /*10b70*/  FFMA.FTZ R3, R172, UR17, -R14 ;  /* 0x00000011ac037c23 */ /* 0x008fc8000801080e */
[----:B------:R3:W2:Y:S01]  /*10b80*/  MUFU.EX2 R39, R3 ;  /* 0x0000000300277308 */ /* 0x0006a20000000800 */
[----:B----4-:R-:W-:Y:S02]  /*10b90*/  LOP3.LUT R9, R11, 0xff00ff, RZ, 0xc0, !PT ;  /* 0x00ff00ff0b097812 */ /* 0x010fe400078ec0ff */
[----:B-1----:R-:W-:Y:S02]  /*10ba0*/  PRMT R8, R2, 0x5410, R0 ;  /* 0x0000541002087816 */ /* 0x002fe40000000000 */
[----:B------:R-:W-:Y:S02]  /*10bb0*/  HSET2.LE.AND R0, R10, R196, PT ;  /* 0x000000c40a007233 */ /* 0x000fe40003803000 */
[----:B------:R-:W-:Y:S02]  /*10bc0*/  F2FP.F16.F32.PACK_AB R2, R145, R144 ;  /* 0x000000909102723e */ /* 0x000fe400000000ff */
[----:B-----5:R-:W-:Y:S02]  /*10bd0*/  F2FP.F16.F32.PACK_AB R11, R45, R75 ;  /* 0x0000004b2d0b723e */ /* 0x020fe400000000ff */
[----:B------:R-:W-:-:S02]  /*10be0*/  LOP3.LUT R10, R2, R0, RZ, 0xc0, !PT ;  /* 0x00000000020a7212 */ /* 0x000fc400078ec0ff */
[--C-:B---3--:R-:W-:Y:S02]  /*10bf0*/  HSET2.LE.AND R3, R9, R196.reuse, PT ;  /* 0x000000c409037233 */ /* 0x108fe40003803000 */
[--C-:B------:R-:W-:Y:S02]  /*10c00*/  HSET2.LE.AND R0, R16, R196.reuse, PT ;  /* 0x000000c410007233 */ /* 0x100fe40003803000 */
[----:B------:R-:W-:Y:S02]  /*10c10*/  F2FP.F16.F32.PACK_AB R2, R146, R147 ;  /* 0x000000939202723e */ /* 0x000fe400000000ff */
[----:B------:R-:W-:Y:S02]  /*10c20*/  LOP3.LUT R11, R11, R3, RZ, 0xc0, !PT ;  /* 0x000000030b0b7212 */ /* 0x000fe400078ec0ff */
[----:B------:R-:W-:Y:S02]  /*10c30*/  HSET2.LE.AND R3, R8, R196, PT ;  /* 0x000000c408037233 */ /* 0x000fe40003803000 */
[----:B------:R-:W-:-:S02]  /*10c40*/  LOP3.LUT R8, R2, R0, RZ, 0xc0, !PT ;  /* 0x0000000002087212 */ /* 0x000fc400078ec0ff */
[----:B--2---:R-:W-:Y:S02]  /*10c50*/  F2FP.F16.F32.PACK_AB R9, R39, R36 ;  /* 0x000000242709723e */ /* 0x004fe400000000ff */
[----:B------:R-:W-:Y:S02]  /*10c60*/  LOP3.LUT R2, R44, UR7, R37, 0x96, !PT ;  /* 0x000000072c027c12 */ /* 0x000fe4000f8e9625 */
[----:B------:R-:W-:-:S03]  /*10c70*/  LOP3.LUT R9, R9, R3, RZ, 0xc0, !PT ;  /* 0x0000000309097212 */ /* 0x000fc600078ec0ff */
[----:B------:R-:W-:Y:S01]  /*10c80*/  IMAD.WIDE.U32 R2, R2, -0x2daee0ad, RZ ;  /* 0xd2511f5302027825 */ /* 0x000fe200078e00ff */
[C---:B------:R-:W-:Y:S04]  /*10c90*/  HMMA.16816.F32 R84, R4.reuse, R28, R84 ;  /* 0x0000001c0454723c */ /* 0x040fe80000001854 */
[----:B------:R-:W-:Y:S01]  /*10ca0*/  LOP3.LUT R0, R74, UR22, R3, 0x96, !PT ;  /* 0x000000164a007c12 */ /* 0x000fe2000f8e9603 */
[----:B------:R-:W-:Y:S01]  /*10cb0*/  FFMA.FTZ R3, R177, UR17, -R13 ;  /* 0x00000011b1037c23 */ /* 0x000fe2000801080d */
[C---:B------:R-:W-:Y:S02]  /*10cc0*/  PRMT R18, R2.reuse, 0x7771, RZ ;  /* 0x0000777102127816 */ /* 0x040fe400000000ff */
[----:B------:R-:W-:Y:S01]  /*10cd0*/  HMMA.16816.F32 R88, R4, R30, R88 ;  /* 0x0000001e0458723c */ /* 0x000fe20000001858 */
[----:B------:R-:W-:-:S02]  /*10ce0*/  PRMT R17, R2, 0x7773, RZ ;  /* 0x0000777302117816 */ /* 0x000fc400000000ff */
[----:B------:R-:W-:-:S05]  /*10cf0*/  PRMT R16, R2, 0x7772, RZ ;  /* 0x0000777202107816 */ /* 0x000fca00000000ff */
[C---:B------:R-:W-:Y:S08]  /*10d00*/  HMMA.16816.F32 R100, R4.reuse, R24, R100 ;  /* 0x000000180464723c */ /* 0x040ff00000001864 */
[C---:B------:R-:W-:Y:S08]  /*10d10*/  HMMA.16816.F32 R104, R4.reuse, R26, R104 ;  /* 0x0000001a0468723c */ /* 0x040ff00000001868 */
[C---:B------:R-:W-:Y:S08]  /*10d20*/  HMMA.16816.F32 R116, R4.reuse, R20, R116 ;  /* 0x000000140474723c */ /* 0x040ff00000001874 */
[C---:B------:R-:W-:Y:S08]  /*10d30*/  HMMA.16816.F32 R120, R4.reuse, R22, R120 ;  /* 0x000000160478723c */ /* 0x040ff00000001878 */
[C---:B------:R-:W-:Y:S08]  /*10d40*/  HMMA.16816.F32 R132, R4.reuse, R32, R132 ;  /* 0x000000200484723c */ /* 0x040ff00000001884 */
[----:B------:R-:W-:Y:S01]  /*10d50*/  HMMA.16816.F32 R80, R4, R34, R136 ;  /* 0x000000220450723c */ /* 0x000fe20000001888 */
[----:B------:R-:W-:-:S02]  /*10d60*/  IMAD.MOV.U32 R6, RZ, RZ, R2 ;  /* 0x000000ffff067224 */ /* 0x000fc400078e0002 */
[----:B------:R-:W-:-:S05]  /*10d70*/  FFMA.FTZ R2, R174, UR17, -R13 ;  /* 0x00000011ae027c23 */ /* 0x000fca000801080d */
[C---:B------:R-:W-:Y:S01]  /*10d80*/  HMMA.16816.F32 R76, R8.reuse, R28, R76 ;  /* 0x0000001c084c723c */ /* 0x040fe2000000184c */
[----:B------:R1:W-:Y:S01]  /*10d90*/  MUFU.EX2 R29, R3 ;  /* 0x00000003001d7308 */ /* 0x0003e20000000800 */
[----:B------:R-:W-:Y:S01]  /*10da0*/  FFMA.FTZ R5, R178, UR17, -R12 ;  /* 0x00000011b2057c23 */ /* 0x000fe2000801080c */
[--C-:B------:R-:W-:Y:S02]  /*10db0*/  FFMA.FTZ R4, R176, UR17, -R13.reuse ;  /* 0x00000011b0047c23 */ /* 0x100fe4000801080d */
[----:B------:R2:W-:Y:S03]  /*10dc0*/  MUFU.EX2 R28, R2 ;  /* 0x00000002001c7308 */ /* 0x0005e60000000800 */
[----:B------:R-:W-:Y:S01]  /*10dd0*/  HMMA.16816.F32 R52, R8, R26, R52 ;  /* 0x0000001a0834723c */ /* 0x000fe20000001834 */
[----:B-1----:R-:W-:-:S04]  /*10de0*/  FFMA.FTZ R3, R175, UR17, -R13 ;  /* 0x00000011af037c23 */ /* 0x002fc8000801080d */
[----:B------:R1:W3:Y:S01]  /*10df0*/  MUFU.EX2 R27, R3 ;  /* 0x00000003001b7308 */ /* 0x0002e20000000800 */
[----:B--2---:R-:W-:Y:S02]  /*10e00*/  LOP3.LUT R2, R0, 0xffff, RZ, 0xc0, !PT ;  /* 0x0000ffff00027812 */ /* 0x004fe400078ec0ff */
[----:B------:R-:W-:Y:S01]  /*10e10*/  HMMA.16816.F32 R60, R8, R24, R60 ;  /* 0x00000018083c723c */ /* 0x000fe2000000183c */
[----:B------:R-:W-:Y:S01]  /*10e20*/  LOP3.LUT R6, R6, 0xff, RZ, 0xc0, !PT ;  /* 0x000000ff06067812 */ /* 0x000fe200078ec0ff */
[----:B------:R-:W-:Y:S01]  /*10e30*/  MUFU.EX2 R25, R5 ;  /* 0x0000000500197308 */ /* 0x000fe20000000800 */
[----:B------:R-:W-:Y:S01]  /*10e40*/  LOP3.LUT R7, R0, 0xff, RZ, 0xc0, !PT ;  /* 0x000000ff00077812 */ /* 0x000fe200078ec0ff */
[----:B------:R-:W-:Y:S01]  /*10e50*/  FFMA.FTZ R13, R180, UR17, -R12 ;  /* 0x00000011b40d7c23 */ /* 0x000fe2000801080c */
[----:B------:R-:W-:-:S03]  /*10e60*/  PRMT R6, R6, 0x5410, R18 ;  /* 0x0000541006067816 */ /* 0x000fc60000000012 */
[C---:B------:R-:W-:Y:S01]  /*10e70*/  HMMA.16816.F32 R64, R8.reuse, R30, R64 ;  /* 0x0000001e0840723c */ /* 0x040fe20000001840 */
[--C-:B-1----:R-:W-:Y:S01]  /*10e80*/  FFMA.FTZ R3, R179, UR17, -R12.reuse ;  /* 0x00000011b3037c23 */ /* 0x102fe2000801080c */
[----:B------:R1:W-:Y:S04]  /*10e90*/  MUFU.EX2 R30, R4 ;  /* 0x00000004001e7308 */ /* 0x0003e80000000800 */
[----:B------:R2:W4:Y:S02]  /*10ea0*/  MUFU.EX2 R26, R3 ;  /* 0x00000003001a7308 */ /* 0x0005240000000800 */
[----:B------:R-:W-:Y:S02]  /*10eb0*/  HMMA.16816.F32 R56, R8, R22, R56 ;  /* 0x000000160838723c */ /* 0x000fe40000001838 */
[----:B------:R-:W-:Y:S01]  /*10ec0*/  MUFU.EX2 R24, R13 ;  /* 0x0000000d00187308 */ /* 0x000fe20000000800 */
[----:B-1----:R-:W-:Y:S01]  /*10ed0*/  FFMA.FTZ R4, R181, UR17, -R12 ;  /* 0x00000011b5047c23 */ /* 0x002fe2000801080c */
[----:B--2---:R-:W-:-:S02]  /*10ee0*/  SHF.R.U32.HI R3, RZ, 0x8, R2 ;  /* 0x00000008ff037819 */ /* 0x004fc40000011602 */
[----:B------:R-:W-:Y:S01]  /*10ef0*/  PRMT R2, R16, 0x5410, R17 ;  /* 0x0000541010027816 */ /* 0x000fe20000000011 */
[----:B------:R1:W2:Y:S01]  /*10f00*/  MUFU.EX2 R22, R4 ;  /* 0x0000000400167308 */ /* 0x0002a20000000800 */
[--C-:B------:R-:W-:Y:S02]  /*10f10*/  PRMT R12, R7, 0x5410, R3.reuse ;  /* 0x00005410070c7816 */ /* 0x100fe40000000003 */
[----:B------:R-:W-:Y:S02]  /*10f20*/  PRMT R3, R0, 0x7632, R3 ;  /* 0x0000763200037816 */ /* 0x000fe40000000003 */
[----:B------:R-:W-:Y:S02]  /*10f30*/  SHF.R.U32.HI R7, RZ, 0x18, R0 ;  /* 0x00000018ff077819 */ /* 0x000fe40000011600 */
[----:B------:R-:W-:Y:S02]  /*10f40*/  HSET2.LE.AND R0, R6, R196, PT ;  /* 0x000000c406007233 */ /* 0x000fe40003803000 */
[----:B------:R-:W-:-:S02]  /*10f50*/  LOP3.LUT R5, R3, 0xff, RZ, 0xc0, !PT ;  /* 0x000000ff03057812 */ /* 0x000fc400078ec0ff */
[----:B-1----:R-:W-:Y:S02]  /*10f60*/  LOP3.LUT R4, R2, 0xff00ff, RZ, 0xc0, !PT ;  /* 0x00ff00ff02047812 */ /* 0x002fe400078ec0ff */
[----:B---3--:R-:W-:Y:S02]  /*10f70*/  F2FP.F16.F32.PACK_AB R2, R28, R27 ;  /* 0x0000001b1c02723e */ /* 0x008fe400000000ff */
[----:B------:R-:W-:Y:S02]  /*10f80*/  PRMT R5, R5, 0x5410, R7 ;  /* 0x0000541005057816 */ /* 0x000fe40000000007 */
[----:B------:R-:W-:Y:S02]  /*10f90*/  HSET2.LE.AND R3, R4, R196, PT ;  /* 0x000000c404037233 */ /* 0x000fe40003803000 */
[----:B------:R-:W-:Y:S02]  /*10fa0*/  LOP3.LUT R138, R2, R0, RZ, 0xc0, !PT ;  /* 0x00000000028a7212 */ /* 0x000fe400078ec0ff */
[----:B----4-:R-:W-:-:S02]  /*10fb0*/  F2FP.F16.F32.PACK_AB R4, R25, R26 ;  /* 0x0000001a1904723e */ /* 0x010fc400000000ff */
[--C-:B------:R-:W-:Y:S02]  /*10fc0*/  HSET2.LE.AND R0, R12, R196.reuse, PT ;  /* 0x000000c40c007233 */ /* 0x100fe40003803000 */
[----:B------:R-:W-:Y:S02]  /*10fd0*/  F2FP.F16.F32.PACK_AB R2, R30, R29 ;  /* 0x0000001d1e02723e */ /* 0x000fe400000000ff */
[----:B------:R-:W-:Y:S02]  /*10fe0*/  LOP3.LUT R139, R4, R3, RZ, 0xc0, !PT ;  /* 0x00000003048b7212 */ /* 0x000fe400078ec0ff */
[----:B------:R-:W-:Y:S02]  /*10ff0*/  HSET2.LE.AND R3, R5, R196, PT ;  /* 0x000000c405037233 */ /* 0x000fe40003803000 */
[----:B------:R-:W-:Y:S02]  /*11000*/  LOP3.LUT R136, R2, R0, RZ, 0xc0, !PT ;  /* 0x0000000002887212 */ /* 0x000fe400078ec0ff */
[----:B--2---:R-:W-:-:S02]  /*11010*/  F2FP.F16.F32.PACK_AB R4, R22, R24 ;  /* 0x000000181604723e */ /* 0x004fc400000000ff */
[----:B------:R-:W-:Y:S01]  /*11020*/  LOP3.LUT R2, R38, UR7, R19, 0x96, !PT ;  /* 0x0000000726027c12 */ /* 0x000fe2000f8e9613 */
[--C-:B------:R-:W-:Y:S01]  /*11030*/  FFMA.FTZ R0, R209, UR17, -R15.reuse ;  /* 0x00000011d1007c23 */ /* 0x100fe2000801080f */
[----:B------:R-:W-:Y:S01]  /*11040*/  LOP3.LUT R137, R4, R3, RZ, 0xc0, !PT ;  /* 0x0000000304897212 */ /* 0x000fe200078ec0ff */
[C---:B------:R-:W-:Y:S01]  /*11050*/  HMMA.16816.F32 R48, R8.reuse, R20, R48 ;  /* 0x000000140830723c */ /* 0x040fe20000001830 */
[--C-:B------:R-:W-:Y:S01]  /*11060*/  FFMA.FTZ R5, R182, UR17, -R15.reuse ;  /* 0x00000011b6057c23 */ /* 0x100fe2000801080f */
[----:B------:R-:W-:Y:S01]  /*11070*/  IMAD.WIDE.U32 R2, R2, -0x2daee0ad, RZ ;  /* 0xd2511f5302027825 */ /* 0x000fe200078e00ff */
[----:B------:R1:W-:Y:S03]  /*11080*/  MUFU.EX2 R21, R0 ;  /* 0x0000000000157308 */ /* 0x0003e60000000800 */
[----:B------:R-:W-:Y:S01]  /*11090*/  FFMA.FTZ R4, R211, UR17, -R15 ;  /* 0x00000011d3047c23 */ /* 0x000fe2000801080f */
[----:B------:R-:W-:Y:S01]  /*110a0*/  FFMA.FTZ R6, R213, UR17, -R14 ;  /* 0x00000011d5067c23 */ /* 0x000fe2000801080e */
[----:B------:R-:W2:Y:S02]  /*110b0*/  LDSM.16.MT88.4 R16, [R188+0x7800] ;  /* 0x00780000bc10783b */ /* 0x000ea40000004200 */
[----:B------:R3:W-:Y:S01]  /*110c0*/  MUFU.EX2 R13, R4 ;  /* 0x00000004000d7308 */ /* 0x0007e20000000800 */
[----:B------:R-:W-:Y:S01]  /*110d0*/  HMMA.16816.F32 R128, R8, R32, R128 ;  /* 0x000000200880723c */ /* 0x000fe20000001880 */
[----:B-1----:R-:W-:Y:S01]  /*110e0*/  LOP3.LUT R0, R96, UR22, R3, 0x96, !PT ;  /* 0x0000001660007c12 */ /* 0x002fe2000f8e9603 */
[----:B------:R-:W-:-:S06]  /*110f0*/  FFMA.FTZ R3, R183, UR17, -R15 ;  /* 0x00000011b7037c23 */ /* 0x000fcc000801080f */
[----:B------:R-:W-:Y:S01]  /*11100*/  HMMA.16816.F32 R40, R8, R34, R40 ;  /* 0x000000220828723c */ /* 0x000fe20000001828 */
[----:B------:R1:W-:Y:S01]  /*11110*/  MUFU.EX2 R15, R5 ;  /* 0x00000005000f7308 */ /* 0x0003e20000000800 */
[----:B---3--:R-:W-:-:S03]  /*11120*/  IMAD.MOV.U32 R4, RZ, RZ, R2 ;  /* 0x000000ffff047224 */ /* 0x008fc600078e0002 */
[----:B------:R3:W4:Y:S01]  /*11130*/  MUFU.EX2 R20, R3 ;  /* 0x0000000300147308 */ /* 0x0007220000000800 */
[C---:B------:R-:W-:Y:S02]  /*11140*/  PRMT R8, R2.reuse, 0x7771, RZ ;  /* 0x0000777102087816 */ /* 0x040fe400000000ff */
[----:B------:R-:W-:Y:S01]  /*11150*/  PRMT R7, R2, 0x7773, RZ ;  /* 0x0000777302077816 */ /* 0x000fe200000000ff */
[--C-:B------:R-:W-:Y:S01]  /*11160*/  FFMA.FTZ R9, R214, UR17, -R14.reuse ;  /* 0x00000011d6097c23 */ /* 0x100fe2000801080e */
[----:B------:R-:W-:Y:S02]  /*11170*/  LOP3.LUT R4, R4, 0xff, RZ, 0xc0, !PT ;  /* 0x000000ff04047812 */ /* 0x000fe400078ec0ff */
[----:B-1----:R-:W-:Y:S01]  /*11180*/  PRMT R5, R2, 0x7772, RZ ;  /* 0x0000777202057816 */ /* 0x002fe200000000ff */
[--C-:B------:R-:W-:Y:S01]  /*11190*/  FFMA.FTZ R2, R212, UR17, -R14.reuse ;  /* 0x00000011d4027c23 */ /* 0x100fe2000801080e */
[----:B---3--:R-:W-:Y:S01]  /*111a0*/  FFMA.FTZ R3, R215, UR17, -R14 ;  /* 0x00000011d7037c23 */ /* 0x008fe2000801080e */
[----:B------:R1:W-:Y:S04]  /*111b0*/  MUFU.EX2 R12, R6 ;  /* 0x00000006000c7308 */ /* 0x0003e80000000800 */
[----:B------:R3:W-:Y:S04]  /*111c0*/  MUFU.EX2 R11, R3 ;  /* 0x00000003000b7308 */ /* 0x0007e80000000800 */
[----:B------:R5:W2:Y:S01]  /*111d0*/  MUFU.EX2 R10, R2 ;  /* 0x00000002000a7308 */ /* 0x000aa20000000800 */
[----:B------:R-:W-:-:S02]  /*111e0*/  PRMT R5, R5, 0x5410, R7 ;  /* 0x0000541005057816 */ /* 0x000fc40000000007 */
[----:B-1----:R-:W-:Y:S02]  /*111f0*/  PRMT R6, R4, 0x5410, R8 ;  /* 0x0000541004067816 */ /* 0x002fe40000000008 */
[C---:B---3--:R-:W-:Y:S02]  /*11200*/  LOP3.LUT R3, R0.reuse, 0xffff, RZ, 0xc0, !PT ;  /* 0x0000ffff00037812 */ /* 0x048fe400078ec0ff */
[C---:B------:R-:W-:Y:S02]  /*11210*/  LOP3.LUT R8, R0.reuse, 0xff, RZ, 0xc0, !PT ;  /* 0x000000ff00087812 */ /* 0x040fe400078ec0ff */
[----:B-----5:R-:W-:Y:S02]  /*11220*/  PRMT R2, R0, 0x7632, R2 ;  /* 0x0000763200027816 */ /* 0x020fe40000000002 */
[----:B------:R-:W-:Y:S01]  /*11230*/  SHF.R.U32.HI R4, RZ, 0x8, R3 ;  /* 0x00000008ff047819 */ /* 0x000fe20000011603 */
[----:B------:R-:W1:Y:S01]  /*11240*/  MUFU.EX2 R9, R9 ;  /* 0x0000000900097308 */ /* 0x000e620000000800 */
[----:B------:R-:W-:-:S02]  /*11250*/  SHF.R.U32.HI R7, RZ, 0x18, R0 ;  /* 0x00000018ff077819 */ /* 0x000fc40000011600 */
[----:B------:R-:W-:Y:S02]  /*11260*/  LOP3.LUT R3, R2, 0xff, RZ, 0xc0, !PT ;  /* 0x000000ff02037812 */ /* 0x000fe400078ec0ff */
[----:B------:R-:W-:Y:S02]  /*11270*/  PRMT R4, R8, 0x5410, R4 ;  /* 0x0000541008047816 */ /* 0x000fe40000000004 */
[----:B------:R-:W-:Y:S02]  /*11280*/  HSET2.LE.AND R0, R6, R196, PT ;  /* 0x000000c406007233 */ /* 0x000fe40003803000 */
[----:B------:R-:W-:Y:S02]  /*11290*/  LOP3.LUT R5, R5, 0xff00ff, RZ, 0xc0, !PT ;  /* 0x00ff00ff05057812 */ /* 0x000fe400078ec0ff */
[----:B----4-:R-:W-:Y:S02]  /*112a0*/  F2FP.F16.F32.PACK_AB R2, R15, R20 ;  /* 0x000000140f02723e */ /* 0x010fe400000000ff */
[----:B------:R-:W-:-:S02]  /*112b0*/  PRMT R7, R3, 0x5410, R7 ;  /* 0x0000541003077816 */ /* 0x000fc40000000007 */
[--C-:B------:R-:W-:Y:S02]  /*112c0*/  HSET2.LE.AND R3, R4, R196.reuse, PT ;  /* 0x000000c404037233 */ /* 0x100fe40003803000 */
[----:B------:R-:W-:Y:S02]  /*112d0*/  LOP3.LUT R142, R2, R0, RZ, 0xc0, !PT ;  /* 0x00000000028e7212 */ /* 0x000fe400078ec0ff */
[----:B------:R-:W-:Y:S02]  /*112e0*/  F2FP.F16.F32.PACK_AB R4, R13, R21 ;  /* 0x000000150d04723e */ /* 0x000fe400000000ff */
[--C-:B------:R-:W-:Y:S02]  /*112f0*/  HSET2.LE.AND R0, R5, R196.reuse, PT ;  /* 0x000000c405007233 */ /* 0x100fe40003803000 */
[----:B--2---:R-:W-:Y:S02]  /*11300*/  F2FP.F16.F32.PACK_AB R2, R10, R12 ;  /* 0x0000000c0a02723e */ /* 0x004fe400000000ff */
[----:B------:R-:W-:Y:S01]  /*11310*/  LOP3.LUT R140, R4, R3, RZ, 0xc0, !PT ;  /* 0x00000003048c7212 */ /* 0x000fe200078ec0ff */
[----:B------:R-:W-:Y:S01]  /*11320*/  FFMA.FTZ R4, R246, R47, R228 ;  /* 0x0000002ff6047223 */ /* 0x000fe200000100e4 */
[----:B------:R-:W-:Y:S01]  /*11330*/  HSET2.LE.AND R5, R7, R196, PT ;  /* 0x000000c407057233 */ /* 0x000fe20003803000 */
[----:B------:R-:W-:Y:S01]  /*11340*/  FFMA.FTZ R3, R244, R46, R224 ;  /* 0x0000002ef4037223 */ /* 0x000fe200000100e0 */
[----:B-1----:R-:W-:-:S02]  /*11350*/  F2FP.F16.F32.PACK_AB R6, R9, R11 ;  /* 0x0000000b0906723e */ /* 0x002fc400000000ff */
[----:B------:R-:W-:Y:S01]  /*11360*/  LOP3.LUT R143, R2, R0, RZ, 0xc0, !PT ;  /* 0x00000000028f7212 */ /* 0x000fe200078ec0ff */
[----:B------:R-:W-:Y:S01]  /*11370*/  FFMA.FTZ R2, R242, R73, R235 ;  /* 0x00000049f2027223 */ /* 0x000fe200000100eb */
[----:B------:R-:W-:Y:S01]  /*11380*/  FFMA.FTZ R0, R240, R68, R230 ;  /* 0x00000044f0007223 */ /* 0x000fe200000100e6 */
        /* <DEDUP_REMOVED lines=65> */
[----:B------:R-:W-:Y:S01]  /*117a0*/  HMMA.16816.F32 R84, R136, R92, R84 ;  /* 0x0000005c8854723c */ /* 0x000fe20000001854 */
[----:B------:R-:W-:-:S07]  /*117b0*/  @P1 VIADD R206, R206, 0xfffffffc ;  /* 0xfffffffccece1836 */ /* 0x000fce0000000000 */
        /* <DEDUP_REMOVED lines=16> */
[----:B-1----:R-:W-:-:S15]  /*118c0*/  @P1 BRA `(.L_x_1497) ;  /* 0x0000000000041947 */ /* 0x002fde0003800000 */
.L_x_1490:
[----:B------:R-:W-:-:S07]  /*118d0*/  IADD3 R206, PT, PT, R208, -0x1, RZ ;  /* 0xffffffffd0ce7810 */ /* 0x000fce0007ffe0ff */
.L_x_1497:
[----:B------:R-:W-:-:S13]  /*118e0*/  ISETP.GE.AND P0, PT, R206, R252, PT ;  /* 0x000000fcce00720c */ /* 0x000fda0003f06270 */
[----:B------:R-:W-:Y:S05]  /*118f0*/  @!P0 BRA `(.L_x_1498) ;  /* 0x0000004c00c48947 */ /* 0x000fea0003800000 */
[----:B------:R-:W2:Y:S04]  /*11900*/  LDL.64 R4, [R1+0x20] ;  /* 0x0000200001047983 */ /* 0x000ea80000100a00 */
[----:B------:R-:W3:Y:S01]  /*11910*/  LDL.64 R2, [R1+0x28] ;  /* 0x0000280001027983 */ /* 0x000ee20000100a00 */
[----:B------:R-:W-:Y:S01]  /*11920*/  LOP3.LUT R0, R250, UR15, RZ, 0x3c, !PT ;  /* 0x0000000ffa007c12 */ /* 0x000fe2000f8e3cff */
[----:B------:R-:W1:Y:S01]  /*11930*/  LDC.64 R234, c[0x0][0x3c0] ;  /* 0x0000f000ffea7b82 */ /* 0x000e620000000a00 */
[----:B------:R-:W4:Y:S01]  /*11940*/  LDCU UR17, c[0x0][0x440] ;  /* 0x00008800ff1177ac */ /* 0x000f220008000800 */
[----:B------:R-:W-:Y:S01]  /*11950*/  LOP3.LUT R252, R248, UR15, RZ, 0x3c, !PT ;  /* 0x0000000ff8fc7c12 */ /* 0x000fe2000f8e3cff */
[----:B------:R-:W-:Y:S01]  /*11960*/  IMAD.MOV.U32 R75, RZ, RZ, R69 ;  /* 0x000000ffff4b7224 */ /* 0x000fe200078e0045 */
[----:B------:R2:W-:Y:S01]  /*11970*/  STL [R1+0x4], R0 ;  /* 0x0000040001007387 */ /* 0x0005e20000100800 */
[----:B------:R-:W-:Y:S01]  /*11980*/  IMAD.MOV.U32 R74, RZ, RZ, R70 ;  /* 0x000000ffff4a7224 */ /* 0x000fe200078e0046 */
[----:B------:R-:W-:Y:S01]  /*11990*/  MOV R68, R72 ;  /* 0x0000004800447202 */ /* 0x000fe20000000f00 */
[----:B------:R-:W-:Y:S01]  /*119a0*/  IMAD.MOV.U32 R73, RZ, RZ, R71 ;  /* 0x000000ffff497224 */ /* 0x000fe200078e0047 */
[C---:B------:R-:W-:Y:S01]  /*119b0*/  IADD3 R202, PT, PT, R197.reuse, 0x48, RZ ;  /* 0x00000048c5ca7810 */ /* 0x040fe20007ffe0ff */
[C---:B------:R-:W-:Y:S01]  /*119c0*/  VIADD R204, R197.reuse, 0x8 ;  /* 0x00000008c5cc7836 */ /* 0x040fe20000000000 */
[----:B------:R-:W1:Y:S01]  /*119d0*/  LDCU UR14, c[0x0][0x440] ;  /* 0x00008800ff0e77ac */ /* 0x000e620008000800 */
[----:B------:R-:W-:Y:S01]  /*119e0*/  VIADD R203, R197, 0x40 ;  /* 0x00000040c5cb7836 */ /* 0x000fe20000000000 */
[----:B------:R-:W1:Y:S01]  /*119f0*/  LDCU UR4, c[0x0][0x45c] ;  /* 0x00008b80ff0477ac */ /* 0x000e620008000800 */
[----:B----4-:R-:W-:-:S02]  /*11a00*/  ISETP.GE.AND P2, PT, R210, UR17, PT ;  /* 0x00000011d2007c0c */ /* 0x010fc4000bf46270 */
[----:B--2---:R-:W-:Y:S02]  /*11a10*/  LOP3.LUT R0, R5, UR11, RZ, 0x3c, !PT ;  /* 0x0000000b05007c12 */ /* 0x004fe4000f8e3cff */
[----:B---3--:R-:W-:-:S03]  /*11a20*/  LOP3.LUT R251, R3, UR11, RZ, 0x3c, !PT ;  /* 0x0000000b03fb7c12 */ /* 0x008fc6000f8e3cff */
[----:B------:R2:W-:Y:S01]  /*11a30*/  STL [R1], R0 ;  /* 0x0000000001007387 */ /* 0x0005e20000100800 */
[----:B-1----:R-:W-:Y:S05]  /*11a40*/  BRA `(.L_x_1499) ;  /* 0x0000000000fc7947 */ /* 0x002fea0003800000 */
.L_x_1501:
[----:B------:R-:W2:Y:S01]  /*11a50*/  LDL R215, [R1+0xc] ;  /* 0x00000c0001d77983 */ /* 0x000ea20000100800 */
[----:B------:R-:W-:Y:S01]  /*11a60*/  @!P0 VIADD R7, R206, 0xffffffff ;  /* 0xffffffffce078836 */ /* 0x000fe20000000000 */
[----:B------:R-:W1:Y:S01]  /*11a70*/  @!P0 LDC.64 R16, c[0x0][0x3b8] ;  /* 0x0000ee00ff108b82 */ /* 0x000e620000000a00 */
[----:B------:R-:W-:Y:S01]  /*11a80*/  ISETP.GE.AND P2, PT, R210, UR14, PT ;  /* 0x0000000ed2007c0c */ /* 0x000fe2000bf46270 */
[----:B------:R-:W3:Y:S06]  /*11a90*/  LDL R214, [R1+0x8] ;  /* 0x0000080001d67983 */ /* 0x000eec0000100800 */
[----:B------:R-:W4:Y:S06]  /*11aa0*/  @!P0 LDC.64 R22, c[0x0][0x3b8] ;  /* 0x0000ee00ff168b82 */ /* 0x000f2c0000000a00 */
[----:B------:R-:W-:Y:S02]  /*11ab0*/  @!P2 VIADD R20, R206, 0xffffffff ;  /* 0xffffffffce14a836 */ /* 0x000fe40000000000 */
[----:B------:R-:W5:Y:S01]  /*11ac0*/  @!P2 LDC.64 R24, c[0x0][0x3b8] ;  /* 0x0000ee00ff18ab82 */ /* 0x000f620000000a00 */
[C---:B-1----:R-:W-:Y:S07]  /*11ad0*/  @!P0 IMAD.WIDE.U32 R8, R7.reuse, R16, RZ ;  /* 0x0000001007088225 */ /* 0x042fee00078e00ff */
[----:B------:R-:W1:Y:S01]  /*11ae0*/  @!P0 LDC.64 R18, c[0x0][0x3b8] ;  /* 0x0000ee00ff128b82 */ /* 0x000e620000000a00 */
[C---:B------:R-:W-:Y:S02]  /*11af0*/  @!P0 IMAD R9, R7.reuse, R17, R9 ;  /* 0x0000001107098224 */ /* 0x040fe400078e0209 */
[----:B------:R-:W-:Y:S02]  /*11b00*/  @!P0 IMAD.SHL.U32 R21, R8, 0x40, RZ ;  /* 0x0000004008158824 */ /* 0x000fe400078e00ff */
[----:B-----5:R-:W-:Y:S01]  /*11b10*/  @!P2 IMAD.WIDE.U32 R10, R20, R24, RZ ;  /* 0x00000018140aa225 */ /* 0x020fe200078e00ff */
[----:B------:R-:W-:Y:S03]  /*11b20*/  @!P0 SHF.L.U64.HI R24, R8, 0x6, R9 ;  /* 0x0000000608188819 */ /* 0x000fe60000010209 */
[----:B------:R-:W-:Y:S01]  /*11b30*/  @!P2 IMAD R11, R20, R25, R11 ;  /* 0x00000019140ba224 */ /* 0x000fe200078e020b */
[----:B------:R-:W-:Y:S01]  /*11b40*/  @!P0 IADD3 R20, PT, PT, R206, -0x1, RZ ;  /* 0xffffffffce148810 */ /* 0x000fe20007ffe0ff */
[C---:B----4-:R-:W-:Y:S04]  /*11b50*/  @!P0 IMAD.WIDE.U32 R8, R7.reuse, R22, RZ ;  /* 0x0000001607088225 */ /* 0x050fe800078e00ff */
[----:B------:R-:W-:Y:S02]  /*11b60*/  @!P0 IMAD R9, R7, R23, R9 ;  /* 0x0000001707098224 */ /* 0x000fe400078e0209 */
[----:B------:R-:W-:Y:S01]  /*11b70*/  @!P0 IMAD R23, R23, 0x30, RZ ;  /* 0x0000003017178824 */ /* 0x000fe200078e02ff */
[C---:B--2---:R-:W-:Y:S04]  /*11b80*/  @!P2 LEA R26, P1, R10.reuse, R215, 0x7 ;  /* 0x000000d70a1aa211 */ /* 0x044fe800078238ff */
[----:B---3--:R-:W-:Y:S01]  /*11b90*/  @!P2 LEA.HI.X R25, R10, R214, R11, 0x7, P1 ;  /* 0x000000d60a19a211 */ /* 0x008fe200008f3c0b */
[----:B-1----:R-:W-:Y:S01]  /*11ba0*/  @!P0 IMAD.WIDE.U32 R10, R20, R18, RZ ;  /* 0x00000012140a8225 */ /* 0x002fe200078e00ff */
[----:B------:R-:W-:Y:S03]  /*11bb0*/  @!P0 LEA R21, P1, R16, R21, 0x4 ;  /* 0x0000001510158211 */ /* 0x000fe600078220ff */
[----:B------:R-:W-:Y:S01]  /*11bc0*/  @!P0 IMAD R11, R20, R19, R11 ;  /* 0x00000013140b8224 */ /* 0x000fe200078e020b */
[----:B------:R-:W-:Y:S01]  /*11bd0*/  @!P0 LEA.HI.X R24, R16, R24, R17, 0x4, P1 ;  /* 0x0000001810188211 */ /* 0x000fe200008f2411 */
[----:B------:R-:W-:Y:S01]  /*11be0*/  @!P0 IMAD.SHL.U32 R7, R10, 0x40, RZ ;  /* 0x000000400a078824 */ /* 0x000fe200078e00ff */
[C---:B------:R-:W-:Y:S01]  /*11bf0*/  @!P0 LEA R20, P1, R21.reuse, R215, 0x1 ;  /* 0x000000d715148211 */ /* 0x040fe200078208ff */
[C---:B------:R-:W-:Y:S01]  /*11c00*/  @!P0 IMAD.SHL.U32 R16, R8.reuse, 0x40, RZ ;  /* 0x0000004008108824 */ /* 0x040fe200078e00ff */
[----:B------:R-:W-:Y:S02]  /*11c10*/  @!P0 SHF.L.U64.HI R17, R8, 0x6, R9 ;  /* 0x0000000608118819 */ /* 0x000fe40000010209 */
[-C--:B------:R-:W-:Y:S02]  /*11c20*/  @!P0 LEA.HI.X R21, R21, R214.reuse, R24, 0x1, P1 ;  /* 0x000000d615158211 */ /* 0x080fe400008f0c18 */
[----:B------:R-:W-:Y:S01]  /*11c30*/  @!P0 SHF.L.U64.HI R11, R10, 0x6, R11 ;  /* 0x000000060a0b8819 */ /* 0x000fe2000001020b */
[----:B------:R-:W-:Y:S01]  /*11c40*/  @!P0 IMAD.WIDE.U32 R8, R22, 0x30, R16 ;  /* 0x0000003016088825 */ /* 0x000fe200078e0010 */
[C---:B------:R-:W-:Y:S04]  /*11c50*/  @!P0 LEA R7, P1, R18.reuse, R7, 0x5 ;  /* 0x0000000712078211 */ /* 0x040fe800078228ff */
[----:B------:R-:W-:Y:S02]  /*11c60*/  @!P0 LEA.HI.X R18, R18, R11, R19, 0x5, P1 ;  /* 0x0000000b12128211 */ /* 0x000fe400008f2c13 */
[C---:B------:R-:W-:Y:S02]  /*11c70*/  @!P0 LEA R16, P1, R7.reuse, R215, 0x1 ;  /* 0x000000d707108211 */ /* 0x040fe400078208ff */
[----:B------:R-:W-:Y:S02]  /*11c80*/  @!P2 MOV R19, R25 ;  /* 0x000000190013a202 */ /* 0x000fe40000000f00 */
[-C--:B------:R-:W-:Y:S01]  /*11c90*/  @!P0 LEA.HI.X R17, R7, R214.reuse, R18, 0x1, P1 ;  /* 0x000000d607118211 */ /* 0x080fe200008f0c12 */
[----:B------:R-:W-:Y:S01]  /*11ca0*/  @!P2 IMAD.MOV.U32 R18, RZ, RZ, R26 ;  /* 0x000000ffff12a224 */ /* 0x000fe200078e001a */
[C---:B------:R-:W-:Y:S02]  /*11cb0*/  @!P0 LEA R10, P1, R8.reuse, R215, 0x1 ;  /* 0x000000d7080a8211 */ /* 0x040fe400078208ff */
[----:B------:R-:W-:Y:S02]  /*11cc0*/  @!P0 IADD3 R7, PT, PT, R23, R9, RZ ;  /* 0x0000000917078210 */ /* 0x000fe40007ffe0ff */
[----:B------:R-:W-:Y:S01]  /*11cd0*/  @!PT LDS RZ, [RZ] ;  /* 0x00000000fffff984 */ /* 0x000fe20000000800 */
[----:B------:R-:W-:Y:S01]  /*11ce0*/  @!PT LDS RZ, [RZ] ;  /* 0x00000000fffff984 */ /* 0x000fe20000000800 */
[----:B------:R-:W-:Y:S01]  /*11cf0*/  @!PT LDS RZ, [RZ] ;  /* 0x00000000fffff984 */ /* 0x000fe20000000800 */
[----:B------:R1:W-:Y:S02]  /*11d00*/  @!P2 LDGSTS.E.BYPASS.LTC128B.128 [R205+0x4000], desc[UR18][R18.64] ;  /* 0x0400000012cdafae */ /* 0x0003e4000b981a12 */
[----:B------:R-:W-:Y:S02]  /*11d10*/  @!P0 LEA.HI.X R11, R8, R214, R7, 0x1, P1 ;  /* 0x000000d6080b8211 */ /* 0x000fe400008f0c07 */
        /* <DEDUP_REMOVED lines=16> */
[----:B------:R-:W0:Y:S01]  /*11e20*/  LDGDEPBAR ;  /* 0x00000000000079af */ /* 0x000e220000000000 */
[----:B------:R-:W-:Y:S05]  /*11e30*/  BRA `(.L_x_1500) ;  /* 0x0000001000b47947 */ /* 0x000fea0003800000 */
.L_x_1499:
[----:B------:R-:W3:Y:S01]  /*11e40*/  LDL R13, [R1+0x14] ;  /* 0x00001400010d7983 */ /* 0x000ee20000100800 */
[----:B------:R-:W-:Y:S04]  /*11e50*/  DEPBAR.LE SB0, 0x0 ;  /* 0x000080000000791a */ /* 0x000fe80000000000 */
[----:B------:R-:W4:Y:S01]  /*11e60*/  LDL R12, [R1+0x10] ;  /* 0x00001000010c7983 */ /* 0x000f220000100800 */
[----:B-1----:R-:W-:Y:S01]  /*11e70*/  IMAD.WIDE.U32 R4, R206, R234, RZ ;  /* 0x000000eace047225 */ /* 0x002fe200078e00ff */
[----:B------:R-:W-:Y:S03]  /*11e80*/  BAR.SYNC.DEFER_BLOCKING 0x0 ;  /* 0x0000000000007b1d */ /* 0x000fe60000010000 */
[----:B------:R-:W-:Y:S01]  /*11e90*/  IMAD.SHL.U32 R2, R4, 0x40, RZ ;  /* 0x0000004004027824 */ /* 0x000fe200078e00ff */
[----:B------:R-:W-:Y:S01]  /*11ea0*/  ISETP.GE.AND P0, PT, R210, UR14, PT ;  /* 0x0000000ed2007c0c */ /* 0x000fe2000bf06270 */
[----:B------:R-:W-:Y:S05]  /*11eb0*/  IMAD R5, R206, R235, R5 ;  /* 0x000000ebce057224 */ /* 0x000fea00078e0205 */
[----:B------:R-:W-:Y:S07]  /*11ec0*/  SHF.L.U64.HI R3, R4, 0x6, R5 ;  /* 0x0000000604037819 */ /* 0x000fee0000010205 */
[CC--:B--2---:R-:W-:Y:S02]  /*11ed0*/  @!P0 LEA R0, P3, R234.reuse, R2.reuse, 0x4 ;  /* 0x00000002ea008211 */ /* 0x0c4fe400078620ff */
[C---:B------:R-:W-:Y:S02]  /*11ee0*/  @!P0 LEA R4, P1, R234.reuse, R2, 0x5 ;  /* 0x00000002ea048211 */ /* 0x040fe400078228ff */
[CCC-:B------:R-:W-:Y:S02]  /*11ef0*/  @!P0 LEA.HI.X R5, R234.reuse, R3.reuse, R235.reuse, 0x4, P3 ;  /* 0x00000003ea058211 */ /* 0x1c0fe400018f24eb */
[----:B------:R-:W-:Y:S01]  /*11f00*/  @!P0 LEA.HI.X R7, R234, R3, R235, 0x5, P1 ;  /* 0x00000003ea078211 */ /* 0x000fe200008f2ceb */
[----:B------:R-:W1:Y:S02]  /*11f10*/  S2R R69, SR_TID.X ;  /* 0x0000000000457919 */ /* 0x000e640000002100 */
[----:B-1----:R-:W-:Y:S05]  /*11f20*/  IMAD.SHL.U32 R69, R69, 0x2, RZ ;  /* 0x0000000245457824 */ /* 0x002fea00078e00ff */
[----:B------:R-:W-:Y:S01]  /*11f30*/  STL [R1+0x58], R69 ;  /* 0x0000584501007387 */ /* 0x000fe20000100800 */
[-C--:B---3--:R-:W-:Y:S02]  /*11f40*/  @!P2 LEA R10, P4, R2, R13.reuse, 0x1 ;  /* 0x0000000d020aa211 */ /* 0x088fe400078808ff */
[-C--:B------:R-:W-:Y:S02]  /*11f50*/  @!P0 LEA R8, P3, R0, R13.reuse, 0x1 ;  /* 0x0000000d00088211 */ /* 0x080fe400078608ff */
[-C--:B------:R-:W-:Y:S02]  /*11f60*/  @!P0 LEA R6, P1, R4, R13.reuse, 0x1 ;  /* 0x0000000d04068211 */ /* 0x080fe400078208ff */
[-CC-:B----4-:R-:W-:Y:S01]  /*11f70*/  @!P2 LEA.HI.X R11, R2, R12.reuse, R3.reuse, 0x1, P4 ;  /* 0x0000000c020ba211 */ /* 0x190fe200020f0c03 */
[----:B------:R-:W-:Y:S01]  /*11f80*/  @!P0 IMAD.WIDE.U32 R2, R234, 0x30, R2 ;  /* 0x00000030ea028825 */ /* 0x000fe200078e0002 */
[-C--:B------:R-:W-:Y:S02]  /*11f90*/  @!P0 LEA.HI.X R9, R0, R12.reuse, R5, 0x1, P3 ;  /* 0x0000000c00098211 */ /* 0x080fe400018f0c05 */
[-C--:B------:R-:W-:Y:S01]  /*11fa0*/  @!P0 LEA.HI.X R7, R4, R12.reuse, R7, 0x1, P1 ;  /* 0x0000000c04078211 */ /* 0x080fe200008f0c07 */
[----:B------:R-:W-:Y:S01]  /*11fb0*/  @!PT LDS RZ, [RZ] ;  /* 0x00000000fffff984 */ /* 0x000fe20000000800 */
[----:B------:R-:W-:Y:S01]  /*11fc0*/  @!PT LDS RZ, [RZ] ;  /* 0x00000000fffff984 */ /* 0x000fe20000000800 */
[----:B------:R-:W-:Y:S01]  /*11fd0*/  @!PT LDS RZ, [RZ] ;  /* 0x00000000fffff984 */ /* 0x000fe20000000800 */
[----:B------:R-:W-:Y:S01]  /*11fe0*/  @!P2 LDGSTS.E.BYPASS.LTC128B.128 [R205+0x6000], desc[UR18][R10.64] ;  /* 0x060000000acdafae */ /* 0x000fe2000b981a12 */
[----:B------:R-:W-:Y:S01]  /*11ff0*/  @!P0 IMAD R0, R235, 0x30, RZ ;  /* 0x00000030eb008824 */ /* 0x000fe200078e02ff */
[----:B------:R-:W-:Y:S03]  /*12000*/  @!P0 LEA R4, P1, R2, R13, 0x1 ;  /* 0x0000000d02048211 */ /* 0x000fe600078208ff */
[----:B------:R-:W-:Y:S03]  /*12010*/  @!P0 IMAD.IADD R0, R0, 0x1, R3 ;  /* 0x0000000100008824 */ /* 0x000fe600078e0203 */
[----:B------:R-:W-:Y:S02]  /*12020*/  @P2 STS.128 [R205+0x6000], RZ ;  /* 0x006000ffcd002388 */ /* 0x000fe40000000c00 */
[----:B------:R-:W-:Y:S02]  /*12030*/  @!P0 LEA.HI.X R5, R2, R12, R0, 0x1, P1 ;  /* 0x0000000c02058211 */ /* 0x000fe400008f0c00 */
[----:B------:R-:W-:Y:S04]  /*12040*/  LOP3.LUT R0, R69, 0x6, RZ, 0xc0, !PT ;  /* 0x0000000645007812 */ /* 0x000fe800078ec0ff */
        /* <DEDUP_REMOVED lines=23> */
[----:B------:R-:W-:Y:S01]  /*121c0*/  LDSM.16.M88.4 R144, [R195] ;  /* 0x00000000c390783b */ /* 0x000fe20000000200 */
[C---:B--2---:R-:W-:Y:S07]  /*121d0*/  HMMA.16816.F32 R8, R60.reuse, R16, RZ ;  /* 0x000000103c08723c */ /* 0x044fee00000018ff */
[----:B------:R-:W1:Y:S01]  /*121e0*/  LDSM.16.M88.4 R148, [R191+0x4000] ;  /* 0x00400000bf94783b */ /* 0x000e620000000200 */
[-C--:B------:R-:W-:Y:S07]  /*121f0*/  HMMA.16816.F32 R12, R60, R18.reuse, RZ ;  /* 0x000000123c0c723c */ /* 0x080fee00000018ff */
[----:B------:R-:W2:Y:S01]  /*12200*/  LDSM.16.M88.4 R152, [R195+0x2000] ;  /* 0x00200000c398783b */ /* 0x000ea20000000200 */
[C---:B------:R-:W-:Y:S07]  /*12210*/  HMMA.16816.F32 R16, R64.reuse, R18, RZ ;  /* 0x000000124010723c */ /* 0x040fee00000018ff */
[----:B------:R-:W2:Y:S01]  /*12220*/  LDSM.16.M88.4 R156, [R191+0x4800] ;  /* 0x00480000bf9c783b */ /* 0x000ea20000000200 */
[-C--:B---3--:R-:W-:Y:S07]  /*12230*/  HMMA.16816.F32 R20, R64, R32.reuse, RZ ;  /* 0x000000204014723c */ /* 0x088fee00000018ff */
[----:B------:R-:W3:Y:S01]  /*12240*/  LDSM.16.M88.4 R160, [R191+0x5000] ;  /* 0x00500000bfa0783b */ /* 0x000ee20000000200 */
[C---:B------:R-:W-:Y:S07]  /*12250*/  HMMA.16816.F32 R24, R60.reuse, R32, RZ ;  /* 0x000000203c18723c */ /* 0x040fee00000018ff */
[----:B------:R-:W3:Y:S01]  /*12260*/  LDSM.16.M88.4 R164, [R191+0x5800] ;  /* 0x00580000bfa4783b */ /* 0x000ee20000000200 */
[-C--:B------:R-:W-:Y:S07]  /*12270*/  HMMA.16816.F32 R28, R60, R34.reuse, RZ ;  /* 0x000000223c1c723c */ /* 0x080fee00000018ff */
[----:B------:R-:W-:Y:S01]  /*12280*/  LDSM.16.M88.4 R168, [R186+0x5000] ;  /* 0x00500000baa8783b */ /* 0x000fe20000000200 */
[C---:B------:R-:W-:Y:S07]  /*12290*/  HMMA.16816.F32 R32, R64.reuse, R34, RZ ;  /* 0x000000224020723c */ /* 0x040fee00000018ff */
[----:B------:R-:W-:Y:S01]  /*122a0*/  LDSM.16.M88.4 R172, [R186+0x5800] ;  /* 0x00580000baac783b */ /* 0x000fe20000000200 */
[-C--:B----4-:R-:W-:Y:S07]  /*122b0*/  HMMA.16816.F32 R36, R64, R48.reuse, RZ ;  /* 0x000000304024723c */ /* 0x090fee00000018ff */
[----:B------:R-:W-:Y:S01]  /*122c0*/  LDSM.16.M88.4 R176, [R194] ;  /* 0x00000000c2b0783b */ /* 0x000fe20000000200 */
[C---:B------:R-:W-:Y:S07]  /*122d0*/  HMMA.16816.F32 R40, R60.reuse, R48, RZ ;  /* 0x000000303c28723c */ /* 0x040fee00000018ff */
[----:B------:R-:W-:Y:S01]  /*122e0*/  LDSM.16.M88.4 R180, [R190+0x4000] ;  /* 0x00400000beb4783b */ /* 0x000fe20000000200 */
[-C--:B------:R-:W-:Y:S07]  /*122f0*/  HMMA.16816.F32 R44, R60, R50.reuse, RZ ;  /* 0x000000323c2c723c */ /* 0x080fee00000018ff */
[----:B------:R-:W-:Y:S01]  /*12300*/  STL [R1+0x18], R0 ;  /* 0x0000180001007387 */ /* 0x000fe20000100800 */
[C---:B------:R-:W-:Y:S03]  /*12310*/  HMMA.16816.F32 R48, R64.reuse, R50, RZ ;  /* 0x000000324030723c */ /* 0x040fe600000018ff */
[----:B------:R-:W4:Y:S04]  /*12320*/  LDL R211, [R1+0x3c] ;  /* 0x00003c0001d37983 */ /* 0x000f280000100800 */
[----:B------:R-:W4:Y:S01]  /*12330*/  LDL.64 R212, [R1+0x40] ;  /* 0x0000400001d47983 */ /* 0x000f220000100a00 */
[-C--:B-----5:R-:W-:Y:S08]  /*12340*/  HMMA.16816.F32 R52, R64, R76.reuse, RZ ;  /* 0x0000004c4034723c */ /* 0x0a0ff000000018ff */
[C---:B------:R-:W-:Y:S08]  /*12350*/  HMMA.16816.F32 R56, R60.reuse, R76, RZ ;  /* 0x0000004c3c38723c */ /* 0x040ff000000018ff */
[-C--:B------:R-:W-:Y:S08]  /*12360*/  HMMA.16816.F32 R60, R60, R78.reuse, RZ ;  /* 0x0000004e3c3c723c */ /* 0x080ff000000018ff */
[----:B------:R-:W-:Y:S01]  /*12370*/  HMMA.16816.F32 R64, R64, R78, RZ ;  /* 0x0000004e4040723c */ /* 0x000fe200000018ff */
[----:B------:R-:W-:Y:S07]  /*12380*/  LDSM.16.M88.4 R76, [R193] ;  /* 0x00000000c14c783b */ /* 0x000fee0000000200 */
[-C--:B-1----:R-:W-:Y:S08]  /*12390*/  HMMA.16816.F32 R4, R144, R148.reuse, R4 ;  /* 0x000000949004723c */ /* 0x082ff00000001804 */
        /* <DEDUP_REMOVED lines=17> */
[----:B------:R-:W5:Y:S07]  /*124b0*/  LDSM.16.M88.4 R152, [R194+0x2000] ;  /* 0x00200000c298783b */ /* 0x000f6e0000000200 */
[----:B------:R-:W-:Y:S04]  /*124c0*/  HMMA.16816.F32 R64, R144, R166, R64 ;  /* 0x000000a69040723c */ /* 0x000fe80000001840 */
[----:B------:R-:W-:Y:S04]  /*124d0*/  IMAD R145, R206, 0x40, R0 ;  /* 0x00000040ce917824 */ /* 0x000fe800078e0200 */
[-C--:B-1----:R-:W-:Y:S05]  /*124e0*/  HMMA.16816.F32 R4, R76, R148.reuse, R4 ;  /* 0x000000944c04723c */ /* 0x082fea0000001804 */
[-C--:B------:R-:W-:Y:S01]  /*124f0*/  ISETP.GT.AND P5, PT, R197, R145.reuse, PT ;  /* 0x00000091c500720c */ /* 0x080fe20003fa4270 */
[----:B------:R-:W-:Y:S01]  /*12500*/  VIADD R144, R145, 0x1 ;  /* 0x0000000191907836 */ /* 0x000fe20000000000 */
[CC--:B------:R-:W-:Y:S01]  /*12510*/  ISETP.GT.AND P3, PT, R204.reuse, R145.reuse, PT ;  /* 0x00000091cc00720c */ /* 0x0c0fe20003f64270 */
[C---:B--2---:R-:W-:Y:S04]  /*12520*/  HMMA.16816.F32 R8, R156.reuse, R148, R8 ;  /* 0x000000949c08723c */ /* 0x044fe80000001808 */
[-C--:B------:R-:W-:Y:S01]  /*12530*/  ISETP.GT.AND P4, PT, R197, R144.reuse, PT ;  /* 0x00000090c500720c */ /* 0x080fe20003f84270 */
[C---:B------:R-:W-:Y:S01]  /*12540*/  VIADD R71, R145.reuse, 0x9 ;  /* 0x0000000991477836 */ /* 0x040fe20000000000 */
[----:B------:R-:W-:Y:S01]  /*12550*/  ISETP.GT.AND P1, PT, R204, R144, PT ;  /* 0x00000090cc00720c */ /* 0x000fe20003f24270 */
[C---:B------:R-:W-:Y:S01]  /*12560*/  VIADD R72, R145.reuse, 0x8 ;  /* 0x0000000891487836 */ /* 0x040fe20000000000 */
[C---:B------:R-:W-:Y:S01]  /*12570*/  ISETP.GE.AND P6, PT, R145.reuse, R198, PT ;  /* 0x000000c69100720c */ /* 0x040fe20003fc6270 */
[-C--:B------:R-:W-:Y:S03]  /*12580*/  HMMA.16816.F32 R12, R156, R150.reuse, R12 ;  /* 0x000000969c0c723c */ /* 0x080fe6000000180c */
[C---:B------:R-:W-:Y:S02]  /*12590*/  VIADD R69, R145.reuse, 0x11 ;  /* 0x0000001191457836 */ /* 0x040fe40000000000 */
[C---:B------:R-:W-:Y:S02]  /*125a0*/  VIADD R70, R145.reuse, 0x10 ;  /* 0x0000001091467836 */ /* 0x040fe40000000000 */
[C---:B------:R-:W-:Y:S01]  /*125b0*/  VIADD R3, R145.reuse, 0x31 ;  /* 0x0000003191037836 */ /* 0x040fe20000000000 */
[C---:B------:R-:W-:Y:S04]  /*125c0*/  HMMA.16816.F32 R16, R76.reuse, R150, R16 ;  /* 0x000000964c10723c */ /* 0x040fe80000001810 */
[C---:B------:R-:W-:Y:S02]  /*125d0*/  VIADD R0, R145.reuse, 0x39 ;  /* 0x0000003991007836 */ /* 0x040fe40000000000 */
[----:B------:R-:W-:Y:S02]  /*125e0*/  VIADD R2, R145, 0x38 ;  /* 0x0000003891027836 */ /* 0x000fe40000000000 */
[-C--:B---3--:R-:W-:Y:S08]  /*125f0*/  HMMA.16816.F32 R20, R76, R160.reuse, R20 ;  /* 0x000000a04c14723c */ /* 0x088ff00000001814 */
        /* <DEDUP_REMOVED lines=10> */
[----:B------:R-:W-:Y:S01]  /*126a0*/  HMMA.16816.F32 R64, R76, R174, R64 ;  /* 0x000000ae4c40723c */ /* 0x000fe20000001840 */
[----:B------:R-:W1:Y:S07]  /*126b0*/  LDSM.16.M88.4 R76, [R190+0x4800] ;  /* 0x00480000be4c783b */ /* 0x000e6e0000000200 */
[-C--:B------:R-:W-:Y:S08]  /*126c0*/  HMMA.16816.F32 R4, R176, R180.reuse, R4 ;  /* 0x000000b4b004723c */ /* 0x080ff00000001804 */
[C---:B-----5:R-:W-:Y:S08]  /*126d0*/  HMMA.16816.F32 R8, R152.reuse, R180, R8 ;  /* 0x000000b49808723c */ /* 0x060ff00000001808 */
[-C--:B------:R-:W-:Y:S03]  /*126e0*/  HMMA.16816.F32 R12, R152, R182.reuse, R12 ;  /* 0x000000b6980c723c */ /* 0x080fe6000000180c */
[----:B------:R-:W-:Y:S02]  /*126f0*/  FSEL R209, R4, -INF , !P5 ;  /* 0xff80000004d17808 */ /* 0x000fe40006800000 */
[----:B------:R-:W-:Y:S02]  /*12700*/  FSEL R208, R5, -INF , !P4 ;  /* 0xff80000005d07808 */ /* 0x000fe40006000000 */
[----:B------:R-:W-:Y:S01]  /*12710*/  FSEL R207, R6, -INF , !P3 ;  /* 0xff80000006cf7808 */ /* 0x000fe20005800000 */
[C---:B------:R-:W-:Y:S01]  /*12720*/  HMMA.16816.F32 R16, R176.reuse, R182, R16 ;  /* 0x000000b6b010723c */ /* 0x040fe20000001810 */
[----:B------:R-:W2:Y:S03]  /*12730*/  LDL R182, [R1+0x4] ;  /* 0x0000040001b67983 */ /* 0x000ea60000100800 */
[----:B------:R-:W-:Y:S02]  /*12740*/  FSEL R181, R7, -INF , !P1 ;  /* 0xff80000007b57808 */ /* 0x000fe40004800000 */
[CC--:B------:R-:W-:Y:S01]  /*12750*/  ISETP.GT.AND P5, PT, R203.reuse, R145.reuse, PT ;  /* 0x00000091cb00720c */ /* 0x0c0fe20003fa4270 */
[----:B------:R-:W3:Y:S01]  /*12760*/  LDSM.16.M88.4 R4, [R190+0x5000] ;  /* 0x00500000be04783b */ /* 0x000ee20000000200 */
[C---:B------:R-:W-:Y:S01]  /*12770*/  ISETP.GT.AND P3, PT, R202.reuse, R145, PT ;  /* 0x00000091ca00720c */ /* 0x040fe20003f64270 */
[-C--:B-1----:R-:W-:Y:S03]  /*12780*/  HMMA.16816.F32 R20, R176, R76.reuse, R20 ;  /* 0x0000004cb014723c */ /* 0x082fe60000001814 */
[-C--:B------:R-:W-:Y:S02]  /*12790*/  ISETP.GT.AND P4, PT, R203, R144.reuse, PT ;  /* 0x00000090cb00720c */ /* 0x080fe40003f84270 */
[----:B------:R-:W-:Y:S02]  /*127a0*/  ISETP.GT.AND P1, PT, R202, R144, PT ;  /* 0x00000090ca00720c */ /* 0x000fe40003f24270 */
[----:B------:R-:W-:Y:S01]  /*127b0*/  FSEL R180, R8, -INF , !P5 ;  /* 0xff80000008b47808 */ /* 0x000fe20006800000 */
[C---:B------:R-:W-:Y:S04]  /*127c0*/  HMMA.16816.F32 R24, R152.reuse, R76, R24 ;  /* 0x0000004c9818723c */ /* 0x040fe80000001818 */
[----:B------:R-:W-:Y:S02]  /*127d0*/  FSEL R175, R9, -INF , !P4 ;  /* 0xff80000009af7808 */ /* 0x000fe40006000000 */
[----:B------:R-:W-:Y:S02]  /*127e0*/  FSEL R174, R10, -INF , !P3 ;  /* 0xff8000000aae7808 */ /* 0x000fe40005800000 */
[----:B------:R-:W-:Y:S01]  /*127f0*/  FSEL R173, R11, -INF , !P1 ;  /* 0xff8000000bad7808 */ /* 0x000fe20004800000 */
[-C--:B------:R-:W-:Y:S01]  /*12800*/  HMMA.16816.F32 R28, R152, R78.reuse, R28 ;  /* 0x0000004e981c723c */ /* 0x080fe2000000181c */
[----:B------:R-:W1:Y:S01]  /*12810*/  LDSM.16.M88.4 R8, [R190+0x5800] ;  /* 0x00580000be08783b */ /* 0x000e620000000200 */
[----:B------:R-:W-:Y:S04]  /*12820*/  DEPBAR.LE SB0, 0x0 ;  /* 0x000080000000791a */ /* 0x000fe80000000000 */
[----:B------:R-:W-:Y:S01]  /*12830*/  BAR.SYNC.DEFER_BLOCKING 0x0 ;  /* 0x0000000000007b1d */ /* 0x000fe20000010000 */
[-C--:B------:R-:W-:Y:S01]  /*12840*/  ISETP.GT.AND P1, PT, R202, R71.reuse, PT ;  /* 0x00000047ca00720c */ /* 0x080fe20003f24270 */
[C---:B------:R-:W-:Y:S05]  /*12850*/  HMMA.16816.F32 R32, R176.reuse, R78, R32 ;  /* 0x0000004eb020723c */ /* 0x040fea0000001820 */
[----:B------:R-:W-:Y:S01]  /*12860*/  FSEL R169, R15, -INF , !P1 ;  /* 0xff8000000fa97808 */ /* 0x000fe20004800000 */
[----:B------:R-:W-:Y:S01]  /*12870*/  VIADD R15, R145, 0x18 ;  /* 0x00000018910f7836 */ /* 0x000fe20000000000 */
[----:B------:R-:W-:Y:S02]  /*12880*/  ISETP.GT.AND P1, PT, R204, R71, PT ;  /* 0x00000047cc00720c */ /* 0x000fe40003f24270 */
[-C--:B------:R-:W-:Y:S01]  /*12890*/  ISETP.GT.AND P3, PT, R202, R72.reuse, PT ;  /* 0x00000048ca00720c */ /* 0x080fe20003f64270 */
[-C--:B---3--:R-:W-:Y:S03]  /*128a0*/  HMMA.16816.F32 R36, R176, R4.reuse, R36 ;  /* 0x00000004b024723c */ /* 0x088fe60000001824 */
[----:B------:R-:W-:Y:S02]  /*128b0*/  FSEL R165, R19, -INF , !P1 ;  /* 0xff80000013a57808 */ /* 0x000fe40004800000 */
[-C--:B------:R-:W-:Y:S02]  /*128c0*/  ISETP.GT.AND P1, PT, R204, R69.reuse, PT ;  /* 0x00000045cc00720c */ /* 0x080fe40003f24270 */
[----:B------:R-:W-:Y:S01]  /*128d0*/  FSEL R170, R14, -INF , !P3 ;  /* 0xff8000000eaa7808 */ /* 0x000fe20005800000 */
[C---:B------:R-:W-:Y:S04]  /*128e0*/  HMMA.16816.F32 R40, R152.reuse, R4, R40 ;  /* 0x000000049828723c */ /* 0x040fe80000001828 */
[----:B------:R-:W-:Y:S01]  /*128f0*/  FSEL R161, R23, -INF , !P1 ;  /* 0xff80000017a17808 */ /* 0x000fe20004800000 */
[C---:B------:R-:W-:Y:S01]  /*12900*/  VIADD R14, R145.reuse, 0x19 ;  /* 0x00000019910e7836 */ /* 0x040fe20000000000 */
[C---:B------:R-:W-:Y:S01]  /*12910*/  ISETP.GT.AND P1, PT, R202.reuse, R69, PT ;  /* 0x00000045ca00720c */ /* 0x040fe20003f24270 */
[----:B------:R-:W-:Y:S01]  /*12920*/  VIADD R5, R145, 0x29 ;  /* 0x0000002991057836 */ /* 0x000fe20000000000 */
[----:B------:R-:W-:Y:S01]  /*12930*/  ISETP.GT.AND P5, PT, R203, R72, PT ;  /* 0x00000048cb00720c */ /* 0x000fe20003fa4270 */
[-C--:B------:R-:W-:Y:S03]  /*12940*/  HMMA.16816.F32 R44, R152, R6.reuse, R44 ;  /* 0x00000006982c723c */ /* 0x080fe6000000182c */
[----:B------:R-:W-:Y:S01]  /*12950*/  FSEL R157, R27, -INF , !P1 ;  /* 0xff8000001b9d7808 */ /* 0x000fe20004800000 */
[----:B------:R-:W-:Y:S01]  /*12960*/  VIADD R4, R145, 0x30 ;  /* 0x0000003091047836 */ /* 0x000fe20000000000 */
[-C--:B------:R-:W-:Y:S02]  /*12970*/  ISETP.GT.AND P4, PT, R203, R71.reuse, PT ;  /* 0x00000047cb00720c */ /* 0x080fe40003f84270 */
[----:B------:R-:W-:Y:S01]  /*12980*/  ISETP.GT.AND P1, PT, R202, R14, PT ;  /* 0x0000000eca00720c */ /* 0x000fe20003f24270 */
[C---:B------:R-:W-:Y:S04]  /*12990*/  HMMA.16816.F32 R48, R176.reuse, R6, R48 ;  /* 0x00000006b030723c */ /* 0x040fe80000001830 */
[----:B------:R-:W-:Y:S01]  /*129a0*/  FSEL R172, R12, -INF , !P5 ;  /* 0xff8000000cac7808 */ /* 0x000fe20006800000 */
[----:B------:R-:W-:Y:S01]  /*129b0*/  VIADD R12, R145, 0x21 ;  /* 0x00000021910c7836 */ /* 0x000fe20000000000 */
[----:B------:R-:W-:Y:S01]  /*129c0*/  FSEL R171, R13, -INF , !P4 ;  /* 0xff8000000dab7808 */ /* 0x000fe20006000000 */
[----:B------:R-:W-:Y:S01]  /*129d0*/  VIADD R13, R145, 0x20 ;  /* 0x00000020910d7836 */ /* 0x000fe20000000000 */
[----:B------:R-:W-:Y:S01]  /*129e0*/  FSEL R149, R31, -INF , !P1 ;  /* 0xff8000001f957808 */ /* 0x000fe20004800000 */
[-C--:B-1----:R-:W-:Y:S03]  /*129f0*/  HMMA.16816.F32 R52, R176, R8.reuse, R52 ;  /* 0x00000008b034723c */ /* 0x082fe60000001834 */
[----:B------:R-:W-:Y:S01]  /*12a00*/  ISETP.GT.AND P4, PT, R197, R71, PT ;  /* 0x00000047c500720c */ /* 0x000fe20003f84270 */
[----:B------:R-:W-:Y:S01]  /*12a10*/  VIADD R6, R145, 0x28 ;  /* 0x0000002891067836 */ /* 0x000fe20000000000 */
[C---:B------:R-:W-:Y:S02]  /*12a20*/  ISETP.GT.AND P3, PT, R204.reuse, R72, PT ;  /* 0x00000048cc00720c */ /* 0x040fe40003f64270 */
[----:B------:R-:W-:Y:S01]  /*12a30*/  ISETP.GT.AND P1, PT, R204, R14, PT ;  /* 0x0000000ecc00720c */ /* 0x000fe20003f24270 */
[C---:B------:R-:W-:Y:S04]  /*12a40*/  HMMA.16816.F32 R56, R152.reuse, R8, R56 ;  /* 0x000000089838723c */ /* 0x040fe80000001838 */
[----:B------:R-:W-:Y:S02]  /*12a50*/  FSEL R167, R17, -INF , !P4 ;  /* 0xff80000011a77808 */ /* 0x000fe40006000000 */
[----:B------:R-:W-:Y:S02]  /*12a60*/  FSEL R166, R18, -INF , !P3 ;  /* 0xff80000012a67808 */ /* 0x000fe40005800000 */
[----:B------:R-:W-:Y:S01]  /*12a70*/  FSEL R79, R35, -INF , !P1 ;  /* 0xff800000234f7808 */ /* 0x000fe20004800000 */
[-C--:B------:R-:W-:Y:S03]  /*12a80*/  HMMA.16816.F32 R60, R152, R10.reuse, R60 ;  /* 0x0000000a983c723c */ /* 0x080fe6000000183c */
[C---:B------:R-:W-:Y:S02]  /*12a90*/  ISETP.GT.AND P5, PT, R197.reuse, R72, PT ;  /* 0x00000048c500720c */ /* 0x040fe40003fa4270 */
[-C--:B------:R-:W-:Y:S02]  /*12aa0*/  ISETP.GT.AND P4, PT, R197, R69.reuse, PT ;  /* 0x00000045c500720c */ /* 0x080fe40003f84270 */
[C---:B------:R-:W-:Y:S01]  /*12ab0*/  ISETP.GT.AND P3, PT, R204.reuse, R70, PT ;  /* 0x00000046cc00720c */ /* 0x040fe20003f64270 */
[----:B------:R-:W-:Y:S01]  /*12ac0*/  HMMA.16816.F32 R64, R176, R10, R64 ;  /* 0x0000000ab040723c */ /* 0x000fe20000001840 */
[----:B------:R-:W3:Y:S03]  /*12ad0*/  LDL R179, [R1] ;  /* 0x0000000001b37983 */ /* 0x000ee60000100800 */
[----:B------:R-:W-:Y:S01]  /*12ae0*/  ISETP.GT.AND P1, PT, R204, R12, PT ;  /* 0x0000000ccc00720c */ /* 0x000fe20003f24270 */
[----:B------:R-:W-:Y:S01]  /*12af0*/  IMAD.SHL.U32 R176, R206, 0x2, RZ ;  /* 0x00000002ceb07824 */ /* 0x000fe200078e00ff */
[----:B------:R-:W-:Y:S02]  /*12b00*/  FSEL R168, R16, -INF , !P5 ;  /* 0xff80000010a87808 */ /* 0x000fe40006800000 */
[----:B------:R-:W-:Y:S02]  /*12b10*/  FSEL R163, R21, -INF , !P4 ;  /* 0xff80000015a37808 */ /* 0x000fe40006000000 */
[----:B------:R-:W-:Y:S02]  /*12b20*/  FSEL R162, R22, -INF , !P3 ;  /* 0xff80000016a27808 */ /* 0x000fe40005800000 */
[----:B------:R-:W-:Y:S02]  /*12b30*/  FSEL R39, R39, -INF , !P1 ;  /* 0xff80000027277808 */ /* 0x000fe40004800000 */
[-C--:B------:R-:W-:Y:S02]  /*12b40*/  ISETP.GT.AND P5, PT, R197, R70.reuse, PT ;  /* 0x00000046c500720c */ /* 0x080fe40003fa4270 */
[----:B------:R-:W-:Y:S02]  /*12b50*/  ISETP.GT.AND P4, PT, R203, R69, PT ;  /* 0x00000045cb00720c */ /* 0x000fe40003f84270 */
[C---:B------:R-:W-:Y:S02]  /*12b60*/  ISETP.GT.AND P3, PT, R202.reuse, R70, PT ;  /* 0x00000046ca00720c */ /* 0x040fe40003f64270 */
[----:B------:R-:W-:Y:S02]  /*12b70*/  ISETP.GT.AND P1, PT, R202, R12, PT ;  /* 0x0000000cca00720c */ /* 0x000fe40003f24270 */
[----:B------:R-:W-:Y:S02]  /*12b80*/  FSEL R164, R20, -INF , !P5 ;  /* 0xff80000014a47808 */ /* 0x000fe40006800000 */
[----:B------:R-:W-:Y:S02]  /*12b90*/  FSEL R159, R25, -INF , !P4 ;  /* 0xff800000199f7808 */ /* 0x000fe40006000000 */
[----:B------:R-:W-:Y:S02]  /*12ba0*/  FSEL R158, R26, -INF , !P3 ;  /* 0xff8000001a9e7808 */ /* 0x000fe40005800000 */
[----:B------:R-:W-:Y:S02]  /*12bb0*/  FSEL R43, R43, -INF , !P1 ;  /* 0xff8000002b2b7808 */ /* 0x000fe40004800000 */
[C---:B------:R-:W-:Y:S02]  /*12bc0*/  ISETP.GT.AND P5, PT, R203.reuse, R70, PT ;  /* 0x00000046cb00720c */ /* 0x040fe40003fa4270 */
[-C--:B------:R-:W-:Y:S02]  /*12bd0*/  ISETP.GT.AND P4, PT, R203, R14.reuse, PT ;  /* 0x0000000ecb00720c */ /* 0x080fe40003f84270 */
[C---:B------:R-:W-:Y:S02]  /*12be0*/  ISETP.GT.AND P3, PT, R202.reuse, R15, PT ;  /* 0x0000000fca00720c */ /* 0x040fe40003f64270 */
[----:B------:R-:W-:Y:S02]  /*12bf0*/  ISETP.GT.AND P1, PT, R202, R5, PT ;  /* 0x00000005ca00720c */ /* 0x000fe40003f24270 */
        /* <DEDUP_REMOVED lines=37> */
[C---:B------:R-:W-:Y:S02]  /*12e50*/  ISETP.GT.AND P4, PT, R197.reuse, R5, PT ;  /* 0x00000005c500720c */ /* 0x040fe40003f84270 */
[----:B------:R-:W-:Y:S02]  /*12e60*/  ISETP.GT.AND P3, PT, R204, R6, PT ;  /* 0x00000006cc00720c */ /* 0x000fe40003f64270 */
        /* <DEDUP_REMOVED lines=15> */
[-C--:B------:R-:W-:Y:S02]  /*12f60*/  ISETP.GT.AND P3, PT, R202, R4.reuse, PT ;  /* 0x00000004ca00720c */ /* 0x080fe40003f64270 */
[----:B----4-:R-:W-:Y:S02]  /*12f70*/  ISETP.GT.AND P1, PT, R206, R211, PT ;  /* 0x000000d3ce00720c */ /* 0x010fe40003f24270 */
[----:B------:R-:W-:Y:S02]  /*12f80*/  FSEL R52, R52, -INF , !P5 ;  /* 0xff80000034347808 */ /* 0x000fe40006800000 */
[----:B------:R-:W-:Y:S02]  /*12f90*/  FSEL R57, R57, -INF , !P4 ;  /* 0xff80000039397808 */ /* 0x000fe40006000000 */
[----:B------:R-:W-:Y:S02]  /*12fa0*/  FSEL R58, R58, -INF , !P3 ;  /* 0xff8000003a3a7808 */ /* 0x000fe40005800000 */
[C---:B------:R-:W-:Y:S02]  /*12fb0*/  ISETP.GT.AND P5, PT, R203.reuse, R4, PT ;  /* 0x00000004cb00720c */ /* 0x040fe40003fa4270 */
[----:B------:R-:W-:Y:S02]  /*12fc0*/  LOP3.LUT R8, R176, UR21, R213, 0x96, !PT ;  /* 0x00000015b0087c12 */ /* 0x000fe4000f8e96d5 */
[----:B------:R-:W-:Y:S02]  /*12fd0*/  ISETP.GT.AND P4, PT, R203, R0, PT ;  /* 0x00000000cb00720c */ /* 0x000fe40003f84270 */
[-C--:B------:R-:W-:Y:S01]  /*12fe0*/  ISETP.GT.AND P3, PT, R202, R2.reuse, PT ;  /* 0x00000002ca00720c */ /* 0x080fe20003f64270 */
[----:B------:R-:W-:Y:S01]  /*12ff0*/  IMAD.WIDE.U32 R8, R8, -0x326172a9, RZ ;  /* 0xcd9e8d5708087825 */ /* 0x000fe200078e00ff */
[----:B------:R-:W-:Y:S02]  /*13000*/  FSEL R56, R56, -INF , !P5 ;  /* 0xff80000038387808 */ /* 0x000fe40006800000 */
[----:B------:R-:W-:Y:S02]  /*13010*/  FSEL R61, R61, -INF , !P4 ;  /* 0xff8000003d3d7808 */ /* 0x000fe40006000000 */
[----:B------:R-:W-:Y:S02]  /*13020*/  FSEL R62, R62, -INF , !P3 ;  /* 0xff8000003e3e7808 */ /* 0x000fe40005800000 */
[----:B------:R-:W-:Y:S02]  /*13030*/  ISETP.GT.AND P5, PT, R203, R2, PT ;  /* 0x00000002cb00720c */ /* 0x000fe40003fa4270 */
[----:B------:R-:W-:Y:S02]  /*13040*/  ISETP.GT.AND P4, PT, R197, R0, PT ;  /* 0x00000000c500720c */ /* 0x000fe40003f84270 */
[----:B------:R-:W-:Y:S02]  /*13050*/  ISETP.GT.AND P3, PT, R204, R2, PT ;  /* 0x00000002cc00720c */ /* 0x000fe40003f64270 */
[----:B------:R-:W-:Y:S02]  /*13060*/  FSEL R60, R60, -INF , !P5 ;  /* 0xff8000003c3c7808 */ /* 0x000fe40006800000 */
[----:B------:R-:W-:Y:S02]  /*13070*/  FSEL R65, R65, -INF , !P4 ;  /* 0xff80000041417808 */ /* 0x000fe40006000000 */
[----:B------:R-:W-:Y:S02]  /*13080*/  FSEL R66, R66, -INF , !P3 ;  /* 0xff80000042427808 */ /* 0x000fe40005800000 */
[C---:B------:R-:W-:Y:S02]  /*13090*/  ISETP.GE.AND P5, PT, R145.reuse, R200, PT ;  /* 0x000000c89100720c */ /* 0x040fe40003fa6270 */
[C---:B------:R-:W-:Y:S02]  /*130a0*/  ISETP.GE.AND P4, PT, R145.reuse, R199, PT ;  /* 0x000000c79100720c */ /* 0x040fe40003f86270 */
[----:B------:R-:W-:Y:S02]  /*130b0*/  ISETP.GE.AND P3, PT, R145, R201, PT ;  /* 0x000000c99100720c */ /* 0x000fe40003f66270 */
[C---:B------:R-:W-:Y:S02]  /*130c0*/  LOP3.LUT R38, R9.reuse, R252, RZ, 0x3c, !PT ;  /* 0x000000fc09267212 */ /* 0x040fe400078e3cff */
[C---:B------:R-:W-:Y:S02]  /*130d0*/  LOP3.LUT R37, R8.reuse, R251, RZ, 0x3c, !PT ;  /* 0x000000fb08257212 */ /* 0x040fe400078e3cff */
[----:B--2---:R-:W-:Y:S02]  /*130e0*/  LOP3.LUT R34, R9, R182, RZ, 0x3c, !PT ;  /* 0x000000b609227212 */ /* 0x004fe400078e3cff */
[----:B---3--:R-:W-:Y:S01]  /*130f0*/  LOP3.LUT R36, R8, R179, RZ, 0x3c, !PT ;  /* 0x000000b308247212 */ /* 0x008fe200078e3cff */
[----:B------:R-:W-:Y:S06]  /*13100*/  @P1 BRA `(.L_x_1501) ;  /* 0xffffffe800501947 */ /* 0x000fec000383ffff */
.L_x_1500:
[----:B------:R-:W-:Y:S01]  /*13110*/  ISETP.GE.AND P1, PT, R144, R198, PT ;  /* 0x000000c69000720c */ /* 0x000fe20003f26270 */
[----:B------:R-:W-:Y:S01]  /*13120*/  IMAD.WIDE.U32 R8, R36, -0x2daee0ad, RZ ;  /* 0xd2511f5324087825 */ /* 0x000fe200078e00ff */
[----:B------:R-:W-:Y:S01]  /*13130*/  FSEL R23, R209, -INF , !P6 ;  /* 0xff800000d1177808 */ /* 0x000fe20007000000 */
[----:B------:R-:W-:Y:S01]  /*13140*/  UIADD3 UR22, UPT, UPT, UR21, 0x32370b8f, URZ ;  /* 0x32370b8f15167890 */ /* 0x000fe2000fffe0ff */
[----:B------:R-:W-:Y:S01]  /*13150*/  FSEL R24, R208, -INF , !P1 ;  /* 0xff800000d0187808 */ /* 0x000fe20004800000 */
[----:B------:R-:W-:Y:S01]  /*13160*/  UIADD3 UR17, UPT, UPT, UR21, -0x126145ec, URZ ;  /* 0xed9eba1415117890 */ /* 0x000fe2000fffe0ff */
[C---:B------:R-:W-:Y:S01]  /*13170*/  ISETP.GE.AND P1, PT, R144.reuse, R201, PT ;  /* 0x000000c99000720c */ /* 0x040fe20003f26270 */
[----:B------:R-:W-:Y:S01]  /*13180*/  UIADD3 UR23, UPT, UPT, UR21, 0x76cf5d0a, URZ ;  /* 0x76cf5d0a15177890 */ /* 0x000fe2000fffe0ff */
[-C--:B------:R-:W-:Y:S01]  /*13190*/  ISETP.GE.AND P6, PT, R144, R199.reuse, PT ;  /* 0x000000c79000720c */ /* 0x080fe20003fc6270 */
[----:B------:R-:W-:Y:S01]  /*131a0*/  UIADD3 UR11, UPT, UPT, UR21, 0x646e171e, URZ ;  /* 0x646e171e150b7890 */ /* 0x000fe2000fffe0ff */
[----:B------:R-:W-:Y:S01]  /*131b0*/  FSEL R29, R174, -INF , !P3 ;  /* 0xff800000ae1d7808 */ /* 0x000fe20005800000 */
[----:B------:R-:W-:Y:S01]  /*131c0*/  UIADD3 UR15, UPT, UPT, UR21, -0x56f99767, URZ ;  /* 0xa9066899150f7890 */ /* 0x000fe2000fffe0ff */
[----:B------:R-:W-:Y:S02]  /*131d0*/  FSEL R30, R173, -INF , !P1 ;  /* 0xff800000ad1e7808 */ /* 0x000fe40004800000 */
[C---:B------:R-:W-:Y:S02]  /*131e0*/  ISETP.GE.AND P3, PT, R71.reuse, R199, PT ;  /* 0x000000c74700720c */ /* 0x040fe40003f66270 */
[----:B------:R-:W-:Y:S02]  /*131f0*/  ISETP.GE.AND P1, PT, R71, R201, PT ;  /* 0x000000c94700720c */ /* 0x000fe40003f26270 */
[----:B------:R-:W-:Y:S02]  /*13200*/  FSEL R28, R175, -INF , !P6 ;  /* 0xff800000af1c7808 */ /* 0x000fe40007000000 */
[-C--:B------:R-:W-:Y:S02]  /*13210*/  ISETP.GE.AND P6, PT, R72, R200.reuse, PT ;  /* 0x000000c84800720c */ /* 0x080fe40003fc6270 */
[----:B------:R-:W-:Y:S02]  /*13220*/  FSEL R32, R171, -INF , !P3 ;  /* 0xff800000ab207808 */ /* 0x000fe40005800000 */
[----:B------:R-:W-:Y:S02]  /*13230*/  FSEL R35, R169, -INF , !P1 ;  /* 0xff800000a9237808 */ /* 0x000fe40004800000 */
[-C--:B------:R-:W-:Y:S02]  /*13240*/  ISETP.GE.AND P3, PT, R71, R200.reuse, PT ;  /* 0x000000c84700720c */ /* 0x080fe40003f66270 */
[----:B------:R-:W-:Y:S02]  /*13250*/  ISETP.GE.AND P1, PT, R70, R200, PT ;  /* 0x000000c84600720c */ /* 0x000fe40003f26270 */
[----:B-1----:R-:W-:Y:S02]  /*13260*/  FSEL R20, R166, -INF , !P6 ;  /* 0xff800000a6147808 */ /* 0x002fe40007000000 */
[----:B------:R-:W-:Y:S02]  /*13270*/  ISETP.GE.AND P6, PT, R69, R198, PT ;  /* 0x000000c64500720c */ /* 0x000fe40003fc6270 */
[----:B------:R-:W-:Y:S02]  /*13280*/  FSEL R22, R165, -INF , !P3 ;  /* 0xff800000a5167808 */ /* 0x000fe40005800000 */
[----:B------:R-:W-:Y:S02]  /*13290*/  FSEL R162, R162, -INF , !P1 ;  /* 0xff800000a2a27808 */ /* 0x000fe40004800000 */
[-C--:B------:R-:W-:Y:S02]  /*132a0*/  ISETP.GE.AND P3, PT, R69, R200.reuse, PT ;  /* 0x000000c84500720c */ /* 0x080fe40003f66270 */
[-C--:B------:R-:W-:Y:S02]  /*132b0*/  ISETP.GE.AND P1, PT, R15, R199.reuse, PT ;  /* 0x000000c70f00720c */ /* 0x080fe40003f26270 */
[----:B------:R-:W-:Y:S02]  /*132c0*/  FSEL R25, R207, -INF , !P5 ;  /* 0xff800000cf197808 */ /* 0x000fe40006800000 */
[----:B------:R-:W-:Y:S02]  /*132d0*/  FSEL R163, R163, -INF , !P6 ;  /* 0xff800000a3a37808 */ /* 0x000fe40007000000 */
[----:B------:R-:W-:Y:S02]  /*132e0*/  ISETP.GE.AND P5, PT, R72, R199, PT ;  /* 0x000000c74800720c */ /* 0x000fe40003fa6270 */
[-C--:B------:R-:W-:Y:S02]  /*132f0*/  ISETP.GE.AND P6, PT, R69, R201.reuse, PT ;  /* 0x000000c94500720c */ /* 0x080fe40003fc6270 */
[----:B------:R-:W-:Y:S02]  /*13300*/  FSEL R161, R161, -INF , !P3 ;  /* 0xff800000a1a17808 */ /* 0x000fe40005800000 */
[----:B------:R-:W-:Y:S02]  /*13310*/  FSEL R156, R156, -INF , !P1 ;  /* 0xff8000009c9c7808 */ /* 0x000fe40004800000 */
[----:B------:R-:W-:Y:S02]  /*13320*/  ISETP.GE.AND P0, PT, R144, R200, PT ;  /* 0x000000c89000720c */ /* 0x000fe40003f06270 */
[-C--:B------:R-:W-:Y:S02]  /*13330*/  ISETP.GE.AND P3, PT, R15, R201.reuse, PT ;  /* 0x000000c90f00720c */ /* 0x080fe40003f66270 */
[-C--:B------:R-:W-:Y:S02]  /*13340*/  ISETP.GE.AND P1, PT, R14, R198.reuse, PT ;  /* 0x000000c60e00720c */ /* 0x080fe40003f26270 */
[----:B------:R-:W-:Y:S02]  /*13350*/  FSEL R31, R172, -INF , !P5 ;  /* 0xff800000ac1f7808 */ /* 0x000fe40006800000 */
[----:B------:R-:W-:Y:S01]  /*13360*/  FSEL R166, R157, -INF , !P6 ;  /* 0xff8000009da67808 */ /* 0x000fe20007000000 */
[----:B------:R-:W2:Y:S01]  /*13370*/  LDL.64 R172, [R1+0x50] ;  /* 0x0000500001ac7983 */ /* 0x000ea20000100a00 */
[----:B------:R-:W-:Y:S01]  /*13380*/  FSEL R26, R181, -INF , !P0 ;  /* 0xff800000b51a7808 */ /* 0x000fe20004000000 */
[----:B------:R-:W-:Y:S01]  /*13390*/  IMAD.MOV.U32 R181, RZ, RZ, R213 ;  /* 0x000000ffffb57224 */ /* 0x000fe200078e00d5 */
[----:B------:R-:W-:Y:S02]  /*133a0*/  FSEL R157, R150, -INF , !P3 ;  /* 0xff800000969d7808 */ /* 0x000fe40005800000 */
[----:B------:R-:W-:Y:S02]  /*133b0*/  FSEL R153, R147, -INF , !P1 ;  /* 0xff80000093997808 */ /* 0x000fe40004800000 */
[-C--:B------:R-:W-:Y:S02]  /*133c0*/  ISETP.GE.AND P0, PT, R72, R201.reuse, PT ;  /* 0x000000c94800720c */ /* 0x080fe40003f06270 */
[CC--:B------:R-:W-:Y:S02]  /*133d0*/  ISETP.GE.AND P3, PT, R13.reuse, R198.reuse, PT ;  /* 0x000000c60d00720c */ /* 0x0c0fe40003f66270 */
[----:B------:R-:W-:Y:S02]  /*133e0*/  ISETP.GE.AND P1, PT, R13, R201, PT ;  /* 0x000000c90d00720c */ /* 0x000fe40003f26270 */
[----:B------:R-:W-:Y:S01]  /*133f0*/  FSEL R27, R180, -INF , !P4 ;  /* 0xff800000b41b7808 */ /* 0x000fe20006000000 */
[----:B------:R-:W-:Y:S01]  /*13400*/  IMAD.MOV.U32 R180, RZ, RZ, R212 ;  /* 0x000000ffffb47224 */ /* 0x000fe200078e00d4 */
[----:B------:R-:W-:Y:S02]  /*13410*/  ISETP.GE.AND P4, PT, R72, R198, PT ;  /* 0x000000c64800720c */ /* 0x000fe40003f86270 */
[----:B------:R-:W-:Y:S02]  /*13420*/  FSEL R33, R170, -INF , !P0 ;  /* 0xff800000aa217808 */ /* 0x000fe40004000000 */
[----:B------:R-:W-:Y:S01]  /*13430*/  FSEL R183, R78, -INF , !P3 ;  /* 0xff8000004eb77808 */ /* 0x000fe20005800000 */
[----:B------:R-:W3:Y:S01]  /*13440*/  LDL.64 R170, [R1+0x48] ;  /* 0x0000480001aa7983 */ /* 0x000ee20000100a00 */
[----:B------:R-:W-:Y:S02]  /*13450*/  FSEL R217, R42, -INF , !P1 ;  /* 0xff8000002ad97808 */ /* 0x000fe40004800000 */
[-C--:B------:R-:W-:Y:S02]  /*13460*/  ISETP.GE.AND P3, PT, R12, R199.reuse, PT ;  /* 0x000000c70c00720c */ /* 0x080fe40003f66270 */
[----:B------:R-:W-:Y:S02]  /*13470*/  ISETP.GE.AND P1, PT, R5, R199, PT ;  /* 0x000000c70500720c */ /* 0x000fe40003f26270 */
[----:B------:R-:W-:Y:S02]  /*13480*/  FSEL R19, R168, -INF , !P4 ;  /* 0xff800000a8137808 */ /* 0x000fe40006000000 */
[----:B------:R-:W-:Y:S01]  /*13490*/  FSEL R216, R41, -INF , !P3 ;  /* 0xff80000029d87808 */ /* 0x000fe20005800000 */
[----:B------:R-:W4:Y:S01]  /*134a0*/  LDL.64 R168, [R1+0x20] ;  /* 0x0000200001a87983 */ /* 0x000f220000100a00 */
[----:B------:R-:W-:Y:S02]  /*134b0*/  FSEL R212, R45, -INF , !P1 ;  /* 0xff8000002dd47808 */ /* 0x000fe40004800000 */
[-C--:B------:R-:W-:Y:S02]  /*134c0*/  ISETP.GE.AND P3, PT, R6, R200.reuse, PT ;  /* 0x000000c80600720c */ /* 0x080fe40003f66270 */
[----:B------:R-:W-:Y:S02]  /*134d0*/  ISETP.GE.AND P1, PT, R5, R200, PT ;  /* 0x000000c80500720c */ /* 0x000fe40003f26270 */
[----:B------:R-:W-:Y:S02]  /*134e0*/  FSEL R177, R50, -INF , !P3 ;  /* 0xff80000032b17808 */ /* 0x000fe40005800000 */
[----:B------:R-:W-:Y:S02]  /*134f0*/  FSEL R178, R51, -INF , !P1 ;  /* 0xff80000033b27808 */ /* 0x000fe40004800000 */
[-C--:B------:R-:W-:Y:S01]  /*13500*/  ISETP.GE.AND P5, PT, R71, R198.reuse, PT ;  /* 0x000000c64700720c */ /* 0x080fe20003fa6270 */
[----:B------:R-:W5:Y:S01]  /*13510*/  LDL.64 R50, [R1+0x28] ;  /* 0x0000280001327983 */ /* 0x000f620000100a00 */
[----:B------:R-:W-:Y:S02]  /*13520*/  ISETP.GE.AND P0, PT, R70, R198, PT ;  /* 0x000000c64600720c */ /* 0x000fe40003f06270 */
[----:B------:R-:W-:Y:S01]  /*13530*/  FSEL R21, R167, -INF , !P5 ;  /* 0xff800000a7157808 */ /* 0x000fe20006800000 */
[----:B------:R-:W-:Y:S01]  /*13540*/  IMAD.MOV.U32 R167, RZ, RZ, R211 ;  /* 0x000000ffffa77224 */ /* 0x000fe200078e00d3 */
[----:B------:R-:W-:Y:S02]  /*13550*/  FSEL R164, R164, -INF , !P0 ;  /* 0xff800000a4a47808 */ /* 0x000fe40004000000 */
        /* <DEDUP_REMOVED lines=8> */
[----:B------:R-:W-:Y:S02]  /*135e0*/  ISETP.GE.AND P4, PT, R70, R199, PT ;  /* 0x000000c74600720c */ /* 0x000fe40003f86270 */
[----:B------:R-:W-:Y:S02]  /*135f0*/  ISETP.GE.AND P5, PT, R14, R200, PT ;  /* 0x000000c80e00720c */ /* 0x000fe40003fa6270 */
[-C--:B------:R-:W-:Y:S02]  /*13600*/  ISETP.GE.AND P0, PT, R12, R198.reuse, PT ;  /* 0x000000c60c00720c */ /* 0x080fe40003f06270 */
[----:B------:R-:W-:Y:S02]  /*13610*/  FSEL R160, R160, -INF , !P4 ;  /* 0xff800000a0a07808 */ /* 0x000fe40006000000 */
[----:B------:R-:W-:Y:S02]  /*13620*/  FSEL R79, R79, -INF , !P5 ;  /* 0xff8000004f4f7808 */ /* 0x000fe40006800000 */
[----:B------:R-:W-:Y:S02]  /*13630*/  FSEL R207, R77, -INF , !P0 ;  /* 0xff8000004dcf7808 */ /* 0x000fe40004000000 */
[----:B------:R-:W-:Y:S02]  /*13640*/  ISETP.GE.AND P4, PT, R15, R198, PT ;  /* 0x000000c60f00720c */ /* 0x000fe40003f86270 */
[C---:B------:R-:W-:Y:S02]  /*13650*/  ISETP.GE.AND P5, PT, R12.reuse, R200, PT ;  /* 0x000000c80c00720c */ /* 0x040fe40003fa6270 */
[----:B------:R-:W-:Y:S02]  /*13660*/  ISETP.GE.AND P0, PT, R12, R201, PT ;  /* 0x000000c90c00720c */ /* 0x000fe40003f06270 */
[----:B------:R-:W-:Y:S02]  /*13670*/  FSEL R152, R148, -INF , !P4 ;  /* 0xff80000094987808 */ /* 0x000fe40006000000 */
[----:B------:R-:W-:Y:S02]  /*13680*/  FSEL R211, R39, -INF , !P5 ;  /* 0xff80000027d37808 */ /* 0x000fe40006800000 */
[----:B------:R-:W-:Y:S02]  /*13690*/  FSEL R218, R43, -INF , !P0 ;  /* 0xff8000002bda7808 */ /* 0x000fe40004000000 */
[----:B------:R-:W-:Y:S02]  /*136a0*/  ISETP.GE.AND P4, PT, R13, R199, PT ;  /* 0x000000c70d00720c */ /* 0x000fe40003f86270 */
[-C--:B------:R-:W-:Y:S02]  /*136b0*/  ISETP.GE.AND P5, PT, R6, R201.reuse, PT ;  /* 0x000000c90600720c */ /* 0x080fe40003fa6270 */
[-C--:B------:R-:W-:Y:S02]  /*136c0*/  ISETP.GE.AND P0, PT, R5, R201.reuse, PT ;  /* 0x000000c90500720c */ /* 0x080fe40003f06270 */
[----:B------:R-:W-:Y:S02]  /*136d0*/  FSEL R215, R40, -INF , !P4 ;  /* 0xff80000028d77808 */ /* 0x000fe40006000000 */
[----:B------:R-:W-:Y:S02]  /*136e0*/  FSEL R213, R46, -INF , !P5 ;  /* 0xff8000002ed57808 */ /* 0x000fe40006800000 */
[----:B------:R-:W-:Y:S02]  /*136f0*/  FSEL R214, R47, -INF , !P0 ;  /* 0xff8000002fd67808 */ /* 0x000fe40004000000 */
[-C--:B------:R-:W-:Y:S02]  /*13700*/  ISETP.GE.AND P4, PT, R6, R198.reuse, PT ;  /* 0x000000c60600720c */ /* 0x080fe40003f86270 */
[C---:B------:R-:W-:Y:S02]  /*13710*/  ISETP.GE.AND P5, PT, R4.reuse, R198, PT ;  /* 0x000000c60400720c */ /* 0x040fe40003fa6270 */
[----:B------:R-:W-:Y:S02]  /*13720*/  ISETP.GE.AND P0, PT, R4, R200, PT ;  /* 0x000000c80400720c */ /* 0x000fe40003f06270 */
[----:B------:R-:W-:Y:S02]  /*13730*/  FSEL R174, R48, -INF , !P4 ;  /* 0xff80000030ae7808 */ /* 0x000fe40006000000 */
[----:B------:R-:W-:Y:S02]  /*13740*/  FSEL R248, R52, -INF , !P5 ;  /* 0xff80000034f87808 */ /* 0x000fe40006800000 */
[----:B------:R-:W-:Y:S02]  /*13750*/  FSEL R246, R54, -INF , !P0 ;  /* 0xff80000036f67808 */ /* 0x000fe40004000000 */
[----:B------:R-:W-:Y:S02]  /*13760*/  ISETP.GE.AND P6, PT, R14, R201, PT ;  /* 0x000000c90e00720c */ /* 0x000fe40003fc6270 */
[-C--:B------:R-:W-:Y:S02]  /*13770*/  ISETP.GE.AND P4, PT, R4, R199.reuse, PT ;  /* 0x000000c70400720c */ /* 0x080fe40003f86270 */
[CC--:B------:R-:W-:Y:S02]  /*13780*/  ISETP.GE.AND P5, PT, R3.reuse, R199.reuse, PT ;  /* 0x000000c70300720c */ /* 0x0c0fe40003fa6270 */
[----:B------:R-:W-:Y:S02]  /*13790*/  ISETP.GE.AND P0, PT, R2, R198, PT ;  /* 0x000000c60200720c */ /* 0x000fe40003f06270 */
[-C--:B------:R-:W-:Y:S02]  /*137a0*/  ISETP.GE.AND P1, PT, R3, R200.reuse, PT ;  /* 0x000000c80300720c */ /* 0x080fe40003f26270 */
[----:B------:R-:W-:Y:S02]  /*137b0*/  FSEL R158, R149, -INF , !P6 ;  /* 0xff800000959e7808 */ /* 0x000fe40007000000 */
[----:B------:R-:W-:Y:S02]  /*137c0*/  FSEL R249, R56, -INF , !P4 ;  /* 0xff80000038f97808 */ /* 0x000fe40006000000 */
[----:B------:R-:W-:Y:S02]  /*137d0*/  FSEL R250, R57, -INF , !P5 ;  /* 0xff80000039fa7808 */ /* 0x000fe40006800000 */
[----:B------:R-:W-:Y:S02]  /*137e0*/  FSEL R233, R64, -INF , !P0 ;  /* 0xff80000040e97808 */ /* 0x000fe40004000000 */
[----:B------:R-:W-:Y:S02]  /*137f0*/  ISETP.GE.AND P6, PT, R13, R200, PT ;  /* 0x000000c80d00720c */ /* 0x000fe40003fc6270 */
[----:B------:R-:W-:Y:S02]  /*13800*/  ISETP.GE.AND P3, PT, R3, R198, PT ;  /* 0x000000c60300720c */ /* 0x000fe40003f66270 */
[C---:B------:R-:W-:Y:S02]  /*13810*/  ISETP.GE.AND P4, PT, R2.reuse, R200, PT ;  /* 0x000000c80200720c */ /* 0x040fe40003f86270 */
[C---:B------:R-:W-:Y:S02]  /*13820*/  ISETP.GE.AND P5, PT, R2.reuse, R199, PT ;  /* 0x000000c70200720c */ /* 0x040fe40003fa6270 */
[----:B------:R-:W-:Y:S02]  /*13830*/  ISETP.GE.AND P0, PT, R2, R201, PT ;  /* 0x000000c90200720c */ /* 0x000fe40003f06270 */
[----:B------:R-:W-:Y:S02]  /*13840*/  FSEL R245, R55, -INF , !P1 ;  /* 0xff80000037f57808 */ /* 0x000fe40004800000 */
[----:B------:R-:W-:Y:S02]  /*13850*/  FMNMX3.FTZ R2, R73, R25, R26, !PT ;  /* 0x0000001949027276 */ /* 0x000fe4000781001a */
[----:B------:R-:W-:Y:S02]  /*13860*/  ISETP.GE.AND P1, PT, R0, R198, PT ;  /* 0x000000c60000720c */ /* 0x000fe40003f26270 */
[----:B------:R-:W-:Y:S02]  /*13870*/  FSEL R208, R76, -INF , !P6 ;  /* 0xff8000004cd07808 */ /* 0x000fe40007000000 */
[----:B------:R-:W-:Y:S02]  /*13880*/  FSEL R247, R53, -INF , !P3 ;  /* 0xff80000035f77808 */ /* 0x000fe40005800000 */
[----:B------:R-:W-:Y:S01]  /*13890*/  ISETP.GE.AND P6, PT, R6, R199, PT ;  /* 0x000000c70600720c */ /* 0x000fe20003fc6270 */
[----:B------:R-:W-:Y:S01]  /*138a0*/  LDSM.16.MT88.4 R52, [R185+0x6000] ;  /* 0x00600000b934783b */ /* 0x000fe20000004200 */
[----:B------:R-:W-:Y:S01]  /*138b0*/  ISETP.GE.AND P3, PT, R3, R201, PT ;  /* 0x000000c90300720c */ /* 0x000fe20003f66270 */
[----:B------:R-:W-:Y:S01]  /*138c0*/  IMAD.WIDE.U32 R6, R37, -0x2daee0ad, RZ ;  /* 0xd2511f5325067825 */ /* 0x000fe200078e00ff */
[----:B------:R-:W-:Y:S02]  /*138d0*/  FMNMX3.FTZ R2, R2, R20, R22, !PT ;  /* 0x0000001402027276 */ /* 0x000fe40007810016 */
[----:B------:R-:W-:Y:S02]  /*138e0*/  FSEL R236, R65, -INF , !P1 ;  /* 0xff80000041ec7808 */ /* 0x000fe40004800000 */
[----:B------:R-:W-:Y:S02]  /*138f0*/  FMNMX3.FTZ R3, R68, R23, R24, !PT ;  /* 0x0000001744037276 */ /* 0x000fe40007810018 */
[----:B------:R-:W-:Y:S02]  /*13900*/  ISETP.GE.AND P1, PT, R0, R200, PT ;  /* 0x000000c80000720c */ /* 0x000fe40003f26270 */
[----:B------:R-:W-:Y:S02]  /*13910*/  FSEL R209, R44, -INF , !P6 ;  /* 0xff8000002cd17808 */ /* 0x000fe40007000000 */
[----:B------:R-:W-:Y:S02]  /*13920*/  FMNMX3.FTZ R2, R2, R162, R161, !PT ;  /* 0x000000a202027276 */ /* 0x000fe400078100a1 */
[----:B------:R-:W-:Y:S02]  /*13930*/  ISETP.GE.AND P6, PT, R5, R198, PT ;  /* 0x000000c60500720c */ /* 0x000fe40003fc6270 */
[----:B------:R-:W-:Y:S02]  /*13940*/  FMNMX3.FTZ R3, R3, R19, R21, !PT ;  /* 0x0000001303037276 */ /* 0x000fe40007810015 */
[----:B------:R-:W-:Y:S02]  /*13950*/  FSEL R239, R66, -INF , !P4 ;  /* 0xff80000042ef7808 */ /* 0x000fe40006000000 */
[----:B------:R-:W-:Y:S02]  /*13960*/  FSEL R240, R67, -INF , !P1 ;  /* 0xff80000043f07808 */ /* 0x000fe40004800000 */
[C---:B------:R-:W-:Y:S02]  /*13970*/  ISETP.GE.AND P4, PT, R0.reuse, R199, PT ;  /* 0x000000c70000720c */ /* 0x040fe40003f86270 */
[-C--:B------:R-:W-:Y:S02]  /*13980*/  ISETP.GE.AND P1, PT, R0, R201.reuse, PT ;  /* 0x000000c90000720c */ /* 0x080fe40003f26270 */
[----:B------:R-:W-:Y:S02]  /*13990*/  FMNMX3.FTZ R0, R2, R154, R79, !PT ;  /* 0x0000009a02007276 */ /* 0x000fe4000781004f */
[----:B------:R-:W-:Y:S02]  /*139a0*/  FSEL R175, R49, -INF , !P6 ;  /* 0xff80000031af7808 */ /* 0x000fe40007000000 */
[----:B------:R-:W-:Y:S02]  /*139b0*/  FMNMX3.FTZ R3, R3, R164, R163, !PT ;  /* 0x000000a403037276 */ /* 0x000fe400078100a3 */
[----:B------:R-:W-:Y:S01]  /*139c0*/  ISETP.GE.AND P6, PT, R4, R201, PT ;  /* 0x000000c90400720c */ /* 0x000fe20003fc6270 */
[----:B------:R-:W-:Y:S01]  /*139d0*/  IMAD.WIDE.U32 R4, R34, -0x2daee0ad, RZ ;  /* 0xd2511f5322047825 */ /* 0x000fe200078e00ff */
[----:B------:R-:W-:Y:S02]  /*139e0*/  FMNMX3.FTZ R0, R0, R208, R211, !PT ;  /* 0x000000d000007276 */ /* 0x000fe400078100d3 */
[----:B------:R-:W-:Y:S01]  /*139f0*/  FMNMX3.FTZ R10, R3, R152, R153, !PT ;  /* 0x00000098030a7276 */ /* 0x000fe20007810099 */
[----:B------:R-:W-:Y:S01]  /*13a00*/  IMAD.WIDE.U32 R2, R38, -0x2daee0ad, RZ ;  /* 0xd2511f5326027825 */ /* 0x000fe200078e00ff */
[----:B------:R-:W-:Y:S01]  /*13a10*/  FMNMX3.FTZ R0, R0, R177, R178, !PT ;  /* 0x000000b100007276 */ /* 0x000fe200078100b2 */
[----:B------:R-:W-:Y:S01]  /*13a20*/  LDSM.16.MT88.4 R36, [R189+0x6000] ;  /* 0x00600000bd24783b */ /* 0x000fe20000004200 */
[----:B------:R-:W-:Y:S02]  /*13a30*/  FMNMX3.FTZ R10, R10, R183, R207, !PT ;  /* 0x000000b70a0a7276 */ /* 0x000fe400078100cf */
[----:B------:R-:W-:Y:S02]  /*13a40*/  LOP3.LUT R9, R4, UR22, R9, 0x96, !PT ;  /* 0x0000001604097c12 */ /* 0x000fe4000f8e9609 */
[----:B------:R-:W-:Y:S02]  /*13a50*/  FMNMX3.FTZ R0, R0, R246, R245, !PT ;  /* 0x000000f600007276 */ /* 0x000fe400078100f5 */
[----:B------:R-:W-:Y:S01]  /*13a60*/  FMNMX3.FTZ R4, R10, R174, R175, !PT ;  /* 0x000000ae0a047276 */ /* 0x000fe200078100af */
[----:B------:R-:W-:Y:S01]  /*13a70*/  IMAD.WIDE.U32 R42, R9, -0x326172a9, RZ ;  /* 0xcd9e8d57092a7825 */ /* 0x000fe200078e00ff */
[----:B------:R-:W-:Y:S02]  /*13a80*/  FMNMX3.FTZ R0, R0, R239, R240, !PT ;  /* 0x000000ef00007276 */ /* 0x000fe400078100f0 */
[----:B------:R-:W-:Y:S02]  /*13a90*/  LOP3.LUT R7, R2, UR22, R7, 0x96, !PT ;  /* 0x0000001602077c12 */ /* 0x000fe4000f8e9607 */
[----:B------:R-:W-:Y:S01]  /*13aa0*/  FMNMX3.FTZ R4, R4, R248, R247, !PT ;  /* 0x000000f804047276 */ /* 0x000fe200078100f7 */
[----:B------:R-:W1:Y:S01]  /*13ab0*/  SHFL.BFLY PT, R71, R0, 0x2, 0x1f ;  /* 0x0c401f0000477f89 */ /* 0x000e6200000e0000 */
[----:B------:R-:W-:Y:S01]  /*13ac0*/  FSEL R228, R60, -INF , !P5 ;  /* 0xff8000003ce47808 */ /* 0x000fe20006800000 */
[----:B------:R-:W-:Y:S01]  /*13ad0*/  IMAD.WIDE.U32 R46, R7, -0x326172a9, RZ ;  /* 0xcd9e8d57072e7825 */ /* 0x000fe200078e00ff */
[----:B------:R-:W-:Y:S02]  /*13ae0*/  FMNMX3.FTZ R4, R4, R233, R236, !PT ;  /* 0x000000e904047276 */ /* 0x000fe400078100ec */
[----:B------:R-:W-:Y:S02]  /*13af0*/  FSEL R230, R61, -INF , !P4 ;  /* 0xff8000003de67808 */ /* 0x000fe40006000000 */
[----:B------:R-:W-:Y:S01]  /*13b00*/  FSEL R241, R58, -INF , !P6 ;  /* 0xff8000003af17808 */ /* 0x000fe20007000000 */
[----:B------:R-:W1:Y:S01]  /*13b10*/  SHFL.BFLY PT, R72, R4, 0x2, 0x1f ;  /* 0x0c401f0004487f89 */ /* 0x000e6200000e0000 */
[----:B------:R-:W-:Y:S02]  /*13b20*/  FSEL R242, R59, -INF , !P3 ;  /* 0xff8000003bf27808 */ /* 0x000fe40005800000 */
[----:B------:R-:W-:Y:S02]  /*13b30*/  FSEL R77, R62, -INF , !P0 ;  /* 0xff8000003e4d7808 */ /* 0x000fe40004000000 */
[----:B------:R-:W-:Y:S02]  /*13b40*/  FSEL R76, R63, -INF , !P1 ;  /* 0xff8000003f4c7808 */ /* 0x000fe40004800000 */
[----:B-1----:R-:W-:Y:S05]  /*13b50*/  FMNMX.FTZ R71, R0, R71, !PT ;  /* 0x0000004700477209 */ /* 0x002fea0007810000 */
[----:B------:R-:W1:Y:S01]  /*13b60*/  SHFL.BFLY PT, R17, R71, 0x1, 0x1f ;  /* 0x0c201f0047117f89 */ /* 0x000e6200000e0000 */
[----:B------:R-:W-:Y:S07]  /*13b70*/  FMNMX.FTZ R72, R4, R72, !PT ;  /* 0x0000004804487209 */ /* 0x000fee0007810000 */
[----:B------:R-:W1:Y:S02]  /*13b80*/  SHFL.BFLY PT, R18, R72, 0x1, 0x1f ;  /* 0x0c201f0048127f89 */ /* 0x000e6400000e0000 */
[----:B-1----:R-:W-:Y:S04]  /*13b90*/  FMNMX.FTZ R71, R71, R17, !PT ;  /* 0x0000001147477209 */ /* 0x002fe80007810000 */
[C---:B------:R-:W-:Y:S01]  /*13ba0*/  FSETP.NEU.FTZ.AND P0, PT, R71.reuse, -INF , PT ;  /* 0xff8000004700780b */ /* 0x040fe20003f1d000 */
[----:B------:R-:W-:Y:S01]  /*13bb0*/  FMUL.FTZ R148, R71, UR4 ;  /* 0x0000000447947c20 */ /* 0x000fe20008410000 */
[----:B------:R-:W-:Y:S04]  /*13bc0*/  FMNMX.FTZ R72, R72, R18, !PT ;  /* 0x0000001248487209 */ /* 0x000fe80007810000 */
[----:B------:R-:W-:Y:S02]  /*13bd0*/  FSEL R148, R148, RZ, P0 ;  /* 0x000000ff94947208 */ /* 0x000fe40000000000 */
[C---:B------:R-:W-:Y:S01]  /*13be0*/  FSETP.NEU.FTZ.AND P1, PT, R72.reuse, -INF , PT ;  /* 0xff8000004800780b */ /* 0x040fe20003f3d000 */
[----:B------:R-:W-:Y:S05]  /*13bf0*/  FMUL.FTZ R149, R72, UR4 ;  /* 0x0000000448957c20 */ /* 0x000fea0008410000 */
[----:B------:R-:W-:Y:S02]  /*13c00*/  FSEL R149, R149, RZ, P1 ;  /* 0x000000ff95957208 */ /* 0x000fe40000800000 */
[----:B--2---:R-:W-:Y:S05]  /*13c10*/  LOP3.LUT R5, R172, UR23, R5, 0x96, !PT ;  /* 0x00000017ac057c12 */ /* 0x004fea000f8e9605 */
[----:B------:R-:W-:Y:S01]  /*13c20*/  IMAD.WIDE.U32 R12, R5, -0x326172a9, RZ ;  /* 0xcd9e8d57050c7825 */ /* 0x000fe200078e00ff */
[----:B------:R-:W-:Y:S04]  /*13c30*/  FMNMX3.FTZ R5, R74, R27, R28, !PT ;  /* 0x0000001b4a057276 */ /* 0x000fe8000781001c */
[----:B------:R-:W-:Y:S02]  /*13c40*/  FMNMX3.FTZ R5, R5, R31, R32, !PT ;  /* 0x0000001f05057276 */ /* 0x000fe40007810020 */
[----:B------:R-:W-:Y:S05]  /*13c50*/  LOP3.LUT R9, R12, UR8, R43, 0x96, !PT ;  /* 0x000000080c097c12 */ /* 0x000fea000f8e962b */
[----:B------:R-:W-:Y:S01]  /*13c60*/  IMAD.WIDE.U32 R48, R9, -0x2daee0ad, RZ ;  /* 0xd2511f5309307825 */ /* 0x000fe200078e00ff */
[----:B---3--:R-:W-:Y:S05]  /*13c70*/  LOP3.LUT R3, R170, UR23, R3, 0x96, !PT ;  /* 0x00000017aa037c12 */ /* 0x008fea000f8e9603 */
[----:B------:R-:W-:Y:S01]  /*13c80*/  IMAD.WIDE.U32 R10, R3, -0x326172a9, RZ ;  /* 0xcd9e8d57030a7825 */ /* 0x000fe200078e00ff */
[----:B----4-:R-:W-:Y:S02]  /*13c90*/  LOP3.LUT R2, R168, UR9, R13, 0x96, !PT ;  /* 0x00000009a8027c12 */ /* 0x010fe4000f8e960d */
[----:B------:R-:W-:Y:S03]  /*13ca0*/  LOP3.LUT R10, R10, UR8, R47, 0x96, !PT ;  /* 0x000000080a0a7c12 */ /* 0x000fe6000f8e962f */
[----:B------:R-:W-:Y:S04]  /*13cb0*/  IMAD.WIDE.U32 R2, R2, -0x2daee0ad, RZ ;  /* 0xd2511f5302027825 */ /* 0x000fe800078e00ff */
[----:B------:R-:W-:Y:S01]  /*13cc0*/  IMAD.WIDE.U32 R56, R10, -0x2daee0ad, RZ ;  /* 0xd2511f530a387825 */ /* 0x000fe200078e00ff */
[----:B------:R-:W-:Y:S02]  /*13cd0*/  LOP3.LUT R9, R2, UR15, R49, 0x96, !PT ;  /* 0x0000000f02097c12 */ /* 0x000fe4000f8e9631 */
[----:B-----5:R-:W-:Y:S02]  /*13ce0*/  LOP3.LUT R7, R50, UR9, R11, 0x96, !PT ;  /* 0x0000000932077c12 */ /* 0x020fe4000f8e960b */
[----:B------:R-:W-:Y:S02]  /*13cf0*/  LOP3.LUT R11, R8, UR17, R3, 0x96, !PT ;  /* 0x00000011080b7c12 */ /* 0x000fe4000f8e9603 */
[----:B------:R-:W-:Y:S01]  /*13d00*/  FMNMX3.FTZ R3, R75, R29, R30, !PT ;  /* 0x0000001d4b037276 */ /* 0x000fe2000781001e */
[----:B------:R-:W-:Y:S01]  /*13d10*/  IMAD.WIDE.U32 R12, R7, -0x2daee0ad, RZ ;  /* 0xd2511f53070c7825 */ /* 0x000fe200078e00ff */
[----:B------:R-:W-:Y:S02]  /*13d20*/  FMNMX3.FTZ R7, R5, R160, R159, !PT ;  /* 0x000000a005077276 */ /* 0x000fe4000781009f */
[----:B------:R-:W-:Y:S01]  /*13d30*/  FMNMX3.FTZ R5, R3, R33, R35, !PT ;  /* 0x0000002103057276 */ /* 0x000fe20007810023 */
[----:B------:R-:W-:Y:S01]  /*13d40*/  IMAD.WIDE.U32 R40, R11, -0x326172a9, RZ ;  /* 0xcd9e8d570b287825 */ /* 0x000fe200078e00ff */
[----:B------:R-:W-:Y:S02]  /*13d50*/  FMNMX3.FTZ R3, R7, R156, R155, !PT ;  /* 0x0000009c07037276 */ /* 0x000fe4000781009b */
[----:B------:R-:W-:Y:S01]  /*13d60*/  FMNMX3.FTZ R2, R5, R165, R166, !PT ;  /* 0x000000a505027276 */ /* 0x000fe200078100a6 */
[----:B------:R-:W-:Y:S01]  /*13d70*/  IMAD.WIDE.U32 R4, R9, -0x326172a9, RZ ;  /* 0xcd9e8d5709047825 */ /* 0x000fe200078e00ff */
[----:B------:R-:W-:Y:S02]  /*13d80*/  FMNMX3.FTZ R3, R3, R215, R216, !PT ;  /* 0x000000d703037276 */ /* 0x000fe400078100d8 */
[----:B------:R-:W-:Y:S01]  /*13d90*/  FMNMX3.FTZ R2, R2, R157, R158, !PT ;  /* 0x0000009d02027276 */ /* 0x000fe2000781009e */
[----:B------:R-:W-:Y:S01]  /*13da0*/  IMAD.MOV.U32 R9, RZ, RZ, R4 ;  /* 0x000000ffff097224 */ /* 0x000fe200078e0004 */
[----:B------:R-:W-:Y:S02]  /*13db0*/  FMNMX3.FTZ R8, R3, R209, R212, !PT ;  /* 0x000000d103087276 */ /* 0x000fe400078100d4 */
[----:B------:R-:W-:Y:S02]  /*13dc0*/  FMNMX3.FTZ R0, R2, R217, R218, !PT ;  /* 0x000000d902007276 */ /* 0x000fe400078100da */
[----:B------:R-:W-:Y:S02]  /*13dd0*/  FMNMX3.FTZ R8, R8, R249, R250, !PT ;  /* 0x000000f908087276 */ /* 0x000fe400078100fa */
[----:B------:R-:W-:Y:S02]  /*13de0*/  FMNMX3.FTZ R0, R0, R213, R214, !PT ;  /* 0x000000d500007276 */ /* 0x000fe400078100d6 */
[----:B------:R-:W-:Y:S02]  /*13df0*/  FMNMX3.FTZ R8, R8, R228, R230, !PT ;  /* 0x000000e408087276 */ /* 0x000fe400078100e6 */
[----:B------:R-:W-:Y:S02]  /*13e00*/  FMNMX3.FTZ R0, R0, R241, R242, !PT ;  /* 0x000000f100007276 */ /* 0x000fe400078100f2 */
[----:B------:R-:W-:Y:S01]  /*13e10*/  LOP3.LUT R10, R6, UR17, R13, 0x96, !PT ;  /* 0x00000011060a7c12 */ /* 0x000fe2000f8e960d */
[----:B------:R-:W1:Y:S01]  /*13e20*/  SHFL.BFLY PT, R16, R8, 0x2, 0x1f ;  /* 0x0c401f0008107f89 */ /* 0x000e6200000e0000 */
[----:B------:R-:W-:Y:S02]  /*13e30*/  FMNMX3.FTZ R0, R0, R77, R76, !PT ;  /* 0x0000004d00007276 */ /* 0x000fe4000781004c */
[----:B------:R-:W-:Y:S01]  /*13e40*/  LOP3.LUT R6, R12, UR15, R57, 0x96, !PT ;  /* 0x0000000f0c067c12 */ /* 0x000fe2000f8e9639 */
[----:B------:R-:W-:Y:S01]  /*13e50*/  IMAD.WIDE.U32 R44, R10, -0x326172a9, RZ ;  /* 0xcd9e8d570a2c7825 */ /* 0x000fe200078e00ff */
[C---:B------:R-:W-:Y:S03]  /*13e60*/  PRMT R14, R4.reuse, 0x7773, RZ ;  /* 0x00007773040e7816 */ /* 0x040fe600000000ff */
[----:B------:R-:W2:Y:S01]  /*13e70*/  SHFL.BFLY PT, R2, R0, 0x2, 0x1f ;  /* 0x0c401f0000027f89 */ /* 0x000ea200000e0000 */
[----:B------:R-:W-:Y:S01]  /*13e80*/  PRMT R13, R4, 0x7772, RZ ;  /* 0x00007772040d7816 */ /* 0x000fe200000000ff */
[----:B------:R-:W-:Y:S01]  /*13e90*/  IMAD.WIDE.U32 R6, R6, -0x326172a9, RZ ;  /* 0xcd9e8d5706067825 */ /* 0x000fe200078e00ff */
[----:B------:R-:W-:Y:S02]  /*13ea0*/  PRMT R15, R4, 0x7771, RZ ;  /* 0x00007771040f7816 */ /* 0x000fe400000000ff */
[----:B------:R-:W-:Y:S01]  /*13eb0*/  LOP3.LUT R3, R40, UR6, R5, 0x96, !PT ;  /* 0x0000000628037c12 */ /* 0x000fe2000f8e9605 */
[----:B------:R-:W-:Y:S01]  /*13ec0*/  IMAD.MOV.U32 R4, RZ, RZ, R6 ;  /* 0x000000ffff047224 */ /* 0x000fe200078e0006 */
[----:B------:R-:W-:Y:S02]  /*13ed0*/  PRMT R12, R6, 0x7771, RZ ;  /* 0x00007771060c7816 */ /* 0x000fe400000000ff */
[----:B------:R-:W-:Y:S02]  /*13ee0*/  LOP3.LUT R5, R9, 0xff, RZ, 0xc0, !PT ;  /* 0x000000ff09057812 */ /* 0x000fe400078ec0ff */
[----:B------:R-:W-:Y:S02]  /*13ef0*/  LOP3.LUT R4, R4, 0xff, RZ, 0xc0, !PT ;  /* 0x000000ff04047812 */ /* 0x000fe400078ec0ff */
[----:B------:R-:W-:Y:S02]  /*13f00*/  PRMT R10, R6, 0x7772, RZ ;  /* 0x00007772060a7816 */ /* 0x000fe400000000ff */
[----:B------:R-:W-:Y:S02]  /*13f10*/  PRMT R12, R4, 0x5410, R12 ;  /* 0x00005410040c7816 */ /* 0x000fe4000000000c */
[C---:B------:R-:W-:Y:S02]  /*13f20*/  LOP3.LUT R4, R3.reuse, 0xffff, RZ, 0xc0, !PT ;  /* 0x0000ffff03047812 */ /* 0x040fe400078ec0ff */
[----:B-1----:R-:W-:Y:S02]  /*13f30*/  FMNMX.FTZ R8, R8, R16, !PT ;  /* 0x0000001008087209 */ /* 0x002fe40007810000 */
[----:B------:R-:W-:Y:S02]  /*13f40*/  PRMT R11, R6, 0x7773, RZ ;  /* 0x00007773060b7816 */ /* 0x000fe400000000ff */
[----:B------:R-:W-:Y:S01]  /*13f50*/  LOP3.LUT R6, R44, UR6, R7, 0x96, !PT ;  /* 0x000000062c067c12 */ /* 0x000fe2000f8e9607 */
[----:B------:R-:W1:Y:S01]  /*13f60*/  SHFL.BFLY PT, R70, R8, 0x1, 0x1f ;  /* 0x0c201f0008467f89 */ /* 0x000e6200000e0000 */
[----:B------:R-:W-:Y:S02]  /*13f70*/  LOP3.LUT R9, R3, 0xff, RZ, 0xc0, !PT ;  /* 0x000000ff03097812 */ /* 0x000fe400078ec0ff */
[----:B------:R-:W-:Y:S02]  /*13f80*/  SHF.R.U32.HI R4, RZ, 0x8, R4 ;  /* 0x00000008ff047819 */ /* 0x000fe40000011604 */
[----:B------:R-:W-:Y:S02]  /*13f90*/  PRMT R15, R5, 0x5410, R15 ;  /* 0x00005410050f7816 */ /* 0x000fe4000000000f */
[----:B--2---:R-:W-:Y:S02]  /*13fa0*/  FMNMX.FTZ R0, R0, R2, !PT ;  /* 0x0000000200007209 */ /* 0x004fe40007810000 */
[----:B------:R-:W-:Y:S02]  /*13fb0*/  PRMT R5, R3, 0x7632, R5 ;  /* 0x0000763203057816 */ /* 0x000fe40000000005 */
[C---:B------:R-:W-:Y:S02]  /*13fc0*/  LOP3.LUT R2, R6.reuse, 0xffff, RZ, 0xc0, !PT ;  /* 0x0000ffff06027812 */ /* 0x040fe400078ec0ff */
[----:B------:R-:W-:Y:S02]  /*13fd0*/  PRMT R144, R9, 0x5410, R4 ;  /* 0x0000541009907816 */ /* 0x000fe40000000004 */
[----:B------:R-:W-:Y:S01]  /*13fe0*/  SHF.R.U32.HI R7, RZ, 0x18, R3 ;  /* 0x00000018ff077819 */ /* 0x000fe20000011603 */
[----:B------:R-:W2:Y:S01]  /*13ff0*/  SHFL.BFLY PT, R4, R0, 0x1, 0x1f ;  /* 0x0c201f0000047f89 */ /* 0x000ea200000e0000 */
[----:B------:R-:W-:Y:S02]  /*14000*/  LOP3.LUT R3, R5, 0xff, RZ, 0xc0, !PT ;  /* 0x000000ff05037812 */ /* 0x000fe400078ec0ff */
[----:B------:R-:W-:Y:S01]  /*14010*/  SHF.R.U32.HI R5, RZ, 0x8, R2 ;  /* 0x00000008ff057819 */ /* 0x000fe20000011602 */
[----:B------:R-:W-:Y:S01]  /*14020*/  FFMA.FTZ R2, R21, UR4, -R149 ;  /* 0x0000000415027c23 */ /* 0x000fe20008010895 */
[----:B------:R-:W-:Y:S02]  /*14030*/  LOP3.LUT R9, R6, 0xff, RZ, 0xc0, !PT ;  /* 0x000000ff06097812 */ /* 0x000fe400078ec0ff */
[----:B------:R-:W-:Y:S01]  /*14040*/  PRMT R11, R10, 0x5410, R11 ;  /* 0x000054100a0b7816 */ /* 0x000fe2000000000b */
[----:B------:R3:W-:Y:S01]  /*14050*/  MUFU.EX2 R243, R2 ;  /* 0x0000000200f37308 */ /* 0x0007e20000000800 */
[----:B------:R-:W-:Y:S01]  /*14060*/  PRMT R10, R9, 0x5410, R5 ;  /* 0x00005410090a7816 */ /* 0x000fe20000000005 */
[----:B------:R-:W-:Y:S01]  /*14070*/  FFMA.FTZ R5, R22, UR4, -R148 ;  /* 0x0000000416057c23 */ /* 0x000fe20008010894 */
[----:B------:R-:W-:Y:S02]  /*14080*/  PRMT R145, R3, 0x5410, R7 ;  /* 0x0000541003917816 */ /* 0x000fe40000000007 */
[----:B------:R-:W-:Y:S05]  /*14090*/  PRMT R3, R6, 0x7632, R3 ;  /* 0x0000763206037816 */ /* 0x000fea0000000003 */
[----:B------:R4:W-:Y:S01]  /*140a0*/  MUFU.EX2 R237, R5 ;  /* 0x0000000500ed7308 */ /* 0x0009e20000000800 */
[----:B------:R-:W-:Y:S01]  /*140b0*/  SHF.R.U32.HI R7, RZ, 0x18, R6 ;  /* 0x00000018ff077819 */ /* 0x000fe20000011606 */
[----:B------:R-:W-:Y:S01]  /*140c0*/  FFMA.FTZ R6, R19, UR4, -R149 ;  /* 0x0000000413067c23 */ /* 0x000fe20008010895 */
[----:B------:R-:W-:Y:S02]  /*140d0*/  LOP3.LUT R3, R3, 0xff, RZ, 0xc0, !PT ;  /* 0x000000ff03037812 */ /* 0x000fe400078ec0ff */
[----:B-1----:R-:W-:Y:S05]  /*140e0*/  FMNMX.FTZ R70, R8, R70, !PT ;  /* 0x0000004608467209 */ /* 0x002fea0007810000 */
[----:B------:R1:W5:Y:S01]  /*140f0*/  MUFU.EX2 R244, R6 ;  /* 0x0000000600f47308 */ /* 0x0003620000000800 */
[----:B------:R-:W-:Y:S02]  /*14100*/  PRMT R9, R3, 0x5410, R7 ;  /* 0x0000541003097816 */ /* 0x000fe40000000007 */
[----:B---3--:R-:W-:Y:S01]  /*14110*/  FSEL R2, R71, RZ, P0 ;  /* 0x000000ff47027208 */ /* 0x008fe20000000000 */
[----:B------:R-:W-:Y:S01]  /*14120*/  FMUL.FTZ R150, R70, UR4 ;  /* 0x0000000446967c20 */ /* 0x000fe20008410000 */
[----:B------:R-:W-:Y:S02]  /*14130*/  FSEL R3, R72, RZ, P1 ;  /* 0x000000ff48037208 */ /* 0x000fe40000800000 */
[----:B------:R-:W-:Y:S02]  /*14140*/  FSETP.NEU.FTZ.AND P1, PT, R70, -INF , PT ;  /* 0xff8000004600780b */ /* 0x000fe40003f3d000 */
[----:B--2---:R-:W-:Y:S01]  /*14150*/  FMNMX.FTZ R69, R0, R4, !PT ;  /* 0x0000000400457209 */ /* 0x004fe20007810000 */
[----:B------:R-:W-:Y:S01]  /*14160*/  FADD.FTZ R4, -R2, R73 ;  /* 0x0000004902047221 */ /* 0x000fe20000010100 */
[----:B------:R-:W-:Y:S01]  /*14170*/  FSEL R150, R150, RZ, P1 ;  /* 0x000000ff96967208 */ /* 0x000fe20000800000 */
[----:B------:R-:W-:Y:S01]  /*14180*/  FFMA.FTZ R2, R25, UR4, -R148 ;  /* 0x0000000419027c23 */ /* 0x000fe20008010894 */
[----:B----4-:R-:W-:Y:S01]  /*14190*/  FADD.FTZ R5, -R3, R68 ;  /* 0x0000004403057221 */ /* 0x010fe20000010100 */
[----:B-1----:R-:W-:Y:S01]  /*141a0*/  FFMA.FTZ R6, R20, UR4, -R148 ;  /* 0x0000000414067c23 */ /* 0x002fe20008010894 */
[----:B------:R-:W-:Y:S01]  /*141b0*/  FMUL.FTZ R151, R69, UR4 ;  /* 0x0000000445977c20 */ /* 0x000fe20008410000 */
[----:B------:R1:W-:Y:S01]  /*141c0*/  MUFU.EX2 R227, R2 ;  /* 0x0000000200e37308 */ /* 0x0003e20000000800 */
[--C-:B------:R-:W-:Y:S01]  /*141d0*/  FFMA.FTZ R3, R27, UR4, -R150.reuse ;  /* 0x000000041b037c23 */ /* 0x100fe20008010896 */
[----:B------:R-:W-:Y:S01]  /*141e0*/  FSETP.NEU.FTZ.AND P0, PT, R69, -INF , PT ;  /* 0xff8000004500780b */ /* 0x000fe20003f1d000 */
[----:B------:R-:W-:Y:S07]  /*141f0*/  FFMA.FTZ R0, R24, UR4, -R149 ;  /* 0x0000000418007c23 */ /* 0x000fee0008010895 */
[----:B------:R2:W-:Y:S01]  /*14200*/  MUFU.EX2 R238, R6 ;  /* 0x0000000600ee7308 */ /* 0x0005e20000000800 */
[--C-:B------:R-:W-:Y:S01]  /*14210*/  HSET2.LE.AND R146, R15, R196.reuse, PT ;  /* 0x000000c40f927233 */ /* 0x100fe20003803000 */
[----:B------:R-:W-:Y:S01]  /*14220*/  FFMA.FTZ R8, R32, UR4, -R150 ;  /* 0x0000000420087c23 */ /* 0x000fe20008010896 */
[----:B------:R-:W-:Y:S07]  /*14230*/  FSEL R151, R151, RZ, P0 ;  /* 0x000000ff97977208 */ /* 0x000fee0000000000 */
[----:B------:R3:W-:Y:S01]  /*14240*/  MUFU.EX2 R226, R3 ;  /* 0x0000000300e27308 */ /* 0x0007e20000000800 */
[----:B------:R-:W-:Y:S01]  /*14250*/  PRMT R13, R13, 0x5410, R14 ;  /* 0x000054100d0d7816 */ /* 0x000fe2000000000e */
[----:B------:R-:W-:Y:S01]  /*14260*/  FFMA.FTZ R7, R31, UR4, -R150 ;  /* 0x000000041f077c23 */ /* 0x000fe20008010896 */
[----:B------:R-:W-:Y:S07]  /*14270*/  FMUL.FTZ R4, R4, UR4 ;  /* 0x0000000404047c20 */ /* 0x000fee0008410000 */
[----:B------:R4:W-:Y:S01]  /*14280*/  MUFU.EX2 R232, R0 ;  /* 0x0000000000e87308 */ /* 0x0009e20000000800 */
[----:B------:R-:W-:Y:S01]  /*14290*/  LOP3.LUT R147, R13, 0xff00ff, RZ, 0xc0, !PT ;  /* 0x00ff00ff0d937812 */ /* 0x000fe200078ec0ff */
[----:B------:R-:W-:Y:S01]  /*142a0*/  FFMA.FTZ R77, R77, UR4, -R151 ;  /* 0x000000044d4d7c23 */ /* 0x000fe20008010897 */
[----:B-1----:R-:W-:Y:S07]  /*142b0*/  FSEL R2, R70, RZ, P1 ;  /* 0x000000ff46027208 */ /* 0x002fee0000800000 */
[----:B------:R1:W-:Y:S01]  /*142c0*/  MUFU.EX2 R222, R8 ;  /* 0x0000000800de7308 */ /* 0x0003e20000000800 */
[--C-:B------:R-:W-:Y:S01]  /*142d0*/  HSET2.LE.AND R144, R144, R196.reuse, PT ;  /* 0x000000c490907233 */ /* 0x100fe20003803000 */
[----:B--2---:R-:W-:Y:S01]  /*142e0*/  FFMA.FTZ R6, R23, UR4, -R149 ;  /* 0x0000000417067c23 */ /* 0x004fe20008010895 */
[--C-:B------:R-:W-:Y:S01]  /*142f0*/  HSET2.LE.AND R147, R147, R196.reuse, PT ;  /* 0x000000c493937233 */ /* 0x100fe20003803000 */
[----:B------:R-:W2:Y:S06]  /*14300*/  LDSM.16.MT88.4 R20, [R184+0x6000] ;  /* 0x00600000b814783b */ /* 0x000eac0000004200 */
[----:B------:R-:W-:Y:S01]  /*14310*/  MUFU.EX2 R223, R7 ;  /* 0x0000000700df7308 */ /* 0x000fe20000000800 */
[----:B---3--:R-:W-:Y:S01]  /*14320*/  FADD.FTZ R3, -R2, R74 ;  /* 0x0000004a02037221 */ /* 0x008fe20000010100 */
[--C-:B------:R-:W-:Y:S01]  /*14330*/  FFMA.FTZ R2, R29, UR4, -R151.reuse ;  /* 0x000000041d027c23 */ /* 0x100fe20008010897 */
[--C-:B------:R-:W-:Y:S07]  /*14340*/  HSET2.LE.AND R145, R145, R196.reuse, PT ;  /* 0x000000c491917233 */ /* 0x100fee0003803000 */
[----:B------:R3:W-:Y:S01]  /*14350*/  MUFU.EX2 R229, R6 ;  /* 0x0000000600e57308 */ /* 0x0007e20000000800 */
[----:B----4-:R-:W-:Y:S01]  /*14360*/  FFMA.FTZ R0, R26, UR4, -R148 ;  /* 0x000000041a007c23 */ /* 0x010fe20008010894 */
[----:B------:R-:W-:Y:S01]  /*14370*/  LOP3.LUT R67, R11, 0xff00ff, RZ, 0xc0, !PT ;  /* 0x00ff00ff0b437812 */ /* 0x000fe200078ec0ff */
[--C-:B------:R-:W-:Y:S07]  /*14380*/  FFMA.FTZ R76, R76, UR4, -R151.reuse ;  /* 0x000000044c4c7c23 */ /* 0x100fee0008010897 */
[----:B------:R5:W-:Y:S01]  /*14390*/  MUFU.EX2 R221, R2 ;  /* 0x0000000200dd7308 */ /* 0x000be20000000800 */
[----:B-1----:R-:W-:Y:S01]  /*143a0*/  FFMA.FTZ R8, R35, UR4, -R151 ;  /* 0x0000000423087c23 */ /* 0x002fe20008010897 */
[--C-:B------:R-:W-:Y:S01]  /*143b0*/  HSET2.LE.AND R66, R12, R196.reuse, PT ;  /* 0x000000c40c427233 */ /* 0x100fe20003803000 */
[--C-:B------:R-:W-:Y:S07]  /*143c0*/  FFMA.FTZ R78, R160, UR4, -R150.reuse ;  /* 0x00000004a04e7c23 */ /* 0x100fee0008010896 */
[----:B------:R1:W4:Y:S01]  /*143d0*/  MUFU.EX2 R231, R0 ;  /* 0x0000000000e77308 */ /* 0x0003220000000800 */
[--C-:B------:R-:W-:Y:S02]  /*143e0*/  HSET2.LE.AND R67, R67, R196.reuse, PT ;  /* 0x000000c443437233 */ /* 0x100fe40003803000 */
[----:B------:R-:W-:Y:S07]  /*143f0*/  LOP3.LUT R32, R42, UR7, R41, 0x96, !PT ;  /* 0x000000072a207c12 */ /* 0x000fee000f8e9629 */
[----:B------:R2:W-:Y:S01]  /*14400*/  MUFU.EX2 R220, R8 ;  /* 0x0000000800dc7308 */ /* 0x0005e20000000800 */
[----:B------:R-:W-:Y:S01]  /*14410*/  LOP3.LUT R44, R46, UR7, R45, 0x96, !PT ;  /* 0x000000072e2c7c12 */ /* 0x000fe2000f8e962d */
[--C-:B---3--:R-:W-:Y:S01]  /*14420*/  FFMA.FTZ R6, R28, UR4, -R150.reuse ;  /* 0x000000041c067c23 */ /* 0x108fe20008010896 */
[----:B-----5:R-:W-:Y:S07]  /*14430*/  F2FP.F16.F32.PACK_AB R2, R243, R244 ;  /* 0x000000f4f302723e */ /* 0x020fee00000000ff */
[----:B------:R3:W5:Y:S01]  /*14440*/  MUFU.EX2 R225, R6 ;  /* 0x0000000600e17308 */ /* 0x0007620000000800 */
[----:B------:R-:W-:Y:S01]  /*14450*/  IMAD.WIDE.U32 R44, R44, -0x2daee0ad, RZ ;  /* 0xd2511f532c2c7825 */ /* 0x000fe200078e00ff */
[----:B------:R-:W-:Y:S03]  /*14460*/  LOP3.LUT R146, R2, R146, RZ, 0xc0, !PT ;  /* 0x0000009202927212 */ /* 0x000fe600078ec0ff */
[----:B------:R-:W-:Y:S01]  /*14470*/  FFMA.FTZ R2, R33, UR4, -R151 ;  /* 0x0000000421027c23 */ /* 0x000fe20008010897 */
[----:B-1----:R-:W-:Y:S02]  /*14480*/  FSEL R0, R69, RZ, P0 ;  /* 0x000000ff45007208 */ /* 0x002fe40000000000 */
[----:B----4-:R-:W-:Y:S02]  /*14490*/  F2FP.F16.F32.PACK_AB R7, R231, R227 ;  /* 0x000000e3e707723e */ /* 0x010fe400000000ff */
[----:B------:R1:W-:Y:S01]  /*144a0*/  MUFU.EX2 R219, R2 ;  /* 0x0000000200db7308 */ /* 0x0003e20000000800 */
[----:B--2---:R-:W-:Y:S01]  /*144b0*/  F2FP.F16.F32.PACK_AB R8, R222, R223 ;  /* 0x000000dfde08723e */ /* 0x004fe200000000ff */
[----:B------:R-:W-:Y:S01]  /*144c0*/  FADD.FTZ R0, -R0, R75 ;  /* 0x0000004b00007221 */ /* 0x000fe20000010100 */
[----:B------:R-:W-:Y:S01]  /*144d0*/  LOP3.LUT R145, R7, R145, RZ, 0xc0, !PT ;  /* 0x0000009107917212 */ /* 0x000fe200078ec0ff */
[----:B------:R-:W-:Y:S01]  /*144e0*/  FFMA.FTZ R75, R159, UR4, -R150 ;  /* 0x000000049f4b7c23 */ /* 0x000fe20008010896 */
[----:B---3--:R-:W-:Y:S01]  /*144f0*/  FFMA.FTZ R6, R30, UR4, -R151 ;  /* 0x000000041e067c23 */ /* 0x008fe20008010897 */
[----:B------:R-:W-:Y:S01]  /*14500*/  FMUL.FTZ R0, R0, UR4 ;  /* 0x0000000400007c20 */ /* 0x000fe20008410000 */
[----:B-----5:R-:W-:Y:S03]  /*14510*/  F2FP.F16.F32.PACK_AB R64, R225, R226 ;  /* 0x000000e2e140723e */ /* 0x020fe600000000ff */
[----:B------:R2:W3:Y:S01]  /*14520*/  MUFU.EX2 R224, R6 ;  /* 0x0000000600e07308 */ /* 0x0004e20000000800 */
[----:B------:R-:W-:Y:S02]  /*14530*/  LOP3.LUT R66, R8, R66, RZ, 0xc0, !PT ;  /* 0x0000004208427212 */ /* 0x000fe400078ec0ff */
[----:B------:R-:W-:Y:S07]  /*14540*/  PRMT R49, R44, 0x7771, RZ ;  /* 0x000077712c317816 */ /* 0x000fee00000000ff */
[----:B------:R-:W4:Y:S01]  /*14550*/  MUFU.EX2 R0, R0 ;  /* 0x0000000000007308 */ /* 0x000f220000000800 */
[----:B-1----:R-:W-:Y:S01]  /*14560*/  FMUL.FTZ R2, R5, UR4 ;  /* 0x0000000405027c20 */ /* 0x002fe20008410000 */
[--C-:B------:R-:W-:Y:S02]  /*14570*/  HSET2.LE.AND R5, R10, R196.reuse, PT ;  /* 0x000000c40a057233 */ /* 0x100fe40003803000 */
[----:B------:R-:W-:Y:S06]  /*14580*/  LOP3.LUT R56, R56, UR11, R45, 0x96, !PT ;  /* 0x0000000b38387c12 */ /* 0x000fec000f8e962d */
[----:B------:R1:W5:Y:S01]  /*14590*/  MUFU.EX2 R68, R2 ;  /* 0x0000000200447308 */ /* 0x0003620000000800 */
[----:B------:R-:W-:Y:S02]  /*145a0*/  LOP3.LUT R64, R64, R5, RZ, 0xc0, !PT ;  /* 0x0000000540407212 */ /* 0x000fe400078ec0ff */
[----:B------:R-:W-:Y:S02]  /*145b0*/  LOP3.LUT R45, R56, 0xffff, RZ, 0xc0, !PT ;  /* 0x0000ffff382d7812 */ /* 0x000fe400078ec0ff */
[----:B--2---:R-:W-:Y:S02]  /*145c0*/  F2FP.F16.F32.PACK_AB R6, R237, R238 ;  /* 0x000000eeed06723e */ /* 0x004fe400000000ff */
[----:B---3--:R-:W-:Y:S01]  /*145d0*/  F2FP.F16.F32.PACK_AB R65, R224, R221 ;  /* 0x000000dde041723e */ /* 0x008fe200000000ff */
[----:B----4-:R-:W-:Y:S01]  /*145e0*/  FMUL.FTZ R10, R0, R86 ;  /* 0x00000056000a7220 */ /* 0x010fe20000410000 */
[----:B------:R-:W-:Y:S01]  /*145f0*/  LOP3.LUT R147, R6, R147, RZ, 0xc0, !PT ;  /* 0x0000009306937212 */ /* 0x000fe200078ec0ff */
[----:B------:R-:W-:Y:S01]  /*14600*/  FMUL.FTZ R11, R0, R87 ;  /* 0x00000057000b7220 */ /* 0x000fe20000410000 */
[----:B------:R-:W-:Y:S01]  /*14610*/  F2FP.F16.F32.PACK_AB R6, R232, R229 ;  /* 0x000000e5e806723e */ /* 0x000fe200000000ff */
[----:B------:R-:W-:Y:S01]  /*14620*/  FMUL.FTZ R14, R0, R90 ;  /* 0x0000005a000e7220 */ /* 0x000fe20000410000 */
[----:B-1----:R-:W-:Y:S01]  /*14630*/  FMUL.FTZ R2, R3, UR4 ;  /* 0x0000000403027c20 */ /* 0x002fe20008410000 */
[----:B-----5:R-:W-:Y:S01]  /*14640*/  FMUL.FTZ R5, R68, R81 ;  /* 0x0000005144057220 */ /* 0x020fe20000410000 */
[----:B------:R1:W2:Y:S01]  /*14650*/  MUFU.EX2 R3, R4 ;  /* 0x0000000400037308 */ /* 0x0002a20000000800 */
[----:B------:R-:W-:Y:S01]  /*14660*/  LOP3.LUT R144, R6, R144, RZ, 0xc0, !PT ;  /* 0x0000009006907212 */ /* 0x000fe200078ec0ff */
[----:B------:R-:W-:Y:S01]  /*14670*/  FMUL.FTZ R15, R0, R91 ;  /* 0x0000005b000f7220 */ /* 0x000fe20000410000 */
[--C-:B------:R-:W-:Y:S07]  /*14680*/  HSET2.LE.AND R6, R9, R196.reuse, PT ;  /* 0x000000c409067233 */ /* 0x100fee0003803000 */
[----:B------:R-:W3:Y:S01]  /*14690*/  MUFU.EX2 R2, R2 ;  /* 0x0000000200027308 */ /* 0x000ee20000000800 */
[----:B------:R-:W-:Y:S01]  /*146a0*/  F2FP.F16.F32.PACK_AB R9, R220, R219 ;  /* 0x000000dbdc09723e */ /* 0x000fe200000000ff */
[C---:B------:R-:W-:Y:S01]  /*146b0*/  FMUL.FTZ R16, R68.reuse, R92 ;  /* 0x0000005c44107220 */ /* 0x040fe20000410000 */
[----:B------:R-:W-:Y:S01]  /*146c0*/  FMUL.FTZ R17, R68, R93 ;  /* 0x0000005d44117220 */ /* 0x000fe20000410000 */
[----:B------:R-:W-:Y:S01]  /*146d0*/  LOP3.LUT R65, R65, R6, RZ, 0xc0, !PT ;  /* 0x0000000641417212 */ /* 0x000fe200078ec0ff */
[C---:B------:R-:W-:Y:S01]  /*146e0*/  FMUL.FTZ R26, R0.reuse, R102 ;  /* 0x00000066001a7220 */ /* 0x040fe20000410000 */
[----:B------:R-:W-:Y:S01]  /*146f0*/  LOP3.LUT R67, R9, R67, RZ, 0xc0, !PT ;  /* 0x0000004309437212 */ /* 0x000fe200078ec0ff */
[C---:B------:R-:W-:Y:S01]  /*14700*/  FMUL.FTZ R27, R0.reuse, R103 ;  /* 0x00000067001b7220 */ /* 0x040fe20000410000 */
[C---:B------:R-:W-:Y:S01]  /*14710*/  FMUL.FTZ R30, R0.reuse, R106 ;  /* 0x0000006a001e7220 */ /* 0x040fe20000410000 */
[----:B------:R-:W-:Y:S01]  /*14720*/  FMUL.FTZ R31, R0, R107 ;  /* 0x0000006b001f7220 */ /* 0x000fe20000410000 */
[----:B-1----:R-:W-:Y:S01]  /*14730*/  FMUL.FTZ R4, R68, R80 ;  /* 0x0000005044047220 */ /* 0x002fe20000410000 */
[C---:B--2---:R-:W-:Y:S01]  /*14740*/  FMUL.FTZ R6, R3.reuse, R82 ;  /* 0x0000005203067220 */ /* 0x044fe20000410000 */
[C---:B------:R-:W-:Y:S01]  /*14750*/  FMUL.FTZ R7, R3.reuse, R83 ;  /* 0x0000005303077220 */ /* 0x040fe20000410000 */
[----:B------:R-:W-:Y:S01]  /*14760*/  FMUL.FTZ R42, R0, R118 ;  /* 0x00000076002a7220 */ /* 0x000fe20000410000 */
[----:B------:R-:W1:Y:S01]  /*14770*/  LDSM.16.MT88.4 R80, [R188+0x6000] ;  /* 0x00600000bc50783b */ /* 0x000e620000004200 */
[C---:B---3--:R-:W-:Y:S01]  /*14780*/  FMUL.FTZ R12, R2.reuse, R88 ;  /* 0x00000058020c7220 */ /* 0x048fe20000410000 */
[----:B------:R-:W-:Y:S01]  /*14790*/  FMUL.FTZ R13, R2, R89 ;  /* 0x00000059020d7220 */ /* 0x000fe20000410000 */
[----:B------:R-:W-:Y:S01]  /*147a0*/  FMUL.FTZ R43, R0, R119 ;  /* 0x00000077002b7220 */ /* 0x000fe20000410000 */
[C---:B------:R-:W-:Y:S01]  /*147b0*/  FMUL.FTZ R29, R2.reuse, R105 ;  /* 0x00000069021d7220 */ /* 0x040fe20000410000 */
[-C--:B------:R-:W-:Y:S03]  /*147c0*/  HMMA.16816.F32 R4, R144, R20.reuse, R4 ;  /* 0x000000149004723c */ /* 0x080fe60000001804 */
[----:B------:R-:W2:Y:S02]  /*147d0*/  LDSM.16.MT88.4 R88, [R184+0x6800] ;  /* 0x00680000b858783b */ /* 0x000ea40000004200 */
[C---:B------:R-:W-:Y:S01]  /*147e0*/  FMUL.FTZ R8, R2.reuse, R84 ;  /* 0x0000005402087220 */ /* 0x040fe20000410000 */
[----:B------:R-:W-:Y:S01]  /*147f0*/  FMUL.FTZ R9, R2, R85 ;  /* 0x0000005502097220 */ /* 0x000fe20000410000 */
[----:B------:R-:W-:Y:S02]  /*14800*/  IMAD.MOV.U32 R103, RZ, RZ, R181 ;  /* 0x000000ffff677224 */ /* 0x000fe400078e00b5 */
[C---:B------:R-:W-:Y:S01]  /*14810*/  FMUL.FTZ R18, R3.reuse, R94 ;  /* 0x0000005e03127220 */ /* 0x040fe20000410000 */
[----:B------:R-:W-:Y:S02]  /*14820*/  IMAD.MOV.U32 R102, RZ, RZ, R180 ;  /* 0x000000ffff667224 */ /* 0x000fe400078e00b4 */
[C---:B------:R-:W-:Y:S01]  /*14830*/  FMUL.FTZ R19, R3.reuse, R95 ;  /* 0x0000005f03137220 */ /* 0x040fe20000410000 */
[C---:B------:R-:W-:Y:S01]  /*14840*/  FMUL.FTZ R33, R68.reuse, R109 ;  /* 0x0000006d44217220 */ /* 0x040fe20000410000 */
[----:B------:R-:W-:Y:S01]  /*14850*/  IMAD.MOV.U32 R109, RZ, RZ, R169 ;  /* 0x000000ffff6d7224 */ /* 0x000fe200078e00a9 */
[C---:B------:R-:W-:Y:S04]  /*14860*/  HMMA.16816.F32 R8, R64.reuse, R20, R8 ;  /* 0x000000144008723c */ /* 0x040fe80000001808 */
[C---:B------:R-:W-:Y:S01]  /*14870*/  FMUL.FTZ R20, R68.reuse, R96 ;  /* 0x0000006044147220 */ /* 0x040fe20000410000 */
[----:B------:R-:W-:Y:S01]  /*14880*/  FMUL.FTZ R21, R68, R97 ;  /* 0x0000006144157220 */ /* 0x000fe20000410000 */
[C---:B------:R-:W-:Y:S01]  /*14890*/  FMUL.FTZ R34, R3.reuse, R110 ;  /* 0x0000006e03227220 */ /* 0x040fe20000410000 */
[----:B------:R-:W-:Y:S01]  /*148a0*/  IMAD.MOV.U32 R110, RZ, RZ, R170 ;  /* 0x000000ffff6e7224 */ /* 0x000fe200078e00aa */
[-C--:B------:R-:W-:Y:S03]  /*148b0*/  HMMA.16816.F32 R12, R64, R22.reuse, R12 ;  /* 0x00000016400c723c */ /* 0x080fe6000000180c */
[C---:B------:R-:W-:Y:S01]  /*148c0*/  FMUL.FTZ R35, R3.reuse, R111 ;  /* 0x0000006f03237220 */ /* 0x040fe20000410000 */
[----:B------:R-:W-:Y:S01]  /*148d0*/  IMAD.MOV.U32 R111, RZ, RZ, R171 ;  /* 0x000000ffff6f7224 */ /* 0x000fe200078e00ab */
[----:B------:R-:W-:Y:S01]  /*148e0*/  SHF.R.U32.HI R63, RZ, 0x18, R56 ;  /* 0x00000018ff3f7819 */ /* 0x000fe20000011638 */
[----:B------:R-:W-:Y:S02]  /*148f0*/  IMAD.MOV.U32 R106, RZ, RZ, R50 ;  /* 0x000000ffff6a7224 */ /* 0x000fe400078e0032 */
[----:B------:R-:W-:Y:S01]  /*14900*/  FMUL.FTZ R24, R2, R100 ;  /* 0x0000006402187220 */ /* 0x000fe20000410000 */
[C---:B------:R-:W-:Y:S04]  /*14910*/  HMMA.16816.F32 R16, R144.reuse, R22, R16 ;  /* 0x000000169010723c */ /* 0x040fe80000001810 */
[C---:B------:R-:W-:Y:S01]  /*14920*/  FMUL.FTZ R22, R3.reuse, R98 ;  /* 0x0000006203167220 */ /* 0x040fe20000410000 */
[C---:B------:R-:W-:Y:S01]  /*14930*/  FMUL.FTZ R23, R3.reuse, R99 ;  /* 0x0000006303177220 */ /* 0x040fe20000410000 */
[----:B------:R-:W-:Y:S01]  /*14940*/  IMAD.MOV.U32 R50, RZ, RZ, R44 ;  /* 0x000000ffff327224 */ /* 0x000fe200078e002c */
[----:B------:R-:W3:Y:S01]  /*14950*/  LDSM.16.MT88.4 R96, [R189+0x6800] ;  /* 0x00680000bd60783b */ /* 0x000ee20000004200 */
[----:B------:R-:W-:Y:S01]  /*14960*/  IMAD.MOV.U32 R107, RZ, RZ, R51 ;  /* 0x000000ffff6b7224 */ /* 0x000fe200078e0033 */
[----:B------:R-:W-:Y:S01]  /*14970*/  PRMT R51, R44, 0x7773, RZ ;  /* 0x000077732c337816 */ /* 0x000fe200000000ff */
[----:B------:R-:W-:Y:S02]  /*14980*/  IMAD.MOV.U32 R100, RZ, RZ, R179 ;  /* 0x000000ffff647224 */ /* 0x000fe400078e00b3 */
[C---:B------:R-:W-:Y:S01]  /*14990*/  FMUL.FTZ R25, R2.reuse, R101 ;  /* 0x0000006502197220 */ /* 0x040fe20000410000 */
[-C--:B------:R-:W-:Y:S03]  /*149a0*/  HMMA.16816.F32 R20, R144, R36.reuse, R20 ;  /* 0x000000249014723c */ /* 0x080fe60000001814 */
[----:B------:R-:W-:Y:S02]  /*149b0*/  IMAD.MOV.U32 R101, RZ, RZ, R182 ;  /* 0x000000ffff657224 */ /* 0x000fe400078e00b6 */
[C---:B------:R-:W-:Y:S01]  /*149c0*/  FMUL.FTZ R28, R2.reuse, R104 ;  /* 0x00000068021c7220 */ /* 0x040fe20000410000 */
[C---:B------:R-:W-:Y:S01]  /*149d0*/  FMUL.FTZ R40, R2.reuse, R116 ;  /* 0x0000007402287220 */ /* 0x040fe20000410000 */
[----:B------:R-:W-:Y:S01]  /*149e0*/  FMUL.FTZ R41, R2, R117 ;  /* 0x0000007502297220 */ /* 0x000fe20000410000 */
[----:B------:R-:W-:Y:S01]  /*149f0*/  LOP3.LUT R61, R56, 0xff, RZ, 0xc0, !PT ;  /* 0x000000ff383d7812 */ /* 0x000fe200078ec0ff */
[C---:B------:R-:W-:Y:S04]  /*14a00*/  HMMA.16816.F32 R24, R64.reuse, R36, R24 ;  /* 0x000000244018723c */ /* 0x040fe80000001818 */
[----:B------:R-:W-:Y:S04]  /*14a10*/  IMAD.WIDE.U32 R36, R32, -0x2daee0ad, RZ ;  /* 0xd2511f5320247825 */ /* 0x000fe800078e00ff */
[----:B------:R-:W-:Y:S01]  /*14a20*/  FMUL.FTZ R32, R68, R108 ;  /* 0x0000006c44207220 */ /* 0x000fe20000410000 */
[-C--:B------:R-:W-:Y:S03]  /*14a30*/  HMMA.16816.F32 R28, R64, R38.reuse, R28 ;  /* 0x00000026401c723c */ /* 0x080fe6000000181c */
[----:B------:R-:W-:Y:S01]  /*14a40*/  IMAD.MOV.U32 R108, RZ, RZ, R168 ;  /* 0x000000ffff6c7224 */ /* 0x000fe200078e00a8 */
[----:B------:R-:W-:Y:S01]  /*14a50*/  LOP3.LUT R46, R48, UR11, R37, 0x96, !PT ;  /* 0x0000000b302e7c12 */ /* 0x000fe2000f8e9625 */
[----:B------:R-:W-:Y:S01]  /*14a60*/  FMUL.FTZ R37, R68, R113 ;  /* 0x0000007144257220 */ /* 0x000fe20000410000 */
[----:B------:R-:W-:Y:S01]  /*14a70*/  PRMT R48, R44, 0x7772, RZ ;  /* 0x000077722c307816 */ /* 0x000fe200000000ff */
[----:B------:R-:W-:Y:S01]  /*14a80*/  IMAD.MOV.U32 R113, RZ, RZ, R173 ;  /* 0x000000ffff717224 */ /* 0x000fe200078e00ad */
[C---:B------:R-:W-:Y:S04]  /*14a90*/  HMMA.16816.F32 R32, R144.reuse, R38, R32 ;  /* 0x000000269020723c */ /* 0x040fe80000001820 */
[----:B------:R-:W-:Y:S01]  /*14aa0*/  IMAD.MOV.U32 R47, RZ, RZ, R36 ;  /* 0x000000ffff2f7224 */ /* 0x000fe200078e0024 */
[C---:B------:R-:W-:Y:S01]  /*14ab0*/  PRMT R59, R36.reuse, 0x7773, RZ ;  /* 0x00007773243b7816 */ /* 0x040fe200000000ff */
[C---:B------:R-:W-:Y:S01]  /*14ac0*/  FMUL.FTZ R38, R3.reuse, R114 ;  /* 0x0000007203267220 */ /* 0x040fe20000410000 */
[C---:B------:R-:W-:Y:S01]  /*14ad0*/  PRMT R58, R36.reuse, 0x7772, RZ ;  /* 0x00007772243a7816 */ /* 0x040fe200000000ff */
[C---:B------:R-:W-:Y:S01]  /*14ae0*/  FMUL.FTZ R39, R3.reuse, R115 ;  /* 0x0000007303277220 */ /* 0x040fe20000410000 */
[----:B------:R-:W-:Y:S01]  /*14af0*/  PRMT R57, R36, 0x7771, RZ ;  /* 0x0000777124397816 */ /* 0x000fe200000000ff */
[----:B------:R-:W-:Y:S01]  /*14b00*/  FMUL.FTZ R36, R68, R112 ;  /* 0x0000007044247220 */ /* 0x000fe20000410000 */
[----:B------:R-:W-:Y:S01]  /*14b10*/  LOP3.LUT R44, R50, 0xff, RZ, 0xc0, !PT ;  /* 0x000000ff322c7812 */ /* 0x000fe200078ec0ff */
[C---:B------:R-:W-:Y:S01]  /*14b20*/  FMUL.FTZ R50, R3.reuse, R126 ;  /* 0x0000007e03327220 */ /* 0x040fe20000410000 */
[----:B------:R-:W-:Y:S01]  /*14b30*/  PRMT R95, R48, 0x5410, R51 ;  /* 0x00005410305f7816 */ /* 0x000fe20000000033 */
[----:B------:R-:W-:Y:S01]  /*14b40*/  FMUL.FTZ R51, R3, R127 ;  /* 0x0000007f03337220 */ /* 0x000fe20000410000 */
[----:B------:R-:W-:Y:S01]  /*14b50*/  PRMT R94, R44, 0x5410, R49 ;  /* 0x000054102c5e7816 */ /* 0x000fe20000000031 */
[----:B------:R-:W-:Y:S01]  /*14b60*/  FMUL.FTZ R49, R68, R125 ;  /* 0x0000007d44317220 */ /* 0x000fe20000410000 */
[-C--:B------:R-:W-:Y:S03]  /*14b70*/  HMMA.16816.F32 R36, R144, R52.reuse, R36 ;  /* 0x000000349024723c */ /* 0x080fe60000001824 */
[----:B------:R-:W-:Y:S01]  /*14b80*/  LOP3.LUT R47, R47, 0xff, RZ, 0xc0, !PT ;  /* 0x000000ff2f2f7812 */ /* 0x000fe200078ec0ff */
[----:B------:R-:W-:Y:S01]  /*14b90*/  FFMA.FTZ R48, R154, UR4, -R148 ;  /* 0x000000049a307c23 */ /* 0x000fe20008010894 */
[----:B------:R-:W-:Y:S01]  /*14ba0*/  LOP3.LUT R44, R46, 0xffff, RZ, 0xc0, !PT ;  /* 0x0000ffff2e2c7812 */ /* 0x000fe200078ec0ff */
[----:B------:R-:W-:Y:S01]  /*14bb0*/  IMAD.MOV.U32 R112, RZ, RZ, R172 ;  /* 0x000000ffff707224 */ /* 0x000fe200078e00ac */
[----:B------:R-:W-:Y:S01]  /*14bc0*/  PRMT R86, R47, 0x5410, R57 ;  /* 0x000054102f567816 */ /* 0x000fe20000000039 */
[C---:B------:R-:W-:Y:S01]  /*14bd0*/  HMMA.16816.F32 R40, R64.reuse, R52, R40 ;  /* 0x000000344028723c */ /* 0x040fe20000001828 */
[----:B------:R4:W-:Y:S03]  /*14be0*/  MUFU.EX2 R180, R48 ;  /* 0x0000003000b47308 */ /* 0x0009e60000000800 */
[----:B------:R-:W-:Y:S01]  /*14bf0*/  PRMT R87, R58, 0x5410, R59 ;  /* 0x000054103a577816 */ /* 0x000fe2000000003b */
[----:B------:R-:W-:Y:S01]  /*14c00*/  FFMA.FTZ R52, R79, UR4, -R148 ;  /* 0x000000044f347c23 */ /* 0x000fe20008010894 */
[----:B------:R-:W-:Y:S01]  /*14c10*/  SHF.R.U32.HI R59, RZ, 0x8, R44 ;  /* 0x00000008ff3b7819 */ /* 0x000fe2000001162c */
[--C-:B------:R-:W-:Y:S01]  /*14c20*/  FFMA.FTZ R44, R153, UR4, -R149.reuse ;  /* 0x00000004992c7c23 */ /* 0x100fe20008010895 */
[----:B------:R-:W-:Y:S03]  /*14c30*/  LOP3.LUT R62, R46, 0xff, RZ, 0xc0, !PT ;  /* 0x000000ff2e3e7812 */ /* 0x000fe600078ec0ff */
[----:B------:R5:W-:Y:S01]  /*14c40*/  MUFU.EX2 R179, R52 ;  /* 0x0000003400b37308 */ /* 0x000be20000000800 */
[----:B------:R-:W-:Y:S01]  /*14c50*/  SHF.R.U32.HI R60, RZ, 0x18, R46 ;  /* 0x00000018ff3c7819 */ /* 0x000fe2000001162e */
[----:B------:R-:W-:Y:S01]  /*14c60*/  FFMA.FTZ R57, R164, UR4, -R149 ;  /* 0x00000004a4397c23 */ /* 0x000fe20008010895 */
[----:B------:R-:W-:Y:S01]  /*14c70*/  PRMT R47, R46, 0x7632, R47 ;  /* 0x000076322e2f7816 */ /* 0x000fe2000000002f */
[----:B------:R-:W-:Y:S06]  /*14c80*/  FFMA.FTZ R46, R152, UR4, -R149 ;  /* 0x00000004982e7c23 */ /* 0x000fec0008010895 */
[----:B------:R1:W-:Y:S01]  /*14c90*/  MUFU.EX2 R181, R44 ;  /* 0x0000002c00b57308 */ /* 0x0003e20000000800 */
[----:B------:R-:W-:Y:S01]  /*14ca0*/  SHF.R.U32.HI R58, RZ, 0x8, R45 ;  /* 0x00000008ff3a7819 */ /* 0x000fe2000001162d */
[----:B------:R-:W-:Y:S01]  /*14cb0*/  FMUL.FTZ R45, R2, R121 ;  /* 0x00000079022d7220 */ /* 0x000fe20000410000 */
[----:B------:R-:W-:Y:S07]  /*14cc0*/  LOP3.LUT R53, R47, 0xff, RZ, 0xc0, !PT ;  /* 0x000000ff2f357812 */ /* 0x000fee00078ec0ff */
[----:B------:R2:W3:Y:S01]  /*14cd0*/  MUFU.EX2 R182, R46 ;  /* 0x0000002e00b67308 */ /* 0x0004e20000000800 */
[----:B------:R-:W-:Y:S01]  /*14ce0*/  FMUL.FTZ R47, R0, R123 ;  /* 0x0000007b002f7220 */ /* 0x000fe20000410000 */
[----:B----4-:R-:W-:Y:S01]  /*14cf0*/  FMUL.FTZ R48, R68, R124 ;  /* 0x0000007c44307220 */ /* 0x010fe20000410000 */
[----:B------:R-:W-:Y:S07]  /*14d00*/  PRMT R85, R53, 0x5410, R60 ;  /* 0x0000541035557816 */ /* 0x000fee000000003c */
[----:B------:R4:W-:Y:S01]  /*14d10*/  MUFU.EX2 R173, R57 ;  /* 0x0000003900ad7308 */ /* 0x0009e20000000800 */
[----:B------:R-:W-:Y:S01]  /*14d20*/  FFMA.FTZ R60, R155, UR4, -R150 ;  /* 0x000000049b3c7c23 */ /* 0x000fe20008010896 */
[----:B------:R-:W-:Y:S01]  /*14d30*/  FFMA.FTZ R53, R163, UR4, -R149 ;  /* 0x00000004a3357c23 */ /* 0x000fe20008010895 */
[----:B-----5:R-:W-:Y:S01]  /*14d40*/  FFMA.FTZ R52, R162, UR4, -R148 ;  /* 0x00000004a2347c23 */ /* 0x020fe20008010894 */
[----:B------:R-:W-:Y:S06]  /*14d50*/  PRMT R92, R61, 0x5410, R58 ;  /* 0x000054103d5c7816 */ /* 0x000fec000000003a */
[----:B------:R5:W-:Y:S01]  /*14d60*/  MUFU.EX2 R170, R60 ;  /* 0x0000003c00aa7308 */ /* 0x000be20000000800 */
[----:B-1----:R-:W-:Y:S01]  /*14d70*/  FMUL.FTZ R44, R2, R120 ;  /* 0x00000078022c7220 */ /* 0x002fe20000410000 */
[----:B------:R-:W-:Y:S01]  /*14d80*/  PRMT R84, R62, 0x5410, R59 ;  /* 0x000054103e547816 */ /* 0x000fe2000000003b */
[----:B------:R-:W-:Y:S07]  /*14d90*/  FFMA.FTZ R62, R156, UR4, -R150 ;  /* 0x000000049c3e7c23 */ /* 0x000fee0008010896 */
[----:B------:R1:W-:Y:S01]  /*14da0*/  MUFU.EX2 R172, R53 ;  /* 0x0000003500ac7308 */ /* 0x0003e20000000800 */
[C---:B--2---:R-:W-:Y:S01]  /*14db0*/  FMUL.FTZ R46, R0.reuse, R122 ;  /* 0x0000007a002e7220 */ /* 0x044fe20000410000 */
[----:B------:R-:W-:Y:S01]  /*14dc0*/  LDSM.16.MT88.4 R124, [R185+0x7800] ;  /* 0x00780000b97c783b */ /* 0x000fe20000004200 */
[----:B------:R-:W-:Y:S07]  /*14dd0*/  FMUL.FTZ R58, R0, R134 ;  /* 0x00000086003a7220 */ /* 0x000fee0000410000 */
[----:B------:R2:W-:Y:S01]  /*14de0*/  MUFU.EX2 R171, R52 ;  /* 0x0000003400ab7308 */ /* 0x0005e20000000800 */
[----:B----4-:R-:W-:Y:S01]  /*14df0*/  PRMT R57, R56, 0x7632, R57 ;  /* 0x0000763238397816 */ /* 0x010fe20000000039 */
[----:B------:R-:W-:Y:S01]  /*14e00*/  FFMA.FTZ R56, R161, UR4, -R148 ;  /* 0x00000004a1387c23 */ /* 0x000fe20008010894 */
[----:B------:R-:W-:Y:S01]  /*14e10*/  FMUL.FTZ R59, R0, R135 ;  /* 0x00000087003b7220 */ /* 0x000fe20000410000 */
[-C--:B------:R-:W-:Y:S06]  /*14e20*/  HMMA.16816.F32 R44, R64, R54.reuse, R44 ;  /* 0x00000036402c723c */ /* 0x080fec000000182c */
[----:B------:R-:W-:Y:S01]  /*14e30*/  MUFU.EX2 R169, R62 ;  /* 0x0000003e00a97308 */ /* 0x000fe20000000800 */
[----:B------:R-:W-:Y:S01]  /*14e40*/  LOP3.LUT R61, R57, 0xff, RZ, 0xc0, !PT ;  /* 0x000000ff393d7812 */ /* 0x000fe200078ec0ff */
[----:B-----5:R-:W-:Y:S08]  /*14e50*/  FFMA.FTZ R60, R158, UR4, -R151 ;  /* 0x000000049e3c7c23 */ /* 0x020ff00008010897 */
[----:B------:R4:W5:Y:S01]  /*14e60*/  MUFU.EX2 R123, R56 ;  /* 0x00000038007b7308 */ /* 0x0009620000000800 */
[C---:B-1----:R-:W-:Y:S01]  /*14e70*/  FMUL.FTZ R53, R68.reuse, R129 ;  /* 0x0000008144357220 */ /* 0x042fe20000410000 */
[----:B------:R-:W-:Y:S01]  /*14e80*/  PRMT R93, R61, 0x5410, R63 ;  /* 0x000054103d5d7816 */ /* 0x000fe2000000003f */
[C---:B------:R-:W-:Y:S07]  /*14e90*/  HMMA.16816.F32 R48, R144.reuse, R54, R48 ;  /* 0x000000369030723c */ /* 0x040fee0000001830 */
[----:B------:R1:W-:Y:S01]  /*14ea0*/  MUFU.EX2 R168, R60 ;  /* 0x0000003c00a87308 */ /* 0x0003e20000000800 */
[----:B------:R-:W-:Y:S01]  /*14eb0*/  FFMA.FTZ R61, R157, UR4, -R151 ;  /* 0x000000049d3d7c23 */ /* 0x000fe20008010897 */
[----:B--2---:R-:W-:Y:S01]  /*14ec0*/  FMUL.FTZ R52, R68, R128 ;  /* 0x0000008044347220 */ /* 0x004fe20000410000 */
[C---:B------:R-:W-:Y:S01]  /*14ed0*/  FMUL.FTZ R54, R3.reuse, R130 ;  /* 0x0000008203367220 */ /* 0x040fe20000410000 */
[----:B------:R-:W-:Y:S01]  /*14ee0*/  FMUL.FTZ R55, R3, R131 ;  /* 0x0000008303377220 */ /* 0x000fe20000410000 */
[----:B------:R-:W-:Y:S02]  /*14ef0*/  IMAD.MOV.U32 R104, RZ, RZ, R167 ;  /* 0x000000ffff687224 */ /* 0x000fe400078e00a7 */
[C---:B------:R-:W-:Y:S03]  /*14f00*/  FMUL.FTZ R57, R2.reuse, R133 ;  /* 0x0000008502397220 */ /* 0x040fe60000410000 */
[----:B------:R2:W5:Y:S01]  /*14f10*/  MUFU.EX2 R167, R61 ;  /* 0x0000003d00a77308 */ /* 0x0005620000000800 */
[----:B----4-:R-:W-:Y:S01]  /*14f20*/  FMUL.FTZ R56, R2, R132 ;  /* 0x0000008402387220 */ /* 0x010fe20000410000 */
[C---:B------:R-:W-:Y:S01]  /*14f30*/  FMUL.FTZ R62, R0.reuse, R138 ;  /* 0x0000008a003e7220 */ /* 0x040fe20000410000 */
[----:B------:R-:W-:Y:S01]  /*14f40*/  FMUL.FTZ R63, R0, R139 ;  /* 0x0000008b003f7220 */ /* 0x000fe20000410000 */
[-C--:B------:R-:W-:Y:S06]  /*14f50*/  HMMA.16816.F32 R52, R144, R80.reuse, R52 ;  /* 0x000000509034723c */ /* 0x080fec0000001834 */
[----:B------:R-:W-:Y:S01]  /*14f60*/  MUFU.EX2 R122, R78 ;  /* 0x0000004e007a7308 */ /* 0x000fe20000000800 */
[C---:B-1----:R-:W-:Y:S01]  /*14f70*/  FMUL.FTZ R60, R2.reuse, R136 ;  /* 0x00000088023c7220 */ /* 0x042fe20000410000 */
[--C-:B------:R-:W-:Y:S08]  /*14f80*/  HSET2.LE.AND R86, R86, R196.reuse, PT ;  /* 0x000000c456567233 */ /* 0x100ff00003803000 */
[----:B------:R-:W1:Y:S01]  /*14f90*/  MUFU.EX2 R121, R75 ;  /* 0x0000004b00797308 */ /* 0x000e620000000800 */
[----:B---3--:R-:W-:Y:S01]  /*14fa0*/  F2FP.F16.F32.PACK_AB R73, R181, R182 ;  /* 0x000000b6b549723e */ /* 0x008fe200000000ff */
[C---:B------:R-:W-:Y:S04]  /*14fb0*/  HMMA.16816.F32 R56, R64.reuse, R80, R56 ;  /* 0x000000504038723c */ /* 0x040fe80000001838 */
[----:B--2---:R-:W-:Y:S01]  /*14fc0*/  FMUL.FTZ R61, R2, R137 ;  /* 0x00000089023d7220 */ /* 0x004fe20000410000 */
[----:B------:R-:W-:Y:S01]  /*14fd0*/  LOP3.LUT R86, R73, R86, RZ, 0xc0, !PT ;  /* 0x0000005649567212 */ /* 0x000fe200078ec0ff */
[--C-:B------:R-:W-:Y:S01]  /*14fe0*/  FFMA.FTZ R73, R165, UR4, -R151.reuse ;  /* 0x00000004a5497c23 */ /* 0x100fe20008010897 */
[----:B------:R-:W-:Y:S02]  /*14ff0*/  F2FP.F16.F32.PACK_AB R74, R179, R180 ;  /* 0x000000b4b34a723e */ /* 0x000fe400000000ff */
[--C-:B------:R-:W-:Y:S01]  /*15000*/  HSET2.LE.AND R85, R85, R196.reuse, PT ;  /* 0x000000c455557233 */ /* 0x100fe20003803000 */
[----:B------:R2:W-:Y:S01]  /*15010*/  MUFU.EX2 R120, R73 ;  /* 0x0000004900787308 */ /* 0x0005e20000000800 */
[-C--:B------:R-:W-:Y:S03]  /*15020*/  HMMA.16816.F32 R60, R64, R82.reuse, R60 ;  /* 0x00000052403c723c */ /* 0x080fe6000000183c */
[----:B------:R-:W-:Y:S01]  /*15030*/  FFMA.FTZ R64, R166, UR4, -R151 ;  /* 0x00000004a6407c23 */ /* 0x000fe20008010897 */
[----:B------:R-:W-:Y:S01]  /*15040*/  LOP3.LUT R87, R87, 0xff00ff, RZ, 0xc0, !PT ;  /* 0x00ff00ff57577812 */ /* 0x000fe200078ec0ff */
[----:B------:R-:W-:Y:S01]  /*15050*/  FMUL.FTZ R65, R68, R141 ;  /* 0x0000008d44417220 */ /* 0x000fe20000410000 */
[C---:B------:R-:W-:Y:S03]  /*15060*/  FMUL.FTZ R66, R3.reuse, R142 ;  /* 0x0000008e03427220 */ /* 0x040fe60000410000 */
[----:B------:R3:W4:Y:S01]  /*15070*/  MUFU.EX2 R165, R64 ;  /* 0x0000004000a57308 */ /* 0x0007220000000800 */
[----:B------:R-:W-:Y:S01]  /*15080*/  FMUL.FTZ R67, R3, R143 ;  /* 0x0000008f03437220 */ /* 0x000fe20000410000 */
[--C-:B------:R-:W-:Y:S01]  /*15090*/  HSET2.LE.AND R87, R87, R196.reuse, PT ;  /* 0x000000c457577233 */ /* 0x100fe20003803000 */
[----:B------:R-:W-:Y:S01]  /*150a0*/  IMAD.MOV.U32 R166, RZ, RZ, R104 ;  /* 0x000000ffffa67224 */ /* 0x000fe200078e0068 */
[----:B------:R-:W-:Y:S02]  /*150b0*/  LOP3.LUT R95, R95, 0xff00ff, RZ, 0xc0, !PT ;  /* 0x00ff00ff5f5f7812 */ /* 0x000fe400078ec0ff */
[--C-:B------:R-:W-:Y:S02]  /*150c0*/  HSET2.LE.AND R84, R84, R196.reuse, PT ;  /* 0x000000c454547233 */ /* 0x100fe40003803000 */
[----:B------:R-:W-:Y:S02]  /*150d0*/  LOP3.LUT R87, R74, R87, RZ, 0xc0, !PT ;  /* 0x000000574a577212 */ /* 0x000fe400078ec0ff */
[----:B-----5:R-:W-:Y:S02]  /*150e0*/  F2FP.F16.F32.PACK_AB R74, R123, R171 ;  /* 0x000000ab7b4a723e */ /* 0x020fe400000000ff */
[----:B--2---:R-:W-:Y:S01]  /*150f0*/  F2FP.F16.F32.PACK_AB R73, R172, R173 ;  /* 0x000000adac49723e */ /* 0x004fe200000000ff */
[----:B---3--:R-:W-:Y:S01]  /*15100*/  FMUL.FTZ R64, R68, R140 ;  /* 0x0000008c44407220 */ /* 0x008fe20000410000 */
[----:B------:R-:W-:Y:S02]  /*15110*/  LOP3.LUT R85, R74, R85, RZ, 0xc0, !PT ;  /* 0x000000554a557212 */ /* 0x000fe400078ec0ff */
[--C-:B------:R-:W-:Y:S02]  /*15120*/  HSET2.LE.AND R95, R95, R196.reuse, PT ;  /* 0x000000c45f5f7233 */ /* 0x100fe40003803000 */
[----:B------:R-:W-:Y:S02]  /*15130*/  LOP3.LUT R84, R73, R84, RZ, 0xc0, !PT ;  /* 0x0000005449547212 */ /* 0x000fe400078ec0ff */
[----:B------:R-:W-:Y:S01]  /*15140*/  HMMA.16816.F32 R64, R144, R82, R64 ;  /* 0x000000529040723c */ /* 0x000fe20000001840 */
[----:B------:R-:W2:Y:S01]  /*15150*/  LDSM.16.MT88.4 R80, [R185+0x6800] ;  /* 0x00680000b950783b */ /* 0x000ea20000004200 */
[----:B------:R-:W-:Y:S02]  /*15160*/  MUFU.EX2 R144, R77 ;  /* 0x0000004d00907308 */ /* 0x000fe40000000800 */
[----:B------:R-:W-:Y:S02]  /*15170*/  F2FP.F16.F32.PACK_AB R74, R168, R167 ;  /* 0x000000a7a84a723e */ /* 0x000fe400000000ff */
[--C-:B------:R-:W-:Y:S06]  /*15180*/  HSET2.LE.AND R92, R92, R196.reuse, PT ;  /* 0x000000c45c5c7233 */ /* 0x100fec0003803000 */
[----:B------:R-:W-:Y:S01]  /*15190*/  MUFU.EX2 R77, R76 ;  /* 0x0000004c004d7308 */ /* 0x000fe20000000800 */
[-C--:B------:R-:W-:Y:S05]  /*151a0*/  HMMA.16816.F32 R4, R84, R88.reuse, R4 ;  /* 0x000000585404723c */ /* 0x080fea0000001804 */
[----:B------:R-:W-:Y:S02]  /*151b0*/  LOP3.LUT R95, R74, R95, RZ, 0xc0, !PT ;  /* 0x0000005f4a5f7212 */ /* 0x000fe400078ec0ff */
[--C-:B------:R-:W-:Y:S02]  /*151c0*/  HSET2.LE.AND R94, R94, R196.reuse, PT ;  /* 0x000000c45e5e7233 */ /* 0x100fe40003803000 */
[--C-:B------:R-:W-:Y:S02]  /*151d0*/  HSET2.LE.AND R93, R93, R196.reuse, PT ;  /* 0x000000c45d5d7233 */ /* 0x100fe40003803000 */
[----:B-1----:R-:W-:Y:S02]  /*151e0*/  F2FP.F16.F32.PACK_AB R73, R121, R122 ;  /* 0x0000007a7949723e */ /* 0x002fe400000000ff */
[----:B------:R-:W-:Y:S02]  /*151f0*/  F2FP.F16.F32.PACK_AB R75, R170, R169 ;  /* 0x000000a9aa4b723e */ /* 0x000fe400000000ff */
[----:B----4-:R-:W-:Y:S02]  /*15200*/  F2FP.F16.F32.PACK_AB R74, R165, R120 ;  /* 0x00000078a54a723e */ /* 0x010fe400000000ff */
[----:B------:R-:W-:Y:S01]  /*15210*/  LOP3.LUT R92, R73, R92, RZ, 0xc0, !PT ;  /* 0x0000005c495c7212 */ /* 0x000fe200078ec0ff */
[----:B------:R-:W-:Y:S01]  /*15220*/  VIADD R73, R176, 0x1 ;  /* 0x00000001b0497836 */ /* 0x000fe20000000000 */
[----:B------:R-:W-:Y:S01]  /*15230*/  LOP3.LUT R94, R75, R94, RZ, 0xc0, !PT ;  /* 0x0000005e4b5e7212 */ /* 0x000fe200078ec0ff */
[----:B------:R-:W3:Y:S01]  /*15240*/  LDL.LU R176, [R1+0x30] ;  /* 0x0000300001b07983 */ /* 0x000ee20000300800 */
[----:B------:R-:W-:Y:S02]  /*15250*/  LOP3.LUT R93, R74, R93, RZ, 0xc0, !PT ;  /* 0x0000005d4a5d7212 */ /* 0x000fe400078ec0ff */
[----:B------:R-:W-:Y:S01]  /*15260*/  LOP3.LUT R73, R103, UR21, R73, 0x96, !PT ;  /* 0x0000001567497c12 */ /* 0x000fe2000f8e9649 */
[----:B------:R-:W4:Y:S01]  /*15270*/  LDL.LU R119, [R1+0x34] ;  /* 0x0000340001777983 */ /* 0x000f220000300800 */
[C---:B------:R-:W-:Y:S01]  /*15280*/  ISETP.GT.AND P0, PT, R206.reuse, R166, PT ;  /* 0x000000a6ce00720c */ /* 0x040fe20003f04270 */
[----:B------:R-:W-:Y:S02]  /*15290*/  VIADD R206, R206, 0xffffffff ;  /* 0xffffffffcece7836 */ /* 0x000fe40000000000 */
[C---:B------:R-:W-:Y:S01]  /*152a0*/  HMMA.16816.F32 R8, R92.reuse, R88, R8 ;  /* 0x000000585c08723c */ /* 0x040fe20000001808 */
[----:B------:R-:W5:Y:S03]  /*152b0*/  LDL.LU R118, [R1+0x38] ;  /* 0x0000380001767983 */ /* 0x000f660000300800 */
[----:B------:R-:W-:Y:S04]  /*152c0*/  IMAD.WIDE.U32 R74, R73, -0x326172a9, RZ ;  /* 0xcd9e8d57494a7825 */ /* 0x000fe800078e00ff */
[-C--:B------:R-:W-:Y:S03]  /*152d0*/  HMMA.16816.F32 R12, R92, R90.reuse, R12 ;  /* 0x0000005a5c0c723c */ /* 0x080fe6000000180c */
[C---:B------:R-:W-:Y:S02]  /*152e0*/  LOP3.LUT R73, R75.reuse, R101, RZ, 0x3c, !PT ;  /* 0x000000654b497212 */ /* 0x040fe400078e3cff */
[C---:B------:R-:W-:Y:S02]  /*152f0*/  LOP3.LUT R78, R74.reuse, R100, RZ, 0x3c, !PT ;  /* 0x000000644a4e7212 */ /* 0x040fe400078e3cff */
[----:B------:R-:W-:Y:S01]  /*15300*/  LOP3.LUT R74, R74, R251, RZ, 0x3c, !PT ;  /* 0x000000fb4a4a7212 */ /* 0x000fe200078e3cff */
[C---:B------:R-:W-:Y:S04]  /*15310*/  HMMA.16816.F32 R16, R84.reuse, R90, R16 ;  /* 0x0000005a5410723c */ /* 0x040fe80000001810 */
[----:B------:R-:W-:Y:S01]  /*15320*/  IMAD.WIDE.U32 R102, R74, -0x2daee0ad, RZ ;  /* 0xd2511f534a667825 */ /* 0x000fe200078e00ff */
[----:B------:R-:W-:Y:S03]  /*15330*/  LOP3.LUT R75, R75, R252, RZ, 0x3c, !PT ;  /* 0x000000fc4b4b7212 */ /* 0x000fe600078e3cff */
[-C--:B------:R-:W-:Y:S03]  /*15340*/  HMMA.16816.F32 R20, R84, R96.reuse, R20 ;  /* 0x000000605414723c */ /* 0x080fe60000001814 */
[----:B------:R-:W-:Y:S04]  /*15350*/  IMAD.WIDE.U32 R100, R73, -0x2daee0ad, RZ ;  /* 0xd2511f5349647825 */ /* 0x000fe800078e00ff */
[----:B------:R-:W-:Y:S01]  /*15360*/  IMAD.WIDE.U32 R90, R78, -0x2daee0ad, RZ ;  /* 0xd2511f534e5a7825 */ /* 0x000fe200078e00ff */
[C---:B------:R-:W-:Y:S04]  /*15370*/  HMMA.16816.F32 R24, R92.reuse, R96, R24 ;  /* 0x000000605c18723c */ /* 0x040fe80000001818 */
[----:B------:R-:W-:Y:S01]  /*15380*/  IMAD.WIDE.U32 R88, R75, -0x2daee0ad, RZ ;  /* 0xd2511f534b587825 */ /* 0x000fe200078e00ff */
[----:B------:R-:W-:Y:S02]  /*15390*/  LOP3.LUT R75, R100, UR22, R91, 0x96, !PT ;  /* 0x00000016644b7c12 */ /* 0x000fe4000f8e965b */
[----:B------:R-:W-:Y:S01]  /*153a0*/  LOP3.LUT R78, R112, UR23, R101, 0x96, !PT ;  /* 0x00000017704e7c12 */ /* 0x000fe2000f8e9665 */
[-C--:B------:R-:W-:Y:S03]  /*153b0*/  HMMA.16816.F32 R28, R92, R98.reuse, R28 ;  /* 0x000000625c1c723c */ /* 0x080fe6000000181c */
[----:B------:R-:W-:Y:S02]  /*153c0*/  LOP3.LUT R73, R88, UR22, R103, 0x96, !PT ;  /* 0x0000001658497c12 */ /* 0x000fe4000f8e9667 */
[----:B------:R-:W-:Y:S01]  /*153d0*/  LOP3.LUT R74, R110, UR23, R89, 0x96, !PT ;  /* 0x000000176e4a7c12 */ /* 0x000fe2000f8e9659 */
[----:B------:R-:W-:Y:S02]  /*153e0*/  IMAD.WIDE.U32 R110, R75, -0x326172a9, RZ ;  /* 0xcd9e8d574b6e7825 */ /* 0x000fe400078e00ff */
[C---:B------:R-:W-:Y:S04]  /*153f0*/  HMMA.16816.F32 R32, R84.reuse, R98, R32 ;  /* 0x000000625420723c */ /* 0x040fe80000001820 */
[----:B------:R-:W-:Y:S04]  /*15400*/  IMAD.WIDE.U32 R88, R78, -0x326172a9, RZ ;  /* 0xcd9e8d574e587825 */ /* 0x000fe800078e00ff */
[-C--:B--2---:R-:W-:Y:S03]  /*15410*/  HMMA.16816.F32 R36, R84, R80.reuse, R36 ;  /* 0x000000505424723c */ /* 0x084fe60000001824 */
[----:B------:R-:W-:Y:S01]  /*15420*/  IMAD.WIDE.U32 R100, R74, -0x326172a9, RZ ;  /* 0xcd9e8d574a647825 */ /* 0x000fe200078e00ff */
[----:B------:R-:W-:Y:S02]  /*15430*/  LOP3.LUT R75, R88, UR8, R111, 0x96, !PT ;  /* 0x00000008584b7c12 */ /* 0x000fe4000f8e966f */
[----:B------:R-:W-:Y:S01]  /*15440*/  LOP3.LUT R78, R108, UR9, R89, 0x96, !PT ;  /* 0x000000096c4e7c12 */ /* 0x000fe2000f8e9659 */
[----:B------:R-:W-:Y:S01]  /*15450*/  IMAD.WIDE.U32 R112, R73, -0x326172a9, RZ ;  /* 0xcd9e8d5749707825 */ /* 0x000fe200078e00ff */
[C---:B------:R-:W-:Y:S04]  /*15460*/  HMMA.16816.F32 R40, R92.reuse, R80, R40 ;  /* 0x000000505c28723c */ /* 0x040fe80000001828 */
[----:B------:R-:W-:Y:S01]  /*15470*/  LOP3.LUT R74, R106, UR9, R101, 0x96, !PT ;  /* 0x000000096a4a7c12 */ /* 0x000fe2000f8e9665 */
[----:B------:R-:W-:Y:S01]  /*15480*/  IMAD.WIDE.U32 R78, R78, -0x2daee0ad, RZ ;  /* 0xd2511f534e4e7825 */ /* 0x000fe200078e00ff */
[----:B------:R-:W-:Y:S02]  /*15490*/  LOP3.LUT R73, R100, UR8, R113, 0x96, !PT ;  /* 0x0000000864497c12 */ /* 0x000fe4000f8e9671 */
[-C--:B------:R-:W-:Y:S03]  /*154a0*/  HMMA.16816.F32 R44, R92, R82.reuse, R44 ;  /* 0x000000525c2c723c */ /* 0x080fe6000000182c */
[----:B------:R-:W-:Y:S04]  /*154b0*/  IMAD.WIDE.U32 R114, R75, -0x2daee0ad, RZ ;  /* 0xd2511f534b727825 */ /* 0x000fe800078e00ff */
[----:B------:R-:W-:Y:S02]  /*154c0*/  FFMA.FTZ R80, R174, UR4, -R149 ;  /* 0x00000004ae507c23 */ /* 0x000fe40008010895 */
[----:B------:R-:W2:Y:S01]  /*154d0*/  LDL.LU R174, [R1+0x1c] ;  /* 0x00001c0001ae7983 */ /* 0x000ea20000300800 */
[----:B------:R-:W-:Y:S01]  /*154e0*/  IMAD.WIDE.U32 R74, R74, -0x2daee0ad, RZ ;  /* 0xd2511f534a4a7825 */ /* 0x000fe200078e00ff */
[C---:B------:R-:W-:Y:S01]  /*154f0*/  HMMA.16816.F32 R48, R84.reuse, R82, R48 ;  /* 0x000000525430723c */ /* 0x040fe20000001830 */
[----:B------:R1:W-:Y:S03]  /*15500*/  MUFU.EX2 R163, R80 ;  /* 0x0000005000a37308 */ /* 0x0003e60000000800 */
[----:B------:R-:W-:Y:S01]  /*15510*/  IMAD.WIDE.U32 R116, R73, -0x2daee0ad, RZ ;  /* 0xd2511f5349747825 */ /* 0x000fe200078e00ff */
[----:B------:R-:W-:Y:S02]  /*15520*/  LOP3.LUT R73, R90, UR17, R79, 0x96, !PT ;  /* 0x000000115a497c12 */ /* 0x000fe4000f8e964f */
[----:B------:R-:W-:Y:S02]  /*15530*/  LOP3.LUT R78, R78, UR15, R115, 0x96, !PT ;  /* 0x0000000f4e4e7c12 */ /* 0x000fe4000f8e9673 */
[----:B------:R-:W-:Y:S01]  /*15540*/  LOP3.LUT R74, R74, UR15, R117, 0x96, !PT ;  /* 0x0000000f4a4a7c12 */ /* 0x000fe2000f8e9675 */
[----:B------:R-:W-:Y:S01]  /*15550*/  IMAD.WIDE.U32 R106, R73, -0x326172a9, RZ ;  /* 0xcd9e8d57496a7825 */ /* 0x000fe200078e00ff */
[----:B------:R-:W-:Y:S03]  /*15560*/  LOP3.LUT R91, R102, UR17, R75, 0x96, !PT ;  /* 0x00000011665b7c12 */ /* 0x000fe6000f8e964b */
[----:B------:R-:W-:Y:S04]  /*15570*/  IMAD.WIDE.U32 R78, R78, -0x326172a9, RZ ;  /* 0xcd9e8d574e4e7825 */ /* 0x000fe800078e00ff */
[----:B-1----:R-:W-:Y:S01]  /*15580*/  FFMA.FTZ R80, R177, UR4, -R148 ;  /* 0x00000004b1507c23 */ /* 0x002fe20008010894 */
[----:B------:R-:W-:Y:S01]  /*15590*/  IMAD.WIDE.U32 R74, R74, -0x326172a9, RZ ;  /* 0xcd9e8d574a4a7825 */ /* 0x000fe200078e00ff */
[----:B------:R-:W-:Y:S02]  /*155a0*/  LOP3.LUT R73, R106, UR6, R79, 0x96, !PT ;  /* 0x000000066a497c12 */ /* 0x000fe4000f8e964f */
[----:B------:R1:W-:Y:S01]  /*155b0*/  MUFU.EX2 R161, R80 ;  /* 0x0000005000a17308 */ /* 0x0003e20000000800 */
[----:B------:R-:W-:Y:S01]  /*155c0*/  PRMT R90, R78, 0x7773, RZ ;  /* 0x000077734e5a7816 */ /* 0x000fe200000000ff */
[----:B------:R-:W-:Y:S01]  /*155d0*/  IMAD.WIDE.U32 R108, R91, -0x326172a9, RZ ;  /* 0xcd9e8d575b6c7825 */ /* 0x000fe200078e00ff */
[C---:B------:R-:W-:Y:S02]  /*155e0*/  PRMT R96, R74.reuse, 0x7773, RZ ;  /* 0x000077734a607816 */ /* 0x040fe400000000ff */
[C---:B------:R-:W-:Y:S01]  /*155f0*/  PRMT R79, R74.reuse, 0x7772, RZ ;  /* 0x000077724a4f7816 */ /* 0x040fe200000000ff */
[----:B------:R-:W-:Y:S01]  /*15600*/  IMAD.MOV.U32 R98, RZ, RZ, R74 ;  /* 0x000000ffff627224 */ /* 0x000fe200078e004a */
[----:B------:R-:W-:Y:S01]  /*15610*/  PRMT R99, R74, 0x7771, RZ ;  /* 0x000077714a637816 */ /* 0x000fe200000000ff */
[----:B------:R-:W-:Y:S01]  /*15620*/  IMAD.MOV.U32 R88, RZ, RZ, R78 ;  /* 0x000000ffff587224 */ /* 0x000fe200078e004e */
[----:B------:R-:W-:Y:S02]  /*15630*/  LOP3.LUT R74, R108, UR6, R75, 0x96, !PT ;  /* 0x000000066c4a7c12 */ /* 0x000fe4000f8e964b */
[----:B------:R-:W-:Y:S01]  /*15640*/  PRMT R108, R79, 0x5410, R96 ;  /* 0x000054104f6c7816 */ /* 0x000fe20000000060 */
[----:B------:R-:W-:Y:S01]  /*15650*/  FFMA.FTZ R79, R175, UR4, -R149 ;  /* 0x00000004af4f7c23 */ /* 0x000fe20008010895 */
[----:B------:R-:W-:Y:S01]  /*15660*/  PRMT R89, R78, 0x7772, RZ ;  /* 0x000077724e597816 */ /* 0x000fe200000000ff */
[----:B-1----:R-:W-:Y:S01]  /*15670*/  FFMA.FTZ R80, R208, UR4, -R148 ;  /* 0x00000004d0507c23 */ /* 0x002fe20008010894 */
[----:B------:R-:W-:Y:S01]  /*15680*/  PRMT R97, R78, 0x7771, RZ ;  /* 0x000077714e617816 */ /* 0x000fe200000000ff */
[----:B------:R1:W-:Y:S01]  /*15690*/  MUFU.EX2 R164, R79 ;  /* 0x0000004f00a47308 */ /* 0x0003e20000000800 */
[----:B------:R-:W-:Y:S02]  /*156a0*/  LOP3.LUT R78, R88, 0xff, RZ, 0xc0, !PT ;  /* 0x000000ff584e7812 */ /* 0x000fe400078ec0ff */
[C---:B------:R-:W-:Y:S07]  /*156b0*/  LOP3.LUT R75, R73.reuse, 0xffff, RZ, 0xc0, !PT ;  /* 0x0000ffff494b7812 */ /* 0x040fee00078ec0ff */
[----:B------:R1:W-:Y:S01]  /*156c0*/  MUFU.EX2 R130, R80 ;  /* 0x0000005000827308 */ /* 0x0003e20000000800 */
[----:B------:R-:W-:Y:S02]  /*156d0*/  PRMT R101, R78, 0x5410, R97 ;  /* 0x000054104e657816 */ /* 0x000fe40000000061 */
[C---:B------:R-:W-:Y:S02]  /*156e0*/  LOP3.LUT R97, R73.reuse, 0xff, RZ, 0xc0, !PT ;  /* 0x000000ff49617812 */ /* 0x040fe400078ec0ff */
[----:B------:R-:W-:Y:S02]  /*156f0*/  PRMT R78, R73, 0x7632, R78 ;  /* 0x00007632494e7816 */ /* 0x000fe4000000004e */
[----:B------:R-:W-:Y:S01]  /*15700*/  SHF.R.U32.HI R81, RZ, 0x18, R73 ;  /* 0x00000018ff517819 */ /* 0x000fe20000011649 */
[----:B------:R-:W-:Y:S01]  /*15710*/  FFMA.FTZ R73, R178, UR4, -R148 ;  /* 0x00000004b2497c23 */ /* 0x000fe20008010894 */
[----:B------:R-:W-:Y:S01]  /*15720*/  LOP3.LUT R78, R78, 0xff, RZ, 0xc0, !PT ;  /* 0x000000ff4e4e7812 */ /* 0x000fe200078ec0ff */
[----:B-1----:R-:W-:Y:S01]  /*15730*/  FFMA.FTZ R79, R183, UR4, -R149 ;  /* 0x00000004b74f7c23 */ /* 0x002fe20008010895 */
[----:B------:R-:W-:Y:S01]  /*15740*/  PRMT R100, R89, 0x5410, R90 ;  /* 0x0000541059647816 */ /* 0x000fe2000000005a */
[----:B------:R1:W1:Y:S01]  /*15750*/  MUFU.EX2 R162, R73 ;  /* 0x0000004900a27308 */ /* 0x0002620000000800 */
[----:B------:R-:W-:Y:S01]  /*15760*/  PRMT R81, R78, 0x5410, R81 ;  /* 0x000054104e517816 */ /* 0x000fe20000000051 */
[----:B------:R-:W1:Y:S01]  /*15770*/  LDSM.16.MT88.4 R88, [R188+0x6800] ;  /* 0x00680000bc58783b */ /* 0x000e620000004200 */
[----:B------:R-:W-:Y:S07]  /*15780*/  LOP3.LUT R78, R74, 0xff, RZ, 0xc0, !PT ;  /* 0x000000ff4a4e7812 */ /* 0x000fee00078ec0ff */
[----:B------:R1:W-:Y:S01]  /*15790*/  MUFU.EX2 R131, R79 ;  /* 0x0000004f00837308 */ /* 0x0003e20000000800 */
[----:B------:R-:W-:Y:S02]  /*157a0*/  SHF.R.U32.HI R80, RZ, 0x18, R74 ;  /* 0x00000018ff507819 */ /* 0x000fe4000001164a */
[----:B------:R-:W-:Y:S02]  /*157b0*/  SHF.R.U32.HI R75, RZ, 0x8, R75 ;  /* 0x00000008ff4b7819 */ /* 0x000fe4000001164b */
[----:B------:R-:W-:Y:S02]  /*157c0*/  LOP3.LUT R96, R98, 0xff, RZ, 0xc0, !PT ;  /* 0x000000ff62607812 */ /* 0x000fe400078ec0ff */
[----:B------:R-:W-:Y:S01]  /*157d0*/  PRMT R105, R97, 0x5410, R75 ;  /* 0x0000541061697816 */ /* 0x000fe2000000004b */
[----:B------:R-:W-:Y:S01]  /*157e0*/  FFMA.FTZ R75, R207, UR4, -R149 ;  /* 0x00000004cf4b7c23 */ /* 0x000fe20008010895 */
[----:B------:R-:W-:Y:S02]  /*157f0*/  PRMT R106, R96, 0x5410, R99 ;  /* 0x00005410606a7816 */ /* 0x000fe40000000063 */
[C---:B-1----:R-:W-:Y:S01]  /*15800*/  LOP3.LUT R73, R74.reuse, 0xffff, RZ, 0xc0, !PT ;  /* 0x0000ffff4a497812 */ /* 0x042fe200078ec0ff */
[----:B------:R1:W-:Y:S01]  /*15810*/  MUFU.EX2 R159, R75 ;  /* 0x0000004b009f7308 */ /* 0x0003e20000000800 */
[----:B------:R-:W3:Y:S01]  /*15820*/  LDSM.16.MT88.4 R96, [R184+0x7000] ;  /* 0x00700000b860783b */ /* 0x000ee20000004200 */
[----:B------:R-:W-:Y:S01]  /*15830*/  PRMT R79, R74, 0x7632, R79 ;  /* 0x000076324a4f7816 */ /* 0x000fe2000000004f */
[--C-:B------:R-:W-:Y:S01]  /*15840*/  FFMA.FTZ R74, R209, UR4, -R150.reuse ;  /* 0x00000004d14a7c23 */ /* 0x100fe20008010896 */
[----:B------:R-:W-:Y:S02]  /*15850*/  SHF.R.U32.HI R73, RZ, 0x8, R73 ;  /* 0x00000008ff497819 */ /* 0x000fe40000011649 */
[----:B------:R-:W-:Y:S04]  /*15860*/  LOP3.LUT R83, R100, 0xff00ff, RZ, 0xc0, !PT ;  /* 0x00ff00ff64537812 */ /* 0x000fe800078ec0ff */
[----:B------:R1:W-:Y:S01]  /*15870*/  MUFU.EX2 R135, R74 ;  /* 0x0000004a00877308 */ /* 0x0003e20000000800 */
[----:B------:R-:W-:Y:S01]  /*15880*/  PRMT R104, R78, 0x5410, R73 ;  /* 0x000054104e687816 */ /* 0x000fe20000000049 */
[--C-:B------:R-:W-:Y:S01]  /*15890*/  FFMA.FTZ R73, R212, UR4, -R150.reuse ;  /* 0x00000004d4497c23 */ /* 0x100fe20008010896 */
[--C-:B------:R-:W-:Y:S01]  /*158a0*/  HSET2.LE.AND R82, R101, R196.reuse, PT ;  /* 0x000000c465527233 */ /* 0x100fe20003803000 */
[----:B------:R-:W-:Y:S01]  /*158b0*/  FFMA.FTZ R78, R216, UR4, -R150 ;  /* 0x00000004d84e7c23 */ /* 0x000fe20008010896 */
[--C-:B------:R-:W-:Y:S05]  /*158c0*/  HSET2.LE.AND R83, R83, R196.reuse, PT ;  /* 0x000000c453537233 */ /* 0x100fea0003803000 */
[----:B------:R1:W1:Y:S02]  /*158d0*/  MUFU.EX2 R160, R73 ;  /* 0x0000004900a07308 */ /* 0x0002640000000800 */
[----:B-1----:R-:W-:Y:S01]  /*158e0*/  FFMA.FTZ R75, R211, UR4, -R148 ;  /* 0x00000004d34b7c23 */ /* 0x002fe20008010894 */
[----:B------:R-:W1:Y:S01]  /*158f0*/  LDSM.16.MT88.4 R100, [R189+0x7000] ;  /* 0x00700000bd64783b */ /* 0x000e620000004200 */
[--C-:B------:R-:W-:Y:S06]  /*15900*/  HSET2.LE.AND R81, R81, R196.reuse, PT ;  /* 0x000000c451517233 */ /* 0x100fec0003803000 */
[----:B------:R1:W-:Y:S01]  /*15910*/  MUFU.EX2 R133, R78 ;  /* 0x0000004e00857308 */ /* 0x0003e20000000800 */
[----:B------:R-:W-:Y:S01]  /*15920*/  LOP3.LUT R79, R79, 0xff, RZ, 0xc0, !PT ;  /* 0x000000ff4f4f7812 */ /* 0x000fe200078ec0ff */
[--C-:B------:R-:W-:Y:S08]  /*15930*/  FFMA.FTZ R74, R213, UR4, -R151.reuse ;  /* 0x00000004d54a7c23 */ /* 0x100ff00008010897 */
[----:B------:R1:W1:Y:S01]  /*15940*/  MUFU.EX2 R158, R75 ;  /* 0x0000004b009e7308 */ /* 0x0002620000000800 */
[----:B------:R-:W-:Y:S02]  /*15950*/  PRMT R79, R79, 0x5410, R80 ;  /* 0x000054104f4f7816 */ /* 0x000fe40000000050 */
[--C-:B------:R-:W-:Y:S01]  /*15960*/  HSET2.LE.AND R80, R105, R196.reuse, PT ;  /* 0x000000c469507233 */ /* 0x100fe20003803000 */
[-C--:B------:R-:W-:Y:S06]  /*15970*/  HMMA.16816.F32 R52, R84, R88.reuse, R52 ;  /* 0x000000585434723c */ /* 0x080fec0000001834 */
[----:B------:R1:W-:Y:S01]  /*15980*/  MUFU.EX2 R134, R74 ;  /* 0x0000004a00867308 */ /* 0x0003e20000000800 */
[----:B------:R-:W-:Y:S01]  /*15990*/  FFMA.FTZ R73, R214, UR4, -R151 ;  /* 0x00000004d6497c23 */ /* 0x000fe20008010897 */
[----:B-1----:R-:W-:Y:S08]  /*159a0*/  LOP3.LUT R78, R110, UR7, R107, 0x96, !PT ;  /* 0x000000076e4e7c12 */ /* 0x002ff0000f8e966b */
[----:B------:R1:W-:Y:S01]  /*159b0*/  MUFU.EX2 R157, R73 ;  /* 0x00000049009d7308 */ /* 0x0003e20000000800 */
[C---:B------:R-:W-:Y:S04]  /*159c0*/  HMMA.16816.F32 R56, R92.reuse, R88, R56 ;  /* 0x000000585c38723c */ /* 0x040fe80000001838 */
[----:B------:R-:W-:Y:S01]  /*159d0*/  FFMA.FTZ R75, R215, UR4, -R150 ;  /* 0x00000004d74b7c23 */ /* 0x000fe20008010896 */
[----:B------:R-:W-:Y:S03]  /*159e0*/  F2FP.F16.F32.PACK_AB R74, R162, R161 ;  /* 0x000000a1a24a723e */ /* 0x000fe600000000ff */
[-C--:B------:R-:W-:Y:S01]  /*159f0*/  HMMA.16816.F32 R60, R92, R90.reuse, R60 ;  /* 0x0000005a5c3c723c */ /* 0x080fe2000000183c */
[----:B------:R1:W1:Y:S02]  /*15a00*/  MUFU.EX2 R129, R75 ;  /* 0x0000004b00817308 */ /* 0x0002640000000800 */
[----:B------:R-:W-:Y:S01]  /*15a10*/  LOP3.LUT R83, R74, R83, RZ, 0xc0, !PT ;  /* 0x000000534a537212 */ /* 0x000fe200078ec0ff */
[--C-:B------:R-:W-:Y:S01]  /*15a20*/  FFMA.FTZ R74, R217, UR4, -R151.reuse ;  /* 0x00000004d94a7c23 */ /* 0x100fe20008010897 */
[----:B-1----:R-:W-:Y:S02]  /*15a30*/  F2FP.F16.F32.PACK_AB R73, R164, R163 ;  /* 0x000000a3a449723e */ /* 0x002fe400000000ff */
[----:B------:R-:W-:Y:S01]  /*15a40*/  LOP3.LUT R95, R108, 0xff00ff, RZ, 0xc0, !PT ;  /* 0x00ff00ff6c5f7812 */ /* 0x000fe200078ec0ff */
[----:B------:R-:W-:Y:S03]  /*15a50*/  HMMA.16816.F32 R64, R84, R90, R64 ;  /* 0x0000005a5440723c */ /* 0x000fe60000001840 */
[----:B------:R1:W-:Y:S01]  /*15a60*/  MUFU.EX2 R128, R74 ;  /* 0x0000004a00807308 */ /* 0x0003e20000000800 */
[----:B------:R-:W5:Y:S01]  /*15a70*/  LDSM.16.MT88.4 R84, [R185+0x7000] ;  /* 0x00700000b954783b */ /* 0x000f620000004200 */
[----:B------:R-:W-:Y:S01]  /*15a80*/  LOP3.LUT R82, R73, R82, RZ, 0xc0, !PT ;  /* 0x0000005249527212 */ /* 0x000fe200078ec0ff */
[----:B------:R-:W-:Y:S01]  /*15a90*/  FFMA.FTZ R73, R218, UR4, -R151 ;  /* 0x00000004da497c23 */ /* 0x000fe20008010897 */
[--C-:B------:R-:W-:Y:S02]  /*15aa0*/  HSET2.LE.AND R94, R106, R196.reuse, PT ;  /* 0x000000c46a5e7233 */ /* 0x100fe40003803000 */
[----:B------:R-:W-:Y:S04]  /*15ab0*/  F2FP.F16.F32.PACK_AB R75, R160, R135 ;  /* 0x00000087a04b723e */ /* 0x000fe800000000ff */
[----:B------:R1:W1:Y:S01]  /*15ac0*/  MUFU.EX2 R132, R73 ;  /* 0x0000004900847308 */ /* 0x0002620000000800 */
[--C-:B------:R-:W-:Y:S02]  /*15ad0*/  HSET2.LE.AND R92, R104, R196.reuse, PT ;  /* 0x000000c4685c7233 */ /* 0x100fe40003803000 */
[----:B------:R-:W-:Y:S02]  /*15ae0*/  LOP3.LUT R94, R75, R94, RZ, 0xc0, !PT ;  /* 0x0000005e4b5e7212 */ /* 0x000fe400078ec0ff */
[--C-:B------:R-:W-:Y:S01]  /*15af0*/  HSET2.LE.AND R93, R79, R196.reuse, PT ;  /* 0x000000c44f5d7233 */ /* 0x100fe20003803000 */
[----:B------:R-:W-:Y:S01]  /*15b00*/  IMAD.WIDE.U32 R78, R78, -0x2daee0ad, RZ ;  /* 0xd2511f534e4e7825 */ /* 0x000fe200078e00ff */
[----:B-1----:R-:W-:Y:S02]  /*15b10*/  F2FP.F16.F32.PACK_AB R74, R158, R130 ;  /* 0x000000829e4a723e */ /* 0x002fe400000000ff */
[--C-:B------:R-:W-:Y:S02]  /*15b20*/  HSET2.LE.AND R95, R95, R196.reuse, PT ;  /* 0x000000c45f5f7233 */ /* 0x100fe40003803000 */
[----:B------:R-:W-:Y:S02]  /*15b30*/  LOP3.LUT R81, R74, R81, RZ, 0xc0, !PT ;  /* 0x000000514a517212 */ /* 0x000fe400078ec0ff */
[----:B------:R-:W-:Y:S02]  /*15b40*/  F2FP.F16.F32.PACK_AB R74, R133, R129 ;  /* 0x00000081854a723e */ /* 0x000fe400000000ff */
[----:B------:R-:W-:Y:S02]  /*15b50*/  F2FP.F16.F32.PACK_AB R73, R159, R131 ;  /* 0x000000839f49723e */ /* 0x000fe400000000ff */
[----:B------:R-:W-:Y:S02]  /*15b60*/  F2FP.F16.F32.PACK_AB R75, R132, R128 ;  /* 0x00000080844b723e */ /* 0x000fe400000000ff */
[----:B------:R-:W-:Y:S02]  /*15b70*/  LOP3.LUT R80, R73, R80, RZ, 0xc0, !PT ;  /* 0x0000005049507212 */ /* 0x000fe400078ec0ff */
[----:B------:R-:W-:Y:S02]  /*15b80*/  F2FP.F16.F32.PACK_AB R73, R157, R134 ;  /* 0x000000869d49723e */ /* 0x000fe400000000ff */
[C---:B------:R-:W-:Y:S02]  /*15b90*/  PRMT R91, R78.reuse, 0x7772, RZ ;  /* 0x000077724e5b7816 */ /* 0x040fe400000000ff */
[----:B------:R-:W-:Y:S01]  /*15ba0*/  PRMT R90, R78, 0x7771, RZ ;  /* 0x000077714e5a7816 */ /* 0x000fe200000000ff */
[-C--:B---3--:R-:W-:Y:S05]  /*15bb0*/  HMMA.16816.F32 R4, R80, R96.reuse, R4 ;  /* 0x000000605004723c */ /* 0x088fea0000001804 */
[----:B------:R-:W-:Y:S02]  /*15bc0*/  LOP3.LUT R92, R74, R92, RZ, 0xc0, !PT ;  /* 0x0000005c4a5c7212 */ /* 0x000fe400078ec0ff */
[----:B------:R-:W-:Y:S02]  /*15bd0*/  LOP3.LUT R95, R73, R95, RZ, 0xc0, !PT ;  /* 0x0000005f495f7212 */ /* 0x000fe400078ec0ff */
[----:B------:R-:W-:Y:S02]  /*15be0*/  LOP3.LUT R93, R75, R93, RZ, 0xc0, !PT ;  /* 0x0000005d4b5d7212 */ /* 0x000fe400078ec0ff */
[----:B------:R-:W-:Y:S02]  /*15bf0*/  LOP3.LUT R74, R112, UR7, R109, 0x96, !PT ;  /* 0x00000007704a7c12 */ /* 0x000fe4000f8e966d */
[----:B------:R-:W-:Y:S01]  /*15c00*/  LDSM.16.MT88.4 R108, [R189+0x7800] ;  /* 0x00780000bd6c783b */ /* 0x000fe20000004200 */
[----:B------:R-:W-:Y:S01]  /*15c10*/  LOP3.LUT R73, R114, UR11, R79, 0x96, !PT ;  /* 0x0000000b72497c12 */ /* 0x000fe2000f8e964f */
[----:B------:R-:W-:Y:S01]  /*15c20*/  IMAD.MOV.U32 R79, RZ, RZ, R78 ;  /* 0x000000ffff4f7224 */ /* 0x000fe200078e004e */
[C---:B------:R-:W-:Y:S04]  /*15c30*/  HMMA.16816.F32 R8, R92.reuse, R96, R8 ;  /* 0x000000605c08723c */ /* 0x040fe80000001808 */
[----:B------:R-:W-:Y:S01]  /*15c40*/  SHF.R.U32.HI R97, RZ, 0x18, R73 ;  /* 0x00000018ff617819 */ /* 0x000fe20000011649 */
[----:B------:R-:W-:Y:S01]  /*15c50*/  IMAD.WIDE.U32 R74, R74, -0x2daee0ad, RZ ;  /* 0xd2511f534a4a7825 */ /* 0x000fe200078e00ff */
[----:B------:R-:W-:Y:S02]  /*15c60*/  PRMT R96, R78, 0x7773, RZ ;  /* 0x000077734e607816 */ /* 0x000fe400000000ff */
[-C--:B------:R-:W-:Y:S03]  /*15c70*/  HMMA.16816.F32 R12, R92, R98.reuse, R12 ;  /* 0x000000625c0c723c */ /* 0x080fe6000000180c */
[C---:B------:R-:W-:Y:S01]  /*15c80*/  PRMT R88, R74.reuse, 0x7773, RZ ;  /* 0x000077734a587816 */ /* 0x040fe200000000ff */
[----:B------:R-:W-:Y:S01]  /*15c90*/  IMAD.MOV.U32 R89, RZ, RZ, R74 ;  /* 0x000000ffff597224 */ /* 0x000fe200078e004a */
[----:B------:R-:W-:Y:S02]  /*15ca0*/  PRMT R143, R91, 0x5410, R96 ;  /* 0x000054105b8f7816 */ /* 0x000fe40000000060 */
[C---:B------:R-:W-:Y:S01]  /*15cb0*/  PRMT R78, R74.reuse, 0x7772, RZ ;  /* 0x000077724a4e7816 */ /* 0x040fe200000000ff */
[C---:B------:R-:W-:Y:S04]  /*15cc0*/  HMMA.16816.F32 R16, R80.reuse, R98, R16 ;  /* 0x000000625010723c */ /* 0x040fe80000001810 */
[----:B------:R-:W-:Y:S02]  /*15cd0*/  PRMT R99, R74, 0x7771, RZ ;  /* 0x000077714a637816 */ /* 0x000fe400000000ff */
[----:B------:R-:W-:Y:S02]  /*15ce0*/  PRMT R139, R78, 0x5410, R88 ;  /* 0x000054104e8b7816 */ /* 0x000fe40000000058 */
[-C--:B------:R-:W-:Y:S03]  /*15cf0*/  HMMA.16816.F32 R20, R80, R100.reuse, R20 ;  /* 0x000000645014723c */ /* 0x080fe60000001814 */
[C---:B------:R-:W-:Y:S02]  /*15d00*/  LOP3.LUT R98, R73.reuse, 0xff, RZ, 0xc0, !PT ;  /* 0x000000ff49627812 */ /* 0x040fe400078ec0ff */
[C---:B------:R-:W-:Y:S02]  /*15d10*/  LOP3.LUT R74, R73.reuse, 0xffff, RZ, 0xc0, !PT ;  /* 0x0000ffff494a7812 */ /* 0x040fe400078ec0ff */
[----:B------:R-:W-:Y:S01]  /*15d20*/  PRMT R78, R73, 0x7632, R78 ;  /* 0x00007632494e7816 */ /* 0x000fe2000000004e */
[C---:B------:R-:W-:Y:S04]  /*15d30*/  HMMA.16816.F32 R24, R92.reuse, R100, R24 ;  /* 0x000000645c18723c */ /* 0x040fe80000001818 */
[--C-:B------:R-:W-:Y:S01]  /*15d40*/  FFMA.FTZ R73, R233, UR4, -R149.reuse ;  /* 0x00000004e9497c23 */ /* 0x100fe20008010895 */
[----:B------:R-:W-:Y:S02]  /*15d50*/  LOP3.LUT R79, R79, 0xff, RZ, 0xc0, !PT ;  /* 0x000000ff4f4f7812 */ /* 0x000fe400078ec0ff */
[----:B------:R-:W-:Y:S01]  /*15d60*/  LOP3.LUT R96, R89, 0xff, RZ, 0xc0, !PT ;  /* 0x000000ff59607812 */ /* 0x000fe200078ec0ff */
[-C--:B------:R-:W-:Y:S01]  /*15d70*/  HMMA.16816.F32 R28, R92, R102.reuse, R28 ;  /* 0x000000665c1c723c */ /* 0x080fe2000000181c */
[----:B------:R1:W-:Y:S02]  /*15d80*/  MUFU.EX2 R155, R73 ;  /* 0x00000049009b7308 */ /* 0x0003e40000000800 */
[----:B------:R-:W-:Y:S02]  /*15d90*/  PRMT R142, R79, 0x5410, R90 ;  /* 0x000054104f8e7816 */ /* 0x000fe4000000005a */
[----:B------:R-:W-:Y:S01]  /*15da0*/  SHF.R.U32.HI R79, RZ, 0x8, R74 ;  /* 0x00000008ff4f7819 */ /* 0x000fe2000001164a */
[----:B------:R-:W-:Y:S01]  /*15db0*/  FFMA.FTZ R74, R236, UR4, -R149 ;  /* 0x00000004ec4a7c23 */ /* 0x000fe20008010895 */
[----:B------:R-:W3:Y:S01]  /*15dc0*/  LDSM.16.MT88.4 R88, [R188+0x7000] ;  /* 0x00700000bc58783b */ /* 0x000ee20000004200 */
[C---:B------:R-:W-:Y:S03]  /*15dd0*/  HMMA.16816.F32 R32, R80.reuse, R102, R32 ;  /* 0x000000665020723c */ /* 0x040fe60000001820 */
[----:B------:R4:W2:Y:S01]  /*15de0*/  MUFU.EX2 R156, R74 ;  /* 0x0000004a009c7308 */ /* 0x0008a20000000800 */
[----:B------:R-:W-:Y:S01]  /*15df0*/  PRMT R138, R96, 0x5410, R99 ;  /* 0x00005410608a7816 */ /* 0x000fe20000000063 */
[----:B-----5:R-:W-:Y:S01]  /*15e00*/  FFMA.FTZ R0, R0, R118, R221 ;  /* 0x0000007600007223 */ /* 0x020fe200000100dd */
[----:B------:R-:W-:Y:S01]  /*15e10*/  PRMT R140, R98, 0x5410, R79 ;  /* 0x00005410628c7816 */ /* 0x000fe2000000004f */
[----:B-1----:R-:W-:Y:S01]  /*15e20*/  FFMA.FTZ R73, R239, UR4, -R148 ;  /* 0x00000004ef497c23 */ /* 0x002fe20008010894 */
[-C--:B------:R-:W-:Y:S05]  /*15e30*/  HMMA.16816.F32 R36, R80, R84.reuse, R36 ;  /* 0x000000545024723c */ /* 0x080fea0000001824 */
[----:B------:R1:W-:Y:S01]  /*15e40*/  MUFU.EX2 R154, R73 ;  /* 0x00000049009a7308 */ /* 0x0003e20000000800 */
[----:B------:R-:W-:Y:S01]  /*15e50*/  LOP3.LUT R78, R78, 0xff, RZ, 0xc0, !PT ;  /* 0x000000ff4e4e7812 */ /* 0x000fe200078ec0ff */
[----:B------:R-:W-:Y:S01]  /*15e60*/  FADD.FTZ R0, R224, R0 ;  /* 0x00000000e0007221 */ /* 0x000fe20000010000 */
[--C-:B------:R-:W-:Y:S01]  /*15e70*/  HSET2.LE.AND R142, R142, R196.reuse, PT ;  /* 0x000000c48e8e7233 */ /* 0x100fe20003803000 */
[C---:B------:R-:W-:Y:S04]  /*15e80*/  HMMA.16816.F32 R40, R92.reuse, R84, R40 ;  /* 0x000000545c28723c */ /* 0x040fe80000001828 */
[--C-:B----4-:R-:W-:Y:S01]  /*15e90*/  FFMA.FTZ R74, R240, UR4, -R148.reuse ;  /* 0x00000004f04a7c23 */ /* 0x110fe20008010894 */
[----:B------:R-:W-:Y:S01]  /*15ea0*/  PRMT R141, R78, 0x5410, R97 ;  /* 0x000054104e8d7816 */ /* 0x000fe20000000061 */
[--C-:B------:R-:W-:Y:S01]  /*15eb0*/  FFMA.FTZ R84, R246, UR4, -R148.reuse ;  /* 0x00000004f6547c23 */ /* 0x100fe20008010894 */
[----:B------:R-:W4:Y:S01]  /*15ec0*/  LDSM.16.MT88.4 R96, [R184+0x7800] ;  /* 0x00780000b860783b */ /* 0x000f220000004200 */
[-C--:B------:R-:W-:Y:S01]  /*15ed0*/  HMMA.16816.F32 R44, R92, R86.reuse, R44 ;  /* 0x000000565c2c723c */ /* 0x080fe2000000182c */
[----:B------:R5:W-:Y:S02]  /*15ee0*/  MUFU.EX2 R153, R74 ;  /* 0x0000004a00997308 */ /* 0x000be40000000800 */
[----:B-1----:R-:W-:Y:S01]  /*15ef0*/  FFMA.FTZ R73, R248, UR4, -R149 ;  /* 0x00000004f8497c23 */ /* 0x002fe20008010895 */
[----:B------:R-:W-:Y:S07]  /*15f00*/  LOP3.LUT R75, R116, UR11, R75, 0x96, !PT ;  /* 0x0000000b744b7c12 */ /* 0x000fee000f8e964b */
[----:B------:R-:W-:Y:S01]  /*15f10*/  MUFU.EX2 R146, R84 ;  /* 0x0000005400927308 */ /* 0x000fe20000000800 */
[--C-:B------:R-:W-:Y:S01]  /*15f20*/  HSET2.LE.AND R140, R140, R196.reuse, PT ;  /* 0x000000c48c8c7233 */ /* 0x100fe20003803000 */
[----:B------:R-:W-:Y:S01]  /*15f30*/  FFMA.FTZ R149, R247, UR4, -R149 ;  /* 0x00000004f7957c23 */ /* 0x000fe20008010895 */
[C---:B------:R-:W-:Y:S07]  /*15f40*/  HMMA.16816.F32 R48, R80.reuse, R86, R48 ;  /* 0x000000565030723c */ /* 0x040fee0000001830 */
[----:B------:R1:W-:Y:S01]  /*15f50*/  MUFU.EX2 R152, R73 ;  /* 0x0000004900987308 */ /* 0x0003e20000000800 */
[----:B------:R-:W-:Y:S09]  /*15f60*/  LOP3.LUT R79, R75, 0xff, RZ, 0xc0, !PT ;  /* 0x000000ff4b4f7812 */ /* 0x000ff200078ec0ff */
[----:B------:R-:W4:Y:S01]  /*15f70*/  MUFU.EX2 R149, R149 ;  /* 0x0000009500957308 */ /* 0x000f220000000800 */
[--C-:B------:R-:W-:Y:S01]  /*15f80*/  HSET2.LE.AND R141, R141, R196.reuse, PT ;  /* 0x000000c48d8d7233 */ /* 0x100fe20003803000 */
[----:B------:R-:W-:Y:S01]  /*15f90*/  FFMA.FTZ R148, R245, UR4, -R148 ;  /* 0x00000004f5947c23 */ /* 0x000fe20008010894 */
[-C--:B---3--:R-:W-:Y:S03]  /*15fa0*/  HMMA.16816.F32 R52, R80, R88.reuse, R52 ;  /* 0x000000585034723c */ /* 0x088fe60000001834 */
[----:B-----5:R-:W-:Y:S01]  /*15fb0*/  LOP3.LUT R74, R75, 0xffff, RZ, 0xc0, !PT ;  /* 0x0000ffff4b4a7812 */ /* 0x020fe200078ec0ff */
[----:B------:R-:W-:Y:S03]  /*15fc0*/  FADD.FTZ R0, R219, R0 ;  /* 0x00000000db007221 */ /* 0x000fe60000010000 */
[----:B------:R-:W3:Y:S01]  /*15fd0*/  MUFU.EX2 R148, R148 ;  /* 0x0000009400947308 */ /* 0x000ee20000000800 */
[----:B------:R-:W-:Y:S01]  /*15fe0*/  LOP3.LUT R143, R143, 0xff00ff, RZ, 0xc0, !PT ;  /* 0x00ff00ff8f8f7812 */ /* 0x000fe200078ec0ff */
[C---:B------:R-:W-:Y:S04]  /*15ff0*/  HMMA.16816.F32 R56, R92.reuse, R88, R56 ;  /* 0x000000585c38723c */ /* 0x040fe80000001838 */
[----:B-1----:R-:W-:Y:S02]  /*16000*/  PRMT R73, R75, 0x7632, R73 ;  /* 0x000076324b497816 */ /* 0x002fe40000000049 */
[----:B------:R-:W-:Y:S02]  /*16010*/  SHF.R.U32.HI R78, RZ, 0x8, R74 ;  /* 0x00000008ff4e7819 */ /* 0x000fe4000001164a */
[-C--:B------:R-:W-:Y:S03]  /*16020*/  HMMA.16816.F32 R60, R92, R90.reuse, R60 ;  /* 0x0000005a5c3c723c */ /* 0x080fe6000000183c */
[----:B------:R-:W-:Y:S01]  /*16030*/  LOP3.LUT R74, R73, 0xff, RZ, 0xc0, !PT ;  /* 0x000000ff494a7812 */ /* 0x000fe200078ec0ff */
[----:B------:R-:W-:Y:S01]  /*16040*/  FFMA.FTZ R73, R228, UR4, -R150 ;  /* 0x00000004e4497c23 */ /* 0x000fe20008010896 */
[----:B------:R-:W-:Y:S02]  /*16050*/  SHF.R.U32.HI R75, RZ, 0x18, R75 ;  /* 0x00000018ff4b7819 */ /* 0x000fe4000001164b */
[----:B------:R-:W-:Y:S01]  /*16060*/  PRMT R79, R79, 0x5410, R78 ;  /* 0x000054104f4f7816 */ /* 0x000fe2000000004e */
[----:B------:R-:W-:Y:S01]  /*16070*/  HMMA.16816.F32 R64, R80, R90, R64 ;  /* 0x0000005a5040723c */ /* 0x000fe20000001840 */
[----:B------:R2:W-:Y:S03]  /*16080*/  MUFU.EX2 R147, R73 ;  /* 0x0000004900937308 */ /* 0x0005e60000000800 */
[----:B------:R-:W-:Y:S01]  /*16090*/  PRMT R137, R74, 0x5410, R75 ;  /* 0x000054104a897816 */ /* 0x000fe2000000004b */
[--C-:B------:R-:W-:Y:S01]  /*160a0*/  FFMA.FTZ R74, R230, UR4, -R150.reuse ;  /* 0x00000004e64a7c23 */ /* 0x100fe20008010896 */
[--C-:B------:R-:W-:Y:S01]  /*160b0*/  FFMA.FTZ R75, R241, UR4, -R151.reuse ;  /* 0x00000004f14b7c23 */ /* 0x100fe20008010897 */
[--C-:B------:R-:W-:Y:S01]  /*160c0*/  FFMA.FTZ R78, R249, UR4, -R150.reuse ;  /* 0x00000004f94e7c23 */ /* 0x100fe20008010896 */
[----:B------:R-:W-:Y:S03]  /*160d0*/  FFMA.FTZ R150, R250, UR4, -R150 ;  /* 0x00000004fa967c23 */ /* 0x000fe60008010896 */
[----:B------:R1:W5:Y:S01]  /*160e0*/  MUFU.EX2 R145, R74 ;  /* 0x0000004a00917308 */ /* 0x0003620000000800 */
[----:B------:R-:W-:Y:S01]  /*160f0*/  FFMA.FTZ R151, R242, UR4, -R151 ;  /* 0x00000004f2977c23 */ /* 0x000fe20008010897 */
[--C-:B------:R-:W-:Y:S08]  /*16100*/  HSET2.LE.AND R143, R143, R196.reuse, PT ;  /* 0x000000c48f8f7233 */ /* 0x100ff00003803000 */
[----:B------:R5:W-:Y:S01]  /*16110*/  MUFU.EX2 R76, R75 ;  /* 0x0000004b004c7308 */ /* 0x000be20000000800 */
[--C-:B------:R-:W-:Y:S02]  /*16120*/  HSET2.LE.AND R138, R138, R196.reuse, PT ;  /* 0x000000c48a8a7233 */ /* 0x100fe40003803000 */
[----:B--2---:R-:W-:Y:S07]  /*16130*/  F2FP.F16.F32.PACK_AB R73, R156, R155 ;  /* 0x0000009b9c49723e */ /* 0x004fee00000000ff */
[----:B------:R-:W-:Y:S01]  /*16140*/  MUFU.EX2 R150, R150 ;  /* 0x0000009600967308 */ /* 0x000fe20000000800 */
[----:B------:R-:W-:Y:S01]  /*16150*/  LOP3.LUT R139, R139, 0xff00ff, RZ, 0xc0, !PT ;  /* 0x00ff00ff8b8b7812 */ /* 0x000fe200078ec0ff */
[----:B------:R-:W-:Y:S01]  /*16160*/  FFMA.FTZ R68, R68, R174, R229 ;  /* 0x000000ae44447223 */ /* 0x000fe200000100e5 */
[----:B------:R-:W-:Y:S07]  /*16170*/  LOP3.LUT R142, R73, R142, RZ, 0xc0, !PT ;  /* 0x0000008e498e7212 */ /* 0x000fee00078ec0ff */
[----:B------:R-:W2:Y:S01]  /*16180*/  MUFU.EX2 R78, R78 ;  /* 0x0000004e004e7308 */ /* 0x000ea20000000800 */
[----:B----4-:R-:W-:Y:S02]  /*16190*/  F2FP.F16.F32.PACK_AB R73, R149, R152 ;  /* 0x000000989549723e */ /* 0x010fe400000000ff */
[----:B-1----:R-:W-:Y:S07]  /*161a0*/  F2FP.F16.F32.PACK_AB R74, R153, R154 ;  /* 0x0000009a994a723e */ /* 0x002fee00000000ff */
[----:B------:R-:W1:Y:S01]  /*161b0*/  MUFU.EX2 R151, R151 ;  /* 0x0000009700977308 */ /* 0x000e620000000800 */
[----:B------:R-:W-:Y:S02]  /*161c0*/  LOP3.LUT R140, R73, R140, RZ, 0xc0, !PT ;  /* 0x0000008c498c7212 */ /* 0x000fe400078ec0ff */
[----:B------:R-:W-:Y:S02]  /*161d0*/  LOP3.LUT R143, R74, R143, RZ, 0xc0, !PT ;  /* 0x0000008f4a8f7212 */ /* 0x000fe400078ec0ff */
[----:B---3--:R-:W-:Y:S02]  /*161e0*/  F2FP.F16.F32.PACK_AB R74, R148, R146 ;  /* 0x00000092944a723e */ /* 0x008fe400000000ff */
[----:B-----5:R-:W-:Y:S02]  /*161f0*/  F2FP.F16.F32.PACK_AB R75, R145, R147 ;  /* 0x00000093914b723e */ /* 0x020fe400000000ff */
[----:B------:R-:W-:Y:S02]  /*16200*/  LOP3.LUT R141, R74, R141, RZ, 0xc0, !PT ;  /* 0x0000008d4a8d7212 */ /* 0x000fe400078ec0ff */
[----:B------:R-:W-:Y:S02]  /*16210*/  LOP3.LUT R138, R75, R138, RZ, 0xc0, !PT ;  /* 0x0000008a4b8a7212 */ /* 0x000fe400078ec0ff */
[--C-:B------:R-:W-:Y:S02]  /*16220*/  HSET2.LE.AND R139, R139, R196.reuse, PT ;  /* 0x000000c48b8b7233 */ /* 0x100fe40003803000 */
[--C-:B------:R-:W-:Y:S01]  /*16230*/  HSET2.LE.AND R136, R79, R196.reuse, PT ;  /* 0x000000c44f887233 */ /* 0x100fe20003803000 */
[-C--:B------:R-:W-:Y:S01]  /*16240*/  HMMA.16816.F32 R80, R140, R96.reuse, R4 ;  /* 0x000000608c50723c */ /* 0x080fe20000001804 */
[----:B------:R-:W3:Y:S04]  /*16250*/  LDSM.16.MT88.4 R4, [R188+0x7800] ;  /* 0x00780000bc04783b */ /* 0x000ee80000004200 */
[----:B------:R-:W-:Y:S02]  /*16260*/  HSET2.LE.AND R137, R137, R196, PT ;  /* 0x000000c489897233 */ /* 0x000fe40003803000 */
[----:B------:R-:W-:Y:S02]  /*16270*/  F2FP.F16.F32.PACK_AB R73, R77, R144 ;  /* 0x000000904d49723e */ /* 0x000fe400000000ff */
[----:B--2---:R-:W-:Y:S02]  /*16280*/  F2FP.F16.F32.PACK_AB R74, R150, R78 ;  /* 0x0000004e964a723e */ /* 0x004fe400000000ff */
[----:B-1----:R-:W-:Y:S02]  /*16290*/  F2FP.F16.F32.PACK_AB R75, R151, R76 ;  /* 0x0000004c974b723e */ /* 0x002fe400000000ff */
[----:B------:R-:W-:Y:S01]  /*162a0*/  LOP3.LUT R139, R73, R139, RZ, 0xc0, !PT ;  /* 0x0000008b498b7212 */ /* 0x000fe200078ec0ff */
[----:B------:R-:W-:Y:S01]  /*162b0*/  IMAD.MOV.U32 R73, RZ, RZ, R71 ;  /* 0x000000ffff497224 */ /* 0x000fe200078e0047 */
[----:B------:R-:W-:Y:S01]  /*162c0*/  LOP3.LUT R136, R74, R136, RZ, 0xc0, !PT ;  /* 0x000000884a887212 */ /* 0x000fe200078ec0ff */
[----:B------:R-:W-:Y:S01]  /*162d0*/  IMAD.MOV.U32 R74, RZ, RZ, R70 ;  /* 0x000000ffff4a7224 */ /* 0x000fe200078e0046 */
[----:B------:R-:W-:Y:S01]  /*162e0*/  LOP3.LUT R137, R75, R137, RZ, 0xc0, !PT ;  /* 0x000000894b897212 */ /* 0x000fe200078ec0ff */
[----:B------:R-:W-:Y:S06]  /*162f0*/  IMAD.MOV.U32 R75, RZ, RZ, R69 ;  /* 0x000000ffff4b7224 */ /* 0x000fec00078e0045 */
[C---:B------:R-:W-:Y:S04]  /*16300*/  HMMA.16816.F32 R84, R136.reuse, R96, R8 ;  /* 0x000000608854723c */ /* 0x040fe80000001808 */
[----:B------:R-:W-:Y:S01]  /*16310*/  FFMA.FTZ R9, R3, R176, R227 ;  /* 0x000000b003097223 */ /* 0x000fe200000100e3 */
[----:B------:R-:W-:Y:S01]  /*16320*/  FFMA.FTZ R3, R2, R119, R226 ;  /* 0x0000007702037223 */ /* 0x000fe200000100e2 */
[----:B------:R-:W-:Y:S01]  /*16330*/  FADD.FTZ R2, R232, R68 ;  /* 0x00000044e8027221 */ /* 0x000fe20000010000 */
[----:B------:R-:W-:Y:S01]  /*16340*/  IMAD.MOV.U32 R68, RZ, RZ, R72 ;  /* 0x000000ffff447224 */ /* 0x000fe200078e0048 */
        /* <DEDUP_REMOVED lines=51> */
[-C--:B---3--:R-:W-:Y:S03]  /*16680*/  HMMA.16816.F32 R128, R140, R4.reuse, R52 ;  /* 0x000000048c80723c */ /* 0x088fe60000001834 */
[----:B------:R-:W-:Y:S01]  /*16690*/  FADD.FTZ R3, R149, R3 ;  /* 0x0000000395037221 */ /* 0x000fe20000010000 */
[----:B------:R-:W-:Y:S04]  /*166a0*/  FADD.FTZ R2, R146, R2 ;  /* 0x0000000292027221 */ /* 0x000fe80000010000 */
        /* <DEDUP_REMOVED lines=16> */
[----:B------:R1:W-:Y:S03]  /*167b0*/  STL [R1+0x1c], R4 ;  /* 0x00001c0401007387 */ /* 0x0003e60000100800 */
[----:B------:R-:W-:Y:S01]  /*167c0*/  FADD.FTZ R0, R77, R0 ;  /* 0x000000004d007221 */ /* 0x000fe20000010000 */
[----:B------:R1:W-:Y:S04]  /*167d0*/  STL [R1+0x30], R3 ;  /* 0x0000300301007387 */ /* 0x0003e80000100800 */
[----:B------:R1:W-:Y:S04]  /*167e0*/  STL [R1+0x34], R2 ;  /* 0x0000340201007387 */ /* 0x0003e80000100800 */
[----:B------:R1:W-:Y:S01]  /*167f0*/  STL [R1+0x38], R0 ;  /* 0x0000380001007387 */ /* 0x0003e20000100800 */
[----:B------:R-:W-:Y:S06]  /*16800*/  @P0 BRA `(.L_x_1499) ;  /* 0xffffffb4008c0947 */ /* 0x000fec000383ffff */
.L_x_1498:
[----:B-1----:R-:W2:Y:S01]  /*16810*/  LDL.LU R0, [R1+0x1c] ;  /* 0x00001c0001007983 */ /* 0x002ea20000300800 */
[----:B------:R-:W1:Y:S03]  /*16820*/  LDCU UR4, c[0x0][0x4fc] ;  /* 0x00009f80ff0477ac */ /* 0x000e660008000800 */
[----:B------:R-:W3:Y:S04]  /*16830*/  LDL.LU R7, [R1+0x30] ;  /* 0x0000300001077983 */ /* 0x000ee80000300800 */
[----:B------:R-:W4:Y:S04]  /*16840*/  LDL.LU R6, [R1+0x34] ;  /* 0x0000340001067983 */ /* 0x000f280000300800 */
[----:B------:R-:W5:Y:S04]  /*16850*/  LDL.LU R5, [R1+0x38] ;  /* 0x0000380001057983 */ /* 0x000f680000300800 */
[----:B------:R-:W5:Y:S04]  /*16860*/  LDL.LU R10, [R1+0x18] ;  /* 0x00001800010a7983 */ /* 0x000f680000300800 */
[----:B------:R-:W5:Y:S04]  /*16870*/  LDL.LU R9, [R1+0x58] ;  /* 0x0000580001097983 */ /* 0x000f680000300800 */
[----:B------:R-:W5:Y:S01]  /*16880*/  LDL R42, [R1+0x5c] ;  /* 0x00005c00012a7983 */ /* 0x000f620000100800 */
[----:B------:R-:W1:Y:S01]  /*16890*/  S2R R41, SR_TID.X ;  /* 0x0000000000297919 */ /* 0x000e620000002100 */
[----:B------:R-:W-:Y:S01]  /*168a0*/  UMOV UR5, 0x400 ;  /* 0x0000040000057882 */ /* 0x000fe20000000000 */
[----:B-1----:R-:W-:-:S02]  /*168b0*/  LOP3.LUT P0, RZ, R41, 0x4, RZ, 0xc0, !PT ;  /* 0x0000000429ff7812 */ /* 0x002fc4000780c0ff */
[C---:B------:R-:W-:Y:S02]  /*168c0*/  LOP3.LUT P2, RZ, R41.reuse, 0x8, RZ, 0xc0, !PT ;  /* 0x0000000829ff7812 */ /* 0x040fe4000784c0ff */
[----:B------:R-:W-:Y:S01]  /*168d0*/  LOP3.LUT P6, RZ, R41, 0x3, RZ, 0xc0, !PT ;  /* 0x0000000329ff7812 */ /* 0x000fe200078cc0ff */
[----:B--2---:R-:W1:Y:S04]  /*168e0*/  SHFL.BFLY PT, R4, R0, 0x2, 0x1f ;  /* 0x0c401f0000047f89 */ /* 0x004e6800000e0000 */
[----:B---3--:R-:W2:Y:S04]  /*168f0*/  SHFL.BFLY PT, R3, R7, 0x2, 0x1f ;  /* 0x0c401f0007037f89 */ /* 0x008ea800000e0000 */
[----:B----4-:R-:W3:Y:S01]  /*16900*/  SHFL.BFLY PT, R2, R6, 0x2, 0x1f ;  /* 0x0c401f0006027f89 */ /* 0x010ee200000e0000 */
[----:B-1----:R-:W-:-:S03]  /*16910*/  FADD.FTZ R4, R4, R0 ;  /* 0x0000000004047221 */ /* 0x002fc60000010000 */
[----:B-----5:R-:W1:Y:S01]  /*16920*/  SHFL.BFLY PT, R0, R5, 0x2, 0x1f ;  /* 0x0c401f0005007f89 */ /* 0x020e6200000e0000 */
[----:B--2---:R-:W-:-:S03]  /*16930*/  FADD.FTZ R3, R3, R7 ;  /* 0x0000000703037221 */ /* 0x004fc60000010000 */
[----:B------:R-:W2:Y:S01]  /*16940*/  SHFL.BFLY PT, R36, R4, 0x1, 0x1f ;  /* 0x0c201f0004247f89 */ /* 0x000ea200000e0000 */
[----:B---3--:R-:W-:Y:S01]  /*16950*/  FADD.FTZ R2, R2, R6 ;  /* 0x0000000602027221 */ /* 0x008fe20000010000 */
[----:B------:R-:W-:Y:S02]  /*16960*/  SHF.L.U32 R6, R41, 0x5, RZ ;  /* 0x0000000529067819 */ /* 0x000fe400000006ff */
[----:B------:R-:W3:Y:S02]  /*16970*/  SHFL.BFLY PT, R37, R3, 0x1, 0x1f ;  /* 0x0c201f0003257f89 */ /* 0x000ee400000e0000 */
[----:B------:R-:W-:Y:S02]  /*16980*/  LOP3.LUT R6, R10, 0x7c00, R6, 0xf8, !PT ;  /* 0x00007c000a067812 */ /* 0x000fe400078ef806 */
[----:B------:R-:W4:Y:S01]  /*16990*/  SHFL.BFLY PT, R7, R2, 0x1, 0x1f ;  /* 0x0c201f0002077f89 */ /* 0x000f2200000e0000 */
[----:B-1----:R-:W-:Y:S01]  /*169a0*/  FADD.FTZ R0, R0, R5 ;  /* 0x0000000500007221 */ /* 0x002fe20000010000 */
[----:B--2---:R-:W-:-:S04]  /*169b0*/  FADD.FTZ R36, R4, R36 ;  /* 0x0000002404247221 */ /* 0x004fc80000010000 */
[----:B------:R-:W1:Y:S01]  /*169c0*/  SHFL.BFLY PT, R8, R0, 0x1, 0x1f ;  /* 0x0c201f0000087f89 */ /* 0x000e6200000e0000 */
[----:B------:R-:W2:Y:S01]  /*169d0*/  MUFU.RCP R4, R36 ;  /* 0x0000002400047308 */ /* 0x000ea20000001000 */
[----:B---3--:R-:W-:Y:S01]  /*169e0*/  FADD.FTZ R37, R3, R37 ;  /* 0x0000002503257221 */ /* 0x008fe20000010000 */
[----:B------:R-:W-:Y:S01]  /*169f0*/  SHF.L.U32 R3, R41, 0x4, RZ ;  /* 0x0000000429037819 */ /* 0x000fe200000006ff */
[----:B----4-:R-:W-:Y:S01]  /*16a00*/  FADD.FTZ R38, R2, R7 ;  /* 0x0000000702267221 */ /* 0x010fe20000010000 */
[----:B------:R-:W-:Y:S02]  /*16a10*/  FSETP.NE.FTZ.AND P1, PT, R36, RZ, PT ;  /* 0x000000ff2400720b */ /* 0x000fe40003f35000 */
[----:B------:R-:W-:Y:S02]  /*16a20*/  LOP3.LUT R2, R3, 0x1c0, RZ, 0xc0, !PT ;  /* 0x000001c003027812 */ /* 0x000fe400078ec0ff */
[----:B------:R-:W3:Y:S01]  /*16a30*/  MUFU.RCP R5, R37 ;  /* 0x0000002500057308 */ /* 0x000ee20000001000 */
[----:B------:R-:W-:-:S07]  /*16a40*/  FSETP.NE.FTZ.AND P5, PT, R37, RZ, PT ;  /* 0x000000ff2500720b */ /* 0x000fce0003fb5000 */
[----:B------:R-:W4:Y:S01]  /*16a50*/  MUFU.RCP R7, R38 ;  /* 0x0000002600077308 */ /* 0x000f220000001000 */
[----:B--2---:R-:W-:Y:S02]  /*16a60*/  FSEL R3, R4, 1, P1 ;  /* 0x3f80000004037808 */ /* 0x004fe40000800000 */
[----:B------:R-:W-:Y:S01]  /*16a70*/  LOP3.LUT R4, R2, 0x38, R9, 0xf8, !PT ;  /* 0x0000003802047812 */ /* 0x000fe200078ef809 */
[----:B-1----:R-:W-:-:S03]  /*16a80*/  FADD.FTZ R39, R0, R8 ;  /* 0x0000000800277221 */ /* 0x002fc60000010000 */
[----:B------:R-:W-:Y:S02]  /*16a90*/  LOP3.LUT R40, R6, R4, RZ, 0xfc, !PT ;  /* 0x0000000406287212 */ /* 0x000fe400078efcff */
[----:B------:R-:W1:Y:S01]  /*16aa0*/  MUFU.RCP R4, R39 ;  /* 0x0000002700047308 */ /* 0x000e620000001000 */
[----:B------:R-:W-:Y:S01]  /*16ab0*/  FMUL.FTZ R0, R3, UR4 ;  /* 0x0000000403007c20 */ /* 0x000fe20008410000 */
        /* <DEDUP_REMOVED lines=19> */
[----:B----4-:R-:W-:Y:S02]  /*16bf0*/  FSEL R3, R7, 1, P4 ;  /* 0x3f80000007037808 */ /* 0x010fe40002000000 */
[----:B-1----:R-:W-:Y:S01]  /*16c00*/  FSEL R0, R4, 1, P3 ;  /* 0x3f80000004007808 */ /* 0x002fe20001800000 */
[----:B------:R-:W-:Y:S02]  /*16c10*/  FMUL.FTZ R2, R2, UR4 ;  /* 0x0000000402027c20 */ /* 0x000fe40008410000 */
[----:B------:R-:W-:Y:S02]  /*16c20*/  FMUL.FTZ R34, R3, UR4 ;  /* 0x0000000403227c20 */ /* 0x000fe40008410000 */
[----:B------:R-:W-:Y:S01]  /*16c30*/  FMUL.FTZ R35, R0, UR4 ;  /* 0x0000000400237c20 */ /* 0x000fe20008410000 */
[----:B------:R-:W1:Y:S01]  /*16c40*/  S2UR UR4, SR_CgaCtaId ;  /* 0x00000000000479c3 */ /* 0x000e620000008800 */
        /* <DEDUP_REMOVED lines=18> */
[----:B-1----:R-:W-:Y:S01]  /*16d70*/  ULEA UR4, UR4, UR5, 0x18 ;  /* 0x0000000504047291 */ /* 0x002fe2000f8ec0ff */
[----:B------:R-:W-:-:S02]  /*16d80*/  F2FP.F16.F32.PACK_AB R6, R6, R80 ;  /* 0x000000500606723e */ /* 0x000fc400000000ff */
[----:B------:R-:W-:-:S03]  /*16d90*/  LOP3.LUT P0, RZ, R41, 0x10, RZ, 0xc0, !PT ;  /* 0x0000001029ff7812 */ /* 0x000fc6000780c0ff */
[----:B------:R-:W-:Y:S01]  /*16da0*/  LEA R2, R40, UR4, 0x1 ;  /* 0x0000000428027c11 */ /* 0x000fe2000f8e08ff */
[C---:B------:R-:W-:Y:S01]  /*16db0*/  FMUL.FTZ R84, R34.reuse, R84 ;  /* 0x0000005422547220 */ /* 0x040fe20000410000 */
[----:B------:R-:W-:Y:S01]  /*16dc0*/  MOV R40, 0x20 ;  /* 0x0000002000287802 */ /* 0x000fe20000000f00 */
[C---:B------:R-:W-:Y:S01]  /*16dd0*/  FMUL.FTZ R9, R34.reuse, R85 ;  /* 0x0000005522097220 */ /* 0x040fe20000410000 */
[C---:B------:R-:W-:Y:S01]  /*16de0*/  FMUL.FTZ R86, R35.reuse, R86 ;  /* 0x0000005623567220 */ /* 0x040fe20000410000 */
[----:B------:R-:W-:Y:S01]  /*16df0*/  FMUL.FTZ R8, R35, R87 ;  /* 0x0000005723087220 */ /* 0x000fe20000410000 */
[----:B------:R-:W-:Y:S01]  /*16e00*/  F2FP.F16.F32.PACK_AB R3, R83, R82 ;  /* 0x000000525303723e */ /* 0x000fe200000000ff */
[----:B------:R1:W-:Y:S01]  /*16e10*/  STS [R2], R6 ;  /* 0x0000000602007388 */ /* 0x0003e20000000800 */
[----:B------:R-:W-:Y:S01]  /*16e20*/  F2FP.F16.F32.PACK_AB R0, R93, R92 ;  /* 0x0000005c5d00723e */ /* 0x000fe200000000ff */
[C---:B------:R-:W-:Y:S01]  /*16e30*/  FMUL.FTZ R88, R34.reuse, R88 ;  /* 0x0000005822587220 */ /* 0x040fe20000410000 */
[----:B------:R-:W-:Y:S01]  /*16e40*/  IADD3 R4, PT, PT, R5, R2, RZ ;  /* 0x0000000205047210 */ /* 0x000fe20007ffe0ff */
[----:B------:R-:W-:Y:S01]  /*16e50*/  FMUL.FTZ R17, R34, R89 ;  /* 0x0000005922117220 */ /* 0x000fe20000410000 */
[C---:B------:R-:W-:Y:S01]  /*16e60*/  FMUL.FTZ R90, R35.reuse, R90 ;  /* 0x0000005a235a7220 */ /* 0x040fe20000410000 */
[----:B------:R-:W-:Y:S01]  /*16e70*/  FMUL.FTZ R16, R35, R91 ;  /* 0x0000005b23107220 */ /* 0x000fe20000410000 */
[----:B------:R-:W-:Y:S01]  /*16e80*/  F2FP.F16.F32.PACK_AB R7, R95, R94 ;  /* 0x0000005e5f07723e */ /* 0x000fe200000000ff */
[----:B------:R2:W-:Y:S01]  /*16e90*/  STS [R2+0x400], R3 ;  /* 0x0004000302007388 */ /* 0x0005e20000000800 */
[----:B------:R-:W-:-:S02]  /*16ea0*/  F2FP.F16.F32.PACK_AB R9, R9, R84 ;  /* 0x000000540909723e */ /* 0x000fc400000000ff */
[----:B------:R-:W-:Y:S01]  /*16eb0*/  F2FP.F16.F32.PACK_AB R8, R8, R86 ;  /* 0x000000560808723e */ /* 0x000fe200000000ff */
[C---:B------:R-:W-:Y:S01]  /*16ec0*/  FMUL.FTZ R100, R34.reuse, R100 ;  /* 0x0000006422647220 */ /* 0x040fe20000410000 */
[----:B------:R-:W-:Y:S01]  /*16ed0*/  FMUL.FTZ R13, R34, R101 ;  /* 0x00000065220d7220 */ /* 0x000fe20000410000 */
[C---:B------:R-:W-:Y:S01]  /*16ee0*/  FMUL.FTZ R102, R35.reuse, R102 ;  /* 0x0000006623667220 */ /* 0x040fe20000410000 */
[----:B------:R-:W-:Y:S01]  /*16ef0*/  FMUL.FTZ R12, R35, R103 ;  /* 0x00000067230c7220 */ /* 0x000fe20000410000 */
[----:B------:R3:W-:Y:S01]  /*16f00*/  STS [R4], R0 ;  /* 0x0000000004007388 */ /* 0x0007e20000000800 */
[----:B------:R-:W-:Y:S02]  /*16f10*/  F2FP.F16.F32.PACK_AB R17, R17, R88 ;  /* 0x000000581111723e */ /* 0x000fe400000000ff */
[----:B------:R-:W-:Y:S02]  /*16f20*/  F2FP.F16.F32.PACK_AB R16, R16, R90 ;  /* 0x0000005a1010723e */ /* 0x000fe400000000ff */
[----:B-1----:R-:W-:Y:S01]  /*16f30*/  SEL R6, R40, 0xffffffe0, !P2 ;  /* 0xffffffe028067807 */ /* 0x002fe20005000000 */
[----:B------:R-:W-:Y:S01]  /*16f40*/  STS [R4+0x400], R7 ;  /* 0x0004000704007388 */ /* 0x000fe20000000800 */
[----:B------:R-:W-:Y:S01]  /*16f50*/  F2FP.F16.F32.PACK_AB R15, R15, R96 ;  /* 0x000000600f0f723e */ /* 0x000fe200000000ff */
[----:B------:R-:W1:Y:S01]  /*16f60*/  LDC.U8 R40, c[0x0][0x549] ;  /* 0x00015240ff287b82 */ /* 0x000e620000000000 */
[----:B------:R-:W-:Y:S01]  /*16f70*/  F2FP.F16.F32.PACK_AB R14, R14, R98 ;  /* 0x000000620e0e723e */ /* 0x000fe200000000ff */
[----:B------:R-:W-:Y:S01]  /*16f80*/  STS [R2+0x2000], R9 ;  /* 0x0020000902007388 */ /* 0x000fe20000000800 */
[----:B--2---:R-:W-:-:S03]  /*16f90*/  IADD3 R3, PT, PT, R6, R2, RZ ;  /* 0x0000000206037210 */ /* 0x004fc60007ffe0ff */
[----:B------:R2:W-:Y:S01]  /*16fa0*/  STS [R2+0x2400], R8 ;  /* 0x0024000802007388 */ /* 0x0005e20000000800 */
[C---:B------:R-:W-:Y:S01]  /*16fb0*/  FMUL.FTZ R104, R34.reuse, R104 ;  /* 0x0000006822687220 */ /* 0x040fe20000410000 */
[----:B------:R-:W-:Y:S01]  /*16fc0*/  FMUL.FTZ R24, R34, R105 ;  /* 0x0000006922187220 */ /* 0x000fe20000410000 */
[C---:B------:R-:W-:Y:S01]  /*16fd0*/  FMUL.FTZ R106, R35.reuse, R106 ;  /* 0x0000006a236a7220 */ /* 0x040fe20000410000 */
[----:B------:R-:W-:Y:S01]  /*16fe0*/  FMUL.FTZ R23, R35, R107 ;  /* 0x0000006b23177220 */ /* 0x000fe20000410000 */
[----:B------:R-:W-:Y:S02]  /*16ff0*/  F2FP.F16.F32.PACK_AB R11, R11, R108 ;  /* 0x0000006c0b0b723e */ /* 0x000fe400000000ff */
[C---:B---3--:R-:W-:Y:S02]  /*17000*/  IADD3 R0, PT, PT, R2.reuse, 0x40, RZ ;  /* 0x0000004002007810 */ /* 0x048fe40007ffe0ff */
[----:B------:R-:W-:Y:S02]  /*17010*/  @P0 IADD3 R0, PT, PT, R2, -0x40, RZ ;  /* 0xffffffc002000810 */ /* 0x000fe40007ffe0ff */
[----:B------:R-:W-:-:S02]  /*17020*/  F2FP.F16.F32.PACK_AB R10, R10, R110 ;  /* 0x0000006e0a0a723e */ /* 0x000fc400000000ff */
[----:B------:R-:W-:Y:S02]  /*17030*/  F2FP.F16.F32.PACK_AB R13, R13, R100 ;  /* 0x000000640d0d723e */ /* 0x000fe400000000ff */
[----:B------:R-:W-:Y:S01]  /*17040*/  F2FP.F16.F32.PACK_AB R12, R12, R102 ;  /* 0x000000660c0c723e */ /* 0x000fe200000000ff */
[C---:B------:R-:W-:Y:S01]  /*17050*/  FMUL.FTZ R116, R34.reuse, R116 ;  /* 0x0000007422747220 */ /* 0x040fe20000410000 */
[C---:B------:R-:W-:Y:S01]  /*17060*/  FMUL.FTZ R20, R34.reuse, R117 ;  /* 0x0000007522147220 */ /* 0x040fe20000410000 */
[C---:B------:R-:W-:Y:S01]  /*17070*/  FMUL.FTZ R118, R35.reuse, R118 ;  /* 0x0000007623767220 */ /* 0x040fe20000410000 */
[----:B------:R-:W-:Y:S01]  /*17080*/  FMUL.FTZ R28, R35, R119 ;  /* 0x00000077231c7220 */ /* 0x000fe20000410000 */
[----:B------:R-:W-:Y:S01]  /*17090*/  STS [R4+0x2000], R17 ;  /* 0x0020001104007388 */ /* 0x000fe20000000800 */
[C---:B------:R-:W-:Y:S01]  /*170a0*/  FMUL.FTZ R120, R34.reuse, R120 ;  /* 0x0000007822787220 */ /* 0x040fe20000410000 */
[----:B--2---:R-:W-:Y:S02]  /*170b0*/  IADD3 R2, PT, PT, R5, R3, RZ ;  /* 0x0000000305027210 */ /* 0x004fe40007ffe0ff */
[----:B------:R2:W-:Y:S01]  /*170c0*/  STS [R4+0x2400], R16 ;  /* 0x0024001004007388 */ /* 0x0005e20000000800 */
[----:B------:R-:W-:Y:S01]  /*170d0*/  FMUL.FTZ R27, R34, R121 ;  /* 0x00000079221b7220 */ /* 0x000fe20000410000 */
[C---:B------:R-:W-:Y:S01]  /*170e0*/  FMUL.FTZ R122, R35.reuse, R122 ;  /* 0x0000007a237a7220 */ /* 0x040fe20000410000 */
[----:B------:R-:W-:Y:S01]  /*170f0*/  FMUL.FTZ R26, R35, R123 ;  /* 0x0000007b231a7220 */ /* 0x000fe20000410000 */
[----:B------:R-:W-:Y:S01]  /*17100*/  STS [R3], R15 ;  /* 0x0000000f03007388 */ /* 0x000fe20000000800 */
[----:B------:R-:W-:-:S02]  /*17110*/  F2FP.F16.F32.PACK_AB R24, R24, R104 ;  /* 0x000000681818723e */ /* 0x000fc400000000ff */
[----:B------:R-:W-:Y:S01]  /*17120*/  F2FP.F16.F32.PACK_AB R23, R23, R106 ;  /* 0x0000006a1717723e */ /* 0x000fe200000000ff */
[----:B------:R-:W-:Y:S01]  /*17130*/  STS [R3+0x400], R14 ;  /* 0x0004000e03007388 */ /* 0x000fe20000000800 */
[----:B------:R-:W-:Y:S02]  /*17140*/  F2FP.F16.F32.PACK_AB R22, R22, R112 ;  /* 0x000000701616723e */ /* 0x000fe400000000ff */
[----:B------:R-:W-:Y:S01]  /*17150*/  F2FP.F16.F32.PACK_AB R21, R21, R114 ;  /* 0x000000721515723e */ /* 0x000fe200000000ff */
[----:B------:R-:W-:Y:S01]  /*17160*/  STS [R2], R11 ;  /* 0x0000000b02007388 */ /* 0x000fe20000000800 */
[----:B------:R-:W-:-:S03]  /*17170*/  F2FP.F16.F32.PACK_AB R19, R19, R124 ;  /* 0x0000007c1313723e */ /* 0x000fc600000000ff */
[----:B------:R3:W-:Y:S01]  /*17180*/  STS [R2+0x400], R10 ;  /* 0x0004000a02007388 */ /* 0x0007e20000000800 */
[----:B------:R-:W-:-:S03]  /*17190*/  F2FP.F16.F32.PACK_AB R18, R18, R126 ;  /* 0x0000007e1212723e */ /* 0x000fc600000000ff */
[----:B------:R-:W-:Y:S01]  /*171a0*/  STS [R3+0x2000], R13 ;  /* 0x0020000d03007388 */ /* 0x000fe20000000800 */
[----:B------:R-:W-:-:S03]  /*171b0*/  F2FP.F16.F32.PACK_AB R20, R20, R116 ;  /* 0x000000741414723e */ /* 0x000fc600000000ff */
[----:B------:R4:W-:Y:S01]  /*171c0*/  STS [R3+0x2400], R12 ;  /* 0x0024000c03007388 */ /* 0x0009e20000000800 */
[----:B------:R-:W-:Y:S01]  /*171d0*/  F2FP.F16.F32.PACK_AB R28, R28, R118 ;  /* 0x000000761c1c723e */ /* 0x000fe200000000ff */
[----:B------:R-:W-:Y:S01]  /*171e0*/  FMUL.FTZ R132, R34, R132 ;  /* 0x0000008422847220 */ /* 0x000fe20000410000 */
[----:B------:R-:W-:Y:S01]  /*171f0*/  F2FP.F16.F32.PACK_AB R27, R27, R120 ;  /* 0x000000781b1b723e */ /* 0x000fe200000000ff */
[----:B------:R-:W-:Y:S01]  /*17200*/  STS [R2+0x2000], R24 ;  /* 0x0020001802007388 */ /* 0x000fe20000000800 */
[----:B------:R-:W-:Y:S01]  /*17210*/  F2FP.F16.F32.PACK_AB R26, R26, R122 ;  /* 0x0000007a1a1a723e */ /* 0x000fe200000000ff */
[----:B------:R-:W-:Y:S01]  /*17220*/  FMUL.FTZ R32, R34, R133 ;  /* 0x0000008522207220 */ /* 0x000fe20000410000 */
[C---:B------:R-:W-:Y:S01]  /*17230*/  FMUL.FTZ R134, R35.reuse, R134 ;  /* 0x0000008623867220 */ /* 0x040fe20000410000 */
[----:B------:R5:W-:Y:S01]  /*17240*/  STS [R2+0x2400], R23 ;  /* 0x0024001702007388 */ /* 0x000be20000000800 */
[----:B------:R-:W-:Y:S01]  /*17250*/  FMUL.FTZ R33, R35, R135 ;  /* 0x0000008723217220 */ /* 0x000fe20000410000 */
[----:B-1----:R-:W-:Y:S01]  /*17260*/  ISETP.NE.AND P0, PT, R40, RZ, PT ;  /* 0x000000ff2800720c */ /* 0x002fe20003f05270 */
[----:B--2---:R-:W1:Y:S01]  /*17270*/  LDC R16, c[0x0][0x434] ;  /* 0x00010d00ff107b82 */ /* 0x004e620000000800 */
[----:B------:R-:W-:Y:S04]  /*17280*/  STS [R0], R22 ;  /* 0x0000001600007388 */ /* 0x000fe80000000800 */
[----:B------:R-:W-:Y:S01]  /*17290*/  STS [R0+0x400], R21 ;  /* 0x0004001500007388 */ /* 0x000fe20000000800 */
[----:B------:R-:W-:-:S02]  /*172a0*/  F2FP.F16.F32.PACK_AB R25, R25, R128 ;  /* 0x000000801919723e */ /* 0x000fc400000000ff */
[----:B------:R-:W-:Y:S01]  /*172b0*/  F2FP.F16.F32.PACK_AB R29, R29, R130 ;  /* 0x000000821d1d723e */ /* 0x000fe200000000ff */
[----:B---3--:R-:W2:Y:S01]  /*172c0*/  LDC.U8 R10, c[0x0][0x548] ;  /* 0x00015200ff0a7b82 */ /* 0x008ea20000000000 */
[----:B----4-:R-:W-:Y:S02]  /*172d0*/  IADD3 R3, PT, PT, R5, R0, RZ ;  /* 0x0000000005037210 */ /* 0x010fe40007ffe0ff */
[----:B------:R-:W-:Y:S02]  /*172e0*/  F2FP.F16.F32.PACK_AB R31, R31, R140 ;  /* 0x0000008c1f1f723e */ /* 0x000fe400000000ff */
[----:B------:R-:W-:Y:S01]  /*172f0*/  F2FP.F16.F32.PACK_AB R30, R30, R142 ;  /* 0x0000008e1e1e723e */ /* 0x000fe200000000ff */
[----:B------:R-:W-:Y:S01]  /*17300*/  STS [R3], R19 ;  /* 0x0000001303007388 */ /* 0x000fe20000000800 */
[----:B------:R-:W-:Y:S01]  /*17310*/  ISETP.NE.AND P2, PT, R42, -0x1, PT ;  /* 0xffffffff2a00780c */ /* 0x000fe20003f45270 */
[----:B------:R-:W1:Y:S02]  /*17320*/  LDC R4, c[0x0][0x434] ;  /* 0x00010d00ff047b82 */ /* 0x000e640000000800 */
[----:B------:R-:W-:Y:S01]  /*17330*/  STS [R3+0x400], R18 ;  /* 0x0004001203007388 */ /* 0x000fe20000000800 */
[----:B-----5:R-:W-:-:S03]  /*17340*/  IADD3 R2, PT, PT, R6, R0, RZ ;  /* 0x0000000006027210 */ /* 0x020fc60007ffe0ff */
[----:B------:R-:W-:Y:S01]  /*17350*/  STS [R0+0x2000], R20 ;  /* 0x0020001400007388 */ /* 0x000fe20000000800 */
[----:B------:R-:W-:Y:S01]  /*17360*/  F2FP.F16.F32.PACK_AB R32, R32, R132 ;  /* 0x000000842020723e */ /* 0x000fe200000000ff */
[----:B------:R-:W1:Y:S02]  /*17370*/  @P0 LDC R7, c[0x0][0x430] ;  /* 0x00010c00ff070b82 */ /* 0x000e640000000800 */
[----:B------:R3:W-:Y:S04]  /*17380*/  STS [R0+0x2400], R28 ;  /* 0x0024001c00007388 */ /* 0x0007e80000000800 */
[----:B------:R-:W-:Y:S01]  /*17390*/  STS [R3+0x2000], R27 ;  /* 0x0020001b03007388 */ /* 0x000fe20000000800 */
[----:B------:R-:W-:Y:S01]  /*173a0*/  F2FP.F16.F32.PACK_AB R33, R33, R134 ;  /* 0x000000862121723e */ /* 0x000fe200000000ff */
[----:B------:R-:W4:Y:S02]  /*173b0*/  @!P2 LDC.64 R8, c[0x0][0x400] ;  /* 0x00010000ff08ab82 */ /* 0x000f240000000a00 */
[----:B------:R5:W-:Y:S01]  /*173c0*/  STS [R3+0x2400], R26 ;  /* 0x0024001a03007388 */ /* 0x000be20000000800 */
[----:B------:R-:W-:-:S05]  /*173d0*/  IADD3 R6, PT, PT, R5, R2, RZ ;  /* 0x0000000205067210 */ /* 0x000fca0007ffe0ff */
[----:B------:R-:W1:Y:S08]  /*173e0*/  @P2 LDC.64 R12, c[0x0][0x408] ;  /* 0x00010200ff0c2b82 */ /* 0x000e700000000a00 */
[----:B------:R-:W1:Y:S01]  /*173f0*/  @P5 LDC R14, c[0x0][0x458] ;  /* 0x00011600ff0e5b82 */ /* 0x000e620000000800 */
[----:B---3--:R-:W3:Y:S07]  /*17400*/  @P1 MUFU.LG2 R0, R36 ;  /* 0x0000002400001308 */ /* 0x008eee0000000c00 */
[----:B-----5:R-:W5:Y:S01]  /*17410*/  @P1 LDC R3, c[0x0][0x458] ;  /* 0x00011600ff031b82 */ /* 0x020f620000000800 */
[----:B------:R-:W-:Y:S04]  /*17420*/  STS [R2], R25 ;  /* 0x0000001902007388 */ /* 0x000fe80000000800 */
[----:B------:R-:W-:Y:S04]  /*17430*/  STS [R2+0x400], R29 ;  /* 0x0004001d02007388 */ /* 0x000fe80000000800 */
[----:B------:R-:W-:Y:S04]  /*17440*/  STS [R6], R31 ;  /* 0x0000001f06007388 */ /* 0x000fe80000000800 */
[----:B------:R-:W-:Y:S04]  /*17450*/  STS [R6+0x400], R30 ;  /* 0x0004001e06007388 */ /* 0x000fe80000000800 */
[----:B------:R-:W-:Y:S04]  /*17460*/  STS [R2+0x2000], R32 ;  /* 0x0020002002007388 */ /* 0x000fe80000000800 */
[----:B------:R3:W-:Y:S01]  /*17470*/  STS [R2+0x2400], R33 ;  /* 0x0024002102007388 */ /* 0x0007e20000000800 */
[----:B------:R-:W-:Y:S01]  /*17480*/  MOV R27, 0x7f800000 ;  /* 0x7f800000001b7802 */ /* 0x000fe20000000f00 */
[----:B------:R1:W1:Y:S01]  /*17490*/  @P5 MUFU.LG2 R5, R37 ;  /* 0x0000002500055308 */ /* 0x0002620000000c00 */
[----:B------:R-:W-:-:S07]  /*174a0*/  FMUL.FTZ R136, R34, R136 ;  /* 0x0000008822887220 */ /* 0x000fce0000410000 */
[----:B------:R1:W1:Y:S01]  /*174b0*/  @P4 MUFU.LG2 R15, R38 ;  /* 0x00000026000f4308 */ /* 0x0002620000000c00 */
[----:B---3--:R-:W-:-:S04]  /*174c0*/  @P1 FMUL.FTZ R2, R0, 0.69314718246459960938 ;  /* 0x3f31721800021820 */ /* 0x008fc80000410000 */
[----:B-----5:R-:W-:Y:S02]  /*174d0*/  @P1 FFMA.FTZ R27, R72, R3, R2 ;  /* 0x00000003481b1223 */ /* 0x020fe40000010002 */
[----:B------:R-:W3:Y:S01]  /*174e0*/  @P0 LDC R2, c[0x0][0x430] ;  /* 0x00010c00ff020b82 */ /* 0x000ee20000000800 */
[----:B------:R-:W-:Y:S01]  /*174f0*/  FMUL.FTZ R0, R34, R137 ;  /* 0x0000008922007220 */ /* 0x000fe20000410000 */
[C---:B------:R-:W-:Y:S01]  /*17500*/  FMUL.FTZ R138, R35.reuse, R138 ;  /* 0x0000008a238a7220 */ /* 0x040fe20000410000 */
[----:B------:R-:W-:Y:S01]  /*17510*/  FMUL.FTZ R139, R35, R139 ;  /* 0x0000008b238b7220 */ /* 0x000fe20000410000 */
[----:B--2---:R-:W-:Y:S01]  /*17520*/  ISETP.NE.AND P1, PT, R10, RZ, !P0 ;  /* 0x000000ff0a00720c */ /* 0x004fe20004725270 */
[----:B-1----:R-:W-:Y:S01]  /*17530*/  @P0 IMAD R4, R7, R16, RZ ;  /* 0x0000001007040224 */ /* 0x002fe200078e02ff */
[----:B------:R-:W-:Y:S02]  /*17540*/  F2FP.F16.F32.PACK_AB R0, R0, R136 ;  /* 0x000000880000723e */ /* 0x000fe400000000ff */
[----:B------:R-:W-:-:S02]  /*17550*/  F2FP.F16.F32.PACK_AB R138, R139, R138 ;  /* 0x0000008a8b8a723e */ /* 0x000fc400000000ff */
[----:B------:R-:W-:Y:S01]  /*17560*/  @P0 MOV R3, 0x1 ;  /* 0x0000000100030802 */ /* 0x000fe20000000f00 */
[----:B----4-:R-:W-:Y:S06]  /*17570*/  @P0 BRA `(.L_x_1502) ;  /* 0x0000000000200947 */ /* 0x010fec0003800000 */
        /* <DEDUP_REMOVED lines=8> */
.L_x_1502:
[----:B------:R-:W1:Y:S01]  /*17600*/  S2R R17, SR_CTAID.Y ;  /* 0x0000000000117919 */ /* 0x000e620000002600 */
[C---:B------:R-:W-:Y:S01]  /*17610*/  ISETP.NE.AND P0, PT, R42.reuse, -0x1, PT ;  /* 0xffffffff2a00780c */ /* 0x040fe20003f05270 */
[----:B------:R-:W4:Y:S01]  /*17620*/  @P4 LDC R11, c[0x0][0x458] ;  /* 0x00011600ff0b4b82 */ /* 0x000f220000000800 */
[----:B------:R-:W5:Y:S01]  /*17630*/  @P3 MUFU.LG2 R7, R39 ;  /* 0x0000002700073308 */ /* 0x000f620000000c00 */
[----:B------:R-:W2:Y:S01]  /*17640*/  S2R R29, SR_CTAID.Z ;  /* 0x00000000001d7919 */ /* 0x000ea20000002700 */
[----:B------:R-:W-:-:S04]  /*17650*/  @P2 IMAD.WIDE.U32 R22, R42, R12, RZ ;  /* 0x0000000c2a162225 */ /* 0x000fc800078e00ff */
[----:B------:R-:W-:Y:S01]  /*17660*/  @P5 FMUL.FTZ R5, R5, 0.69314718246459960938 ;  /* 0x3f31721805055820 */ /* 0x000fe20000410000 */
[----:B------:R-:W-:Y:S01]  /*17670*/  MOV R19, 0x7f800000 ;  /* 0x7f80000000137802 */ /* 0x000fe20000000f00 */
[----:B------:R-:W3:Y:S01]  /*17680*/  S2R R28, SR_TID.X ;  /* 0x00000000001c7919 */ /* 0x000ee20000002100 */
[----:B------:R-:W-:Y:S01]  /*17690*/  BSSY.RECONVERGENT B0, `(.L_x_1503) ;  /* 0x0000044000007945 */ /* 0x000fe20003800200 */
[----:B------:R-:W3:Y:S01]  /*176a0*/  @P3 LDC R10, c[0x0][0x458] ;  /* 0x00011600ff0a3b82 */ /* 0x000ee20000000800 */
[----:B------:R-:W-:Y:S01]  /*176b0*/  @P5 FFMA.FTZ R19, R71, R14, R5 ;  /* 0x0000000e47135223 */ /* 0x000fe20000010005 */
[----:B------:R2:W-:Y:S01]  /*176c0*/  STS [R6+0x2000], R0 ;  /* 0x0020000006007388 */ /* 0x0005e20000000800 */
[----:B------:R-:W-:-:S03]  /*176d0*/  MOV R18, 0x7f800000 ;  /* 0x7f80000000127802 */ /* 0x000fc60000000f00 */
[----:B------:R3:W-:Y:S01]  /*176e0*/  STS [R6+0x2400], R138 ;  /* 0x0024008a06007388 */ /* 0x0007e20000000800 */
[----:B-----5:R-:W-:Y:S01]  /*176f0*/  @P3 FMUL.FTZ R7, R7, 0.69314718246459960938 ;  /* 0x3f31721807073820 */ /* 0x020fe20000410000 */
[----:B-1----:R-:W-:-:S04]  /*17700*/  @!P2 IMAD.WIDE.U32 R24, R17, R8, RZ ;  /* 0x000000081118a225 */ /* 0x002fc800078e00ff */
[----:B------:R-:W-:Y:S02]  /*17710*/  @!P2 IMAD R26, R17, R9, R25 ;  /* 0x00000009111aa224 */ /* 0x000fe400078e0219 */
[----:B------:R-:W-:Y:S01]  /*17720*/  @P4 FMUL.FTZ R9, R15, 0.69314718246459960938 ;  /* 0x3f3172180f094820 */ /* 0x000fe20000410000 */
[----:B------:R-:W-:Y:S01]  /*17730*/  @P2 IMAD R26, R42, R13, R23 ;  /* 0x0000000d2a1a2224 */ /* 0x000fe200078e0217 */
[----:B------:R-:W-:Y:S01]  /*17740*/  MOV R13, 0x7f800000 ;  /* 0x7f800000000d7802 */ /* 0x000fe20000000f00 */
[----:B--2---:R-:W-:Y:S02]  /*17750*/  IMAD R0, R29, R4, RZ ;  /* 0x000000041d007224 */ /* 0x004fe400078e02ff */
[----:B----4-:R-:W-:Y:S01]  /*17760*/  @P4 FFMA.FTZ R18, R70, R11, R9 ;  /* 0x0000000b46124223 */ /* 0x010fe20000010009 */
[----:B------:R-:W-:Y:S02]  /*17770*/  @!P0 IMAD R42, R17, R16, RZ ;  /* 0x00000010112a8224 */ /* 0x000fe400078e02ff */
[----:B---3--:R-:W-:Y:S01]  /*17780*/  @P3 FFMA.FTZ R13, R69, R10, R7 ;  /* 0x0000000a450d3223 */ /* 0x008fe20000010007 */
[----:B------:R-:W-:-:S02]  /*17790*/  @!P1 IMAD R0, R17, R3, R0 ;  /* 0x0000000311009224 */ /* 0x000fc400078e0200 */
[----:B------:R-:W-:Y:S01]  /*177a0*/  IMAD R3, R2, UR16, RZ ;  /* 0x0000001002037c24 */ /* 0x000fe2000f8e02ff */
[----:B------:R-:W-:Y:S01]  /*177b0*/  SHF.R.S32.HI R4, RZ, 0x1f, R42 ;  /* 0x0000001fff047819 */ /* 0x000fe2000001142a */
[----:B------:R1:W-:Y:S01]  /*177c0*/  @!P0 STL [R1+0x5c], R42 ;  /* 0x00005c2a01008387 */ /* 0x0003e20000100800 */
[----:B------:R-:W-:Y:S02]  /*177d0*/  SEL R5, R42, RZ, P1 ;  /* 0x000000ff2a057207 */ /* 0x000fe40000800000 */
[----:B------:R-:W-:Y:S01]  /*177e0*/  SEL R4, R4, RZ, P1 ;  /* 0x000000ff04047207 */ /* 0x000fe20000800000 */
[----:B------:R-:W-:Y:S01]  /*177f0*/  BAR.SYNC.DEFER_BLOCKING 0x0 ;  /* 0x0000000000007b1d */ /* 0x000fe20000010000 */
[--C-:B------:R-:W-:Y:S02]  /*17800*/  IADD3 R8, P1, P0, R3, R5, R0.reuse ;  /* 0x0000000503087210 */ /* 0x100fe4000783e000 */
[----:B------:R-:W-:Y:S02]  /*17810*/  SHF.R.S32.HI R3, RZ, 0x1f, R3 ;  /* 0x0000001fff037819 */ /* 0x000fe40000011403 */
[----:B------:R-:W-:-:S04]  /*17820*/  SHF.R.S32.HI R0, RZ, 0x1f, R0 ;  /* 0x0000001fff007819 */ /* 0x000fc80000011400 */
[----:B------:R-:W-:Y:S01]  /*17830*/  IADD3.X R5, PT, PT, R3, R4, R0, P1, P0 ;  /* 0x0000000403057210 */ /* 0x000fe20000fe0400 */
[----:B------:R-:W-:Y:S06]  /*17840*/  @P6 BRA `(.L_x_1504) ;  /* 0x0000000000a06947 */ /* 0x000fec0003800000 */
[----:B------:R-:W2:Y:S02]  /*17850*/  S2R R0, SR_TID.X ;  /* 0x0000000000007919 */ /* 0x000ea40000002100 */
[--C-:B--2---:R-:W-:Y:S02]  /*17860*/  SHF.R.U32.HI R4, RZ, 0x1, R0.reuse ;  /* 0x00000001ff047819 */ /* 0x104fe40000011600 */
        /* <DEDUP_REMOVED lines=10> */
[----:B------:R-:W2:Y:S01]  /*17910*/  @!P6 LDC.64 R10, c[0x0][0x420] ;  /* 0x00010800ff0aeb82 */ /* 0x000ea20000000a00 */
[----:B------:R-:W-:-:S05]  /*17920*/  @!P6 IMAD R4, R0, R2, RZ ;  /* 0x000000020004e224 */ /* 0x000fca00078e02ff */
[C---:B------:R-:W-:Y:S01]  /*17930*/  @!P6 IADD3 R0, P0, PT, R4.reuse, R8, RZ ;  /* 0x000000080400e210 */ /* 0x040fe20007f1e0ff */
[-C--:B------:R-:W-:Y:S01]  /*17940*/  @!P5 IMAD R3, R3, R2.reuse, RZ ;  /* 0x000000020303d224 */ /* 0x080fe200078e02ff */
[----:B------:R-:W3:Y:S01]  /*17950*/  @!P5 LDC.64 R14, c[0x0][0x420] ;  /* 0x00010800ff0edb82 */ /* 0x000ee20000000a00 */
[-C--:B------:R-:W-:Y:S01]  /*17960*/  @!P4 IMAD R9, R9, R2.reuse, RZ ;  /* 0x000000020909c224 */ /* 0x080fe200078e02ff */
[----:B------:R-:W-:Y:S01]  /*17970*/  @!P6 LEA.HI.X.SX32 R4, R4, R5, 0x1, P0 ;  /* 0x000000050404e211 */ /* 0x000fe200000f0eff */
[----:B------:R-:W-:Y:S01]  /*17980*/  @!P3 IMAD R12, R12, R2, RZ ;  /* 0x000000020c0cb224 */ /* 0x000fe200078e02ff */
[----:B------:R-:W-:-:S04]  /*17990*/  @!P5 IADD3 R7, P0, PT, R3, R8, RZ ;  /* 0x000000080307d210 */ /* 0x000fc80007f1e0ff */
[----:B------:R-:W4:Y:S01]  /*179a0*/  @!P4 LDC.64 R16, c[0x0][0x420] ;  /* 0x00010800ff10cb82 */ /* 0x000f220000000a00 */
[----:B------:R-:W-:-:S07]  /*179b0*/  @!P5 LEA.HI.X.SX32 R3, R3, R5, 0x1, P0 ;  /* 0x000000050303d211 */ /* 0x000fce00000f0eff */
[----:B------:R-:W5:Y:S01]  /*179c0*/  @!P3 LDC.64 R20, c[0x0][0x420] ;  /* 0x00010800ff14bb82 */ /* 0x000f620000000a00 */
[----:B--2---:R-:W-:-:S04]  /*179d0*/  @!P6 LEA R10, P1, R0, R10, 0x2 ;  /* 0x0000000a000ae211 */ /* 0x004fc800078210ff */
[----:B------:R-:W-:Y:S02]  /*179e0*/  @!P6 LEA.HI.X R11, R0, R11, R4, 0x2, P1 ;  /* 0x0000000b000be211 */ /* 0x000fe400008f1404 */
[----:B------:R-:W-:Y:S02]  /*179f0*/  @!P4 IADD3 R0, P1, PT, R9, R8, RZ ;  /* 0x000000080900c210 */ /* 0x000fe40007f3e0ff */
[----:B---3--:R-:W-:Y:S01]  /*17a00*/  @!P5 LEA R6, P0, R7, R14, 0x2 ;  /* 0x0000000e0706d211 */ /* 0x008fe200078010ff */
[----:B------:R2:W-:Y:S01]  /*17a10*/  @!P6 STG.E desc[UR18][R10.64], R27 ;  /* 0x0000001b0a00e986 */ /* 0x0005e2000c101912 */
[----:B------:R-:W-:Y:S02]  /*17a20*/  @!P4 LEA.HI.X.SX32 R2, R9, R5, 0x1, P1 ;  /* 0x000000050902c211 */ /* 0x000fe400008f0eff */
[----:B------:R-:W-:Y:S02]  /*17a30*/  @!P5 LEA.HI.X R7, R7, R15, R3, 0x2, P0 ;  /* 0x0000000f0707d211 */ /* 0x000fe400000f1403 */
[----:B------:R-:W-:-:S02]  /*17a40*/  @!P3 IADD3 R3, P0, PT, R12, R8, RZ ;  /* 0x000000080c03b210 */ /* 0x000fc40007f1e0ff */
[----:B----4-:R-:W-:Y:S01]  /*17a50*/  @!P4 LEA R4, P1, R0, R16, 0x2 ;  /* 0x000000100004c211 */ /* 0x010fe200078210ff */
[----:B------:R2:W-:Y:S01]  /*17a60*/  @!P5 STG.E desc[UR18][R6.64], R19 ;  /* 0x000000130600d986 */ /* 0x0005e2000c101912 */
[----:B------:R-:W-:Y:S02]  /*17a70*/  @!P3 LEA.HI.X.SX32 R12, R12, R5, 0x1, P0 ;  /* 0x000000050c0cb211 */ /* 0x000fe400000f0eff */
[----:B------:R-:W-:Y:S02]  /*17a80*/  @!P4 LEA.HI.X R5, R0, R17, R2, 0x2, P1 ;  /* 0x000000110005c211 */ /* 0x000fe400008f1402 */
[----:B-----5:R-:W-:-:S03]  /*17a90*/  @!P3 LEA R2, P0, R3, R20, 0x2 ;  /* 0x000000140302b211 */ /* 0x020fc600078010ff */
[----:B------:R2:W-:Y:S01]  /*17aa0*/  @!P4 STG.E desc[UR18][R4.64], R18 ;  /* 0x000000120400c986 */ /* 0x0005e2000c101912 */
[----:B------:R-:W-:-:S05]  /*17ab0*/  @!P3 LEA.HI.X R3, R3, R21, R12, 0x2, P0 ;  /* 0x000000150303b211 */ /* 0x000fca00000f140c */
[----:B------:R2:W-:Y:S04]  /*17ac0*/  @!P3 STG.E desc[UR18][R2.64], R13 ;  /* 0x0000000d0200b986 */ /* 0x0005e8000c101912 */
.L_x_1504:
[----:B------:R-:W-:Y:S05]  /*17ad0*/  BSYNC.RECONVERGENT B0 ;  /* 0x0000000000007941 */ /* 0x000fea0003800200 */
.L_x_1503:
[----:B------:R-:W3:Y:S01]  /*17ae0*/  S2R R0, SR_TID.X ;  /* 0x0000000000007919 */ /* 0x000ee20000002100 */
[----:B------:R-:W4:Y:S01]  /*17af0*/  LDCU UR6, c[0x0][0x440] ;  /* 0x00008800ff0677ac */ /* 0x000f220008000800 */
[----:B--2---:R-:W-:Y:S01]  /*17b00*/  @!P2 IMAD.MOV.U32 R2, RZ, RZ, R24 ;  /* 0x000000ffff02a224 */ /* 0x004fe200078e0018 */
[----:B------:R-:W-:Y:S01]  /*17b10*/  SHF.R.U32.HI R5, RZ, 0x3, R41 ;  /* 0x00000003ff057819 */ /* 0x000fe20000011629 */
[----:B------:R2:W1:Y:S01]  /*17b20*/  LDS.128 R16, [R205+0x3800] ;  /* 0x00380000cd107984 */ /* 0x0004620000000c00 */
[----:B------:R-:W5:Y:S01]  /*17b30*/  LDCU.64 UR4, c[0x0][0x410] ;  /* 0x00008200ff0477ac */ /* 0x000f620008000a00 */
[----:B------:R-:W-:Y:S01]  /*17b40*/  @P2 IMAD.MOV.U32 R2, RZ, RZ, R22 ;  /* 0x000000ffff022224 */ /* 0x000fe200078e0016 */
[----:B------:R-:W-:Y:S01]  /*17b50*/  BSSY.RECONVERGENT B0, `(.L_x_1505) ;  /* 0x0000023000007945 */ /* 0x000fe20003800200 */
[C---:B------:R-:W-:Y:S02]  /*17b60*/  LEA.HI R15, R28.reuse, 0x60, RZ, 0x1d ;  /* 0x000000601c0f7811 */ /* 0x040fe400078fe8ff */
[----:B------:R-:W-:-:S02]  /*17b70*/  LEA.HI R14, R28, 0x70, RZ, 0x1d ;  /* 0x000000701c0e7811 */ /* 0x000fc400078fe8ff */
[----:B------:R-:W-:Y:S02]  /*17b80*/  IADD3 R2, P3, PT, R210, R2, RZ ;  /* 0x00000002d2027210 */ /* 0x000fe40007f7e0ff */
[----:B------:R-:W-:-:S03]  /*17b90*/  LOP3.LUT R20, R5, UR12, RZ, 0xfc, !PT ;  /* 0x0000000c05147c12 */ /* 0x000fc6000f8efcff */
[----:B------:R-:W-:Y:S01]  /*17ba0*/  IMAD.X R3, RZ, RZ, R26, P3 ;  /* 0x000000ffff037224 */ /* 0x000fe200018e061a */
[----:B----4-:R-:W-:-:S04]  /*17bb0*/  ISETP.GE.AND P1, PT, R210, UR6, PT ;  /* 0x00000006d2007c0c */ /* 0x010fc8000bf26270 */
[----:B------:R-:W-:Y:S01]  /*17bc0*/  ISETP.GE.OR P2, PT, R5, UR10, P1 ;  /* 0x0000000a05007c0c */ /* 0x000fe20008f46670 */
[----:B-----5:R-:W-:Y:S01]  /*17bd0*/  IMAD.WIDE.U32 R12, R29, UR4, R2 ;  /* 0x000000041d0c7c25 */ /* 0x020fe2000f8e0002 */
[----:B---3--:R-:W-:-:S05]  /*17be0*/  SHF.R.U32.HI R0, RZ, 0x3, R0 ;  /* 0x00000003ff007819 */ /* 0x008fca0000011600 */
[----:B------:R-:W-:Y:S01]  /*17bf0*/  VIADD R4, R0, 0x10 ;  /* 0x0000001000047836 */ /* 0x000fe20000000000 */
[----:B------:R-:W-:-:S04]  /*17c00*/  SHF.R.U32.HI R0, RZ, 0x3, R41 ;  /* 0x00000003ff007819 */ /* 0x000fc80000011629 */
[----:B------:R-:W-:Y:S01]  /*17c10*/  ISETP.GE.OR P0, PT, R4, UR10, P1 ;  /* 0x0000000a04007c0c */ /* 0x000fe20008f06670 */
[----:B------:R-:W-:Y:S01]  /*17c20*/  VIADD R8, R0, 0x20 ;  /* 0x0000002000087836 */ /* 0x000fe20000000000 */
[----:B------:R-:W-:Y:S01]  /*17c30*/  LEA.HI R4, R28, 0x40, RZ, 0x1d ;  /* 0x000000401c047811 */ /* 0x000fe200078fe8ff */
[----:B------:R-:W-:Y:S01]  /*17c40*/  VIADD R7, R0, 0x30 ;  /* 0x0000003000077836 */ /* 0x000fe20000000000 */
[----:B------:R-:W-:Y:S02]  /*17c50*/  LEA.HI R0, R28, 0x50, RZ, 0x1d ;  /* 0x000000501c007811 */ /* 0x000fe400078fe8ff */
[----:B------:R-:W-:Y:S02]  /*17c60*/  ISETP.GE.OR P6, PT, R8, UR10, P1 ;  /* 0x0000000a08007c0c */ /* 0x000fe40008fc6670 */
[----:B------:R2:W3:Y:S01]  /*17c70*/  LDS.128 R8, [R205] ;  /* 0x00000000cd087984 */ /* 0x0004e20000000c00 */
[----:B------:R-:W-:Y:S01]  /*17c80*/  ISETP.GE.OR P5, PT, R7, UR10, P1 ;  /* 0x0000000a07007c0c */ /* 0x000fe20008fa6670 */
[----:B------:R-:W-:Y:S01]  /*17c90*/  IMAD R7, R29, UR5, R13 ;  /* 0x000000051d077c24 */ /* 0x000fe2000f8e020d */
[----:B------:R-:W-:-:S02]  /*17ca0*/  ISETP.GE.OR P4, PT, R4, UR10, P1 ;  /* 0x0000000a04007c0c */ /* 0x000fc40008f86670 */
[----:B------:R-:W-:Y:S01]  /*17cb0*/  ISETP.GE.OR P3, PT, R0, UR10, P1 ;  /* 0x0000000a00007c0c */ /* 0x000fe20008f66670 */
[----:B-1----:R-:W-:-:S12]  /*17cc0*/  @P2 BRA `(.L_x_1506) ;  /* 0x00000000002c2947 */ /* 0x002fd80003800000 */
        /* <DEDUP_REMOVED lines=11> */
.L_x_1506:
[----:B------:R-:W-:Y:S05]  /*17d80*/  BSYNC.RECONVERGENT B0 ;  /* 0x0000000000007941 */ /* 0x000fea0003800200 */
.L_x_1505:
[----:B-1-3--:R1:W3:Y:S01]  /*17d90*/  LDS.128 R8, [R205+0x800] ;  /* 0x00080000cd087984 */ /* 0x00a2e20000000c00 */
[----:B------:R-:W-:Y:S01]  /*17da0*/  BSSY.RECONVERGENT B0, `(.L_x_1507) ;  /* 0x0000011000007945 */ /* 0x000fe20003800200 */
[----:B------:R-:W-:Y:S02]  /*17db0*/  ISETP.GE.OR P2, PT, R15, UR10, P1 ;  /* 0x0000000a0f007c0c */ /* 0x000fe40008f46670 */
[----:B------:R-:W-:Y:S01]  /*17dc0*/  ISETP.GE.OR P1, PT, R14, UR10, P1 ;  /* 0x0000000a0e007c0c */ /* 0x000fe20008f26670 */
[----:B------:R-:W-:-:S12]  /*17dd0*/  @P0 BRA `(.L_x_1508) ;  /* 0x0000000000340947 */ /* 0x000fd80003800000 */
        /* <DEDUP_REMOVED lines=13> */
.L_x_1508:
[----:B------:R-:W-:Y:S05]  /*17eb0*/  BSYNC.RECONVERGENT B0 ;  /* 0x0000000000007941 */ /* 0x000fea0003800200 */
.L_x_1507:
        /* <DEDUP_REMOVED lines=16> */
.L_x_1510:
[----:B------:R-:W-:Y:S05]  /*17fc0*/  BSYNC.RECONVERGENT B0 ;  /* 0x0000000000007941 */ /* 0x000fea0003800200 */
.L_x_1509:
        /* <DEDUP_REMOVED lines=16> */
.L_x_1512:
[----:B------:R-:W-:Y:S05]  /*180d0*/  BSYNC.RECONVERGENT B0 ;  /* 0x0000000000007941 */ /* 0x000fea0003800200 */
.L_x_1511:
        /* <DEDUP_REMOVED lines=16> */
.L_x_1514:
[----:B------:R-:W-:Y:S05]  /*181e0*/  BSYNC.RECONVERGENT B0 ;  /* 0x0000000000007941 */ /* 0x000fea0003800200 */
.L_x_1513:
        /* <DEDUP_REMOVED lines=16> */
.L_x_1516:
[----:B------:R-:W-:Y:S05]  /*182f0*/  BSYNC.RECONVERGENT B0 ;  /* 0x0000000000007941 */ /* 0x000fea0003800200 */
.L_x_1515:
        /* <DEDUP_REMOVED lines=16> */
.L_x_1518:
[----:B------:R-:W-:Y:S05]  /*18400*/  BSYNC.RECONVERGENT B0 ;  /* 0x0000000000007941 */ /* 0x000fea0003800200 */
.L_x_1517:
[----:B------:R-:W-:Y:S05]  /*18410*/  @P1 EXIT ;  /* 0x000000000000194d */ /* 0x000fea0003800000 */
        /* <DEDUP_REMOVED lines=12> */
[----:B------:R-:W-:Y:S01]  /*184e0*/  STG.E.128 desc[UR18][R2.64], R16 ;  /* 0x0000001002007986 */ /* 0x000fe2000c101d12 */
[----:B------:R-:W-:Y:S05]  /*184f0*/  EXIT ;  /* 0x000000000000794d */ /* 0x000fea0003800000 */
.L_x_1519:
        /* <DEDUP_REMOVED lines=16> */
.L_x_2703:


//--------------------- .text._ZN5flash16flash_fwd_kernelI23Flash_fwd_kernel_traitsILi64ELi128ELi64ELi4ELb0ELb0EN7cutlass6half_tE19Flash_kernel_traitsILi64ELi128ELi64ELi4ES3_EELb1ELb0ELb0ELb0ELb1ELb1ELb0ELb0EEEvNS_16Flash_fwd_paramsE --------------------------
	.section	.text._ZN5flash16flash_fwd_kernelI23Flash_fwd_kernel_traitsILi64ELi128ELi64ELi4ELb0ELb0EN7cutlass6half_tE19Flash_kernel_traitsILi64ELi128ELi64ELi4ES3_EELb1ELb0ELb0ELb0ELb1ELb1ELb0ELb0EEEvNS_16Flash_fwd_paramsE,"ax",@progbits
	.align	128
        .global         _ZN5flash16flash_fwd_kernelI23Flash_fwd_kernel_traitsILi64ELi128ELi64ELi4ELb0ELb0EN7cutlass6half_tE19Flash_kernel_traitsILi64ELi128ELi64ELi4ES3_EELb1ELb0ELb0ELb0ELb1ELb1ELb0ELb0EEEvNS_16Flash_fwd_paramsE
        .type           _ZN5flash16flash_fwd_kernelI23Flash_fwd_kernel_traitsILi64ELi128ELi64ELi4ELb0ELb0EN7cutlass6half_tE19Flash_kernel_traitsILi64ELi128ELi64ELi4ES3_EELb1ELb0ELb0ELb0ELb1ELb1ELb0ELb0EEEvNS_16Flash_fwd_paramsE,@function
        .size           _ZN5flash16flash_fwd_kernelI23Flash_fwd_kernel_traitsILi64ELi128ELi64ELi4ELb0ELb0EN7cutlass6half_tE19Flash_kernel_traitsILi64ELi128ELi64ELi4ES3_EELb1ELb0ELb0ELb0ELb1ELb1ELb0ELb0EEEvNS_16Flash_fwd_paramsE,(.L_x_2704 - _ZN5flash16flash_fwd_kernelI23Flash_fwd_kernel_traitsILi64ELi128ELi64ELi4ELb0ELb0EN7cutlass6half_tE19Flash_kernel_traitsILi64ELi128ELi64ELi4ES3_EELb1ELb0ELb0ELb0ELb1ELb1ELb0ELb0EEEvNS_16Flash_fwd_paramsE)
        .other          _ZN5flash16flash_fwd_kernelI23Flash_fwd_kernel_traitsILi64ELi128ELi64ELi4ELb0ELb0EN7cutlass6half_tE19Flash_kernel_traitsILi64ELi128ELi64ELi4ES3_EELb1ELb0ELb0ELb0ELb1ELb1ELb0ELb0EEEvNS_16Flash_fwd_paramsE,@"STO_CUDA_ENTRY STV_DEFAULT"
_ZN5flash16flash_fwd_kernelI23Flash_fwd_kernel_traitsILi64ELi128ELi64ELi4ELb0ELb0EN7cutlass6half_tE19Flash_kernel_traitsILi64ELi128ELi64ELi4ES3_EELb1ELb0ELb0ELb0ELb1ELb1ELb0ELb0EEEvNS_16Flash_fwd_paramsE:
.text._ZN5flash16flash_fwd_kernelI23Flash_fwd_kernel_traitsILi64ELi128ELi64ELi4ELb0ELb0EN7cutlass6half_tE19Flash_kernel_traitsILi64ELi128ELi64ELi4ES3_EELb1ELb0ELb0ELb0ELb1ELb1ELb0ELb0EEEvNS_16Flash_fwd_paramsE:
[----:B------:R-:W-:Y:S01]  /*0000*/  LDC R1, c[0x0][0x37c] ;  /* 0x0000df00ff017b82 */ /* 0x000fe20000000800 */
[----:B------:R-:W1:Y:S07]  /*0010*/  LDCU.U8 UR4, c[0x0][0x524] ;  /* 0x0000a480ff0477ac */ /* 0x000e6e0008000000 */
[----:B------:R-:W2:Y:S01]  /*0020*/  LDC R120, c[0x0][0x518] ;  /* 0x00014600ff787b82 */ /* 0x000ea20000000800 */
[----:B------:R-:W2:Y:S01]  /*0030*/  LDCU.64 UR24, c[0x0][0x358] ;  /* 0x00006b00ff1877ac */ /* 0x000ea20008000a00 */
[----:B------:R-:W3:Y:S06]  /*0040*/  LDCU.64 UR6, c[0x0][0x510] ;  /* 0x0000a200ff0677ac */ /* 0x000eec0008000a00 */
[----:B------:R-:W2:Y:S08]  /*0050*/  LDC R121, c[0x0][0x51c] ;  /* 0x00014700ff797b82 */ /* 0x000eb00000000800 */
[----:B------:R-:W4:Y:S01]  /*0060*/  LDC.64 R2, c[0x0][0x470] ;  /* 0x00011c00ff027b82 */ /* 0x000f220000000a00 */
[----:B-1----:R-:W-:Y:S01]  /*0070*/  ISETP.NE.AND P2, PT, RZ, UR4, PT ;  /* 0x00000004ff007c0c */ /* 0x002fe2000bf45270 */
[----:B------:R-:W1:Y:S01]  /*0080*/  S2R R123, SR_CTAID.X ;  /* 0x00000000007b7919 */ /* 0x000e620000002500 */
[----:B------:R-:W1:Y:S01]  /*0090*/  S2R R125, SR_CTAID.Y ;  /* 0x00000000007d7919 */ /* 0x000e620000002600 */
[----:B------:R-:W1:Y:S01]  /*00a0*/  S2R R124, SR_CTAID.Z ;  /* 0x00000000007c7919 */ /* 0x000e620000002700 */
[----:B---3--:R-:W-:Y:S01]  /*00b0*/  IMAD.U32 R202, RZ, RZ, UR6 ;  /* 0x00000006ffca7e24 */ /* 0x008fe2000f8e00ff */
[----:B------:R-:W3:Y:S01]  /*00c0*/  LDCU UR4, c[0x0][0x434] ;  /* 0x00008680ff0477ac */ /* 0x000ee20008000800 */
[----:B------:R-:W-:Y:S01]  /*00d0*/  IMAD.U32 R203, RZ, RZ, UR7 ;  /* 0x00000007ffcb7e24 */ /* 0x000fe2000f8e00ff */
[----:B------:R-:W3:Y:S06]  /*00e0*/  S2R R122, SR_TID.X ;  /* 0x00000000007a7919 */ /* 0x000eec0000002100 */
[----:B------:R-:W3:Y:S01]  /*00f0*/  @P2 LDC R0, c[0x0][0x520] ;  /* 0x00014800ff002b82 */ /* 0x000ee20000000800 */
[----:B--2---:R-:W2:Y:S04]  /*0100*/  @P2 LDG.E.64 R4, desc[UR24][R120.64] ;  /* 0x0000001878042981 */ /* 0x004ea8000c1e1b00 */
[----:B------:R-:W2:Y:S01]  /*0110*/  @P2 LDG.E.64 R202, desc[UR24][R202.64] ;  /* 0x00000018caca2981 */ /* 0x000ea2000c1e1b00 */
[----:B------:R-:W-:Y:S01]  /*0120*/  IMAD.MOV.U32 R15, RZ, RZ, RZ ;  /* 0x000000ffff0f7224 */ /* 0x000fe200078e00ff */
[----:B----4-:R-:W-:-:S04]  /*0130*/  ISETP.NE.U32.AND P1, PT, R2, RZ, PT ;  /* 0x000000ff0200720c */ /* 0x010fc80003f25070 */
[----:B------:R-:W-:Y:S02]  /*0140*/  ISETP.NE.AND.EX P1, PT, R3, RZ, PT, P1 ;  /* 0x000000ff0300720c */ /* 0x000fe40003f25310 */
[----:B------:R-:W4:Y:S01]  /*0150*/  LDC.64 R2, c[0x0][0x478] ;  /* 0x00011e00ff027b82 */ /* 0x000f220000000a00 */
[----:B-1----:R-:W-:-:S04]  /*0160*/  LOP3.LUT R7, R124, R123, R125, 0xfe, !PT ;  /* 0x0000007b7c077212 */ /* 0x002fc800078efe7d */
[----:B---3--:R-:W-:-:S06]  /*0170*/  LOP3.LUT P3, RZ, R7, R122, RZ, 0xfc, !PT ;  /* 0x0000007a07ff7212 */ /* 0x008fcc000786fcff */
[----:B------:R-:W1:Y:S01]  /*0180*/  @P1 LDC.64 R6, c[0x0][0x470] ;  /* 0x00011c00ff061b82 */ /* 0x000e620000000a00 */
[----:B----4-:R-:W-:-:S04]  /*0190*/  ISETP.NE.U32.AND P6, PT, R2, RZ, PT ;  /* 0x000000ff0200720c */ /* 0x010fc80003fc5070 */
[----:B------:R-:W-:-:S03]  /*01a0*/  ISETP.NE.AND.EX P6, PT, R3, RZ, PT, P6 ;  /* 0x000000ff0300720c */ /* 0x000fc60003fc5360 */
[----:B------:R-:W3:Y:S10]  /*01b0*/  @!P3 LDC.64 R8, c[0x0][0x528] ;  /* 0x00014a00ff08bb82 */ /* 0x000ef40000000a00 */
[----:B------:R-:W4:Y:S02]  /*01c0*/  @P6 LDC.64 R2, c[0x0][0x478] ;  /* 0x00011e00ff026b82 */ /* 0x000f240000000a00 */
[----:B----4-:R-:W-:Y:S01]  /*01d0*/  @P6 IMAD.WIDE.U32 R2, R125, 0x4, R2 ;  /* 0x000000047d026825 */ /* 0x010fe200078e0002 */
[----:B--2---:R-:W-:Y:S01]  /*01e0*/  @P2 IADD3 R120, P0, PT, R4, R0, RZ ;  /* 0x0000000004782210 */ /* 0x004fe20007f1e0ff */
[----:B---3--:R2:W-:Y:S04]  /*01f0*/  @!P3 STG.E.64 desc[UR24][R8.64], R202 ;  /* 0x000000ca0800b986 */ /* 0x0085e8000c101b18 */
[----:B------:R-:W-:-:S02]  /*0200*/  @P2 IMAD.X R121, RZ, RZ, R5, P0 ;  /* 0x000000ffff792224 */ /* 0x000fc400000e0605 */
[----:B-1----:R-:W-:-:S03]  /*0210*/  @P1 IMAD.WIDE.U32 R4, R125, 0x4, R6 ;  /* 0x000000047d041825 */ /* 0x002fc600078e0006 */
[----:B------:R2:W-:Y:S04]  /*0220*/  @!P3 STG.E.64 desc[UR24][R8.64+0x8], R120 ;  /* 0x000008780800b986 */ /* 0x0005e8000c101b18 */
[----:B------:R2:W5:Y:S04]  /*0230*/  @P1 LDG.E R15, desc[UR24][R4.64] ;  /* 0x00000018040f1981 */ /* 0x000568000c1e1900 */
[----:B------:R2:W5:Y:S01]  /*0240*/  @P6 LDG.E R6, desc[UR24][R2.64] ;  /* 0x0000001802066981 */ /* 0x000562000c1e1900 */
[----:B------:R-:W-:-:S05]  /*0250*/  IMAD.SHL.U32 R196, R123, 0x80, RZ ;  /* 0x000000807bc47824 */ /* 0x000fca00078e00ff */
[----:B------:R-:W-:-:S13]  /*0260*/  ISETP.GE.AND P0, PT, R196, UR4, PT ;  /* 0x00000004c4007c0c */ /* 0x000fda000bf06270 */
[----:B------:R-:W-:Y:S05]  /*0270*/  @P0 EXIT ;  /* 0x000000000000094d */ /* 0x000fea0003800000 */
[----:B------:R-:W1:Y:S01]  /*0280*/  LDC R13, c[0x0][0x3e8] ;  /* 0x0000fa00ff0d7b82 */ /* 0x000e620000000800 */
[C---:B------:R-:W-:Y:S01]  /*0290*/  IMAD.SHL.U32 R119, R122.reuse, 0x40, RZ ;  /* 0x000000407a777824 */ /* 0x040fe200078e00ff */
[----:B------:R-:W3:Y:S01]  /*02a0*/  LDCU.128 UR12, c[0x0][0x390] ;  /* 0x00007200ff0c77ac */ /* 0x000ee20008000c00 */
[C---:B------:R-:W-:Y:S01]  /*02b0*/  IMAD.SHL.U32 R7, R122.reuse, 0x20, RZ ;  /* 0x000000207a077824 */ /* 0x040fe200078e00ff */
[----:B------:R-:W-:Y:S01]  /*02c0*/  SHF.R.U32.HI R11, RZ, 0x3, R122 ;  /* 0x00000003ff0b7819 */ /* 0x000fe2000001167a */
[----:B------:R-:W-:Y:S01]  /*02d0*/  IMAD.SHL.U32 R198, R122, 0x8, RZ ;  /* 0x000000087ac67824 */ /* 0x000fe200078e00ff */
[C---:B------:R-:W-:Y:S01]  /*02e0*/  LOP3.LUT R0, R119.reuse, 0x200, RZ, 0xc0, !PT ;  /* 0x0000020077007812 */ /* 0x040fe200078ec0ff */
[----:B------:R-:W4:Y:S01]  /*02f0*/  LDCU.128 UR4, c[0x0][0x3b0] ;  /* 0x00007600ff0477ac */ /* 0x000f220008000c00 */
[----:B--2---:R-:W-:Y:S01]  /*0300*/  LOP3.LUT R9, R119, 0x1c0, RZ, 0xc0, !PT ;  /* 0x000001c077097812 */ /* 0x004fe200078ec0ff */
[----:B------:R-:W-:Y:S01]  /*0310*/  IMAD.MOV.U32 R199, RZ, RZ, RZ ;  /* 0x000000ffffc77224 */ /* 0x000fe200078e00ff */
[----:B------:R-:W-:Y:S01]  /*0320*/  LOP3.LUT R7, R0, 0x7c00, R7, 0xf8, !PT ;  /* 0x00007c0000077812 */ /* 0x000fe200078ef807 */
[----:B------:R-:W2:Y:S01]  /*0330*/  LDCU.128 UR16, c[0x0][0x3c0] ;  /* 0x00007800ff1077ac */ /* 0x000ea20008000c00 */
[----:B------:R-:W-:Y:S01]  /*0340*/  LOP3.LUT R195, R198, 0x1f8, RZ, 0xc0, !PT ;  /* 0x000001f8c6c37812 */ /* 0x000fe200078ec0ff */
[----:B------:R-:W-:Y:S01]  /*0350*/  IMAD.WIDE.U32 R200, R123, 0x80, RZ ;  /* 0x000000807bc87825 */ /* 0x000fe200078e00ff */
[----:B------:R-:W-:Y:S01]  /*0360*/  LOP3.LUT R9, R9, 0x38, R198, 0xf8, !PT ;  /* 0x0000003809097812 */ /* 0x000fe200078ef8c6 */
[----:B------:R-:W2:Y:S01]  /*0370*/  LDCU.128 UR8, c[0x0][0x380] ;  /* 0x00007000ff0877ac */ /* 0x000ea20008000c00 */
[----:B------:R-:W-:Y:S01]  /*0380*/  LOP3.LUT R195, R195, 0x38, R122, 0x78, !PT ;  /* 0x00000038c3c37812 */ /* 0x000fe200078e787a */
[----:B-----5:R-:W-:Y:S01]  /*0390*/  @P6 IMAD.IADD R117, R6, 0x1, -R15 ;  /* 0x0000000106756824 */ /* 0x020fe200078e0a0f */
[----:B------:R-:W-:Y:S01]  /*03a0*/  LOP3.LUT R194, R200, R11, RZ, 0xfc, !PT ;  /* 0x0000000bc8c27212 */ /* 0x000fe200078efcff */
[C---:B------:R-:W-:Y:S01]  /*03b0*/  VIADD R209, R202.reuse, 0x9e3779b9 ;  /* 0x9e3779b9cad17836 */ /* 0x040fe20000000000 */
[----:B------:R-:W-:Y:S01]  /*03c0*/  LOP3.LUT R195, R195, 0x1e00, R198, 0xf8, !PT ;  /* 0x00001e00c3c37812 */ /* 0x000fe200078ef8c6 */
[----:B------:R-:W-:Y:S01]  /*03d0*/  VIADD R141, R202, 0x3c6ef372 ;  /* 0x3c6ef372ca8d7836 */ /* 0x000fe20000000000 */
[----:B------:R-:W-:Y:S01]  /*03e0*/  LOP3.LUT R198, R198, 0x38, RZ, 0xc0, !PT ;  /* 0x00000038c6c67812 */ /* 0x000fe200078ec0ff */
[----:B------:R-:W-:Y:S01]  /*03f0*/  VIADD R169, R203, 0x76cf5d0a ;  /* 0x76cf5d0acba97836 */ /* 0x000fe20000000000 */
[----:B-1----:R-:W-:Y:S01]  /*0400*/  IABS R0, R13 ;  /* 0x0000000d00007213 */ /* 0x002fe20000000000 */
[----:B----4-:R-:W-:Y:S01]  /*0410*/  USHF.L.U64.HI UR20, UR4, 0x4, UR5 ;  /* 0x0000000404147899 */ /* 0x010fe20008010205 */
[----:B------:R-:W-:Y:S01]  /*0420*/  IMAD R3, R201, UR4, RZ ;  /* 0x00000004c9037c24 */ /* 0x000fe2000f8e02ff */
[----:B------:R-:W-:Y:S01]  /*0430*/  USHF.L.U32 UR21, UR4, 0x4, URZ ;  /* 0x0000000404157899 */ /* 0x000fe200080006ff */
[----:B------:R-:W1:Y:S01]  /*0440*/  I2F.RP R30, R0 ;  /* 0x00000000001e7306 */ /* 0x000e620000209400 */
[----:B---3--:R-:W-:Y:S01]  /*0450*/  IMAD.WIDE.U32 R32, R125, UR14, R198 ;  /* 0x0000000e7d207c25 */ /* 0x008fe2000f8e00c6 */
[----:B------:R-:W-:Y:S01]  /*0460*/  USHF.L.U64.HI UR14, UR4, 0x5, UR5 ;  /* 0x00000005040e7899 */ /* 0x000fe20008010205 */
[----:B------:R-:W-:Y:S01]  /*0470*/  LOP3.LUT R189, R119, 0x400, RZ, 0xc0, !PT ;  /* 0x0000040077bd7812 */ /* 0x000fe200078ec0ff */
[----:B------:R-:W-:Y:S01]  /*0480*/  USHF.L.U32 UR23, UR4, 0x6, URZ ;  /* 0x0000000604177899 */ /* 0x000fe200080006ff */
[----:B------:R-:W-:Y:S01]  /*0490*/  IMAD R33, R125, UR15, R33 ;  /* 0x0000000f7d217c24 */ /* 0x000fe2000f8e0221 */
[----:B------:R-:W-:Y:S01]  /*04a0*/  USHF.L.U32 UR15, UR4, 0x5, URZ ;  /* 0x00000005040f7899 */ /* 0x000fe200080006ff */
[----:B------:R-:W-:Y:S01]  /*04b0*/  IMAD.U32 R4, RZ, RZ, UR21 ;  /* 0x00000015ff047e24 */ /* 0x000fe2000f8e00ff */
[----:B------:R-:W-:Y:S01]  /*04c0*/  USHF.L.U64.HI UR22, UR4, 0x6, UR5 ;  /* 0x0000000604167899 */ /* 0x000fe20008010205 */
[----:B------:R-:W-:Y:S01]  /*04d0*/  IMAD.U32 R19, RZ, RZ, UR14 ;  /* 0x0000000eff137e24 */ /* 0x000fe2000f8e00ff */
[----:B--2---:R-:W-:Y:S01]  /*04e0*/  USHF.L.U32 UR27, UR16, 0x4, URZ ;  /* 0x00000004101b7899 */ /* 0x004fe200080006ff */
[----:B------:R-:W-:Y:S01]  /*04f0*/  IMAD.U32 R5, RZ, RZ, UR20 ;  /* 0x00000014ff057e24 */ /* 0x000fe2000f8e00ff */
[----:B------:R-:W-:Y:S01]  /*0500*/  USHF.L.U64.HI UR26, UR16, 0x4, UR17 ;  /* 0x00000004101a7899 */ /* 0x000fe20008010211 */
[----:B------:R-:W-:Y:S01]  /*0510*/  IMAD.U32 R18, RZ, RZ, UR15 ;  /* 0x0000000fff127e24 */ /* 0x000fe2000f8e00ff */
[----:B------:R-:W-:Y:S01]  /*0520*/  USHF.L.U64.HI UR28, UR16, 0x5, UR17 ;  /* 0x00000005101c7899 */ /* 0x000fe20008010211 */
[----:B-1----:R-:W1:Y:S01]  /*0530*/  MUFU.RCP R30, R30 ;  /* 0x0000001e001e7308 */ /* 0x002e620000001000 */
[----:B------:R-:W-:Y:S01]  /*0540*/  IMAD R8, R194, UR5, R3 ;  /* 0x00000005c2087c24 */ /* 0x000fe2000f8e0203 */
[----:B------:R-:W2:Y:S01]  /*0550*/  S2UR UR5, SR_CgaCtaId ;  /* 0x00000000000579c3 */ /* 0x000ea20000008800 */
[----:B------:R-:W-:Y:S01]  /*0560*/  IMAD.WIDE.U32 R32, R124, UR18, R32 ;  /* 0x000000127c207c25 */ /* 0x000fe2000f8e0020 */
[----:B------:R-:W-:Y:S01]  /*0570*/  USHF.L.U64.HI UR18, UR6, 0x5, UR7 ;  /* 0x0000000506127899 */ /* 0x000fe20008010207 */
[----:B------:R-:W-:-:S02]  /*0580*/  SHF.R.U32.HI R118, RZ, 0x1, R122 ;  /* 0x00000001ff767819 */ /* 0x000fc4000001167a */
[----:B------:R-:W-:Y:S01]  /*0590*/  IMAD.WIDE.U32 R18, R194, UR4, R18 ;  /* 0x00000004c2127c25 */ /* 0x000fe2000f8e0012 */
[----:B------:R-:W-:Y:S02]  /*05a0*/  LOP3.LUT R228, R122, 0x1f, RZ, 0xc0, !PT ;  /* 0x0000001f7ae47812 */ /* 0x000fe400078ec0ff */
[----:B------:R-:W-:Y:S01]  /*05b0*/  LOP3.LUT R118, R9, 0x8, R118, 0x78, !PT ;  /* 0x0000000809767812 */ /* 0x000fe200078e7876 */
[----:B------:R-:W-:Y:S01]  /*05c0*/  IMAD.WIDE.U32 R4, R194, UR4, R4 ;  /* 0x00000004c2047c25 */ /* 0x000fe2000f8e0004 */
[C---:B------:R-:W-:Y:S02]  /*05d0*/  IADD3 R21, P5, P4, R32.reuse, UR21, R18 ;  /* 0x0000001520157c10 */ /* 0x040fe4000fcbe012 */
[----:B------:R-:W-:Y:S01]  /*05e0*/  LOP3.LUT R190, R7, R118, RZ, 0xfc, !PT ;  /* 0x0000007607be7212 */ /* 0x000fe200078efcff */
[----:B------:R-:W-:Y:S01]  /*05f0*/  IMAD.U32 R2, RZ, RZ, UR23 ;  /* 0x00000017ff027e24 */ /* 0x000fe2000f8e00ff */
[----:B------:R-:W-:Y:S01]  /*0600*/  IADD3 R17, P0, PT, R32, R4, RZ ;  /* 0x0000000420117210 */ /* 0x000fe20007f1e0ff */
[----:B------:R-:W-:-:S02]  /*0610*/  IMAD.U32 R3, RZ, RZ, UR22 ;  /* 0x00000016ff037e24 */ /* 0x000fc4000f8e00ff */
[----:B------:R-:W-:Y:S01]  /*0620*/  IMAD.IADD R29, R8, 0x1, R19 ;  /* 0x00000001081d7824 */ /* 0x000fe200078e0213 */
[----:B------:R-:W-:Y:S01]  /*0630*/  IADD3 R19, P1, PT, R32, R18, RZ ;  /* 0x0000001220137210 */ /* 0x000fe20007f3e0ff */
[----:B------:R-:W-:Y:S01]  /*0640*/  IMAD R33, R124, UR19, R33 ;  /* 0x000000137c217c24 */ /* 0x000fe2000f8e0221 */
[----:B------:R-:W-:Y:S01]  /*0650*/  USHF.L.U32 UR19, UR16, 0x6, URZ ;  /* 0x0000000610137899 */ /* 0x000fe200080006ff */
[----:B-1----:R-:W-:Y:S02]  /*0660*/  VIADD R30, R30, 0xffffffe ;  /* 0x0ffffffe1e1e7836 */ /* 0x002fe40000000000 */
[----:B------:R-:W-:Y:S01]  /*0670*/  IMAD.WIDE.U32 R2, R194, UR4, R2 ;  /* 0x00000004c2027c25 */ /* 0x000fe2000f8e0002 */
[C---:B------:R-:W-:Y:S01]  /*0680*/  IADD3.X R10, PT, PT, R33.reuse, R8, R5, P0, !PT ;  /* 0x00000008210a7210 */ /* 0x040fe200007fe405 */
[----:B------:R1:W3:Y:S01]  /*0690*/  F2I.FTZ.U32.TRUNC.NTZ R31, R30 ;  /* 0x0000001e001f7305 */ /* 0x0002e2000021f000 */
[----:B------:R-:W-:Y:S01]  /*06a0*/  IADD3.X R14, PT, PT, R33, UR20, R29, P5, P4 ;  /* 0x00000014210e7c10 */ /* 0x000fe2000afe841d */
[----:B------:R-:W-:Y:S01]  /*06b0*/  IMAD.IADD R27, R8, 0x1, R3 ;  /* 0x00000001081b7824 */ /* 0x000fe200078e0203 */
[----:B------:R-:W-:Y:S01]  /*06c0*/  IADD3 R5, P0, PT, R2, UR15, RZ ;  /* 0x0000000f02057c10 */ /* 0x000fe2000ff1e0ff */
[----:B------:R-:W-:Y:S01]  /*06d0*/  IMAD.X R12, R29, 0x1, R33, P1 ;  /* 0x000000011d0c7824 */ /* 0x000fe200008e0621 */
[C---:B------:R-:W-:Y:S01]  /*06e0*/  IADD3 R25, P2, P1, R32.reuse, UR21, R2 ;  /* 0x0000001520197c10 */ /* 0x040fe2000f95e002 */
[----:B------:R-:W-:Y:S01]  /*06f0*/  USHF.L.U32 UR15, UR6, 0x4, URZ ;  /* 0x00000004060f7899 */ /* 0x000fe200080006ff */
[----:B------:R-:W-:Y:S01]  /*0700*/  IADD3 R23, P3, PT, R32, R2, RZ ;  /* 0x0000000220177210 */ /* 0x000fe20007f7e0ff */
[----:B------:R-:W-:Y:S01]  /*0710*/  VIADD R168, R203, 0x32370b8f ;  /* 0x32370b8fcba87836 */ /* 0x000fe20000000000 */
[----:B------:R-:W-:Y:S01]  /*0720*/  IADD3.X R4, PT, PT, R27, UR14, RZ, P0, !PT ;  /* 0x0000000e1b047c10 */ /* 0x000fe200087fe4ff */
[----:B------:R-:W-:Y:S01]  /*0730*/  USHF.L.U64.HI UR14, UR6, 0x4, UR7 ;  /* 0x00000004060e7899 */ /* 0x000fe20008010207 */
[----:B------:R-:W-:Y:S01]  /*0740*/  IADD3.X R18, PT, PT, R33, UR20, R27, P2, P1 ;  /* 0x0000001421127c10 */ /* 0x000fe200097e241b */
[----:B------:R-:W-:Y:S01]  /*0750*/  IMAD.X R16, R27, 0x1, R33, P3 ;  /* 0x000000011b107824 */ /* 0x000fe200018e0621 */
[----:B------:R-:W-:-:S02]  /*0760*/  IADD3 R3, P0, PT, R5, R32, RZ ;  /* 0x0000002005037210 */ /* 0x000fc40007f1e0ff */
[----:B------:R-:W-:Y:S01]  /*0770*/  LEA R26, P1, R19, UR8, 0x1 ;  /* 0x00000008131a7c11 */ /* 0x000fe2000f8208ff */
[----:B-1----:R-:W-:Y:S01]  /*0780*/  IMAD.MOV.U32 R30, RZ, RZ, RZ ;  /* 0x000000ffff1e7224 */ /* 0x002fe200078e00ff */
[----:B------:R-:W-:Y:S01]  /*0790*/  IADD3 R5, P4, P3, R32, UR21, R5 ;  /* 0x0000001520057c10 */ /* 0x000fe2000fb9e005 */
[--C-:B------:R-:W-:Y:S01]  /*07a0*/  IMAD.X R2, R4, 0x1, R33.reuse, P0 ;  /* 0x0000000104027824 */ /* 0x100fe200000e0621 */
[----:B------:R-:W-:Y:S02]  /*07b0*/  LEA R28, P2, R17, UR8, 0x1 ;  /* 0x00000008111c7c11 */ /* 0x000fe4000f8408ff */
[----:B------:R-:W-:Y:S02]  /*07c0*/  LEA.HI.X R27, R19, UR9, R12, 0x1, P1 ;  /* 0x00000009131b7c11 */ /* 0x000fe400088f0c0c */
[----:B------:R-:W-:Y:S02]  /*07d0*/  LEA R34, P1, R21, UR8, 0x1 ;  /* 0x0000000815227c11 */ /* 0x000fe4000f8208ff */
[----:B------:R-:W-:Y:S01]  /*07e0*/  IADD3.X R4, PT, PT, R33, UR20, R4, P4, P3 ;  /* 0x0000001421047c10 */ /* 0x000fe2000a7e6404 */
[----:B------:R-:W-:Y:S01]  /*07f0*/  IMAD.WIDE.U32 R32, R194, UR4, R32 ;  /* 0x00000004c2207c25 */ /* 0x000fe2000f8e0020 */
[----:B------:R-:W-:Y:S01]  /*0800*/  LEA R20, P0, R23, UR8, 0x1 ;  /* 0x0000000817147c11 */ /* 0x000fe2000f8008ff */
[----:B------:R-:W-:Y:S01]  /*0810*/  UMOV UR4, 0x400 ;  /* 0x0000040000047882 */ /* 0x000fe20000000000 */
[----:B------:R-:W-:Y:S01]  /*0820*/  LEA.HI.X R29, R17, UR9, R10, 0x1, P2 ;  /* 0x00000009111d7c11 */ /* 0x000fe200090f0c0a */
[--C-:B---3--:R-:W-:Y:S01]  /*0830*/  IMAD.MOV R10, RZ, RZ, -R31.reuse ;  /* 0x000000ffff0a7224 */ /* 0x108fe200078e0a1f */
[----:B------:R-:W-:Y:S01]  /*0840*/  LEA.HI.X R35, R21, UR9, R14, 0x1, P1 ;  /* 0x0000000915237c11 */ /* 0x000fe200088f0c0e */
[----:B------:R-:W-:Y:S01]  /*0850*/  IMAD.IADD R8, R33, 0x1, R8 ;  /* 0x0000000121087824 */ /* 0x000fe200078e0208 */
[----:B------:R-:W-:Y:S01]  /*0860*/  LEA.HI.X R21, R23, UR9, R16, 0x1, P0 ;  /* 0x0000000917157c11 */ /* 0x000fe200080f0c10 */
[----:B------:R-:W-:Y:S01]  /*0870*/  IMAD R19, R10, R0, RZ ;  /* 0x000000000a137224 */ /* 0x000fe200078e02ff */
[----:B------:R-:W-:Y:S01]  /*0880*/  LEA R16, P0, R25, UR8, 0x1 ;  /* 0x0000000819107c11 */ /* 0x000fe2000f8008ff */
[----:B--2---:R-:W-:Y:S01]  /*0890*/  ULEA UR5, UR5, UR4, 0x18 ;  /* 0x0000000405057291 */ /* 0x004fe2000f8ec0ff */
[C---:B------:R-:W-:Y:S01]  /*08a0*/  LEA R24, P1, R32.reuse, UR8, 0x1 ;  /* 0x0000000820187c11 */ /* 0x040fe2000f8208ff */
[----:B------:R-:W-:Y:S01]  /*08b0*/  IMAD.HI.U32 R19, R31, R19, R30 ;  /* 0x000000131f137227 */ /* 0x000fe200078e001e */
[----:B------:R-:W-:Y:S01]  /*08c0*/  LEA.HI.X R17, R25, UR9, R18, 0x1, P0 ;  /* 0x0000000919117c11 */ /* 0x000fe200080f0c12 */
[----:B------:R-:W1:Y:S01]  /*08d0*/  LDCU.128 UR20, c[0x0][0x3a0] ;  /* 0x00007400ff1477ac */ /* 0x000e620008000c00 */
[----:B------:R-:W-:-:S02]  /*08e0*/  LEA.HI.X R25, R32, UR9, R8, 0x1, P1 ;  /* 0x0000000920197c11 */ /* 0x000fc400088f0c08 */
[----:B------:R-:W-:Y:S01]  /*08f0*/  LEA R30, P1, R3, UR8, 0x1 ;  /* 0x00000008031e7c11 */ /* 0x000fe2000f8208ff */
[----:B------:R-:W2:Y:S01]  /*0900*/  LDCU UR4, c[0x0][0x3e0] ;  /* 0x00007c00ff0477ac */ /* 0x000ea20008000800 */
[----:B------:R-:W-:Y:S02]  /*0910*/  IABS R8, R124 ;  /* 0x0000007c00087213 */ /* 0x000fe40000000000 */
[----:B------:R-:W-:Y:S01]  /*0920*/  LEA R22, P0, R5, UR8, 0x1 ;  /* 0x0000000805167c11 */ /* 0x000fe2000f8008ff */
[----:B------:R-:W-:Y:S01]  /*0930*/  USHF.L.U64.HI UR8, UR6, 0x6, UR7 ;  /* 0x0000000606087899 */ /* 0x000fe20008010207 */
[----:B------:R-:W-:Y:S01]  /*0940*/  LEA.HI.X R31, R3, UR9, R2, 0x1, P1 ;  /* 0x00000009031f7c11 */ /* 0x000fe200088f0c02 */
[----:B------:R-:W-:Y:S01]  /*0950*/  IMAD.HI.U32 R19, R19, R8, RZ ;  /* 0x0000000813137227 */ /* 0x000fe200078e00ff */
[----:B------:R-:W-:Y:S02]  /*0960*/  SHF.R.S32.HI R2, RZ, 0x1f, R15 ;  /* 0x0000001fff027819 */ /* 0x000fe4000001140f */
[----:B------:R-:W-:Y:S01]  /*0970*/  LEA.HI.X R23, R5, UR9, R4, 0x1, P0 ;  /* 0x0000000905177c11 */ /* 0x000fe200080f0c04 */
[----:B------:R-:W-:Y:S01]  /*0980*/  IMAD.MOV R33, RZ, RZ, -R19 ;  /* 0x000000ffff217224 */ /* 0x000fe200078e0a13 */
[----:B------:R-:W3:Y:S01]  /*0990*/  @!P6 LDC.64 R4, c[0x0][0x488] ;  /* 0x00012200ff04eb82 */ /* 0x000ee20000000a00 */
[C---:B------:R-:W-:Y:S01]  /*09a0*/  IMAD R10, R2.reuse, UR6, RZ ;  /* 0x00000006020a7c24 */ /* 0x040fe2000f8e02ff */
[----:B------:R-:W-:Y:S01]  /*09b0*/  LEA R195, R195, UR5, 0x1 ;  /* 0x00000005c3c37c11 */ /* 0x000fe2000f8e08ff */
[----:B------:R-:W-:Y:S01]  /*09c0*/  IMAD R2, R2, UR16, RZ ;  /* 0x0000001002027c24 */ /* 0x000fe2000f8e02ff */
[----:B------:R-:W-:Y:S01]  /*09d0*/  USHF.L.U32 UR9, UR6, 0x6, URZ ;  /* 0x0000000606097899 */ /* 0x000fe200080006ff */
[----:B------:R-:W-:Y:S01]  /*09e0*/  IMAD R33, R0, R33, R8 ;  /* 0x0000002100217224 */ /* 0x000fe200078e0208 */
[----:B------:R-:W-:Y:S01]  /*09f0*/  LEA R190, R190, UR5, 0x1 ;  /* 0x00000005bebe7c11 */ /* 0x000fe2000f8e08ff */
[C---:B------:R-:W-:Y:S01]  /*0a00*/  IMAD R8, R15.reuse, UR17, R2 ;  /* 0x000000110f087c24 */ /* 0x040fe2000f8e0202 */
[----:B------:R-:W-:Y:S01]  /*0a10*/  @!PT LDS RZ, [RZ] ;  /* 0x00000000fffff984 */ /* 0x000fe20000000800 */
[----:B------:R-:W-:Y:S01]  /*0a20*/  @!PT LDS RZ, [RZ] ;  /* 0x00000000fffff984 */ /* 0x000fe20000000800 */
[----:B------:R-:W-:Y:S01]  /*0a30*/  @!PT LDS RZ, [RZ] ;  /* 0x00000000fffff984 */ /* 0x000fe20000000800 */
[----:B------:R4:W-:Y:S01]  /*0a40*/  LDGSTS.E.BYPASS.LTC128B.128 [R195], desc[UR24][R24.64] ;  /* 0x0000000018c37fae */ /* 0x0009e2000b981a18 */
[----:B------:R-:W1:Y:S01]  /*0a50*/  @!P6 LDC.64 R2, c[0x0][0x438] ;  /* 0x00010e00ff02eb82 */ /* 0x000e620000000a00 */
[----:B------:R-:W-:Y:S01]  /*0a60*/  ISETP.GT.U32.AND P1, PT, R0, R33, PT ;  /* 0x000000210000720c */ /* 0x000fe20003f24070 */
[----:B------:R-:W-:Y:S01]  /*0a70*/  IMAD R10, R15, UR7, R10 ;  /* 0x000000070f0a7c24 */ /* 0x000fe2000f8e020a */
[----:B------:R4:W-:Y:S04]  /*0a80*/  LDGSTS.E.BYPASS.LTC128B.128 [R195+0x800], desc[UR24][R28.64] ;  /* 0x008000001cc37fae */ /* 0x0009e8000b981a18 */
[----:B------:R4:W-:Y:S04]  /*0a90*/  LDGSTS.E.BYPASS.LTC128B.128 [R195+0x1000], desc[UR24][R26.64] ;  /* 0x010000001ac37fae */ /* 0x0009e8000b981a18 */
[----:B------:R-:W-:Y:S03]  /*0aa0*/  LDGSTS.E.BYPASS.LTC128B.128 [R195+0x1800], desc[UR24][R34.64] ;  /* 0x0180000022c37fae */ /* 0x000fe6000b981a18 */
[----:B------:R-:W-:Y:S01]  /*0ab0*/  @!P1 IMAD.IADD R33, R33, 0x1, -R0 ;  /* 0x0000000121219824 */ /* 0x000fe200078e0a00 */
[----:B---3--:R-:W-:Y:S01]  /*0ac0*/  @!P6 ISETP.NE.U32.AND P2, PT, R4, RZ, PT ;  /* 0x000000ff0400e20c */ /* 0x008fe20003f45070 */
[----:B------:R-:W-:Y:S01]  /*0ad0*/  @!P1 VIADD R19, R19, 0x1 ;  /* 0x0000000113139836 */ /* 0x000fe20000000000 */
[----:B------:R-:W-:Y:S01]  /*0ae0*/  ISETP.NE.AND P1, PT, R13, RZ, PT ;  /* 0x000000ff0d00720c */ /* 0x000fe20003f25270 */
[----:B------:R-:W-:Y:S01]  /*0af0*/  LDGSTS.E.BYPASS.LTC128B.128 [R195+0x2000], desc[UR24][R20.64] ;  /* 0x0200000014c37fae */ /* 0x000fe2000b981a18 */
[----:B------:R-:W-:-:S02]  /*0b00*/  @!P6 ISETP.NE.AND.EX P2, PT, R5, RZ, PT, P2 ;  /* 0x000000ff0500e20c */ /* 0x000fc40003f45320 */
[----:B------:R-:W-:Y:S01]  /*0b10*/  ISETP.GE.U32.AND P3, PT, R33, R0, PT ;  /* 0x000000002100720c */ /* 0x000fe20003f66070 */
[----:B------:R3:W-:Y:S01]  /*0b20*/  LDGSTS.E.BYPASS.LTC128B.128 [R195+0x2800], desc[UR24][R16.64] ;  /* 0x0280000010c37fae */ /* 0x0007e2000b981a18 */
[----:B------:R-:W-:Y:S01]  /*0b30*/  LOP3.LUT R0, R124, R13, RZ, 0x3c, !PT ;  /* 0x0000000d7c007212 */ /* 0x000fe200078e3cff */
[----:B--2---:R-:W-:Y:S01]  /*0b40*/  IMAD R124, R125, UR4, R124 ;  /* 0x000000047d7c7c24 */ /* 0x004fe2000f8e027c */
[----:B-1----:R-:W-:Y:S01]  /*0b50*/  @!P6 SEL R3, R3, RZ, P2 ;  /* 0x000000ff0303e207 */ /* 0x002fe20001000000 */
[----:B----4-:R-:W-:Y:S01]  /*0b60*/  IMAD.WIDE.U32 R24, R15, UR16, R198 ;  /* 0x000000100f187c25 */ /* 0x010fe2000f8e00c6 */
[----:B------:R-:W-:Y:S01]  /*0b70*/  ISETP.GE.AND P0, PT, R0, RZ, PT ;  /* 0x000000ff0000720c */ /* 0x000fe20003f06270 */
[----:B------:R-:W-:Y:S01]  /*0b80*/  LDGSTS.E.BYPASS.LTC128B.128 [R195+0x3000], desc[UR24][R30.64] ;  /* 0x030000001ec37fae */ /* 0x000fe2000b981a18 */
[----:B------:R-:W-:Y:S01]  /*0b90*/  @!P6 IADD3 R117, PT, PT, R3, R2, -R15 ;  /* 0x000000020375e210 */ /* 0x000fe20007ffe80f */
[----:B------:R-:W-:Y:S02]  /*0ba0*/  IMAD.WIDE.U32 R28, R15, UR6, R198 ;  /* 0x000000060f1c7c25 */ /* 0x000fe4000f8e00c6 */
[----:B------:R-:W-:Y:S02]  /*0bb0*/  LDGSTS.E.BYPASS.LTC128B.128 [R195+0x3800], desc[UR24][R22.64] ;  /* 0x0380000016c37fae */ /* 0x000fe4000b981a18 */
[----:B------:R-:W-:-:S02]  /*0bc0*/  IMAD.IADD R29, R29, 0x1, R10 ;  /* 0x000000011d1d7824 */ /* 0x000fc400078e020a */
[----:B------:R-:W-:Y:S02]  /*0bd0*/  IMAD.IADD R25, R25, 0x1, R8 ;  /* 0x0000000119197824 */ /* 0x000fe400078e0208 */
[----:B------:R-:W-:-:S04]  /*0be0*/  IMAD.WIDE.U32 R26, R125, UR20, R28 ;  /* 0x000000147d1a7c25 */ /* 0x000fc8000f8e001c */
[----:B------:R-:W-:-:S04]  /*0bf0*/  IMAD.WIDE.U32 R24, R125, UR22, R24 ;  /* 0x000000167d187c25 */ /* 0x000fc8000f8e0018 */
[C---:B------:R-:W-:Y:S02]  /*0c00*/  IMAD R27, R125.reuse, UR21, R27 ;  /* 0x000000157d1b7c24 */ /* 0x040fe4000f8e021b */
[----:B------:R-:W-:Y:S01]  /*0c10*/  IMAD R25, R125, UR23, R25 ;  /* 0x000000177d197c24 */ /* 0x000fe2000f8e0219 */
[----:B------:R-:W1:Y:S01]  /*0c20*/  LDCU.128 UR20, c[0x0][0x3d0] ;  /* 0x00007a00ff1477ac */ /* 0x000e620008000c00 */
[----:B------:R-:W-:Y:S02]  /*0c30*/  VIADD R3, R117, 0x3f ;  /* 0x0000003f75037836 */ /* 0x000fe40000000000 */
[----:B------:R-:W-:Y:S02]  /*0c40*/  @P3 VIADD R19, R19, 0x1 ;  /* 0x0000000113133836 */ /* 0x000fe40000000000 */
[----:B------:R-:W-:Y:S01]  /*0c50*/  IMAD.WIDE.U32 R26, R11, UR6, R26 ;  /* 0x000000060b1a7c25 */ /* 0x000fe2000f8e001a */
[----:B------:R-:W-:Y:S01]  /*0c60*/  SHF.R.S32.HI R132, RZ, 0x1f, R3 ;  /* 0x0000001fff847819 */ /* 0x000fe20000011403 */
[----:B------:R-:W-:-:S02]  /*0c70*/  USHF.L.U32 UR6, UR6, 0x5, URZ ;  /* 0x0000000506067899 */ /* 0x000fc400080006ff */
[----:B------:R-:W-:Y:S01]  /*0c80*/  @!P0 IMAD.MOV R19, RZ, RZ, -R19 ;  /* 0x000000ffff138224 */ /* 0x000fe200078e0a13 */
[----:B------:R-:W-:Y:S01]  /*0c90*/  @!P1 LOP3.LUT R19, RZ, R13, RZ, 0x33, !PT ;  /* 0x0000000dff139212 */ /* 0x000fe200078e33ff */
[C---:B------:R-:W-:Y:S01]  /*0ca0*/  IMAD R15, R11.reuse, UR7, R27 ;  /* 0x000000070b0f7c24 */ /* 0x040fe2000f8e021b */
[----:B------:R-:W-:Y:S01]  /*0cb0*/  LEA.HI R132, R132, R3, RZ, 0x6 ;  /* 0x0000000384847211 */ /* 0x000fe200078f30ff */
[----:B------:R-:W-:Y:S01]  /*0cc0*/  IMAD.WIDE.U32 R12, R11, UR16, R24 ;  /* 0x000000100b0c7c25 */ /* 0x000fe2000f8e0018 */
[----:B------:R-:W-:Y:S01]  /*0cd0*/  SHF.R.S32.HI R0, RZ, 0x1f, R19 ;  /* 0x0000001fff007819 */ /* 0x000fe20000011413 */
[----:B------:R-:W-:Y:S01]  /*0ce0*/  USHF.L.U64.HI UR7, UR16, 0x6, UR17 ;  /* 0x0000000610077899 */ /* 0x000fe20008010211 */
[----:B------:R-:W-:Y:S01]  /*0cf0*/  LEA.HI.SX32 R116, R132, 0xffffffff, 0x1a ;  /* 0xffffffff84747811 */ /* 0x000fe200078fd2ff */
[----:B------:R-:W-:Y:S01]  /*0d00*/  IMAD.MOV.U32 R14, RZ, RZ, R26 ;  /* 0x000000ffff0e7224 */ /* 0x000fe200078e001a */
[----:B------:R-:W-:Y:S01]  /*0d10*/  USHF.L.U32 UR16, UR16, 0x5, URZ ;  /* 0x0000000510107899 */ /* 0x000fe200080006ff */
[----:B-1----:R-:W-:Y:S01]  /*0d20*/  IMAD R192, R0, UR20, RZ ;  /* 0x0000001400c07c24 */ /* 0x002fe2000f8e02ff */
[----:B------:R-:W-:Y:S01]  /*0d30*/  SHF.R.S32.HI R3, RZ, 0x1f, R116 ;  /* 0x0000001fff037819 */ /* 0x000fe20000011474 */
[----:B------:R-:W-:-:S02]  /*0d40*/  IMAD R2, R116, UR8, RZ ;  /* 0x0000000874027c24 */ /* 0x000fc4000f8e02ff */
[----:B------:R-:W-:Y:S02]  /*0d50*/  IMAD R13, R11, UR17, R13 ;  /* 0x000000110b0d7c24 */ /* 0x000fe4000f8e020d */
[----:B------:R-:W-:-:S04]  /*0d60*/  IMAD.WIDE.U32 R14, R19, UR20, R14 ;  /* 0x00000014130e7c25 */ /* 0x000fc8000f8e000e */
[----:B------:R-:W-:Y:S01]  /*0d70*/  IMAD R192, R19, UR21, R192 ;  /* 0x0000001513c07c24 */ /* 0x000fe2000f8e02c0 */
[----:B------:R-:W-:Y:S01]  /*0d80*/  LEA R193, P1, R14, UR10, 0x1 ;  /* 0x0000000a0ec17c11 */ /* 0x000fe2000f8208ff */
[----:B------:R-:W-:-:S04]  /*0d90*/  IMAD.WIDE.U32 R10, R116, UR9, RZ ;  /* 0x00000009740a7c25 */ /* 0x000fc8000f8e00ff */
[----:B------:R-:W-:Y:S01]  /*0da0*/  IMAD R5, R3, UR9, R2 ;  /* 0x0000000903057c24 */ /* 0x000fe2000f8e0202 */
[C---:B------:R-:W-:Y:S01]  /*0db0*/  IADD3 R2, P0, PT, R10.reuse, UR15, RZ ;  /* 0x0000000f0a027c10 */ /* 0x040fe2000ff1e0ff */
[----:B------:R-:W-:Y:S01]  /*0dc0*/  IMAD.IADD R192, R15, 0x1, R192 ;  /* 0x000000010fc07824 */ /* 0x000fe200078e02c0 */
[-C--:B---3--:R-:W-:Y:S01]  /*0dd0*/  LEA R16, P2, R10, R193.reuse, 0x1 ;  /* 0x000000c10a107211 */ /* 0x088fe200078408ff */
[----:B------:R-:W-:Y:S02]  /*0de0*/  IMAD.IADD R11, R11, 0x1, R5 ;  /* 0x000000010b0b7824 */ /* 0x000fe400078e0205 */
[----:B------:R-:W-:Y:S01]  /*0df0*/  IMAD R0, R0, UR22, RZ ;  /* 0x0000001600007c24 */ /* 0x000fe2000f8e02ff */
[----:B------:R-:W-:Y:S01]  /*0e00*/  LEA.HI.X R192, R14, UR11, R192, 0x1, P1 ;  /* 0x0000000b0ec07c11 */ /* 0x000fe200088f0cc0 */
[----:B------:R-:W-:Y:S01]  /*0e10*/  IMAD.WIDE.U32 R12, R19, UR22, R12 ;  /* 0x00000016130c7c25 */ /* 0x000fe2000f8e000c */
[C---:B------:R-:W-:Y:S02]  /*0e20*/  IADD3 R4, P1, PT, R2.reuse, UR15, RZ ;  /* 0x0000000f02047c10 */ /* 0x040fe4000ff3e0ff */
[----:B------:R-:W-:Y:S01]  /*0e30*/  IADD3.X R5, PT, PT, R11, UR14, RZ, P0, !PT ;  /* 0x0000000e0b057c10 */ /* 0x000fe200087fe4ff */
[----:B------:R-:W-:Y:S01]  /*0e40*/  IMAD R197, R19, UR23, R0 ;  /* 0x0000001713c57c24 */ /* 0x000fe2000f8e0200 */
[----:B------:R-:W-:Y:S01]  /*0e50*/  IADD3 R6, P0, PT, R2, UR6, RZ ;  /* 0x0000000602067c10 */ /* 0x000fe2000ff1e0ff */
[----:B------:R-:W-:Y:S01]  /*0e60*/  IMAD R8, R116, UR7, RZ ;  /* 0x0000000774087c24 */ /* 0x000fe2000f8e02ff */
[----:B------:R-:W-:Y:S01]  /*0e70*/  LEA.HI.X R17, R10, R192, R11, 0x1, P2 ;  /* 0x000000c00a117211 */ /* 0x000fe200010f0c0b */
[----:B------:R-:W-:Y:S01]  /*0e80*/  IMAD.IADD R197, R13, 0x1, R197 ;  /* 0x000000010dc57824 */ /* 0x000fe200078e02c5 */
[----:B------:R-:W-:Y:S01]  /*0e90*/  IADD3.X R11, PT, PT, R5, UR14, RZ, P1, !PT ;  /* 0x0000000e050b7c10 */ /* 0x000fe20008ffe4ff */
[----:B------:R-:W-:Y:S01]  /*0ea0*/  IMAD R3, R3, UR19, R8 ;  /* 0x0000001303037c24 */ /* 0x000fe2000f8e0208 */
[----:B------:R-:W-:Y:S01]  /*0eb0*/  LEA R20, P2, R2, R193, 0x1 ;  /* 0x000000c102147211 */ /* 0x000fe200078408ff */
[----:B------:R1:W-:Y:S01]  /*0ec0*/  LDGSTS.E.BYPASS.LTC128B.128 [R195+0x4000], desc[UR24][R16.64] ;  /* 0x0400000010c37fae */ /* 0x0003e2000b981a18 */
[----:B------:R-:W-:-:S02]  /*0ed0*/  IADD3.X R15, PT, PT, R5, UR18, RZ, P0, !PT ;  /* 0x00000012050f7c10 */ /* 0x000fc400087fe4ff */
[-C--:B------:R-:W-:Y:S02]  /*0ee0*/  LEA R18, P1, R4, R193.reuse, 0x1 ;  /* 0x000000c104127211 */ /* 0x080fe400078208ff */
[----:B------:R-:W-:Y:S02]  /*0ef0*/  LEA R14, P0, R6, R193, 0x1 ;  /* 0x000000c1060e7211 */ /* 0x000fe400078008ff */
[-C--:B------:R-:W-:Y:S02]  /*0f00*/  LEA.HI.X R21, R2, R192.reuse, R5, 0x1, P2 ;  /* 0x000000c002157211 */ /* 0x080fe400010f0c05 */
[-C--:B------:R-:W-:Y:S01]  /*0f10*/  LEA.HI.X R19, R4, R192.reuse, R11, 0x1, P1 ;  /* 0x000000c004137211 */ /* 0x080fe200008f0c0b */
[----:B------:R-:W-:Y:S01]  /*0f20*/  IMAD.WIDE.U32 R10, R116, UR19, RZ ;  /* 0x00000013740a7c25 */ /* 0x000fe2000f8e00ff */
[----:B------:R-:W-:Y:S01]  /*0f30*/  LEA.HI.X R15, R6, R192, R15, 0x1, P0 ;  /* 0x000000c0060f7211 */ /* 0x000fe200000f0c0f */
[----:B------:R-:W-:Y:S01]  /*0f40*/  LDGSTS.E.BYPASS.LTC128B.128 [R195+0x4800], desc[UR24][R20.64] ;  /* 0x0480000014c37fae */ /* 0x000fe2000b981a18 */
[----:B------:R-:W-:Y:S01]  /*0f50*/  LOP3.LUT R0, R9, 0x8, R122, 0x78, !PT ;  /* 0x0000000809007812 */ /* 0x000fe200078e787a */
[----:B------:R-:W-:Y:S01]  /*0f60*/  IMAD.IADD R4, R11, 0x1, R3 ;  /* 0x000000010b047824 */ /* 0x000fe200078e0203 */
[----:B------:R-:W-:Y:S01]  /*0f70*/  IADD3 R2, P0, PT, R10, UR27, RZ ;  /* 0x0000001b0a027c10 */ /* 0x000fe2000ff1e0ff */
[----:B------:R2:W-:Y:S01]  /*0f80*/  LDGSTS.E.BYPASS.LTC128B.128 [R195+0x5000], desc[UR24][R18.64] ;  /* 0x0500000012c37fae */ /* 0x0005e2000b981a18 */
[----:B------:R-:W-:Y:S01]  /*0f90*/  LEA R191, P2, R12, UR12, 0x1 ;  /* 0x0000000c0cbf7c11 */ /* 0x000fe2000f8408ff */
[----:B------:R-:W-:Y:S01]  /*0fa0*/  IMAD R189, R0, 0x2, R189 ;  /* 0x0000000200bd7824 */ /* 0x000fe200078e02bd */
[----:B------:R-:W-:Y:S01]  /*0fb0*/  IADD3 R6, P1, PT, R2, UR27, RZ ;  /* 0x0000001b02067c10 */ /* 0x000fe2000ff3e0ff */
[----:B------:R3:W-:Y:S01]  /*0fc0*/  LDGSTS.E.BYPASS.LTC128B.128 [R195+0x5800], desc[UR24][R14.64] ;  /* 0x058000000ec37fae */ /* 0x0007e2000b981a18 */
[----:B------:R-:W-:-:S02]  /*0fd0*/  IADD3.X R3, PT, PT, R4, UR26, RZ, P0, !PT ;  /* 0x0000001a04037c10 */ /* 0x000fc400087fe4ff */
[----:B------:R-:W-:Y:S01]  /*0fe0*/  IADD3 R8, P0, PT, R2, UR16, RZ ;  /* 0x0000001002087c10 */ /* 0x000fe2000ff1e0ff */
[----:B------:R-:W0:Y:S01]  /*0ff0*/  LDGDEPBAR ;  /* 0x00000000000079af */ /* 0x000e220000000000 */
[----:B------:R-:W-:Y:S02]  /*1000*/  LEA.HI.X R197, R12, UR13, R197, 0x1, P2 ;  /* 0x0000000d0cc57c11 */ /* 0x000fe400090f0cc5 */
[C---:B------:R-:W-:Y:S02]  /*1010*/  IADD3.X R0, PT, PT, R3.reuse, UR26, RZ, P1, !PT ;  /* 0x0000001a03007c10 */ /* 0x040fe40008ffe4ff */
[-C--:B-1----:R-:W-:Y:S02]  /*1020*/  LEA R16, P2, R2, R191.reuse, 0x1 ;  /* 0x000000bf02107211 */ /* 0x082fe400078408ff */
[----:B------:R-:W-:Y:S02]  /*1030*/  IADD3.X R5, PT, PT, R3, UR28, RZ, P0, !PT ;  /* 0x0000001c03057c10 */ /* 0x000fe400087fe4ff */
[----:B------:R-:W-:-:S02]  /*1040*/  LEA R12, P0, R8, R191, 0x1 ;  /* 0x000000bf080c7211 */ /* 0x000fc400078008ff */
[-C--:B------:R-:W-:Y:S01]  /*1050*/  LEA.HI.X R17, R2, R197.reuse, R3, 0x1, P2 ;  /* 0x000000c502117211 */ /* 0x080fe200010f0c03 */
[----:B------:R-:W-:Y:S01]  /*1060*/  VIADD R3, R189, UR5 ;  /* 0x00000005bd037c36 */ /* 0x000fe20008000000 */
[----:B------:R-:W-:Y:S01]  /*1070*/  LEA.HI.X R13, R8, R197, R5, 0x1, P0 ;  /* 0x000000c5080d7211 */ /* 0x000fe200000f0c05 */
[----:B------:R-:W-:Y:S01]  /*1080*/  IMAD.MOV.U32 R2, RZ, RZ, 0x40 ;  /* 0x00000040ff027424 */ /* 0x000fe200078e00ff */
[-C--:B--2---:R-:W-:Y:S02]  /*1090*/  LEA R18, P3, R10, R191.reuse, 0x1 ;  /* 0x000000bf0a127211 */ /* 0x084fe400078608ff */
[----:B---3--:R-:W-:Y:S01]  /*10a0*/  LEA R14, P1, R6, R191, 0x1 ;  /* 0x000000bf060e7211 */ /* 0x008fe200078208ff */
[----:B------:R-:W-:-:S04]  /*10b0*/  DEPBAR.LE SB0, 0x0 ;  /* 0x000080000000791a */ /* 0x000fc80000000000 */
[-C--:B------:R-:W-:Y:S01]  /*10c0*/  LEA.HI.X R19, R10, R197.reuse, R4, 0x1, P3 ;  /* 0x000000c50a137211 */ /* 0x080fe200018f0c04 */
[----:B------:R-:W-:Y:S01]  /*10d0*/  BAR.SYNC.DEFER_BLOCKING 0x0 ;  /* 0x0000000000007b1d */ /* 0x000fe20000010000 */
[----:B------:R-:W-:Y:S01]  /*10e0*/  LEA.HI.X R15, R6, R197, R0, 0x1, P1 ;  /* 0x000000c5060f7211 */ /* 0x000fe200008f0c00 */
[----:B------:R-:W-:Y:S01]  /*10f0*/  IMAD.MOV.U32 R0, RZ, RZ, 0x20 ;  /* 0x00000020ff007424 */ /* 0x000fe200078e00ff */
[----:B------:R-:W-:Y:S02]  /*1100*/  R2P PR, R122, 0x6 ;  /* 0x000000067a007804 */ /* 0x000fe40000000000 */
[----:B------:R-:W-:-:S03]  /*1110*/  ISETP.GE.AND P3, PT, R117, 0x41, PT ;  /* 0x000000417500780c */ /* 0x000fc60003f66270 */
[----:B------:R-:W-:Y:S02]  /*1120*/  SEL R0, R0, 0xffffffe0, !P1 ;  /* 0xffffffe000007807 */ /* 0x000fe40004800000 */
[----:B------:R-:W-:-:S03]  /*1130*/  SEL R2, R2, 0xffffffc0, !P2 ;  /* 0xffffffc002027807 */ /* 0x000fc60005000000 */
[C-C-:B------:R-:W-:Y:S02]  /*1140*/  IMAD.IADD R184, R0.reuse, 0x1, R3.reuse ;  /* 0x0000000100b87824 */ /* 0x140fe400078e0203 */
[--C-:B------:R-:W-:Y:S02]  /*1150*/  IMAD.IADD R188, R0, 0x1, R190.reuse ;  /* 0x0000000100bc7824 */ /* 0x100fe400078e02be */
[C---:B------:R-:W-:Y:S02]  /*1160*/  IMAD.IADD R187, R2.reuse, 0x1, R190 ;  /* 0x0000000102bb7824 */ /* 0x040fe400078e02be */
[----:B------:R-:W-:Y:S02]  /*1170*/  IMAD.IADD R183, R2, 0x1, R3 ;  /* 0x0000000102b77824 */ /* 0x000fe400078e0203 */
[C---:B------:R-:W-:Y:S02]  /*1180*/  IMAD.IADD R186, R0.reuse, 0x1, R187 ;  /* 0x0000000100ba7824 */ /* 0x040fe400078e02bb */
[----:B------:R-:W-:Y:S01]  /*1190*/  IMAD.IADD R182, R0, 0x1, R183 ;  /* 0x0000000100b67824 */ /* 0x000fe200078e02b7 */
[----:B------:R-:W-:Y:S01]  /*11a0*/  @!PT LDS RZ, [RZ] ;  /* 0x00000000fffff984 */ /* 0x000fe20000000800 */
[----:B------:R-:W-:Y:S01]  /*11b0*/  @!PT LDS RZ, [RZ] ;  /* 0x00000000fffff984 */ /* 0x000fe20000000800 */
[----:B------:R-:W-:Y:S01]  /*11c0*/  @!PT LDS RZ, [RZ] ;  /* 0x00000000fffff984 */ /* 0x000fe20000000800 */
[----:B------:R-:W-:Y:S01]  /*11d0*/  LDGSTS.E.BYPASS.LTC128B.128 [R195+0x6000], desc[UR24][R18.64] ;  /* 0x0600000012c37fae */ /* 0x000fe2000b981a18 */
[----:B------:R-:W-:-:S03]  /*11e0*/  IMAD.SHL.U32 R3, R124, 0x20, RZ ;  /* 0x000000207c037824 */ /* 0x000fc600078e00ff */
[----:B------:R1:W-:Y:S02]  /*11f0*/  LDGSTS.E.BYPASS.LTC128B.128 [R195+0x6800], desc[UR24][R16.64] ;  /* 0x0680000010c37fae */ /* 0x0003e4000b981a18 */
[----:B------:R-:W-:Y:S02]  /*1200*/  IADD3 R228, P1, P0, R3, R120, R228 ;  /* 0x0000007803e47210 */ /* 0x000fe4000783e0e4 */
[----:B------:R-:W-:Y:S03]  /*1210*/  LDGSTS.E.BYPASS.LTC128B.128 [R195+0x7000], desc[UR24][R14.64] ;  /* 0x070000000ec37fae */ /* 0x000fe6000b981a18 */
[----:B------:R-:W-:Y:S01]  /*1220*/  IMAD.WIDE.U32 R228, R228, -0x2daee0ad, RZ ;  /* 0xd2511f53e4e47825 */ /* 0x000fe200078e00ff */
[----:B------:R2:W-:Y:S04]  /*1230*/  LDGSTS.E.BYPASS.LTC128B.128 [R195+0x7800], desc[UR24][R12.64] ;  /* 0x078000000cc37fae */ /* 0x0005e8000b981a18 */
[----:B------:R-:W-:Y:S04]  /*1240*/  LDSM.16.M88.4 R24, [R190] ;  /* 0x00000000be18783b */ /* 0x000fe80000000200 */
[----:B------:R-:W3:Y:S04]  /*1250*/  LDSM.16.M88.4 R40, [R189+UR5+0x4000] ;  /* 0x00400005bd28783b */ /* 0x000ee80008000200 */
[----:B------:R-:W4:Y:S04]  /*1260*/  LDSM.16.M88.4 R8, [R190+0x2000] ;  /* 0x00200000be08783b */ /* 0x000f280000000200 */
[----:B------:R-:W1:Y:S04]  /*1270*/  LDSM.16.M88.4 R48, [R189+UR5+0x4800] ;  /* 0x00480005bd30783b */ /* 0x000e680008000200 */
[----:B------:R-:W2:Y:S04]  /*1280*/  LDSM.16.M88.4 R4, [R189+UR5+0x5000] ;  /* 0x00500005bd04783b */ /* 0x000ea80008000200 */
[----:B------:R-:W2:Y:S04]  /*1290*/  LDSM.16.M88.4 R92, [R189+UR5+0x5800] ;  /* 0x00580005bd5c783b */ /* 0x000ea80008000200 */
[----:B------:R-:W-:Y:S04]  /*12a0*/  LDSM.16.M88.4 R84, [R184+0x4000] ;  /* 0x00400000b854783b */ /* 0x000fe80000000200 */
[----:B------:R-:W2:Y:S04]  /*12b0*/  LDSM.16.M88.4 R88, [R188+0x2000] ;  /* 0x00200000bc58783b */ /* 0x000ea80000000200 */
[----:B------:R-:W2:Y:S04]  /*12c0*/  LDSM.16.M88.4 R80, [R184+0x4800] ;  /* 0x00480000b850783b */ /* 0x000ea80000000200 */
[----:B------:R-:W2:Y:S04]  /*12d0*/  LDSM.16.M88.4 R76, [R184+0x5000] ;  /* 0x00500000b84c783b */ /* 0x000ea80000000200 */
[----:B------:R-:W2:Y:S04]  /*12e0*/  LDSM.16.M88.4 R72, [R184+0x5800] ;  /* 0x00580000b848783b */ /* 0x000ea80000000200 */
[----:B------:R-:W2:Y:S01]  /*12f0*/  LDSM.16.M88.4 R68, [R188] ;  /* 0x00000000bc44783b */ /* 0x000ea20000000200 */
[-C--:B---3--:R-:W-:Y:S03]  /*1300*/  HMMA.16816.F32 R52, R24, R40.reuse, RZ ;  /* 0x000000281834723c */ /* 0x088fe600000018ff */
[----:B------:R-:W-:Y:S04]  /*1310*/  LDSM.16.M88.4 R112, [R187+0x2000] ;  /* 0x00200000bb70783b */ /* 0x000fe80000000200 */
[----:B------:R-:W3:Y:S01]  /*1320*/  LDSM.16.M88.4 R108, [R183+0x4000] ;  /* 0x00400000b76c783b */ /* 0x000ee20000000200 */
[C---:B----4-:R-:W-:Y:S03]  /*1330*/  HMMA.16816.F32 R64, R8.reuse, R40, RZ ;  /* 0x000000280840723c */ /* 0x050fe600000018ff */
[----:B------:R-:W4:Y:S04]  /*1340*/  LDSM.16.M88.4 R104, [R183+0x4800] ;  /* 0x00480000b768783b */ /* 0x000f280000000200 */
[----:B------:R-:W-:Y:S01]  /*1350*/  LDSM.16.M88.4 R100, [R183+0x5000] ;  /* 0x00500000b764783b */ /* 0x000fe20000000200 */
[C---:B------:R-:W-:Y:S03]  /*1360*/  HMMA.16816.F32 R56, R8.reuse, R42, RZ ;  /* 0x0000002a0838723c */ /* 0x040fe600000018ff */
[----:B------:R-:W-:Y:S04]  /*1370*/  LDSM.16.M88.4 R96, [R183+0x5800] ;  /* 0x00580000b760783b */ /* 0x000fe80000000200 */
[----:B------:R-:W0:Y:S01]  /*1380*/  LDGDEPBAR ;  /* 0x00000000000079af */ /* 0x000e220000000000 */
[C---:B-1----:R-:W-:Y:S08]  /*1390*/  HMMA.16816.F32 R36, R8.reuse, R48, RZ ;  /* 0x000000300824723c */ /* 0x042ff000000018ff */
[C---:B--2---:R-:W-:Y:S08]  /*13a0*/  HMMA.16816.F32 R16, R8.reuse, R4, RZ ;  /* 0x000000040810723c */ /* 0x044ff000000018ff */
[C---:B------:R-:W-:Y:S08]  /*13b0*/  HMMA.16816.F32 R12, R8.reuse, R92, RZ ;  /* 0x0000005c080c723c */ /* 0x040ff000000018ff */
[C---:B------:R-:W-:Y:S08]  /*13c0*/  HMMA.16816.F32 R32, R8.reuse, R50, RZ ;  /* 0x000000320820723c */ /* 0x040ff000000018ff */
[----:B------:R-:W-:Y:S08]  /*13d0*/  HMMA.16816.F32 R20, R8, R6, RZ ;  /* 0x000000060814723c */ /* 0x000ff000000018ff */
[----:B------:R-:W-:Y:S08]  /*13e0*/  HMMA.16816.F32 R40, R24, R42, RZ ;  /* 0x0000002a1828723c */ /* 0x000ff000000018ff */
[----:B------:R-:W-:Y:S08]  /*13f0*/  HMMA.16816.F32 R8, R8, R94, RZ ;  /* 0x0000005e0808723c */ /* 0x000ff000000018ff */
[C---:B------:R-:W-:Y:S08]  /*1400*/  HMMA.16816.F32 R60, R24.reuse, R48, RZ ;  /* 0x00000030183c723c */ /* 0x040ff000000018ff */
[C---:B------:R-:W-:Y:S08]  /*1410*/  HMMA.16816.F32 R48, R24.reuse, R50, RZ ;  /* 0x000000321830723c */ /* 0x040ff000000018ff */
[C---:B------:R-:W-:Y:S08]  /*1420*/  HMMA.16816.F32 R44, R24.reuse, R4, RZ ;  /* 0x00000004182c723c */ /* 0x040ff000000018ff */
[C---:B------:R-:W-:Y:S08]  /*1430*/  HMMA.16816.F32 R4, R24.reuse, R6, RZ ;  /* 0x000000061804723c */ /* 0x040ff000000018ff */
[C---:B------:R-:W-:Y:S08]  /*1440*/  HMMA.16816.F32 R28, R24.reuse, R92, RZ ;  /* 0x0000005c181c723c */ /* 0x040ff000000018ff */
[----:B------:R-:W-:Y:S01]  /*1450*/  HMMA.16816.F32 R24, R24, R94, RZ ;  /* 0x0000005e1818723c */ /* 0x000fe200000018ff */
[----:B------:R-:W1:Y:S07]  /*1460*/  LDSM.16.M88.4 R92, [R187] ;  /* 0x00000000bb5c783b */ /* 0x000e6e0000000200 */
        /* <DEDUP_REMOVED lines=11> */
[----:B------:R-:W2:Y:S07]  /*1520*/  LDSM.16.M88.4 R84, [R182+0x4000] ;  /* 0x00400000b654783b */ /* 0x000eae0000000200 */
[C---:B------:R-:W-:Y:S08]  /*1530*/  HMMA.16816.F32 R60, R68.reuse, R80, R60 ;  /* 0x00000050443c723c */ /* 0x040ff0000000183c */
[C---:B------:R-:W-:Y:S01]  /*1540*/  HMMA.16816.F32 R48, R68.reuse, R82, R48 ;  /* 0x000000524430723c */ /* 0x040fe20000001830 */
[----:B------:R-:W2:Y:S07]  /*1550*/  LDSM.16.M88.4 R80, [R182+0x4800] ;  /* 0x00480000b650783b */ /* 0x000eae0000000200 */
[C---:B------:R-:W-:Y:S08]  /*1560*/  HMMA.16816.F32 R44, R68.reuse, R76, R44 ;  /* 0x0000004c442c723c */ /* 0x040ff0000000182c */
[C---:B------:R-:W-:Y:S08]  /*1570*/  HMMA.16816.F32 R28, R68.reuse, R72, R28 ;  /* 0x00000048441c723c */ /* 0x040ff0000000181c */
[C---:B------:R-:W-:Y:S01]  /*1580*/  HMMA.16816.F32 R4, R68.reuse, R78, R4 ;  /* 0x0000004e4404723c */ /* 0x040fe20000001804 */
[----:B------:R-:W-:Y:S07]  /*1590*/  LDSM.16.M88.4 R76, [R182+0x5000] ;  /* 0x00500000b64c783b */ /* 0x000fee0000000200 */
[----:B------:R-:W-:Y:S01]  /*15a0*/  HMMA.16816.F32 R24, R68, R74, R24 ;  /* 0x0000004a4418723c */ /* 0x000fe20000001818 */
[----:B------:R-:W2:Y:S04]  /*15b0*/  LDSM.16.M88.4 R68, [R186] ;  /* 0x00000000ba44783b */ /* 0x000ea80000000200 */
[----:B------:R-:W2:Y:S01]  /*15c0*/  LDSM.16.M88.4 R72, [R182+0x5800] ;  /* 0x00580000b648783b */ /* 0x000ea20000000200 */
[----:B------:R-:W-:-:S04]  /*15d0*/  DEPBAR.LE SB0, 0x0 ;  /* 0x000080000000791a */ /* 0x000fc80000000000 */
[C---:B---3--:R-:W-:Y:S08]  /*15e0*/  HMMA.16816.F32 R64, R112.reuse, R108, R64 ;  /* 0x0000006c7040723c */ /* 0x048ff00000001840 */
[C---:B------:R-:W-:Y:S08]  /*15f0*/  HMMA.16816.F32 R56, R112.reuse, R110, R56 ;  /* 0x0000006e7038723c */ /* 0x040ff00000001838 */
[-C--:B----4-:R-:W-:Y:S08]  /*1600*/  HMMA.16816.F32 R36, R112, R104.reuse, R36 ;  /* 0x000000687024723c */ /* 0x090ff00000001824 */
[----:B-1----:R-:W-:Y:S08]  /*1610*/  HMMA.16816.F32 R60, R92, R104, R60 ;  /* 0x000000685c3c723c */ /* 0x002ff0000000183c */
[C---:B------:R-:W-:Y:S08]  /*1620*/  HMMA.16816.F32 R32, R112.reuse, R106, R32 ;  /* 0x0000006a7020723c */ /* 0x040ff00000001820 */
[-C--:B------:R-:W-:Y:S08]  /*1630*/  HMMA.16816.F32 R16, R112, R100.reuse, R16 ;  /* 0x000000647010723c */ /* 0x080ff00000001810 */
[----:B------:R-:W-:Y:S08]  /*1640*/  HMMA.16816.F32 R44, R92, R100, R44 ;  /* 0x000000645c2c723c */ /* 0x000ff0000000182c */
[-C--:B------:R-:W-:Y:S08]  /*1650*/  HMMA.16816.F32 R20, R112, R102.reuse, R20 ;  /* 0x000000667014723c */ /* 0x080ff00000001814 */
[----:B------:R-:W-:Y:S08]  /*1660*/  HMMA.16816.F32 R4, R92, R102, R4 ;  /* 0x000000665c04723c */ /* 0x000ff00000001804 */
[----:B------:R-:W-:Y:S08]  /*1670*/  HMMA.16816.F32 R12, R112, R96, R12 ;  /* 0x00000060700c723c */ /* 0x000ff0000000180c */
[C---:B--2---:R-:W-:Y:S08]  /*1680*/  HMMA.16816.F32 R64, R88.reuse, R84, R64 ;  /* 0x000000545840723c */ /* 0x044ff00000001840 */
[----:B------:R-:W-:Y:S08]  /*1690*/  HMMA.16816.F32 R56, R88, R86, R56 ;  /* 0x000000565838723c */ /* 0x000ff00000001838 */
[----:B------:R-:W-:Y:S08]  /*16a0*/  HMMA.16816.F32 R52, R92, R108, R52 ;  /* 0x0000006c5c34723c */ /* 0x000ff00000001834 */
[----:B------:R-:W-:Y:S08]  /*16b0*/  HMMA.16816.F32 R8, R112, R98, R8 ;  /* 0x000000627008723c */ /* 0x000ff00000001808 */
[----:B------:R-:W-:Y:S08]  /*16c0*/  HMMA.16816.F32 R36, R88, R80, R36 ;  /* 0x000000505824723c */ /* 0x000ff00000001824 */
[----:B------:R-:W-:Y:S08]  /*16d0*/  HMMA.16816.F32 R28, R92, R96, R28 ;  /* 0x000000605c1c723c */ /* 0x000ff0000000181c */
[----:B------:R-:W-:Y:S01]  /*16e0*/  HMMA.16816.F32 R60, R68, R80, R60 ;  /* 0x00000050443c723c */ /* 0x000fe2000000183c */
[----:B------:R-:W-:-:S05]  /*16f0*/  SHF.R.U32.HI R80, RZ, 0x5, R122 ;  /* 0x00000005ff507819 */ /* 0x000fca000001167a */
[----:B------:R-:W-:Y:S02]  /*1700*/  IMAD R80, R123, 0x8, R80 ;  /* 0x000000087b507824 */ /* 0x000fe400078e0250 */
[----:B------:R-:W-:Y:S02]  /*1710*/  HMMA.16816.F32 R32, R88, R82, R32 ;  /* 0x000000525820723c */ /* 0x000fe40000001820 */
[----:B------:R-:W-:-:S04]  /*1720*/  IMAD.WIDE.U32 R144, R80, -0x326172a9, RZ ;  /* 0xcd9e8d5750907825 */ /* 0x000fc800078e00ff */
[----:B------:R-:W-:Y:S02]  /*1730*/  VIADD R142, R80, 0x4 ;  /* 0x00000004508e7836 */ /* 0x000fe40000000000 */
[----:B------:R-:W-:Y:S02]  /*1740*/  HMMA.16816.F32 R48, R92, R106, R48 ;  /* 0x0000006a5c30723c */ /* 0x000fe40000001830 */
[----:B------:R-:W-:-:S06]  /*1750*/  IMAD.WIDE.U32 R142, R142, -0x326172a9, RZ ;  /* 0xcd9e8d578e8e7825 */ /* 0x000fcc00078e00ff */
[-C--:B------:R-:W-:Y:S08]  /*1760*/  HMMA.16816.F32 R16, R88, R76.reuse, R16 ;  /* 0x0000004c5810723c */ /* 0x080ff00000001810 */
[----:B------:R-:W-:Y:S01]  /*1770*/  HMMA.16816.F32 R44, R68, R76, R44 ;  /* 0x0000004c442c723c */ /* 0x000fe2000000182c */
[----:B------:R-:W-:Y:S02]  /*1780*/  SHF.R.S32.HI R76, RZ, 0x1f, R3 ;  /* 0x0000001fff4c7819 */ /* 0x000fe40000011403 */
[----:B------:R-:W-:-:S02]  /*1790*/  FMNMX3.FTZ R77, R66, R67, R58, !PT ;  /* 0x00000043424d7276 */ /* 0x000fc4000781003a */
[----:B------:R-:W-:Y:S02]  /*17a0*/  IADD3.X R121, PT, PT, R76, R121, RZ, P1, P0 ;  /* 0x000000794c797210 */ /* 0x000fe40000fe04ff */
[----:B------:R-:W-:Y:S01]  /*17b0*/  LOP3.LUT R3, R118, 0x200, R119, 0xf8, !PT ;  /* 0x0000020076037812 */ /* 0x000fe200078ef877 */
[----:B------:R-:W-:Y:S01]  /*17c0*/  HMMA.16816.F32 R40, R92, R110, R40 ;  /* 0x0000006e5c28723c */ /* 0x000fe20000001828 */
[CC--:B------:R-:W-:Y:S02]  /*17d0*/  LOP3.LUT R222, R202.reuse, R121.reuse, R145, 0x96, !PT ;  /* 0x00000079cade7212 */ /* 0x0c0fe400078e9691 */
[----:B------:R-:W-:-:S03]  /*17e0*/  LOP3.LUT R218, R202, R121, R143, 0x96, !PT ;  /* 0x00000079cada7212 */ /* 0x000fc600078e968f */
[----:B------:R-:W-:Y:S02]  /*17f0*/  IMAD.WIDE.U32 R222, R222, -0x2daee0ad, RZ ;  /* 0xd2511f53dede7825 */ /* 0x000fe400078e00ff */
[----:B------:R-:W-:Y:S02]  /*1800*/  HMMA.16816.F32 R24, R92, R98, R24 ;  /* 0x000000625c18723c */ /* 0x000fe40000001818 */
[----:B------:R-:W-:-:S06]  /*1810*/  IMAD.WIDE.U32 R218, R218, -0x2daee0ad, RZ ;  /* 0xd2511f53dada7825 */ /* 0x000fcc00078e00ff */
[-C--:B------:R-:W-:Y:S08]  /*1820*/  HMMA.16816.F32 R20, R88, R78.reuse, R20 ;  /* 0x0000004e5814723c */ /* 0x080ff00000001814 */
[----:B------:R-:W-:Y:S01]  /*1830*/  HMMA.16816.F32 R4, R68, R78, R4 ;  /* 0x0000004e4404723c */ /* 0x000fe20000001804 */
[----:B------:R-:W-:-:S04]  /*1840*/  FMNMX3.FTZ R78, R64, R65, R56, !PT ;  /* 0x00000041404e7276 */ /* 0x000fc80007810038 */
[----:B------:R-:W-:-:S03]  /*1850*/  FMNMX3.FTZ R78, R78, R57, R36, !PT ;  /* 0x000000394e4e7276 */ /* 0x000fc60007810024 */
[----:B------:R-:W-:Y:S01]  /*1860*/  HMMA.16816.F32 R12, R88, R72, R12 ;  /* 0x00000048580c723c */ /* 0x000fe2000000180c */
[----:B------:R-:W-:-:S04]  /*1870*/  FMNMX3.FTZ R78, R78, R37, R32, !PT ;  /* 0x000000254e4e7276 */ /* 0x000fc80007810020 */
[----:B------:R-:W-:-:S03]  /*1880*/  FMNMX3.FTZ R78, R78, R33, R16, !PT ;  /* 0x000000214e4e7276 */ /* 0x000fc60007810010 */
[----:B------:R-:W-:Y:S01]  /*1890*/  HMMA.16816.F32 R52, R68, R84, R52 ;  /* 0x000000544434723c */ /* 0x000fe20000001834 */
[----:B------:R-:W-:-:S07]  /*18a0*/  IMAD.SHL.U32 R85, R116, 0x2, RZ ;  /* 0x0000000274557824 */ /* 0x000fce00078e00ff */
[----:B------:R-:W-:Y:S08]  /*18b0*/  HMMA.16816.F32 R8, R88, R74, R8 ;  /* 0x0000004a5808723c */ /* 0x000ff00000001808 */
[----:B------:R-:W-:Y:S01]  /*18c0*/  HMMA.16816.F32 R28, R68, R72, R28 ;  /* 0x00000048441c723c */ /* 0x000fe2000000181c */
[C---:B------:R-:W-:Y:S01]  /*18d0*/  VIADD R73, R203.reuse, 0xbb67ae85 ;  /* 0xbb67ae85cb497836 */ /* 0x040fe20000000000 */
[----:B------:R-:W-:-:S04]  /*18e0*/  LOP3.LUT R72, R203, R85, R229, 0x96, !PT ;  /* 0x00000055cb487212 */ /* 0x000fc800078e96e5 */
[CC--:B------:R-:W-:Y:S02]  /*18f0*/  LOP3.LUT R220, R73.reuse, R228.reuse, R223, 0x96, !PT ;  /* 0x000000e449dc7212 */ /* 0x0c0fe400078e96df */
[----:B------:R-:W-:Y:S01]  /*1900*/  HMMA.16816.F32 R48, R68, R82, R48 ;  /* 0x000000524430723c */ /* 0x000fe20000001830 */
[----:B------:R-:W-:Y:S01]  /*1910*/  IMAD.WIDE.U32 R82, R72, -0x326172a9, RZ ;  /* 0xcd9e8d5748527825 */ /* 0x000fe200078e00ff */
[----:B------:R-:W-:-:S03]  /*1920*/  LOP3.LUT R216, R73, R228, R219, 0x96, !PT ;  /* 0x000000e449d87212 */ /* 0x000fc600078e96db */
[----:B------:R-:W-:Y:S01]  /*1930*/  IMAD.WIDE.U32 R220, R220, -0x326172a9, RZ ;  /* 0xcd9e8d57dcdc7825 */ /* 0x000fe200078e00ff */
[----:B------:R-:W-:Y:S02]  /*1940*/  LOP3.LUT R76, R209, R144, R83, 0x96, !PT ;  /* 0x00000090d14c7212 */ /* 0x000fe400078e9653 */
[C---:B------:R-:W-:Y:S01]  /*1950*/  HMMA.16816.F32 R40, R68.reuse, R86, R40 ;  /* 0x000000564428723c */ /* 0x040fe20000001828 */
[----:B------:R-:W-:Y:S01]  /*1960*/  IMAD.WIDE.U32 R216, R216, -0x326172a9, RZ ;  /* 0xcd9e8d57d8d87825 */ /* 0x000fe200078e00ff */
[----:B------:R-:W-:Y:S02]  /*1970*/  LOP3.LUT R73, R141, R82, R221, 0x96, !PT ;  /* 0x000000528d497212 */ /* 0x000fe400078e96dd */
[----:B------:R-:W-:Y:S01]  /*1980*/  LOP3.LUT R72, R209, R142, R83, 0x96, !PT ;  /* 0x0000008ed1487212 */ /* 0x000fe200078e9653 */
[----:B------:R-:W-:Y:S01]  /*1990*/  IMAD.WIDE.U32 R176, R76, -0x2daee0ad, RZ ;  /* 0xd2511f534cb07825 */ /* 0x000fe200078e00ff */
[----:B------:R-:W-:Y:S02]  /*19a0*/  LOP3.LUT R82, R141, R82, R217, 0x96, !PT ;  /* 0x000000528d527212 */ /* 0x000fe400078e96d9 */
[----:B------:R-:W-:Y:S01]  /*19b0*/  HMMA.16816.F32 R24, R68, R74, R24 ;  /* 0x0000004a4418723c */ /* 0x000fe20000001818 */
[----:B------:R-:W-:Y:S01]  /*19c0*/  FMNMX3.FTZ R69, R77, R59, R38, !PT ;  /* 0x0000003b4d457276 */ /* 0x000fe20007810026 */
[----:B------:R-:W-:Y:S01]  /*19d0*/  IMAD.WIDE.U32 R178, R73, -0x2daee0ad, RZ ;  /* 0xd2511f5349b27825 */ /* 0x000fe200078e00ff */
[----:B------:R-:W-:-:S02]  /*19e0*/  FMNMX3.FTZ R70, R78, R17, R20, !PT ;  /* 0x000000114e467276 */ /* 0x000fc40007810014 */
[----:B------:R-:W-:Y:S02]  /*19f0*/  FMNMX3.FTZ R69, R69, R39, R34, !PT ;  /* 0x0000002745457276 */ /* 0x000fe40007810022 */
[----:B------:R-:W-:Y:S02]  /*1a00*/  FMNMX3.FTZ R70, R70, R21, R12, !PT ;  /* 0x0000001546467276 */ /* 0x000fe4000781000c */
[----:B------:R-:W-:Y:S02]  /*1a10*/  FMNMX3.FTZ R69, R69, R35, R18, !PT ;  /* 0x0000002345457276 */ /* 0x000fe40007810012 */
[----:B------:R-:W-:Y:S02]  /*1a20*/  FMNMX3.FTZ R70, R70, R13, R8, !PT ;  /* 0x0000000d46467276 */ /* 0x000fe40007810008 */
[----:B------:R-:W-:Y:S02]  /*1a30*/  LOP3.LUT R68, R169, R222, R177, 0x96, !PT ;  /* 0x000000dea9447212 */ /* 0x000fe400078e96b1 */
[----:B------:R-:W-:-:S02]  /*1a40*/  FMNMX3.FTZ R75, R69, R19, R22, !PT ;  /* 0x00000013454b7276 */ /* 0x000fc40007810016 */
[----:B------:R-:W-:Y:S01]  /*1a50*/  FMNMX.FTZ R70, R9, R70, !PT ;  /* 0x0000004609467209 */ /* 0x000fe20007810000 */
[----:B------:R-:W-:Y:S06]  /*1a60*/  BAR.SYNC.DEFER_BLOCKING 0x0 ;  /* 0x0000000000007b1d */ /* 0x000fec0000010000 */
[----:B------:R-:W-:Y:S05]  /*1a70*/  @!P3 BRA `(.L_x_1520) ;  /* 0x000000000068b947 */ /* 0x000fea0003800000 */
[----:B------:R-:W-:-:S05]  /*1a80*/  LEA.HI.SX32 R69, R132, 0xfffffffe, 0x1a ;  /* 0xfffffffe84457811 */ /* 0x000fca00078fd2ff */
[C---:B------:R-:W-:Y:S02]  /*1a90*/  IMAD R71, R69.reuse, UR8, RZ ;  /* 0x0000000845477c24 */ /* 0x040fe4000f8e02ff */
[----:B------:R-:W-:-:S04]  /*1aa0*/  IMAD.WIDE.U32 R86, R69, UR9, RZ ;  /* 0x0000000945567c25 */ /* 0x000fc8000f8e00ff */
[----:B------:R-:W-:Y:S01]  /*1ab0*/  IMAD.IADD R71, R87, 0x1, R71 ;  /* 0x0000000157477824 */ /* 0x000fe200078e0247 */
[C---:B------:R-:W-:Y:S02]  /*1ac0*/  IADD3 R74, P0, PT, R86.reuse, UR15, RZ ;  /* 0x0000000f564a7c10 */ /* 0x040fe4000ff1e0ff */
[----:B------:R-:W-:Y:S02]  /*1ad0*/  LEA R80, P2, R86, R193, 0x1 ;  /* 0x000000c156507211 */ /* 0x000fe400078408ff */
[----:B------:R-:W-:Y:S02]  /*1ae0*/  IADD3.X R69, PT, PT, R71, UR14, RZ, P0, !PT ;  /* 0x0000000e47457c10 */ /* 0x000fe400087fe4ff */
[C---:B------:R-:W-:Y:S02]  /*1af0*/  IADD3 R76, P1, PT, R74.reuse, UR15, RZ ;  /* 0x0000000f4a4c7c10 */ /* 0x040fe4000ff3e0ff */
[----:B------:R-:W-:Y:S02]  /*1b00*/  IADD3 R78, P0, PT, R74, UR6, RZ ;  /* 0x000000064a4e7c10 */ /* 0x000fe4000ff1e0ff */
[----:B------:R-:W-:-:S02]  /*1b10*/  LEA.HI.X R81, R86, R192, R71, 0x1, P2 ;  /* 0x000000c056517211 */ /* 0x000fc400010f0c47 */
[-C--:B------:R-:W-:Y:S02]  /*1b20*/  LEA R90, P2, R74, R193.reuse, 0x1 ;  /* 0x000000c14a5a7211 */ /* 0x080fe400078408ff */
[C---:B------:R-:W-:Y:S01]  /*1b30*/  IADD3.X R71, PT, PT, R69.reuse, UR14, RZ, P1, !PT ;  /* 0x0000000e45477c10 */ /* 0x040fe20008ffe4ff */
[----:B------:R-:W-:Y:S01]  /*1b40*/  @!PT LDS RZ, [RZ] ;  /* 0x00000000fffff984 */ /* 0x000fe20000000800 */
[----:B------:R-:W-:Y:S01]  /*1b50*/  @!PT LDS RZ, [RZ] ;  /* 0x00000000fffff984 */ /* 0x000fe20000000800 */
[----:B------:R-:W-:Y:S01]  /*1b60*/  @!PT LDS RZ, [RZ] ;  /* 0x00000000fffff984 */ /* 0x000fe20000000800 */
[----:B------:R1:W-:Y:S01]  /*1b70*/  LDGSTS.E.BYPASS.LTC128B.128 [R195+0x4000], desc[UR24][R80.64] ;  /* 0x0400000050c37fae */ /* 0x0003e2000b981a18 */
[----:B------:R-:W-:Y:S02]  /*1b80*/  IADD3.X R73, PT, PT, R69, UR18, RZ, P0, !PT ;  /* 0x0000001245497c10 */ /* 0x000fe400087fe4ff */
[-C--:B------:R-:W-:Y:S02]  /*1b90*/  LEA R88, P1, R76, R193.reuse, 0x1 ;  /* 0x000000c14c587211 */ /* 0x080fe400078208ff */
[----:B------:R-:W-:Y:S02]  /*1ba0*/  LEA R86, P0, R78, R193, 0x1 ;  /* 0x000000c14e567211 */ /* 0x000fe400078008ff */
[----:B------:R-:W-:-:S02]  /*1bb0*/  LEA.HI.X R91, R74, R192, R69, 0x1, P2 ;  /* 0x000000c04a5b7211 */ /* 0x000fc400010f0c45 */
[-C--:B------:R-:W-:Y:S02]  /*1bc0*/  LEA.HI.X R89, R76, R192.reuse, R71, 0x1, P1 ;  /* 0x000000c04c597211 */ /* 0x080fe400008f0c47 */
[----:B------:R-:W-:Y:S01]  /*1bd0*/  LEA.HI.X R87, R78, R192, R73, 0x1, P0 ;  /* 0x000000c04e577211 */ /* 0x000fe200000f0c49 */
[----:B------:R1:W-:Y:S04]  /*1be0*/  LDGSTS.E.BYPASS.LTC128B.128 [R195+0x4800], desc[UR24][R90.64] ;  /* 0x048000005ac37fae */ /* 0x0003e8000b981a18 */
[----:B------:R1:W-:Y:S04]  /*1bf0*/  LDGSTS.E.BYPASS.LTC128B.128 [R195+0x5000], desc[UR24][R88.64] ;  /* 0x0500000058c37fae */ /* 0x0003e8000b981a18 */
[----:B------:R1:W-:Y:S04]  /*1c00*/  LDGSTS.E.BYPASS.LTC128B.128 [R195+0x5800], desc[UR24][R86.64] ;  /* 0x0580000056c37fae */ /* 0x0003e8000b981a18 */
[----:B------:R-:W0:Y:S02]  /*1c10*/  LDGDEPBAR ;  /* 0x00000000000079af */ /* 0x000e240000000000 */
.L_x_1520:
[----:B------:R-:W2:Y:S01]  /*1c20*/  SHFL.BFLY PT, R73, R70, 0x2, 0x1f ;  /* 0x0c401f0046497f89 */ /* 0x000ea200000e0000 */
[----:B-1----:R-:W-:Y:S01]  /*1c30*/  IMAD.WIDE.U32 R86, R72, -0x2daee0ad, RZ ;  /* 0xd2511f5348567825 */ /* 0x002fe200078e00ff */
[----:B------:R-:W-:Y:S01]  /*1c40*/  FMNMX3.FTZ R75, R75, R23, R14, !PT ;  /* 0x000000174b4b7276 */ /* 0x000fe2000781000e */
[----:B------:R-:W1:Y:S01]  /*1c50*/  LDCU UR4, c[0x0][0x45c] ;  /* 0x00008b80ff0477ac */ /* 0x000e620008000800 */
[----:B------:R-:W-:Y:S01]  /*1c60*/  FMNMX3.FTZ R72, R52, R53, R40, !PT ;  /* 0x0000003534487276 */ /* 0x000fe20007810028 */
[----:B------:R-:W-:Y:S01]  /*1c70*/  IMAD.WIDE.U32 R170, R68, -0x326172a9, RZ ;  /* 0xcd9e8d5744aa7825 */ /* 0x000fe200078e00ff */
[----:B------:R-:W-:Y:S01]  /*1c80*/  FMNMX3.FTZ R68, R75, R15, R10, !PT ;  /* 0x0000000f4b447276 */ /* 0x000fe2000781000a */
[----:B------:R-:W3:Y:S01]  /*1c90*/  LDC.U8 R207, c[0x0][0x4f8] ;  /* 0x00013e00ffcf7b82 */ /* 0x000ee20000000000 */
[----:B------:R-:W-:Y:S01]  /*1ca0*/  FMNMX3.FTZ R72, R72, R41, R60, !PT ;  /* 0x0000002948487276 */ /* 0x000fe2000781003c */
[----:B------:R-:W-:Y:S01]  /*1cb0*/  VIADD R206, R202, 0xdaa66d2b ;  /* 0xdaa66d2bcace7836 */ /* 0x000fe20000000000 */
[----:B------:R-:W-:Y:S01]  /*1cc0*/  FMNMX.FTZ R71, R11, R68, !PT ;  /* 0x000000440b477209 */ /* 0x000fe20007810000 */
[C---:B------:R-:W-:Y:S01]  /*1cd0*/  VIADD R172, R203.reuse, 0xed9eba14 ;  /* 0xed9eba14cbac7836 */ /* 0x040fe20000000000 */
[----:B------:R-:W-:Y:S01]  /*1ce0*/  FMNMX3.FTZ R72, R72, R61, R48, !PT ;  /* 0x0000003d48487276 */ /* 0x000fe20007810030 */
[----:B------:R-:W-:Y:S01]  /*1cf0*/  IMAD.WIDE.U32 R82, R82, -0x2daee0ad, RZ ;  /* 0xd2511f5352527825 */ /* 0x000fe200078e00ff */
[----:B------:R-:W-:Y:S01]  /*1d00*/  FMNMX3.FTZ R76, R54, R55, R42, !PT ;  /* 0x00000037364c7276 */ /* 0x000fe2000781002a */
[----:B------:R-:W4:Y:S01]  /*1d10*/  SHFL.BFLY PT, R80, R71, 0x2, 0x1f ;  /* 0x0c401f0047507f89 */ /* 0x000f2200000e0000 */
[----:B------:R-:W-:Y:S01]  /*1d20*/  FMNMX3.FTZ R72, R72, R49, R44, !PT ;  /* 0x0000003148487276 */ /* 0x000fe2000781002c */
[----:B------:R-:W-:Y:S01]  /*1d30*/  VIADD R205, R202, 0x78dde6e4 ;  /* 0x78dde6e4cacd7836 */ /* 0x000fe20000000000 */
[----:B------:R-:W-:Y:S01]  /*1d40*/  FMNMX3.FTZ R76, R76, R43, R62, !PT ;  /* 0x0000002b4c4c7276 */ /* 0x000fe2000781003e */
[C---:B------:R-:W-:Y:S01]  /*1d50*/  VIADD R173, R203.reuse, 0xa9066899 ;  /* 0xa9066899cbad7836 */ /* 0x040fe20000000000 */
[----:B------:R-:W-:Y:S01]  /*1d60*/  FMNMX3.FTZ R72, R72, R45, R4, !PT ;  /* 0x0000002d48487276 */ /* 0x000fe20007810004 */
[----:B------:R-:W-:Y:S01]  /*1d70*/  VIADD R204, R202, 0xb54cda56 ;  /* 0xb54cda56cacc7836 */ /* 0x000fe20000000000 */
[----:B------:R-:W-:Y:S01]  /*1d80*/  LOP3.LUT R74, R206, R220, R171, 0x96, !PT ;  /* 0x000000dcce4a7212 */ /* 0x000fe200078e96ab */
[----:B------:R-:W-:Y:S01]  /*1d90*/  VIADD R213, R202, 0x1715609d ;  /* 0x1715609dcad57836 */ /* 0x000fe20000000000 */
[----:B--2---:R-:W-:Y:S01]  /*1da0*/  FMNMX.FTZ R73, R70, R73, !PT ;  /* 0x0000004946497209 */ /* 0x004fe20007810000 */
[----:B------:R-:W-:Y:S01]  /*1db0*/  VIADD R212, R203, 0x646e171e ;  /* 0x646e171ecbd47836 */ /* 0x000fe20000000000 */
[----:B------:R-:W-:Y:S01]  /*1dc0*/  FMNMX3.FTZ R76, R76, R63, R50, !PT ;  /* 0x0000003f4c4c7276 */ /* 0x000fe20007810032 */
[----:B------:R-:W-:Y:S01]  /*1dd0*/  IMAD.WIDE.U32 R74, R74, -0x2daee0ad, RZ ;  /* 0xd2511f534a4a7825 */ /* 0x000fe200078e00ff */
[----:B------:R-:W-:Y:S01]  /*1de0*/  FMNMX3.FTZ R72, R72, R5, R28, !PT ;  /* 0x0000000548487276 */ /* 0x000fe2000781001c */
[----:B------:R-:W2:Y:S01]  /*1df0*/  SHFL.BFLY PT, R134, R73, 0x1, 0x1f ;  /* 0x0c201f0049867f89 */ /* 0x000ea200000e0000 */
[----:B------:R-:W-:-:S02]  /*1e00*/  FMNMX3.FTZ R76, R76, R51, R46, !PT ;  /* 0x000000334c4c7276 */ /* 0x000fc4000781002e */
[----:B------:R-:W-:Y:S02]  /*1e10*/  FMNMX3.FTZ R72, R72, R29, R24, !PT ;  /* 0x0000001d48487276 */ /* 0x000fe40007810018 */
[----:B------:R-:W-:Y:S02]  /*1e20*/  FMNMX3.FTZ R76, R76, R47, R6, !PT ;  /* 0x0000002f4c4c7276 */ /* 0x000fe40007810006 */
[----:B------:R-:W-:Y:S02]  /*1e30*/  LOP3.LUT R178, R172, R178, R75, 0x96, !PT ;  /* 0x000000b2acb27212 */ /* 0x000fe400078e964b */
[----:B------:R-:W-:Y:S02]  /*1e40*/  FMNMX.FTZ R75, R25, R72, !PT ;  /* 0x00000048194b7209 */ /* 0x000fe40007810000 */
[----:B------:R-:W-:Y:S02]  /*1e50*/  FMNMX3.FTZ R76, R76, R7, R30, !PT ;  /* 0x000000074c4c7276 */ /* 0x000fe4000781001e */
[----:B----4-:R-:W-:Y:S01]  /*1e60*/  FMNMX.FTZ R80, R71, R80, !PT ;  /* 0x0000005047507209 */ /* 0x010fe20007810000 */
[----:B------:R-:W4:Y:S01]  /*1e70*/  SHFL.BFLY PT, R136, R75, 0x2, 0x1f ;  /* 0x0c401f004b887f89 */ /* 0x000f2200000e0000 */
[----:B------:R-:W-:-:S02]  /*1e80*/  FMNMX3.FTZ R76, R76, R31, R26, !PT ;  /* 0x0000001f4c4c7276 */ /* 0x000fc4000781001a */
[----:B------:R-:W-:Y:S01]  /*1e90*/  LOP3.LUT R68, R169, R218, R87, 0x96, !PT ;  /* 0x000000daa9447212 */ /* 0x000fe200078e9657 */
[----:B------:R-:W5:Y:S01]  /*1ea0*/  SHFL.BFLY PT, R133, R80, 0x1, 0x1f ;  /* 0x0c201f0050857f89 */ /* 0x000f6200000e0000 */
[----:B------:R-:W-:Y:S02]  /*1eb0*/  FMNMX.FTZ R76, R27, R76, !PT ;  /* 0x0000004c1b4c7209 */ /* 0x000fe40007810000 */
[----:B------:R-:W-:Y:S01]  /*1ec0*/  LOP3.LUT R86, R168, R86, R83, 0x96, !PT ;  /* 0x00000056a8567212 */ /* 0x000fe200078e9653 */
[----:B------:R-:W-:Y:S01]  /*1ed0*/  IMAD.WIDE.U32 R88, R68, -0x326172a9, RZ ;  /* 0xcd9e8d5744587825 */ /* 0x000fe200078e00ff */
[----:B------:R-:W-:Y:S01]  /*1ee0*/  LOP3.LUT R176, R168, R176, R179, 0x96, !PT ;  /* 0x000000b0a8b07212 */ /* 0x000fe200078e96b3 */
[----:B------:R-:W5:Y:S01]  /*1ef0*/  SHFL.BFLY PT, R135, R76, 0x2, 0x1f ;  /* 0x0c401f004c877f89 */ /* 0x000f6200000e0000 */
[----:B--2---:R-:W-:Y:S01]  /*1f00*/  FMNMX.FTZ R134, R73, R134, !PT ;  /* 0x0000008649867209 */ /* 0x004fe20007810000 */
[----:B------:R-:W-:Y:S01]  /*1f10*/  IMAD.WIDE.U32 R86, R86, -0x326172a9, RZ ;  /* 0xcd9e8d5756567825 */ /* 0x000fe200078e00ff */
[----:B------:R-:W-:-:S02]  /*1f20*/  LOP3.LUT R68, R206, R216, R89, 0x96, !PT ;  /* 0x000000d8ce447212 */ /* 0x000fc400078e9659 */
[C---:B------:R-:W-:Y:S01]  /*1f30*/  FSETP.NEU.FTZ.AND P0, PT, R134.reuse, -INF , PT ;  /* 0xff8000008600780b */ /* 0x040fe20003f1d000 */
[----:B-1----:R-:W-:Y:S01]  /*1f40*/  FMUL.FTZ R167, R134, UR4 ;  /* 0x0000000486a77c20 */ /* 0x002fe20008410000 */
[----:B------:R-:W-:Y:S01]  /*1f50*/  IMAD.WIDE.U32 R176, R176, -0x326172a9, RZ ;  /* 0xcd9e8d57b0b07825 */ /* 0x000fe200078e00ff */
[----:B------:R-:W-:-:S03]  /*1f60*/  LEA R185, R3, UR5, 0x1 ;  /* 0x0000000503b97c11 */ /* 0x000fc6000f8e08ff */
[----:B------:R-:W-:Y:S01]  /*1f70*/  FSEL R167, R167, RZ, P0 ;  /* 0x000000ffa7a77208 */ /* 0x000fe20000000000 */
[----:B------:R-:W-:Y:S01]  /*1f80*/  IMAD.WIDE.U32 R78, R68, -0x2daee0ad, RZ ;  /* 0xd2511f53444e7825 */ /* 0x000fe200078e00ff */
[----:B------:R-:W-:Y:S01]  /*1f90*/  LOP3.LUT R68, R205, R88, R87, 0x96, !PT ;  /* 0x00000058cd447212 */ /* 0x000fe200078e9657 */
[----:B------:R-:W-:Y:S01]  /*1fa0*/  LDSM.16.MT88.4 R116, [R185+0x6000] ;  /* 0x00600000b974783b */ /* 0x000fe20000004200 */
[----:B----4-:R-:W-:Y:S01]  /*1fb0*/  FMNMX.FTZ R136, R75, R136, !PT ;  /* 0x000000884b887209 */ /* 0x010fe20007810000 */
[--C-:B------:R-:W-:Y:S01]  /*1fc0*/  FFMA.FTZ R138, R57, UR4, -R167.reuse ;  /* 0x00000004398a7c23 */ /* 0x100fe200080108a7 */
[--C-:B------:R-:W-:Y:S01]  /*1fd0*/  FFMA.FTZ R140, R65, UR4, -R167.reuse ;  /* 0x00000004418c7c23 */ /* 0x100fe200080108a7 */
[----:B------:R-:W-:Y:S01]  /*1fe0*/  FFMA.FTZ R65, R56, UR4, -R167 ;  /* 0x0000000438417c23 */ /* 0x000fe200080108a7 */
[----:B---3--:R-:W-:Y:S01]  /*1ff0*/  IMAD.U32 R56, R207, 0x10000, RZ ;  /* 0x00010000cf387824 */ /* 0x008fe200078e00ff */
[----:B------:R-:W1:Y:S01]  /*2000*/  SHFL.BFLY PT, R57, R136, 0x1, 0x1f ;  /* 0x0c201f0088397f89 */ /* 0x000e6200000e0000 */
[----:B------:R-:W-:Y:S01]  /*2010*/  IMAD.WIDE.U32 R68, R68, -0x2daee0ad, RZ ;  /* 0xd2511f5344447825 */ /* 0x000fe200078e00ff */
[----:B-----5:R-:W-:-:S03]  /*2020*/  FMNMX.FTZ R133, R80, R133, !PT ;  /* 0x0000008550857209 */ /* 0x020fc60007810000 */
[----:B------:R-:W-:Y:S01]  /*2030*/  FFMA.FTZ R137, R64, UR4, -R167 ;  /* 0x0000000440897c23 */ /* 0x000fe200080108a7 */
[----:B------:R-:W-:Y:S01]  /*2040*/  FMNMX.FTZ R135, R76, R135, !PT ;  /* 0x000000874c877209 */ /* 0x000fe20007810000 */
[----:B------:R2:W-:Y:S01]  /*2050*/  MUFU.EX2 R3, R65 ;  /* 0x0000004100037308 */ /* 0x0005e20000000800 */
[----:B------:R-:W-:Y:S01]  /*2060*/  LOP3.LUT R170, R205, R170, R177, 0x96, !PT ;  /* 0x000000aacdaa7212 */ /* 0x000fe200078e96b1 */
[----:B------:R-:W-:Y:S01]  /*2070*/  FMUL.FTZ R166, R133, UR4 ;  /* 0x0000000485a67c20 */ /* 0x000fe20008410000 */
[----:B------:R-:W-:Y:S01]  /*2080*/  LOP3.LUT R207, R207, 0xff0000, R56, 0xf8, !PT ;  /* 0x00ff0000cfcf7812 */ /* 0x000fe200078ef838 */
[----:B------:R-:W3:Y:S01]  /*2090*/  MUFU.EX2 R138, R138 ;  /* 0x0000008a008a7308 */ /* 0x000ee20000000800 */
[----:B------:R-:W-:Y:S01]  /*20a0*/  LOP3.LUT R70, R172, R82, R79, 0x96, !PT ;  /* 0x00000052ac467212 */ /* 0x000fe200078e964f */
[----:B------:R-:W4:Y:S01]  /*20b0*/  SHFL.BFLY PT, R56, R135, 0x1, 0x1f ;  /* 0x0c201f0087387f89 */ /* 0x000f2200000e0000 */
[----:B------:R-:W-:Y:S01]  /*20c0*/  LOP3.LUT R69, R173, R78, R69, 0x96, !PT ;  /* 0x0000004ead457212 */ /* 0x000fe200078e9645 */
[----:B------:R-:W-:Y:S01]  /*20d0*/  IMAD.WIDE.U32 R170, R170, -0x2daee0ad, RZ ;  /* 0xd2511f53aaaa7825 */ /* 0x000fe200078e00ff */
[----:B------:R-:W-:Y:S01]  /*20e0*/  FSETP.NEU.FTZ.AND P0, PT, R133, -INF , PT ;  /* 0xff8000008500780b */ /* 0x000fe20003f1d000 */
[----:B------:R-:W-:Y:S02]  /*20f0*/  MUFU.EX2 R137, R137 ;  /* 0x0000008900897308 */ /* 0x000fe40000000800 */
[--C-:B------:R-:W-:Y:S01]  /*2100*/  FFMA.FTZ R159, R32, UR4, -R167.reuse ;  /* 0x00000004209f7c23 */ /* 0x100fe200080108a7 */
[----:B------:R-:W-:Y:S01]  /*2110*/  IMAD.WIDE.U32 R70, R70, -0x326172a9, RZ ;  /* 0xcd9e8d5746467825 */ /* 0x000fe200078e00ff */
[----:B------:R-:W-:Y:S01]  /*2120*/  FSEL R166, R166, RZ, P0 ;  /* 0x000000ffa6a67208 */ /* 0x000fe20000000000 */
[----:B------:R-:W-:Y:S02]  /*2130*/  MUFU.EX2 R140, R140 ;  /* 0x0000008c008c7308 */ /* 0x000fe40000000800 */
[----:B------:R-:W-:Y:S01]  /*2140*/  FFMA.FTZ R152, R33, UR4, -R167 ;  /* 0x0000000421987c23 */ /* 0x000fe200080108a7 */
[----:B------:R-:W-:Y:S01]  /*2150*/  IMAD.WIDE.U32 R82, R69, -0x326172a9, RZ ;  /* 0xcd9e8d5745527825 */ /* 0x000fe200078e00ff */
[----:B------:R-:W-:-:S03]  /*2160*/  LOP3.LUT R69, R173, R74, R171, 0x96, !PT ;  /* 0x0000004aad457212 */ /* 0x000fc600078e96ab */
[--C-:B------:R-:W-:Y:S01]  /*2170*/  FFMA.FTZ R146, R66, UR4, -R166.reuse ;  /* 0x0000000442927c23 */ /* 0x100fe200080108a6 */
[--C-:B------:R-:W-:Y:S01]  /*2180*/  FFMA.FTZ R149, R67, UR4, -R166.reuse ;  /* 0x0000000443957c23 */ /* 0x100fe200080108a6 */
[----:B------:R-:W-:Y:S01]  /*2190*/  FFMA.FTZ R147, R58, UR4, -R166 ;  /* 0x000000043a937c23 */ /* 0x000fe200080108a6 */
[----:B------:R-:W-:Y:S01]  /*21a0*/  LOP3.LUT R74, R204, R70, R83, 0x96, !PT ;  /* 0x00000046cc4a7212 */ /* 0x000fe200078e9653 */
[----:B------:R-:W-:Y:S02]  /*21b0*/  IMAD.MOV.U32 R70, RZ, RZ, R82 ;  /* 0x000000ffff467224 */ /* 0x000fe400078e0052 */
[----:B------:R-:W-:Y:S01]  /*21c0*/  FFMA.FTZ R64, R59, UR4, -R166 ;  /* 0x000000043b407c23 */ /* 0x000fe200080108a6 */
[--C-:B------:R-:W-:Y:S01]  /*21d0*/  IMAD.IADD R180, R2, 0x1, R185.reuse ;  /* 0x0000000102b47824 */ /* 0x100fe200078e02b9 */
[----:B-1----:R-:W-:Y:S01]  /*21e0*/  FMNMX.FTZ R136, R136, R57, !PT ;  /* 0x0000003988887209 */ /* 0x002fe20007810000 */
[----:B------:R-:W-:Y:S01]  /*21f0*/  MUFU.EX2 R146, R146 ;  /* 0x0000009200927308 */ /* 0x000fe20000000800 */
[----:B------:R-:W-:Y:S01]  /*2200*/  PRMT R72, R82, 0x7771, RZ ;  /* 0x0000777152487816 */ /* 0x000fe200000000ff */
[----:B------:R-:W-:Y:S01]  /*2210*/  IMAD.IADD R181, R0, 0x1, R185 ;  /* 0x0000000100b57824 */ /* 0x000fe200078e02b9 */
[C---:B------:R-:W-:Y:S01]  /*2220*/  PRMT R78, R82.reuse, 0x7773, RZ ;  /* 0x00007773524e7816 */ /* 0x040fe200000000ff */
[----:B------:R-:W-:Y:S01]  /*2230*/  MUFU.EX2 R147, R147 ;  /* 0x0000009300937308 */ /* 0x000fe20000000800 */
[----:B------:R-:W-:Y:S01]  /*2240*/  PRMT R73, R82, 0x7772, RZ ;  /* 0x0000777252497816 */ /* 0x000fe200000000ff */
[----:B------:R-:W-:Y:S01]  /*2250*/  FMUL.FTZ R164, R136, UR4 ;  /* 0x0000000488a47c20 */ /* 0x000fe20008410000 */
[----:B------:R-:W-:Y:S01]  /*2260*/  LOP3.LUT R79, R70, 0xff, RZ, 0xc0, !PT ;  /* 0x000000ff464f7812 */ /* 0x000fe200078ec0ff */
[----:B------:R1:W5:Y:S01]  /*2270*/  MUFU.EX2 R2, R64 ;  /* 0x0000004000027308 */ /* 0x0003620000000800 */
[----:B--2---:R-:W-:Y:S01]  /*2280*/  PRMT R65, R74, 0x7632, R65 ;  /* 0x000076324a417816 */ /* 0x004fe20000000041 */
[----:B------:R-:W-:Y:S01]  /*2290*/  IMAD.IADD R139, R0, 0x1, R180 ;  /* 0x00000001008b7824 */ /* 0x000fe200078e02b4 */
[C---:B------:R-:W-:Y:S01]  /*22a0*/  LOP3.LUT R70, R74.reuse, 0xffff, RZ, 0xc0, !PT ;  /* 0x0000ffff4a467812 */ /* 0x040fe200078ec0ff */
[----:B------:R-:W2:Y:S01]  /*22b0*/  MUFU.EX2 R149, R149 ;  /* 0x0000009500957308 */ /* 0x000ea20000000800 */
[----:B------:R-:W-:Y:S01]  /*22c0*/  LOP3.LUT R77, R74, 0xff, RZ, 0xc0, !PT ;  /* 0x000000ff4a4d7812 */ /* 0x000fe200078ec0ff */
[----:B------:R-:W-:Y:S01]  /*22d0*/  IMAD.WIDE.U32 R178, R178, -0x326172a9, RZ ;  /* 0xcd9e8d57b2b27825 */ /* 0x000fe200078e00ff */
[----:B------:R-:W-:Y:S01]  /*22e0*/  PRMT R73, R73, 0x5410, R78 ;  /* 0x0000541049497816 */ /* 0x000fe2000000004e */
[----:B------:R-:W-:Y:S01]  /*22f0*/  LDSM.16.MT88.4 R80, [R181+0x6000] ;  /* 0x00600000b550783b */ /* 0x000fe20000004200 */
[----:B------:R-:W-:Y:S01]  /*2300*/  PRMT R72, R79, 0x5410, R72 ;  /* 0x000054104f487816 */ /* 0x000fe20000000048 */
[----:B------:R-:W-:Y:S01]  /*2310*/  MUFU.EX2 R159, R159 ;  /* 0x0000009f009f7308 */ /* 0x000fe20000000800 */
[----:B------:R-:W-:Y:S01]  /*2320*/  SHF.R.U32.HI R74, RZ, 0x18, R74 ;  /* 0x00000018ff4a7819 */ /* 0x000fe2000001164a */
[----:B------:R-:W-:Y:S01]  /*2330*/  LDSM.16.MT88.4 R112, [R180+0x6000] ;  /* 0x00600000b470783b */ /* 0x000fe20000004200 */
[----:B------:R-:W-:Y:S01]  /*2340*/  LOP3.LUT R65, R65, 0xff, RZ, 0xc0, !PT ;  /* 0x000000ff41417812 */ /* 0x000fe200078ec0ff */
[----:B------:R-:W-:Y:S01]  /*2350*/  MUFU.EX2 R152, R152 ;  /* 0x0000009800987308 */ /* 0x000fe20000000800 */
[----:B------:R-:W-:Y:S01]  /*2360*/  FSETP.NEU.FTZ.AND P0, PT, R136, -INF , PT ;  /* 0xff8000008800780b */ /* 0x000fe20003f1d000 */
[----:B------:R-:W-:Y:S01]  /*2370*/  FFMA.FTZ R165, R38, UR4, -R166 ;  /* 0x0000000426a57c23 */ /* 0x000fe200080108a6 */
[----:B------:R-:W-:Y:S01]  /*2380*/  SHF.R.U32.HI R70, RZ, 0x8, R70 ;  /* 0x00000008ff467819 */ /* 0x000fe20000011646 */
[--C-:B------:R-:W-:Y:S01]  /*2390*/  FFMA.FTZ R160, R39, UR4, -R166.reuse ;  /* 0x0000000427a07c23 */ /* 0x100fe200080108a6 */
[----:B------:R-:W-:Y:S01]  /*23a0*/  LOP3.LUT R58, R73, 0xff00ff, RZ, 0xc0, !PT ;  /* 0x00ff00ff493a7812 */ /* 0x000fe200078ec0ff */
[----:B------:R-:W-:Y:S01]  /*23b0*/  FFMA.FTZ R163, R34, UR4, -R166 ;  /* 0x0000000422a37c23 */ /* 0x000fe200080108a6 */
[----:B------:R-:W-:Y:S01]  /*23c0*/  PRMT R0, R65, 0x5410, R74 ;  /* 0x0000541041007816 */ /* 0x000fe2000000004a */
[----:B------:R-:W-:Y:S01]  /*23d0*/  FFMA.FTZ R158, R35, UR4, -R166 ;  /* 0x00000004239e7c23 */ /* 0x000fe200080108a6 */
[----:B----4-:R-:W-:Y:S01]  /*23e0*/  FMNMX.FTZ R135, R135, R56, !PT ;  /* 0x0000003887877209 */ /* 0x010fe20007810000 */
[----:B-1----:R-:W1:Y:S01]  /*23f0*/  LDSM.16.MT88.4 R64, [R139+0x6000] ;  /* 0x006000008b40783b */ /* 0x002e620000004200 */
[--C-:B------:R-:W-:Y:S01]  /*2400*/  HSET2.LE.AND R72, R72, R207.reuse, PT ;  /* 0x000000cf48487233 */ /* 0x100fe20003803000 */
[--C-:B------:R-:W-:Y:S01]  /*2410*/  FFMA.FTZ R156, R36, UR4, -R167.reuse ;  /* 0x00000004249c7c23 */ /* 0x100fe200080108a7 */
[----:B------:R-:W-:Y:S01]  /*2420*/  FSEL R164, R164, RZ, P0 ;  /* 0x000000ffa4a47208 */ /* 0x000fe20000000000 */
[----:B------:R-:W-:Y:S01]  /*2430*/  FMUL.FTZ R162, R135, UR4 ;  /* 0x0000000487a27c20 */ /* 0x000fe20008410000 */
[----:B------:R-:W-:Y:S01]  /*2440*/  PRMT R70, R77, 0x5410, R70 ;  /* 0x000054104d467816 */ /* 0x000fe20000000046 */
[----:B------:R-:W-:Y:S01]  /*2450*/  FFMA.FTZ R161, R37, UR4, -R167 ;  /* 0x0000000425a17c23 */ /* 0x000fe200080108a7 */
[----:B---3--:R-:W-:Y:S01]  /*2460*/  F2FP.F16.F32.PACK_AB R59, R138, R3 ;  /* 0x000000038a3b723e */ /* 0x008fe200000000ff */
[--C-:B------:R-:W-:Y:S01]  /*2470*/  FFMA.FTZ R155, R40, UR4, -R164.reuse ;  /* 0x00000004289b7c23 */ /* 0x100fe200080108a4 */
[--C-:B------:R-:W-:Y:S01]  /*2480*/  HSET2.LE.AND R103, R58, R207.reuse, PT ;  /* 0x000000cf3a677233 */ /* 0x100fe20003803000 */
[--C-:B------:R-:W-:Y:S01]  /*2490*/  FFMA.FTZ R148, R41, UR4, -R164.reuse ;  /* 0x0000000429947c23 */ /* 0x100fe200080108a4 */
[--C-:B------:R-:W-:Y:S01]  /*24a0*/  HSET2.LE.AND R101, R0, R207.reuse, PT ;  /* 0x000000cf00657233 */ /* 0x100fe20003803000 */
[--C-:B------:R-:W-:Y:S01]  /*24b0*/  FFMA.FTZ R151, R53, UR4, -R164.reuse ;  /* 0x0000000435977c23 */ /* 0x100fe200080108a4 */
[----:B------:R-:W-:Y:S01]  /*24c0*/  LOP3.LUT R102, R59, R72, RZ, 0xc0, !PT ;  /* 0x000000483b667212 */ /* 0x000fe200078ec0ff */
[----:B------:R-:W-:Y:S01]  /*24d0*/  IMAD.WIDE.U32 R72, R69, -0x326172a9, RZ ;  /* 0xcd9e8d5745487825 */ /* 0x000fe200078e00ff */
[----:B-----5:R-:W-:Y:S01]  /*24e0*/  F2FP.F16.F32.PACK_AB R58, R2, R147 ;  /* 0x00000093023a723e */ /* 0x020fe200000000ff */
[----:B------:R-:W-:Y:S01]  /*24f0*/  MUFU.EX2 R155, R155 ;  /* 0x0000009b009b7308 */ /* 0x000fe20000000800 */
[----:B--2---:R-:W-:Y:S01]  /*2500*/  F2FP.F16.F32.PACK_AB R0, R149, R146 ;  /* 0x000000929500723e */ /* 0x004fe200000000ff */
[----:B------:R-:W-:Y:S01]  /*2510*/  LDSM.16.MT88.4 R32, [R181+0x6800] ;  /* 0x00680000b520783b */ /* 0x000fe20000004200 */
[----:B------:R-:W-:Y:S01]  /*2520*/  FSETP.NEU.FTZ.AND P0, PT, R135, -INF , PT ;  /* 0xff8000008700780b */ /* 0x000fe20003f1d000 */
[----:B------:R-:W2:Y:S01]  /*2530*/  MUFU.EX2 R148, R148 ;  /* 0x0000009400947308 */ /* 0x000ea20000000800 */
[--C-:B------:R-:W-:Y:S01]  /*2540*/  HSET2.LE.AND R70, R70, R207.reuse, PT ;  /* 0x000000cf46467233 */ /* 0x100fe20003803000 */
[----:B------:R-:W-:Y:S01]  /*2550*/  FFMA.FTZ R60, R60, UR4, -R164 ;  /* 0x000000043c3c7c23 */ /* 0x000fe200080108a4 */
[----:B------:R-:W-:Y:S01]  /*2560*/  F2FP.F16.F32.PACK_AB R57, R140, R137 ;  /* 0x000000898c39723e */ /* 0x000fe200000000ff */
[----:B------:R-:W-:Y:S01]  /*2570*/  MUFU.EX2 R151, R151 ;  /* 0x0000009700977308 */ /* 0x000fe20000000800 */
[----:B------:R-:W-:Y:S01]  /*2580*/  LOP3.LUT R103, R58, R103, RZ, 0xc0, !PT ;  /* 0x000000673a677212 */ /* 0x000fe200078ec0ff */
[----:B------:R-:W-:Y:S01]  /*2590*/  IMAD.MOV.U32 R58, RZ, RZ, R72 ;  /* 0x000000ffff3a7224 */ /* 0x000fe200078e0048 */
[----:B------:R-:W-:Y:S01]  /*25a0*/  LOP3.LUT R101, R0, R101, RZ, 0xc0, !PT ;  /* 0x0000006500657212 */ /* 0x000fe200078ec0ff */
[--C-:B------:R-:W-:Y:S01]  /*25b0*/  FFMA.FTZ R0, R52, UR4, -R164.reuse ;  /* 0x0000000434007c23 */ /* 0x100fe200080108a4 */
[----:B------:R-:W-:Y:S01]  /*25c0*/  FSEL R162, R162, RZ, P0 ;  /* 0x000000ffa2a27208 */ /* 0x000fe20000000000 */
[----:B------:R-:W-:Y:S01]  /*25d0*/  MUFU.EX2 R165, R165 ;  /* 0x000000a500a57308 */ /* 0x000fe20000000800 */
[----:B------:R-:W-:Y:S01]  /*25e0*/  LOP3.LUT R100, R57, R70, RZ, 0xc0, !PT ;  /* 0x0000004639647212 */ /* 0x000fe200078ec0ff */
[----:B------:R-:W-:Y:S01]  /*25f0*/  FFMA.FTZ R61, R61, UR4, -R164 ;  /* 0x000000043d3d7c23 */ /* 0x000fe200080108a4 */
[----:B------:R-:W-:Y:S01]  /*2600*/  LOP3.LUT R57, R204, R178, R73, 0x96, !PT ;  /* 0x000000b2cc397212 */ /* 0x000fe200078e9649 */
[--C-:B------:R-:W-:Y:S01]  /*2610*/  FFMA.FTZ R157, R54, UR4, -R162.reuse ;  /* 0x00000004369d7c23 */ /* 0x100fe200080108a2 */
[--C-:B------:R-:W-:Y:S01]  /*2620*/  FFMA.FTZ R154, R55, UR4, -R162.reuse ;  /* 0x00000004379a7c23 */ /* 0x100fe200080108a2 */
[----:B------:R-:W-:Y:S01]  /*2630*/  PRMT R98, R72, 0x7771, RZ ;  /* 0x0000777148627816 */ /* 0x000fe200000000ff */
[--C-:B------:R-:W-:Y:S01]  /*2640*/  FFMA.FTZ R153, R42, UR4, -R162.reuse ;  /* 0x000000042a997c23 */ /* 0x100fe200080108a2 */
[----:B------:R-:W-:Y:S01]  /*2650*/  LOP3.LUT R53, R58, 0xff, RZ, 0xc0, !PT ;  /* 0x000000ff3a357812 */ /* 0x000fe200078ec0ff */
[----:B------:R-:W3:Y:S01]  /*2660*/  MUFU.EX2 R0, R0 ;  /* 0x0000000000007308 */ /* 0x000ee20000000800 */
[----:B------:R-:W-:Y:S01]  /*2670*/  FFMA.FTZ R150, R43, UR4, -R162 ;  /* 0x000000042b967c23 */ /* 0x000fe200080108a2 */
[----:B------:R-:W-:Y:S01]  /*2680*/  LOP3.LUT R42, R57, 0xffff, RZ, 0xc0, !PT ;  /* 0x0000ffff392a7812 */ /* 0x000fe200078ec0ff */
[C---:B-1----:R-:W-:Y:S01]  /*2690*/  HMMA.16816.F32 R104, R100.reuse, R64, RZ ;  /* 0x000000406468723c */ /* 0x042fe200000018ff */
[----:B------:R-:W-:Y:S01]  /*26a0*/  PRMT R98, R53, 0x5410, R98 ;  /* 0x0000541035627816 */ /* 0x000fe20000000062 */
[----:B------:R-:W-:Y:S01]  /*26b0*/  MUFU.EX2 R157, R157 ;  /* 0x0000009d009d7308 */ /* 0x000fe20000000800 */
[----:B------:R-:W-:Y:S01]  /*26c0*/  LOP3.LUT R55, R57, 0xff, RZ, 0xc0, !PT ;  /* 0x000000ff39377812 */ /* 0x000fe200078ec0ff */
[----:B------:R-:W-:Y:S01]  /*26d0*/  FFMA.FTZ R210, R49, UR4, -R164 ;  /* 0x0000000431d27c23 */ /* 0x000fe200080108a4 */
[----:B------:R-:W-:Y:S01]  /*26e0*/  PRMT R53, R57, 0x7632, R53 ;  /* 0x0000763239357816 */ /* 0x000fe20000000035 */
[----:B------:R-:W1:Y:S01]  /*26f0*/  MUFU.EX2 R154, R154 ;  /* 0x0000009a009a7308 */ /* 0x000e620000000800 */
[----:B------:R-:W-:Y:S01]  /*2700*/  SHF.R.U32.HI R42, RZ, 0x8, R42 ;  /* 0x00000008ff2a7819 */ /* 0x000fe2000001162a */
[C---:B------:R-:W-:Y:S01]  /*2710*/  HMMA.16816.F32 R124, R100.reuse, R116, RZ ;  /* 0x00000074647c723c */ /* 0x040fe200000018ff */
[C---:B------:R-:W-:Y:S01]  /*2720*/  PRMT R59, R72.reuse, 0x7773, RZ ;  /* 0x00007773483b7816 */ /* 0x040fe200000000ff */
[----:B------:R-:W-:Y:S01]  /*2730*/  MUFU.EX2 R153, R153 ;  /* 0x0000009900997308 */ /* 0x000fe20000000800 */
[----:B------:R-:W-:Y:S01]  /*2740*/  PRMT R56, R72, 0x7772, RZ ;  /* 0x0000777248387816 */ /* 0x000fe200000000ff */
[----:B------:R-:W-:Y:S01]  /*2750*/  FFMA.FTZ R177, R63, UR4, -R162 ;  /* 0x000000043fb17c23 */ /* 0x000fe200080108a2 */
[----:B------:R-:W-:Y:S01]  /*2760*/  SHF.R.U32.HI R40, RZ, 0x18, R57 ;  /* 0x00000018ff287819 */ /* 0x000fe20000011639 */
[----:B------:R-:W4:Y:S01]  /*2770*/  MUFU.EX2 R150, R150 ;  /* 0x0000009600967308 */ /* 0x000f220000000800 */
[----:B------:R-:W-:Y:S01]  /*2780*/  LOP3.LUT R53, R53, 0xff, RZ, 0xc0, !PT ;  /* 0x000000ff35357812 */ /* 0x000fe200078ec0ff */
[C---:B------:R-:W-:Y:S01]  /*2790*/  HMMA.16816.F32 R72, R100.reuse, R80, RZ ;  /* 0x000000506448723c */ /* 0x040fe200000018ff */
[--C-:B------:R-:W-:Y:S01]  /*27a0*/  HSET2.LE.AND R98, R98, R207.reuse, PT ;  /* 0x000000cf62627233 */ /* 0x100fe20003803000 */
[----:B------:R-:W-:Y:S01]  /*27b0*/  MUFU.EX2 R163, R163 ;  /* 0x000000a300a37308 */ /* 0x000fe20000000800 */
[----:B------:R-:W-:Y:S01]  /*27c0*/  PRMT R42, R55, 0x5410, R42 ;  /* 0x00005410372a7816 */ /* 0x000fe2000000002a */
[----:B------:R-:W-:Y:S01]  /*27d0*/  FFMA.FTZ R16, R16, UR4, -R167 ;  /* 0x0000000410107c23 */ /* 0x000fe200080108a7 */
[----:B--2---:R-:W-:Y:S01]  /*27e0*/  F2FP.F16.F32.PACK_AB R43, R148, R155 ;  /* 0x0000009b942b723e */ /* 0x004fe200000000ff */
[----:B------:R-:W2:Y:S01]  /*27f0*/  MUFU.EX2 R158, R158 ;  /* 0x0000009e009e7308 */ /* 0x000ea20000000800 */
[----:B------:R-:W-:Y:S01]  /*2800*/  PRMT R56, R56, 0x5410, R59 ;  /* 0x0000541038387816 */ /* 0x000fe2000000003b */
[C---:B------:R-:W-:Y:S01]  /*2810*/  HMMA.16816.F32 R88, R100.reuse, R112, RZ ;  /* 0x000000706458723c */ /* 0x040fe200000018ff */
[----:B------:R-:W-:Y:S01]  /*2820*/  PRMT R40, R53, 0x5410, R40 ;  /* 0x0000541035287816 */ /* 0x000fe20000000028 */
[----:B------:R-:W5:Y:S01]  /*2830*/  MUFU.EX2 R160, R160 ;  /* 0x000000a000a07308 */ /* 0x000f620000000800 */
[----:B------:R-:W-:Y:S01]  /*2840*/  LOP3.LUT R98, R43, R98, RZ, 0xc0, !PT ;  /* 0x000000622b627212 */ /* 0x000fe200078ec0ff */
[----:B------:R-:W-:Y:S01]  /*2850*/  FFMA.FTZ R225, R9, UR4, -R167 ;  /* 0x0000000409e17c23 */ /* 0x000fe200080108a7 */
[--C-:B------:R-:W-:Y:S01]  /*2860*/  HSET2.LE.AND R42, R42, R207.reuse, PT ;  /* 0x000000cf2a2a7233 */ /* 0x100fe20003803000 */
[----:B------:R-:W-:Y:S01]  /*2870*/  MUFU.EX2 R156, R156 ;  /* 0x0000009c009c7308 */ /* 0x000fe20000000800 */
[----:B------:R-:W-:Y:S01]  /*2880*/  LOP3.LUT R52, R56, 0xff00ff, RZ, 0xc0, !PT ;  /* 0x00ff00ff38347812 */ /* 0x000fe200078ec0ff */
[C---:B------:R-:W-:Y:S01]  /*2890*/  HMMA.16816.F32 R120, R100.reuse, R118, RZ ;  /* 0x000000766478723c */ /* 0x040fe200000018ff */
[----:B------:R-:W-:Y:S01]  /*28a0*/  LOP3.LUT R41, R213, R86, R71, 0x96, !PT ;  /* 0x00000056d5297212 */ /* 0x000fe200078e9647 */
[----:B------:R-:W5:Y:S01]  /*28b0*/  MUFU.EX2 R161, R161 ;  /* 0x000000a100a17308 */ /* 0x000f620000000800 */
[----:B---3--:R-:W-:Y:S01]  /*28c0*/  F2FP.F16.F32.PACK_AB R43, R151, R0 ;  /* 0x00000000972b723e */ /* 0x008fe200000000ff */
[----:B------:R-:W-:Y:S01]  /*28d0*/  LDSM.16.MT88.4 R56, [R180+0x6800] ;  /* 0x00680000b438783b */ /* 0x000fe20000004200 */
[--C-:B------:R-:W-:Y:S01]  /*28e0*/  HSET2.LE.AND R97, R40, R207.reuse, PT ;  /* 0x000000cf28617233 */ /* 0x100fe20003803000 */
[----:B------:R-:W-:Y:S01]  /*28f0*/  MUFU.EX2 R60, R60 ;  /* 0x0000003c003c7308 */ /* 0x000fe20000000800 */
[----:B-1----:R-:W-:Y:S01]  /*2900*/  F2FP.F16.F32.PACK_AB R40, R154, R157 ;  /* 0x0000009d9a28723e */ /* 0x002fe200000000ff */
[C---:B------:R-:W-:Y:S01]  /*2910*/  HMMA.16816.F32 R76, R100.reuse, R82, RZ ;  /* 0x00000052644c723c */ /* 0x040fe200000018ff */
[----:B------:R-:W-:Y:S01]  /*2920*/  LOP3.LUT R96, R43, R42, RZ, 0xc0, !PT ;  /* 0x0000002a2b607212 */ /* 0x000fe200078ec0ff */
[----:B------:R-:W-:Y:S01]  /*2930*/  IMAD.WIDE.U32 R42, R41, -0x2daee0ad, RZ ;  /* 0xd2511f53292a7825 */ /* 0x000fe200078e00ff */
[--C-:B------:R-:W-:Y:S01]  /*2940*/  HSET2.LE.AND R52, R52, R207.reuse, PT ;  /* 0x000000cf34347233 */ /* 0x100fe20003803000 */
[----:B------:R-:W1:Y:S01]  /*2950*/  MUFU.EX2 R61, R61 ;  /* 0x0000003d003d7308 */ /* 0x000e620000000800 */
[----:B----4-:R-:W-:Y:S01]  /*2960*/  F2FP.F16.F32.PACK_AB R99, R150, R153 ;  /* 0x000000999663723e */ /* 0x010fe200000000ff */
[----:B------:R-:W-:Y:S01]  /*2970*/  FADD.FTZ R0, R0, R151 ;  /* 0x0000009700007221 */ /* 0x000fe20000010000 */
[----:B------:R-:W-:Y:S01]  /*2980*/  LOP3.LUT R97, R40, R97, RZ, 0xc0, !PT ;  /* 0x0000006128617212 */ /* 0x000fe200078ec0ff */
[----:B------:R-:W-:Y:S01]  /*2990*/  IMAD.MOV.U32 R40, RZ, RZ, R42 ;  /* 0x000000ffff287224 */ /* 0x000fe200078e002a */
[----:B------:R-:W-:Y:S01]  /*29a0*/  LOP3.LUT R99, R99, R52, RZ, 0xc0, !PT ;  /* 0x0000003463637212 */ /* 0x000fe200078ec0ff */
[----:B------:R-:W-:Y:S01]  /*29b0*/  HMMA.16816.F32 R92, R100, R114, RZ ;  /* 0x00000072645c723c */ /* 0x000fe200000018ff */
[C---:B------:R-:W-:Y:S01]  /*29c0*/  PRMT R54, R42.reuse, 0x7773, RZ ;  /* 0x000077732a367816 */ /* 0x040fe200000000ff */
[----:B------:R-:W-:Y:S01]  /*29d0*/  MUFU.EX2 R225, R225 ;  /* 0x000000e100e17308 */ /* 0x000fe20000000800 */
[----:B------:R-:W-:Y:S01]  /*29e0*/  PRMT R41, R42, 0x7772, RZ ;  /* 0x000077722a297816 */ /* 0x000fe200000000ff */
[----:B------:R-:W-:Y:S01]  /*29f0*/  FADD.FTZ R154, R157, R154 ;  /* 0x0000009a9d9a7221 */ /* 0x000fe20000010000 */
[----:B------:R-:W-:Y:S01]  /*2a00*/  LOP3.LUT R52, R212, R68, R43, 0x96, !PT ;  /* 0x00000044d4347212 */ /* 0x000fe200078e962b */
[----:B------:R-:W-:Y:S01]  /*2a10*/  FADD.FTZ R140, R137, R140 ;  /* 0x0000008c898c7221 */ /* 0x000fe20000010000 */
[----:B------:R-:W-:Y:S01]  /*2a20*/  PRMT R42, R42, 0x7771, RZ ;  /* 0x000077712a2a7816 */ /* 0x000fe200000000ff */
[C---:B------:R-:W-:Y:S01]  /*2a30*/  HMMA.16816.F32 R108, R96.reuse, R64, RZ ;  /* 0x00000040606c723c */ /* 0x040fe200000018ff */
[----:B------:R-:W-:Y:S01]  /*2a40*/  PRMT R41, R41, 0x5410, R54 ;  /* 0x0000541029297816 */ /* 0x000fe20000000036 */
[----:B------:R-:W-:Y:S01]  /*2a50*/  FADD.FTZ R146, R146, R149 ;  /* 0x0000009592927221 */ /* 0x000fe20000010000 */
[----:B------:R-:W-:Y:S01]  /*2a60*/  LOP3.LUT R43, R40, 0xff, RZ, 0xc0, !PT ;  /* 0x000000ff282b7812 */ /* 0x000fe200078ec0ff */
[----:B------:R-:W-:Y:S01]  /*2a70*/  FADD.FTZ R155, R155, R0 ;  /* 0x000000009b9b7221 */ /* 0x000fe20000010000 */
[C---:B------:R-:W-:Y:S01]  /*2a80*/  PRMT R53, R52.reuse, 0x7632, R53 ;  /* 0x0000763234357816 */ /* 0x040fe20000000035 */
[----:B------:R-:W-:Y:S01]  /*2a90*/  FADD.FTZ R153, R153, R154 ;  /* 0x0000009a99997221 */ /* 0x000fe20000010000 */
[C---:B------:R-:W-:Y:S01]  /*2aa0*/  LOP3.LUT R40, R52.reuse, 0xffff, RZ, 0xc0, !PT ;  /* 0x0000ffff34287812 */ /* 0x040fe200078ec0ff */
[C---:B------:R-:W-:Y:S01]  /*2ab0*/  HMMA.16816.F32 R128, R96.reuse, R116, RZ ;  /* 0x000000746080723c */ /* 0x040fe200000018ff */
[----:B------:R-:W-:Y:S01]  /*2ac0*/  LOP3.LUT R37, R52, 0xff, RZ, 0xc0, !PT ;  /* 0x000000ff34257812 */ /* 0x000fe200078ec0ff */
[----:B------:R-:W-:Y:S01]  /*2ad0*/  FADD.FTZ R3, R3, R140 ;  /* 0x0000008c03037221 */ /* 0x000fe20000010000 */
[----:B------:R-:W-:Y:S01]  /*2ae0*/  PRMT R42, R43, 0x5410, R42 ;  /* 0x000054102b2a7816 */ /* 0x000fe2000000002a */
[----:B------:R-:W-:Y:S01]  /*2af0*/  VIADD R43, R85, 0x1 ;  /* 0x00000001552b7836 */ /* 0x000fe20000000000 */
[----:B------:R-:W-:Y:S01]  /*2b00*/  LOP3.LUT R54, R41, 0xff00ff, RZ, 0xc0, !PT ;  /* 0x00ff00ff29367812 */ /* 0x000fe200078ec0ff */
[----:B------:R-:W-:Y:S01]  /*2b10*/  FADD.FTZ R147, R147, R146 ;  /* 0x0000009293937221 */ /* 0x000fe20000010000 */
[----:B------:R-:W-:Y:S01]  /*2b20*/  SHF.R.U32.HI R52, RZ, 0x18, R52 ;  /* 0x00000018ff347819 */ /* 0x000fe20000011634 */
[C---:B------:R-:W-:Y:S01]  /*2b30*/  HMMA.16816.F32 R68, R96.reuse, R80, RZ ;  /* 0x000000506044723c */ /* 0x040fe200000018ff */
[----:B------:R-:W-:Y:S01]  /*2b40*/  LOP3.LUT R41, R53, 0xff, RZ, 0xc0, !PT ;  /* 0x000000ff35297812 */ /* 0x000fe200078ec0ff */
[----:B------:R-:W-:Y:S01]  /*2b50*/  FADD.FTZ R155, R148, R155 ;  /* 0x0000009b949b7221 */ /* 0x000fe20000010000 */
[----:B------:R-:W-:Y:S01]  /*2b60*/  HSET2.LE.AND R42, R42, R207, PT ;  /* 0x000000cf2a2a7233 */ /* 0x000fe20003803000 */
[----:B------:R-:W-:Y:S01]  /*2b70*/  FADD.FTZ R150, R150, R153 ;  /* 0x0000009996967221 */ /* 0x000fe20000010000 */
[----:B------:R-:W-:Y:S01]  /*2b80*/  F2FP.F16.F32.PACK_AB R53, R152, R159 ;  /* 0x0000009f9835723e */ /* 0x000fe200000000ff */
[----:B------:R-:W-:Y:S01]  /*2b90*/  FADD.FTZ R3, R138, R3 ;  /* 0x000000038a037221 */ /* 0x000fe20000010000 */
[----:B------:R-:W-:Y:S01]  /*2ba0*/  PRMT R52, R41, 0x5410, R52 ;  /* 0x0000541029347816 */ /* 0x000fe20000000034 */
[----:B------:R-:W-:Y:S01]  /*2bb0*/  HMMA.16816.F32 R84, R96, R112, RZ ;  /* 0x000000706054723c */ /* 0x000fe200000018ff */
[----:B------:R-:W-:Y:S01]  /*2bc0*/  SHF.R.U32.HI R40, RZ, 0x8, R40 ;  /* 0x00000008ff287819 */ /* 0x000fe20000011628 */
[----:B------:R-:W-:Y:S01]  /*2bd0*/  FADD.FTZ R2, R2, R147 ;  /* 0x0000009302027221 */ /* 0x000fe20000010000 */
[----:B------:R-:W-:-:S02]  /*2be0*/  LOP3.LUT R174, R203, R43, R229, 0x96, !PT ;  /* 0x0000002bcbae7212 */ /* 0x000fc400078e96e5 */
[----:B------:R-:W-:Y:S02]  /*2bf0*/  PRMT R40, R37, 0x5410, R40 ;  /* 0x0000541025287816 */ /* 0x000fe40000000028 */
[----:B------:R-:W-:Y:S01]  /*2c00*/  LOP3.LUT R42, R53, R42, RZ, 0xc0, !PT ;  /* 0x0000002a352a7212 */ /* 0x000fe200078ec0ff */
[----:B------:R-:W3:Y:S01]  /*2c10*/  LDSM.16.MT88.4 R36, [R185+0x6800] ;  /* 0x00680000b924783b */ /* 0x000ee20000004200 */
[--C-:B------:R-:W-:Y:S01]  /*2c20*/  HSET2.LE.AND R43, R54, R207.reuse, PT ;  /* 0x000000cf362b7233 */ /* 0x100fe20003803000 */
[----:B------:R-:W-:Y:S01]  /*2c30*/  IMAD.WIDE.U32 R174, R174, -0x326172a9, RZ ;  /* 0xcd9e8d57aeae7825 */ /* 0x000fe200078e00ff */
[----:B------:R-:W-:Y:S01]  /*2c40*/  HSET2.LE.AND R41, R52, R207, PT ;  /* 0x000000cf34297233 */ /* 0x000fe20003803000 */
[----:B------:R-:W-:Y:S01]  /*2c50*/  HMMA.16816.F32 R116, R96, R118, RZ ;  /* 0x000000766074723c */ /* 0x000fe200000018ff */
[----:B------:R-:W4:Y:S01]  /*2c60*/  LDSM.16.MT88.4 R52, [R139+0x6800] ;  /* 0x006800008b34783b */ /* 0x000f220000004200 */
[----:B--2---:R-:W-:Y:S02]  /*2c70*/  F2FP.F16.F32.PACK_AB R178, R158, R163 ;  /* 0x000000a39eb2723e */ /* 0x004fe400000000ff */
[----:B-----5:R-:W-:Y:S01]  /*2c80*/  F2FP.F16.F32.PACK_AB R64, R160, R165 ;  /* 0x000000a5a040723e */ /* 0x020fe200000000ff */
[----:B------:R-:W-:Y:S01]  /*2c90*/  FADD.FTZ R165, R165, R2 ;  /* 0x00000002a5a57221 */ /* 0x000fe20000010000 */
[----:B------:R-:W-:-:S02]  /*2ca0*/  LOP3.LUT R214, R213, R176, R179, 0x96, !PT ;  /* 0x000000b0d5d67212 */ /* 0x000fc400078e96b3 */
[----:B------:R-:W-:Y:S01]  /*2cb0*/  HSET2.LE.AND R40, R40, R207, PT ;  /* 0x000000cf28287233 */ /* 0x000fe20003803000 */
[----:B------:R-:W-:Y:S01]  /*2cc0*/  HMMA.16816.F32 R80, R96, R82, RZ ;  /* 0x000000526050723c */ /* 0x000fe200000018ff */
[----:B------:R-:W-:Y:S01]  /*2cd0*/  LOP3.LUT R43, R178, R43, RZ, 0xc0, !PT ;  /* 0x0000002bb22b7212 */ /* 0x000fe200078ec0ff */
[----:B------:R-:W-:Y:S01]  /*2ce0*/  IMAD.WIDE.U32 R214, R214, -0x2daee0ad, RZ ;  /* 0xd2511f53d6d67825 */ /* 0x000fe200078e00ff */
[----:B------:R-:W-:-:S03]  /*2cf0*/  LOP3.LUT R41, R64, R41, RZ, 0xc0, !PT ;  /* 0x0000002940297212 */ /* 0x000fc600078ec0ff */
[----:B------:R-:W-:Y:S01]  /*2d00*/  FADD.FTZ R160, R160, R165 ;  /* 0x000000a5a0a07221 */ /* 0x000fe20000010000 */
[----:B------:R-:W-:Y:S01]  /*2d10*/  F2FP.F16.F32.PACK_AB R65, R161, R156 ;  /* 0x0000009ca141723e */ /* 0x000fe200000000ff */
[----:B------:R-:W-:Y:S01]  /*2d20*/  FADD.FTZ R156, R156, R3 ;  /* 0x000000039c9c7221 */ /* 0x000fe20000010000 */
[----:B------:R-:W-:Y:S01]  /*2d30*/  LOP3.LUT R64, R209, R142, R175, 0x96, !PT ;  /* 0x0000008ed1407212 */ /* 0x000fe200078e96af */
[----:B------:R-:W-:Y:S01]  /*2d40*/  HMMA.16816.F32 R112, R96, R114, RZ ;  /* 0x000000726070723c */ /* 0x000fe200000018ff */
[----:B------:R-:W-:Y:S01]  /*2d50*/  LOP3.LUT R178, R141, R174, R217, 0x96, !PT ;  /* 0x000000ae8db27212 */ /* 0x000fe200078e96d9 */
[----:B------:R-:W-:Y:S01]  /*2d60*/  FADD.FTZ R156, R161, R156 ;  /* 0x0000009ca19c7221 */ /* 0x000fe20000010000 */
[----:B------:R-:W-:Y:S01]  /*2d70*/  LOP3.LUT R40, R65, R40, RZ, 0xc0, !PT ;  /* 0x0000002841287212 */ /* 0x000fe200078ec0ff */
[----:B------:R-:W-:Y:S01]  /*2d80*/  IMAD.WIDE.U32 R64, R64, -0x2daee0ad, RZ ;  /* 0xd2511f5340407825 */ /* 0x000fe200078e00ff */
[----:B------:R-:W-:-:S03]  /*2d90*/  LOP3.LUT R170, R212, R170, R215, 0x96, !PT ;  /* 0x000000aad4aa7212 */ /* 0x000fc600078e96d7 */
[----:B------:R-:W-:Y:S01]  /*2da0*/  FADD.FTZ R159, R159, R156 ;  /* 0x0000009c9f9f7221 */ /* 0x000fe20000010000 */
[----:B------:R-:W-:Y:S01]  /*2db0*/  PRMT R49, R214, 0x7771, RZ ;  /* 0x00007771d6317816 */ /* 0x000fe200000000ff */
[----:B------:R-:W-:Y:S01]  /*2dc0*/  HMMA.16816.F32 R100, R100, R66, RZ ;  /* 0x000000426464723c */ /* 0x000fe200000018ff */
[----:B------:R-:W-:Y:S01]  /*2dd0*/  IMAD.WIDE.U32 R178, R178, -0x2daee0ad, RZ ;  /* 0xd2511f53b2b27825 */ /* 0x000fe200078e00ff */
[----:B------:R-:W-:-:S03]  /*2de0*/  LOP3.LUT R171, R169, R218, R65, 0x96, !PT ;  /* 0x000000daa9ab7212 */ /* 0x000fc600078e9641 */
[----:B------:R-:W-:Y:S01]  /*2df0*/  FADD.FTZ R163, R163, R160 ;  /* 0x000000a0a3a37221 */ /* 0x000fe20000010000 */
[----:B------:R-:W-:Y:S01]  /*2e00*/  PRMT R65, R214, 0x7773, RZ ;  /* 0x00007773d6417816 */ /* 0x000fe200000000ff */
[----:B------:R-:W-:Y:S01]  /*2e10*/  FADD.FTZ R159, R152, R159 ;  /* 0x0000009f989f7221 */ /* 0x000fe20000010000 */
[----:B------:R-:W-:Y:S01]  /*2e20*/  LOP3.LUT R176, R168, R64, R179, 0x96, !PT ;  /* 0x00000040a8b07212 */ /* 0x000fe200078e96b3 */
[----:B------:R-:W-:Y:S01]  /*2e30*/  FFMA.FTZ R179, R62, UR4, -R162 ;  /* 0x000000043eb37c23 */ /* 0x000fe200080108a2 */
[----:B------:R-:W-:Y:S01]  /*2e40*/  HMMA.16816.F32 R96, R96, R66, RZ ;  /* 0x000000426060723c */ /* 0x000fe200000018ff */
[----:B------:R-:W-:Y:S02]  /*2e50*/  IMAD.MOV.U32 R66, RZ, RZ, R214 ;  /* 0x000000ffff427224 */ /* 0x000fe400078e00d6 */
[----:B------:R-:W-:Y:S01]  /*2e60*/  FFMA.FTZ R64, R48, UR4, -R164 ;  /* 0x0000000430407c23 */ /* 0x000fe200080108a4 */
[--C-:B------:R-:W-:Y:S01]  /*2e70*/  FFMA.FTZ R62, R50, UR4, -R162.reuse ;  /* 0x00000004323e7c23 */ /* 0x100fe200080108a2 */
[----:B------:R-:W-:Y:S01]  /*2e80*/  FFMA.FTZ R67, R51, UR4, -R162 ;  /* 0x0000000433437c23 */ /* 0x000fe200080108a2 */
[----:B------:R-:W-:Y:S01]  /*2e90*/  PRMT R48, R214, 0x7772, RZ ;  /* 0x00007772d6307816 */ /* 0x000fe200000000ff */
[----:B------:R2:W-:Y:S01]  /*2ea0*/  MUFU.EX2 R63, R179 ;  /* 0x000000b3003f7308 */ /* 0x0005e20000000800 */
[----:B------:R-:W-:Y:S01]  /*2eb0*/  LOP3.LUT R208, R66, 0xff, RZ, 0xc0, !PT ;  /* 0x000000ff42d07812 */ /* 0x000fe200078ec0ff */
[C---:B---3--:R-:W-:Y:S01]  /*2ec0*/  HMMA.16816.F32 R124, R40.reuse, R36, R124 ;  /* 0x00000024287c723c */ /* 0x048fe2000000187c */
[C---:B------:R-:W-:Y:S01]  /*2ed0*/  PRMT R66, R170.reuse, 0x7632, R66 ;  /* 0x00007632aa427816 */ /* 0x040fe20000000042 */
[----:B------:R-:W-:Y:S01]  /*2ee0*/  MUFU.EX2 R64, R64 ;  /* 0x0000004000407308 */ /* 0x000fe20000000800 */
[----:B------:R-:W-:Y:S01]  /*2ef0*/  LOP3.LUT R51, R170, 0xffff, RZ, 0xc0, !PT ;  /* 0x0000ffffaa337812 */ /* 0x000fe200078ec0ff */
[----:B------:R-:W-:Y:S01]  /*2f00*/  FADD.FTZ R163, R158, R163 ;  /* 0x000000a39ea37221 */ /* 0x000fe20000010000 */
[----:B------:R-:W-:Y:S01]  /*2f10*/  PRMT R48, R48, 0x5410, R65 ;  /* 0x0000541030307816 */ /* 0x000fe20000000041 */
[----:B------:R-:W-:Y:S01]  /*2f20*/  MUFU.EX2 R62, R62 ;  /* 0x0000003e003e7308 */ /* 0x000fe20000000800 */
[----:B------:R-:W-:Y:S01]  /*2f30*/  LOP3.LUT R50, R170, 0xff, RZ, 0xc0, !PT ;  /* 0x000000ffaa327812 */ /* 0x000fe200078ec0ff */
[----:B------:R-:W-:Y:S01]  /*2f40*/  HMMA.16816.F32 R72, R40, R32, R72 ;  /* 0x000000202848723c */ /* 0x000fe20000001848 */
[----:B------:R-:W-:Y:S01]  /*2f50*/  SHF.R.U32.HI R51, RZ, 0x8, R51 ;  /* 0x00000008ff337819 */ /* 0x000fe20000011633 */
[----:B------:R3:W5:Y:S01]  /*2f60*/  MUFU.EX2 R65, R210 ;  /* 0x000000d200417308 */ /* 0x0007620000000800 */
[----:B------:R-:W-:-:S02]  /*2f70*/  SHF.R.U32.HI R170, RZ, 0x18, R170 ;  /* 0x00000018ffaa7819 */ /* 0x000fc400000116aa */
[----:B--2---:R-:W-:Y:S01]  /*2f80*/  LOP3.LUT R179, R66, 0xff, RZ, 0xc0, !PT ;  /* 0x000000ff42b37812 */ /* 0x004fe200078ec0ff */
[----:B------:R-:W2:Y:S01]  /*2f90*/  MUFU.EX2 R67, R67 ;  /* 0x0000004300437308 */ /* 0x000ea20000000800 */
[----:B------:R-:W-:Y:S01]  /*2fa0*/  LOP3.LUT R48, R48, 0xff00ff, RZ, 0xc0, !PT ;  /* 0x00ff00ff30307812 */ /* 0x000fe200078ec0ff */
[C---:B------:R-:W-:Y:S01]  /*2fb0*/  HMMA.16816.F32 R88, R40.reuse, R56, R88 ;  /* 0x000000382858723c */ /* 0x040fe20000001858 */
[----:B------:R-:W-:Y:S01]  /*2fc0*/  PRMT R208, R208, 0x5410, R49 ;  /* 0x00005410d0d07816 */ /* 0x000fe20000000031 */
[----:B------:R1:W2:Y:S01]  /*2fd0*/  MUFU.EX2 R66, R177 ;  /* 0x000000b100427308 */ /* 0x0002a20000000800 */
[----:B------:R-:W-:Y:S02]  /*2fe0*/  PRMT R170, R179, 0x5410, R170 ;  /* 0x00005410b3aa7816 */ /* 0x000fe400000000aa */
[----:B------:R-:W-:Y:S02]  /*2ff0*/  LOP3.LUT R214, R141, R174, R221, 0x96, !PT ;  /* 0x000000ae8dd67212 */ /* 0x000fe400078e96dd */
[----:B---3--:R-:W-:Y:S01]  /*3000*/  PRMT R210, R50, 0x5410, R51 ;  /* 0x0000541032d27816 */ /* 0x008fe20000000033 */
[----:B----4-:R-:W-:Y:S01]  /*3010*/  HMMA.16816.F32 R104, R40, R52, R104 ;  /* 0x000000342868723c */ /* 0x010fe20000001868 */
[--C-:B------:R-:W-:Y:S01]  /*3020*/  HSET2.LE.AND R51, R48, R207.reuse, PT ;  /* 0x000000cf30337233 */ /* 0x100fe20003803000 */
[----:B------:R-:W-:Y:S01]  /*3030*/  IMAD.WIDE.U32 R214, R214, -0x2daee0ad, RZ ;  /* 0xd2511f53d6d67825 */ /* 0x000fe200078e00ff */
[----:B------:R-:W-:-:S02]  /*3040*/  HSET2.LE.AND R50, R208, R207, PT ;  /* 0x000000cfd0327233 */ /* 0x000fc40003803000 */
[--C-:B------:R-:W-:Y:S02]  /*3050*/  HSET2.LE.AND R48, R210, R207.reuse, PT ;  /* 0x000000cfd2307233 */ /* 0x100fe40003803000 */
[----:B-1----:R-:W-:Y:S01]  /*3060*/  F2FP.F16.F32.PACK_AB R177, R61, R60 ;  /* 0x0000003c3db1723e */ /* 0x002fe200000000ff */
[C---:B------:R-:W-:Y:S01]  /*3070*/  HMMA.16816.F32 R120, R40.reuse, R38, R120 ;  /* 0x000000262878723c */ /* 0x040fe20000001878 */
[----:B------:R-:W-:Y:S01]  /*3080*/  HSET2.LE.AND R49, R170, R207, PT ;  /* 0x000000cfaa317233 */ /* 0x000fe20003803000 */
[----:B------:R-:W-:Y:S01]  /*3090*/  FADD.FTZ R60, R60, R155 ;  /* 0x0000009b3c3c7221 */ /* 0x000fe20000010000 */
[----:B-----5:R-:W-:Y:S02]  /*30a0*/  F2FP.F16.F32.PACK_AB R179, R65, R64 ;  /* 0x0000004041b3723e */ /* 0x020fe400000000ff */
[----:B--2---:R-:W-:Y:S01]  /*30b0*/  F2FP.F16.F32.PACK_AB R208, R67, R62 ;  /* 0x0000003e43d0723e */ /* 0x004fe200000000ff */
[----:B------:R-:W-:Y:S01]  /*30c0*/  FADD.FTZ R61, R61, R60 ;  /* 0x0000003c3d3d7221 */ /* 0x000fe20000010000 */
[----:B------:R-:W-:Y:S01]  /*30d0*/  F2FP.F16.F32.PACK_AB R170, R66, R63 ;  /* 0x0000003f42aa723e */ /* 0x000fe200000000ff */
[----:B------:R-:W-:Y:S01]  /*30e0*/  HMMA.16816.F32 R76, R40, R34, R76 ;  /* 0x00000022284c723c */ /* 0x000fe2000000184c */
[----:B------:R-:W-:Y:S01]  /*30f0*/  LOP3.LUT R48, R177, R48, RZ, 0xc0, !PT ;  /* 0x00000030b1307212 */ /* 0x000fe200078ec0ff */
[----:B------:R-:W-:Y:S01]  /*3100*/  IMAD.WIDE.U32 R176, R176, -0x326172a9, RZ ;  /* 0xcd9e8d57b0b07825 */ /* 0x000fe200078e00ff */
[----:B------:R-:W-:-:S03]  /*3110*/  LOP3.LUT R50, R179, R50, RZ, 0xc0, !PT ;  /* 0x00000032b3327212 */ /* 0x000fc600078ec0ff */
[----:B------:R-:W-:Y:S01]  /*3120*/  FADD.FTZ R63, R63, R150 ;  /* 0x000000963f3f7221 */ /* 0x000fe20000010000 */
[----:B------:R-:W-:Y:S01]  /*3130*/  LOP3.LUT R51, R208, R51, RZ, 0xc0, !PT ;  /* 0x00000033d0337212 */ /* 0x000fe200078ec0ff */
[----:B------:R-:W-:Y:S01]  /*3140*/  FADD.FTZ R64, R64, R61 ;  /* 0x0000003d40407221 */ /* 0x000fe20000010000 */
[----:B------:R-:W-:Y:S01]  /*3150*/  LOP3.LUT R49, R170, R49, RZ, 0xc0, !PT ;  /* 0x00000031aa317212 */ /* 0x000fe200078ec0ff */
[----:B------:R-:W-:Y:S01]  /*3160*/  HMMA.16816.F32 R92, R40, R58, R92 ;  /* 0x0000003a285c723c */ /* 0x000fe2000000185c */
[----:B------:R-:W-:Y:S01]  /*3170*/  FFMA.FTZ R170, R18, UR4, -R166 ;  /* 0x0000000412aa7c23 */ /* 0x000fe200080108a6 */
[----:B------:R-:W-:Y:S01]  /*3180*/  FADD.FTZ R63, R66, R63 ;  /* 0x0000003f423f7221 */ /* 0x000fe20000010000 */
[----:B------:R-:W-:-:S03]  /*3190*/  FADD.FTZ R64, R65, R64 ;  /* 0x0000004041407221 */ /* 0x000fc60000010000 */
[----:B------:R-:W-:Y:S01]  /*31a0*/  FADD.FTZ R62, R62, R63 ;  /* 0x0000003f3e3e7221 */ /* 0x000fe20000010000 */
[----:B------:R-:W-:Y:S01]  /*31b0*/  MUFU.EX2 R170, R170 ;  /* 0x000000aa00aa7308 */ /* 0x000fe20000000800 */
[----:B------:R-:W-:Y:S01]  /*31c0*/  HMMA.16816.F32 R100, R40, R54, R100 ;  /* 0x000000362864723c */ /* 0x000fe20000001864 */
[----:B------:R-:W-:Y:S01]  /*31d0*/  IMAD.WIDE.U32 R42, R171, -0x326172a9, RZ ;  /* 0xcd9e8d57ab2a7825 */ /* 0x000fe200078e00ff */
[----:B------:R-:W-:-:S03]  /*31e0*/  LOP3.LUT R41, R209, R144, R175, 0x96, !PT ;  /* 0x00000090d1297212 */ /* 0x000fc600078e96af */
[----:B------:R-:W-:Y:S01]  /*31f0*/  FFMA.FTZ R171, R17, UR4, -R167 ;  /* 0x0000000411ab7c23 */ /* 0x000fe200080108a7 */
[----:B------:R-:W-:Y:S01]  /*3200*/  FADD.FTZ R67, R67, R62 ;  /* 0x0000003e43437221 */ /* 0x000fe20000010000 */
[----:B------:R-:W-:Y:S02]  /*3210*/  LOP3.LUT R40, R206, R216, R43, 0x96, !PT ;  /* 0x000000d8ce287212 */ /* 0x000fe400078e962b */
[----:B------:R-:W-:Y:S01]  /*3220*/  LOP3.LUT R174, R205, R42, R177, 0x96, !PT ;  /* 0x0000002acdae7212 */ /* 0x000fe200078e96b1 */
[C---:B------:R-:W-:Y:S01]  /*3230*/  HMMA.16816.F32 R128, R48.reuse, R36, R128 ;  /* 0x000000243080723c */ /* 0x040fe20000001880 */
[----:B------:R-:W-:Y:S01]  /*3240*/  IMAD.WIDE.U32 R36, R41, -0x2daee0ad, RZ ;  /* 0xd2511f5329247825 */ /* 0x000fe200078e00ff */
[----:B------:R-:W-:Y:S03]  /*3250*/  MUFU.EX2 R171, R171 ;  /* 0x000000ab00ab7308 */ /* 0x000fe60000000800 */
[----:B------:R-:W-:Y:S01]  /*3260*/  FFMA.FTZ R177, R45, UR4, -R164 ;  /* 0x000000042db17c23 */ /* 0x000fe200080108a4 */
[----:B------:R-:W-:Y:S01]  /*3270*/  IMAD.WIDE.U32 R40, R40, -0x2daee0ad, RZ ;  /* 0xd2511f5328287825 */ /* 0x000fe200078e00ff */
[----:B------:R-:W-:Y:S01]  /*3280*/  LOP3.LUT R169, R169, R222, R37, 0x96, !PT ;  /* 0x000000dea9a97212 */ /* 0x000fe200078e9625 */
[----:B------:R-:W-:Y:S02]  /*3290*/  HMMA.16816.F32 R68, R48, R32, R68 ;  /* 0x000000203044723c */ /* 0x000fe40000001844 */
[----:B------:R-:W-:Y:S01]  /*32a0*/  IMAD.WIDE.U32 R174, R174, -0x2daee0ad, RZ ;  /* 0xd2511f53aeae7825 */ /* 0x000fe200078e00ff */
[----:B------:R-:W-:-:S02]  /*32b0*/  LOP3.LUT R210, R172, R178, R41, 0x96, !PT ;  /* 0x000000b2acd27212 */ /* 0x000fc400078e9629 */
[----:B------:R-:W-:Y:S02]  /*32c0*/  LOP3.LUT R179, R168, R36, R215, 0x96, !PT ;  /* 0x00000024a8b37212 */ /* 0x000fe400078e96d7 */
[----:B------:R-:W-:Y:S01]  /*32d0*/  LOP3.LUT R32, R173, R40, R175, 0x96, !PT ;  /* 0x00000028ad207212 */ /* 0x000fe200078e96af */
[----:B------:R-:W-:Y:S01]  /*32e0*/  IMAD.WIDE.U32 R40, R169, -0x326172a9, RZ ;  /* 0xcd9e8d57a9287825 */ /* 0x000fe200078e00ff */
[----:B------:R-:W-:Y:S03]  /*32f0*/  HMMA.16816.F32 R84, R48, R56, R84 ;  /* 0x000000383054723c */ /* 0x000fe60000001854 */
[----:B------:R-:W-:Y:S01]  /*3300*/  FFMA.FTZ R57, R23, UR4, -R166 ;  /* 0x0000000417397c23 */ /* 0x000fe200080108a6 */
[----:B------:R-:W-:Y:S01]  /*3310*/  IMAD.WIDE.U32 R168, R32, -0x326172a9, RZ ;  /* 0xcd9e8d5720a87825 */ /* 0x000fe200078e00ff */
[----:B------:R-:W-:-:S03]  /*3320*/  LOP3.LUT R41, R206, R220, R41, 0x96, !PT ;  /* 0x000000dcce297212 */ /* 0x000fc600078e9629 */
[----:B------:R-:W-:Y:S01]  /*3330*/  IMAD.MOV.U32 R56, RZ, RZ, R168 ;  /* 0x000000ffff387224 */ /* 0x000fe200078e00a8 */
[C---:B------:R-:W-:Y:S01]  /*3340*/  PRMT R42, R168.reuse, 0x7771, RZ ;  /* 0x00007771a82a7816 */ /* 0x040fe200000000ff */
[----:B------:R-:W-:Y:S01]  /*3350*/  IMAD.WIDE.U32 R178, R179, -0x326172a9, RZ ;  /* 0xcd9e8d57b3b27825 */ /* 0x000fe200078e00ff */
[C---:B------:R-:W-:Y:S01]  /*3360*/  PRMT R36, R168.reuse, 0x7773, RZ ;  /* 0x00007773a8247816 */ /* 0x040fe200000000ff */
[----:B------:R-:W-:Y:S01]  /*3370*/  MUFU.EX2 R57, R57 ;  /* 0x0000003900397308 */ /* 0x000fe20000000800 */
[----:B------:R-:W-:Y:S01]  /*3380*/  PRMT R33, R168, 0x7772, RZ ;  /* 0x00007772a8217816 */ /* 0x000fe200000000ff */
[----:B------:R-:W-:Y:S01]  /*3390*/  FFMA.FTZ R168, R22, UR4, -R166 ;  /* 0x0000000416a87c23 */ /* 0x000fe200080108a6 */
[----:B------:R-:W-:Y:S01]  /*33a0*/  IMAD.WIDE.U32 R210, R210, -0x326172a9, RZ ;  /* 0xcd9e8d57d2d27825 */ /* 0x000fe200078e00ff */
[----:B------:R-:W-:Y:S01]  /*33b0*/  LOP3.LUT R40, R205, R40, R179, 0x96, !PT ;  /* 0x00000028cd287212 */ /* 0x000fe200078e96b3 */
[C---:B------:R-:W-:Y:S02]  /*33c0*/  HMMA.16816.F32 R108, R48.reuse, R52, R108 ;  /* 0x00000034306c723c */ /* 0x040fe4000000186c */
[--C-:B------:R-:W-:Y:S01]  /*33d0*/  FFMA.FTZ R53, R20, UR4, -R167.reuse ;  /* 0x0000000414357c23 */ /* 0x100fe200080108a7 */
[----:B------:R-:W-:Y:S01]  /*33e0*/  FFMA.FTZ R52, R21, UR4, -R167 ;  /* 0x0000000415347c23 */ /* 0x000fe200080108a7 */
[----:B------:R-:W1:Y:S01]  /*33f0*/  MUFU.EX2 R168, R168 ;  /* 0x000000a800a87308 */ /* 0x000e620000000800 */
[----:B------:R-:W-:Y:S01]  /*3400*/  LOP3.LUT R32, R204, R210, R169, 0x96, !PT ;  /* 0x000000d2cc207212 */ /* 0x000fe200078e96a9 */
[----:B------:R-:W-:Y:S01]  /*3410*/  IMAD.WIDE.U32 R226, R41, -0x2daee0ad, RZ ;  /* 0xd2511f5329e27825 */ /* 0x000fe200078e00ff */
[----:B------:R-:W-:Y:S01]  /*3420*/  LOP3.LUT R43, R56, 0xff, RZ, 0xc0, !PT ;  /* 0x000000ff382b7812 */ /* 0x000fe200078ec0ff */
[----:B------:R-:W-:Y:S01]  /*3430*/  MUFU.EX2 R53, R53 ;  /* 0x0000003500357308 */ /* 0x000fe20000000800 */
[----:B------:R-:W-:Y:S01]  /*3440*/  PRMT R20, R33, 0x5410, R36 ;  /* 0x0000541021147816 */ /* 0x000fe20000000024 */
[----:B------:R-:W-:Y:S01]  /*3450*/  HMMA.16816.F32 R112, R48, R58, R112 ;  /* 0x0000003a3070723c */ /* 0x000fe20000001870 */
[----:B------:R-:W-:Y:S01]  /*3460*/  LOP3.LUT R208, R32, 0xffff, RZ, 0xc0, !PT ;  /* 0x0000ffff20d07812 */ /* 0x000fe200078ec0ff */
[----:B------:R2:W3:Y:S01]  /*3470*/  MUFU.EX2 R56, R16 ;  /* 0x0000001000387308 */ /* 0x0004e20000000800 */
[----:B------:R-:W-:Y:S01]  /*3480*/  IMAD.WIDE.U32 R58, R40, -0x2daee0ad, RZ ;  /* 0xd2511f53283a7825 */ /* 0x000fe200078e00ff */
[----:B------:R-:W-:-:S03]  /*3490*/  LOP3.LUT R37, R32, 0xff, RZ, 0xc0, !PT ;  /* 0x000000ff20257812 */ /* 0x000fc600078ec0ff */
[----:B------:R-:W-:Y:S01]  /*34a0*/  FFMA.FTZ R169, R19, UR4, -R166 ;  /* 0x0000000413a97c23 */ /* 0x000fe200080108a6 */
[----:B------:R-:W-:Y:S01]  /*34b0*/  PRMT R33, R32, 0x7632, R33 ;  /* 0x0000763220217816 */ /* 0x000fe20000000021 */
[----:B------:R-:W4:Y:S01]  /*34c0*/  MUFU.EX2 R52, R52 ;  /* 0x0000003400347308 */ /* 0x000f220000000800 */
[----:B------:R-:W-:Y:S01]  /*34d0*/  SHF.R.U32.HI R210, RZ, 0x18, R32 ;  /* 0x00000018ffd27819 */ /* 0x000fe20000011620 */
[C---:B------:R-:W-:Y:S01]  /*34e0*/  HMMA.16816.F32 R96, R48.reuse, R54, R96 ;  /* 0x000000363060723c */ /* 0x040fe20000001860 */
[----:B------:R-:W-:Y:S01]  /*34f0*/  LOP3.LUT R32, R20, 0xff00ff, RZ, 0xc0, !PT ;  /* 0x00ff00ff14207812 */ /* 0x000fe200078ec0ff */
[----:B------:R-:W5:Y:S01]  /*3500*/  MUFU.EX2 R169, R169 ;  /* 0x000000a900a97308 */ /* 0x000f620000000800 */
[----:B------:R-:W-:Y:S01]  /*3510*/  SHF.R.U32.HI R208, RZ, 0x8, R208 ;  /* 0x00000008ffd07819 */ /* 0x000fe200000116d0 */
[----:B------:R-:W-:Y:S01]  /*3520*/  LDSM.16.MT88.4 R20, [R180+0x7000] ;  /* 0x00700000b414783b */ /* 0x000fe20000004200 */
[----:B------:R-:W-:Y:S02]  /*3530*/  LOP3.LUT R215, R173, R226, R59, 0x96, !PT ;  /* 0x000000e2add77212 */ /* 0x000fe400078e963b */
[----:B------:R-:W-:Y:S01]  /*3540*/  PRMT R42, R43, 0x5410, R42 ;  /* 0x000054102b2a7816 */ /* 0x000fe2000000002a */
[----:B------:R-:W-:Y:S01]  /*3550*/  HMMA.16816.F32 R116, R48, R38, R116 ;  /* 0x000000263074723c */ /* 0x000fe20000001874 */
[----:B------:R-:W-:Y:S01]  /*3560*/  PRMT R208, R37, 0x5410, R208 ;  /* 0x0000541025d07816 */ /* 0x000fe200000000d0 */
[----:B--2---:R-:W-:Y:S01]  /*3570*/  LDSM.16.MT88.4 R16, [R181+0x7000] ;  /* 0x00700000b510783b */ /* 0x004fe20000004200 */
[----:B------:R-:W-:-:S02]  /*3580*/  HSET2.LE.AND R43, R32, R207, PT ;  /* 0x000000cf202b7233 */ /* 0x000fc40003803000 */
[----:B-1----:R-:W-:Y:S01]  /*3590*/  F2FP.F16.F32.PACK_AB R224, R57, R168 ;  /* 0x000000a839e0723e */ /* 0x002fe200000000ff */
[----:B------:R-:W1:Y:S01]  /*35a0*/  LDSM.16.MT88.4 R36, [R185+0x7000] ;  /* 0x00700000b924783b */ /* 0x000e620000004200 */
[----:B------:R-:W-:Y:S01]  /*35b0*/  LOP3.LUT R54, R172, R214, R227, 0x96, !PT ;  /* 0x000000d6ac367212 */ /* 0x000fe200078e96e3 */
[----:B------:R-:W-:Y:S01]  /*35c0*/  IMAD.WIDE.U32 R214, R215, -0x326172a9, RZ ;  /* 0xcd9e8d57d7d67825 */ /* 0x000fe200078e00ff */
[----:B------:R-:W-:Y:S01]  /*35d0*/  LOP3.LUT R43, R224, R43, RZ, 0xc0, !PT ;  /* 0x0000002be02b7212 */ /* 0x000fe200078ec0ff */
[----:B------:R-:W-:Y:S01]  /*35e0*/  HMMA.16816.F32 R80, R48, R34, R80 ;  /* 0x000000223050723c */ /* 0x000fe20000001850 */
[----:B------:R-:W-:Y:S01]  /*35f0*/  HSET2.LE.AND R175, R208, R207, PT ;  /* 0x000000cfd0af7233 */ /* 0x000fe20003803000 */
[----:B------:R-:W-:Y:S01]  /*3600*/  IMAD.MOV.U32 R48, RZ, RZ, R214 ;  /* 0x000000ffff307224 */ /* 0x000fe200078e00d6 */
[----:B---3--:R-:W-:Y:S01]  /*3610*/  F2FP.F16.F32.PACK_AB R224, R171, R56 ;  /* 0x00000038abe0723e */ /* 0x008fe200000000ff */
[----:B------:R-:W-:Y:S01]  /*3620*/  IMAD.WIDE.U32 R54, R54, -0x326172a9, RZ ;  /* 0xcd9e8d5736367825 */ /* 0x000fe200078e00ff */
[----:B------:R-:W-:-:S03]  /*3630*/  LOP3.LUT R33, R33, 0xff, RZ, 0xc0, !PT ;  /* 0x000000ff21217812 */ /* 0x000fc600078ec0ff */
[--C-:B------:R-:W-:Y:S01]  /*3640*/  FFMA.FTZ R49, R4, UR4, -R164.reuse ;  /* 0x0000000404317c23 */ /* 0x100fe200080108a4 */
[--C-:B------:R-:W-:Y:S01]  /*3650*/  HSET2.LE.AND R42, R42, R207.reuse, PT ;  /* 0x000000cf2a2a7233 */ /* 0x100fe20003803000 */
[--C-:B------:R-:W-:Y:S01]  /*3660*/  FFMA.FTZ R172, R5, UR4, -R164.reuse ;  /* 0x0000000405ac7c23 */ /* 0x100fe200080108a4 */
[----:B----4-:R-:W-:Y:S01]  /*3670*/  F2FP.F16.F32.PACK_AB R35, R52, R53 ;  /* 0x000000353423723e */ /* 0x010fe200000000ff */
[--C-:B------:R-:W-:Y:S01]  /*3680*/  FFMA.FTZ R227, R25, UR4, -R164.reuse ;  /* 0x0000000419e37c23 */ /* 0x100fe200080108a4 */
[----:B------:R-:W-:Y:S01]  /*3690*/  LOP3.LUT R40, R224, R175, RZ, 0xc0, !PT ;  /* 0x000000afe0287212 */ /* 0x000fe200078ec0ff */
[----:B------:R-:W-:Y:S01]  /*36a0*/  FFMA.FTZ R175, R44, UR4, -R164 ;  /* 0x000000042caf7c23 */ /* 0x000fe200080108a4 */
[----:B------:R-:W-:Y:S01]  /*36b0*/  PRMT R210, R33, 0x5410, R210 ;  /* 0x0000541021d27816 */ /* 0x000fe200000000d2 */
[----:B------:R-:W-:Y:S01]  /*36c0*/  MUFU.EX2 R49, R49 ;  /* 0x0000003100317308 */ /* 0x000fe20000000800 */
[----:B------:R-:W-:Y:S01]  /*36d0*/  PRMT R50, R214, 0x7771, RZ ;  /* 0x00007771d6327816 */ /* 0x000fe200000000ff */
[----:B------:R-:W-:Y:S01]  /*36e0*/  FADD.FTZ R56, R56, R159 ;  /* 0x0000009f38387221 */ /* 0x000fe20000010000 */
[----:B------:R-:W-:Y:S01]  /*36f0*/  PRMT R44, R214, 0x7773, RZ ;  /* 0x00007773d62c7816 */ /* 0x000fe200000000ff */
[----:B------:R-:W-:Y:S01]  /*3700*/  MUFU.EX2 R45, R175 ;  /* 0x000000af002d7308 */ /* 0x000fe20000000800 */
[----:B------:R-:W-:Y:S01]  /*3710*/  LOP3.LUT R59, R48, 0xff, RZ, 0xc0, !PT ;  /* 0x000000ff303b7812 */ /* 0x000fe200078ec0ff */
[----:B------:R-:W-:Y:S01]  /*3720*/  FADD.FTZ R56, R171, R56 ;  /* 0x00000038ab387221 */ /* 0x000fe20000010000 */
[----:B------:R-:W-:Y:S01]  /*3730*/  PRMT R173, R214, 0x7772, RZ ;  /* 0x00007772d6ad7816 */ /* 0x000fe200000000ff */
[----:B------:R-:W-:Y:S01]  /*3740*/  MUFU.EX2 R48, R177 ;  /* 0x000000b100307308 */ /* 0x000fe20000000800 */
[----:B------:R-:W-:Y:S01]  /*3750*/  LOP3.LUT R42, R35, R42, RZ, 0xc0, !PT ;  /* 0x0000002a232a7212 */ /* 0x000fe200078ec0ff */
[----:B------:R-:W-:Y:S01]  /*3760*/  FADD.FTZ R53, R53, R56 ;  /* 0x0000003835357221 */ /* 0x000fe20000010000 */
[----:B------:R-:W2:Y:S01]  /*3770*/  LDSM.16.MT88.4 R32, [R139+0x7000] ;  /* 0x007000008b20783b */ /* 0x000ea20000004200 */
[----:B------:R-:W-:Y:S01]  /*3780*/  LOP3.LUT R51, R204, R54, R215, 0x96, !PT ;  /* 0x00000036cc337212 */ /* 0x000fe200078e96d7 */
[----:B------:R-:W-:Y:S01]  /*3790*/  FFMA.FTZ R54, R47, UR4, -R162 ;  /* 0x000000042f367c23 */ /* 0x000fe200080108a2 */
[----:B------:R-:W-:Y:S01]  /*37a0*/  PRMT R4, R59, 0x5410, R50 ;  /* 0x000054103b047816 */ /* 0x000fe20000000032 */
[--C-:B------:R-:W-:Y:S01]  /*37b0*/  FFMA.FTZ R50, R46, UR4, -R162.reuse ;  /* 0x000000042e327c23 */ /* 0x100fe200080108a2 */
[--C-:B------:R-:W-:Y:S01]  /*37c0*/  HSET2.LE.AND R41, R210, R207.reuse, PT ;  /* 0x000000cfd2297233 */ /* 0x100fe20003803000 */
[----:B------:R-:W-:Y:S01]  /*37d0*/  FFMA.FTZ R47, R6, UR4, -R162 ;  /* 0x00000004062f7c23 */ /* 0x000fe200080108a2 */
[----:B------:R-:W-:Y:S01]  /*37e0*/  PRMT R5, R173, 0x5410, R44 ;  /* 0x00005410ad057816 */ /* 0x000fe2000000002c */
[----:B------:R-:W-:Y:S01]  /*37f0*/  FFMA.FTZ R46, R7, UR4, -R162 ;  /* 0x00000004072e7c23 */ /* 0x000fe200080108a2 */
[----:B-----5:R-:W-:Y:S01]  /*3800*/  F2FP.F16.F32.PACK_AB R208, R169, R170 ;  /* 0x000000aaa9d0723e */ /* 0x020fe200000000ff */
[----:B------:R3:W4:Y:S01]  /*3810*/  MUFU.EX2 R44, R172 ;  /* 0x000000ac002c7308 */ /* 0x0007220000000800 */
[----:B------:R-:W-:Y:S01]  /*3820*/  LOP3.LUT R7, R51, 0xffff, RZ, 0xc0, !PT ;  /* 0x0000ffff33077812 */ /* 0x000fe200078ec0ff */
[----:B------:R-:W-:Y:S01]  /*3830*/  FFMA.FTZ R215, R11, UR4, -R166 ;  /* 0x000000040bd77c23 */ /* 0x000fe200080108a6 */
[----:B------:R-:W-:Y:S01]  /*3840*/  LOP3.LUT R41, R208, R41, RZ, 0xc0, !PT ;  /* 0x00000029d0297212 */ /* 0x000fe200078ec0ff */
[----:B------:R-:W-:Y:S01]  /*3850*/  MUFU.EX2 R50, R50 ;  /* 0x0000003200327308 */ /* 0x000fe20000000800 */
[C---:B------:R-:W-:Y:S01]  /*3860*/  LOP3.LUT R6, R51.reuse, 0xff, RZ, 0xc0, !PT ;  /* 0x000000ff33067812 */ /* 0x040fe200078ec0ff */
[----:B------:R-:W-:Y:S01]  /*3870*/  FADD.FTZ R170, R170, R163 ;  /* 0x000000a3aaaa7221 */ /* 0x000fe20000010000 */
[----:B------:R-:W-:Y:S01]  /*3880*/  PRMT R208, R51, 0x7632, R208 ;  /* 0x0000763233d07816 */ /* 0x000fe200000000d0 */
[----:B------:R-:W-:Y:S01]  /*3890*/  MUFU.EX2 R47, R47 ;  /* 0x0000002f002f7308 */ /* 0x000fe20000000800 */
[----:B------:R-:W-:Y:S01]  /*38a0*/  SHF.R.U32.HI R59, RZ, 0x18, R51 ;  /* 0x00000018ff3b7819 */ /* 0x000fe20000011633 */
[C---:B-1----:R-:W-:Y:S01]  /*38b0*/  HMMA.16816.F32 R120, R40.reuse, R38, R120 ;  /* 0x000000262878723c */ /* 0x042fe20000001878 */
[----:B------:R-:W-:Y:S01]  /*38c0*/  SHF.R.U32.HI R7, RZ, 0x8, R7 ;  /* 0x00000008ff077819 */ /* 0x000fe20000011607 */
[----:B------:R-:W1:Y:S01]  /*38d0*/  MUFU.EX2 R46, R46 ;  /* 0x0000002e002e7308 */ /* 0x000e620000000800 */
[----:B------:R-:W-:Y:S01]  /*38e0*/  LOP3.LUT R208, R208, 0xff, RZ, 0xc0, !PT ;  /* 0x000000ffd0d07812 */ /* 0x000fe200078ec0ff */
[----:B------:R-:W-:Y:S01]  /*38f0*/  FADD.FTZ R169, R169, R170 ;  /* 0x000000aaa9a97221 */ /* 0x000fe20000010000 */
[----:B---3--:R-:W-:Y:S01]  /*3900*/  LOP3.LUT R172, R5, 0xff00ff, RZ, 0xc0, !PT ;  /* 0x00ff00ff05ac7812 */ /* 0x008fe200078ec0ff */
[----:B------:R-:W3:Y:S01]  /*3910*/  MUFU.EX2 R51, R54 ;  /* 0x0000003600337308 */ /* 0x000ee20000000800 */
[--C-:B------:R-:W-:Y:S01]  /*3920*/  HSET2.LE.AND R5, R4, R207.reuse, PT ;  /* 0x000000cf04057233 */ /* 0x100fe20003803000 */
[C---:B------:R-:W-:Y:S01]  /*3930*/  HMMA.16816.F32 R72, R40.reuse, R16, R72 ;  /* 0x000000102848723c */ /* 0x040fe20000001848 */
[----:B----4-:R-:W-:Y:S01]  /*3940*/  F2FP.F16.F32.PACK_AB R210, R44, R49 ;  /* 0x000000312cd2723e */ /* 0x010fe200000000ff */
[----:B------:R-:W-:Y:S01]  /*3950*/  MUFU.EX2 R215, R215 ;  /* 0x000000d700d77308 */ /* 0x000fe20000000800 */
[----:B------:R-:W-:Y:S01]  /*3960*/  PRMT R4, R6, 0x5410, R7 ;  /* 0x0000541006047816 */ /* 0x000fe20000000007 */
[----:B------:R-:W-:Y:S01]  /*3970*/  FADD.FTZ R168, R168, R169 ;  /* 0x000000a9a8a87221 */ /* 0x000fe20000010000 */
[----:B------:R-:W-:Y:S01]  /*3980*/  PRMT R208, R208, 0x5410, R59 ;  /* 0x00005410d0d07816 */ /* 0x000fe2000000003b */
[----:B------:R-:W-:Y:S01]  /*3990*/  MUFU.EX2 R227, R227 ;  /* 0x000000e300e37308 */ /* 0x000fe20000000800 */
[----:B------:R-:W-:Y:S01]  /*39a0*/  LOP3.LUT R6, R210, R5, RZ, 0xc0, !PT ;  /* 0x00000005d2067212 */ /* 0x000fe200078ec0ff */
[----:B------:R-:W-:Y:S01]  /*39b0*/  HMMA.16816.F32 R124, R40, R36, R124 ;  /* 0x00000024287c723c */ /* 0x000fe2000000187c */
[--C-:B------:R-:W-:Y:S01]  /*39c0*/  HSET2.LE.AND R7, R172, R207.reuse, PT ;  /* 0x000000cfac077233 */ /* 0x100fe20003803000 */
[----:B------:R-:W-:Y:S01]  /*39d0*/  FADD.FTZ R52, R52, R53 ;  /* 0x0000003534347221 */ /* 0x000fe20000010000 */
[--C-:B------:R-:W-:Y:S01]  /*39e0*/  HSET2.LE.AND R4, R4, R207.reuse, PT ;  /* 0x000000cf04047233 */ /* 0x100fe20003803000 */
[----:B------:R-:W-:Y:S01]  /*39f0*/  FADD.FTZ R168, R57, R168 ;  /* 0x000000a839a87221 */ /* 0x000fe20000010000 */
[----:B------:R-:W-:-:S02]  /*3a00*/  HSET2.LE.AND R5, R208, R207, PT ;  /* 0x000000cfd0057233 */ /* 0x000fc40003803000 */
[----:B-1----:R-:W-:Y:S01]  /*3a10*/  F2FP.F16.F32.PACK_AB R172, R46, R47 ;  /* 0x0000002f2eac723e */ /* 0x002fe200000000ff */
[C---:B------:R-:W-:Y:S01]  /*3a20*/  HMMA.16816.F32 R88, R40.reuse, R20, R88 ;  /* 0x000000142858723c */ /* 0x040fe20000001858 */
[----:B------:R-:W-:Y:S01]  /*3a30*/  F2FP.F16.F32.PACK_AB R59, R48, R45 ;  /* 0x0000002d303b723e */ /* 0x000fe200000000ff */
[----:B------:R-:W-:Y:S01]  /*3a40*/  FADD.FTZ R45, R45, R64 ;  /* 0x000000402d2d7221 */ /* 0x000fe20000010000 */
[----:B---3--:R-:W-:Y:S01]  /*3a50*/  F2FP.F16.F32.PACK_AB R54, R51, R50 ;  /* 0x000000323336723e */ /* 0x008fe200000000ff */
[----:B------:R-:W-:Y:S01]  /*3a60*/  FADD.FTZ R50, R50, R67 ;  /* 0x0000004332327221 */ /* 0x000fe20000010000 */
[----:B------:R-:W-:Y:S01]  /*3a70*/  LOP3.LUT R7, R172, R7, RZ, 0xc0, !PT ;  /* 0x00000007ac077212 */ /* 0x000fe200078ec0ff */
[----:B------:R-:W-:Y:S01]  /*3a80*/  FADD.FTZ R48, R48, R45 ;  /* 0x0000002d30307221 */ /* 0x000fe20000010000 */
[----:B------:R-:W-:Y:S01]  /*3a90*/  LOP3.LUT R4, R59, R4, RZ, 0xc0, !PT ;  /* 0x000000043b047212 */ /* 0x000fe200078ec0ff */
[----:B--2---:R-:W-:Y:S01]  /*3aa0*/  HMMA.16816.F32 R104, R40, R32, R104 ;  /* 0x000000202868723c */ /* 0x004fe20000001868 */
[----:B------:R-:W-:Y:S01]  /*3ab0*/  LOP3.LUT R5, R54, R5, RZ, 0xc0, !PT ;  /* 0x0000000536057212 */ /* 0x000fe200078ec0ff */
[----:B------:R-:W-:Y:S01]  /*3ac0*/  FADD.FTZ R50, R51, R50 ;  /* 0x0000003233327221 */ /* 0x000fe20000010000 */
[----:B------:R-:W-:Y:S01]  /*3ad0*/  LOP3.LUT R176, R213, R176, R211, 0x96, !PT ;  /* 0x000000b0d5b07212 */ /* 0x000fe200078e96d3 */
[----:B------:R-:W-:Y:S01]  /*3ae0*/  FADD.FTZ R49, R49, R48 ;  /* 0x0000003031317221 */ /* 0x000fe20000010000 */
[----:B------:R-:W-:Y:S01]  /*3af0*/  LOP3.LUT R54, R213, R178, R55, 0x96, !PT ;  /* 0x000000b2d5367212 */ /* 0x000fe200078e9637 */
[----:B------:R-:W-:-:S02]  /*3b00*/  FADD.FTZ R47, R47, R50 ;  /* 0x000000322f2f7221 */ /* 0x000fc40000010000 */
[----:B------:R-:W-:Y:S01]  /*3b10*/  HMMA.16816.F32 R116, R4, R38, R116 ;  /* 0x000000260474723c */ /* 0x000fe20000001874 */
[----:B------:R-:W-:Y:S01]  /*3b20*/  FFMA.FTZ R38, R8, UR4, -R167 ;  /* 0x0000000408267c23 */ /* 0x000fe200080108a7 */
[----:B------:R-:W-:-:S04]  /*3b30*/  IMAD.WIDE.U32 R176, R176, -0x2daee0ad, RZ ;  /* 0xd2511f53b0b07825 */ /* 0x000fc800078e00ff */
[----:B------:R-:W-:Y:S01]  /*3b40*/  FFMA.FTZ R39, R14, UR4, -R166 ;  /* 0x000000040e277c23 */ /* 0x000fe200080108a6 */
[----:B------:R-:W-:Y:S01]  /*3b50*/  FADD.FTZ R44, R44, R49 ;  /* 0x000000312c2c7221 */ /* 0x000fe20000010000 */
[----:B------:R-:W-:Y:S01]  /*3b60*/  FADD.FTZ R46, R46, R47 ;  /* 0x0000002f2e2e7221 */ /* 0x000fe20000010000 */
[----:B------:R-:W-:Y:S01]  /*3b70*/  IMAD.WIDE.U32 R54, R54, -0x2daee0ad, RZ ;  /* 0xd2511f5336367825 */ /* 0x000fe200078e00ff */
[----:B------:R-:W1:Y:S01]  /*3b80*/  MUFU.EX2 R38, R38 ;  /* 0x0000002600267308 */ /* 0x000e620000000800 */
[----:B------:R-:W-:Y:S01]  /*3b90*/  HMMA.16816.F32 R68, R4, R16, R68 ;  /* 0x000000100444723c */ /* 0x000fe20000001844 */
[----:B------:R-:W-:Y:S01]  /*3ba0*/  LOP3.LUT R174, R212, R174, R177, 0x96, !PT ;  /* 0x000000aed4ae7212 */ /* 0x000fe200078e96b1 */
[----:B------:R-:W-:Y:S01]  /*3bb0*/  IMAD.MOV.U32 R16, RZ, RZ, R176 ;  /* 0x000000ffff107224 */ /* 0x000fe200078e00b0 */
[C---:B------:R-:W-:Y:S01]  /*3bc0*/  PRMT R172, R176.reuse, 0x7771, RZ ;  /* 0x00007771b0ac7816 */ /* 0x040fe200000000ff */
[----:B------:R-:W-:Y:S01]  /*3bd0*/  MUFU.EX2 R39, R39 ;  /* 0x0000002700277308 */ /* 0x000fe20000000800 */
[----:B------:R-:W-:-:S02]  /*3be0*/  PRMT R17, R176, 0x7772, RZ ;  /* 0x00007772b0117816 */ /* 0x000fc400000000ff */
[C---:B------:R-:W-:Y:S01]  /*3bf0*/  PRMT R9, R174.reuse, 0x7632, R9 ;  /* 0x00007632ae097816 */ /* 0x040fe20000000009 */
[C---:B------:R-:W-:Y:S01]  /*3c00*/  HMMA.16816.F32 R76, R40.reuse, R18, R76 ;  /* 0x00000012284c723c */ /* 0x040fe2000000184c */
[----:B------:R-:W-:Y:S02]  /*3c10*/  LOP3.LUT R11, R174, 0xffff, RZ, 0xc0, !PT ;  /* 0x0000ffffae0b7812 */ /* 0x000fe400078ec0ff */
[----:B------:R-:W-:Y:S02]  /*3c20*/  LOP3.LUT R9, R9, 0xff, RZ, 0xc0, !PT ;  /* 0x000000ff09097812 */ /* 0x000fe400078ec0ff */
[----:B------:R-:W-:Y:S02]  /*3c30*/  SHF.R.U32.HI R11, RZ, 0x8, R11 ;  /* 0x00000008ff0b7819 */ /* 0x000fe4000001160b */
[----:B------:R-:W-:Y:S01]  /*3c40*/  LOP3.LUT R58, R212, R58, R55, 0x96, !PT ;  /* 0x0000003ad43a7212 */ /* 0x000fe200078e9637 */
[C---:B------:R-:W-:Y:S08]  /*3c50*/  HMMA.16816.F32 R92, R40.reuse, R22, R92 ;  /* 0x00000016285c723c */ /* 0x040ff0000000185c */
[----:B------:R-:W-:Y:S01]  /*3c60*/  HMMA.16816.F32 R100, R40, R34, R100 ;  /* 0x000000222864723c */ /* 0x000fe20000001864 */
[--C-:B------:R-:W-:Y:S01]  /*3c70*/  FFMA.FTZ R42, R15, UR4, -R166.reuse ;  /* 0x000000040f2a7c23 */ /* 0x100fe200080108a6 */
[----:B------:R-:W-:Y:S01]  /*3c80*/  FFMA.FTZ R40, R10, UR4, -R166 ;  /* 0x000000040a287c23 */ /* 0x000fe200080108a6 */
[----:B------:R-:W-:Y:S01]  /*3c90*/  LOP3.LUT R10, R174, 0xff, RZ, 0xc0, !PT ;  /* 0x000000ffae0a7812 */ /* 0x000fe200078ec0ff */
[----:B------:R-:W-:Y:S01]  /*3ca0*/  FFMA.FTZ R41, R28, UR4, -R164 ;  /* 0x000000041c297c23 */ /* 0x000fe200080108a4 */
[----:B------:R-:W-:Y:S01]  /*3cb0*/  SHF.R.U32.HI R174, RZ, 0x18, R174 ;  /* 0x00000018ffae7819 */ /* 0x000fe200000116ae */
[----:B------:R-:W-:Y:S01]  /*3cc0*/  FFMA.FTZ R28, R29, UR4, -R164 ;  /* 0x000000041d1c7c23 */ /* 0x000fe200080108a4 */
[----:B------:R-:W-:Y:S01]  /*3cd0*/  MUFU.EX2 R42, R42 ;  /* 0x0000002a002a7308 */ /* 0x000fe20000000800 */
[----:B------:R-:W-:Y:S01]  /*3ce0*/  HMMA.16816.F32 R128, R4, R36, R128 ;  /* 0x000000240480723c */ /* 0x000fe20000001880 */
[--C-:B------:R-:W-:Y:S01]  /*3cf0*/  FFMA.FTZ R36, R13, UR4, -R167.reuse ;  /* 0x000000040d247c23 */ /* 0x100fe200080108a7 */
[----:B------:R-:W-:Y:S01]  /*3d00*/  FFMA.FTZ R37, R12, UR4, -R167 ;  /* 0x000000040c257c23 */ /* 0x000fe200080108a7 */
[----:B------:R-:W-:Y:S01]  /*3d10*/  LOP3.LUT R13, R16, 0xff, RZ, 0xc0, !PT ;  /* 0x000000ff100d7812 */ /* 0x000fe200078ec0ff */
[----:B------:R-:W2:Y:S01]  /*3d20*/  MUFU.EX2 R40, R40 ;  /* 0x0000002800287308 */ /* 0x000ea20000000800 */
[----:B------:R-:W-:-:S02]  /*3d30*/  PRMT R12, R176, 0x7773, RZ ;  /* 0x00007773b00c7816 */ /* 0x000fc400000000ff */
[----:B------:R-:W-:Y:S01]  /*3d40*/  PRMT R172, R13, 0x5410, R172 ;  /* 0x000054100dac7816 */ /* 0x000fe200000000ac */
[----:B------:R-:W-:Y:S01]  /*3d50*/  MUFU.EX2 R37, R37 ;  /* 0x0000002500257308 */ /* 0x000fe20000000800 */
[----:B------:R-:W-:Y:S01]  /*3d60*/  PRMT R8, R17, 0x5410, R12 ;  /* 0x0000541011087816 */ /* 0x000fe2000000000c */
[C---:B------:R-:W-:Y:S01]  /*3d70*/  HMMA.16816.F32 R84, R4.reuse, R20, R84 ;  /* 0x000000140454723c */ /* 0x040fe20000001854 */
[----:B-1----:R-:W-:Y:S01]  /*3d80*/  F2FP.F16.F32.PACK_AB R21, R225, R38 ;  /* 0x00000026e115723e */ /* 0x002fe200000000ff */
[----:B------:R-:W1:Y:S01]  /*3d90*/  MUFU.EX2 R36, R36 ;  /* 0x0000002400247308 */ /* 0x000e620000000800 */
[----:B------:R-:W-:Y:S01]  /*3da0*/  LOP3.LUT R20, R8, 0xff00ff, RZ, 0xc0, !PT ;  /* 0x00ff00ff08147812 */ /* 0x000fe200078ec0ff */
[----:B------:R-:W3:Y:S01]  /*3db0*/  LDSM.16.MT88.4 R12, [R181+0x7800] ;  /* 0x00780000b50c783b */ /* 0x000ee20000004200 */
[----:B------:R-:W-:Y:S01]  /*3dc0*/  PRMT R8, R9, 0x5410, R174 ;  /* 0x0000541009087816 */ /* 0x000fe200000000ae */
[----:B------:R4:W-:Y:S01]  /*3dd0*/  MUFU.EX2 R29, R41 ;  /* 0x00000029001d7308 */ /* 0x0009e20000000800 */
[----:B------:R-:W-:Y:S01]  /*3de0*/  PRMT R10, R10, 0x5410, R11 ;  /* 0x000054100a0a7816 */ /* 0x000fe2000000000b */
[----:B------:R-:W-:Y:S01]  /*3df0*/  HMMA.16816.F32 R112, R4, R22, R112 ;  /* 0x000000160470723c */ /* 0x000fe20000001870 */
[--C-:B------:R-:W-:Y:S01]  /*3e00*/  HSET2.LE.AND R22, R172, R207.reuse, PT ;  /* 0x000000cfac167233 */ /* 0x100fe20003803000 */
[----:B------:R-:W-:Y:S01]  /*3e10*/  MUFU.EX2 R28, R28 ;  /* 0x0000001c001c7308 */ /* 0x000fe20000000800 */
[----:B------:R-:W-:-:S02]  /*3e20*/  HSET2.LE.AND R20, R20, R207, PT ;  /* 0x000000cf14147233 */ /* 0x000fc40003803000 */
[----:B--2---:R-:W-:Y:S02]  /*3e30*/  F2FP.F16.F32.PACK_AB R23, R215, R40 ;  /* 0x00000028d717723e */ /* 0x004fe400000000ff */
[----:B------:R-:W-:Y:S01]  /*3e40*/  LOP3.LUT R22, R21, R22, RZ, 0xc0, !PT ;  /* 0x0000001615167212 */ /* 0x000fe200078ec0ff */
[C---:B------:R-:W-:Y:S01]  /*3e50*/  HMMA.16816.F32 R108, R4.reuse, R32, R108 ;  /* 0x00000020046c723c */ /* 0x040fe2000000186c */
[--C-:B------:R-:W-:Y:S02]  /*3e60*/  HSET2.LE.AND R21, R8, R207.reuse, PT ;  /* 0x000000cf08157233 */ /* 0x100fe40003803000 */
[----:B------:R-:W-:Y:S01]  /*3e70*/  F2FP.F16.F32.PACK_AB R32, R42, R39 ;  /* 0x000000272a20723e */ /* 0x000fe200000000ff */
[--C-:B----4-:R-:W-:Y:S01]  /*3e80*/  FFMA.FTZ R41, R30, UR4, -R162.reuse ;  /* 0x000000041e297c23 */ /* 0x110fe200080108a2 */
[--C-:B------:R-:W-:Y:S01]  /*3e90*/  HSET2.LE.AND R33, R10, R207.reuse, PT ;  /* 0x000000cf0a217233 */ /* 0x100fe20003803000 */
[----:B------:R-:W-:Y:S01]  /*3ea0*/  FFMA.FTZ R30, R26, UR4, -R162 ;  /* 0x000000041a1e7c23 */ /* 0x000fe200080108a2 */
[----:B-1----:R-:W-:Y:S01]  /*3eb0*/  F2FP.F16.F32.PACK_AB R166, R36, R37 ;  /* 0x0000002524a6723e */ /* 0x002fe200000000ff */
[C---:B------:R-:W-:Y:S01]  /*3ec0*/  HMMA.16816.F32 R80, R4.reuse, R18, R80 ;  /* 0x000000120450723c */ /* 0x040fe20000001850 */
[----:B------:R-:W-:Y:S01]  /*3ed0*/  LOP3.LUT R21, R32, R21, RZ, 0xc0, !PT ;  /* 0x0000001520157212 */ /* 0x000fe200078ec0ff */
[----:B------:R-:W-:Y:S01]  /*3ee0*/  IMAD.MOV.U32 R32, RZ, RZ, R54 ;  /* 0x000000ffff207224 */ /* 0x000fe200078e0036 */
[----:B------:R-:W1:Y:S01]  /*3ef0*/  LDSM.16.MT88.4 R16, [R185+0x7800] ;  /* 0x00780000b910783b */ /* 0x000e620000004200 */
[----:B------:R-:W-:Y:S01]  /*3f00*/  LOP3.LUT R23, R23, R20, RZ, 0xc0, !PT ;  /* 0x0000001417177212 */ /* 0x000fe200078ec0ff */
[----:B------:R-:W-:Y:S01]  /*3f10*/  MUFU.EX2 R30, R30 ;  /* 0x0000001e001e7308 */ /* 0x000fe20000000800 */
[----:B------:R-:W-:Y:S01]  /*3f20*/  LOP3.LUT R20, R166, R33, RZ, 0xc0, !PT ;  /* 0x00000021a6147212 */ /* 0x000fe200078ec0ff */
[----:B------:R-:W2:Y:S01]  /*3f30*/  LDSM.16.MT88.4 R8, [R180+0x7800] ;  /* 0x00780000b408783b */ /* 0x000ea20000004200 */
[----:B------:R-:W-:Y:S01]  /*3f40*/  HMMA.16816.F32 R96, R4, R34, R96 ;  /* 0x000000220460723c */ /* 0x000fe20000001860 */
[C---:B------:R-:W-:Y:S01]  /*3f50*/  PRMT R33, R54.reuse, 0x7771, RZ ;  /* 0x0000777136217816 */ /* 0x040fe200000000ff */
[----:B------:R-:W-:Y:S01]  /*3f60*/  FADD.FTZ R37, R37, R52 ;  /* 0x0000003425257221 */ /* 0x000fe20000010000 */
[----:B------:R-:W4:Y:S01]  /*3f70*/  LDSM.16.MT88.4 R4, [R139+0x7800] ;  /* 0x007800008b04783b */ /* 0x000f220000004200 */
[C---:B------:R-:W-:Y:S01]  /*3f80*/  PRMT R34, R54.reuse, 0x7773, RZ ;  /* 0x0000777336227816 */ /* 0x040fe200000000ff */
[----:B------:R-:W-:Y:S01]  /*3f90*/  FADD.FTZ R39, R39, R168 ;  /* 0x000000a827277221 */ /* 0x000fe20000010000 */
[----:B------:R-:W-:Y:S01]  /*3fa0*/  PRMT R35, R54, 0x7772, RZ ;  /* 0x0000777236237816 */ /* 0x000fe200000000ff */
[----:B------:R-:W-:Y:S01]  /*3fb0*/  FADD.FTZ R37, R36, R37 ;  /* 0x0000002524257221 */ /* 0x000fe20000010000 */
[----:B------:R-:W-:Y:S01]  /*3fc0*/  LOP3.LUT R54, R32, 0xff, RZ, 0xc0, !PT ;  /* 0x000000ff20367812 */ /* 0x000fe200078ec0ff */
[----:B------:R-:W-:Y:S01]  /*3fd0*/  FFMA.FTZ R32, R24, UR4, -R164 ;  /* 0x0000000418207c23 */ /* 0x000fe200080108a4 */
[----:B------:R-:W-:Y:S01]  /*3fe0*/  PRMT R25, R35, 0x5410, R34 ;  /* 0x0000541023197816 */ /* 0x000fe20000000022 */
[--C-:B------:R-:W-:Y:S01]  /*3ff0*/  FFMA.FTZ R34, R31, UR4, -R162.reuse ;  /* 0x000000041f227c23 */ /* 0x100fe200080108a2 */
[----:B------:R-:W-:Y:S01]  /*4000*/  PRMT R24, R54, 0x5410, R33 ;  /* 0x0000541036187816 */ /* 0x000fe20000000021 */
[----:B------:R-:W-:Y:S01]  /*4010*/  FFMA.FTZ R33, R27, UR4, -R162 ;  /* 0x000000041b217c23 */ /* 0x000fe200080108a2 */
[----:B------:R-:W-:Y:S01]  /*4020*/  MUFU.EX2 R31, R41 ;  /* 0x00000029001f7308 */ /* 0x000fe20000000800 */
[----:B------:R-:W-:Y:S01]  /*4030*/  LOP3.LUT R27, R58, 0xffff, RZ, 0xc0, !PT ;  /* 0x0000ffff3a1b7812 */ /* 0x000fe200078ec0ff */
[----:B------:R-:W-:Y:S01]  /*4040*/  FADD.FTZ R39, R42, R39 ;  /* 0x000000272a277221 */ /* 0x000fe20000010000 */
[C---:B------:R-:W-:Y:S01]  /*4050*/  PRMT R35, R58.reuse, 0x7632, R35 ;  /* 0x000076323a237816 */ /* 0x040fe20000000023 */
[----:B------:R-:W5:Y:S01]  /*4060*/  MUFU.EX2 R32, R32 ;  /* 0x0000002000207308 */ /* 0x000f620000000800 */
[----:B------:R-:W-:Y:S01]  /*4070*/  LOP3.LUT R26, R58, 0xff, RZ, 0xc0, !PT ;  /* 0x000000ff3a1a7812 */ /* 0x000fe200078ec0ff */
[----:B------:R-:W-:Y:S01]  /*4080*/  FADD.FTZ R38, R38, R37 ;  /* 0x0000002526267221 */ /* 0x000fe20000010000 */
[----:B------:R-:W-:Y:S01]  /*4090*/  LOP3.LUT R54, R25, 0xff00ff, RZ, 0xc0, !PT ;  /* 0x00ff00ff19367812 */ /* 0x000fe200078ec0ff */
[----:B------:R-:W2:Y:S01]  /*40a0*/  MUFU.EX2 R33, R33 ;  /* 0x0000002100217308 */ /* 0x000ea20000000800 */
[----:B------:R-:W-:Y:S01]  /*40b0*/  SHF.R.U32.HI R58, RZ, 0x18, R58 ;  /* 0x00000018ff3a7819 */ /* 0x000fe2000001163a */
[----:B------:R-:W-:Y:S01]  /*40c0*/  FADD.FTZ R40, R40, R39 ;  /* 0x0000002728287221 */ /* 0x000fe20000010000 */
[----:B------:R-:W-:Y:S01]  /*40d0*/  SHF.R.U32.HI R27, RZ, 0x8, R27 ;  /* 0x00000008ff1b7819 */ /* 0x000fe2000001161b */
[----:B------:R-:W4:Y:S01]  /*40e0*/  MUFU.EX2 R34, R34 ;  /* 0x0000002200227308 */ /* 0x000f220000000800 */
[----:B------:R-:W-:Y:S01]  /*40f0*/  LOP3.LUT R25, R35, 0xff, RZ, 0xc0, !PT ;  /* 0x000000ff23197812 */ /* 0x000fe200078ec0ff */
[----:B---3--:R-:W-:Y:S01]  /*4100*/  HMMA.16816.F32 R72, R20, R12, R72 ;  /* 0x0000000c1448723c */ /* 0x008fe20000001848 */
[----:B------:R-:W-:Y:S01]  /*4110*/  HSET2.LE.AND R35, R24, R207, PT ;  /* 0x000000cf18237233 */ /* 0x000fe20003803000 */
[----:B------:R-:W-:Y:S01]  /*4120*/  FADD.FTZ R225, R225, R38 ;  /* 0x00000026e1e17221 */ /* 0x000fe20000010000 */
[----:B------:R-:W-:Y:S01]  /*4130*/  PRMT R24, R26, 0x5410, R27 ;  /* 0x000054101a187816 */ /* 0x000fe2000000001b */
[----:B------:R-:W-:Y:S01]  /*4140*/  FADD.FTZ R215, R215, R40 ;  /* 0x00000028d7d77221 */ /* 0x000fe20000010000 */
[----:B------:R-:W-:-:S02]  /*4150*/  PRMT R58, R25, 0x5410, R58 ;  /* 0x00005410193a7816 */ /* 0x000fc4000000003a */
[----:B-----5:R-:W-:Y:S01]  /*4160*/  F2FP.F16.F32.PACK_AB R162, R227, R32 ;  /* 0x00000020e3a2723e */ /* 0x020fe200000000ff */
[C---:B-1----:R-:W-:Y:S01]  /*4170*/  HMMA.16816.F32 R124, R20.reuse, R16, R124 ;  /* 0x00000010147c723c */ /* 0x042fe2000000187c */
[--C-:B------:R-:W-:Y:S02]  /*4180*/  HSET2.LE.AND R27, R54, R207.reuse, PT ;  /* 0x000000cf361b7233 */ /* 0x100fe40003803000 */
[----:B------:R-:W-:Y:S02]  /*4190*/  LOP3.LUT R26, R162, R35, RZ, 0xc0, !PT ;  /* 0x00000023a21a7212 */ /* 0x000fe400078ec0ff */
[--C-:B------:R-:W-:Y:S02]  /*41a0*/  HSET2.LE.AND R24, R24, R207.reuse, PT ;  /* 0x000000cf18187233 */ /* 0x100fe40003803000 */
[----:B------:R-:W-:Y:S01]  /*41b0*/  HSET2.LE.AND R25, R58, R207, PT ;  /* 0x000000cf3a197233 */ /* 0x000fe20003803000 */
[----:B------:R-:W-:Y:S01]  /*41c0*/  HMMA.16816.F32 R120, R20, R18, R120 ;  /* 0x000000121478723c */ /* 0x000fe20000001878 */
[----:B--2---:R-:W-:-:S02]  /*41d0*/  F2FP.F16.F32.PACK_AB R162, R33, R30 ;  /* 0x0000001e21a2723e */ /* 0x004fc400000000ff */
        /* <DEDUP_REMOVED lines=12> */
[----:B------:R-:W-:Y:S02]  /*42a0*/  FADD.FTZ R227, R227, R32 ;  /* 0x00000020e3e37221 */ /* 0x000fe40000010000 */
[----:B------:R-:W-:-:S03]  /*42b0*/  FADD.FTZ R224, R33, R30 ;  /* 0x0000001e21e07221 */ /* 0x000fc60000010000 */
        /* <DEDUP_REMOVED lines=23> */
[----:B------:R-:W1:Y:S01]  /*4430*/  LDCU UR4, c[0x0][0x45c] ;  /* 0x00008b80ff0477ac */ /* 0x000e620008000800 */
[----:B------:R-:W-:Y:S05]  /*4440*/  BRA `(.L_x_1522) ;  /* 0x00000000006c7947 */ /* 0x000fea0003800000 */
.L_x_1524:
[----:B------:R-:W-:Y:S04]  /*4450*/  VIADD R132, R214, 0xffffffff ;  /* 0xffffffffd6847836 */ /* 0x000fe80000000000 */
[C---:B------:R-:W-:Y:S04]  /*4460*/  IMAD.WIDE.U32 R140, R132.reuse, UR9, RZ ;  /* 0x00000009848c7c25 */ /* 0x040fe8000f8e00ff */
[----:B------:R-:W-:Y:S01]  /*4470*/  IMAD R135, R132, UR8, RZ ;  /* 0x0000000884877c24 */ /* 0x000fe2000f8e02ff */
[C---:B------:R-:W-:Y:S02]  /*4480*/  IADD3 R132, P1, PT, R140.reuse, UR15, RZ ;  /* 0x0000000f8c847c10 */ /* 0x040fe4000ff3e0ff */
[-C--:B------:R-:W-:Y:S01]  /*4490*/  LEA R142, P0, R140, R193.reuse, 0x1 ;  /* 0x000000c18c8e7211 */ /* 0x080fe200078008ff */
[----:B------:R-:W-:Y:S01]  /*44a0*/  IMAD.IADD R135, R141, 0x1, R135 ;  /* 0x000000018d877824 */ /* 0x000fe200078e0287 */
[CC--:B------:R-:W-:Y:S04]  /*44b0*/  LEA R148, P2, R132.reuse, R193.reuse, 0x1 ;  /* 0x000000c184947211 */ /* 0x0c0fe800078408ff */
[----:B------:R-:W-:Y:S02]  /*44c0*/  IADD3.X R133, PT, PT, R135, UR14, RZ, P1, !PT ;  /* 0x0000000e87857c10 */ /* 0x000fe40008ffe4ff */
[----:B------:R-:W-:Y:S02]  /*44d0*/  IADD3 R134, P1, PT, R132, UR15, RZ ;  /* 0x0000000f84867c10 */ /* 0x000fe4000ff3e0ff */
[-C--:B------:R-:W-:Y:S02]  /*44e0*/  LEA.HI.X R143, R140, R192.reuse, R135, 0x1, P0 ;  /* 0x000000c08c8f7211 */ /* 0x080fe400000f0c87 */
[----:B------:R-:W-:Y:S02]  /*44f0*/  IADD3 R136, P0, PT, R132, UR6, RZ ;  /* 0x0000000684887c10 */ /* 0x000fe4000ff1e0ff */
[C---:B------:R-:W-:Y:S01]  /*4500*/  IADD3.X R135, PT, PT, R133.reuse, UR14, RZ, P1, !PT ;  /* 0x0000000e85877c10 */ /* 0x040fe20008ffe4ff */
[----:B------:R-:W-:Y:S01]  /*4510*/  @!PT LDS RZ, [RZ] ;  /* 0x00000000fffff984 */ /* 0x000fe20000000800 */
[----:B------:R-:W-:Y:S01]  /*4520*/  @!PT LDS RZ, [RZ] ;  /* 0x00000000fffff984 */ /* 0x000fe20000000800 */
[----:B------:R-:W-:Y:S01]  /*4530*/  @!PT LDS RZ, [RZ] ;  /* 0x00000000fffff984 */ /* 0x000fe20000000800 */
[----:B------:R1:W-:Y:S01]  /*4540*/  LDGSTS.E.BYPASS.LTC128B.128 [R195+0x4000], desc[UR24][R142.64] ;  /* 0x040000008ec37fae */ /* 0x0003e2000b981a18 */
[-C--:B------:R-:W-:Y:S02]  /*4550*/  LEA R146, P1, R134, R193.reuse, 0x1 ;  /* 0x000000c186927211 */ /* 0x080fe400078208ff */
[-C--:B------:R-:W-:Y:S02]  /*4560*/  LEA.HI.X R149, R132, R192.reuse, R133, 0x1, P2 ;  /* 0x000000c084957211 */ /* 0x080fe400010f0c85 */
[----:B------:R-:W-:Y:S02]  /*4570*/  IADD3.X R141, PT, PT, R133, UR18, RZ, P0, !PT ;  /* 0x00000012858d7c10 */ /* 0x000fe400087fe4ff */
[----:B------:R-:W-:Y:S01]  /*4580*/  LEA R144, P0, R136, R193, 0x1 ;  /* 0x000000c188907211 */ /* 0x000fe200078008ff */
[----:B------:R1:W-:Y:S01]  /*4590*/  LDGSTS.E.BYPASS.LTC128B.128 [R195+0x4800], desc[UR24][R148.64] ;  /* 0x0480000094c37fae */ /* 0x0003e2000b981a18 */
[-C--:B------:R-:W-:Y:S02]  /*45a0*/  LEA.HI.X R147, R134, R192.reuse, R135, 0x1, P1 ;  /* 0x000000c086937211 */ /* 0x080fe400008f0c87 */
[----:B------:R-:W-:Y:S03]  /*45b0*/  LEA.HI.X R145, R136, R192, R141, 0x1, P0 ;  /* 0x000000c088917211 */ /* 0x000fe600000f0c8d */
[----:B------:R1:W-:Y:S04]  /*45c0*/  LDGSTS.E.BYPASS.LTC128B.128 [R195+0x5000], desc[UR24][R146.64] ;  /* 0x0500000092c37fae */ /* 0x0003e8000b981a18 */
[----:B------:R1:W-:Y:S04]  /*45d0*/  LDGSTS.E.BYPASS.LTC128B.128 [R195+0x5800], desc[UR24][R144.64] ;  /* 0x0580000090c37fae */ /* 0x0003e8000b981a18 */
[----:B------:R-:W0:Y:S01]  /*45e0*/  LDGDEPBAR ;  /* 0x00000000000079af */ /* 0x000e220000000000 */
[----:B------:R-:W-:Y:S05]  /*45f0*/  BRA `(.L_x_1523) ;  /* 0x0000000800807947 */ /* 0x000fea0003800000 */
.L_x_1522:
[----:B------:R-:W-:Y:S04]  /*4600*/  DEPBAR.LE SB0, 0x0 ;  /* 0x000080000000791a */ /* 0x000fe80000000000 */
[----:B------:R-:W-:Y:S01]  /*4610*/  BAR.SYNC.DEFER_BLOCKING 0x0 ;  /* 0x0000000000007b1d */ /* 0x000fe20000010000 */
[C---:B------:R-:W-:Y:S02]  /*4620*/  IMAD R177, R214.reuse, UR7, RZ ;  /* 0x00000007d6b17c24 */ /* 0x040fe4000f8e02ff */
[----:B------:R-:W-:Y:S04]  /*4630*/  IMAD.WIDE.U32 R242, R214, UR19, RZ ;  /* 0x00000013d6f27c25 */ /* 0x000fe8000f8e00ff */
[----:B------:R-:W-:Y:S01]  /*4640*/  IMAD.IADD R136, R243, 0x1, R177 ;  /* 0x00000001f3887824 */ /* 0x000fe200078e02b1 */
[----:B------:R-:W-:Y:S01]  /*4650*/  LEA R240, P3, R242, R191, 0x1 ;  /* 0x000000bff2f07211 */ /* 0x000fe200078608ff */
[----:B------:R-:W-:Y:S01]  /*4660*/  IMAD.SHL.U32 R231, R214, 0x2, RZ ;  /* 0x00000002d6e77824 */ /* 0x000fe200078e00ff */
[C---:B------:R-:W-:Y:S01]  /*4670*/  IADD3 R176, P0, PT, R242.reuse, UR27, RZ ;  /* 0x0000001bf2b07c10 */ /* 0x040fe2000ff1e0ff */
[----:B------:R-:W-:Y:S01]  /*4680*/  VIADD R233, R203, 0x76cf5d0a ;  /* 0x76cf5d0acbe97836 */ /* 0x000fe20000000000 */
[----:B------:R-:W-:Y:S02]  /*4690*/  LEA.HI.X R241, R242, R197, R136, 0x1, P3 ;  /* 0x000000c5f2f17211 */ /* 0x000fe400018f0c88 */
[----:B------:R-:W-:Y:S02]  /*46a0*/  LEA R238, P2, R176, R191, 0x1 ;  /* 0x000000bfb0ee7211 */ /* 0x000fe400078408ff */
[----:B------:R-:W-:Y:S02]  /*46b0*/  IADD3.X R138, PT, PT, R136, UR26, RZ, P0, !PT ;  /* 0x0000001a888a7c10 */ /* 0x000fe400087fe4ff */
[C---:B------:R-:W-:Y:S02]  /*46c0*/  IADD3 R226, P1, PT, R176.reuse, UR27, RZ ;  /* 0x0000001bb0e27c10 */ /* 0x040fe4000ff3e0ff */
[----:B------:R-:W-:Y:S02]  /*46d0*/  LEA.HI.X R239, R176, R197, R138, 0x1, P2 ;  /* 0x000000c5b0ef7211 */ /* 0x000fe400010f0c8a */
[----:B------:R-:W-:Y:S01]  /*46e0*/  IADD3.X R178, PT, PT, R138, UR26, RZ, P1, !PT ;  /* 0x0000001a8ab27c10 */ /* 0x000fe20008ffe4ff */
[----:B------:R-:W-:Y:S01]  /*46f0*/  @!PT LDS RZ, [RZ] ;  /* 0x00000000fffff984 */ /* 0x000fe20000000800 */
[----:B------:R-:W-:Y:S01]  /*4700*/  @!PT LDS RZ, [RZ] ;  /* 0x00000000fffff984 */ /* 0x000fe20000000800 */
[----:B------:R-:W-:Y:S01]  /*4710*/  @!PT LDS RZ, [RZ] ;  /* 0x00000000fffff984 */ /* 0x000fe20000000800 */
[----:B------:R-:W-:Y:S01]  /*4720*/  LDGSTS.E.BYPASS.LTC128B.128 [R195+0x6000], desc[UR24][R240.64] ;  /* 0x06000000f0c37fae */ /* 0x000fe2000b981a18 */
[----:B------:R-:W-:Y:S02]  /*4730*/  LEA R236, P1, R226, R191, 0x1 ;  /* 0x000000bfe2ec7211 */ /* 0x000fe400078208ff */
[----:B------:R-:W-:Y:S02]  /*4740*/  IADD3 R232, P0, PT, R176, UR16, RZ ;  /* 0x00000010b0e87c10 */ /* 0x000fe4000ff1e0ff */
[----:B------:R-:W-:Y:S02]  /*4750*/  LEA.HI.X R237, R226, R197, R178, 0x1, P1 ;  /* 0x000000c5e2ed7211 */ /* 0x000fe400008f0cb2 */
[----:B------:R-:W-:Y:S01]  /*4760*/  IADD3.X R230, PT, PT, R138, UR28, RZ, P0, !PT ;  /* 0x0000001c8ae67c10 */ /* 0x000fe200087fe4ff */
[----:B------:R-:W-:Y:S01]  /*4770*/  LDGSTS.E.BYPASS.LTC128B.128 [R195+0x6800], desc[UR24][R238.64] ;  /* 0x06800000eec37fae */ /* 0x000fe2000b981a18 */
[C---:B------:R-:W-:Y:S02]  /*4780*/  LEA R234, P0, R232.reuse, R191, 0x1 ;  /* 0x000000bfe8ea7211 */ /* 0x040fe400078008ff */
[----:B------:R-:W-:Y:S02]  /*4790*/  LOP3.LUT R136, R231, R229, R203, 0x96, !PT ;  /* 0x000000e5e7887212 */ /* 0x000fe400078e96cb */
[----:B------:R-:W-:Y:S01]  /*47a0*/  LEA.HI.X R235, R232, R197, R230, 0x1, P0 ;  /* 0x000000c5e8eb7211 */ /* 0x000fe200000f0ce6 */
[----:B------:R-:W-:Y:S01]  /*47b0*/  VIADD R230, R203, 0xed9eba14 ;  /* 0xed9eba14cbe67836 */ /* 0x000fe20000000000 */
[----:B------:R-:W-:Y:S01]  /*47c0*/  ISETP.NE.AND P0, PT, R214, RZ, PT ;  /* 0x000000ffd600720c */ /* 0x000fe20003f05270 */
[----:B------:R2:W-:Y:S08]  /*47d0*/  LDGSTS.E.BYPASS.LTC128B.128 [R195+0x7000], desc[UR24][R236.64] ;  /* 0x07000000ecc37fae */ /* 0x0005f0000b981a18 */
[----:B------:R3:W-:Y:S08]  /*47e0*/  LDGSTS.E.BYPASS.LTC128B.128 [R195+0x7800], desc[UR24][R234.64] ;  /* 0x07800000eac37fae */ /* 0x0007f0000b981a18 */
[----:B------:R-:W-:Y:S08]  /*47f0*/  LDSM.16.M88.4 R132, [R190] ;  /* 0x00000000be84783b */ /* 0x000ff00000000200 */
[----:B------:R-:W4:Y:S01]  /*4800*/  LDSM.16.M88.4 R140, [R189+UR5+0x4000] ;  /* 0x00400005bd8c783b */ /* 0x000f220008000200 */
[----:B--2---:R-:W-:Y:S07]  /*4810*/  IMAD.WIDE.U32 R236, R136, -0x326172a9, RZ ;  /* 0xcd9e8d5788ec7825 */ /* 0x004fee00078e00ff */
[----:B------:R-:W2:Y:S01]  /*4820*/  LDSM.16.M88.4 R144, [R190+0x2000] ;  /* 0x00200000be90783b */ /* 0x000ea20000000200 */
[C---:B------:R-:W-:Y:S02]  /*4830*/  LOP3.LUT R138, R237.reuse, R211, RZ, 0x3c, !PT ;  /* 0x000000d3ed8a7212 */ /* 0x040fe400078e3cff */
[----:B------:R-:W-:Y:S02]  /*4840*/  LOP3.LUT R136, R237, R209, RZ, 0x3c, !PT ;  /* 0x000000d1ed887212 */ /* 0x000fe400078e3cff */
[C---:B------:R-:W-:Y:S02]  /*4850*/  LOP3.LUT R238, R236.reuse, R210, RZ, 0x3c, !PT ;  /* 0x000000d2ecee7212 */ /* 0x040fe400078e3cff */
[----:B------:R-:W-:Y:S01]  /*4860*/  LOP3.LUT R236, R236, R208, RZ, 0x3c, !PT ;  /* 0x000000d0ecec7212 */ /* 0x000fe200078e3cff */
[----:B------:R-:W5:Y:S01]  /*4870*/  LDSM.16.M88.4 R148, [R189+UR5+0x4800] ;  /* 0x00480005bd94783b */ /* 0x000f620008000200 */
[----:B---3--:R-:W-:Y:S04]  /*4880*/  IMAD.WIDE.U32 R234, R136, -0x2daee0ad, RZ ;  /* 0xd2511f5388ea7825 */ /* 0x008fe800078e00ff */
[----:B------:R-:W-:Y:S01]  /*4890*/  IMAD.WIDE.U32 R238, R238, -0x2daee0ad, RZ ;  /* 0xd2511f53eeee7825 */ /* 0x000fe200078e00ff */
[-C--:B------:R-:W-:Y:S02]  /*48a0*/  LOP3.LUT R136, R218, R233.reuse, R235, 0x96, !PT ;  /* 0x000000e9da887212 */ /* 0x080fe400078e96eb */
[----:B------:R-:W0:Y:S01]  /*48b0*/  LDGDEPBAR ;  /* 0x00000000000079af */ /* 0x000e220000000000 */
[----:B------:R-:W-:Y:S07]  /*48c0*/  IMAD.WIDE.U32 R236, R236, -0x2daee0ad, RZ ;  /* 0xd2511f53ecec7825 */ /* 0x000fee00078e00ff */
[----:B------:R-:W3:Y:S01]  /*48d0*/  LDSM.16.M88.4 R152, [R189+UR5+0x5000] ;  /* 0x00500005bd98783b */ /* 0x000ee20008000200 */
[----:B------:R-:W-:Y:S07]  /*48e0*/  IMAD.WIDE.U32 R244, R136, -0x326172a9, RZ ;  /* 0xcd9e8d5788f47825 */ /* 0x000fee00078e00ff */
[----:B------:R-:W1:Y:S01]  /*48f0*/  LDSM.16.M88.4 R156, [R189+UR5+0x5800] ;  /* 0x00580005bd9c783b */ /* 0x000e620008000200 */
[-C--:B----4-:R-:W-:Y:S07]  /*4900*/  HMMA.16816.F32 R4, R132, R140.reuse, RZ ;  /* 0x0000008c8404723c */ /* 0x090fee00000018ff */
[----:B------:R-:W-:Y:S01]  /*4910*/  LDSM.16.M88.4 R160, [R188] ;  /* 0x00000000bca0783b */ /* 0x000fe20000000200 */
[C---:B--2---:R-:W-:Y:S07]  /*4920*/  HMMA.16816.F32 R8, R144.reuse, R140, RZ ;  /* 0x0000008c9008723c */ /* 0x044fee00000018ff */
[----:B------:R-:W2:Y:S01]  /*4930*/  LDSM.16.M88.4 R164, [R184+0x4000] ;  /* 0x00400000b8a4783b */ /* 0x000ea20000000200 */
[-C--:B------:R-:W-:Y:S07]  /*4940*/  HMMA.16816.F32 R12, R144, R142.reuse, RZ ;  /* 0x0000008e900c723c */ /* 0x080fee00000018ff */
[----:B------:R-:W4:Y:S01]  /*4950*/  LDSM.16.M88.4 R168, [R188+0x2000] ;  /* 0x00200000bca8783b */ /* 0x000f220000000200 */
[C---:B------:R-:W-:Y:S07]  /*4960*/  HMMA.16816.F32 R16, R132.reuse, R142, RZ ;  /* 0x0000008e8410723c */ /* 0x040fee00000018ff */
[----:B------:R-:W4:Y:S01]  /*4970*/  LDSM.16.M88.4 R172, [R184+0x4800] ;  /* 0x00480000b8ac783b */ /* 0x000f220000000200 */
[-C--:B-----5:R-:W-:Y:S07]  /*4980*/  HMMA.16816.F32 R20, R132, R148.reuse, RZ ;  /* 0x000000948414723c */ /* 0x0a0fee00000018ff */
[----:B------:R-:W5:Y:S01]  /*4990*/  LDSM.16.M88.4 R140, [R184+0x5000] ;  /* 0x00500000b88c783b */ /* 0x000f620000000200 */
[C---:B------:R-:W-:Y:S07]  /*49a0*/  HMMA.16816.F32 R24, R144.reuse, R148, RZ ;  /* 0x000000949018723c */ /* 0x040fee00000018ff */
[----:B------:R-:W-:Y:S01]  /*49b0*/  LDSM.16.M88.4 R176, [R182+0x5000] ;  /* 0x00500000b6b0783b */ /* 0x000fe20000000200 */
[-C--:B------:R-:W-:Y:S08]  /*49c0*/  HMMA.16816.F32 R28, R144, R150.reuse, RZ ;  /* 0x00000096901c723c */ /* 0x080ff000000018ff */
[C---:B------:R-:W-:Y:S01]  /*49d0*/  HMMA.16816.F32 R32, R132.reuse, R150, RZ ;  /* 0x000000968420723c */ /* 0x040fe200000018ff */
[----:B------:R-:W-:Y:S07]  /*49e0*/  LDSM.16.M88.4 R148, [R183+0x4000] ;  /* 0x00400000b794783b */ /* 0x000fee0000000200 */
[-C--:B---3--:R-:W-:Y:S08]  /*49f0*/  HMMA.16816.F32 R36, R132, R152.reuse, RZ ;  /* 0x000000988424723c */ /* 0x088ff000000018ff */
[C---:B------:R-:W-:Y:S08]  /*4a00*/  HMMA.16816.F32 R40, R144.reuse, R152, RZ ;  /* 0x000000989028723c */ /* 0x040ff000000018ff */
[-C--:B------:R-:W-:Y:S08]  /*4a10*/  HMMA.16816.F32 R44, R144, R154.reuse, RZ ;  /* 0x0000009a902c723c */ /* 0x080ff000000018ff */
[C---:B------:R-:W-:Y:S01]  /*4a20*/  HMMA.16816.F32 R48, R132.reuse, R154, RZ ;  /* 0x0000009a8430723c */ /* 0x040fe200000018ff */
[----:B------:R-:W-:Y:S07]  /*4a30*/  LDSM.16.M88.4 R152, [R187+0x2000] ;  /* 0x00200000bb98783b */ /* 0x000fee0000000200 */
[-C--:B-1----:R-:W-:Y:S08]  /*4a40*/  HMMA.16816.F32 R52, R132, R156.reuse, RZ ;  /* 0x0000009c8434723c */ /* 0x082ff000000018ff */
[C---:B------:R-:W-:Y:S08]  /*4a50*/  HMMA.16816.F32 R56, R144.reuse, R156, RZ ;  /* 0x0000009c9038723c */ /* 0x040ff000000018ff */
[-C--:B------:R-:W-:Y:S01]  /*4a60*/  HMMA.16816.F32 R60, R144, R158.reuse, RZ ;  /* 0x0000009e903c723c */ /* 0x080fe200000018ff */
[----:B------:R-:W-:Y:S07]  /*4a70*/  LDSM.16.M88.4 R144, [R187] ;  /* 0x00000000bb90783b */ /* 0x000fee0000000200 */
[----:B------:R-:W-:Y:S01]  /*4a80*/  HMMA.16816.F32 R64, R132, R158, RZ ;  /* 0x0000009e8440723c */ /* 0x000fe200000018ff */
[----:B------:R-:W1:Y:S07]  /*4a90*/  LDSM.16.M88.4 R132, [R184+0x5800] ;  /* 0x00580000b884783b */ /* 0x000e6e0000000200 */
[-C--:B--2---:R-:W-:Y:S01]  /*4aa0*/  HMMA.16816.F32 R4, R160, R164.reuse, R4 ;  /* 0x000000a4a004723c */ /* 0x084fe20000001804 */
[----:B------:R-:W2:Y:S07]  /*4ab0*/  LDSM.16.M88.4 R156, [R183+0x4800] ;  /* 0x00480000b79c783b */ /* 0x000eae0000000200 */
[C---:B----4-:R-:W-:Y:S08]  /*4ac0*/  HMMA.16816.F32 R8, R168.reuse, R164, R8 ;  /* 0x000000a4a808723c */ /* 0x050ff00000001808 */
        /* <DEDUP_REMOVED lines=50> */
[-C--:B------:R-:W-:Y:S03]  /*4df0*/  HMMA.16816.F32 R44, R168, R178.reuse, R44 ;  /* 0x000000b2a82c723c */ /* 0x080fe6000000182c */
[----:B------:R-:W-:Y:S02]  /*4e00*/  LOP3.LUT R138, R222, R233, R177, 0x96, !PT ;  /* 0x000000e9de8a7212 */ /* 0x000fe400078e96b1 */
[----:B------:R-:W-:Y:S03]  /*4e10*/  FMNMX3.FTZ R177, R2, R6, R7, !PT ;  /* 0x0000000602b17276 */ /* 0x000fe60007810007 */
[C---:B------:R-:W-:Y:S04]  /*4e20*/  HMMA.16816.F32 R48, R140.reuse, R178, R48 ;  /* 0x000000b28c30723c */ /* 0x040fe80000001830 */
[----:B------:R-:W-:Y:S01]  /*4e30*/  FMNMX3.FTZ R178, R3, R4, R5, !PT ;  /* 0x0000000403b27276 */ /* 0x000fe20007810005 */
[----:B------:R-:W-:Y:S01]  /*4e40*/  IMAD.WIDE.U32 R240, R138, -0x326172a9, RZ ;  /* 0xcd9e8d578af07825 */ /* 0x000fe200078e00ff */
[----:B------:R-:W-:Y:S02]  /*4e50*/  FMNMX3.FTZ R226, R177, R18, R19, !PT ;  /* 0x00000012b1e27276 */ /* 0x000fe40007810013 */
[----:B------:R-:W-:Y:S01]  /*4e60*/  FMNMX3.FTZ R178, R178, R16, R17, !PT ;  /* 0x00000010b2b27276 */ /* 0x000fe20007810011 */
[-C--:B-----5:R-:W-:Y:S03]  /*4e70*/  HMMA.16816.F32 R52, R140, R148.reuse, R52 ;  /* 0x000000948c34723c */ /* 0x0a0fe60000001834 */
[----:B------:R-:W-:Y:S01]  /*4e80*/  FMNMX3.FTZ R178, R178, R20, R21, !PT ;  /* 0x00000014b2b27276 */ /* 0x000fe20007810015 */
[----:B------:R-:W-:Y:S01]  /*4e90*/  VIADD R179, R203, 0x32370b8f ;  /* 0x32370b8fcbb37836 */ /* 0x000fe20000000000 */
[----:B------:R-:W-:Y:S02]  /*4ea0*/  FMNMX3.FTZ R138, R226, R22, R23, !PT ;  /* 0x00000016e28a7276 */ /* 0x000fe40007810017 */
[----:B------:R-:W-:Y:S01]  /*4eb0*/  FMNMX3.FTZ R178, R178, R32, R33, !PT ;  /* 0x00000020b2b27276 */ /* 0x000fe20007810021 */
[C---:B------:R-:W-:Y:S04]  /*4ec0*/  HMMA.16816.F32 R56, R168.reuse, R148, R56 ;  /* 0x00000094a838723c */ /* 0x040fe80000001838 */
[----:B------:R-:W-:Y:S02]  /*4ed0*/  FMNMX3.FTZ R226, R138, R34, R35, !PT ;  /* 0x000000228ae27276 */ /* 0x000fe40007810023 */
[----:B------:R-:W-:Y:S02]  /*4ee0*/  FMNMX3.FTZ R178, R178, R36, R37, !PT ;  /* 0x00000024b2b27276 */ /* 0x000fe40007810025 */
[----:B------:R-:W-:Y:S01]  /*4ef0*/  FMNMX3.FTZ R226, R226, R38, R39, !PT ;  /* 0x00000026e2e27276 */ /* 0x000fe20007810027 */
[-C--:B------:R-:W-:Y:S03]  /*4f00*/  HMMA.16816.F32 R60, R168, R150.reuse, R60 ;  /* 0x00000096a83c723c */ /* 0x080fe6000000183c */
[C---:B------:R-:W-:Y:S02]  /*4f10*/  LOP3.LUT R176, R179.reuse, R176, R239, 0x96, !PT ;  /* 0x000000b0b3b07212 */ /* 0x040fe400078e96ef */
[----:B------:R-:W-:Y:S02]  /*4f20*/  FMNMX3.FTZ R178, R178, R48, R49, !PT ;  /* 0x00000030b2b27276 */ /* 0x000fe40007810031 */
[----:B------:R-:W-:Y:S01]  /*4f30*/  FMNMX3.FTZ R136, R226, R50, R51, !PT ;  /* 0x00000032e2887276 */ /* 0x000fe20007810033 */
[----:B------:R-:W-:Y:S04]  /*4f40*/  HMMA.16816.F32 R64, R140, R150, R64 ;  /* 0x000000968c40723c */ /* 0x000fe80000001840 */
[----:B------:R-:W-:Y:S01]  /*4f50*/  LOP3.LUT R234, R179, R234, R237, 0x96, !PT ;  /* 0x000000eab3ea7212 */ /* 0x000fe200078e96ed */
[----:B------:R-:W-:Y:S01]  /*4f60*/  IMAD.WIDE.U32 R176, R176, -0x326172a9, RZ ;  /* 0xcd9e8d57b0b07825 */ /* 0x000fe200078e00ff */
[----:B------:R-:W-:Y:S02]  /*4f70*/  LOP3.LUT R242, R220, R206, R241, 0x96, !PT ;  /* 0x000000cedcf27212 */ /* 0x000fe400078e96f1 */
[----:B------:R-:W-:Y:S01]  /*4f80*/  FMNMX3.FTZ R178, R178, R52, R53, !PT ;  /* 0x00000034b2b27276 */ /* 0x000fe20007810035 */
[----:B------:R-:W-:Y:S01]  /*4f90*/  IMAD.WIDE.U32 R234, R234, -0x326172a9, RZ ;  /* 0xcd9e8d57eaea7825 */ /* 0x000fe200078e00ff */
[----:B------:R-:W-:Y:S02]  /*4fa0*/  FMNMX3.FTZ R136, R136, R54, R55, !PT ;  /* 0x0000003688887276 */ /* 0x000fe40007810037 */
[----:B------:R-:W-:Y:S01]  /*4fb0*/  LOP3.LUT R138, R205, R240, R177, 0x96, !PT ;  /* 0x000000f0cd8a7212 */ /* 0x000fe200078e96b1 */
[----:B------:R-:W-:Y:S06]  /*4fc0*/  IMAD.WIDE.U32 R242, R242, -0x2daee0ad, RZ ;  /* 0xd2511f53f2f27825 */ /* 0x000fec00078e00ff */
[----:B------:R-:W-:Y:S02]  /*4fd0*/  FMNMX3.FTZ R241, R178, R64, R65, !PT ;  /* 0x00000040b2f17276 */ /* 0x000fe40007810041 */
[----:B------:R-:W-:Y:S01]  /*4fe0*/  FMNMX3.FTZ R178, R136, R66, R67, !PT ;  /* 0x0000004288b27276 */ /* 0x000fe20007810043 */
[----:B------:R-:W-:Y:S06]  /*4ff0*/  @P0 BRA `(.L_x_1524) ;  /* 0xfffffff400140947 */ /* 0x000fec000383ffff */
.L_x_1523:
[----:B------:R-:W-:Y:S01]  /*5000*/  FMNMX3.FTZ R134, R137, R8, R9, !PT ;  /* 0x0000000889867276 */ /* 0x000fe20007810009 */
[----:B------:R-:W-:Y:S01]  /*5010*/  VIADD R231, R231, 0x1 ;  /* 0x00000001e7e77836 */ /* 0x000fe20000000000 */
[----:B------:R-:W-:Y:S01]  /*5020*/  FMNMX3.FTZ R132, R0, R10, R11, !PT ;  /* 0x0000000a00847276 */ /* 0x000fe2000781000b */
[----:B------:R-:W-:Y:S01]  /*5030*/  VIADD R226, R203, 0xa9066899 ;  /* 0xa9066899cbe27836 */ /* 0x000fe20000000000 */
[----:B------:R-:W-:Y:S01]  /*5040*/  FMNMX3.FTZ R134, R134, R12, R13, !PT ;  /* 0x0000000c86867276 */ /* 0x000fe2000781000d */
[----:B------:R-:W-:Y:S01]  /*5050*/  IMAD.WIDE.U32 R172, R138, -0x2daee0ad, RZ ;  /* 0xd2511f538aac7825 */ /* 0x000fe200078e00ff */
[----:B------:R-:W-:Y:S01]  /*5060*/  FMNMX3.FTZ R132, R132, R14, R15, !PT ;  /* 0x0000000e84847276 */ /* 0x000fe2000781000f */
[----:B------:R-:W2:Y:S01]  /*5070*/  SHFL.BFLY PT, R136, R241, 0x2, 0x1f ;  /* 0x0c401f00f1887f89 */ /* 0x000ea200000e0000 */
[----:B------:R-:W-:Y:S02]  /*5080*/  FMNMX3.FTZ R134, R134, R24, R25, !PT ;  /* 0x0000001886867276 */ /* 0x000fe40007810019 */
[----:B------:R-:W-:Y:S05]  /*5090*/  FMNMX3.FTZ R132, R132, R26, R27, !PT ;  /* 0x0000001a84847276 */ /* 0x000fea000781001b */
[----:B------:R-:W3:Y:S01]  /*50a0*/  SHFL.BFLY PT, R135, R178, 0x2, 0x1f ;  /* 0x0c401f00b2877f89 */ /* 0x000ee200000e0000 */
[----:B------:R-:W-:Y:S02]  /*50b0*/  FMNMX3.FTZ R134, R134, R28, R29, !PT ;  /* 0x0000001c86867276 */ /* 0x000fe4000781001d */
[----:B------:R-:W-:Y:S02]  /*50c0*/  FMNMX3.FTZ R132, R132, R30, R31, !PT ;  /* 0x0000001e84847276 */ /* 0x000fe4000781001f */
[----:B------:R-:W-:Y:S02]  /*50d0*/  LOP3.LUT R133, R216, R206, R245, 0x96, !PT ;  /* 0x000000ced8857212 */ /* 0x000fe400078e96f5 */
[----:B------:R-:W-:Y:S02]  /*50e0*/  LOP3.LUT R170, R205, R244, R235, 0x96, !PT ;  /* 0x000000f4cdaa7212 */ /* 0x000fe400078e96eb */
[----:B------:R-:W-:Y:S01]  /*50f0*/  FMNMX3.FTZ R134, R134, R40, R41, !PT ;  /* 0x0000002886867276 */ /* 0x000fe20007810029 */
[----:B------:R-:W-:Y:S01]  /*5100*/  IMAD.WIDE.U32 R140, R133, -0x2daee0ad, RZ ;  /* 0xd2511f53858c7825 */ /* 0x000fe200078e00ff */
[----:B------:R-:W-:Y:S02]  /*5110*/  FMNMX3.FTZ R132, R132, R42, R43, !PT ;  /* 0x0000002a84847276 */ /* 0x000fe4000781002b */
[----:B------:R-:W-:Y:S01]  /*5120*/  FMNMX3.FTZ R134, R134, R44, R45, !PT ;  /* 0x0000002c86867276 */ /* 0x000fe2000781002d */
[----:B------:R-:W-:Y:S01]  /*5130*/  IMAD.WIDE.U32 R170, R170, -0x2daee0ad, RZ ;  /* 0xd2511f53aaaa7825 */ /* 0x000fe200078e00ff */
[----:B------:R-:W-:Y:S02]  /*5140*/  FMNMX3.FTZ R132, R132, R46, R47, !PT ;  /* 0x0000002e84847276 */ /* 0x000fe4000781002f */
[C---:B------:R-:W-:Y:S02]  /*5150*/  LOP3.LUT R133, R226.reuse, R242, R173, 0x96, !PT ;  /* 0x000000f2e2857212 */ /* 0x040fe400078e96ad */
[----:B------:R-:W-:Y:S02]  /*5160*/  LOP3.LUT R138, R226, R140, R171, 0x96, !PT ;  /* 0x0000008ce28a7212 */ /* 0x000fe400078e96ab */
[----:B------:R-:W-:Y:S01]  /*5170*/  FMNMX3.FTZ R140, R134, R56, R57, !PT ;  /* 0x00000038868c7276 */ /* 0x000fe20007810039 */
[----:B-1----:R-:W-:Y:S01]  /*5180*/  IMAD.WIDE.U32 R142, R133, -0x326172a9, RZ ;  /* 0xcd9e8d57858e7825 */ /* 0x002fe200078e00ff */
[----:B------:R-:W-:Y:S02]  /*5190*/  FMNMX3.FTZ R132, R132, R58, R59, !PT ;  /* 0x0000003a84847276 */ /* 0x000fe4000781003b */
[----:B------:R-:W-:Y:S01]  /*51a0*/  FMNMX3.FTZ R134, R140, R60, R61, !PT ;  /* 0x0000003c8c867276 */ /* 0x000fe2000781003d */
[----:B------:R-:W-:Y:S01]  /*51b0*/  IMAD.WIDE.U32 R154, R138, -0x326172a9, RZ ;  /* 0xcd9e8d578a9a7825 */ /* 0x000fe200078e00ff */
[----:B------:R-:W-:Y:S02]  /*51c0*/  FMNMX3.FTZ R133, R132, R62, R63, !PT ;  /* 0x0000003e84857276 */ /* 0x000fe4000781003f */
[C---:B------:R-:W-:Y:S01]  /*51d0*/  LOP3.LUT R237, R230.reuse, R238, R243, 0x96, !PT ;  /* 0x000000eee6ed7212 */ /* 0x040fe200078e96f3 */
[----:B------:R-:W1:Y:S01]  /*51e0*/  SHFL.BFLY PT, R153, R134, 0x2, 0x1f ;  /* 0x0c401f0086997f89 */ /* 0x000e6200000e0000 */
[----:B--2---:R-:W-:Y:S01]  /*51f0*/  FMNMX.FTZ R136, R241, R136, !PT ;  /* 0x00000088f1887209 */ /* 0x004fe20007810000 */
[----:B------:R-:W-:Y:S01]  /*5200*/  IMAD.MOV.U32 R146, RZ, RZ, R154 ;  /* 0x000000ffff927224 */ /* 0x000fe200078e009a */
[----:B------:R-:W-:Y:S05]  /*5210*/  LOP3.LUT R174, R230, R236, R141, 0x96, !PT ;  /* 0x000000ece6ae7212 */ /* 0x000fea00078e968d */
[----:B------:R-:W2:Y:S01]  /*5220*/  SHFL.BFLY PT, R138, R133, 0x2, 0x1f ;  /* 0x0c401f00858a7f89 */ /* 0x000ea200000e0000 */
[----:B---3--:R-:W-:Y:S01]  /*5230*/  FMNMX.FTZ R135, R178, R135, !PT ;  /* 0x00000087b2877209 */ /* 0x008fe20007810000 */
[----:B------:R-:W-:Y:S01]  /*5240*/  IMAD.WIDE.U32 R236, R237, -0x326172a9, RZ ;  /* 0xcd9e8d57edec7825 */ /* 0x000fe200078e00ff */
[C---:B------:R-:W-:Y:S05]  /*5250*/  PRMT R140, R154.reuse, 0x7773, RZ ;  /* 0x000077739a8c7816 */ /* 0x040fea00000000ff */
[----:B------:R-:W3:Y:S01]  /*5260*/  SHFL.BFLY PT, R147, R136, 0x1, 0x1f ;  /* 0x0c201f0088937f89 */ /* 0x000ee200000e0000 */
[----:B------:R-:W-:Y:S01]  /*5270*/  PRMT R151, R154, 0x7772, RZ ;  /* 0x000077729a977816 */ /* 0x000fe200000000ff */
[----:B------:R-:W-:Y:S01]  /*5280*/  IMAD.WIDE.U32 R174, R174, -0x326172a9, RZ ;  /* 0xcd9e8d57aeae7825 */ /* 0x000fe200078e00ff */
[----:B------:R-:W-:Y:S05]  /*5290*/  LOP3.LUT R162, R204, R236, R143, 0x96, !PT ;  /* 0x000000eccca27212 */ /* 0x000fea00078e968f */
[----:B------:R-:W4:Y:S01]  /*52a0*/  SHFL.BFLY PT, R132, R135, 0x1, 0x1f ;  /* 0x0c201f0087847f89 */ /* 0x000f2200000e0000 */
[----:B------:R-:W-:Y:S01]  /*52b0*/  PRMT R150, R154, 0x7771, RZ ;  /* 0x000077719a967816 */ /* 0x000fe200000000ff */
[----:B------:R-:W-:Y:S01]  /*52c0*/  IMAD.MOV.U32 R148, RZ, RZ, R142 ;  /* 0x000000ffff947224 */ /* 0x000fe200078e008e */
[----:B------:R-:W-:Y:S02]  /*52d0*/  LOP3.LUT R145, R146, 0xff, RZ, 0xc0, !PT ;  /* 0x000000ff92917812 */ /* 0x000fe400078ec0ff */
[----:B------:R-:W-:Y:S02]  /*52e0*/  PRMT R151, R151, 0x5410, R140 ;  /* 0x0000541097977816 */ /* 0x000fe4000000008c */
        /* <DEDUP_REMOVED lines=8> */
[----:B---3--:R-:W-:Y:S02]  /*5370*/  FMNMX.FTZ R136, R136, R147, !PT ;  /* 0x0000009388887209 */ /* 0x008fe40007810000 */
[----:B----4-:R-:W-:Y:S05]  /*5380*/  FMNMX.FTZ R135, R135, R132, !PT ;  /* 0x0000008487877209 */ /* 0x010fea0007810000 */
        /* <DEDUP_REMOVED lines=16> */
[----:B------:R-:W-:Y:S01]  /*5490*/  PRMT R144, R142, 0x7773, RZ ;  /* 0x000077738e907816 */ /* 0x000fe200000000ff */
[----:B------:R-:W-:Y:S01]  /*54a0*/  FFMA.FTZ R155, R19, UR4, -R169 ;  /* 0x00000004139b7c23 */ /* 0x000fe200080108a9 */
[----:B------:R-:W-:Y:S01]  /*54b0*/  SHF.R.U32.HI R147, RZ, 0x8, R147 ;  /* 0x00000008ff937819 */ /* 0x000fe20000011693 */
[--C-:B------:R-:W-:Y:S01]  /*54c0*/  FFMA.FTZ R158, R6, UR4, -R169.reuse ;  /* 0x00000004069e7c23 */ /* 0x100fe200080108a9 */
[----:B-1----:R-:W-:Y:S01]  /*54d0*/  FMNMX.FTZ R134, R134, R145, !PT ;  /* 0x0000009186867209 */ /* 0x002fe20007810000 */
[--C-:B------:R-:W-:Y:S01]  /*54e0*/  FFMA.FTZ R156, R7, UR4, -R169.reuse ;  /* 0x00000004079c7c23 */ /* 0x100fe200080108a9 */
[----:B------:R-:W-:Y:S01]  /*54f0*/  PRMT R141, R142, 0x7772, RZ ;  /* 0x000077728e8d7816 */ /* 0x000fe200000000ff */
[----:B------:R-:W-:Y:S01]  /*5500*/  MUFU.EX2 R155, R155 ;  /* 0x0000009b009b7308 */ /* 0x000fe20000000800 */
[----:B--2---:R-:W-:Y:S01]  /*5510*/  FMNMX.FTZ R133, R138, R133, !PT ;  /* 0x000000858a857209 */ /* 0x004fe20007810000 */
[----:B------:R-:W-:Y:S01]  /*5520*/  FFMA.FTZ R138, R18, UR4, -R169 ;  /* 0x00000004128a7c23 */ /* 0x000fe200080108a9 */
[----:B------:R-:W-:Y:S01]  /*5530*/  LOP3.LUT R148, R143, 0xff, RZ, 0xc0, !PT ;  /* 0x000000ff8f947812 */ /* 0x000fe200078ec0ff */
[C---:B------:R-:W-:Y:S01]  /*5540*/  FMUL.FTZ R167, R134.reuse, UR4 ;  /* 0x0000000486a77c20 */ /* 0x040fe20008410000 */
[----:B------:R-:W-:Y:S01]  /*5550*/  FSETP.NEU.FTZ.AND P1, PT, R134, -INF , PT ;  /* 0xff8000008600780b */ /* 0x000fe20003f3d000 */
[C---:B------:R-:W-:Y:S01]  /*5560*/  FMUL.FTZ R166, R133.reuse, UR4 ;  /* 0x0000000485a67c20 */ /* 0x040fe20008410000 */
[----:B------:R-:W-:Y:S03]  /*5570*/  FSETP.NEU.FTZ.AND P0, PT, R133, -INF , PT ;  /* 0xff8000008500780b */ /* 0x000fe60003f1d000 */
[----:B------:R-:W1:Y:S01]  /*5580*/  MUFU.EX2 R138, R138 ;  /* 0x0000008a008a7308 */ /* 0x000e620000000800 */
[----:B------:R-:W-:Y:S01]  /*5590*/  PRMT R2, R143, 0x7632, R2 ;  /* 0x000076328f027816 */ /* 0x000fe20000000002 */
[--C-:B------:R-:W-:Y:S01]  /*55a0*/  FFMA.FTZ R157, R4, UR4, -R168.reuse ;  /* 0x00000004049d7c23 */ /* 0x100fe200080108a8 */
[----:B------:R-:W-:Y:S01]  /*55b0*/  PRMT R142, R142, 0x7771, RZ ;  /* 0x000077718e8e7816 */ /* 0x000fe200000000ff */
[----:B------:R-:W-:Y:S01]  /*55c0*/  FFMA.FTZ R154, R5, UR4, -R168 ;  /* 0x00000004059a7c23 */ /* 0x000fe200080108a8 */
[----:B------:R-:W-:Y:S05]  /*55d0*/  PRMT R141, R141, 0x5410, R144 ;  /* 0x000054108d8d7816 */ /* 0x000fea0000000090 */
[----:B------:R-:W-:Y:S01]  /*55e0*/  MUFU.EX2 R152, R152 ;  /* 0x0000009800987308 */ /* 0x000fe20000000800 */
[----:B------:R-:W-:Y:S01]  /*55f0*/  PRMT R148, R148, 0x5410, R147 ;  /* 0x0000541094947816 */ /* 0x000fe20000000093 */
[----:B------:R-:W-:Y:S01]  /*5600*/  FADD.FTZ R0, -R133, R0 ;  /* 0x0000000085007221 */ /* 0x000fe20000010100 */
[----:B------:R-:W2:Y:S01]  /*5610*/  LDSM.16.MT88.4 R144, [R185+0x6000] ;  /* 0x00600000b990783b */ /* 0x000ea20000004200 */
[----:B------:R-:W-:Y:S06]  /*5620*/  FSEL R167, R167, RZ, P1 ;  /* 0x000000ffa7a77208 */ /* 0x000fec0000800000 */
[----:B------:R-:W3:Y:S01]  /*5630*/  MUFU.EX2 R153, R153 ;  /* 0x0000009900997308 */ /* 0x000ee20000000800 */
[----:B------:R-:W-:Y:S01]  /*5640*/  FSEL R166, R166, RZ, P0 ;  /* 0x000000ffa6a67208 */ /* 0x000fe20000000000 */
[----:B------:R-:W-:Y:S01]  /*5650*/  FMUL.FTZ R0, R0, UR4 ;  /* 0x0000000400007c20 */ /* 0x000fe20008410000 */
[----:B------:R-:W-:Y:S07]  /*5660*/  SHF.R.U32.HI R143, RZ, 0x18, R143 ;  /* 0x00000018ff8f7819 */ /* 0x000fee000001168f */
[----:B------:R-:W-:Y:S01]  /*5670*/  MUFU.EX2 R158, R158 ;  /* 0x0000009e009e7308 */ /* 0x000fe20000000800 */
[----:B------:R-:W-:Y:S01]  /*5680*/  LOP3.LUT R2, R2, 0xff, RZ, 0xc0, !PT ;  /* 0x000000ff02027812 */ /* 0x000fe200078ec0ff */
[----:B------:R-:W-:Y:S01]  /*5690*/  FFMA.FTZ R161, R8, UR4, -R167 ;  /* 0x0000000408a17c23 */ /* 0x000fe200080108a7 */
[----:B------:R-:W-:Y:S07]  /*56a0*/  PRMT R142, R149, 0x5410, R142 ;  /* 0x00005410958e7816 */ /* 0x000fee000000008e */
[----:B------:R-:W4:Y:S01]  /*56b0*/  MUFU.EX2 R156, R156 ;  /* 0x0000009c009c7308 */ /* 0x000f220000000800 */
[----:B------:R-:W-:Y:S01]  /*56c0*/  PRMT R149, R162, 0x7632, R149 ;  /* 0x00007632a2957816 */ /* 0x000fe20000000095 */
[----:B------:R-:W-:Y:S01]  /*56d0*/  FFMA.FTZ R159, R9, UR4, -R167 ;  /* 0x00000004099f7c23 */ /* 0x000fe200080108a7 */
[----:B------:R-:W-:Y:S01]  /*56e0*/  PRMT R6, R2, 0x5410, R143 ;  /* 0x0000541002067816 */ /* 0x000fe2000000008f */
[--C-:B------:R-:W-:Y:S01]  /*56f0*/  FFMA.FTZ R163, R10, UR4, -R166.reuse ;  /* 0x000000040aa37c23 */ /* 0x100fe200080108a6 */
[----:B------:R-:W-:Y:S01]  /*5700*/  FFMA.FTZ R160, R11, UR4, -R166 ;  /* 0x000000040ba07c23 */ /* 0x000fe200080108a6 */
[----:B------:R-:W-:Y:S04]  /*5710*/  LOP3.LUT R149, R149, 0xff, RZ, 0xc0, !PT ;  /* 0x000000ff95957812 */ /* 0x000fe800078ec0ff */
        /* <DEDUP_REMOVED lines=22> */
[--C-:B------:R-:W-:Y:S01]  /*5880*/  FFMA.FTZ R236, R54, UR4, -R169.reuse ;  /* 0x0000000436ec7c23 */ /* 0x100fe200080108a9 */
        /* <DEDUP_REMOVED lines=53> */
[C---:B------:R-:W-:Y:S01]  /*5be0*/  FMUL.FTZ R68, R132.reuse, R68 ;  /* 0x0000004484447220 */ /* 0x040fe20000410000 */
[----:B------:R-:W-:Y:S01]  /*5bf0*/  FMUL.FTZ R69, R132, R69 ;  /* 0x0000004584457220 */ /* 0x000fe20000410000 */
[C---:B------:R-:W-:Y:S01]  /*5c00*/  FMUL.FTZ R70, R3.reuse, R70 ;  /* 0x0000004603467220 */ /* 0x040fe20000410000 */
[----:B------:R-:W-:Y:S01]  /*5c10*/  FMUL.FTZ R71, R3, R71 ;  /* 0x0000004703477220 */ /* 0x000fe20000410000 */
[C---:B------:R-:W-:Y:S01]  /*5c20*/  FMUL.FTZ R72, R2.reuse, R72 ;  /* 0x0000004802487220 */ /* 0x040fe20000410000 */
[----:B------:R-:W-:Y:S01]  /*5c30*/  FMUL.FTZ R73, R2, R73 ;  /* 0x0000004902497220 */ /* 0x000fe20000410000 */
[-C--:B------:R-:W-:Y:S01]  /*5c40*/  HMMA.16816.F32 R12, R148, R146.reuse, R12 ;  /* 0x00000092940c723c */ /* 0x080fe2000000180c */
[----:B------:R-:W-:Y:S02]  /*5c50*/  MUFU.EX2 R67, R67 ;  /* 0x0000004300437308 */ /* 0x000fe40000000800 */
[C---:B------:R-:W-:Y:S01]  /*5c60*/  FMUL.FTZ R74, R0.reuse, R74 ;  /* 0x0000004a004a7220 */ /* 0x040fe20000410000 */
[----:B------:R-:W-:Y:S01]  /*5c70*/  FMUL.FTZ R75, R0, R75 ;  /* 0x0000004b004b7220 */ /* 0x000fe20000410000 */
[----:B------:R-:W-:Y:S01]  /*5c80*/  LOP3.LUT R144, R213, R234, R175, 0x96, !PT ;  /* 0x000000ead5907212 */ /* 0x000fe200078e96af */
[----:B------:R-:W-:Y:S01]  /*5c90*/  FFMA.FTZ R175, R29, UR4, -R167 ;  /* 0x000000041daf7c23 */ /* 0x000fe200080108a7 */
[----:B------:R-:W-:Y:S01]  /*5ca0*/  FMUL.FTZ R29, R2, R105 ;  /* 0x00000069021d7220 */ /* 0x000fe20000410000 */
[C---:B------:R-:W-:Y:S03]  /*5cb0*/  HMMA.16816.F32 R16, R140.reuse, R146, R16 ;  /* 0x000000928c10723c */ /* 0x040fe60000001810 */
[----:B------:R-:W-:Y:S01]  /*5cc0*/  MUFU.EX2 R237, R237 ;  /* 0x000000ed00ed7308 */ /* 0x000fe20000000800 */
[----:B------:R-:W-:Y:S04]  /*5cd0*/  IMAD.WIDE.U32 R144, R144, -0x2daee0ad, RZ ;  /* 0xd2511f5390907825 */ /* 0x000fe800078e00ff */
[--C-:B------:R-:W-:Y:S05]  /*5ce0*/  FFMA.FTZ R146, R34, UR4, -R169.reuse ;  /* 0x0000000422927c23 */ /* 0x100fea00080108a9 */
[----:B------:R-:W-:Y:S01]  /*5cf0*/  MUFU.EX2 R175, R175 ;  /* 0x000000af00af7308 */ /* 0x000fe20000000800 */
[----:B------:R-:W-:Y:S01]  /*5d00*/  FFMA.FTZ R147, R35, UR4, -R169 ;  /* 0x0000000423937c23 */ /* 0x000fe200080108a9 */
[-C--:B------:R-:W-:Y:S08]  /*5d10*/  HMMA.16816.F32 R68, R140, R128.reuse, R68 ;  /* 0x000000808c44723c */ /* 0x080ff00000001844 */
[----:B------:R-:W-:Y:S01]  /*5d20*/  MUFU.EX2 R236, R236 ;  /* 0x000000ec00ec7308 */ /* 0x000fe20000000800 */
[----:B------:R-:W-:Y:S04]  /*5d30*/  IMAD.WIDE.U32 R176, R176, -0x2daee0ad, RZ ;  /* 0xd2511f53b0b07825 */ /* 0x000fe800078e00ff */
[C---:B------:R-:W-:Y:S01]  /*5d40*/  FMUL.FTZ R34, R3.reuse, R114 ;  /* 0x0000007203227220 */ /* 0x040fe20000410000 */
[----:B------:R-:W-:Y:S01]  /*5d50*/  ISETP.GT.AND P0, PT, R214, RZ, PT ;  /* 0x000000ffd600720c */ /* 0x000fe20003f04270 */
[----:B------:R-:W-:Y:S01]  /*5d60*/  FFMA.FTZ R114, R26, UR4, -R166 ;  /* 0x000000041a727c23 */ /* 0x000fe200080108a6 */
[----:B------:R-:W-:Y:S01]  /*5d70*/  IMAD.MOV.U32 R122, RZ, RZ, R144 ;  /* 0x000000ffff7a7224 */ /* 0x000fe200078e0090 */
[C---:B------:R-:W-:Y:S01]  /*5d80*/  HMMA.16816.F32 R72, R148.reuse, R128, R72 ;  /* 0x000000809448723c */ /* 0x040fe20000001848 */
[----:B------:R-:W-:Y:S03]  /*5d90*/  MUFU.EX2 R146, R146 ;  /* 0x0000009200927308 */ /* 0x000fe60000000800 */
[C---:B------:R-:W-:Y:S01]  /*5da0*/  FMUL.FTZ R76, R2.reuse, R76 ;  /* 0x0000004c024c7220 */ /* 0x040fe20000410000 */
[----:B------:R-:W-:Y:S01]  /*5db0*/  FMUL.FTZ R77, R2, R77 ;  /* 0x0000004d024d7220 */ /* 0x000fe20000410000 */
[C---:B------:R-:W-:Y:S01]  /*5dc0*/  FMUL.FTZ R78, R0.reuse, R78 ;  /* 0x0000004e004e7220 */ /* 0x040fe20000410000 */
[----:B------:R-:W-:Y:S01]  /*5dd0*/  FMUL.FTZ R79, R0, R79 ;  /* 0x0000004f004f7220 */ /* 0x000fe20000410000 */
[----:B------:R-:W-:Y:S01]  /*5de0*/  IMAD.MOV.U32 R126, RZ, RZ, R176 ;  /* 0x000000ffff7e7224 */ /* 0x000fe200078e00b0 */
[----:B------:R-:W-:Y:S01]  /*5df0*/  LOP3.LUT R123, R122, 0xff, RZ, 0xc0, !PT ;  /* 0x000000ff7a7b7812 */ /* 0x000fe200078ec0ff */
[----:B------:R-:W-:Y:S01]  /*5e00*/  FMUL.FTZ R35, R3, R115 ;  /* 0x0000007303237220 */ /* 0x000fe20000410000 */
[----:B------:R-:W-:Y:S01]  /*5e10*/  FFMA.FTZ R115, R25, UR4, -R167 ;  /* 0x0000000419737c23 */ /* 0x000fe200080108a7 */
[----:B------:R-:W-:Y:S01]  /*5e20*/  PRMT R120, R176, 0x7773, RZ ;  /* 0x00007773b0787816 */ /* 0x000fe200000000ff */
[----:B------:R-:W-:Y:S01]  /*5e30*/  FMUL.FTZ R80, R132, R80 ;  /* 0x0000005084507220 */ /* 0x000fe20000410000 */
[-C--:B------:R-:W-:Y:S01]  /*5e40*/  HMMA.16816.F32 R76, R148, R130.reuse, R76 ;  /* 0x00000082944c723c */ /* 0x080fe2000000184c */
[----:B------:R-:W-:Y:S02]  /*5e50*/  MUFU.EX2 R147, R147 ;  /* 0x0000009300937308 */ /* 0x000fe40000000800 */
[----:B------:R-:W-:Y:S01]  /*5e60*/  PRMT R174, R176, 0x7771, RZ ;  /* 0x00007771b0ae7816 */ /* 0x000fe200000000ff */
[----:B------:R-:W-:Y:S01]  /*5e70*/  FMUL.FTZ R81, R132, R81 ;  /* 0x0000005184517220 */ /* 0x000fe20000410000 */
[----:B------:R-:W-:Y:S01]  /*5e80*/  PRMT R128, R144, 0x7771, RZ ;  /* 0x0000777190807816 */ /* 0x000fe200000000ff */
[C---:B------:R-:W-:Y:S01]  /*5e90*/  FMUL.FTZ R82, R3.reuse, R82 ;  /* 0x0000005203527220 */ /* 0x040fe20000410000 */
[----:B------:R-:W-:Y:S01]  /*5ea0*/  LOP3.LUT R121, R126, 0xff, RZ, 0xc0, !PT ;  /* 0x000000ff7e797812 */ /* 0x000fe200078ec0ff */
[----:B------:R-:W-:Y:S01]  /*5eb0*/  FMUL.FTZ R83, R3, R83 ;  /* 0x0000005303537220 */ /* 0x000fe20000410000 */
[----:B------:R-:W-:Y:S01]  /*5ec0*/  LOP3.LUT R172, R212, R172, R177, 0x96, !PT ;  /* 0x000000acd4ac7212 */ /* 0x000fe200078e96b1 */
[----:B------:R-:W-:Y:S01]  /*5ed0*/  FFMA.FTZ R177, R30, UR4, -R166 ;  /* 0x000000041eb17c23 */ /* 0x000fe200080108a6 */
[----:B------:R-:W-:Y:S01]  /*5ee0*/  PRMT R128, R123, 0x5410, R128 ;  /* 0x000054107b807816 */ /* 0x000fe20000000080 */
[----:B------:R-:W-:Y:S01]  /*5ef0*/  FMUL.FTZ R30, R0, R106 ;  /* 0x0000006a001e7220 */ /* 0x000fe20000410000 */
[----:B------:R-:W-:Y:S01]  /*5f00*/  PRMT R127, R176, 0x7772, RZ ;  /* 0x00007772b07f7816 */ /* 0x000fe200000000ff */
[----:B------:R-:W-:Y:S01]  /*5f10*/  FFMA.FTZ R176, R28, UR4, -R167 ;  /* 0x000000041cb07c23 */ /* 0x000fe200080108a7 */
[C---:B------:R-:W-:Y:S01]  /*5f20*/  HMMA.16816.F32 R80, R140.reuse, R130, R80 ;  /* 0x000000828c50723c */ /* 0x040fe20000001850 */
[----:B------:R-:W-:Y:S03]  /*5f30*/  MUFU.EX2 R177, R177 ;  /* 0x000000b100b17308 */ /* 0x000fe60000000800 */
[----:B------:R-:W-:Y:S01]  /*5f40*/  PRMT R125, R144, 0x7773, RZ ;  /* 0x00007773907d7816 */ /* 0x000fe200000000ff */
[----:B------:R-:W-:Y:S01]  /*5f50*/  FMUL.FTZ R84, R132, R84 ;  /* 0x0000005484547220 */ /* 0x000fe20000410000 */
[----:B------:R-:W-:Y:S01]  /*5f60*/  PRMT R124, R144, 0x7772, RZ ;  /* 0x00007772907c7816 */ /* 0x000fe200000000ff */
[----:B------:R-:W-:Y:S01]  /*5f70*/  FMUL.FTZ R85, R132, R85 ;  /* 0x0000005584557220 */ /* 0x000fe20000410000 */
[----:B------:R-:W-:Y:S01]  /*5f80*/  PRMT R174, R121, 0x5410, R174 ;  /* 0x0000541079ae7816 */ /* 0x000fe200000000ae */
[C---:B------:R-:W-:Y:S01]  /*5f90*/  FMUL.FTZ R86, R3.reuse, R86 ;  /* 0x0000005603567220 */ /* 0x040fe20000410000 */
[----:B------:R-:W-:Y:S01]  /*5fa0*/  LOP3.LUT R144, R212, R170, R145, 0x96, !PT ;  /* 0x000000aad4907212 */ /* 0x000fe200078e9691 */
[----:B------:R-:W-:Y:S01]  /*5fb0*/  FMUL.FTZ R87, R3, R87 ;  /* 0x0000005703577220 */ /* 0x000fe20000410000 */
[----:B------:R-:W-:Y:S01]  /*5fc0*/  LOP3.LUT R123, R172, 0xffff, RZ, 0xc0, !PT ;  /* 0x0000ffffac7b7812 */ /* 0x000fe200078ec0ff */
[----:B------:R-:W-:Y:S01]  /*5fd0*/  FMUL.FTZ R28, R2, R104 ;  /* 0x00000068021c7220 */ /* 0x000fe20000410000 */
[----:B------:R-:W-:Y:S01]  /*5fe0*/  PRMT R121, R172, 0x7632, R121 ;  /* 0x00007632ac797816 */ /* 0x000fe20000000079 */
[C---:B------:R-:W-:Y:S01]  /*5ff0*/  FMUL.FTZ R88, R2.reuse, R88 ;  /* 0x0000005802587220 */ /* 0x040fe20000410000 */
[--C-:B------:R-:W-:Y:S01]  /*6000*/  PRMT R127, R127, 0x5410, R120.reuse ;  /* 0x000054107f7f7816 */ /* 0x100fe20000000078 */
[----:B------:R-:W-:Y:S01]  /*6010*/  FMUL.FTZ R89, R2, R89 ;  /* 0x0000005902597220 */ /* 0x000fe20000410000 */
[-C--:B-1----:R-:W-:Y:S01]  /*6020*/  HMMA.16816.F32 R84, R140, R116.reuse, R84 ;  /* 0x000000748c54723c */ /* 0x082fe20000001854 */
[----:B------:R-:W-:Y:S02]  /*6030*/  MUFU.EX2 R176, R176 ;  /* 0x000000b000b07308 */ /* 0x000fe40000000800 */
[----:B------:R-:W-:Y:S01]  /*6040*/  PRMT R120, R144, 0x7632, R120 ;  /* 0x0000763290787816 */ /* 0x000fe20000000078 */
[C---:B------:R-:W-:Y:S01]  /*6050*/  FMUL.FTZ R90, R0.reuse, R90 ;  /* 0x0000005a005a7220 */ /* 0x040fe20000410000 */
[----:B------:R-:W-:Y:S01]  /*6060*/  SHF.R.U32.HI R123, RZ, 0x8, R123 ;  /* 0x00000008ff7b7819 */ /* 0x000fe2000001167b */
[----:B------:R-:W-:Y:S01]  /*6070*/  FMUL.FTZ R91, R0, R91 ;  /* 0x0000005b005b7220 */ /* 0x000fe20000410000 */
[----:B------:R-:W-:Y:S01]  /*6080*/  LOP3.LUT R121, R121, 0xff, RZ, 0xc0, !PT ;  /* 0x000000ff79797812 */ /* 0x000fe200078ec0ff */
[----:B------:R-:W-:Y:S01]  /*6090*/  FMUL.FTZ R92, R2, R92 ;  /* 0x0000005c025c7220 */ /* 0x000fe20000410000 */
[----:B------:R-:W-:Y:S01]  /*60a0*/  LOP3.LUT R232, R172, 0xff, RZ, 0xc0, !PT ;  /* 0x000000fface87812 */ /* 0x000fe200078ec0ff */
[----:B------:R-:W-:Y:S01]  /*60b0*/  FMUL.FTZ R93, R2, R93 ;  /* 0x0000005d025d7220 */ /* 0x000fe20000410000 */
[----:B------:R-:W-:Y:S01]  /*60c0*/  SHF.R.U32.HI R130, RZ, 0x18, R172 ;  /* 0x00000018ff827819 */ /* 0x000fe200000116ac */
[----:B------:R-:W-:Y:S01]  /*60d0*/  FFMA.FTZ R172, R22, UR4, -R169 ;  /* 0x0000000416ac7c23 */ /* 0x000fe200080108a9 */
[C---:B------:R-:W-:Y:S04]  /*60e0*/  HMMA.16816.F32 R88, R148.reuse, R116, R88 ;  /* 0x000000749458723c */ /* 0x040fe80000001858 */
[----:B------:R-:W-:Y:S01]  /*60f0*/  LOP3.LUT R131, R120, 0xff, RZ, 0xc0, !PT ;  /* 0x000000ff78837812 */ /* 0x000fe200078ec0ff */
[----:B------:R-:W-:Y:S01]  /*6100*/  FMUL.FTZ R94, R0, R94 ;  /* 0x0000005e005e7220 */ /* 0x000fe20000410000 */
[----:B------:R-:W-:Y:S01]  /*6110*/  PRMT R232, R232, 0x5410, R123 ;  /* 0x00005410e8e87816 */ /* 0x000fe2000000007b */
[----:B------:R-:W-:Y:S01]  /*6120*/  FMUL.FTZ R95, R0, R95 ;  /* 0x0000005f005f7220 */ /* 0x000fe20000410000 */
[----:B------:R-:W-:Y:S01]  /*6130*/  PRMT R130, R121, 0x5410, R130 ;  /* 0x0000541079827816 */ /* 0x000fe20000000082 */
[----:B------:R-:W-:Y:S01]  /*6140*/  MUFU.EX2 R172, R172 ;  /* 0x000000ac00ac7308 */ /* 0x000fe20000000800 */
[----:B------:R-:W1:Y:S01]  /*6150*/  LDSM.16.MT88.4 R120, [R139+0x6000] ;  /* 0x006000008b78783b */ /* 0x000e620000004200 */
[----:B------:R-:W-:Y:S01]  /*6160*/  PRMT R125, R124, 0x5410, R125 ;  /* 0x000054107c7d7816 */ /* 0x000fe2000000007d */
[----:B------:R-:W-:Y:S01]  /*6170*/  FFMA.FTZ R145, R33, UR4, -R168 ;  /* 0x0000000421917c23 */ /* 0x000fe200080108a8 */
[C---:B------:R-:W-:Y:S01]  /*6180*/  LOP3.LUT R129, R144.reuse, 0xffff, RZ, 0xc0, !PT ;  /* 0x0000ffff90817812 */ /* 0x040fe200078ec0ff */
[-C--:B------:R-:W-:Y:S03]  /*6190*/  HMMA.16816.F32 R92, R148, R118.reuse, R92 ;  /* 0x00000076945c723c */ /* 0x080fe6000000185c */
[----:B------:R-:W-:Y:S01]  /*61a0*/  LOP3.LUT R126, R144, 0xff, RZ, 0xc0, !PT ;  /* 0x000000ff907e7812 */ /* 0x000fe200078ec0ff */
[----:B------:R-:W-:Y:S01]  /*61b0*/  FMUL.FTZ R33, R132, R113 ;  /* 0x0000007184217220 */ /* 0x000fe20000410000 */
[----:B------:R-:W-:Y:S01]  /*61c0*/  SHF.R.U32.HI R124, RZ, 0x18, R144 ;  /* 0x00000018ff7c7819 */ /* 0x000fe20000011690 */
[----:B------:R-:W-:Y:S01]  /*61d0*/  FFMA.FTZ R144, R32, UR4, -R168 ;  /* 0x0000000420907c23 */ /* 0x000fe200080108a8 */
[----:B------:R-:W-:Y:S01]  /*61e0*/  FMUL.FTZ R32, R132, R112 ;  /* 0x0000007084207220 */ /* 0x000fe20000410000 */
[----:B------:R-:W-:Y:S01]  /*61f0*/  FFMA.FTZ R112, R31, UR4, -R166 ;  /* 0x000000041f707c23 */ /* 0x000fe200080108a6 */
[----:B------:R-:W-:Y:S01]  /*6200*/  FMUL.FTZ R31, R0, R107 ;  /* 0x0000006b001f7220 */ /* 0x000fe20000410000 */
[----:B------:R-:W-:Y:S01]  /*6210*/  SHF.R.U32.HI R129, RZ, 0x8, R129 ;  /* 0x00000008ff817819 */ /* 0x000fe20000011681 */
        /* <DEDUP_REMOVED lines=8> */
[----:B------:R-:W-:Y:S04]  /*62a0*/  FMUL.FTZ R23, R3, R111 ;  /* 0x0000006f03177220 */ /* 0x000fe80000410000 */
[----:B------:R-:W-:Y:S01]  /*62b0*/  MUFU.EX2 R171, R171 ;  /* 0x000000ab00ab7308 */ /* 0x000fe20000000800 */
[--C-:B------:R-:W-:Y:S01]  /*62c0*/  HSET2.LE.AND R110, R128, R207.reuse, PT ;  /* 0x000000cf806e7233 */ /* 0x100fe20003803000 */
[----:B------:R-:W-:Y:S01]  /*62d0*/  FMUL.FTZ R25, R2, R101 ;  /* 0x0000006502197220 */ /* 0x000fe20000410000 */
[--C-:B------:R-:W-:Y:S07]  /*62e0*/  HSET2.LE.AND R101, R130, R207.reuse, PT ;  /* 0x000000cf82657233 */ /* 0x100fee0003803000 */
[----:B------:R-:W3:Y:S01]  /*62f0*/  MUFU.EX2 R170, R170 ;  /* 0x000000aa00aa7308 */ /* 0x000ee20000000800 */
[----:B------:R-:W-:Y:S01]  /*6300*/  PRMT R126, R126, 0x5410, R129 ;  /* 0x000054107e7e7816 */ /* 0x000fe20000000081 */
[----:B------:R-:W-:Y:S01]  /*6310*/  FMUL.FTZ R26, R0, R102 ;  /* 0x00000066001a7220 */ /* 0x000fe20000410000 */
[--C-:B------:R-:W-:Y:S01]  /*6320*/  HSET2.LE.AND R109, R174, R207.reuse, PT ;  /* 0x000000cfae6d7233 */ /* 0x100fe20003803000 */
[C---:B------:R-:W-:Y:S06]  /*6330*/  FMUL.FTZ R96, R132.reuse, R96 ;  /* 0x0000006084607220 */ /* 0x040fec0000410000 */
[----:B------:R4:W-:Y:S01]  /*6340*/  MUFU.EX2 R174, R112 ;  /* 0x0000007000ae7308 */ /* 0x0009e20000000800 */
[----:B------:R-:W-:Y:S01]  /*6350*/  LOP3.LUT R108, R127, 0xff00ff, RZ, 0xc0, !PT ;  /* 0x00ff00ff7f6c7812 */ /* 0x000fe200078ec0ff */
[----:B------:R-:W-:Y:S01]  /*6360*/  FMUL.FTZ R97, R132, R97 ;  /* 0x0000006184617220 */ /* 0x000fe20000410000 */
[C---:B------:R-:W-:Y:S01]  /*6370*/  FMUL.FTZ R98, R3.reuse, R98 ;  /* 0x0000006203627220 */ /* 0x040fe20000410000 */
[----:B------:R-:W-:Y:S01]  /*6380*/  FMUL.FTZ R99, R3, R99 ;  /* 0x0000006303637220 */ /* 0x000fe20000410000 */
[-C--:B-1----:R-:W-:Y:S05]  /*6390*/  HMMA.16816.F32 R20, R140, R120.reuse, R20 ;  /* 0x000000788c14723c */ /* 0x082fea0000001814 */
[----:B------:R-:W1:Y:S01]  /*63a0*/  MUFU.EX2 R145, R145 ;  /* 0x0000009100917308 */ /* 0x000e620000000800 */
[--C-:B------:R-:W-:Y:S01]  /*63b0*/  HSET2.LE.AND R108, R108, R207.reuse, PT ;  /* 0x000000cf6c6c7233 */ /* 0x100fe20003803000 */
[--C-:B------:R-:W-:Y:S01]  /*63c0*/  FFMA.FTZ R178, R24, UR4, -R167.reuse ;  /* 0x0000000418b27c23 */ /* 0x100fe200080108a7 */
[----:B---3--:R-:W-:Y:S01]  /*63d0*/  F2FP.F16.F32.PACK_AB R113, R170, R171 ;  /* 0x000000abaa71723e */ /* 0x008fe200000000ff */
[----:B------:R-:W-:Y:S01]  /*63e0*/  FMUL.FTZ R24, R2, R100 ;  /* 0x0000006402187220 */ /* 0x000fe20000410000 */
[----:B------:R-:W-:Y:S01]  /*63f0*/  LOP3.LUT R100, R125, 0xff00ff, RZ, 0xc0, !PT ;  /* 0x00ff00ff7d647812 */ /* 0x000fe200078ec0ff */
[C---:B------:R-:W-:Y:S04]  /*6400*/  HMMA.16816.F32 R28, R148.reuse, R120, R28 ;  /* 0x00000078941c723c */ /* 0x040fe8000000181c */
[----:B------:R-:W-:Y:S01]  /*6410*/  MUFU.EX2 R178, R178 ;  /* 0x000000b200b27308 */ /* 0x000fe20000000800 */
[--C-:B------:R-:W-:Y:S01]  /*6420*/  FFMA.FTZ R116, R27, UR4, -R166.reuse ;  /* 0x000000041b747c23 */ /* 0x100fe200080108a6 */
[----:B------:R-:W-:Y:S01]  /*6430*/  FMUL.FTZ R27, R0, R103 ;  /* 0x00000067001b7220 */ /* 0x000fe20000410000 */
[----:B----4-:R-:W-:Y:S01]  /*6440*/  F2FP.F16.F32.PACK_AB R112, R173, R172 ;  /* 0x000000acad70723e */ /* 0x010fe200000000ff */
[--C-:B------:R-:W-:Y:S01]  /*6450*/  FFMA.FTZ R235, R46, UR4, -R166.reuse ;  /* 0x000000042eeb7c23 */ /* 0x100fe200080108a6 */
[--C-:B------:R-:W-:Y:S01]  /*6460*/  HSET2.LE.AND R111, R100, R207.reuse, PT ;  /* 0x000000cf646f7233 */ /* 0x100fe20003803000 */
[----:B------:R-:W-:Y:S01]  /*6470*/  FFMA.FTZ R234, R47, UR4, -R166 ;  /* 0x000000042fea7c23 */ /* 0x000fe200080108a6 */
[----:B------:R-:W-:Y:S01]  /*6480*/  LOP3.LUT R101, R112, R101, RZ, 0xc0, !PT ;  /* 0x0000006570657212 */ /* 0x000fe200078ec0ff */
[--C-:B------:R-:W-:Y:S01]  /*6490*/  FFMA.FTZ R64, R64, UR4, -R168.reuse ;  /* 0x0000000440407c23 */ /* 0x100fe200080108a8 */
[-C--:B------:R-:W-:Y:S01]  /*64a0*/  HMMA.16816.F32 R24, R148, R122.reuse, R24 ;  /* 0x0000007a9418723c */ /* 0x080fe20000001818 */
[----:B------:R-:W3:Y:S02]  /*64b0*/  MUFU.EX2 R149, R115 ;  /* 0x0000007300957308 */ /* 0x000ee40000000800 */
[--C-:B------:R-:W-:Y:S01]  /*64c0*/  HSET2.LE.AND R100, R232, R207.reuse, PT ;  /* 0x000000cfe8647233 */ /* 0x100fe20003803000 */
[--C-:B------:R-:W-:Y:S07]  /*64d0*/  FFMA.FTZ R150, R37, UR4, -R168.reuse ;  /* 0x0000000425967c23 */ /* 0x100fee00080108a8 */
[----:B------:R4:W-:Y:S01]  /*64e0*/  MUFU.EX2 R148, R114 ;  /* 0x0000007200947308 */ /* 0x0009e20000000800 */
[----:B-1----:R-:W-:Y:S01]  /*64f0*/  F2FP.F16.F32.PACK_AB R102, R145, R144 ;  /* 0x000000909166723e */ /* 0x002fe200000000ff */
[----:B------:R-:W-:Y:S01]  /*6500*/  FFMA.FTZ R232, R45, UR4, -R167 ;  /* 0x000000042de87c23 */ /* 0x000fe200080108a7 */
[----:B------:R-:W-:Y:S07]  /*6510*/  HMMA.16816.F32 R96, R140, R122, R96 ;  /* 0x0000007a8c60723c */ /* 0x000fee0000001860 */
[----:B------:R-:W1:Y:S01]  /*6520*/  MUFU.EX2 R151, R116 ;  /* 0x0000007400977308 */ /* 0x000e620000000800 */
[----:B------:R-:W-:Y:S01]  /*6530*/  F2FP.F16.F32.PACK_AB R103, R147, R146 ;  /* 0x000000929367723e */ /* 0x000fe200000000ff */
[----:B------:R-:W-:Y:S01]  /*6540*/  FFMA.FTZ R141, R51, UR4, -R169 ;  /* 0x00000004338d7c23 */ /* 0x000fe200080108a9 */
[----:B------:R-:W-:Y:S07]  /*6550*/  LOP3.LUT R100, R113, R100, RZ, 0xc0, !PT ;  /* 0x0000006471647212 */ /* 0x000fee00078ec0ff */
[----:B------:R-:W-:Y:S01]  /*6560*/  MUFU.EX2 R232, R232 ;  /* 0x000000e800e87308 */ /* 0x000fe20000000800 */
[----:B------:R-:W-:Y:S01]  /*6570*/  LOP3.LUT R102, R102, R109, RZ, 0xc0, !PT ;  /* 0x0000006d66667212 */ /* 0x000fe200078ec0ff */
[----:B------:R-:W-:Y:S01]  /*6580*/  FFMA.FTZ R65, R65, UR4, -R168 ;  /* 0x0000000441417c23 */ /* 0x000fe200080108a8 */
[----:B------:R-:W-:Y:S01]  /*6590*/  LOP3.LUT R103, R103, R108, RZ, 0xc0, !PT ;  /* 0x0000006c67677212 */ /* 0x000fe200078ec0ff */
[----:B----4-:R-:W4:Y:S01]  /*65a0*/  LDSM.16.MT88.4 R112, [R181+0x6800] ;  /* 0x00680000b570783b */ /* 0x010f220000004200 */
[----:B------:R-:W-:Y:S05]  /*65b0*/  PRMT R124, R131, 0x5410, R124 ;  /* 0x00005410837c7816 */ /* 0x000fea000000007c */
[----:B------:R-:W-:Y:S01]  /*65c0*/  MUFU.EX2 R141, R141 ;  /* 0x0000008d008d7308 */ /* 0x000fe20000000800 */
[----:B------:R-:W-:Y:S01]  /*65d0*/  F2FP.F16.F32.PACK_AB R109, R175, R176 ;  /* 0x000000b0af6d723e */ /* 0x000fe200000000ff */
[--C-:B------:R-:W-:Y:S01]  /*65e0*/  FFMA.FTZ R56, R56, UR4, -R167.reuse ;  /* 0x0000000438387c23 */ /* 0x100fe200080108a7 */
[----:B------:R-:W-:Y:S01]  /*65f0*/  F2FP.F16.F32.PACK_AB R108, R174, R177 ;  /* 0x000000b1ae6c723e */ /* 0x000fe200000000ff */
[-C--:B--2---:R-:W-:Y:S06]  /*6600*/  HMMA.16816.F32 R4, R100, R104.reuse, R4 ;  /* 0x000000686404723c */ /* 0x084fec0000001804 */
[----:B------:R-:W-:Y:S01]  /*6610*/  MUFU.EX2 R150, R150 ;  /* 0x0000009600967308 */ /* 0x000fe20000000800 */
[----:B------:R-:W-:Y:S09]  /*6620*/  LOP3.LUT R110, R109, R110, RZ, 0xc0, !PT ;  /* 0x0000006e6d6e7212 */ /* 0x000ff200078ec0ff */
[----:B------:R-:W-:Y:S01]  /*6630*/  MUFU.EX2 R235, R235 ;  /* 0x000000eb00eb7308 */ /* 0x000fe20000000800 */
[----:B------:R-:W-:Y:S01]  /*6640*/  LOP3.LUT R111, R108, R111, RZ, 0xc0, !PT ;  /* 0x0000006f6c6f7212 */ /* 0x000fe200078ec0ff */
[----:B------:R-:W-:Y:S01]  /*6650*/  VIADD R214, R214, 0xffffffff ;  /* 0xffffffffd6d67836 */ /* 0x000fe20000000000 */
[--C-:B------:R-:W-:Y:S07]  /*6660*/  HSET2.LE.AND R108, R126, R207.reuse, PT ;  /* 0x000000cf7e6c7233 */ /* 0x100fee0003803000 */
[----:B------:R-:W-:Y:S01]  /*6670*/  MUFU.EX2 R234, R234 ;  /* 0x000000ea00ea7308 */ /* 0x000fe20000000800 */
[--C-:B------:R-:W-:Y:S01]  /*6680*/  HSET2.LE.AND R109, R124, R207.reuse, PT ;  /* 0x000000cf7c6d7233 */ /* 0x100fe20003803000 */
[--C-:B------:R-:W-:Y:S01]  /*6690*/  FFMA.FTZ R57, R57, UR4, -R167.reuse ;  /* 0x0000000439397c23 */ /* 0x100fe200080108a7 */
[----:B---3--:R-:W-:Y:S07]  /*66a0*/  F2FP.F16.F32.PACK_AB R117, R149, R178 ;  /* 0x000000b29575723e */ /* 0x008fee00000000ff */
[----:B------:R-:W-:Y:S01]  /*66b0*/  MUFU.EX2 R64, R64 ;  /* 0x0000004000407308 */ /* 0x000fe20000000800 */
[----:B-1----:R-:W-:Y:S01]  /*66c0*/  F2FP.F16.F32.PACK_AB R116, R151, R148 ;  /* 0x000000949774723e */ /* 0x002fe200000000ff */
[--C-:B------:R-:W-:Y:S01]  /*66d0*/  FFMA.FTZ R58, R58, UR4, -R166.reuse ;  /* 0x000000043a3a7c23 */ /* 0x100fe200080108a6 */
[----:B------:R-:W-:Y:S07]  /*66e0*/  LOP3.LUT R108, R117, R108, RZ, 0xc0, !PT ;  /* 0x0000006c756c7212 */ /* 0x000fee00078ec0ff */
[----:B------:R-:W-:Y:S01]  /*66f0*/  MUFU.EX2 R65, R65 ;  /* 0x0000004100417308 */ /* 0x000fe20000000800 */
[----:B------:R-:W-:Y:S01]  /*6700*/  LOP3.LUT R109, R116, R109, RZ, 0xc0, !PT ;  /* 0x0000006d746d7212 */ /* 0x000fe200078ec0ff */
[----:B------:R-:W-:Y:S01]  /*6710*/  FFMA.FTZ R60, R60, UR4, -R167 ;  /* 0x000000043c3c7c23 */ /* 0x000fe200080108a7 */
[----:B------:R-:W-:Y:S01]  /*6720*/  LOP3.LUT R117, R229, R203, R231, 0x96, !PT ;  /* 0x000000cbe5757212 */ /* 0x000fe200078e96e7 */
[----:B------:R-:W-:Y:S06]  /*6730*/  FFMA.FTZ R231, R43, UR4, -R166 ;  /* 0x000000042be77c23 */ /* 0x000fec00080108a6 */
[----:B------:R-:W-:Y:S01]  /*6740*/  MUFU.EX2 R56, R56 ;  /* 0x0000003800387308 */ /* 0x000fe20000000800 */
[----:B------:R-:W-:Y:S01]  /*6750*/  FFMA.FTZ R157, R132, R227, R157 ;  /* 0x000000e3849d7223 */ /* 0x000fe2000001009d */
[----:B------:R-:W-:Y:S01]  /*6760*/  FFMA.FTZ R158, R3, R224, R158 ;  /* 0x000000e0039e7223 */ /* 0x000fe2000001009e */
[C---:B------:R-:W-:Y:S07]  /*6770*/  HMMA.16816.F32 R8, R108.reuse, R104, R8 ;  /* 0x000000686c08723c */ /* 0x040fee0000001808 */
[----:B------:R-:W-:Y:S01]  /*6780*/  MUFU.EX2 R57, R57 ;  /* 0x0000003900397308 */ /* 0x000fe20000000800 */
[----:B------:R-:W-:Y:S09]  /*6790*/  IMAD.WIDE.U32 R126, R117, -0x326172a9, RZ ;  /* 0xcd9e8d57757e7825 */ /* 0x000ff200078e00ff */
[----:B------:R-:W-:Y:S01]  /*67a0*/  MUFU.EX2 R231, R231 ;  /* 0x000000e700e77308 */ /* 0x000fe20000000800 */
[----:B------:R-:W-:Y:S01]  /*67b0*/  FADD.FTZ R157, R154, R157 ;  /* 0x0000009d9a9d7221 */ /* 0x000fe20000010000 */
[-C--:B------:R-:W-:Y:S08]  /*67c0*/  HMMA.16816.F32 R12, R108, R106.reuse, R12 ;  /* 0x0000006a6c0c723c */ /* 0x080ff0000000180c */
[----:B------:R-:W-:Y:S01]  /*67d0*/  MUFU.EX2 R58, R58 ;  /* 0x0000003a003a7308 */ /* 0x000fe20000000800 */
[C---:B------:R-:W-:Y:S01]  /*67e0*/  LOP3.LUT R105, R127.reuse, R211, RZ, 0x3c, !PT ;  /* 0x000000d37f697212 */ /* 0x040fe200078e3cff */
[----:B------:R-:W-:Y:S01]  /*67f0*/  FADD.FTZ R3, R156, R158 ;  /* 0x0000009e9c037221 */ /* 0x000fe20000010000 */
[----:B------:R-:W-:Y:S01]  /*6800*/  LOP3.LUT R124, R126, R210, RZ, 0x3c, !PT ;  /* 0x000000d27e7c7212 */ /* 0x000fe200078e3cff */
[----:B------:R-:W-:Y:S01]  /*6810*/  FADD.FTZ R152, R152, R157 ;  /* 0x0000009d98987221 */ /* 0x000fe20000010000 */
[----:B------:R-:W-:Y:S01]  /*6820*/  LOP3.LUT R104, R127, R209, RZ, 0x3c, !PT ;  /* 0x000000d17f687212 */ /* 0x000fe200078e3cff */
[C---:B------:R-:W-:Y:S04]  /*6830*/  HMMA.16816.F32 R16, R100.reuse, R106, R16 ;  /* 0x0000006a6410723c */ /* 0x040fe80000001810 */
[----:B------:R-:W-:Y:S01]  /*6840*/  LOP3.LUT R126, R126, R208, RZ, 0x3c, !PT ;  /* 0x000000d07e7e7212 */ /* 0x000fe200078e3cff */
[----:B------:R-:W-:Y:S04]  /*6850*/  IMAD.WIDE.U32 R120, R105, -0x2daee0ad, RZ ;  /* 0xd2511f5369787825 */ /* 0x000fe800078e00ff */
[----:B------:R-:W-:Y:S01]  /*6860*/  FADD.FTZ R138, R138, R3 ;  /* 0x000000038a8a7221 */ /* 0x000fe20000010000 */
[-C--:B----4-:R-:W-:Y:S03]  /*6870*/  HMMA.16816.F32 R68, R100, R112.reuse, R68 ;  /* 0x000000706444723c */ /* 0x090fe60000001844 */
        /* <DEDUP_REMOVED lines=20> */
[C---:B------:R-:W-:Y:S03]  /*69c0*/  LOP3.LUT R119, R205.reuse, R128, R121, 0x96, !PT ;  /* 0x00000080cd777212 */ /* 0x040fe600078e9679 */
[----:B------:R-:W-:Y:S01]  /*69d0*/  FFMA.FTZ R233, R44, UR4, -R167 ;  /* 0x000000042ce97c23 */ /* 0x000fe200080108a7 */
[----:B------:R-:W-:Y:S01]  /*69e0*/  IMAD.WIDE.U32 R116, R116, -0x326172a9, RZ ;  /* 0xcd9e8d5774747825 */ /* 0x000fe200078e00ff */
[----:B------:R-:W-:Y:S03]  /*69f0*/  LOP3.LUT R121, R216, R206, R123, 0x96, !PT ;  /* 0x000000ced8797212 */ /* 0x000fe600078e967b */
[----:B------:R-:W-:Y:S01]  /*6a00*/  FFMA.FTZ R161, R2, R225, R161 ;  /* 0x000000e102a17223 */ /* 0x000fe200000100a1 */
[----:B------:R-:W-:Y:S01]  /*6a10*/  IMAD.WIDE.U32 R128, R118, -0x2daee0ad, RZ ;  /* 0xd2511f5376807825 */ /* 0x000fe200078e00ff */
[----:B------:R-:W-:Y:S01]  /*6a20*/  LOP3.LUT R122, R205, R122, R117, 0x96, !PT ;  /* 0x0000007acd7a7212 */ /* 0x000fe200078e9675 */
[----:B------:R-:W-:Y:S02]  /*6a30*/  MUFU.EX2 R233, R233 ;  /* 0x000000e900e97308 */ /* 0x000fe40000000800 */
[----:B------:R-:W-:Y:S01]  /*6a40*/  FFMA.FTZ R163, R0, R215, R163 ;  /* 0x000000d700a37223 */ /* 0x000fe200000100a3 */
        /* <DEDUP_REMOVED lines=11> */
[----:B------:R-:W-:Y:S01]  /*6b00*/  FADD.FTZ R161, R159, R161 ;  /* 0x000000a19fa17221 */ /* 0x000fe20000010000 */
[----:B------:R-:W-:Y:S01]  /*6b10*/  IMAD.WIDE.U32 R124, R124, -0x326172a9, RZ ;  /* 0xcd9e8d577c7c7825 */ /* 0x000fe200078e00ff */
[----:B------:R-:W-:Y:S01]  /*6b20*/  PRMT R130, R128, 0x7773, RZ ;  /* 0x0000777380827816 */ /* 0x000fe200000000ff */
[-C--:B-1----:R-:W-:Y:S01]  /*6b30*/  HMMA.16816.F32 R84, R100, R104.reuse, R84 ;  /* 0x000000686454723c */ /* 0x082fe20000001854 */
[----:B------:R-:W-:Y:S02]  /*6b40*/  MUFU.EX2 R230, R230 ;  /* 0x000000e600e67308 */ /* 0x000fe40000000800 */
[----:B------:R-:W-:Y:S01]  /*6b50*/  IMAD.WIDE.U32 R142, R226, -0x326172a9, RZ ;  /* 0xcd9e8d57e28e7825 */ /* 0x000fe200078e00ff */
[----:B------:R-:W-:Y:S03]  /*6b60*/  LOP3.LUT R123, R204, R124, R129, 0x96, !PT ;  /* 0x0000007ccc7b7212 */ /* 0x000fe600078e9681 */
[--C-:B------:R-:W-:Y:S01]  /*6b70*/  FFMA.FTZ R226, R41, UR4, -R167.reuse ;  /* 0x0000000429e27c23 */ /* 0x100fe200080108a7 */
[----:B------:R-:W-:Y:S01]  /*6b80*/  IMAD.MOV.U32 R112, RZ, RZ, R128 ;  /* 0x000000ffff707224 */ /* 0x000fe200078e0080 */
[C---:B------:R-:W-:Y:S01]  /*6b90*/  HMMA.16816.F32 R88, R108.reuse, R104, R88 ;  /* 0x000000686c58723c */ /* 0x040fe20000001858 */
[----:B------:R-:W-:Y:S03]  /*6ba0*/  LDSM.16.MT88.4 R40, [R185+0x7000] ;  /* 0x00700000b928783b */ /* 0x000fe60000004200 */
[----:B------:R-:W-:Y:S01]  /*6bb0*/  IMAD.MOV.U32 R114, RZ, RZ, R142 ;  /* 0x000000ffff727224 */ /* 0x000fe200078e008e */
[----:B------:R-:W-:Y:S01]  /*6bc0*/  LOP3.LUT R131, R112, 0xff, RZ, 0xc0, !PT ;  /* 0x000000ff70837812 */ /* 0x000fe200078ec0ff */
[----:B------:R-:W-:Y:S01]  /*6bd0*/  IMAD.WIDE.U32 R126, R126, -0x326172a9, RZ ;  /* 0xcd9e8d577e7e7825 */ /* 0x000fe200078e00ff */
[----:B------:R-:W-:Y:S01]  /*6be0*/  PRMT R140, R142, 0x7773, RZ ;  /* 0x000077738e8c7816 */ /* 0x000fe200000000ff */
[-C--:B------:R-:W-:Y:S01]  /*6bf0*/  HMMA.16816.F32 R92, R108, R106.reuse, R92 ;  /* 0x0000006a6c5c723c */ /* 0x080fe2000000185c */
[----:B------:R-:W-:Y:S02]  /*6c00*/  MUFU.EX2 R226, R226 ;  /* 0x000000e200e27308 */ /* 0x000fe40000000800 */
[----:B------:R-:W-:Y:S01]  /*6c10*/  LOP3.LUT R129, R114, 0xff, RZ, 0xc0, !PT ;  /* 0x000000ff72817812 */ /* 0x000fe200078ec0ff */
[----:B------:R-:W-:Y:S01]  /*6c20*/  FFMA.FTZ R167, R61, UR4, -R167 ;  /* 0x000000043da77c23 */ /* 0x000fe200080108a7 */
[----:B------:R-:W1:Y:S01]  /*6c30*/  LDSM.16.MT88.4 R112, [R139+0x6800] ;  /* 0x006800008b70783b */ /* 0x000e620000004200 */
[----:B------:R-:W-:Y:S01]  /*6c40*/  PRMT R117, R142, 0x7772, RZ ;  /* 0x000077728e757816 */ /* 0x000fe200000000ff */
[----:B------:R-:W-:Y:S01]  /*6c50*/  IMAD.MOV.U32 R0, RZ, RZ, R133 ;  /* 0x000000ffff007224 */ /* 0x000fe200078e0085 */
[C---:B------:R-:W-:Y:S03]  /*6c60*/  HMMA.16816.F32 R32, R100.reuse, R106, R32 ;  /* 0x0000006a6420723c */ /* 0x040fe60000001820 */
[----:B------:R-:W-:Y:S01]  /*6c70*/  MUFU.EX2 R167, R167 ;  /* 0x000000a700a77308 */ /* 0x000fe20000000800 */
[----:B------:R-:W-:Y:S01]  /*6c80*/  LOP3.LUT R51, R123, 0xffff, RZ, 0xc0, !PT ;  /* 0x0000ffff7b337812 */ /* 0x000fe200078ec0ff */
[----:B------:R-:W-:Y:S01]  /*6c90*/  FADD.FTZ R160, R160, R163 ;  /* 0x000000a3a0a07221 */ /* 0x000fe20000010000 */
[----:B------:R-:W-:Y:S01]  /*6ca0*/  PRMT R117, R117, 0x5410, R140 ;  /* 0x0000541075757816 */ /* 0x000fe2000000008c */
[----:B------:R-:W-:Y:S01]  /*6cb0*/  FFMA.FTZ R140, R48, UR4, -R168 ;  /* 0x00000004308c7c23 */ /* 0x000fe200080108a8 */
[----:B------:R-:W-:Y:S01]  /*6cc0*/  SHF.R.U32.HI R51, RZ, 0x8, R51 ;  /* 0x00000008ff337819 */ /* 0x000fe20000011633 */
[----:B------:R-:W-:Y:S01]  /*6cd0*/  FADD.FTZ R173, R173, R172 ;  /* 0x000000acadad7221 */ /* 0x000fe20000010000 */
[----:B------:R-:W-:Y:S01]  /*6ce0*/  LOP3.LUT R48, R123, 0xff, RZ, 0xc0, !PT ;  /* 0x000000ff7b307812 */ /* 0x000fe200078ec0ff */
[----:B------:R-:W-:Y:S01]  /*6cf0*/  FADD.FTZ R144, R144, R171 ;  /* 0x000000ab90907221 */ /* 0x000fe20000010000 */
[----:B------:R-:W-:Y:S01]  /*6d00*/  LOP3.LUT R121, R204, R126, R143, 0x96, !PT ;  /* 0x0000007ecc797212 */ /* 0x000fe200078e968f */
[--C-:B------:R-:W-:Y:S01]  /*6d10*/  FFMA.FTZ R126, R49, UR4, -R168.reuse ;  /* 0x00000004317e7c23 */ /* 0x100fe200080108a8 */
[--C-:B------:R-:W-:Y:S01]  /*6d20*/  FFMA.FTZ R143, R36, UR4, -R168.reuse ;  /* 0x00000004248f7c23 */ /* 0x100fe200080108a8 */
[----:B------:R-:W-:Y:S01]  /*6d30*/  PRMT R36, R48, 0x5410, R51 ;  /* 0x0000541030247816 */ /* 0x000fe20000000033 */
[--C-:B------:R-:W-:Y:S01]  /*6d40*/  FFMA.FTZ R48, R38, UR4, -R169.reuse ;  /* 0x0000000426307c23 */ /* 0x100fe200080108a9 */
[--C-:B------:R-:W-:Y:S01]  /*6d50*/  FFMA.FTZ R38, R39, UR4, -R169.reuse ;  /* 0x0000000427267c23 */ /* 0x100fe200080108a9 */
[----:B------:R-:W-:Y:S01]  /*6d60*/  MUFU.EX2 R105, R126 ;  /* 0x0000007e00697308 */ /* 0x000fe20000000800 */
[----:B------:R-:W-:Y:S01]  /*6d70*/  PRMT R124, R142, 0x7771, RZ ;  /* 0x000077718e7c7816 */ /* 0x000fe200000000ff */
[--C-:B------:R-:W-:Y:S01]  /*6d80*/  FFMA.FTZ R142, R50, UR4, -R169.reuse ;  /* 0x00000004328e7c23 */ /* 0x100fe200080108a9 */
[----:B------:R-:W-:Y:S07]  /*6d90*/  FFMA.FTZ R169, R55, UR4, -R169 ;  /* 0x0000000437a97c23 */ /* 0x000fee00080108a9 */
[----:B------:R2:W-:Y:S01]  /*6da0*/  MUFU.EX2 R106, R48 ;  /* 0x00000030006a7308 */ /* 0x0005e20000000800 */
[----:B------:R-:W-:Y:S01]  /*6db0*/  PRMT R119, R128, 0x7772, RZ ;  /* 0x0000777280777816 */ /* 0x000fe200000000ff */
[----:B------:R-:W-:Y:S01]  /*6dc0*/  FFMA.FTZ R168, R53, UR4, -R168 ;  /* 0x0000000435a87c23 */ /* 0x000fe200080108a8 */
[----:B------:R-:W-:Y:S07]  /*6dd0*/  PRMT R49, R123, 0x7632, R49 ;  /* 0x000076327b317816 */ /* 0x000fee0000000031 */
[----:B------:R3:W-:Y:S01]  /*6de0*/  MUFU.EX2 R107, R38 ;  /* 0x00000026006b7308 */ /* 0x0007e20000000800 */
[----:B------:R-:W-:Y:S01]  /*6df0*/  PRMT R119, R119, 0x5410, R130 ;  /* 0x0000541077777816 */ /* 0x000fe20000000082 */
[----:B------:R-:W-:Y:S01]  /*6e00*/  FADD.FTZ R162, R162, R161 ;  /* 0x000000a1a2a27221 */ /* 0x000fe20000010000 */
[----:B------:R-:W-:Y:S07]  /*6e10*/  LOP3.LUT R49, R49, 0xff, RZ, 0xc0, !PT ;  /* 0x000000ff31317812 */ /* 0x000fee00078ec0ff */
[----:B------:R-:W-:Y:S01]  /*6e20*/  MUFU.EX2 R142, R142 ;  /* 0x0000008e008e7308 */ /* 0x000fe20000000800 */
[----:B------:R-:W-:Y:S01]  /*6e30*/  SHF.R.U32.HI R104, RZ, 0x18, R123 ;  /* 0x00000018ff687819 */ /* 0x000fe2000001167b */
[----:B------:R-:W-:Y:S01]  /*6e40*/  FADD.FTZ R137, R137, R160 ;  /* 0x000000a089897221 */ /* 0x000fe20000010000 */
[----:B------:R-:W-:Y:S07]  /*6e50*/  PRMT R124, R129, 0x5410, R124 ;  /* 0x00005410817c7816 */ /* 0x000fee000000007c */
[----:B------:R-:W4:Y:S01]  /*6e60*/  MUFU.EX2 R140, R140 ;  /* 0x0000008c008c7308 */ /* 0x000f220000000800 */
[----:B------:R-:W-:Y:S01]  /*6e70*/  PRMT R104, R49, 0x5410, R104 ;  /* 0x0000541031687816 */ /* 0x000fe20000000068 */
[----:B------:R-:W-:Y:S01]  /*6e80*/  FADD.FTZ R146, R146, R173 ;  /* 0x000000ad92927221 */ /* 0x000fe20000010000 */
[-C--:B-1----:R-:W-:Y:S07]  /*6e90*/  HMMA.16816.F32 R20, R100, R112.reuse, R20 ;  /* 0x000000706414723c */ /* 0x082fee0000001814 */
[----:B------:R-:W1:Y:S01]  /*6ea0*/  MUFU.EX2 R143, R143 ;  /* 0x0000008f008f7308 */ /* 0x000e620000000800 */
[----:B------:R-:W-:Y:S01]  /*6eb0*/  PRMT R128, R128, 0x7771, RZ ;  /* 0x0000777180807816 */ /* 0x000fe200000000ff */
[----:B------:R-:W-:Y:S01]  /*6ec0*/  FADD.FTZ R144, R145, R144 ;  /* 0x0000009091907221 */ /* 0x000fe20000010000 */
[----:B--2---:R-:W-:Y:S07]  /*6ed0*/  LOP3.LUT R48, R119, 0xff00ff, RZ, 0xc0, !PT ;  /* 0x00ff00ff77307812 */ /* 0x004fee00078ec0ff */
[----:B------:R-:W2:Y:S01]  /*6ee0*/  MUFU.EX2 R168, R168 ;  /* 0x000000a800a87308 */ /* 0x000ea20000000800 */
[----:B------:R-:W-:Y:S01]  /*6ef0*/  PRMT R128, R131, 0x5410, R128 ;  /* 0x0000541083807816 */ /* 0x000fe20000000080 */
[C---:B------:R-:W-:Y:S08]  /*6f00*/  HMMA.16816.F32 R28, R108.reuse, R112, R28 ;  /* 0x000000706c1c723c */ /* 0x040ff0000000181c */
[----:B------:R-:W5:Y:S01]  /*6f10*/  MUFU.EX2 R169, R169 ;  /* 0x000000a900a97308 */ /* 0x000f620000000800 */
[----:B------:R-:W-:Y:S01]  /*6f20*/  PRMT R37, R121, 0x7632, R37 ;  /* 0x0000763279257816 */ /* 0x000fe20000000025 */
[----:B------:R-:W-:Y:S01]  /*6f30*/  FADD.FTZ R165, R165, R162 ;  /* 0x000000a2a5a57221 */ /* 0x000fe20000010000 */
[----:B------:R-:W-:Y:S01]  /*6f40*/  LOP3.LUT R39, R121, 0xffff, RZ, 0xc0, !PT ;  /* 0x0000ffff79277812 */ /* 0x000fe200078ec0ff */
[----:B------:R-:W-:Y:S01]  /*6f50*/  FADD.FTZ R137, R164, R137 ;  /* 0x00000089a4897221 */ /* 0x000fe20000010000 */
[-C--:B------:R-:W-:Y:S03]  /*6f60*/  HMMA.16816.F32 R24, R108, R114.reuse, R24 ;  /* 0x000000726c18723c */ /* 0x080fe60000001818 */
[----:B------:R-:W-:Y:S01]  /*6f70*/  SHF.R.U32.HI R126, RZ, 0x18, R121 ;  /* 0x00000018ff7e7819 */ /* 0x000fe20000011679 */
[----:B------:R-:W-:Y:S01]  /*6f80*/  FADD.FTZ R147, R147, R146 ;  /* 0x0000009293937221 */ /* 0x000fe20000010000 */
[----:B------:R-:W-:Y:S01]  /*6f90*/  LOP3.LUT R37, R37, 0xff, RZ, 0xc0, !PT ;  /* 0x000000ff25257812 */ /* 0x000fe200078ec0ff */
[----:B------:R-:W-:Y:S01]  /*6fa0*/  FADD.FTZ R178, R178, R165 ;  /* 0x000000a5b2b27221 */ /* 0x000fe20000010000 */
[----:B------:R-:W-:Y:S01]  /*6fb0*/  SHF.R.U32.HI R39, RZ, 0x8, R39 ;  /* 0x00000008ff277819 */ /* 0x000fe20000011627 */
[----:B------:R-:W-:Y:S04]  /*6fc0*/  HMMA.16816.F32 R96, R100, R114, R96 ;  /* 0x000000726460723c */ /* 0x000fe80000001860 */
[----:B------:R-:W-:Y:S01]  /*6fd0*/  LOP3.LUT R130, R121, 0xff, RZ, 0xc0, !PT ;  /* 0x000000ff79827812 */ /* 0x000fe200078ec0ff */
[----:B------:R-:W-:Y:S01]  /*6fe0*/  FADD.FTZ R148, R148, R137 ;  /* 0x0000008994947221 */ /* 0x000fe20000010000 */
[--C-:B---3--:R-:W-:Y:S01]  /*6ff0*/  HSET2.LE.AND R38, R128, R207.reuse, PT ;  /* 0x000000cf80267233 */ /* 0x108fe20003803000 */
[----:B------:R-:W-:Y:S01]  /*7000*/  FADD.FTZ R149, R149, R178 ;  /* 0x000000b295957221 */ /* 0x000fe20000010000 */
[----:B------:R-:W-:Y:S01]  /*7010*/  PRMT R126, R37, 0x5410, R126 ;  /* 0x00005410257e7816 */ /* 0x000fe2000000007e */
[----:B------:R-:W-:Y:S01]  /*7020*/  FADD.FTZ R148, R151, R148 ;  /* 0x0000009497947221 */ /* 0x000fe20000010000 */
[----:B----4-:R-:W-:Y:S01]  /*7030*/  F2FP.F16.F32.PACK_AB R37, R105, R140 ;  /* 0x0000008c6925723e */ /* 0x010fe200000000ff */
[----:B------:R-:W-:Y:S01]  /*7040*/  FADD.FTZ R176, R176, R149 ;  /* 0x00000095b0b07221 */ /* 0x000fe20000010000 */
[----:B------:R-:W-:Y:S01]  /*7050*/  PRMT R130, R130, 0x5410, R39 ;  /* 0x0000541082827816 */ /* 0x000fe20000000027 */
[----:B------:R-:W-:Y:S01]  /*7060*/  FADD.FTZ R177, R177, R148 ;  /* 0x00000094b1b17221 */ /* 0x000fe20000010000 */
[----:B------:R-:W-:Y:S01]  /*7070*/  LOP3.LUT R38, R37, R38, RZ, 0xc0, !PT ;  /* 0x0000002625267212 */ /* 0x000fe200078ec0ff */
[----:B------:R-:W-:Y:S01]  /*7080*/  FADD.FTZ R176, R175, R176 ;  /* 0x000000b0afb07221 */ /* 0x000fe20000010000 */
[--C-:B------:R-:W-:Y:S01]  /*7090*/  HSET2.LE.AND R39, R48, R207.reuse, PT ;  /* 0x000000cf30277233 */ /* 0x100fe20003803000 */
[----:B------:R-:W-:Y:S01]  /*70a0*/  FADD.FTZ R177, R174, R177 ;  /* 0x000000b1aeb17221 */ /* 0x000fe20000010000 */
[--C-:B------:R-:W-:Y:S01]  /*70b0*/  HSET2.LE.AND R36, R36, R207.reuse, PT ;  /* 0x000000cf24247233 */ /* 0x100fe20003803000 */
[----:B------:R-:W3:Y:S01]  /*70c0*/  LDSM.16.MT88.4 R48, [R181+0x7000] ;  /* 0x00700000b530783b */ /* 0x000ee20000004200 */
[--C-:B------:R-:W-:Y:S01]  /*70d0*/  HSET2.LE.AND R37, R104, R207.reuse, PT ;  /* 0x000000cf68257233 */ /* 0x100fe20003803000 */
[----:B------:R-:W-:Y:S01]  /*70e0*/  IMAD.MOV.U32 R137, RZ, RZ, R134 ;  /* 0x000000ffff897224 */ /* 0x000fe200078e0086 */
[----:B------:R-:W-:Y:S01]  /*70f0*/  F2FP.F16.F32.PACK_AB R104, R141, R142 ;  /* 0x0000008e8d68723e */ /* 0x000fe200000000ff */
[----:B------:R-:W-:Y:S01]  /*7100*/  IMAD.MOV.U32 R2, RZ, RZ, R135 ;  /* 0x000000ffff027224 */ /* 0x000fe200078e0087 */
[----:B-1----:R-:W-:Y:S01]  /*7110*/  F2FP.F16.F32.PACK_AB R47, R150, R143 ;  /* 0x0000008f962f723e */ /* 0x002fe200000000ff */
[----:B------:R-:W-:Y:S01]  /*7120*/  FADD.FTZ R143, R143, R144 ;  /* 0x000000908f8f7221 */ /* 0x000fe20000010000 */
[----:B------:R-:W-:Y:S01]  /*7130*/  F2FP.F16.F32.PACK_AB R46, R107, R106 ;  /* 0x0000006a6b2e723e */ /* 0x000fe200000000ff */
[----:B------:R-:W-:Y:S01]  /*7140*/  FADD.FTZ R106, R106, R147 ;  /* 0x000000936a6a7221 */ /* 0x000fe20000010000 */
[--C-:B------:R-:W-:Y:S01]  /*7150*/  HSET2.LE.AND R44, R130, R207.reuse, PT ;  /* 0x000000cf822c7233 */ /* 0x100fe20003803000 */
        /* <DEDUP_REMOVED lines=18> */
[----:B------:R-:W-:Y:S01]  /*7280*/  IMAD.MOV.U32 R3, RZ, RZ, R136 ;  /* 0x000000ffff037224 */ /* 0x000fe200078e0088 */
[----:B------:R-:W-:Y:S01]  /*7290*/  F2FP.F16.F32.PACK_AB R102, R231, R230 ;  /* 0x000000e6e766723e */ /* 0x000fe200000000ff */
[----:B------:R-:W-:Y:S01]  /*72a0*/  FADD.FTZ R230, R230, R177 ;  /* 0x000000b1e6e67221 */ /* 0x000fe20000010000 */
[----:B------:R-:W-:Y:S01]  /*72b0*/  F2FP.F16.F32.PACK_AB R101, R232, R233 ;  /* 0x000000e9e865723e */ /* 0x000fe200000000ff */
[----:B------:R-:W-:Y:S01]  /*72c0*/  FADD.FTZ R233, R233, R226 ;  /* 0x000000e2e9e97221 */ /* 0x000fe20000010000 */
[----:B------:R-:W-:Y:S01]  /*72d0*/  F2FP.F16.F32.PACK_AB R100, R234, R235 ;  /* 0x000000ebea64723e */ /* 0x000fe200000000ff */
[----:B------:R-:W-:Y:S01]  /*72e0*/  FADD.FTZ R230, R231, R230 ;  /* 0x000000e6e7e67221 */ /* 0x000fe20000010000 */
[----:B------:R-:W-:Y:S01]  /*72f0*/  LOP3.LUT R45, R102, R45, RZ, 0xc0, !PT ;  /* 0x0000002d662d7212 */ /* 0x000fe200078ec0ff */
[----:B------:R-:W-:Y:S01]  /*7300*/  FADD.FTZ R233, R232, R233 ;  /* 0x000000e9e8e97221 */ /* 0x000fe20000010000 */
[----:B------:R-:W-:Y:S01]  /*7310*/  LOP3.LUT R46, R101, R46, RZ, 0xc0, !PT ;  /* 0x0000002e652e7212 */ /* 0x000fe200078ec0ff */
[----:B------:R-:W-:Y:S01]  /*7320*/  FADD.FTZ R235, R235, R230 ;  /* 0x000000e6ebeb7221 */ /* 0x000fe20000010000 */
[----:B------:R-:W-:Y:S02]  /*7330*/  LOP3.LUT R47, R100, R47, RZ, 0xc0, !PT ;  /* 0x0000002f642f7212 */ /* 0x000fe400078ec0ff */
[C---:B------:R-:W-:Y:S01]  /*7340*/  LOP3.LUT R116, R213.reuse, R116, R127, 0x96, !PT ;  /* 0x00000074d5747212 */ /* 0x040fe200078e967f */
[----:B------:R-:W-:Y:S01]  /*7350*/  FADD.FTZ R235, R234, R235 ;  /* 0x000000ebeaeb7221 */ /* 0x000fe20000010000 */
[----:B------:R-:W-:Y:S03]  /*7360*/  LOP3.LUT R120, R213, R120, R125, 0x96, !PT ;  /* 0x00000078d5787212 */ /* 0x000fe600078e967d */
[C---:B------:R-:W-:Y:S04]  /*7370*/  HMMA.16816.F32 R8, R44.reuse, R40, R8 ;  /* 0x000000282c08723c */ /* 0x040fe80000001808 */
[----:B------:R-:W-:Y:S04]  /*7380*/  IMAD.WIDE.U32 R116, R116, -0x2daee0ad, RZ ;  /* 0xd2511f5374747825 */ /* 0x000fe800078e00ff */
[-C--:B------:R-:W-:Y:S03]  /*7390*/  HMMA.16816.F32 R12, R44, R42.reuse, R12 ;  /* 0x0000002a2c0c723c */ /* 0x080fe6000000180c */
[----:B------:R-:W-:Y:S01]  /*73a0*/  PRMT R101, R116, 0x7773, RZ ;  /* 0x0000777374657816 */ /* 0x000fe200000000ff */
[----:B------:R-:W-:Y:S01]  /*73b0*/  IMAD.WIDE.U32 R120, R120, -0x2daee0ad, RZ ;  /* 0xd2511f5378787825 */ /* 0x000fe200078e00ff */
[----:B------:R-:W-:Y:S02]  /*73c0*/  PRMT R104, R116, 0x7772, RZ ;  /* 0x0000777274687816 */ /* 0x000fe400000000ff */
[C---:B------:R-:W-:Y:S01]  /*73d0*/  LOP3.LUT R122, R212.reuse, R122, R117, 0x96, !PT ;  /* 0x0000007ad47a7212 */ /* 0x040fe200078e9675 */
[C---:B------:R-:W-:Y:S01]  /*73e0*/  HMMA.16816.F32 R16, R36.reuse, R42, R16 ;  /* 0x0000002a2410723c */ /* 0x040fe20000001810 */
[----:B------:R-:W1:Y:S03]  /*73f0*/  LDSM.16.MT88.4 R40, [R180+0x7000] ;  /* 0x00700000b428783b */ /* 0x000e660000004200 */
[----:B------:R-:W-:Y:S02]  /*7400*/  LOP3.LUT R118, R212, R118, R121, 0x96, !PT ;  /* 0x00000076d4767212 */ /* 0x000fe400078e9679 */
[----:B------:R-:W-:Y:S02]  /*7410*/  PRMT R102, R116, 0x7771, RZ ;  /* 0x0000777174667816 */ /* 0x000fe400000000ff */
[-C--:B---3--:R-:W-:Y:S03]  /*7420*/  HMMA.16816.F32 R68, R36, R48.reuse, R68 ;  /* 0x000000302444723c */ /* 0x088fe60000001844 */
[C---:B------:R-:W-:Y:S02]  /*7430*/  LOP3.LUT R113, R118.reuse, 0xffff, RZ, 0xc0, !PT ;  /* 0x0000ffff76717812 */ /* 0x040fe400078ec0ff */
[----:B------:R-:W-:Y:S02]  /*7440*/  PRMT R111, R118, 0x7632, R111 ;  /* 0x00007632766f7816 */ /* 0x000fe4000000006f */
[----:B------:R-:W-:Y:S01]  /*7450*/  SHF.R.U32.HI R113, RZ, 0x8, R113 ;  /* 0x00000008ff717819 */ /* 0x000fe20000011671 */
[C---:B------:R-:W-:Y:S04]  /*7460*/  HMMA.16816.F32 R72, R44.reuse, R48, R72 ;  /* 0x000000302c48723c */ /* 0x040fe80000001848 */
[----:B------:R-:W-:Y:S01]  /*7470*/  IMAD.MOV.U32 R48, RZ, RZ, R120 ;  /* 0x000000ffff307224 */ /* 0x000fe200078e0078 */
[C---:B------:R-:W-:Y:S02]  /*7480*/  PRMT R110, R120.reuse, 0x7771, RZ ;  /* 0x00007771786e7816 */ /* 0x040fe400000000ff */
[----:B------:R-:W-:Y:S01]  /*7490*/  PRMT R100, R120, 0x7773, RZ ;  /* 0x0000777378647816 */ /* 0x000fe200000000ff */
[-C--:B------:R-:W-:Y:S03]  /*74a0*/  HMMA.16816.F32 R76, R44, R50.reuse, R76 ;  /* 0x000000322c4c723c */ /* 0x080fe6000000184c */
[----:B------:R-:W-:Y:S01]  /*74b0*/  LOP3.LUT R49, R48, 0xff, RZ, 0xc0, !PT ;  /* 0x000000ff30317812 */ /* 0x000fe200078ec0ff */
[----:B------:R-:W-:Y:S01]  /*74c0*/  IMAD.MOV.U32 R48, RZ, RZ, R116 ;  /* 0x000000ffff307224 */ /* 0x000fe200078e0074 */
[----:B------:R-:W-:Y:S02]  /*74d0*/  PRMT R101, R104, 0x5410, R101 ;  /* 0x0000541068657816 */ /* 0x000fe40000000065 */
[----:B------:R-:W-:Y:S01]  /*74e0*/  PRMT R110, R49, 0x5410, R110 ;  /* 0x00005410316e7816 */ /* 0x000fe2000000006e */
[C---:B------:R-:W-:Y:S04]  /*74f0*/  HMMA.16816.F32 R80, R36.reuse, R50, R80 ;  /* 0x000000322450723c */ /* 0x040fe80000001850 */
[----:B------:R-:W-:Y:S02]  /*7500*/  LOP3.LUT R109, R48, 0xff, RZ, 0xc0, !PT ;  /* 0x000000ff306d7812 */ /* 0x000fe400078ec0ff */
[----:B------:R-:W3:Y:S01]  /*7510*/  LDSM.16.MT88.4 R48, [R139+0x7000] ;  /* 0x007000008b30783b */ /* 0x000ee20000004200 */
[----:B------:R-:W-:Y:S01]  /*7520*/  LOP3.LUT R104, R118, 0xff, RZ, 0xc0, !PT ;  /* 0x000000ff76687812 */ /* 0x000fe200078ec0ff */
[-C--:B-1----:R-:W-:Y:S03]  /*7530*/  HMMA.16816.F32 R84, R36, R40.reuse, R84 ;  /* 0x000000282454723c */ /* 0x082fe60000001854 */
[----:B------:R-:W-:Y:S02]  /*7540*/  PRMT R104, R104, 0x5410, R113 ;  /* 0x0000541068687816 */ /* 0x000fe40000000071 */
[C---:B------:R-:W-:Y:S02]  /*7550*/  LOP3.LUT R53, R122.reuse, 0xffff, RZ, 0xc0, !PT ;  /* 0x0000ffff7a357812 */ /* 0x040fe400078ec0ff */
[----:B------:R-:W-:Y:S01]  /*7560*/  LOP3.LUT R112, R122, 0xff, RZ, 0xc0, !PT ;  /* 0x000000ff7a707812 */ /* 0x000fe200078ec0ff */
[C---:B------:R-:W-:Y:S04]  /*7570*/  HMMA.16816.F32 R88, R44.reuse, R40, R88 ;  /* 0x000000282c58723c */ /* 0x040fe80000001858 */
[----:B------:R-:W-:Y:S02]  /*7580*/  SHF.R.U32.HI R53, RZ, 0x8, R53 ;  /* 0x00000008ff357819 */ /* 0x000fe40000011635 */
[----:B------:R-:W-:Y:S02]  /*7590*/  PRMT R103, R120, 0x7772, RZ ;  /* 0x0000777278677816 */ /* 0x000fe400000000ff */
[-C--:B------:R-:W-:Y:S03]  /*75a0*/  HMMA.16816.F32 R92, R44, R42.reuse, R92 ;  /* 0x0000002a2c5c723c */ /* 0x080fe6000000185c */
[----:B------:R-:W-:Y:S02]  /*75b0*/  PRMT R103, R103, 0x5410, R100 ;  /* 0x0000541067677816 */ /* 0x000fe40000000064 */
[----:B------:R-:W-:Y:S02]  /*75c0*/  SHF.R.U32.HI R100, RZ, 0x18, R118 ;  /* 0x00000018ff647819 */ /* 0x000fe40000011676 */
[----:B------:R-:W1:Y:S01]  /*75d0*/  LDSM.16.MT88.4 R116, [R185+0x7800] ;  /* 0x00780000b974783b */ /* 0x000e620000004200 */
[C---:B------:R-:W-:Y:S04]  /*75e0*/  HMMA.16816.F32 R32, R36.reuse, R42, R32 ;  /* 0x0000002a2420723c */ /* 0x040fe80000001820 */
[----:B------:R-:W-:Y:S02]  /*75f0*/  PRMT R112, R112, 0x5410, R53 ;  /* 0x0000541070707816 */ /* 0x000fe40000000035 */
[----:B------:R-:W-:Y:S01]  /*7600*/  LOP3.LUT R111, R111, 0xff, RZ, 0xc0, !PT ;  /* 0x000000ff6f6f7812 */ /* 0x000fe200078ec0ff */
[----:B------:R-:W4:Y:S01]  /*7610*/  LDSM.16.MT88.4 R52, [R181+0x7800] ;  /* 0x00780000b534783b */ /* 0x000f220000004200 */
[--C-:B------:R-:W-:Y:S02]  /*7620*/  HSET2.LE.AND R42, R110, R207.reuse, PT ;  /* 0x000000cf6e2a7233 */ /* 0x100fe40003803000 */
[----:B------:R-:W-:Y:S02]  /*7630*/  PRMT R100, R111, 0x5410, R100 ;  /* 0x000054106f647816 */ /* 0x000fe40000000064 */
[----:B------:R-:W-:Y:S01]  /*7640*/  LOP3.LUT R40, R103, 0xff00ff, RZ, 0xc0, !PT ;  /* 0x00ff00ff67287812 */ /* 0x000fe200078ec0ff */
[-C--:B---3--:R-:W-:Y:S03]  /*7650*/  HMMA.16816.F32 R20, R36, R48.reuse, R20 ;  /* 0x000000302414723c */ /* 0x088fe60000001814 */
[----:B------:R-:W-:Y:S02]  /*7660*/  PRMT R41, R122, 0x7632, R41 ;  /* 0x000076327a297816 */ /* 0x000fe40000000029 */
[--C-:B------:R-:W-:Y:S02]  /*7670*/  HSET2.LE.AND R43, R40, R207.reuse, PT ;  /* 0x000000cf282b7233 */ /* 0x100fe40003803000 */
[----:B------:R-:W-:Y:S01]  /*7680*/  F2FP.F16.F32.PACK_AB R40, R67, R66 ;  /* 0x000000424328723e */ /* 0x000fe200000000ff */
[C---:B------:R-:W-:Y:S01]  /*7690*/  HMMA.16816.F32 R28, R44.reuse, R48, R28 ;  /* 0x000000302c1c723c */ /* 0x040fe2000000181c */
[----:B------:R-:W-:Y:S03]  /*76a0*/  MUFU.EX2 R48, R60 ;  /* 0x0000003c00307308 */ /* 0x000fe60000000800 */
[----:B------:R-:W-:Y:S01]  /*76b0*/  PRMT R102, R109, 0x5410, R102 ;  /* 0x000054106d667816 */ /* 0x000fe20000000066 */
[--C-:B------:R-:W-:Y:S01]  /*76c0*/  FFMA.FTZ R109, R59, UR4, -R166.reuse ;  /* 0x000000043b6d7c23 */ /* 0x100fe200080108a6 */
[--C-:B------:R-:W-:Y:S01]  /*76d0*/  FFMA.FTZ R59, R62, UR4, -R166.reuse ;  /* 0x000000043e3b7c23 */ /* 0x100fe200080108a6 */
[----:B------:R-:W-:Y:S01]  /*76e0*/  FFMA.FTZ R166, R63, UR4, -R166 ;  /* 0x000000043fa67c23 */ /* 0x000fe200080108a6 */
[-C--:B------:R-:W-:Y:S03]  /*76f0*/  HMMA.16816.F32 R24, R44, R50.reuse, R24 ;  /* 0x000000322c18723c */ /* 0x080fe60000001818 */
[----:B------:R-:W3:Y:S01]  /*7700*/  MUFU.EX2 R49, R109 ;  /* 0x0000006d00317308 */ /* 0x000ee20000000800 */
[----:B------:R-:W-:Y:S02]  /*7710*/  LOP3.LUT R41, R41, 0xff, RZ, 0xc0, !PT ;  /* 0x000000ff29297812 */ /* 0x000fe400078ec0ff */
[----:B------:R-:W-:Y:S07]  /*7720*/  SHF.R.U32.HI R108, RZ, 0x18, R122 ;  /* 0x00000018ff6c7819 */ /* 0x000fee000001167a */
[----:B------:R-:W-:Y:S01]  /*7730*/  MUFU.EX2 R59, R59 ;  /* 0x0000003b003b7308 */ /* 0x000fe20000000800 */
[----:B------:R-:W-:Y:S01]  /*7740*/  LOP3.LUT R43, R40, R43, RZ, 0xc0, !PT ;  /* 0x0000002b282b7212 */ /* 0x000fe200078ec0ff */
[----:B------:R-:W-:Y:S08]  /*7750*/  HMMA.16816.F32 R96, R36, R50, R96 ;  /* 0x000000322460723c */ /* 0x000ff00000001860 */
[----:B------:R-:W4:Y:S01]  /*7760*/  MUFU.EX2 R166, R166 ;  /* 0x000000a600a67308 */ /* 0x000f220000000800 */
[----:B------:R-:W-:Y:S02]  /*7770*/  PRMT R108, R41, 0x5410, R108 ;  /* 0x00005410296c7816 */ /* 0x000fe4000000006c */
[----:B------:R-:W-:Y:S02]  /*7780*/  F2FP.F16.F32.PACK_AB R41, R65, R64 ;  /* 0x000000404129723e */ /* 0x000fe400000000ff */
[--C-:B------:R-:W-:Y:S02]  /*7790*/  HSET2.LE.AND R40, R104, R207.reuse, PT ;  /* 0x000000cf68287233 */ /* 0x100fe40003803000 */
[----:B------:R-:W-:Y:S02]  /*77a0*/  LOP3.LUT R42, R41, R42, RZ, 0xc0, !PT ;  /* 0x0000002a292a7212 */ /* 0x000fe400078ec0ff */
[--C-:B------:R-:W-:Y:S02]  /*77b0*/  HSET2.LE.AND R41, R100, R207.reuse, PT ;  /* 0x000000cf64297233 */ /* 0x100fe40003803000 */
[----:B--2---:R-:W-:Y:S01]  /*77c0*/  F2FP.F16.F32.PACK_AB R47, R168, R237 ;  /* 0x000000eda82f723e */ /* 0x004fe200000000ff */
[----:B------:R-:W-:Y:S01]  /*77d0*/  FADD.FTZ R237, R237, R140 ;  /* 0x0000008ceded7221 */ /* 0x000fe20000010000 */
[----:B-----5:R-:W-:Y:S01]  /*77e0*/  F2FP.F16.F32.PACK_AB R44, R169, R236 ;  /* 0x000000eca92c723e */ /* 0x020fe200000000ff */
        /* <DEDUP_REMOVED lines=10> */
[----:B------:R-:W2:Y:S01]  /*7890*/  LDSM.16.MT88.4 R112, [R180+0x7800] ;  /* 0x00780000b470783b */ /* 0x000ea20000004200 */
[--C-:B------:R-:W-:Y:S01]  /*78a0*/  HSET2.LE.AND R101, R108, R207.reuse, PT ;  /* 0x000000cf6c657233 */ /* 0x100fe20003803000 */
[-C--:B-1----:R-:W-:Y:S05]  /*78b0*/  HMMA.16816.F32 R128, R40, R116.reuse, R4 ;  /* 0x000000742880723c */ /* 0x082fea0000001804 */
[----:B------:R-:W-:Y:S01]  /*78c0*/  HSET2.LE.AND R103, R36, R207, PT ;  /* 0x000000cf24677233 */ /* 0x000fe20003803000 */
[----:B------:R-:W1:Y:S01]  /*78d0*/  LDSM.16.MT88.4 R4, [R139+0x7800] ;  /* 0x007800008b04783b */ /* 0x000e620000004200 */
[----:B------:R-:W-:Y:S01]  /*78e0*/  F2FP.F16.F32.PACK_AB R45, R57, R56 ;  /* 0x00000038392d723e */ /* 0x000fe200000000ff */
[----:B------:R-:W-:Y:S01]  /*78f0*/  FADD.FTZ R56, R56, R233 ;  /* 0x000000e938387221 */ /* 0x000fe20000010000 */
[----:B---3--:R-:W-:Y:S01]  /*7900*/  F2FP.F16.F32.PACK_AB R38, R49, R58 ;  /* 0x0000003a3126723e */ /* 0x008fe200000000ff */
        /* <DEDUP_REMOVED lines=18> */
[-C--:B------:R-:W-:Y:S08]  /*7a30*/  HMMA.16816.F32 R68, R40, R52.reuse, R68 ;  /* 0x000000342844723c */ /* 0x080ff00000001844 */
[C---:B------:R-:W-:Y:S08]  /*7a40*/  HMMA.16816.F32 R72, R100.reuse, R52, R72 ;  /* 0x000000346448723c */ /* 0x040ff00000001848 */
[-C--:B------:R-:W-:Y:S08]  /*7a50*/  HMMA.16816.F32 R76, R100, R54.reuse, R76 ;  /* 0x00000036644c723c */ /* 0x080ff0000000184c */
[C---:B------:R-:W-:Y:S08]  /*7a60*/  HMMA.16816.F32 R80, R40.reuse, R54, R80 ;  /* 0x000000362850723c */ /* 0x040ff00000001850 */
[-C--:B--2---:R-:W-:Y:S08]  /*7a70*/  HMMA.16816.F32 R84, R40, R112.reuse, R84 ;  /* 0x000000702854723c */ /* 0x084ff00000001854 */
        /* <DEDUP_REMOVED lines=9> */
.L_x_1521:
[----:B------:R-:W1:Y:S01]  /*7b10*/  SHFL.BFLY PT, R11, R224, 0x2, 0x1f ;  /* 0x0c401f00e00b7f89 */ /* 0x000e6200000e0000 */
[----:B------:R-:W2:Y:S01]  /*7b20*/  LDCU UR4, c[0x0][0x4fc] ;  /* 0x00009f80ff0477ac */ /* 0x000ea20008000800 */
[----:B------:R-:W3:Y:S02]  /*7b30*/  LDC R21, c[0x0][0x434] ;  /* 0x00010d00ff157b82 */ /* 0x000ee40000000800 */
[----:B------:R-:W4:Y:S01]  /*7b40*/  SHFL.BFLY PT, R8, R227, 0x2, 0x1f ;  /* 0x0c401f00e3087f89 */ /* 0x000f2200000e0000 */
[----:B------:R-:W-:-:S03]  /*7b50*/  UMOV UR5, 0x400 ;  /* 0x0000040000057882 */ /* 0x000fc60000000000 */
[----:B------:R-:W5:Y:S02]  /*7b60*/  SHFL.BFLY PT, R2, R225, 0x2, 0x1f ;  /* 0x0c401f00e1027f89 */ /* 0x000f6400000e0000 */
[----:B------:R-:W-:Y:S02]  /*7b70*/  S2UR UR6, SR_CTAID.Z ;  /* 0x00000000000679c3 */ /* 0x000fe40000002700 */
[----:B------:R-:W2:Y:S01]  /*7b80*/  SHFL.BFLY PT, R4, R215, 0x2, 0x1f ;  /* 0x0c401f00d7047f89 */ /* 0x000ea200000e0000 */
[----:B------:R-:W3:Y:S05]  /*7b90*/  S2R R0, SR_TID.X ;  /* 0x0000000000007919 */ /* 0x000eea0000002100 */
[----:B------:R-:W-:Y:S01]  /*7ba0*/  S2UR UR7, SR_CTAID.Y ;  /* 0x00000000000779c3 */ /* 0x000fe20000002600 */
[----:B-1----:R-:W-:Y:S01]  /*7bb0*/  FADD.FTZ R11, R11, R224 ;  /* 0x000000e00b0b7221 */ /* 0x002fe20000010000 */
[----:B----4-:R-:W-:-:S04]  /*7bc0*/  FADD.FTZ R8, R8, R227 ;  /* 0x000000e308087221 */ /* 0x010fc80000010000 */
[----:B------:R-:W1:Y:S01]  /*7bd0*/  SHFL.BFLY PT, R6, R11, 0x1, 0x1f ;  /* 0x0c201f000b067f89 */ /* 0x000e6200000e0000 */
[----:B-----5:R-:W-:-:S03]  /*7be0*/  FADD.FTZ R2, R2, R225 ;  /* 0x000000e102027221 */ /* 0x020fc60000010000 */
[----:B------:R-:W4:Y:S01]  /*7bf0*/  SHFL.BFLY PT, R7, R8, 0x1, 0x1f ;  /* 0x0c201f0008077f89 */ /* 0x000f2200000e0000 */
[----:B--2---:R-:W-:-:S03]  /*7c00*/  FADD.FTZ R9, R4, R215 ;  /* 0x000000d704097221 */ /* 0x004fc60000010000 */
[----:B------:R-:W2:Y:S04]  /*7c10*/  SHFL.BFLY PT, R5, R2, 0x1, 0x1f ;  /* 0x0c201f0002057f89 */ /* 0x000ea800000e0000 */
[----:B------:R-:W5:Y:S01]  /*7c20*/  SHFL.BFLY PT, R4, R9, 0x1, 0x1f ;  /* 0x0c201f0009047f89 */ /* 0x000f6200000e0000 */
[----:B-1----:R-:W-:Y:S01]  /*7c30*/  FADD.FTZ R6, R11, R6 ;  /* 0x000000060b067221 */ /* 0x002fe20000010000 */
[----:B---3--:R-:W-:Y:S01]  /*7c40*/  SHF.L.U32 R11, R0, 0x4, RZ ;  /* 0x00000004000b7819 */ /* 0x008fe200000006ff */
[----:B----4-:R-:W-:Y:S01]  /*7c50*/  FADD.FTZ R7, R8, R7 ;  /* 0x0000000708077221 */ /* 0x010fe20000010000 */
[----:B------:R-:W-:Y:S01]  /*7c60*/  SHF.L.U32 R8, R0, 0x1, RZ ;  /* 0x0000000100087819 */ /* 0x000fe200000006ff */
[----:B------:R-:W1:Y:S01]  /*7c70*/  MUFU.RCP R12, R6 ;  /* 0x00000006000c7308 */ /* 0x000e620000001000 */
[----:B------:R-:W-:Y:S01]  /*7c80*/  LOP3.LUT R11, R11, 0x1c0, RZ, 0xc0, !PT ;  /* 0x000001c00b0b7812 */ /* 0x000fe200078ec0ff */
[----:B--2---:R-:W-:Y:S01]  /*7c90*/  FADD.FTZ R5, R2, R5 ;  /* 0x0000000502057221 */ /* 0x004fe20000010000 */
[----:B------:R-:W-:-:S02]  /*7ca0*/  FSETP.NE.FTZ.AND P6, PT, R7, RZ, PT ;  /* 0x000000ff0700720b */ /* 0x000fc40003fd5000 */
[----:B------:R-:W-:Y:S01]  /*7cb0*/  LOP3.LUT R11, R11, 0x38, R8, 0xf8, !PT ;  /* 0x000000380b0b7812 */ /* 0x000fe200078ef808 */
[----:B-----5:R-:W-:Y:S01]  /*7cc0*/  FADD.FTZ R4, R9, R4 ;  /* 0x0000000409047221 */ /* 0x020fe20000010000 */
[----:B------:R-:W-:Y:S01]  /*7cd0*/  LOP3.LUT R9, R8, 0x6, RZ, 0xc0, !PT ;  /* 0x0000000608097812 */ /* 0x000fe200078ec0ff */
[----:B------:R-:W2:Y:S01]  /*7ce0*/  MUFU.RCP R3, R7 ;  /* 0x0000000700037308 */ /* 0x000ea20000001000 */
[----:B------:R-:W-:Y:S02]  /*7cf0*/  FSETP.NE.FTZ.AND P5, PT, R6, RZ, PT ;  /* 0x000000ff0600720b */ /* 0x000fe40003fb5000 */
[----:B------:R-:W-:Y:S02]  /*7d00*/  FSETP.NE.FTZ.AND P1, PT, R5, RZ, PT ;  /* 0x000000ff0500720b */ /* 0x000fe40003f35000 */
[----:B------:R-:W-:Y:S02]  /*7d10*/  FSETP.NE.FTZ.AND P0, PT, R4, RZ, PT ;  /* 0x000000ff0400720b */ /* 0x000fe40003f15000 */
[C---:B------:R-:W-:Y:S01]  /*7d20*/  SHF.L.U32 R2, R0.reuse, 0x5, RZ ;  /* 0x0000000500027819 */ /* 0x040fe200000006ff */
[----:B------:R-:W3:Y:S01]  /*7d30*/  MUFU.RCP R10, R5 ;  /* 0x00000005000a7308 */ /* 0x000ee20000001000 */
[----:B------:R-:W-:-:S02]  /*7d40*/  R2P PR, R0, 0x1c ;  /* 0x0000001c00007804 */ /* 0x000fc40000000000 */
[----:B-1----:R-:W-:Y:S02]  /*7d50*/  FSEL R12, R12, 1, P5 ;  /* 0x3f8000000c0c7808 */ /* 0x002fe40002800000 */
[----:B------:R-:W-:-:S03]  /*7d60*/  LOP3.LUT R2, R9, 0x7c00, R2, 0xf8, !PT ;  /* 0x00007c0009027812 */ /* 0x000fc600078ef802 */
[----:B------:R-:W1:Y:S01]  /*7d70*/  MUFU.RCP R8, R4 ;  /* 0x0000000400087308 */ /* 0x000e620000001000 */
[----:B------:R-:W-:Y:S01]  /*7d80*/  FMUL.FTZ R12, R12, UR4 ;  /* 0x000000040c0c7c20 */ /* 0x000fe20008410000 */
[----:B--2---:R-:W-:Y:S02]  /*7d90*/  FSEL R3, R3, 1, P6 ;  /* 0x3f80000003037808 */ /* 0x004fe40003000000 */
[----:B------:R-:W-:Y:S01]  /*7da0*/  LOP3.LUT R2, R2, R11, RZ, 0xfc, !PT ;  /* 0x0000000b02027212 */ /* 0x000fe200078efcff */
[C---:B------:R-:W-:Y:S01]  /*7db0*/  FMUL.FTZ R130, R12.reuse, R130 ;  /* 0x000000820c827220 */ /* 0x040fe20000410000 */
[C---:B------:R-:W-:Y:S01]  /*7dc0*/  FMUL.FTZ R131, R12.reuse, R131 ;  /* 0x000000830c837220 */ /* 0x040fe20000410000 */
[----:B------:R-:W-:Y:S01]  /*7dd0*/  FMUL.FTZ R3, R3, UR4 ;  /* 0x0000000403037c20 */ /* 0x000fe20008410000 */
[C---:B------:R-:W-:Y:S01]  /*7de0*/  FMUL.FTZ R118, R12.reuse, R118 ;  /* 0x000000760c767220 */ /* 0x040fe20000410000 */
[----:B------:R-:W-:Y:S01]  /*7df0*/  FMUL.FTZ R119, R12, R119 ;  /* 0x000000770c777220 */ /* 0x000fe20000410000 */
[----:B---3--:R-:W-:Y:S01]  /*7e00*/  FSEL R10, R10, 1, P1 ;  /* 0x3f8000000a0a7808 */ /* 0x008fe20000800000 */
[C---:B------:R-:W-:Y:S01]  /*7e10*/  FMUL.FTZ R128, R3.reuse, R128 ;  /* 0x0000008003807220 */ /* 0x040fe20000410000 */
[C---:B------:R-:W-:Y:S01]  /*7e20*/  FMUL.FTZ R129, R3.reuse, R129 ;  /* 0x0000008103817220 */ /* 0x040fe20000410000 */
[C---:B------:R-:W-:Y:S01]  /*7e30*/  FMUL.FTZ R116, R3.reuse, R116 ;  /* 0x0000007403747220 */ /* 0x040fe20000410000 */
[C---:B------:R-:W-:Y:S01]  /*7e40*/  FMUL.FTZ R117, R3.reuse, R117 ;  /* 0x0000007503757220 */ /* 0x040fe20000410000 */
[----:B------:R-:W-:Y:S01]  /*7e50*/  FMUL.FTZ R10, R10, UR4 ;  /* 0x000000040a0a7c20 */ /* 0x000fe20008410000 */
[C---:B------:R-:W-:Y:S01]  /*7e60*/  FMUL.FTZ R68, R3.reuse, R68 ;  /* 0x0000004403447220 */ /* 0x040fe20000410000 */
[C---:B------:R-:W-:Y:S01]  /*7e70*/  FMUL.FTZ R69, R3.reuse, R69 ;  /* 0x0000004503457220 */ /* 0x040fe20000410000 */
        /* <DEDUP_REMOVED lines=26> */
[C---:B------:R-:W-:Y:S01]  /*8020*/  FMUL.FTZ R80, R3.reuse, R80 ;  /* 0x0000005003507220 */ /* 0x040fe20000410000 */
[----:B------:R-:W-:Y:S01]  /*8030*/  FMUL.FTZ R81, R3, R81 ;  /* 0x0000005103517220 */ /* 0x000fe20000410000 */
[----:B------:R-:W-:Y:S01]  /*8040*/  FMUL.FTZ R82, R12, R82 ;  /* 0x000000520c527220 */ /* 0x000fe20000410000 */
[----:B------:R-:W-:Y:S01]  /*8050*/  SEL R8, R8, 0xfffffff0, !P2 ;  /* 0xfffffff008087807 */ /* 0x000fe20005000000 */
[----:B-1----:R-:W-:Y:S01]  /*8060*/  ULEA UR4, UR4, UR5, 0x18 ;  /* 0x0000000504047291 */ /* 0x002fe2000f8ec0ff */
[----:B------:R-:W-:Y:S01]  /*8070*/  FMUL.FTZ R83, R12, R83 ;  /* 0x000000530c537220 */ /* 0x000fe20000410000 */
[----:B------:R-:W-:Y:S01]  /*8080*/  F2FP.F16.F32.PACK_AB R128, R129, R128 ;  /* 0x000000808180723e */ /* 0x000fe200000000ff */
[C---:B------:R-:W-:Y:S01]  /*8090*/  FMUL.FTZ R72, R10.reuse, R72 ;  /* 0x000000480a487220 */ /* 0x040fe20000410000 */
[----:B------:R-:W-:Y:S01]  /*80a0*/  F2FP.F16.F32.PACK_AB R130, R131, R130 ;  /* 0x000000828382723e */ /* 0x000fe200000000ff */
[----:B------:R-:W-:Y:S01]  /*80b0*/  FMUL.FTZ R73, R10, R73 ;  /* 0x000000490a497220 */ /* 0x000fe20000410000 */
[----:B------:R-:W-:Y:S01]  /*80c0*/  LEA R9, R2, UR4, 0x1 ;  /* 0x0000000402097c11 */ /* 0x000fe2000f8e08ff */
[C---:B------:R-:W-:Y:S01]  /*80d0*/  FMUL.FTZ R76, R10.reuse, R76 ;  /* 0x0000004c0a4c7220 */ /* 0x040fe20000410000 */
[----:B------:R-:W-:Y:S01]  /*80e0*/  MOV R2, 0x20 ;  /* 0x0000002000027802 */ /* 0x000fe20000000f00 */
[----:B------:R-:W-:Y:S01]  /*80f0*/  FMUL.FTZ R77, R10, R77 ;  /* 0x0000004d0a4d7220 */ /* 0x000fe20000410000 */
[----:B------:R-:W-:Y:S01]  /*8100*/  F2FP.F16.F32.PACK_AB R116, R117, R116 ;  /* 0x000000747574723e */ /* 0x000fe200000000ff */
[----:B------:R-:W1:Y:S01]  /*8110*/  LDCU.U8 UR4, c[0x0][0x549] ;  /* 0x0000a920ff0477ac */ /* 0x000e620008000000 */
[----:B------:R-:W-:Y:S01]  /*8120*/  SEL R2, R2, 0xffffffe0, !P3 ;  /* 0xffffffe002027807 */ /* 0x000fe20005800000 */
[----:B------:R-:W-:Y:S01]  /*8130*/  FMUL.FTZ R84, R3, R84 ;  /* 0x0000005403547220 */ /* 0x000fe20000410000 */
[----:B------:R-:W-:Y:S01]  /*8140*/  F2FP.F16.F32.PACK_AB R118, R119, R118 ;  /* 0x000000767776723e */ /* 0x000fe200000000ff */
[----:B------:R-:W-:Y:S01]  /*8150*/  FMUL.FTZ R85, R3, R85 ;  /* 0x0000005503557220 */ /* 0x000fe20000410000 */
[-C--:B------:R-:W-:Y:S01]  /*8160*/  IADD3 R11, PT, PT, R8, R9.reuse, RZ ;  /* 0x00000009080b7210 */ /* 0x080fe20007ffe0ff */
[----:B------:R-:W-:Y:S01]  /*8170*/  FMUL.FTZ R86, R12, R86 ;  /* 0x000000560c567220 */ /* 0x000fe20000410000 */
[----:B------:R-:W-:Y:S01]  /*8180*/  IADD3 R15, PT, PT, R2, R9, RZ ;  /* 0x00000009020f7210 */ /* 0x000fe20007ffe0ff */
[C---:B------:R-:W-:Y:S01]  /*8190*/  FMUL.FTZ R87, R12.reuse, R87 ;  /* 0x000000570c577220 */ /* 0x040fe20000410000 */
[----:B------:R-:W-:Y:S01]  /*81a0*/  F2FP.F16.F32.PACK_AB R124, R125, R124 ;  /* 0x0000007c7d7c723e */ /* 0x000fe200000000ff */
[----:B------:R-:W-:Y:S01]  /*81b0*/  FMUL.FTZ R112, R3, R112 ;  /* 0x0000007003707220 */ /* 0x000fe20000410000 */
[----:B------:R-:W-:Y:S01]  /*81c0*/  F2FP.F16.F32.PACK_AB R126, R127, R126 ;  /* 0x0000007e7f7e723e */ /* 0x000fe200000000ff */
[----:B------:R-:W-:Y:S01]  /*81d0*/  FMUL.FTZ R113, R3, R113 ;  /* 0x0000007103717220 */ /* 0x000fe20000410000 */
[----:B------:R-:W-:Y:S01]  /*81e0*/  F2FP.F16.F32.PACK_AB R120, R121, R120 ;  /* 0x000000787978723e */ /* 0x000fe200000000ff */
[C---:B------:R-:W-:Y:S01]  /*81f0*/  FMUL.FTZ R114, R12.reuse, R114 ;  /* 0x000000720c727220 */ /* 0x040fe20000410000 */
[----:B------:R-:W-:Y:S01]  /*8200*/  F2FP.F16.F32.PACK_AB R122, R123, R122 ;  /* 0x0000007a7b7a723e */ /* 0x000fe200000000ff */
[----:B------:R-:W-:Y:S01]  /*8210*/  FMUL.FTZ R115, R12, R115 ;  /* 0x000000730c737220 */ /* 0x000fe20000410000 */
[----:B------:R-:W-:Y:S01]  /*8220*/  F2FP.F16.F32.PACK_AB R68, R69, R68 ;  /* 0x000000444544723e */ /* 0x000fe200000000ff */
[C---:B------:R-:W-:Y:S01]  /*8230*/  FMUL.FTZ R88, R10.reuse, R88 ;  /* 0x000000580a587220 */ /* 0x040fe20000410000 */
[----:B-1----:R-:W-:Y:S01]  /*8240*/  ISETP.NE.AND P3, PT, RZ, UR4, PT ;  /* 0x00000004ff007c0c */ /* 0x002fe2000bf65270 */
[C---:B------:R-:W-:Y:S01]  /*8250*/  FMUL.FTZ R89, R10.reuse, R89 ;  /* 0x000000590a597220 */ /* 0x040fe20000410000 */
[----:B------:R-:W-:Y:S01]  /*8260*/  F2FP.F16.F32.PACK_AB R70, R71, R70 ;  /* 0x000000464746723e */ /* 0x000fe200000000ff */
[----:B------:R-:W-:Y:S01]  /*8270*/  STS [R9], R128 ;  /* 0x0000008009007388 */ /* 0x000fe20000000800 */
[----:B------:R-:W-:Y:S01]  /*8280*/  IADD3 R13, PT, PT, R9, 0x40, RZ ;  /* 0x00000040090d7810 */ /* 0x000fe20007ffe0ff */
[C---:B------:R-:W-:Y:S01]  /*8290*/  FMUL.FTZ R92, R10.reuse, R92 ;  /* 0x0000005c0a5c7220 */ /* 0x040fe20000410000 */
[----:B------:R-:W-:Y:S01]  /*82a0*/  F2FP.F16.F32.PACK_AB R80, R81, R80 ;  /* 0x000000505150723e */ /* 0x000fe200000000ff */
[----:B------:R-:W-:Y:S01]  /*82b0*/  STS [R9+0x400], R130 ;  /* 0x0004008209007388 */ /* 0x000fe20000000800 */
[----:B------:R-:W-:Y:S01]  /*82c0*/  F2FP.F16.F32.PACK_AB R82, R83, R82 ;  /* 0x000000525352723e */ /* 0x000fe200000000ff */
[----:B------:R-:W-:Y:S01]  /*82d0*/  FMUL.FTZ R93, R10, R93 ;  /* 0x0000005d0a5d7220 */ /* 0x000fe20000410000 */
[----:B------:R-:W-:Y:S01]  /*82e0*/  @P4 IADD3 R13, PT, PT, R9, -0x40, RZ ;  /* 0xffffffc0090d4810 */ /* 0x000fe20007ffe0ff */
[----:B------:R-:W-:Y:S01]  /*82f0*/  STS [R11], R116 ;  /* 0x000000740b007388 */ /* 0x000fe20000000800 */
[----:B------:R-:W-:Y:S01]  /*8300*/  IADD3 R17, PT, PT, R8, R15, RZ ;  /* 0x0000000f08117210 */ /* 0x000fe20007ffe0ff */
[----:B------:R-:W-:Y:S01]  /*8310*/  FMUL.FTZ R108, R3, R108 ;  /* 0x0000006c036c7220 */ /* 0x000fe20000410000 */
[----:B------:R-:W-:Y:S01]  /*8320*/  F2FP.F16.F32.PACK_AB R72, R73, R72 ;  /* 0x000000484948723e */ /* 0x000fe200000000ff */
[----:B------:R-:W-:Y:S01]  /*8330*/  STS [R11+0x400], R118 ;  /* 0x000400760b007388 */ /* 0x000fe20000000800 */
[----:B------:R-:W-:Y:S01]  /*8340*/  F2FP.F16.F32.PACK_AB R74, R75, R74 ;  /* 0x0000004a4b4a723e */ /* 0x000fe200000000ff */
[C---:B------:R-:W-:Y:S01]  /*8350*/  FMUL.FTZ R109, R3.reuse, R109 ;  /* 0x0000006d036d7220 */ /* 0x040fe20000410000 */
[----:B------:R-:W-:Y:S01]  /*8360*/  FMUL.FTZ R96, R3, R96 ;  /* 0x0000006003607220 */ /* 0x000fe20000410000 */
[C---:B------:R-:W-:Y:S01]  /*8370*/  FMUL.FTZ R110, R12.reuse, R110 ;  /* 0x0000006e0c6e7220 */ /* 0x040fe20000410000 */
[C---:B------:R-:W-:Y:S01]  /*8380*/  FMUL.FTZ R111, R12.reuse, R111 ;  /* 0x0000006f0c6f7220 */ /* 0x040fe20000410000 */
[----:B------:R-:W-:Y:S01]  /*8390*/  F2FP.F16.F32.PACK_AB R76, R77, R76 ;  /* 0x0000004c4d4c723e */ /* 0x000fe200000000ff */
[----:B------:R-:W-:Y:S01]  /*83a0*/  STS [R9+0x2000], R124 ;  /* 0x0020007c09007388 */ /* 0x000fe20000000800 */
[----:B------:R-:W-:Y:S01]  /*83b0*/  F2FP.F16.F32.PACK_AB R78, R79, R78 ;  /* 0x0000004e4f4e723e */ /* 0x000fe200000000ff */
[----:B------:R-:W-:Y:S01]  /*83c0*/  FMUL.FTZ R3, R3, R97 ;  /* 0x0000006103037220 */ /* 0x000fe20000410000 */
[C---:B------:R-:W-:Y:S01]  /*83d0*/  FMUL.FTZ R98, R12.reuse, R98 ;  /* 0x000000620c627220 */ /* 0x040fe20000410000 */
[----:B------:R-:W-:Y:S01]  /*83e0*/  STS [R9+0x2400], R126 ;  /* 0x0024007e09007388 */ /* 0x000fe20000000800 */
[----:B------:R-:W-:Y:S01]  /*83f0*/  FMUL.FTZ R99, R12, R99 ;  /* 0x000000630c637220 */ /* 0x000fe20000410000 */
[----:B------:R-:W-:Y:S01]  /*8400*/  F2FP.F16.F32.PACK_AB R84, R85, R84 ;  /* 0x000000545554723e */ /* 0x000fe200000000ff */
[C---:B------:R-:W-:Y:S01]  /*8410*/  FMUL.FTZ R104, R10.reuse, R104 ;  /* 0x000000680a687220 */ /* 0x040fe20000410000 */
[----:B------:R-:W-:Y:S01]  /*8420*/  F2FP.F16.F32.PACK_AB R86, R87, R86 ;  /* 0x000000565756723e */ /* 0x000fe200000000ff */
[----:B------:R-:W-:Y:S01]  /*8430*/  STS [R11+0x2000], R120 ;  /* 0x002000780b007388 */ /* 0x000fe20000000800 */
[C---:B------:R-:W-:Y:S01]  /*8440*/  FMUL.FTZ R105, R10.reuse, R105 ;  /* 0x000000690a697220 */ /* 0x040fe20000410000 */
[----:B------:R-:W-:Y:S01]  /*8450*/  F2FP.F16.F32.PACK_AB R112, R113, R112 ;  /* 0x000000707170723e */ /* 0x000fe200000000ff */
[C---:B------:R-:W-:Y:S01]  /*8460*/  FMUL.FTZ R100, R10.reuse, R100 ;  /* 0x000000640a647220 */ /* 0x040fe20000410000 */
[----:B------:R1:W-:Y:S01]  /*8470*/  STS [R11+0x2400], R122 ;  /* 0x0024007a0b007388 */ /* 0x0003e20000000800 */
[----:B------:R-:W-:Y:S01]  /*8480*/  F2FP.F16.F32.PACK_AB R114, R115, R114 ;  /* 0x000000727372723e */ /* 0x000fe200000000ff */
[----:B------:R-:W-:Y:S01]  /*8490*/  FMUL.FTZ R101, R10, R101 ;  /* 0x000000650a657220 */ /* 0x000fe20000410000 */
[-C--:B------:R-:W-:Y:S01]  /*84a0*/  IADD3 R19, PT, PT, R8, R13.reuse, RZ ;  /* 0x0000000d08137210 */ /* 0x080fe20007ffe0ff */
[----:B------:R-:W-:Y:S01]  /*84b0*/  STS [R15], R68 ;  /* 0x000000440f007388 */ /* 0x000fe20000000800 */
[----:B------:R-:W-:Y:S01]  /*84c0*/  IADD3 R23, PT, PT, R2, R13, RZ ;  /* 0x0000000d02177210 */ /* 0x000fe20007ffe0ff */
[----:B------:R-:W2:Y:S01]  /*84d0*/  @P6 MUFU.LG2 R7, R7 ;  /* 0x0000000700076308 */ /* 0x000ea20000000c00 */
[----:B------:R-:W-:Y:S01]  /*84e0*/  F2FP.F16.F32.PACK_AB R88, R89, R88 ;  /* 0x000000585958723e */ /* 0x000fe200000000ff */
[----:B------:R-:W-:Y:S01]  /*84f0*/  STS [R15+0x400], R70 ;  /* 0x000400460f007388 */ /* 0x000fe20000000800 */
[----:B------:R-:W-:Y:S01]  /*8500*/  F2FP.F16.F32.PACK_AB R90, R91, R90 ;  /* 0x0000005a5b5a723e */ /* 0x000fe200000000ff */
[----:B------:R-:W3:Y:S01]  /*8510*/  @P5 LDC R2, c[0x0][0x458] ;  /* 0x00011600ff025b82 */ /* 0x000ee20000000800 */
[----:B------:R-:W-:Y:S01]  /*8520*/  F2FP.F16.F32.PACK_AB R92, R93, R92 ;  /* 0x0000005c5d5c723e */ /* 0x000fe200000000ff */
[----:B------:R-:W-:Y:S01]  /*8530*/  STS [R17], R80 ;  /* 0x0000005011007388 */ /* 0x000fe20000000800 */
[----:B------:R-:W-:Y:S01]  /*8540*/  F2FP.F16.F32.PACK_AB R94, R95, R94 ;  /* 0x0000005e5f5e723e */ /* 0x000fe200000000ff */
[----:B------:R-:W4:Y:S01]  /*8550*/  @P5 MUFU.LG2 R6, R6 ;  /* 0x0000000600065308 */ /* 0x000f220000000c00 */
[----:B------:R-:W-:Y:S01]  /*8560*/  F2FP.F16.F32.PACK_AB R108, R109, R108 ;  /* 0x0000006c6d6c723e */ /* 0x000fe200000000ff */
[----:B------:R-:W-:Y:S01]  /*8570*/  STS [R17+0x400], R82 ;  /* 0x0004005211007388 */ /* 0x000fe20000000800 */
[----:B------:R-:W-:Y:S01]  /*8580*/  F2FP.F16.F32.PACK_AB R110, R111, R110 ;  /* 0x0000006e6f6e723e */ /* 0x000fe200000000ff */
[----:B------:R-:W2:Y:S01]  /*8590*/  LDCU.U8 UR4, c[0x0][0x548] ;  /* 0x0000a900ff0477ac */ /* 0x000ea20008000000 */
[----:B------:R-:W-:Y:S01]  /*85a0*/  F2FP.F16.F32.PACK_AB R3, R3, R96 ;  /* 0x000000600303723e */ /* 0x000fe200000000ff */
[----:B------:R-:W-:Y:S01]  /*85b0*/  STS [R15+0x2000], R72 ;  /* 0x002000480f007388 */ /* 0x000fe20000000800 */
[----:B------:R-:W-:Y:S01]  /*85c0*/  F2FP.F16.F32.PACK_AB R98, R99, R98 ;  /* 0x000000626362723e */ /* 0x000fe200000000ff */
[----:B------:R-:W2:Y:S01]  /*85d0*/  @P1 MUFU.LG2 R5, R5 ;  /* 0x0000000500051308 */ /* 0x000ea20000000c00 */
[----:B------:R-:W-:Y:S01]  /*85e0*/  F2FP.F16.F32.PACK_AB R104, R105, R104 ;  /* 0x000000686968723e */ /* 0x000fe200000000ff */
[----:B------:R5:W-:Y:S01]  /*85f0*/  STS [R15+0x2400], R74 ;  /* 0x0024004a0f007388 */ /* 0x000be20000000800 */
[----:B------:R-:W-:Y:S01]  /*8600*/  F2FP.F16.F32.PACK_AB R106, R107, R106 ;  /* 0x0000006a6b6a723e */ /* 0x000fe200000000ff */
[----:B-1----:R-:W1:Y:S01]  /*8610*/  @P3 LDC.64 R10, c[0x0][0x430] ;  /* 0x00010c00ff0a3b82 */ /* 0x002e620000000a00 */
[----:B------:R-:W-:Y:S01]  /*8620*/  F2FP.F16.F32.PACK_AB R100, R101, R100 ;  /* 0x000000646564723e */ /* 0x000fe200000000ff */
[----:B------:R-:W-:Y:S01]  /*8630*/  STS [R17+0x2000], R76 ;  /* 0x0020004c11007388 */ /* 0x000fe20000000800 */
[----:B------:R-:W-:-:S02]  /*8640*/  F2FP.F16.F32.PACK_AB R102, R103, R102 ;  /* 0x000000666766723e */ /* 0x000fc400000000ff */
[----:B------:R-:W-:Y:S01]  /*8650*/  @P3 MOV R25, 0x1 ;  /* 0x0000000100193802 */ /* 0x000fe20000000f00 */
[----:B------:R-:W-:Y:S04]  /*8660*/  STS [R17+0x2400], R78 ;  /* 0x0024004e11007388 */ /* 0x000fe80000000800 */
[----:B------:R-:W-:Y:S04]  /*8670*/  STS [R13], R84 ;  /* 0x000000540d007388 */ /* 0x000fe80000000800 */
[----:B------:R-:W-:Y:S04]  /*8680*/  STS [R13+0x400], R86 ;  /* 0x000400560d007388 */ /* 0x000fe80000000800 */
[----:B------:R-:W-:Y:S04]  /*8690*/  STS [R19], R112 ;  /* 0x0000007013007388 */ /* 0x000fe80000000800 */
[----:B------:R-:W-:Y:S01]  /*86a0*/  STS [R19+0x400], R114 ;  /* 0x0004007213007388 */ /* 0x000fe20000000800 */
[----:B-----5:R-:W-:Y:S01]  /*86b0*/  IADD3 R15, PT, PT, R8, R23, RZ ;  /* 0x00000017080f7210 */ /* 0x020fe20007ffe0ff */
[----:B-1----:R-:W-:Y:S01]  /*86c0*/  @P3 IMAD R20, R11, R10, RZ ;  /* 0x0000000a0b143224 */ /* 0x002fe200078e02ff */
[----:B------:R-:W1:Y:S01]  /*86d0*/  LDC.64 R8, c[0x0][0x400] ;  /* 0x00010000ff087b82 */ /* 0x000e620000000a00 */
[----:B------:R-:W-:Y:S04]  /*86e0*/  STS [R13+0x2000], R88 ;  /* 0x002000580d007388 */ /* 0x000fe80000000800 */
[----:B------:R-:W-:Y:S04]  /*86f0*/  STS [R13+0x2400], R90 ;  /* 0x0024005a0d007388 */ /* 0x000fe80000000800 */
[----:B------:R-:W-:Y:S04]  /*8700*/  STS [R19+0x2000], R92 ;  /* 0x0020005c13007388 */ /* 0x000fe80000000800 */
[----:B------:R-:W-:Y:S04]  /*8710*/  STS [R19+0x2400], R94 ;  /* 0x0024005e13007388 */ /* 0x000fe80000000800 */
[----:B------:R-:W-:Y:S04]  /*8720*/  STS [R23], R108 ;  /* 0x0000006c17007388 */ /* 0x000fe80000000800 */
[----:B------:R-:W-:Y:S04]  /*8730*/  STS [R23+0x400], R110 ;  /* 0x0004006e17007388 */ /* 0x000fe80000000800 */
[----:B------:R5:W-:Y:S04]  /*8740*/  STS [R15], R3 ;  /* 0x000000030f007388 */ /* 0x000be80000000800 */
[----:B------:R-:W-:Y:S04]  /*8750*/  STS [R15+0x400], R98 ;  /* 0x000400620f007388 */ /* 0x000fe80000000800 */
[----:B------:R-:W-:Y:S04]  /*8760*/  STS [R23+0x2000], R104 ;  /* 0x0020006817007388 */ /* 0x000fe80000000800 */
[----:B------:R4:W-:Y:S04]  /*8770*/  STS [R23+0x2400], R106 ;  /* 0x0024006a17007388 */ /* 0x0009e80000000800 */
[----:B------:R1:W-:Y:S04]  /*8780*/  STS [R15+0x2000], R100 ;  /* 0x002000640f007388 */ /* 0x0003e80000000800 */
[----:B------:R1:W-:Y:S01]  /*8790*/  STS [R15+0x2400], R102 ;  /* 0x002400660f007388 */ /* 0x0003e20000000800 */
[----:B-----5:R-:W1:Y:S08]  /*87a0*/  @P6 LDC R3, c[0x0][0x458] ;  /* 0x00011600ff036b82 */ /* 0x020e700000000800 */
[----:B----4-:R-:W4:Y:S01]  /*87b0*/  @P3 LDC R23, c[0x0][0x430] ;  /* 0x00010c00ff173b82 */ /* 0x010f220000000800 */
[----:B--23--:R-:W-:Y:S05]  /*87c0*/  @P3 BRA `(.L_x_1525) ;  /* 0x0000000000283947 */ /* 0x00cfea0003800000 */
[----:B------:R-:W-:Y:S01]  /*87d0*/  ISETP.NE.AND P2, PT, RZ, UR4, PT ;  /* 0x00000004ff007c0c */ /* 0x000fe2000bf45270 */
[----:B------:R-:W2:-:S12]  /*87e0*/  LDC R11, c[0x0][0x3e0] ;  /* 0x0000f800ff0b7b82 */ /* 0x000e980000000800 */
[----:B------:R-:W3:Y:S01]  /*87f0*/  @P2 LDC R20, c[0x0][0x454] ;  /* 0x00011500ff142b82 */ /* 0x000ee20000000800 */
[----:B----4-:R-:W-:Y:S02]  /*8800*/  @P2 MOV R23, 0x1 ;  /* 0x0000000100172802 */ /* 0x010fe40000000f00 */
[----:B------:R-:W-:-:S05]  /*8810*/  @!P2 MOV R23, 0x1 ;  /* 0x000000010017a802 */ /* 0x000fca0000000f00 */
[----:B------:R-:W2:Y:S08]  /*8820*/  @P2 LDC R12, c[0x0][0x454] ;  /* 0x00011500ff0c2b82 */ /* 0x000eb00000000800 */
[----:B------:R-:W4:Y:S08]  /*8830*/  @!P2 LDC R10, c[0x0][0x434] ;  /* 0x00010d00ff0aab82 */ /* 0x000f300000000800 */
[----:B------:R-:W1:Y:S01]  /*8840*/  @!P2 LDC R20, c[0x0][0x434] ;  /* 0x00010d00ff14ab82 */ /* 0x000e620000000800 */
[----:B--2---:R-:W-:-:S02]  /*8850*/  @P2 IMAD R25, R11, R12, RZ ;  /* 0x0000000c0b192224 */ /* 0x004fc400078e02ff */
[----:B---34-:R-:W-:-:S07]  /*8860*/  @!P2 IMAD R25, R10, R11, RZ ;  /* 0x0000000b0a19a224 */ /* 0x018fce00078e02ff */
.L_x_1525:
[----:B------:R-:W-:Y:S01]  /*8870*/  BAR.SYNC.DEFER_BLOCKING 0x0 ;  /* 0x0000000000007b1d */ /* 0x000fe20000010000 */
[----:B------:R-:W-:Y:S01]  /*8880*/  @P6 FMUL.FTZ R7, R7, 0.69314718246459960938 ;  /* 0x3f31721807076820 */ /* 0x000fe20000410000 */
[----:B------:R-:W-:Y:S01]  /*8890*/  @P5 FMUL.FTZ R6, R6, 0.69314718246459960938 ;  /* 0x3f31721806065820 */ /* 0x000fe20000410000 */
[----:B------:R-:W-:Y:S01]  /*88a0*/  ISETP.NE.AND P3, PT, RZ, UR4, !P3 ;  /* 0x00000004ff007c0c */ /* 0x000fe2000df65270 */
[----:B-1----:R-:W-:Y:S01]  /*88b0*/  IMAD R20, R20, UR6, RZ ;  /* 0x0000000614147c24 */ /* 0x002fe2000f8e02ff */
[----:B------:R-:W-:-:S03]  /*88c0*/  MOV R24, 0x7f800000 ;  /* 0x7f80000000187802 */ /* 0x000fc60000000f00 */
[----:B------:R-:W1:Y:S01]  /*88d0*/  @P1 LDC R11, c[0x0][0x458] ;  /* 0x00011600ff0b1b82 */ /* 0x000e620000000800 */
[----:B------:R-:W-:Y:S01]  /*88e0*/  MOV R22, 0x7f800000 ;  /* 0x7f80000000167802 */ /* 0x000fe20000000f00 */
[----:B------:R-:W2:Y:S01]  /*88f0*/  @P0 MUFU.LG2 R4, R4 ;  /* 0x0000000400040308 */ /* 0x000ea20000000c00 */
[----:B------:R-:W-:Y:S01]  /*8900*/  @P6 FFMA.FTZ R24, R136, R3, R7 ;  /* 0x0000000388186223 */ /* 0x000fe20000010007 */
[----:B------:R-:W-:Y:S01]  /*8910*/  @P5 FFMA.FTZ R22, R135, R2, R6 ;  /* 0x0000000287165223 */ /* 0x000fe20000010006 */
[----:B------:R-:W-:Y:S01]  /*8920*/  LOP3.LUT P5, RZ, R0, 0x3, RZ, 0xc0, !PT ;  /* 0x0000000300ff7812 */ /* 0x000fe200078ac0ff */
[----:B------:R-:W-:Y:S01]  /*8930*/  IMAD R28, R21, UR7, RZ ;  /* 0x00000007151c7c24 */ /* 0x000fe2000f8e02ff */
[----:B------:R-:W-:Y:S01]  /*8940*/  MOV R30, R198 ;  /* 0x000000c6001e7202 */ /* 0x000fe20000000f00 */
[----:B------:R-:W3:Y:S01]  /*8950*/  @P0 LDC R10, c[0x0][0x458] ;  /* 0x00011600ff0a0b82 */ /* 0x000ee20000000800 */
[----:B----4-:R-:W-:Y:S01]  /*8960*/  IMAD R33, R196, R23, RZ ;  /* 0x00000017c4217224 */ /* 0x010fe200078e02ff */
[----:B------:R-:W-:Y:S01]  /*8970*/  MOV R31, RZ ;  /* 0x000000ff001f7202 */ /* 0x000fe20000000f00 */
[----:B------:R-:W-:Y:S01]  /*8980*/  @!P3 IMAD R20, R25, UR7, R20 ;  /* 0x000000071914bc24 */ /* 0x000fe2000f8e0214 */
[----:B------:R-:W-:Y:S01]  /*8990*/  SEL R25, R28, RZ, P3 ;  /* 0x000000ff1c197207 */ /* 0x000fe20001800000 */
[----:B------:R-:W-:Y:S01]  /*89a0*/  @P1 FMUL.FTZ R29, R5, 0.69314718246459960938 ;  /* 0x3f317218051d1820 */ /* 0x000fe20000410000 */
[----:B------:R-:W-:Y:S01]  /*89b0*/  SHF.R.S32.HI R28, RZ, 0x1f, R28 ;  /* 0x0000001fff1c7819 */ /* 0x000fe2000001141c */
[----:B------:R-:W-:Y:S01]  /*89c0*/  IMAD.WIDE.U32 R30, R8, UR7, R30 ;  /* 0x00000007081e7c25 */ /* 0x000fe2000f8e001e */
[----:B------:R-:W4:Y:S01]  /*89d0*/  LDC.64 R6, c[0x0][0x410] ;  /* 0x00010400ff067b82 */ /* 0x000f220000000a00 */
[--C-:B------:R-:W-:Y:S01]  /*89e0*/  IADD3 R25, P4, P2, R33, R25, R20.reuse ;  /* 0x0000001921197210 */ /* 0x100fe20007a9e014 */
[----:B------:R1:W4:Y:S01]  /*89f0*/  LDS.128 R16, [R195] ;  /* 0x00000000c3107984 */ /* 0x0003220000000c00 */
[----:B------:R-:W-:Y:S01]  /*8a00*/  SHF.R.S32.HI R5, RZ, 0x1f, R33 ;  /* 0x0000001fff057819 */ /* 0x000fe20000011421 */
[----:B--2---:R-:W-:Y:S01]  /*8a10*/  @P0 FMUL.FTZ R4, R4, 0.69314718246459960938 ;  /* 0x3f31721804040820 */ /* 0x004fe20000410000 */
[----:B------:R-:W-:Y:S01]  /*8a20*/  SEL R28, R28, RZ, P3 ;  /* 0x000000ff1c1c7207 */ /* 0x000fe20001800000 */
[----:B------:R2:W2:Y:S01]  /*8a30*/  LDS.128 R12, [R195+0x800] ;  /* 0x00080000c30c7984 */ /* 0x0004a20000000c00 */
[----:B------:R-:W-:Y:S01]  /*8a40*/  SHF.R.S32.HI R20, RZ, 0x1f, R20 ;  /* 0x0000001fff147819 */ /* 0x000fe20000011414 */
[----:B------:R-:W2:Y:S01]  /*8a50*/  LDC.64 R2, c[0x0][0x408] ;  /* 0x00010200ff027b82 */ /* 0x000ea20000000a00 */
[----:B------:R-:W-:Y:S01]  /*8a60*/  BSSY.RECONVERGENT B0, `(.L_x_1526) ;  /* 0x0000030000007945 */ /* 0x000fe20003800200 */
[----:B------:R-:W-:Y:S01]  /*8a70*/  MOV R27, 0x7f800000 ;  /* 0x7f800000001b7802 */ /* 0x000fe20000000f00 */
[----:B-1----:R-:W-:Y:S01]  /*8a80*/  @P1 FFMA.FTZ R27, R134, R11, R29 ;  /* 0x0000000b861b1223 */ /* 0x002fe2000001001d */
[----:B------:R-:W-:Y:S01]  /*8a90*/  MOV R26, 0x7f800000 ;  /* 0x7f800000001a7802 */ /* 0x000fe20000000f00 */
[----:B------:R-:W-:Y:S01]  /*8aa0*/  IMAD R37, R9, UR7, R31 ;  /* 0x0000000709257c24 */ /* 0x000fe2000f8e021f */
[----:B------:R-:W-:Y:S01]  /*8ab0*/  IADD3.X R28, PT, PT, R5, R28, R20, P4, P2 ;  /* 0x0000001c051c7210 */ /* 0x000fe200027e4414 */
[----:B---3--:R-:W-:Y:S01]  /*8ac0*/  @P0 FFMA.FTZ R26, R133, R10, R4 ;  /* 0x0000000a851a0223 */ /* 0x008fe20000010004 */
[----:B------:R-:W-:Y:S06]  /*8ad0*/  @P5 BRA `(.L_x_1527) ;  /* 0x0000000000a05947 */ /* 0x000fec0003800000 */
[----:B------:R-:W-:Y:S01]  /*8ae0*/  SHF.R.U32.HI R4, RZ, 0x1, R0 ;  /* 0x00000001ff047819 */ /* 0x000fe20000011600 */
[----:B------:R-:W-:Y:S01]  /*8af0*/  IMAD.IADD R21, R21, 0x1, -R196 ;  /* 0x0000000115157824 */ /* 0x000fe200078e0ac4 */
[----:B------:R-:W-:Y:S02]  /*8b00*/  SHF.R.U32.HI R34, RZ, 0x2, R0 ;  /* 0x00000002ff227819 */ /* 0x000fe40000011600 */
[----:B------:R-:W-:-:S04]  /*8b10*/  LOP3.LUT R5, R4, 0x30, RZ, 0xc0, !PT ;  /* 0x0000003004057812 */ /* 0x000fc800078ec0ff */
[----:B------:R-:W-:-:S04]  /*8b20*/  LOP3.LUT R34, R5, 0x7, R34, 0xf8, !PT ;  /* 0x0000000705227812 */ /* 0x000fc800078ef822 */
[C---:B------:R-:W-:Y:S01]  /*8b30*/  LOP3.LUT R0, R34.reuse, 0x40, RZ, 0xfc, !PT ;  /* 0x0000004022007812 */ /* 0x040fe200078efcff */
[C---:B------:R-:W-:Y:S01]  /*8b40*/  VIADD R32, R34.reuse, 0x8 ;  /* 0x0000000822207836 */ /* 0x040fe20000000000 */
[CC--:B------:R-:W-:Y:S01]  /*8b50*/  ISETP.GE.AND P6, PT, R34.reuse, R21.reuse, PT ;  /* 0x000000152200720c */ /* 0x0c0fe20003fc6270 */
[----:B------:R-:W-:Y:S01]  /*8b60*/  VIADD R38, R34, 0x48 ;  /* 0x0000004822267836 */ /* 0x000fe20000000000 */
[-C--:B------:R-:W-:Y:S02]  /*8b70*/  ISETP.GE.AND P4, PT, R0, R21.reuse, PT ;  /* 0x000000150000720c */ /* 0x080fe40003f86270 */
[-C--:B------:R-:W-:Y:S02]  /*8b80*/  ISETP.GE.AND P5, PT, R32, R21.reuse, PT ;  /* 0x000000152000720c */ /* 0x080fe40003fa6270 */
[----:B------:R-:W-:-:S07]  /*8b90*/  ISETP.GE.AND P3, PT, R38, R21, PT ;  /* 0x000000152600720c */ /* 0x000fce0003f66270 */
[----:B------:R-:W1:Y:S01]  /*8ba0*/  @!P6 LDC.64 R20, c[0x0][0x420] ;  /* 0x00010800ff14eb82 */ /* 0x000e620000000a00 */
[-C--:B------:R-:W-:Y:S02]  /*8bb0*/  @!P6 IMAD R34, R34, R23.reuse, RZ ;  /* 0x000000172222e224 */ /* 0x080fe400078e02ff */
[-C--:B------:R-:W-:Y:S02]  /*8bc0*/  @!P4 IMAD R29, R0, R23.reuse, RZ ;  /* 0x00000017001dc224 */ /* 0x080fe400078e02ff */
[----:B------:R-:W-:Y:S01]  /*8bd0*/  @!P5 IMAD R32, R32, R23, RZ ;  /* 0x000000172020d224 */ /* 0x000fe200078e02ff */
[----:B------:R-:W-:Y:S01]  /*8be0*/  @!P6 IADD3 R0, P0, PT, R34, R25, RZ ;  /* 0x000000192200e210 */ /* 0x000fe20007f1e0ff */
[----:B------:R-:W-:Y:S01]  /*8bf0*/  @!P3 IMAD R35, R38, R23, RZ ;  /* 0x000000172623b224 */ /* 0x000fe200078e02ff */
[----:B------:R-:W3:Y:S02]  /*8c00*/  @!P5 LDC.64 R10, c[0x0][0x420] ;  /* 0x00010800ff0adb82 */ /* 0x000ee40000000a00 */
[----:B------:R-:W-:-:S02]  /*8c10*/  @!P6 LEA.HI.X.SX32 R23, R34, R28, 0x1, P0 ;  /* 0x0000001c2217e211 */ /* 0x000fc400000f0eff */
[CC--:B------:R-:W-:Y:S02]  /*8c20*/  @!P4 IADD3 R34, P1, PT, R29.reuse, R25.reuse, RZ ;  /* 0x000000191d22c210 */ /* 0x0c0fe40007f3e0ff */
[CC--:B------:R-:W-:Y:S02]  /*8c30*/  @!P5 IADD3 R33, P2, PT, R32.reuse, R25.reuse, RZ ;  /* 0x000000192021d210 */ /* 0x0c0fe40007f5e0ff */
[----:B------:R-:W5:Y:S01]  /*8c40*/  @!P4 LDC.64 R8, c[0x0][0x420] ;  /* 0x00010800ff08cb82 */ /* 0x000f620000000a00 */
[-C--:B------:R-:W-:Y:S02]  /*8c50*/  @!P4 LEA.HI.X.SX32 R29, R29, R28.reuse, 0x1, P1 ;  /* 0x0000001c1d1dc211 */ /* 0x080fe400008f0eff */
[----:B------:R-:W-:Y:S02]  /*8c60*/  @!P5 LEA.HI.X.SX32 R32, R32, R28, 0x1, P2 ;  /* 0x0000001c2020d211 */ /* 0x000fe400010f0eff */
[----:B------:R-:W-:-:S03]  /*8c70*/  @!P3 IADD3 R25, P0, PT, R35, R25, RZ ;  /* 0x000000192319b210 */ /* 0x000fc60007f1e0ff */
[----:B------:R-:W4:Y:S01]  /*8c80*/  @!P3 LDC.64 R4, c[0x0][0x420] ;  /* 0x00010800ff04bb82 */ /* 0x000f220000000a00 */
[C---:B-1----:R-:W-:Y:S02]  /*8c90*/  @!P6 LEA R20, P2, R0.reuse, R20, 0x2 ;  /* 0x000000140014e211 */ /* 0x042fe400078410ff */
[----:B------:R-:W-:Y:S02]  /*8ca0*/  @!P3 LEA.HI.X.SX32 R28, R35, R28, 0x1, P0 ;  /* 0x0000001c231cb211 */ /* 0x000fe400000f0eff */
[----:B------:R-:W-:Y:S02]  /*8cb0*/  @!P6 LEA.HI.X R21, R0, R21, R23, 0x2, P2 ;  /* 0x000000150015e211 */ /* 0x000fe400010f1417 */
[----:B---3--:R-:W-:-:S03]  /*8cc0*/  @!P5 LEA R10, P1, R33, R10, 0x2 ;  /* 0x0000000a210ad211 */ /* 0x008fc600078210ff */
[----:B------:R1:W-:Y:S01]  /*8cd0*/  @!P6 STG.E desc[UR24][R20.64], R24 ;  /* 0x000000181400e986 */ /* 0x0003e2000c101918 */
[----:B------:R-:W-:Y:S02]  /*8ce0*/  @!P5 LEA.HI.X R11, R33, R11, R32, 0x2, P1 ;  /* 0x0000000b210bd211 */ /* 0x000fe400008f1420 */
[----:B-----5:R-:W-:-:S03]  /*8cf0*/  @!P4 LEA R8, P1, R34, R8, 0x2 ;  /* 0x000000082208c211 */ /* 0x020fc600078210ff */
[----:B------:R1:W-:Y:S01]  /*8d00*/  @!P5 STG.E desc[UR24][R10.64], R22 ;  /* 0x000000160a00d986 */ /* 0x0003e2000c101918 */
[----:B------:R-:W-:Y:S02]  /*8d10*/  @!P4 LEA.HI.X R9, R34, R9, R29, 0x2, P1 ;  /* 0x000000092209c211 */ /* 0x000fe400008f141d */
[----:B----4-:R-:W-:-:S03]  /*8d20*/  @!P3 LEA R4, P0, R25, R4, 0x2 ;  /* 0x000000041904b211 */ /* 0x010fc600078010ff */
[----:B------:R1:W-:Y:S01]  /*8d30*/  @!P4 STG.E desc[UR24][R8.64], R27 ;  /* 0x0000001b0800c986 */ /* 0x0003e2000c101918 */
[----:B------:R-:W-:-:S05]  /*8d40*/  @!P3 LEA.HI.X R5, R25, R5, R28, 0x2, P0 ;  /* 0x000000051905b211 */ /* 0x000fca00000f141c */
[----:B------:R1:W-:Y:S04]  /*8d50*/  @!P3 STG.E desc[UR24][R4.64], R26 ;  /* 0x0000001a0400b986 */ /* 0x0003e8000c101918 */
.L_x_1527:
[----:B------:R-:W-:Y:S05]  /*8d60*/  BSYNC.RECONVERGENT B0 ;  /* 0x0000000000007941 */ /* 0x000fea0003800200 */
.L_x_1526:
[----:B------:R-:W-:Y:S01]  /*8d70*/  IMAD.MOV.U32 R36, RZ, RZ, R30 ;  /* 0x000000ffff247224 */ /* 0x000fe200078e001e */
[----:B------:R-:W3:Y:S01]  /*8d80*/  LDCU.64 UR4, c[0x0][0x3f0] ;  /* 0x00007e00ff0477ac */ /* 0x000ee20008000a00 */
[----:B-1----:R-:W1:Y:S01]  /*8d90*/  LDS.128 R8, [R195+0x1000] ;  /* 0x00100000c3087984 */ /* 0x002e620000000c00 */
[----:B--2---:R-:W-:Y:S02]  /*8da0*/  IMAD R0, R201, R2, RZ ;  /* 0x00000002c9007224 */ /* 0x004fe400078e02ff */
[----:B----4-:R-:W-:Y:S01]  /*8db0*/  IMAD.WIDE.U32 R38, R6, UR6, R36 ;  /* 0x0000000606267c25 */ /* 0x010fe2000f8e0024 */
[----:B------:R-:W2:Y:S01]  /*8dc0*/  LDS.128 R24, [R195+0x1800] ;  /* 0x00180000c3187984 */ /* 0x000ea20000000c00 */
[----:B------:R-:W-:Y:S02]  /*8dd0*/  SHF.L.U64.HI R37, R2, 0x6, R3 ;  /* 0x0000000602257819 */ /* 0x000fe40000010203 */
[----:B------:R-:W-:Y:S01]  /*8de0*/  IMAD R39, R7, UR6, R39 ;  /* 0x0000000607277c24 */ /* 0x000fe2000f8e0227 */
[----:B------:R-:W4:Y:S01]  /*8df0*/  LDS.128 R20, [R195+0x2000] ;  /* 0x00200000c3147984 */ /* 0x000f220000000c00 */
[----:B------:R-:W-:-:S02]  /*8e00*/  IMAD R0, R194, R3, R0 ;  /* 0x00000003c2007224 */ /* 0x000fc400078e0200 */
[----:B------:R-:W-:Y:S01]  /*8e10*/  IMAD.WIDE.U32 R38, R194, R2, R38 ;  /* 0x00000002c2267225 */ /* 0x000fe200078e0026 */
[----:B------:R-:W5:Y:S03]  /*8e20*/  LDS.128 R4, [R195+0x2800] ;  /* 0x00280000c3047984 */ /* 0x000f660000000c00 */
[----:B------:R-:W-:Y:S01]  /*8e30*/  IMAD.IADD R0, R39, 0x1, R0 ;  /* 0x0000000127007824 */ /* 0x000fe200078e0200 */
[----:B------:R-:W5:Y:S01]  /*8e40*/  LDS.128 R28, [R195+0x3000] ;  /* 0x00300000c31c7984 */ /* 0x000f620000000c00 */
[----:B---3--:R-:W-:Y:S01]  /*8e50*/  LEA R40, P0, R38, UR4, 0x1 ;  /* 0x0000000426287c11 */ /* 0x008fe2000f8008ff */
[----:B------:R-:W-:Y:S02]  /*8e60*/  IMAD.SHL.U32 R36, R2, 0x20, RZ ;  /* 0x0000002002247824 */ /* 0x000fe400078e00ff */
[----:B------:R-:W3:Y:S01]  /*8e70*/  LDS.128 R32, [R195+0x3800] ;  /* 0x00380000c3207984 */ /* 0x000ee20000000c00 */
[----:B------:R-:W-:-:S02]  /*8e80*/  LEA.HI.X R41, R38, UR5, R0, 0x1, P0 ;  /* 0x0000000526297c11 */ /* 0x000fc400080f0c00 */
[C---:B------:R-:W-:Y:S02]  /*8e90*/  SHF.L.U32 R38, R2.reuse, 0x6, RZ ;  /* 0x0000000602267819 */ /* 0x040fe400000006ff */
[CC--:B------:R-:W-:Y:S01]  /*8ea0*/  LEA R42, P0, R2.reuse, R40.reuse, 0x7 ;  /* 0x00000028022a7211 */ /* 0x0c0fe200078038ff */
[----:B------:R-:W-:Y:S01]  /*8eb0*/  STG.E.128 desc[UR24][R40.64], R16 ;  /* 0x0000001028007986 */ /* 0x000fe2000c101d18 */
[--C-:B------:R-:W-:Y:S02]  /*8ec0*/  SHF.L.U64.HI R0, R2, 0x5, R3.reuse ;  /* 0x0000000502007819 */ /* 0x100fe40000010203 */
[-C--:B------:R-:W-:Y:S02]  /*8ed0*/  IADD3 R46, P2, PT, R36, R40.reuse, RZ ;  /* 0x00000028242e7210 */ /* 0x080fe40007f5e0ff */
[----:B------:R-:W-:Y:S02]  /*8ee0*/  IADD3 R44, P1, PT, R38, R40, RZ ;  /* 0x00000028262c7210 */ /* 0x000fe40007f3e0ff */
[----:B------:R-:W-:Y:S01]  /*8ef0*/  LEA.HI.X R43, R2, R41, R3, 0x7, P0 ;  /* 0x00000029022b7211 */ /* 0x000fe200000f3c03 */
[--C-:B------:R-:W-:Y:S01]  /*8f00*/  IMAD.X R47, R0, 0x1, R41.reuse, P2 ;  /* 0x00000001002f7824 */ /* 0x100fe200010e0629 */
[----:B------:R-:W-:Y:S01]  /*8f10*/  IADD3 R38, P0, PT, R42, R38, RZ ;  /* 0x000000262a267210 */ /* 0x000fe20007f1e0ff */
[----:B------:R-:W-:Y:S01]  /*8f20*/  IMAD.X R45, R37, 0x1, R41, P1 ;  /* 0x00000001252d7824 */ /* 0x000fe200008e0629 */
[----:B------:R-:W-:-:S02]  /*8f30*/  IADD3 R2, P2, PT, R44, R36, RZ ;  /* 0x000000242c027210 */ /* 0x000fc40007f5e0ff */
[----:B------:R-:W-:Y:S01]  /*8f40*/  IADD3 R48, P1, PT, R42, R36, RZ ;  /* 0x000000242a307210 */ /* 0x000fe20007f3e0ff */
[----:B------:R-:W-:Y:S01]  /*8f50*/  IMAD.X R39, R43, 0x1, R37, P0 ;  /* 0x000000012b277824 */ /* 0x000fe200000e0625 */
[----:B------:R-:W-:Y:S01]  /*8f60*/  IADD3.X R3, PT, PT, R45, R0, RZ, P2, !PT ;  /* 0x000000002d037210 */ /* 0x000fe200017fe4ff */
[----:B------:R-:W-:Y:S01]  /*8f70*/  STG.E.128 desc[UR24][R46.64], R12 ;  /* 0x0000000c2e007986 */ /* 0x000fe2000c101d18 */
[----:B------:R-:W-:Y:S01]  /*8f80*/  IADD3 R36, P0, PT, R38, R36, RZ ;  /* 0x0000002426247210 */ /* 0x000fe20007f1e0ff */
[----:B------:R-:W-:Y:S02]  /*8f90*/  IMAD.X R49, R43, 0x1, R0, P1 ;  /* 0x000000012b317824 */ /* 0x000fe400008e0600 */
[----:B-1----:R-:W-:Y:S01]  /*8fa0*/  STG.E.128 desc[UR24][R44.64], R8 ;  /* 0x000000082c007986 */ /* 0x002fe2000c101d18 */
[----:B------:R-:W-:-:S03]  /*8fb0*/  IADD3.X R37, PT, PT, R39, R0, RZ, P0, !PT ;  /* 0x0000000027257210 */ /* 0x000fc600007fe4ff */
[----:B--2---:R-:W-:Y:S04]  /*8fc0*/  STG.E.128 desc[UR24][R2.64], R24 ;  /* 0x0000001802007986 */ /* 0x004fe8000c101d18 */
[----:B----4-:R-:W-:Y:S04]  /*8fd0*/  STG.E.128 desc[UR24][R42.64], R20 ;  /* 0x000000142a007986 */ /* 0x010fe8000c101d18 */
[----:B-----5:R-:W-:Y:S04]  /*8fe0*/  STG.E.128 desc[UR24][R48.64], R4 ;  /* 0x0000000430007986 */ /* 0x020fe8000c101d18 */
[----:B------:R-:W-:Y:S04]  /*8ff0*/  STG.E.128 desc[UR24][R38.64], R28 ;  /* 0x0000001c26007986 */ /* 0x000fe8000c101d18 */
[----:B---3--:R-:W-:Y:S01]  /*9000*/  STG.E.128 desc[UR24][R36.64], R32 ;  /* 0x0000002024007986 */ /* 0x008fe2000c101d18 */
[----:B------:R-:W-:Y:S05]  /*9010*/  EXIT ;  /* 0x000000000000794d */ /* 0x000fea0003800000 */
.L_x_1528:
        /* <DEDUP_REMOVED lines=14> */
.L_x_2704:


//--------------------- .text._ZN5flash16flash_fwd_kernelI23Flash_fwd_kernel_traitsILi64ELi128ELi64ELi4ELb0ELb0EN7cutlass6half_tE19Flash_kernel_traitsILi64ELi128ELi64ELi4ES3_EELb0ELb0ELb0ELb0ELb1ELb1ELb1ELb0EEEvNS_16Flash_fwd_paramsE --------------------------
	.section	.text._ZN5flash16flash_fwd_kernelI23Flash_fwd_kernel_traitsILi64ELi128ELi64ELi4ELb0ELb0EN7cutlass6half_tE19Flash_kernel_traitsILi64ELi128ELi64ELi4ES3_EELb0ELb0ELb0ELb0ELb1ELb1ELb1ELb0EEEvNS_16Flash_fwd_paramsE,"ax",@progbits
	.align	128
        .global         _ZN5flash16flash_fwd_kernelI23Flash_fwd_kernel_traitsILi64ELi128ELi64ELi4ELb0ELb0EN7cutlass6half_tE19Flash_kernel_traitsILi64ELi128ELi64ELi4ES3_EELb0ELb0ELb0ELb0ELb1ELb1ELb1ELb0EEEvNS_16Flash_fwd_paramsE
        .type           _ZN5flash16flash_fwd_kernelI23Flash_fwd_kernel_traitsILi64ELi128ELi64ELi4ELb0ELb0EN7cutlass6half_tE19Flash_kernel_traitsILi64ELi128ELi64ELi4ES3_EELb0ELb0ELb0ELb0ELb1ELb1ELb1ELb0EEEvNS_16Flash_fwd_paramsE,@function
        .size           _ZN5flash16flash_fwd_kernelI23Flash_fwd_kernel_traitsILi64ELi128ELi64ELi4ELb0ELb0EN7cutlass6half_tE19Flash_kernel_traitsILi64ELi128ELi64ELi4ES3_EELb0ELb0ELb0ELb0ELb1ELb1ELb1ELb0EEEvNS_16Flash_fwd_paramsE,(.L_x_2705 - _ZN5flash16flash_fwd_kernelI23Flash_fwd_kernel_traitsILi64ELi128ELi64ELi4ELb0ELb0EN7cutlass6half_tE19Flash_kernel_traitsILi64ELi128ELi64ELi4ES3_EELb0ELb0ELb0ELb0ELb1ELb1ELb1ELb0EEEvNS_16Flash_fwd_paramsE)
        .other          _ZN5flash16flash_fwd_kernelI23Flash_fwd_kernel_traitsILi64ELi128ELi64ELi4ELb0ELb0EN7cutlass6half_tE19Flash_kernel_traitsILi64ELi128ELi64ELi4ES3_EELb0ELb0ELb0ELb0ELb1ELb1ELb1ELb0EEEvNS_16Flash_fwd_paramsE,@"STO_CUDA_ENTRY STV_DEFAULT"
_ZN5flash16flash_fwd_kernelI23Flash_fwd_kernel_traitsILi64ELi128ELi64ELi4ELb0ELb0EN7cutlass6half_tE19Flash_kernel_traitsILi64ELi128ELi64ELi4ES3_EELb0ELb0ELb0ELb0ELb1ELb1ELb1ELb0EEEvNS_16Flash_fwd_paramsE:
.text._ZN5flash16flash_fwd_kernelI23Flash_fwd_kernel_traitsILi64ELi128ELi64ELi4ELb0ELb0EN7cutlass6half_tE19Flash_kernel_traitsILi64ELi128ELi64ELi4ES3_EELb0ELb0ELb0ELb0ELb1ELb1ELb1ELb0EEEvNS_16Flash_fwd_paramsE:
[----:B------:R-:W-:Y:S08]  /*0000*/  LDC R1, c[0x0][0x37c] ;  /* 0x0000df00ff017b82 */ /* 0x000ff00000000800 */
[----:B------:R-:W1:Y:S01]  /*0010*/  LDC.64 R2, c[0x0][0x478] ;  /* 0x00011e00ff027b82 */ /* 0x000e620000000a00 */
[----:B------:R-:W2:Y:S01]  /*0020*/  S2R R17, SR_CTAID.Y ;  /* 0x0000000000117919 */ /* 0x000ea20000002600 */
[----:B------:R-:W3:Y:S01]  /*0030*/  LDCU.64 UR22, c[0x0][0x358] ;  /* 0x00006b00ff1677ac */ /* 0x000ee20008000a00 */
[----:B------:R-:W-:-:S05]  /*0040*/  IMAD.MOV.U32 R13, RZ, RZ, RZ ;  /* 0x000000ffff0d7224 */ /* 0x000fca00078e00ff */
[----:B------:R-:W4:Y:S08]  /*0050*/  LDC.64 R4, c[0x0][0x470] ;  /* 0x00011c00ff047b82 */ /* 0x000f300000000a00 */
[----:B------:R-:W3:Y:S01]  /*0060*/  S2UR UR24, SR_CTAID.X ;  /* 0x00000000001879c3 */ /* 0x000ee20000002500 */
[----:B-1----:R-:W-:-:S07]  /*0070*/  ISETP.NE.U32.AND P1, PT, R2, RZ, PT ;  /* 0x000000ff0200720c */ /* 0x002fce0003f25070 */
[----:B------:R-:W1:Y:S01]  /*0080*/  LDC R0, c[0x0][0x434] ;  /* 0x00010d00ff007b82 */ /* 0x000e620000000800 */
[----:B------:R-:W-:Y:S02]  /*0090*/  ISETP.NE.AND.EX P1, PT, R3, RZ, PT, P1 ;  /* 0x000000ff0300720c */ /* 0x000fe40003f25310 */
[----:B----4-:R-:W-:-:S04]  /*00a0*/  ISETP.NE.U32.AND P0, PT, R4, RZ, PT ;  /* 0x000000ff0400720c */ /* 0x010fc80003f05070 */
[----:B------:R-:W-:-:S07]  /*00b0*/  ISETP.NE.AND.EX P0, PT, R5, RZ, PT, P0 ;  /* 0x000000ff0500720c */ /* 0x000fce0003f05300 */
[----:B------:R-:W2:Y:S08]  /*00c0*/  @P1 LDC.64 R2, c[0x0][0x478] ;  /* 0x00011e00ff021b82 */ /* 0x000eb00000000a00 */
[----:B------:R-:W4:Y:S01]  /*00d0*/  @P0 LDC.64 R4, c[0x0][0x470] ;  /* 0x00011c00ff040b82 */ /* 0x000f220000000a00 */
[----:B--2---:R-:W-:-:S05]  /*00e0*/  @P1 IMAD.WIDE.U32 R2, R17, 0x4, R2 ;  /* 0x0000000411021825 */ /* 0x004fca00078e0002 */
[----:B---3--:R2:W5:Y:S01]  /*00f0*/  @P1 LDG.E R10, desc[UR22][R2.64] ;  /* 0x00000016020a1981 */ /* 0x008562000c1e1900 */
[----:B------:R-:W-:Y:S01]  /*0100*/  USHF.L.U32 UR20, UR24, 0x7, URZ ;  /* 0x0000000718147899 */ /* 0x000fe200080006ff */
[----:B----4-:R-:W-:-:S05]  /*0110*/  @P0 IMAD.WIDE.U32 R4, R17, 0x4, R4 ;  /* 0x0000000411040825 */ /* 0x010fca00078e0004 */
[----:B------:R2:W5:Y:S01]  /*0120*/  @P0 LDG.E R13, desc[UR22][R4.64] ;  /* 0x00000016040d0981 */ /* 0x000562000c1e1900 */
[----:B-1----:R-:W-:-:S13]  /*0130*/  ISETP.LE.AND P0, PT, R0, UR20, PT ;  /* 0x0000001400007c0c */ /* 0x002fda000bf03270 */
[----:B------:R-:W-:Y:S05]  /*0140*/  @P0 EXIT ;  /* 0x000000000000094d */ /* 0x000fea0003800000 */
[----:B--2---:R-:W1:Y:S01]  /*0150*/  LDC R2, c[0x0][0x3e8] ;  /* 0x0000fa00ff027b82 */ /* 0x004e620000000800 */
[----:B------:R-:W2:Y:S01]  /*0160*/  S2R R7, SR_CTAID.Z ;  /* 0x0000000000077919 */ /* 0x000ea20000002700 */
[----:B-----5:R-:W-:Y:S01]  /*0170*/  @P1 IMAD.IADD R31, R10, 0x1, -R13 ;  /* 0x000000010a1f1824 */ /* 0x020fe200078e0a0d */
[----:B------:R-:W3:Y:S01]  /*0180*/  LDCU.128 UR12, c[0x0][0x3c0] ;  /* 0x00007800ff0c77ac */ /* 0x000ee20008000c00 */
[----:B------:R-:W-:Y:S01]  /*0190*/  IMAD.MOV.U32 R195, RZ, RZ, RZ ;  /* 0x000000ffffc37224 */ /* 0x000fe200078e00ff */
[----:B------:R-:W4:Y:S03]  /*01a0*/  LDCU.128 UR4, c[0x0][0x3a0] ;  /* 0x00007400ff0477ac */ /* 0x000f260008000c00 */
[----:B------:R-:W3:Y:S01]  /*01b0*/  @!P1 LDC.64 R8, c[0x0][0x488] ;  /* 0x00012200ff089b82 */ /* 0x000ee20000000a00 */
[----:B------:R-:W4:Y:S01]  /*01c0*/  LDCU.128 UR16, c[0x0][0x390] ;  /* 0x00007200ff1077ac */ /* 0x000f220008000c00 */
[----:B------:R-:W4:Y:S06]  /*01d0*/  LDCU.128 UR8, c[0x0][0x380] ;  /* 0x00007000ff0877ac */ /* 0x000f2c0008000c00 */
[----:B------:R-:W4:Y:S01]  /*01e0*/  @!P1 LDC.64 R4, c[0x0][0x438] ;  /* 0x00010e00ff049b82 */ /* 0x000f220000000a00 */
[----:B------:R-:W-:Y:S01]  /*01f0*/  UIMAD.WIDE.U32 UR24, UR24, 0x80, URZ ;  /* 0x00000080181878a5 */ /* 0x000fe2000f8e00ff */
[----:B-1----:R-:W-:-:S06]  /*0200*/  IABS R3, R2 ;  /* 0x0000000200037213 */ /* 0x002fcc0000000000 */
[----:B------:R-:W1:Y:S01]  /*0210*/  LDC.64 R206, c[0x0][0x3b8] ;  /* 0x0000ee00ffce7b82 */ /* 0x000e620000000a00 */
[----:B------:R-:W4:Y:S01]  /*0220*/  I2F.RP R6, R3 ;  /* 0x0000000300067306 */ /* 0x000f220000209400 */
[----:B---3--:R-:W-:Y:S02]  /*0230*/  @!P1 ISETP.NE.U32.AND P0, PT, R8, RZ, PT ;  /* 0x000000ff0800920c */ /* 0x008fe40003f05070 */
[----:B--2---:R-:W-:Y:S02]  /*0240*/  IABS R12, R7 ;  /* 0x00000007000c7213 */ /* 0x004fe40000000000 */
[----:B------:R-:W-:-:S04]  /*0250*/  @!P1 ISETP.NE.AND.EX P0, PT, R9, RZ, PT, P0 ;  /* 0x000000ff0900920c */ /* 0x000fc80003f05300 */
[----:B----4-:R-:W-:Y:S01]  /*0260*/  @!P1 SEL R5, R5, RZ, P0 ;  /* 0x000000ff05059207 */ /* 0x010fe20000000000 */
[----:B------:R-:W2:Y:S03]  /*0270*/  MUFU.RCP R14, R6 ;  /* 0x00000006000e7308 */ /* 0x000ea60000001000 */
[----:B------:R-:W-:-:S04]  /*0280*/  @!P1 IADD3 R31, PT, PT, R5, R4, -R13 ;  /* 0x00000004051f9210 */ /* 0x000fc80007ffe80d */
[----:B------:R-:W-:Y:S01]  /*0290*/  IADD3 R5, PT, PT, R31, 0x3f, RZ ;  /* 0x0000003f1f057810 */ /* 0x000fe20007ffe0ff */
[C---:B-1----:R-:W-:Y:S01]  /*02a0*/  IMAD.SHL.U32 R201, R206.reuse, 0x40, RZ ;  /* 0x00000040cec97824 */ /* 0x042fe200078e00ff */
[C---:B------:R-:W-:Y:S02]  /*02b0*/  SHF.L.U64.HI R200, R206.reuse, 0x6, R207 ;  /* 0x00000006cec87819 */ /* 0x040fe400000102cf */
[----:B------:R-:W-:Y:S02]  /*02c0*/  SHF.R.S32.HI R28, RZ, 0x1f, R5 ;  /* 0x0000001fff1c7819 */ /* 0x000fe40000011405 */
[----:B------:R-:W-:Y:S02]  /*02d0*/  SHF.L.U32 R203, R206, 0x4, RZ ;  /* 0x00000004cecb7819 */ /* 0x000fe400000006ff */
[----:B------:R-:W-:Y:S02]  /*02e0*/  LEA.HI R28, R28, R5, RZ, 0x6 ;  /* 0x000000051c1c7211 */ /* 0x000fe400078f30ff */
[----:B------:R-:W-:-:S02]  /*02f0*/  SHF.R.S32.HI R5, RZ, 0x1f, R13 ;  /* 0x0000001fff057819 */ /* 0x000fc4000001140d */
[--C-:B------:R-:W-:Y:S01]  /*0300*/  SHF.L.U64.HI R202, R206, 0x4, R207.reuse ;  /* 0x00000004ceca7819 */ /* 0x100fe200000102cf */
[----:B--2---:R-:W-:Y:S01]  /*0310*/  VIADD R14, R14, 0xffffffe ;  /* 0x0ffffffe0e0e7836 */ /* 0x004fe20000000000 */
[----:B------:R-:W-:Y:S01]  /*0320*/  SHF.L.U64.HI R204, R206, 0x5, R207 ;  /* 0x00000005cecc7819 */ /* 0x000fe200000102cf */
[----:B------:R-:W-:Y:S02]  /*0330*/  IMAD R10, R5, UR12, RZ ;  /* 0x0000000c050a7c24 */ /* 0x000fe4000f8e02ff */
[----:B------:R-:W1:Y:S02]  /*0340*/  F2I.FTZ.U32.TRUNC.NTZ R15, R14 ;  /* 0x0000000e000f7305 */ /* 0x000e64000021f000 */
[----:B-1----:R-:W-:Y:S01]  /*0350*/  IMAD.MOV R0, RZ, RZ, -R15 ;  /* 0x000000ffff007224 */ /* 0x002fe200078e0a0f */
[----:B------:R-:W-:-:S03]  /*0360*/  MOV R14, RZ ;  /* 0x000000ff000e7202 */ /* 0x000fc60000000f00 */
[----:B------:R-:W-:Y:S02]  /*0370*/  IMAD R11, R0, R3, RZ ;  /* 0x00000003000b7224 */ /* 0x000fe400078e02ff */
[----:B------:R-:W1:Y:S02]  /*0380*/  S2R R0, SR_TID.X ;  /* 0x0000000000007919 */ /* 0x000e640000002100 */
[----:B------:R-:W-:-:S06]  /*0390*/  IMAD.HI.U32 R11, R15, R11, R14 ;  /* 0x0000000b0f0b7227 */ /* 0x000fcc00078e000e */
[----:B------:R-:W-:-:S04]  /*03a0*/  IMAD.HI.U32 R6, R11, R12, RZ ;  /* 0x0000000c0b067227 */ /* 0x000fc800078e00ff */
[----:B------:R-:W-:-:S04]  /*03b0*/  IMAD.MOV R8, RZ, RZ, -R6 ;  /* 0x000000ffff087224 */ /* 0x000fc800078e0a06 */
[----:B------:R-:W-:-:S05]  /*03c0*/  IMAD R8, R3, R8, R12 ;  /* 0x0000000803087224 */ /* 0x000fca00078e020c */
[----:B------:R-:W-:Y:S01]  /*03d0*/  ISETP.GT.U32.AND P1, PT, R3, R8, PT ;  /* 0x000000080300720c */ /* 0x000fe20003f24070 */
[C---:B-1----:R-:W-:Y:S01]  /*03e0*/  IMAD.SHL.U32 R194, R0.reuse, 0x8, RZ ;  /* 0x0000000800c27824 */ /* 0x042fe200078e00ff */
[----:B------:R-:W-:-:S11]  /*03f0*/  SHF.L.U32 R30, R0, 0x6, RZ ;  /* 0x00000006001e7819 */ /* 0x000fd600000006ff */
[----:B------:R-:W-:Y:S01]  /*0400*/  @!P1 IMAD.IADD R8, R8, 0x1, -R3 ;  /* 0x0000000108089824 */ /* 0x000fe200078e0a03 */
[----:B------:R-:W-:Y:S01]  /*0410*/  SHF.R.U32.HI R14, RZ, 0x1, R0 ;  /* 0x00000001ff0e7819 */ /* 0x000fe20000011600 */
[----:B------:R-:W-:Y:S01]  /*0420*/  @!P1 VIADD R6, R6, 0x1 ;  /* 0x0000000106069836 */ /* 0x000fe20000000000 */
[----:B------:R-:W-:Y:S01]  /*0430*/  LOP3.LUT R9, R194, 0x1f8, RZ, 0xc0, !PT ;  /* 0x000001f8c2097812 */ /* 0x000fe200078ec0ff */
[----:B------:R-:W-:Y:S01]  /*0440*/  IMAD.SHL.U32 R208, R0, 0x20, RZ ;  /* 0x0000002000d07824 */ /* 0x000fe200078e00ff */
[----:B------:R-:W-:Y:S01]  /*0450*/  ISETP.GE.U32.AND P2, PT, R8, R3, PT ;  /* 0x000000030800720c */ /* 0x000fe20003f46070 */
[----:B------:R-:W-:Y:S01]  /*0460*/  IMAD R8, R5, R206, RZ ;  /* 0x000000ce05087224 */ /* 0x000fe200078e02ff */
[----:B------:R-:W-:Y:S01]  /*0470*/  LOP3.LUT R3, R30, 0x1c0, RZ, 0xc0, !PT ;  /* 0x000001c01e037812 */ /* 0x000fe200078ec0ff */
[----:B------:R-:W-:Y:S01]  /*0480*/  IMAD R5, R13, UR13, R10 ;  /* 0x0000000d0d057c24 */ /* 0x000fe2000f8e020a */
[----:B------:R-:W-:Y:S01]  /*0490*/  LOP3.LUT R9, R9, 0x38, R0, 0x78, !PT ;  /* 0x0000003809097812 */ /* 0x000fe200078e7800 */
[----:B------:R-:W-:Y:S01]  /*04a0*/  IMAD R8, R13, R207, R8 ;  /* 0x000000cf0d087224 */ /* 0x000fe200078e0208 */
[----:B------:R-:W-:-:S02]  /*04b0*/  LOP3.LUT R3, R3, 0x38, R194, 0xf8, !PT ;  /* 0x0000003803037812 */ /* 0x000fc400078ef8c2 */
[----:B------:R-:W-:Y:S02]  /*04c0*/  LOP3.LUT R4, R9, 0x1e00, R194, 0xf8, !PT ;  /* 0x00001e0009047812 */ /* 0x000fe400078ef8c2 */
[----:B------:R-:W-:Y:S02]  /*04d0*/  LOP3.LUT R194, R194, 0x38, RZ, 0xc0, !PT ;  /* 0x00000038c2c27812 */ /* 0x000fe400078ec0ff */
[----:B------:R-:W-:Y:S02]  /*04e0*/  ISETP.NE.AND P1, PT, R2, RZ, PT ;  /* 0x000000ff0200720c */ /* 0x000fe40003f25270 */
[----:B------:R-:W-:Y:S01]  /*04f0*/  @P2 IADD3 R6, PT, PT, R6, 0x1, RZ ;  /* 0x0000000106062810 */ /* 0x000fe20007ffe0ff */
[----:B------:R-:W-:Y:S01]  /*0500*/  IMAD.WIDE.U32 R10, R13, UR12, R194 ;  /* 0x0000000c0d0a7c25 */ /* 0x000fe2000f8e00c2 */
[----:B------:R-:W-:Y:S02]  /*0510*/  LOP3.LUT R29, R3, 0x8, R14, 0x78, !PT ;  /* 0x00000008031d7812 */ /* 0x000fe400078e780e */
[----:B------:R-:W-:Y:S01]  /*0520*/  LOP3.LUT R192, R30, 0x400, RZ, 0xc0, !PT ;  /* 0x000004001ec07812 */ /* 0x000fe200078ec0ff */
[----:B------:R-:W-:Y:S01]  /*0530*/  IMAD.WIDE.U32 R12, R13, R206, R194 ;  /* 0x000000ce0d0c7225 */ /* 0x000fe200078e00c2 */
[----:B------:R-:W-:-:S02]  /*0540*/  LOP3.LUT R3, R3, 0x8, R0, 0x78, !PT ;  /* 0x0000000803037812 */ /* 0x000fc400078e7800 */
[----:B------:R-:W-:Y:S01]  /*0550*/  SHF.R.U32.HI R205, RZ, 0x3, R0 ;  /* 0x00000003ffcd7819 */ /* 0x000fe20000011600 */
[----:B------:R-:W-:Y:S01]  /*0560*/  IMAD.IADD R11, R11, 0x1, R5 ;  /* 0x000000010b0b7824 */ /* 0x000fe200078e0205 */
[----:B------:R-:W-:Y:S01]  /*0570*/  IADD3 R13, PT, PT, R13, R8, RZ ;  /* 0x000000080d0d7210 */ /* 0x000fe20007ffe0ff */
[----:B------:R-:W-:Y:S01]  /*0580*/  IMAD R192, R3, 0x2, R192 ;  /* 0x0000000203c07824 */ /* 0x000fe200078e02c0 */
[----:B------:R-:W-:Y:S01]  /*0590*/  LOP3.LUT R5, R7, R2, RZ, 0x3c, !PT ;  /* 0x0000000207057212 */ /* 0x000fe200078e3cff */
[----:B------:R-:W-:Y:S01]  /*05a0*/  IMAD.WIDE.U32 R10, R17, UR6, R10 ;  /* 0x00000006110a7c25 */ /* 0x000fe2000f8e000a */
[----:B------:R-:W-:Y:S02]  /*05b0*/  LOP3.LUT R208, R208, 0x7c00, RZ, 0xc0, !PT ;  /* 0x00007c00d0d07812 */ /* 0x000fe400078ec0ff */
[----:B------:R-:W-:Y:S01]  /*05c0*/  ISETP.GE.AND P0, PT, R5, RZ, PT ;  /* 0x000000ff0500720c */ /* 0x000fe20003f06270 */
[----:B------:R-:W-:-:S04]  /*05d0*/  IMAD.WIDE.U32 R18, R17, UR4, R12 ;  /* 0x0000000411127c25 */ /* 0x000fc8000f8e000c */
[C---:B------:R-:W-:Y:S02]  /*05e0*/  IMAD R13, R17.reuse, UR7, R11 ;  /* 0x00000007110d7c24 */ /* 0x040fe4000f8e020b */
[----:B------:R-:W-:Y:S01]  /*05f0*/  IMAD R19, R17, UR5, R19 ;  /* 0x0000000511137c24 */ /* 0x000fe2000f8e0213 */
[----:B------:R-:W1:Y:S01]  /*0600*/  LDCU.128 UR4, c[0x0][0x3d0] ;  /* 0x00007a00ff0477ac */ /* 0x000e620008000c00 */
[----:B------:R-:W-:Y:S02]  /*0610*/  IMAD.MOV.U32 R12, RZ, RZ, R10 ;  /* 0x000000ffff0c7224 */ /* 0x000fe400078e000a */
[----:B------:R-:W-:Y:S01]  /*0620*/  IMAD.WIDE.U32 R18, R205, R206, R18 ;  /* 0x000000cecd127225 */ /* 0x000fe200078e0012 */
[----:B------:R-:W-:-:S03]  /*0630*/  SHF.L.U32 R206, R206, 0x5, RZ ;  /* 0x00000005cece7819 */ /* 0x000fc600000006ff */
[----:B------:R-:W-:Y:S01]  /*0640*/  @!P0 IMAD.MOV R6, RZ, RZ, -R6 ;  /* 0x000000ffff068224 */ /* 0x000fe200078e0a06 */
[----:B------:R-:W-:Y:S01]  /*0650*/  @!P1 LOP3.LUT R6, RZ, R2, RZ, 0x33, !PT ;  /* 0x00000002ff069212 */ /* 0x000fe200078e33ff */
[----:B------:R-:W-:-:S03]  /*0660*/  IMAD.WIDE.U32 R12, R205, UR12, R12 ;  /* 0x0000000ccd0c7c25 */ /* 0x000fc6000f8e000c */
[----:B------:R-:W-:Y:S01]  /*0670*/  SHF.R.S32.HI R3, RZ, 0x1f, R6 ;  /* 0x0000001fff037819 */ /* 0x000fe20000011406 */
[C---:B------:R-:W-:Y:S02]  /*0680*/  IMAD R13, R205.reuse, UR13, R13 ;  /* 0x0000000dcd0d7c24 */ /* 0x040fe4000f8e020d */
[C---:B------:R-:W-:Y:S01]  /*0690*/  IMAD R19, R205.reuse, R207, R19 ;  /* 0x000000cfcd137224 */ /* 0x040fe200078e0213 */
[----:B------:R-:W-:Y:S01]  /*06a0*/  LOP3.LUT R205, R205, UR24, RZ, 0xfc, !PT ;  /* 0x00000018cdcd7c12 */ /* 0x000fe2000f8efcff */
[----:B------:R-:W-:Y:S01]  /*06b0*/  IMAD.WIDE.U32 R8, R17, UR18, R194 ;  /* 0x0000001211087c25 */ /* 0x000fe2000f8e00c2 */
[----:B------:R-:W-:-:S03]  /*06c0*/  USHF.L.U64.HI UR18, UR12, 0x6, UR13 ;  /* 0x000000060c127899 */ /* 0x000fc6000801020d */
[C---:B-1----:R-:W-:Y:S01]  /*06d0*/  IMAD R5, R3.reuse, UR4, RZ ;  /* 0x0000000403057c24 */ /* 0x042fe2000f8e02ff */
[----:B------:R-:W-:Y:S01]  /*06e0*/  MOV R16, R8 ;  /* 0x0000000800107202 */ /* 0x000fe20000000f00 */
[----:B------:R-:W-:Y:S02]  /*06f0*/  IMAD R3, R3, UR6, RZ ;  /* 0x0000000603037c24 */ /* 0x000fe4000f8e02ff */
[C---:B------:R-:W-:Y:S01]  /*0700*/  IMAD.WIDE.U32 R12, R6.reuse, UR6, R12 ;  /* 0x00000006060c7c25 */ /* 0x040fe2000f8e000c */
[----:B------:R-:W-:Y:S02]  /*0710*/  USHF.L.U64.HI UR6, UR12, 0x4, UR13 ;  /* 0x000000040c067899 */ /* 0x000fe4000801020d */
[----:B------:R-:W-:Y:S01]  /*0720*/  USHF.L.U64.HI UR13, UR12, 0x5, UR13 ;  /* 0x000000050c0d7899 */ /* 0x000fe2000801020d */
[C---:B------:R-:W-:Y:S01]  /*0730*/  IMAD R196, R6.reuse, UR7, R3 ;  /* 0x0000000706c47c24 */ /* 0x040fe2000f8e0203 */
[----:B------:R-:W-:Y:S01]  /*0740*/  USHF.L.U32 UR7, UR12, 0x6, URZ ;  /* 0x000000060c077899 */ /* 0x000fe200080006ff */
[----:B------:R-:W1:Y:S01]  /*0750*/  LDC.64 R2, c[0x0][0x3b0] ;  /* 0x0000ec00ff027b82 */ /* 0x000e620000000a00 */
[----:B------:R-:W-:-:S02]  /*0760*/  IMAD R198, R6, UR5, R5 ;  /* 0x0000000506c67c24 */ /* 0x000fc4000f8e0205 */
[----:B------:R-:W-:Y:S01]  /*0770*/  IMAD.WIDE.U32 R18, R6, UR4, R18 ;  /* 0x0000000406127c25 */ /* 0x000fe2000f8e0012 */
[----:B------:R-:W-:Y:S01]  /*0780*/  LEA.HI.SX32 R6, R28, 0xffffffff, 0x1a ;  /* 0xffffffff1c067811 */ /* 0x000fe200078fd2ff */
[----:B------:R-:W-:Y:S02]  /*0790*/  UMOV UR4, 0x400 ;  /* 0x0000040000047882 */ /* 0x000fe40000000000 */
[----:B------:R-:W-:Y:S01]  /*07a0*/  IMAD.IADD R198, R19, 0x1, R198 ;  /* 0x0000000113c67824 */ /* 0x000fe200078e02c6 */
[----:B------:R-:W-:Y:S01]  /*07b0*/  SHF.R.S32.HI R15, RZ, 0x1f, R6 ;  /* 0x0000001fff0f7819 */ /* 0x000fe20000011406 */
[----:B------:R-:W-:Y:S01]  /*07c0*/  IMAD R10, R6, UR18, RZ ;  /* 0x00000012060a7c24 */ /* 0x000fe2000f8e02ff */
[----:B------:R-:W-:Y:S01]  /*07d0*/  LEA R199, P0, R18, UR10, 0x1 ;  /* 0x0000000a12c77c11 */ /* 0x000fe2000f8008ff */
[-C--:B------:R-:W-:Y:S01]  /*07e0*/  IMAD R8, R200, R6.reuse, RZ ;  /* 0x00000006c8087224 */ /* 0x080fe200078e02ff */
[----:B------:R-:W2:Y:S01]  /*07f0*/  S2UR UR5, SR_CgaCtaId ;  /* 0x00000000000579c3 */ /* 0x000ea20000008800 */
[C---:B------:R-:W-:Y:S01]  /*0800*/  IMAD R5, R15.reuse, UR7, R10 ;  /* 0x000000070f057c24 */ /* 0x040fe2000f8e020a */
[----:B------:R-:W-:Y:S01]  /*0810*/  LEA.HI.X R198, R18, UR11, R198, 0x1, P0 ;  /* 0x0000000b12c67c11 */ /* 0x000fe200080f0cc6 */
[----:B------:R-:W-:Y:S01]  /*0820*/  IMAD R15, R15, R201, R8 ;  /* 0x000000c90f0f7224 */ /* 0x000fe200078e0208 */
[----:B------:R-:W-:Y:S01]  /*0830*/  LEA R197, P0, R12, UR16, 0x1 ;  /* 0x000000100cc57c11 */ /* 0x000fe2000f8008ff */
[----:B------:R-:W-:Y:S01]  /*0840*/  IMAD.WIDE.U32 R10, R201, R6, RZ ;  /* 0x00000006c90a7225 */ /* 0x000fe200078e00ff */
[----:B------:R-:W-:-:S02]  /*0850*/  USHF.L.U32 UR10, UR12, 0x4, URZ ;  /* 0x000000040c0a7899 */ /* 0x000fc400080006ff */
[----:B------:R-:W-:Y:S01]  /*0860*/  USHF.L.U32 UR12, UR12, 0x5, URZ ;  /* 0x000000050c0c7899 */ /* 0x000fe200080006ff */
[----:B------:R-:W-:Y:S01]  /*0870*/  IMAD.IADD R196, R13, 0x1, R196 ;  /* 0x000000010dc47824 */ /* 0x000fe200078e02c4 */
[----:B------:R-:W-:Y:S01]  /*0880*/  LEA R8, P1, R10, R199, 0x1 ;  /* 0x000000c70a087211 */ /* 0x000fe200078208ff */
[----:B------:R-:W-:Y:S01]  /*0890*/  IMAD.IADD R15, R11, 0x1, R15 ;  /* 0x000000010b0f7824 */ /* 0x000fe200078e020f */
[----:B-1----:R-:W-:Y:S01]  /*08a0*/  SHF.L.U64.HI R37, R2, 0x4, R3 ;  /* 0x0000000402257819 */ /* 0x002fe20000010203 */
[----:B------:R-:W-:Y:S01]  /*08b0*/  IMAD R17, R17, UR19, R9 ;  /* 0x0000001311117c24 */ /* 0x000fe2000f8e0209 */
[----:B------:R-:W-:Y:S01]  /*08c0*/  LEA.HI.X R196, R12, UR17, R196, 0x1, P0 ;  /* 0x000000110cc47c11 */ /* 0x000fe200080f0cc4 */
[----:B------:R-:W-:Y:S01]  /*08d0*/  IMAD.SHL.U32 R36, R2, 0x10, RZ ;  /* 0x0000001002247824 */ /* 0x000fe200078e00ff */
[----:B------:R-:W-:Y:S01]  /*08e0*/  IADD3 R13, P0, PT, R203, R10, RZ ;  /* 0x0000000acb0d7210 */ /* 0x000fe20007f1e0ff */
[----:B------:R-:W-:Y:S01]  /*08f0*/  IMAD.WIDE.U32 R16, R7, UR14, R16 ;  /* 0x0000000e07107c25 */ /* 0x000fe2000f8e0010 */
[----:B------:R-:W-:-:S02]  /*0900*/  LEA.HI.X R9, R10, R198, R15, 0x1, P1 ;  /* 0x000000c60a097211 */ /* 0x000fc400008f0c0f */
[----:B------:R-:W-:Y:S01]  /*0910*/  IADD3 R12, P1, PT, R13, R203, RZ ;  /* 0x000000cb0d0c7210 */ /* 0x000fe20007f3e0ff */
[C---:B------:R-:W-:Y:S01]  /*0920*/  IMAD R10, R2.reuse, UR25, RZ ;  /* 0x00000019020a7c24 */ /* 0x040fe2000f8e02ff */
[C---:B------:R-:W-:Y:S01]  /*0930*/  SHF.L.U64.HI R39, R2.reuse, 0x6, R3 ;  /* 0x0000000602277819 */ /* 0x040fe20000010203 */
[----:B------:R-:W-:Y:S01]  /*0940*/  IMAD.X R15, R15, 0x1, R202, P0 ;  /* 0x000000010f0f7824 */ /* 0x000fe200000e06ca */
[C---:B------:R-:W-:Y:S01]  /*0950*/  SHF.L.U32 R38, R2.reuse, 0x6, RZ ;  /* 0x0000000602267819 */ /* 0x040fe200000006ff */
[----:B------:R-:W-:Y:S01]  /*0960*/  IMAD R17, R7, UR15, R17 ;  /* 0x0000000f07117c24 */ /* 0x000fe2000f8e0211 */
[----:B------:R-:W-:Y:S01]  /*0970*/  LEA R34, P2, R13, R199, 0x1 ;  /* 0x000000c70d227211 */ /* 0x000fe200078408ff */
[----:B------:R-:W-:Y:S01]  /*0980*/  IMAD R7, R205, R3, R10 ;  /* 0x00000003cd077224 */ /* 0x000fe200078e020a */
[C---:B------:R-:W-:Y:S01]  /*0990*/  SHF.L.U64.HI R11, R2.reuse, 0x5, R3 ;  /* 0x00000005020b7819 */ /* 0x040fe20000010203 */
[----:B------:R-:W-:Y:S01]  /*09a0*/  IMAD.SHL.U32 R10, R2, 0x20, RZ ;  /* 0x00000020020a7824 */ /* 0x000fe200078e00ff */
[----:B------:R-:W-:Y:S01]  /*09b0*/  IADD3 R14, P0, PT, R206, R13, RZ ;  /* 0x0000000dce0e7210 */ /* 0x000fe20007f1e0ff */
[----:B------:R-:W-:Y:S01]  /*09c0*/  IMAD.X R3, R15, 0x1, R202, P1 ;  /* 0x000000010f037824 */ /* 0x000fe200008e06ca */
[----:B------:R-:W-:Y:S01]  /*09d0*/  LEA.HI.X R35, R13, R198, R15, 0x1, P2 ;  /* 0x000000c60d237211 */ /* 0x000fe200010f0c0f */
[CC--:B------:R-:W-:Y:S01]  /*09e0*/  IMAD.WIDE.U32 R38, R205.reuse, R2.reuse, R38 ;  /* 0x00000002cd267225 */ /* 0x0c0fe200078e0026 */
[----:B------:R-:W-:Y:S01]  /*09f0*/  IADD3.X R13, PT, PT, R204, R15, RZ, P0, !PT ;  /* 0x0000000fcc0d7210 */ /* 0x000fe200007fe4ff */
[----:B--2---:R-:W-:Y:S01]  /*0a00*/  ULEA UR5, UR5, UR4, 0x18 ;  /* 0x0000000405057291 */ /* 0x004fe2000f8ec0ff */
[-C--:B------:R-:W-:Y:S01]  /*0a10*/  LEA R32, P1, R12, R199.reuse, 0x1 ;  /* 0x000000c70c207211 */ /* 0x080fe200078208ff */
[C---:B------:R-:W-:Y:S01]  /*0a20*/  IMAD.WIDE.U32 R18, R205.reuse, R2, R36 ;  /* 0x00000002cd127225 */ /* 0x040fe200078e0024 */
[----:B------:R-:W-:Y:S01]  /*0a30*/  LEA R26, P0, R14, R199, 0x1 ;  /* 0x000000c70e1a7211 */ /* 0x000fe200078008ff */
[----:B------:R-:W1:Y:S01]  /*0a40*/  LDCU UR4, c[0x0][0x50c] ;  /* 0x0000a180ff0477ac */ /* 0x000e620008000800 */
[----:B------:R-:W-:Y:S01]  /*0a50*/  LEA.HI.X R33, R12, R198, R3, 0x1, P1 ;  /* 0x000000c60c217211 */ /* 0x000fe200008f0c03 */
[----:B------:R-:W-:Y:S01]  /*0a60*/  IMAD.WIDE.U32 R22, R205, R2, R10 ;  /* 0x00000002cd167225 */ /* 0x000fe200078e000a */
[----:B------:R-:W-:-:S02]  /*0a70*/  LEA.HI.X R27, R14, R198, R13, 0x1, P0 ;  /* 0x000000c60e1b7211 */ /* 0x000fc400000f0c0d */
[----:B------:R-:W-:Y:S01]  /*0a80*/  IADD3 R12, P1, PT, R10, R38, RZ ;  /* 0x000000260a0c7210 */ /* 0x000fe20007f3e0ff */
[C---:B------:R-:W-:Y:S01]  /*0a90*/  IMAD.IADD R21, R7.reuse, 0x1, R23 ;  /* 0x0000000107157824 */ /* 0x040fe200078e0217 */
[C---:B------:R-:W-:Y:S02]  /*0aa0*/  IADD3 R18, P2, PT, R16.reuse, R18, RZ ;  /* 0x0000001210127210 */ /* 0x040fe40007f5e0ff */
[----:B------:R-:W-:Y:S02]  /*0ab0*/  IADD3 R3, PT, PT, R7, R39, RZ ;  /* 0x0000002707037210 */ /* 0x000fe40007ffe0ff */
[CC--:B------:R-:W-:Y:S02]  /*0ac0*/  IADD3 R20, P0, PT, R16.reuse, R22.reuse, RZ ;  /* 0x0000001610147210 */ /* 0x0c0fe40007f1e0ff */
[----:B------:R-:W-:Y:S01]  /*0ad0*/  IADD3 R22, P6, P5, R16, R22, R36 ;  /* 0x0000001610167210 */ /* 0x000fe20007dde024 */
[----:B------:R-:W-:Y:S01]  /*0ae0*/  IMAD.X R11, R3, 0x1, R11, P1 ;  /* 0x00000001030b7824 */ /* 0x000fe200008e060b */
[----:B------:R-:W-:-:S02]  /*0af0*/  IADD3.X R15, PT, PT, R17, R7, R19, P2, !PT ;  /* 0x00000007110f7210 */ /* 0x000fc400017fe413 */
[C---:B------:R-:W-:Y:S02]  /*0b00*/  IADD3 R24, P4, PT, R16.reuse, R38, RZ ;  /* 0x0000002610187210 */ /* 0x040fe40007f9e0ff */
[----:B------:R-:W-:Y:S02]  /*0b10*/  IADD3.X R19, PT, PT, R21, R17, RZ, P0, !PT ;  /* 0x0000001115137210 */ /* 0x000fe400007fe4ff */
[C-C-:B------:R-:W-:Y:S01]  /*0b20*/  IADD3 R14, P1, P0, R16.reuse, R12, R36.reuse ;  /* 0x0000000c100e7210 */ /* 0x140fe2000783e024 */
[----:B------:R-:W-:Y:S01]  /*0b30*/  IMAD.X R23, R3, 0x1, R17, P4 ;  /* 0x0000000103177824 */ /* 0x000fe200020e0611 */
[----:B------:R-:W-:Y:S02]  /*0b40*/  IADD3.X R21, PT, PT, R17, R21, R37, P6, P5 ;  /* 0x0000001511157210 */ /* 0x000fe400037ea425 */
[----:B------:R-:W-:Y:S02]  /*0b50*/  IADD3 R10, P3, P2, R16, R38, R36 ;  /* 0x00000026100a7210 */ /* 0x000fe40007a7e024 */
[----:B------:R-:W-:-:S02]  /*0b60*/  IADD3 R12, P5, PT, R12, R16, RZ ;  /* 0x000000100c0c7210 */ /* 0x000fc40007fbe0ff */
[C-C-:B------:R-:W-:Y:S02]  /*0b70*/  IADD3.X R13, PT, PT, R17.reuse, R11, R37.reuse, P1, P0 ;  /* 0x0000000b110d7210 */ /* 0x140fe40000fe0425 */
[----:B------:R-:W-:Y:S02]  /*0b80*/  IADD3.X R3, PT, PT, R17, R3, R37, P3, P2 ;  /* 0x0000000311037210 */ /* 0x000fe40001fe4425 */
[----:B------:R-:W-:Y:S01]  /*0b90*/  IADD3.X R11, PT, PT, R11, R17, RZ, P5, !PT ;  /* 0x000000110b0b7210 */ /* 0x000fe20002ffe4ff */
[----:B------:R-:W-:Y:S01]  /*0ba0*/  IMAD.WIDE.U32 R16, R205, R2, R16 ;  /* 0x00000002cd107225 */ /* 0x000fe200078e0010 */
[----:B------:R-:W-:Y:S02]  /*0bb0*/  LEA R38, P1, R18, UR8, 0x1 ;  /* 0x0000000812267c11 */ /* 0x000fe4000f8208ff */
[----:B------:R-:W-:Y:S01]  /*0bc0*/  LEA R36, P0, R20, UR8, 0x1 ;  /* 0x0000000814247c11 */ /* 0x000fe2000f8008ff */
[----:B------:R-:W-:Y:S01]  /*0bd0*/  IMAD.IADD R7, R17, 0x1, R7 ;  /* 0x0000000111077824 */ /* 0x000fe200078e0207 */
[----:B------:R-:W-:-:S02]  /*0be0*/  LEA.HI.X R39, R18, UR9, R15, 0x1, P1 ;  /* 0x0000000912277c11 */ /* 0x000fc400088f0c0f */
[----:B------:R-:W-:Y:S02]  /*0bf0*/  LEA.HI.X R37, R20, UR9, R19, 0x1, P0 ;  /* 0x0000000914257c11 */ /* 0x000fe400080f0c13 */
[----:B------:R-:W-:Y:S02]  /*0c00*/  LEA R20, P1, R22, UR8, 0x1 ;  /* 0x0000000816147c11 */ /* 0x000fe4000f8208ff */
[----:B------:R-:W-:Y:S02]  /*0c10*/  LEA R40, P2, R16, UR8, 0x1 ;  /* 0x0000000810287c11 */ /* 0x000fe4000f8408ff */
[----:B------:R-:W-:Y:S02]  /*0c20*/  LEA R18, P0, R24, UR8, 0x1 ;  /* 0x0000000818127c11 */ /* 0x000fe4000f8008ff */
[----:B------:R-:W-:Y:S02]  /*0c30*/  LEA.HI.X R21, R22, UR9, R21, 0x1, P1 ;  /* 0x0000000916157c11 */ /* 0x000fe400088f0c15 */
[----:B------:R-:W-:-:S02]  /*0c40*/  LEA.HI.X R41, R16, UR9, R7, 0x1, P2 ;  /* 0x0000000910297c11 */ /* 0x000fc400090f0c07 */
[----:B------:R-:W-:Y:S02]  /*0c50*/  LEA R207, R4, UR5, 0x1 ;  /* 0x0000000504cf7c11 */ /* 0x000fe4000f8e08ff */
[----:B------:R-:W-:Y:S02]  /*0c60*/  LEA R22, P2, R10, UR8, 0x1 ;  /* 0x000000080a167c11 */ /* 0x000fe4000f8408ff */
[----:B------:R-:W-:Y:S01]  /*0c70*/  LEA.HI.X R19, R24, UR9, R23, 0x1, P0 ;  /* 0x0000000918137c11 */ /* 0x000fe200080f0c17 */
[----:B------:R-:W-:Y:S01]  /*0c80*/  @!PT LDS RZ, [RZ] ;  /* 0x00000000fffff984 */ /* 0x000fe20000000800 */
[----:B------:R-:W-:Y:S01]  /*0c90*/  @!PT LDS RZ, [RZ] ;  /* 0x00000000fffff984 */ /* 0x000fe20000000800 */
[----:B------:R-:W-:Y:S01]  /*0ca0*/  @!PT LDS RZ, [RZ] ;  /* 0x00000000fffff984 */ /* 0x000fe20000000800 */
[----:B------:R-:W-:Y:S01]  /*0cb0*/  LDGSTS.E.BYPASS.LTC128B.128 [R207], desc[UR22][R40.64] ;  /* 0x0000000028cf7fae */ /* 0x000fe2000b981a16 */
[----:B------:R-:W-:Y:S02]  /*0cc0*/  LEA R16, P1, R12, UR8, 0x1 ;  /* 0x000000080c107c11 */ /* 0x000fe4000f8208ff */
[----:B------:R-:W-:Y:S01]  /*0cd0*/  LEA R2, P0, R14, UR8, 0x1 ;  /* 0x000000080e027c11 */ /* 0x000fe2000f8008ff */
[----:B------:R-:W-:Y:S01]  /*0ce0*/  LDGSTS.E.BYPASS.LTC128B.128 [R207+0x800], desc[UR22][R38.64] ;  /* 0x0080000026cf7fae */ /* 0x000fe2000b981a16 */
[----:B------:R-:W-:-:S02]  /*0cf0*/  LEA.HI.X R23, R10, UR9, R3, 0x1, P2 ;  /* 0x000000090a177c11 */ /* 0x000fc400090f0c03 */
[----:B------:R-:W-:Y:S01]  /*0d00*/  LEA.HI.X R17, R12, UR9, R11, 0x1, P1 ;  /* 0x000000090c117c11 */ /* 0x000fe200088f0c0b */
[----:B------:R-:W-:Y:S01]  /*0d10*/  LDGSTS.E.BYPASS.LTC128B.128 [R207+0x1000], desc[UR22][R36.64] ;  /* 0x0100000024cf7fae */ /* 0x000fe2000b981a16 */
[----:B------:R-:W-:Y:S01]  /*0d20*/  LEA.HI.X R3, R14, UR9, R13, 0x1, P0 ;  /* 0x000000090e037c11 */ /* 0x000fe200080f0c0d */
[----:B------:R-:W-:Y:S02]  /*0d30*/  IMAD.WIDE.U32 R10, R6, UR7, RZ ;  /* 0x00000007060a7c25 */ /* 0x000fe4000f8e00ff */
[----:B------:R2:W-:Y:S01]  /*0d40*/  LDGSTS.E.BYPASS.LTC128B.128 [R207+0x1800], desc[UR22][R20.64] ;  /* 0x0180000014cf7fae */ /* 0x0005e2000b981a16 */
[----:B------:R-:W-:-:S03]  /*0d50*/  IADD3 R4, P0, PT, R10, UR10, RZ ;  /* 0x0000000a0a047c10 */ /* 0x000fc6000ff1e0ff */
[----:B------:R-:W-:Y:S01]  /*0d60*/  LDGSTS.E.BYPASS.LTC128B.128 [R207+0x2000], desc[UR22][R18.64] ;  /* 0x0200000012cf7fae */ /* 0x000fe2000b981a16 */
[----:B------:R-:W-:-:S03]  /*0d70*/  IADD3 R5, PT, PT, R11, R5, RZ ;  /* 0x000000050b057210 */ /* 0x000fc60007ffe0ff */
[----:B------:R-:W-:Y:S04]  /*0d80*/  LDGSTS.E.BYPASS.LTC128B.128 [R207+0x2800], desc[UR22][R22.64] ;  /* 0x0280000016cf7fae */ /* 0x000fe8000b981a16 */
[----:B------:R-:W-:Y:S04]  /*0d90*/  LDGSTS.E.BYPASS.LTC128B.128 [R207+0x3000], desc[UR22][R16.64] ;  /* 0x0300000010cf7fae */ /* 0x000fe8000b981a16 */
[----:B------:R3:W-:Y:S04]  /*0da0*/  LDGSTS.E.BYPASS.LTC128B.128 [R207+0x3800], desc[UR22][R2.64] ;  /* 0x0380000002cf7fae */ /* 0x0007e8000b981a16 */
[----:B------:R4:W-:Y:S04]  /*0db0*/  LDGSTS.E.BYPASS.LTC128B.128 [R207+0x4000], desc[UR22][R8.64] ;  /* 0x0400000008cf7fae */ /* 0x0009e8000b981a16 */
[----:B------:R-:W-:Y:S01]  /*0dc0*/  LDGSTS.E.BYPASS.LTC128B.128 [R207+0x4800], desc[UR22][R34.64] ;  /* 0x0480000022cf7fae */ /* 0x000fe2000b981a16 */
[----:B--2---:R-:W-:-:S03]  /*0dd0*/  LEA R20, P2, R10, R197, 0x1 ;  /* 0x000000c50a147211 */ /* 0x004fc600078408ff */
[----:B------:R-:W-:Y:S01]  /*0de0*/  LDGSTS.E.BYPASS.LTC128B.128 [R207+0x5000], desc[UR22][R32.64] ;  /* 0x0500000020cf7fae */ /* 0x000fe2000b981a16 */
[----:B------:R-:W-:-:S03]  /*0df0*/  LEA.HI.X R21, R10, R196, R5, 0x1, P2 ;  /* 0x000000c40a157211 */ /* 0x000fc600010f0c05 */
[----:B------:R-:W-:Y:S01]  /*0e00*/  LDGSTS.E.BYPASS.LTC128B.128 [R207+0x5800], desc[UR22][R26.64] ;  /* 0x058000001acf7fae */ /* 0x000fe2000b981a16 */
[----:B------:R-:W-:-:S03]  /*0e10*/  LEA R10, P2, R4, R197, 0x1 ;  /* 0x000000c5040a7211 */ /* 0x000fc600078408ff */
[----:B------:R-:W0:Y:S01]  /*0e20*/  LDGDEPBAR ;  /* 0x00000000000079af */ /* 0x000e220000000000 */
[C---:B---3--:R-:W-:Y:S02]  /*0e30*/  IADD3 R2, P1, PT, R4.reuse, UR10, RZ ;  /* 0x0000000a04027c10 */ /* 0x048fe4000ff3e0ff */
[----:B------:R-:W-:Y:S02]  /*0e40*/  IADD3.X R3, PT, PT, R5, UR6, RZ, P0, !PT ;  /* 0x0000000605037c10 */ /* 0x000fe400087fe4ff */
[----:B------:R-:W-:Y:S02]  /*0e50*/  IADD3 R6, P0, PT, R4, UR12, RZ ;  /* 0x0000000c04067c10 */ /* 0x000fe4000ff1e0ff */
[----:B----4-:R-:W-:Y:S02]  /*0e60*/  LOP3.LUT R8, R208, 0x200, R30, 0xf8, !PT ;  /* 0x00000200d0087812 */ /* 0x010fe400078ef81e */
[C---:B------:R-:W-:Y:S02]  /*0e70*/  IADD3.X R5, PT, PT, R3.reuse, UR6, RZ, P1, !PT ;  /* 0x0000000603057c10 */ /* 0x040fe40008ffe4ff */
[----:B------:R-:W-:-:S02]  /*0e80*/  IADD3.X R7, PT, PT, R3, UR13, RZ, P0, !PT ;  /* 0x0000000d03077c10 */ /* 0x000fc400087fe4ff */
[-C--:B------:R-:W-:Y:S02]  /*0e90*/  LEA R18, P1, R2, R197.reuse, 0x1 ;  /* 0x000000c502127211 */ /* 0x080fe400078208ff */
[----:B------:R-:W-:Y:S02]  /*0ea0*/  LEA R16, P0, R6, R197, 0x1 ;  /* 0x000000c506107211 */ /* 0x000fe400078008ff */
[----:B------:R-:W-:Y:S01]  /*0eb0*/  LOP3.LUT R193, R8, R29, RZ, 0xfc, !PT ;  /* 0x0000001d08c17212 */ /* 0x000fe200078efcff */
[----:B------:R-:W-:-:S04]  /*0ec0*/  DEPBAR.LE SB0, 0x0 ;  /* 0x000080000000791a */ /* 0x000fc80000000000 */
[----:B------:R-:W-:Y:S01]  /*0ed0*/  BAR.SYNC.DEFER_BLOCKING 0x0 ;  /* 0x0000000000007b1d */ /* 0x000fe20000010000 */
[-C--:B------:R-:W-:Y:S02]  /*0ee0*/  LEA.HI.X R11, R4, R196.reuse, R3, 0x1, P2 ;  /* 0x000000c4040b7211 */ /* 0x080fe400010f0c03 */
[-C--:B------:R-:W-:Y:S01]  /*0ef0*/  LEA.HI.X R19, R2, R196.reuse, R5, 0x1, P1 ;  /* 0x000000c402137211 */ /* 0x080fe200008f0c05 */
[----:B------:R-:W-:Y:S01]  /*0f00*/  VIADD R2, R192, UR5 ;  /* 0x00000005c0027c36 */ /* 0x000fe20008000000 */
[----:B------:R-:W-:Y:S02]  /*0f10*/  LEA.HI.X R17, R6, R196, R7, 0x1, P0 ;  /* 0x000000c406117211 */ /* 0x000fe400000f0c07 */
[----:B------:R-:W-:Y:S02]  /*0f20*/  LEA R193, R193, UR5, 0x1 ;  /* 0x00000005c1c17c11 */ /* 0x000fe4000f8e08ff */
[----:B------:R-:W-:Y:S02]  /*0f30*/  R2P PR, R0, 0x6 ;  /* 0x0000000600007804 */ /* 0x000fe40000000000 */
[----:B------:R-:W-:-:S02]  /*0f40*/  MOV R3, 0x20 ;  /* 0x0000002000037802 */ /* 0x000fc40000000f00 */
[----:B------:R-:W-:Y:S02]  /*0f50*/  MOV R0, 0x40 ;  /* 0x0000004000007802 */ /* 0x000fe40000000f00 */
[----:B------:R-:W-:Y:S02]  /*0f60*/  SEL R3, R3, 0xffffffe0, !P1 ;  /* 0xffffffe003037807 */ /* 0x000fe40004800000 */
[----:B------:R-:W-:Y:S02]  /*0f70*/  SEL R0, R0, 0xffffffc0, !P2 ;  /* 0xffffffc000007807 */ /* 0x000fe40005000000 */
[CC--:B------:R-:W-:Y:S01]  /*0f80*/  IADD3 R191, PT, PT, R3.reuse, R193.reuse, RZ ;  /* 0x000000c103bf7210 */ /* 0x0c0fe20007ffe0ff */
[--C-:B------:R-:W-:Y:S01]  /*0f90*/  IMAD.IADD R187, R3, 0x1, R2.reuse ;  /* 0x0000000103bb7824 */ /* 0x100fe200078e0202 */
[C---:B------:R-:W-:Y:S01]  /*0fa0*/  IADD3 R190, PT, PT, R0.reuse, R193, RZ ;  /* 0x000000c100be7210 */ /* 0x040fe20007ffe0ff */
[----:B------:R-:W-:Y:S01]  /*0fb0*/  IMAD.IADD R186, R0, 0x1, R2 ;  /* 0x0000000100ba7824 */ /* 0x000fe200078e0202 */
[----:B------:R-:W-:Y:S01]  /*0fc0*/  ISETP.GE.AND P3, PT, R31, 0x41, PT ;  /* 0x000000411f00780c */ /* 0x000fe20003f66270 */
[----:B------:R-:W-:Y:S01]  /*0fd0*/  @!PT LDS RZ, [RZ] ;  /* 0x00000000fffff984 */ /* 0x000fe20000000800 */
[----:B------:R-:W-:Y:S01]  /*0fe0*/  @!PT LDS RZ, [RZ] ;  /* 0x00000000fffff984 */ /* 0x000fe20000000800 */
[----:B------:R-:W-:Y:S01]  /*0ff0*/  @!PT LDS RZ, [RZ] ;  /* 0x00000000fffff984 */ /* 0x000fe20000000800 */
[----:B------:R-:W-:Y:S02]  /*1000*/  LDGSTS.E.BYPASS.LTC128B.128 [R207+0x6000], desc[UR22][R20.64] ;  /* 0x0600000014cf7fae */ /* 0x000fe4000b981a16 */
[C---:B------:R-:W-:Y:S01]  /*1010*/  IMAD.IADD R189, R3.reuse, 0x1, R190 ;  /* 0x0000000103bd7824 */ /* 0x040fe200078e02be */
[----:B------:R-:W-:Y:S01]  /*1020*/  IADD3 R185, PT, PT, R3, R186, RZ ;  /* 0x000000ba03b97210 */ /* 0x000fe20007ffe0ff */
[----:B------:R2:W-:Y:S04]  /*1030*/  LDGSTS.E.BYPASS.LTC128B.128 [R207+0x6800], desc[UR22][R10.64] ;  /* 0x068000000acf7fae */ /* 0x0005e8000b981a16 */
[----:B------:R-:W-:Y:S04]  /*1040*/  LDGSTS.E.BYPASS.LTC128B.128 [R207+0x7000], desc[UR22][R18.64] ;  /* 0x0700000012cf7fae */ /* 0x000fe8000b981a16 */
[----:B------:R3:W-:Y:S04]  /*1050*/  LDGSTS.E.BYPASS.LTC128B.128 [R207+0x7800], desc[UR22][R16.64] ;  /* 0x0780000010cf7fae */ /* 0x0007e8000b981a16 */
[----:B------:R-:W-:Y:S04]  /*1060*/  LDSM.16.M88.4 R12, [R193] ;  /* 0x00000000c10c783b */ /* 0x000fe80000000200 */
[----:B------:R-:W4:Y:S04]  /*1070*/  LDSM.16.M88.4 R36, [R192+UR5+0x4000] ;  /* 0x00400005c024783b */ /* 0x000f280008000200 */
[----:B------:R-:W-:Y:S04]  /*1080*/  LDSM.16.M88.4 R4, [R191] ;  /* 0x00000000bf04783b */ /* 0x000fe80000000200 */
[----:B------:R-:W-:Y:S04]  /*1090*/  LDSM.16.M88.4 R44, [R187+0x4000] ;  /* 0x00400000bb2c783b */ /* 0x000fe80000000200 */
[----:B--2---:R-:W3:Y:S04]  /*10a0*/  LDSM.16.M88.4 R8, [R193+0x2000] ;  /* 0x00200000c108783b */ /* 0x004ee80000000200 */
[----:B------:R-:W2:Y:S04]  /*10b0*/  LDSM.16.M88.4 R68, [R191+0x2000] ;  /* 0x00200000bf44783b */ /* 0x000ea80000000200 */
[----:B------:R-:W-:Y:S04]  /*10c0*/  LDSM.16.M88.4 R80, [R186+0x4000] ;  /* 0x00400000ba50783b */ /* 0x000fe80000000200 */
[----:B------:R-:W1:Y:S04]  /*10d0*/  LDSM.16.M88.4 R52, [R190] ;  /* 0x00000000be34783b */ /* 0x000e680000000200 */
[----:B------:R-:W1:Y:S04]  /*10e0*/  LDSM.16.M88.4 R48, [R190+0x2000] ;  /* 0x00200000be30783b */ /* 0x000e680000000200 */
[----:B------:R-:W-:Y:S04]  /*10f0*/  LDSM.16.M88.4 R76, [R185+0x4000] ;  /* 0x00400000b94c783b */ /* 0x000fe80000000200 */
[----:B------:R-:W1:Y:S01]  /*1100*/  LDSM.16.M88.4 R32, [R189] ;  /* 0x00000000bd20783b */ /* 0x000e620000000200 */
[-C--:B----4-:R-:W-:Y:S03]  /*1110*/  HMMA.16816.F32 R20, R12, R36.reuse, RZ ;  /* 0x000000240c14723c */ /* 0x090fe600000018ff */
[----:B------:R-:W4:Y:S04]  /*1120*/  LDSM.16.M88.4 R24, [R189+0x2000] ;  /* 0x00200000bd18783b */ /* 0x000f280000000200 */
[----:B------:R-:W4:Y:S04]  /*1130*/  LDSM.16.M88.4 R72, [R192+UR5+0x4800] ;  /* 0x00480005c048783b */ /* 0x000f280008000200 */
[----:B------:R-:W4:Y:S01]  /*1140*/  LDSM.16.M88.4 R64, [R187+0x4800] ;  /* 0x00480000bb40783b */ /* 0x000f220000000200 */
[----:B---3--:R-:W-:Y:S03]  /*1150*/  HMMA.16816.F32 R16, R8, R36, RZ ;  /* 0x000000240810723c */ /* 0x008fe600000018ff */
[----:B------:R-:W0:Y:S05]  /*1160*/  LDGDEPBAR ;  /* 0x00000000000079af */ /* 0x000e2a0000000000 */
[----:B------:R-:W-:Y:S08]  /*1170*/  HMMA.16816.F32 R20, R4, R44, R20 ;  /* 0x0000002c0414723c */ /* 0x000ff00000001814 */
[----:B------:R-:W-:Y:S08]  /*1180*/  HMMA.16816.F32 R40, R8, R38, RZ ;  /* 0x000000260828723c */ /* 0x000ff000000018ff */
[----:B--2---:R-:W-:Y:S08]  /*1190*/  HMMA.16816.F32 R16, R68, R44, R16 ;  /* 0x0000002c4410723c */ /* 0x004ff00000001810 */
[----:B------:R-:W-:Y:S08]  /*11a0*/  HMMA.16816.F32 R36, R12, R38, RZ ;  /* 0x000000260c24723c */ /* 0x000ff000000018ff */
[-C--:B-1----:R-:W-:Y:S08]  /*11b0*/  HMMA.16816.F32 R20, R52, R80.reuse, R20 ;  /* 0x000000503414723c */ /* 0x082ff00000001814 */
[----:B------:R-:W-:Y:S08]  /*11c0*/  HMMA.16816.F32 R16, R48, R80, R16 ;  /* 0x000000503010723c */ /* 0x000ff00000001810 */
[-C--:B------:R-:W-:Y:S08]  /*11d0*/  HMMA.16816.F32 R36, R4, R46.reuse, R36 ;  /* 0x0000002e0424723c */ /* 0x080ff00000001824 */
[----:B------:R-:W-:Y:S01]  /*11e0*/  HMMA.16816.F32 R40, R68, R46, R40 ;  /* 0x0000002e4428723c */ /* 0x000fe20000001828 */
[----:B------:R-:W1:Y:S07]  /*11f0*/  LDSM.16.M88.4 R44, [R186+0x4800] ;  /* 0x00480000ba2c783b */ /* 0x000e6e0000000200 */
[-C--:B------:R-:W-:Y:S08]  /*1200*/  HMMA.16816.F32 R20, R32, R76.reuse, R20 ;  /* 0x0000004c2014723c */ /* 0x080ff00000001814 */
[----:B----4-:R-:W-:Y:S08]  /*1210*/  HMMA.16816.F32 R16, R24, R76, R16 ;  /* 0x0000004c1810723c */ /* 0x010ff00000001810 */
[----:B------:R-:W-:Y:S03]  /*1220*/  HMMA.16816.F32 R60, R12, R72, RZ ;  /* 0x000000480c3c723c */ /* 0x000fe600000018ff */
        /* <DEDUP_REMOVED lines=10> */
[----:B------:R2:W-:Y:S01]  /*12d0*/  MUFU.TANH R91, R21 ;  /* 0x00000015005b7308 */ /* 0x0005e20000002400 */
[----:B------:R-:W-:Y:S07]  /*12e0*/  HMMA.16816.F32 R40, R48, R82, R40 ;  /* 0x000000523028723c */ /* 0x000fee0000001828 */
[----:B------:R3:W-:Y:S01]  /*12f0*/  MUFU.TANH R84, R16 ;  /* 0x0000001000547308 */ /* 0x0007e20000002400 */
[----:B------:R-:W-:Y:S07]  /*1300*/  HMMA.16816.F32 R60, R4, R64, R60 ;  /* 0x00000040043c723c */ /* 0x000fee000000183c */
[----:B------:R-:W-:Y:S01]  /*1310*/  MUFU.TANH R2, R2 ;  /* 0x0000000200027308 */ /* 0x000fe20000002400 */
[----:B------:R-:W-:Y:S01]  /*1320*/  HMMA.16816.F32 R36, R32, R78, R36 ;  /* 0x0000004e2024723c */ /* 0x000fe20000001824 */
[----:B--2---:R-:W2:Y:S06]  /*1330*/  LDSM.16.M88.4 R20, [R185+0x4800] ;  /* 0x00480000b914783b */ /* 0x004eac0000000200 */
[----:B------:R-:W-:Y:S01]  /*1340*/  MUFU.TANH R86, R86 ;  /* 0x0000005600567308 */ /* 0x000fe20000002400 */
[C---:B------:R-:W-:Y:S07]  /*1350*/  HMMA.16816.F32 R56, R8.reuse, R72, RZ ;  /* 0x000000480838723c */ /* 0x040fee00000018ff */
[----:B------:R-:W-:Y:S01]  /*1360*/  MUFU.TANH R88, R88 ;  /* 0x0000005800587308 */ /* 0x000fe20000002400 */
[----:B---3--:R-:W-:Y:S03]  /*1370*/  HMMA.16816.F32 R16, R8, R74, RZ ;  /* 0x0000004a0810723c */ /* 0x008fe600000018ff */
[----:B------:R-:W-:Y:S01]  /*1380*/  FMUL.FTZ R36, R36, UR4 ;  /* 0x0000000424247c20 */ /* 0x000fe20008410000 */
[----:B------:R-:W-:Y:S01]  /*1390*/  FMUL.FTZ R37, R37, UR4 ;  /* 0x0000000425257c20 */ /* 0x000fe20008410000 */
[----:B------:R-:W-:Y:S01]  /*13a0*/  FMUL.FTZ R83, R38, UR4 ;  /* 0x0000000426537c20 */ /* 0x000fe20008410000 */
[----:B------:R-:W-:Y:S01]  /*13b0*/  FMUL.FTZ R97, R39, UR4 ;  /* 0x0000000427617c20 */ /* 0x000fe20008410000 */
[----:B------:R-:W-:Y:S01]  /*13c0*/  MUFU.TANH R95, R36 ;  /* 0x00000024005f7308 */ /* 0x000fe20000002400 */
[----:B------:R-:W-:Y:S01]  /*13d0*/  HMMA.16816.F32 R40, R24, R78, R40 ;  /* 0x0000004e1828723c */ /* 0x000fe20000001828 */
[----:B------:R-:W3:Y:S06]  /*13e0*/  LDSM.16.M88.4 R76, [R192+UR5+0x5000] ;  /* 0x00500005c04c783b */ /* 0x000eec0008000200 */
[----:B------:R4:W-:Y:S01]  /*13f0*/  MUFU.TANH R99, R37 ;  /* 0x0000002500637308 */ /* 0x0009e20000002400 */
[----:B------:R-:W-:Y:S07]  /*1400*/  HMMA.16816.F32 R72, R12, R74, RZ ;  /* 0x0000004a0c48723c */ /* 0x000fee00000018ff */
[----:B------:R-:W-:Y:S01]  /*1410*/  MUFU.TANH R81, R81 ;  /* 0x0000005100517308 */ /* 0x000fe20000002400 */
[----:B-1----:R-:W-:Y:S03]  /*1420*/  HMMA.16816.F32 R60, R52, R44, R60 ;  /* 0x0000002c343c723c */ /* 0x002fe6000000183c */
[----:B------:R-:W-:Y:S01]  /*1430*/  FMUL.FTZ R92, R40, UR4 ;  /* 0x00000004285c7c20 */ /* 0x000fe20008410000 */
[----:B------:R-:W-:Y:S01]  /*1440*/  FMUL.FTZ R100, R41, UR4 ;  /* 0x0000000429647c20 */ /* 0x000fe20008410000 */
[----:B------:R-:W-:Y:S01]  /*1450*/  FMUL.FTZ R90, R42, UR4 ;  /* 0x000000042a5a7c20 */ /* 0x000fe20008410000 */
[----:B------:R-:W-:Y:S01]  /*1460*/  FMUL.FTZ R94, R43, UR4 ;  /* 0x000000042b5e7c20 */ /* 0x000fe20008410000 */
[----:B------:R-:W-:Y:S01]  /*1470*/  MUFU.TANH R93, R93 ;  /* 0x0000005d005d7308 */ /* 0x000fe20000002400 */
[C---:B------:R-:W-:Y:S01]  /*1480*/  HMMA.16816.F32 R56, R68.reuse, R64, R56 ;  /* 0x000000404438723c */ /* 0x040fe20000001838 */
[----:B----4-:R-:W1:Y:S06]  /*1490*/  LDSM.16.M88.4 R36, [R187+0x5000] ;  /* 0x00500000bb24783b */ /* 0x010e6c0000000200 */
[----:B------:R-:W4:Y:S01]  /*14a0*/  MUFU.TANH R92, R92 ;  /* 0x0000005c005c7308 */ /* 0x000f220000002400 */
[-C--:B------:R-:W-:Y:S07]  /*14b0*/  HMMA.16816.F32 R16, R68, R66.reuse, R16 ;  /* 0x000000424410723c */ /* 0x080fee0000001810 */
[----:B------:R-:W-:Y:S01]  /*14c0*/  MUFU.TANH R100, R100 ;  /* 0x0000006400647308 */ /* 0x000fe20000002400 */
[----:B------:R-:W-:Y:S07]  /*14d0*/  HMMA.16816.F32 R72, R4, R66, R72 ;  /* 0x000000420448723c */ /* 0x000fee0000001848 */
[----:B------:R-:W4:Y:S01]  /*14e0*/  MUFU.TANH R90, R90 ;  /* 0x0000005a005a7308 */ /* 0x000f220000002400 */
[----:B--2---:R-:W-:Y:S07]  /*14f0*/  HMMA.16816.F32 R60, R32, R20, R60 ;  /* 0x00000014203c723c */ /* 0x004fee000000183c */
[----:B------:R-:W-:Y:S01]  /*1500*/  MUFU.TANH R94, R94 ;  /* 0x0000005e005e7308 */ /* 0x000fe20000002400 */
[C---:B------:R-:W-:Y:S07]  /*1510*/  HMMA.16816.F32 R56, R48.reuse, R44, R56 ;  /* 0x0000002c3038723c */ /* 0x040fee0000001838 */
        /* <DEDUP_REMOVED lines=10> */
[----:B---3--:R-:W-:Y:S07]  /*15c0*/  HMMA.16816.F32 R40, R12, R76, RZ ;  /* 0x0000004c0c28723c */ /* 0x008fee00000018ff */
[----:B------:R3:W-:Y:S01]  /*15d0*/  MUFU.TANH R147, R62 ;  /* 0x0000003e00937308 */ /* 0x0007e20000002400 */
[C---:B------:R-:W-:Y:S07]  /*15e0*/  HMMA.16816.F32 R56, R24.reuse, R20, R56 ;  /* 0x000000141838723c */ /* 0x040fee0000001838 */
[----:B------:R-:W-:Y:S01]  /*15f0*/  MUFU.TANH R97, R97 ;  /* 0x0000006100617308 */ /* 0x000fe20000002400 */
[----:B------:R-:W-:Y:S07]  /*1600*/  HMMA.16816.F32 R16, R24, R22, R16 ;  /* 0x000000161810723c */ /* 0x000fee0000001810 */
[----:B------:R-:W-:Y:S01]  /*1610*/  MUFU.TANH R151, R151 ;  /* 0x0000009700977308 */ /* 0x000fe20000002400 */
[----:B-1----:R-:W-:Y:S01]  /*1620*/  HMMA.16816.F32 R40, R4, R36, R40 ;  /* 0x000000240428723c */ /* 0x002fe20000001828 */
[----:B---3--:R-:W1:Y:S02]  /*1630*/  LDSM.16.M88.4 R60, [R185+0x5000] ;  /* 0x00500000b93c783b */ /* 0x008e640000000200 */
[----:B------:R-:W-:Y:S01]  /*1640*/  FMUL.FTZ R56, R56, UR4 ;  /* 0x0000000438387c20 */ /* 0x000fe20008410000 */
[----:B------:R-:W-:Y:S01]  /*1650*/  FMUL.FTZ R57, R57, UR4 ;  /* 0x0000000439397c20 */ /* 0x000fe20008410000 */
[----:B------:R-:W-:Y:S01]  /*1660*/  FMUL.FTZ R58, R58, UR4 ;  /* 0x000000043a3a7c20 */ /* 0x000fe20008410000 */
[----:B------:R-:W-:Y:S01]  /*1670*/  FMUL.FTZ R59, R59, UR4 ;  /* 0x000000043b3b7c20 */ /* 0x000fe20008410000 */
[----:B------:R-:W3:Y:S01]  /*1680*/  MUFU.TANH R82, R56 ;  /* 0x0000003800527308 */ /* 0x000ee20000002400 */
[----:B------:R-:W-:Y:S03]  /*1690*/  HMMA.16816.F32 R72, R32, R22, R72 ;  /* 0x000000162048723c */ /* 0x000fe60000001848 */
[----:B------:R-:W-:Y:S01]  /*16a0*/  FMUL.FTZ R16, R16, UR4 ;  /* 0x0000000410107c20 */ /* 0x000fe20008410000 */
[----:B------:R-:W-:Y:S01]  /*16b0*/  FMUL.FTZ R174, R17, UR4 ;  /* 0x0000000411ae7c20 */ /* 0x000fe20008410000 */
[----:B------:R-:W-:Y:S01]  /*16c0*/  FMUL.FTZ R170, R18, UR4 ;  /* 0x0000000412aa7c20 */ /* 0x000fe20008410000 */
[----:B------:R-:W-:Y:S01]  /*16d0*/  FMUL.FTZ R172, R19, UR4 ;  /* 0x0000000413ac7c20 */ /* 0x000fe20008410000 */
[----:B------:R-:W-:Y:S01]  /*16e0*/  MUFU.TANH R98, R57 ;  /* 0x0000003900627308 */ /* 0x000fe20000002400 */
[----:B------:R-:W-:Y:S07]  /*16f0*/  HMMA.16816.F32 R64, R8, R76, RZ ;  /* 0x0000004c0840723c */ /* 0x000fee00000018ff */
[----:B------:R-:W3:Y:S01]  /*1700*/  MUFU.TANH R96, R58 ;  /* 0x0000003a00607308 */ /* 0x000ee20000002400 */
[----:B--2---:R-:W-:Y:S03]  /*1710*/  HMMA.16816.F32 R40, R52, R44, R40 ;  /* 0x0000002c3428723c */ /* 0x004fe60000001828 */
[----:B------:R-:W-:Y:S01]  /*1720*/  FMUL.FTZ R72, R72, UR4 ;  /* 0x0000000448487c20 */ /* 0x000fe20008410000 */
[----:B------:R-:W-:Y:S01]  /*1730*/  FMUL.FTZ R73, R73, UR4 ;  /* 0x0000000449497c20 */ /* 0x000fe20008410000 */
[----:B------:R-:W-:Y:S01]  /*1740*/  FMUL.FTZ R74, R74, UR4 ;  /* 0x000000044a4a7c20 */ /* 0x000fe20008410000 */
[----:B------:R-:W-:Y:S01]  /*1750*/  FMUL.FTZ R75, R75, UR4 ;  /* 0x000000044b4b7c20 */ /* 0x000fe20008410000 */
[----:B------:R2:W-:Y:S01]  /*1760*/  MUFU.TANH R80, R59 ;  /* 0x0000003b00507308 */ /* 0x0005e20000002400 */
[-C--:B------:R-:W-:Y:S07]  /*1770*/  HMMA.16816.F32 R20, R8, R78.reuse, RZ ;  /* 0x0000004e0814723c */ /* 0x080fee00000018ff */
[----:B------:R4:W3:Y:S01]  /*1780*/  MUFU.TANH R176, R16 ;  /* 0x0000001000b07308 */ /* 0x0008e20000002400 */
[----:B------:R-:W-:Y:S07]  /*1790*/  HMMA.16816.F32 R76, R12, R78, RZ ;  /* 0x0000004e0c4c723c */ /* 0x000fee00000018ff */
[----:B------:R-:W-:Y:S01]  /*17a0*/  MUFU.TANH R167, R72 ;  /* 0x0000004800a77308 */ /* 0x000fe20000002400 */
[----:B-1----:R-:W-:Y:S01]  /*17b0*/  HMMA.16816.F32 R40, R32, R60, R40 ;  /* 0x0000003c2028723c */ /* 0x002fe20000001828 */
[----:B--2---:R-:W1:Y:S06]  /*17c0*/  LDSM.16.M88.4 R56, [R192+UR5+0x5800] ;  /* 0x00580005c038783b */ /* 0x004e6c0008000200 */
[----:B------:R-:W-:Y:S01]  /*17d0*/  MUFU.TANH R165, R73 ;  /* 0x0000004900a57308 */ /* 0x000fe20000002400 */
[C---:B------:R-:W-:Y:S01]  /*17e0*/  HMMA.16816.F32 R64, R68.reuse, R36, R64 ;  /* 0x000000244440723c */ /* 0x040fe20000001840 */
[----:B----4-:R-:W2:Y:S06]  /*17f0*/  LDSM.16.M88.4 R16, [R187+0x5800] ;  /* 0x00580000bb10783b */ /* 0x010eac0000000200 */
[----:B------:R-:W-:Y:S01]  /*1800*/  MUFU.TANH R163, R74 ;  /* 0x0000004a00a37308 */ /* 0x000fe20000002400 */
[-C--:B------:R-:W-:Y:S03]  /*1810*/  HMMA.16816.F32 R20, R68, R38.reuse, R20 ;  /* 0x000000264414723c */ /* 0x080fe60000001814 */
[----:B------:R-:W-:Y:S01]  /*1820*/  FMUL.FTZ R40, R40, UR4 ;  /* 0x0000000428287c20 */ /* 0x000fe20008410000 */
[----:B------:R-:W-:Y:S01]  /*1830*/  FMUL.FTZ R137, R41, UR4 ;  /* 0x0000000429897c20 */ /* 0x000fe20008410000 */
[----:B------:R-:W-:Y:S01]  /*1840*/  FMUL.FTZ R139, R42, UR4 ;  /* 0x000000042a8b7c20 */ /* 0x000fe20008410000 */
[----:B------:R-:W-:Y:S01]  /*1850*/  FMUL.FTZ R141, R43, UR4 ;  /* 0x000000042b8d7c20 */ /* 0x000fe20008410000 */
[----:B------:R1:W-:Y:S01]  /*1860*/  MUFU.TANH R132, R40 ;  /* 0x0000002800847308 */ /* 0x0003e20000002400 */
[----:B------:R-:W-:Y:S01]  /*1870*/  HMMA.16816.F32 R76, R4, R38, R76 ;  /* 0x00000026044c723c */ /* 0x000fe2000000184c */
[----:B------:R-:W4:Y:S06]  /*1880*/  LDSM.16.M88.4 R36, [R186+0x5800] ;  /* 0x00580000ba24783b */ /* 0x000f2c0000000200 */
[----:B------:R3:W-:Y:S01]  /*1890*/  MUFU.TANH R161, R75 ;  /* 0x0000004b00a17308 */ /* 0x0007e20000002400 */
[C---:B------:R-:W-:Y:S07]  /*18a0*/  HMMA.16816.F32 R64, R48.reuse, R44, R64 ;  /* 0x0000002c3040723c */ /* 0x040fee0000001840 */
[----:B------:R-:W-:Y:S01]  /*18b0*/  MUFU.TANH R174, R174 ;  /* 0x000000ae00ae7308 */ /* 0x000fe20000002400 */
[----:B------:R-:W-:Y:S07]  /*18c0*/  HMMA.16816.F32 R20, R48, R46, R20 ;  /* 0x0000002e3014723c */ /* 0x000fee0000001814 */
[----:B------:R-:W4:Y:S01]  /*18d0*/  MUFU.TANH R170, R170 ;  /* 0x000000aa00aa7308 */ /* 0x000f220000002400 */
[C---:B-1----:R-:W-:Y:S07]  /*18e0*/  HMMA.16816.F32 R40, R8.reuse, R56, RZ ;  /* 0x000000380828723c */ /* 0x042fee00000018ff */
[----:B------:R-:W-:Y:S01]  /*18f0*/  MUFU.TANH R172, R172 ;  /* 0x000000ac00ac7308 */ /* 0x000fe20000002400 */
[----:B---3--:R-:W-:Y:S01]  /*1900*/  HMMA.16816.F32 R72, R8, R58, RZ ;  /* 0x0000003a0848723c */ /* 0x008fe200000018ff */
[----:B------:R-:W1:Y:S01]  /*1910*/  LDSM.16.M88.4 R8, [R185+0x5800] ;  /* 0x00580000b908783b */ /* 0x000e620000000200 */
[----:B------:R-:W-:-:S05]  /*1920*/  DEPBAR.LE SB0, 0x0 ;  /* 0x000080000000791a */ /* 0x000fca0000000000 */
[----:B------:R-:W-:Y:S01]  /*1930*/  MUFU.TANH R137, R137 ;  /* 0x0000008900897308 */ /* 0x000fe20000002400 */
[----:B------:R-:W-:Y:S07]  /*1940*/  HMMA.16816.F32 R76, R52, R46, R76 ;  /* 0x0000002e344c723c */ /* 0x000fee000000184c */
[----:B------:R-:W-:Y:S01]  /*1950*/  MUFU.TANH R139, R139 ;  /* 0x0000008b008b7308 */ /* 0x000fe20000002400 */
[C---:B------:R-:W-:Y:S07]  /*1960*/  HMMA.16816.F32 R44, R12.reuse, R56, RZ ;  /* 0x000000380c2c723c */ /* 0x040fee00000018ff */
[----:B------:R-:W-:Y:S01]  /*1970*/  MUFU.TANH R141, R141 ;  /* 0x0000008d008d7308 */ /* 0x000fe20000002400 */
[----:B------:R-:W-:Y:S08]  /*1980*/  HMMA.16816.F32 R12, R12, R58, RZ ;  /* 0x0000003a0c0c723c */ /* 0x000ff000000018ff */
[C---:B--2---:R-:W-:Y:S08]  /*1990*/  HMMA.16816.F32 R40, R68.reuse, R16, R40 ;  /* 0x000000104428723c */ /* 0x044ff00000001828 */
[----:B------:R-:W-:Y:S08]  /*19a0*/  HMMA.16816.F32 R72, R68, R18, R72 ;  /* 0x000000124448723c */ /* 0x000ff00000001848 */
[C---:B------:R-:W-:Y:S08]  /*19b0*/  HMMA.16816.F32 R44, R4.reuse, R16, R44 ;  /* 0x00000010042c723c */ /* 0x040ff0000000182c */
[----:B------:R-:W-:Y:S01]  /*19c0*/  HMMA.16816.F32 R12, R4, R18, R12 ;  /* 0x00000012040c723c */ /* 0x000fe2000000180c */
[----:B------:R-:W-:-:S02]  /*19d0*/  FMNMX3.FTZ R7, R84, R2, R92, !PT ;  /* 0x0000000254077276 */ /* 0x000fc4000781005c */
[----:B------:R-:W-:Y:S02]  /*19e0*/  FMNMX3.FTZ R5, R86, R88, R90, !PT ;  /* 0x0000005856057276 */ /* 0x000fe4000781005a */
[----:B------:R-:W-:Y:S02]  /*19f0*/  FMNMX3.FTZ R7, R7, R100, R82, !PT ;  /* 0x0000006407077276 */ /* 0x000fe40007810052 */
[----:B------:R-:W-:Y:S01]  /*1a00*/  FMNMX3.FTZ R5, R5, R94, R96, !PT ;  /* 0x0000005e05057276 */ /* 0x000fe20007810060 */
[----:B----4-:R-:W-:Y:S01]  /*1a10*/  HMMA.16816.F32 R40, R48, R36, R40 ;  /* 0x000000243028723c */ /* 0x010fe20000001828 */
[----:B------:R-:W-:Y:S02]  /*1a20*/  FMNMX3.FTZ R7, R7, R98, R176, !PT ;  /* 0x0000006207077276 */ /* 0x000fe400078100b0 */
[----:B------:R-:W-:-:S05]  /*1a30*/  FMNMX3.FTZ R5, R5, R80, R170, !PT ;  /* 0x0000005005057276 */ /* 0x000fca00078100aa */
[----:B------:R-:W-:Y:S08]  /*1a40*/  HMMA.16816.F32 R72, R48, R38, R72 ;  /* 0x000000263048723c */ /* 0x000ff00000001848 */
[C---:B------:R-:W-:Y:S08]  /*1a50*/  HMMA.16816.F32 R64, R24.reuse, R60, R64 ;  /* 0x0000003c1840723c */ /* 0x040ff00000001840 */
[----:B------:R-:W-:Y:S08]  /*1a60*/  HMMA.16816.F32 R20, R24, R62, R20 ;  /* 0x0000003e1814723c */ /* 0x000ff00000001814 */
[C---:B------:R-:W-:Y:S03]  /*1a70*/  HMMA.16816.F32 R44, R52.reuse, R36, R44 ;  /* 0x00000024342c723c */ /* 0x040fe6000000182c */
        /* <DEDUP_REMOVED lines=10> */
[----:B------:R-:W-:Y:S01]  /*1b20*/  MUFU.TANH R146, R65 ;  /* 0x0000004100927308 */ /* 0x000fe20000002400 */
[C---:B-1----:R-:W-:Y:S07]  /*1b30*/  HMMA.16816.F32 R40, R24.reuse, R8, R40 ;  /* 0x000000081828723c */ /* 0x042fee0000001828 */
[----:B------:R-:W1:Y:S01]  /*1b40*/  MUFU.TANH R20, R20 ;  /* 0x0000001400147308 */ /* 0x000e620000002400 */
[----:B------:R-:W-:Y:S01]  /*1b50*/  HMMA.16816.F32 R72, R24, R10, R72 ;  /* 0x0000000a1848723c */ /* 0x000fe20000001848 */
[----:B--2---:R-:W-:-:S06]  /*1b60*/  FMNMX3.FTZ R7, R7, R174, R144, !PT ;  /* 0x000000ae07077276 */ /* 0x004fcc0007810090 */
[----:B------:R-:W-:Y:S01]  /*1b70*/  MUFU.TANH R166, R21 ;  /* 0x0000001500a67308 */ /* 0x000fe20000002400 */
[C---:B------:R-:W-:Y:S03]  /*1b80*/  HMMA.16816.F32 R76, R32.reuse, R62, R76 ;  /* 0x0000003e204c723c */ /* 0x040fe6000000184c */
[----:B------:R-:W-:Y:S01]  /*1b90*/  FMUL.FTZ R40, R40, UR4 ;  /* 0x0000000428287c20 */ /* 0x000fe20008410000 */
[----:B------:R-:W-:Y:S01]  /*1ba0*/  FMUL.FTZ R41, R41, UR4 ;  /* 0x0000000429297c20 */ /* 0x000fe20008410000 */
[----:B------:R-:W-:Y:S01]  /*1bb0*/  FMUL.FTZ R42, R42, UR4 ;  /* 0x000000042a2a7c20 */ /* 0x000fe20008410000 */
[----:B------:R-:W-:Y:S01]  /*1bc0*/  FMUL.FTZ R43, R43, UR4 ;  /* 0x000000042b2b7c20 */ /* 0x000fe20008410000 */
[----:B------:R-:W2:Y:S01]  /*1bd0*/  MUFU.TANH R158, R40 ;  /* 0x00000028009e7308 */ /* 0x000ea20000002400 */
[----:B------:R-:W-:Y:S01]  /*1be0*/  HMMA.16816.F32 R44, R32, R8, R44 ;  /* 0x00000008202c723c */ /* 0x000fe2000000182c */
[----:B-1----:R-:W-:-:S02]  /*1bf0*/  FMNMX3.FTZ R7, R7, R146, R20, !PT ;  /* 0x0000009207077276 */ /* 0x002fc40007810014 */
        /* <DEDUP_REMOVED lines=10> */
[----:B------:R-:W1:Y:S01]  /*1ca0*/  MUFU.TANH R160, R72 ;  /* 0x0000004800a07308 */ /* 0x000e620000002400 */
[----:B--2---:R-:W-:-:S03]  /*1cb0*/  FMNMX3.FTZ R7, R7, R166, R158, !PT ;  /* 0x000000a607077276 */ /* 0x004fc6000781009e */
[----:B------:R-:W-:Y:S01]  /*1cc0*/  FMUL.FTZ R44, R44, UR4 ;  /* 0x000000042c2c7c20 */ /* 0x000fe20008410000 */
[----:B------:R-:W-:Y:S01]  /*1cd0*/  FMUL.FTZ R45, R45, UR4 ;  /* 0x000000042d2d7c20 */ /* 0x000fe20008410000 */
[----:B------:R-:W-:Y:S01]  /*1ce0*/  FMUL.FTZ R46, R46, UR4 ;  /* 0x000000042e2e7c20 */ /* 0x000fe20008410000 */
[----:B------:R-:W-:Y:S01]  /*1cf0*/  FMUL.FTZ R47, R47, UR4 ;  /* 0x000000042f2f7c20 */ /* 0x000fe20008410000 */
[----:B------:R-:W2:Y:S04]  /*1d00*/  MUFU.TANH R138, R66 ;  /* 0x00000042008a7308 */ /* 0x000ea80000002400 */
[----:B------:R-:W-:-:S04]  /*1d10*/  FMUL.FTZ R12, R12, UR4 ;  /* 0x000000040c0c7c20 */ /* 0x000fc80008410000 */
[----:B------:R-:W3:Y:S01]  /*1d20*/  MUFU.TANH R152, R73 ;  /* 0x0000004900987308 */ /* 0x000ee20000002400 */
[----:B-1----:R-:W-:-:S07]  /*1d30*/  FMNMX3.FTZ R7, R7, R162, R160, !PT ;  /* 0x000000a207077276 */ /* 0x002fce00078100a0 */
[----:B------:R1:W4:Y:S01]  /*1d40*/  MUFU.TANH R140, R67 ;  /* 0x00000043008c7308 */ /* 0x0003220000002400 */
[----:B--2---:R-:W-:-:S07]  /*1d50*/  FMNMX3.FTZ R11, R5, R172, R138, !PT ;  /* 0x000000ac050b7276 */ /* 0x004fce000781008a */
[----:B------:R1:W2:Y:S01]  /*1d60*/  MUFU.TANH R153, R76 ;  /* 0x0000004c00997308 */ /* 0x0002a20000002400 */
[----:B---3--:R-:W-:-:S07]  /*1d70*/  FMNMX.FTZ R4, R152, R7, !PT ;  /* 0x0000000798047209 */ /* 0x008fce0007810000 */
[----:B------:R1:W3:Y:S08]  /*1d80*/  MUFU.TANH R155, R77 ;  /* 0x0000004d009b7308 */ /* 0x0002f00000002400 */
[----:B------:R1:W1:Y:S08]  /*1d90*/  MUFU.TANH R157, R78 ;  /* 0x0000004e009d7308 */ /* 0x0002700000002400 */
        /* <DEDUP_REMOVED lines=11> */
[----:B------:R1:W1:Y:S01]  /*1e50*/  MUFU.TANH R148, R75 ;  /* 0x0000004b00947308 */ /* 0x0002620000002400 */
[----:B------:R-:W-:Y:S06]  /*1e60*/  BAR.SYNC.DEFER_BLOCKING 0x0 ;  /* 0x0000000000007b1d */ /* 0x000fec0000010000 */
[----:B--234-:R-:W-:Y:S05]  /*1e70*/  @!P3 BRA `(.L_x_1529) ;  /* 0x000000000068b947 */ /* 0x01cfea0003800000 */
[----:B------:R-:W-:-:S05]  /*1e80*/  LEA.HI.SX32 R16, R28, 0xfffffffe, 0x1a ;  /* 0xfffffffe1c107811 */ /* 0x000fca00078fd2ff */
[-C--:B------:R-:W-:Y:S02]  /*1e90*/  IMAD R7, R200, R16.reuse, RZ ;  /* 0x00000010c8077224 */ /* 0x080fe400078e02ff */
[----:B------:R-:W-:-:S04]  /*1ea0*/  IMAD.WIDE.U32 R16, R201, R16, RZ ;  /* 0x00000010c9107225 */ /* 0x000fc800078e00ff */
[----:B------:R-:W-:Y:S01]  /*1eb0*/  IMAD.IADD R7, R17, 0x1, R7 ;  /* 0x0000000111077824 */ /* 0x000fe200078e0207 */
[----:B------:R-:W-:Y:S02]  /*1ec0*/  IADD3 R6, P0, PT, R203, R16, RZ ;  /* 0x00000010cb067210 */ /* 0x000fe40007f1e0ff */
[----:B------:R-:W-:Y:S02]  /*1ed0*/  LEA R24, P2, R16, R199, 0x1 ;  /* 0x000000c710187211 */ /* 0x000fe400078408ff */
[C---:B------:R-:W-:Y:S01]  /*1ee0*/  IADD3 R8, P1, PT, R6.reuse, R203, RZ ;  /* 0x000000cb06087210 */ /* 0x040fe20007f3e0ff */
[--C-:B------:R-:W-:Y:S01]  /*1ef0*/  IMAD.X R5, R7, 0x1, R202.reuse, P0 ;  /* 0x0000000107057824 */ /* 0x100fe200000e06ca */
[----:B------:R-:W-:Y:S02]  /*1f00*/  IADD3 R10, P0, PT, R6, R206, RZ ;  /* 0x000000ce060a7210 */ /* 0x000fe40007f1e0ff */
[----:B------:R-:W-:Y:S01]  /*1f10*/  LEA.HI.X R25, R16, R198, R7, 0x1, P2 ;  /* 0x000000c610197211 */ /* 0x000fe200010f0c07 */
[C---:B------:R-:W-:Y:S01]  /*1f20*/  IMAD.X R7, R5.reuse, 0x1, R202, P1 ;  /* 0x0000000105077824 */ /* 0x040fe200008e06ca */
[-C--:B-1----:R-:W-:Y:S01]  /*1f30*/  LEA R22, P2, R6, R199.reuse, 0x1 ;  /* 0x000000c706167211 */ /* 0x082fe200078408ff */
[----:B------:R-:W-:Y:S01]  /*1f40*/  IMAD.X R9, R5, 0x1, R204, P0 ;  /* 0x0000000105097824 */ /* 0x000fe200000e06cc */
[-C--:B------:R-:W-:Y:S01]  /*1f50*/  LEA R18, P1, R8, R199.reuse, 0x1 ;  /* 0x000000c708127211 */ /* 0x080fe200078208ff */
[----:B------:R-:W-:Y:S01]  /*1f60*/  @!PT LDS RZ, [RZ] ;  /* 0x00000000fffff984 */ /* 0x000fe20000000800 */
[----:B------:R-:W-:Y:S01]  /*1f70*/  @!PT LDS RZ, [RZ] ;  /* 0x00000000fffff984 */ /* 0x000fe20000000800 */
[----:B------:R-:W-:Y:S01]  /*1f80*/  @!PT LDS RZ, [RZ] ;  /* 0x00000000fffff984 */ /* 0x000fe20000000800 */
[----:B------:R2:W-:Y:S01]  /*1f90*/  LDGSTS.E.BYPASS.LTC128B.128 [R207+0x4000], desc[UR22][R24.64] ;  /* 0x0400000018cf7fae */ /* 0x0005e2000b981a16 */
[----:B------:R-:W-:-:S02]  /*1fa0*/  LEA R16, P0, R10, R199, 0x1 ;  /* 0x000000c70a107211 */ /* 0x000fc400078008ff */
[-C--:B------:R-:W-:Y:S02]  /*1fb0*/  LEA.HI.X R23, R6, R198.reuse, R5, 0x1, P2 ;  /* 0x000000c606177211 */ /* 0x080fe400010f0c05 */
[-C--:B------:R-:W-:Y:S02]  /*1fc0*/  LEA.HI.X R19, R8, R198.reuse, R7, 0x1, P1 ;  /* 0x000000c608137211 */ /* 0x080fe400008f0c07 */
[----:B------:R-:W-:Y:S01]  /*1fd0*/  LEA.HI.X R17, R10, R198, R9, 0x1, P0 ;  /* 0x000000c60a117211 */ /* 0x000fe200000f0c09 */
[----:B------:R2:W-:Y:S04]  /*1fe0*/  LDGSTS.E.BYPASS.LTC128B.128 [R207+0x4800], desc[UR22][R22.64] ;  /* 0x0480000016cf7fae */ /* 0x0005e8000b981a16 */
[----:B------:R2:W-:Y:S04]  /*1ff0*/  LDGSTS.E.BYPASS.LTC128B.128 [R207+0x5000], desc[UR22][R18.64] ;  /* 0x0500000012cf7fae */ /* 0x0005e8000b981a16 */
[----:B------:R2:W-:Y:S04]  /*2000*/  LDGSTS.E.BYPASS.LTC128B.128 [R207+0x5800], desc[UR22][R16.64] ;  /* 0x0580000010cf7fae */ /* 0x0005e8000b981a16 */
[----:B------:R-:W0:Y:S02]  /*2010*/  LDGDEPBAR ;  /* 0x00000000000079af */ /* 0x000e240000000000 */
.L_x_1529:
[----:B------:R-:W3:Y:S01]  /*2020*/  SHFL.BFLY PT, R7, R4, 0x2, 0x1f ;  /* 0x0c401f0004077f89 */ /* 0x000ee200000e0000 */
[----:B-1----:R-:W-:Y:S01]  /*2030*/  FMNMX3.FTZ R5, R11, R140, R164, !PT ;  /* 0x0000008c0b057276 */ /* 0x002fe200078100a4 */
[----:B------:R-:W-:Y:S01]  /*2040*/  FMUL.FTZ R13, R13, UR4 ;  /* 0x000000040d0d7c20 */ /* 0x000fe20008410000 */
[----:B------:R-:W-:Y:S01]  /*2050*/  FMNMX3.FTZ R10, R89, R91, R95, !PT ;  /* 0x0000005b590a7276 */ /* 0x000fe2000781005f */
[----:B------:R-:W-:Y:S01]  /*2060*/  FMUL.FTZ R14, R14, UR4 ;  /* 0x000000040e0e7c20 */ /* 0x000fe20008410000 */
[----:B------:R-:W-:Y:S01]  /*2070*/  FMNMX3.FTZ R5, R5, R168, R156, !PT ;  /* 0x000000a805057276 */ /* 0x000fe2000781009c */
[----:B------:R-:W1:Y:S01]  /*2080*/  MUFU.TANH R65, R13 ;  /* 0x0000000d00417308 */ /* 0x000e620000002400 */
[----:B------:R-:W-:Y:S01]  /*2090*/  FMNMX3.FTZ R10, R10, R99, R145, !PT ;  /* 0x000000630a0a7276 */ /* 0x000fe20007810091 */
[----:B------:R-:W-:Y:S01]  /*20a0*/  FMUL.FTZ R15, R15, UR4 ;  /* 0x000000040f0f7c20 */ /* 0x000fe20008410000 */
[----:B------:R-:W-:Y:S01]  /*20b0*/  FMNMX3.FTZ R6, R81, R93, R83, !PT ;  /* 0x0000005d51067276 */ /* 0x000fe20007810053 */
[----:B------:R-:W4:Y:S01]  /*20c0*/  LDCU UR4, c[0x0][0x45c] ;  /* 0x00008b80ff0477ac */ /* 0x000f220008000800 */
[----:B------:R-:W-:-:S02]  /*20d0*/  FMNMX3.FTZ R5, R5, R154, R150, !PT ;  /* 0x0000009a05057276 */ /* 0x000fc40007810096 */
[----:B------:R-:W-:Y:S01]  /*20e0*/  FMNMX3.FTZ R10, R10, R149, R167, !PT ;  /* 0x000000950a0a7276 */ /* 0x000fe200078100a7 */
[----:B------:R-:W5:Y:S01]  /*20f0*/  MUFU.TANH R63, R14 ;  /* 0x0000000e003f7308 */ /* 0x000f620000002400 */
[----:B------:R-:W-:Y:S02]  /*2100*/  FMNMX3.FTZ R6, R6, R97, R147, !PT ;  /* 0x0000006106067276 */ /* 0x000fe40007810093 */
[----:B------:R-:W-:Y:S02]  /*2110*/  FMNMX.FTZ R8, R148, R5, !PT ;  /* 0x0000000594087209 */ /* 0x000fe40007810000 */
[----:B------:R-:W-:Y:S02]  /*2120*/  FMNMX3.FTZ R10, R10, R165, R132, !PT ;  /* 0x000000a50a0a7276 */ /* 0x000fe40007810084 */
[----:B------:R-:W-:Y:S01]  /*2130*/  FMNMX3.FTZ R6, R6, R151, R163, !PT ;  /* 0x0000009706067276 */ /* 0x000fe200078100a3 */
[----:B------:R-:W2:Y:S01]  /*2140*/  SHFL.BFLY PT, R9, R8, 0x2, 0x1f ;  /* 0x0c401f0008097f89 */ /* 0x000ea200000e0000 */
[----:B------:R-:W4:Y:S01]  /*2150*/  MUFU.TANH R62, R15 ;  /* 0x0000000f003e7308 */ /* 0x000f220000002400 */
[----:B---3--:R-:W-:-:S02]  /*2160*/  FMNMX.FTZ R7, R4, R7, !PT ;  /* 0x0000000704077209 */ /* 0x008fc40007810000 */
[----:B------:R-:W-:Y:S02]  /*2170*/  FMNMX3.FTZ R4, R10, R137, R153, !PT ;  /* 0x000000890a047276 */ /* 0x000fe40007810099 */
[----:B------:R-:W-:Y:S01]  /*2180*/  FMNMX3.FTZ R6, R6, R161, R139, !PT ;  /* 0x000000a106067276 */ /* 0x000fe2000781008b */
[----:B------:R-:W3:Y:S01]  /*2190*/  SHFL.BFLY PT, R134, R7, 0x1, 0x1f ;  /* 0x0c201f0007867f89 */ /* 0x000ee200000e0000 */
[----:B------:R-:W-:Y:S02]  /*21a0*/  FMNMX3.FTZ R4, R4, R155, R61, !PT ;  /* 0x0000009b04047276 */ /* 0x000fe4000781003d */
[----:B------:R-:W-:Y:S02]  /*21b0*/  FMNMX3.FTZ R6, R6, R141, R157, !PT ;  /* 0x0000008d06067276 */ /* 0x000fe4000781009d */
[----:B------:R-:W-:Y:S02]  /*21c0*/  FMNMX3.FTZ R4, R4, R60, R67, !PT ;  /* 0x0000003c04047276 */ /* 0x000fe40007810043 */
[----:B------:R-:W-:-:S02]  /*21d0*/  FMNMX3.FTZ R11, R6, R159, R59, !PT ;  /* 0x0000009f060b7276 */ /* 0x000fc4000781003b */
[----:B-1----:R-:W-:Y:S02]  /*21e0*/  FMNMX.FTZ R5, R65, R4, !PT ;  /* 0x0000000441057209 */ /* 0x002fe40007810000 */
[----:B-----5:R-:W-:Y:S02]  /*21f0*/  FMNMX3.FTZ R11, R11, R58, R63, !PT ;  /* 0x0000003a0b0b7276 */ /* 0x020fe4000781003f */
[----:B------:R-:W-:Y:S01]  /*2200*/  LOP3.LUT R188, R29, 0x200, R30, 0xf8, !PT ;  /* 0x000002001dbc7812 */ /* 0x000fe200078ef81e */
[----:B------:R-:W1:Y:S01]  /*2210*/  SHFL.BFLY PT, R136, R5, 0x2, 0x1f ;  /* 0x0c401f0005887f89 */ /* 0x000e6200000e0000 */
[----:B----4-:R-:W-:Y:S02]  /*2220*/  FMNMX.FTZ R6, R62, R11, !PT ;  /* 0x0000000b3e067209 */ /* 0x010fe40007810000 */
[----:B--2---:R-:W-:Y:S02]  /*2230*/  FMNMX.FTZ R4, R8, R9, !PT ;  /* 0x0000000908047209 */ /* 0x004fe40007810000 */
[----:B------:R-:W-:Y:S01]  /*2240*/  LEA R188, R188, UR5, 0x1 ;  /* 0x00000005bcbc7c11 */ /* 0x000fe2000f8e08ff */
[----:B------:R-:W2:Y:S03]  /*2250*/  SHFL.BFLY PT, R135, R6, 0x2, 0x1f ;  /* 0x0c401f0006877f89 */ /* 0x000ea600000e0000 */
[----:B------:R-:W-:Y:S01]  /*2260*/  IADD3 R143, PT, PT, R0, R188, RZ ;  /* 0x000000bc008f7210 */ /* 0x000fe20007ffe0ff */
[----:B------:R-:W4:Y:S01]  /*2270*/  SHFL.BFLY PT, R133, R4, 0x1, 0x1f ;  /* 0x0c201f0004857f89 */ /* 0x000f2200000e0000 */
[----:B---3--:R-:W-:-:S02]  /*2280*/  FMNMX.FTZ R134, R7, R134, !PT ;  /* 0x0000008607867209 */ /* 0x008fc40007810000 */
[C---:B------:R-:W-:Y:S01]  /*2290*/  IADD3 R184, PT, PT, R3.reuse, R188, RZ ;  /* 0x000000bc03b87210 */ /* 0x040fe20007ffe0ff */
[----:B------:R-:W-:Y:S01]  /*22a0*/  LDSM.16.MT88.4 R116, [R188+0x6000] ;  /* 0x00600000bc74783b */ /* 0x000fe20000004200 */
[C---:B------:R-:W-:Y:S01]  /*22b0*/  FSETP.NEU.FTZ.AND P0, PT, R134.reuse, -INF , PT ;  /* 0xff8000008600780b */ /* 0x040fe20003f1d000 */
[----:B------:R-:W-:Y:S01]  /*22c0*/  FMUL.FTZ R171, R134, UR4 ;  /* 0x0000000486ab7c20 */ /* 0x000fe20008410000 */
[----:B------:R-:W-:Y:S01]  /*22d0*/  IADD3 R142, PT, PT, R3, R143, RZ ;  /* 0x0000008f038e7210 */ /* 0x000fe20007ffe0ff */
[----:B------:R-:W-:Y:S03]  /*22e0*/  LDSM.16.MT88.4 R16, [R188+0x6800] ;  /* 0x00680000bc10783b */ /* 0x000fe60000004200 */
[----:B------:R-:W-:Y:S01]  /*22f0*/  FSEL R171, R171, RZ, P0 ;  /* 0x000000ffabab7208 */ /* 0x000fe20000000000 */
[----:B------:R-:W-:Y:S01]  /*2300*/  LDSM.16.MT88.4 R12, [R184+0x6800] ;  /* 0x00680000b80c783b */ /* 0x000fe20000004200 */
[----:B-1----:R-:W-:-:S03]  /*2310*/  FMNMX.FTZ R136, R5, R136, !PT ;  /* 0x0000008805887209 */ /* 0x002fc60007810000 */
[--C-:B------:R-:W-:Y:S01]  /*2320*/  FFMA.FTZ R30, R2, UR4, -R171.reuse ;  /* 0x00000004021e7c23 */ /* 0x100fe200080108ab */
[--C-:B------:R-:W-:Y:S01]  /*2330*/  FFMA.FTZ R33, R84, UR4, -R171.reuse ;  /* 0x0000000454217c23 */ /* 0x100fe200080108ab */
[--C-:B------:R-:W-:Y:S01]  /*2340*/  FFMA.FTZ R2, R100, UR4, -R171.reuse ;  /* 0x0000000464027c23 */ /* 0x100fe200080108ab */
[----:B------:R-:W1:Y:S01]  /*2350*/  SHFL.BFLY PT, R9, R136, 0x1, 0x1f ;  /* 0x0c201f0088097f89 */ /* 0x000e6200000e0000 */
[----:B--2---:R-:W-:Y:S01]  /*2360*/  FMNMX.FTZ R135, R6, R135, !PT ;  /* 0x0000008706877209 */ /* 0x004fe20007810000 */
[--C-:B------:R-:W-:Y:S01]  /*2370*/  FFMA.FTZ R31, R92, UR4, -R171.reuse ;  /* 0x000000045c1f7c23 */ /* 0x100fe200080108ab */
[----:B------:R-:W-:Y:S01]  /*2380*/  MUFU.EX2 R30, R30 ;  /* 0x0000001e001e7308 */ /* 0x000fe20000000800 */
[----:B------:R-:W-:Y:S01]  /*2390*/  LDSM.16.MT88.4 R100, [R184+0x6000] ;  /* 0x00600000b864783b */ /* 0x000fe20000004200 */
[----:B----4-:R-:W-:Y:S01]  /*23a0*/  FMNMX.FTZ R133, R4, R133, !PT ;  /* 0x0000008504857209 */ /* 0x010fe20007810000 */
[--C-:B------:R-:W-:Y:S01]  /*23b0*/  FFMA.FTZ R47, R82, UR4, -R171.reuse ;  /* 0x00000004522f7c23 */ /* 0x100fe200080108ab */
[----:B------:R-:W2:Y:S01]  /*23c0*/  MUFU.EX2 R33, R33 ;  /* 0x0000002100217308 */ /* 0x000ea20000000800 */
[----:B------:R-:W3:Y:S01]  /*23d0*/  SHFL.BFLY PT, R8, R135, 0x1, 0x1f ;  /* 0x0c201f0087087f89 */ /* 0x000ee200000e0000 */
[C---:B------:R-:W-:Y:S01]  /*23e0*/  FSETP.NEU.FTZ.AND P0, PT, R133.reuse, -INF , PT ;  /* 0xff8000008500780b */ /* 0x040fe20003f1d000 */
[----:B------:R-:W-:Y:S01]  /*23f0*/  FMUL.FTZ R169, R133, UR4 ;  /* 0x0000000485a97c20 */ /* 0x000fe20008410000 */
[----:B------:R-:W-:Y:S01]  /*2400*/  MUFU.EX2 R31, R31 ;  /* 0x0000001f001f7308 */ /* 0x000fe20000000800 */
[----:B------:R-:W-:Y:S01]  /*2410*/  LDSM.16.MT88.4 R4, [R142+0x6000] ;  /* 0x006000008e04783b */ /* 0x000fe20000004200 */
[--C-:B------:R-:W-:Y:S01]  /*2420*/  FFMA.FTZ R36, R98, UR4, -R171.reuse ;  /* 0x0000000462247c23 */ /* 0x100fe200080108ab */
[--C-:B------:R-:W-:Y:S01]  /*2430*/  FFMA.FTZ R34, R176, UR4, -R171.reuse ;  /* 0x00000004b0227c23 */ /* 0x100fe200080108ab */
[----:B------:R-:W-:Y:S01]  /*2440*/  FSEL R169, R169, RZ, P0 ;  /* 0x000000ffa9a97208 */ /* 0x000fe20000000000 */
[----:B------:R-:W4:Y:S01]  /*2450*/  MUFU.EX2 R2, R2 ;  /* 0x0000000200027308 */ /* 0x000f220000000800 */
[----:B------:R-:W-:Y:S01]  /*2460*/  LDSM.16.MT88.4 R24, [R142+0x6800] ;  /* 0x006800008e18783b */ /* 0x000fe20000004200 */
[--C-:B------:R-:W-:Y:S01]  /*2470*/  FFMA.FTZ R45, R174, UR4, -R171.reuse ;  /* 0x00000004ae2d7c23 */ /* 0x100fe200080108ab */
[----:B------:R-:W-:Y:S01]  /*2480*/  FFMA.FTZ R144, R144, UR4, -R171 ;  /* 0x0000000490907c23 */ /* 0x000fe200080108ab */
[--C-:B------:R-:W-:Y:S01]  /*2490*/  FFMA.FTZ R29, R86, UR4, -R169.reuse ;  /* 0x00000004561d7c23 */ /* 0x100fe200080108a9 */
[--C-:B------:R-:W-:Y:S01]  /*24a0*/  FFMA.FTZ R32, R88, UR4, -R169.reuse ;  /* 0x0000000458207c23 */ /* 0x100fe200080108a9 */
[----:B------:R-:W5:Y:S01]  /*24b0*/  LDSM.16.MT88.4 R84, [R143+0x6000] ;  /* 0x006000008f54783b */ /* 0x000f620000004200 */
[--C-:B------:R-:W-:Y:S01]  /*24c0*/  FFMA.FTZ R35, R90, UR4, -R169.reuse ;  /* 0x000000045a237c23 */ /* 0x100fe200080108a9 */
[----:B-1----:R-:W-:Y:S01]  /*24d0*/  FMNMX.FTZ R136, R136, R9, !PT ;  /* 0x0000000988887209 */ /* 0x002fe20007810000 */
[--C-:B------:R-:W-:Y:S01]  /*24e0*/  FFMA.FTZ R0, R94, UR4, -R169.reuse ;  /* 0x000000045e007c23 */ /* 0x100fe200080108a9 */
[----:B------:R-:W-:Y:S01]  /*24f0*/  MUFU.EX2 R29, R29 ;  /* 0x0000001d001d7308 */ /* 0x000fe20000000800 */
[----:B--2---:R-:W-:Y:S01]  /*2500*/  F2FP.F16.F32.PACK_AB R72, R30, R33 ;  /* 0x000000211e48723e */ /* 0x004fe200000000ff */
[--C-:B------:R-:W-:Y:S01]  /*2510*/  FFMA.FTZ R48, R96, UR4, -R169.reuse ;  /* 0x0000000460307c23 */ /* 0x100fe200080108a9 */
[C---:B------:R-:W-:Y:S01]  /*2520*/  FMUL.FTZ R66, R136.reuse, UR4 ;  /* 0x0000000488427c20 */ /* 0x040fe20008410000 */
[----:B------:R-:W-:Y:S01]  /*2530*/  FSETP.NEU.FTZ.AND P0, PT, R136, -INF , PT ;  /* 0xff8000008800780b */ /* 0x000fe20003f1d000 */
[----:B------:R-:W1:Y:S01]  /*2540*/  MUFU.EX2 R32, R32 ;  /* 0x0000002000207308 */ /* 0x000e620000000800 */
[----:B---3--:R-:W-:Y:S01]  /*2550*/  FMNMX.FTZ R135, R135, R8, !PT ;  /* 0x0000000887877209 */ /* 0x008fe20007810000 */
[--C-:B------:R-:W-:Y:S01]  /*2560*/  FFMA.FTZ R43, R80, UR4, -R169.reuse ;  /* 0x00000004502b7c23 */ /* 0x100fe200080108a9 */
[----:B------:R-:W-:Y:S01]  /*2570*/  FSEL R66, R66, RZ, P0 ;  /* 0x000000ff42427208 */ /* 0x000fe20000000000 */
[----:B------:R-:W-:Y:S01]  /*2580*/  MUFU.EX2 R35, R35 ;  /* 0x0000002300237308 */ /* 0x000fe20000000800 */
[C---:B------:R-:W-:Y:S01]  /*2590*/  FSETP.NEU.FTZ.AND P0, PT, R135.reuse, -INF , PT ;  /* 0xff8000008700780b */ /* 0x040fe20003f1d000 */
[----:B------:R-:W-:Y:S01]  /*25a0*/  FMUL.FTZ R64, R135, UR4 ;  /* 0x0000000487407c20 */ /* 0x000fe20008410000 */
[----:B------:R-:W2:Y:S01]  /*25b0*/  LDSM.16.MT88.4 R8, [R143+0x6800] ;  /* 0x006800008f08783b */ /* 0x000ea20000004200 */
[----:B------:R-:W3:Y:S01]  /*25c0*/  MUFU.EX2 R0, R0 ;  /* 0x0000000000007308 */ /* 0x000ee20000000800 */
[--C-:B------:R-:W-:Y:S01]  /*25d0*/  FFMA.FTZ R44, R89, UR4, -R66.reuse ;  /* 0x00000004592c7c23 */ /* 0x100fe20008010842 */
[--C-:B------:R-:W-:Y:S01]  /*25e0*/  FFMA.FTZ R41, R91, UR4, -R66.reuse ;  /* 0x000000045b297c23 */ /* 0x100fe20008010842 */
[----:B------:R-:W-:Y:S01]  /*25f0*/  FSEL R64, R64, RZ, P0 ;  /* 0x000000ff40407208 */ /* 0x000fe20000000000 */
[--C-:B------:R-:W-:Y:S01]  /*2600*/  FFMA.FTZ R40, R95, UR4, -R66.reuse ;  /* 0x000000045f287c23 */ /* 0x100fe20008010842 */
[----:B------:R-:W-:Y:S01]  /*2610*/  FFMA.FTZ R37, R99, UR4, -R66 ;  /* 0x0000000463257c23 */ /* 0x000fe20008010842 */
[----:B----4-:R-:W-:Y:S01]  /*2620*/  F2FP.F16.F32.PACK_AB R74, R2, R31 ;  /* 0x0000001f024a723e */ /* 0x010fe200000000ff */
[----:B------:R-:W-:Y:S01]  /*2630*/  MUFU.EX2 R44, R44 ;  /* 0x0000002c002c7308 */ /* 0x000fe20000000800 */
[--C-:B------:R-:W-:Y:S01]  /*2640*/  FFMA.FTZ R42, R81, UR4, -R64.reuse ;  /* 0x00000004512a7c23 */ /* 0x100fe20008010840 */
[--C-:B------:R-:W-:Y:S01]  /*2650*/  FFMA.FTZ R39, R93, UR4, -R64.reuse ;  /* 0x000000045d277c23 */ /* 0x100fe20008010840 */
[--C-:B------:R-:W-:Y:S01]  /*2660*/  FFMA.FTZ R38, R83, UR4, -R64.reuse ;  /* 0x0000000453267c23 */ /* 0x100fe20008010840 */
[----:B------:R-:W-:Y:S01]  /*2670*/  FFMA.FTZ R3, R97, UR4, -R64 ;  /* 0x0000000461037c23 */ /* 0x000fe20008010840 */
[----:B------:R-:W4:Y:S01]  /*2680*/  MUFU.EX2 R41, R41 ;  /* 0x0000002900297308 */ /* 0x000f220000000800 */
[----:B-1----:R-:W-:Y:S01]  /*2690*/  F2FP.F16.F32.PACK_AB R73, R32, R29 ;  /* 0x0000001d2049723e */ /* 0x002fe200000000ff */
[--C-:B------:R-:W-:Y:S01]  /*26a0*/  FFMA.FTZ R49, R170, UR4, -R169.reuse ;  /* 0x00000004aa317c23 */ /* 0x100fe200080108a9 */
[----:B---3--:R-:W-:Y:S01]  /*26b0*/  F2FP.F16.F32.PACK_AB R75, R0, R35 ;  /* 0x00000023004b723e */ /* 0x008fe200000000ff */
[----:B------:R-:W-:Y:S01]  /*26c0*/  MUFU.EX2 R40, R40 ;  /* 0x0000002800287308 */ /* 0x000fe20000000800 */
[--C-:B------:R-:W-:Y:S01]  /*26d0*/  FFMA.FTZ R46, R172, UR4, -R169.reuse ;  /* 0x00000004ac2e7c23 */ /* 0x100fe200080108a9 */
[--C-:B------:R-:W-:Y:S01]  /*26e0*/  FFMA.FTZ R53, R145, UR4, -R66.reuse ;  /* 0x0000000491357c23 */ /* 0x100fe20008010842 */
[--C-:B------:R-:W-:Y:S01]  /*26f0*/  FFMA.FTZ R50, R149, UR4, -R66.reuse ;  /* 0x0000000495327c23 */ /* 0x100fe20008010842 */
[----:B------:R-:W1:Y:S01]  /*2700*/  MUFU.EX2 R37, R37 ;  /* 0x0000002500257308 */ /* 0x000e620000000800 */
[--C-:B------:R-:W-:Y:S01]  /*2710*/  FFMA.FTZ R52, R167, UR4, -R66.reuse ;  /* 0x00000004a7347c23 */ /* 0x100fe20008010842 */
[C---:B------:R-:W-:Y:S01]  /*2720*/  HMMA.16816.F32 R124, R72.reuse, R116, RZ ;  /* 0x00000074487c723c */ /* 0x040fe200000018ff */
[----:B------:R-:W-:Y:S01]  /*2730*/  FFMA.FTZ R51, R165, UR4, -R66 ;  /* 0x00000004a5337c23 */ /* 0x000fe20008010842 */
[----:B------:R-:W-:Y:S01]  /*2740*/  MUFU.EX2 R42, R42 ;  /* 0x0000002a002a7308 */ /* 0x000fe20000000800 */
[--C-:B------:R-:W-:Y:S01]  /*2750*/  FFMA.FTZ R56, R147, UR4, -R64.reuse ;  /* 0x0000000493387c23 */ /* 0x100fe20008010840 */
[----:B----4-:R-:W-:Y:S01]  /*2760*/  F2FP.F16.F32.PACK_AB R68, R41, R44 ;  /* 0x0000002c2944723e */ /* 0x010fe200000000ff */
[--C-:B------:R-:W-:Y:S01]  /*2770*/  FFMA.FTZ R55, R151, UR4, -R64.reuse ;  /* 0x0000000497377c23 */ /* 0x100fe20008010840 */
[----:B------:R-:W3:Y:S01]  /*2780*/  MUFU.EX2 R39, R39 ;  /* 0x0000002700277308 */ /* 0x000ee20000000800 */
[--C-:B------:R-:W-:Y:S01]  /*2790*/  FFMA.FTZ R54, R163, UR4, -R64.reuse ;  /* 0x00000004a3367c23 */ /* 0x100fe20008010840 */
[C---:B------:R-:W-:Y:S01]  /*27a0*/  HMMA.16816.F32 R108, R72.reuse, R100, RZ ;  /* 0x00000064486c723c */ /* 0x040fe200000018ff */
[--C-:B------:R-:W-:Y:S01]  /*27b0*/  FFMA.FTZ R57, R161, UR4, -R64.reuse ;  /* 0x00000004a1397c23 */ /* 0x100fe20008010840 */
[----:B------:R-:W-:Y:S01]  /*27c0*/  MUFU.EX2 R38, R38 ;  /* 0x0000002600267308 */ /* 0x000fe20000000800 */
[----:B------:R-:W-:Y:S01]  /*27d0*/  FFMA.FTZ R147, R140, UR4, -R169 ;  /* 0x000000048c937c23 */ /* 0x000fe200080108a9 */
[----:B-1----:R-:W-:Y:S01]  /*27e0*/  F2FP.F16.F32.PACK_AB R70, R37, R40 ;  /* 0x000000282546723e */ /* 0x002fe200000000ff */
[----:B------:R-:W-:Y:S01]  /*27f0*/  FFMA.FTZ R145, R166, UR4, -R171 ;  /* 0x00000004a6917c23 */ /* 0x000fe200080108ab */
[----:B------:R-:W1:Y:S01]  /*2800*/  MUFU.EX2 R3, R3 ;  /* 0x0000000300037308 */ /* 0x000e620000000800 */
[--C-:B------:R-:W-:Y:S01]  /*2810*/  FFMA.FTZ R138, R138, UR4, -R169.reuse ;  /* 0x000000048a8a7c23 */ /* 0x100fe200080108a9 */
[C---:B-----5:R-:W-:Y:S01]  /*2820*/  HMMA.16816.F32 R92, R72.reuse, R84, RZ ;  /* 0x00000054485c723c */ /* 0x060fe200000018ff */
[--C-:B------:R-:W-:Y:S01]  /*2830*/  FFMA.FTZ R149, R164, UR4, -R169.reuse ;  /* 0x00000004a4957c23 */ /* 0x100fe200080108a9 */
[----:B------:R-:W-:Y:S01]  /*2840*/  MUFU.EX2 R47, R47 ;  /* 0x0000002f002f7308 */ /* 0x000fe20000000800 */
[----:B------:R-:W-:Y:S01]  /*2850*/  FFMA.FTZ R140, R168, UR4, -R169 ;  /* 0x00000004a88c7c23 */ /* 0x000fe200080108a9 */
[----:B---3--:R-:W-:Y:S01]  /*2860*/  F2FP.F16.F32.PACK_AB R69, R39, R42 ;  /* 0x0000002a2745723e */ /* 0x008fe200000000ff */
[----:B------:R-:W-:Y:S01]  /*2870*/  FFMA.FTZ R146, R146, UR4, -R171 ;  /* 0x0000000492927c23 */ /* 0x000fe200080108ab */
[----:B------:R-:W3:Y:S01]  /*2880*/  MUFU.EX2 R36, R36 ;  /* 0x0000002400247308 */ /* 0x000ee20000000800 */
[--C-:B------:R-:W-:Y:S01]  /*2890*/  FFMA.FTZ R139, R139, UR4, -R64.reuse ;  /* 0x000000048b8b7c23 */ /* 0x100fe20008010840 */
[C---:B------:R-:W-:Y:S01]  /*28a0*/  HMMA.16816.F32 R76, R72.reuse, R4, RZ ;  /* 0x00000004484c723c */ /* 0x040fe200000018ff */
[----:B------:R-:W-:Y:S01]  /*28b0*/  FFMA.FTZ R164, R159, UR4, -R64 ;  /* 0x000000049fa47c23 */ /* 0x000fe20008010840 */
[----:B------:R-:W-:Y:S01]  /*28c0*/  MUFU.EX2 R34, R34 ;  /* 0x0000002200227308 */ /* 0x000fe20000000800 */
[----:B------:R-:W-:Y:S01]  /*28d0*/  FADD.FTZ R41, R44, R41 ;  /* 0x000000292c297221 */ /* 0x000fe20000010000 */
[----:B-1----:R-:W-:Y:S01]  /*28e0*/  F2FP.F16.F32.PACK_AB R71, R3, R38 ;  /* 0x000000260347723e */ /* 0x002fe200000000ff */
[----:B------:R-:W-:Y:S01]  /*28f0*/  FADD.FTZ R39, R42, R39 ;  /* 0x000000272a277221 */ /* 0x000fe20000010000 */
[----:B------:R-:W-:Y:S01]  /*2900*/  MUFU.EX2 R45, R45 ;  /* 0x0000002d002d7308 */ /* 0x000fe20000000800 */
[----:B------:R-:W-:Y:S01]  /*2910*/  FADD.FTZ R30, R33, R30 ;  /* 0x0000001e211e7221 */ /* 0x000fe20000010000 */
[C---:B------:R-:W-:Y:S01]  /*2920*/  HMMA.16816.F32 R120, R72.reuse, R118, RZ ;  /* 0x000000764878723c */ /* 0x040fe200000018ff */
[----:B------:R-:W-:Y:S01]  /*2930*/  FADD.FTZ R32, R29, R32 ;  /* 0x000000201d207221 */ /* 0x000fe20000010000 */
[----:B------:R-:W-:Y:S01]  /*2940*/  MUFU.EX2 R48, R48 ;  /* 0x0000003000307308 */ /* 0x000fe20000000800 */
[----:B------:R-:W-:Y:S01]  /*2950*/  FADD.FTZ R40, R40, R41 ;  /* 0x0000002928287221 */ /* 0x000fe20000010000 */
[----:B------:R-:W-:Y:S01]  /*2960*/  FADD.FTZ R38, R38, R39 ;  /* 0x0000002726267221 */ /* 0x000fe20000010000 */
[----:B------:R-:W-:Y:S01]  /*2970*/  FADD.FTZ R31, R31, R30 ;  /* 0x0000001e1f1f7221 */ /* 0x000fe20000010000 */
[----:B------:R-:W1:Y:S01]  /*2980*/  MUFU.EX2 R43, R43 ;  /* 0x0000002b002b7308 */ /* 0x000e620000000800 */
[----:B------:R-:W-:Y:S01]  /*2990*/  FADD.FTZ R35, R35, R32 ;  /* 0x0000002023237221 */ /* 0x000fe20000010000 */
[C---:B------:R-:W-:Y:S01]  /*29a0*/  HMMA.16816.F32 R104, R72.reuse, R102, RZ ;  /* 0x000000664868723c */ /* 0x040fe200000018ff */
[----:B------:R-:W-:Y:S01]  /*29b0*/  FADD.FTZ R40, R37, R40 ;  /* 0x0000002825287221 */ /* 0x000fe20000010000 */
[----:B------:R-:W-:Y:S01]  /*29c0*/  MUFU.EX2 R49, R49 ;  /* 0x0000003100317308 */ /* 0x000fe20000000800 */
[----:B------:R-:W-:Y:S01]  /*29d0*/  FADD.FTZ R3, R3, R38 ;  /* 0x0000002603037221 */ /* 0x000fe20000010000 */
[----:B------:R-:W-:Y:S01]  /*29e0*/  FADD.FTZ R2, R2, R31 ;  /* 0x0000001f02027221 */ /* 0x000fe20000010000 */
[----:B------:R-:W-:Y:S01]  /*29f0*/  FADD.FTZ R35, R0, R35 ;  /* 0x0000002300237221 */ /* 0x000fe20000010000 */
[----:B------:R-:W4:Y:S01]  /*2a00*/  MUFU.EX2 R46, R46 ;  /* 0x0000002e002e7308 */ /* 0x000f220000000800 */
[--C-:B------:R-:W-:Y:S01]  /*2a10*/  FFMA.FTZ R151, R158, UR4, -R171.reuse ;  /* 0x000000049e977c23 */ /* 0x100fe200080108ab */
[C---:B------:R-:W-:Y:S01]  /*2a20*/  HMMA.16816.F32 R88, R72.reuse, R86, RZ ;  /* 0x000000564858723c */ /* 0x040fe200000018ff */
[--C-:B------:R-:W-:Y:S01]  /*2a30*/  FFMA.FTZ R158, R162, UR4, -R171.reuse ;  /* 0x00000004a29e7c23 */ /* 0x100fe200080108ab */
[----:B------:R-:W-:Y:S01]  /*2a40*/  MUFU.EX2 R53, R53 ;  /* 0x0000003500357308 */ /* 0x000fe20000000800 */
[----:B------:R-:W-:Y:S01]  /*2a50*/  FFMA.FTZ R213, R152, UR4, -R171 ;  /* 0x0000000498d57c23 */ /* 0x000fe200080108ab */
[--C-:B------:R-:W-:Y:S01]  /*2a60*/  FFMA.FTZ R154, R154, UR4, -R169.reuse ;  /* 0x000000049a9a7c23 */ /* 0x100fe200080108a9 */
[----:B------:R-:W-:Y:S01]  /*2a70*/  FFMA.FTZ R211, R148, UR4, -R169 ;  /* 0x0000000494d37c23 */ /* 0x000fe200080108a9 */
[----:B------:R-:W5:Y:S01]  /*2a80*/  MUFU.EX2 R50, R50 ;  /* 0x0000003200327308 */ /* 0x000f620000000800 */
[----:B------:R-:W-:Y:S01]  /*2a90*/  FFMA.FTZ R160, R160, UR4, -R171 ;  /* 0x00000004a0a07c23 */ /* 0x000fe200080108ab */
[----:B------:R-:W-:Y:S01]  /*2aa0*/  HMMA.16816.F32 R72, R72, R6, RZ ;  /* 0x000000064848723c */ /* 0x000fe200000018ff */
[----:B------:R-:W-:Y:S01]  /*2ab0*/  FFMA.FTZ R67, R67, UR4, -R66 ;  /* 0x0000000443437c23 */ /* 0x000fe20008010842 */
[----:B------:R-:W-:Y:S04]  /*2ac0*/  MUFU.EX2 R52, R52 ;  /* 0x0000003400347308 */ /* 0x000fe80000000800 */
[----:B------:R-:W-:Y:S02]  /*2ad0*/  MUFU.EX2 R51, R51 ;  /* 0x0000003300337308 */ /* 0x000fe40000000800 */
[C---:B------:R-:W-:Y:S02]  /*2ae0*/  HMMA.16816.F32 R128, R68.reuse, R116, RZ ;  /* 0x000000744480723c */ /* 0x040fe400000018ff */
[----:B------:R-:W-:Y:S04]  /*2af0*/  MUFU.EX2 R56, R56 ;  /* 0x0000003800387308 */ /* 0x000fe80000000800 */
[----:B------:R-:W5:Y:S02]  /*2b00*/  MUFU.EX2 R55, R55 ;  /* 0x0000003700377308 */ /* 0x000f640000000800 */
[C---:B------:R-:W-:Y:S02]  /*2b10*/  HMMA.16816.F32 R112, R68.reuse, R100, RZ ;  /* 0x000000644470723c */ /* 0x040fe400000018ff */
[----:B------:R-:W-:Y:S04]  /*2b20*/  MUFU.EX2 R54, R54 ;  /* 0x0000003600367308 */ /* 0x000fe80000000800 */
[----:B------:R-:W5:Y:S02]  /*2b30*/  MUFU.EX2 R57, R57 ;  /* 0x0000003900397308 */ /* 0x000f640000000800 */
[C---:B------:R-:W-:Y:S02]  /*2b40*/  HMMA.16816.F32 R96, R68.reuse, R84, RZ ;  /* 0x000000544460723c */ /* 0x040fe400000018ff */
[----:B------:R-:W-:Y:S04]  /*2b50*/  MUFU.EX2 R144, R144 ;  /* 0x0000009000907308 */ /* 0x000fe80000000800 */
[----:B------:R-:W-:Y:S02]  /*2b60*/  MUFU.EX2 R145, R145 ;  /* 0x0000009100917308 */ /* 0x000fe40000000800 */
[C---:B------:R-:W-:Y:S01]  /*2b70*/  HMMA.16816.F32 R80, R68.reuse, R4, RZ ;  /* 0x000000044450723c */ /* 0x040fe200000018ff */
[----:B---3--:R-:W-:Y:S01]  /*2b80*/  F2FP.F16.F32.PACK_AB R4, R36, R47 ;  /* 0x0000002f2404723e */ /* 0x008fe200000000ff */
[----:B------:R-:W-:Y:S01]  /*2b90*/  MUFU.EX2 R138, R138 ;  /* 0x0000008a008a7308 */ /* 0x000fe20000000800 */
[----:B-1----:R-:W-:Y:S01]  /*2ba0*/  F2FP.F16.F32.PACK_AB R5, R43, R48 ;  /* 0x000000302b05723e */ /* 0x002fe200000000ff */
[----:B------:R-:W-:Y:S01]  /*2bb0*/  FADD.FTZ R47, R47, R2 ;  /* 0x000000022f2f7221 */ /* 0x000fe20000010000 */
[----:B------:R-:W-:Y:S01]  /*2bc0*/  FADD.FTZ R48, R48, R35 ;  /* 0x0000002330307221 */ /* 0x000fe20000010000 */
[----:B------:R-:W-:Y:S02]  /*2bd0*/  MUFU.EX2 R147, R147 ;  /* 0x0000009300937308 */ /* 0x000fe40000000800 */
[----:B------:R-:W-:Y:S01]  /*2be0*/  HMMA.16816.F32 R116, R68, R118, RZ ;  /* 0x000000764474723c */ /* 0x000fe200000018ff */
[----:B------:R-:W-:Y:S01]  /*2bf0*/  FADD.FTZ R47, R36, R47 ;  /* 0x0000002f242f7221 */ /* 0x000fe20000010000 */
[----:B------:R-:W-:Y:S01]  /*2c00*/  MUFU.EX2 R149, R149 ;  /* 0x0000009500957308 */ /* 0x000fe20000000800 */
[----:B------:R-:W-:-:S03]  /*2c10*/  FADD.FTZ R48, R43, R48 ;  /* 0x000000302b307221 */ /* 0x000fc60000010000 */
[----:B------:R-:W-:Y:S02]  /*2c20*/  MUFU.EX2 R140, R140 ;  /* 0x0000008c008c7308 */ /* 0x000fe40000000800 */
[C---:B------:R-:W-:Y:S02]  /*2c30*/  HMMA.16816.F32 R100, R68.reuse, R102, RZ ;  /* 0x000000664464723c */ /* 0x040fe400000018ff */
[----:B------:R-:W-:Y:S04]  /*2c40*/  MUFU.EX2 R139, R139 ;  /* 0x0000008b008b7308 */ /* 0x000fe80000000800 */
[----:B------:R-:W-:Y:S02]  /*2c50*/  MUFU.EX2 R164, R164 ;  /* 0x000000a400a47308 */ /* 0x000fe40000000800 */
[C---:B------:R-:W-:Y:S02]  /*2c60*/  HMMA.16816.F32 R84, R68.reuse, R86, RZ ;  /* 0x000000564454723c */ /* 0x040fe400000018ff */
[----:B------:R-:W-:Y:S04]  /*2c70*/  MUFU.EX2 R151, R151 ;  /* 0x0000009700977308 */ /* 0x000fe80000000800 */
[----:B------:R-:W-:Y:S02]  /*2c80*/  MUFU.EX2 R158, R158 ;  /* 0x0000009e009e7308 */ /* 0x000fe40000000800 */
[----:B------:R-:W-:Y:S01]  /*2c90*/  HMMA.16816.F32 R68, R68, R6, RZ ;  /* 0x000000064444723c */ /* 0x000fe200000018ff */
[----:B------:R-:W-:Y:S01]  /*2ca0*/  F2FP.F16.F32.PACK_AB R6, R45, R34 ;  /* 0x000000222d06723e */ /* 0x000fe200000000ff */
[----:B------:R-:W-:Y:S01]  /*2cb0*/  FADD.FTZ R34, R34, R47 ;  /* 0x0000002f22227221 */ /* 0x000fe20000010000 */
[----:B----4-:R-:W-:Y:S01]  /*2cc0*/  F2FP.F16.F32.PACK_AB R7, R46, R49 ;  /* 0x000000312e07723e */ /* 0x010fe200000000ff */
[----:B------:R-:W-:Y:S01]  /*2cd0*/  FADD.FTZ R49, R49, R48 ;  /* 0x0000003031317221 */ /* 0x000fe20000010000 */
[----:B------:R-:W-:Y:S01]  /*2ce0*/  MUFU.EX2 R152, R160 ;  /* 0x000000a000987308 */ /* 0x000fe20000000800 */
[----:B------:R-:W-:-:S02]  /*2cf0*/  FADD.FTZ R45, R45, R34 ;  /* 0x000000222d2d7221 */ /* 0x000fc40000010000 */
[----:B------:R-:W-:Y:S01]  /*2d00*/  FADD.FTZ R49, R46, R49 ;  /* 0x000000312e317221 */ /* 0x000fe20000010000 */
[----:B------:R-:W-:Y:S01]  /*2d10*/  MUFU.EX2 R213, R213 ;  /* 0x000000d500d57308 */ /* 0x000fe20000000800 */
[C---:B------:R-:W-:Y:S03]  /*2d20*/  HMMA.16816.F32 R124, R4.reuse, R16, R124 ;  /* 0x00000010047c723c */ /* 0x040fe6000000187c */
[----:B------:R-:W-:Y:S05]  /*2d30*/  MUFU.EX2 R211, R211 ;  /* 0x000000d300d37308 */ /* 0x000fea0000000800 */
[C---:B------:R-:W-:Y:S08]  /*2d40*/  HMMA.16816.F32 R108, R4.reuse, R12, R108 ;  /* 0x0000000c046c723c */ /* 0x040ff0000000186c */
[C---:B--2---:R-:W-:Y:S08]  /*2d50*/  HMMA.16816.F32 R92, R4.reuse, R8, R92 ;  /* 0x00000008045c723c */ /* 0x044ff0000000185c */
[C---:B------:R-:W-:Y:S08]  /*2d60*/  HMMA.16816.F32 R76, R4.reuse, R24, R76 ;  /* 0x00000018044c723c */ /* 0x040ff0000000184c */
[C---:B------:R-:W-:Y:S08]  /*2d70*/  HMMA.16816.F32 R120, R4.reuse, R18, R120 ;  /* 0x000000120478723c */ /* 0x040ff00000001878 */
[C---:B------:R-:W-:Y:S08]  /*2d80*/  HMMA.16816.F32 R104, R4.reuse, R14, R104 ;  /* 0x0000000e0468723c */ /* 0x040ff00000001868 */
[C---:B------:R-:W-:Y:S08]  /*2d90*/  HMMA.16816.F32 R88, R4.reuse, R10, R88 ;  /* 0x0000000a0458723c */ /* 0x040ff00000001858 */
[----:B------:R-:W-:Y:S01]  /*2da0*/  HMMA.16816.F32 R72, R4, R26, R72 ;  /* 0x0000001a0448723c */ /* 0x000fe20000001848 */
[----:B-----5:R-:W-:Y:S01]  /*2db0*/  F2FP.F16.F32.PACK_AB R4, R50, R53 ;  /* 0x000000353204723e */ /* 0x020fe200000000ff */
        /* <DEDUP_REMOVED lines=10> */
[----:B------:R-:W-:Y:S01]  /*2e60*/  FFMA.FTZ R24, R20, UR4, -R171 ;  /* 0x0000000414187c23 */ /* 0x000fe200080108ab */
[----:B------:R1:W2:Y:S01]  /*2e70*/  MUFU.EX2 R25, R146 ;  /* 0x0000009200197308 */ /* 0x0002a20000000800 */
[----:B------:R-:W3:Y:S01]  /*2e80*/  LDSM.16.MT88.4 R20, [R188+0x7000] ;  /* 0x00700000bc14783b */ /* 0x000ee20000004200 */
[----:B------:R-:W-:Y:S01]  /*2e90*/  FADD.FTZ R51, R51, R52 ;  /* 0x0000003433337221 */ /* 0x000fe20000010000 */
[----:B------:R-:W-:Y:S02]  /*2ea0*/  FADD.FTZ R54, R57, R54 ;  /* 0x0000003639367221 */ /* 0x000fe40000010000 */
[----:B------:R-:W4:Y:S01]  /*2eb0*/  MUFU.EX2 R24, R24 ;  /* 0x0000001800187308 */ /* 0x000f220000000800 */
[C---:B------:R-:W-:Y:S08]  /*2ec0*/  HMMA.16816.F32 R128, R4.reuse, R16, R128 ;  /* 0x000000100480723c */ /* 0x040ff00000001880 */
[----:B------:R-:W-:Y:S01]  /*2ed0*/  HMMA.16816.F32 R112, R4, R12, R112 ;  /* 0x0000000c0470723c */ /* 0x000fe20000001870 */
[--C-:B-1----:R-:W-:Y:S01]  /*2ee0*/  FFMA.FTZ R146, R141, UR4, -R64.reuse ;  /* 0x000000048d927c23 */ /* 0x102fe20008010840 */
[----:B------:R-:W-:-:S05]  /*2ef0*/  FFMA.FTZ R141, R157, UR4, -R64 ;  /* 0x000000049d8d7c23 */ /* 0x000fca0008010840 */
[----:B------:R-:W-:Y:S01]  /*2f00*/  MUFU.EX2 R146, R146 ;  /* 0x0000009200927308 */ /* 0x000fe20000000800 */
[C---:B------:R-:W-:Y:S03]  /*2f10*/  HMMA.16816.F32 R96, R4.reuse, R8, R96 ;  /* 0x000000080460723c */ /* 0x040fe60000001860 */
[----:B------:R-:W-:Y:S05]  /*2f20*/  MUFU.EX2 R141, R141 ;  /* 0x0000008d008d7308 */ /* 0x000fea0000000800 */
[C---:B------:R-:W-:Y:S01]  /*2f30*/  HMMA.16816.F32 R116, R4.reuse, R18, R116 ;  /* 0x000000120474723c */ /* 0x040fe20000001874 */
[----:B------:R-:W1:Y:S07]  /*2f40*/  LDSM.16.MT88.4 R16, [R184+0x7000] ;  /* 0x00700000b810783b */ /* 0x000e6e0000004200 */
        /* <DEDUP_REMOVED lines=8> */
[----:B------:R-:W-:Y:S01]  /*2fd0*/  FFMA.FTZ R137, R155, UR4, -R66 ;  /* 0x000000049b897c23 */ /* 0x000fe20008010842 */
[----:B--2---:R-:W-:Y:S01]  /*2fe0*/  F2FP.F16.F32.PACK_AB R4, R25, R144 ;  /* 0x000000901904723e */ /* 0x004fe200000000ff */
[--C-:B------:R-:W-:Y:S01]  /*2ff0*/  FFMA.FTZ R153, R156, UR4, -R169.reuse ;  /* 0x000000049c997c23 */ /* 0x100fe200080108a9 */
[----:B------:R-:W-:Y:S01]  /*3000*/  MUFU.EX2 R26, R26 ;  /* 0x0000001a001a7308 */ /* 0x000fe20000000800 */
[----:B------:R-:W-:Y:S01]  /*3010*/  F2FP.F16.F32.PACK_AB R5, R147, R138 ;  /* 0x0000008a9305723e */ /* 0x000fe200000000ff */
[----:B------:R-:W-:Y:S01]  /*3020*/  FFMA.FTZ R155, R150, UR4, -R169 ;  /* 0x00000004969b7c23 */ /* 0x000fe200080108a9 */
[----:B----4-:R-:W-:Y:S01]  /*3030*/  F2FP.F16.F32.PACK_AB R6, R145, R24 ;  /* 0x000000189106723e */ /* 0x010fe200000000ff */
[----:B------:R-:W2:Y:S01]  /*3040*/  MUFU.EX2 R27, R27 ;  /* 0x0000001b001b7308 */ /* 0x000ea20000000800 */
[----:B------:R-:W-:Y:S01]  /*3050*/  F2FP.F16.F32.PACK_AB R7, R140, R149 ;  /* 0x000000958c07723e */ /* 0x000fe200000000ff */
[----:B------:R-:W-:Y:S01]  /*3060*/  FADD.FTZ R144, R144, R45 ;  /* 0x0000002d90907221 */ /* 0x000fe20000010000 */
[----:B------:R-:W-:Y:S01]  /*3070*/  FADD.FTZ R138, R138, R49 ;  /* 0x000000318a8a7221 */ /* 0x000fe20000010000 */
[----:B------:R-:W-:Y:S02]  /*3080*/  MUFU.EX2 R132, R132 ;  /* 0x0000008400847308 */ /* 0x000fe40000000800 */
[----:B------:R-:W-:Y:S01]  /*3090*/  FADD.FTZ R25, R25, R144 ;  /* 0x0000009019197221 */ /* 0x000fe20000010000 */
[----:B------:R-:W-:Y:S01]  /*30a0*/  FADD.FTZ R138, R147, R138 ;  /* 0x0000008a938a7221 */ /* 0x000fe20000010000 */
[----:B------:R-:W4:Y:S01]  /*30b0*/  MUFU.EX2 R137, R137 ;  /* 0x0000008900897308 */ /* 0x000f220000000800 */
[C---:B---3--:R-:W-:Y:S01]  /*30c0*/  HMMA.16816.F32 R124, R4.reuse, R20, R124 ;  /* 0x00000014047c723c */ /* 0x048fe2000000187c */
[----:B------:R-:W-:Y:S01]  /*30d0*/  FADD.FTZ R24, R24, R25 ;  /* 0x0000001918187221 */ /* 0x000fe20000010000 */
[----:B------:R-:W-:Y:S01]  /*30e0*/  FADD.FTZ R149, R149, R138 ;  /* 0x0000008a95957221 */ /* 0x000fe20000010000 */
[----:B------:R3:W-:Y:S02]  /*30f0*/  MUFU.EX2 R150, R154 ;  /* 0x0000009a00967308 */ /* 0x0007e40000000800 */
[----:B------:R-:W-:Y:S01]  /*3100*/  FADD.FTZ R24, R145, R24 ;  /* 0x0000001891187221 */ /* 0x000fe20000010000 */
[----:B------:R-:W-:Y:S01]  /*3110*/  FADD.FTZ R140, R140, R149 ;  /* 0x000000958c8c7221 */ /* 0x000fe20000010000 */
[----:B------:R-:W4:Y:S01]  /*3120*/  MUFU.EX2 R153, R153 ;  /* 0x0000009900997308 */ /* 0x000f220000000800 */
[C---:B-1----:R-:W-:Y:S03]  /*3130*/  HMMA.16816.F32 R108, R4.reuse, R16, R108 ;  /* 0x00000010046c723c */ /* 0x042fe6000000186c */
[----:B------:R1:W4:Y:S05]  /*3140*/  MUFU.EX2 R148, R155 ;  /* 0x0000009b00947308 */ /* 0x00032a0000000800 */
[----:B-----5:R-:W-:Y:S01]  /*3150*/  HMMA.16816.F32 R92, R4, R12, R92 ;  /* 0x0000000c045c723c */ /* 0x020fe2000000185c */
[--C-:B---3--:R-:W-:Y:S01]  /*3160*/  FFMA.FTZ R154, R61, UR4, -R66.reuse ;  /* 0x000000043d9a7c23 */ /* 0x108fe20008010842 */
[--C-:B------:R-:W-:Y:S01]  /*3170*/  FFMA.FTZ R61, R60, UR4, -R66.reuse ;  /* 0x000000043c3d7c23 */ /* 0x100fe20008010842 */
[----:B------:R-:W-:-:S02]  /*3180*/  FFMA.FTZ R66, R65, UR4, -R66 ;  /* 0x0000000441427c23 */ /* 0x000fc40008010842 */
[----:B------:R3:W-:Y:S03]  /*3190*/  MUFU.EX2 R60, R154 ;  /* 0x0000009a003c7308 */ /* 0x0007e60000000800 */
[C---:B------:R-:W-:Y:S01]  /*31a0*/  HMMA.16816.F32 R76, R4.reuse, R8, R76 ;  /* 0x00000008044c723c */ /* 0x040fe2000000184c */
[--C-:B-1----:R-:W-:Y:S01]  /*31b0*/  FFMA.FTZ R155, R59, UR4, -R64.reuse ;  /* 0x000000043b9b7c23 */ /* 0x102fe20008010840 */
[--C-:B------:R-:W-:Y:S01]  /*31c0*/  FFMA.FTZ R59, R58, UR4, -R64.reuse ;  /* 0x000000043a3b7c23 */ /* 0x100fe20008010840 */
[----:B------:R-:W1:Y:S04]  /*31d0*/  MUFU.EX2 R61, R61 ;  /* 0x0000003d003d7308 */ /* 0x000e680000000800 */
[----:B------:R-:W-:Y:S01]  /*31e0*/  MUFU.EX2 R58, R155 ;  /* 0x0000009b003a7308 */ /* 0x000fe20000000800 */
[C---:B------:R-:W-:Y:S01]  /*31f0*/  HMMA.16816.F32 R120, R4.reuse, R22, R120 ;  /* 0x000000160478723c */ /* 0x040fe20000001878 */
[--C-:B---3--:R-:W-:Y:S01]  /*3200*/  FFMA.FTZ R154, R63, UR4, -R64.reuse ;  /* 0x000000043f9a7c23 */ /* 0x108fe20008010840 */
[----:B------:R-:W-:Y:S01]  /*3210*/  FFMA.FTZ R63, R62, UR4, -R64 ;  /* 0x000000043e3f7c23 */ /* 0x000fe20008010840 */
[----:B------:R-:W3:Y:S05]  /*3220*/  MUFU.EX2 R59, R59 ;  /* 0x0000003b003b7308 */ /* 0x000eea0000000800 */
[C---:B------:R-:W-:Y:S01]  /*3230*/  HMMA.16816.F32 R104, R4.reuse, R18, R104 ;  /* 0x000000120468723c */ /* 0x040fe20000001868 */
[----:B------:R-:W-:Y:S04]  /*3240*/  MUFU.EX2 R65, R67 ;  /* 0x0000004300417308 */ /* 0x000fe80000000800 */
[----:B------:R-:W5:Y:S03]  /*3250*/  MUFU.EX2 R66, R66 ;  /* 0x0000004200427308 */ /* 0x000f660000000800 */
[C---:B------:R-:W-:Y:S01]  /*3260*/  HMMA.16816.F32 R88, R4.reuse, R14, R88 ;  /* 0x0000000e0458723c */ /* 0x040fe20000001858 */
[----:B------:R-:W-:Y:S04]  /*3270*/  MUFU.EX2 R62, R154 ;  /* 0x0000009a003e7308 */ /* 0x000fe80000000800 */
[----:B------:R-:W5:Y:S03]  /*3280*/  MUFU.EX2 R63, R63 ;  /* 0x0000003f003f7308 */ /* 0x000f660000000800 */
[----:B------:R-:W-:Y:S01]  /*3290*/  HMMA.16816.F32 R72, R4, R10, R72 ;  /* 0x0000000a0448723c */ /* 0x000fe20000001848 */
[----:B--2---:R-:W-:Y:S01]  /*32a0*/  F2FP.F16.F32.PACK_AB R4, R27, R26 ;  /* 0x0000001a1b04723e */ /* 0x004fe200000000ff */
        /* <DEDUP_REMOVED lines=13> */
[----:B------:R-:W2:Y:S07]  /*3380*/  LDSM.16.MT88.4 R20, [R188+0x7800] ;  /* 0x00780000bc14783b */ /* 0x000eae0000004200 */
[C---:B------:R-:W-:Y:S08]  /*3390*/  HMMA.16816.F32 R112, R4.reuse, R16, R112 ;  /* 0x000000100470723c */ /* 0x040ff00000001870 */
[C---:B------:R-:W-:Y:S01]  /*33a0*/  HMMA.16816.F32 R100, R4.reuse, R18, R100 ;  /* 0x000000120464723c */ /* 0x040fe20000001864 */
[----:B------:R-:W4:Y:S07]  /*33b0*/  LDSM.16.MT88.4 R16, [R184+0x7800] ;  /* 0x00780000b810783b */ /* 0x000f2e0000004200 */
[C---:B------:R-:W-:Y:S08]  /*33c0*/  HMMA.16816.F32 R96, R4.reuse, R12, R96 ;  /* 0x0000000c0460723c */ /* 0x040ff00000001860 */
[C---:B------:R-:W-:Y:S01]  /*33d0*/  HMMA.16816.F32 R84, R4.reuse, R14, R84 ;  /* 0x0000000e0454723c */ /* 0x040fe20000001854 */
[----:B------:R-:W1:Y:S07]  /*33e0*/  LDSM.16.MT88.4 R12, [R143+0x7800] ;  /* 0x007800008f0c783b */ /* 0x000e6e0000004200 */
[C---:B------:R-:W-:Y:S08]  /*33f0*/  HMMA.16816.F32 R80, R4.reuse, R8, R80 ;  /* 0x000000080450723c */ /* 0x040ff00000001850 */
[----:B------:R-:W-:Y:S01]  /*3400*/  HMMA.16816.F32 R68, R4, R10, R68 ;  /* 0x0000000a0444723c */ /* 0x000fe20000001844 */
[----:B------:R-:W3:Y:S01]  /*3410*/  LDSM.16.MT88.4 R8, [R142+0x7800] ;  /* 0x007800008e08783b */ /* 0x000ee20000004200 */
        /* <DEDUP_REMOVED lines=10> */
[----:B--2---:R-:W-:Y:S01]  /*34c0*/  HMMA.16816.F32 R124, R4, R20, R124 ;  /* 0x00000014047c723c */ /* 0x004fe2000000187c */
[----:B------:R-:W-:Y:S01]  /*34d0*/  FADD.FTZ R213, R213, R152 ;  /* 0x00000098d5d57221 */ /* 0x000fe20000010000 */
[----:B------:R-:W-:-:S06]  /*34e0*/  FADD.FTZ R211, R211, R148 ;  /* 0x00000094d3d37221 */ /* 0x000fcc0000010000 */
[C---:B------:R-:W-:Y:S08]  /*34f0*/  HMMA.16816.F32 R120, R4.reuse, R22, R120 ;  /* 0x000000160478723c */ /* 0x040ff00000001878 */
[C---:B----4-:R-:W-:Y:S08]  /*3500*/  HMMA.16816.F32 R108, R4.reuse, R16, R108 ;  /* 0x00000010046c723c */ /* 0x050ff0000000186c */
[C---:B------:R-:W-:Y:S08]  /*3510*/  HMMA.16816.F32 R104, R4.reuse, R18, R104 ;  /* 0x000000120468723c */ /* 0x040ff00000001868 */
[C---:B-1----:R-:W-:Y:S08]  /*3520*/  HMMA.16816.F32 R92, R4.reuse, R12, R92 ;  /* 0x0000000c045c723c */ /* 0x042ff0000000185c */
[C---:B------:R-:W-:Y:S08]  /*3530*/  HMMA.16816.F32 R88, R4.reuse, R14, R88 ;  /* 0x0000000e0458723c */ /* 0x040ff00000001858 */
[C---:B---3--:R-:W-:Y:S08]  /*3540*/  HMMA.16816.F32 R76, R4.reuse, R8, R76 ;  /* 0x00000008044c723c */ /* 0x048ff0000000184c */
[----:B------:R-:W-:Y:S01]  /*3550*/  HMMA.16816.F32 R72, R4, R10, R72 ;  /* 0x0000000a0448723c */ /* 0x000fe20000001848 */
[----:B------:R-:W-:Y:S01]  /*3560*/  F2FP.F16.F32.PACK_AB R4, R61, R60 ;  /* 0x0000003c3d04723e */ /* 0x000fe200000000ff */
[----:B------:R-:W-:Y:S01]  /*3570*/  FADD.FTZ R60, R60, R137 ;  /* 0x000000893c3c7221 */ /* 0x000fe20000010000 */
[----:B------:R-:W-:Y:S01]  /*3580*/  F2FP.F16.F32.PACK_AB R5, R59, R58 ;  /* 0x0000003a3b05723e */ /* 0x000fe200000000ff */
[----:B------:R-:W-:Y:S01]  /*3590*/  FADD.FTZ R58, R58, R141 ;  /* 0x0000008d3a3a7221 */ /* 0x000fe20000010000 */
[----:B-----5:R-:W-:Y:S01]  /*35a0*/  F2FP.F16.F32.PACK_AB R6, R66, R65 ;  /* 0x000000414206723e */ /* 0x020fe200000000ff */
        /* <DEDUP_REMOVED lines=17> */
[----:B------:R-:W-:Y:S01]  /*36c0*/  LEA.HI.SX32 R209, R28, 0xfffffffe, 0x1a ;  /* 0xfffffffe1cd17811 */ /* 0x000fe200078fd2ff */
[----:B------:R-:W-:Y:S01]  /*36d0*/  IMAD.MOV.U32 R2, RZ, RZ, R133 ;  /* 0x000000ffff027224 */ /* 0x000fe200078e0085 */
[----:B------:R-:W-:Y:S01]  /*36e0*/  MOV R0, R135 ;  /* 0x0000008700007202 */ /* 0x000fe20000000f00 */
[----:B------:R-:W-:Y:S01]  /*36f0*/  IMAD.MOV.U32 R141, RZ, RZ, R134 ;  /* 0x000000ffff8d7224 */ /* 0x000fe200078e0086 */
[----:B------:R-:W-:Y:S01]  /*3700*/  MOV R3, R136 ;  /* 0x0000008800037202 */ /* 0x000fe20000000f00 */
[----:B------:R-:W1:Y:S01]  /*3710*/  LDCU UR8, c[0x0][0x50c] ;  /* 0x0000a180ff0877ac */ /* 0x000e620008000800 */
[----:B------:R-:W2:Y:S01]  /*3720*/  LDCU UR4, c[0x0][0x45c] ;  /* 0x00008b80ff0477ac */ /* 0x000ea20008000800 */
[----:B------:R-:W-:Y:S05]  /*3730*/  BRA `(.L_x_1531) ;  /* 0x00000000006c7947 */ /* 0x000fea0003800000 */
.L_x_1533:
[----:B------:R-:W-:Y:S04]  /*3740*/  VIADD R14, R209, 0xffffffff ;  /* 0xffffffffd10e7836 */ /* 0x000fe80000000000 */
[-C--:B------:R-:W-:Y:S02]  /*3750*/  IMAD R23, R200, R14.reuse, RZ ;  /* 0x0000000ec8177224 */ /* 0x080fe400078e02ff */
[----:B------:R-:W-:Y:S04]  /*3760*/  IMAD.WIDE.U32 R14, R201, R14, RZ ;  /* 0x0000000ec90e7225 */ /* 0x000fe800078e00ff */
[----:B------:R-:W-:Y:S01]  /*3770*/  IMAD.IADD R23, R15, 0x1, R23 ;  /* 0x000000010f177824 */ /* 0x000fe200078e0217 */
[----:B------:R-:W-:Y:S02]  /*3780*/  IADD3 R4, P1, PT, R203, R14, RZ ;  /* 0x0000000ecb047210 */ /* 0x000fe40007f3e0ff */
[-C--:B------:R-:W-:Y:S02]  /*3790*/  LEA R30, P0, R14, R199.reuse, 0x1 ;  /* 0x000000c70e1e7211 */ /* 0x080fe400078008ff */
[C---:B------:R-:W-:Y:S01]  /*37a0*/  LEA R28, P2, R4.reuse, R199, 0x1 ;  /* 0x000000c7041c7211 */ /* 0x040fe200078408ff */
[--C-:B------:R-:W-:Y:S01]  /*37b0*/  IMAD.X R15, R23, 0x1, R202.reuse, P1 ;  /* 0x00000001170f7824 */ /* 0x100fe200008e06ca */
[----:B------:R-:W-:Y:S02]  /*37c0*/  IADD3 R6, P1, PT, R4, R203, RZ ;  /* 0x000000cb04067210 */ /* 0x000fe40007f3e0ff */
[----:B------:R-:W-:Y:S02]  /*37d0*/  LEA.HI.X R31, R14, R198, R23, 0x1, P0 ;  /* 0x000000c60e1f7211 */ /* 0x000fe400000f0c17 */
[----:B------:R-:W-:Y:S01]  /*37e0*/  IADD3 R8, P0, PT, R4, R206, RZ ;  /* 0x000000ce04087210 */ /* 0x000fe20007f1e0ff */
[C---:B------:R-:W-:Y:S01]  /*37f0*/  IMAD.X R23, R15.reuse, 0x1, R202, P1 ;  /* 0x000000010f177824 */ /* 0x040fe200008e06ca */
[-C--:B------:R-:W-:Y:S01]  /*3800*/  LEA R26, P1, R6, R199.reuse, 0x1 ;  /* 0x000000c7061a7211 */ /* 0x080fe200078208ff */
[----:B------:R-:W-:Y:S01]  /*3810*/  @!PT LDS RZ, [RZ] ;  /* 0x00000000fffff984 */ /* 0x000fe20000000800 */
[----:B------:R-:W-:Y:S01]  /*3820*/  @!PT LDS RZ, [RZ] ;  /* 0x00000000fffff984 */ /* 0x000fe20000000800 */
[----:B------:R-:W-:Y:S01]  /*3830*/  @!PT LDS RZ, [RZ] ;  /* 0x00000000fffff984 */ /* 0x000fe20000000800 */
[----:B------:R1:W-:Y:S01]  /*3840*/  LDGSTS.E.BYPASS.LTC128B.128 [R207+0x4000], desc[UR22][R30.64] ;  /* 0x040000001ecf7fae */ /* 0x0003e2000b981a16 */
[-C--:B------:R-:W-:Y:S01]  /*3850*/  LEA.HI.X R29, R4, R198.reuse, R15, 0x1, P2 ;  /* 0x000000c6041d7211 */ /* 0x080fe200010f0c0f */
[----:B------:R-:W-:Y:S01]  /*3860*/  IMAD.X R25, R15, 0x1, R204, P0 ;  /* 0x000000010f197824 */ /* 0x000fe200000e06cc */
        /* <DEDUP_REMOVED lines=8> */
.L_x_1531:
[----:B------:R-:W-:Y:S04]  /*38f0*/  DEPBAR.LE SB0, 0x0 ;  /* 0x000080000000791a */ /* 0x000fe80000000000 */
[----:B------:R-:W-:Y:S01]  /*3900*/  BAR.SYNC.DEFER_BLOCKING 0x0 ;  /* 0x0000000000007b1d */ /* 0x000fe20000010000 */
[C---:B------:R-:W-:Y:S04]  /*3910*/  IMAD.WIDE.U32 R182, R209.reuse, UR7, RZ ;  /* 0x00000007d1b67c25 */ /* 0x040fe8000f8e00ff */
[----:B------:R-:W-:Y:S01]  /*3920*/  IMAD R137, R209, UR18, RZ ;  /* 0x00000012d1897c24 */ /* 0x000fe2000f8e02ff */
[C---:B------:R-:W-:Y:S02]  /*3930*/  LEA R220, P3, R182.reuse, R197, 0x1 ;  /* 0x000000c5b6dc7211 */ /* 0x040fe400078608ff */
[----:B------:R-:W-:Y:S02]  /*3940*/  IADD3 R136, P0, PT, R182, UR10, RZ ;  /* 0x0000000ab6887c10 */ /* 0x000fe4000ff1e0ff */
[----:B------:R-:W-:Y:S02]  /*3950*/  IADD3 R137, PT, PT, R183, R137, RZ ;  /* 0x00000089b7897210 */ /* 0x000fe40007ffe0ff */
[-C--:B------:R-:W-:Y:S02]  /*3960*/  LEA R218, P2, R136, R197.reuse, 0x1 ;  /* 0x000000c588da7211 */ /* 0x080fe400078408ff */
[-C--:B------:R-:W-:Y:S02]  /*3970*/  LEA.HI.X R221, R182, R196.reuse, R137, 0x1, P3 ;  /* 0x000000c4b6dd7211 */ /* 0x080fe400018f0c89 */
[----:B------:R-:W-:Y:S02]  /*3980*/  IADD3.X R139, PT, PT, R137, UR6, RZ, P0, !PT ;  /* 0x00000006898b7c10 */ /* 0x000fe400087fe4ff */
[C---:B------:R-:W-:Y:S02]  /*3990*/  IADD3 R138, P1, PT, R136.reuse, UR10, RZ ;  /* 0x0000000a888a7c10 */ /* 0x040fe4000ff3e0ff */
[-C--:B------:R-:W-:Y:S02]  /*39a0*/  LEA.HI.X R219, R136, R196.reuse, R139, 0x1, P2 ;  /* 0x000000c488db7211 */ /* 0x080fe400010f0c8b */
[C---:B------:R-:W-:Y:S01]  /*39b0*/  IADD3.X R181, PT, PT, R139.reuse, UR6, RZ, P1, !PT ;  /* 0x000000068bb57c10 */ /* 0x040fe20008ffe4ff */
[----:B------:R-:W-:Y:S01]  /*39c0*/  @!PT LDS RZ, [RZ] ;  /* 0x00000000fffff984 */ /* 0x000fe20000000800 */
[----:B------:R-:W-:Y:S01]  /*39d0*/  @!PT LDS RZ, [RZ] ;  /* 0x00000000fffff984 */ /* 0x000fe20000000800 */
[----:B------:R-:W-:Y:S01]  /*39e0*/  @!PT LDS RZ, [RZ] ;  /* 0x00000000fffff984 */ /* 0x000fe20000000800 */
[----:B------:R-:W-:Y:S01]  /*39f0*/  LDGSTS.E.BYPASS.LTC128B.128 [R207+0x6000], desc[UR22][R220.64] ;  /* 0x06000000dccf7fae */ /* 0x000fe2000b981a16 */
[-C--:B------:R-:W-:Y:S02]  /*3a00*/  LEA R216, P1, R138, R197.reuse, 0x1 ;  /* 0x000000c58ad87211 */ /* 0x080fe400078208ff */
[----:B------:R-:W-:Y:S02]  /*3a10*/  IADD3 R140, P0, PT, R136, UR12, RZ ;  /* 0x0000000c888c7c10 */ /* 0x000fe4000ff1e0ff */
[-C--:B------:R-:W-:Y:S02]  /*3a20*/  LEA.HI.X R217, R138, R196.reuse, R181, 0x1, P1 ;  /* 0x000000c48ad97211 */ /* 0x080fe400008f0cb5 */
[----:B------:R-:W-:Y:S01]  /*3a30*/  IADD3.X R183, PT, PT, R139, UR13, RZ, P0, !PT ;  /* 0x0000000d8bb77c10 */ /* 0x000fe200087fe4ff */
[----:B------:R-:W-:Y:S01]  /*3a40*/  LDGSTS.E.BYPASS.LTC128B.128 [R207+0x6800], desc[UR22][R218.64] ;  /* 0x06800000dacf7fae */ /* 0x000fe2000b981a16 */
[C---:B------:R-:W-:Y:S04]  /*3a50*/  LEA R180, P0, R140.reuse, R197, 0x1 ;  /* 0x000000c58cb47211 */ /* 0x040fe800078008ff */
[----:B------:R-:W-:Y:S02]  /*3a60*/  LEA.HI.X R181, R140, R196, R183, 0x1, P0 ;  /* 0x000000c48cb57211 */ /* 0x000fe400000f0cb7 */
[----:B------:R-:W-:Y:S01]  /*3a70*/  ISETP.NE.AND P0, PT, R209, RZ, PT ;  /* 0x000000ffd100720c */ /* 0x000fe20003f05270 */
        /* <DEDUP_REMOVED lines=8> */
[----:B------:R-:W2:Y:S08]  /*3b00*/  LDSM.16.M88.4 R160, [R192+UR5+0x5800] ;  /* 0x00580005c0a0783b */ /* 0x000eb00008000200 */
[----:B------:R-:W-:Y:S08]  /*3b10*/  LDSM.16.M88.4 R164, [R191] ;  /* 0x00000000bfa4783b */ /* 0x000ff00000000200 */
[----:B------:R-:W2:Y:S08]  /*3b20*/  LDSM.16.M88.4 R168, [R187+0x4000] ;  /* 0x00400000bba8783b */ /* 0x000eb00000000200 */
[----:B------:R-:W2:Y:S08]  /*3b30*/  LDSM.16.M88.4 R172, [R191+0x2000] ;  /* 0x00200000bfac783b */ /* 0x000eb00000000200 */
[----:B------:R-:W-:Y:S08]  /*3b40*/  LDSM.16.M88.4 R176, [R186+0x4800] ;  /* 0x00480000bab0783b */ /* 0x000ff00000000200 */
[----:B------:R-:W-:Y:S08]  /*3b50*/  LDSM.16.M88.4 R136, [R186+0x5000] ;  /* 0x00500000ba88783b */ /* 0x000ff00000000200 */
[----:B---3--:R-:W-:Y:S01]  /*3b60*/  LDSM.16.M88.4 R180, [R185+0x4000] ;  /* 0x00400000b9b4783b */ /* 0x008fe20000000200 */
[-C--:B----4-:R-:W-:Y:S08]  /*3b70*/  HMMA.16816.F32 R4, R132, R144.reuse, RZ ;  /* 0x000000908404723c */ /* 0x090ff000000018ff */
[C---:B-----5:R-:W-:Y:S08]  /*3b80*/  HMMA.16816.F32 R8, R148.reuse, R144, RZ ;  /* 0x000000909408723c */ /* 0x060ff000000018ff */
[-C--:B------:R-:W-:Y:S08]  /*3b90*/  HMMA.16816.F32 R12, R148, R146.reuse, RZ ;  /* 0x00000092940c723c */ /* 0x080ff000000018ff */
[C---:B------:R-:W-:Y:S01]  /*3ba0*/  HMMA.16816.F32 R16, R132.reuse, R146, RZ ;  /* 0x000000928410723c */ /* 0x040fe200000018ff */
[----:B------:R-:W3:Y:S07]  /*3bb0*/  LDSM.16.M88.4 R144, [R187+0x4800] ;  /* 0x00480000bb90783b */ /* 0x000eee0000000200 */
        /* <DEDUP_REMOVED lines=10> */
[-C--:B------:R-:W-:Y:S08]  /*3c60*/  HMMA.16816.F32 R52, R132, R160.reuse, RZ ;  /* 0x000000a08434723c */ /* 0x080ff000000018ff */
        /* <DEDUP_REMOVED lines=15> */
[----:B------:R-:W3:Y:S07]  /*3d60*/  LDSM.16.M88.4 R144, [R189] ;  /* 0x00000000bd90783b */ /* 0x000eee0000000200 */
        /* <DEDUP_REMOVED lines=23> */
[-C--:B----4-:R-:W-:Y:S08]  /*3ee0*/  HMMA.16816.F32 R52, R152, R168.reuse, R52 ;  /* 0x000000a89834723c */ /* 0x090ff00000001834 */
[C---:B------:R-:W-:Y:S08]  /*3ef0*/  HMMA.16816.F32 R56, R160.reuse, R168, R56 ;  /* 0x000000a8a038723c */ /* 0x040ff00000001838 */
[-C--:B------:R-:W-:Y:S08]  /*3f00*/  HMMA.16816.F32 R60, R160, R170.reuse, R60 ;  /* 0x000000aaa03c723c */ /* 0x080ff0000000183c */
[----:B------:R-:W-:Y:S01]  /*3f10*/  HMMA.16816.F32 R64, R152, R170, R64 ;  /* 0x000000aa9840723c */ /* 0x000fe20000001840 */
[----:B------:R-:W4:Y:S01]  /*3f20*/  LDSM.16.M88.4 R152, [R185+0x5800] ;  /* 0x00580000b998783b */ /* 0x000f220000000200 */
[----:B------:R-:W-:Y:S06]  /*3f30*/  DEPBAR.LE SB0, 0x0 ;  /* 0x000080000000791a */ /* 0x000fec0000000000 */
[-C--:B---3--:R-:W-:Y:S01]  /*3f40*/  HMMA.16816.F32 R4, R144, R180.reuse, R4 ;  /* 0x000000b49004723c */ /* 0x088fe20000001804 */
        /* <DEDUP_REMOVED lines=10> */
[----:B------:R-:W-:Y:S01]  /*3ff0*/  FMUL.FTZ R180, R8, UR8 ;  /* 0x0000000808b47c20 */ /* 0x000fe20008410000 */
[----:B------:R-:W-:Y:S03]  /*4000*/  FMUL.FTZ R252, R11, UR8 ;  /* 0x000000080bfc7c20 */ /* 0x000fe60008410000 */
        /* <DEDUP_REMOVED lines=9> */
[----:B---3--:R-:W-:Y:S01]  /*40a0*/  FMUL.FTZ R181, R10, UR8 ;  /* 0x000000080ab57c20 */ /* 0x008fe20008410000 */
        /* <DEDUP_REMOVED lines=14> */
[----:B------:R1:W5:Y:S01]  /*4190*/  MUFU.TANH R167, R180 ;  /* 0x000000b400a77308 */ /* 0x0003620000002400 */
[C---:B------:R-:W-:Y:S04]  /*41a0*/  HMMA.16816.F32 R40, R132.reuse, R148, R40 ;  /* 0x000000948428723c */ /* 0x040fe80000001828 */
[----:B---3--:R-:W-:Y:S01]  /*41b0*/  FMUL.FTZ R181, R18, UR8 ;  /* 0x0000000812b57c20 */ /* 0x008fe20008410000 */
[----:B------:R-:W-:Y:S01]  /*41c0*/  FMUL.FTZ R251, R28, UR8 ;  /* 0x000000081cfb7c20 */ /* 0x000fe20008410000 */
[----:B------:R-:W-:Y:S03]  /*41d0*/  FMUL.FTZ R228, R29, UR8 ;  /* 0x000000081de47c20 */ /* 0x000fe60008410000 */
[----:B------:R-:W-:Y:S01]  /*41e0*/  MUFU.TANH R169, R216 ;  /* 0x000000d800a97308 */ /* 0x000fe20000002400 */
[-C--:B------:R-:W-:Y:S03]  /*41f0*/  HMMA.16816.F32 R44, R132, R150.reuse, R44 ;  /* 0x00000096842c723c */ /* 0x080fe6000000182c */
[----:B--2---:R-:W-:Y:S01]  /*4200*/  FMUL.FTZ R140, R19, UR8 ;  /* 0x00000008138c7c20 */ /* 0x004fe20008410000 */
[----:B------:R-:W-:Y:S01]  /*4210*/  FMUL.FTZ R232, R30, UR8 ;  /* 0x000000081ee87c20 */ /* 0x000fe20008410000 */
[----:B------:R-:W-:Y:S01]  /*4220*/  FMUL.FTZ R249, R31, UR8 ;  /* 0x000000081ff97c20 */ /* 0x000fe20008410000 */
[----:B------:R-:W-:Y:S03]  /*4230*/  FMUL.FTZ R250, R32, UR8 ;  /* 0x0000000820fa7c20 */ /* 0x000fe60008410000 */
[----:B------:R-:W2:Y:S01]  /*4240*/  MUFU.TANH R252, R252 ;  /* 0x000000fc00fc7308 */ /* 0x000ea20000002400 */
[C---:B------:R-:W-:Y:S04]  /*4250*/  HMMA.16816.F32 R48, R144.reuse, R150, R48 ;  /* 0x000000969030723c */ /* 0x040fe80000001830 */
[----:B-1----:R-:W-:Y:S01]  /*4260*/  FMUL.FTZ R180, R16, UR8 ;  /* 0x0000000810b47c20 */ /* 0x002fe20008410000 */
[----:B------:R-:W-:Y:S01]  /*4270*/  FMUL.FTZ R248, R33, UR8 ;  /* 0x0000000821f87c20 */ /* 0x000fe20008410000 */
[----:B------:R-:W-:Y:S03]  /*4280*/  FMUL.FTZ R246, R34, UR8 ;  /* 0x0000000822f67c20 */ /* 0x000fe60008410000 */
[----:B------:R-:W1:Y:S01]  /*4290*/  MUFU.TANH R170, R214 ;  /* 0x000000d600aa7308 */ /* 0x000e620000002400 */
[-C--:B----4-:R-:W-:Y:S03]  /*42a0*/  HMMA.16816.F32 R52, R144, R152.reuse, R52 ;  /* 0x000000989034723c */ /* 0x090fe60000001834 */
[----:B------:R-:W-:Y:S01]  /*42b0*/  FMUL.FTZ R244, R35, UR8 ;  /* 0x0000000823f47c20 */ /* 0x000fe20008410000 */
[----:B------:R-:W-:Y:S01]  /*42c0*/  FMUL.FTZ R237, R36, UR8 ;  /* 0x0000000824ed7c20 */ /* 0x000fe20008410000 */
[----:B------:R-:W-:Y:S01]  /*42d0*/  FMUL.FTZ R241, R37, UR8 ;  /* 0x0000000825f17c20 */ /* 0x000fe20008410000 */
[----:B------:R-:W-:Y:S03]  /*42e0*/  FMUL.FTZ R220, R38, UR8 ;  /* 0x0000000826dc7c20 */ /* 0x000fe60008410000 */
[----:B------:R3:W-:Y:S01]  /*42f0*/  MUFU.TANH R7, R183 ;  /* 0x000000b700077308 */ /* 0x0007e20000002400 */
[C---:B------:R-:W-:Y:S04]  /*4300*/  HMMA.16816.F32 R56, R132.reuse, R152, R56 ;  /* 0x000000988438723c */ /* 0x040fe80000001838 */
[----:B------:R-:W-:Y:S01]  /*4310*/  FMUL.FTZ R222, R39, UR8 ;  /* 0x0000000827de7c20 */ /* 0x000fe20008410000 */
[----:B------:R-:W-:Y:S01]  /*4320*/  FMUL.FTZ R233, R40, UR8 ;  /* 0x0000000828e97c20 */ /* 0x000fe20008410000 */
[----:B------:R-:W-:Y:S03]  /*4330*/  FMUL.FTZ R235, R41, UR8 ;  /* 0x0000000829eb7c20 */ /* 0x000fe60008410000 */
[----:B------:R4:W1:Y:S01]  /*4340*/  MUFU.TANH R166, R182 ;  /* 0x000000b600a67308 */ /* 0x0008620000002400 */
[-C--:B------:R-:W-:Y:S03]  /*4350*/  HMMA.16816.F32 R60, R132, R154.reuse, R60 ;  /* 0x0000009a843c723c */ /* 0x080fe6000000183c */
[----:B------:R-:W-:Y:S01]  /*4360*/  FMUL.FTZ R229, R42, UR8 ;  /* 0x000000082ae57c20 */ /* 0x000fe20008410000 */
[----:B------:R-:W-:Y:S01]  /*4370*/  FMUL.FTZ R231, R43, UR8 ;  /* 0x000000082be77c20 */ /* 0x000fe20008410000 */
[----:B------:R-:W-:Y:S01]  /*4380*/  FMUL.FTZ R243, R44, UR8 ;  /* 0x000000082cf37c20 */ /* 0x000fe20008410000 */
[----:B------:R-:W-:Y:S03]  /*4390*/  FMUL.FTZ R239, R45, UR8 ;  /* 0x000000082def7c20 */ /* 0x000fe60008410000 */
[----:B------:R5:W-:Y:S01]  /*43a0*/  MUFU.TANH R11, R212 ;  /* 0x000000d4000b7308 */ /* 0x000be20000002400 */
[----:B------:R-:W-:Y:S04]  /*43b0*/  HMMA.16816.F32 R64, R144, R154, R64 ;  /* 0x0000009a9040723c */ /* 0x000fe80000001840 */
[----:B------:R-:W-:Y:S01]  /*43c0*/  FMUL.FTZ R225, R46, UR8 ;  /* 0x000000082ee17c20 */ /* 0x000fe20008410000 */
[----:B------:R-:W-:Y:S01]  /*43d0*/  FMUL.FTZ R227, R47, UR8 ;  /* 0x000000082fe37c20 */ /* 0x000fe20008410000 */
[----:B------:R-:W-:Y:S03]  /*43e0*/  FMUL.FTZ R245, R48, UR8 ;  /* 0x0000000830f57c20 */ /* 0x000fe60008410000 */
[----:B------:R1:W-:Y:S01]  /*43f0*/  MUFU.TANH R17, R181 ;  /* 0x000000b500117308 */ /* 0x0003e20000002400 */
[----:B------:R-:W-:Y:S01]  /*4400*/  FMUL.FTZ R247, R49, UR8 ;  /* 0x0000000831f77c20 */ /* 0x000fe20008410000 */
[----:B------:R-:W-:Y:S01]  /*4410*/  FMUL.FTZ R226, R50, UR8 ;  /* 0x0000000832e27c20 */ /* 0x000fe20008410000 */
[----:B------:R-:W-:Y:S01]  /*4420*/  FMUL.FTZ R224, R51, UR8 ;  /* 0x0000000833e07c20 */ /* 0x000fe20008410000 */
[----:B---3--:R-:W-:Y:S01]  /*4430*/  FMUL.FTZ R183, R52, UR8 ;  /* 0x0000000834b77c20 */ /* 0x008fe20008410000 */
[----:B------:R-:W-:Y:S01]  /*4440*/  FMUL.FTZ R214, R53, UR8 ;  /* 0x0000000835d67c20 */ /* 0x000fe20008410000 */
[----:B------:R-:W-:Y:S01]  /*4450*/  FMUL.FTZ R217, R54, UR8 ;  /* 0x0000000836d97c20 */ /* 0x000fe20008410000 */
[----:B----4-:R-:W-:Y:S03]  /*4460*/  FMUL.FTZ R182, R55, UR8 ;  /* 0x0000000837b67c20 */ /* 0x010fe60008410000 */
[----:B------:R3:W4:Y:S01]  /*4470*/  MUFU.TANH R18, R140 ;  /* 0x0000008c00127308 */ /* 0x0007220000002400 */
[----:B------:R-:W-:Y:S01]  /*4480*/  FMUL.FTZ R139, R59, UR8 ;  /* 0x000000083b8b7c20 */ /* 0x000fe20008410000 */
[----:B-----5:R-:W-:Y:S01]  /*4490*/  FMUL.FTZ R212, R56, UR8 ;  /* 0x0000000838d47c20 */ /* 0x020fe20008410000 */
[----:B------:R-:W-:Y:S01]  /*44a0*/  FMNMX3.FTZ R30, R141, R167, R178, !PT ;  /* 0x000000a78d1e7276 */ /* 0x000fe200078100b2 */
[----:B------:R-:W-:Y:S01]  /*44b0*/  FMUL.FTZ R219, R61, UR8 ;  /* 0x000000083ddb7c20 */ /* 0x000fe20008410000 */
[----:B--2---:R-:W-:Y:S01]  /*44c0*/  FMNMX3.FTZ R26, R2, R165, R252, !PT ;  /* 0x000000a5021a7276 */ /* 0x004fe200078100fc */
        /* <DEDUP_REMOVED lines=8> */
[----:B------:R-:W-:Y:S01]  /*4550*/  FMUL.FTZ R63, R63, UR8 ;  /* 0x000000083f3f7c20 */ /* 0x000fe20008410000 */
[----:B------:R-:W-:Y:S03]  /*4560*/  FMNMX3.FTZ R30, R30, R9, R170, !PT ;  /* 0x000000091e1e7276 */ /* 0x000fe600078100aa */
[----:B------:R1:W5:Y:S01]  /*4570*/  MUFU.TANH R13, R180 ;  /* 0x000000b4000d7308 */ /* 0x0003620000002400 */
[----:B------:R-:W-:Y:S01]  /*4580*/  FMNMX3.FTZ R26, R26, R7, R166, !PT ;  /* 0x000000071a1a7276 */ /* 0x000fe200078100a6 */
[----:B---3--:R-:W-:Y:S08]  /*4590*/  FMUL.FTZ R140, R58, UR8 ;  /* 0x000000083a8c7c20 */ /* 0x008ff00008410000 */
[----:B------:R-:W-:Y:S01]  /*45a0*/  MUFU.TANH R238, R238 ;  /* 0x000000ee00ee7308 */ /* 0x000fe20000002400 */
[----:B--2---:R-:W-:Y:S04]  /*45b0*/  FMNMX3.FTZ R136, R0, R169, R174, !PT ;  /* 0x000000a900887276 */ /* 0x004fe800078100ae */
[----:B----4-:R-:W-:Y:S05]  /*45c0*/  FMNMX3.FTZ R136, R136, R17, R18, !PT ;  /* 0x0000001188887276 */ /* 0x010fea0007810012 */
[----:B------:R-:W2:Y:S01]  /*45d0*/  MUFU.TANH R240, R240 ;  /* 0x000000f000f07308 */ /* 0x000ea20000002400 */
[----:B-1----:R-:W-:Y:S01]  /*45e0*/  FMUL.FTZ R180, R60, UR8 ;  /* 0x000000083cb47c20 */ /* 0x002fe20008410000 */
[----:B-----5:R-:W-:Y:S08]  /*45f0*/  FMNMX3.FTZ R19, R22, R13, R11, !PT ;  /* 0x0000000d16137276 */ /* 0x020ff0000781000b */
        /* <DEDUP_REMOVED lines=67> */
[----:B--2---:R-:W-:Y:S02]  /*4a30*/  FMNMX3.FTZ R21, R21, R218, R223, !PT ;  /* 0x000000da15157276 */ /* 0x004fe400078100df */
[----:B-1----:R-:W-:Y:S01]  /*4a40*/  FMNMX3.FTZ R136, R136, R221, R216, !PT ;  /* 0x000000dd88887276 */ /* 0x002fe200078100d8 */
[----:B------:R-:W-:Y:S06]  /*4a50*/  @P0 BRA `(.L_x_1533) ;  /* 0xffffffec00380947 */ /* 0x000fec000383ffff */
.L_x_1532:
[----:B------:R-:W2:Y:S08]  /*4a60*/  SHFL.BFLY PT, R6, R21, 0x2, 0x1f ;  /* 0x0c401f0015067f89 */ /* 0x000eb000000e0000 */
[----:B-1----:R-:W1:Y:S08]  /*4a70*/  SHFL.BFLY PT, R15, R136, 0x2, 0x1f ;  /* 0x0c401f00880f7f89 */ /* 0x002e7000000e0000 */
[----:B------:R-:W3:Y:S08]  /*4a80*/  SHFL.BFLY PT, R14, R19, 0x2, 0x1f ;  /* 0x0c401f00130e7f89 */ /* 0x000ef000000e0000 */
[----:B------:R-:W4:Y:S08]  /*4a90*/  SHFL.BFLY PT, R4, R5, 0x2, 0x1f ;  /* 0x0c401f0005047f89 */ /* 0x000f3000000e0000 */
[----:B------:R-:W-:Y:S08]  /*4aa0*/  LDSM.16.MT88.4 R36, [R184+0x6000] ;  /* 0x00600000b824783b */ /* 0x000ff00000004200 */
[----:B------:R-:W-:Y:S01]  /*4ab0*/  LDSM.16.MT88.4 R52, [R143+0x6000] ;  /* 0x006000008f34783b */ /* 0x000fe20000004200 */
[----:B--2---:R-:W-:Y:S02]  /*4ac0*/  FMNMX.FTZ R12, R21, R6, !PT ;  /* 0x00000006150c7209 */ /* 0x004fe40007810000 */
[----:B-1----:R-:W-:Y:S05]  /*4ad0*/  FMNMX.FTZ R10, R136, R15, !PT ;  /* 0x0000000f880a7209 */ /* 0x002fea0007810000 */
[----:B------:R-:W1:Y:S01]  /*4ae0*/  SHFL.BFLY PT, R23, R12, 0x1, 0x1f ;  /* 0x0c201f000c177f89 */ /* 0x000e6200000e0000 */
[----:B---3--:R-:W-:Y:S07]  /*4af0*/  FMNMX.FTZ R8, R19, R14, !PT ;  /* 0x0000000e13087209 */ /* 0x008fee0007810000 */
[----:B------:R-:W2:Y:S01]  /*4b00*/  SHFL.BFLY PT, R135, R10, 0x1, 0x1f ;  /* 0x0c201f000a877f89 */ /* 0x000ea200000e0000 */
[----:B----4-:R-:W-:Y:S07]  /*4b10*/  FMNMX.FTZ R6, R5, R4, !PT ;  /* 0x0000000405067209 */ /* 0x010fee0007810000 */
[----:B------:R-:W3:Y:S08]  /*4b20*/  SHFL.BFLY PT, R15, R8, 0x1, 0x1f ;  /* 0x0c201f00080f7f89 */ /* 0x000ef000000e0000 */
[----:B------:R-:W4:Y:S01]  /*4b30*/  SHFL.BFLY PT, R133, R6, 0x1, 0x1f ;  /* 0x0c201f0006857f89 */ /* 0x000f2200000e0000 */
[----:B-1----:R-:W-:Y:S07]  /*4b40*/  FMNMX.FTZ R136, R12, R23, !PT ;  /* 0x000000170c887209 */ /* 0x002fee0007810000 */
[----:B------:R-:W1:Y:S01]  /*4b50*/  LDSM.16.MT88.4 R20, [R188+0x6000] ;  /* 0x00600000bc14783b */ /* 0x000e620000004200 */
[----:B--2---:R-:W-:Y:S01]  /*4b60*/  FMNMX.FTZ R135, R10, R135, !PT ;  /* 0x000000870a877209 */ /* 0x004fe20007810000 */
[C---:B------:R-:W-:Y:S01]  /*4b70*/  FMUL.FTZ R162, R136.reuse, UR4 ;  /* 0x0000000488a27c20 */ /* 0x040fe20008410000 */
[C---:B------:R-:W-:Y:S01]  /*4b80*/  FSETP.NEU.FTZ.AND P1, PT, R136.reuse, -INF , PT ;  /* 0xff8000008800780b */ /* 0x040fe20003f3d000 */
[----:B------:R-:W-:Y:S01]  /*4b90*/  FADD.FTZ R3, -R136, R3 ;  /* 0x0000000388037221 */ /* 0x000fe20000010100 */
[C---:B------:R-:W-:Y:S01]  /*4ba0*/  FSETP.NEU.FTZ.AND P0, PT, R135.reuse, -INF , PT ;  /* 0xff8000008700780b */ /* 0x040fe20003f1d000 */
[C---:B------:R-:W-:Y:S01]  /*4bb0*/  FMUL.FTZ R161, R135.reuse, UR4 ;  /* 0x0000000487a17c20 */ /* 0x040fe20008410000 */
[----:B---3--:R-:W-:Y:S01]  /*4bc0*/  FMNMX.FTZ R134, R8, R15, !PT ;  /* 0x0000000f08867209 */ /* 0x008fe20007810000 */
[----:B------:R-:W-:Y:S01]  /*4bd0*/  FADD.FTZ R4, -R135, R0 ;  /* 0x0000000087047221 */ /* 0x000fe20000010100 */
[----:B----4-:R-:W-:Y:S01]  /*4be0*/  FMNMX.FTZ R133, R6, R133, !PT ;  /* 0x0000008506857209 */ /* 0x010fe20007810000 */
[----:B------:R-:W-:Y:S01]  /*4bf0*/  FMUL.FTZ R132, R3, UR4 ;  /* 0x0000000403847c20 */ /* 0x000fe20008410000 */
[----:B------:R-:W-:Y:S01]  /*4c00*/  FSEL R161, R161, RZ, P0 ;  /* 0x000000ffa1a17208 */ /* 0x000fe20000000000 */
[----:B------:R-:W-:Y:S01]  /*4c10*/  FADD.FTZ R0, -R134, R141 ;  /* 0x0000008d86007221 */ /* 0x000fe20000010100 */
[----:B------:R-:W-:Y:S01]  /*4c20*/  FSEL R162, R162, RZ, P1 ;  /* 0x000000ffa2a27208 */ /* 0x000fe20000800000 */
        /* <DEDUP_REMOVED lines=18> */
[----:B------:R-:W2:Y:S01]  /*4d50*/  MUFU.EX2 R132, R132 ;  /* 0x0000008400847308 */ /* 0x000ea20000000800 */
[----:B------:R-:W-:Y:S01]  /*4d60*/  FFMA.FTZ R163, R240, UR4, -R162 ;  /* 0x00000004f0a37c23 */ /* 0x000fe200080108a2 */
[--C-:B------:R-:W-:Y:S01]  /*4d70*/  FFMA.FTZ R144, R7, UR4, -R158.reuse ;  /* 0x0000000407907c23 */ /* 0x100fe2000801089e */
[----:B------:R-:W-:Y:S07]  /*4d80*/  FFMA.FTZ R147, R165, UR4, -R158 ;  /* 0x00000004a5937c23 */ /* 0x000fee000801089e */
[----:B------:R-:W3:Y:S01]  /*4d90*/  MUFU.EX2 R3, R3 ;  /* 0x0000000300037308 */ /* 0x000ee20000000800 */
[--C-:B------:R-:W-:Y:S01]  /*4da0*/  FFMA.FTZ R149, R9, UR4, -R160.reuse ;  /* 0x0000000409957c23 */ /* 0x100fe200080108a0 */
[--C-:B------:R-:W-:Y:S01]  /*4db0*/  FFMA.FTZ R157, R167, UR4, -R160.reuse ;  /* 0x00000004a79d7c23 */ /* 0x100fe200080108a0 */
[----:B------:R-:W-:Y:S07]  /*4dc0*/  FFMA.FTZ R148, R178, UR4, -R160 ;  /* 0x00000004b2947c23 */ /* 0x000fee00080108a0 */
[----:B------:R4:W5:Y:S01]  /*4dd0*/  MUFU.EX2 R2, R4 ;  /* 0x0000000400027308 */ /* 0x0009620000000800 */
[----:B------:R-:W-:Y:S01]  /*4de0*/  FFMA.FTZ R145, R252, UR4, -R158 ;  /* 0x00000004fc917c23 */ /* 0x000fe2000801089e */
[----:B------:R-:W-:Y:S01]  /*4df0*/  FFMA.FTZ R146, R170, UR4, -R160 ;  /* 0x00000004aa927c23 */ /* 0x000fe200080108a0 */
[----:B------:R-:W-:Y:S07]  /*4e00*/  FFMA.FTZ R141, R166, UR4, -R158 ;  /* 0x00000004a68d7c23 */ /* 0x000fee000801089e */
[----:B------:R-:W-:Y:S01]  /*4e10*/  MUFU.EX2 R159, R159 ;  /* 0x0000009f009f7308 */ /* 0x000fe20000000800 */
[----:B------:R-:W-:Y:S01]  /*4e20*/  FFMA.FTZ R175, R228, UR4, -R160 ;  /* 0x00000004e4af7c23 */ /* 0x000fe200080108a0 */
[C---:B--2---:R-:W-:Y:S01]  /*4e30*/  FMUL.FTZ R5, R132.reuse, R129 ;  /* 0x0000008184057220 */ /* 0x044fe20000410000 */
[C---:B------:R-:W-:Y:S07]  /*4e40*/  FMUL.FTZ R16, R132.reuse, R116 ;  /* 0x0000007484107220 */ /* 0x040fee0000410000 */
[----:B------:R-:W2:Y:S01]  /*4e50*/  MUFU.EX2 R155, R155 ;  /* 0x0000009b009b7308 */ /* 0x000ea20000000800 */
[C---:B------:R-:W-:Y:S01]  /*4e60*/  FMUL.FTZ R17, R132.reuse, R117 ;  /* 0x0000007584117220 */ /* 0x040fe20000410000 */
[C---:B---3--:R-:W-:Y:S01]  /*4e70*/  FMUL.FTZ R6, R3.reuse, R130 ;  /* 0x0000008203067220 */ /* 0x048fe20000410000 */
[C---:B------:R-:W-:Y:S07]  /*4e80*/  FMUL.FTZ R7, R3.reuse, R131 ;  /* 0x0000008303077220 */ /* 0x040fee0000410000 */
[----:B------:R-:W-:Y:S01]  /*4e90*/  MUFU.EX2 R156, R156 ;  /* 0x0000009c009c7308 */ /* 0x000fe20000000800 */
[C---:B------:R-:W-:Y:S01]  /*4ea0*/  FMUL.FTZ R18, R3.reuse, R118 ;  /* 0x0000007603127220 */ /* 0x040fe20000410000 */
[----:B----4-:R-:W-:Y:S01]  /*4eb0*/  FMUL.FTZ R4, R132, R128 ;  /* 0x0000008084047220 */ /* 0x010fe20000410000 */
[C---:B-----5:R-:W-:Y:S07]  /*4ec0*/  FMUL.FTZ R8, R2.reuse, R124 ;  /* 0x0000007c02087220 */ /* 0x060fee0000410000 */
[----:B------:R-:W3:Y:S01]  /*4ed0*/  MUFU.EX2 R152, R152 ;  /* 0x0000009800987308 */ /* 0x000ee20000000800 */
[C---:B------:R-:W-:Y:S01]  /*4ee0*/  FMUL.FTZ R9, R2.reuse, R125 ;  /* 0x0000007d02097220 */ /* 0x040fe20000410000 */
[C---:B------:R-:W-:Y:S01]  /*4ef0*/  FMUL.FTZ R12, R2.reuse, R120 ;  /* 0x00000078020c7220 */ /* 0x040fe20000410000 */
[----:B------:R-:W-:Y:S07]  /*4f00*/  FMUL.FTZ R13, R2, R121 ;  /* 0x00000079020d7220 */ /* 0x000fee0000410000 */
[----:B------:R-:W-:Y:S01]  /*4f10*/  MUFU.EX2 R154, R154 ;  /* 0x0000009a009a7308 */ /* 0x000fe20000000800 */
[----:B------:R-:W-:Y:S01]  /*4f20*/  FMUL.FTZ R19, R3, R119 ;  /* 0x0000007703137220 */ /* 0x000fe20000410000 */
[----:B--2---:R-:W-:Y:S01]  /*4f30*/  F2FP.F16.F32.PACK_AB R128, R155, R159 ;  /* 0x0000009f9b80723e */ /* 0x004fe200000000ff */
[----:B------:R-:W-:Y:S07]  /*4f40*/  LDSM.16.MT88.4 R116, [R188+0x7800] ;  /* 0x00780000bc74783b */ /* 0x000fee0000004200 */
[----:B------:R-:W2:Y:S01]  /*4f50*/  MUFU.EX2 R153, R153 ;  /* 0x0000009900997308 */ /* 0x000ea20000000800 */
[C---:B------:R-:W-:Y:S01]  /*4f60*/  FMUL.FTZ R32, R132.reuse, R100 ;  /* 0x0000006484207220 */ /* 0x040fe20000410000 */
[----:B------:R-:W-:Y:S01]  /*4f70*/  FMUL.FTZ R33, R132, R101 ;  /* 0x0000006584217220 */ /* 0x000fe20000410000 */
[C---:B------:R-:W-:Y:S07]  /*4f80*/  FMUL.FTZ R34, R3.reuse, R102 ;  /* 0x0000006603227220 */ /* 0x040fee0000410000 */
[----:B------:R-:W-:Y:S01]  /*4f90*/  MUFU.EX2 R151, R151 ;  /* 0x0000009700977308 */ /* 0x000fe20000000800 */
[----:B------:R-:W-:Y:S01]  /*4fa0*/  FMUL.FTZ R35, R3, R103 ;  /* 0x0000006703237220 */ /* 0x000fe20000410000 */
[----:B---3--:R-:W-:Y:S01]  /*4fb0*/  F2FP.F16.F32.PACK_AB R129, R152, R156 ;  /* 0x0000009c9881723e */ /* 0x008fe200000000ff */
[----:B------:R-:W-:Y:S07]  /*4fc0*/  LDSM.16.MT88.4 R100, [R184+0x7800] ;  /* 0x00780000b864783b */ /* 0x000fee0000004200 */
[----:B------:R-:W3:Y:S01]  /*4fd0*/  MUFU.EX2 R150, R150 ;  /* 0x0000009600967308 */ /* 0x000ee20000000800 */
[C---:B------:R-:W-:Y:S01]  /*4fe0*/  FMUL.FTZ R44, R2.reuse, R88 ;  /* 0x00000058022c7220 */ /* 0x040fe20000410000 */
[----:B------:R-:W-:Y:S01]  /*4ff0*/  FMUL.FTZ R45, R2, R89 ;  /* 0x00000059022d7220 */ /* 0x000fe20000410000 */
[C---:B------:R-:W-:Y:S07]  /*5000*/  FMUL.FTZ R48, R132.reuse, R84 ;  /* 0x0000005484307220 */ /* 0x040fee0000410000 */
[----:B------:R-:W4:Y:S01]  /*5010*/  MUFU.EX2 R0, R0 ;  /* 0x0000000000007308 */ /* 0x000f220000000800 */
[----:B------:R-:W-:Y:S01]  /*5020*/  FMUL.FTZ R49, R132, R85 ;  /* 0x0000005584317220 */ /* 0x000fe20000410000 */
[----:B--2---:R-:W-:Y:S01]  /*5030*/  F2FP.F16.F32.PACK_AB R130, R153, R154 ;  /* 0x0000009a9982723e */ /* 0x004fe200000000ff */
[C---:B------:R-:W-:Y:S07]  /*5040*/  FMUL.FTZ R50, R3.reuse, R86 ;  /* 0x0000005603327220 */ /* 0x040fee0000410000 */
[----:B------:R-:W-:Y:S01]  /*5050*/  MUFU.EX2 R157, R157 ;  /* 0x0000009d009d7308 */ /* 0x000fe20000000800 */
[----:B------:R-:W-:Y:S01]  /*5060*/  FMUL.FTZ R51, R3, R87 ;  /* 0x0000005703337220 */ /* 0x000fe20000410000 */
[C---:B------:R-:W-:Y:S01]  /*5070*/  FMUL.FTZ R56, R2.reuse, R76 ;  /* 0x0000004c02387220 */ /* 0x040fe20000410000 */
[----:B------:R-:W-:Y:S07]  /*5080*/  LDSM.16.MT88.4 R84, [R143+0x6800] ;  /* 0x006800008f54783b */ /* 0x000fee0000004200 */
[----:B------:R-:W2:Y:S01]  /*5090*/  MUFU.EX2 R148, R148 ;  /* 0x0000009400947308 */ /* 0x000ea20000000800 */
[----:B------:R-:W-:Y:S01]  /*50a0*/  FMUL.FTZ R57, R2, R77 ;  /* 0x0000004d02397220 */ /* 0x000fe20000410000 */
[----:B---3--:R-:W-:Y:S01]  /*50b0*/  F2FP.F16.F32.PACK_AB R131, R150, R151 ;  /* 0x000000979683723e */ /* 0x008fe200000000ff */
[----:B------:R-:W-:Y:S07]  /*50c0*/  FFMA.FTZ R228, R231, UR4, -R158 ;  /* 0x00000004e7e47c23 */ /* 0x000fee000801089e */
[----:B------:R-:W-:Y:S01]  /*50d0*/  MUFU.EX2 R147, R147 ;  /* 0x0000009300937308 */ /* 0x000fe20000000800 */
[----:B------:R-:W-:Y:S01]  /*50e0*/  FMUL.FTZ R24, R2, R108 ;  /* 0x0000006c02187220 */ /* 0x000fe20000410000 */
[C---:B----4-:R-:W-:Y:S01]  /*50f0*/  FMUL.FTZ R46, R0.reuse, R90 ;  /* 0x0000005a002e7220 */ /* 0x050fe20000410000 */
[C---:B------:R-:W-:Y:S07]  /*5100*/  FMUL.FTZ R47, R0.reuse, R91 ;  /* 0x0000005b002f7220 */ /* 0x040fee0000410000 */
[----:B------:R-:W3:Y:S01]  /*5110*/  MUFU.EX2 R145, R145 ;  /* 0x0000009100917308 */ /* 0x000ee20000000800 */
[-C--:B-1----:R-:W-:Y:S01]  /*5120*/  HMMA.16816.F32 R4, R128, R20.reuse, R4 ;  /* 0x000000148004723c */ /* 0x082fe20000001804 */
[----:B------:R-:W-:Y:S08]  /*5130*/  LDSM.16.MT88.4 R88, [R142+0x6800] ;  /* 0x006800008e58783b */ /* 0x000ff00000004200 */
[----:B------:R-:W-:Y:S01]  /*5140*/  MUFU.EX2 R149, R149 ;  /* 0x0000009500957308 */ /* 0x000fe20000000800 */
[C---:B------:R-:W-:Y:S01]  /*5150*/  FMUL.FTZ R10, R0.reuse, R126 ;  /* 0x0000007e000a7220 */ /* 0x040fe20000410000 */
[----:B------:R-:W-:Y:S08]  /*5160*/  FMUL.FTZ R11, R0, R127 ;  /* 0x0000007f000b7220 */ /* 0x000ff00000410000 */
[----:B------:R-:W1:Y:S01]  /*5170*/  MUFU.EX2 R146, R146 ;  /* 0x0000009200927308 */ /* 0x000e620000000800 */
[----:B--2---:R-:W-:Y:S01]  /*5180*/  F2FP.F16.F32.PACK_AB R64, R148, R157 ;  /* 0x0000009d9440723e */ /* 0x004fe200000000ff */
[C---:B------:R-:W-:Y:S01]  /*5190*/  FMUL.FTZ R14, R0.reuse, R122 ;  /* 0x0000007a000e7220 */ /* 0x040fe20000410000 */
[C---:B------:R-:W-:Y:S07]  /*51a0*/  FMUL.FTZ R15, R0.reuse, R123 ;  /* 0x0000007b000f7220 */ /* 0x040fee0000410000 */
[----:B------:R-:W-:Y:S01]  /*51b0*/  MUFU.EX2 R144, R144 ;  /* 0x0000009000907308 */ /* 0x000fe20000000800 */
[C---:B------:R-:W-:Y:S01]  /*51c0*/  FMUL.FTZ R58, R0.reuse, R78 ;  /* 0x0000004e003a7220 */ /* 0x040fe20000410000 */
[----:B---3--:R-:W-:Y:S01]  /*51d0*/  F2FP.F16.F32.PACK_AB R65, R145, R147 ;  /* 0x000000939141723e */ /* 0x008fe200000000ff */
[----:B------:R-:W-:Y:S07]  /*51e0*/  FMUL.FTZ R59, R0, R79 ;  /* 0x0000004f003b7220 */ /* 0x000fee0000410000 */
[----:B------:R-:W2:Y:S01]  /*51f0*/  MUFU.EX2 R141, R141 ;  /* 0x0000008d008d7308 */ /* 0x000ea20000000800 */
[----:B------:R-:W-:Y:S01]  /*5200*/  LDSM.16.MT88.4 R76, [R188+0x6800] ;  /* 0x00680000bc4c783b */ /* 0x000fe20000004200 */
[----:B------:R-:W-:Y:S01]  /*5210*/  FMUL.FTZ R25, R2, R109 ;  /* 0x0000006d02197220 */ /* 0x000fe20000410000 */
[C---:B------:R-:W-:Y:S01]  /*5220*/  FMUL.FTZ R26, R0.reuse, R110 ;  /* 0x0000006e001a7220 */ /* 0x040fe20000410000 */
[----:B------:R-:W-:Y:S01]  /*5230*/  FMUL.FTZ R27, R0, R111 ;  /* 0x0000006f001b7220 */ /* 0x000fe20000410000 */
[----:B------:R-:W-:Y:S01]  /*5240*/  FMUL.FTZ R28, R2, R104 ;  /* 0x00000068021c7220 */ /* 0x000fe20000410000 */
[----:B-1----:R-:W-:Y:S01]  /*5250*/  F2FP.F16.F32.PACK_AB R66, R146, R149 ;  /* 0x000000959242723e */ /* 0x002fe200000000ff */
[----:B------:R-:W-:Y:S01]  /*5260*/  FMUL.FTZ R29, R2, R105 ;  /* 0x00000069021d7220 */ /* 0x000fe20000410000 */
[C---:B------:R-:W-:Y:S01]  /*5270*/  FMUL.FTZ R30, R0.reuse, R106 ;  /* 0x0000006a001e7220 */ /* 0x040fe20000410000 */
[----:B------:R-:W-:Y:S01]  /*5280*/  FMUL.FTZ R31, R0, R107 ;  /* 0x0000006b001f7220 */ /* 0x000fe20000410000 */
[C---:B------:R-:W-:Y:S01]  /*5290*/  FMUL.FTZ R40, R2.reuse, R92 ;  /* 0x0000005c02287220 */ /* 0x040fe20000410000 */
[----:B------:R-:W-:Y:S01]  /*52a0*/  FMUL.FTZ R41, R2, R93 ;  /* 0x0000005d02297220 */ /* 0x000fe20000410000 */
[C---:B------:R-:W-:Y:S01]  /*52b0*/  FMUL.FTZ R42, R0.reuse, R94 ;  /* 0x0000005e002a7220 */ /* 0x040fe20000410000 */
[----:B------:R-:W-:Y:S01]  /*52c0*/  FMUL.FTZ R43, R0, R95 ;  /* 0x0000005f002b7220 */ /* 0x000fe20000410000 */
[----:B--2---:R-:W-:Y:S01]  /*52d0*/  F2FP.F16.F32.PACK_AB R67, R141, R144 ;  /* 0x000000908d43723e */ /* 0x004fe200000000ff */
[C---:B------:R-:W-:Y:S01]  /*52e0*/  FMUL.FTZ R60, R2.reuse, R72 ;  /* 0x00000048023c7220 */ /* 0x040fe20000410000 */
[----:B------:R-:W-:Y:S01]  /*52f0*/  FMUL.FTZ R61, R2, R73 ;  /* 0x00000049023d7220 */ /* 0x000fe20000410000 */
[C---:B------:R-:W-:Y:S01]  /*5300*/  FMUL.FTZ R62, R0.reuse, R74 ;  /* 0x0000004a003e7220 */ /* 0x040fe20000410000 */
[----:B------:R-:W-:Y:S01]  /*5310*/  FMUL.FTZ R63, R0, R75 ;  /* 0x0000004b003f7220 */ /* 0x000fe20000410000 */
[----:B------:R-:W-:Y:S01]  /*5320*/  MUFU.EX2 R163, R163 ;  /* 0x000000a300a37308 */ /* 0x000fe20000000800 */
[--C-:B------:R-:W-:Y:S01]  /*5330*/  FFMA.FTZ R92, R238, UR4, -R162.reuse ;  /* 0x00000004ee5c7c23 */ /* 0x100fe200080108a2 */
[C---:B------:R-:W-:Y:S08]  /*5340*/  HMMA.16816.F32 R8, R64.reuse, R20, R8 ;  /* 0x000000144008723c */ /* 0x040ff00000001808 */
[----:B------:R-:W-:Y:S01]  /*5350*/  MUFU.EX2 R175, R175 ;  /* 0x000000af00af7308 */ /* 0x000fe20000000800 */
[C---:B------:R-:W-:Y:S01]  /*5360*/  FMUL.FTZ R20, R132.reuse, R112 ;  /* 0x0000007084147220 */ /* 0x040fe20000410000 */
[----:B------:R-:W-:Y:S08]  /*5370*/  FMUL.FTZ R21, R132, R113 ;  /* 0x0000007184157220 */ /* 0x000ff00000410000 */
[----:B------:R-:W-:Y:S01]  /*5380*/  MUFU.EX2 R92, R92 ;  /* 0x0000005c005c7308 */ /* 0x000fe20000000800 */
[--C-:B------:R-:W-:Y:S01]  /*5390*/  FFMA.FTZ R166, R242, UR4, -R161.reuse ;  /* 0x00000004f2a67c23 */ /* 0x100fe200080108a1 */
[-C--:B------:R-:W-:Y:S08]  /*53a0*/  HMMA.16816.F32 R12, R64, R22.reuse, R12 ;  /* 0x00000016400c723c */ /* 0x080ff0000000180c */
[----:B------:R-:W-:Y:S01]  /*53b0*/  MUFU.EX2 R228, R228 ;  /* 0x000000e400e47308 */ /* 0x000fe20000000800 */
[--C-:B------:R-:W-:Y:S01]  /*53c0*/  FFMA.FTZ R165, R236, UR4, -R161.reuse ;  /* 0x00000004eca57c23 */ /* 0x100fe200080108a1 */
[--C-:B------:R-:W-:Y:S01]  /*53d0*/  FFMA.FTZ R164, R250, UR4, -R162.reuse ;  /* 0x00000004faa47c23 */ /* 0x100fe200080108a2 */
[----:B------:R-:W-:Y:S07]  /*53e0*/  FFMA.FTZ R167, R248, UR4, -R162 ;  /* 0x00000004f8a77c23 */ /* 0x000fee00080108a2 */
        /* <DEDUP_REMOVED lines=8> */
[----:B------:R-:W-:Y:S01]  /*5470*/  FFMA.FTZ R173, R177, UR4, -R158 ;  /* 0x00000004b1ad7c23 */ /* 0x000fe2000801089e */
[--C-:B------:R-:W-:Y:S07]  /*5480*/  FFMA.FTZ R171, R179, UR4, -R160.reuse ;  /* 0x00000004b3ab7c23 */ /* 0x100fee00080108a0 */
[----:B------:R-:W-:Y:S01]  /*5490*/  MUFU.EX2 R167, R167 ;  /* 0x000000a700a77308 */ /* 0x000fe20000000800 */
[----:B------:R-:W-:Y:S01]  /*54a0*/  FFMA.FTZ R170, R234, UR4, -R160 ;  /* 0x00000004eaaa7c23 */ /* 0x000fe200080108a0 */
[-C--:B------:R-:W-:Y:S08]  /*54b0*/  HMMA.16816.F32 R20, R128, R36.reuse, R20 ;  /* 0x000000248014723c */ /* 0x080ff00000001814 */
[----:B------:R-:W-:Y:S01]  /*54c0*/  MUFU.EX2 R168, R168 ;  /* 0x000000a800a87308 */ /* 0x000fe20000000800 */
[----:B------:R-:W-:Y:S01]  /*54d0*/  FFMA.FTZ R176, R230, UR4, -R158 ;  /* 0x00000004e6b07c23 */ /* 0x000fe2000801089e */
        /* <DEDUP_REMOVED lines=8> */
[----:B------:R-:W1:Y:S01]  /*5560*/  MUFU.EX2 R170, R170 ;  /* 0x000000aa00aa7308 */ /* 0x000e620000000800 */
[--C-:B------:R-:W-:Y:S01]  /*5570*/  FFMA.FTZ R179, R241, UR4, -R162.reuse ;  /* 0x00000004f1b37c23 */ /* 0x100fe200080108a2 */
[-C--:B------:R-:W-:Y:S08]  /*5580*/  HMMA.16816.F32 R28, R64, R38.reuse, R28 ;  /* 0x00000026401c723c */ /* 0x080ff0000000181c */
[----:B------:R-:W-:Y:S01]  /*5590*/  MUFU.EX2 R173, R173 ;  /* 0x000000ad00ad7308 */ /* 0x000fe20000000800 */
[--C-:B------:R-:W-:Y:S01]  /*55a0*/  FFMA.FTZ R241, R222, UR4, -R161.reuse ;  /* 0x00000004def17c23 */ /* 0x100fe200080108a1 */
[--C-:B------:R-:W-:Y:S01]  /*55b0*/  FFMA.FTZ R178, R237, UR4, -R162.reuse ;  /* 0x00000004edb27c23 */ /* 0x100fe200080108a2 */
[--C-:B------:R-:W-:Y:S07]  /*55c0*/  FFMA.FTZ R222, R245, UR4, -R162.reuse ;  /* 0x00000004f5de7c23 */ /* 0x100fee00080108a2 */
[----:B------:R-:W2:Y:S01]  /*55d0*/  MUFU.EX2 R176, R176 ;  /* 0x000000b000b07308 */ /* 0x000ea20000000800 */
[--C-:B------:R-:W-:Y:S01]  /*55e0*/  FFMA.FTZ R220, R220, UR4, -R161.reuse ;  /* 0x00000004dcdc7c23 */ /* 0x100fe200080108a1 */
[C---:B------:R-:W-:Y:S08]  /*55f0*/  HMMA.16816.F32 R32, R128.reuse, R38, R32 ;  /* 0x000000268020723c */ /* 0x040ff00000001820 */
[----:B------:R-:W3:Y:S01]  /*5600*/  MUFU.EX2 R174, R174 ;  /* 0x000000ae00ae7308 */ /* 0x000ee20000000800 */
[C---:B------:R-:W-:Y:S01]  /*5610*/  FMUL.FTZ R38, R3.reuse, R98 ;  /* 0x0000006203267220 */ /* 0x040fe20000410000 */
[----:B------:R-:W-:Y:S01]  /*5620*/  FMUL.FTZ R39, R3, R99 ;  /* 0x0000006303277220 */ /* 0x000fe20000410000 */
[----:B-1----:R-:W-:Y:S01]  /*5630*/  F2FP.F16.F32.PACK_AB R72, R170, R171 ;  /* 0x000000abaa48723e */ /* 0x002fe200000000ff */
[----:B------:R-:W1:Y:S06]  /*5640*/  LDSM.16.MT88.4 R96, [R142+0x6000] ;  /* 0x006000008e60783b */ /* 0x000e6c0000004200 */
[----:B------:R-:W-:Y:S01]  /*5650*/  MUFU.EX2 R177, R177 ;  /* 0x000000b100b17308 */ /* 0x000fe20000000800 */
[----:B------:R-:W-:Y:S01]  /*5660*/  FFMA.FTZ R237, R247, UR4, -R162 ;  /* 0x00000004f7ed7c23 */ /* 0x000fe200080108a2 */
[--C-:B------:R-:W-:Y:S01]  /*5670*/  FFMA.FTZ R245, R226, UR4, -R161.reuse ;  /* 0x00000004e2f57c23 */ /* 0x100fe200080108a1 */
[--C-:B------:R-:W-:Y:S01]  /*5680*/  FFMA.FTZ R224, R224, UR4, -R161.reuse ;  /* 0x00000004e0e07c23 */ /* 0x100fe200080108a1 */
[-C--:B------:R-:W-:Y:S06]  /*5690*/  HMMA.16816.F32 R36, R128, R52.reuse, R36 ;  /* 0x000000348024723c */ /* 0x080fec0000001824 */
[----:B------:R-:W4:Y:S01]  /*56a0*/  MUFU.EX2 R172, R172 ;  /* 0x000000ac00ac7308 */ /* 0x000f220000000800 */
[----:B--2---:R-:W-:Y:S01]  /*56b0*/  F2FP.F16.F32.PACK_AB R73, R176, R173 ;  /* 0x000000adb049723e */ /* 0x004fe200000000ff */
[--C-:B------:R-:W-:Y:S01]  /*56c0*/  FFMA.FTZ R226, R233, UR4, -R160.reuse ;  /* 0x00000004e9e27c23 */ /* 0x100fe200080108a0 */
[----:B---3--:R-:W-:Y:S07]  /*56d0*/  F2FP.F16.F32.PACK_AB R74, R175, R174 ;  /* 0x000000aeaf4a723e */ /* 0x008fee00000000ff */
[----:B------:R-:W-:Y:S01]  /*56e0*/  MUFU.EX2 R178, R178 ;  /* 0x000000b200b27308 */ /* 0x000fe20000000800 */
[----:B------:R-:W-:Y:S01]  /*56f0*/  FFMA.FTZ R230, R243, UR4, -R160 ;  /* 0x00000004f3e67c23 */ /* 0x000fe200080108a0 */
[C---:B------:R-:W-:Y:S08]  /*5700*/  HMMA.16816.F32 R40, R64.reuse, R52, R40 ;  /* 0x000000344028723c */ /* 0x040ff00000001828 */
[----:B------:R-:W-:Y:S01]  /*5710*/  MUFU.EX2 R179, R179 ;  /* 0x000000b300b37308 */ /* 0x000fe20000000800 */
[C---:B------:R-:W-:Y:S01]  /*5720*/  FMUL.FTZ R52, R132.reuse, R80 ;  /* 0x0000005084347220 */ /* 0x040fe20000410000 */
[----:B------:R-:W-:Y:S08]  /*5730*/  FMUL.FTZ R53, R132, R81 ;  /* 0x0000005184357220 */ /* 0x000ff00000410000 */
[----:B------:R-:W-:Y:S01]  /*5740*/  MUFU.EX2 R220, R220 ;  /* 0x000000dc00dc7308 */ /* 0x000fe20000000800 */
[----:B----4-:R-:W-:Y:S01]  /*5750*/  F2FP.F16.F32.PACK_AB R75, R172, R177 ;  /* 0x000000b1ac4b723e */ /* 0x010fe200000000ff */
        /* <DEDUP_REMOVED lines=12> */
[----:B------:R-:W2:Y:S01]  /*5820*/  LDSM.16.MT88.4 R80, [R184+0x6800] ;  /* 0x00680000b850783b */ /* 0x000ea20000004200 */
[--C-:B------:R-:W-:Y:S01]  /*5830*/  FFMA.FTZ R233, R217, UR4, -R161.reuse ;  /* 0x00000004d9e97c23 */ /* 0x100fe200080108a1 */
[--C-:B------:R-:W-:Y:S07]  /*5840*/  FFMA.FTZ R182, R182, UR4, -R161.reuse ;  /* 0x00000004b6b67c23 */ /* 0x100fee00080108a1 */
[----:B------:R-:W-:Y:S01]  /*5850*/  MUFU.EX2 R224, R224 ;  /* 0x000000e000e07308 */ /* 0x000fe20000000800 */
[----:B------:R-:W-:Y:S01]  /*5860*/  FFMA.FTZ R217, R218, UR4, -R162 ;  /* 0x00000004dad97c23 */ /* 0x000fe200080108a2 */
[-C--:B-1----:R-:W-:Y:S08]  /*5870*/  HMMA.16816.F32 R52, R128, R96.reuse, R52 ;  /* 0x000000608034723c */ /* 0x082ff00000001834 */
[----:B------:R-:W-:Y:S01]  /*5880*/  MUFU.EX2 R226, R226 ;  /* 0x000000e200e27308 */ /* 0x000fe20000000800 */
[--C-:B------:R-:W-:Y:S01]  /*5890*/  FFMA.FTZ R221, R221, UR4, -R161.reuse ;  /* 0x00000004dddd7c23 */ /* 0x100fe200080108a1 */
[----:B------:R-:W-:Y:S01]  /*58a0*/  FFMA.FTZ R161, R216, UR4, -R161 ;  /* 0x00000004d8a17c23 */ /* 0x000fe200080108a1 */
[--C-:B------:R-:W-:Y:S07]  /*58b0*/  FFMA.FTZ R139, R139, UR4, -R158.reuse ;  /* 0x000000048b8b7c23 */ /* 0x100fee000801089e */
[----:B------:R-:W-:Y:S01]  /*58c0*/  MUFU.EX2 R230, R230 ;  /* 0x000000e600e67308 */ /* 0x000fe20000000800 */
[----:B------:R-:W-:Y:S01]  /*58d0*/  ISETP.GT.AND P0, PT, R209, RZ, PT ;  /* 0x000000ffd100720c */ /* 0x000fe20003f04270 */
[C---:B------:R-:W-:Y:S08]  /*58e0*/  HMMA.16816.F32 R56, R64.reuse, R96, R56 ;  /* 0x000000604038723c */ /* 0x040ff00000001838 */
[----:B------:R-:W1:Y:S01]  /*58f0*/  MUFU.EX2 R225, R239 ;  /* 0x000000ef00e17308 */ /* 0x000e620000000800 */
[----:B------:R-:W-:Y:S01]  /*5900*/  FFMA.FTZ R138, R138, UR4, -R158 ;  /* 0x000000048a8a7c23 */ /* 0x000fe2000801089e */
[----:B------:R-:W-:Y:S08]  /*5910*/  FFMA.FTZ R180, R180, UR4, -R160 ;  /* 0x00000004b4b47c23 */ /* 0x000ff000080108a0 */
[----:B------:R-:W-:Y:S01]  /*5920*/  MUFU.EX2 R232, R232 ;  /* 0x000000e800e87308 */ /* 0x000fe20000000800 */
[C---:B------:R-:W-:Y:S01]  /*5930*/  FFMA.FTZ R159, R132.reuse, R215, R159 ;  /* 0x000000d7849f7223 */ /* 0x040fe2000001009f */
[-C--:B------:R-:W-:Y:S08]  /*5940*/  HMMA.16816.F32 R60, R64, R98.reuse, R60 ;  /* 0x00000062403c723c */ /* 0x080ff0000000183c */
[----:B------:R-:W3:Y:S01]  /*5950*/  MUFU.EX2 R227, R227 ;  /* 0x000000e300e37308 */ /* 0x000ee20000000800 */
[C---:B------:R-:W-:Y:S01]  /*5960*/  FMUL.FTZ R64, R132.reuse, R68 ;  /* 0x0000004484407220 */ /* 0x040fe20000410000 */
[----:B------:R-:W-:Y:S01]  /*5970*/  FMUL.FTZ R65, R132, R69 ;  /* 0x0000004584417220 */ /* 0x000fe20000410000 */
[C---:B------:R-:W-:Y:S01]  /*5980*/  FMUL.FTZ R66, R3.reuse, R70 ;  /* 0x0000004603427220 */ /* 0x040fe20000410000 */
[----:B------:R-:W-:Y:S01]  /*5990*/  FMUL.FTZ R67, R3, R71 ;  /* 0x0000004703437220 */ /* 0x000fe20000410000 */
[----:B------:R-:W-:Y:S05]  /*59a0*/  F2FP.F16.F32.PACK_AB R68, R163, R92 ;  /* 0x0000005ca344723e */ /* 0x000fea00000000ff */
[----:B------:R-:W-:Y:S01]  /*59b0*/  MUFU.EX2 R233, R233 ;  /* 0x000000e900e97308 */ /* 0x000fe20000000800 */
[----:B------:R-:W-:Y:S01]  /*59c0*/  F2FP.F16.F32.PACK_AB R69, R165, R166 ;  /* 0x000000a6a545723e */ /* 0x000fe200000000ff */
[----:B------:R-:W-:Y:S01]  /*59d0*/  FADD.FTZ R159, R155, R159 ;  /* 0x0000009f9b9f7221 */ /* 0x000fe20000010000 */
[----:B------:R-:W-:Y:S07]  /*59e0*/  F2FP.F16.F32.PACK_AB R70, R167, R164 ;  /* 0x000000a4a746723e */ /* 0x000fee00000000ff */
[----:B------:R-:W-:Y:S01]  /*59f0*/  MUFU.EX2 R182, R182 ;  /* 0x000000b600b67308 */ /* 0x000fe20000000800 */
[----:B------:R-:W-:Y:S09]  /*5a00*/  HMMA.16816.F32 R64, R128, R98, R64 ;  /* 0x000000628040723c */ /* 0x000ff20000001840 */
[----:B------:R-:W-:Y:S01]  /*5a10*/  MUFU.EX2 R217, R217 ;  /* 0x000000d900d97308 */ /* 0x000fe20000000800 */
[----:B------:R-:W-:Y:S01]  /*5a20*/  F2FP.F16.F32.PACK_AB R71, R169, R168 ;  /* 0x000000a8a947723e */ /* 0x000fe200000000ff */
[----:B------:R-:W-:Y:S01]  /*5a30*/  FADD.FTZ R154, R154, R159 ;  /* 0x0000009f9a9a7221 */ /* 0x000fe20000010000 */
[----:B------:R-:W-:Y:S07]  /*5a40*/  IADD3 R209, PT, PT, R209, -0x1, RZ ;  /* 0xffffffffd1d17810 */ /* 0x000fee0007ffe0ff */
[----:B------:R-:W-:Y:S01]  /*5a50*/  MUFU.EX2 R216, R221 ;  /* 0x000000dd00d87308 */ /* 0x000fe20000000800 */
[----:B------:R-:W-:Y:S01]  /*5a60*/  FFMA.FTZ R147, R0, R211, R147 ;  /* 0x000000d300937223 */ /* 0x000fe20000010093 */
[----:B------:R-:W-:Y:S01]  /*5a70*/  FADD.FTZ R153, R153, R154 ;  /* 0x0000009a99997221 */ /* 0x000fe20000010000 */
[----:B------:R-:W-:Y:S01]  /*5a80*/  FFMA.FTZ R156, R3, R210, R156 ;  /* 0x000000d2039c7223 */ /* 0x000fe2000001009c */
[-C--:B------:R-:W-:Y:S06]  /*5a90*/  HMMA.16816.F32 R4, R68, R76.reuse, R4 ;  /* 0x0000004c4404723c */ /* 0x080fec0000001804 */
[----:B------:R-:W-:Y:S10]  /*5aa0*/  MUFU.EX2 R161, R161 ;  /* 0x000000a100a17308 */ /* 0x000ff40000000800 */
[----:B------:R-:W-:Y:S01]  /*5ab0*/  MUFU.EX2 R139, R139 ;  /* 0x0000008b008b7308 */ /* 0x000fe20000000800 */
[----:B------:R-:W-:Y:S01]  /*5ac0*/  FADD.FTZ R0, R92, R153 ;  /* 0x000000995c007221 */ /* 0x000fe20000010000 */
[----:B------:R-:W-:Y:S01]  /*5ad0*/  FFMA.FTZ R157, R2, R213, R157 ;  /* 0x000000d5029d7223 */ /* 0x000fe2000001009d */
[C---:B------:R-:W-:Y:S07]  /*5ae0*/  HMMA.16816.F32 R8, R72.reuse, R76, R8 ;  /* 0x0000004c4808723c */ /* 0x040fee0000001808 */
[----:B------:R-:W-:Y:S01]  /*5af0*/  MUFU.EX2 R180, R180 ;  /* 0x000000b400b47308 */ /* 0x000fe20000000800 */
        /* <DEDUP_REMOVED lines=20> */
[----:B------:R-:W-:Y:S01]  /*5c40*/  MOV R2, R133 ;  /* 0x0000008500027202 */ /* 0x000fe20000000f00 */
        /* <DEDUP_REMOVED lines=9> */
[----:B------:R-:W-:Y:S01]  /*5ce0*/  FADD.FTZ R175, R175, R174 ;  /* 0x000000aeafaf7221 */ /* 0x000fe20000010000 */
[----:B------:R-:W-:Y:S01]  /*5cf0*/  MOV R0, R135 ;  /* 0x0000008700007202 */ /* 0x000fe20000000f00 */
[----:B------:R-:W-:Y:S01]  /*5d00*/  FADD.FTZ R172, R172, R177 ;  /* 0x000000b1acac7221 */ /* 0x000fe20000010000 */
[C---:B------:R-:W-:Y:S01]  /*5d10*/  HMMA.16816.F32 R32, R68.reuse, R82, R32 ;  /* 0x000000524420723c */ /* 0x040fe20000001820 */
[----:B------:R-:W2:Y:S03]  /*5d20*/  LDSM.16.MT88.4 R80, [R184+0x7000] ;  /* 0x00700000b850783b */ /* 0x000ea60000004200 */
[----:B------:R-:W-:Y:S04]  /*5d30*/  MOV R3, R136 ;  /* 0x0000008800037202 */ /* 0x000fe80000000f00 */
[-C--:B------:R-:W-:Y:S08]  /*5d40*/  HMMA.16816.F32 R36, R68, R84.reuse, R36 ;  /* 0x000000544424723c */ /* 0x080ff00000001824 */
[C---:B------:R-:W-:Y:S08]  /*5d50*/  HMMA.16816.F32 R40, R72.reuse, R84, R40 ;  /* 0x000000544828723c */ /* 0x040ff00000001828 */
[-C--:B------:R-:W-:Y:S08]  /*5d60*/  HMMA.16816.F32 R44, R72, R86.reuse, R44 ;  /* 0x00000056482c723c */ /* 0x080ff0000000182c */
[C---:B------:R-:W-:Y:S01]  /*5d70*/  HMMA.16816.F32 R48, R68.reuse, R86, R48 ;  /* 0x000000564430723c */ /* 0x040fe20000001830 */
[----:B------:R-:W5:Y:S07]  /*5d80*/  LDSM.16.MT88.4 R84, [R143+0x7000] ;  /* 0x007000008f54783b */ /* 0x000f6e0000004200 */
[-C--:B------:R-:W-:Y:S08]  /*5d90*/  HMMA.16816.F32 R52, R68, R88.reuse, R52 ;  /* 0x000000584434723c */ /* 0x080ff00000001834 */
[C---:B------:R-:W-:Y:S04]  /*5da0*/  HMMA.16816.F32 R56, R72.reuse, R88, R56 ;  /* 0x000000584838723c */ /* 0x040fe80000001838 */
[----:B------:R-:W-:Y:S02]  /*5db0*/  FFMA.FTZ R88, R229, UR4, -R158 ;  /* 0x00000004e5587c23 */ /* 0x000fe4000801089e */
[----:B------:R-:W4:Y:S02]  /*5dc0*/  MUFU.EX2 R229, R235 ;  /* 0x000000eb00e57308 */ /* 0x000f240000000800 */
[-C--:B------:R-:W-:Y:S08]  /*5dd0*/  HMMA.16816.F32 R60, R72, R90.reuse, R60 ;  /* 0x0000005a483c723c */ /* 0x080ff0000000183c */
[----:B------:R2:W5:Y:S01]  /*5de0*/  MUFU.EX2 R231, R88 ;  /* 0x0000005800e77308 */ /* 0x0005620000000800 */
[----:B-1----:R-:W-:Y:S02]  /*5df0*/  F2FP.F16.F32.PACK_AB R74, R225, R230 ;  /* 0x000000e6e14a723e */ /* 0x002fe400000000ff */
[----:B---3--:R-:W-:Y:S01]  /*5e00*/  F2FP.F16.F32.PACK_AB R75, R227, R232 ;  /* 0x000000e8e34b723e */ /* 0x008fe200000000ff */
[----:B------:R-:W-:Y:S04]  /*5e10*/  HMMA.16816.F32 R64, R68, R90, R64 ;  /* 0x0000005a4440723c */ /* 0x000fe80000001840 */
[----:B------:R-:W-:Y:S01]  /*5e20*/  F2FP.F16.F32.PACK_AB R68, R179, R178 ;  /* 0x000000b2b344723e */ /* 0x000fe200000000ff */
[----:B------:R-:W-:Y:S01]  /*5e30*/  FADD.FTZ R178, R178, R167 ;  /* 0x000000a7b2b27221 */ /* 0x000fe20000010000 */
[----:B------:R-:W-:Y:S01]  /*5e40*/  F2FP.F16.F32.PACK_AB R69, R241, R220 ;  /* 0x000000dcf145723e */ /* 0x000fe200000000ff */
[----:B------:R-:W-:Y:S01]  /*5e50*/  FADD.FTZ R220, R220, R169 ;  /* 0x000000a9dcdc7221 */ /* 0x000fe20000010000 */
[----:B------:R-:W-:Y:S01]  /*5e60*/  F2FP.F16.F32.PACK_AB R70, R237, R222 ;  /* 0x000000deed46723e */ /* 0x000fe200000000ff */
[----:B--2---:R-:W1:Y:S01]  /*5e70*/  LDSM.16.MT88.4 R88, [R142+0x7000] ;  /* 0x007000008e58783b */ /* 0x004e620000004200 */
[----:B------:R-:W-:Y:S01]  /*5e80*/  F2FP.F16.F32.PACK_AB R71, R224, R245 ;  /* 0x000000f5e047723e */ /* 0x000fe200000000ff */
[----:B------:R-:W-:Y:S01]  /*5e90*/  FADD.FTZ R179, R179, R178 ;  /* 0x000000b2b3b37221 */ /* 0x000fe20000010000 */
[----:B----4-:R-:W-:Y:S01]  /*5ea0*/  F2FP.F16.F32.PACK_AB R72, R229, R226 ;  /* 0x000000e2e548723e */ /* 0x010fe200000000ff */
[----:B------:R-:W-:Y:S01]  /*5eb0*/  FADD.FTZ R226, R226, R175 ;  /* 0x000000afe2e27221 */ /* 0x000fe20000010000 */
[C---:B-----5:R-:W-:Y:S01]  /*5ec0*/  F2FP.F16.F32.PACK_AB R73, R228.reuse, R231 ;  /* 0x000000e7e449723e */ /* 0x060fe200000000ff */
        /* <DEDUP_REMOVED lines=89> */
.L_x_1530:
[----:B------:R-:W1:Y:S01]  /*6460*/  SHFL.BFLY PT, R6, R215, 0x2, 0x1f ;  /* 0x0c401f00d7067f89 */ /* 0x000e6200000e0000 */
[----:B------:R-:W2:Y:S01]  /*6470*/  S2UR UR4, SR_CgaCtaId ;  /* 0x00000000000479c3 */ /* 0x000ea20000008800 */
[----:B------:R-:W-:Y:S01]  /*6480*/  UMOV UR5, 0x400 ;  /* 0x0000040000057882 */ /* 0x000fe20000000000 */
[----:B------:R-:W-:Y:S01]  /*6490*/  MOV R22, 0x7f800000 ;  /* 0x7f80000000167802 */ /* 0x000fe20000000f00 */
[----:B------:R-:W3:Y:S01]  /*64a0*/  SHFL.BFLY PT, R13, R210, 0x2, 0x1f ;  /* 0x0c401f00d20d7f89 */ /* 0x000ee200000e0000 */
[----:B------:R-:W4:Y:S03]  /*64b0*/  LDCU UR6, c[0x0][0x434] ;  /* 0x00008680ff0677ac */ /* 0x000f260008000800 */
[----:B------:R-:W5:Y:S01]  /*64c0*/  SHFL.BFLY PT, R2, R213, 0x2, 0x1f ;  /* 0x0c401f00d5027f89 */ /* 0x000f6200000e0000 */
[----:B------:R-:W4:Y:S03]  /*64d0*/  S2UR UR8, SR_CTAID.Y ;  /* 0x00000000000879c3 */ /* 0x000f260000002600 */
[----:B------:R-:W4:Y:S01]  /*64e0*/  SHFL.BFLY PT, R8, R211, 0x2, 0x1f ;  /* 0x0c401f00d3087f89 */ /* 0x000f2200000e0000 */
[----:B------:R-:W4:Y:S04]  /*64f0*/  S2R R0, SR_TID.X ;  /* 0x0000000000007919 */ /* 0x000f280000002100 */
[----:B------:R-:W4:Y:S01]  /*6500*/  S2UR UR7, SR_CTAID.Z ;  /* 0x00000000000779c3 */ /* 0x000f220000002700 */
[----:B-1----:R-:W-:Y:S01]  /*6510*/  FADD.FTZ R6, R6, R215 ;  /* 0x000000d706067221 */ /* 0x002fe20000010000 */
[----:B--2---:R-:W-:Y:S01]  /*6520*/  ULEA UR4, UR4, UR5, 0x18 ;  /* 0x0000000504047291 */ /* 0x004fe2000f8ec0ff */
[----:B---3--:R-:W-:-:S03]  /*6530*/  FADD.FTZ R13, R13, R210 ;  /* 0x000000d20d0d7221 */ /* 0x008fc60000010000 */
[----:B------:R-:W1:Y:S01]  /*6540*/  SHFL.BFLY PT, R5, R6, 0x1, 0x1f ;  /* 0x0c201f0006057f89 */ /* 0x000e6200000e0000 */
[----:B-----5:R-:W-:-:S03]  /*6550*/  FADD.FTZ R3, R2, R213 ;  /* 0x000000d502037221 */ /* 0x020fc60000010000 */
[----:B------:R-:W2:Y:S01]  /*6560*/  SHFL.BFLY PT, R4, R13, 0x1, 0x1f ;  /* 0x0c201f000d047f89 */ /* 0x000ea200000e0000 */
[----:B----4-:R-:W-:-:S03]  /*6570*/  FADD.FTZ R11, R8, R211 ;  /* 0x000000d3080b7221 */ /* 0x010fc60000010000 */
[----:B------:R-:W3:Y:S04]  /*6580*/  SHFL.BFLY PT, R2, R3, 0x1, 0x1f ;  /* 0x0c201f0003027f89 */ /* 0x000ee800000e0000 */
[----:B------:R-:W4:Y:S01]  /*6590*/  SHFL.BFLY PT, R10, R11, 0x1, 0x1f ;  /* 0x0c201f000b0a7f89 */ /* 0x000f2200000e0000 */
[----:B------:R-:W-:-:S04]  /*65a0*/  SHF.L.U32 R7, R0, 0x4, RZ ;  /* 0x0000000400077819 */ /* 0x000fc800000006ff */
[----:B------:R-:W-:Y:S01]  /*65b0*/  LOP3.LUT R7, R7, 0x1c0, RZ, 0xc0, !PT ;  /* 0x000001c007077812 */ /* 0x000fe200078ec0ff */
[----:B-1----:R-:W-:Y:S01]  /*65c0*/  FADD.FTZ R5, R6, R5 ;  /* 0x0000000506057221 */ /* 0x002fe20000010000 */
[----:B------:R-:W-:Y:S01]  /*65d0*/  SHF.L.U32 R6, R0, 0x1, RZ ;  /* 0x0000000100067819 */ /* 0x000fe200000006ff */
[----:B--2---:R-:W-:-:S03]  /*65e0*/  FADD.FTZ R4, R13, R4 ;  /* 0x000000040d047221 */ /* 0x004fc60000010000 */
[----:B------:R-:W-:Y:S01]  /*65f0*/  LOP3.LUT R7, R7, 0x38, R6, 0xf8, !PT ;  /* 0x0000003807077812 */ /* 0x000fe200078ef806 */
[----:B------:R-:W1:Y:S01]  /*6600*/  MUFU.RCP R9, R5 ;  /* 0x0000000500097308 */ /* 0x000e620000001000 */
[----:B------:R-:W-:Y:S01]  /*6610*/  LOP3.LUT R6, R6, 0x6, RZ, 0xc0, !PT ;  /* 0x0000000606067812 */ /* 0x000fe200078ec0ff */
[----:B---3--:R-:W-:Y:S01]  /*6620*/  FADD.FTZ R2, R3, R2 ;  /* 0x0000000203027221 */ /* 0x008fe20000010000 */
[----:B------:R-:W-:Y:S02]  /*6630*/  FSETP.NE.FTZ.AND P5, PT, R4, RZ, PT ;  /* 0x000000ff0400720b */ /* 0x000fe40003fb5000 */
[----:B------:R-:W-:Y:S01]  /*6640*/  IADD3 R6, PT, PT, R7, R6, R208 ;  /* 0x0000000607067210 */ /* 0x000fe20007ffe0d0 */
[----:B----4-:R-:W-:Y:S01]  /*6650*/  FADD.FTZ R3, R11, R10 ;  /* 0x0000000a0b037221 */ /* 0x010fe20000010000 */
[----:B------:R-:W-:Y:S01]  /*6660*/  FSETP.NE.FTZ.AND P1, PT, R2, RZ, PT ;  /* 0x000000ff0200720b */ /* 0x000fe20003f35000 */
[----:B------:R-:W2:Y:S01]  /*6670*/  MUFU.RCP R8, R4 ;  /* 0x0000000400087308 */ /* 0x000ea20000001000 */
[----:B------:R-:W-:-:S02]  /*6680*/  FSETP.NE.FTZ.AND P6, PT, R5, RZ, PT ;  /* 0x000000ff0500720b */ /* 0x000fc40003fd5000 */
[----:B------:R-:W-:Y:S02]  /*6690*/  FSETP.NE.FTZ.AND P0, PT, R3, RZ, PT ;  /* 0x000000ff0300720b */ /* 0x000fe40003f15000 */
[----:B------:R-:W-:Y:S01]  /*66a0*/  LEA R11, R6, UR4, 0x1 ;  /* 0x00000004060b7c11 */ /* 0x000fe2000f8e08ff */
[----:B------:R-:W3:Y:S01]  /*66b0*/  LDCU.U8 UR4, c[0x0][0x549] ;  /* 0x0000a920ff0477ac */ /* 0x000ee20008000000 */
[----:B------:R-:W-:Y:S01]  /*66c0*/  R2P PR, R0, 0x1c ;  /* 0x0000001c00007804 */ /* 0x000fe20000000000 */
[----:B------:R-:W4:Y:S01]  /*66d0*/  MUFU.RCP R7, R2 ;  /* 0x0000000200077308 */ /* 0x000f220000001000 */
[----:B------:R-:W-:Y:S02]  /*66e0*/  MOV R6, 0x20 ;  /* 0x0000002000067802 */ /* 0x000fe40000000f00 */
[----:B-1----:R-:W-:Y:S02]  /*66f0*/  FSEL R9, R9, 1, P6 ;  /* 0x3f80000009097808 */ /* 0x002fe40003000000 */
[----:B------:R-:W-:-:S02]  /*6700*/  SEL R6, R6, 0xffffffe0, !P3 ;  /* 0xffffffe006067807 */ /* 0x000fc40005800000 */
[----:B------:R-:W-:Y:S01]  /*6710*/  IADD3 R13, PT, PT, R11, 0x40, RZ ;  /* 0x000000400b0d7810 */ /* 0x000fe20007ffe0ff */
[----:B------:R-:W1:Y:S01]  /*6720*/  MUFU.RCP R10, R3 ;  /* 0x00000003000a7308 */ /* 0x000e620000001000 */
        /* <DEDUP_REMOVED lines=9> */
[----:B----4-:R-:W-:Y:S01]  /*67c0*/  FSEL R7, R7, 1, P1 ;  /* 0x3f80000007077808 */ /* 0x010fe20000800000 */
        /* <DEDUP_REMOVED lines=33> */
[----:B------:R-:W-:Y:S01]  /*69e0*/  SEL R8, R8, 0xfffffff0, !P2 ;  /* 0xfffffff008087807 */ /* 0x000fe20005000000 */
        /* <DEDUP_REMOVED lines=9> */
[----:B------:R-:W-:Y:S01]  /*6a80*/  F2FP.F16.F32.PACK_AB R72, R7, R72 ;  /* 0x000000480748723e */ /* 0x000fe200000000ff */
[C---:B------:R-:W-:Y:S01]  /*6a90*/  FMUL.FTZ R106, R10.reuse, R106 ;  /* 0x0000006a0a6a7220 */ /* 0x040fe20000410000 */
[----:B------:R-:W-:Y:S01]  /*6aa0*/  F2FP.F16.F32.PACK_AB R116, R117, R116 ;  /* 0x000000747574723e */ /* 0x000fe200000000ff */
[----:B------:R-:W-:Y:S01]  /*6ab0*/  FMUL.FTZ R107, R10, R107 ;  /* 0x0000006b0a6b7220 */ /* 0x000fe20000410000 */
[----:B------:R-:W-:Y:S01]  /*6ac0*/  F2FP.F16.F32.PACK_AB R118, R119, R118 ;  /* 0x000000767776723e */ /* 0x000fe200000000ff */
[C---:B------:R-:W-:Y:S01]  /*6ad0*/  FMUL.FTZ R96, R9.reuse, R96 ;  /* 0x0000006009607220 */ /* 0x040fe20000410000 */
[----:B------:R-:W-:Y:S01]  /*6ae0*/  IADD3 R7, PT, PT, R8, R11, RZ ;  /* 0x0000000b08077210 */ /* 0x000fe20007ffe0ff */
[C---:B------:R-:W-:Y:S01]  /*6af0*/  FMUL.FTZ R97, R9.reuse, R97 ;  /* 0x0000006109617220 */ /* 0x040fe20000410000 */
[----:B------:R-:W-:Y:S01]  /*6b00*/  IADD3 R15, PT, PT, R6, R11, RZ ;  /* 0x0000000b060f7210 */ /* 0x000fe20007ffe0ff */
        /* <DEDUP_REMOVED lines=17> */
[----:B------:R-:W-:Y:S01]  /*6c20*/  @P4 IADD3 R13, PT, PT, R11, -0x40, RZ ;  /* 0xffffffc00b0d4810 */ /* 0x000fe20007ffe0ff */
[----:B------:R-:W-:Y:S01]  /*6c30*/  FMUL.FTZ R80, R9, R80 ;  /* 0x0000005009507220 */ /* 0x000fe20000410000 */
[----:B------:R-:W-:Y:S01]  /*6c40*/  IADD3 R17, PT, PT, R8, R15, RZ ;  /* 0x0000000f08117210 */ /* 0x000fe20007ffe0ff */
[----:B------:R-:W-:Y:S01]  /*6c50*/  STS [R7+0x400], R118 ;  /* 0x0004007607007388 */ /* 0x000fe20000000800 */
        /* <DEDUP_REMOVED lines=11> */
[C---:B------:R-:W-:Y:S01]  /*6d10*/  FMUL.FTZ R78, R10.reuse, R78 ;  /* 0x0000004e0a4e7220 */ /* 0x040fe20000410000 */
[C---:B------:R-:W-:Y:S01]  /*6d20*/  FMUL.FTZ R79, R10.reuse, R79 ;  /* 0x0000004f0a4f7220 */ /* 0x040fe20000410000 */
[----:B------:R-:W-:Y:S01]  /*6d30*/  STS [R7+0x2000], R120 ;  /* 0x0020007807007388 */ /* 0x000fe20000000800 */
[----:B------:R-:W-:Y:S01]  /*6d40*/  F2FP.F16.F32.PACK_AB R84, R85, R84 ;  /* 0x000000545554723e */ /* 0x000fe200000000ff */
[----:B------:R-:W-:Y:S01]  /*6d50*/  FMUL.FTZ R74, R10, R74 ;  /* 0x0000004a0a4a7220 */ /* 0x000fe20000410000 */
[----:B------:R-:W-:Y:S01]  /*6d60*/  F2FP.F16.F32.PACK_AB R86, R87, R86 ;  /* 0x000000565756723e */ /* 0x000fe200000000ff */
[----:B------:R2:W-:Y:S01]  /*6d70*/  STS [R7+0x2400], R122 ;  /* 0x0024007a07007388 */ /* 0x0005e20000000800 */
[----:B------:R-:W-:Y:S01]  /*6d80*/  IADD3 R19, PT, PT, R6, R13, RZ ;  /* 0x0000000d06137210 */ /* 0x000fe20007ffe0ff */
[----:B------:R-:W-:Y:S01]  /*6d90*/  FMUL.FTZ R75, R10, R75 ;  /* 0x0000004b0a4b7220 */ /* 0x000fe20000410000 */
[----:B------:R-:W-:Y:S01]  /*6da0*/  F2FP.F16.F32.PACK_AB R92, R93, R92 ;  /* 0x0000005c5d5c723e */ /* 0x000fe200000000ff */
[----:B------:R-:W-:Y:S01]  /*6db0*/  STS [R15], R112 ;  /* 0x000000700f007388 */ /* 0x000fe20000000800 */
[----:B------:R-:W-:Y:S01]  /*6dc0*/  F2FP.F16.F32.PACK_AB R94, R95, R94 ;  /* 0x0000005e5f5e723e */ /* 0x000fe200000000ff */
[----:B---3--:R-:W-:Y:S01]  /*6dd0*/  UISETP.NE.AND UP1, UPT, UR4, URZ, UPT ;  /* 0x000000ff0400728c */ /* 0x008fe2000bf25270 */
[----:B------:R-:W-:Y:S01]  /*6de0*/  F2FP.F16.F32.PACK_AB R88, R89, R88 ;  /* 0x000000585958723e */ /* 0x000fe200000000ff */
[----:B------:R-:W-:Y:S01]  /*6df0*/  STS [R15+0x400], R114 ;  /* 0x000400720f007388 */ /* 0x000fe20000000800 */
[----:B------:R-:W-:Y:S01]  /*6e00*/  F2FP.F16.F32.PACK_AB R90, R91, R90 ;  /* 0x0000005a5b5a723e */ /* 0x000fe200000000ff */
[----:B------:R-:W3:Y:S01]  /*6e10*/  @P5 LDC R6, c[0x0][0x458] ;  /* 0x00011600ff065b82 */ /* 0x000ee20000000800 */
[----:B------:R-:W-:Y:S01]  /*6e20*/  F2FP.F16.F32.PACK_AB R80, R81, R80 ;  /* 0x000000505150723e */ /* 0x000fe200000000ff */
[----:B------:R-:W-:Y:S01]  /*6e30*/  STS [R17], R100 ;  /* 0x0000006411007388 */ /* 0x000fe20000000800 */
[----:B------:R-:W-:Y:S01]  /*6e40*/  F2FP.F16.F32.PACK_AB R82, R83, R82 ;  /* 0x000000525352723e */ /* 0x000fe200000000ff */
[----:B------:R4:W3:Y:S01]  /*6e50*/  @P5 MUFU.LG2 R12, R4 ;  /* 0x00000004000c5308 */ /* 0x0008e20000000c00 */
[----:B------:R-:W-:Y:S01]  /*6e60*/  F2FP.F16.F32.PACK_AB R9, R9, R68 ;  /* 0x000000440909723e */ /* 0x000fe200000000ff */
[----:B------:R-:W-:Y:S01]  /*6e70*/  STS [R17+0x400], R102 ;  /* 0x0004006611007388 */ /* 0x000fe20000000800 */
[----:B-1----:R-:W-:Y:S01]  /*6e80*/  IADD3 R11, PT, PT, R8, R13, RZ ;  /* 0x0000000d080b7210 */ /* 0x002fe20007ffe0ff */
[----:B------:R-:W1:Y:S01]  /*6e90*/  @UP1 LDCU.64 UR4, c[0x0][0x430] ;  /* 0x00008600ff0417ac */ /* 0x000e620008000a00 */
[----:B------:R-:W-:Y:S01]  /*6ea0*/  F2FP.F16.F32.PACK_AB R70, R71, R70 ;  /* 0x000000464746723e */ /* 0x000fe200000000ff */
[----:B------:R-:W-:Y:S01]  /*6eb0*/  STS [R15+0x2000], R108 ;  /* 0x0020006c0f007388 */ /* 0x000fe20000000800 */
[----:B------:R-:W-:Y:S01]  /*6ec0*/  F2FP.F16.F32.PACK_AB R76, R77, R76 ;  /* 0x0000004c4d4c723e */ /* 0x000fe200000000ff */
[----:B------:R-:W3:Y:S01]  /*6ed0*/  @UP1 LDCU UR10, c[0x0][0x430] ;  /* 0x00008600ff0a17ac */ /* 0x000ee20008000800 */
[----:B------:R-:W-:Y:S01]  /*6ee0*/  F2FP.F16.F32.PACK_AB R78, R79, R78 ;  /* 0x0000004e4f4e723e */ /* 0x000fe200000000ff */
[----:B------:R5:W-:Y:S01]  /*6ef0*/  STS [R15+0x2400], R110 ;  /* 0x0024006e0f007388 */ /* 0x000be20000000800 */
[----:B------:R-:W-:Y:S01]  /*6f00*/  F2FP.F16.F32.PACK_AB R74, R75, R74 ;  /* 0x0000004a4b4a723e */ /* 0x000fe200000000ff */
[----:B--2---:R-:W2:Y:S02]  /*6f10*/  @P6 LDC R7, c[0x0][0x458] ;  /* 0x00011600ff076b82 */ /* 0x004ea40000000800 */
[----:B------:R-:W-:Y:S04]  /*6f20*/  STS [R17+0x2000], R104 ;  /* 0x0020006811007388 */ /* 0x000fe80000000800 */
[----:B------:R-:W-:Y:S04]  /*6f30*/  STS [R17+0x2400], R106 ;  /* 0x0024006a11007388 */ /* 0x000fe80000000800 */
[----:B------:R-:W-:Y:S01]  /*6f40*/  STS [R13], R96 ;  /* 0x000000600d007388 */ /* 0x000fe20000000800 */
[----:B-1----:R-:W-:Y:S01]  /*6f50*/  @UP1 UIMAD UR13, UR5, UR4, URZ ;  /* 0x00000004050d12a4 */ /* 0x002fe2000f8e02ff */
[----:B------:R-:W1:Y:S02]  /*6f60*/  LDCU.U8 UR5, c[0x0][0x548] ;  /* 0x0000a900ff0577ac */ /* 0x000e640008000000 */
[----:B------:R-:W-:Y:S01]  /*6f70*/  STS [R13+0x400], R98 ;  /* 0x000400620d007388 */ /* 0x000fe20000000800 */
[----:B------:R-:W-:-:S03]  /*6f80*/  @UP1 UMOV UR4, 0x1 ;  /* 0x0000000100041882 */ /* 0x000fc60000000000 */
[----:B------:R-:W-:Y:S04]  /*6f90*/  STS [R11], R84 ;  /* 0x000000540b007388 */ /* 0x000fe80000000800 */
[----:B------:R-:W-:Y:S01]  /*6fa0*/  STS [R11+0x400], R86 ;  /* 0x000400560b007388 */ /* 0x000fe20000000800 */
[----:B-----5:R-:W-:-:S03]  /*6fb0*/  IADD3 R15, PT, PT, R8, R19, RZ ;  /* 0x00000013080f7210 */ /* 0x020fc60007ffe0ff */
[----:B------:R-:W-:Y:S04]  /*6fc0*/  STS [R13+0x2000], R92 ;  /* 0x0020005c0d007388 */ /* 0x000fe80000000800 */
[----:B------:R5:W-:Y:S04]  /*6fd0*/  STS [R13+0x2400], R94 ;  /* 0x0024005e0d007388 */ /* 0x000be80000000800 */
[----:B------:R4:W-:Y:S04]  /*6fe0*/  STS [R11+0x2000], R88 ;  /* 0x002000580b007388 */ /* 0x0009e80000000800 */
[----:B------:R4:W-:Y:S04]  /*6ff0*/  STS [R11+0x2400], R90 ;  /* 0x0024005a0b007388 */ /* 0x0009e80000000800 */
[----:B------:R4:W-:Y:S04]  /*7000*/  STS [R19], R80 ;  /* 0x0000005013007388 */ /* 0x0009e80000000800 */
[----:B------:R4:W-:Y:S04]  /*7010*/  STS [R19+0x400], R82 ;  /* 0x0004005213007388 */ /* 0x0009e80000000800 */
[----:B------:R4:W-:Y:S04]  /*7020*/  STS [R15], R9 ;  /* 0x000000090f007388 */ /* 0x0009e80000000800 */
[----:B------:R4:W-:Y:S01]  /*7030*/  STS [R15+0x400], R70 ;  /* 0x000400460f007388 */ /* 0x0009e20000000800 */
[----:B-----5:R4:W1:Y:S03]  /*7040*/  @P6 MUFU.LG2 R13, R5 ;  /* 0x00000005000d6308 */ /* 0x0208660000000c00 */
[----:B------:R4:W-:Y:S04]  /*7050*/  STS [R19+0x2000], R76 ;  /* 0x0020004c13007388 */ /* 0x0009e80000000800 */
[----:B------:R4:W-:Y:S04]  /*7060*/  STS [R19+0x2400], R78 ;  /* 0x0024004e13007388 */ /* 0x0009e80000000800 */
[----:B------:R4:W-:Y:S04]  /*7070*/  STS [R15+0x2000], R72 ;  /* 0x002000480f007388 */ /* 0x0009e80000000800 */
[----:B------:R4:W-:Y:S01]  /*7080*/  STS [R15+0x2400], R74 ;  /* 0x0024004a0f007388 */ /* 0x0009e20000000800 */
[----:B--23--:R-:W-:Y:S05]  /*7090*/  BRA.U UP1, `(.L_x_1534) ;  /* 0x0000000101287547 */ /* 0x00cfea000b800000 */
[----:B-1----:R-:W-:Y:S01]  /*70a0*/  UISETP.NE.AND UP0, UPT, UR5, URZ, UPT ;  /* 0x000000ff0500728c */ /* 0x002fe2000bf05270 */
[----:B------:R-:W1:Y:S10]  /*70b0*/  LDCU UR10, c[0x0][0x3e0] ;  /* 0x00007c00ff0a77ac */ /* 0x000e740008000800 */
[----:B------:R-:W1:Y:S01]  /*70c0*/  @UP0 LDCU UR4, c[0x0][0x454] ;  /* 0x00008a80ff0407ac */ /* 0x000e620008000800 */
[----:B------:R-:W2:Y:S01]  /*70d0*/  @!UP0 LDCU UR9, c[0x0][0x434] ;  /* 0x00008680ff0987ac */ /* 0x000ea20008000800 */
[----:B------:R-:W3:Y:S02]  /*70e0*/  @UP0 LDCU UR13, c[0x0][0x454] ;  /* 0x00008a80ff0d07ac */ /* 0x000ee40008000800 */
[----:B---3--:R-:W3:Y:S01]  /*70f0*/  @!UP0 LDCU UR13, c[0x0][0x434] ;  /* 0x00008680ff0d87ac */ /* 0x008ee20008000800 */
[----:B-1----:R-:W-:-:S02]  /*7100*/  @UP0 UIMAD UR4, UR4, UR10, URZ ;  /* 0x0000000a040402a4 */ /* 0x002fc4000f8e02ff */
[----:B--2---:R-:W-:-:S03]  /*7110*/  @!UP0 UIMAD UR4, UR9, UR10, URZ ;  /* 0x0000000a090482a4 */ /* 0x004fc6000f8e02ff */
[----:B------:R-:W-:Y:S01]  /*7120*/  @UP0 UMOV UR10, 0x1 ;  /* 0x00000001000a0882 */ /* 0x000fe20000000000 */
[----:B------:R-:W-:-:S08]  /*7130*/  @!UP0 UMOV UR10, 0x1 ;  /* 0x00000001000a8882 */ /* 0x000fd00000000000 */
.L_x_1534:
[----:B------:R-:W-:Y:S01]  /*7140*/  BAR.SYNC.DEFER_BLOCKING 0x0 ;  /* 0x0000000000007b1d */ /* 0x000fe20000010000 */
[----:B-1----:R-:W-:Y:S01]  /*7150*/  @P6 FMUL.FTZ R13, R13, 0.69314718246459960938 ;  /* 0x3f3172180d0d6820 */ /* 0x002fe20000410000 */
[----:B------:R-:W-:Y:S01]  /*7160*/  @P5 FMUL.FTZ R12, R12, 0.69314718246459960938 ;  /* 0x3f3172180c0c5820 */ /* 0x000fe20000410000 */
[----:B------:R-:W-:Y:S01]  /*7170*/  UISETP.NE.AND UP1, UPT, UR5, URZ, !UP1 ;  /* 0x000000ff0500728c */ /* 0x000fe2000cf25270 */
[----:B------:R-:W-:Y:S01]  /*7180*/  MOV R23, 0x7f800000 ;  /* 0x7f80000000177802 */ /* 0x000fe20000000f00 */
[----:B------:R-:W-:-:S03]  /*7190*/  @P6 FFMA.FTZ R22, R136, R7, R13 ;  /* 0x0000000788166223 */ /* 0x000fc6000001000d */
[----:B----4-:R-:W1:Y:S01]  /*71a0*/  LDC.64 R4, c[0x0][0x400] ;  /* 0x00010000ff047b82 */ /* 0x010e620000000a00 */
[----:B------:R-:W2:Y:S01]  /*71b0*/  @P1 MUFU.LG2 R2, R2 ;  /* 0x0000000200021308 */ /* 0x000ea20000000c00 */
[----:B------:R-:W-:Y:S01]  /*71c0*/  @P5 FFMA.FTZ R23, R135, R6, R12 ;  /* 0x0000000687175223 */ /* 0x000fe2000001000c */
[----:B---3--:R-:W-:Y:S01]  /*71d0*/  UIMAD UR13, UR7, UR13, URZ ;  /* 0x0000000d070d72a4 */ /* 0x008fe2000f8e02ff */
[----:B------:R-:W-:Y:S01]  /*71e0*/  LOP3.LUT P2, RZ, R0, 0x3, RZ, 0xc0, !PT ;  /* 0x0000000300ff7812 */ /* 0x000fe2000784c0ff */
[----:B------:R-:W-:Y:S01]  /*71f0*/  UIMAD UR9, UR8, UR6, URZ ;  /* 0x00000006080972a4 */ /* 0x000fe2000f8e02ff */
[----:B------:R-:W-:Y:S01]  /*7200*/  MOV R30, R194 ;  /* 0x000000c2001e7202 */ /* 0x000fe20000000f00 */
[----:B------:R-:W-:Y:S01]  /*7210*/  UIMAD UR12, UR20, UR10, URZ ;  /* 0x0000000a140c72a4 */ /* 0x000fe2000f8e02ff */
[----:B------:R-:W3:Y:S01]  /*7220*/  @P1 LDC R15, c[0x0][0x458] ;  /* 0x00011600ff0f1b82 */ /* 0x000ee20000000800 */
[----:B------:R-:W4:Y:S01]  /*7230*/  @P0 MUFU.LG2 R3, R3 ;  /* 0x0000000300030308 */ /* 0x000f220000000c00 */
[----:B------:R-:W-:Y:S01]  /*7240*/  @!UP1 UIMAD UR13, UR8, UR4, UR13 ;  /* 0x00000004080d92a4 */ /* 0x000fe2000f8e020d */
[----:B------:R-:W-:Y:S01]  /*7250*/  MOV R31, RZ ;  /* 0x000000ff001f7202 */ /* 0x000fe20000000f00 */
[----:B------:R-:W-:Y:S01]  /*7260*/  USHF.R.S32.HI UR4, URZ, 0x1f, UR9 ;  /* 0x0000001fff047899 */ /* 0x000fe20008011409 */
[----:B------:R-:W-:Y:S01]  /*7270*/  BSSY.RECONVERGENT B0, `(.L_x_1535) ;  /* 0x000003d000007945 */ /* 0x000fe20003800200 */
[----:B------:R-:W-:Y:S01]  /*7280*/  USEL UR9, UR9, URZ, UP1 ;  /* 0x000000ff09097287 */ /* 0x000fe20008800000 */
[----:B------:R-:W-:Y:S01]  /*7290*/  MOV R25, 0x7f800000 ;  /* 0x7f80000000197802 */ /* 0x000fe20000000f00 */
[----:B------:R-:W5:Y:S01]  /*72a0*/  @P0 LDC R14, c[0x0][0x458] ;  /* 0x00011600ff0e0b82 */ /* 0x000f620000000800 */
[----:B------:R-:W-:Y:S01]  /*72b0*/  USEL UR4, UR4, URZ, UP1 ;  /* 0x000000ff04047287 */ /* 0x000fe20008800000 */
[----:B------:R1:W5:Y:S01]  /*72c0*/  LDS.128 R16, [R207] ;  /* 0x00000000cf107984 */ /* 0x0003620000000c00 */
[----:B------:R-:W-:Y:S01]  /*72d0*/  USHF.R.S32.HI UR5, URZ, 0x1f, UR12 ;  /* 0x0000001fff057899 */ /* 0x000fe2000801140c */
[----:B--2---:R-:W-:Y:S01]  /*72e0*/  @P1 FMUL.FTZ R21, R2, 0.69314718246459960938 ;  /* 0x3f31721802151820 */ /* 0x004fe20000410000 */
[----:B------:R-:W-:Y:S01]  /*72f0*/  USHF.R.S32.HI UR11, URZ, 0x1f, UR13 ;  /* 0x0000001fff0b7899 */ /* 0x000fe2000801140d */
[----:B------:R2:W2:Y:S01]  /*7300*/  LDS.128 R8, [R207+0x800] ;  /* 0x00080000cf087984 */ /* 0x0004a20000000c00 */
[----:B------:R-:W-:Y:S01]  /*7310*/  UIADD3 UR9, UP1, UP0, UR12, UR9, UR13 ;  /* 0x000000090c097290 */ /* 0x000fe2000f83e00d */
[----:B------:R-:W2:Y:S01]  /*7320*/  LDC.64 R12, c[0x0][0x410] ;  /* 0x00010400ff0c7b82 */ /* 0x000ea20000000a00 */
[----:B-1----:R-:W-:Y:S01]  /*7330*/  IMAD.WIDE.U32 R30, R4, UR8, R30 ;  /* 0x00000008041e7c25 */ /* 0x002fe2000f8e001e */
[----:B------:R-:W-:-:S03]  /*7340*/  MOV R24, 0x7f800000 ;  /* 0x7f80000000187802 */ /* 0x000fc60000000f00 */
[----:B----4-:R-:W-:Y:S01]  /*7350*/  @P0 FMUL.FTZ R2, R3, 0.69314718246459960938 ;  /* 0x3f31721803020820 */ /* 0x010fe20000410000 */
[----:B------:R-:W-:Y:S01]  /*7360*/  UIADD3.X UR11, UPT, UPT, UR5, UR4, UR11, UP1, UP0 ;  /* 0x00000004050b7290 */ /* 0x000fe20008fe040b */
[----:B------:R-:W-:Y:S01]  /*7370*/  IMAD R33, R5, UR8, R31 ;  /* 0x0000000805217c24 */ /* 0x000fe2000f8e021f */
[----:B------:R-:W1:Y:S01]  /*7380*/  LDC.64 R6, c[0x0][0x408] ;  /* 0x00010200ff067b82 */ /* 0x000e620000000a00 */
[----:B---3--:R-:W-:Y:S01]  /*7390*/  @P1 FFMA.FTZ R25, R134, R15, R21 ;  /* 0x0000000f86191223 */ /* 0x008fe20000010015 */
[----:B-----5:R-:W-:Y:S01]  /*73a0*/  @P0 FFMA.FTZ R24, R133, R14, R2 ;  /* 0x0000000e85180223 */ /* 0x020fe20000010002 */
[----:B------:R-:W-:Y:S07]  /*73b0*/  @P2 BRA `(.L_x_1536) ;  /* 0x0000000000a02947 */ /* 0x000fee0003800000 */
[--C-:B------:R-:W-:Y:S01]  /*73c0*/  SHF.R.U32.HI R2, RZ, 0x1, R0.reuse ;  /* 0x00000001ff027819 */ /* 0x100fe20000011600 */
[----:B------:R-:W-:Y:S01]  /*73d0*/  UIADD3 UR4, UPT, UPT, -UR20, UR6, URZ ;  /* 0x0000000614047290 */ /* 0x000fe2000fffe1ff */
        /* <DEDUP_REMOVED lines=10> */
[----:B------:R-:W3:Y:S01]  /*7480*/  @!P6 LDC.64 R20, c[0x0][0x420] ;  /* 0x00010800ff14eb82 */ /* 0x000ee20000000a00 */
[----:B------:R-:W-:-:S05]  /*7490*/  @!P6 IMAD R0, R0, UR10, RZ ;  /* 0x0000000a0000ec24 */ /* 0x000fca000f8e02ff */
[----:B------:R-:W-:Y:S01]  /*74a0*/  @!P6 IADD3 R27, P0, PT, R0, UR9, RZ ;  /* 0x00000009001bec10 */ /* 0x000fe2000ff1e0ff */
[----:B------:R-:W-:Y:S01]  /*74b0*/  @!P5 IMAD R29, R29, UR10, RZ ;  /* 0x0000000a1d1ddc24 */ /* 0x000fe2000f8e02ff */
[----:B------:R-:W4:Y:S01]  /*74c0*/  @!P5 LDC.64 R14, c[0x0][0x420] ;  /* 0x00010800ff0edb82 */ /* 0x000f220000000a00 */
[----:B------:R-:W-:Y:S01]  /*74d0*/  @!P4 IMAD R28, R28, UR10, RZ ;  /* 0x0000000a1c1ccc24 */ /* 0x000fe2000f8e02ff */
[----:B------:R-:W-:Y:S01]  /*74e0*/  @!P6 LEA.HI.X.SX32 R0, R0, UR11, 0x1, P0 ;  /* 0x0000000b0000ec11 */ /* 0x000fe200080f0eff */
[----:B------:R-:W-:-:S05]  /*74f0*/  @!P3 IMAD R26, R26, UR10, RZ ;  /* 0x0000000a1a1abc24 */ /* 0x000fca000f8e02ff */
[----:B------:R-:W5:Y:S08]  /*7500*/  @!P4 LDC.64 R4, c[0x0][0x420] ;  /* 0x00010800ff04cb82 */ /* 0x000f700000000a00 */
[----:B------:R-:W2:Y:S01]  /*7510*/  @!P3 LDC.64 R2, c[0x0][0x420] ;  /* 0x00010800ff02bb82 */ /* 0x000ea20000000a00 */
[----:B---3--:R-:W-:Y:S02]  /*7520*/  @!P6 LEA R34, P1, R27, R20, 0x2 ;  /* 0x000000141b22e211 */ /* 0x008fe400078210ff */
[----:B------:R-:W-:-:S02]  /*7530*/  @!P5 IADD3 R20, P0, PT, R29, UR9, RZ ;  /* 0x000000091d14dc10 */ /* 0x000fc4000ff1e0ff */
[----:B------:R-:W-:Y:S02]  /*7540*/  @!P6 LEA.HI.X R35, R27, R21, R0, 0x2, P1 ;  /* 0x000000151b23e211 */ /* 0x000fe400008f1400 */
[----:B------:R-:W-:Y:S02]  /*7550*/  @!P5 LEA.HI.X.SX32 R29, R29, UR11, 0x1, P0 ;  /* 0x0000000b1d1ddc11 */ /* 0x000fe400080f0eff */
[----:B----4-:R-:W-:Y:S01]  /*7560*/  @!P5 LEA R36, P2, R20, R14, 0x2 ;  /* 0x0000000e1424d211 */ /* 0x010fe200078410ff */
[----:B------:R3:W-:Y:S01]  /*7570*/  @!P6 STG.E desc[UR22][R34.64], R22 ;  /* 0x000000162200e986 */ /* 0x0007e2000c101916 */
[----:B------:R-:W-:Y:S02]  /*7580*/  @!P4 IADD3 R0, P1, PT, R28, UR9, RZ ;  /* 0x000000091c00cc10 */ /* 0x000fe4000ff3e0ff */
[----:B------:R-:W-:Y:S02]  /*7590*/  @!P3 IADD3 R14, P0, PT, R26, UR9, RZ ;  /* 0x000000091a0ebc10 */ /* 0x000fe4000ff1e0ff */
[----:B------:R-:W-:-:S02]  /*75a0*/  @!P4 LEA.HI.X.SX32 R28, R28, UR11, 0x1, P1 ;  /* 0x0000000b1c1ccc11 */ /* 0x000fc400088f0eff */
[----:B------:R-:W-:Y:S02]  /*75b0*/  @!P3 LEA.HI.X.SX32 R26, R26, UR11, 0x1, P0 ;  /* 0x0000000b1a1abc11 */ /* 0x000fe400080f0eff */
[----:B-----5:R-:W-:Y:S02]  /*75c0*/  @!P4 LEA R4, P1, R0, R4, 0x2 ;  /* 0x000000040004c211 */ /* 0x020fe400078210ff */
[----:B------:R-:W-:Y:S02]  /*75d0*/  @!P5 LEA.HI.X R37, R20, R15, R29, 0x2, P2 ;  /* 0x0000000f1425d211 */ /* 0x000fe400010f141d */
[----:B------:R-:W-:Y:S02]  /*75e0*/  @!P4 LEA.HI.X R5, R0, R5, R28, 0x2, P1 ;  /* 0x000000050005c211 */ /* 0x000fe400008f141c */
[C---:B--2---:R-:W-:Y:S01]  /*75f0*/  @!P3 LEA R2, P0, R14.reuse, R2, 0x2 ;  /* 0x000000020e02b211 */ /* 0x044fe200078010ff */
[----:B------:R3:W-:Y:S03]  /*7600*/  @!P5 STG.E desc[UR22][R36.64], R23 ;  /* 0x000000172400d986 */ /* 0x0007e6000c101916 */
[----:B------:R-:W-:Y:S01]  /*7610*/  @!P3 LEA.HI.X R3, R14, R3, R26, 0x2, P0 ;  /* 0x000000030e03b211 */ /* 0x000fe200000f141a */
[----:B------:R3:W-:Y:S04]  /*7620*/  @!P4 STG.E desc[UR22][R4.64], R25 ;  /* 0x000000190400c986 */ /* 0x0007e8000c101916 */
[----:B------:R3:W-:Y:S04]  /*7630*/  @!P3 STG.E desc[UR22][R2.64], R24 ;  /* 0x000000180200b986 */ /* 0x0007e8000c101916 */
.L_x_1536:
[----:B------:R-:W-:Y:S05]  /*7640*/  BSYNC.RECONVERGENT B0 ;  /* 0x0000000000007941 */ /* 0x000fea0003800200 */
.L_x_1535:
[----:B------:R-:W-:Y:S01]  /*7650*/  IMAD.MOV.U32 R32, RZ, RZ, R30 ;  /* 0x000000ffff207224 */ /* 0x000fe200078e001e */
[----:B------:R-:W4:Y:S01]  /*7660*/  LDCU.64 UR4, c[0x0][0x3f0] ;  /* 0x00007e00ff0477ac */ /* 0x000f220008000a00 */
[----:B---3--:R-:W3:Y:S01]  /*7670*/  LDS.128 R20, [R207+0x1000] ;  /* 0x00100000cf147984 */ /* 0x008ee20000000c00 */
[C---:B-1----:R-:W-:Y:S01]  /*7680*/  IMAD R0, R6.reuse, UR25, RZ ;  /* 0x0000001906007c24 */ /* 0x042fe2000f8e02ff */
[----:B------:R-:W-:Y:S01]  /*7690*/  SHF.L.U64.HI R3, R6, 0x6, R7 ;  /* 0x0000000606037819 */ /* 0x000fe20000010207 */
[----:B--2---:R-:W-:Y:S01]  /*76a0*/  IMAD.WIDE.U32 R4, R12, UR7, R32 ;  /* 0x000000070c047c25 */ /* 0x004fe2000f8e0020 */
[----:B------:R-:W1:Y:S03]  /*76b0*/  LDS.128 R28, [R207+0x1800] ;  /* 0x00180000cf1c7984 */ /* 0x000e660000000c00 */
[----:B------:R-:W-:Y:S01]  /*76c0*/  IMAD R5, R13, UR7, R5 ;  /* 0x000000070d057c24 */ /* 0x000fe2000f8e0205 */
[----:B------:R-:W2:Y:S01]  /*76d0*/  LDS.128 R24, [R207+0x2000] ;  /* 0x00200000cf187984 */ /* 0x000ea20000000c00 */
[----:B------:R-:W-:-:S02]  /*76e0*/  IMAD R0, R205, R7, R0 ;  /* 0x00000007cd007224 */ /* 0x000fc400078e0200 */
[----:B------:R-:W-:Y:S01]  /*76f0*/  IMAD.WIDE.U32 R4, R205, R6, R4 ;  /* 0x00000006cd047225 */ /* 0x000fe200078e0004 */
[----:B------:R-:W5:Y:S03]  /*7700*/  LDS.128 R12, [R207+0x2800] ;  /* 0x00280000cf0c7984 */ /* 0x000f660000000c00 */
[----:B------:R-:W-:Y:S01]  /*7710*/  IMAD.IADD R0, R5, 0x1, R0 ;  /* 0x0000000105007824 */ /* 0x000fe200078e0200 */
[----:B------:R-:W5:Y:S01]  /*7720*/  LDS.128 R32, [R207+0x3000] ;  /* 0x00300000cf207984 */ /* 0x000f620000000c00 */
[----:B----4-:R-:W-:Y:S01]  /*7730*/  LEA R40, P0, R4, UR4, 0x1 ;  /* 0x0000000404287c11 */ /* 0x010fe2000f8008ff */
[----:B------:R-:W-:Y:S02]  /*7740*/  IMAD.SHL.U32 R2, R6, 0x20, RZ ;  /* 0x0000002006027824 */ /* 0x000fe400078e00ff */
[----:B------:R-:W4:Y:S01]  /*7750*/  LDS.128 R36, [R207+0x3800] ;  /* 0x00380000cf247984 */ /* 0x000f220000000c00 */
        /* <DEDUP_REMOVED lines=18> */
[----:B---3--:R-:W-:Y:S01]  /*7880*/  STG.E.128 desc[UR22][R44.64], R20 ;  /* 0x000000142c007986 */ /* 0x008fe2000c101d16 */
[----:B------:R-:W-:-:S03]  /*7890*/  IADD3.X R3, PT, PT, R5, R0, RZ, P0, !PT ;  /* 0x0000000005037210 */ /* 0x000fc600007fe4ff */
[----:B-1----:R-:W-:Y:S04]  /*78a0*/  STG.E.128 desc[UR22][R6.64], R28 ;  /* 0x0000001c06007986 */ /* 0x002fe8000c101d16 */
[----:B--2---:R-:W-:Y:S04]  /*78b0*/  STG.E.128 desc[UR22][R42.64], R24 ;  /* 0x000000182a007986 */ /* 0x004fe8000c101d16 */
[----:B-----5:R-:W-:Y:S04]  /*78c0*/  STG.E.128 desc[UR22][R48.64], R12 ;  /* 0x0000000c30007986 */ /* 0x020fe8000c101d16 */
[----:B------:R-:W-:Y:S04]  /*78d0*/  STG.E.128 desc[UR22][R4.64], R32 ;  /* 0x0000002004007986 */ /* 0x000fe8000c101d16 */
[----:B----4-:R-:W-:Y:S01]  /*78e0*/  STG.E.128 desc[UR22][R2.64], R36 ;  /* 0x0000002402007986 */ /* 0x010fe2000c101d16 */
[----:B------:R-:W-:Y:S05]  /*78f0*/  EXIT ;  /* 0x000000000000794d */ /* 0x000fea0003800000 */
.L_x_1537:
        /* <DEDUP_REMOVED lines=16> */
.L_x_2705:


//--------------------- .text._ZN5flash16flash_fwd_kernelI23Flash_fwd_kernel_traitsILi64ELi128ELi64ELi4ELb0ELb0EN7cutlass6half_tE19Flash_kernel_traitsILi64ELi128ELi64ELi4ES3_EELb1ELb0ELb0ELb1ELb0ELb0ELb0ELb0EEEvNS_16Flash_fwd_paramsE --------------------------
	.section	.text._ZN5flash16flash_fwd_kernelI23Flash_fwd_kernel_traitsILi64ELi128ELi64ELi4ELb0ELb0EN7cutlass6half_tE19Flash_kernel_traitsILi64ELi128ELi64ELi4ES3_EELb1ELb0ELb0ELb1ELb0ELb0ELb0ELb0EEEvNS_16Flash_fwd_paramsE,"ax",@progbits
	.align	128
        .global         _ZN5flash16flash_fwd_kernelI23Flash_fwd_kernel_traitsILi64ELi128ELi64ELi4ELb0ELb0EN7cutlass6half_tE19Flash_kernel_traitsILi64ELi128ELi64ELi4ES3_EELb1ELb0ELb0ELb1ELb0ELb0ELb0ELb0EEEvNS_16Flash_fwd_paramsE
        .type           _ZN5flash16flash_fwd_kernelI23Flash_fwd_kernel_traitsILi64ELi128ELi64ELi4ELb0ELb0EN7cutlass6half_tE19Flash_kernel_traitsILi64ELi128ELi64ELi4ES3_EELb1ELb0ELb0ELb1ELb0ELb0ELb0ELb0EEEvNS_16Flash_fwd_paramsE,@function
        .size           _ZN5flash16flash_fwd_kernelI23Flash_fwd_kernel_traitsILi64ELi128ELi64ELi4ELb0ELb0EN7cutlass6half_tE19Flash_kernel_traitsILi64ELi128ELi64ELi4ES3_EELb1ELb0ELb0ELb1ELb0ELb0ELb0ELb0EEEvNS_16Flash_fwd_paramsE,(.L_x_2706 - _ZN5flash16flash_fwd_kernelI23Flash_fwd_kernel_traitsILi64ELi128ELi64ELi4ELb0ELb0EN7cutlass6half_tE19Flash_kernel_traitsILi64ELi128ELi64ELi4ES3_EELb1ELb0ELb0ELb1ELb0ELb0ELb0ELb0EEEvNS_16Flash_fwd_paramsE)
        .other          _ZN5flash16flash_fwd_kernelI23Flash_fwd_kernel_traitsILi64ELi128ELi64ELi4ELb0ELb0EN7cutlass6half_tE19Flash_kernel_traitsILi64ELi128ELi64ELi4ES3_EELb1ELb0ELb0ELb1ELb0ELb0ELb0ELb0EEEvNS_16Flash_fwd_paramsE,@"STO_CUDA_ENTRY STV_DEFAULT"
_ZN5flash16flash_fwd_kernelI23Flash_fwd_kernel_traitsILi64ELi128ELi64ELi4ELb0ELb0EN7cutlass6half_tE19Flash_kernel_traitsILi64ELi128ELi64ELi4ES3_EELb1ELb0ELb0ELb1ELb0ELb0ELb0ELb0EEEvNS_16Flash_fwd_paramsE:
.text._ZN5flash16flash_fwd_kernelI23Flash_fwd_kernel_traitsILi64ELi128ELi64ELi4ELb0ELb0EN7cutlass6half_tE19Flash_kernel_traitsILi64ELi128ELi64ELi4ES3_EELb1ELb0ELb0ELb1ELb0ELb0ELb0ELb0EEEvNS_16Flash_fwd_paramsE:
        /* <DEDUP_REMOVED lines=8> */
[----:B------:R-:W3:Y:S04]  /*0080*/  LDCU.64 UR6, c[0x0][0x470] ;  /* 0x00008e00ff0677ac */ /* 0x000ee80008000a00 */
[----:B------:R-:W3:Y:S01]  /*0090*/  LDC.64 R8, c[0x0][0x460] ;  /* 0x00011800ff087b82 */ /* 0x000ee20000000a00 */
[----:B-1----:R-:W-:Y:S01]  /*00a0*/  ISETP.NE.AND P5, PT, RZ, UR4, PT ;  /* 0x00000004ff007c0c */ /* 0x002fe2000bfa5270 */
[----:B------:R-:W1:Y:S01]  /*00b0*/  LDCU.64 UR4, c[0x0][0x510] ;  /* 0x0000a200ff0477ac */ /* 0x000e620008000a00 */
[----:B------:R-:W1:Y:S01]  /*00c0*/  S2R R250, SR_CTAID.Z ;  /* 0x0000000000fa7919 */ /* 0x000e620000002700 */
[----:B------:R-:W1:Y:S01]  /*00d0*/  S2R R181, SR_TID.X ;  /* 0x0000000000b57919 */ /* 0x000e620000002100 */
[----:B------:R-:W-:-:S03]  /*00e0*/  IMAD.MOV.U32 R248, RZ, RZ, -0x1 ;  /* 0xfffffffffff87424 */ /* 0x000fc600078e00ff */
[----:B------:R-:W1:Y:S06]  /*00f0*/  LDC.64 R6, c[0x0][0x468] ;  /* 0x00011a00ff067b82 */ /* 0x000e6c0000000a00 */
[----:B--2---:R-:W-:Y:S02]  /*0100*/  @P5 IMAD.MOV.U32 R2, RZ, RZ, R91 ;  /* 0x000000ffff025224 */ /* 0x004fe400078e005b */
[----:B----4-:R-:W-:-:S06]  /*0110*/  @P5 IMAD.MOV.U32 R3, RZ, RZ, R106 ;  /* 0x000000ffff035224 */ /* 0x010fcc00078e006a */
[----:B---3--:R-:W2:Y:S01]  /*0120*/  @P5 LDG.E.64 R2, desc[UR16][R2.64] ;  /* 0x0000001002025981 */ /* 0x008ea2000c1e1b00 */
[----:B-1----:R-:W-:Y:S02]  /*0130*/  IMAD.U32 R204, RZ, RZ, UR4 ;  /* 0x00000004ffcc7e24 */ /* 0x002fe4000f8e00ff */
[----:B------:R-:W-:Y:S01]  /*0140*/  IMAD.U32 R205, RZ, RZ, UR5 ;  /* 0x00000005ffcd7e24 */ /* 0x000fe2000f8e00ff */
[----:B------:R-:W1:Y:S05]  /*0150*/  LDCU.64 UR4, c[0x0][0x478] ;  /* 0x00008f00ff0477ac */ /* 0x000e6a0008000a00 */
[----:B------:R-:W3:Y:S01]  /*0160*/  @P5 LDG.E.64 R204, desc[UR16][R204.64] ;  /* 0x00000010cccc5981 */ /* 0x000ee2000c1e1b00 */
[----:B------:R-:W-:Y:S01]  /*0170*/  ISETP.NE.U32.AND P3, PT, RZ, UR8, PT ;  /* 0x00000008ff007c0c */ /* 0x000fe2000bf65070 */
[----:B------:R-:W-:Y:S01]  /*0180*/  IMAD.WIDE.U32 R8, R182, 0x4, R8 ;  /* 0x00000004b6087825 */ /* 0x000fe200078e0008 */
[----:B------:R-:W-:-:S02]  /*0190*/  ISETP.NE.U32.AND P1, PT, RZ, UR6, PT ;  /* 0x00000006ff007c0c */ /* 0x000fc4000bf25070 */
[--C-:B------:R-:W-:Y:S01]  /*01a0*/  LOP3.LUT R0, R250, R180, R182.reuse, 0xfe, !PT ;  /* 0x000000b4fa007212 */ /* 0x100fe200078efeb6 */
[----:B------:R-:W-:Y:S01]  /*01b0*/  IMAD.SHL.U32 R12, R182, 0x4, RZ ;  /* 0x00000004b60c7824 */ /* 0x000fe200078e00ff */
[----:B------:R-:W-:Y:S02]  /*01c0*/  ISETP.NE.AND.EX P3, PT, RZ, UR9, PT, P3 ;  /* 0x00000009ff007c0c */ /* 0x000fe4000bf65330 */
[----:B------:R-:W-:Y:S02]  /*01d0*/  LOP3.LUT P6, RZ, R0, R181, RZ, 0xfc, !PT ;  /* 0x000000b500ff7212 */ /* 0x000fe400078cfcff */
[----:B------:R-:W2:Y:S01]  /*01e0*/  @P5 LDC R0, c[0x0][0x520] ;  /* 0x00014800ff005b82 */ /* 0x000ea20000000800 */
[----:B------:R-:W-:Y:S02]  /*01f0*/  ISETP.NE.AND.EX P1, PT, RZ, UR7, PT, P1 ;  /* 0x00000007ff007c0c */ /* 0x000fe4000bf25310 */
[----:B-1----:R-:W-:Y:S02]  /*0200*/  ISETP.NE.U32.AND P0, PT, RZ, UR4, PT ;  /* 0x00000004ff007c0c */ /* 0x002fe4000bf05070 */
[----:B------:R-:W-:-:S02]  /*0210*/  SHF.R.U32.HI R11, RZ, 0x1e, R182 ;  /* 0x0000001eff0b7819 */ /* 0x000fc400000116b6 */
[----:B------:R-:W-:Y:S01]  /*0220*/  ISETP.NE.AND.EX P0, PT, RZ, UR5, PT, P0 ;  /* 0x00000005ff007c0c */ /* 0x000fe2000bf05300 */
[----:B------:R-:W-:Y:S01]  /*0230*/  IMAD.MOV.U32 R10, RZ, RZ, RZ ;  /* 0x000000ffff0a7224 */ /* 0x000fe200078e00ff */
[----:B------:R-:W-:Y:S02]  /*0240*/  ISETP.NE.U32.AND P2, PT, RZ, UR8, PT ;  /* 0x00000008ff007c0c */ /* 0x000fe4000bf45070 */
[----:B------:R-:W3:Y:S02]  /*0250*/  @!P6 LDC.64 R4, c[0x0][0x528] ;  /* 0x00014a00ff04eb82 */ /* 0x000ee40000000a00 */
[----:B------:R-:W-:Y:S02]  /*0260*/  ISETP.NE.AND.EX P2, PT, RZ, UR9, PT, P2 ;  /* 0x00000009ff007c0c */ /* 0x000fe4000bf45320 */
[----:B--2---:R-:W-:-:S05]  /*0270*/  @P5 IADD3 R91, P4, PT, R2, R0, RZ ;  /* 0x00000000025b5210 */ /* 0x004fca0007f9e0ff */
[----:B------:R-:W-:Y:S02]  /*0280*/  @P5 IMAD.X R106, RZ, RZ, R3, P4 ;  /* 0x000000ffff6a5224 */ /* 0x000fe400020e0603 */
[----:B------:R-:W-:Y:S02]  /*0290*/  @!P6 IMAD.MOV.U32 R2, RZ, RZ, R91 ;  /* 0x000000ffff02e224 */ /* 0x000fe400078e005b */
[----:B------:R-:W-:Y:S01]  /*02a0*/  @!P6 IMAD.MOV.U32 R3, RZ, RZ, R106 ;  /* 0x000000ffff03e224 */ /* 0x000fe200078e006a */
[----:B---3--:R-:W-:Y:S04]  /*02b0*/  @!P6 STG.E.64 desc[UR16][R4.64], R204 ;  /* 0x000000cc0400e986 */ /* 0x008fe8000c101b10 */
[----:B------:R1:W-:Y:S04]  /*02c0*/  @!P6 STG.E.64 desc[UR16][R4.64+0x8], R2 ;  /* 0x000008020400e986 */ /* 0x0003e8000c101b10 */
[----:B------:R-:W2:Y:S01]  /*02d0*/  @P3 LDG.E R248, desc[UR16][R8.64] ;  /* 0x0000001008f83981 */ /* 0x000ea2000c1e1900 */
[----:B-1----:R-:W-:-:S03]  /*02e0*/  @P1 IADD3 R4, P4, PT, R12, UR6, RZ ;  /* 0x000000060c041c10 */ /* 0x002fc6000ff9e0ff */
[----:B------:R1:W2:Y:S01]  /*02f0*/  @P2 LDG.E R8, desc[UR16][R8.64+0x4] ;  /* 0x0000041008082981 */ /* 0x0002a2000c1e1900 */
[----:B------:R-:W-:Y:S02]  /*0300*/  @P0 IADD3 R2, P3, PT, R12, UR4, RZ ;  /* 0x000000040c020c10 */ /* 0x000fe4000ff7e0ff */
[C---:B------:R-:W-:Y:S02]  /*0310*/  @P1 IADD3.X R5, PT, PT, R11.reuse, UR7, RZ, P4, !PT ;  /* 0x000000070b051c10 */ /* 0x040fe4000a7fe4ff */
[----:B------:R-:W-:-:S03]  /*0320*/  @P0 IADD3.X R3, PT, PT, R11, UR5, RZ, P3, !PT ;  /* 0x000000050b030c10 */ /* 0x000fc60009ffe4ff */
[----:B------:R3:W4:Y:S04]  /*0330*/  @P1 LDG.E R10, desc[UR16][R4.64] ;  /* 0x00000010040a1981 */ /* 0x000728000c1e1900 */
[----:B------:R3:W4:Y:S01]  /*0340*/  @P0 LDG.E R0, desc[UR16][R2.64] ;  /* 0x0000001002000981 */ /* 0x000722000c1e1900 */
[----:B------:R-:W3:Y:S01]  /*0350*/  LDCU.U8 UR4, c[0x0][0x532] ;  /* 0x0000a640ff0477ac */ /* 0x000ee20008000000 */
[----:B------:R-:W4:Y:S01]  /*0360*/  @!P2 LDC R246, c[0x0][0x434] ;  /* 0x00010d00fff6ab82 */ /* 0x000f220000000800 */
[----:B------:R-:W-:-:S07]  /*0370*/  ISETP.EQ.U32.AND P4, PT, R6, RZ, PT ;  /* 0x000000ff0600720c */ /* 0x000fce0003f82070 */
[----:B-1----:R-:W1:Y:S08]  /*0380*/  @!P0 LDC R9, c[0x0][0x43c] ;  /* 0x00010f00ff098b82 */ /* 0x002e700000000800 */
[----:B---3--:R-:W3:Y:S01]  /*0390*/  @!P0 LDC.64 R4, c[0x0][0x488] ;  /* 0x00012200ff048b82 */ /* 0x008ee20000000a00 */
[----:B------:R-:W-:-:S05]  /*03a0*/  IADD3 R2, P1, PT, R12, R6, RZ ;  /* 0x000000060c027210 */ /* 0x000fca0007f3e0ff */
[----:B------:R-:W-:Y:S01]  /*03b0*/  IMAD.X R3, R11, 0x1, R7, P1 ;  /* 0x000000010b037824 */ /* 0x000fe200008e0607 */
[----:B------:R-:W-:-:S04]  /*03c0*/  ISETP.NE.U32.AND P1, PT, R6, RZ, PT ;  /* 0x000000ff0600720c */ /* 0x000fc80003f25070 */
[----:B------:R-:W-:Y:S02]  /*03d0*/  ISETP.NE.AND.EX P1, PT, R7, RZ, PT, P1 ;  /* 0x000000ff0700720c */ /* 0x000fe40003f25310 */
[----:B------:R-:W-:-:S04]  /*03e0*/  ISETP.NE.AND P3, PT, RZ, UR4, PT ;  /* 0x00000004ff007c0c */ /* 0x000fc8000bf65270 */
[----:B------:R-:W-:Y:S01]  /*03f0*/  ISETP.EQ.OR.EX P4, PT, R7, RZ, !P3, P4 ;  /* 0x000000ff0700720c */ /* 0x000fe20005f82740 */
[----:B------:R-:W-:Y:S02]  /*0400*/  IMAD.MOV.U32 R11, RZ, RZ, -0x1 ;  /* 0xffffffffff0b7424 */ /* 0x000fe400078e00ff */
[----:B------:R-:W-:-:S10]  /*0410*/  IMAD.SHL.U32 R162, R180, 0x80, RZ ;  /* 0x00000080b4a27824 */ /* 0x000fd400078e00ff */
[----:B------:R1:W5:Y:S01]  /*0420*/  @!P4 LDG.E R11, desc[UR16][R2.64] ;  /* 0x00000010020bc981 */ /* 0x000362000c1e1900 */
[----:B--2---:R-:W-:Y:S02]  /*0430*/  @P2 IMAD.IADD R246, R8, 0x1, -R248 ;  /* 0x0000000108f62824 */ /* 0x004fe400078e0af8 */
[----:B----4-:R-:W-:Y:S02]  /*0440*/  @P0 IMAD.IADD R104, R0, 0x1, -R10 ;  /* 0x0000000100680824 */ /* 0x010fe400078e0a0a */
[----:B------:R-:W2:Y:S01]  /*0450*/  @!P1 LDC R0, c[0x0][0x438] ;  /* 0x00010e00ff009b82 */ /* 0x000ea20000000800 */
[----:B---3--:R-:W-:-:S04]  /*0460*/  @!P0 ISETP.NE.U32.AND P2, PT, R4, RZ, PT ;  /* 0x000000ff0400820c */ /* 0x008fc80003f45070 */
[----:B------:R-:W-:Y:S02]  /*0470*/  @!P0 ISETP.NE.AND.EX P2, PT, R5, RZ, PT, P2 ;  /* 0x000000ff0500820c */ /* 0x000fe40003f45320 */
[----:B------:R-:W-:Y:S02]  /*0480*/  ISETP.GT.AND P4, PT, R246, R162, PT ;  /* 0x000000a2f600720c */ /* 0x000fe40003f84270 */
[----:B-1----:R-:W-:Y:S01]  /*0490*/  @!P0 SEL R4, R9, RZ, P2 ;  /* 0x000000ff09048207 */ /* 0x002fe20001000000 */
[----:B------:R-:W-:Y:S10]  /*04a0*/  @!P1 BRA `(.L_x_1538) ;  /* 0x00000000000c9947 */ /* 0x000ff40003800000 */
[----:B--2---:R-:W2:Y:S02]  /*04b0*/  @P3 LDG.E R0, desc[UR16][R2.64+0x4] ;  /* 0x0000041002003981 */ /* 0x004ea4000c1e1900 */
[----:B--2--5:R-:W-:-:S06]  /*04c0*/  @P3 IADD3 R0, PT, PT, R0, -R11, RZ ;  /* 0x8000000b00003210 */ /* 0x024fcc0007ffe0ff */
[----:B------:R1:W5:Y:S02]  /*04d0*/  @!P3 LDG.E R0, desc[UR16][R2.64] ;  /* 0x000000100200b981 */ /* 0x000364000c1e1900 */
.L_x_1538:
[----:B--2--5:R-:W-:Y:S01]  /*04e0*/  @!P0 IADD3 R104, PT, PT, R4, R0, -R10 ;  /* 0x0000000004688210 */ /* 0x024fe20007ffe80a */
[----:B------:R-:W-:Y:S06]  /*04f0*/  @!P4 EXIT ;  /* 0x000000000000c94d */ /* 0x000fec0003800000 */
[----:B------:R-:W-:-:S13]  /*0500*/  ISETP.GT.AND P0, PT, R104, RZ, PT ;  /* 0x000000ff6800720c */ /* 0x000fda0003f04270 */
        /* <DEDUP_REMOVED lines=10> */
[----:B-1----:R-:W1:Y:S08]  /*05b0*/  @P0 LDC.64 R2, c[0x0][0x430] ;  /* 0x00010c00ff020b82 */ /* 0x002e700000000a00 */
[----:B------:R-:W2:Y:S01]  /*05c0*/  @P0 LDC R13, c[0x0][0x430] ;  /* 0x00010c00ff0d0b82 */ /* 0x000ea20000000800 */
[----:B-1----:R-:W-:Y:S01]  /*05d0*/  @P0 IMAD R6, R2, R3, RZ ;  /* 0x0000000302060224 */ /* 0x002fe200078e02ff */
[----:B---34-:R-:W-:Y:S06]  /*05e0*/  @P0 BRA `(.L_x_1540) ;  /* 0x0000000000280947 */ /* 0x018fec0003800000 */
[----:B------:R-:W-:Y:S01]  /*05f0*/  ISETP.NE.AND P0, PT, R4, RZ, PT ;  /* 0x000000ff0400720c */ /* 0x000fe20003f05270 */
[----:B------:R-:W1:-:S12]  /*0600*/  LDC R3, c[0x0][0x3e0] ;  /* 0x0000f800ff037b82 */ /* 0x000e580000000800 */
[----:B------:R-:W3:Y:S01]  /*0610*/  @P0 LDC R6, c[0x0][0x454] ;  /* 0x00011500ff060b82 */ /* 0x000ee20000000800 */
[----:B--2---:R-:W-:Y:S02]  /*0620*/  @P0 MOV R13, 0x1 ;  /* 0x00000001000d0802 */ /* 0x004fe40000000f00 */
[----:B------:R-:W-:-:S05]  /*0630*/  @!P0 MOV R13, 0x1 ;  /* 0x00000001000d8802 */ /* 0x000fca0000000f00 */
[----:B------:R-:W1:Y:S08]  /*0640*/  @P0 LDC R0, c[0x0][0x454] ;  /* 0x00011500ff000b82 */ /* 0x000e700000000800 */
[----:B------:R-:W2:Y:S08]  /*0650*/  @!P0 LDC R2, c[0x0][0x434] ;  /* 0x00010d00ff028b82 */ /* 0x000eb00000000800 */
[----:B------:R-:W4:Y:S01]  /*0660*/  @!P0 LDC R6, c[0x0][0x434] ;  /* 0x00010d00ff068b82 */ /* 0x000f220000000800 */
[----:B-1----:R-:W-:-:S02]  /*0670*/  @P0 IMAD R0, R0, R3, RZ ;  /* 0x0000000300000224 */ /* 0x002fc400078e02ff */
[----:B--23--:R-:W-:-:S07]  /*0680*/  @!P0 IMAD R0, R2, R3, RZ ;  /* 0x0000000302008224 */ /* 0x00cfce00078e02ff */
.L_x_1540:
[----:B------:R-:W1:Y:S01]  /*0690*/  LDCU UR6, c[0x0][0x440] ;  /* 0x00008800ff0677ac */ /* 0x000e620008000800 */
[----:B--2---:R-:W-:Y:S01]  /*06a0*/  @!P1 IMAD.WIDE.U32 R4, R182, R8, RZ ;  /* 0x00000008b6049225 */ /* 0x004fe200078e00ff */
[----:B------:R-:W-:Y:S01]  /*06b0*/  ISETP.NE.AND P0, PT, R248, -0x1, PT ;  /* 0xfffffffff800780c */ /* 0x000fe20003f05270 */
[----:B------:R-:W-:Y:S01]  /*06c0*/  BSSY.RECONVERGENT B0, `(.L_x_1541) ;  /* 0x000002b000007945 */ /* 0x000fe20003800200 */
[----:B------:R-:W2:Y:S01]  /*06d0*/  LDCU.64 UR4, c[0x0][0x410] ;  /* 0x00008200ff0477ac */ /* 0x000ea20008000a00 */
[----:B----4-:R-:W-:Y:S01]  /*06e0*/  IMAD R12, R250, R6, RZ ;  /* 0x00000006fa0c7224 */ /* 0x010fe200078e02ff */
[----:B------:R-:W-:Y:S01]  /*06f0*/  SHF.R.U32.HI R17, RZ, 0x3, R181 ;  /* 0x00000003ff117819 */ /* 0x000fe200000116b5 */
[----:B------:R-:W-:Y:S02]  /*0700*/  @!P1 IMAD R9, R182, R9, R5 ;  /* 0x00000009b6099224 */ /* 0x000fe400078e0205 */
[----:B------:R-:W-:-:S04]  /*0710*/  @P1 IMAD.WIDE.U32 R2, R248, R10, RZ ;  /* 0x0000000af8021225 */ /* 0x000fc800078e00ff */
        /* <DEDUP_REMOVED lines=8> */
[----:B-1----:R-:W-:Y:S01]  /*07a0*/  ISETP.GE.AND P2, PT, R3, UR6, PT ;  /* 0x0000000603007c0c */ /* 0x002fe2000bf46270 */
        /* <DEDUP_REMOVED lines=12> */
[----:B--2---:R-:W-:Y:S01]  /*0870*/  IMAD.WIDE.U32 R8, R250, UR4, R2 ;  /* 0x00000004fa087c25 */ /* 0x004fe2000f8e0002 */
        /* <DEDUP_REMOVED lines=15> */
.L_x_1542:
[----:B------:R-:W-:Y:S05]  /*0970*/  BSYNC.RECONVERGENT B0 ;  /* 0x0000000000007941 */ /* 0x000fea0003800200 */
.L_x_1541:
        /* <DEDUP_REMOVED lines=17> */
.L_x_1544:
[----:B------:R-:W-:Y:S05]  /*0a90*/  BSYNC.RECONVERGENT B0 ;  /* 0x0000000000007941 */ /* 0x000fea0003800200 */
.L_x_1543:
        /* <DEDUP_REMOVED lines=17> */
.L_x_1546:
[----:B------:R-:W-:Y:S05]  /*0bb0*/  BSYNC.RECONVERGENT B0 ;  /* 0x0000000000007941 */ /* 0x000fea0003800200 */
.L_x_1545:
        /* <DEDUP_REMOVED lines=17> */
.L_x_1548:
[----:B------:R-:W-:Y:S05]  /*0cd0*/  BSYNC.RECONVERGENT B0 ;  /* 0x0000000000007941 */ /* 0x000fea0003800200 */
.L_x_1547:
        /* <DEDUP_REMOVED lines=18> */
.L_x_1550:
[----:B------:R-:W-:Y:S05]  /*0e00*/  BSYNC.RECONVERGENT B0 ;  /* 0x0000000000007941 */ /* 0x000fea0003800200 */
.L_x_1549:
        /* <DEDUP_REMOVED lines=18> */
.L_x_1552:
[----:B------:R-:W-:Y:S05]  /*0f30*/  BSYNC.RECONVERGENT B0 ;  /* 0x0000000000007941 */ /* 0x000fea0003800200 */
.L_x_1551:
        /* <DEDUP_REMOVED lines=15> */
.L_x_1554:
[----:B------:R-:W-:Y:S05]  /*1030*/  BSYNC.RECONVERGENT B0 ;  /* 0x0000000000007941 */ /* 0x000fea0003800200 */
.L_x_1553:
        /* <DEDUP_REMOVED lines=18> */
.L_x_1556:
[----:B------:R-:W-:Y:S05]  /*1160*/  BSYNC.RECONVERGENT B0 ;  /* 0x0000000000007941 */ /* 0x000fea0003800200 */
.L_x_1555:
        /* <DEDUP_REMOVED lines=11> */
.L_x_1558:
[----:B------:R-:W-:Y:S05]  /*1220*/  BSYNC.RECONVERGENT B0 ;  /* 0x0000000000007941 */ /* 0x000fea0003800200 */
.L_x_1557:
        /* <DEDUP_REMOVED lines=15> */
.L_x_1560:
[----:B------:R-:W-:Y:S05]  /*1320*/  BSYNC.RECONVERGENT B0 ;  /* 0x0000000000007941 */ /* 0x000fea0003800200 */
.L_x_1559:
        /* <DEDUP_REMOVED lines=10> */
.L_x_1562:
[----:B------:R-:W-:Y:S05]  /*13d0*/  BSYNC.RECONVERGENT B0 ;  /* 0x0000000000007941 */ /* 0x000fea0003800200 */
.L_x_1561:
        /* <DEDUP_REMOVED lines=10> */
.L_x_1564:
[----:B------:R-:W-:Y:S05]  /*1480*/  BSYNC.RECONVERGENT B0 ;  /* 0x0000000000007941 */ /* 0x000fea0003800200 */
.L_x_1563:
        /* <DEDUP_REMOVED lines=10> */
.L_x_1566:
[----:B------:R-:W-:Y:S05]  /*1530*/  BSYNC.RECONVERGENT B0 ;  /* 0x0000000000007941 */ /* 0x000fea0003800200 */
.L_x_1565:
        /* <DEDUP_REMOVED lines=10> */
.L_x_1568:
[----:B------:R-:W-:Y:S05]  /*15e0*/  BSYNC.RECONVERGENT B0 ;  /* 0x0000000000007941 */ /* 0x000fea0003800200 */
.L_x_1567:
        /* <DEDUP_REMOVED lines=10> */
.L_x_1570:
[----:B------:R-:W-:Y:S05]  /*1690*/  BSYNC.RECONVERGENT B0 ;  /* 0x0000000000007941 */ /* 0x000fea0003800200 */
.L_x_1569:
        /* <DEDUP_REMOVED lines=10> */
.L_x_1539:
[----:B------:R-:W-:Y:S02]  /*1740*/  ISETP.NE.AND P0, PT, R248, -0x1, PT ;  /* 0xfffffffff800780c */ /* 0x000fe40003f05270 */
[----:B------:R-:W-:-:S11]  /*1750*/  ISETP.NE.AND P2, PT, R11, -0x1, PT ;  /* 0xffffffff0b00780c */ /* 0x000fd60003f45270 */
[----:B------:R-:W2:Y:S08]  /*1760*/  @!P0 LDC.64 R6, c[0x0][0x398] ;  /* 0x0000e600ff068b82 */ /* 0x000eb00000000a00 */
[----:B------:R-:W1:Y:S01]  /*1770*/  @P0 LDC.64 R8, c[0x0][0x3b0] ;  /* 0x0000ec00ff080b82 */ /* 0x000e620000000a00 */
[----:B--2---:R-:W-:-:S04]  /*1780*/  @!P0 IMAD.WIDE.U32 R4, R182, R6, RZ ;  /* 0x00000006b6048225 */ /* 0x004fc800078e00ff */
        /* <DEDUP_REMOVED lines=19> */
.L_x_1571:
[----:B------:R-:W1:Y:S01]  /*18c0*/  LDC.64 R88, c[0x0][0x3b8] ;  /* 0x0000ee00ff587b82 */ /* 0x000e620000000a00 */
[----:B------:R-:W-:-:S05]  /*18d0*/  IADD3 R2, PT, PT, R10, R11, RZ ;  /* 0x0000000b0a027210 */ /* 0x000fca0007ffe0ff */
[C---:B-1----:R-:W-:Y:S02]  /*18e0*/  IMAD R0, R2.reuse, R89, RZ ;  /* 0x0000005902007224 */ /* 0x042fe400078e02ff */
[----:B------:R-:W-:-:S05]  /*18f0*/  IMAD.WIDE.U32 R2, R2, R88, RZ ;  /* 0x0000005802027225 */ /* 0x000fca00078e00ff */
[----:B------:R-:W-:Y:S02]  /*1900*/  IADD3 R6, PT, PT, R3, R0, RZ ;  /* 0x0000000003067210 */ /* 0x000fe40007ffe0ff */
[----:B------:R-:W-:-:S07]  /*1910*/  MOV R5, R2 ;  /* 0x0000000200057202 */ /* 0x000fce0000000f00 */
.L_x_1572:
[----:B------:R-:W1:Y:S01]  /*1920*/  LDC R9, c[0x0][0x3e8] ;  /* 0x0000fa00ff097b82 */ /* 0x000e620000000800 */
[----:B------:R-:W-:Y:S02]  /*1930*/  IABS R4, R250 ;  /* 0x000000fa00047213 */ /* 0x000fe40000000000 */
        /* <DEDUP_REMOVED lines=37> */
.L_x_1573:
[----:B------:R-:W1:Y:S01]  /*1b90*/  LDC.64 R14, c[0x0][0x3c0] ;  /* 0x0000f000ff0e7b82 */ /* 0x000e620000000a00 */
[----:B------:R-:W-:-:S05]  /*1ba0*/  IADD3 R0, PT, PT, R10, R11, RZ ;  /* 0x0000000b0a007210 */ /* 0x000fca0007ffe0ff */
[C---:B-1----:R-:W-:Y:S02]  /*1bb0*/  IMAD R4, R0.reuse, R15, RZ ;  /* 0x0000000f00047224 */ /* 0x042fe400078e02ff */
[----:B------:R-:W-:-:S05]  /*1bc0*/  IMAD.WIDE.U32 R2, R0, R14, RZ ;  /* 0x0000000e00027225 */ /* 0x000fca00078e00ff */
[----:B------:R-:W-:-:S07]  /*1bd0*/  IADD3 R0, PT, PT, R3, R4, RZ ;  /* 0x0000000403007210 */ /* 0x000fce0007ffe0ff */
.L_x_1574:
[C---:B------:R-:W-:Y:S01]  /*1be0*/  IMAD.SHL.U32 R201, R181.reuse, 0x8, RZ ;  /* 0x00000008b5c97824 */ /* 0x040fe200078e00ff */
[----:B------:R-:W1:Y:S01]  /*1bf0*/  LDCU.128 UR8, c[0x0][0x3d0] ;  /* 0x00007a00ff0877ac */ /* 0x000e620008000c00 */
[--C-:B------:R-:W-:Y:S01]  /*1c00*/  SHF.R.U32.HI R16, RZ, 0x3, R181.reuse ;  /* 0x00000003ff107819 */ /* 0x100fe200000116b5 */
[----:B------:R-:W2:Y:S01]  /*1c10*/  S2UR UR5, SR_CgaCtaId ;  /* 0x00000000000579c3 */ /* 0x000ea20000008800 */
[----:B------:R-:W-:Y:S01]  /*1c20*/  IMAD.SHL.U32 R191, R181, 0x40, RZ ;  /* 0x00000040b5bf7824 */ /* 0x000fe200078e00ff */
[C---:B------:R-:W-:Y:S01]  /*1c30*/  LOP3.LUT R203, R201.reuse, 0x38, RZ, 0xc0, !PT ;  /* 0x00000038c9cb7812 */ /* 0x040fe200078ec0ff */
[----:B------:R-:W3:Y:S01]  /*1c40*/  LDCU.64 UR14, c[0x0][0x388] ;  /* 0x00007100ff0e77ac */ /* 0x000ee20008000a00 */
[----:B------:R-:W-:Y:S01]  /*1c50*/  LOP3.LUT R11, R201, 0x1f8, RZ, 0xc0, !PT ;  /* 0x000001f8c90b7812 */ /* 0x000fe200078ec0ff */
[----:B------:R-:W-:Y:S01]  /*1c60*/  IMAD.IADD R247, R246, 0x1, -R162 ;  /* 0x00000001f6f77824 */ /* 0x000fe200078e0aa2 */
[C---:B------:R-:W-:Y:S01]  /*1c70*/  IADD3 R4, P1, PT, R203.reuse, R5, RZ ;  /* 0x00000005cb047210 */ /* 0x040fe20007f3e0ff */
[----:B------:R-:W4:Y:S01]  /*1c80*/  LDCU.64 UR12, c[0x0][0x390] ;  /* 0x00007200ff0c77ac */ /* 0x000f220008000a00 */
[----:B------:R-:W-:Y:S01]  /*1c90*/  IADD3 R2, P0, PT, R203, R2, RZ ;  /* 0x00000002cb027210 */ /* 0x000fe20007f1e0ff */
[----:B------:R-:W-:Y:S01]  /*1ca0*/  IMAD.WIDE.U32 R22, R180, 0x80, RZ ;  /* 0x00000080b4167825 */ /* 0x000fe200078e00ff */
[----:B------:R-:W-:Y:S01]  /*1cb0*/  LOP3.LUT R17, R191, 0x1c0, RZ, 0xc0, !PT ;  /* 0x000001c0bf117812 */ /* 0x000fe200078ec0ff */
[----:B------:R-:W5:Y:S01]  /*1cc0*/  LDCU.64 UR6, c[0x0][0x3c8] ;  /* 0x00007900ff0677ac */ /* 0x000f620008000a00 */
[----:B------:R-:W-:Y:S01]  /*1cd0*/  SHF.R.U32.HI R235, RZ, 0x1, R181 ;  /* 0x00000001ffeb7819 */ /* 0x000fe200000116b5 */
[----:B------:R-:W-:Y:S01]  /*1ce0*/  IMAD.X R5, RZ, RZ, R6, P1 ;  /* 0x000000ffff057224 */ /* 0x000fe200008e0606 */
[----:B------:R-:W-:Y:S01]  /*1cf0*/  LOP3.LUT R17, R17, 0x38, R201, 0xf8, !PT ;  /* 0x0000003811117812 */ /* 0x000fe200078ef8c9 */
[----:B------:R-:W-:Y:S01]  /*1d00*/  IMAD.X R3, RZ, RZ, R0, P0 ;  /* 0x000000ffff037224 */ /* 0x000fe200000e0600 */
[----:B------:R-:W-:Y:S01]  /*1d10*/  SHF.R.S32.HI R0, RZ, 0x1f, R8 ;  /* 0x0000001fff007819 */ /* 0x000fe20000011408 */
[----:B------:R-:W-:Y:S01]  /*1d20*/  IMAD.WIDE.U32 R4, R16, R88, R4 ;  /* 0x0000005810047225 */ /* 0x000fe200078e0004 */
[----:B------:R-:W-:Y:S01]  /*1d30*/  UMOV UR4, 0x400 ;  /* 0x0000040000047882 */ /* 0x000fe20000000000 */
[----:B------:R-:W-:Y:S01]  /*1d40*/  BSSY.RECONVERGENT B0, `(.L_x_1575) ;  /* 0x000002f000007945 */ /* 0x000fe20003800200 */
[----:B------:R-:W-:Y:S01]  /*1d50*/  LOP3.LUT R179, R191, 0x200, RZ, 0xc0, !PT ;  /* 0x00000200bfb37812 */ /* 0x000fe200078ec0ff */
[----:B-1----:R-:W-:Y:S01]  /*1d60*/  IMAD R6, R0, UR8, RZ ;  /* 0x0000000800067c24 */ /* 0x002fe2000f8e02ff */
[----:B------:R-:W-:Y:S01]  /*1d70*/  LOP3.LUT R21, R22, R16, RZ, 0xfc, !PT ;  /* 0x0000001016157212 */ /* 0x000fe200078efcff */
[----:B------:R-:W-:Y:S01]  /*1d80*/  IMAD R5, R16, R89, R5 ;  /* 0x0000005910057224 */ /* 0x000fe200078e0205 */
[----:B--2---:R-:W-:Y:S01]  /*1d90*/  ULEA UR5, UR5, UR4, 0x18 ;  /* 0x0000000405057291 */ /* 0x004fe2000f8ec0ff */
[C---:B------:R-:W-:Y:S01]  /*1da0*/  IMAD R10, R8.reuse, UR9, R6 ;  /* 0x00000009080a7c24 */ /* 0x040fe2000f8e0206 */
[----:B------:R-:W-:Y:S01]  /*1db0*/  LOP3.LUT R178, R17, 0x8, R235, 0x78, !PT ;  /* 0x0000000811b27812 */ /* 0x000fe200078e78eb */
[----:B------:R-:W-:Y:S01]  /*1dc0*/  IMAD.WIDE.U32 R6, R8, UR8, R4 ;  /* 0x0000000808067c25 */ /* 0x000fe2000f8e0004 */
[----:B------:R-:W-:-:S02]  /*1dd0*/  IADD3 R4, P0, PT, R203, R12, RZ ;  /* 0x0000000ccb047210 */ /* 0x000fc40007f1e0ff */
[----:B------:R-:W-:Y:S01]  /*1de0*/  LOP3.LUT R5, R11, 0x38, R181, 0x78, !PT ;  /* 0x000000380b057812 */ /* 0x000fe200078e78b5 */
[----:B------:R-:W-:Y:S01]  /*1df0*/  IMAD.WIDE.U32 R2, R16, R14, R2 ;  /* 0x0000000e10027225 */ /* 0x000fe200078e0002 */
[----:B---3--:R-:W-:Y:S02]  /*1e00*/  LEA R213, P2, R6, UR14, 0x1 ;  /* 0x0000000e06d57c11 */ /* 0x008fe4000f8408ff */
[----:B------:R-:W-:Y:S01]  /*1e10*/  LOP3.LUT R201, R5, 0x1e00, R201, 0xf8, !PT ;  /* 0x00001e0005c97812 */ /* 0x000fe200078ef8c9 */
[----:B------:R-:W-:Y:S02]  /*1e20*/  IMAD R3, R16, R15, R3 ;  /* 0x0000000f10037224 */ /* 0x000fe400078e0203 */
[----:B------:R-:W-:Y:S01]  /*1e30*/  IMAD R0, R0, UR10, RZ ;  /* 0x0000000a00007c24 */ /* 0x000fe2000f8e02ff */
[----:B------:R-:W-:Y:S01]  /*1e40*/  LEA R201, R201, UR5, 0x1 ;  /* 0x00000005c9c97c11 */ /* 0x000fe2000f8e08ff */
[----:B------:R-:W-:Y:S01]  /*1e50*/  IMAD.X R5, RZ, RZ, R13, P0 ;  /* 0x000000ffff057224 */ /* 0x000fe200000e060d */
[----:B------:R-:W-:Y:S01]  /*1e60*/  ISETP.GE.AND P0, PT, R16, R247, PT ;  /* 0x000000f71000720c */ /* 0x000fe20003f06270 */
[----:B------:R-:W-:-:S02]  /*1e70*/  IMAD R9, R8, UR11, R0 ;  /* 0x0000000b08097c24 */ /* 0x000fc4000f8e0200 */
[----:B------:R-:W-:-:S04]  /*1e80*/  IMAD.WIDE.U32 R2, R8, UR10, R2 ;  /* 0x0000000a08027c25 */ /* 0x000fc8000f8e0002 */
[----:B------:R-:W-:Y:S01]  /*1e90*/  IMAD.IADD R0, R7, 0x1, R10 ;  /* 0x0000000107007824 */ /* 0x000fe200078e020a */
[----:B----4-:R-:W-:Y:S01]  /*1ea0*/  LEA R215, P1, R2, UR12, 0x1 ;  /* 0x0000000c02d77c11 */ /* 0x010fe2000f8208ff */
[----:B------:R-:W-:Y:S02]  /*1eb0*/  IMAD.IADD R3, R3, 0x1, R9 ;  /* 0x0000000103037824 */ /* 0x000fe400078e0209 */
[----:B-----5:R-:W-:Y:S01]  /*1ec0*/  IMAD.WIDE.U32 R8, R250, UR6, R4 ;  /* 0x00000006fa087c25 */ /* 0x020fe2000f8e0004 */
[----:B------:R-:W-:Y:S02]  /*1ed0*/  LEA.HI.X R212, R6, UR15, R0, 0x1, P2 ;  /* 0x0000000f06d47c11 */ /* 0x000fe400090f0c00 */
[----:B------:R-:W-:Y:S01]  /*1ee0*/  LEA.HI.X R214, R2, UR13, R3, 0x1, P1 ;  /* 0x0000000d02d67c11 */ /* 0x000fe200088f0c03 */
[----:B------:R-:W-:Y:S01]  /*1ef0*/  IMAD R7, R250, UR7, R9 ;  /* 0x00000007fa077c24 */ /* 0x000fe2000f8e0209 */
        /* <DEDUP_REMOVED lines=18> */
.L_x_1577:
[----:B------:R1:W-:Y:S02]  /*2020*/  STS.128 [R201], RZ ;  /* 0x000000ffc9007388 */ /* 0x0003e40000000c00 */
.L_x_1576:
[----:B------:R-:W-:Y:S05]  /*2030*/  BSYNC.RECONVERGENT B0 ;  /* 0x0000000000007941 */ /* 0x000fea0003800200 */
.L_x_1575:
[----:B------:R-:W-:Y:S01]  /*2040*/  VIADD R20, R16, 0x10 ;  /* 0x0000001010147836 */ /* 0x000fe20000000000 */
[----:B------:R-:W-:Y:S01]  /*2050*/  BSSY.RECONVERGENT B0, `(.L_x_1578) ;  /* 0x000002a000007945 */ /* 0x000fe20003800200 */
[----:B------:R-:W-:Y:S01]  /*2060*/  VIADD R0, R104, 0x3f ;  /* 0x0000003f68007836 */ /* 0x000fe20000000000 */
[----:B------:R-:W-:Y:S01]  /*2070*/  SHF.L.U64.HI R175, R88, 0x6, R89 ;  /* 0x0000000658af7819 */ /* 0x000fe20000010259 */
[----:B------:R-:W-:Y:S01]  /*2080*/  VIADD R19, R16, 0x20 ;  /* 0x0000002010137836 */ /* 0x000fe20000000000 */
[-C--:B------:R-:W-:Y:S01]  /*2090*/  ISETP.GE.AND P1, PT, R20, R247.reuse, PT ;  /* 0x000000f71400720c */ /* 0x080fe20003f26270 */
[C---:B------:R-:W-:Y:S01]  /*20a0*/  VIADD R18, R16.reuse, 0x30 ;  /* 0x0000003010127836 */ /* 0x040fe20000000000 */
[----:B------:R-:W-:Y:S01]  /*20b0*/  SHF.R.S32.HI R2, RZ, 0x1f, R0 ;  /* 0x0000001fff027819 */ /* 0x000fe20000011400 */
[C---:B------:R-:W-:Y:S01]  /*20c0*/  VIADD R10, R16.reuse, 0x40 ;  /* 0x00000040100a7836 */ /* 0x040fe20000000000 */
[-C--:B------:R-:W-:Y:S01]  /*20d0*/  ISETP.GE.AND P0, PT, R19, R247.reuse, PT ;  /* 0x000000f71300720c */ /* 0x080fe20003f06270 */
[----:B--2---:R-:W-:Y:S01]  /*20e0*/  VIADD R5, R16, 0x50 ;  /* 0x0000005010057836 */ /* 0x004fe20000000000 */
[----:B------:R-:W-:Y:S01]  /*20f0*/  LEA.HI R202, R2, R0, RZ, 0x6 ;  /* 0x0000000002ca7211 */ /* 0x000fe200078f30ff */
[----:B------:R-:W-:Y:S01]  /*2100*/  VIADD R4, R16, 0x60 ;  /* 0x0000006010047836 */ /* 0x000fe20000000000 */
[-C--:B------:R-:W-:Y:S01]  /*2110*/  ISETP.GE.AND P6, PT, R18, R247.reuse, PT ;  /* 0x000000f71200720c */ /* 0x080fe20003fc6270 */
[----:B------:R-:W-:Y:S01]  /*2120*/  VIADD R3, R16, 0x70 ;  /* 0x0000007010037836 */ /* 0x000fe20000000000 */
[----:B------:R-:W-:Y:S01]  /*2130*/  LEA.HI.SX32 R90, R202, 0xffffffff, 0x1a ;  /* 0xffffffffca5a7811 */ /* 0x000fe200078fd2ff */
[----:B------:R-:W-:Y:S01]  /*2140*/  IMAD.SHL.U32 R107, R88, 0x40, RZ ;  /* 0x00000040586b7824 */ /* 0x000fe200078e00ff */
[----:B------:R-:W-:-:S02]  /*2150*/  ISETP.GE.AND P5, PT, R10, R247, PT ;  /* 0x000000f70a00720c */ /* 0x000fc40003fa6270 */
[-C--:B------:R-:W-:Y:S01]  /*2160*/  ISETP.GE.AND P4, PT, R5, R247.reuse, PT ;  /* 0x000000f70500720c */ /* 0x080fe20003f86270 */
[----:B------:R-:W-:Y:S01]  /*2170*/  IMAD R12, R90, -0x40, R104 ;  /* 0xffffffc05a0c7824 */ /* 0x000fe200078e0268 */
[-C--:B------:R-:W-:Y:S02]  /*2180*/  ISETP.GE.AND P3, PT, R4, R247.reuse, PT ;  /* 0x000000f70400720c */ /* 0x080fe40003f66270 */
[----:B------:R-:W-:Y:S01]  /*2190*/  ISETP.GE.AND P2, PT, R3, R247, PT ;  /* 0x000000f70300720c */ /* 0x000fe20003f46270 */
[----:B------:R-:W-:-:S12]  /*21a0*/  @P1 BRA `(.L_x_1579) ;  /* 0x0000000000501947 */ /* 0x000fd80003800000 */
[----:B------:R-:W2:Y:S02]  /*21b0*/  LDCU UR4, c[0x0][0x440] ;  /* 0x00008800ff0477ac */ /* 0x000ea40008000800 */
[----:B--2---:R-:W-:-:S13]  /*21c0*/  ISETP.GE.AND P1, PT, R203, UR4, PT ;  /* 0x00000004cb007c0c */ /* 0x004fda000bf26270 */
[----:B------:R2:W-:Y:S01]  /*21d0*/  @P1 STS.128 [R201+0x800], RZ ;  /* 0x000800ffc9001388 */ /* 0x0005e20000000c00 */
[----:B------:R-:W-:Y:S05]  /*21e0*/  @P1 BRA `(.L_x_1579) ;  /* 0x0000000000401947 */ /* 0x000fea0003800000 */
        /* <DEDUP_REMOVED lines=16> */
.L_x_1579:
[----:B------:R-:W-:Y:S05]  /*22f0*/  BSYNC.RECONVERGENT B0 ;  /* 0x0000000000007941 */ /* 0x000fea0003800200 */
.L_x_1578:
[----:B------:R-:W-:Y:S01]  /*2300*/  SHF.R.S32.HI R13, RZ, 0x1f, R90 ;  /* 0x0000001fff0d7819 */ /* 0x000fe2000001145a */
[----:B------:R-:W-:Y:S01]  /*2310*/  IMAD R0, R175, R90, RZ ;  /* 0x0000005aaf007224 */ /* 0x000fe200078e02ff */
[----:B------:R-:W-:Y:S01]  /*2320*/  BSSY.RECONVERGENT B0, `(.L_x_1580) ;  /* 0x0000019000007945 */ /* 0x000fe20003800200 */
[----:B------:R-:W-:Y:S01]  /*2330*/  ISETP.GE.AND P1, PT, R16, R12, PT ;  /* 0x0000000c1000720c */ /* 0x000fe20003f26270 */
[----:B------:R-:W-:-:S04]  /*2340*/  IMAD.WIDE.U32 R10, R107, R90, RZ ;  /* 0x0000005a6b0a7225 */ /* 0x000fc800078e00ff */
[----:B------:R-:W-:Y:S01]  /*2350*/  IMAD R16, R13, R107, R0 ;  /* 0x0000006b0d107224 */ /* 0x000fe200078e0200 */
[----:B------:R-:W-:Y:S05]  /*2360*/  @P0 BRA `(.L_x_1581) ;  /* 0x0000000000500947 */ /* 0x000fea0003800000 */
        /* <DEDUP_REMOVED lines=20> */
.L_x_1581:
[----:B------:R-:W-:Y:S05]  /*24b0*/  BSYNC.RECONVERGENT B0 ;  /* 0x0000000000007941 */ /* 0x000fea0003800200 */
.L_x_1580:
        /* <DEDUP_REMOVED lines=22> */
.L_x_1583:
[----:B------:R-:W-:Y:S05]  /*2620*/  BSYNC.RECONVERGENT B0 ;  /* 0x0000000000007941 */ /* 0x000fea0003800200 */
.L_x_1582:
        /* <DEDUP_REMOVED lines=22> */
.L_x_1585:
[----:B------:R-:W-:Y:S05]  /*2790*/  BSYNC.RECONVERGENT B0 ;  /* 0x0000000000007941 */ /* 0x000fea0003800200 */
.L_x_1584:
        /* <DEDUP_REMOVED lines=22> */
.L_x_1587:
[----:B------:R-:W-:Y:S05]  /*2900*/  BSYNC.RECONVERGENT B0 ;  /* 0x0000000000007941 */ /* 0x000fea0003800200 */
.L_x_1586:
        /* <DEDUP_REMOVED lines=22> */
.L_x_1589:
[----:B------:R-:W-:Y:S05]  /*2a70*/  BSYNC.RECONVERGENT B0 ;  /* 0x0000000000007941 */ /* 0x000fea0003800200 */
.L_x_1588:
        /* <DEDUP_REMOVED lines=22> */
.L_x_1591:
[----:B------:R-:W-:Y:S05]  /*2be0*/  BSYNC.RECONVERGENT B0 ;  /* 0x0000000000007941 */ /* 0x000fea0003800200 */
.L_x_1590:
[----:B------:R-:W-:Y:S01]  /*2bf0*/  BSSY.RECONVERGENT B0, `(.L_x_1592) ;  /* 0x000000e000007945 */ /* 0x000fe20003800200 */
[----:B---3--:R-:W-:-:S03]  /*2c00*/  IADD3 R3, PT, PT, R11, R16, RZ ;  /* 0x000000100b037210 */ /* 0x008fc60007ffe0ff */
        /* <DEDUP_REMOVED lines=11> */
.L_x_1594:
[----:B------:R3:W-:Y:S02]  /*2cc0*/  STS.128 [R201+0x4000], RZ ;  /* 0x004000ffc9007388 */ /* 0x0007e40000000c00 */
.L_x_1593:
[----:B------:R-:W-:Y:S05]  /*2cd0*/  BSYNC.RECONVERGENT B0 ;  /* 0x0000000000007941 */ /* 0x000fea0003800200 */
.L_x_1592:
        /* <DEDUP_REMOVED lines=19> */
.L_x_1596:
[----:B------:R-:W-:Y:S05]  /*2e10*/  BSYNC.RECONVERGENT B0 ;  /* 0x0000000000007941 */ /* 0x000fea0003800200 */
.L_x_1595:
        /* <DEDUP_REMOVED lines=14> */
.L_x_1598:
[----:B------:R-:W-:Y:S05]  /*2f00*/  BSYNC.RECONVERGENT B0 ;  /* 0x0000000000007941 */ /* 0x000fea0003800200 */
.L_x_1597:
        /* <DEDUP_REMOVED lines=16> */
.L_x_1600:
[----:B------:R-:W-:Y:S05]  /*3010*/  BSYNC.RECONVERGENT B0 ;  /* 0x0000000000007941 */ /* 0x000fea0003800200 */
.L_x_1599:
[----:B------:R-:W5:Y:S01]  /*3020*/  LDCU.64 UR6, c[0x0][0x538] ;  /* 0x0000a700ff0677ac */ /* 0x000f620008000a00 */
[----:B------:R-:W0:Y:S01]  /*3030*/  LDGDEPBAR ;  /* 0x00000000000079af */ /* 0x000e220000000000 */
[----:B-----5:R-:W-:-:S04]  /*3040*/  ISETP.NE.U32.AND P2, PT, RZ, UR6, PT ;  /* 0x00000006ff007c0c */ /* 0x020fc8000bf45070 */
[----:B------:R-:W-:Y:S01]  /*3050*/  ISETP.NE.AND.EX P2, PT, RZ, UR7, PT, P2 ;  /* 0x00000007ff007c0c */ /* 0x000fe2000bf45320 */
[----:B------:R-:W-:Y:S01]  /*3060*/  BSSY.RECONVERGENT B0, `(.L_x_1601) ;  /* 0x0000022000007945 */ /* 0x000fe20003800200 */
[----:B------:R-:W-:-:S11]  /*3070*/  DEPBAR.LE SB0, 0x0 ;  /* 0x000080000000791a */ /* 0x000fd60000000000 */
[----:B---3--:R-:W3:Y:S01]  /*3080*/  @P2 LDC.64 R4, c[0x0][0x540] ;  /* 0x00015000ff042b82 */ /* 0x008ee20000000a00 */
[----:B------:R-:W-:-:S07]  /*3090*/  @P2 MOV R251, RZ ;  /* 0x000000ff00fb2202 */ /* 0x000fce0000000f00 */
[----:B------:R-:W5:Y:S01]  /*30a0*/  @P2 LDC R0, c[0x0][0x458] ;  /* 0x00011600ff002b82 */ /* 0x000f620000000800 */
[----:B---3--:R-:W-:-:S04]  /*30b0*/  @P2 IMAD.WIDE.U32 R2, R182, R4, R250 ;  /* 0x00000004b6022225 */ /* 0x008fc800078e00fa */
[----:B------:R-:W-:Y:S01]  /*30c0*/  @P2 IMAD R5, R182, R5, R3 ;  /* 0x00000005b6052224 */ /* 0x000fe200078e0203 */
[----:B------:R-:W-:-:S04]  /*30d0*/  @P2 LEA R4, P0, R2, UR6, 0x2 ;  /* 0x0000000602042c11 */ /* 0x000fc8000f8010ff */
[----:B------:R-:W-:-:S05]  /*30e0*/  @P2 LEA.HI.X R5, R2, UR7, R5, 0x2, P0 ;  /* 0x0000000702052c11 */ /* 0x000fca00080f1405 */
[----:B------:R5:W3:Y:S01]  /*30f0*/  @P2 LDG.E R6, desc[UR16][R4.64] ;  /* 0x0000001004062981 */ /* 0x000ae2000c1e1900 */
[C---:B------:R-:W-:Y:S02]  /*3100*/  SHF.L.U32 R2, R14.reuse, 0x6, RZ ;  /* 0x000000060e027819 */ /* 0x040fe400000006ff */
[----:B------:R-:W-:Y:S01]  /*3110*/  MOV R105, RZ ;  /* 0x000000ff00697202 */ /* 0x000fe20000000f00 */
[----:B-----5:R5:W3:Y:S02]  /*3120*/  @P2 MUFU.RCP R4, R0 ;  /* 0x0000000000042308 */ /* 0x020ae40000001000 */
[----:B-----5:R-:W-:-:S05]  /*3130*/  SHF.L.U64.HI R0, R14, 0x6, R15 ;  /* 0x000000060e007819 */ /* 0x020fca000001020f */
[----:B------:R-:W-:-:S04]  /*3140*/  IMAD R0, R0, R90, RZ ;  /* 0x0000005a00007224 */ /* 0x000fc800078e02ff */
[----:B------:R-:W-:Y:S02]  /*3150*/  IMAD R0, R13, R2, R0 ;  /* 0x000000020d007224 */ /* 0x000fe400078e0200 */
[----:B------:R-:W-:-:S05]  /*3160*/  IMAD.WIDE.U32 R2, R2, R90, RZ ;  /* 0x0000005a02027225 */ /* 0x000fca00078e00ff */
[----:B------:R-:W-:Y:S01]  /*3170*/  IADD3 R5, PT, PT, R3, R0, RZ ;  /* 0x0000000003057210 */ /* 0x000fe20007ffe0ff */
[----:B------:R-:W-:Y:S01]  /*3180*/  BAR.SYNC.DEFER_BLOCKING 0x0 ;  /* 0x0000000000007b1d */ /* 0x000fe20000010000 */
[----:B---3--:R-:W-:-:S05]  /*3190*/  @P2 FMUL.FTZ R105, R6, R4 ;  /* 0x0000000406692220 */ /* 0x008fca0000410000 */
        /* <DEDUP_REMOVED lines=11> */
.L_x_1603:
[----:B------:R3:W-:Y:S01]  /*3250*/  STS.128 [R201+0x6000], RZ ;  /* 0x006000ffc9007388 */ /* 0x0007e20000000c00 */
[----:B------:R-:W-:Y:S05]  /*3260*/  BRA `(.L_x_1604) ;  /* 0x0000000000047947 */ /* 0x000fea0003800000 */
.L_x_1602:
[----:B------:R3:W-:Y:S02]  /*3270*/  STS.128 [R201+0x6000], RZ ;  /* 0x006000ffc9007388 */ /* 0x0007e40000000c00 */
.L_x_1604:
[----:B------:R-:W-:Y:S05]  /*3280*/  BSYNC.RECONVERGENT B0 ;  /* 0x0000000000007941 */ /* 0x000fea0003800200 */
.L_x_1601:
[-C--:B------:R-:W-:Y:S01]  /*3290*/  ISETP.GE.AND P0, PT, R20, R12.reuse, PT ;  /* 0x0000000c1400720c */ /* 0x080fe20003f06270 */
[----:B---3--:R-:W-:Y:S01]  /*32a0*/  IMAD.SHL.U32 R6, R181, 0x20, RZ ;  /* 0x00000020b5067824 */ /* 0x008fe200078e00ff */
        /* <DEDUP_REMOVED lines=24> */
.L_x_1606:
[----:B------:R-:W-:Y:S05]  /*3430*/  BSYNC.RECONVERGENT B0 ;  /* 0x0000000000007941 */ /* 0x000fea0003800200 */
.L_x_1605:
        /* <DEDUP_REMOVED lines=16> */
.L_x_1608:
[----:B------:R-:W-:Y:S05]  /*3540*/  BSYNC.RECONVERGENT B0 ;  /* 0x0000000000007941 */ /* 0x000fea0003800200 */
.L_x_1607:
        /* <DEDUP_REMOVED lines=17> */
.L_x_1610:
[----:B------:R-:W-:Y:S05]  /*3660*/  BSYNC.RECONVERGENT B0 ;  /* 0x0000000000007941 */ /* 0x000fea0003800200 */
.L_x_1609:
[----:B------:R-:W-:Y:S01]  /*3670*/  LDSM.16.M88.4 R32, [R191+UR5+0x4000] ;  /* 0x00400005bf20783b */ /* 0x000fe20008000200 */
[----:B------:R-:W-:Y:S01]  /*3680*/  R2P PR, R181, 0x6 ;  /* 0x00000006b5007804 */ /* 0x000fe20000000000 */
[----:B------:R-:W-:Y:S01]  /*3690*/  IMAD.MOV.U32 R0, RZ, RZ, 0x20 ;  /* 0x00000020ff007424 */ /* 0x000fe200078e00ff */
[----:B------:R-:W-:Y:S01]  /*36a0*/  SHF.R.U32.HI R3, RZ, 0x2, R181 ;  /* 0x00000002ff037819 */ /* 0x000fe200000116b5 */
[----:B------:R-:W5:Y:S01]  /*36b0*/  LDSM.16.M88.4 R8, [R196+0x2000] ;  /* 0x00200000c408783b */ /* 0x000f620000000200 */
[----:B------:R-:W-:Y:S01]  /*36c0*/  VIADD R2, R191, UR5 ;  /* 0x00000005bf027c36 */ /* 0x000fe20008000000 */
[----:B------:R-:W-:Y:S01]  /*36d0*/  LOP3.LUT R235, R235, 0x1f0, RZ, 0xc0, !PT ;  /* 0x000001f0ebeb7812 */ /* 0x000fe200078ec0ff */
[----:B------:R-:W2:Y:S01]  /*36e0*/  LDC.U8 R200, c[0x0][0x4f8] ;  /* 0x00013e00ffc87b82 */ /* 0x000ea20000000000 */
[----:B------:R-:W3:Y:S01]  /*36f0*/  LDSM.16.M88.4 R28, [R191+UR5+0x4800] ;  /* 0x00480005bf1c783b */ /* 0x000ee20008000200 */
[----:B------:R-:W-:Y:S02]  /*3700*/  SEL R0, R0, 0xffffffe0, !P1 ;  /* 0xffffffe000007807 */ /* 0x000fe40004800000 */
[----:B------:R-:W-:Y:S01]  /*3710*/  LOP3.LUT R161, R3, 0x7, RZ, 0xc0, !PT ;  /* 0x0000000703a17812 */ /* 0x000fe200078ec0ff */
[----:B------:R-:W4:Y:S02]  /*3720*/  LDSM.16.M88.4 R24, [R191+UR5+0x5000] ;  /* 0x00500005bf18783b */ /* 0x000f240008000200 */
[----:B------:R-:W-:Y:S01]  /*3730*/  IMAD.IADD R195, R2, 0x1, R0 ;  /* 0x0000000102c37824 */ /* 0x000fe200078e0200 */
[----:B------:R-:W-:Y:S01]  /*3740*/  IADD3 R235, PT, PT, R161, R235, R162 ;  /* 0x000000eba1eb7210 */ /* 0x000fe20007ffe0a2 */
[----:B------:R-:W2:Y:S01]  /*3750*/  LDSM.16.M88.4 R16, [R191+UR5+0x5800] ;  /* 0x00580005bf10783b */ /* 0x000ea20008000200 */
[----:B------:R-:W-:-:S03]  /*3760*/  IMAD.IADD R199, R196, 0x1, R0 ;  /* 0x00000001c4c77824 */ /* 0x000fc600078e0200 */
[----:B------:R-:W2:Y:S04]  /*3770*/  LDSM.16.M88.4 R12, [R196] ;  /* 0x00000000c40c783b */ /* 0x000ea80000000200 */
[----:B------:R-:W-:Y:S04]  /*3780*/  LDSM.16.M88.4 R40, [R195+0x4000] ;  /* 0x00400000c328783b */ /* 0x000fe80000000200 */
[----:B-1----:R-:W1:Y:S04]  /*3790*/  LDSM.16.M88.4 R4, [R199+0x2000] ;  /* 0x00200000c704783b */ /* 0x002e680000000200 */
[----:B------:R-:W1:Y:S04]  /*37a0*/  LDSM.16.M88.4 R44, [R195+0x4800] ;  /* 0x00480000c32c783b */ /* 0x000e680000000200 */
[----:B------:R-:W1:Y:S04]  /*37b0*/  LDSM.16.M88.4 R52, [R195+0x5000] ;  /* 0x00500000c334783b */ /* 0x000e680000000200 */
[----:B------:R-:W1:Y:S04]  /*37c0*/  LDSM.16.M88.4 R68, [R195+0x5800] ;  /* 0x00580000c344783b */ /* 0x000e680000000200 */
[----:B------:R-:W1:Y:S01]  /*37d0*/  LDSM.16.M88.4 R20, [R199] ;  /* 0x00000000c714783b */ /* 0x000e620000000200 */
[C---:B-----5:R-:W-:Y:S03]  /*37e0*/  HMMA.16816.F32 R80, R8.reuse, R32, RZ ;  /* 0x000000200850723c */ /* 0x060fe600000018ff */
[----:B------:R-:W0:Y:S05]  /*37f0*/  LDGDEPBAR ;  /* 0x00000000000079af */ /* 0x000e2a0000000000 */
[C---:B------:R-:W-:Y:S08]  /*3800*/  HMMA.16816.F32 R76, R8.reuse, R34, RZ ;  /* 0x00000022084c723c */ /* 0x040ff000000018ff */
[C---:B---3--:R-:W-:Y:S08]  /*3810*/  HMMA.16816.F32 R72, R8.reuse, R28, RZ ;  /* 0x0000001c0848723c */ /* 0x048ff000000018ff */
[C---:B----4-:R-:W-:Y:S08]  /*3820*/  HMMA.16816.F32 R60, R8.reuse, R24, RZ ;  /* 0x00000018083c723c */ /* 0x050ff000000018ff */
[C---:B--2---:R-:W-:Y:S08]  /*3830*/  HMMA.16816.F32 R48, R8.reuse, R16, RZ ;  /* 0x000000100830723c */ /* 0x044ff000000018ff */
[C---:B------:R-:W-:Y:S08]  /*3840*/  HMMA.16816.F32 R64, R8.reuse, R30, RZ ;  /* 0x0000001e0840723c */ /* 0x040ff000000018ff */
[C---:B------:R-:W-:Y:S08]  /*3850*/  HMMA.16816.F32 R56, R8.reuse, R26, RZ ;  /* 0x0000001a0838723c */ /* 0x040ff000000018ff */
[----:B------:R-:W-:Y:S08]  /*3860*/  HMMA.16816.F32 R36, R8, R18, RZ ;  /* 0x000000120824723c */ /* 0x000ff000000018ff */
[C---:B------:R-:W-:Y:S08]  /*3870*/  HMMA.16816.F32 R84, R12.reuse, R32, RZ ;  /* 0x000000200c54723c */ /* 0x040ff000000018ff */
[C---:B------:R-:W-:Y:S08]  /*3880*/  HMMA.16816.F32 R100, R12.reuse, R34, RZ ;  /* 0x000000220c64723c */ /* 0x040ff000000018ff */
[----:B------:R-:W-:Y:S08]  /*3890*/  HMMA.16816.F32 R32, R12, R28, RZ ;  /* 0x0000001c0c20723c */ /* 0x000ff000000018ff */
        /* <DEDUP_REMOVED lines=8> */
[----:B------:R-:W-:-:S05]  /*3920*/  IMAD.MOV.U32 R4, RZ, RZ, 0x40 ;  /* 0x00000040ff047424 */ /* 0x000fca00078e00ff */
[----:B------:R-:W-:Y:S02]  /*3930*/  SEL R4, R4, 0xffffffc0, !P2 ;  /* 0xffffffc004047807 */ /* 0x000fe40005000000 */
[C---:B------:R-:W-:Y:S03]  /*3940*/  HMMA.16816.F32 R96, R12.reuse, R30, RZ ;  /* 0x0000001e0c60723c */ /* 0x040fe600000018ff */
[--C-:B------:R-:W-:Y:S02]  /*3950*/  IMAD.IADD R197, R196, 0x1, R4.reuse ;  /* 0x00000001c4c57824 */ /* 0x100fe400078e0204 */
[----:B------:R-:W-:Y:S02]  /*3960*/  IMAD.IADD R190, R2, 0x1, R4 ;  /* 0x0000000102be7824 */ /* 0x000fe400078e0204 */
[C---:B------:R-:W-:Y:S01]  /*3970*/  IMAD.IADD R198, R0.reuse, 0x1, R197 ;  /* 0x0000000100c67824 */ /* 0x040fe200078e02c5 */
[----:B------:R-:W-:Y:S01]  /*3980*/  HMMA.16816.F32 R8, R12, R24, RZ ;  /* 0x000000180c08723c */ /* 0x000fe200000018ff */
[----:B------:R-:W-:Y:S01]  /*3990*/  IMAD.IADD R194, R0, 0x1, R190 ;  /* 0x0000000100c27824 */ /* 0x000fe200078e02be */
[----:B------:R-:W-:Y:S01]  /*39a0*/  LDSM.16.M88.4 R36, [R190+0x5800] ;  /* 0x00580000be24783b */ /* 0x000fe20000000200 */
[----:B------:R-:W-:-:S03]  /*39b0*/  IMAD.SHL.U32 R2, R181, 0x2, RZ ;  /* 0x00000002b5027824 */ /* 0x000fc600078e00ff */
[----:B------:R-:W-:Y:S02]  /*39c0*/  LDSM.16.M88.4 R28, [R190+0x4800] ;  /* 0x00480000be1c783b */ /* 0x000fe40000000200 */
[----:B------:R-:W-:Y:S01]  /*39d0*/  HMMA.16816.F32 R152, R12, R26, RZ ;  /* 0x0000001a0c98723c */ /* 0x000fe200000018ff */
[----:B------:R-:W-:Y:S01]  /*39e0*/  LOP3.LUT R160, R2, 0x6, RZ, 0xc0, !PT ;  /* 0x0000000602a07812 */ /* 0x000fe200078ec0ff */
[----:B------:R-:W-:Y:S01]  /*39f0*/  LDSM.16.M88.4 R24, [R190+0x5000] ;  /* 0x00500000be18783b */ /* 0x000fe20000000200 */
[----:B------:R-:W-:-:S03]  /*3a00*/  IADD3 R2, PT, PT, R104, R235, -R246 ;  /* 0x000000eb68027210 */ /* 0x000fc60007ffe8f6 */
[----:B------:R-:W-:Y:S02]  /*3a10*/  LDSM.16.M88.4 R156, [R194+0x5800] ;  /* 0x00580000c29c783b */ /* 0x000fe40000000200 */
[C---:B------:R-:W-:Y:S02]  /*3a20*/  HMMA.16816.F32 R92, R12.reuse, R16, RZ ;  /* 0x000000100c5c723c */ /* 0x040fe400000018ff */
[----:B------:R-:W-:Y:S06]  /*3a30*/  LDSM.16.M88.4 R48, [R194+0x4000] ;  /* 0x00400000c230783b */ /* 0x000fec0000000200 */
[----:B------:R-:W-:Y:S01]  /*3a40*/  HMMA.16816.F32 R112, R12, R18, RZ ;  /* 0x000000120c70723c */ /* 0x000fe200000018ff */
[----:B------:R-:W1:Y:S04]  /*3a50*/  LDSM.16.M88.4 R12, [R197+0x2000] ;  /* 0x00200000c50c783b */ /* 0x000e680000000200 */
[----:B------:R-:W-:Y:S03]  /*3a60*/  LDSM.16.M88.4 R16, [R197] ;  /* 0x00000000c510783b */ /* 0x000fe60000000200 */
[C---:B------:R-:W-:Y:S01]  /*3a70*/  HMMA.16816.F32 R120, R20.reuse, R44, R32 ;  /* 0x0000002c1478723c */ /* 0x040fe20000001820 */
[----:B------:R-:W2:Y:S07]  /*3a80*/  LDSM.16.M88.4 R32, [R190+0x4000] ;  /* 0x00400000be20783b */ /* 0x000eae0000000200 */
[C---:B------:R-:W-:Y:S08]  /*3a90*/  HMMA.16816.F32 R64, R20.reuse, R40, R84 ;  /* 0x000000281440723c */ /* 0x040ff00000001854 */
[C---:B------:R-:W-:Y:S01]  /*3aa0*/  HMMA.16816.F32 R124, R20.reuse, R52, R8 ;  /* 0x00000034147c723c */ /* 0x040fe20000001808 */
[----:B------:R-:W-:Y:S07]  /*3ab0*/  LDSM.16.M88.4 R8, [R198+0x2000] ;  /* 0x00200000c608783b */ /* 0x000fee0000000200 */
[C---:B------:R-:W-:Y:S01]  /*3ac0*/  HMMA.16816.F32 R56, R20.reuse, R42, R100 ;  /* 0x0000002a1438723c */ /* 0x040fe20000001864 */
[----:B------:R-:W3:Y:S07]  /*3ad0*/  LDSM.16.M88.4 R40, [R194+0x5000] ;  /* 0x00500000c228783b */ /* 0x000eee0000000200 */
[C---:B------:R-:W-:Y:S01]  /*3ae0*/  HMMA.16816.F32 R72, R20.reuse, R54, R152 ;  /* 0x000000361448723c */ /* 0x040fe20000001898 */
[----:B------:R-:W4:Y:S07]  /*3af0*/  LDSM.16.M88.4 R52, [R198] ;  /* 0x00000000c634783b */ /* 0x000f2e0000000200 */
[C---:B------:R-:W-:Y:S08]  /*3b00*/  HMMA.16816.F32 R128, R20.reuse, R68, R92 ;  /* 0x000000441480723c */ /* 0x040ff0000000185c */
[----:B------:R-:W-:Y:S01]  /*3b10*/  HMMA.16816.F32 R60, R20, R46, R96 ;  /* 0x0000002e143c723c */ /* 0x000fe20000001860 */
[----:B------:R-:W5:Y:S01]  /*3b20*/  LDSM.16.M88.4 R44, [R194+0x4800] ;  /* 0x00480000c22c783b */ /* 0x000f620000000200 */
[----:B------:R-:W-:-:S06]  /*3b30*/  DEPBAR.LE SB0, 0x0 ;  /* 0x000080000000791a */ /* 0x000fcc0000000000 */
[----:B------:R-:W-:Y:S08]  /*3b40*/  HMMA.16816.F32 R112, R20, R70, R112 ;  /* 0x000000461470723c */ /* 0x000ff00000001870 */
[C---:B-1----:R-:W-:Y:S08]  /*3b50*/  HMMA.16816.F32 R76, R12.reuse, R36, R80 ;  /* 0x000000240c4c723c */ /* 0x042ff00000001850 */
[C---:B--2---:R-:W-:Y:S08]  /*3b60*/  HMMA.16816.F32 R108, R12.reuse, R32, R108 ;  /* 0x000000200c6c723c */ /* 0x044ff0000000186c */
        /* <DEDUP_REMOVED lines=14> */
[----:B------:R-:W-:-:S04]  /*3c50*/  IMAD R17, R90, 0x40, R160 ;  /* 0x000000405a117824 */ /* 0x000fc800078e02a0 */
[C---:B------:R-:W-:Y:S01]  /*3c60*/  VIADD R16, R17.reuse, 0x10 ;  /* 0x0000001011107836 */ /* 0x040fe20000000000 */
[CC--:B------:R-:W-:Y:S01]  /*3c70*/  ISETP.GE.AND P2, PT, R17.reuse, R104.reuse, PT ;  /* 0x000000681100720c */ /* 0x0c0fe20003f46270 */
[----:B------:R-:W-:Y:S01]  /*3c80*/  IMAD.IADD R6, R2, 0x1, -R17 ;  /* 0x0000000102067824 */ /* 0x000fe200078e0a11 */
[----:B---3--:R-:W-:Y:S01]  /*3c90*/  HMMA.16816.F32 R120, R8, R42, R80 ;  /* 0x0000002a0878723c */ /* 0x008fe20000001850 */
[C---:B------:R-:W-:Y:S01]  /*3ca0*/  VIADD R18, R17.reuse, 0x18 ;  /* 0x0000001811127836 */ /* 0x040fe20000000000 */
[----:B------:R-:W-:Y:S01]  /*3cb0*/  ISETP.GE.AND P5, PT, R16, R104, PT ;  /* 0x000000681000720c */ /* 0x000fe20003fa6270 */
[----:B------:R-:W-:-:S03]  /*3cc0*/  VIADD R19, R17, 0x19 ;  /* 0x0000001911137836 */ /* 0x000fc60000000000 */
[-C--:B------:R-:W-:Y:S02]  /*3cd0*/  ISETP.GE.AND P3, PT, R18, R104.reuse, PT ;  /* 0x000000681200720c */ /* 0x080fe40003f66270 */
[----:B----4-:R-:W-:Y:S01]  /*3ce0*/  HMMA.16816.F32 R80, R52, R156, R12 ;  /* 0x0000009c3450723c */ /* 0x010fe2000000180c */
[C---:B------:R-:W-:Y:S02]  /*3cf0*/  VIADD R12, R17.reuse, 0x1 ;  /* 0x00000001110c7836 */ /* 0x040fe40000000000 */
[C---:B------:R-:W-:Y:S02]  /*3d00*/  VIADD R14, R17.reuse, 0x8 ;  /* 0x00000008110e7836 */ /* 0x040fe40000000000 */
[----:B------:R-:W-:Y:S01]  /*3d10*/  VIADD R13, R17, 0x9 ;  /* 0x00000009110d7836 */ /* 0x000fe20000000000 */
[-C--:B------:R-:W-:Y:S01]  /*3d20*/  ISETP.GE.AND P1, PT, R12, R104.reuse, PT ;  /* 0x000000680c00720c */ /* 0x080fe20003f26270 */
[C---:B------:R-:W-:Y:S01]  /*3d30*/  IMAD.IADD R5, R2.reuse, 0x1, -R12 ;  /* 0x0000000102057824 */ /* 0x040fe200078e0a0c */
[----:B------:R-:W-:Y:S01]  /*3d40*/  HMMA.16816.F32 R108, R8, R48, R108 ;  /* 0x00000030086c723c */ /* 0x000fe2000000186c */
[----:B------:R-:W-:Y:S01]  /*3d50*/  IMAD.IADD R3, R2, 0x1, -R14 ;  /* 0x0000000102037824 */ /* 0x000fe200078e0a0e */
[----:B------:R-:W-:Y:S01]  /*3d60*/  ISETP.GE.AND P6, PT, R13, R104, PT ;  /* 0x000000680d00720c */ /* 0x000fe20003fc6270 */
[----:B------:R-:W-:Y:S01]  /*3d70*/  VIADD R15, R17, 0x11 ;  /* 0x00000011110f7836 */ /* 0x000fe20000000000 */
[----:B------:R-:W-:-:S02]  /*3d80*/  IABS R7, R5 ;  /* 0x0000000500077213 */ /* 0x000fc40000000000 */
[-C--:B------:R-:W-:Y:S02]  /*3d90*/  ISETP.GE.AND P0, PT, R14, R104.reuse, PT ;  /* 0x000000680e00720c */ /* 0x080fe40003f06270 */
[----:B------:R-:W-:Y:S01]  /*3da0*/  HMMA.16816.F32 R100, R8, R50, R100 ;  /* 0x000000320864723c */ /* 0x000fe20000001864 */
[----:B------:R-:W-:-:S07]  /*3db0*/  ISETP.GE.AND P4, PT, R15, R104, PT ;  /* 0x000000680f00720c */ /* 0x000fce0003f86270 */
[C---:B-----5:R-:W-:Y:S08]  /*3dc0*/  HMMA.16816.F32 R96, R8.reuse, R44, R96 ;  /* 0x0000002c0860723c */ /* 0x060ff00000001860 */
[C---:B------:R-:W-:Y:S08]  /*3dd0*/  HMMA.16816.F32 R92, R8.reuse, R46, R92 ;  /* 0x0000002e085c723c */ /* 0x040ff0000000185c */
[C---:B------:R-:W-:Y:S08]  /*3de0*/  HMMA.16816.F32 R84, R8.reuse, R40, R84 ;  /* 0x000000280854723c */ /* 0x040ff00000001854 */
[C---:B------:R-:W-:Y:S08]  /*3df0*/  HMMA.16816.F32 R136, R8.reuse, R156, R76 ;  /* 0x0000009c0888723c */ /* 0x040ff0000000184c */
[----:B------:R-:W-:Y:S01]  /*3e00*/  HMMA.16816.F32 R140, R8, R158, R68 ;  /* 0x0000009e088c723c */ /* 0x000fe20000001844 */
[C---:B------:R-:W-:Y:S01]  /*3e10*/  IMAD.IADD R8, R2.reuse, 0x1, -R13 ;  /* 0x0000000102087824 */ /* 0x040fe200078e0a0d */
[----:B------:R-:W-:Y:S01]  /*3e20*/  IABS R9, R6 ;  /* 0x0000000600097213 */ /* 0x000fe20000000000 */
[----:B------:R-:W-:Y:S01]  /*3e30*/  IMAD.IADD R10, R2, 0x1, -R16 ;  /* 0x00000001020a7824 */ /* 0x000fe200078e0a10 */
[----:B------:R-:W-:-:S02]  /*3e40*/  IABS R6, R3 ;  /* 0x0000000300067213 */ /* 0x000fc40000000000 */
[----:B------:R-:W-:Y:S01]  /*3e50*/  IABS R5, R8 ;  /* 0x0000000800057213 */ /* 0x000fe20000000000 */
[----:B------:R-:W-:Y:S01]  /*3e60*/  IMAD.MOV.U32 R8, RZ, RZ, R7 ;  /* 0x000000ffff087224 */ /* 0x000fe200078e0007 */
[C---:B------:R-:W-:Y:S01]  /*3e70*/  HMMA.16816.F32 R56, R52.reuse, R50, R56 ;  /* 0x000000323438723c */ /* 0x040fe20000001838 */
[----:B------:R-:W-:Y:S01]  /*3e80*/  IABS R3, R10 ;  /* 0x0000000a00037213 */ /* 0x000fe20000000000 */
[----:B------:R-:W-:Y:S02]  /*3e90*/  IMAD.MOV.U32 R7, RZ, RZ, R6 ;  /* 0x000000ffff077224 */ /* 0x000fe400078e0006 */
[----:B------:R-:W-:Y:S01]  /*3ea0*/  IMAD.MOV.U32 R6, RZ, RZ, R5 ;  /* 0x000000ffff067224 */ /* 0x000fe200078e0005 */
[----:B------:R-:W-:Y:S01]  /*3eb0*/  I2FP.F32.S32 R8, R8 ;  /* 0x0000000800087245 */ /* 0x000fe20000201400 */
[----:B------:R-:W-:Y:S01]  /*3ec0*/  IMAD.MOV.U32 R5, RZ, RZ, R3 ;  /* 0x000000ffff057224 */ /* 0x000fe200078e0003 */
[----:B------:R-:W-:Y:S01]  /*3ed0*/  I2FP.F32.S32 R3, R9 ;  /* 0x0000000900037245 */ /* 0x000fe20000201400 */
[----:B------:R-:W-:Y:S01]  /*3ee0*/  HMMA.16816.F32 R64, R52, R48, R64 ;  /* 0x000000303440723c */ /* 0x000fe20000001840 */
[----:B------:R-:W-:-:S02]  /*3ef0*/  I2FP.F32.S32 R7, R7 ;  /* 0x0000000700077245 */ /* 0x000fc40000201400 */
[----:B------:R-:W-:Y:S02]  /*3f00*/  I2FP.F32.S32 R5, R5 ;  /* 0x0000000500057245 */ /* 0x000fe40000201400 */
[----:B------:R-:W-:-:S03]  /*3f10*/  I2FP.F32.S32 R6, R6 ;  /* 0x0000000600067245 */ /* 0x000fc60000201400 */
[C---:B------:R-:W-:Y:S03]  /*3f20*/  HMMA.16816.F32 R48, R52.reuse, R44, R32 ;  /* 0x0000002c3430723c */ /* 0x040fe60000001820 */
[-C--:B------:R-:W-:Y:S01]  /*3f30*/  FFMA.FTZ R60, R3, -R105.reuse, R58 ;  /* 0x80000069033c7223 */ /* 0x080fe2000001003a */
[-C--:B------:R-:W-:Y:S01]  /*3f40*/  FFMA.FTZ R58, R7, -R105.reuse, R56 ;  /* 0x80000069073a7223 */ /* 0x080fe20000010038 */
[----:B------:R-:W-:Y:S02]  /*3f50*/  IMAD.IADD R7, R2, 0x1, -R19 ;  /* 0x0000000102077824 */ /* 0x000fe400078e0a13 */
[----:B------:R-:W-:Y:S01]  /*3f60*/  FFMA.FTZ R57, R6, -R105, R57 ;  /* 0x8000006906397223 */ /* 0x000fe20000010039 */
[----:B------:R-:W-:Y:S01]  /*3f70*/  VIADD R6, R2, 0x8 ;  /* 0x0000000802067836 */ /* 0x000fe20000000000 */
[----:B------:R-:W-:Y:S01]  /*3f80*/  HMMA.16816.F32 R68, R52, R40, R20 ;  /* 0x000000283444723c */ /* 0x000fe20000001814 */
[----:B------:R-:W-:-:S02]  /*3f90*/  VIADD R20, R17, 0x20 ;  /* 0x0000002011147836 */ /* 0x000fc40000000000 */
[----:B------:R-:W-:Y:S02]  /*3fa0*/  IMAD.IADD R10, R6, 0x1, -R17 ;  /* 0x00000001060a7824 */ /* 0x000fe400078e0a11 */
[----:B------:R-:W-:-:S03]  /*3fb0*/  IMAD.IADD R9, R2, 0x1, -R20 ;  /* 0x0000000102097824 */ /* 0x000fc600078e0a14 */
[C---:B------:R-:W-:Y:S01]  /*3fc0*/  HMMA.16816.F32 R76, R52.reuse, R42, R24 ;  /* 0x0000002a344c723c */ /* 0x040fe20000001818 */
[-C--:B------:R-:W-:Y:S01]  /*3fd0*/  FFMA.FTZ R43, R3, -R105.reuse, R64 ;  /* 0x80000069032b7223 */ /* 0x080fe20000010040 */
[C---:B------:R-:W-:Y:S02]  /*3fe0*/  IMAD.IADD R3, R2.reuse, 0x1, -R18 ;  /* 0x0000000102037824 */ /* 0x040fe400078e0a12 */
[-C--:B------:R-:W-:Y:S01]  /*3ff0*/  FFMA.FTZ R56, R5, -R105.reuse, R48 ;  /* 0x8000006905387223 */ /* 0x080fe20000010030 */
[----:B------:R-:W-:Y:S02]  /*4000*/  IMAD.IADD R5, R2, 0x1, -R15 ;  /* 0x0000000102057824 */ /* 0x000fe400078e0a0f */
[----:B------:R-:W-:Y:S01]  /*4010*/  FFMA.FTZ R42, R8, -R105, R65 ;  /* 0x80000069082a7223 */ /* 0x000fe20000010041 */
[----:B------:R-:W-:Y:S01]  /*4020*/  FSEL R65, R60, -INF , !P0 ;  /* 0xff8000003c417808 */ /* 0x000fe20004000000 */
[----:B------:R-:W-:Y:S01]  /*4030*/  HMMA.16816.F32 R44, R52, R46, R28 ;  /* 0x0000002e342c723c */ /* 0x000fe2000000181c */
[----:B------:R-:W-:-:S02]  /*4040*/  IABS R8, R5 ;  /* 0x0000000500087213 */ /* 0x000fc40000000000 */
        /* <DEDUP_REMOVED lines=8> */
[----:B------:R-:W-:Y:S01]  /*40d0*/  IABS R3, R10 ;  /* 0x0000000a00037213 */ /* 0x000fe20000000000 */
[----:B------:R-:W-:Y:S01]  /*40e0*/  IMAD.MOV.U32 R11, RZ, RZ, R7 ;  /* 0x000000ffff0b7224 */ /* 0x000fe200078e0007 */
[----:B------:R-:W-:Y:S01]  /*40f0*/  I2FP.F32.S32 R7, R8 ;  /* 0x0000000800077245 */ /* 0x000fe20000201400 */
[----:B------:R-:W-:Y:S01]  /*4100*/  HMMA.16816.F32 R52, R52, R158, R112 ;  /* 0x0000009e3434723c */ /* 0x000fe20000001870 */
[----:B------:R-:W-:-:S02]  /*4110*/  I2FP.F32.S32 R8, R5 ;  /* 0x0000000500087245 */ /* 0x000fc40000201400 */
[----:B------:R-:W-:Y:S01]  /*4120*/  I2FP.F32.S32 R5, R11 ;  /* 0x0000000b00057245 */ /* 0x000fe20000201400 */
[----:B------:R-:W-:Y:S01]  /*4130*/  FFMA.FTZ R48, R7, -R105, R44 ;  /* 0x8000006907307223 */ /* 0x000fe2000001002c */
[----:B------:R-:W-:Y:S01]  /*4140*/  I2FP.F32.S32 R9, R9 ;  /* 0x0000000900097245 */ /* 0x000fe20000201400 */
[----:B------:R-:W-:Y:S01]  /*4150*/  FFMA.FTZ R45, R8, -R105, R45 ;  /* 0x80000069082d7223 */ /* 0x000fe2000001002d */
[----:B------:R-:W-:Y:S01]  /*4160*/  I2FP.F32.S32 R7, R3 ;  /* 0x0000000300077245 */ /* 0x000fe20000201400 */
[-C--:B------:R-:W-:Y:S01]  /*4170*/  FFMA.FTZ R44, R5, -R105.reuse, R68 ;  /* 0x80000069052c7223 */ /* 0x080fe20000010044 */
[C---:B------:R-:W-:Y:S02]  /*4180*/  VIADD R5, R2.reuse, 0x40 ;  /* 0x0000004002057836 */ /* 0x040fe40000000000 */
[-C--:B------:R-:W-:Y:S01]  /*4190*/  FFMA.FTZ R49, R9, -R105.reuse, R49 ;  /* 0x8000006909317223 */ /* 0x080fe20000010031 */
[----:B------:R-:W-:Y:S02]  /*41a0*/  VIADD R3, R2, 0x48 ;  /* 0x0000004802037836 */ /* 0x000fe40000000000 */
[----:B------:R-:W-:Y:S01]  /*41b0*/  FFMA.FTZ R41, R7, -R105, R66 ;  /* 0x8000006907297223 */ /* 0x000fe20000010042 */
[--C-:B------:R-:W-:Y:S01]  /*41c0*/  IMAD.IADD R8, R5, 0x1, -R17.reuse ;  /* 0x0000000105087824 */ /* 0x100fe200078e0a11 */
[----:B------:R-:W-:Y:S01]  /*41d0*/  FSEL R66, R42, -INF , !P1 ;  /* 0xff8000002a427808 */ /* 0x000fe20004800000 */
[----:B------:R-:W-:Y:S01]  /*41e0*/  IMAD.IADD R7, R3, 0x1, -R17 ;  /* 0x0000000103077824 */ /* 0x000fe200078e0a11 */
[----:B------:R-:W-:Y:S01]  /*41f0*/  FSEL R128, R48, -INF , !P3 ;  /* 0xff80000030807808 */ /* 0x000fe20005800000 */
[--C-:B------:R-:W-:Y:S01]  /*4200*/  IMAD.IADD R9, R6, 0x1, -R12.reuse ;  /* 0x0000000106097824 */ /* 0x100fe200078e0a0c */
[----:B------:R-:W-:Y:S01]  /*4210*/  IABS R11, R8 ;  /* 0x00000008000b7213 */ /* 0x000fe20000000000 */
[--C-:B------:R-:W-:Y:S01]  /*4220*/  IMAD.IADD R10, R5, 0x1, -R12.reuse ;  /* 0x00000001050a7824 */ /* 0x100fe200078e0a0c */
[----:B------:R-:W-:Y:S01]  /*4230*/  IABS R7, R7 ;  /* 0x0000000700077213 */ /* 0x000fe20000000000 */
[----:B------:R-:W-:Y:S01]  /*4240*/  IMAD.IADD R12, R3, 0x1, -R12 ;  /* 0x00000001030c7824 */ /* 0x000fe200078e0a0c */
[----:B------:R-:W-:-:S02]  /*4250*/  IABS R9, R9 ;  /* 0x0000000900097213 */ /* 0x000fc40000000000 */
[----:B------:R-:W-:Y:S02]  /*4260*/  IABS R8, R10 ;  /* 0x0000000a00087213 */ /* 0x000fe40000000000 */
        /* <DEDUP_REMOVED lines=11> */
[----:B------:R-:W-:Y:S01]  /*4320*/  FFMA.FTZ R25, R10, -R105, R108 ;  /* 0x800000690a197223 */ /* 0x000fe2000001006c */
[----:B------:R-:W-:-:S02]  /*4330*/  IMAD.IADD R10, R5, 0x1, -R13 ;  /* 0x00000001050a7824 */ /* 0x000fc400078e0a0d */
[-C--:B------:R-:W-:Y:S01]  /*4340*/  FFMA.FTZ R24, R11, -R105.reuse, R110 ;  /* 0x800000690b187223 */ /* 0x080fe2000001006e */
[----:B------:R-:W-:Y:S02]  /*4350*/  IMAD.IADD R12, R3, 0x1, -R13 ;  /* 0x00000001030c7824 */ /* 0x000fe400078e0a0d */
[-C--:B------:R-:W-:Y:S01]  /*4360*/  FFMA.FTZ R21, R7, -R105.reuse, R111 ;  /* 0x8000006907157223 */ /* 0x080fe2000001006f */
[----:B------:R-:W-:Y:S01]  /*4370*/  IMAD.IADD R7, R3, 0x1, -R14 ;  /* 0x0000000103077824 */ /* 0x000fe200078e0a0e */
[----:B------:R-:W-:Y:S01]  /*4380*/  IABS R11, R8 ;  /* 0x00000008000b7213 */ /* 0x000fe20000000000 */
[----:B------:R-:W-:Y:S01]  /*4390*/  FFMA.FTZ R23, R9, -R105, R67 ;  /* 0x8000006909177223 */ /* 0x000fe20000010043 */
[----:B------:R-:W-:Y:S01]  /*43a0*/  IABS R8, R10 ;  /* 0x0000000a00087213 */ /* 0x000fe20000000000 */
[----:B------:R-:W-:Y:S01]  /*43b0*/  IMAD.IADD R9, R6, 0x1, -R13 ;  /* 0x0000000106097824 */ /* 0x000fe200078e0a0d */
[----:B------:R-:W-:Y:S02]  /*43c0*/  IABS R7, R7 ;  /* 0x0000000700077213 */ /* 0x000fe40000000000 */
[----:B------:R-:W-:Y:S01]  /*43d0*/  IABS R10, R12 ;  /* 0x0000000c000a7213 */ /* 0x000fe20000000000 */
[----:B------:R-:W-:Y:S01]  /*43e0*/  IMAD.MOV.U32 R12, RZ, RZ, R11 ;  /* 0x000000ffff0c7224 */ /* 0x000fe200078e000b */
        /* <DEDUP_REMOVED lines=8> */
[----:B------:R-:W-:Y:S01]  /*4470*/  IMAD.IADD R8, R6, 0x1, -R16 ;  /* 0x0000000106087824 */ /* 0x000fe200078e0a10 */
[----:B------:R-:W-:Y:S01]  /*4480*/  I2FP.F32.S32 R11, R11 ;  /* 0x0000000b000b7245 */ /* 0x000fe20000201400 */
[-C--:B------:R-:W-:Y:S01]  /*4490*/  FFMA.FTZ R38, R9, -R105.reuse, R59 ;  /* 0x8000006909267223 */ /* 0x080fe2000001003b */
[-C--:B------:R-:W-:Y:S01]  /*44a0*/  FFMA.FTZ R40, R10, -R105.reuse, R100 ;  /* 0x800000690a287223 */ /* 0x080fe20000010064 */
[-C--:B------:R-:W-:Y:S01]  /*44b0*/  FFMA.FTZ R36, R7, -R105.reuse, R103 ;  /* 0x8000006907247223 */ /* 0x080fe20000010067 */
[----:B------:R-:W-:Y:S02]  /*44c0*/  IMAD.IADD R7, R5, 0x1, -R16 ;  /* 0x0000000105077824 */ /* 0x000fe400078e0a10 */
[----:B------:R-:W-:Y:S01]  /*44d0*/  FFMA.FTZ R39, R11, -R105, R102 ;  /* 0x800000690b277223 */ /* 0x000fe20000010066 */
[----:B------:R-:W-:Y:S01]  /*44e0*/  IMAD.IADD R9, R3, 0x1, -R16 ;  /* 0x0000000103097824 */ /* 0x000fe200078e0a10 */
        /* <DEDUP_REMOVED lines=15> */
[----:B------:R-:W-:Y:S01]  /*45e0*/  I2FP.F32.S32 R8, R8 ;  /* 0x0000000800087245 */ /* 0x000fe20000201400 */
[----:B------:R-:W-:Y:S01]  /*45f0*/  FFMA.FTZ R35, R12, -R105, R50 ;  /* 0x800000690c237223 */ /* 0x000fe20000010032 */
[----:B------:R-:W-:Y:S01]  /*4600*/  I2FP.F32.S32 R7, R9 ;  /* 0x0000000900077245 */ /* 0x000fe20000201400 */
[----:B------:R-:W-:Y:S01]  /*4610*/  FFMA.FTZ R33, R10, -R105, R98 ;  /* 0x800000690a217223 */ /* 0x000fe20000010062 */
[----:B------:R-:W-:Y:S01]  /*4620*/  I2FP.F32.S32 R11, R11 ;  /* 0x0000000b000b7245 */ /* 0x000fe20000201400 */
[-C--:B------:R-:W-:Y:S01]  /*4630*/  FFMA.FTZ R32, R8, -R105.reuse, R51 ;  /* 0x8000006908207223 */ /* 0x080fe20000010033 */
[C---:B------:R-:W-:Y:S02]  /*4640*/  IMAD.IADD R8, R6.reuse, 0x1, -R18 ;  /* 0x0000000106087824 */ /* 0x040fe400078e0a12 */
[-C--:B------:R-:W-:Y:S01]  /*4650*/  FFMA.FTZ R31, R7, -R105.reuse, R97 ;  /* 0x80000069071f7223 */ /* 0x080fe20000010061 */
[----:B------:R-:W-:Y:S02]  /*4660*/  IMAD.IADD R7, R3, 0x1, -R15 ;  /* 0x0000000103077824 */ /* 0x000fe400078e0a0f */
[----:B------:R-:W-:Y:S01]  /*4670*/  FFMA.FTZ R34, R11, -R105, R96 ;  /* 0x800000690b227223 */ /* 0x000fe20000010060 */
[--C-:B------:R-:W-:Y:S01]  /*4680*/  IMAD.IADD R9, R5, 0x1, -R18.reuse ;  /* 0x0000000105097824 */ /* 0x100fe200078e0a12 */
[----:B------:R-:W-:Y:S01]  /*4690*/  IABS R8, R8 ;  /* 0x0000000800087213 */ /* 0x000fe20000000000 */
[----:B------:R-:W-:Y:S01]  /*46a0*/  IMAD.IADD R10, R3, 0x1, -R18 ;  /* 0x00000001030a7824 */ /* 0x000fe200078e0a12 */
[----:B------:R-:W-:Y:S01]  /*46b0*/  IABS R7, R7 ;  /* 0x0000000700077213 */ /* 0x000fe20000000000 */
[----:B------:R-:W-:Y:S01]  /*46c0*/  IMAD.IADD R11, R6, 0x1, -R19 ;  /* 0x00000001060b7824 */ /* 0x000fe200078e0a13 */
[----:B------:R-:W-:Y:S01]  /*46d0*/  IABS R13, R9 ;  /* 0x00000009000d7213 */ /* 0x000fe20000000000 */
[----:B------:R-:W-:Y:S01]  /*46e0*/  IMAD.MOV.U32 R12, RZ, RZ, R8 ;  /* 0x000000ffff0c7224 */ /* 0x000fe200078e0008 */
[----:B------:R-:W-:-:S02]  /*46f0*/  IABS R10, R10 ;  /* 0x0000000a000a7213 */ /* 0x000fc40000000000 */
[----:B------:R-:W-:Y:S01]  /*4700*/  IABS R11, R11 ;  /* 0x0000000b000b7213 */ /* 0x000fe20000000000 */
[----:B------:R-:W-:Y:S01]  /*4710*/  IMAD.MOV.U32 R8, RZ, RZ, R13 ;  /* 0x000000ffff087224 */ /* 0x000fe200078e000d */
[----:B------:R-:W-:Y:S01]  /*4720*/  I2FP.F32.S32 R9, R7 ;  /* 0x0000000700097245 */ /* 0x000fe20000201400 */
[----:B------:R-:W-:Y:S01]  /*4730*/  IMAD.MOV.U32 R7, RZ, RZ, R10 ;  /* 0x000000ffff077224 */ /* 0x000fe200078e000a */
[----:B------:R-:W-:Y:S01]  /*4740*/  FSEL R63, R21, -INF , !P1 ;  /* 0xff800000153f7808 */ /* 0x000fe20004800000 */
[----:B------:R-:W-:Y:S01]  /*4750*/  IMAD.MOV.U32 R10, RZ, RZ, R11 ;  /* 0x000000ffff0a7224 */ /* 0x000fe200078e000b */
[----:B------:R-:W-:Y:S01]  /*4760*/  I2FP.F32.S32 R11, R12 ;  /* 0x0000000c000b7245 */ /* 0x000fe20000201400 */
[----:B------:R-:W-:Y:S01]  /*4770*/  FFMA.FTZ R30, R9, -R105, R99 ;  /* 0x80000069091e7223 */ /* 0x000fe20000010063 */
[----:B------:R-:W-:Y:S01]  /*4780*/  I2FP.F32.S32 R9, R8 ;  /* 0x0000000800097245 */ /* 0x000fe20000201400 */
[--C-:B------:R-:W-:Y:S01]  /*4790*/  IMAD.IADD R12, R3, 0x1, -R20.reuse ;  /* 0x00000001030c7824 */ /* 0x100fe200078e0a14 */
[----:B------:R-:W-:Y:S01]  /*47a0*/  I2FP.F32.S32 R8, R10 ;  /* 0x0000000a00087245 */ /* 0x000fe20000201400 */
[----:B------:R-:W-:Y:S01]  /*47b0*/  IMAD.IADD R10, R5, 0x1, -R20 ;  /* 0x00000001050a7824 */ /* 0x000fe200078e0a14 */
[----:B------:R-:W-:Y:S01]  /*47c0*/  I2FP.F32.S32 R7, R7 ;  /* 0x0000000700077245 */ /* 0x000fe20000201400 */
[-C--:B------:R-:W-:Y:S01]  /*47d0*/  FFMA.FTZ R29, R11, -R105.reuse, R46 ;  /* 0x800000690b1d7223 */ /* 0x080fe2000001002e */
[-C--:B------:R-:W-:Y:S01]  /*47e0*/  FFMA.FTZ R28, R9, -R105.reuse, R92 ;  /* 0x80000069091c7223 */ /* 0x080fe2000001005c */
[----:B------:R-:W-:Y:S01]  /*47f0*/  FFMA.FTZ R26, R8, -R105, R47 ;  /* 0x80000069081a7223 */ /* 0x000fe2000001002f */
[----:B------:R-:W-:-:S02]  /*4800*/  IMAD.IADD R8, R5, 0x1, -R19 ;  /* 0x0000000105087824 */ /* 0x000fc400078e0a13 */
[----:B------:R-:W-:Y:S01]  /*4810*/  FFMA.FTZ R27, R7, -R105, R94 ;  /* 0x80000069071b7223 */ /* 0x000fe2000001005e */
[----:B------:R-:W-:Y:S01]  /*4820*/  IMAD.IADD R7, R3, 0x1, -R19 ;  /* 0x0000000103077824 */ /* 0x000fe200078e0a13 */
[----:B------:R-:W-:Y:S01]  /*4830*/  ISETP.GE.AND P1, PT, R20, R104, PT ;  /* 0x000000681400720c */ /* 0x000fe20003f26270 */
[C---:B------:R-:W-:Y:S01]  /*4840*/  IMAD.IADD R9, R6.reuse, 0x1, -R20 ;  /* 0x0000000106097824 */ /* 0x040fe200078e0a14 */
[----:B------:R-:W-:Y:S01]  /*4850*/  IABS R11, R8 ;  /* 0x00000008000b7213 */ /* 0x000fe20000000000 */
[C---:B------:R-:W-:Y:S01]  /*4860*/  VIADD R13, R17.reuse, 0x39 ;  /* 0x00000039110d7836 */ /* 0x040fe20000000000 */
[----:B------:R-:W-:Y:S02]  /*4870*/  IABS R7, R7 ;  /* 0x0000000700077213 */ /* 0x000fe40000000000 */
[----:B------:R-:W-:Y:S01]  /*4880*/  IABS R8, R10 ;  /* 0x0000000a00087213 */ /* 0x000fe20000000000 */
[----:B------:R-:W-:Y:S01]  /*4890*/  IMAD.IADD R42, R6, 0x1, -R13 ;  /* 0x00000001062a7824 */ /* 0x000fe200078e0a0d */
[----:B------:R-:W-:Y:S01]  /*48a0*/  IABS R10, R12 ;  /* 0x0000000c000a7213 */ /* 0x000fe20000000000 */
[----:B------:R-:W-:Y:S01]  /*48b0*/  IMAD.MOV.U32 R12, RZ, RZ, R11 ;  /* 0x000000ffff0c7224 */ /* 0x000fe200078e000b */
[----:B------:R-:W-:Y:S01]  /*48c0*/  IABS R9, R9 ;  /* 0x0000000900097213 */ /* 0x000fe20000000000 */
[----:B------:R-:W-:Y:S01]  /*48d0*/  IMAD.MOV.U32 R11, RZ, RZ, R7 ;  /* 0x000000ffff0b7224 */ /* 0x000fe200078e0007 */
[----:B------:R-:W-:Y:S01]  /*48e0*/  I2FP.F32.S32 R8, R8 ;  /* 0x0000000800087245 */ /* 0x000fe20000201400 */
[----:B------:R-:W-:Y:S01]  /*48f0*/  IMAD.MOV.U32 R7, RZ, RZ, R10 ;  /* 0x000000ffff077224 */ /* 0x000fe200078e000a */
[----:B------:R-:W-:Y:S01]  /*4900*/  I2FP.F32.S32 R10, R12 ;  /* 0x0000000c000a7245 */ /* 0x000fe20000201400 */
[----:B------:R-:W-:Y:S01]  /*4910*/  VIADD R12, R17, 0x38 ;  /* 0x00000038110c7836 */ /* 0x000fe20000000000 */
[----:B------:R-:W-:Y:S01]  /*4920*/  I2FP.F32.S32 R11, R11 ;  /* 0x0000000b000b7245 */ /* 0x000fe20000201400 */
[----:B------:R-:W-:Y:S01]  /*4930*/  FFMA.FTZ R16, R8, -R105, R84 ;  /* 0x8000006908107223 */ /* 0x000fe20000010054 */
[----:B------:R-:W-:Y:S01]  /*4940*/  I2FP.F32.S32 R9, R9 ;  /* 0x0000000900097245 */ /* 0x000fe20000201400 */
[----:B------:R-:W-:Y:S01]  /*4950*/  FFMA.FTZ R21, R10, -R105, R93 ;  /* 0x800000690a157223 */ /* 0x000fe2000001005d */
[----:B------:R-:W-:Y:S01]  /*4960*/  I2FP.F32.S32 R7, R7 ;  /* 0x0000000700077245 */ /* 0x000fe20000201400 */
[----:B------:R-:W-:Y:S01]  /*4970*/  FFMA.FTZ R20, R11, -R105, R95 ;  /* 0x800000690b147223 */ /* 0x000fe2000001005f */
[----:B------:R-:W-:-:S02]  /*4980*/  VIADD R11, R17, 0x21 ;  /* 0x00000021110b7836 */ /* 0x000fc40000000000 */
[-C--:B------:R-:W-:Y:S01]  /*4990*/  FFMA.FTZ R18, R9, -R105.reuse, R70 ;  /* 0x8000006909127223 */ /* 0x080fe20000010046 */
[----:B------:R-:W-:Y:S02]  /*49a0*/  VIADD R10, R17, 0x28 ;  /* 0x00000028110a7836 */ /* 0x000fe40000000000 */
[----:B------:R-:W-:Y:S01]  /*49b0*/  FFMA.FTZ R14, R7, -R105, R86 ;  /* 0x80000069070e7223 */ /* 0x000fe20000010056 */
[----:B------:R-:W-:Y:S01]  /*49c0*/  VIADD R9, R17, 0x29 ;  /* 0x0000002911097836 */ /* 0x000fe20000000000 */
[----:B------:R-:W-:Y:S01]  /*49d0*/  FSEL R67, R43, -INF , !P2 ;  /* 0xff8000002b437808 */ /* 0x000fe20005000000 */
[----:B------:R-:W-:Y:S01]  /*49e0*/  VIADD R8, R17, 0x30 ;  /* 0x0000003011087836 */ /* 0x000fe20000000000 */
[----:B------:R-:W-:Y:S01]  /*49f0*/  FSEL R72, R41, -INF , !P2 ;  /* 0xff80000029487808 */ /* 0x000fe20005000000 */
[----:B------:R-:W-:Y:S01]  /*4a00*/  VIADD R7, R17, 0x31 ;  /* 0x0000003111077836 */ /* 0x000fe20000000000 */
[----:B------:R-:W-:Y:S01]  /*4a10*/  FSEL R61, R25, -INF , !P2 ;  /* 0xff800000193d7808 */ /* 0x000fe20005000000 */
[----:B------:R-:W-:Y:S01]  /*4a20*/  IMAD.IADD R15, R2, 0x1, -R11 ;  /* 0x00000001020f7824 */ /* 0x000fe200078e0a0b */
[----:B------:R-:W-:Y:S01]  /*4a30*/  FSEL R62, R24, -INF , !P2 ;  /* 0xff800000183e7808 */ /* 0x000fe20005000000 */
[C---:B------:R-:W-:Y:S01]  /*4a40*/  IMAD.IADD R17, R2.reuse, 0x1, -R10 ;  /* 0x0000000102117824 */ /* 0x040fe200078e0a0a */
[-C--:B------:R-:W-:Y:S01]  /*4a50*/  ISETP.GE.AND P2, PT, R19, R104.reuse, PT ;  /* 0x000000681300720c */ /* 0x080fe20003f46270 */
[----:B------:R-:W-:Y:S01]  /*4a60*/  IMAD.IADD R19, R2, 0x1, -R9 ;  /* 0x0000000102137824 */ /* 0x000fe200078e0a09 */
[----:B------:R-:W-:Y:S01]  /*4a70*/  FSEL R149, R14, -INF , !P1 ;  /* 0xff8000000e957808 */ /* 0x000fe20004800000 */
[C---:B------:R-:W-:Y:S01]  /*4a80*/  IMAD.IADD R22, R2.reuse, 0x1, -R8 ;  /* 0x0000000102167824 */ /* 0x040fe200078e0a08 */
[----:B------:R-:W-:Y:S01]  /*4a90*/  IABS R14, R17 ;  /* 0x00000011000e7213 */ /* 0x000fe20000000000 */
[C---:B------:R-:W-:Y:S01]  /*4aa0*/  IMAD.IADD R23, R2.reuse, 0x1, -R7 ;  /* 0x0000000102177824 */ /* 0x040fe200078e0a07 */
[----:B------:R-:W-:Y:S01]  /*4ab0*/  FSEL R131, R35, -INF , !P5 ;  /* 0xff80000023837808 */ /* 0x000fe20006800000 */
[----:B------:R-:W-:Y:S01]  /*4ac0*/  IMAD.IADD R25, R2, 0x1, -R12 ;  /* 0x0000000102197824 */ /* 0x000fe200078e0a0c */
[----:B------:R-:W-:Y:S01]  /*4ad0*/  FSEL R116, R30, -INF , !P4 ;  /* 0xff8000001e747808 */ /* 0x000fe20006000000 */
[----:B------:R-:W-:Y:S01]  /*4ae0*/  IMAD.IADD R24, R2, 0x1, -R13 ;  /* 0x0000000102187824 */ /* 0x000fe200078e0a0d */
[----:B------:R-:W-:Y:S01]  /*4af0*/  IABS R2, R15 ;  /* 0x0000000f00027213 */ /* 0x000fe20000000000 */
[C---:B------:R-:W-:Y:S01]  /*4b00*/  IMAD.IADD R17, R5.reuse, 0x1, -R11 ;  /* 0x0000000105117824 */ /* 0x040fe200078e0a0b */
[----:B------:R-:W-:Y:S01]  /*4b10*/  IABS R15, R19 ;  /* 0x00000013000f7213 */ /* 0x000fe20000000000 */
[C---:B------:R-:W-:Y:S01]  /*4b20*/  IMAD.IADD R19, R5.reuse, 0x1, -R10 ;  /* 0x0000000105137824 */ /* 0x040fe200078e0a0a */
[----:B------:R-:W-:Y:S01]  /*4b30*/  FSEL R48, R28, -INF , !P3 ;  /* 0xff8000001c307808 */ /* 0x000fe20005800000 */
[C---:B------:R-:W-:Y:S01]  /*4b40*/  IMAD.IADD R28, R5.reuse, 0x1, -R9 ;  /* 0x00000001051c7824 */ /* 0x040fe200078e0a09 */
[----:B------:R-:W-:Y:S01]  /*4b50*/  FSEL R176, R44, -INF , !P1 ;  /* 0xff8000002cb07808 */ /* 0x000fe20004800000 */
[C---:B------:R-:W-:Y:S01]  /*4b60*/  IMAD.IADD R30, R5.reuse, 0x1, -R8 ;  /* 0x00000001051e7824 */ /* 0x040fe200078e0a08 */
[----:B------:R-:W-:Y:S01]  /*4b70*/  FSEL R56, R34, -INF , !P5 ;  /* 0xff80000022387808 */ /* 0x000fe20006800000 */
[C---:B------:R-:W-:Y:S01]  /*4b80*/  IMAD.IADD R35, R5.reuse, 0x1, -R7 ;  /* 0x0000000105237824 */ /* 0x040fe200078e0a07 */
[----:B------:R-:W-:Y:S01]  /*4b90*/  FSEL R132, R32, -INF , !P4 ;  /* 0xff80000020847808 */ /* 0x000fe20006000000 */
[----:B------:R-:W-:Y:S01]  /*4ba0*/  IMAD.IADD R44, R5, 0x1, -R12 ;  /* 0x00000001052c7824 */ /* 0x000fe200078e0a0c */
[----:B------:R-:W-:Y:S01]  /*4bb0*/  FSEL R130, R29, -INF , !P3 ;  /* 0xff8000001d827808 */ /* 0x000fe20005800000 */
[----:B------:R-:W-:Y:S01]  /*4bc0*/  IMAD.IADD R43, R5, 0x1, -R13 ;  /* 0x00000001052b7824 */ /* 0x000fe200078e0a0d */
[----:B------:R-:W-:Y:S01]  /*4bd0*/  FSEL R103, R27, -INF , !P3 ;  /* 0xff8000001b677808 */ /* 0x000fe20005800000 */
[----:B------:R-:W-:Y:S01]  /*4be0*/  IMAD.MOV.U32 R5, RZ, RZ, R2 ;  /* 0x000000ffff057224 */ /* 0x000fe200078e0002 */
[----:B------:R-:W-:Y:S01]  /*4bf0*/  ISETP.GE.AND P3, PT, R7, R104, PT ;  /* 0x000000680700720c */ /* 0x000fe20003f66270 */
[--C-:B------:R-:W-:Y:S01]  /*4c00*/  IMAD.IADD R32, R6, 0x1, -R7.reuse ;  /* 0x0000000106207824 */ /* 0x100fe200078e0a07 */
[----:B------:R-:W-:Y:S01]  /*4c10*/  FSEL R57, R36, -INF , !P6 ;  /* 0xff80000024397808 */ /* 0x000fe20007000000 */
[----:B------:R-:W-:Y:S01]  /*4c20*/  IMAD.IADD R34, R3, 0x1, -R7 ;  /* 0x0000000103227824 */ /* 0x000fe200078e0a07 */
[----:B------:R-:W-:Y:S01]  /*4c30*/  FSEL R129, R26, -INF , !P2 ;  /* 0xff8000001a817808 */ /* 0x000fe20005000000 */
[----:B------:R-:W-:Y:S01]  /*4c40*/  IMAD.MOV.U32 R2, RZ, RZ, R14 ;  /* 0x000000ffff027224 */ /* 0x000fe200078e000e */
[----:B------:R-:W-:Y:S01]  /*4c50*/  FSEL R177, R18, -INF , !P1 ;  /* 0xff80000012b17808 */ /* 0x000fe20004800000 */
[----:B------:R-:W-:Y:S01]  /*4c60*/  IMAD.MOV.U32 R7, RZ, RZ, R15 ;  /* 0x000000ffff077224 */ /* 0x000fe200078e000f */
[----:B------:R-:W-:Y:S01]  /*4c70*/  FSEL R148, R16, -INF , !P1 ;  /* 0xff80000010947808 */ /* 0x000fe20004800000 */
[----:B------:R-:W-:Y:S01]  /*4c80*/  IMAD.IADD R16, R6, 0x1, -R11 ;  /* 0x0000000106107824 */ /* 0x000fe200078e0a0b */
[----:B------:R-:W-:Y:S01]  /*4c90*/  FSEL R64, R58, -INF , !P0 ;  /* 0xff8000003a407808 */ /* 0x000fe20004000000 */
[----:B------:R-:W-:Y:S01]  /*4ca0*/  IMAD.IADD R18, R6, 0x1, -R10 ;  /* 0x0000000106127824 */ /* 0x000fe200078e0a0a */
[----:B------:R-:W-:Y:S01]  /*4cb0*/  FSEL R50, R40, -INF , !P0 ;  /* 0xff80000028327808 */ /* 0x000fe20004000000 */
[C-C-:B------:R-:W-:Y:S01]  /*4cc0*/  IMAD.IADD R26, R6.reuse, 0x1, -R9.reuse ;  /* 0x00000001061a7824 */ /* 0x140fe200078e0a09 */
[----:B------:R-:W-:Y:S01]  /*4cd0*/  FSEL R58, R39, -INF , !P0 ;  /* 0xff800000273a7808 */ /* 0x000fe20004000000 */
[----:B------:R-:W-:Y:S01]  /*4ce0*/  IMAD.IADD R29, R6, 0x1, -R8 ;  /* 0x00000001061d7824 */ /* 0x000fe200078e0a08 */
[----:B------:R-:W-:Y:S01]  /*4cf0*/  FSEL R68, R38, -INF , !P6 ;  /* 0xff80000026447808 */ /* 0x000fe20007000000 */
[--C-:B------:R-:W-:Y:S01]  /*4d00*/  IMAD.IADD R36, R6, 0x1, -R12.reuse ;  /* 0x0000000106247824 */ /* 0x100fe200078e0a0c */
[----:B------:R-:W-:Y:S01]  /*4d10*/  I2FP.F32.S32 R6, R5 ;  /* 0x0000000500067245 */ /* 0x000fe20000201400 */
[C---:B------:R-:W-:Y:S01]  /*4d20*/  IMAD.IADD R27, R3.reuse, 0x1, -R9 ;  /* 0x00000001031b7824 */ /* 0x040fe200078e0a09 */
[----:B------:R-:W-:Y:S01]  /*4d30*/  I2FP.F32.S32 R5, R2 ;  /* 0x0000000200057245 */ /* 0x000fe20000201400 */
[C---:B------:R-:W-:Y:S01]  /*4d40*/  IMAD.IADD R41, R3.reuse, 0x1, -R12 ;  /* 0x0000000103297824 */ /* 0x040fe200078e0a0c */
[----:B------:R-:W-:Y:S01]  /*4d50*/  I2FP.F32.S32 R2, R7 ;  /* 0x0000000700027245 */ /* 0x000fe20000201400 */
[----:B------:R-:W-:Y:S01]  /*4d60*/  IMAD.IADD R40, R3, 0x1, -R13 ;  /* 0x0000000103287824 */ /* 0x000fe200078e0a0d */
[----:B------:R-:W-:Y:S01]  /*4d70*/  FSEL R51, R37, -INF , !P6 ;  /* 0xff80000025337808 */ /* 0x000fe20007000000 */
[-C--:B------:R-:W-:Y:S01]  /*4d80*/  FFMA.FTZ R47, R6, -R105.reuse, R69 ;  /* 0x80000069062f7223 */ /* 0x080fe20000010045 */
[----:B------:R-:W-:Y:S01]  /*4d90*/  FSEL R126, R49, -INF , !P4 ;  /* 0xff800000317e7808 */ /* 0x000fe20006000000 */
[-C--:B------:R-:W-:Y:S01]  /*4da0*/  FFMA.FTZ R46, R5, -R105.reuse, R76 ;  /* 0x80000069052e7223 */ /* 0x080fe2000001004c */
[-C--:B------:R-:W-:Y:S01]  /*4db0*/  ISETP.GE.AND P0, PT, R11, R104.reuse, PT ;  /* 0x000000680b00720c */ /* 0x080fe20003f06270 */
[C---:B------:R-:W-:Y:S01]  /*4dc0*/  IMAD.IADD R11, R3.reuse, 0x1, -R11 ;  /* 0x00000001030b7824 */ /* 0x040fe200078e0a0b */
[----:B------:R-:W-:Y:S01]  /*4dd0*/  ISETP.GE.AND P6, PT, R10, R104, PT ;  /* 0x000000680a00720c */ /* 0x000fe20003fc6270 */
[----:B------:R-:W-:Y:S01]  /*4de0*/  IMAD.IADD R10, R3, 0x1, -R10 ;  /* 0x00000001030a7824 */ /* 0x000fe200078e0a0a */
[----:B------:R-:W-:Y:S01]  /*4df0*/  FSEL R49, R31, -INF , !P4 ;  /* 0xff8000001f317808 */ /* 0x000fe20006000000 */
[----:B------:R-:W-:Y:S01]  /*4e00*/  IMAD.IADD R31, R3, 0x1, -R8 ;  /* 0x00000001031f7824 */ /* 0x000fe200078e0a08 */
[----:B------:R-:W-:Y:S01]  /*4e10*/  FSEL R127, R45, -INF , !P2 ;  /* 0xff8000002d7f7808 */ /* 0x000fe20005000000 */
[----:B------:R-:W-:Y:S01]  /*4e20*/  FFMA.FTZ R45, R2, -R105, R77 ;  /* 0x80000069022d7223 */ /* 0x000fe2000001004d */
[----:B------:R-:W-:-:S02]  /*4e30*/  IABS R3, R22 ;  /* 0x0000001600037213 */ /* 0x000fc40000000000 */
[----:B------:R-:W-:Y:S02]  /*4e40*/  IABS R6, R24 ;  /* 0x0000001800067213 */ /* 0x000fe40000000000 */
[----:B------:R-:W-:Y:S02]  /*4e50*/  IABS R2, R23 ;  /* 0x0000001700027213 */ /* 0x000fe40000000000 */
[----:B------:R-:W-:Y:S01]  /*4e60*/  ISETP.GE.AND P4, PT, R8, R104, PT ;  /* 0x000000680800720c */ /* 0x000fe20003f86270 */
[----:B------:R-:W-:Y:S01]  /*4e70*/  IMAD.MOV.U32 R8, RZ, RZ, R3 ;  /* 0x000000ffff087224 */ /* 0x000fe200078e0003 */
[----:B------:R-:W-:Y:S01]  /*4e80*/  IABS R5, R25 ;  /* 0x0000001900057213 */ /* 0x000fe20000000000 */
[----:B------:R-:W-:Y:S01]  /*4e90*/  IMAD.MOV.U32 R3, RZ, RZ, R6 ;  /* 0x000000ffff037224 */ /* 0x000fe200078e0006 */
[----:B------:R-:W-:Y:S01]  /*4ea0*/  FSEL R102, R33, -INF , !P5 ;  /* 0xff80000021667808 */ /* 0x000fe20006800000 */
[----:B------:R-:W-:Y:S01]  /*4eb0*/  IMAD.MOV.U32 R7, RZ, RZ, R2 ;  /* 0x000000ffff077224 */ /* 0x000fe200078e0002 */
[----:B------:R-:W-:-:S02]  /*4ec0*/  IABS R2, R16 ;  /* 0x0000001000027213 */ /* 0x000fc40000000000 */
        /* <DEDUP_REMOVED lines=9> */
[----:B------:R-:W-:Y:S01]  /*4f60*/  FFMA.FTZ R39, R6, -R105, R80 ;  /* 0x8000006906277223 */ /* 0x000fe20000010050 */
[----:B------:R-:W-:Y:S01]  /*4f70*/  IABS R2, R11 ;  /* 0x0000000b00027213 */ /* 0x000fe20000000000 */
[----:B------:R-:W-:Y:S01]  /*4f80*/  FFMA.FTZ R38, R7, -R105, R81 ;  /* 0x8000006907267223 */ /* 0x000fe20000010051 */
[----:B------:R-:W-:-:S02]  /*4f90*/  IABS R5, R18 ;  /* 0x0000001200057213 */ /* 0x000fc40000000000 */
[----:B------:R-:W-:Y:S01]  /*4fa0*/  IABS R6, R19 ;  /* 0x0000001300067213 */ /* 0x000fe20000000000 */
[----:B------:R-:W-:Y:S01]  /*4fb0*/  IMAD.MOV.U32 R7, RZ, RZ, R2 ;  /* 0x000000ffff077224 */ /* 0x000fe200078e0002 */
[----:B------:R-:W-:Y:S01]  /*4fc0*/  ISETP.GE.AND P5, PT, R9, R104, PT ;  /* 0x000000680900720c */ /* 0x000fe20003fa6270 */
[----:B------:R-:W-:Y:S01]  /*4fd0*/  IMAD.MOV.U32 R9, RZ, RZ, R3 ;  /* 0x000000ffff097224 */ /* 0x000fe200078e0003 */
[----:B------:R-:W-:Y:S01]  /*4fe0*/  IABS R8, R10 ;  /* 0x0000000a00087213 */ /* 0x000fe20000000000 */
        /* <DEDUP_REMOVED lines=11> */
[----:B------:R-:W-:Y:S01]  /*50a0*/  FFMA.FTZ R21, R3, -R105, R120 ;  /* 0x8000006903157223 */ /* 0x000fe20000010078 */
[----:B------:R-:W-:Y:S02]  /*50b0*/  IABS R8, R30 ;  /* 0x0000001e00087213 */ /* 0x000fe40000000000 */
[----:B------:R-:W-:Y:S01]  /*50c0*/  I2FP.F32.S32 R7, R7 ;  /* 0x0000000700077245 */ /* 0x000fe20000201400 */
[----:B------:R-:W-:Y:S01]  /*50d0*/  IMAD.MOV.U32 R9, RZ, RZ, R5 ;  /* 0x000000ffff097224 */ /* 0x000fe200078e0005 */
[----:B------:R-:W-:Y:S01]  /*50e0*/  IABS R3, R28 ;  /* 0x0000001c00037213 */ /* 0x000fe20000000000 */
[----:B------:R-:W-:Y:S01]  /*50f0*/  IMAD.MOV.U32 R5, RZ, RZ, R8 ;  /* 0x000000ffff057224 */ /* 0x000fe200078e0008 */
[----:B------:R-:W-:Y:S01]  /*5100*/  FSEL R111, R20, -INF , !P2 ;  /* 0xff800000146f7808 */ /* 0x000fe20005000000 */
[----:B------:R-:W-:Y:S01]  /*5110*/  FFMA.FTZ R20, R2, -R105, R122 ;  /* 0x8000006902147223 */ /* 0x000fe2000001007a */
        /* <DEDUP_REMOVED lines=13> */
[----:B------:R-:W-:Y:S01]  /*51f0*/  IABS R5, R32 ;  /* 0x0000002000057213 */ /* 0x000fe20000000000 */
[----:B------:R-:W-:Y:S01]  /*5200*/  FFMA.FTZ R18, R7, -R105, R121 ;  /* 0x8000006907127223 */ /* 0x000fe20000010079 */
        /* <DEDUP_REMOVED lines=10> */
[----:B------:R-:W-:-:S02]  /*52b0*/  I2FP.F32.S32 R6, R3 ;  /* 0x0000000300067245 */ /* 0x000fc40000201400 */
[----:B------:R-:W-:Y:S02]  /*52c0*/  I2FP.F32.S32 R3, R5 ;  /* 0x0000000500037245 */ /* 0x000fe40000201400 */
[----:B------:R-:W-:Y:S02]  /*52d0*/  I2FP.F32.S32 R2, R2 ;  /* 0x0000000200027245 */ /* 0x000fe40000201400 */
[----:B------:R-:W-:Y:S01]  /*52e0*/  ISETP.GE.AND P2, PT, R12, R104, PT ;  /* 0x000000680c00720c */ /* 0x000fe20003f46270 */
[-C--:B------:R-:W-:Y:S01]  /*52f0*/  FFMA.FTZ R10, R3, -R105.reuse, R54 ;  /* 0x80000069030a7223 */ /* 0x080fe20000010036 */
[----:B------:R-:W-:Y:S01]  /*5300*/  IABS R3, R44 ;  /* 0x0000002c00037213 */ /* 0x000fe20000000000 */
[----:B------:R-:W-:Y:S01]  /*5310*/  FFMA.FTZ R11, R2, -R105, R139 ;  /* 0x80000069020b7223 */ /* 0x000fe2000001008b */
[----:B------:R-:W-:Y:S01]  /*5320*/  I2FP.F32.S32 R9, R9 ;  /* 0x0000000900097245 */ /* 0x000fe20000201400 */
[----:B------:R-:W-:Y:S01]  /*5330*/  FFMA.FTZ R12, R6, -R105, R137 ;  /* 0x80000069060c7223 */ /* 0x000fe20000010089 */
[----:B------:R-:W-:-:S02]  /*5340*/  IABS R2, R43 ;  /* 0x0000002b00027213 */ /* 0x000fc40000000000 */
[----:B------:R-:W-:Y:S01]  /*5350*/  IABS R5, R42 ;  /* 0x0000002a00057213 */ /* 0x000fe20000000000 */
[----:B------:R-:W-:Y:S01]  /*5360*/  FFMA.FTZ R14, R9, -R105, R138 ;  /* 0x80000069090e7223 */ /* 0x000fe2000001008a */
[----:B------:R-:W-:Y:S02]  /*5370*/  IABS R6, R41 ;  /* 0x0000002900067213 */ /* 0x000fe40000000000 */
[----:B------:R-:W-:Y:S01]  /*5380*/  ISETP.GE.AND P1, PT, R13, R104, PT ;  /* 0x000000680d00720c */ /* 0x000fe20003f26270 */
[----:B------:R-:W-:Y:S01]  /*5390*/  FFMA.FTZ R13, R7, -R105, R83 ;  /* 0x80000069070d7223 */ /* 0x000fe20000010053 */
        /* <DEDUP_REMOVED lines=10> */
[----:B------:R-:W-:-:S02]  /*5440*/  ISETP.GE.U32.AND P0, PT, R104, 0x41, PT ;  /* 0x000000416800780c */ /* 0x000fc40003f06070 */
        /* <DEDUP_REMOVED lines=81> */
.L_x_1613:
[----:B------:R-:W-:Y:S05]  /*5960*/  BSYNC.RECONVERGENT B0 ;  /* 0x0000000000007941 */ /* 0x000fea0003800200 */
.L_x_1612:
[----:B------:R-:W0:Y:S02]  /*5970*/  LDGDEPBAR ;  /* 0x00000000000079af */ /* 0x000e240000000000 */
.L_x_1611:
[----:B------:R-:W-:Y:S01]  /*5980*/  FMNMX3.FTZ R5, R67, R66, R64, !PT ;  /* 0x0000004243057276 */ /* 0x000fe20007810040 */
[----:B------:R-:W3:Y:S01]  /*5990*/  LDCU UR4, c[0x0][0x3e0] ;  /* 0x00007c00ff0477ac */ /* 0x000ee20008000800 */
[----:B--2---:R-:W-:Y:S01]  /*59a0*/  FMNMX3.FTZ R3, R72, R73, R65, !PT ;  /* 0x0000004948037276 */ /* 0x004fe20007810041 */
[----:B------:R-:W-:Y:S01]  /*59b0*/  IMAD.SHL.U32 R100, R90, 0x2, RZ ;  /* 0x000000025a647824 */ /* 0x000fe200078e00ff */
[----:B------:R-:W-:Y:S01]  /*59c0*/  FMNMX3.FTZ R2, R61, R59, R50, !PT ;  /* 0x0000003b3d027276 */ /* 0x000fe20007810032 */
[C---:B------:R-:W-:Y:S01]  /*59d0*/  VIADD R232, R204.reuse, 0x9e3779b9 ;  /* 0x9e3779b9cce87836 */ /* 0x040fe20000000000 */
[----:B------:R-:W-:Y:S01]  /*59e0*/  FMNMX3.FTZ R7, R5, R60, R125, !PT ;  /* 0x0000003c05077276 */ /* 0x000fe2000781007d */
[----:B------:R-:W-:Y:S01]  /*59f0*/  VIADD R231, R204, 0x3c6ef372 ;  /* 0x3c6ef372cce77836 */ /* 0x000fe20000000000 */
        /* <DEDUP_REMOVED lines=29> */
[----:B------:R-:W-:Y:S02]  /*5bd0*/  FMNMX.FTZ R6, R174, R5, !PT ;  /* 0x00000005ae067209 */ /* 0x000fe40007810000 */
[----:B------:R-:W-:-:S02]  /*5be0*/  FMNMX.FTZ R5, R157, R3, !PT ;  /* 0x000000039d057209 */ /* 0x000fc40007810000 */
[----:B------:R-:W-:Y:S01]  /*5bf0*/  FMNMX3.FTZ R2, R2, R164, R161, !PT ;  /* 0x000000a402027276 */ /* 0x000fe200078100a1 */
[----:B-1----:R-:W1:Y:S01]  /*5c00*/  SHFL.BFLY PT, R12, R6, 0x2, 0x1f ;  /* 0x0c401f00060c7f89 */ /* 0x002e6200000e0000 */
[----:B------:R-:W-:Y:S02]  /*5c10*/  FMNMX3.FTZ R7, R7, R155, R153, !PT ;  /* 0x0000009b07077276 */ /* 0x000fe40007810099 */
[----:B------:R-:W-:Y:S01]  /*5c20*/  FMNMX.FTZ R3, R163, R2, !PT ;  /* 0x00000002a3037209 */ /* 0x000fe20007810000 */
[----:B------:R-:W2:Y:S01]  /*5c30*/  SHFL.BFLY PT, R11, R5, 0x2, 0x1f ;  /* 0x0c401f00050b7f89 */ /* 0x000ea200000e0000 */
[----:B------:R-:W-:Y:S01]  /*5c40*/  FMNMX3.FTZ R7, R7, R147, R169, !PT ;  /* 0x0000009307077276 */ /* 0x000fe200078100a9 */
[----:B---3--:R-:W-:Y:S01]  /*5c50*/  IMAD R2, R182, UR4, R250 ;  /* 0x00000004b6027c24 */ /* 0x008fe2000f8e02fa */
[----:B------:R-:W-:Y:S01]  /*5c60*/  SHF.R.U32.HI R14, RZ, 0x5, R181 ;  /* 0x00000005ff0e7819 */ /* 0x000fe200000116b5 */
[----:B------:R-:W3:Y:S01]  /*5c70*/  SHFL.BFLY PT, R10, R3, 0x2, 0x1f ;  /* 0x0c401f00030a7f89 */ /* 0x000ee200000e0000 */
[----:B------:R-:W-:Y:S01]  /*5c80*/  FMNMX3.FTZ R7, R7, R166, R167, !PT ;  /* 0x000000a607077276 */ /* 0x000fe200078100a7 */
[----:B------:R-:W-:Y:S01]  /*5c90*/  IMAD.SHL.U32 R2, R2, 0x20, RZ ;  /* 0x0000002002027824 */ /* 0x000fe200078e00ff */
[----:B------:R-:W-:Y:S01]  /*5ca0*/  LOP3.LUT R9, R181, 0x1f, RZ, 0xc0, !PT ;  /* 0x0000001fb5097812 */ /* 0x000fe200078ec0ff */
[----:B------:R-:W-:Y:S01]  /*5cb0*/  IMAD R14, R180, 0x8, R14 ;  /* 0x00000008b40e7824 */ /* 0x000fe200078e020e */
[----:B------:R-:W-:Y:S01]  /*5cc0*/  FMNMX.FTZ R7, R165, R7, !PT ;  /* 0x00000007a5077209 */ /* 0x000fe20007810000 */
[----:B------:R-:W4:Y:S01]  /*5cd0*/  LDCU UR4, c[0x0][0x45c] ;  /* 0x00008b80ff0477ac */ /* 0x000f220008000800 */
[----:B------:R-:W-:Y:S01]  /*5ce0*/  IADD3 R9, P2, P1, R2, R91, R9 ;  /* 0x0000005b02097210 */ /* 0x000fe2000795e009 */
[----:B------:R-:W-:Y:S01]  /*5cf0*/  VIADD R15, R14, 0x4 ;  /* 0x000000040e0f7836 */ /* 0x000fe20000000000 */
[----:B------:R-:W-:Y:S01]  /*5d00*/  SHF.R.S32.HI R8, RZ, 0x1f, R2 ;  /* 0x0000001fff087819 */ /* 0x000fe20000011402 */
[----:B------:R-:W5:Y:S01]  /*5d10*/  SHFL.BFLY PT, R13, R7, 0x2, 0x1f ;  /* 0x0c401f00070d7f89 */ /* 0x000f6200000e0000 */
[----:B------:R-:W-:-:S02]  /*5d20*/  IMAD.IADD R2, R179, 0x1, R178 ;  /* 0x00000001b3027824 */ /* 0x000fc400078e02b2 */
[----:B------:R-:W-:Y:S01]  /*5d30*/  IMAD.WIDE.U32 R144, R15, -0x326172a9, RZ ;  /* 0xcd9e8d570f907825 */ /* 0x000fe200078e00ff */
[----:B------:R-:W-:Y:S02]  /*5d40*/  IADD3.X R8, PT, PT, R8, R106, RZ, P2, P1 ;  /* 0x0000006a08087210 */ /* 0x000fe400017e24ff */
[----:B-1----:R-:W-:Y:S01]  /*5d50*/  FMNMX.FTZ R109, R6, R12, !PT ;  /* 0x0000000c066d7209 */ /* 0x002fe20007810000 */
[----:B------:R-:W-:Y:S01]  /*5d60*/  IMAD.WIDE.U32 R106, R14, -0x326172a9, RZ ;  /* 0xcd9e8d570e6a7825 */ /* 0x000fe200078e00ff */
[----:B------:R-:W-:Y:S02]  /*5d70*/  LEA R188, R2, UR5, 0x1 ;  /* 0x0000000502bc7c11 */ /* 0x000fe4000f8e08ff */
[----:B--2---:R-:W-:Y:S01]  /*5d80*/  FMNMX.FTZ R108, R5, R11, !PT ;  /* 0x0000000b056c7209 */ /* 0x004fe20007810000 */
[----:B------:R-:W-:Y:S01]  /*5d90*/  IMAD.WIDE.U32 R238, R9, -0x2daee0ad, RZ ;  /* 0xd2511f5309ee7825 */ /* 0x000fe200078e00ff */
[C---:B------:R-:W-:Y:S01]  /*5da0*/  LOP3.LUT R5, R204.reuse, R8, R145, 0x96, !PT ;  /* 0x00000008cc057212 */ /* 0x040fe200078e9691 */
[----:B------:R-:W1:Y:S01]  /*5db0*/  SHFL.BFLY PT, R15, R109, 0x1, 0x1f ;  /* 0x0c201f006d0f7f89 */ /* 0x000e6200000e0000 */
[----:B---3--:R-:W-:Y:S01]  /*5dc0*/  FMNMX.FTZ R12, R3, R10, !PT ;  /* 0x0000000a030c7209 */ /* 0x008fe20007810000 */
[----:B------:R-:W-:Y:S01]  /*5dd0*/  VIADD R3, R205, 0xbb67ae85 ;  /* 0xbb67ae85cd037836 */ /* 0x000fe20000000000 */
[----:B------:R-:W-:Y:S01]  /*5de0*/  LOP3.LUT R8, R204, R8, R107, 0x96, !PT ;  /* 0x00000008cc087212 */ /* 0x000fe200078e966b */
[----:B------:R-:W-:Y:S01]  /*5df0*/  IMAD.WIDE.U32 R242, R5, -0x2daee0ad, RZ ;  /* 0xd2511f5305f27825 */ /* 0x000fe200078e00ff */
[----:B------:R-:W-:Y:S01]  /*5e00*/  LOP3.LUT R6, R205, R100, R239, 0x96, !PT ;  /* 0x00000064cd067212 */ /* 0x000fe200078e96ef */
[----:B------:R-:W2:Y:S02]  /*5e10*/  SHFL.BFLY PT, R16, R108, 0x1, 0x1f ;  /* 0x0c201f006c107f89 */ /* 0x000ea400000e0000 */
[----:B------:R-:W-:Y:S01]  /*5e20*/  IMAD.WIDE.U32 R244, R8, -0x2daee0ad, RZ ;  /* 0xd2511f5308f47825 */ /* 0x000fe200078e00ff */
[-C--:B------:R-:W-:Y:S01]  /*5e30*/  LOP3.LUT R5, R3, R238.reuse, R243, 0x96, !PT ;  /* 0x000000ee03057212 */ /* 0x080fe200078e96f3 */
[----:B------:R-:W3:Y:S01]  /*5e40*/  SHFL.BFLY PT, R17, R12, 0x1, 0x1f ;  /* 0x0c201f000c117f89 */ /* 0x000ee200000e0000 */
[----:B-----5:R-:W-:Y:S01]  /*5e50*/  FMNMX.FTZ R13, R7, R13, !PT ;  /* 0x0000000d070d7209 */ /* 0x020fe20007810000 */
[----:B------:R-:W-:Y:S01]  /*5e60*/  IMAD.WIDE.U32 R6, R6, -0x326172a9, RZ ;  /* 0xcd9e8d5706067825 */ /* 0x000fe200078e00ff */
[----:B------:R-:W-:Y:S01]  /*5e70*/  LOP3.LUT R3, R3, R238, R245, 0x96, !PT ;  /* 0x000000ee03037212 */ /* 0x000fe200078e96f5 */
[----:B------:R-:W-:Y:S02]  /*5e80*/  LDSM.16.MT88.4 R24, [R188+0x6000] ;  /* 0x00600000bc18783b */ /* 0x000fe40000004200 */
[----:B------:R-:W-:Y:S01]  /*5e90*/  IMAD.WIDE.U32 R236, R5, -0x326172a9, RZ ;  /* 0xcd9e8d5705ec7825 */ /* 0x000fe200078e00ff */
[C-C-:B------:R-:W-:Y:S01]  /*5ea0*/  LOP3.LUT R8, R232.reuse, R144, R7.reuse, 0x96, !PT ;  /* 0x00000090e8087212 */ /* 0x140fe200078e9607 */
[----:B------:R-:W5:Y:S01]  /*5eb0*/  SHFL.BFLY PT, R110, R13, 0x1, 0x1f ;  /* 0x0c201f000d6e7f89 */ /* 0x000f6200000e0000 */
[----:B------:R-:W-:Y:S01]  /*5ec0*/  LOP3.LUT R14, R232, R106, R7, 0x96, !PT ;  /* 0x0000006ae80e7212 */ /* 0x000fe200078e9607 */
[----:B------:R-:W-:Y:S01]  /*5ed0*/  IMAD.U32 R9, R200, 0x10000, RZ ;  /* 0x00010000c8097824 */ /* 0x000fe200078e00ff */
[----:B------:R-:W-:Y:S01]  /*5ee0*/  LOP3.LUT R10, R231, R6, R237, 0x96, !PT ;  /* 0x00000006e70a7212 */ /* 0x000fe200078e96ed */
[----:B------:R-:W-:Y:S01]  /*5ef0*/  IMAD.WIDE.U32 R240, R3, -0x326172a9, RZ ;  /* 0xcd9e8d5703f07825 */ /* 0x000fe200078e00ff */
[----:B-1----:R-:W-:-:S02]  /*5f00*/  FMNMX.FTZ R109, R109, R15, !PT ;  /* 0x0000000f6d6d7209 */ /* 0x002fc40007810000 */
[----:B------:R-:W-:Y:S01]  /*5f10*/  LOP3.LUT R200, R200, 0xff0000, R9, 0xf8, !PT ;  /* 0x00ff0000c8c87812 */ /* 0x000fe200078ef809 */
[----:B------:R-:W-:Y:S01]  /*5f20*/  IMAD.WIDE.U32 R8, R8, -0x2daee0ad, RZ ;  /* 0xd2511f5308087825 */ /* 0x000fe200078e00ff */
[----:B------:R-:W-:Y:S02]  /*5f30*/  LOP3.LUT R5, R231, R6, R241, 0x96, !PT ;  /* 0x00000006e7057212 */ /* 0x000fe400078e96f1 */
[----:B--2---:R-:W-:Y:S01]  /*5f40*/  FMNMX.FTZ R108, R108, R16, !PT ;  /* 0x000000106c6c7209 */ /* 0x004fe20007810000 */
[----:B------:R-:W-:Y:S01]  /*5f50*/  IMAD.WIDE.U32 R10, R10, -0x2daee0ad, RZ ;  /* 0xd2511f530a0a7825 */ /* 0x000fe200078e00ff */
[----:B------:R-:W-:Y:S02]  /*5f60*/  LOP3.LUT R6, R138, R242, R9, 0x96, !PT ;  /* 0x000000f28a067212 */ /* 0x000fe400078e9609 */
[----:B---3--:R-:W-:Y:S01]  /*5f70*/  FMNMX.FTZ R3, R12, R17, !PT ;  /* 0x000000110c037209 */ /* 0x008fe20007810000 */
[----:B------:R-:W-:Y:S01]  /*5f80*/  IMAD.WIDE.U32 R16, R5, -0x2daee0ad, RZ ;  /* 0xd2511f5305107825 */ /* 0x000fe200078e00ff */
[----:B------:R-:W-:-:S03]  /*5f90*/  LOP3.LUT R8, R136, R8, R11, 0x96, !PT ;  /* 0x0000000888087212 */ /* 0x000fc600078e960b */
[C---:B----4-:R-:W-:Y:S01]  /*5fa0*/  FMUL.FTZ R5, R108.reuse, UR4 ;  /* 0x000000046c057c20 */ /* 0x050fe20008410000 */
[----:B------:R-:W-:Y:S01]  /*5fb0*/  FSETP.NEU.FTZ.AND P1, PT, R108, -INF , PT ;  /* 0xff8000006c00780b */ /* 0x000fe20003f3d000 */
[----:B------:R-:W-:Y:S01]  /*5fc0*/  IMAD.WIDE.U32 R6, R6, -0x326172a9, RZ ;  /* 0xcd9e8d5706067825 */ /* 0x000fe200078e00ff */
[----:B-----5:R-:W-:-:S03]  /*5fd0*/  FMNMX.FTZ R110, R13, R110, !PT ;  /* 0x0000006e0d6e7209 */ /* 0x020fc60007810000 */
[----:B------:R-:W-:Y:S01]  /*5fe0*/  IMAD.WIDE.U32 R28, R8, -0x326172a9, RZ ;  /* 0xcd9e8d57081c7825 */ /* 0x000fe200078e00ff */
[----:B------:R-:W-:-:S03]  /*5ff0*/  LOP3.LUT R7, R211, R236, R7, 0x96, !PT ;  /* 0x000000ecd3077212 */ /* 0x000fc600078e9607 */
[----:B------:R-:W-:Y:S01]  /*6000*/  IMAD.WIDE.U32 R8, R14, -0x2daee0ad, RZ ;  /* 0xd2511f530e087825 */ /* 0x000fe200078e00ff */
[----:B------:R-:W-:-:S03]  /*6010*/  LOP3.LUT R6, R210, R6, R29, 0x96, !PT ;  /* 0x00000006d2067212 */ /* 0x000fc600078e961d */
[----:B------:R-:W-:Y:S01]  /*6020*/  IMAD.WIDE.U32 R14, R7, -0x2daee0ad, RZ ;  /* 0xd2511f53070e7825 */ /* 0x000fe200078e00ff */
[----:B------:R-:W-:Y:S02]  /*6030*/  LOP3.LUT R7, R138, R244, R9, 0x96, !PT ;  /* 0x000000f48a077212 */ /* 0x000fe400078e9609 */
[----:B------:R-:W-:Y:S01]  /*6040*/  LOP3.LUT R9, R136, R8, R17, 0x96, !PT ;  /* 0x0000000888097212 */ /* 0x000fe200078e9611 */
[----:B------:R-:W-:Y:S01]  /*6050*/  IMAD.WIDE.U32 R30, R6, -0x2daee0ad, RZ ;  /* 0xd2511f53061e7825 */ /* 0x000fe200078e00ff */
[----:B------:R-:W-:-:S03]  /*6060*/  FSEL R6, R5, RZ, P1 ;  /* 0x000000ff05067208 */ /* 0x000fc60000800000 */
[----:B------:R-:W-:Y:S01]  /*6070*/  FMUL.FTZ R5, R3, UR4 ;  /* 0x0000000403057c20 */ /* 0x000fe20008410000 */
[----:B------:R-:W-:Y:S01]  /*6080*/  LOP3.LUT R12, R137, R10, R15, 0x96, !PT ;  /* 0x0000000a890c7212 */ /* 0x000fe200078e960f */
[----:B------:R-:W-:Y:S01]  /*6090*/  IMAD.WIDE.U32 R10, R7, -0x326172a9, RZ ;  /* 0xcd9e8d57070a7825 */ /* 0x000fe200078e00ff */
[----:B------:R-:W-:-:S03]  /*60a0*/  LOP3.LUT R13, R139, R14, R31, 0x96, !PT ;  /* 0x0000000e8b0d7212 */ /* 0x000fc600078e961f */
[--C-:B------:R-:W-:Y:S01]  /*60b0*/  FFMA.FTZ R8, R61, UR4, -R6.reuse ;  /* 0x000000043d087c23 */ /* 0x100fe20008010806 */
[----:B------:R-:W-:Y:S01]  /*60c0*/  FFMA.FTZ R7, R59, UR4, -R6 ;  /* 0x000000043b077c23 */ /* 0x000fe20008010806 */
[----:B------:R-:W-:Y:S01]  /*60d0*/  FSETP.NEU.FTZ.AND P1, PT, R3, -INF , PT ;  /* 0xff8000000300780b */ /* 0x000fe20003f3d000 */
[----:B------:R-:W-:Y:S01]  /*60e0*/  IMAD.WIDE.U32 R22, R9, -0x326172a9, RZ ;  /* 0xcd9e8d5709167825 */ /* 0x000fe200078e00ff */
[----:B------:R1:W-:Y:S01]  /*60f0*/  MUFU.EX2 R223, R8 ;  /* 0x0000000800df7308 */ /* 0x0003e20000000800 */
[----:B------:R-:W-:Y:S02]  /*6100*/  LOP3.LUT R14, R211, R240, R11, 0x96, !PT ;  /* 0x000000f0d30e7212 */ /* 0x000fe400078e960b */
[----:B------:R-:W-:Y:S01]  /*6110*/  FSEL R5, R5, RZ, P1 ;  /* 0x000000ff05057208 */ /* 0x000fe20000800000 */
[----:B------:R2:W-:Y:S01]  /*6120*/  MUFU.EX2 R222, R7 ;  /* 0x0000000700de7308 */ /* 0x0005e20000000800 */
[----:B------:R-:W-:Y:S01]  /*6130*/  IMAD.WIDE.U32 R20, R12, -0x326172a9, RZ ;  /* 0xcd9e8d570c147825 */ /* 0x000fe200078e00ff */
[----:B------:R-:W-:-:S03]  /*6140*/  LOP3.LUT R15, R210, R10, R23, 0x96, !PT ;  /* 0x0000000ad20f7212 */ /* 0x000fc600078e9617 */
[--C-:B------:R-:W-:Y:S01]  /*6150*/  FFMA.FTZ R2, R63, UR4, -R5.reuse ;  /* 0x000000043f027c23 */ /* 0x100fe20008010805 */
[--C-:B------:R-:W-:Y:S02]  /*6160*/  IMAD.IADD R189, R4, 0x1, R188.reuse ;  /* 0x0000000104bd7824 */ /* 0x100fe400078e02bc */
[--C-:B------:R-:W-:Y:S01]  /*6170*/  FFMA.FTZ R10, R62, UR4, -R5.reuse ;  /* 0x000000043e0a7c23 */ /* 0x100fe20008010805 */
[----:B------:R-:W-:Y:S01]  /*6180*/  IMAD.IADD R193, R0, 0x1, R188 ;  /* 0x0000000100c17824 */ /* 0x000fe200078e02bc */
[----:B------:R-:W-:Y:S01]  /*6190*/  MUFU.EX2 R228, R2 ;  /* 0x0000000200e47308 */ /* 0x000fe20000000800 */
[----:B------:R-:W-:Y:S01]  /*61a0*/  FFMA.FTZ R4, R57, UR4, -R5 ;  /* 0x0000000439047c23 */ /* 0x000fe20008010805 */
[--C-:B-1----:R-:W-:Y:S01]  /*61b0*/  FFMA.FTZ R8, R50, UR4, -R6.reuse ;  /* 0x0000000432087c23 */ /* 0x102fe20008010806 */
[----:B------:R-:W-:Y:S01]  /*61c0*/  IMAD.IADD R192, R0, 0x1, R189 ;  /* 0x0000000100c07824 */ /* 0x000fe200078e02bd */
[----:B------:R-:W-:Y:S01]  /*61d0*/  MUFU.EX2 R141, R10 ;  /* 0x0000000a008d7308 */ /* 0x000fe20000000800 */
[----:B------:R-:W-:Y:S01]  /*61e0*/  FSETP.NEU.FTZ.AND P1, PT, R110, -INF , PT ;  /* 0xff8000006e00780b */ /* 0x000fe20003f3d000 */
[----:B--2---:R-:W-:Y:S01]  /*61f0*/  FFMA.FTZ R7, R51, UR4, -R6 ;  /* 0x0000000433077c23 */ /* 0x004fe20008010806 */
[----:B------:R-:W-:Y:S01]  /*6200*/  IMAD.WIDE.U32 R122, R15, -0x2daee0ad, RZ ;  /* 0xd2511f530f7a7825 */ /* 0x000fe200078e00ff */
[----:B------:R1:W-:Y:S01]  /*6210*/  MUFU.EX2 R44, R8 ;  /* 0x00000008002c7308 */ /* 0x0003e20000000800 */
[----:B------:R-:W2:Y:S03]  /*6220*/  LDSM.16.MT88.4 R32, [R193+0x6000] ;  /* 0x00600000c120783b */ /* 0x000ea60000004200 */
[----:B------:R3:W4:Y:S01]  /*6230*/  MUFU.EX2 R142, R7 ;  /* 0x00000007008e7308 */ /* 0x0007220000000800 */
[----:B------:R-:W5:Y:S03]  /*6240*/  LDSM.16.MT88.4 R36, [R189+0x6000] ;  /* 0x00600000bd24783b */ /* 0x000f660000004200 */
[----:B------:R4:W-:Y:S01]  /*6250*/  MUFU.EX2 R140, R4 ;  /* 0x00000004008c7308 */ /* 0x0009e20000000800 */
[----:B------:R-:W5:Y:S01]  /*6260*/  LDSM.16.MT88.4 R40, [R192+0x6000] ;  /* 0x00600000c028783b */ /* 0x000f620000004200 */
[----:B-1----:R-:W-:-:S04]  /*6270*/  IMAD.WIDE.U32 R8, R13, -0x326172a9, RZ ;  /* 0xcd9e8d570d087825 */ /* 0x002fc800078e00ff */
[----:B------:R-:W-:Y:S01]  /*6280*/  IMAD.MOV.U32 R11, RZ, RZ, R8 ;  /* 0x000000ffff0b7224 */ /* 0x000fe200078e0008 */
[----:B---3--:R-:W-:Y:S02]  /*6290*/  LOP3.LUT R7, R209, R20, R9, 0x96, !PT ;  /* 0x00000014d1077212 */ /* 0x008fe400078e9609 */
[C---:B------:R-:W-:Y:S02]  /*62a0*/  PRMT R12, R8.reuse, 0x7771, RZ ;  /* 0x00007771080c7816 */ /* 0x040fe400000000ff */
[C---:B------:R-:W-:Y:S02]  /*62b0*/  PRMT R9, R8.reuse, 0x7773, RZ ;  /* 0x0000777308097816 */ /* 0x040fe400000000ff */
[----:B------:R-:W-:Y:S02]  /*62c0*/  PRMT R8, R8, 0x7772, RZ ;  /* 0x0000777208087816 */ /* 0x000fe400000000ff */
[----:B------:R-:W-:Y:S02]  /*62d0*/  LOP3.LUT R2, R11, 0xff, RZ, 0xc0, !PT ;  /* 0x000000ff0b027812 */ /* 0x000fe400078ec0ff */
[----:B------:R-:W-:Y:S01]  /*62e0*/  PRMT R13, R8, 0x5410, R9 ;  /* 0x00005410080d7816 */ /* 0x000fe20000000009 */
[----:B------:R-:W-:Y:S01]  /*62f0*/  FFMA.FTZ R8, R58, UR4, -R5 ;  /* 0x000000043a087c23 */ /* 0x000fe20008010805 */
[----:B------:R-:W-:-:S02]  /*6300*/  PRMT R9, R2, 0x5410, R12 ;  /* 0x0000541002097816 */ /* 0x000fc4000000000c */
[C---:B------:R-:W-:Y:S01]  /*6310*/  LOP3.LUT R0, R7.reuse, 0xffff, RZ, 0xc0, !PT ;  /* 0x0000ffff07007812 */ /* 0x040fe200078ec0ff */
[----:B------:R1:W3:Y:S01]  /*6320*/  MUFU.EX2 R150, R8 ;  /* 0x0000000800967308 */ /* 0x0002e20000000800 */
[C---:B------:R-:W-:Y:S02]  /*6330*/  PRMT R2, R7.reuse, 0x7632, R2 ;  /* 0x0000763207027816 */ /* 0x040fe40000000002 */
[----:B------:R-:W-:Y:S02]  /*6340*/  LOP3.LUT R10, R7, 0xff, RZ, 0xc0, !PT ;  /* 0x000000ff070a7812 */ /* 0x000fe400078ec0ff */
[----:B----4-:R-:W-:Y:S02]  /*6350*/  LOP3.LUT R4, R2, 0xff, RZ, 0xc0, !PT ;  /* 0x000000ff02047812 */ /* 0x010fe400078ec0ff */
[----:B------:R-:W-:Y:S02]  /*6360*/  F2FP.F16.F32.PACK_AB R2, R142, R44 ;  /* 0x0000002c8e02723e */ /* 0x000fe400000000ff */
[----:B------:R-:W-:-:S02]  /*6370*/  F2FP.F16.F32.PACK_AB R12, R228, R141 ;  /* 0x0000008de40c723e */ /* 0x000fc400000000ff */
[----:B-1----:R-:W-:Y:S02]  /*6380*/  SHF.R.U32.HI R8, RZ, 0x18, R7 ;  /* 0x00000018ff087819 */ /* 0x002fe40000011607 */
[----:B------:R-:W-:Y:S02]  /*6390*/  SHF.R.U32.HI R7, RZ, 0x8, R0 ;  /* 0x00000008ff077819 */ /* 0x000fe40000011600 */
[----:B------:R-:W-:Y:S02]  /*63a0*/  HSET2.LE.AND R0, R9, R200, PT ;  /* 0x000000c809007233 */ /* 0x000fe40003803000 */
[----:B------:R-:W-:Y:S02]  /*63b0*/  PRMT R9, R10, 0x5410, R7 ;  /* 0x000054100a097816 */ /* 0x000fe40000000007 */
[----:B------:R-:W-:Y:S02]  /*63c0*/  PRMT R8, R4, 0x5410, R8 ;  /* 0x0000541004087816 */ /* 0x000fe40000000008 */
[----:B------:R-:W-:-:S02]  /*63d0*/  LOP3.LUT R10, R2, R0, RZ, 0xc0, !PT ;  /* 0x00000000020a7212 */ /* 0x000fc400078ec0ff */
[----:B------:R-:W-:Y:S01]  /*63e0*/  LOP3.LUT R0, R13, 0xff00ff, RZ, 0xc0, !PT ;  /* 0x00ff00ff0d007812 */ /* 0x000fe200078ec0ff */
[----:B------:R-:W-:Y:S01]  /*63f0*/  FMUL.FTZ R13, R110, UR4 ;  /* 0x000000046e0d7c20 */ /* 0x000fe20008410000 */
[--C-:B------:R-:W-:Y:S02]  /*6400*/  HSET2.LE.AND R4, R9, R200.reuse, PT ;  /* 0x000000c809047233 */ /* 0x100fe40003803000 */
[----:B---3--:R-:W-:Y:S02]  /*6410*/  F2FP.F16.F32.PACK_AB R2, R140, R150 ;  /* 0x000000968c02723e */ /* 0x008fe400000000ff */
[--C-:B------:R-:W-:Y:S02]  /*6420*/  HSET2.LE.AND R0, R0, R200.reuse, PT ;  /* 0x000000c800007233 */ /* 0x100fe40003803000 */
[----:B------:R-:W-:Y:S02]  /*6430*/  HSET2.LE.AND R9, R8, R200, PT ;  /* 0x000000c808097233 */ /* 0x000fe40003803000 */
[----:B------:R-:W-:-:S02]  /*6440*/  F2FP.F16.F32.PACK_AB R7, R222, R223 ;  /* 0x000000dfde07723e */ /* 0x000fc400000000ff */
[----:B------:R-:W-:Y:S01]  /*6450*/  LOP3.LUT R11, R2, R0, RZ, 0xc0, !PT ;  /* 0x00000000020b7212 */ /* 0x000fe200078ec0ff */
[----:B------:R-:W-:Y:S01]  /*6460*/  FMUL.FTZ R2, R109, UR4 ;  /* 0x000000046d027c20 */ /* 0x000fe20008410000 */
[----:B------:R-:W-:Y:S02]  /*6470*/  FSEL R0, R13, RZ, P1 ;  /* 0x000000ff0d007208 */ /* 0x000fe40000800000 */
[----:B------:R-:W-:Y:S01]  /*6480*/  LOP3.LUT R9, R12, R9, RZ, 0xc0, !PT ;  /* 0x000000090c097212 */ /* 0x000fe200078ec0ff */
[----:B------:R-:W-:Y:S01]  /*6490*/  IMAD.WIDE.U32 R12, R14, -0x2daee0ad, RZ ;  /* 0xd2511f530e0c7825 */ /* 0x000fe200078e00ff */
[----:B------:R-:W-:-:S03]  /*64a0*/  LOP3.LUT R8, R7, R4, RZ, 0xc0, !PT ;  /* 0x0000000407087212 */ /* 0x000fc600078ec0ff */
[--C-:B------:R-:W-:Y:S01]  /*64b0*/  FFMA.FTZ R4, R67, UR4, -R0.reuse ;  /* 0x0000000443047c23 */ /* 0x100fe20008010800 */
[----:B------:R-:W-:Y:S01]  /*64c0*/  FSETP.NEU.FTZ.AND P1, PT, R109, -INF , PT ;  /* 0xff8000006d00780b */ /* 0x000fe20003f3d000 */
[--C-:B------:R-:W-:Y:S01]  /*64d0*/  FFMA.FTZ R15, R64, UR4, -R0.reuse ;  /* 0x00000004400f7c23 */ /* 0x100fe20008010800 */
[----:B------:R-:W-:Y:S01]  /*64e0*/  LOP3.LUT R12, R139, R12, R123, 0x96, !PT ;  /* 0x0000000c8b0c7212 */ /* 0x000fe200078e967b */
[----:B------:R1:W-:Y:S01]  /*64f0*/  MUFU.EX2 R221, R4 ;  /* 0x0000000400dd7308 */ /* 0x0003e20000000800 */
[--C-:B------:R-:W-:Y:S01]  /*6500*/  FFMA.FTZ R7, R66, UR4, -R0.reuse ;  /* 0x0000000442077c23 */ /* 0x100fe20008010800 */
[----:B------:R-:W-:Y:S01]  /*6510*/  FSEL R2, R2, RZ, P1 ;  /* 0x000000ff02027208 */ /* 0x000fe20000800000 */
[----:B------:R-:W-:Y:S01]  /*6520*/  FFMA.FTZ R14, R60, UR4, -R0 ;  /* 0x000000043c0e7c23 */ /* 0x000fe20008010800 */
[----:B------:R3:W-:Y:S01]  /*6530*/  MUFU.EX2 R249, R15 ;  /* 0x0000000f00f97308 */ /* 0x0007e20000000800 */
[C---:B------:R-:W-:Y:S03]  /*6540*/  HMMA.16816.F32 R92, R8.reuse, R24, RZ ;  /* 0x00000018085c723c */ /* 0x040fe600000018ff */
[----:B------:R4:W-:Y:S04]  /*6550*/  MUFU.EX2 R252, R7 ;  /* 0x0000000700fc7308 */ /* 0x0009e80000000800 */
[----:B------:R4:W4:Y:S01]  /*6560*/  MUFU.EX2 R143, R14 ;  /* 0x0000000e008f7308 */ /* 0x0009220000000800 */
[----:B--2---:R-:W-:Y:S01]  /*6570*/  HMMA.16816.F32 R84, R8, R32, RZ ;  /* 0x000000200854723c */ /* 0x004fe200000018ff */
[----:B-1----:R-:W-:Y:S01]  /*6580*/  LOP3.LUT R4, R137, R16, R13, 0x96, !PT ;  /* 0x0000001089047212 */ /* 0x002fe200078e960d */
[----:B------:R-:W-:-:S04]  /*6590*/  IMAD.WIDE.U32 R12, R12, -0x326172a9, RZ ;  /* 0xcd9e8d570c0c7825 */ /* 0x000fc800078e00ff */
[----:B------:R-:W-:Y:S01]  /*65a0*/  IMAD.WIDE.U32 R18, R4, -0x326172a9, RZ ;  /* 0xcd9e8d5704127825 */ /* 0x000fe200078e00ff */
[C---:B------:R-:W-:Y:S01]  /*65b0*/  PRMT R20, R12.reuse, 0x7771, RZ ;  /* 0x000077710c147816 */ /* 0x040fe200000000ff */
[C---:B-----5:R-:W-:Y:S01]  /*65c0*/  HMMA.16816.F32 R96, R8.reuse, R36, RZ ;  /* 0x000000240860723c */ /* 0x060fe200000018ff */
[C---:B------:R-:W-:Y:S01]  /*65d0*/  PRMT R16, R12.reuse, 0x7773, RZ ;  /* 0x000077730c107816 */ /* 0x040fe200000000ff */
[----:B---3--:R-:W-:Y:S01]  /*65e0*/  IMAD.MOV.U32 R15, RZ, RZ, R12 ;  /* 0x000000ffff0f7224 */ /* 0x008fe200078e000c */
[----:B------:R-:W-:Y:S01]  /*65f0*/  PRMT R12, R12, 0x7772, RZ ;  /* 0x000077720c0c7816 */ /* 0x000fe200000000ff */
[--C-:B----4-:R-:W-:Y:S01]  /*6600*/  FFMA.FTZ R7, R65, UR4, -R2.reuse ;  /* 0x0000000441077c23 */ /* 0x110fe20008010802 */
[----:B------:R-:W-:Y:S01]  /*6610*/  LOP3.LUT R4, R209, R18, R13, 0x96, !PT ;  /* 0x00000012d1047212 */ /* 0x000fe200078e960d */
[----:B------:R-:W-:Y:S01]  /*6620*/  FFMA.FTZ R14, R72, UR4, -R2 ;  /* 0x00000004480e7c23 */ /* 0x000fe20008010802 */
[----:B------:R-:W-:Y:S01]  /*6630*/  PRMT R17, R12, 0x5410, R16 ;  /* 0x000054100c117816 */ /* 0x000fe20000000010 */
[--C-:B------:R-:W-:Y:S01]  /*6640*/  FFMA.FTZ R12, R68, UR4, -R2.reuse ;  /* 0x00000004440c7c23 */ /* 0x100fe20008010802 */
[----:B------:R-:W-:Y:S01]  /*6650*/  LOP3.LUT R13, R15, 0xff, RZ, 0xc0, !PT ;  /* 0x000000ff0f0d7812 */ /* 0x000fe200078ec0ff */
[----:B------:R1:W-:Y:S01]  /*6660*/  MUFU.EX2 R234, R7 ;  /* 0x0000000700ea7308 */ /* 0x0003e20000000800 */
[----:B------:R-:W-:Y:S01]  /*6670*/  FFMA.FTZ R16, R73, UR4, -R2 ;  /* 0x0000000449107c23 */ /* 0x000fe20008010802 */
[----:B------:R-:W-:Y:S01]  /*6680*/  LOP3.LUT R15, R4, 0xff, RZ, 0xc0, !PT ;  /* 0x000000ff040f7812 */ /* 0x000fe200078ec0ff */
[----:B------:R-:W-:Y:S01]  /*6690*/  HMMA.16816.F32 R80, R8, R40, RZ ;  /* 0x000000280850723c */ /* 0x000fe200000018ff */
[----:B------:R2:W3:Y:S01]  /*66a0*/  MUFU.EX2 R233, R12 ;  /* 0x0000000c00e97308 */ /* 0x0004e20000000800 */
[----:B------:R-:W-:-:S02]  /*66b0*/  PRMT R18, R13, 0x5410, R20 ;  /* 0x000054100d127816 */ /* 0x000fc40000000014 */
[----:B------:R-:W-:Y:S01]  /*66c0*/  LOP3.LUT R19, R208, R22, R19, 0x96, !PT ;  /* 0x00000016d0137212 */ /* 0x000fe200078e9613 */
[----:B------:R4:W-:Y:S03]  /*66d0*/  MUFU.EX2 R230, R14 ;  /* 0x0000000e00e67308 */ /* 0x0009e60000000800 */
[----:B------:R-:W-:Y:S01]  /*66e0*/  HMMA.16816.F32 R88, R8, R26, RZ ;  /* 0x0000001a0858723c */ /* 0x000fe200000018ff */
[----:B------:R5:W5:Y:S01]  /*66f0*/  MUFU.EX2 R229, R16 ;  /* 0x0000001000e57308 */ /* 0x000b620000000800 */
[C---:B-1----:R-:W-:Y:S02]  /*6700*/  LOP3.LUT R7, R4.reuse, 0xffff, RZ, 0xc0, !PT ;  /* 0x0000ffff04077812 */ /* 0x042fe400078ec0ff */
[----:B--2---:R-:W-:-:S04]  /*6710*/  PRMT R12, R4, 0x7632, R12 ;  /* 0x00007632040c7816 */ /* 0x004fc8000000000c */
[C---:B------:R-:W-:Y:S01]  /*6720*/  HMMA.16816.F32 R76, R8.reuse, R34, RZ ;  /* 0x00000022084c723c */ /* 0x040fe200000018ff */
[----:B------:R-:W-:Y:S02]  /*6730*/  SHF.R.U32.HI R13, RZ, 0x8, R7 ;  /* 0x00000008ff0d7819 */ /* 0x000fe40000011607 */
[----:B------:R-:W-:Y:S02]  /*6740*/  SHF.R.U32.HI R4, RZ, 0x18, R4 ;  /* 0x00000018ff047819 */ /* 0x000fe40000011604 */
[----:B------:R-:W-:Y:S02]  /*6750*/  LOP3.LUT R7, R12, 0xff, RZ, 0xc0, !PT ;  /* 0x000000ff0c077812 */ /* 0x000fe400078ec0ff */
[----:B------:R-:W-:Y:S01]  /*6760*/  PRMT R13, R15, 0x5410, R13 ;  /* 0x000054100f0d7816 */ /* 0x000fe2000000000d */
[----:B------:R-:W-:Y:S01]  /*6770*/  HMMA.16816.F32 R72, R8, R38, RZ ;  /* 0x000000260848723c */ /* 0x000fe200000018ff */
[----:B------:R-:W-:Y:S02]  /*6780*/  LOP3.LUT R15, R17, 0xff00ff, RZ, 0xc0, !PT ;  /* 0x00ff00ff110f7812 */ /* 0x000fe400078ec0ff */
[----:B------:R-:W-:-:S02]  /*6790*/  PRMT R17, R7, 0x5410, R4 ;  /* 0x0000541007117816 */ /* 0x000fc40000000004 */
[--C-:B------:R-:W-:Y:S02]  /*67a0*/  HSET2.LE.AND R4, R18, R200.reuse, PT ;  /* 0x000000c812047233 */ /* 0x100fe40003803000 */
[----:B------:R-:W-:Y:S01]  /*67b0*/  F2FP.F16.F32.PACK_AB R7, R143, R249 ;  /* 0x000000f98f07723e */ /* 0x000fe200000000ff */
[----:B------:R-:W-:Y:S01]  /*67c0*/  HMMA.16816.F32 R68, R8, R42, RZ ;  /* 0x0000002a0844723c */ /* 0x000fe200000018ff */
[--C-:B------:R-:W-:Y:S01]  /*67d0*/  HSET2.LE.AND R15, R15, R200.reuse, PT ;  /* 0x000000c80f0f7233 */ /* 0x100fe20003803000 */
[----:B------:R-:W-:Y:S01]  /*67e0*/  FFMA.FTZ R8, R48, UR4, -R6 ;  /* 0x0000000430087c23 */ /* 0x000fe20008010806 */
[----:B---3--:R-:W-:Y:S02]  /*67f0*/  F2FP.F16.F32.PACK_AB R12, R233, R234 ;  /* 0x000000eae90c723e */ /* 0x008fe400000000ff */
[----:B------:R-:W-:Y:S01]  /*6800*/  HSET2.LE.AND R13, R13, R200, PT ;  /* 0x000000c80d0d7233 */ /* 0x000fe20003803000 */
[----:B------:R1:W-:Y:S01]  /*6810*/  MUFU.EX2 R224, R8 ;  /* 0x0000000800e07308 */ /* 0x0003e20000000800 */
[----:B----4-:R-:W-:-:S02]  /*6820*/  LOP3.LUT R14, R7, R4, RZ, 0xc0, !PT ;  /* 0x00000004070e7212 */ /* 0x010fc400078ec0ff */
[----:B-----5:R-:W-:Y:S02]  /*6830*/  F2FP.F16.F32.PACK_AB R16, R252, R221 ;  /* 0x000000ddfc10723e */ /* 0x020fe400000000ff */
[----:B------:R-:W-:Y:S02]  /*6840*/  HSET2.LE.AND R4, R17, R200, PT ;  /* 0x000000c811047233 */ /* 0x000fe40003803000 */
[----:B------:R-:W-:Y:S02]  /*6850*/  F2FP.F16.F32.PACK_AB R7, R229, R230 ;  /* 0x000000e6e507723e */ /* 0x000fe400000000ff */
[----:B------:R-:W-:Y:S02]  /*6860*/  LOP3.LUT R15, R12, R15, RZ, 0xc0, !PT ;  /* 0x0000000f0c0f7212 */ /* 0x000fe400078ec0ff */
[----:B------:R-:W-:Y:S01]  /*6870*/  LOP3.LUT R12, R16, R13, RZ, 0xc0, !PT ;  /* 0x0000000d100c7212 */ /* 0x000fe200078ec0ff */
[--C-:B------:R-:W-:Y:S01]  /*6880*/  FFMA.FTZ R16, R56, UR4, -R6.reuse ;  /* 0x0000000438107c23 */ /* 0x100fe20008010806 */
[----:B------:R-:W-:Y:S01]  /*6890*/  LOP3.LUT R13, R7, R4, RZ, 0xc0, !PT ;  /* 0x00000004070d7212 */ /* 0x000fe200078ec0ff */
[----:B------:R-:W-:Y:S01]  /*68a0*/  FFMA.FTZ R7, R49, UR4, -R6 ;  /* 0x0000000431077c23 */ /* 0x000fe20008010806 */
[----:B------:R-:W-:Y:S01]  /*68b0*/  LOP3.LUT R4, R208, R28, R21, 0x96, !PT ;  /* 0x0000001cd0047212 */ /* 0x000fe200078e9615 */
[----:B-1----:R-:W-:Y:S01]  /*68c0*/  FFMA.FTZ R8, R102, UR4, -R5 ;  /* 0x0000000466087c23 */ /* 0x002fe20008010805 */
[----:B------:R1:W-:Y:S01]  /*68d0*/  MUFU.EX2 R227, R16 ;  /* 0x0000001000e37308 */ /* 0x0003e20000000800 */
[----:B------:R-:W-:Y:S02]  /*68e0*/  LDSM.16.MT88.4 R20, [R192+0x6800] ;  /* 0x00680000c014783b */ /* 0x000fe40000004200 */
[----:B------:R-:W-:Y:S01]  /*68f0*/  IMAD.WIDE.U32 R10, R4, -0x2daee0ad, RZ ;  /* 0xd2511f53040a7825 */ /* 0x000fe200078e00ff */
[----:B------:R2:W-:Y:S01]  /*6900*/  MUFU.EX2 R225, R7 ;  /* 0x0000000700e17308 */ /* 0x0005e20000000800 */
[----:B------:R-:W-:Y:S03]  /*6910*/  HMMA.16816.F32 R60, R12, R24, RZ ;  /* 0x000000180c3c723c */ /* 0x000fe600000018ff */
[----:B------:R3:W-:Y:S01]  /*6920*/  MUFU.EX2 R218, R8 ;  /* 0x0000000800da7308 */ /* 0x0007e20000000800 */
[----:B------:R-:W-:-:S02]  /*6930*/  LOP3.LUT R4, R146, R30, R11, 0x96, !PT ;  /* 0x0000001e92047212 */ /* 0x000fc400078e960b */
[C---:B------:R-:W-:Y:S01]  /*6940*/  PRMT R11, R10.reuse, 0x7773, RZ ;  /* 0x000077730a0b7816 */ /* 0x040fe200000000ff */
[----:B------:R-:W4:Y:S01]  /*6950*/  LDSM.16.MT88.4 R28, [R188+0x6800] ;  /* 0x00680000bc1c783b */ /* 0x000f220000004200 */
[C---:B------:R-:W-:Y:S01]  /*6960*/  PRMT R9, R10.reuse, 0x7772, RZ ;  /* 0x000077720a097816 */ /* 0x040fe200000000ff */
[----:B-1----:R-:W-:Y:S01]  /*6970*/  IMAD.MOV.U32 R16, RZ, RZ, R10 ;  /* 0x000000ffff107224 */ /* 0x002fe200078e000a */
[----:B------:R-:W-:Y:S01]  /*6980*/  PRMT R17, R10, 0x7771, RZ ;  /* 0x000077710a117816 */ /* 0x000fe200000000ff */
[C---:B------:R-:W-:Y:S01]  /*6990*/  HMMA.16816.F32 R112, R12.reuse, R26, RZ ;  /* 0x0000001a0c70723c */ /* 0x040fe200000018ff */
[----:B------:R-:W-:Y:S01]  /*69a0*/  PRMT R9, R9, 0x5410, R11 ;  /* 0x0000541009097816 */ /* 0x000fe2000000000b */
[----:B--2---:R-:W-:Y:S01]  /*69b0*/  FFMA.FTZ R7, R101, UR4, -R6 ;  /* 0x0000000465077c23 */ /* 0x004fe20008010806 */
[----:B------:R-:W-:Y:S01]  /*69c0*/  LOP3.LUT R11, R16, 0xff, RZ, 0xc0, !PT ;  /* 0x000000ff100b7812 */ /* 0x000fe200078ec0ff */
[----:B------:R-:W1:Y:S01]  /*69d0*/  LDSM.16.MT88.4 R24, [R193+0x6800] ;  /* 0x00680000c118783b */ /* 0x000e620000004200 */
[----:B------:R-:W-:Y:S01]  /*69e0*/  LOP3.LUT R18, R9, 0xff00ff, RZ, 0xc0, !PT ;  /* 0x00ff00ff09127812 */ /* 0x000fe200078ec0ff */
[----:B------:R2:W5:Y:S01]  /*69f0*/  MUFU.EX2 R226, R7 ;  /* 0x0000000700e27308 */ /* 0x0005620000000800 */
[----:B---3--:R-:W-:Y:S01]  /*6a00*/  FFMA.FTZ R8, R111, UR4, -R5 ;  /* 0x000000046f087c23 */ /* 0x008fe20008010805 */
[----:B------:R-:W-:Y:S01]  /*6a10*/  PRMT R11, R11, 0x5410, R17 ;  /* 0x000054100b0b7816 */ /* 0x000fe20000000011 */
[----:B------:R-:W-:Y:S01]  /*6a20*/  HMMA.16816.F32 R52, R12, R32, RZ ;  /* 0x000000200c34723c */ /* 0x000fe200000018ff */
[----:B------:R-:W-:Y:S01]  /*6a30*/  LOP3.LUT R17, R4, 0xff, RZ, 0xc0, !PT ;  /* 0x000000ff04117812 */ /* 0x000fe200078ec0ff */
[----:B------:R3:W-:Y:S01]  /*6a40*/  MUFU.EX2 R220, R8 ;  /* 0x0000000800dc7308 */ /* 0x0007e20000000800 */
[----:B------:R-:W-:Y:S01]  /*6a50*/  SHF.R.U32.HI R16, RZ, 0x18, R4 ;  /* 0x00000018ff107819 */ /* 0x000fe20000011604 */
[----:B------:R-:W-:-:S04]  /*6a60*/  IMAD.MOV.U32 R111, RZ, RZ, R143 ;  /* 0x000000ffff6f7224 */ /* 0x000fc800078e008f */
[----:B------:R-:W-:Y:S01]  /*6a70*/  HMMA.16816.F32 R64, R12, R34, RZ ;  /* 0x000000220c40723c */ /* 0x000fe200000018ff */
[----:B------:R-:W1:Y:S01]  /*6a80*/  LDSM.16.MT88.4 R32, [R189+0x6800] ;  /* 0x00680000bd20783b */ /* 0x000e620000004200 */
[----:B--2---:R-:W-:Y:S01]  /*6a90*/  FFMA.FTZ R7, R103, UR4, -R5 ;  /* 0x0000000467077c23 */ /* 0x004fe20008010805 */
[----:B-----5:R-:W-:-:S03]  /*6aa0*/  F2FP.F16.F32.PACK_AB R10, R226, R224 ;  /* 0x000000e0e20a723e */ /* 0x020fc600000000ff */
[----:B------:R2:W5:Y:S01]  /*6ab0*/  MUFU.EX2 R219, R7 ;  /* 0x0000000700db7308 */ /* 0x0005620000000800 */
[----:B---3--:R-:W-:Y:S01]  /*6ac0*/  PRMT R8, R4, 0x7632, R8 ;  /* 0x0000763204087816 */ /* 0x008fe20000000008 */
[----:B------:R-:W-:Y:S03]  /*6ad0*/  HMMA.16816.F32 R48, R12, R36, RZ ;  /* 0x000000240c30723c */ /* 0x000fe600000018ff */
[----:B------:R-:W-:-:S04]  /*6ae0*/  LOP3.LUT R8, R8, 0xff, RZ, 0xc0, !PT ;  /* 0x000000ff08087812 */ /* 0x000fc800078ec0ff */
[----:B------:R-:W-:Y:S01]  /*6af0*/  PRMT R8, R8, 0x5410, R16 ;  /* 0x0000541008087816 */ /* 0x000fe20000000010 */
[----:B------:R-:W-:Y:S01]  /*6b00*/  HMMA.16816.F32 R56, R12, R38, RZ ;  /* 0x000000260c38723c */ /* 0x000fe200000018ff */
[----:B--2---:R-:W-:Y:S01]  /*6b10*/  FFMA.FTZ R7, R116, UR4, -R5 ;  /* 0x0000000474077c23 */ /* 0x004fe20008010805 */
[----:B------:R-:W-:-:S03]  /*6b20*/  IMAD.MOV.U32 R116, RZ, RZ, R44 ;  /* 0x000000ffff747224 */ /* 0x000fc600078e002c */
[----:B------:R2:W3:Y:S03]  /*6b30*/  MUFU.EX2 R217, R7 ;  /* 0x0000000700d97308 */ /* 0x0004e60000000800 */
[C---:B------:R-:W-:Y:S08]  /*6b40*/  HMMA.16816.F32 R44, R12.reuse, R40, RZ ;  /* 0x000000280c2c723c */ /* 0x040ff000000018ff */
[----:B------:R-:W-:Y:S01]  /*6b50*/  HMMA.16816.F32 R40, R12, R42, RZ ;  /* 0x0000002a0c28723c */ /* 0x000fe200000018ff */
[----:B------:R-:W-:Y:S01]  /*6b60*/  IMAD.WIDE.U32 R12, R19, -0x2daee0ad, RZ ;  /* 0xd2511f53130c7825 */ /* 0x000fe200078e00ff */
[----:B--2---:R-:W-:-:S02]  /*6b70*/  LOP3.LUT R7, R4, 0xffff, RZ, 0xc0, !PT ;  /* 0x0000ffff04077812 */ /* 0x004fc400078ec0ff */
[--C-:B------:R-:W-:Y:S02]  /*6b80*/  HSET2.LE.AND R4, R11, R200.reuse, PT ;  /* 0x000000c80b047233 */ /* 0x100fe40003803000 */
[----:B------:R-:W-:Y:S02]  /*6b90*/  SHF.R.U32.HI R9, RZ, 0x8, R7 ;  /* 0x00000008ff097819 */ /* 0x000fe40000011607 */
[----:B------:R-:W-:Y:S02]  /*6ba0*/  HSET2.LE.AND R7, R18, R200, PT ;  /* 0x000000c812077233 */ /* 0x000fe40003803000 */
[----:B------:R-:W-:Y:S02]  /*6bb0*/  PRMT R9, R17, 0x5410, R9 ;  /* 0x0000541011097816 */ /* 0x000fe40000000009 */
[----:B-----5:R-:W-:Y:S02]  /*6bc0*/  F2FP.F16.F32.PACK_AB R11, R220, R219 ;  /* 0x000000dbdc0b723e */ /* 0x020fe400000000ff */
[----:B------:R-:W-:-:S02]  /*6bd0*/  LOP3.LUT R10, R10, R4, RZ, 0xc0, !PT ;  /* 0x000000040a0a7212 */ /* 0x000fc400078ec0ff */
[----:B------:R-:W-:Y:S02]  /*6be0*/  LOP3.LUT R11, R11, R7, RZ, 0xc0, !PT ;  /* 0x000000070b0b7212 */ /* 0x000fe400078ec0ff */
[--C-:B------:R-:W-:Y:S02]  /*6bf0*/  HSET2.LE.AND R4, R9, R200.reuse, PT ;  /* 0x000000c809047233 */ /* 0x100fe40003803000 */
[----:B------:R-:W-:Y:S02]  /*6c00*/  F2FP.F16.F32.PACK_AB R7, R225, R227 ;  /* 0x000000e3e107723e */ /* 0x000fe400000000ff */
[----:B------:R-:W-:Y:S02]  /*6c10*/  HSET2.LE.AND R9, R8, R200, PT ;  /* 0x000000c808097233 */ /* 0x000fe40003803000 */
[----:B------:R-:W-:Y:S01]  /*6c20*/  LOP3.LUT R8, R7, R4, RZ, 0xc0, !PT ;  /* 0x0000000407087212 */ /* 0x000fe200078ec0ff */
[----:B------:R-:W-:Y:S01]  /*6c30*/  FFMA.FTZ R7, R125, UR4, -R0 ;  /* 0x000000047d077c23 */ /* 0x000fe20008010800 */
[----:B------:R-:W-:Y:S01]  /*6c40*/  LOP3.LUT R4, R146, R122, R13, 0x96, !PT ;  /* 0x0000007a92047212 */ /* 0x000fe200078e960d */
[----:B------:R-:W-:Y:S01]  /*6c50*/  IMAD.MOV.U32 R13, RZ, RZ, R12 ;  /* 0x000000ffff0d7224 */ /* 0x000fe200078e000c */
[C---:B------:R-:W-:Y:S01]  /*6c60*/  PRMT R17, R12.reuse, 0x7771, RZ ;  /* 0x000077710c117816 */ /* 0x040fe200000000ff */
[----:B------:R2:W-:Y:S01]  /*6c70*/  MUFU.EX2 R216, R7 ;  /* 0x0000000700d87308 */ /* 0x0005e20000000800 */
[----:B------:R-:W-:-:S02]  /*6c80*/  PRMT R14, R12, 0x7773, RZ ;  /* 0x000077730c0e7816 */ /* 0x000fc400000000ff */
[----:B------:R-:W-:Y:S02]  /*6c90*/  LOP3.LUT R13, R13, 0xff, RZ, 0xc0, !PT ;  /* 0x000000ff0d0d7812 */ /* 0x000fe400078ec0ff */
[----:B------:R-:W-:Y:S01]  /*6ca0*/  PRMT R15, R12, 0x7772, RZ ;  /* 0x000077720c0f7816 */ /* 0x000fe200000000ff */
[--C-:B------:R-:W-:Y:S01]  /*6cb0*/  FFMA.FTZ R12, R126, UR4, -R0.reuse ;  /* 0x000000047e0c7c23 */ /* 0x100fe20008010800 */
[----:B------:R-:W-:Y:S01]  /*6cc0*/  PRMT R17, R13, 0x5410, R17 ;  /* 0x000054100d117816 */ /* 0x000fe20000000011 */
[----:B------:R-:W-:Y:S01]  /*6cd0*/  FFMA.FTZ R13, R127, UR4, -R0 ;  /* 0x000000047f0d7c23 */ /* 0x000fe20008010800 */
[----:B---3--:R-:W-:Y:S01]  /*6ce0*/  F2FP.F16.F32.PACK_AB R16, R217, R218 ;  /* 0x000000dad910723e */ /* 0x008fe200000000ff */
[----:B------:R3:W-:Y:S01]  /*6cf0*/  MUFU.EX2 R206, R12 ;  /* 0x0000000c00ce7308 */ /* 0x0007e20000000800 */
[----:B------:R-:W-:Y:S02]  /*6d00*/  PRMT R15, R15, 0x5410, R14 ;  /* 0x000054100f0f7816 */ /* 0x000fe4000000000e */
[----:B------:R-:W-:Y:S01]  /*6d10*/  LOP3.LUT R14, R4, 0xff, RZ, 0xc0, !PT ;  /* 0x000000ff040e7812 */ /* 0x000fe200078ec0ff */
[----:B--2---:R-:W-:Y:S01]  /*6d20*/  FFMA.FTZ R7, R128, UR4, -R0 ;  /* 0x0000000480077c23 */ /* 0x004fe20008010800 */
[----:B------:R-:W-:Y:S01]  /*6d30*/  MUFU.EX2 R187, R13 ;  /* 0x0000000d00bb7308 */ /* 0x000fe20000000800 */
[----:B------:R-:W-:-:S02]  /*6d40*/  LOP3.LUT R9, R16, R9, RZ, 0xc0, !PT ;  /* 0x0000000910097212 */ /* 0x000fc400078ec0ff */
[----:B------:R-:W-:Y:S01]  /*6d50*/  LOP3.LUT R15, R15, 0xff00ff, RZ, 0xc0, !PT ;  /* 0x00ff00ff0f0f7812 */ /* 0x000fe200078ec0ff */
[----:B------:R2:W5:Y:S04]  /*6d60*/  MUFU.EX2 R207, R7 ;  /* 0x0000000700cf7308 */ /* 0x0005680000000800 */
[----:B------:R-:W-:Y:S01]  /*6d70*/  HSET2.LE.AND R15, R15, R200, PT ;  /* 0x000000c80f0f7233 */ /* 0x000fe20003803000 */
[----:B---3--:R-:W-:Y:S01]  /*6d80*/  FFMA.FTZ R12, R130, UR4, -R2 ;  /* 0x00000004820c7c23 */ /* 0x008fe20008010802 */
[----:B----4-:R-:W-:Y:S03]  /*6d90*/  HMMA.16816.F32 R92, R8, R28, R92 ;  /* 0x0000001c085c723c */ /* 0x010fe6000000185c */
[----:B------:R3:W-:Y:S01]  /*6da0*/  MUFU.EX2 R186, R12 ;  /* 0x0000000c00ba7308 */ /* 0x0007e20000000800 */
[----:B--2---:R-:W-:-:S04]  /*6db0*/  LOP3.LUT R7, R4, 0xffff, RZ, 0xc0, !PT ;  /* 0x0000ffff04077812 */ /* 0x004fc800078ec0ff */
[----:B-1----:R-:W-:Y:S01]  /*6dc0*/  HMMA.16816.F32 R84, R8, R24, R84 ;  /* 0x000000180854723c */ /* 0x002fe20000001854 */
[----:B------:R-:W-:Y:S01]  /*6dd0*/  SHF.R.U32.HI R13, RZ, 0x8, R7 ;  /* 0x00000008ff0d7819 */ /* 0x000fe20000011607 */
[----:B------:R-:W-:-:S03]  /*6de0*/  FFMA.FTZ R7, R129, UR4, -R2 ;  /* 0x0000000481077c23 */ /* 0x000fc60008010802 */
[----:B------:R-:W-:Y:S01]  /*6df0*/  PRMT R16, R14, 0x5410, R13 ;  /* 0x000054100e107816 */ /* 0x000fe2000000000d */
[----:B------:R1:W2:Y:S01]  /*6e00*/  MUFU.EX2 R185, R7 ;  /* 0x0000000700b97308 */ /* 0x0002a20000000800 */
[----:B------:R-:W-:Y:S01]  /*6e10*/  PRMT R14, R4, 0x7632, R14 ;  /* 0x00007632040e7816 */ /* 0x000fe2000000000e */
[----:B---3--:R-:W-:Y:S01]  /*6e20*/  FFMA.FTZ R12, R131, UR4, -R2 ;  /* 0x00000004830c7c23 */ /* 0x008fe20008010802 */
[----:B------:R-:W-:Y:S01]  /*6e30*/  SHF.R.U32.HI R13, RZ, 0x18, R4 ;  /* 0x00000018ff0d7819 */ /* 0x000fe20000011604 */
[----:B------:R-:W-:Y:S01]  /*6e40*/  FFMA.FTZ R4, R132, UR4, -R2 ;  /* 0x0000000484047c23 */ /* 0x000fe20008010802 */
[C---:B------:R-:W-:Y:S01]  /*6e50*/  HMMA.16816.F32 R96, R8.reuse, R32, R96 ;  /* 0x000000200860723c */ /* 0x040fe20000001860 */
[----:B------:R2:W-:Y:S04]  /*6e60*/  MUFU.EX2 R184, R12 ;  /* 0x0000000c00b87308 */ /* 0x0005e80000000800 */
[----:B------:R3:W4:Y:S03]  /*6e70*/  MUFU.EX2 R183, R4 ;  /* 0x0000000400b77308 */ /* 0x0007260000000800 */
[----:B------:R-:W-:Y:S01]  /*6e80*/  HMMA.16816.F32 R80, R8, R20, R80 ;  /* 0x000000140850723c */ /* 0x000fe20000001850 */
[----:B-1----:R-:W-:-:S04]  /*6e90*/  LOP3.LUT R7, R14, 0xff, RZ, 0xc0, !PT ;  /* 0x000000ff0e077812 */ /* 0x002fc800078ec0ff */
[----:B------:R-:W-:Y:S02]  /*6ea0*/  PRMT R13, R7, 0x5410, R13 ;  /* 0x00005410070d7816 */ /* 0x000fe4000000000d */
[----:B-----5:R-:W-:Y:S01]  /*6eb0*/  F2FP.F16.F32.PACK_AB R7, R187, R207 ;  /* 0x000000cfbb07723e */ /* 0x020fe200000000ff */
[C---:B------:R-:W-:Y:S01]  /*6ec0*/  HMMA.16816.F32 R88, R8.reuse, R30, R88 ;  /* 0x0000001e0858723c */ /* 0x040fe20000001858 */
[----:B--2---:R-:W-:Y:S02]  /*6ed0*/  F2FP.F16.F32.PACK_AB R12, R185, R186 ;  /* 0x000000bab90c723e */ /* 0x004fe400000000ff */
[--C-:B---3--:R-:W-:Y:S01]  /*6ee0*/  HSET2.LE.AND R4, R17, R200.reuse, PT ;  /* 0x000000c811047233 */ /* 0x108fe20003803000 */
[----:B------:R-:W-:Y:S01]  /*6ef0*/  VIADD R17, R100, 0x1 ;  /* 0x0000000164117836 */ /* 0x000fe20000000000 */
[----:B------:R-:W-:Y:S02]  /*6f00*/  LOP3.LUT R15, R12, R15, RZ, 0xc0, !PT ;  /* 0x0000000f0c0f7212 */ /* 0x000fe400078ec0ff */
[----:B------:R-:W-:Y:S01]  /*6f10*/  HSET2.LE.AND R13, R13, R200, PT ;  /* 0x000000c80d0d7233 */ /* 0x000fe20003803000 */
[----:B------:R-:W-:Y:S01]  /*6f20*/  HMMA.16816.F32 R76, R8, R26, R76 ;  /* 0x0000001a084c723c */ /* 0x000fe2000000184c */
[----:B------:R-:W-:-:S02]  /*6f30*/  LOP3.LUT R14, R7, R4, RZ, 0xc0, !PT ;  /* 0x00000004070e7212 */ /* 0x000fc400078ec0ff */
[----:B------:R-:W-:Y:S02]  /*6f40*/  HSET2.LE.AND R4, R16, R200, PT ;  /* 0x000000c810047233 */ /* 0x000fe40003803000 */
[----:B------:R-:W-:Y:S02]  /*6f50*/  F2FP.F16.F32.PACK_AB R7, R206, R216 ;  /* 0x000000d8ce07723e */ /* 0x000fe400000000ff */
[----:B----4-:R-:W-:Y:S01]  /*6f60*/  F2FP.F16.F32.PACK_AB R16, R183, R184 ;  /* 0x000000b8b710723e */ /* 0x010fe200000000ff */
[----:B------:R-:W-:Y:S01]  /*6f70*/  HMMA.16816.F32 R72, R8, R34, R72 ;  /* 0x000000220848723c */ /* 0x000fe20000001848 */
[----:B------:R-:W-:Y:S02]  /*6f80*/  LOP3.LUT R12, R7, R4, RZ, 0xc0, !PT ;  /* 0x00000004070c7212 */ /* 0x000fe400078ec0ff */
[----:B------:R-:W-:Y:S02]  /*6f90*/  LOP3.LUT R4, R205, R17, R239, 0x96, !PT ;  /* 0x00000011cd047212 */ /* 0x000fe400078e96ef */
[----:B------:R-:W-:-:S03]  /*6fa0*/  LOP3.LUT R13, R16, R13, RZ, 0xc0, !PT ;  /* 0x0000000d100d7212 */ /* 0x000fc600078ec0ff */
[----:B------:R-:W-:Y:S01]  /*6fb0*/  IMAD.WIDE.U32 R18, R4, -0x326172a9, RZ ;  /* 0xcd9e8d5704127825 */ /* 0x000fe200078e00ff */
[----:B------:R-:W-:Y:S04]  /*6fc0*/  HMMA.16816.F32 R68, R8, R22, R68 ;  /* 0x000000160844723c */ /* 0x000fe80000001844 */
[----:B------:R-:W-:Y:S02]  /*6fd0*/  LOP3.LUT R7, R232, R144, R19, 0x96, !PT ;  /* 0x00000090e8077212 */ /* 0x000fe400078e9613 */
[----:B------:R-:W-:Y:S02]  /*6fe0*/  LOP3.LUT R4, R231, R18, R237, 0x96, !PT ;  /* 0x00000012e7047212 */ /* 0x000fe400078e96ed */
[----:B------:R-:W-:Y:S01]  /*6ff0*/  HMMA.16816.F32 R128, R12, R32, R48 ;  /* 0x000000200c80723c */ /* 0x000fe20000001830 */
[----:B------:R-:W-:-:S04]  /*7000*/  IMAD.WIDE.U32 R10, R7, -0x2daee0ad, RZ ;  /* 0xd2511f53070a7825 */ /* 0x000fc800078e00ff */
[----:B------:R-:W-:Y:S01]  /*7010*/  IMAD.WIDE.U32 R8, R4, -0x2daee0ad, RZ ;  /* 0xd2511f5304087825 */ /* 0x000fe200078e00ff */
[----:B------:R-:W-:Y:S02]  /*7020*/  LOP3.LUT R7, R138, R242, R11, 0x96, !PT ;  /* 0x000000f28a077212 */ /* 0x000fe400078e960b */
[----:B------:R-:W-:Y:S02]  /*7030*/  HMMA.16816.F32 R132, R12, R20, R44 ;  /* 0x000000140c84723c */ /* 0x000fe4000000182c */
[----:B------:R-:W-:Y:S01]  /*7040*/  LOP3.LUT R4, R136, R10, R9, 0x96, !PT ;  /* 0x0000000a88047212 */ /* 0x000fe200078e9609 */
[----:B------:R-:W-:-:S04]  /*7050*/  IMAD.WIDE.U32 R10, R7, -0x326172a9, RZ ;  /* 0xcd9e8d57070a7825 */ /* 0x000fc800078e00ff */
[----:B------:R-:W-:Y:S01]  /*7060*/  IMAD.WIDE.U32 R36, R4, -0x326172a9, RZ ;  /* 0xcd9e8d5704247825 */ /* 0x000fe200078e00ff */
[----:B------:R-:W-:Y:S01]  /*7070*/  LOP3.LUT R7, R211, R236, R11, 0x96, !PT ;  /* 0x000000ecd3077212 */ /* 0x000fe200078e960b */
[----:B------:R-:W-:Y:S03]  /*7080*/  HMMA.16816.F32 R44, R12, R26, R64 ;  /* 0x0000001a0c2c723c */ /* 0x000fe60000001840 */
[----:B------:R-:W-:Y:S01]  /*7090*/  LOP3.LUT R4, R210, R10, R37, 0x96, !PT ;  /* 0x0000000ad2047212 */ /* 0x000fe200078e9625 */
[----:B------:R-:W-:-:S04]  /*70a0*/  IMAD.WIDE.U32 R10, R7, -0x2daee0ad, RZ ;  /* 0xd2511f53070a7825 */ /* 0x000fc800078e00ff */
[----:B------:R-:W-:Y:S01]  /*70b0*/  IMAD.WIDE.U32 R38, R4, -0x2daee0ad, RZ ;  /* 0xd2511f5304267825 */ /* 0x000fe200078e00ff */
[----:B------:R-:W-:Y:S01]  /*70c0*/  LOP3.LUT R4, R137, R8, R11, 0x96, !PT ;  /* 0x0000000889047212 */ /* 0x000fe200078e960b */
[----:B------:R-:W-:Y:S02]  /*70d0*/  HMMA.16816.F32 R60, R12, R28, R60 ;  /* 0x0000001c0c3c723c */ /* 0x000fe4000000183c */
[----:B------:R-:W-:Y:S01]  /*70e0*/  IMAD.MOV.U32 R37, RZ, RZ, R142 ;  /* 0x000000ffff257224 */ /* 0x000fe200078e008e */
[----:B------:R-:W-:Y:S01]  /*70f0*/  LOP3.LUT R7, R139, R10, R39, 0x96, !PT ;  /* 0x0000000a8b077212 */ /* 0x000fe200078e9627 */
[----:B------:R-:W-:-:S04]  /*7100*/  IMAD.WIDE.U32 R32, R4, -0x326172a9, RZ ;  /* 0xcd9e8d5704207825 */ /* 0x000fc800078e00ff */
[----:B------:R-:W-:Y:S01]  /*7110*/  FFMA.FTZ R10, R117, UR4, -R6 ;  /* 0x00000004750a7c23 */ /* 0x000fe20008010806 */
[----:B------:R-:W-:-:S03]  /*7120*/  IMAD.WIDE.U32 R8, R7, -0x326172a9, RZ ;  /* 0xcd9e8d5707087825 */ /* 0x000fc600078e00ff */
[----:B------:R1:W-:Y:S01]  /*7130*/  MUFU.EX2 R181, R10 ;  /* 0x0000000a00b57308 */ /* 0x0003e20000000800 */
[C---:B------:R-:W-:Y:S01]  /*7140*/  HMMA.16816.F32 R100, R12.reuse, R24, R52 ;  /* 0x000000180c64723c */ /* 0x040fe20000001834 */
[----:B------:R-:W2:Y:S01]  /*7150*/  LDSM.16.MT88.4 R24, [R188+0x7000] ;  /* 0x00700000bc18783b */ /* 0x000ea20000004200 */
[----:B------:R-:W-:Y:S01]  /*7160*/  IMAD.MOV.U32 R11, RZ, RZ, R8 ;  /* 0x000000ffff0b7224 */ /* 0x000fe200078e0008 */
[----:B------:R-:W-:Y:S01]  /*7170*/  LOP3.LUT R4, R209, R32, R9, 0x96, !PT ;  /* 0x00000020d1047212 */ /* 0x000fe200078e9609 */
[----:B------:R-:W-:Y:S01]  /*7180*/  IMAD.MOV.U32 R32, RZ, RZ, R150 ;  /* 0x000000ffff207224 */ /* 0x000fe200078e0096 */
[C---:B------:R-:W-:Y:S01]  /*7190*/  PRMT R17, R8.reuse, 0x7771, RZ ;  /* 0x0000777108117816 */ /* 0x040fe200000000ff */
[----:B------:R-:W-:Y:S01]  /*71a0*/  IMAD.MOV.U32 R39, RZ, RZ, R141 ;  /* 0x000000ffff277224 */ /* 0x000fe200078e008d */
[C---:B------:R-:W-:Y:S01]  /*71b0*/  PRMT R16, R8.reuse, 0x7773, RZ ;  /* 0x0000777308107816 */ /* 0x040fe200000000ff */
[C---:B------:R-:W-:Y:S01]  /*71c0*/  HMMA.16816.F32 R48, R12.reuse, R30, R112 ;  /* 0x0000001e0c30723c */ /* 0x040fe20000001870 */
[----:B------:R-:W-:Y:S01]  /*71d0*/  PRMT R9, R8, 0x7772, RZ ;  /* 0x0000777208097816 */ /* 0x000fe200000000ff */
[----:B------:R-:W-:Y:S01]  /*71e0*/  FFMA.FTZ R8, R148, UR4, -R6 ;  /* 0x0000000494087c23 */ /* 0x000fe20008010806 */
[----:B------:R-:W-:Y:S01]  /*71f0*/  LOP3.LUT R7, R4, 0xffff, RZ, 0xc0, !PT ;  /* 0x0000ffff04077812 */ /* 0x000fe200078ec0ff */
[----:B------:R-:W-:Y:S01]  /*7200*/  LDSM.16.MT88.4 R28, [R189+0x7000] ;  /* 0x00700000bd1c783b */ /* 0x000fe20000004200 */
[----:B------:R-:W-:Y:S01]  /*7210*/  PRMT R16, R9, 0x5410, R16 ;  /* 0x0000541009107816 */ /* 0x000fe20000000010 */
[----:B------:R3:W-:Y:S01]  /*7220*/  MUFU.EX2 R180, R8 ;  /* 0x0000000800b47308 */ /* 0x0007e20000000800 */
[----:B------:R-:W-:Y:S01]  /*7230*/  LOP3.LUT R11, R11, 0xff, RZ, 0xc0, !PT ;  /* 0x000000ff0b0b7812 */ /* 0x000fe200078ec0ff */
[----:B------:R-:W-:Y:S01]  /*7240*/  FFMA.FTZ R9, R118, UR4, -R6 ;  /* 0x0000000476097c23 */ /* 0x000fe20008010806 */
[----:B------:R-:W-:Y:S01]  /*7250*/  SHF.R.U32.HI R7, RZ, 0x8, R7 ;  /* 0x00000008ff077819 */ /* 0x000fe20000011607 */
[----:B------:R-:W-:Y:S01]  /*7260*/  HMMA.16816.F32 R56, R12, R34, R56 ;  /* 0x000000220c38723c */ /* 0x000fe20000001838 */
[----:B------:R-:W-:Y:S01]  /*7270*/  PRMT R11, R11, 0x5410, R17 ;  /* 0x000054100b0b7816 */ /* 0x000fe20000000011 */
[----:B------:R4:W5:Y:S01]  /*7280*/  MUFU.EX2 R182, R9 ;  /* 0x0000000900b67308 */ /* 0x0009620000000800 */
[----:B-1----:R-:W-:Y:S01]  /*7290*/  FFMA.FTZ R10, R149, UR4, -R5 ;  /* 0x00000004950a7c23 */ /* 0x002fe20008010805 */
[----:B------:R-:W-:-:S03]  /*72a0*/  IMAD.MOV.U32 R117, RZ, RZ, R140 ;  /* 0x000000ffff757224 */ /* 0x000fc600078e008c */
[----:B------:R-:W-:Y:S01]  /*72b0*/  MUFU.EX2 R168, R10 ;  /* 0x0000000a00a87308 */ /* 0x000fe20000000800 */
[----:B------:R-:W-:Y:S01]  /*72c0*/  HMMA.16816.F32 R64, R12, R22, R40 ;  /* 0x000000160c40723c */ /* 0x000fe20000001828 */
[----:B------:R-:W-:Y:S01]  /*72d0*/  FFMA.FTZ R12, R124, UR4, -R5 ;  /* 0x000000047c0c7c23 */ /* 0x000fe20008010805 */
[----:B---3--:R-:W-:Y:S01]  /*72e0*/  LOP3.LUT R8, R4, 0xff, RZ, 0xc0, !PT ;  /* 0x000000ff04087812 */ /* 0x008fe200078ec0ff */
[----:B------:R-:W1:Y:S02]  /*72f0*/  LDSM.16.MT88.4 R20, [R193+0x7000] ;  /* 0x00700000c114783b */ /* 0x000e640000004200 */
[----:B------:R-:W-:Y:S01]  /*7300*/  MUFU.EX2 R170, R12 ;  /* 0x0000000c00aa7308 */ /* 0x000fe20000000800 */
[----:B------:R-:W-:Y:S01]  /*7310*/  PRMT R17, R8, 0x5410, R7 ;  /* 0x0000541008117816 */ /* 0x000fe20000000007 */
[--C-:B------:R-:W-:Y:S01]  /*7320*/  FFMA.FTZ R8, R119, UR4, -R5.reuse ;  /* 0x0000000477087c23 */ /* 0x100fe20008010805 */
[----:B------:R-:W-:Y:S01]  /*7330*/  FFMA.FTZ R7, R120, UR4, -R5 ;  /* 0x0000000478077c23 */ /* 0x000fe20008010805 */
[----:B----4-:R-:W-:Y:S01]  /*7340*/  SHF.R.U32.HI R9, RZ, 0x18, R4 ;  /* 0x00000018ff097819 */ /* 0x010fe20000011604 */
[----:B------:R-:W3:Y:S01]  /*7350*/  LDSM.16.MT88.4 R40, [R192+0x7000] ;  /* 0x00700000c028783b */ /* 0x000ee20000004200 */
[----:B------:R4:W-:Y:S04]  /*7360*/  MUFU.EX2 R178, R8 ;  /* 0x0000000800b27308 */ /* 0x0009e80000000800 */
[----:B------:R5:W2:Y:S01]  /*7370*/  MUFU.EX2 R179, R7 ;  /* 0x0000000700b37308 */ /* 0x000aa20000000800 */
[----:B----4-:R-:W-:Y:S01]  /*7380*/  FFMA.FTZ R8, R121, UR4, -R6 ;  /* 0x0000000479087c23 */ /* 0x010fe20008010806 */
[----:B-----5:R-:W-:-:S03]  /*7390*/  PRMT R7, R4, 0x7632, R7 ;  /* 0x0000763204077816 */ /* 0x020fc60000000007 */
[----:B------:R4:W5:Y:S01]  /*73a0*/  MUFU.EX2 R175, R8 ;  /* 0x0000000800af7308 */ /* 0x0009620000000800 */
[----:B------:R-:W-:Y:S02]  /*73b0*/  HSET2.LE.AND R4, R11, R200, PT ;  /* 0x000000c80b047233 */ /* 0x000fe40003803000 */
[----:B------:R-:W-:Y:S02]  /*73c0*/  LOP3.LUT R11, R16, 0xff00ff, RZ, 0xc0, !PT ;  /* 0x00ff00ff100b7812 */ /* 0x000fe400078ec0ff */
[----:B----4-:R-:W-:Y:S02]  /*73d0*/  LOP3.LUT R8, R7, 0xff, RZ, 0xc0, !PT ;  /* 0x000000ff07087812 */ /* 0x010fe400078ec0ff */
[----:B------:R-:W-:Y:S02]  /*73e0*/  F2FP.F16.F32.PACK_AB R7, R182, R181 ;  /* 0x000000b5b607723e */ /* 0x000fe400000000ff */
[----:B------:R-:W-:Y:S02]  /*73f0*/  PRMT R9, R8, 0x5410, R9 ;  /* 0x0000541008097816 */ /* 0x000fe40000000009 */
[----:B------:R-:W-:-:S02]  /*7400*/  LOP3.LUT R10, R7, R4, RZ, 0xc0, !PT ;  /* 0x00000004070a7212 */ /* 0x000fc400078ec0ff */
[----:B------:R-:W-:Y:S02]  /*7410*/  HSET2.LE.AND R4, R11, R200, PT ;  /* 0x000000c80b047233 */ /* 0x000fe40003803000 */
[----:B--2---:R-:W-:-:S04]  /*7420*/  F2FP.F16.F32.PACK_AB R7, R179, R178 ;  /* 0x000000b2b307723e */ /* 0x004fc800000000ff */
[----:B------:R-:W-:Y:S02]  /*7430*/  LOP3.LUT R11, R7, R4, RZ, 0xc0, !PT ;  /* 0x00000004070b7212 */ /* 0x000fe400078ec0ff */
[----:B------:R-:W-:Y:S02]  /*7440*/  HSET2.LE.AND R4, R17, R200, PT ;  /* 0x000000c811047233 */ /* 0x000fe40003803000 */
[----:B-----5:R-:W-:-:S04]  /*7450*/  F2FP.F16.F32.PACK_AB R7, R175, R180 ;  /* 0x000000b4af07723e */ /* 0x020fc800000000ff */
[----:B------:R-:W-:Y:S02]  /*7460*/  LOP3.LUT R8, R7, R4, RZ, 0xc0, !PT ;  /* 0x0000000407087212 */ /* 0x000fe400078ec0ff */
[----:B------:R-:W-:Y:S02]  /*7470*/  HSET2.LE.AND R4, R9, R200, PT ;  /* 0x000000c809047233 */ /* 0x000fe40003803000 */
[----:B------:R-:W-:-:S04]  /*7480*/  F2FP.F16.F32.PACK_AB R7, R170, R168 ;  /* 0x000000a8aa07723e */ /* 0x000fc800000000ff */
[----:B------:R-:W-:Y:S02]  /*7490*/  LOP3.LUT R9, R7, R4, RZ, 0xc0, !PT ;  /* 0x0000000407097212 */ /* 0x000fe400078ec0ff */
[----:B------:R-:W-:Y:S02]  /*74a0*/  LOP3.LUT R7, R232, R106, R19, 0x96, !PT ;  /* 0x0000006ae8077212 */ /* 0x000fe400078e9613 */
[----:B------:R-:W-:-:S03]  /*74b0*/  LOP3.LUT R4, R231, R18, R241, 0x96, !PT ;  /* 0x00000012e7047212 */ /* 0x000fc600078e96f1 */
[----:B------:R-:W-:Y:S01]  /*74c0*/  IMAD.WIDE.U32 R12, R7, -0x2daee0ad, RZ ;  /* 0xd2511f53070c7825 */ /* 0x000fe200078e00ff */
[----:B------:R-:W-:Y:S03]  /*74d0*/  HMMA.16816.F32 R120, R8, R24, R92 ;  /* 0x000000180878723c */ /* 0x000fe6000000185c */
[----:B------:R-:W-:Y:S01]  /*74e0*/  IMAD.WIDE.U32 R14, R4, -0x2daee0ad, RZ ;  /* 0xd2511f53040e7825 */ /* 0x000fe200078e00ff */
[----:B------:R-:W-:-:S04]  /*74f0*/  LOP3.LUT R7, R138, R244, R13, 0x96, !PT ;  /* 0x000000f48a077212 */ /* 0x000fc800078e960d */
[----:B------:R-:W-:Y:S01]  /*7500*/  LOP3.LUT R4, R136, R12, R15, 0x96, !PT ;  /* 0x0000000c88047212 */ /* 0x000fe200078e960f */
[----:B------:R-:W-:Y:S01]  /*7510*/  IMAD.WIDE.U32 R12, R7, -0x326172a9, RZ ;  /* 0xcd9e8d57070c7825 */ /* 0x000fe200078e00ff */
[----:B-1----:R-:W-:Y:S03]  /*7520*/  HMMA.16816.F32 R52, R8, R20, R84 ;  /* 0x000000140834723c */ /* 0x002fe60000001854 */
[----:B------:R-:W-:Y:S01]  /*7530*/  IMAD.WIDE.U32 R18, R4, -0x326172a9, RZ ;  /* 0xcd9e8d5704127825 */ /* 0x000fe200078e00ff */
[----:B------:R-:W-:-:S03]  /*7540*/  LOP3.LUT R4, R211, R240, R13, 0x96, !PT ;  /* 0x000000f0d3047212 */ /* 0x000fc600078e960d */
[----:B------:R-:W-:Y:S01]  /*7550*/  IMAD.MOV.U32 R87, RZ, RZ, R39 ;  /* 0x000000ffff577224 */ /* 0x000fe200078e0027 */
[----:B------:R-:W-:Y:S01]  /*7560*/  LOP3.LUT R7, R210, R12, R19, 0x96, !PT ;  /* 0x0000000cd2077212 */ /* 0x000fe200078e9613 */
[----:B------:R-:W-:Y:S01]  /*7570*/  IMAD.WIDE.U32 R12, R4, -0x2daee0ad, RZ ;  /* 0xd2511f53040c7825 */ /* 0x000fe200078e00ff */
[----:B------:R-:W-:Y:S01]  /*7580*/  HMMA.16816.F32 R140, R8, R28, R96 ;  /* 0x0000001c088c723c */ /* 0x000fe20000001860 */
[----:B------:R-:W1:Y:S02]  /*7590*/  LDSM.16.MT88.4 R96, [R189+0x7800] ;  /* 0x00780000bd60783b */ /* 0x000e640000004200 */
[----:B------:R-:W-:Y:S01]  /*75a0*/  IMAD.WIDE.U32 R34, R7, -0x2daee0ad, RZ ;  /* 0xd2511f5307227825 */ /* 0x000fe200078e00ff */
[----:B------:R-:W-:-:S04]  /*75b0*/  LOP3.LUT R4, R137, R14, R13, 0x96, !PT ;  /* 0x0000000e89047212 */ /* 0x000fc800078e960d */
[----:B------:R-:W-:Y:S01]  /*75c0*/  LOP3.LUT R7, R139, R12, R35, 0x96, !PT ;  /* 0x0000000c8b077212 */ /* 0x000fe200078e9623 */
[C---:B---3--:R-:W-:Y:S01]  /*75d0*/  HMMA.16816.F32 R148, R8.reuse, R40, R80 ;  /* 0x000000280894723c */ /* 0x048fe20000001850 */
[----:B------:R-:W-:Y:S01]  /*75e0*/  IMAD.WIDE.U32 R16, R4, -0x326172a9, RZ ;  /* 0xcd9e8d5704107825 */ /* 0x000fe200078e00ff */
[----:B------:R-:W-:Y:S06]  /*75f0*/  LDSM.16.MT88.4 R80, [R193+0x7800] ;  /* 0x00780000c150783b */ /* 0x000fec0000004200 */
[C---:B------:R-:W-:Y:S08]  /*7600*/  HMMA.16816.F32 R124, R8.reuse, R26, R88 ;  /* 0x0000001a087c723c */ /* 0x040ff00000001858 */
[C---:B------:R-:W-:Y:S08]  /*7610*/  HMMA.16816.F32 R76, R8.reuse, R22, R76 ;  /* 0x00000016084c723c */ /* 0x040ff0000000184c */
[C---:B------:R-:W-:Y:S08]  /*7620*/  HMMA.16816.F32 R92, R8.reuse, R30, R72 ;  /* 0x0000001e085c723c */ /* 0x040ff00000001848 */
[----:B------:R-:W-:Y:S01]  /*7630*/  HMMA.16816.F32 R112, R8, R42, R68 ;  /* 0x0000002a0870723c */ /* 0x000fe20000001844 */
[----:B------:R-:W-:-:S04]  /*7640*/  IMAD.WIDE.U32 R8, R7, -0x326172a9, RZ ;  /* 0xcd9e8d5707087825 */ /* 0x000fc800078e00ff */
[----:B------:R-:W-:Y:S01]  /*7650*/  IMAD.MOV.U32 R11, RZ, RZ, R8 ;  /* 0x000000ffff0b7224 */ /* 0x000fe200078e0008 */
[--C-:B------:R-:W-:Y:S02]  /*7660*/  LOP3.LUT R4, R209, R16, R9.reuse, 0x96, !PT ;  /* 0x00000010d1047212 */ /* 0x100fe400078e9609 */
[C---:B------:R-:W-:Y:S02]  /*7670*/  PRMT R10, R8.reuse, 0x7773, RZ ;  /* 0x00007773080a7816 */ /* 0x040fe400000000ff */
[----:B------:R-:W-:Y:S02]  /*7680*/  PRMT R7, R8, 0x7772, RZ ;  /* 0x0000777208077816 */ /* 0x000fe400000000ff */
[----:B------:R-:W-:Y:S02]  /*7690*/  PRMT R9, R4, 0x7632, R9 ;  /* 0x0000763204097816 */ /* 0x000fe40000000009 */
[----:B------:R-:W-:Y:S02]  /*76a0*/  PRMT R14, R7, 0x5410, R10 ;  /* 0x00005410070e7816 */ /* 0x000fe4000000000a */
[----:B------:R-:W-:-:S02]  /*76b0*/  PRMT R12, R8, 0x7771, RZ ;  /* 0x00007771080c7816 */ /* 0x000fc400000000ff */
[C---:B------:R-:W-:Y:S02]  /*76c0*/  LOP3.LUT R7, R4.reuse, 0xffff, RZ, 0xc0, !PT ;  /* 0x0000ffff04077812 */ /* 0x040fe400078ec0ff */
[----:B------:R-:W-:Y:S02]  /*76d0*/  LOP3.LUT R10, R4, 0xff, RZ, 0xc0, !PT ;  /* 0x000000ff040a7812 */ /* 0x000fe400078ec0ff */
[----:B------:R-:W-:Y:S02]  /*76e0*/  SHF.R.U32.HI R8, RZ, 0x18, R4 ;  /* 0x00000018ff087819 */ /* 0x000fe40000011604 */
[----:B------:R-:W-:Y:S01]  /*76f0*/  LOP3.LUT R4, R9, 0xff, RZ, 0xc0, !PT ;  /* 0x000000ff09047812 */ /* 0x000fe200078ec0ff */
[----:B------:R-:W-:Y:S01]  /*7700*/  FFMA.FTZ R9, R156, UR4, -R2 ;  /* 0x000000049c097c23 */ /* 0x000fe20008010802 */
[----:B------:R-:W-:Y:S01]  /*7710*/  LOP3.LUT R11, R11, 0xff, RZ, 0xc0, !PT ;  /* 0x000000ff0b0b7812 */ /* 0x000fe200078ec0ff */
[----:B------:R-:W-:Y:S01]  /*7720*/  IMAD.MOV.U32 R156, RZ, RZ, R116 ;  /* 0x000000ffff9c7224 */ /* 0x000fe200078e0074 */
[----:B------:R-:W-:Y:S01]  /*7730*/  SHF.R.U32.HI R7, RZ, 0x8, R7 ;  /* 0x00000008ff077819 */ /* 0x000fe20000011607 */
[----:B------:R-:W-:Y:S01]  /*7740*/  MUFU.EX2 R35, R9 ;  /* 0x0000000900237308 */ /* 0x000fe20000000800 */
[----:B------:R-:W-:Y:S01]  /*7750*/  PRMT R13, R4, 0x5410, R8 ;  /* 0x00005410040d7816 */ /* 0x000fe20000000008 */
[----:B------:R-:W-:Y:S01]  /*7760*/  FFMA.FTZ R4, R176, UR4, -R0 ;  /* 0x00000004b0047c23 */ /* 0x000fe20008010800 */
[----:B------:R-:W-:Y:S01]  /*7770*/  PRMT R11, R11, 0x5410, R12 ;  /* 0x000054100b0b7816 */ /* 0x000fe2000000000c */
[----:B------:R-:W-:Y:S01]  /*7780*/  IMAD.MOV.U32 R176, RZ, RZ, R117 ;  /* 0x000000ffffb07224 */ /* 0x000fe200078e0075 */
[----:B------:R-:W-:Y:S01]  /*7790*/  PRMT R12, R10, 0x5410, R7 ;  /* 0x000054100a0c7816 */ /* 0x000fe20000000007 */
[--C-:B------:R-:W-:Y:S01]  /*77a0*/  FFMA.FTZ R7, R153, UR4, -R0.reuse ;  /* 0x0000000499077c23 */ /* 0x100fe20008010800 */
[----:B------:R2:W-:Y:S01]  /*77b0*/  MUFU.EX2 R39, R4 ;  /* 0x0000000400277308 */ /* 0x0005e20000000800 */
[----:B------:R-:W-:Y:S01]  /*77c0*/  LOP3.LUT R8, R14, 0xff00ff, RZ, 0xc0, !PT ;  /* 0x00ff00ff0e087812 */ /* 0x000fe200078ec0ff */
[----:B------:R-:W-:Y:S01]  /*77d0*/  FFMA.FTZ R14, R164, UR4, -R5 ;  /* 0x00000004a40e7c23 */ /* 0x000fe20008010805 */
[----:B--2---:R-:W-:-:S02]  /*77e0*/  FFMA.FTZ R4, R147, UR4, -R0 ;  /* 0x0000000493047c23 */ /* 0x004fc40008010800 */
[----:B------:R2:W-:Y:S04]  /*77f0*/  MUFU.EX2 R147, R7 ;  /* 0x0000000700937308 */ /* 0x0005e80000000800 */
[----:B------:R3:W4:Y:S01]  /*7800*/  MUFU.EX2 R153, R4 ;  /* 0x0000000400997308 */ /* 0x0007220000000800 */
[----:B--2---:R-:W-:Y:S01]  /*7810*/  FFMA.FTZ R7, R155, UR4, -R0 ;  /* 0x000000049b077c23 */ /* 0x004fe20008010800 */
[----:B------:R-:W-:-:S03]  /*7820*/  IMAD.MOV.U32 R155, RZ, RZ, R37 ;  /* 0x000000ffff9b7224 */ /* 0x000fc600078e0025 */
[----:B------:R2:W-:Y:S01]  /*7830*/  MUFU.EX2 R37, R7 ;  /* 0x0000000700257308 */ /* 0x0005e20000000800 */
[----:B---3--:R-:W-:Y:S01]  /*7840*/  FFMA.FTZ R4, R154, UR4, -R2 ;  /* 0x000000049a047c23 */ /* 0x008fe20008010802 */
[----:B------:R-:W-:-:S03]  /*7850*/  IMAD.MOV.U32 R154, RZ, RZ, R111 ;  /* 0x000000ffff9a7224 */ /* 0x000fc600078e006f */
[----:B------:R3:W-:Y:S01]  /*7860*/  MUFU.EX2 R111, R4 ;  /* 0x00000004006f7308 */ /* 0x0007e20000000800 */
[----:B--2---:R-:W-:-:S04]  /*7870*/  FFMA.FTZ R7, R152, UR4, -R2 ;  /* 0x0000000498077c23 */ /* 0x004fc80008010802 */
[----:B------:R4:W2:Y:S01]  /*7880*/  MUFU.EX2 R152, R7 ;  /* 0x0000000700987308 */ /* 0x0008a20000000800 */
[----:B---3--:R-:W-:Y:S01]  /*7890*/  FFMA.FTZ R4, R177, UR4, -R2 ;  /* 0x00000004b1047c23 */ /* 0x008fe20008010802 */
[----:B------:R-:W-:-:S03]  /*78a0*/  IMAD.MOV.U32 R177, RZ, RZ, R32 ;  /* 0x000000ffffb17224 */ /* 0x000fc600078e0020 */
[----:B------:R3:W5:Y:S01]  /*78b0*/  MUFU.EX2 R32, R4 ;  /* 0x0000000400207308 */ /* 0x0007620000000800 */
[----:B----4-:R-:W-:Y:S02]  /*78c0*/  F2FP.F16.F32.PACK_AB R7, R153, R147 ;  /* 0x000000939907723e */ /* 0x010fe400000000ff */
[----:B---3--:R-:W-:-:S05]  /*78d0*/  HSET2.LE.AND R4, R11, R200, PT ;  /* 0x000000c80b047233 */ /* 0x008fca0003803000 */
[----:B------:R-:W-:Y:S02]  /*78e0*/  LOP3.LUT R10, R7, R4, RZ, 0xc0, !PT ;  /* 0x00000004070a7212 */ /* 0x000fe400078ec0ff */
[----:B------:R-:W-:Y:S02]  /*78f0*/  HSET2.LE.AND R4, R8, R200, PT ;  /* 0x000000c808047233 */ /* 0x000fe40003803000 */
[----:B--2---:R-:W-:-:S04]  /*7900*/  F2FP.F16.F32.PACK_AB R7, R152, R111 ;  /* 0x0000006f9807723e */ /* 0x004fc800000000ff */
[----:B------:R-:W-:Y:S02]  /*7910*/  LOP3.LUT R11, R7, R4, RZ, 0xc0, !PT ;  /* 0x00000004070b7212 */ /* 0x000fe400078ec0ff */
[----:B------:R-:W-:Y:S02]  /*7920*/  HSET2.LE.AND R4, R12, R200, PT ;  /* 0x000000c80c047233 */ /* 0x000fe40003803000 */
[----:B------:R-:W-:-:S04]  /*7930*/  F2FP.F16.F32.PACK_AB R7, R37, R39 ;  /* 0x000000272507723e */ /* 0x000fc800000000ff */
[----:B------:R-:W-:Y:S02]  /*7940*/  LOP3.LUT R8, R7, R4, RZ, 0xc0, !PT ;  /* 0x0000000407087212 */ /* 0x000fe400078ec0ff */
[----:B------:R-:W-:Y:S02]  /*7950*/  HSET2.LE.AND R4, R13, R200, PT ;  /* 0x000000c80d047233 */ /* 0x000fe40003803000 */
[----:B-----5:R-:W-:-:S04]  /*7960*/  F2FP.F16.F32.PACK_AB R7, R35, R32 ;  /* 0x000000202307723e */ /* 0x020fc800000000ff */
[----:B------:R-:W-:Y:S01]  /*7970*/  LOP3.LUT R9, R7, R4, RZ, 0xc0, !PT ;  /* 0x0000000407097212 */ /* 0x000fe200078ec0ff */
[--C-:B------:R-:W-:Y:S01]  /*7980*/  FFMA.FTZ R4, R160, UR4, -R6.reuse ;  /* 0x00000004a0047c23 */ /* 0x100fe20008010806 */
[----:B------:R-:W-:-:S05]  /*7990*/  FFMA.FTZ R7, R159, UR4, -R6 ;  /* 0x000000049f077c23 */ /* 0x000fca0008010806 */
[C---:B------:R-:W-:Y:S01]  /*79a0*/  HMMA.16816.F32 R116, R8.reuse, R24, R60 ;  /* 0x000000180874723c */ /* 0x040fe2000000183c */
[----:B------:R2:W-:Y:S01]  /*79b0*/  MUFU.EX2 R25, R4 ;  /* 0x0000000400197308 */ /* 0x0005e20000000800 */
[----:B------:R-:W-:Y:S02]  /*79c0*/  IMAD.MOV.U32 R61, RZ, RZ, R223 ;  /* 0x000000ffff3d7224 */ /* 0x000fe400078e00df */
[----:B------:R-:W-:Y:S01]  /*79d0*/  IMAD.MOV.U32 R62, RZ, RZ, R228 ;  /* 0x000000ffff3e7224 */ /* 0x000fe200078e00e4 */
[----:B------:R3:W-:Y:S01]  /*79e0*/  MUFU.EX2 R24, R7 ;  /* 0x0000000700187308 */ /* 0x0007e20000000800 */
[----:B------:R-:W-:Y:S02]  /*79f0*/  IMAD.MOV.U32 R60, RZ, RZ, R222 ;  /* 0x000000ffff3c7224 */ /* 0x000fe400078e00de */
[----:B------:R-:W-:Y:S01]  /*7a00*/  HMMA.16816.F32 R44, R8, R22, R44 ;  /* 0x00000016082c723c */ /* 0x000fe2000000182c */
[----:B------:R-:W-:Y:S01]  /*7a10*/  IMAD.MOV.U32 R63, RZ, RZ, R87 ;  /* 0x000000ffff3f7224 */ /* 0x000fe200078e0057 */
[----:B--2---:R-:W-:-:S06]  /*7a20*/  LOP3.LUT R4, R208, R36, R33, 0x96, !PT ;  /* 0x00000024d0047212 */ /* 0x004fcc00078e9621 */
[----:B------:R-:W-:Y:S01]  /*7a30*/  HMMA.16816.F32 R68, R8, R20, R100 ;  /* 0x000000140844723c */ /* 0x000fe20000001864 */
[----:B------:R-:W-:Y:S01]  /*7a40*/  MUFU.EX2 R20, R14 ;  /* 0x0000000e00147308 */ /* 0x000fe20000000800 */
[----:B---3--:R-:W-:Y:S01]  /*7a50*/  FFMA.FTZ R7, R158, UR4, -R6 ;  /* 0x000000049e077c23 */ /* 0x008fe20008010806 */
[----:B------:R-:W-:-:S04]  /*7a60*/  IMAD.WIDE.U32 R12, R4, -0x2daee0ad, RZ ;  /* 0xd2511f53040c7825 */ /* 0x000fc800078e00ff */
[----:B------:R-:W-:Y:S01]  /*7a70*/  FFMA.FTZ R6, R157, UR4, -R6 ;  /* 0x000000049d067c23 */ /* 0x000fe20008010806 */
[----:B------:R2:W-:Y:S01]  /*7a80*/  MUFU.EX2 R23, R7 ;  /* 0x0000000700177308 */ /* 0x0005e20000000800 */
[----:B------:R-:W-:Y:S01]  /*7a90*/  IMAD.MOV.U32 R4, RZ, RZ, R12 ;  /* 0x000000ffff047224 */ /* 0x000fe200078e000c */
[C---:B------:R-:W-:Y:S01]  /*7aa0*/  PRMT R19, R12.reuse, 0x7771, RZ ;  /* 0x000077710c137816 */ /* 0x040fe200000000ff */
[----:B------:R-:W-:Y:S01]  /*7ab0*/  HMMA.16816.F32 R48, R8, R26, R48 ;  /* 0x0000001a0830723c */ /* 0x000fe20000001830 */
[C---:B------:R-:W-:Y:S01]  /*7ac0*/  PRMT R15, R12.reuse, 0x7773, RZ ;  /* 0x000077730c0f7816 */ /* 0x040fe200000000ff */
[----:B------:R3:W4:Y:S01]  /*7ad0*/  MUFU.EX2 R223, R6 ;  /* 0x0000000600df7308 */ /* 0x0007220000000800 */
[----:B------:R-:W-:Y:S01]  /*7ae0*/  PRMT R12, R12, 0x7772, RZ ;  /* 0x000077720c0c7816 */ /* 0x000fe200000000ff */
[----:B------:R-:W-:-:S03]  /*7af0*/  IMAD.MOV.U32 R27, RZ, RZ, R221 ;  /* 0x000000ffff1b7224 */ /* 0x000fc600078e00dd */
[----:B------:R-:W-:Y:S01]  /*7b00*/  PRMT R16, R12, 0x5410, R15 ;  /* 0x000054100c107816 */ /* 0x000fe2000000000f */
[----:B------:R-:W-:Y:S01]  /*7b10*/  HMMA.16816.F32 R132, R8, R40, R132 ;  /* 0x000000280884723c */ /* 0x000fe20000001884 */
[----:B--2---:R-:W-:-:S04]  /*7b20*/  FFMA.FTZ R7, R162, UR4, -R5 ;  /* 0x00000004a2077c23 */ /* 0x004fc80008010805 */
[----:B------:R2:W-:Y:S01]  /*7b30*/  MUFU.EX2 R22, R7 ;  /* 0x0000000700167308 */ /* 0x0005e20000000800 */
[--C-:B---3--:R-:W-:Y:S01]  /*7b40*/  FFMA.FTZ R6, R161, UR4, -R5.reuse ;  /* 0x00000004a1067c23 */ /* 0x108fe20008010805 */
[----:B------:R-:W-:Y:S01]  /*7b50*/  FFMA.FTZ R5, R163, UR4, -R5 ;  /* 0x00000004a3057c23 */ /* 0x000fe20008010805 */
[C---:B------:R-:W-:Y:S01]  /*7b60*/  HMMA.16816.F32 R84, R8.reuse, R28, R128 ;  /* 0x0000001c0854723c */ /* 0x040fe20000001880 */
[----:B------:R-:W-:Y:S01]  /*7b70*/  LDSM.16.MT88.4 R128, [R188+0x7800] ;  /* 0x00780000bc80783b */ /* 0x000fe20000004200 */
[----:B------:R-:W-:Y:S04]  /*7b80*/  MUFU.EX2 R21, R6 ;  /* 0x0000000600157308 */ /* 0x000fe80000000800 */
[----:B------:R3:W5:Y:S02]  /*7b90*/  MUFU.EX2 R228, R5 ;  /* 0x0000000500e47308 */ /* 0x0007640000000800 */
[----:B------:R-:W-:Y:S01]  /*7ba0*/  HMMA.16816.F32 R56, R8, R30, R56 ;  /* 0x0000001e0838723c */ /* 0x000fe20000001838 */
[----:B--2---:R-:W-:-:S02]  /*7bb0*/  LOP3.LUT R7, R4, 0xff, RZ, 0xc0, !PT ;  /* 0x000000ff04077812 */ /* 0x004fc400078ec0ff */
[----:B------:R-:W-:Y:S02]  /*7bc0*/  LOP3.LUT R4, R146, R38, R13, 0x96, !PT ;  /* 0x0000002692047212 */ /* 0x000fe400078e960d */
[----:B------:R-:W-:-:S03]  /*7bd0*/  PRMT R15, R7, 0x5410, R19 ;  /* 0x00005410070f7816 */ /* 0x000fc60000000013 */
[----:B------:R-:W-:Y:S01]  /*7be0*/  HMMA.16816.F32 R40, R8, R42, R64 ;  /* 0x0000002a0828723c */ /* 0x000fe20000001840 */
[C---:B------:R-:W-:Y:S01]  /*7bf0*/  PRMT R7, R4.reuse, 0x7632, R7 ;  /* 0x0000763204077816 */ /* 0x040fe20000000007 */
[----:B------:R-:W2:Y:S01]  /*7c00*/  LDSM.16.MT88.4 R8, [R192+0x7800] ;  /* 0x00780000c008783b */ /* 0x000ea20000004200 */
[----:B------:R-:W-:Y:S02]  /*7c10*/  SHF.R.U32.HI R12, RZ, 0x18, R4 ;  /* 0x00000018ff0c7819 */ /* 0x000fe40000011604 */
[C---:B---3--:R-:W-:Y:S02]  /*7c20*/  LOP3.LUT R5, R4.reuse, 0xffff, RZ, 0xc0, !PT ;  /* 0x0000ffff04057812 */ /* 0x048fe400078ec0ff */
[----:B------:R-:W-:Y:S02]  /*7c30*/  LOP3.LUT R7, R7, 0xff, RZ, 0xc0, !PT ;  /* 0x000000ff07077812 */ /* 0x000fe400078ec0ff */
[----:B------:R-:W-:Y:S02]  /*7c40*/  LOP3.LUT R13, R4, 0xff, RZ, 0xc0, !PT ;  /* 0x000000ff040d7812 */ /* 0x000fe400078ec0ff */
[----:B------:R-:W-:-:S02]  /*7c50*/  SHF.R.U32.HI R6, RZ, 0x8, R5 ;  /* 0x00000008ff067819 */ /* 0x000fc40000011605 */
[----:B------:R-:W-:Y:S02]  /*7c60*/  HSET2.LE.AND R4, R15, R200, PT ;  /* 0x000000c80f047233 */ /* 0x000fe40003803000 */
[----:B------:R-:W-:Y:S02]  /*7c70*/  PRMT R12, R7, 0x5410, R12 ;  /* 0x00005410070c7816 */ /* 0x000fe4000000000c */
[----:B----4-:R-:W-:Y:S02]  /*7c80*/  F2FP.F16.F32.PACK_AB R5, R223, R23 ;  /* 0x00000017df05723e */ /* 0x010fe400000000ff */
[----:B------:R-:W-:Y:S02]  /*7c90*/  LOP3.LUT R7, R16, 0xff00ff, RZ, 0xc0, !PT ;  /* 0x00ff00ff10077812 */ /* 0x000fe400078ec0ff */
[----:B------:R-:W-:Y:S02]  /*7ca0*/  LOP3.LUT R138, R5, R4, RZ, 0xc0, !PT ;  /* 0x00000004058a7212 */ /* 0x000fe400078ec0ff */
[----:B------:R-:W-:-:S02]  /*7cb0*/  PRMT R6, R13, 0x5410, R6 ;  /* 0x000054100d067816 */ /* 0x000fc40000000006 */
[--C-:B------:R-:W-:Y:S02]  /*7cc0*/  HSET2.LE.AND R4, R7, R200.reuse, PT ;  /* 0x000000c807047233 */ /* 0x100fe40003803000 */
[----:B-----5:R-:W-:Y:S02]  /*7cd0*/  F2FP.F16.F32.PACK_AB R5, R228, R21 ;  /* 0x00000015e405723e */ /* 0x020fe400000000ff */
[--C-:B------:R-:W-:Y:S02]  /*7ce0*/  HSET2.LE.AND R6, R6, R200.reuse, PT ;  /* 0x000000c806067233 */ /* 0x100fe40003803000 */
[----:B------:R-:W-:Y:S01]  /*7cf0*/  LOP3.LUT R139, R5, R4, RZ, 0xc0, !PT ;  /* 0x00000004058b7212 */ /* 0x000fe200078ec0ff */
[--C-:B------:R-:W-:Y:S01]  /*7d00*/  FFMA.FTZ R5, R166, UR4, -R0.reuse ;  /* 0x00000004a6057c23 */ /* 0x100fe20008010800 */
[----:B------:R-:W-:Y:S01]  /*7d10*/  F2FP.F16.F32.PACK_AB R7, R25, R24 ;  /* 0x000000181907723e */ /* 0x000fe200000000ff */
[--C-:B------:R-:W-:Y:S01]  /*7d20*/  FFMA.FTZ R4, R169, UR4, -R0.reuse ;  /* 0x00000004a9047c23 */ /* 0x100fe20008010800 */
[----:B------:R-:W-:Y:S01]  /*7d30*/  HSET2.LE.AND R12, R12, R200, PT ;  /* 0x000000c80c0c7233 */ /* 0x000fe20003803000 */
[----:B------:R3:W-:Y:S01]  /*7d40*/  MUFU.EX2 R19, R5 ;  /* 0x0000000500137308 */ /* 0x0007e20000000800 */
[----:B------:R-:W-:Y:S01]  /*7d50*/  LOP3.LUT R136, R7, R6, RZ, 0xc0, !PT ;  /* 0x0000000607887212 */ /* 0x000fe200078ec0ff */
[----:B------:R-:W-:Y:S01]  /*7d60*/  FFMA.FTZ R6, R165, UR4, -R0 ;  /* 0x00000004a5067c23 */ /* 0x000fe20008010800 */
[----:B------:R-:W-:Y:S01]  /*7d70*/  F2FP.F16.F32.PACK_AB R13, R20, R22 ;  /* 0x00000016140d723e */ /* 0x000fe200000000ff */
[----:B------:R4:W-:Y:S03]  /*7d80*/  MUFU.EX2 R221, R4 ;  /* 0x0000000400dd7308 */ /* 0x0009e60000000800 */
[----:B------:R-:W-:-:S02]  /*7d90*/  LOP3.LUT R137, R13, R12, RZ, 0xc0, !PT ;  /* 0x0000000c0d897212 */ /* 0x000fc400078ec0ff */
[----:B---3--:R-:W-:-:S05]  /*7da0*/  LOP3.LUT R5, R208, R18, R17, 0x96, !PT ;  /* 0x00000012d0057212 */ /* 0x008fca00078e9611 */
[----:B-1----:R-:W-:Y:S01]  /*7db0*/  HMMA.16816.F32 R88, R136, R96, R140 ;  /* 0x000000608858723c */ /* 0x002fe2000000188c */
[----:B------:R1:W-:Y:S01]  /*7dc0*/  MUFU.EX2 R17, R6 ;  /* 0x0000000600117308 */ /* 0x0003e20000000800 */
[----:B----4-:R-:W-:Y:S01]  /*7dd0*/  FFMA.FTZ R4, R167, UR4, -R0 ;  /* 0x00000004a7047c23 */ /* 0x010fe20008010800 */
[----:B------:R-:W-:-:S03]  /*7de0*/  FFMA.FTZ R0, R172, UR4, -R2 ;  /* 0x00000004ac007c23 */ /* 0x000fc60008010802 */
[----:B------:R3:W4:Y:S02]  /*7df0*/  MUFU.EX2 R18, R4 ;  /* 0x0000000400127308 */ /* 0x0007240000000800 */
[----:B--2---:R-:W-:Y:S02]  /*7e00*/  HMMA.16816.F32 R100, R136, R8, R148 ;  /* 0x000000088864723c */ /* 0x004fe40000001894 */
[----:B------:R2:W-:Y:S01]  /*7e10*/  MUFU.EX2 R16, R0 ;  /* 0x0000000000107308 */ /* 0x0005e20000000800 */
[----:B-1----:R-:W-:-:S04]  /*7e20*/  IMAD.WIDE.U32 R6, R5, -0x2daee0ad, RZ ;  /* 0xd2511f5305067825 */ /* 0x002fc800078e00ff */
[--C-:B------:R-:W-:Y:S01]  /*7e30*/  FFMA.FTZ R5, R173, UR4, -R2.reuse ;  /* 0x00000004ad057c23 */ /* 0x100fe20008010802 */
[C---:B------:R-:W-:Y:S01]  /*7e40*/  HMMA.16816.F32 R120, R136.reuse, R128, R120 ;  /* 0x000000808878723c */ /* 0x040fe20000001878 */
[----:B------:R-:W-:Y:S01]  /*7e50*/  PRMT R12, R6, 0x7771, RZ ;  /* 0x00007771060c7816 */ /* 0x000fe200000000ff */
[--C-:B---3--:R-:W-:Y:S01]  /*7e60*/  FFMA.FTZ R4, R171, UR4, -R2.reuse ;  /* 0x00000004ab047c23 */ /* 0x108fe20008010802 */
[----:B------:R-:W-:Y:S01]  /*7e70*/  FFMA.FTZ R2, R174, UR4, -R2 ;  /* 0x00000004ae027c23 */ /* 0x000fe20008010802 */
[C---:B------:R-:W-:Y:S01]  /*7e80*/  PRMT R13, R6.reuse, 0x7773, RZ ;  /* 0x00007773060d7816 */ /* 0x040fe200000000ff */
[----:B------:R-:W-:Y:S01]  /*7e90*/  MUFU.EX2 R14, R5 ;  /* 0x00000005000e7308 */ /* 0x000fe20000000800 */
[----:B--2---:R-:W-:Y:S01]  /*7ea0*/  IMAD.MOV.U32 R0, RZ, RZ, R6 ;  /* 0x000000ffff007224 */ /* 0x004fe200078e0006 */
[----:B------:R-:W-:Y:S01]  /*7eb0*/  PRMT R6, R6, 0x7772, RZ ;  /* 0x0000777206067816 */ /* 0x000fe200000000ff */
[----:B------:R-:W-:Y:S01]  /*7ec0*/  HMMA.16816.F32 R124, R136, R130, R124 ;  /* 0x00000082887c723c */ /* 0x000fe2000000187c */
[----:B------:R1:W-:Y:S02]  /*7ed0*/  MUFU.EX2 R15, R4 ;  /* 0x00000004000f7308 */ /* 0x0003e40000000800 */
[----:B------:R-:W-:-:S02]  /*7ee0*/  PRMT R13, R6, 0x5410, R13 ;  /* 0x00005410060d7816 */ /* 0x000fc4000000000d */
[----:B------:R2:W3:Y:S03]  /*7ef0*/  MUFU.EX2 R222, R2 ;  /* 0x0000000200de7308 */ /* 0x0004e60000000800 */
[----:B------:R-:W-:Y:S01]  /*7f00*/  HMMA.16816.F32 R72, R136, R80, R52 ;  /* 0x000000508848723c */ /* 0x000fe20000001834 */
[----:B-1----:R-:W-:-:S07]  /*7f10*/  LOP3.LUT R4, R0, 0xff, RZ, 0xc0, !PT ;  /* 0x000000ff00047812 */ /* 0x002fce00078ec0ff */
[C---:B------:R-:W-:Y:S01]  /*7f20*/  HMMA.16816.F32 R76, R136.reuse, R82, R76 ;  /* 0x00000052884c723c */ /* 0x040fe2000000184c */
[----:B------:R-:W-:Y:S02]  /*7f30*/  LOP3.LUT R0, R146, R34, R7, 0x96, !PT ;  /* 0x0000002292007212 */ /* 0x000fe400078e9607 */
[----:B------:R-:W-:Y:S02]  /*7f40*/  PRMT R12, R4, 0x5410, R12 ;  /* 0x00005410040c7816 */ /* 0x000fe4000000000c */
[C---:B--2---:R-:W-:Y:S02]  /*7f50*/  LOP3.LUT R2, R0.reuse, 0xffff, RZ, 0xc0, !PT ;  /* 0x0000ffff00027812 */ /* 0x044fe400078ec0ff */
[C---:B------:R-:W-:Y:S01]  /*7f60*/  PRMT R4, R0.reuse, 0x7632, R4 ;  /* 0x0000763200047816 */ /* 0x040fe20000000004 */
[----:B------:R-:W-:Y:S01]  /*7f70*/  HMMA.16816.F32 R92, R136, R98, R92 ;  /* 0x00000062885c723c */ /* 0x000fe2000000185c */
[----:B------:R-:W-:Y:S02]  /*7f80*/  LOP3.LUT R7, R0, 0xff, RZ, 0xc0, !PT ;  /* 0x000000ff00077812 */ /* 0x000fe400078ec0ff */
[----:B------:R-:W-:-:S02]  /*7f90*/  SHF.R.U32.HI R5, RZ, 0x8, R2 ;  /* 0x00000008ff057819 */ /* 0x000fc40000011602 */
[----:B------:R-:W-:Y:S02]  /*7fa0*/  SHF.R.U32.HI R6, RZ, 0x18, R0 ;  /* 0x00000018ff067819 */ /* 0x000fe40000011600 */
[----:B------:R-:W-:Y:S01]  /*7fb0*/  LOP3.LUT R4, R4, 0xff, RZ, 0xc0, !PT ;  /* 0x000000ff04047812 */ /* 0x000fe200078ec0ff */
[----:B------:R-:W-:Y:S01]  /*7fc0*/  HMMA.16816.F32 R136, R136, R10, R112 ;  /* 0x0000000a8888723c */ /* 0x000fe20000001870 */
[----:B------:R-:W-:Y:S02]  /*7fd0*/  HSET2.LE.AND R0, R12, R200, PT ;  /* 0x000000c80c007233 */ /* 0x000fe40003803000 */
[----:B------:R-:W-:Y:S02]  /*7fe0*/  PRMT R5, R7, 0x5410, R5 ;  /* 0x0000541007057816 */ /* 0x000fe40000000005 */
[----:B----4-:R-:W-:Y:S02]  /*7ff0*/  F2FP.F16.F32.PACK_AB R2, R17, R18 ;  /* 0x000000121102723e */ /* 0x010fe400000000ff */
[----:B------:R-:W-:-:S02]  /*8000*/  LOP3.LUT R7, R13, 0xff00ff, RZ, 0xc0, !PT ;  /* 0x00ff00ff0d077812 */ /* 0x000fc400078ec0ff */
[----:B------:R-:W-:Y:S02]  /*8010*/  PRMT R6, R4, 0x5410, R6 ;  /* 0x0000541004067816 */ /* 0x000fe40000000006 */
[----:B------:R-:W-:Y:S02]  /*8020*/  LOP3.LUT R142, R2, R0, RZ, 0xc0, !PT ;  /* 0x00000000028e7212 */ /* 0x000fe400078ec0ff */
[--C-:B------:R-:W-:Y:S02]  /*8030*/  HSET2.LE.AND R0, R7, R200.reuse, PT ;  /* 0x000000c807007233 */ /* 0x100fe40003803000 */
[----:B---3--:R-:W-:Y:S02]  /*8040*/  F2FP.F16.F32.PACK_AB R2, R222, R14 ;  /* 0x0000000ede02723e */ /* 0x008fe400000000ff */
[----:B------:R-:W-:Y:S02]  /*8050*/  HSET2.LE.AND R4, R5, R200, PT ;  /* 0x000000c805047233 */ /* 0x000fe40003803000 */
[----:B------:R-:W-:-:S02]  /*8060*/  F2FP.F16.F32.PACK_AB R5, R19, R221 ;  /* 0x000000dd1305723e */ /* 0x000fc400000000ff */
[----:B------:R-:W-:Y:S02]  /*8070*/  HSET2.LE.AND R6, R6, R200, PT ;  /* 0x000000c806067233 */ /* 0x000fe40003803000 */
[----:B------:R-:W-:Y:S02]  /*8080*/  F2FP.F16.F32.PACK_AB R7, R15, R16 ;  /* 0x000000100f07723e */ /* 0x000fe400000000ff */
[----:B------:R-:W-:Y:S01]  /*8090*/  LOP3.LUT R143, R2, R0, RZ, 0xc0, !PT ;  /* 0x00000000028f7212 */ /* 0x000fe200078ec0ff */
[----:B------:R-:W-:Y:S01]  /*80a0*/  FADD.FTZ R0, R27, R252 ;  /* 0x000000fc1b007221 */ /* 0x000fe20000010000 */
[----:B------:R-:W-:Y:S01]  /*80b0*/  LOP3.LUT R140, R5, R4, RZ, 0xc0, !PT ;  /* 0x00000004058c7212 */ /* 0x000fe200078ec0ff */
        /* <DEDUP_REMOVED lines=62> */
[----:B------:R-:W-:-:S07]  /*84a0*/  FADD.FTZ R228, R228, R0 ;  /* 0x00000000e4e47221 */ /* 0x000fce0000010000 */
[C---:B------:R-:W-:Y:S08]  /*84b0*/  HMMA.16816.F32 R84, R140.reuse, R96, R84 ;  /* 0x000000608c54723c */ /* 0x040ff00000001854 */
[C---:B------:R-:W-:Y:S08]  /*84c0*/  HMMA.16816.F32 R128, R140.reuse, R130, R48 ;  /* 0x000000828c80723c */ /* 0x040ff00000001830 */
[C---:B------:R-:W-:Y:S08]  /*84d0*/  HMMA.16816.F32 R80, R140.reuse, R82, R44 ;  /* 0x000000528c50723c */ /* 0x040ff0000000182c */
[C---:B------:R-:W-:Y:S08]  /*84e0*/  HMMA.16816.F32 R96, R140.reuse, R98, R56 ;  /* 0x000000628c60723c */ /* 0x040ff00000001838 */
[----:B------:R-:W-:Y:S01]  /*84f0*/  HMMA.16816.F32 R140, R140, R10, R40 ;  /* 0x0000000a8c8c723c */ /* 0x000fe20000001828 */
[----:B------:R-:W-:-:S04]  /*8500*/  NOP ;  /* 0x0000000000007918 */ /* 0x000fc80000000000 */
[----:B------:R-:W-:-:S15]  /*8510*/  @!P0 BRA `(.L_x_1614) ;  /* 0x0000004400708947 */ /* 0x000fde0003800000 */
[----:B------:R-:W1:Y:S01]  /*8520*/  S2R R176, SR_TID.X ;  /* 0x0000000000b07919 */ /* 0x000e620000002100 */
[----:B------:R-:W2:Y:S01]  /*8530*/  LDC.64 R206, c[0x0][0x3c0] ;  /* 0x0000f000ffce7b82 */ /* 0x000ea20000000a00 */
[----:B------:R-:W3:Y:S01]  /*8540*/  LDCU UR7, c[0x0][0x440] ;  /* 0x00008800ff0777ac */ /* 0x000ee20008000800 */
[-C--:B------:R-:W-:Y:S01]  /*8550*/  LOP3.LUT R234, R106, R232.reuse, RZ, 0x3c, !PT ;  /* 0x000000e86aea7212 */ /* 0x080fe200078e3cff */
[----:B------:R-:W-:Y:S01]  /*8560*/  IMAD.IADD R235, R235, 0x1, R104 ;  /* 0x00000001ebeb7824 */ /* 0x000fe200078e0268 */
[-C--:B------:R-:W-:Y:S01]  /*8570*/  LOP3.LUT R233, R241, R231.reuse, RZ, 0x3c, !PT ;  /* 0x000000e7f1e97212 */ /* 0x080fe200078e3cff */
[----:B------:R-:W-:Y:S01]  /*8580*/  IMAD.MOV.U32 R111, RZ, RZ, R3 ;  /* 0x000000ffff6f7224 */ /* 0x000fe200078e0003 */
[----:B------:R-:W-:Y:S01]  /*8590*/  LOP3.LUT R232, R144, R232, RZ, 0x3c, !PT ;  /* 0x000000e890e87212 */ /* 0x000fe200078e3cff */
[----:B------:R-:W-:Y:S01]  /*85a0*/  IMAD.MOV.U32 R112, RZ, RZ, R108 ;  /* 0x000000ffff707224 */ /* 0x000fe200078e006c */
[----:B------:R-:W-:Y:S01]  /*85b0*/  LEA.HI.SX32 R202, R202, 0xfffffffe, 0x1a ;  /* 0xfffffffecaca7811 */ /* 0x000fe200078fd2ff */
[----:B------:R-:W-:Y:S01]  /*85c0*/  IMAD.MOV.U32 R107, RZ, RZ, R109 ;  /* 0x000000ffff6b7224 */ /* 0x000fe200078e006d */
[----:B------:R-:W-:Y:S01]  /*85d0*/  LOP3.LUT R231, R237, R231, RZ, 0x3c, !PT ;  /* 0x000000e7ede77212 */ /* 0x000fe200078e3cff */
[----:B------:R-:W-:Y:S01]  /*85e0*/  IMAD.MOV.U32 R106, RZ, RZ, R110 ;  /* 0x000000ffff6a7224 */ /* 0x000fe200078e006e */
[----:B------:R-:W4:Y:S01]  /*85f0*/  LDCU UR6, c[0x0][0x440] ;  /* 0x00008800ff0677ac */ /* 0x000f220008000800 */
[----:B------:R-:W1:Y:S01]  /*8600*/  LDCU UR4, c[0x0][0x45c] ;  /* 0x00008b80ff0477ac */ /* 0x000e620008000800 */
[----:B---3--:R-:W-:Y:S01]  /*8610*/  ISETP.GE.AND P1, PT, R203, UR7, PT ;  /* 0x00000007cb007c0c */ /* 0x008fe2000bf26270 */
[----:B-1----:R-:W-:-:S05]  /*8620*/  IMAD.SHL.U32 R176, R176, 0x2, RZ ;  /* 0x00000002b0b07824 */ /* 0x002fca00078e00ff */
[----:B------:R-:W-:-:S05]  /*8630*/  LOP3.LUT R176, R176, 0x6, RZ, 0xc0, !PT ;  /* 0x00000006b0b07812 */ /* 0x000fca00078ec0ff */
[----:B------:R-:W-:Y:S01]  /*8640*/  IMAD.IADD R246, R176, 0x1, R246 ;  /* 0x00000001b0f67824 */ /* 0x000fe200078e02f6 */
[----:B----4-:R-:W-:Y:S06]  /*8650*/  BRA `(.L_x_1615) ;  /* 0x0000000000f47947 */ /* 0x010fec0003800000 */
.L_x_1617:
[C---:B------:R-:W-:Y:S01]  /*8660*/  @!P0 VIADD R0, R202.reuse, 0xffffffff ;  /* 0xffffffffca008836 */ /* 0x040fe20000000000 */
[----:B------:R-:W1:Y:S01]  /*8670*/  @!P0 LDC.64 R144, c[0x0][0x3b8] ;  /* 0x0000ee00ff908b82 */ /* 0x000e620000000a00 */
[C---:B------:R-:W-:Y:S01]  /*8680*/  @!P0 VIADD R104, R202.reuse, 0xffffffff ;  /* 0xffffffffca688836 */ /* 0x040fe20000000000 */
[----:B------:R-:W-:Y:S06]  /*8690*/  ISETP.GE.AND P1, PT, R203, UR6, PT ;  /* 0x00000006cb007c0c */ /* 0x000fec000bf26270 */
[----:B------:R-:W2:Y:S07]  /*86a0*/  @!P0 LDC.64 R148, c[0x0][0x3b8] ;  /* 0x0000ee00ff948b82 */ /* 0x000eae0000000a00 */
[----:B------:R-:W-:Y:S01]  /*86b0*/  @!P1 VIADD R110, R202, 0xffffffff ;  /* 0xffffffffca6e9836 */ /* 0x000fe20000000000 */
[----:B------:R-:W3:Y:S08]  /*86c0*/  @!P0 LDC.64 R146, c[0x0][0x3b8] ;  /* 0x0000ee00ff928b82 */ /* 0x000ef00000000a00 */
[----:B------:R-:W4:Y:S02]  /*86d0*/  @!P1 LDC.64 R152, c[0x0][0x3b8] ;  /* 0x0000ee00ff989b82 */ /* 0x000f240000000a00 */
[----:B----4-:R-:W-:Y:S04]  /*86e0*/  @!P1 IMAD.WIDE.U32 R114, R110, R152, RZ ;  /* 0x000000986e729225 */ /* 0x010fe800078e00ff */
[C---:B-1----:R-:W-:Y:S04]  /*86f0*/  @!P0 IMAD.WIDE.U32 R2, R0.reuse, R144, RZ ;  /* 0x0000009000028225 */ /* 0x042fe800078e00ff */
[----:B------:R-:W-:Y:S01]  /*8700*/  @!P0 IMAD R3, R0, R145, R3 ;  /* 0x0000009100038224 */ /* 0x000fe200078e0203 */
[----:B------:R-:W-:Y:S01]  /*8710*/  @!P0 SHF.L.U32 R113, R2, 0x6, RZ ;  /* 0x0000000602718819 */ /* 0x000fe200000006ff */
[----:B---3--:R-:W-:Y:S03]  /*8720*/  @!P0 IMAD.WIDE.U32 R108, R104, R146, RZ ;  /* 0x00000092686c8225 */ /* 0x008fe600078e00ff */
[----:B------:R-:W-:Y:S01]  /*8730*/  @!P0 SHF.L.U64.HI R151, R2, 0x6, R3 ;  /* 0x0000000602978819 */ /* 0x000fe20000010203 */
[----:B--2---:R-:W-:Y:S01]  /*8740*/  @!P0 IMAD.WIDE.U32 R2, R0, R148, RZ ;  /* 0x0000009400028225 */ /* 0x004fe200078e00ff */
[----:B------:R-:W-:Y:S03]  /*8750*/  @!P0 LEA R113, P2, R144, R113, 0x4 ;  /* 0x0000007190718211 */ /* 0x000fe600078420ff */
[----:B------:R-:W-:Y:S01]  /*8760*/  @!P0 IMAD R3, R0, R149, R3 ;  /* 0x0000009500038224 */ /* 0x000fe200078e0203 */
[----:B------:R-:W-:Y:S01]  /*8770*/  @!P0 LEA.HI.X R151, R144, R151, R145, 0x4, P2 ;  /* 0x0000009790978211 */ /* 0x000fe200010f2491 */
[----:B------:R-:W-:Y:S02]  /*8780*/  @!P0 IMAD R109, R104, R147, R109 ;  /* 0x00000093686d8224 */ /* 0x000fe400078e026d */
[----:B------:R-:W-:Y:S01]  /*8790*/  @!P0 IMAD.SHL.U32 R0, R108, 0x40, RZ ;  /* 0x000000406c008824 */ /* 0x000fe200078e00ff */
[----:B------:R-:W-:Y:S01]  /*87a0*/  @!P0 SHF.L.U64.HI R145, R2, 0x6, R3 ;  /* 0x0000000602918819 */ /* 0x000fe20000010203 */
[----:B------:R-:W-:Y:S01]  /*87b0*/  @!P1 IMAD R115, R110, R153, R115 ;  /* 0x000000996e739224 */ /* 0x000fe200078e0273 */
[----:B------:R-:W-:Y:S01]  /*87c0*/  @!P0 SHF.L.U64.HI R109, R108, 0x6, R109 ;  /* 0x000000066c6d8819 */ /* 0x000fe2000001026d */
[----:B------:R-:W-:Y:S01]  /*87d0*/  @!P0 IMAD.SHL.U32 R144, R2, 0x40, RZ ;  /* 0x0000004002908824 */ /* 0x000fe200078e00ff */
[----:B------:R-:W-:Y:S01]  /*87e0*/  @!P1 LEA R110, P4, R114, R213, 0x7 ;  /* 0x000000d5726e9211 */ /* 0x000fe200078838ff */
[----:B------:R-:W-:Y:S01]  /*87f0*/  @!P0 IMAD R149, R149, 0x30, RZ ;  /* 0x0000003095958824 */ /* 0x000fe200078e02ff */
[----:B------:R-:W-:Y:S01]  /*8800*/  @!P0 LEA R0, P2, R146, R0, 0x5 ;  /* 0x0000000092008211 */ /* 0x000fe200078428ff */
[----:B------:R-:W-:Y:S01]  /*8810*/  @!P0 IMAD.WIDE.U32 R2, R148, 0x30, R144 ;  /* 0x0000003094028825 */ /* 0x000fe200078e0090 */
[----:B------:R-:W-:Y:S02]  /*8820*/  @!P1 LEA.HI.X R104, R114, R212, R115, 0x7, P4 ;  /* 0x000000d472689211 */ /* 0x000fe400020f3c73 */
[----:B------:R-:W-:Y:S02]  /*8830*/  @!P0 LEA.HI.X R146, R146, R109, R147, 0x5, P2 ;  /* 0x0000006d92928211 */ /* 0x000fe400010f2c93 */
[CC--:B------:R-:W-:Y:S02]  /*8840*/  @!P0 LEA R114, P2, R0.reuse, R213.reuse, 0x1 ;  /* 0x000000d500728211 */ /* 0x0c0fe400078408ff */
[----:B------:R-:W-:Y:S02]  /*8850*/  @!P1 MOV R147, R104 ;  /* 0x0000006800939202 */ /* 0x000fe40000000f00 */
[-C--:B------:R-:W-:Y:S01]  /*8860*/  @!P0 LEA.HI.X R115, R0, R212.reuse, R146, 0x1, P2 ;  /* 0x000000d400738211 */ /* 0x080fe200010f0c92 */
[----:B------:R-:W-:Y:S01]  /*8870*/  @!P1 IMAD.MOV.U32 R146, RZ, RZ, R110 ;  /* 0x000000ffff929224 */ /* 0x000fe200078e006e */
[----:B------:R-:W-:Y:S02]  /*8880*/  @!P0 LEA R144, P3, R113, R213, 0x1 ;  /* 0x000000d571908211 */ /* 0x000fe400078608ff */
[----:B------:R-:W-:Y:S02]  /*8890*/  @!P0 IADD3 R3, PT, PT, R149, R3, RZ ;  /* 0x0000000395038210 */ /* 0x000fe40007ffe0ff */
[----:B------:R-:W-:Y:S01]  /*88a0*/  @!PT LDS RZ, [RZ] ;  /* 0x00000000fffff984 */ /* 0x000fe20000000800 */
[----:B------:R-:W-:Y:S01]  /*88b0*/  @!PT LDS RZ, [RZ] ;  /* 0x00000000fffff984 */ /* 0x000fe20000000800 */
[----:B------:R-:W-:Y:S01]  /*88c0*/  @!PT LDS RZ, [RZ] ;  /* 0x00000000fffff984 */ /* 0x000fe20000000800 */
[----:B------:R1:W-:Y:S01]  /*88d0*/  @!P1 LDGSTS.E.BYPASS.LTC128B.128 [R201+0x4000], desc[UR16][R146.64] ;  /* 0x0400000092c99fae */ /* 0x0003e2000b981a10 */
[-C--:B------:R-:W-:Y:S02]  /*88e0*/  @!P0 LEA.HI.X R145, R113, R212.reuse, R151, 0x1, P3 ;  /* 0x000000d471918211 */ /* 0x080fe400018f0c97 */
[C---:B------:R-:W-:Y:S02]  /*88f0*/  @!P0 LEA R108, P3, R2.reuse, R213, 0x1 ;  /* 0x000000d5026c8211 */ /* 0x040fe400078608ff */
[----:B------:R1:W-:Y:S02]  /*8900*/  @P1 STS.128 [R201+0x4000], RZ ;  /* 0x004000ffc9001388 */ /* 0x0003e40000000c00 */
        /* <DEDUP_REMOVED lines=18> */
.L_x_1615:
[----:B------:R-:W-:Y:S04]  /*8a30*/  DEPBAR.LE SB0, 0x0 ;  /* 0x000080000000791a */ /* 0x000fe80000000000 */
[----:B------:R-:W-:Y:S01]  /*8a40*/  BAR.SYNC.DEFER_BLOCKING 0x0 ;  /* 0x0000000000007b1d */ /* 0x000fe20000010000 */
[----:B--2---:R-:W-:Y:S01]  /*8a50*/  IMAD.WIDE.U32 R4, R202, R206, RZ ;  /* 0x000000ceca047225 */ /* 0x004fe200078e00ff */
[----:B------:R-:W-:Y:S03]  /*8a60*/  ISETP.GE.AND P0, PT, R203, UR6, PT ;  /* 0x00000006cb007c0c */ /* 0x000fe6000bf06270 */
[----:B------:R-:W-:Y:S02]  /*8a70*/  IMAD.SHL.U32 R2, R4, 0x40, RZ ;  /* 0x0000004004027824 */ /* 0x000fe400078e00ff */
[----:B------:R-:W-:Y:S03]  /*8a80*/  IMAD R5, R202, R207, R5 ;  /* 0x000000cfca057224 */ /* 0x000fe600078e0205 */
[----:B------:R-:W-:Y:S02]  /*8a90*/  @!P1 LEA R10, P4, R2, R215, 0x1 ;  /* 0x000000d7020a9211 */ /* 0x000fe400078808ff */
[----:B------:R-:W-:Y:S03]  /*8aa0*/  SHF.L.U64.HI R3, R4, 0x6, R5 ;  /* 0x0000000604037819 */ /* 0x000fe60000010205 */
[----:B------:R-:W-:Y:S02]  /*8ab0*/  @!P0 LEA R0, P3, R206, R2, 0x4 ;  /* 0x00000002ce008211 */ /* 0x000fe400078620ff */
[----:B------:R-:W-:Y:S02]  /*8ac0*/  @!P1 LEA.HI.X R11, R2, R214, R3, 0x1, P4 ;  /* 0x000000d6020b9211 */ /* 0x000fe400020f0c03 */
[----:B------:R-:W-:Y:S02]  /*8ad0*/  @!P0 LEA.HI.X R5, R206, R3, R207, 0x4, P3 ;  /* 0x00000003ce058211 */ /* 0x000fe400018f24cf */
[----:B------:R-:W-:Y:S02]  /*8ae0*/  @!P0 LEA R8, P3, R0, R215, 0x1 ;  /* 0x000000d700088211 */ /* 0x000fe400078608ff */
[----:B------:R-:W-:Y:S01]  /*8af0*/  @!P0 LEA R4, P2, R206, R2, 0x5 ;  /* 0x00000002ce048211 */ /* 0x000fe200078428ff */
[----:B------:R-:W-:Y:S01]  /*8b00*/  @!PT LDS RZ, [RZ] ;  /* 0x00000000fffff984 */ /* 0x000fe20000000800 */
[----:B------:R-:W-:Y:S01]  /*8b10*/  @!PT LDS RZ, [RZ] ;  /* 0x00000000fffff984 */ /* 0x000fe20000000800 */
[----:B------:R-:W-:Y:S01]  /*8b20*/  @!PT LDS RZ, [RZ] ;  /* 0x00000000fffff984 */ /* 0x000fe20000000800 */
[----:B------:R-:W-:Y:S01]  /*8b30*/  @!P1 LDGSTS.E.BYPASS.LTC128B.128 [R201+0x6000], desc[UR16][R10.64] ;  /* 0x060000000ac99fae */ /* 0x000fe2000b981a10 */
[-C--:B------:R-:W-:Y:S01]  /*8b40*/  @!P0 LEA.HI.X R9, R0, R214.reuse, R5, 0x1, P3 ;  /* 0x000000d600098211 */ /* 0x080fe200018f0c05 */
[----:B------:R-:W-:Y:S01]  /*8b50*/  @!P0 IMAD R0, R207, 0x30, RZ ;  /* 0x00000030cf008824 */ /* 0x000fe200078e02ff */
[C---:B------:R-:W-:Y:S01]  /*8b60*/  @!P0 LEA.HI.X R7, R206.reuse, R3, R207, 0x5, P2 ;  /* 0x00000003ce078211 */ /* 0x040fe200010f2ccf */
[----:B------:R-:W-:Y:S01]  /*8b70*/  @!P0 IMAD.WIDE.U32 R2, R206, 0x30, R2 ;  /* 0x00000030ce028825 */ /* 0x000fe200078e0002 */
[CC--:B------:R-:W-:Y:S03]  /*8b80*/  @!P0 LEA R6, P2, R4.reuse, R215.reuse, 0x1 ;  /* 0x000000d704068211 */ /* 0x0c0fe600078408ff */
[----:B------:R-:W-:Y:S01]  /*8b90*/  @P1 STS.128 [R201+0x6000], RZ ;  /* 0x006000ffc9001388 */ /* 0x000fe20000000c00 */
[-C--:B------:R-:W-:Y:S01]  /*8ba0*/  @!P0 LEA.HI.X R7, R4, R214.reuse, R7, 0x1, P2 ;  /* 0x000000d604078211 */ /* 0x080fe200010f0c07 */
[----:B------:R-:W-:Y:S01]  /*8bb0*/  @!P0 IMAD.IADD R0, R0, 0x1, R3 ;  /* 0x0000000100008824 */ /* 0x000fe200078e0203 */
[C---:B------:R-:W-:Y:S04]  /*8bc0*/  @!P0 LEA R4, P2, R2.reuse, R215, 0x1 ;  /* 0x000000d702048211 */ /* 0x040fe800078408ff */
[----:B------:R-:W-:Y:S01]  /*8bd0*/  @!P0 LEA.HI.X R5, R2, R214, R0, 0x1, P2 ;  /* 0x000000d602058211 */ /* 0x000fe200010f0c00 */
[----:B------:R-:W-:Y:S01]  /*8be0*/  @P0 STS.128 [R201+0x6800], RZ ;  /* 0x006800ffc9000388 */ /* 0x000fe20000000c00 */
[C---:B------:R-:W-:Y:S07]  /*8bf0*/  ISETP.NE.AND P2, PT, R202.reuse, RZ, PT ;  /* 0x000000ffca00720c */ /* 0x040fee0003f45270 */
        /* <DEDUP_REMOVED lines=32> */
[----:B------:R-:W-:Y:S01]  /*8e00*/  LDSM.16.M88.4 R168, [R197] ;  /* 0x00000000c5a8783b */ /* 0x000fe20000000200 */
[-C--:B------:R-:W-:Y:S07]  /*8e10*/  HMMA.16816.F32 R28, R60, R34.reuse, RZ ;  /* 0x000000223c1c723c */ /* 0x080fee00000018ff */
[----:B------:R-:W-:Y:S01]  /*8e20*/  LDSM.16.M88.4 R172, [R190+0x4000] ;  /* 0x00400000beac783b */ /* 0x000fe20000000200 */
[C---:B------:R-:W-:Y:S07]  /*8e30*/  HMMA.16816.F32 R32, R64.reuse, R34, RZ ;  /* 0x000000224020723c */ /* 0x040fee00000018ff */
[----:B------:R-:W-:Y:S01]  /*8e40*/  LDSM.16.M88.4 R176, [R197+0x2000] ;  /* 0x00200000c5b0783b */ /* 0x000fe20000000200 */
[-C--:B----4-:R-:W-:Y:S07]  /*8e50*/  HMMA.16816.F32 R36, R64, R48.reuse, RZ ;  /* 0x000000304024723c */ /* 0x090fee00000018ff */
[----:B------:R-:W-:Y:S01]  /*8e60*/  LDSM.16.M88.4 R180, [R190+0x4800] ;  /* 0x00480000beb4783b */ /* 0x000fe20000000200 */
[C---:B------:R-:W-:Y:S07]  /*8e70*/  HMMA.16816.F32 R40, R60.reuse, R48, RZ ;  /* 0x000000303c28723c */ /* 0x040fee00000018ff */
[----:B------:R-:W-:Y:S01]  /*8e80*/  LDSM.16.M88.4 R184, [R190+0x5000] ;  /* 0x00500000beb8783b */ /* 0x000fe20000000200 */
[-C--:B------:R-:W-:Y:S08]  /*8e90*/  HMMA.16816.F32 R44, R60, R50.reuse, RZ ;  /* 0x000000323c2c723c */ /* 0x080ff000000018ff */
[C---:B------:R-:W-:Y:S08]  /*8ea0*/  HMMA.16816.F32 R48, R64.reuse, R50, RZ ;  /* 0x000000324030723c */ /* 0x040ff000000018ff */
[-C--:B-----5:R-:W-:Y:S08]  /*8eb0*/  HMMA.16816.F32 R52, R64, R144.reuse, RZ ;  /* 0x000000904034723c */ /* 0x0a0ff000000018ff */
[C---:B------:R-:W-:Y:S08]  /*8ec0*/  HMMA.16816.F32 R56, R60.reuse, R144, RZ ;  /* 0x000000903c38723c */ /* 0x040ff000000018ff */
[-C--:B------:R-:W-:Y:S08]  /*8ed0*/  HMMA.16816.F32 R60, R60, R146.reuse, RZ ;  /* 0x000000923c3c723c */ /* 0x080ff000000018ff */
[----:B------:R-:W-:Y:S01]  /*8ee0*/  HMMA.16816.F32 R64, R64, R146, RZ ;  /* 0x000000924040723c */ /* 0x000fe200000018ff */
[----:B------:R-:W4:Y:S07]  /*8ef0*/  LDSM.16.M88.4 R144, [R195+0x5800] ;  /* 0x00580000c390783b */ /* 0x000f2e0000000200 */
        /* <DEDUP_REMOVED lines=8> */
[C---:B------:R-:W-:Y:S08]  /*8f80*/  HMMA.16816.F32 R32, R148.reuse, R162, R32 ;  /* 0x000000a29420723c */ /* 0x040ff00000001820 */
[-C--:B---3--:R-:W-:Y:S08]  /*8f90*/  HMMA.16816.F32 R36, R148, R164.reuse, R36 ;  /* 0x000000a49424723c */ /* 0x088ff00000001824 */
[C---:B------:R-:W-:Y:S04]  /*8fa0*/  HMMA.16816.F32 R40, R156.reuse, R164, R40 ;  /* 0x000000a49c28723c */ /* 0x040fe80000001828 */
[C---:B------:R-:W-:Y:S02]  /*8fb0*/  VIADD R164, R205.reuse, 0xed9eba14 ;  /* 0xed9eba14cda47836 */ /* 0x040fe40000000000 */
[C---:B------:R-:W-:Y:S02]  /*8fc0*/  VIADD R165, R205.reuse, 0x76cf5d0a ;  /* 0x76cf5d0acda57836 */ /* 0x040fe40000000000 */
[-C--:B------:R-:W-:Y:S08]  /*8fd0*/  HMMA.16816.F32 R44, R156, R166.reuse, R44 ;  /* 0x000000a69c2c723c */ /* 0x080ff0000000182c */
[C---:B------:R-:W-:Y:S04]  /*8fe0*/  HMMA.16816.F32 R48, R148.reuse, R166, R48 ;  /* 0x000000a69430723c */ /* 0x040fe80000001830 */
[----:B------:R-:W-:Y:S04]  /*8ff0*/  VIADD R166, R205, 0x32370b8f ;  /* 0x32370b8fcda67836 */ /* 0x000fe80000000000 */
[-C--:B----4-:R-:W-:Y:S08]  /*9000*/  HMMA.16816.F32 R52, R148, R144.reuse, R52 ;  /* 0x000000909434723c */ /* 0x090ff00000001834 */
[C---:B------:R-:W-:Y:S08]  /*9010*/  HMMA.16816.F32 R56, R156.reuse, R144, R56 ;  /* 0x000000909c38723c */ /* 0x040ff00000001838 */
[-C--:B------:R-:W-:Y:S01]  /*9020*/  HMMA.16816.F32 R60, R156, R146.reuse, R60 ;  /* 0x000000929c3c723c */ /* 0x080fe2000000183c */
[----:B------:R-:W-:Y:S07]  /*9030*/  LDSM.16.M88.4 R156, [R198+0x2000] ;  /* 0x00200000c69c783b */ /* 0x000fee0000000200 */
[----:B------:R-:W-:Y:S01]  /*9040*/  HMMA.16816.F32 R64, R148, R146, R64 ;  /* 0x000000929440723c */ /* 0x000fe20000001840 */
[----:B------:R-:W-:Y:S07]  /*9050*/  LDSM.16.M88.4 R144, [R198] ;  /* 0x00000000c690783b */ /* 0x000fee0000000200 */
[-C--:B------:R-:W-:Y:S01]  /*9060*/  HMMA.16816.F32 R4, R168, R172.reuse, R4 ;  /* 0x000000aca804723c */ /* 0x080fe20000001804 */
[----:B------:R-:W2:Y:S07]  /*9070*/  LDSM.16.M88.4 R148, [R194+0x4000] ;  /* 0x00400000c294783b */ /* 0x000eae0000000200 */
[C---:B------:R-:W-:Y:S08]  /*9080*/  HMMA.16816.F32 R8, R176.reuse, R172, R8 ;  /* 0x000000acb008723c */ /* 0x040ff00000001808 */
[-C--:B------:R-:W-:Y:S08]  /*9090*/  HMMA.16816.F32 R12, R176, R174.reuse, R12 ;  /* 0x000000aeb00c723c */ /* 0x080ff0000000180c */
[C---:B------:R-:W-:Y:S08]  /*90a0*/  HMMA.16816.F32 R16, R168.reuse, R174, R16 ;  /* 0x000000aea810723c */ /* 0x040ff00000001810 */
[-C--:B------:R-:W-:Y:S08]  /*90b0*/  HMMA.16816.F32 R20, R168, R180.reuse, R20 ;  /* 0x000000b4a814723c */ /* 0x080ff00000001814 */
[C---:B------:R-:W-:Y:S04]  /*90c0*/  HMMA.16816.F32 R24, R176.reuse, R180, R24 ;  /* 0x000000b4b018723c */ /* 0x040fe80000001818 */
[----:B------:R-:W-:Y:S04]  /*90d0*/  IMAD.SHL.U32 R180, R202, 0x2, RZ ;  /* 0x00000002cab47824 */ /* 0x000fe800078e00ff */
[-C--:B------:R-:W-:Y:S03]  /*90e0*/  HMMA.16816.F32 R28, R176, R182.reuse, R28 ;  /* 0x000000b6b01c723c */ /* 0x080fe6000000181c */
[----:B------:R-:W-:Y:S05]  /*90f0*/  LOP3.LUT R2, R180, R239, R205, 0x96, !PT ;  /* 0x000000efb4027212 */ /* 0x000fea00078e96cd */
[C---:B------:R-:W-:Y:S04]  /*9100*/  HMMA.16816.F32 R32, R168.reuse, R182, R32 ;  /* 0x000000b6a820723c */ /* 0x040fe80000001820 */
[----:B------:R-:W-:Y:S04]  /*9110*/  IMAD.WIDE.U32 R2, R2, -0x326172a9, RZ ;  /* 0xcd9e8d5702027825 */ /* 0x000fe800078e00ff */
[-C--:B------:R-:W-:Y:S03]  /*9120*/  HMMA.16816.F32 R36, R168, R184.reuse, R36 ;  /* 0x000000b8a824723c */ /* 0x080fe60000001824 */
[C---:B------:R-:W-:Y:S02]  /*9130*/  LOP3.LUT R108, R3.reuse, R234, RZ, 0x3c, !PT ;  /* 0x000000ea036c7212 */ /* 0x040fe400078e3cff */
[C---:B------:R-:W-:Y:S02]  /*9140*/  LOP3.LUT R114, R2.reuse, R233, RZ, 0x3c, !PT ;  /* 0x000000e902727212 */ /* 0x040fe400078e3cff */
[----:B------:R-:W-:Y:S01]  /*9150*/  LOP3.LUT R3, R3, R232, RZ, 0x3c, !PT ;  /* 0x000000e803037212 */ /* 0x000fe200078e3cff */
[C---:B------:R-:W-:Y:S04]  /*9160*/  HMMA.16816.F32 R40, R176.reuse, R184, R40 ;  /* 0x000000b8b028723c */ /* 0x040fe80000001828 */
[----:B------:R-:W-:Y:S01]  /*9170*/  LOP3.LUT R0, R2, R231, RZ, 0x3c, !PT ;  /* 0x000000e702007212 */ /* 0x000fe200078e3cff */
[----:B------:R-:W-:Y:S03]  /*9180*/  IMAD.WIDE.U32 R114, R114, -0x2daee0ad, RZ ;  /* 0xd2511f5372727825 */ /* 0x000fe600078e00ff */
[-C--:B------:R-:W-:Y:S03]  /*9190*/  HMMA.16816.F32 R44, R176, R186.reuse, R44 ;  /* 0x000000bab02c723c */ /* 0x080fe6000000182c */
[----:B------:R-:W-:Y:S04]  /*91a0*/  IMAD.WIDE.U32 R2, R3, -0x2daee0ad, RZ ;  /* 0xd2511f5303027825 */ /* 0x000fe800078e00ff */
[----:B------:R-:W-:Y:S01]  /*91b0*/  IMAD.WIDE.U32 R108, R108, -0x2daee0ad, RZ ;  /* 0xd2511f536c6c7825 */ /* 0x000fe200078e00ff */
[C---:B------:R-:W-:Y:S04]  /*91c0*/  HMMA.16816.F32 R48, R168.reuse, R186, R48 ;  /* 0x000000baa830723c */ /* 0x040fe80000001830 */
[----:B------:R-:W-:Y:S02]  /*91d0*/  LOP3.LUT R104, R244, R165, R109, 0x96, !PT ;  /* 0x000000a5f4687212 */ /* 0x000fe400078e966d */
[----:B------:R-:W-:Y:S02]  /*91e0*/  LOP3.LUT R108, R166, R108, R115, 0x96, !PT ;  /* 0x0000006ca66c7212 */ /* 0x000fe400078e9673 */
[-C--:B-1----:R-:W-:Y:S03]  /*91f0*/  HMMA.16816.F32 R52, R168, R152.reuse, R52 ;  /* 0x00000098a834723c */ /* 0x082fe60000001834 */
[----:B------:R-:W-:Y:S04]  /*9200*/  IMAD.WIDE.U32 R160, R104, -0x326172a9, RZ ;  /* 0xcd9e8d5768a07825 */ /* 0x000fe800078e00ff */
[----:B------:R-:W-:Y:S01]  /*9210*/  IMAD.WIDE.U32 R172, R108, -0x326172a9, RZ ;  /* 0xcd9e8d576cac7825 */ /* 0x000fe200078e00ff */
[----:B------:R-:W-:Y:S01]  /*9220*/  LOP3.LUT R108, R240, R211, R161, 0x96, !PT ;  /* 0x000000d3f06c7212 */ /* 0x000fe200078e96a1 */
        /* <DEDUP_REMOVED lines=8> */
[----:B------:R-:W-:Y:S04]  /*92b0*/  IMAD.WIDE.U32 R154, R108, -0x2daee0ad, RZ ;  /* 0xd2511f536c9a7825 */ /* 0x000fe800078e00ff */
[-C--:B--2---:R-:W-:Y:S05]  /*92c0*/  HMMA.16816.F32 R4, R144, R148.reuse, R4 ;  /* 0x000000949004723c */ /* 0x084fea0000001804 */
[----:B------:R-:W-:Y:S01]  /*92d0*/  LOP3.LUT R177, R164, R114, R155, 0x96, !PT ;  /* 0x00000072a4b17212 */ /* 0x000fe200078e969b */
[----:B------:R-:W-:Y:S02]  /*92e0*/  IMAD.WIDE.U32 R168, R104, -0x2daee0ad, RZ ;  /* 0xd2511f5368a87825 */ /* 0x000fe400078e00ff */
[C---:B------:R-:W-:Y:S04]  /*92f0*/  HMMA.16816.F32 R8, R156.reuse, R148, R8 ;  /* 0x000000949c08723c */ /* 0x040fe80000001808 */
[----:B------:R-:W-:Y:S01]  /*9300*/  IMAD.WIDE.U32 R174, R2, -0x326172a9, RZ ;  /* 0xcd9e8d5702ae7825 */ /* 0x000fe200078e00ff */
[----:B------:R-:W-:Y:S03]  /*9310*/  LOP3.LUT R2, R236, R211, R163, 0x96, !PT ;  /* 0x000000d3ec027212 */ /* 0x000fe600078e96a3 */
[-C--:B------:R-:W-:Y:S03]  /*9320*/  HMMA.16816.F32 R12, R156, R150.reuse, R12 ;  /* 0x000000969c0c723c */ /* 0x080fe6000000180c */
[----:B------:R-:W-:Y:S01]  /*9330*/  LOP3.LUT R0, R210, R162, R175, 0x96, !PT ;  /* 0x000000a2d2007212 */ /* 0x000fe200078e96af */
[----:B------:R-:W-:Y:S02]  /*9340*/  VIADD R163, R205, 0xa9066899 ;  /* 0xa9066899cda37836 */ /* 0x000fe40000000000 */
[----:B------:R-:W-:Y:S02]  /*9350*/  IMAD.WIDE.U32 R108, R2, -0x2daee0ad, RZ ;  /* 0xd2511f53026c7825 */ /* 0x000fe400078e00ff */
[C---:B------:R-:W-:Y:S01]  /*9360*/  HMMA.16816.F32 R16, R144.reuse, R150, R16 ;  /* 0x000000969010723c */ /* 0x040fe20000001810 */
[----:B------:R-:W-:Y:S03]  /*9370*/  LDSM.16.M88.4 R148, [R194+0x5000] ;  /* 0x00500000c294783b */ /* 0x000fe60000000200 */
[----:B------:R-:W-:Y:S01]  /*9380*/  LOP3.LUT R176, R163, R154, R169, 0x96, !PT ;  /* 0x0000009aa3b07212 */ /* 0x000fe200078e96a9 */
[----:B------:R-:W-:Y:S01]  /*9390*/  IMAD R3, R202, 0x40, R246 ;  /* 0x00000040ca037824 */ /* 0x000fe200078e02f6 */
[----:B------:R-:W-:Y:S01]  /*93a0*/  LOP3.LUT R178, R164, R152, R109, 0x96, !PT ;  /* 0x00000098a4b27212 */ /* 0x000fe200078e966d */
[----:B------:R-:W-:Y:S02]  /*93b0*/  IMAD.WIDE.U32 R170, R0, -0x2daee0ad, RZ ;  /* 0xd2511f5300aa7825 */ /* 0x000fe400078e00ff */
[----:B------:R-:W1:Y:S02]  /*93c0*/  LDSM.16.M88.4 R152, [R194+0x4800] ;  /* 0x00480000c298783b */ /* 0x000e640000000200 */
[----:B------:R-:W-:Y:S01]  /*93d0*/  IMAD.IADD R0, R235, 0x1, -R3 ;  /* 0x00000001eb007824 */ /* 0x000fe200078e0a03 */
[----:B------:R-:W-:Y:S03]  /*93e0*/  LOP3.LUT R167, R163, R108, R171, 0x96, !PT ;  /* 0x0000006ca3a77212 */ /* 0x000fe600078e96ab */
[C---:B------:R-:W-:Y:S01]  /*93f0*/  VIADD R3, R0.reuse, 0x3f ;  /* 0x0000003f00037836 */ /* 0x040fe20000000000 */
[C---:B------:R-:W-:Y:S01]  /*9400*/  IADD3 R2, PT, PT, R0.reuse, 0x40, RZ ;  /* 0x0000004000027810 */ /* 0x040fe20007ffe0ff */
[C---:B------:R-:W-:Y:S01]  /*9410*/  VIADD R113, R0.reuse, 0xfffffff7 ;  /* 0xfffffff700717836 */ /* 0x040fe20000000000 */
[----:B------:R-:W-:Y:S01]  /*9420*/  IABS R108, R0 ;  /* 0x00000000006c7213 */ /* 0x000fe20000000000 */
[C---:B------:R-:W-:Y:S01]  /*9430*/  VIADD R104, R0.reuse, 0xffffffff ;  /* 0xffffffff00687836 */ /* 0x040fe20000000000 */
[----:B------:R-:W-:Y:S01]  /*9440*/  IABS R2, R2 ;  /* 0x0000000200027213 */ /* 0x000fe20000000000 */
[C---:B------:R-:W-:Y:S01]  /*9450*/  VIADD R110, R0.reuse, 0x48 ;  /* 0x00000048006e7836 */ /* 0x040fe20000000000 */
[----:B------:R-:W-:Y:S01]  /*9460*/  IABS R3, R3 ;  /* 0x0000000300037213 */ /* 0x000fe20000000000 */
[C---:B------:R-:W-:Y:S01]  /*9470*/  VIADD R109, R0.reuse, 0x47 ;  /* 0x00000047006d7836 */ /* 0x040fe20000000000 */
[----:B------:R-:W-:Y:S01]  /*9480*/  I2FP.F32.S32 R2, R2 ;  /* 0x0000000200027245 */ /* 0x000fe20000201400 */
[C---:B------:R-:W-:Y:S01]  /*9490*/  VIADD R161, R0.reuse, 0x8 ;  /* 0x0000000800a17836 */ /* 0x040fe20000000000 */
[----:B------:R-:W-:Y:S01]  /*94a0*/  I2FP.F32.S32 R3, R3 ;  /* 0x0000000300037245 */ /* 0x000fe20000201400 */
[----:B------:R-:W-:Y:S01]  /*94b0*/  VIADD R162, R0, 0x7 ;  /* 0x0000000700a27836 */ /* 0x000fe20000000000 */
[----:B------:R-:W-:Y:S01]  /*94c0*/  IABS R113, R113 ;  /* 0x0000007100717213 */ /* 0x000fe20000000000 */
[CC--:B------:R-:W-:Y:S01]  /*94d0*/  FFMA.FTZ R8, R2.reuse, -R105.reuse, R8 ;  /* 0x8000006902087223 */ /* 0x0c0fe20000010008 */
[----:B------:R-:W-:Y:S01]  /*94e0*/  IABS R104, R104 ;  /* 0x0000006800687213 */ /* 0x000fe20000000000 */
[----:B------:R-:W-:Y:S01]  /*94f0*/  FFMA.FTZ R14, R2, -R105, R14 ;  /* 0x80000069020e7223 */ /* 0x000fe2000001000e */
[----:B------:R-:W-:Y:S01]  /*9500*/  IABS R110, R110 ;  /* 0x0000006e006e7213 */ /* 0x000fe20000000000 */
[C---:B------:R-:W-:Y:S01]  /*9510*/  VIADD R2, R0.reuse, 0xfffffff8 ;  /* 0xfffffff800027836 */ /* 0x040fe20000000000 */
[----:B------:R-:W-:Y:S01]  /*9520*/  IABS R109, R109 ;  /* 0x0000006d006d7213 */ /* 0x000fe20000000000 */
[CC--:B------:R-:W-:Y:S01]  /*9530*/  FFMA.FTZ R9, R3.reuse, -R105.reuse, R9 ;  /* 0x8000006903097223 */ /* 0x0c0fe20000010009 */
[----:B------:R-:W-:Y:S01]  /*9540*/  I2FP.F32.S32 R108, R108 ;  /* 0x0000006c006c7245 */ /* 0x000fe20000201400 */
[----:B------:R-:W-:Y:S01]  /*9550*/  FFMA.FTZ R15, R3, -R105, R15 ;  /* 0x80000069030f7223 */ /* 0x000fe2000001000f */
[----:B------:R-:W-:Y:S02]  /*9560*/  IABS R2, R2 ;  /* 0x0000000200027213 */ /* 0x000fe40000000000 */
[----:B------:R-:W-:Y:S01]  /*9570*/  I2FP.F32.S32 R3, R113 ;  /* 0x0000007100037245 */ /* 0x000fe20000201400 */
[----:B------:R-:W-:Y:S01]  /*9580*/  VIADD R113, R0, 0x30 ;  /* 0x0000003000717836 */ /* 0x000fe20000000000 */
[----:B------:R-:W-:Y:S01]  /*9590*/  I2FP.F32.S32 R2, R2 ;  /* 0x0000000200027245 */ /* 0x000fe20000201400 */
[-C--:B------:R-:W-:Y:S01]  /*95a0*/  FFMA.FTZ R4, R108, -R105.reuse, R4 ;  /* 0x800000696c047223 */ /* 0x080fe20000010004 */
[----:B------:R-:W-:Y:S01]  /*95b0*/  I2FP.F32.S32 R104, R104 ;  /* 0x0000006800687245 */ /* 0x000fe20000201400 */
[C---:B------:R-:W-:Y:S01]  /*95c0*/  FFMA.FTZ R17, R3.reuse, -R105, R17 ;  /* 0x8000006903117223 */ /* 0x040fe20000010011 */
[----:B------:R-:W-:Y:S01]  /*95d0*/  IABS R113, R113 ;  /* 0x0000007100717213 */ /* 0x000fe20000000000 */
[----:B------:R-:W-:Y:S01]  /*95e0*/  FFMA.FTZ R16, R2, -R105, R16 ;  /* 0x8000006902107223 */ /* 0x000fe20000010010 */
[----:B------:R-:W-:Y:S01]  /*95f0*/  I2FP.F32.S32 R110, R110 ;  /* 0x0000006e006e7245 */ /* 0x000fe20000201400 */
[-C--:B-1----:R-:W-:Y:S03]  /*9600*/  HMMA.16816.F32 R20, R144, R152.reuse, R20 ;  /* 0x000000989014723c */ /* 0x082fe60000001814 */
[----:B------:R-:W-:Y:S01]  /*9610*/  I2FP.F32.S32 R109, R109 ;  /* 0x0000006d006d7245 */ /* 0x000fe20000201400 */
[----:B------:R-:W-:Y:S01]  /*9620*/  FFMA.FTZ R5, R104, -R105, R5 ;  /* 0x8000006968057223 */ /* 0x000fe20000010005 */
[----:B------:R-:W-:Y:S01]  /*9630*/  IABS R161, R161 ;  /* 0x000000a100a17213 */ /* 0x000fe20000000000 */
[----:B------:R-:W-:Y:S01]  /*9640*/  FFMA.FTZ R18, R108, -R105, R18 ;  /* 0x800000696c127223 */ /* 0x000fe20000010012 */
[----:B------:R-:W-:Y:S01]  /*9650*/  IABS R162, R162 ;  /* 0x000000a200a27213 */ /* 0x000fe20000000000 */
[C---:B------:R-:W-:Y:S04]  /*9660*/  HMMA.16816.F32 R24, R156.reuse, R152, R24 ;  /* 0x000000989c18723c */ /* 0x040fe80000001818 */
[----:B------:R-:W-:Y:S01]  /*9670*/  I2FP.F32.S32 R161, R161 ;  /* 0x000000a100a17245 */ /* 0x000fe20000201400 */
[-C--:B------:R-:W-:Y:S01]  /*9680*/  FFMA.FTZ R19, R104, -R105.reuse, R19 ;  /* 0x8000006968137223 */ /* 0x080fe20000010013 */
[----:B------:R-:W-:Y:S01]  /*9690*/  I2FP.F32.S32 R162, R162 ;  /* 0x000000a200a27245 */ /* 0x000fe20000201400 */
[C---:B------:R-:W-:Y:S01]  /*96a0*/  VIADD R108, R0.reuse, 0xfffffff0 ;  /* 0xfffffff0006c7836 */ /* 0x040fe20000000000 */
[----:B------:R-:W-:Y:S01]  /*96b0*/  IADD3 R160, PT, PT, R0, 0x17, RZ ;  /* 0x0000001700a07810 */ /* 0x000fe20007ffe0ff */
[-C--:B------:R-:W-:Y:S03]  /*96c0*/  HMMA.16816.F32 R28, R156, R154.reuse, R28 ;  /* 0x0000009a9c1c723c */ /* 0x080fe6000000181c */
[----:B------:R-:W-:Y:S01]  /*96d0*/  IABS R108, R108 ;  /* 0x0000006c006c7213 */ /* 0x000fe20000000000 */
[-C--:B------:R-:W-:Y:S01]  /*96e0*/  FFMA.FTZ R22, R2, -R105.reuse, R22 ;  /* 0x8000006902167223 */ /* 0x080fe20000010016 */
[----:B------:R-:W-:Y:S01]  /*96f0*/  IABS R160, R160 ;  /* 0x000000a000a07213 */ /* 0x000fe20000000000 */
[----:B------:R-:W-:Y:S01]  /*9700*/  VIADD R2, R0, 0x2f ;  /* 0x0000002f00027836 */ /* 0x000fe20000000000 */
[----:B------:R-:W-:Y:S01]  /*9710*/  I2FP.F32.S32 R108, R108 ;  /* 0x0000006c006c7245 */ /* 0x000fe20000201400 */
[C---:B------:R-:W-:Y:S01]  /*9720*/  HMMA.16816.F32 R32, R144.reuse, R154, R32 ;  /* 0x0000009a9020723c */ /* 0x040fe20000001820 */
[----:B------:R-:W1:Y:S01]  /*9730*/  LDSM.16.M88.4 R152, [R194+0x5800] ;  /* 0x00580000c298783b */ /* 0x000e620000000200 */
[----:B------:R-:W-:Y:S04]  /*9740*/  DEPBAR.LE SB0, 0x0 ;  /* 0x000080000000791a */ /* 0x000fe80000000000 */
[----:B------:R-:W-:Y:S01]  /*9750*/  IABS R2, R2 ;  /* 0x0000000200027213 */ /* 0x000fe20000000000 */
[----:B------:R-:W-:Y:S01]  /*9760*/  FFMA.FTZ R23, R3, -R105, R23 ;  /* 0x8000006903177223 */ /* 0x000fe20000010017 */
[----:B------:R-:W-:Y:S01]  /*9770*/  MOV R3, R113 ;  /* 0x0000007100037202 */ /* 0x000fe20000000f00 */
[----:B------:R-:W-:Y:S01]  /*9780*/  BAR.SYNC.DEFER_BLOCKING 0x0 ;  /* 0x0000000000007b1d */ /* 0x000fe20000010000 */
[----:B------:R-:W-:Y:S01]  /*9790*/  I2FP.F32.S32 R2, R2 ;  /* 0x0000000200027245 */ /* 0x000fe20000201400 */
[-C--:B------:R-:W-:Y:S05]  /*97a0*/  HMMA.16816.F32 R36, R144, R148.reuse, R36 ;  /* 0x000000949024723c */ /* 0x080fea0000001824 */
[----:B------:R-:W-:Y:S01]  /*97b0*/  I2FP.F32.S32 R3, R3 ;  /* 0x0000000300037245 */ /* 0x000fe20000201400 */
[CC--:B------:R-:W-:Y:S01]  /*97c0*/  FFMA.FTZ R25, R2.reuse, -R105.reuse, R25 ;  /* 0x8000006902197223 */ /* 0x0c0fe20000010019 */
[----:B------:R-:W-:Y:S01]  /*97d0*/  I2FP.F32.S32 R160, R160 ;  /* 0x000000a000a07245 */ /* 0x000fe20000201400 */
[C---:B------:R-:W-:Y:S04]  /*97e0*/  HMMA.16816.F32 R40, R156.reuse, R148, R40 ;  /* 0x000000949c28723c */ /* 0x040fe80000001828 */
[-C--:B------:R-:W-:Y:S01]  /*97f0*/  FFMA.FTZ R31, R2, -R105.reuse, R31 ;  /* 0x80000069021f7223 */ /* 0x080fe2000001001f */
[CC--:B------:R-:W-:Y:S01]  /*9800*/  FFMA.FTZ R24, R3.reuse, -R105.reuse, R24 ;  /* 0x8000006903187223 */ /* 0x0c0fe20000010018 */
[-C--:B------:R-:W-:Y:S01]  /*9810*/  FFMA.FTZ R30, R3, -R105.reuse, R30 ;  /* 0x80000069031e7223 */ /* 0x080fe2000001001e */
[C---:B------:R-:W-:Y:S01]  /*9820*/  VIADD R2, R0.reuse, 0xffffffe8 ;  /* 0xffffffe800027836 */ /* 0x040fe20000000000 */
[-C--:B------:R-:W-:Y:S03]  /*9830*/  HMMA.16816.F32 R44, R156, R150.reuse, R44 ;  /* 0x000000969c2c723c */ /* 0x080fe6000000182c */
[C---:B------:R-:W-:Y:S01]  /*9840*/  VIADD R3, R0.reuse, 0xffffffe7 ;  /* 0xffffffe700037836 */ /* 0x040fe20000000000 */
[----:B------:R-:W-:Y:S01]  /*9850*/  IABS R2, R2 ;  /* 0x0000000200027213 */ /* 0x000fe20000000000 */
[----:B------:R-:W-:Y:S02]  /*9860*/  VIADD R113, R0, 0x1f ;  /* 0x0000001f00717836 */ /* 0x000fe40000000000 */
[----:B------:R-:W-:Y:S01]  /*9870*/  FFMA.FTZ R10, R110, -R105, R10 ;  /* 0x800000696e0a7223 */ /* 0x000fe2000001000a */
[C---:B------:R-:W-:Y:S01]  /*9880*/  VIADD R104, R0.reuse, 0xffffffef ;  /* 0xffffffef00687836 */ /* 0x040fe20000000000 */
[----:B------:R-:W-:Y:S01]  /*9890*/  IABS R3, R3 ;  /* 0x0000000300037213 */ /* 0x000fe20000000000 */
[C---:B------:R-:W-:Y:S04]  /*98a0*/  HMMA.16816.F32 R48, R144.reuse, R150, R48 ;  /* 0x000000969030723c */ /* 0x040fe80000001830 */
[----:B------:R-:W-:Y:S01]  /*98b0*/  I2FP.F32.S32 R2, R2 ;  /* 0x0000000200027245 */ /* 0x000fe20000201400 */
[----:B------:R-:W-:Y:S01]  /*98c0*/  FFMA.FTZ R11, R109, -R105, R11 ;  /* 0x800000696d0b7223 */ /* 0x000fe2000001000b */
[----:B------:R-:W-:Y:S01]  /*98d0*/  I2FP.F32.S32 R3, R3 ;  /* 0x0000000300037245 */ /* 0x000fe20000201400 */
[----:B------:R-:W-:Y:S01]  /*98e0*/  VIADD R109, R0, 0x38 ;  /* 0x00000038006d7836 */ /* 0x000fe20000000000 */
[----:B------:R-:W-:Y:S01]  /*98f0*/  IABS R104, R104 ;  /* 0x0000006800687213 */ /* 0x000fe20000000000 */
[CC--:B------:R-:W-:Y:S01]  /*9900*/  FFMA.FTZ R32, R2.reuse, -R105.reuse, R32 ;  /* 0x8000006902207223 */ /* 0x0c0fe20000010020 */
[-C--:B------:R-:W-:Y:S01]  /*9910*/  FFMA.FTZ R38, R2, -R105.reuse, R38 ;  /* 0x8000006902267223 */ /* 0x080fe20000010026 */
[C---:B------:R-:W-:Y:S01]  /*9920*/  FFMA.FTZ R33, R3.reuse, -R105, R33 ;  /* 0x8000006903217223 */ /* 0x040fe20000010021 */
[----:B------:R-:W-:Y:S01]  /*9930*/  IABS R109, R109 ;  /* 0x0000006d006d7213 */ /* 0x000fe20000000000 */
[C---:B------:R-:W-:Y:S01]  /*9940*/  VIADD R2, R0.reuse, 0x20 ;  /* 0x0000002000027836 */ /* 0x040fe20000000000 */
[----:B------:R-:W-:Y:S01]  /*9950*/  I2FP.F32.S32 R104, R104 ;  /* 0x0000006800687245 */ /* 0x000fe20000201400 */
[----:B------:R-:W-:Y:S01]  /*9960*/  FFMA.FTZ R39, R3, -R105, R39 ;  /* 0x8000006903277223 */ /* 0x000fe20000010027 */
[----:B------:R-:W-:Y:S01]  /*9970*/  IABS R3, R113 ;  /* 0x0000007100037213 */ /* 0x000fe20000000000 */
[----:B------:R-:W-:Y:S01]  /*9980*/  VIADD R110, R0, 0x37 ;  /* 0x00000037006e7836 */ /* 0x000fe20000000000 */
[----:B------:R-:W-:Y:S01]  /*9990*/  IABS R2, R2 ;  /* 0x0000000200027213 */ /* 0x000fe20000000000 */
[-C--:B-1----:R-:W-:Y:S03]  /*99a0*/  HMMA.16816.F32 R52, R144, R152.reuse, R52 ;  /* 0x000000989034723c */ /* 0x082fe60000001834 */
[----:B------:R-:W-:Y:S01]  /*99b0*/  I2FP.F32.S32 R3, R3 ;  /* 0x0000000300037245 */ /* 0x000fe20000201400 */
[-C--:B------:R-:W-:Y:S01]  /*99c0*/  FFMA.FTZ R20, R108, -R105.reuse, R20 ;  /* 0x800000696c147223 */ /* 0x080fe20000010014 */
[----:B------:R-:W-:Y:S01]  /*99d0*/  I2FP.F32.S32 R2, R2 ;  /* 0x0000000200027245 */ /* 0x000fe20000201400 */
[-C--:B------:R-:W-:Y:S01]  /*99e0*/  FFMA.FTZ R21, R104, -R105.reuse, R21 ;  /* 0x8000006968157223 */ /* 0x080fe20000010015 */
[----:B------:R-:W-:Y:S01]  /*99f0*/  IABS R110, R110 ;  /* 0x0000006e006e7213 */ /* 0x000fe20000000000 */
[C---:B------:R-:W-:Y:S01]  /*9a00*/  FFMA.FTZ R41, R3.reuse, -R105, R41 ;  /* 0x8000006903297223 */ /* 0x040fe20000010029 */
[----:B------:R-:W-:Y:S01]  /*9a10*/  I2FP.F32.S32 R109, R109 ;  /* 0x0000006d006d7245 */ /* 0x000fe20000201400 */
[-C--:B------:R-:W-:Y:S01]  /*9a20*/  FFMA.FTZ R47, R3, -R105.reuse, R47 ;  /* 0x80000069032f7223 */ /* 0x080fe2000001002f */
[----:B------:R-:W-:Y:S01]  /*9a30*/  I2FP.F32.S32 R110, R110 ;  /* 0x0000006e006e7245 */ /* 0x000fe20000201400 */
[----:B------:R-:W-:Y:S02]  /*9a40*/  VIADD R3, R0, 0xffffffd7 ;  /* 0xffffffd700037836 */ /* 0x000fe40000000000 */
[CC--:B------:R-:W-:Y:S01]  /*9a50*/  FFMA.FTZ R40, R2.reuse, -R105.reuse, R40 ;  /* 0x8000006902287223 */ /* 0x0c0fe20000010028 */
[----:B------:R-:W-:Y:S01]  /*9a60*/  FFMA.FTZ R46, R2, -R105, R46 ;  /* 0x80000069022e7223 */ /* 0x000fe2000001002e */
[C---:B------:R-:W-:Y:S04]  /*9a70*/  HMMA.16816.F32 R56, R156.reuse, R152, R56 ;  /* 0x000000989c38723c */ /* 0x040fe80000001838 */
[----:B------:R-:W-:Y:S01]  /*9a80*/  IABS R3, R3 ;  /* 0x0000000300037213 */ /* 0x000fe20000000000 */
[-C--:B------:R-:W-:Y:S01]  /*9a90*/  FFMA.FTZ R34, R108, -R105.reuse, R34 ;  /* 0x800000696c227223 */ /* 0x080fe20000010022 */
[----:B------:R-:W-:Y:S01]  /*9aa0*/  FFMA.FTZ R35, R104, -R105, R35 ;  /* 0x8000006968237223 */ /* 0x000fe20000010023 */
[C---:B------:R-:W-:Y:S01]  /*9ab0*/  VIADD R2, R0.reuse, 0xffffffd8 ;  /* 0xffffffd800027836 */ /* 0x040fe20000000000 */
[----:B------:R-:W-:Y:S01]  /*9ac0*/  I2FP.F32.S32 R3, R3 ;  /* 0x0000000300037245 */ /* 0x000fe20000201400 */
[C---:B------:R-:W-:Y:S02]  /*9ad0*/  VIADD R108, R0.reuse, 0xffffffe0 ;  /* 0xffffffe0006c7836 */ /* 0x040fe40000000000 */
[CC--:B------:R-:W-:Y:S01]  /*9ae0*/  FFMA.FTZ R12, R109.reuse, -R105.reuse, R12 ;  /* 0x800000696d0c7223 */ /* 0x0c0fe2000001000c */
[----:B------:R-:W-:Y:S01]  /*9af0*/  VIADD R104, R0, 0xffffffdf ;  /* 0xffffffdf00687836 */ /* 0x000fe20000000000 */
[----:B------:R-:W-:Y:S01]  /*9b00*/  IABS R2, R2 ;  /* 0x0000000200027213 */ /* 0x000fe20000000000 */
[CC--:B------:R-:W-:Y:S01]  /*9b10*/  FFMA.FTZ R13, R110.reuse, -R105.reuse, R13 ;  /* 0x800000696e0d7223 */ /* 0x0c0fe2000001000d */
[----:B------:R-:W-:Y:S01]  /*9b20*/  IABS R108, R108 ;  /* 0x0000006c006c7213 */ /* 0x000fe20000000000 */
[-C--:B------:R-:W-:Y:S01]  /*9b30*/  FFMA.FTZ R26, R109, -R105.reuse, R26 ;  /* 0x800000696d1a7223 */ /* 0x080fe2000001001a */
[----:B------:R-:W-:Y:S01]  /*9b40*/  IABS R104, R104 ;  /* 0x0000006800687213 */ /* 0x000fe20000000000 */
[-C--:B------:R-:W-:Y:S01]  /*9b50*/  FFMA.FTZ R27, R110, -R105.reuse, R27 ;  /* 0x800000696e1b7223 */ /* 0x080fe2000001001b */
[----:B------:R-:W-:Y:S01]  /*9b60*/  I2FP.F32.S32 R2, R2 ;  /* 0x0000000200027245 */ /* 0x000fe20000201400 */
[C---:B------:R-:W-:Y:S01]  /*9b70*/  VIADD R110, R0.reuse, 0x28 ;  /* 0x00000028006e7836 */ /* 0x040fe20000000000 */
[----:B------:R-:W-:Y:S01]  /*9b80*/  I2FP.F32.S32 R108, R108 ;  /* 0x0000006c006c7245 */ /* 0x000fe20000201400 */
[----:B------:R-:W-:Y:S01]  /*9b90*/  VIADD R109, R0, 0x27 ;  /* 0x00000027006d7836 */ /* 0x000fe20000000000 */
[----:B------:R-:W-:Y:S01]  /*9ba0*/  I2FP.F32.S32 R104, R104 ;  /* 0x0000006800687245 */ /* 0x000fe20000201400 */
[-C--:B------:R-:W-:Y:S03]  /*9bb0*/  HMMA.16816.F32 R60, R156, R154.reuse, R60 ;  /* 0x0000009a9c3c723c */ /* 0x080fe6000000183c */
[----:B------:R-:W-:Y:S01]  /*9bc0*/  IABS R110, R110 ;  /* 0x0000006e006e7213 */ /* 0x000fe20000000000 */
[----:B------:R-:W-:Y:S01]  /*9bd0*/  FFMA.FTZ R6, R161, -R105, R6 ;  /* 0x80000069a1067223 */ /* 0x000fe20000010006 */
[----:B------:R-:W-:Y:S01]  /*9be0*/  IABS R109, R109 ;  /* 0x0000006d006d7213 */ /* 0x000fe20000000000 */
[-C--:B------:R-:W-:Y:S01]  /*9bf0*/  FFMA.FTZ R7, R162, -R105.reuse, R7 ;  /* 0x80000069a2077223 */ /* 0x080fe20000010007 */
[----:B------:R-:W-:Y:S01]  /*9c00*/  I2FP.F32.S32 R110, R110 ;  /* 0x0000006e006e7245 */ /* 0x000fe20000201400 */
[C---:B------:R-:W-:Y:S01]  /*9c10*/  FFMA.FTZ R49, R3.reuse, -R105, R49 ;  /* 0x8000006903317223 */ /* 0x040fe20000010031 */
[----:B------:R-:W-:Y:S01]  /*9c20*/  I2FP.F32.S32 R109, R109 ;  /* 0x0000006d006d7245 */ /* 0x000fe20000201400 */
[-C--:B------:R-:W-:Y:S01]  /*9c30*/  FFMA.FTZ R55, R3, -R105.reuse, R55 ;  /* 0x8000006903377223 */ /* 0x080fe20000010037 */
[----:B------:R-:W-:Y:S01]  /*9c40*/  FMNMX3.FTZ R3, R106, R4, R5, !PT ;  /* 0x000000046a037276 */ /* 0x000fe20007810005 */
[CC--:B------:R-:W-:Y:S01]  /*9c50*/  FFMA.FTZ R48, R2.reuse, -R105.reuse, R48 ;  /* 0x8000006902307223 */ /* 0x0c0fe20000010030 */
        /* <DEDUP_REMOVED lines=10> */
[----:B------:R-:W-:Y:S04]  /*9d00*/  HMMA.16816.F32 R64, R144, R154, R64 ;  /* 0x0000009a9040723c */ /* 0x000fe80000001840 */
[----:B------:R-:W-:Y:S01]  /*9d10*/  FMNMX3.FTZ R150, R150, R32, R33, !PT ;  /* 0x0000002096967276 */ /* 0x000fe20007810021 */
[----:B------:R-:W-:Y:S01]  /*9d20*/  VIADD R108, R0, 0xffffffd0 ;  /* 0xffffffd0006c7836 */ /* 0x000fe20000000000 */
[----:B------:R-:W-:Y:S01]  /*9d30*/  FMNMX3.FTZ R2, R2, R34, R35, !PT ;  /* 0x0000002202027276 */ /* 0x000fe20007810023 */
[----:B------:R-:W-:Y:S01]  /*9d40*/  VIADD R104, R0, 0xffffffcf ;  /* 0xffffffcf00687836 */ /* 0x000fe20000000000 */
[----:B------:R-:W-:Y:S01]  /*9d50*/  FMNMX3.FTZ R150, R150, R36, R37, !PT ;  /* 0x0000002496967276 */ /* 0x000fe20007810025 */
[CC--:B------:R-:W-:Y:S01]  /*9d60*/  FFMA.FTZ R28, R110.reuse, -R105.reuse, R28 ;  /* 0x800000696e1c7223 */ /* 0x0c0fe2000001001c */
[----:B------:R-:W-:Y:S01]  /*9d70*/  IABS R108, R108 ;  /* 0x0000006c006c7213 */ /* 0x000fe20000000000 */
[CC--:B------:R-:W-:Y:S01]  /*9d80*/  FFMA.FTZ R29, R109.reuse, -R105.reuse, R29 ;  /* 0x800000696d1d7223 */ /* 0x0c0fe2000001001d */
[----:B------:R-:W-:Y:S01]  /*9d90*/  IABS R104, R104 ;  /* 0x0000006800687213 */ /* 0x000fe20000000000 */
[-C--:B------:R-:W-:Y:S01]  /*9da0*/  FFMA.FTZ R42, R110, -R105.reuse, R42 ;  /* 0x800000696e2a7223 */ /* 0x080fe2000001002a */
[----:B------:R-:W-:Y:S01]  /*9db0*/  I2FP.F32.S32 R108, R108 ;  /* 0x0000006c006c7245 */ /* 0x000fe20000201400 */
[-C--:B------:R-:W-:Y:S01]  /*9dc0*/  FFMA.FTZ R43, R109, -R105.reuse, R43 ;  /* 0x800000696d2b7223 */ /* 0x080fe2000001002b */
[----:B------:R-:W-:Y:S01]  /*9dd0*/  I2FP.F32.S32 R104, R104 ;  /* 0x0000006800687245 */ /* 0x000fe20000201400 */
[----:B------:R-:W-:Y:S01]  /*9de0*/  VIADD R110, R0, 0xffffffc8 ;  /* 0xffffffc8006e7836 */ /* 0x000fe20000000000 */
[----:B------:R-:W-:Y:S01]  /*9df0*/  FMNMX3.FTZ R150, R150, R48, R49, !PT ;  /* 0x0000003096967276 */ /* 0x000fe20007810031 */
[----:B------:R-:W-:Y:S01]  /*9e00*/  VIADD R109, R0, 0xffffffc7 ;  /* 0xffffffc7006d7836 */ /* 0x000fe20000000000 */
[----:B------:R-:W-:Y:S01]  /*9e10*/  FMNMX3.FTZ R155, R112, R8, R9, !PT ;  /* 0x00000008709b7276 */ /* 0x000fe20007810009 */
[----:B------:R-:W-:Y:S01]  /*9e20*/  VIADD R113, R0, 0x18 ;  /* 0x0000001800717836 */ /* 0x000fe20000000000 */
[----:B------:R-:W-:Y:S01]  /*9e30*/  IABS R110, R110 ;  /* 0x0000006e006e7213 */ /* 0x000fe20000000000 */
[----:B------:R-:W-:Y:S01]  /*9e40*/  FFMA.FTZ R52, R108, -R105, R52 ;  /* 0x800000696c347223 */ /* 0x000fe20000010034 */
[----:B------:R-:W-:Y:S01]  /*9e50*/  IABS R109, R109 ;  /* 0x0000006d006d7213 */ /* 0x000fe20000000000 */
[----:B------:R-:W-:Y:S01]  /*9e60*/  FFMA.FTZ R53, R104, -R105, R53 ;  /* 0x8000006968357223 */ /* 0x000fe20000010035 */
[----:B------:R-:W-:Y:S01]  /*9e70*/  I2FP.F32.S32 R110, R110 ;  /* 0x0000006e006e7245 */ /* 0x000fe20000201400 */
[C---:B------:R-:W-:Y:S01]  /*9e80*/  VIADD R157, R0.reuse, 0x10 ;  /* 0x00000010009d7836 */ /* 0x040fe20000000000 */
[----:B------:R-:W-:Y:S01]  /*9e90*/  I2FP.F32.S32 R109, R109 ;  /* 0x0000006d006d7245 */ /* 0x000fe20000201400 */
[----:B------:R-:W-:Y:S01]  /*9ea0*/  VIADD R156, R0, 0xf ;  /* 0x0000000f009c7836 */ /* 0x000fe20000000000 */
[----:B------:R-:W-:Y:S01]  /*9eb0*/  IABS R113, R113 ;  /* 0x0000007100717213 */ /* 0x000fe20000000000 */
[-C--:B------:R-:W-:Y:S01]  /*9ec0*/  FFMA.FTZ R64, R110, -R105.reuse, R64 ;  /* 0x800000696e407223 */ /* 0x080fe20000010040 */
[----:B------:R-:W-:Y:S01]  /*9ed0*/  FMNMX3.FTZ R0, R2, R38, R39, !PT ;  /* 0x0000002602007276 */ /* 0x000fe20007810027 */
[----:B------:R-:W-:Y:S01]  /*9ee0*/  FFMA.FTZ R65, R109, -R105, R65 ;  /* 0x800000696d417223 */ /* 0x000fe20000010041 */
[----:B------:R-:W-:Y:S01]  /*9ef0*/  I2FP.F32.S32 R113, R113 ;  /* 0x0000007100717245 */ /* 0x000fe20000201400 */
[-C--:B------:R-:W-:Y:S01]  /*9f00*/  FFMA.FTZ R45, R160, -R105.reuse, R45 ;  /* 0x80000069a02d7223 */ /* 0x080fe2000001002d */
[----:B------:R-:W-:Y:S01]  /*9f10*/  FMNMX3.FTZ R0, R0, R50, R51, !PT ;  /* 0x0000003200007276 */ /* 0x000fe20007810033 */
[-C--:B------:R-:W-:Y:S01]  /*9f20*/  FFMA.FTZ R66, R108, -R105.reuse, R66 ;  /* 0x800000696c427223 */ /* 0x080fe20000010042 */
[----:B------:R-:W-:Y:S01]  /*9f30*/  FMNMX3.FTZ R150, R150, R52, R53, !PT ;  /* 0x0000003496967276 */ /* 0x000fe20007810035 */
[C---:B------:R-:W-:Y:S01]  /*9f40*/  FFMA.FTZ R44, R113.reuse, -R105, R44 ;  /* 0x80000069712c7223 */ /* 0x040fe2000001002c */
[----:B------:R-:W-:Y:S01]  /*9f50*/  IABS R157, R157 ;  /* 0x0000009d009d7213 */ /* 0x000fe20000000000 */
[-C--:B------:R-:W-:Y:S01]  /*9f60*/  FFMA.FTZ R58, R113, -R105.reuse, R58 ;  /* 0x80000069713a7223 */ /* 0x080fe2000001003a */
[----:B------:R-:W-:Y:S01]  /*9f70*/  IABS R156, R156 ;  /* 0x0000009c009c7213 */ /* 0x000fe20000000000 */
[----:B------:R-:W-:Y:S01]  /*9f80*/  FFMA.FTZ R67, R104, -R105, R67 ;  /* 0x8000006968437223 */ /* 0x000fe20000010043 */
[----:B------:R-:W-:Y:S02]  /*9f90*/  FMNMX3.FTZ R154, R0, R54, R55, !PT ;  /* 0x00000036009a7276 */ /* 0x000fe40007810037 */
[----:B------:R-:W-:Y:S01]  /*9fa0*/  FMNMX3.FTZ R150, R150, R64, R65, !PT ;  /* 0x0000004096967276 */ /* 0x000fe20007810041 */
[----:B------:R-:W-:Y:S06]  /*9fb0*/  @P2 BRA `(.L_x_1617) ;  /* 0xffffffe400a82947 */ /* 0x000fec000383ffff */
.L_x_1616:
[----:B-1----:R-:W-:Y:S01]  /*9fc0*/  FMNMX3.FTZ R108, R155, R12, R13, !PT ;  /* 0x0000000c9b6c7276 */ /* 0x002fe2000781000d */
[----:B------:R-:W1:Y:S01]  /*9fd0*/  SHFL.BFLY PT, R113, R150, 0x2, 0x1f ;  /* 0x0c401f0096717f89 */ /* 0x000e6200000e0000 */
[----:B------:R-:W-:Y:S01]  /*9fe0*/  FMNMX3.FTZ R0, R111, R10, R11, !PT ;  /* 0x0000000a6f007276 */ /* 0x000fe2000781000b */
[----:B------:R-:W-:Y:S01]  /*9ff0*/  IMAD.WIDE.U32 R158, R178, -0x326172a9, RZ ;  /* 0xcd9e8d57b29e7825 */ /* 0x000fe200078e00ff */
[----:B------:R-:W-:Y:S02]  /*a000*/  FMNMX3.FTZ R3, R154, R66, R67, !PT ;  /* 0x000000429a037276 */ /* 0x000fe40007810043 */
[----:B------:R-:W-:Y:S01]  /*a010*/  FMNMX3.FTZ R110, R108, R24, R25, !PT ;  /* 0x000000186c6e7276 */ /* 0x000fe20007810019 */
[----:B------:R-:W-:Y:S01]  /*a020*/  IMAD.MOV.U32 R104, RZ, RZ, R156 ;  /* 0x000000ffff687224 */ /* 0x000fe200078e009c */
[----:B------:R-:W-:Y:S01]  /*a030*/  FMNMX3.FTZ R2, R0, R14, R15, !PT ;  /* 0x0000000e00027276 */ /* 0x000fe2000781000f */
[----:B------:R-:W2:Y:S01]  /*a040*/  SHFL.BFLY PT, R109, R3, 0x2, 0x1f ;  /* 0x0c401f00036d7f89 */ /* 0x000ea200000e0000 */
[----:B------:R-:W-:Y:S01]  /*a050*/  FMNMX3.FTZ R110, R110, R28, R29, !PT ;  /* 0x0000001c6e6e7276 */ /* 0x000fe2000781001d */
[----:B------:R-:W-:Y:S01]  /*a060*/  FFMA.FTZ R60, R161, -R105, R60 ;  /* 0x80000069a13c7223 */ /* 0x000fe2000001003c */
[----:B------:R-:W-:Y:S01]  /*a070*/  FMNMX3.FTZ R108, R2, R26, R27, !PT ;  /* 0x0000001a026c7276 */ /* 0x000fe2000781001b */
[----:B------:R-:W-:Y:S01]  /*a080*/  IMAD.WIDE.U32 R114, R176, -0x326172a9, RZ ;  /* 0xcd9e8d57b0727825 */ /* 0x000fe200078e00ff */
[----:B------:R-:W-:Y:S02]  /*a090*/  I2FP.F32.S32 R0, R157 ;  /* 0x0000009d00007245 */ /* 0x000fe40000201400 */
[----:B------:R-:W-:Y:S01]  /*a0a0*/  I2FP.F32.S32 R2, R104 ;  /* 0x0000006800027245 */ /* 0x000fe20000201400 */
[----:B------:R-:W-:Y:S01]  /*a0b0*/  IMAD.WIDE.U32 R156, R177, -0x326172a9, RZ ;  /* 0xcd9e8d57b19c7825 */ /* 0x000fe200078e00ff */
[----:B------:R-:W-:Y:S02]  /*a0c0*/  FMNMX3.FTZ R110, R110, R40, R41, !PT ;  /* 0x000000286e6e7276 */ /* 0x000fe40007810029 */
[----:B------:R-:W-:Y:S01]  /*a0d0*/  FMNMX3.FTZ R104, R108, R30, R31, !PT ;  /* 0x0000001e6c687276 */ /* 0x000fe2000781001f */
[-C--:B------:R-:W-:Y:S01]  /*a0e0*/  FFMA.FTZ R56, R0, -R105.reuse, R56 ;  /* 0x8000006900387223 */ /* 0x080fe20000010038 */
[----:B------:R-:W-:Y:S01]  /*a0f0*/  FMNMX3.FTZ R110, R110, R44, R45, !PT ;  /* 0x0000002c6e6e7276 */ /* 0x000fe2000781002d */
[-C--:B------:R-:W-:Y:S01]  /*a100*/  FFMA.FTZ R57, R2, -R105.reuse, R57 ;  /* 0x8000006902397223 */ /* 0x080fe20000010039 */
[----:B------:R-:W-:Y:S01]  /*a110*/  FMNMX3.FTZ R104, R104, R42, R43, !PT ;  /* 0x0000002a68687276 */ /* 0x000fe2000781002b */
[----:B------:R-:W-:Y:S01]  /*a120*/  FFMA.FTZ R61, R162, -R105, R61 ;  /* 0x80000069a23d7223 */ /* 0x000fe2000001003d */
[----:B-1----:R-:W-:Y:S01]  /*a130*/  FMNMX.FTZ R113, R150, R113, !PT ;  /* 0x0000007196717209 */ /* 0x002fe20007810000 */
[-C--:B------:R-:W-:Y:S01]  /*a140*/  FFMA.FTZ R62, R0, -R105.reuse, R62 ;  /* 0x80000069003e7223 */ /* 0x080fe2000001003e */
[----:B------:R-:W-:Y:S01]  /*a150*/  FMNMX3.FTZ R110, R110, R56, R57, !PT ;  /* 0x000000386e6e7276 */ /* 0x000fe20007810039 */
[-C--:B------:R-:W-:Y:S01]  /*a160*/  FFMA.FTZ R59, R160, -R105.reuse, R59 ;  /* 0x80000069a03b7223 */ /* 0x080fe2000001003b */
[----:B------:R-:W-:Y:S01]  /*a170*/  FMNMX3.FTZ R0, R104, R46, R47, !PT ;  /* 0x0000002e68007276 */ /* 0x000fe2000781002f */
[----:B------:R-:W-:Y:S01]  /*a180*/  SHFL.BFLY PT, R144, R113, 0x1, 0x1f ;  /* 0x0c201f0071907f89 */ /* 0x000fe200000e0000 */
[----:B------:R-:W-:Y:S01]  /*a190*/  FMNMX3.FTZ R110, R110, R60, R61, !PT ;  /* 0x0000003c6e6e7276 */ /* 0x000fe2000781003d */
[----:B------:R-:W-:Y:S01]  /*a1a0*/  FFMA.FTZ R63, R2, -R105, R63 ;  /* 0x80000069023f7223 */ /* 0x000fe2000001003f */
[----:B------:R-:W-:Y:S01]  /*a1b0*/  FMNMX3.FTZ R0, R0, R58, R59, !PT ;  /* 0x0000003a00007276 */ /* 0x000fe2000781003b */
[----:B------:R-:W-:Y:S01]  /*a1c0*/  IMAD.MOV.U32 R147, RZ, RZ, R114 ;  /* 0x000000ffff937224 */ /* 0x000fe200078e0072 */
[----:B------:R-:W-:Y:S02]  /*a1d0*/  LOP3.LUT R104, R209, R156, R115, 0x96, !PT ;  /* 0x0000009cd1687212 */ /* 0x000fe400078e9673 */
[----:B--2---:R-:W-:Y:S01]  /*a1e0*/  FMNMX.FTZ R146, R3, R109, !PT ;  /* 0x0000006d03927209 */ /* 0x004fe20007810000 */
[----:B------:R-:W1:Y:S01]  /*a1f0*/  SHFL.BFLY PT, R115, R110, 0x2, 0x1f ;  /* 0x0c401f006e737f89 */ /* 0x000e6200000e0000 */
[----:B------:R-:W-:Y:S01]  /*a200*/  FMNMX3.FTZ R0, R0, R62, R63, !PT ;  /* 0x0000003e00007276 */ /* 0x000fe2000781003f */
[----:B------:R-:W-:Y:S01]  /*a210*/  IMAD.WIDE.U32 R108, R167, -0x326172a9, RZ ;  /* 0xcd9e8d57a76c7825 */ /* 0x000fe200078e00ff */
[C---:B------:R-:W-:Y:S05]  /*a220*/  PRMT R153, R114.reuse, 0x7773, RZ ;  /* 0x0000777372997816 */ /* 0x040fea00000000ff */
[----:B------:R-:W2:Y:S01]  /*a230*/  SHFL.BFLY PT, R145, R146, 0x1, 0x1f ;  /* 0x0c201f0092917f89 */ /* 0x000ea200000e0000 */
[C---:B------:R-:W-:Y:S02]  /*a240*/  PRMT R152, R114.reuse, 0x7772, RZ ;  /* 0x0000777272987816 */ /* 0x040fe400000000ff */
[----:B------:R-:W-:Y:S05]  /*a250*/  PRMT R151, R114, 0x7771, RZ ;  /* 0x0000777172977816 */ /* 0x000fea00000000ff */
[----:B------:R-:W3:Y:S01]  /*a260*/  SHFL.BFLY PT, R2, R0, 0x2, 0x1f ;  /* 0x0c401f0000027f89 */ /* 0x000ee200000e0000 */
[C---:B------:R-:W-:Y:S01]  /*a270*/  PRMT R149, R108.reuse, 0x7773, RZ ;  /* 0x000077736c957816 */ /* 0x040fe200000000ff */
[----:B------:R-:W-:Y:S01]  /*a280*/  IMAD.MOV.U32 R114, RZ, RZ, R108 ;  /* 0x000000ffff727224 */ /* 0x000fe200078e006c */
[C---:B------:R-:W-:Y:S02]  /*a290*/  PRMT R150, R108.reuse, 0x7771, RZ ;  /* 0x000077716c967816 */ /* 0x040fe400000000ff */
[----:B------:R-:W-:Y:S02]  /*a2a0*/  PRMT R148, R108, 0x7772, RZ ;  /* 0x000077726c947816 */ /* 0x000fe400000000ff */
[C---:B------:R-:W-:Y:S02]  /*a2b0*/  LOP3.LUT R108, R104.reuse, 0xffff, RZ, 0xc0, !PT ;  /* 0x0000ffff686c7812 */ /* 0x040fe400078ec0ff */
[----:B------:R-:W-:Y:S02]  /*a2c0*/  LOP3.LUT R3, R209, R158, R109, 0x96, !PT ;  /* 0x0000009ed1037212 */ /* 0x000fe400078e966d */
[----:B------:R-:W-:Y:S02]  /*a2d0*/  LOP3.LUT R109, R104, 0xff, RZ, 0xc0, !PT ;  /* 0x000000ff686d7812 */ /* 0x000fe400078ec0ff */
[----:B------:R-:W-:Y:S02]  /*a2e0*/  SHF.R.U32.HI R108, RZ, 0x8, R108 ;  /* 0x00000008ff6c7819 */ /* 0x000fe4000001166c */
[----:B------:R-:W-:Y:S02]  /*a2f0*/  PRMT R158, R148, 0x5410, R149 ;  /* 0x00005410949e7816 */ /* 0x000fe40000000095 */
[----:B------:R-:W-:Y:S02]  /*a300*/  PRMT R148, R109, 0x5410, R108 ;  /* 0x000054106d947816 */ /* 0x000fe4000000006c */
[----:B-1----:R-:W-:Y:S02]  /*a310*/  FMNMX.FTZ R108, R110, R115, !PT ;  /* 0x000000736e6c7209 */ /* 0x002fe40007810000 */
[----:B------:R-:W-:Y:S02]  /*a320*/  FMNMX.FTZ R110, R113, R144, !PT ;  /* 0x00000090716e7209 */ /* 0x000fe40007810000 */
[----:B------:R-:W-:Y:S01]  /*a330*/  LOP3.LUT R147, R147, 0xff, RZ, 0xc0, !PT ;  /* 0x000000ff93937812 */ /* 0x000fe200078ec0ff */
[----:B------:R-:W1:Y:S01]  /*a340*/  SHFL.BFLY PT, R113, R108, 0x1, 0x1f ;  /* 0x0c201f006c717f89 */ /* 0x000e6200000e0000 */
[----:B------:R-:W-:Y:S02]  /*a350*/  LOP3.LUT R114, R114, 0xff, RZ, 0xc0, !PT ;  /* 0x000000ff72727812 */ /* 0x000fe400078ec0ff */
[----:B------:R-:W-:Y:S01]  /*a360*/  PRMT R154, R152, 0x5410, R153 ;  /* 0x00005410989a7816 */ /* 0x000fe20000000099 */
[----:B------:R-:W-:Y:S01]  /*a370*/  FMUL.FTZ R152, R110, UR4 ;  /* 0x000000046e987c20 */ /* 0x000fe20008410000 */
[----:B------:R-:W-:Y:S02]  /*a380*/  PRMT R151, R147, 0x5410, R151 ;  /* 0x0000541093977816 */ /* 0x000fe40000000097 */
[----:B--2---:R-:W-:Y:S02]  /*a390*/  FMNMX.FTZ R109, R146, R145, !PT ;  /* 0x00000091926d7209 */ /* 0x004fe40007810000 */
[----:B------:R-:W-:Y:S02]  /*a3a0*/  PRMT R144, R3, 0x7632, R144 ;  /* 0x0000763203907816 */ /* 0x000fe40000000090 */
[----:B------:R-:W-:Y:S01]  /*a3b0*/  SHF.R.U32.HI R146, RZ, 0x18, R3 ;  /* 0x00000018ff927819 */ /* 0x000fe20000011603 */
[C---:B------:R-:W-:Y:S01]  /*a3c0*/  FMUL.FTZ R153, R109.reuse, UR4 ;  /* 0x000000046d997c20 */ /* 0x040fe20008410000 */
[----:B---3--:R-:W-:Y:S01]  /*a3d0*/  FMNMX.FTZ R0, R0, R2, !PT ;  /* 0x0000000200007209 */ /* 0x008fe20007810000 */
[----:B------:R-:W-:Y:S01]  /*a3e0*/  FADD.FTZ R2, -R109, R107 ;  /* 0x0000006b6d027221 */ /* 0x000fe20000010100 */
[C---:B------:R-:W-:Y:S02]  /*a3f0*/  LOP3.LUT R115, R3.reuse, 0xffff, RZ, 0xc0, !PT ;  /* 0x0000ffff03737812 */ /* 0x040fe400078ec0ff */
[----:B------:R-:W-:Y:S01]  /*a400*/  LOP3.LUT R147, R3, 0xff, RZ, 0xc0, !PT ;  /* 0x000000ff03937812 */ /* 0x000fe200078ec0ff */
[C---:B------:R-:W-:Y:S01]  /*a410*/  FADD.FTZ R3, -R110.reuse, R106 ;  /* 0x0000006a6e037221 */ /* 0x040fe20000010100 */
[----:B------:R-:W-:Y:S01]  /*a420*/  FSETP.NEU.FTZ.AND P0, PT, R110, -INF , PT ;  /* 0xff8000006e00780b */ /* 0x000fe20003f1d000 */
[----:B------:R-:W-:Y:S01]  /*a430*/  FMUL.FTZ R2, R2, UR4 ;  /* 0x0000000402027c20 */ /* 0x000fe20008410000 */
[----:B------:R-:W-:Y:S01]  /*a440*/  PRMT R156, R114, 0x5410, R150 ;  /* 0x00005410729c7816 */ /* 0x000fe20000000096 */
[----:B------:R-:W-:Y:S01]  /*a450*/  FMUL.FTZ R3, R3, UR4 ;  /* 0x0000000403037c20 */ /* 0x000fe20008410000 */
[----:B------:R-:W-:Y:S01]  /*a460*/  PRMT R114, R104, 0x7632, R114 ;  /* 0x0000763268727816 */ /* 0x000fe20000000072 */
[----:B------:R2:W-:Y:S01]  /*a470*/  MUFU.EX2 R106, R2 ;  /* 0x00000002006a7308 */ /* 0x0005e20000000800 */
[----:B------:R-:W-:Y:S02]  /*a480*/  SHF.R.U32.HI R145, RZ, 0x18, R104 ;  /* 0x00000018ff917819 */ /* 0x000fe40000011668 */
[----:B------:R-:W-:Y:S01]  /*a490*/  FSEL R152, R152, RZ, P0 ;  /* 0x000000ff98987208 */ /* 0x000fe20000000000 */
[----:B------:R-:W3:Y:S06]  /*a4a0*/  SHFL.BFLY PT, R104, R0, 0x1, 0x1f ;  /* 0x0c201f0000687f89 */ /* 0x000eec00000e0000 */
[----:B------:R4:W5:Y:S01]  /*a4b0*/  MUFU.EX2 R107, R3 ;  /* 0x00000003006b7308 */ /* 0x0009620000000800 */
[----:B------:R-:W-:Y:S01]  /*a4c0*/  FSETP.NEU.FTZ.AND P0, PT, R109, -INF , PT ;  /* 0xff8000006d00780b */ /* 0x000fe20003f1d000 */
[--C-:B------:R-:W-:Y:S01]  /*a4d0*/  FFMA.FTZ R16, R16, UR4, -R152.reuse ;  /* 0x0000000410107c23 */ /* 0x100fe20008010898 */
[--C-:B------:R-:W-:Y:S02]  /*a4e0*/  FFMA.FTZ R17, R17, UR4, -R152.reuse ;  /* 0x0000000411117c23 */ /* 0x100fe40008010898 */
[----:B------:R-:W-:Y:S01]  /*a4f0*/  FSEL R153, R153, RZ, P0 ;  /* 0x000000ff99997208 */ /* 0x000fe20000000000 */
[--C-:B------:R-:W-:Y:S04]  /*a500*/  FFMA.FTZ R4, R4, UR4, -R152.reuse ;  /* 0x0000000404047c23 */ /* 0x100fe80008010898 */
[----:B------:R5:W-:Y:S01]  /*a510*/  MUFU.EX2 R230, R16 ;  /* 0x0000001000e67308 */ /* 0x000be20000000800 */
[----:B-1----:R-:W-:Y:S01]  /*a520*/  FMNMX.FTZ R108, R108, R113, !PT ;  /* 0x000000716c6c7209 */ /* 0x002fe20007810000 */
[----:B------:R-:W-:Y:S01]  /*a530*/  FFMA.FTZ R5, R5, UR4, -R152 ;  /* 0x0000000405057c23 */ /* 0x000fe20008010898 */
[--C-:B------:R-:W-:Y:S07]  /*a540*/  FFMA.FTZ R18, R18, UR4, -R153.reuse ;  /* 0x0000000412127c23 */ /* 0x100fee0008010899 */
[----:B------:R1:W-:Y:S01]  /*a550*/  MUFU.EX2 R229, R17 ;  /* 0x0000001100e57308 */ /* 0x0003e20000000800 */
[--C-:B------:R-:W-:Y:S01]  /*a560*/  FFMA.FTZ R19, R19, UR4, -R153.reuse ;  /* 0x0000000413137c23 */ /* 0x100fe20008010899 */
[----:B--2---:R-:W-:Y:S01]  /*a570*/  LOP3.LUT R2, R144, 0xff, RZ, 0xc0, !PT ;  /* 0x000000ff90027812 */ /* 0x004fe200078ec0ff */
[----:B------:R-:W-:Y:S01]  /*a580*/  FFMA.FTZ R6, R6, UR4, -R153 ;  /* 0x0000000406067c23 */ /* 0x000fe20008010899 */
[----:B----4-:R-:W-:Y:S06]  /*a590*/  SHF.R.U32.HI R3, RZ, 0x8, R115 ;  /* 0x00000008ff037819 */ /* 0x010fec0000011673 */
[----:B------:R-:W-:Y:S01]  /*a5a0*/  MUFU.EX2 R227, R18 ;  /* 0x0000001200e37308 */ /* 0x000fe20000000800 */
[----:B------:R-:W-:Y:S01]  /*a5b0*/  FSETP.NEU.FTZ.AND P0, PT, R108, -INF , PT ;  /* 0xff8000006c00780b */ /* 0x000fe20003f1d000 */
[----:B------:R-:W-:Y:S01]  /*a5c0*/  FFMA.FTZ R7, R7, UR4, -R153 ;  /* 0x0000000407077c23 */ /* 0x000fe20008010899 */
[--C-:B------:R-:W-:Y:S07]  /*a5d0*/  HSET2.LE.AND R144, R148, R200.reuse, PT ;  /* 0x000000c894907233 */ /* 0x100fee0003803000 */
[----:B------:R-:W2:Y:S01]  /*a5e0*/  MUFU.EX2 R226, R19 ;  /* 0x0000001300e27308 */ /* 0x000ea20000000800 */
[----:B-----5:R-:W-:Y:S01]  /*a5f0*/  PRMT R16, R147, 0x5410, R3 ;  /* 0x0000541093107816 */ /* 0x020fe20000000003 */
[C---:B------:R-:W-:Y:S01]  /*a600*/  FMUL.FTZ R68, R107.reuse, R68 ;  /* 0x000000446b447220 */ /* 0x040fe20000410000 */
[----:B------:R-:W-:Y:S01]  /*a610*/  LOP3.LUT R147, R154, 0xff00ff, RZ, 0xc0, !PT ;  /* 0x00ff00ff9a937812 */ /* 0x000fe200078ec0ff */
[----:B------:R-:W-:Y:S01]  /*a620*/  FMUL.FTZ R154, R108, UR4 ;  /* 0x000000046c9a7c20 */ /* 0x000fe20008410000 */
[----:B---3--:R-:W-:Y:S05]  /*a630*/  FMNMX.FTZ R3, R0, R104, !PT ;  /* 0x0000006800037209 */ /* 0x008fea0007810000 */
[----:B------:R-:W-:Y:S01]  /*a640*/  MUFU.EX2 R184, R6 ;  /* 0x0000000600b87308 */ /* 0x000fe20000000800 */
[----:B-1----:R-:W-:Y:S01]  /*a650*/  PRMT R17, R2, 0x5410, R146 ;  /* 0x0000541002117816 */ /* 0x002fe20000000092 */
[----:B------:R-:W-:Y:S01]  /*a660*/  FMUL.FTZ R69, R107, R69 ;  /* 0x000000456b457220 */ /* 0x000fe20000410000 */
[----:B------:R-:W-:Y:S01]  /*a670*/  FSEL R154, R154, RZ, P0 ;  /* 0x000000ff9a9a7208 */ /* 0x000fe20000000000 */
[C---:B------:R-:W-:Y:S01]  /*a680*/  FMUL.FTZ R155, R3.reuse, UR4 ;  /* 0x00000004039b7c20 */ /* 0x040fe20008410000 */
[--C-:B------:R-:W-:Y:S05]  /*a690*/  HSET2.LE.AND R146, R151, R200.reuse, PT ;  /* 0x000000c897927233 */ /* 0x100fea0003803000 */
[----:B------:R-:W1:Y:S01]  /*a6a0*/  MUFU.EX2 R224, R7 ;  /* 0x0000000700e07308 */ /* 0x000e620000000800 */
[----:B------:R-:W-:Y:S01]  /*a6b0*/  FSETP.NEU.FTZ.AND P0, PT, R3, -INF , PT ;  /* 0xff8000000300780b */ /* 0x000fe20003f1d000 */
[----:B------:R-:W3:Y:S01]  /*a6c0*/  LDSM.16.MT88.4 R148, [R188+0x6000] ;  /* 0x00600000bc94783b */ /* 0x000ee20000004200 */
[----:B------:R-:W-:Y:S07]  /*a6d0*/  LOP3.LUT R114, R114, 0xff, RZ, 0xc0, !PT ;  /* 0x000000ff72727812 */ /* 0x000fee00078ec0ff */
[----:B------:R-:W-:Y:S01]  /*a6e0*/  MUFU.EX2 R185, R4 ;  /* 0x0000000400b97308 */ /* 0x000fe20000000800 */
[----:B------:R-:W-:Y:S01]  /*a6f0*/  FSEL R155, R155, RZ, P0 ;  /* 0x000000ff9b9b7208 */ /* 0x000fe20000000000 */
[--C-:B------:R-:W-:Y:S01]  /*a700*/  FFMA.FTZ R8, R8, UR4, -R154.reuse ;  /* 0x0000000408087c23 */ /* 0x100fe2000801089a */
[--C-:B------:R-:W-:Y:S07]  /*a710*/  HSET2.LE.AND R147, R147, R200.reuse, PT ;  /* 0x000000c893937233 */ /* 0x100fee0003803000 */
[----:B------:R-:W4:Y:S01]  /*a720*/  MUFU.EX2 R225, R5 ;  /* 0x0000000500e17308 */ /* 0x000f220000000800 */
[----:B------:R-:W-:Y:S01]  /*a730*/  PRMT R145, R114, 0x5410, R145 ;  /* 0x0000541072917816 */ /* 0x000fe20000000091 */
[--C-:B------:R-:W-:Y:S01]  /*a740*/  FFMA.FTZ R10, R10, UR4, -R155.reuse ;  /* 0x000000040a0a7c23 */ /* 0x100fe2000801089b */
[--C-:B------:R-:W-:Y:S01]  /*a750*/  FFMA.FTZ R11, R11, UR4, -R155.reuse ;  /* 0x000000040b0b7c23 */ /* 0x100fe2000801089b */
[--C-:B------:R-:W-:Y:S01]  /*a760*/  FFMA.FTZ R9, R9, UR4, -R154.reuse ;  /* 0x0000000409097c23 */ /* 0x100fe2000801089a */
[----:B--2---:R-:W-:Y:S05]  /*a770*/  F2FP.F16.F32.PACK_AB R2, R226, R227 ;  /* 0x000000e3e202723e */ /* 0x004fea00000000ff */
[----:B------:R-:W-:Y:S01]  /*a780*/  MUFU.EX2 R216, R10 ;  /* 0x0000000a00d87308 */ /* 0x000fe20000000800 */
[----:B------:R-:W-:Y:S01]  /*a790*/  F2FP.F16.F32.PACK_AB R0, R229, R230 ;  /* 0x000000e6e500723e */ /* 0x000fe200000000ff */
[----:B------:R-:W-:Y:S01]  /*a7a0*/  FFMA.FTZ R15, R15, UR4, -R155 ;  /* 0x000000040f0f7c23 */ /* 0x000fe2000801089b */
[----:B------:R-:W-:Y:S07]  /*a7b0*/  LOP3.LUT R147, R2, R147, RZ, 0xc0, !PT ;  /* 0x0000009302937212 */ /* 0x000fee00078ec0ff */
[----:B------:R-:W-:Y:S01]  /*a7c0*/  MUFU.EX2 R218, R11 ;  /* 0x0000000b00da7308 */ /* 0x000fe20000000800 */
[----:B------:R-:W-:Y:S01]  /*a7d0*/  LOP3.LUT R146, R0, R146, RZ, 0xc0, !PT ;  /* 0x0000009200927212 */ /* 0x000fe200078ec0ff */
[--C-:B------:R-:W-:Y:S01]  /*a7e0*/  FFMA.FTZ R12, R12, UR4, -R154.reuse ;  /* 0x000000040c0c7c23 */ /* 0x100fe2000801089a */
[--C-:B------:R-:W-:Y:S07]  /*a7f0*/  HSET2.LE.AND R145, R145, R200.reuse, PT ;  /* 0x000000c891917233 */ /* 0x100fee0003803000 */
[----:B------:R-:W-:Y:S01]  /*a800*/  MUFU.EX2 R183, R8 ;  /* 0x0000000800b77308 */ /* 0x000fe20000000800 */
[----:B-1----:R-:W-:Y:S01]  /*a810*/  F2FP.F16.F32.PACK_AB R2, R224, R184 ;  /* 0x000000b8e002723e */ /* 0x002fe200000000ff */
[----:B------:R-:W-:Y:S01]  /*a820*/  FFMA.FTZ R13, R13, UR4, -R154 ;  /* 0x000000040d0d7c23 */ /* 0x000fe2000801089a */
[----:B----4-:R-:W-:Y:S07]  /*a830*/  F2FP.F16.F32.PACK_AB R0, R225, R185 ;  /* 0x000000b9e100723e */ /* 0x010fee00000000ff */
[----:B------:R-:W1:Y:S01]  /*a840*/  MUFU.EX2 R220, R9 ;  /* 0x0000000900dc7308 */ /* 0x000e620000000800 */
[----:B------:R-:W-:Y:S01]  /*a850*/  LOP3.LUT R145, R2, R145, RZ, 0xc0, !PT ;  /* 0x0000009102917212 */ /* 0x000fe200078ec0ff */
[----:B------:R-:W-:Y:S01]  /*a860*/  FADD.FTZ R2, -R108, R112 ;  /* 0x000000706c027221 */ /* 0x000fe20000010100 */
[----:B------:R-:W-:Y:S01]  /*a870*/  LOP3.LUT R144, R0, R144, RZ, 0xc0, !PT ;  /* 0x0000009000907212 */ /* 0x000fe200078ec0ff */
[----:B------:R-:W-:Y:S01]  /*a880*/  FADD.FTZ R0, -R3, R111 ;  /* 0x0000006f03007221 */ /* 0x000fe20000010100 */
[----:B------:R-:W-:Y:S01]  /*a890*/  FFMA.FTZ R14, R14, UR4, -R155 ;  /* 0x000000040e0e7c23 */ /* 0x000fe2000801089b */
[----:B------:R-:W-:Y:S04]  /*a8a0*/  FMUL.FTZ R2, R2, UR4 ;  /* 0x0000000402027c20 */ /* 0x000fe80008410000 */
[----:B------:R-:W-:Y:S01]  /*a8b0*/  MUFU.EX2 R186, R15 ;  /* 0x0000000f00ba7308 */ /* 0x000fe20000000800 */
[----:B------:R-:W-:Y:S01]  /*a8c0*/  FMUL.FTZ R0, R0, UR4 ;  /* 0x0000000400007c20 */ /* 0x000fe20008410000 */
[--C-:B------:R-:W-:Y:S01]  /*a8d0*/  HSET2.LE.AND R5, R16, R200.reuse, PT ;  /* 0x000000c810057233 */ /* 0x100fe20003803000 */
[C---:B------:R-:W-:Y:S07]  /*a8e0*/  FMUL.FTZ R6, R106.reuse, R118 ;  /* 0x000000766a067220 */ /* 0x040fee0000410000 */
[----:B------:R-:W-:Y:S01]  /*a8f0*/  MUFU.EX2 R219, R12 ;  /* 0x0000000c00db7308 */ /* 0x000fe20000000800 */
[--C-:B------:R-:W-:Y:S01]  /*a900*/  HSET2.LE.AND R4, R17, R200.reuse, PT ;  /* 0x000000c811047233 */ /* 0x100fe20003803000 */
[----:B------:R-:W-:Y:S01]  /*a910*/  FMUL.FTZ R7, R106, R119 ;  /* 0x000000776a077220 */ /* 0x000fe20000410000 */
[----:B-1----:R-:W-:Y:S07]  /*a920*/  F2FP.F16.F32.PACK_AB R112, R220, R183 ;  /* 0x000000b7dc70723e */ /* 0x002fee00000000ff */
[----:B------:R-:W1:Y:S01]  /*a930*/  MUFU.EX2 R217, R13 ;  /* 0x0000000d00d97308 */ /* 0x000e620000000800 */
[----:B------:R-:W-:Y:S01]  /*a940*/  F2FP.F16.F32.PACK_AB R113, R218, R216 ;  /* 0x000000d8da71723e */ /* 0x000fe200000000ff */
[----:B------:R-:W-:Y:S01]  /*a950*/  FMUL.FTZ R16, R107, R128 ;  /* 0x000000806b107220 */ /* 0x000fe20000410000 */
[----:B------:R-:W-:Y:S07]  /*a960*/  LOP3.LUT R112, R112, R5, RZ, 0xc0, !PT ;  /* 0x0000000570707212 */ /* 0x000fee00078ec0ff */
[----:B------:R-:W-:Y:S01]  /*a970*/  MUFU.EX2 R187, R14 ;  /* 0x0000000e00bb7308 */ /* 0x000fe20000000800 */
[----:B------:R-:W-:Y:S01]  /*a980*/  LOP3.LUT R113, R113, R4, RZ, 0xc0, !PT ;  /* 0x0000000471717212 */ /* 0x000fe200078ec0ff */
[C---:B------:R-:W-:Y:S01]  /*a990*/  FMUL.FTZ R4, R107.reuse, R116 ;  /* 0x000000746b047220 */ /* 0x040fe20000410000 */
[C---:B------:R-:W-:Y:S07]  /*a9a0*/  FMUL.FTZ R5, R107.reuse, R117 ;  /* 0x000000756b057220 */ /* 0x040fee0000410000 */
[----:B------:R-:W2:Y:S01]  /*a9b0*/  MUFU.EX2 R2, R2 ;  /* 0x0000000200027308 */ /* 0x000ea20000000800 */
[----:B------:R-:W-:Y:S01]  /*a9c0*/  LOP3.LUT R9, R158, 0xff00ff, RZ, 0xc0, !PT ;  /* 0x00ff00ff9e097812 */ /* 0x000fe200078ec0ff */
[----:B------:R-:W4:Y:S01]  /*a9d0*/  LDSM.16.MT88.4 R116, [R193+0x6000] ;  /* 0x00600000c174783b */ /* 0x000f220000004200 */
[--C-:B------:R-:W-:Y:S07]  /*a9e0*/  HSET2.LE.AND R8, R156, R200.reuse, PT ;  /* 0x000000c89c087233 */ /* 0x100fee0003803000 */
[----:B------:R-:W5:Y:S01]  /*a9f0*/  MUFU.EX2 R0, R0 ;  /* 0x0000000000007308 */ /* 0x000f620000000800 */
[--C-:B------:R-:W-:Y:S01]  /*aa00*/  FFMA.FTZ R50, R50, UR4, -R153.reuse ;  /* 0x0000000432327c23 */ /* 0x100fe20008010899 */
[-C--:B---3--:R-:W-:Y:S08]  /*aa10*/  HMMA.16816.F32 R4, R144, R148.reuse, R4 ;  /* 0x000000949004723c */ /* 0x088ff00000001804 */
[----:B------:R-:W-:Y:S01]  /*aa20*/  MUFU.EX2 R158, R50 ;  /* 0x00000032009e7308 */ /* 0x000fe20000000800 */
[--C-:B------:R-:W-:Y:S01]  /*aa30*/  HSET2.LE.AND R9, R9, R200.reuse, PT ;  /* 0x000000c809097233 */ /* 0x100fe20003803000 */
[----:B------:R-:W-:Y:S01]  /*aa40*/  FMUL.FTZ R17, R107, R129 ;  /* 0x000000816b117220 */ /* 0x000fe20000410000 */
[----:B-1----:R-:W-:Y:S01]  /*aa50*/  F2FP.F16.F32.PACK_AB R114, R217, R219 ;  /* 0x000000dbd972723e */ /* 0x002fe200000000ff */
[----:B--2---:R-:W-:Y:S01]  /*aa60*/  FMUL.FTZ R12, R2, R124 ;  /* 0x0000007c020c7220 */ /* 0x004fe20000410000 */
[----:B------:R-:W-:Y:S01]  /*aa70*/  F2FP.F16.F32.PACK_AB R115, R186, R187 ;  /* 0x000000bbba73723e */ /* 0x000fe200000000ff */
[----:B------:R-:W-:Y:S01]  /*aa80*/  FMUL.FTZ R13, R2, R125 ;  /* 0x0000007d020d7220 */ /* 0x000fe20000410000 */
[----:B------:R-:W-:Y:S01]  /*aa90*/  LOP3.LUT R114, R114, R8, RZ, 0xc0, !PT ;  /* 0x0000000872727212 */ /* 0x000fe200078ec0ff */
[C---:B------:R-:W-:Y:S01]  /*aaa0*/  FMUL.FTZ R8, R2.reuse, R120 ;  /* 0x0000007802087220 */ /* 0x040fe20000410000 */
[----:B------:R-:W-:Y:S01]  /*aab0*/  LOP3.LUT R115, R115, R9, RZ, 0xc0, !PT ;  /* 0x0000000973737212 */ /* 0x000fe200078ec0ff */
[----:B------:R-:W-:Y:S01]  /*aac0*/  FMUL.FTZ R9, R2, R121 ;  /* 0x0000007902097220 */ /* 0x000fe20000410000 */
[C---:B-----5:R-:W-:Y:S01]  /*aad0*/  FMUL.FTZ R10, R0.reuse, R122 ;  /* 0x0000007a000a7220 */ /* 0x060fe20000410000 */
[----:B------:R-:W-:Y:S01]  /*aae0*/  FMUL.FTZ R11, R0, R123 ;  /* 0x0000007b000b7220 */ /* 0x000fe20000410000 */
[----:B------:R-:W-:Y:S01]  /*aaf0*/  FFMA.FTZ R51, R51, UR4, -R153 ;  /* 0x0000000433337c23 */ /* 0x000fe20008010899 */
[----:B------:R-:W1:Y:S01]  /*ab00*/  LDSM.16.MT88.4 R120, [R189+0x6000] ;  /* 0x00600000bd78783b */ /* 0x000e620000004200 */
[--C-:B------:R-:W-:Y:S01]  /*ab10*/  FFMA.FTZ R44, R44, UR4, -R154.reuse ;  /* 0x000000042c2c7c23 */ /* 0x100fe2000801089a */
[----:B------:R-:W-:Y:S01]  /*ab20*/  FFMA.FTZ R45, R45, UR4, -R154 ;  /* 0x000000042d2d7c23 */ /* 0x000fe2000801089a */
[----:B------:R-:W-:Y:S01]  /*ab30*/  FFMA.FTZ R46, R46, UR4, -R155 ;  /* 0x000000042e2e7c23 */ /* 0x000fe2000801089b */
[C---:B------:R-:W-:Y:S01]  /*ab40*/  FMUL.FTZ R15, R0.reuse, R127 ;  /* 0x0000007f000f7220 */ /* 0x040fe20000410000 */
[C---:B------:R-:W-:Y:S04]  /*ab50*/  HMMA.16816.F32 R8, R112.reuse, R148, R8 ;  /* 0x000000947008723c */ /* 0x040fe80000001808 */
[----:B------:R-:W-:Y:S01]  /*ab60*/  FMUL.FTZ R14, R0, R126 ;  /* 0x0000007e000e7220 */ /* 0x000fe20000410000 */
[C---:B------:R-:W-:Y:S01]  /*ab70*/  FMUL.FTZ R18, R106.reuse, R130 ;  /* 0x000000826a127220 */ /* 0x040fe20000410000 */
[C---:B------:R-:W-:Y:S01]  /*ab80*/  FMUL.FTZ R19, R106.reuse, R131 ;  /* 0x000000836a137220 */ /* 0x040fe20000410000 */
[----:B------:R-:W-:Y:S01]  /*ab90*/  FFMA.FTZ R49, R49, UR4, -R152 ;  /* 0x0000000431317c23 */ /* 0x000fe20008010898 */
[C---:B------:R-:W-:Y:S01]  /*aba0*/  FMUL.FTZ R70, R106.reuse, R70 ;  /* 0x000000466a467220 */ /* 0x040fe20000410000 */
[----:B------:R-:W-:Y:S01]  /*abb0*/  FMUL.FTZ R71, R106, R71 ;  /* 0x000000476a477220 */ /* 0x000fe20000410000 */
[C---:B------:R-:W-:Y:S01]  /*abc0*/  FMUL.FTZ R72, R2.reuse, R72 ;  /* 0x0000004802487220 */ /* 0x040fe20000410000 */
[-C--:B------:R-:W-:Y:S01]  /*abd0*/  HMMA.16816.F32 R12, R112, R150.reuse, R12 ;  /* 0x00000096700c723c */ /* 0x080fe2000000180c */
[----:B------:R-:W-:Y:S02]  /*abe0*/  MUFU.EX2 R161, R49 ;  /* 0x0000003100a17308 */ /* 0x000fe40000000800 */
[----:B------:R-:W-:Y:S01]  /*abf0*/  FMUL.FTZ R73, R2, R73 ;  /* 0x0000004902497220 */ /* 0x000fe20000410000 */
[C---:B------:R-:W-:Y:S01]  /*ac00*/  FMUL.FTZ R74, R0.reuse, R74 ;  /* 0x0000004a004a7220 */ /* 0x040fe20000410000 */
[----:B------:R-:W-:Y:S01]  /*ac10*/  FMUL.FTZ R75, R0, R75 ;  /* 0x0000004b004b7220 */ /* 0x000fe20000410000 */
[C---:B------:R-:W-:Y:S01]  /*ac20*/  FMUL.FTZ R76, R2.reuse, R76 ;  /* 0x0000004c024c7220 */ /* 0x040fe20000410000 */
[----:B------:R-:W-:Y:S01]  /*ac30*/  FMUL.FTZ R77, R2, R77 ;  /* 0x0000004d024d7220 */ /* 0x000fe20000410000 */
[C---:B------:R-:W-:Y:S04]  /*ac40*/  HMMA.16816.F32 R16, R144.reuse, R150, R16 ;  /* 0x000000969010723c */ /* 0x040fe80000001810 */
[C---:B------:R-:W-:Y:S01]  /*ac50*/  FMUL.FTZ R78, R0.reuse, R78 ;  /* 0x0000004e004e7220 */ /* 0x040fe20000410000 */
[----:B------:R-:W-:Y:S01]  /*ac60*/  FMUL.FTZ R79, R0, R79 ;  /* 0x0000004f004f7220 */ /* 0x000fe20000410000 */
[----:B------:R-:W-:Y:S01]  /*ac70*/  LOP3.LUT R104, R208, R172, R157, 0x96, !PT ;  /* 0x000000acd0687212 */ /* 0x000fe200078e969d */
[C---:B------:R-:W-:Y:S01]  /*ac80*/  FMUL.FTZ R80, R107.reuse, R80 ;  /* 0x000000506b507220 */ /* 0x040fe20000410000 */
[-C--:B----4-:R-:W-:Y:S03]  /*ac90*/  HMMA.16816.F32 R68, R144, R116.reuse, R68 ;  /* 0x000000749044723c */ /* 0x090fe60000001844 */
[----:B------:R-:W-:Y:S01]  /*aca0*/  FMUL.FTZ R81, R107, R81 ;  /* 0x000000516b517220 */ /* 0x000fe20000410000 */
[C---:B------:R-:W-:Y:S01]  /*acb0*/  FMUL.FTZ R82, R106.reuse, R82 ;  /* 0x000000526a527220 */ /* 0x040fe20000410000 */
[----:B------:R-:W-:Y:S01]  /*acc0*/  FMUL.FTZ R83, R106, R83 ;  /* 0x000000536a537220 */ /* 0x000fe20000410000 */
[----:B------:R-:W-:Y:S02]  /*acd0*/  VIADD R149, R205, 0x646e171e ;  /* 0x646e171ecd957836 */ /* 0x000fe40000000000 */
[----:B------:R-:W-:Y:S01]  /*ace0*/  FMUL.FTZ R84, R107, R84 ;  /* 0x000000546b547220 */ /* 0x000fe20000410000 */
[C---:B------:R-:W-:Y:S04]  /*acf0*/  HMMA.16816.F32 R72, R112.reuse, R116, R72 ;  /* 0x000000747048723c */ /* 0x040fe80000001848 */
[----:B------:R-:W-:Y:S01]  /*ad00*/  IMAD.WIDE.U32 R116, R104, -0x2daee0ad, RZ ;  /* 0xd2511f5368747825 */ /* 0x000fe200078e00ff */
[----:B------:R-:W-:Y:S02]  /*ad10*/  LOP3.LUT R104, R208, R174, R159, 0x96, !PT ;  /* 0x000000aed0687212 */ /* 0x000fe400078e969f */
[----:B------:R-:W-:Y:S01]  /*ad20*/  MUFU.EX2 R159, R51 ;  /* 0x00000033009f7308 */ /* 0x000fe20000000800 */
[-C--:B------:R-:W-:Y:S03]  /*ad30*/  HMMA.16816.F32 R76, R112, R118.reuse, R76 ;  /* 0x00000076704c723c */ /* 0x080fe6000000184c */
[----:B------:R-:W-:Y:S01]  /*ad40*/  LOP3.LUT R111, R149, R168, R117, 0x96, !PT ;  /* 0x000000a8956f7212 */ /* 0x000fe200078e9675 */
[----:B------:R-:W-:Y:S01]  /*ad50*/  IMAD.MOV.U32 R126, RZ, RZ, R116 ;  /* 0x000000ffff7e7224 */ /* 0x000fe200078e0074 */
[C---:B------:R-:W-:Y:S01]  /*ad60*/  PRMT R148, R116.reuse, 0x7771, RZ ;  /* 0x0000777174947816 */ /* 0x040fe200000000ff */
[----:B------:R-:W-:Y:S01]  /*ad70*/  FMUL.FTZ R85, R107, R85 ;  /* 0x000000556b557220 */ /* 0x000fe20000410000 */
[----:B------:R-:W-:Y:S01]  /*ad80*/  PRMT R125, R111, 0x7632, R125 ;  /* 0x000076326f7d7816 */ /* 0x000fe2000000007d */
[C---:B------:R-:W-:Y:S04]  /*ad90*/  HMMA.16816.F32 R80, R144.reuse, R118, R80 ;  /* 0x000000769050723c */ /* 0x040fe80000001850 */
[----:B------:R-:W-:Y:S01]  /*ada0*/  PRMT R119, R116, 0x7773, RZ ;  /* 0x0000777374777816 */ /* 0x000fe200000000ff */
[----:B------:R-:W-:Y:S01]  /*adb0*/  FMUL.FTZ R86, R106, R86 ;  /* 0x000000566a567220 */ /* 0x000fe20000410000 */
[----:B------:R-:W-:Y:S01]  /*adc0*/  PRMT R118, R116, 0x7772, RZ ;  /* 0x0000777274767816 */ /* 0x000fe200000000ff */
[----:B------:R-:W-:Y:S04]  /*add0*/  IMAD.WIDE.U32 R116, R104, -0x2daee0ad, RZ ;  /* 0xd2511f5368747825 */ /* 0x000fe800078e00ff */
[----:B------:R-:W-:Y:S01]  /*ade0*/  FMUL.FTZ R87, R106, R87 ;  /* 0x000000576a577220 */ /* 0x000fe20000410000 */
[----:B------:R-:W-:Y:S01]  /*adf0*/  ISETP.GT.AND P0, PT, R202, RZ, PT ;  /* 0x000000ffca00720c */ /* 0x000fe20003f04270 */
[----:B------:R-:W-:Y:S01]  /*ae00*/  FMUL.FTZ R88, R2, R88 ;  /* 0x0000005802587220 */ /* 0x000fe20000410000 */
[----:B------:R-:W-:Y:S01]  /*ae10*/  PRMT R130, R118, 0x5410, R119 ;  /* 0x0000541076827816 */ /* 0x000fe20000000077 */
[----:B------:R-:W-:Y:S01]  /*ae20*/  FMUL.FTZ R89, R2, R89 ;  /* 0x0000005902597220 */ /* 0x000fe20000410000 */
[----:B------:R-:W-:Y:S01]  /*ae30*/  LOP3.LUT R104, R149, R170, R117, 0x96, !PT ;  /* 0x000000aa95687212 */ /* 0x000fe200078e9675 */
[----:B------:R-:W-:Y:S01]  /*ae40*/  IMAD.MOV.U32 R117, RZ, RZ, R116 ;  /* 0x000000ffff757224 */ /* 0x000fe200078e0074 */
[-C--:B-1----:R-:W-:Y:S03]  /*ae50*/  HMMA.16816.F32 R84, R144, R120.reuse, R84 ;  /* 0x000000789054723c */ /* 0x082fe60000001854 */
[----:B------:R-:W-:Y:S01]  /*ae60*/  PRMT R131, R116, 0x7773, RZ ;  /* 0x0000777374837816 */ /* 0x000fe200000000ff */
[----:B------:R-:W-:Y:S01]  /*ae70*/  FMUL.FTZ R90, R0, R90 ;  /* 0x0000005a005a7220 */ /* 0x000fe20000410000 */
[----:B------:R-:W-:Y:S01]  /*ae80*/  PRMT R129, R116, 0x7772, RZ ;  /* 0x0000777274817816 */ /* 0x000fe200000000ff */
[----:B------:R-:W-:Y:S01]  /*ae90*/  FMUL.FTZ R91, R0, R91 ;  /* 0x0000005b005b7220 */ /* 0x000fe20000410000 */
[----:B------:R-:W-:Y:S01]  /*aea0*/  PRMT R128, R116, 0x7771, RZ ;  /* 0x0000777174807816 */ /* 0x000fe200000000ff */
[C---:B------:R-:W-:Y:S01]  /*aeb0*/  FMUL.FTZ R92, R2.reuse, R92 ;  /* 0x0000005c025c7220 */ /* 0x040fe20000410000 */
[----:B------:R-:W-:Y:S01]  /*aec0*/  LOP3.LUT R127, R117, 0xff, RZ, 0xc0, !PT ;  /* 0x000000ff757f7812 */ /* 0x000fe200078ec0ff */
[----:B------:R-:W-:Y:S01]  /*aed0*/  FMUL.FTZ R93, R2, R93 ;  /* 0x0000005d025d7220 */ /* 0x000fe20000410000 */
[----:B------:R-:W1:Y:S01]  /*aee0*/  LDSM.16.MT88.4 R116, [R192+0x6000] ;  /* 0x00600000c074783b */ /* 0x000e620000004200 */
[C---:B------:R-:W-:Y:S01]  /*aef0*/  LOP3.LUT R124, R111.reuse, 0xff, RZ, 0xc0, !PT ;  /* 0x000000ff6f7c7812 */ /* 0x040fe200078ec0ff */
[C---:B------:R-:W-:Y:S04]  /*af00*/  HMMA.16816.F32 R88, R112.reuse, R120, R88 ;  /* 0x000000787058723c */ /* 0x040fe80000001858 */
[C---:B------:R-:W-:Y:S01]  /*af10*/  FMUL.FTZ R94, R0.reuse, R94 ;  /* 0x0000005e005e7220 */ /* 0x040fe20000410000 */
[----:B------:R-:W-:Y:S01]  /*af20*/  FMUL.FTZ R95, R0, R95 ;  /* 0x0000005f005f7220 */ /* 0x000fe20000410000 */
[----:B------:R-:W-:Y:S01]  /*af30*/  LOP3.LUT R120, R111, 0xffff, RZ, 0xc0, !PT ;  /* 0x0000ffff6f787812 */ /* 0x000fe200078ec0ff */
[--C-:B------:R-:W-:Y:S01]  /*af40*/  FFMA.FTZ R32, R32, UR4, -R152.reuse ;  /* 0x0000000420207c23 */ /* 0x100fe20008010898 */
[----:B------:R-:W-:Y:S01]  /*af50*/  FFMA.FTZ R33, R33, UR4, -R152 ;  /* 0x0000000421217c23 */ /* 0x000fe20008010898 */
[----:B------:R-:W-:Y:S01]  /*af60*/  SHF.R.U32.HI R121, RZ, 0x18, R111 ;  /* 0x00000018ff797819 */ /* 0x000fe2000001166f */
[----:B------:R-:W-:Y:S01]  /*af70*/  FMUL.FTZ R96, R107, R96 ;  /* 0x000000606b607220 */ /* 0x000fe20000410000 */
[----:B------:R-:W-:Y:S01]  /*af80*/  SHF.R.U32.HI R120, RZ, 0x8, R120 ;  /* 0x00000008ff787819 */ /* 0x000fe20000011678 */
[-C--:B------:R-:W-:Y:S01]  /*af90*/  HMMA.16816.F32 R92, R112, R122.reuse, R92 ;  /* 0x0000007a705c723c */ /* 0x080fe2000000185c */
[----:B------:R2:W-:Y:S02]  /*afa0*/  MUFU.EX2 R182, R32 ;  /* 0x0000002000b67308 */ /* 0x0005e40000000800 */
[----:B------:R-:W-:Y:S01]  /*afb0*/  LOP3.LUT R111, R125, 0xff, RZ, 0xc0, !PT ;  /* 0x000000ff7d6f7812 */ /* 0x000fe200078ec0ff */
[----:B------:R-:W-:Y:S07]  /*afc0*/  FMUL.FTZ R97, R107, R97 ;  /* 0x000000616b617220 */ /* 0x000fee0000410000 */
[----:B------:R3:W4:Y:S01]  /*afd0*/  MUFU.EX2 R181, R33 ;  /* 0x0000002100b57308 */ /* 0x0007220000000800 */
[C---:B------:R-:W-:Y:S01]  /*afe0*/  FMUL.FTZ R98, R106.reuse, R98 ;  /* 0x000000626a627220 */ /* 0x040fe20000410000 */
[----:B------:R-:W-:Y:S01]  /*aff0*/  FMUL.FTZ R99, R106, R99 ;  /* 0x000000636a637220 */ /* 0x000fe20000410000 */
[--C-:B------:R-:W-:Y:S01]  /*b000*/  PRMT R125, R124, 0x5410, R120.reuse ;  /* 0x000054107c7d7816 */ /* 0x100fe20000000078 */
[C---:B------:R-:W-:Y:S01]  /*b010*/  FMUL.FTZ R100, R2.reuse, R100 ;  /* 0x0000006402647220 */ /* 0x040fe20000410000 */
[----:B------:R-:W-:Y:S01]  /*b020*/  PRMT R124, R111, 0x5410, R121 ;  /* 0x000054106f7c7816 */ /* 0x000fe20000000079 */
[----:B------:R-:W-:Y:S01]  /*b030*/  FMUL.FTZ R101, R2, R101 ;  /* 0x0000006502657220 */ /* 0x000fe20000410000 */
[----:B------:R-:W-:Y:S01]  /*b040*/  LOP3.LUT R111, R104, 0xffff, RZ, 0xc0, !PT ;  /* 0x0000ffff686f7812 */ /* 0x000fe200078ec0ff */
[----:B------:R-:W-:Y:S01]  /*b050*/  FMUL.FTZ R102, R0, R102 ;  /* 0x0000006600667220 */ /* 0x000fe20000410000 */
[C---:B------:R-:W-:Y:S04]  /*b060*/  HMMA.16816.F32 R96, R144.reuse, R122, R96 ;  /* 0x0000007a9060723c */ /* 0x040fe80000001860 */
[----:B------:R-:W-:Y:S01]  /*b070*/  PRMT R120, R104, 0x7632, R120 ;  /* 0x0000763268787816 */ /* 0x000fe20000000078 */
[----:B------:R-:W-:Y:S01]  /*b080*/  FFMA.FTZ R28, R28, UR4, -R154 ;  /* 0x000000041c1c7c23 */ /* 0x000fe2000801089a */
[----:B------:R-:W-:Y:S01]  /*b090*/  LOP3.LUT R123, R104, 0xff, RZ, 0xc0, !PT ;  /* 0x000000ff687b7812 */ /* 0x000fe200078ec0ff */
[----:B--2---:R-:W-:Y:S01]  /*b0a0*/  FMUL.FTZ R32, R107, R132 ;  /* 0x000000846b207220 */ /* 0x004fe20000410000 */
[----:B------:R-:W-:Y:S01]  /*b0b0*/  SHF.R.U32.HI R122, RZ, 0x18, R104 ;  /* 0x00000018ff7a7819 */ /* 0x000fe20000011668 */
[----:B------:R-:W-:Y:S01]  /*b0c0*/  FFMA.FTZ R104, R34, UR4, -R153 ;  /* 0x0000000422687c23 */ /* 0x000fe20008010899 */
[----:B------:R-:W-:Y:S01]  /*b0d0*/  SHF.R.U32.HI R121, RZ, 0x8, R111 ;  /* 0x00000008ff797819 */ /* 0x000fe2000001166f */
[----:B------:R-:W-:Y:S01]  /*b0e0*/  FFMA.FTZ R111, R35, UR4, -R153 ;  /* 0x00000004236f7c23 */ /* 0x000fe20008010899 */
[----:B------:R-:W-:Y:S01]  /*b0f0*/  LOP3.LUT R120, R120, 0xff, RZ, 0xc0, !PT ;  /* 0x000000ff78787812 */ /* 0x000fe200078ec0ff */
[----:B------:R2:W-:Y:S01]  /*b100*/  MUFU.EX2 R175, R28 ;  /* 0x0000001c00af7308 */ /* 0x0005e20000000800 */
[----:B------:R-:W-:Y:S01]  /*b110*/  PRMT R127, R127, 0x5410, R128 ;  /* 0x000054107f7f7816 */ /* 0x000fe20000000080 */
[----:B---3--:R-:W-:Y:S01]  /*b120*/  FMUL.FTZ R33, R107, R133 ;  /* 0x000000856b217220 */ /* 0x008fe20000410000 */
[----:B------:R-:W-:Y:S01]  /*b130*/  PRMT R131, R129, 0x5410, R131 ;  /* 0x0000541081837816 */ /* 0x000fe20000000083 */
[C---:B------:R-:W-:Y:S01]  /*b140*/  FMUL.FTZ R34, R106.reuse, R134 ;  /* 0x000000866a227220 */ /* 0x040fe20000410000 */
[----:B------:R-:W-:Y:S01]  /*b150*/  PRMT R128, R123, 0x5410, R121 ;  /* 0x000054107b807816 */ /* 0x000fe20000000079 */
[----:B------:R-:W-:Y:S01]  /*b160*/  FMUL.FTZ R35, R106, R135 ;  /* 0x000000876a237220 */ /* 0x000fe20000410000 */
[----:B------:R-:W-:Y:S01]  /*b170*/  PRMT R129, R120, 0x5410, R122 ;  /* 0x0000541078817816 */ /* 0x000fe2000000007a */
[--C-:B------:R-:W-:Y:S01]  /*b180*/  FFMA.FTZ R20, R20, UR4, -R152.reuse ;  /* 0x0000000414147c23 */ /* 0x100fe20008010898 */
[----:B------:R-:W-:Y:S01]  /*b190*/  FFMA.FTZ R21, R21, UR4, -R152 ;  /* 0x0000000415157c23 */ /* 0x000fe20008010898 */
[--C-:B------:R-:W-:Y:S01]  /*b1a0*/  FFMA.FTZ R22, R22, UR4, -R153.reuse ;  /* 0x0000000416167c23 */ /* 0x100fe20008010899 */
[----:B------:R-:W-:Y:S01]  /*b1b0*/  FFMA.FTZ R23, R23, UR4, -R153 ;  /* 0x0000000417177c23 */ /* 0x000fe20008010899 */
[----:B------:R-:W3:Y:S01]  /*b1c0*/  LDSM.16.MT88.4 R120, [R188+0x6800] ;  /* 0x00680000bc78783b */ /* 0x000ee20000004200 */
[-C--:B-1----:R-:W-:Y:S01]  /*b1d0*/  HMMA.16816.F32 R32, R144, R116.reuse, R32 ;  /* 0x000000749020723c */ /* 0x082fe20000001820 */
[----:B------:R1:W-:Y:S02]  /*b1e0*/  MUFU.EX2 R178, R111 ;  /* 0x0000006f00b27308 */ /* 0x0003e40000000800 */
[----:B------:R-:W-:Y:S01]  /*b1f0*/  FMUL.FTZ R103, R0, R103 ;  /* 0x0000006700677220 */ /* 0x000fe20000410000 */
[--C-:B------:R-:W-:Y:S07]  /*b200*/  FFMA.FTZ R24, R24, UR4, -R154.reuse ;  /* 0x0000000418187c23 */ /* 0x100fee000801089a */
[----:B------:R5:W-:Y:S01]  /*b210*/  MUFU.EX2 R176, R20 ;  /* 0x0000001400b07308 */ /* 0x000be20000000800 */
[--C-:B------:R-:W-:Y:S01]  /*b220*/  FFMA.FTZ R25, R25, UR4, -R154.reuse ;  /* 0x0000000419197c23 */ /* 0x100fe2000801089a */
[--C-:B------:R-:W-:Y:S01]  /*b230*/  FFMA.FTZ R26, R26, UR4, -R155.reuse ;  /* 0x000000041a1a7c23 */ /* 0x100fe2000801089b */
[--C-:B------:R-:W-:Y:S07]  /*b240*/  FFMA.FTZ R27, R27, UR4, -R155.reuse ;  /* 0x000000041b1b7c23 */ /* 0x100fee000801089b */
[----:B------:R4:W-:Y:S01]  /*b250*/  MUFU.EX2 R177, R21 ;  /* 0x0000001500b17308 */ /* 0x0009e20000000800 */
[C---:B------:R-:W-:Y:S09]  /*b260*/  HMMA.16816.F32 R100, R112.reuse, R116, R100 ;  /* 0x000000747064723c */ /* 0x040ff20000001864 */
[----:B------:R3:W-:Y:S01]  /*b270*/  MUFU.EX2 R172, R22 ;  /* 0x0000001600ac7308 */ /* 0x0007e20000000800 */
[----:B------:R-:W-:Y:S01]  /*b280*/  FFMA.FTZ R29, R29, UR4, -R154 ;  /* 0x000000041d1d7c23 */ /* 0x000fe2000801089a */
[--C-:B--2---:R-:W-:Y:S01]  /*b290*/  FFMA.FTZ R28, R31, UR4, -R155.reuse ;  /* 0x000000041f1c7c23 */ /* 0x104fe2000801089b */
[----:B------:R-:W-:Y:S07]  /*b2a0*/  LOP3.LUT R126, R126, 0xff, RZ, 0xc0, !PT ;  /* 0x000000ff7e7e7812 */ /* 0x000fee00078ec0ff */
[----:B------:R2:W-:Y:S01]  /*b2b0*/  MUFU.EX2 R171, R23 ;  /* 0x0000001700ab7308 */ /* 0x0005e20000000800 */
[----:B------:R-:W-:Y:S01]  /*b2c0*/  FFMA.FTZ R116, R30, UR4, -R155 ;  /* 0x000000041e747c23 */ /* 0x000fe2000801089b */
[----:B-1----:R-:W-:Y:S01]  /*b2d0*/  LOP3.LUT R111, R130, 0xff00ff, RZ, 0xc0, !PT ;  /* 0x00ff00ff826f7812 */ /* 0x002fe200078ec0ff */
[----:B-----5:R-:W-:Y:S07]  /*b2e0*/  FMUL.FTZ R20, R2, R136 ;  /* 0x0000008802147220 */ /* 0x020fee0000410000 */
[----:B------:R-:W1:Y:S01]  /*b2f0*/  MUFU.EX2 R179, R104 ;  /* 0x0000006800b37308 */ /* 0x000e620000000800 */
[----:B------:R-:W-:Y:S01]  /*b300*/  PRMT R126, R126, 0x5410, R148 ;  /* 0x000054107e7e7816 */ /* 0x000fe20000000094 */
[----:B----4-:R-:W-:Y:S01]  /*b310*/  FMUL.FTZ R21, R2, R137 ;  /* 0x0000008902157220 */ /* 0x010fe20000410000 */
[--C-:B------:R-:W-:Y:S07]  /*b320*/  HSET2.LE.AND R111, R111, R200.reuse, PT ;  /* 0x000000c86f6f7233 */ /* 0x100fee0003803000 */
[----:B------:R4:W-:Y:S01]  /*b330*/  MUFU.EX2 R167, R26 ;  /* 0x0000001a00a77308 */ /* 0x0009e20000000800 */
[----:B------:R-:W-:Y:S01]  /*b340*/  F2FP.F16.F32.PACK_AB R30, R181, R182 ;  /* 0x000000b6b51e723e */ /* 0x000fe200000000ff */
[----:B---3--:R-:W-:Y:S01]  /*b350*/  FMUL.FTZ R22, R0, R138 ;  /* 0x0000008a00167220 */ /* 0x008fe20000410000 */
[----:B------:R-:W-:Y:S07]  /*b360*/  FFMA.FTZ R48, R48, UR4, -R152 ;  /* 0x0000000430307c23 */ /* 0x000fee0008010898 */
[----:B------:R3:W-:Y:S01]  /*b370*/  MUFU.EX2 R162, R27 ;  /* 0x0000001b00a27308 */ /* 0x0007e20000000800 */
[----:B------:R-:W-:Y:S01]  /*b380*/  FFMA.FTZ R38, R38, UR4, -R153 ;  /* 0x0000000426267c23 */ /* 0x000fe20008010899 */
[----:B--2---:R-:W-:Y:S01]  /*b390*/  FMUL.FTZ R23, R0, R139 ;  /* 0x0000008b00177220 */ /* 0x004fe20000410000 */
[----:B------:R-:W-:Y:S07]  /*b3a0*/  FFMA.FTZ R40, R40, UR4, -R154 ;  /* 0x0000000428287c23 */ /* 0x000fee000801089a */
[----:B------:R2:W-:Y:S01]  /*b3b0*/  MUFU.EX2 R169, R24 ;  /* 0x0000001800a97308 */ /* 0x0005e20000000800 */
[--C-:B------:R-:W-:Y:S01]  /*b3c0*/  FFMA.FTZ R43, R43, UR4, -R155.reuse ;  /* 0x000000042b2b7c23 */ /* 0x100fe2000801089b */
[----:B-1----:R-:W-:Y:S01]  /*b3d0*/  F2FP.F16.F32.PACK_AB R31, R178, R179 ;  /* 0x000000b3b21f723e */ /* 0x002fe200000000ff */
[----:B------:R-:W-:Y:S07]  /*b3e0*/  FFMA.FTZ R42, R42, UR4, -R155 ;  /* 0x000000042a2a7c23 */ /* 0x000fee000801089b */
[----:B------:R1:W-:Y:S01]  /*b3f0*/  MUFU.EX2 R168, R25 ;  /* 0x0000001900a87308 */ /* 0x0003e20000000800 */
[-C--:B------:R-:W-:Y:S09]  /*b400*/  HMMA.16816.F32 R20, R112, R118.reuse, R20 ;  /* 0x000000767014723c */ /* 0x080ff20000001814 */
[----:B------:R5:W5:Y:S01]  /*b410*/  MUFU.EX2 R174, R29 ;  /* 0x0000001d00ae7308 */ /* 0x000b620000000800 */
[--C-:B------:R-:W-:Y:S01]  /*b420*/  HSET2.LE.AND R104, R126, R200.reuse, PT ;  /* 0x000000c87e687233 */ /* 0x100fe20003803000 */
[C---:B----4-:R-:W-:Y:S01]  /*b430*/  FMUL.FTZ R26, R106.reuse, R142 ;  /* 0x0000008e6a1a7220 */ /* 0x050fe20000410000 */
[----:B------:R-:W-:Y:S07]  /*b440*/  LOP3.LUT R31, R31, R111, RZ, 0xc0, !PT ;  /* 0x0000006f1f1f7212 */ /* 0x000fee00078ec0ff */
[----:B------:R4:W-:Y:S01]  /*b450*/  MUFU.EX2 R173, R28 ;  /* 0x0000001c00ad7308 */ /* 0x0009e20000000800 */
[----:B---3--:R-:W-:Y:S01]  /*b460*/  FMUL.FTZ R27, R106, R143 ;  /* 0x0000008f6a1b7220 */ /* 0x008fe20000410000 */
[----:B--2---:R-:W-:Y:S01]  /*b470*/  FMUL.FTZ R24, R107, R140 ;  /* 0x0000008c6b187220 */ /* 0x004fe20000410000 */
[--C-:B------:R-:W-:Y:S07]  /*b480*/  HSET2.LE.AND R111, R124, R200.reuse, PT ;  /* 0x000000c87c6f7233 */ /* 0x100fee0003803000 */
[----:B------:R-:W2:Y:S01]  /*b490*/  MUFU.EX2 R170, R116 ;  /* 0x0000007400aa7308 */ /* 0x000ea20000000800 */
[----:B------:R-:W-:Y:S01]  /*b4a0*/  LOP3.LUT R115, R131, 0xff00ff, RZ, 0xc0, !PT ;  /* 0x00ff00ff83737812 */ /* 0x000fe200078ec0ff */
[----:B-1----:R-:W-:Y:S01]  /*b4b0*/  FMUL.FTZ R25, R107, R141 ;  /* 0x0000008d6b197220 */ /* 0x002fe20000410000 */
[----:B------:R-:W-:Y:S07]  /*b4c0*/  LOP3.LUT R30, R30, R104, RZ, 0xc0, !PT ;  /* 0x000000681e1e7212 */ /* 0x000fee00078ec0ff */
[----:B------:R1:W3:Y:S01]  /*b4d0*/  MUFU.EX2 R160, R48 ;  /* 0x0000003000a07308 */ /* 0x0002e20000000800 */
[--C-:B------:R-:W-:Y:S01]  /*b4e0*/  HSET2.LE.AND R104, R125, R200.reuse, PT ;  /* 0x000000c87d687233 */ /* 0x100fe20003803000 */
[--C-:B------:R-:W-:Y:S01]  /*b4f0*/  FFMA.FTZ R36, R36, UR4, -R152.reuse ;  /* 0x0000000424247c23 */ /* 0x100fe20008010898 */
[----:B-----5:R-:W-:Y:S07]  /*b500*/  F2FP.F16.F32.PACK_AB R29, R171, R172 ;  /* 0x000000acab1d723e */ /* 0x020fee00000000ff */
[----:B------:R-:W-:Y:S01]  /*b510*/  MUFU.EX2 R150, R38 ;  /* 0x0000002600967308 */ /* 0x000fe20000000800 */
[----:B------:R-:W-:Y:S09]  /*b520*/  HMMA.16816.F32 R24, R144, R118, R24 ;  /* 0x000000769018723c */ /* 0x000ff20000001818 */
[----:B------:R-:W-:Y:S01]  /*b530*/  MUFU.EX2 R147, R44 ;  /* 0x0000002c00937308 */ /* 0x000fe20000000800 */
[----:B----4-:R-:W-:Y:S01]  /*b540*/  F2FP.F16.F32.PACK_AB R28, R177, R176 ;  /* 0x000000b0b11c723e */ /* 0x010fe200000000ff */
[----:B------:R-:W-:Y:S01]  /*b550*/  FFMA.FTZ R37, R37, UR4, -R152 ;  /* 0x0000000425257c23 */ /* 0x000fe20008010898 */
[--C-:B------:R-:W-:Y:S07]  /*b560*/  HSET2.LE.AND R112, R127, R200.reuse, PT ;  /* 0x000000c87f707233 */ /* 0x100fee0003803000 */
[----:B------:R-:W-:Y:S01]  /*b570*/  MUFU.EX2 R145, R45 ;  /* 0x0000002d00917308 */ /* 0x000fe20000000800 */
[----:B------:R-:W-:Y:S01]  /*b580*/  LOP3.LUT R29, R29, R111, RZ, 0xc0, !PT ;  /* 0x0000006f1d1d7212 */ /* 0x000fe200078ec0ff */
[----:B------:R-:W4:Y:S01]  /*b590*/  LDSM.16.MT88.4 R124, [R193+0x6800] ;  /* 0x00680000c17c783b */ /* 0x000f220000004200 */
[--C-:B------:R-:W-:Y:S07]  /*b5a0*/  HSET2.LE.AND R115, R115, R200.reuse, PT ;  /* 0x000000c873737233 */ /* 0x100fee0003803000 */
[----:B------:R-:W-:Y:S01]  /*b5b0*/  MUFU.EX2 R146, R43 ;  /* 0x0000002b00927308 */ /* 0x000fe20000000800 */
[----:B------:R-:W-:Y:S01]  /*b5c0*/  F2FP.F16.F32.PACK_AB R114, R174, R175 ;  /* 0x000000afae72723e */ /* 0x000fe200000000ff */
[----:B------:R-:W-:Y:S01]  /*b5d0*/  FFMA.FTZ R41, R41, UR4, -R154 ;  /* 0x0000000429297c23 */ /* 0x000fe2000801089a */
[----:B--2---:R-:W-:Y:S07]  /*b5e0*/  F2FP.F16.F32.PACK_AB R111, R173, R170 ;  /* 0x000000aaad6f723e */ /* 0x004fee00000000ff */
[----:B------:R2:W-:Y:S01]  /*b5f0*/  MUFU.EX2 R157, R36 ;  /* 0x00000024009d7308 */ /* 0x0005e20000000800 */
[----:B------:R-:W-:Y:S01]  /*b600*/  LOP3.LUT R28, R28, R104, RZ, 0xc0, !PT ;  /* 0x000000681c1c7212 */ /* 0x000fe200078ec0ff */
[--C-:B------:R-:W-:Y:S01]  /*b610*/  FFMA.FTZ R39, R39, UR4, -R153.reuse ;  /* 0x0000000427277c23 */ /* 0x100fe20008010899 */
[----:B------:R-:W-:Y:S07]  /*b620*/  LOP3.LUT R114, R114, R112, RZ, 0xc0, !PT ;  /* 0x0000007072727212 */ /* 0x000fee00078ec0ff */
[----:B------:R-:W5:Y:S01]  /*b630*/  MUFU.EX2 R156, R37 ;  /* 0x00000025009c7308 */ /* 0x000f620000000800 */
[--C-:B------:R-:W-:Y:S01]  /*b640*/  HSET2.LE.AND R112, R128, R200.reuse, PT ;  /* 0x000000c880707233 */ /* 0x100fe20003803000 */
[--C-:B------:R-:W-:Y:S01]  /*b650*/  FFMA.FTZ R64, R64, UR4, -R152.reuse ;  /* 0x0000000440407c23 */ /* 0x100fe20008010898 */
[----:B------:R-:W-:Y:S01]  /*b660*/  LOP3.LUT R115, R111, R115, RZ, 0xc0, !PT ;  /* 0x000000736f737212 */ /* 0x000fe200078ec0ff */
[-C--:B------:R-:W-:Y:S06]  /*b670*/  HMMA.16816.F32 R4, R28, R120.reuse, R4 ;  /* 0x000000781c04723c */ /* 0x080fec0000001804 */
[----:B------:R-:W-:Y:S01]  /*b680*/  MUFU.EX2 R148, R41 ;  /* 0x0000002900947308 */ /* 0x000fe20000000800 */
[--C-:B------:R-:W-:Y:S09]  /*b690*/  HSET2.LE.AND R113, R129, R200.reuse, PT ;  /* 0x000000c881717233 */ /* 0x100ff20003803000 */
[----:B------:R-:W-:Y:S01]  /*b6a0*/  MUFU.EX2 R151, R39 ;  /* 0x0000002700977308 */ /* 0x000fe20000000800 */
[----:B------:R-:W-:Y:S01]  /*b6b0*/  F2FP.F16.F32.PACK_AB R111, R162, R167 ;  /* 0x000000a7a26f723e */ /* 0x000fe200000000ff */
[--C-:B------:R-:W-:Y:S01]  /*b6c0*/  FFMA.FTZ R65, R65, UR4, -R152.reuse ;  /* 0x0000000441417c23 */ /* 0x100fe20008010898 */
[----:B------:R-:W-:Y:S07]  /*b6d0*/  F2FP.F16.F32.PACK_AB R104, R168, R169 ;  /* 0x000000a9a868723e */ /* 0x000fee00000000ff */
[----:B------:R-:W-:Y:S01]  /*b6e0*/  MUFU.EX2 R64, R64 ;  /* 0x0000004000407308 */ /* 0x000fe20000000800 */
[----:B------:R-:W-:Y:S01]  /*b6f0*/  LOP3.LUT R113, R111, R113, RZ, 0xc0, !PT ;  /* 0x000000716f717212 */ /* 0x000fe200078ec0ff */
[--C-:B------:R-:W-:Y:S01]  /*b700*/  FFMA.FTZ R52, R52, UR4, -R152.reuse ;  /* 0x0000000434347c23 */ /* 0x100fe20008010898 */
[----:B------:R-:W-:Y:S01]  /*b710*/  LOP3.LUT R112, R104, R112, RZ, 0xc0, !PT ;  /* 0x0000007068707212 */ /* 0x000fe200078ec0ff */
[----:B------:R-:W-:Y:S02]  /*b720*/  VIADD R104, R180, 0x1 ;  /* 0x00000001b4687836 */ /* 0x000fe40000000000 */
[----:B------:R-:W-:Y:S04]  /*b730*/  FFMA.FTZ R152, R53, UR4, -R152 ;  /* 0x0000000435987c23 */ /* 0x000fe80008010898 */
[----:B------:R-:W-:Y:S01]  /*b740*/  MUFU.EX2 R65, R65 ;  /* 0x0000004100417308 */ /* 0x000fe20000000800 */
[--C-:B------:R-:W-:Y:S01]  /*b750*/  FFMA.FTZ R66, R66, UR4, -R153.reuse ;  /* 0x0000000442427c23 */ /* 0x100fe20008010899 */
[--C-:B------:R-:W-:Y:S01]  /*b760*/  FFMA.FTZ R67, R67, UR4, -R153.reuse ;  /* 0x0000000443437c23 */ /* 0x100fe20008010899 */
[----:B------:R-:W-:Y:S01]  /*b770*/  LOP3.LUT R104, R239, R205, R104, 0x96, !PT ;  /* 0x000000cdef687212 */ /* 0x000fe200078e9668 */
[C---:B------:R-:W-:Y:S06]  /*b780*/  HMMA.16816.F32 R8, R112.reuse, R120, R8 ;  /* 0x000000787008723c */ /* 0x040fec0000001808 */
[----:B------:R-:W-:Y:S01]  /*b790*/  MUFU.EX2 R52, R52 ;  /* 0x0000003400347308 */ /* 0x000fe20000000800 */
[----:B------:R-:W-:Y:S09]  /*b7a0*/  IMAD.WIDE.U32 R118, R104, -0x326172a9, RZ ;  /* 0xcd9e8d5768767825 */ /* 0x000ff200078e00ff */
[----:B------:R-:W-:Y:S01]  /*b7b0*/  MUFU.EX2 R66, R66 ;  /* 0x0000004200427308 */ /* 0x000fe20000000800 */
[--C-:B------:R-:W-:Y:S01]  /*b7c0*/  FFMA.FTZ R54, R54, UR4, -R153.reuse ;  /* 0x0000000436367c23 */ /* 0x100fe20008010899 */
[-C--:B------:R-:W-:Y:S08]  /*b7d0*/  HMMA.16816.F32 R12, R112, R122.reuse, R12 ;  /* 0x0000007a700c723c */ /* 0x080ff0000000180c */
[----:B------:R-:W-:Y:S01]  /*b7e0*/  MUFU.EX2 R67, R67 ;  /* 0x0000004300437308 */ /* 0x000fe20000000800 */
[----:B------:R-:W-:Y:S01]  /*b7f0*/  LOP3.LUT R104, R119, R234, RZ, 0x3c, !PT ;  /* 0x000000ea77687212 */ /* 0x000fe200078e3cff */
[----:B------:R-:W-:Y:S01]  /*b800*/  FFMA.FTZ R153, R55, UR4, -R153 ;  /* 0x0000000437997c23 */ /* 0x000fe20008010899 */
[C---:B------:R-:W-:Y:S07]  /*b810*/  LOP3.LUT R117, R118.reuse, R233, RZ, 0x3c, !PT ;  /* 0x000000e976757212 */ /* 0x040fee00078e3cff */
[----:B------:R-:W-:Y:S01]  /*b820*/  MUFU.EX2 R152, R152 ;  /* 0x0000009800987308 */ /* 0x000fe20000000800 */
[----:B------:R-:W-:Y:S01]  /*b830*/  LOP3.LUT R116, R119, R232, RZ, 0x3c, !PT ;  /* 0x000000e877747212 */ /* 0x000fe200078e3cff */
[C---:B------:R-:W-:Y:S08]  /*b840*/  HMMA.16816.F32 R16, R28.reuse, R122, R16 ;  /* 0x0000007a1c10723c */ /* 0x040ff00000001810 */
[----:B------:R-:W-:Y:S01]  /*b850*/  MUFU.EX2 R54, R54 ;  /* 0x0000003600367308 */ /* 0x000fe20000000800 */
[----:B------:R-:W-:Y:S01]  /*b860*/  LOP3.LUT R111, R118, R231, RZ, 0x3c, !PT ;  /* 0x000000e7766f7212 */ /* 0x000fe200078e3cff */
[----:B------:R-:W-:Y:S08]  /*b870*/  IMAD.WIDE.U32 R128, R117, -0x2daee0ad, RZ ;  /* 0xd2511f5375807825 */ /* 0x000ff000078e00ff */
[----:B------:R-:W-:Y:S01]  /*b880*/  MUFU.EX2 R153, R153 ;  /* 0x0000009900997308 */ /* 0x000fe20000000800 */
[-C--:B----4-:R-:W-:Y:S03]  /*b890*/  HMMA.16816.F32 R68, R28, R124.reuse, R68 ;  /* 0x0000007c1c44723c */ /* 0x090fe60000001844 */
[----:B------:R-:W-:Y:S04]  /*b8a0*/  IMAD.WIDE.U32 R120, R104, -0x2daee0ad, RZ ;  /* 0xd2511f5368787825 */ /* 0x000fe800078e00ff */
[--C-:B------:R-:W-:Y:S01]  /*b8b0*/  FFMA.FTZ R56, R56, UR4, -R154.reuse ;  /* 0x0000000438387c23 */ /* 0x100fe2000801089a */
[--C-:B------:R-:W-:Y:S01]  /*b8c0*/  FFMA.FTZ R57, R57, UR4, -R154.reuse ;  /* 0x0000000439397c23 */ /* 0x100fe2000801089a */
[----:B------:R-:W-:Y:S01]  /*b8d0*/  IMAD.WIDE.U32 R122, R116, -0x2daee0ad, RZ ;  /* 0xd2511f53747a7825 */ /* 0x000fe200078e00ff */
[C---:B------:R-:W-:Y:S01]  /*b8e0*/  HMMA.16816.F32 R72, R112.reuse, R124, R72 ;  /* 0x0000007c7048723c */ /* 0x040fe20000001848 */
[----:B------:R-:W4:Y:S02]  /*b8f0*/  LDSM.16.MT88.4 R116, [R189+0x6800] ;  /* 0x00680000bd74783b */ /* 0x000f240000004200 */
[----:B------:R-:W-:Y:S01]  /*b900*/  MUFU.EX2 R56, R56 ;  /* 0x0000003800387308 */ /* 0x000fe20000000800 */
[----:B------:R-:W-:Y:S01]  /*b910*/  IMAD.WIDE.U32 R130, R111, -0x2daee0ad, RZ ;  /* 0xd2511f536f827825 */ /* 0x000fe200078e00ff */
[----:B------:R-:W-:Y:S08]  /*b920*/  LOP3.LUT R120, R166, R120, R129, 0x96, !PT ;  /* 0x00000078a6787212 */ /* 0x000ff000078e9681 */
[----:B------:R-:W-:Y:S01]  /*b930*/  MUFU.EX2 R57, R57 ;  /* 0x0000003900397308 */ /* 0x000fe20000000800 */
[-C--:B------:R-:W-:Y:S01]  /*b940*/  LOP3.LUT R121, R244, R165.reuse, R121, 0x96, !PT ;  /* 0x000000a5f4797212 */ /* 0x080fe200078e9679 */
[-C--:B------:R-:W-:Y:S03]  /*b950*/  HMMA.16816.F32 R76, R112, R126.reuse, R76 ;  /* 0x0000007e704c723c */ /* 0x080fe6000000184c */
[----:B------:R-:W-:Y:S01]  /*b960*/  LOP3.LUT R104, R166, R122, R131, 0x96, !PT ;  /* 0x0000007aa6687212 */ /* 0x000fe200078e9683 */
[----:B------:R-:W-:Y:S01]  /*b970*/  IMAD.WIDE.U32 R140, R120, -0x326172a9, RZ ;  /* 0xcd9e8d57788c7825 */ /* 0x000fe200078e00ff */
[----:B------:R-:W-:Y:S03]  /*b980*/  LOP3.LUT R111, R242, R165, R123, 0x96, !PT ;  /* 0x000000a5f26f7212 */ /* 0x000fe600078e967b */
[--C-:B------:R-:W-:Y:S01]  /*b990*/  FFMA.FTZ R60, R60, UR4, -R154.reuse ;  /* 0x000000043c3c7c23 */ /* 0x100fe2000801089a */
[C---:B------:R-:W-:Y:S04]  /*b9a0*/  HMMA.16816.F32 R80, R28.reuse, R126, R80 ;  /* 0x0000007e1c50723c */ /* 0x040fe80000001850 */
[----:B------:R-:W-:Y:S04]  /*b9b0*/  IMAD.WIDE.U32 R122, R121, -0x326172a9, RZ ;  /* 0xcd9e8d57797a7825 */ /* 0x000fe800078e00ff */
[--C-:B------:R-:W-:Y:S01]  /*b9c0*/  FFMA.FTZ R58, R58, UR4, -R155.reuse ;  /* 0x000000043a3a7c23 */ /* 0x100fe2000801089b */
[----:B------:R-:W-:Y:S01]  /*b9d0*/  MUFU.EX2 R60, R60 ;  /* 0x0000003c003c7308 */ /* 0x000fe20000000800 */
[----:B------:R-:W-:Y:S01]  /*b9e0*/  FFMA.FTZ R59, R59, UR4, -R155 ;  /* 0x000000043b3b7c23 */ /* 0x000fe2000801089b */
[----:B------:R-:W-:Y:S01]  /*b9f0*/  IMAD.WIDE.U32 R138, R104, -0x326172a9, RZ ;  /* 0xcd9e8d57688a7825 */ /* 0x000fe200078e00ff */
[-C--:B------:R-:W-:Y:S02]  /*ba00*/  LOP3.LUT R121, R240, R211.reuse, R123, 0x96, !PT ;  /* 0x000000d3f0797212 */ /* 0x080fe400078e967b */
[----:B------:R-:W-:Y:S01]  /*ba10*/  LOP3.LUT R120, R210, R122, R141, 0x96, !PT ;  /* 0x0000007ad2787212 */ /* 0x000fe200078e968d */
[----:B------:R-:W-:Y:S04]  /*ba20*/  IMAD.WIDE.U32 R132, R111, -0x326172a9, RZ ;  /* 0xcd9e8d576f847825 */ /* 0x000fe800078e00ff */
[----:B------:R-:W-:Y:S01]  /*ba30*/  FFMA.FTZ R62, R62, UR4, -R155 ;  /* 0x000000043e3e7c23 */ /* 0x000fe2000801089b */
[----:B------:R-:W-:Y:S01]  /*ba40*/  MUFU.EX2 R58, R58 ;  /* 0x0000003a003a7308 */ /* 0x000fe20000000800 */
[----:B------:R-:W-:Y:S01]  /*ba50*/  FFMA.FTZ R154, R61, UR4, -R154 ;  /* 0x000000043d9a7c23 */ /* 0x000fe2000801089a */
[----:B------:R-:W-:Y:S01]  /*ba60*/  IMAD.WIDE.U32 R122, R121, -0x2daee0ad, RZ ;  /* 0xd2511f53797a7825 */ /* 0x000fe200078e00ff */
[----:B------:R-:W-:Y:S07]  /*ba70*/  LOP3.LUT R111, R236, R211, R133, 0x96, !PT ;  /* 0x000000d3ec6f7212 */ /* 0x000fee00078e9685 */
[----:B------:R-:W-:Y:S01]  /*ba80*/  MUFU.EX2 R59, R59 ;  /* 0x0000003b003b7308 */ /* 0x000fe20000000800 */
[----:B------:R-:W-:Y:S01]  /*ba90*/  LOP3.LUT R104, R210, R132, R139, 0x96, !PT ;  /* 0x00000084d2687212 */ /* 0x000fe200078e968b */
[----:B------:R-:W-:Y:S01]  /*baa0*/  IMAD.WIDE.U32 R136, R120, -0x2daee0ad, RZ ;  /* 0xd2511f5378887825 */ /* 0x000fe200078e00ff */
[----:B------:R-:W-:Y:S07]  /*bab0*/  LOP3.LUT R121, R164, R128, R123, 0x96, !PT ;  /* 0x00000080a4797212 */ /* 0x000fee00078e967b */
[----:B------:R-:W-:Y:S01]  /*bac0*/  MUFU.EX2 R154, R154 ;  /* 0x0000009a009a7308 */ /* 0x000fe20000000800 */
[----:B------:R-:W-:Y:S01]  /*bad0*/  FFMA.FTZ R107, R107, R221, R185 ;  /* 0x000000dd6b6b7223 */ /* 0x000fe200000100b9 */
[----:B------:R-:W-:Y:S01]  /*bae0*/  IMAD.WIDE.U32 R132, R111, -0x2daee0ad, RZ ;  /* 0xd2511f536f847825 */ /* 0x000fe200078e00ff */
[-C--:B----4-:R-:W-:Y:S07]  /*baf0*/  HMMA.16816.F32 R84, R28, R116.reuse, R84 ;  /* 0x000000741c54723c */ /* 0x090fee0000001854 */
[----:B------:R-:W-:Y:S01]  /*bb00*/  MUFU.EX2 R62, R62 ;  /* 0x0000003e003e7308 */ /* 0x000fe20000000800 */
[----:B------:R-:W-:Y:S01]  /*bb10*/  IMAD.WIDE.U32 R134, R104, -0x2daee0ad, RZ ;  /* 0xd2511f5368867825 */ /* 0x000fe200078e00ff */
[C---:B------:R-:W-:Y:S02]  /*bb20*/  LOP3.LUT R104, R163.reuse, R122, R137, 0x96, !PT ;  /* 0x0000007aa3687212 */ /* 0x040fe400078e9689 */
[----:B------:R-:W-:Y:S01]  /*bb30*/  LOP3.LUT R120, R164, R130, R133, 0x96, !PT ;  /* 0x00000082a4787212 */ /* 0x000fe200078e9685 */
[----:B------:R-:W-:Y:S01]  /*bb40*/  FFMA.FTZ R0, R0, R228, R216 ;  /* 0x000000e400007223 */ /* 0x000fe200000100d8 */
[C---:B------:R-:W-:Y:S04]  /*bb50*/  HMMA.16816.F32 R88, R112.reuse, R116, R88 ;  /* 0x000000747058723c */ /* 0x040fe80000001858 */
[----:B------:R-:W-:Y:S01]  /*bb60*/  LOP3.LUT R111, R163, R132, R135, 0x96, !PT ;  /* 0x00000084a36f7212 */ /* 0x000fe200078e9687 */
[----:B------:R-:W-:Y:S01]  /*bb70*/  IMAD.WIDE.U32 R124, R104, -0x326172a9, RZ ;  /* 0xcd9e8d57687c7825 */ /* 0x000fe200078e00ff */
[----:B------:R4:W5:Y:S02]  /*bb80*/  MUFU.EX2 R135, R40 ;  /* 0x0000002800877308 */ /* 0x0009640000000800 */
[-C--:B------:R-:W-:Y:S03]  /*bb90*/  HMMA.16816.F32 R92, R112, R118.reuse, R92 ;  /* 0x00000076705c723c */ /* 0x080fe6000000185c */
[----:B------:R-:W-:Y:S01]  /*bba0*/  IMAD.WIDE.U32 R122, R111, -0x326172a9, RZ ;  /* 0xcd9e8d576f7a7825 */ /* 0x000fe200078e00ff */
[C---:B------:R-:W-:Y:S02]  /*bbb0*/  PRMT R127, R124.reuse, 0x7773, RZ ;  /* 0x000077737c7f7816 */ /* 0x040fe400000000ff */
[----:B------:R-:W-:Y:S01]  /*bbc0*/  PRMT R126, R124, 0x7772, RZ ;  /* 0x000077727c7e7816 */ /* 0x000fe200000000ff */
[----:B------:R-:W-:Y:S01]  /*bbd0*/  IMAD.WIDE.U32 R132, R121, -0x326172a9, RZ ;  /* 0xcd9e8d5779847825 */ /* 0x000fe200078e00ff */
[C---:B------:R-:W-:Y:S04]  /*bbe0*/  HMMA.16816.F32 R96, R28.reuse, R118, R96 ;  /* 0x000000761c60723c */ /* 0x040fe80000001860 */
[----:B------:R-:W-:Y:S01]  /*bbf0*/  IMAD.MOV.U32 R111, RZ, RZ, R124 ;  /* 0x000000ffff6f7224 */ /* 0x000fe200078e007c */
[----:B------:R-:W-:Y:S01]  /*bc00*/  PRMT R121, R122, 0x7773, RZ ;  /* 0x000077737a797816 */ /* 0x000fe200000000ff */
[----:B------:R-:W-:Y:S01]  /*bc10*/  IMAD.WIDE.U32 R130, R120, -0x326172a9, RZ ;  /* 0xcd9e8d5778827825 */ /* 0x000fe200078e00ff */
[----:B------:R-:W-:Y:S02]  /*bc20*/  PRMT R120, R122, 0x7772, RZ ;  /* 0x000077727a787816 */ /* 0x000fe400000000ff */
[----:B------:R-:W-:Y:S01]  /*bc30*/  PRMT R128, R124, 0x7771, RZ ;  /* 0x000077717c807816 */ /* 0x000fe200000000ff */
[----:B------:R-:W-:Y:S01]  /*bc40*/  FADD.FTZ R0, R218, R0 ;  /* 0x00000000da007221 */ /* 0x000fe20000010000 */
[----:B------:R-:W-:Y:S01]  /*bc50*/  LOP3.LUT R104, R209, R132, R125, 0x96, !PT ;  /* 0x00000084d1687212 */ /* 0x000fe200078e967d */
[----:B------:R-:W-:Y:S01]  /*bc60*/  IMAD.MOV.U32 R125, RZ, RZ, R122 ;  /* 0x000000ffff7d7224 */ /* 0x000fe200078e007a */
[----:B------:R-:W-:Y:S01]  /*bc70*/  LOP3.LUT R124, R111, 0xff, RZ, 0xc0, !PT ;  /* 0x000000ff6f7c7812 */ /* 0x000fe200078ec0ff */
[----:B------:R5:W5:Y:S01]  /*bc80*/  MUFU.EX2 R132, R42 ;  /* 0x0000002a00847308 */ /* 0x000b620000000800 */
[----:B------:R-:W-:Y:S01]  /*bc90*/  PRMT R126, R126, 0x5410, R127 ;  /* 0x000054107e7e7816 */ /* 0x000fe2000000007f */
[----:B------:R-:W-:Y:S01]  /*bca0*/  FADD.FTZ R0, R187, R0 ;  /* 0x00000000bb007221 */ /* 0x000fe20000010000 */
[----:B------:R-:W-:Y:S01]  /*bcb0*/  PRMT R129, R122, 0x7771, RZ ;  /* 0x000077717a817816 */ /* 0x000fe200000000ff */
[----:B------:R-:W-:Y:S01]  /*bcc0*/  FFMA.FTZ R106, R106, R222, R184 ;  /* 0x000000de6a6a7223 */ /* 0x000fe200000100b8 */
[----:B------:R-:W-:Y:S01]  /*bcd0*/  LOP3.LUT R111, R209, R130, R123, 0x96, !PT ;  /* 0x00000082d16f7212 */ /* 0x000fe200078e967b */
[----:B------:R-:W-:Y:S01]  /*bce0*/  FADD.FTZ R0, R186, R0 ;  /* 0x00000000ba007221 */ /* 0x000fe20000010000 */
[----:B------:R-:W-:Y:S02]  /*bcf0*/  PRMT R127, R120, 0x5410, R121 ;  /* 0x00005410787f7816 */ /* 0x000fe40000000079 */
[----:B------:R-:W5:Y:S01]  /*bd00*/  LDSM.16.MT88.4 R120, [R192+0x6800] ;  /* 0x00680000c078783b */ /* 0x000f620000004200 */
[C---:B------:R-:W-:Y:S01]  /*bd10*/  LOP3.LUT R116, R104.reuse, 0xffff, RZ, 0xc0, !PT ;  /* 0x0000ffff68747812 */ /* 0x040fe200078ec0ff */
[----:B------:R-:W-:Y:S01]  /*bd20*/  FADD.FTZ R0, R167, R0 ;  /* 0x00000000a7007221 */ /* 0x000fe20000010000 */
[C---:B-1----:R-:W-:Y:S02]  /*bd30*/  PRMT R48, R104.reuse, 0x7632, R48 ;  /* 0x0000763268307816 */ /* 0x042fe40000000030 */
[C---:B--2---:R-:W-:Y:S02]  /*bd40*/  LOP3.LUT R36, R111.reuse, 0xffff, RZ, 0xc0, !PT ;  /* 0x0000ffff6f247812 */ /* 0x044fe400078ec0ff */
[----:B------:R-:W-:Y:S02]  /*bd50*/  LOP3.LUT R117, R104, 0xff, RZ, 0xc0, !PT ;  /* 0x000000ff68757812 */ /* 0x000fe400078ec0ff */
[----:B------:R-:W-:Y:S02]  /*bd60*/  SHF.R.U32.HI R49, RZ, 0x8, R116 ;  /* 0x00000008ff317819 */ /* 0x000fe40000011674 */
[----:B------:R-:W-:Y:S02]  /*bd70*/  LOP3.LUT R48, R48, 0xff, RZ, 0xc0, !PT ;  /* 0x000000ff30307812 */ /* 0x000fe400078ec0ff */
[----:B------:R-:W-:Y:S02]  /*bd80*/  SHF.R.U32.HI R104, RZ, 0x18, R104 ;  /* 0x00000018ff687819 */ /* 0x000fe40000011668 */
[----:B------:R-:W-:Y:S02]  /*bd90*/  PRMT R128, R124, 0x5410, R128 ;  /* 0x000054107c807816 */ /* 0x000fe40000000080 */
[----:B------:R-:W-:Y:S02]  /*bda0*/  LOP3.LUT R38, R111, 0xff, RZ, 0xc0, !PT ;  /* 0x000000ff6f267812 */ /* 0x000fe400078ec0ff */
[----:B------:R-:W-:Y:S02]  /*bdb0*/  SHF.R.U32.HI R36, RZ, 0x8, R36 ;  /* 0x00000008ff247819 */ /* 0x000fe40000011624 */
[----:B------:R-:W-:Y:S02]  /*bdc0*/  PRMT R117, R117, 0x5410, R49 ;  /* 0x0000541075757816 */ /* 0x000fe40000000031 */
[----:B------:R-:W-:Y:S02]  /*bdd0*/  PRMT R104, R48, 0x5410, R104 ;  /* 0x0000541030687816 */ /* 0x000fe40000000068 */
[----:B----4-:R-:W-:Y:S01]  /*bde0*/  PRMT R40, R38, 0x5410, R36 ;  /* 0x0000541026287816 */ /* 0x010fe20000000024 */
[----:B------:R-:W1:Y:S01]  /*bdf0*/  LDSM.16.MT88.4 R48, [R188+0x7000] ;  /* 0x00700000bc30783b */ /* 0x000e620000004200 */
[--C-:B------:R-:W-:Y:S02]  /*be00*/  HSET2.LE.AND R38, R128, R200.reuse, PT ;  /* 0x000000c880267233 */ /* 0x100fe40003803000 */
[----:B---3--:R-:W-:Y:S02]  /*be10*/  F2FP.F16.F32.PACK_AB R36, R161, R160 ;  /* 0x000000a0a124723e */ /* 0x008fe400000000ff */
[--C-:B------:R-:W-:Y:S02]  /*be20*/  HSET2.LE.AND R43, R40, R200.reuse, PT ;  /* 0x000000c8282b7233 */ /* 0x100fe40003803000 */
[----:B------:R-:W-:Y:S01]  /*be30*/  LOP3.LUT R38, R36, R38, RZ, 0xc0, !PT ;  /* 0x0000002624267212 */ /* 0x000fe200078ec0ff */
[--C-:B------:R-:W-:Y:S01]  /*be40*/  FFMA.FTZ R36, R47, UR4, -R155.reuse ;  /* 0x000000042f247c23 */ /* 0x100fe2000801089b */
[----:B-----5:R-:W-:Y:S01]  /*be50*/  F2FP.F16.F32.PACK_AB R40, R156, R157 ;  /* 0x0000009d9c28723e */ /* 0x020fe200000000ff */
[----:B------:R-:W-:Y:S01]  /*be60*/  FFMA.FTZ R155, R63, UR4, -R155 ;  /* 0x000000043f9b7c23 */ /* 0x000fe2000801089b */
[----:B------:R-:W-:Y:S01]  /*be70*/  LOP3.LUT R124, R125, 0xff, RZ, 0xc0, !PT ;  /* 0x000000ff7d7c7812 */ /* 0x000fe200078ec0ff */
[----:B------:R2:W-:Y:S01]  /*be80*/  MUFU.EX2 R144, R36 ;  /* 0x0000002400907308 */ /* 0x0005e20000000800 */
[--C-:B------:R-:W-:Y:S01]  /*be90*/  HSET2.LE.AND R41, R104, R200.reuse, PT ;  /* 0x000000c868297233 */ /* 0x100fe20003803000 */
[-C--:B------:R-:W-:Y:S08]  /*bea0*/  HMMA.16816.F32 R32, R28, R120.reuse, R32 ;  /* 0x000000781c20723c */ /* 0x080ff00000001820 */
[----:B------:R-:W-:Y:S01]  /*beb0*/  MUFU.EX2 R155, R155 ;  /* 0x0000009b009b7308 */ /* 0x000fe20000000800 */
[----:B------:R-:W-:Y:S02]  /*bec0*/  PRMT R124, R124, 0x5410, R129 ;  /* 0x000054107c7c7816 */ /* 0x000fe40000000081 */
[----:B------:R-:W-:Y:S02]  /*bed0*/  F2FP.F16.F32.PACK_AB R104, R148, R135 ;  /* 0x000000879468723e */ /* 0x000fe400000000ff */
[----:B------:R-:W-:Y:S01]  /*bee0*/  F2FP.F16.F32.PACK_AB R42, R151, R150 ;  /* 0x00000096972a723e */ /* 0x000fe200000000ff */
[C---:B------:R-:W-:Y:S04]  /*bef0*/  HMMA.16816.F32 R100, R112.reuse, R120, R100 ;  /* 0x000000787064723c */ /* 0x040fe80000001864 */
[----:B------:R-:W-:Y:S02]  /*bf00*/  PRMT R37, R111, 0x7632, R37 ;  /* 0x000076326f257816 */ /* 0x000fe40000000025 */
[----:B--2---:R-:W-:Y:S02]  /*bf10*/  F2FP.F16.F32.PACK_AB R36, R159, R158 ;  /* 0x0000009e9f24723e */ /* 0x004fe400000000ff */
[-C--:B------:R-:W-:Y:S01]  /*bf20*/  HMMA.16816.F32 R20, R112, R122.reuse, R20 ;  /* 0x0000007a7014723c */ /* 0x080fe20000001814 */
[----:B------:R2:W3:Y:S02]  /*bf30*/  MUFU.EX2 R115, R46 ;  /* 0x0000002e00737308 */ /* 0x0004e40000000800 */
[----:B------:R-:W-:Y:S02]  /*bf40*/  LOP3.LUT R39, R126, 0xff00ff, RZ, 0xc0, !PT ;  /* 0x00ff00ff7e277812 */ /* 0x000fe400078ec0ff */
[----:B------:R-:W-:Y:S02]  /*bf50*/  LOP3.LUT R37, R37, 0xff, RZ, 0xc0, !PT ;  /* 0x000000ff25257812 */ /* 0x000fe400078ec0ff */
[----:B------:R-:W-:Y:S01]  /*bf60*/  SHF.R.U32.HI R111, RZ, 0x18, R111 ;  /* 0x00000018ff6f7819 */ /* 0x000fe2000001166f */
[----:B------:R-:W-:Y:S04]  /*bf70*/  HMMA.16816.F32 R24, R28, R122, R24 ;  /* 0x0000007a1c18723c */ /* 0x000fe80000001818 */
[----:B------:R-:W-:Y:S02]  /*bf80*/  PRMT R111, R37, 0x5410, R111 ;  /* 0x00005410256f7816 */ /* 0x000fe4000000006f */
[--C-:B------:R-:W-:Y:S01]  /*bf90*/  HSET2.LE.AND R39, R39, R200.reuse, PT ;  /* 0x000000c827277233 */ /* 0x100fe20003803000 */
[----:B--2---:R-:W2:Y:S01]  /*bfa0*/  LDSM.16.MT88.4 R44, [R193+0x7000] ;  /* 0x00700000c12c783b */ /* 0x004ea20000004200 */
[--C-:B------:R-:W-:Y:S02]  /*bfb0*/  HSET2.LE.AND R37, R117, R200.reuse, PT ;  /* 0x000000c875257233 */ /* 0x100fe40003803000 */
[----:B------:R-:W-:Y:S02]  /*bfc0*/  F2FP.F16.F32.PACK_AB R28, R146, R132 ;  /* 0x00000084921c723e */ /* 0x000fe400000000ff */
[----:B------:R-:W-:Y:S02]  /*bfd0*/  LOP3.LUT R39, R36, R39, RZ, 0xc0, !PT ;  /* 0x0000002724277212 */ /* 0x000fe400078ec0ff */
[----:B------:R-:W-:Y:S02]  /*bfe0*/  LOP3.LUT R36, R40, R37, RZ, 0xc0, !PT ;  /* 0x0000002528247212 */ /* 0x000fe400078ec0ff */
[----:B------:R-:W-:Y:S02]  /*bff0*/  LOP3.LUT R40, R104, R43, RZ, 0xc0, !PT ;  /* 0x0000002b68287212 */ /* 0x000fe400078ec0ff */
[----:B------:R-:W-:Y:S02]  /*c000*/  LOP3.LUT R43, R127, 0xff00ff, RZ, 0xc0, !PT ;  /* 0x00ff00ff7f2b7812 */ /* 0x000fe400078ec0ff */
[----:B------:R-:W-:Y:S02]  /*c010*/  LOP3.LUT R37, R42, R41, RZ, 0xc0, !PT ;  /* 0x000000292a257212 */ /* 0x000fe400078ec0ff */
[--C-:B------:R-:W-:Y:S02]  /*c020*/  HSET2.LE.AND R42, R124, R200.reuse, PT ;  /* 0x000000c87c2a7233 */ /* 0x100fe40003803000 */
[--C-:B------:R-:W-:Y:S02]  /*c030*/  HSET2.LE.AND R41, R111, R200.reuse, PT ;  /* 0x000000c86f297233 */ /* 0x100fe40003803000 */
[--C-:B------:R-:W-:Y:S01]  /*c040*/  HSET2.LE.AND R43, R43, R200.reuse, PT ;  /* 0x000000c82b2b7233 */ /* 0x100fe20003803000 */
[-C--:B-1----:R-:W-:Y:S05]  /*c050*/  HMMA.16816.F32 R4, R36, R48.reuse, R4 ;  /* 0x000000302404723c */ /* 0x082fea0000001804 */
[----:B------:R-:W-:Y:S02]  /*c060*/  F2FP.F16.F32.PACK_AB R29, R145, R147 ;  /* 0x00000093911d723e */ /* 0x000fe400000000ff */
[----:B---3--:R-:W-:Y:S02]  /*c070*/  F2FP.F16.F32.PACK_AB R30, R144, R115 ;  /* 0x00000073901e723e */ /* 0x008fe400000000ff */
[----:B------:R-:W-:Y:S02]  /*c080*/  LOP3.LUT R41, R28, R41, RZ, 0xc0, !PT ;  /* 0x000000291c297212 */ /* 0x000fe400078ec0ff */
[----:B------:R-:W-:Y:S02]  /*c090*/  LOP3.LUT R42, R29, R42, RZ, 0xc0, !PT ;  /* 0x0000002a1d2a7212 */ /* 0x000fe400078ec0ff */
[----:B------:R-:W-:Y:S02]  /*c0a0*/  LOP3.LUT R43, R30, R43, RZ, 0xc0, !PT ;  /* 0x0000002b1e2b7212 */ /* 0x000fe400078ec0ff */
[----:B------:R-:W1:Y:S05]  /*c0b0*/  LDSM.16.MT88.4 R28, [R189+0x7000] ;  /* 0x00700000bd1c783b */ /* 0x000e6a0000004200 */
[C---:B------:R-:W-:Y:S04]  /*c0c0*/  HMMA.16816.F32 R8, R40.reuse, R48, R8 ;  /* 0x000000302808723c */ /* 0x040fe80000001808 */
[C---:B------:R-:W-:Y:S02]  /*c0d0*/  LOP3.LUT R48, R208.reuse, R138, R131, 0x96, !PT ;  /* 0x0000008ad0307212 */ /* 0x040fe400078e9683 */
[----:B------:R-:W-:Y:S01]  /*c0e0*/  LDSM.16.MT88.4 R128, [R188+0x7800] ;  /* 0x00780000bc80783b */ /* 0x000fe20000004200 */
[----:B------:R-:W-:Y:S01]  /*c0f0*/  LOP3.LUT R49, R208, R140, R133, 0x96, !PT ;  /* 0x0000008cd0317212 */ /* 0x000fe200078e9685 */
[-C--:B------:R-:W-:Y:S08]  /*c100*/  HMMA.16816.F32 R12, R40, R50.reuse, R12 ;  /* 0x00000032280c723c */ /* 0x080ff0000000180c */
[C---:B------:R-:W-:Y:S04]  /*c110*/  HMMA.16816.F32 R16, R36.reuse, R50, R16 ;  /* 0x000000322410723c */ /* 0x040fe80000001810 */
[----:B------:R-:W-:Y:S04]  /*c120*/  IMAD.WIDE.U32 R50, R49, -0x2daee0ad, RZ ;  /* 0xd2511f5331327825 */ /* 0x000fe800078e00ff */
[-C--:B--2---:R-:W-:Y:S03]  /*c130*/  HMMA.16816.F32 R68, R36, R44.reuse, R68 ;  /* 0x0000002c2444723c */ /* 0x084fe60000001844 */
[C---:B------:R-:W-:Y:S01]  /*c140*/  LOP3.LUT R49, R149.reuse, R136, R51, 0x96, !PT ;  /* 0x0000008895317212 */ /* 0x040fe200078e9633 */
[----:B------:R-:W-:Y:S01]  /*c150*/  IMAD.MOV.U32 R111, RZ, RZ, R50 ;  /* 0x000000ffff6f7224 */ /* 0x000fe200078e0032 */
[C---:B------:R-:W-:Y:S02]  /*c160*/  PRMT R114, R50.reuse, 0x7771, RZ ;  /* 0x0000777132727816 */ /* 0x040fe400000000ff */
[----:B------:R-:W-:Y:S01]  /*c170*/  PRMT R104, R50, 0x7773, RZ ;  /* 0x0000777332687816 */ /* 0x000fe200000000ff */
[C---:B------:R-:W-:Y:S04]  /*c180*/  HMMA.16816.F32 R72, R40.reuse, R44, R72 ;  /* 0x0000002c2848723c */ /* 0x040fe80000001848 */
[----:B------:R-:W-:Y:S01]  /*c190*/  IMAD.WIDE.U32 R44, R48, -0x2daee0ad, RZ ;  /* 0xd2511f53302c7825 */ /* 0x000fe200078e00ff */
[----:B------:R-:W-:Y:S02]  /*c1a0*/  PRMT R51, R50, 0x7772, RZ ;  /* 0x0000777232337816 */ /* 0x000fe400000000ff */
[----:B------:R-:W-:Y:S01]  /*c1b0*/  SHF.R.U32.HI R53, RZ, 0x18, R49 ;  /* 0x00000018ff357819 */ /* 0x000fe20000011631 */
[-C--:B------:R-:W-:Y:S03]  /*c1c0*/  HMMA.16816.F32 R76, R40, R46.reuse, R76 ;  /* 0x0000002e284c723c */ /* 0x080fe6000000184c */
[----:B------:R-:W-:Y:S01]  /*c1d0*/  LOP3.LUT R48, R149, R134, R45, 0x96, !PT ;  /* 0x0000008695307212 */ /* 0x000fe200078e962d */
[----:B------:R-:W-:Y:S01]  /*c1e0*/  IMAD.MOV.U32 R45, RZ, RZ, R44 ;  /* 0x000000ffff2d7224 */ /* 0x000fe200078e002c */
[C---:B------:R-:W-:Y:S02]  /*c1f0*/  PRMT R50, R44.reuse, 0x7771, RZ ;  /* 0x000077712c327816 */ /* 0x040fe400000000ff */
[C---:B------:R-:W-:Y:S01]  /*c200*/  PRMT R113, R44.reuse, 0x7773, RZ ;  /* 0x000077732c717816 */ /* 0x040fe200000000ff */
[C---:B------:R-:W-:Y:S04]  /*c210*/  HMMA.16816.F32 R80, R36.reuse, R46, R80 ;  /* 0x0000002e2450723c */ /* 0x040fe80000001850 */
[----:B------:R-:W-:Y:S02]  /*c220*/  PRMT R112, R44, 0x7772, RZ ;  /* 0x000077722c707816 */ /* 0x000fe400000000ff */
[----:B------:R-:W-:Y:S02]  /*c230*/  LOP3.LUT R44, R49, 0xffff, RZ, 0xc0, !PT ;  /* 0x0000ffff312c7812 */ /* 0x000fe400078ec0ff */
[-C--:B-1----:R-:W-:Y:S03]  /*c240*/  HMMA.16816.F32 R84, R36, R28.reuse, R84 ;  /* 0x0000001c2454723c */ /* 0x082fe60000001854 */
[----:B------:R-:W-:Y:S02]  /*c250*/  LOP3.LUT R46, R45, 0xff, RZ, 0xc0, !PT ;  /* 0x000000ff2d2e7812 */ /* 0x000fe400078ec0ff */
[----:B------:R-:W-:Y:S01]  /*c260*/  LOP3.LUT R47, R111, 0xff, RZ, 0xc0, !PT ;  /* 0x000000ff6f2f7812 */ /* 0x000fe200078ec0ff */
[----:B------:R-:W-:Y:S01]  /*c270*/  IMAD.MOV.U32 R111, RZ, RZ, R3 ;  /* 0x000000ffff6f7224 */ /* 0x000fe200078e0003 */
[----:B------:R-:W-:Y:S01]  /*c280*/  LOP3.LUT R45, R49, 0xff, RZ, 0xc0, !PT ;  /* 0x000000ff312d7812 */ /* 0x000fe200078ec0ff */
[C---:B------:R-:W-:Y:S04]  /*c290*/  HMMA.16816.F32 R88, R40.reuse, R28, R88 ;  /* 0x0000001c2858723c */ /* 0x040fe80000001858 */
[----:B------:R-:W-:Y:S02]  /*c2a0*/  SHF.R.U32.HI R44, RZ, 0x8, R44 ;  /* 0x00000008ff2c7819 */ /* 0x000fe4000001162c */
[----:B------:R-:W-:Y:S02]  /*c2b0*/  PRMT R114, R47, 0x5410, R114 ;  /* 0x000054102f727816 */ /* 0x000fe40000000072 */
[-C--:B------:R-:W-:Y:S03]  /*c2c0*/  HMMA.16816.F32 R92, R40, R30.reuse, R92 ;  /* 0x0000001e285c723c */ /* 0x080fe6000000185c */
[----:B------:R-:W-:Y:S02]  /*c2d0*/  PRMT R138, R46, 0x5410, R50 ;  /* 0x000054102e8a7816 */ /* 0x000fe40000000032 */
[----:B------:R-:W-:Y:S02]  /*c2e0*/  PRMT R140, R45, 0x5410, R44 ;  /* 0x000054102d8c7816 */ /* 0x000fe4000000002c */
[----:B------:R-:W1:Y:S01]  /*c2f0*/  LDSM.16.MT88.4 R44, [R192+0x7000] ;  /* 0x00700000c02c783b */ /* 0x000e620000004200 */
[C---:B------:R-:W-:Y:S04]  /*c300*/  HMMA.16816.F32 R96, R36.reuse, R30, R96 ;  /* 0x0000001e2460723c */ /* 0x040fe80000001860 */
[C---:B------:R-:W-:Y:S02]  /*c310*/  LOP3.LUT R29, R48.reuse, 0xffff, RZ, 0xc0, !PT ;  /* 0x0000ffff301d7812 */ /* 0x040fe400078ec0ff */
[----:B------:R-:W-:Y:S02]  /*c320*/  PRMT R28, R48, 0x7632, R28 ;  /* 0x00007632301c7816 */ /* 0x000fe4000000001c */
[----:B------:R-:W-:Y:S02]  /*c330*/  SHF.R.U32.HI R29, RZ, 0x8, R29 ;  /* 0x00000008ff1d7819 */ /* 0x000fe4000001161d */
[----:B------:R-:W-:Y:S02]  /*c340*/  LOP3.LUT R28, R28, 0xff, RZ, 0xc0, !PT ;  /* 0x000000ff1c1c7812 */ /* 0x000fe400078ec0ff */
[----:B------:R-:W-:Y:S02]  /*c350*/  PRMT R50, R49, 0x7632, R50 ;  /* 0x0000763231327816 */ /* 0x000fe40000000032 */
[----:B------:R-:W-:Y:S02]  /*c360*/  SHF.R.U32.HI R49, RZ, 0x18, R48 ;  /* 0x00000018ff317819 */ /* 0x000fe40000011630 */
[----:B------:R-:W-:Y:S02]  /*c370*/  PRMT R104, R51, 0x5410, R104 ;  /* 0x0000541033687816 */ /* 0x000fe40000000068 */
[----:B------:R-:W-:Y:S02]  /*c380*/  PRMT R49, R28, 0x5410, R49 ;  /* 0x000054101c317816 */ /* 0x000fe40000000031 */
[----:B------:R-:W-:Y:S02]  /*c390*/  LOP3.LUT R51, R48, 0xff, RZ, 0xc0, !PT ;  /* 0x000000ff30337812 */ /* 0x000fe400078ec0ff */
[--C-:B------:R-:W-:Y:S02]  /*c3a0*/  HSET2.LE.AND R142, R114, R200.reuse, PT ;  /* 0x000000c8728e7233 */ /* 0x100fe40003803000 */
[----:B------:R-:W-:Y:S02]  /*c3b0*/  PRMT R51, R51, 0x5410, R29 ;  /* 0x0000541033337816 */ /* 0x000fe4000000001d */
[----:B------:R-:W2:Y:S01]  /*c3c0*/  LDSM.16.MT88.4 R28, [R193+0x7800] ;  /* 0x00780000c11c783b */ /* 0x000ea20000004200 */
[--C-:B------:R-:W-:Y:S02]  /*c3d0*/  HSET2.LE.AND R140, R140, R200.reuse, PT ;  /* 0x000000c88c8c7233 */ /* 0x100fe40003803000 */
[----:B------:R-:W-:Y:S02]  /*c3e0*/  LOP3.LUT R143, R104, 0xff00ff, RZ, 0xc0, !PT ;  /* 0x00ff00ff688f7812 */ /* 0x000fe400078ec0ff */
[----:B------:R-:W-:Y:S01]  /*c3f0*/  LOP3.LUT R48, R50, 0xff, RZ, 0xc0, !PT ;  /* 0x000000ff32307812 */ /* 0x000fe200078ec0ff */
[----:B------:R-:W-:Y:S01]  /*c400*/  FFMA.FTZ R50, R2, R223, R183 ;  /* 0x000000df02327223 */ /* 0x000fe200000100b7 */
[----:B------:R-:W-:Y:S02]  /*c410*/  F2FP.F16.F32.PACK_AB R2, R65, R64 ;  /* 0x000000404102723e */ /* 0x000fe400000000ff */
[--C-:B------:R-:W-:Y:S02]  /*c420*/  HSET2.LE.AND R143, R143, R200.reuse, PT ;  /* 0x000000c88f8f7233 */ /* 0x100fe40003803000 */
[----:B------:R-:W-:Y:S01]  /*c430*/  LOP3.LUT R142, R2, R142, RZ, 0xc0, !PT ;  /* 0x0000008e028e7212 */ /* 0x000fe200078ec0ff */
[-C--:B-1----:R-:W-:Y:S03]  /*c440*/  HMMA.16816.F32 R32, R36, R44.reuse, R32 ;  /* 0x0000002c2420723c */ /* 0x082fe60000001820 */
[----:B------:R-:W-:Y:S02]  /*c450*/  F2FP.F16.F32.PACK_AB R2, R67, R66 ;  /* 0x000000424302723e */ /* 0x000fe400000000ff */
[----:B------:R-:W-:Y:S02]  /*c460*/  PRMT R48, R48, 0x5410, R53 ;  /* 0x0000541030307816 */ /* 0x000fe40000000035 */
[----:B------:R-:W-:Y:S01]  /*c470*/  LOP3.LUT R143, R2, R143, RZ, 0xc0, !PT ;  /* 0x0000008f028f7212 */ /* 0x000fe200078ec0ff */
[C---:B------:R-:W-:Y:S04]  /*c480*/  HMMA.16816.F32 R100, R40.reuse, R44, R100 ;  /* 0x0000002c2864723c */ /* 0x040fe80000001864 */
[--C-:B------:R-:W-:Y:S02]  /*c490*/  HSET2.LE.AND R141, R48, R200.reuse, PT ;  /* 0x000000c8308d7233 */ /* 0x100fe40003803000 */
[----:B------:R-:W-:Y:S02]  /*c4a0*/  F2FP.F16.F32.PACK_AB R44, R152, R52 ;  /* 0x00000034982c723e */ /* 0x000fe400000000ff */
[-C--:B------:R-:W-:Y:S01]  /*c4b0*/  HMMA.16816.F32 R20, R40, R46.reuse, R20 ;  /* 0x0000002e2814723c */ /* 0x080fe20000001814 */
[----:B------:R-:W1:Y:S02]  /*c4c0*/  LDSM.16.MT88.4 R40, [R189+0x7800] ;  /* 0x00780000bd28783b */ /* 0x000e640000004200 */
[----:B------:R-:W-:Y:S02]  /*c4d0*/  PRMT R112, R112, 0x5410, R113 ;  /* 0x0000541070707816 */ /* 0x000fe40000000071 */
[----:B------:R-:W-:Y:S02]  /*c4e0*/  F2FP.F16.F32.PACK_AB R45, R153, R54 ;  /* 0x00000036992d723e */ /* 0x000fe400000000ff */
[----:B------:R-:W-:Y:S01]  /*c4f0*/  LOP3.LUT R139, R112, 0xff00ff, RZ, 0xc0, !PT ;  /* 0x00ff00ff708b7812 */ /* 0x000fe200078ec0ff */
[----:B------:R-:W-:Y:S04]  /*c500*/  HMMA.16816.F32 R24, R36, R46, R24 ;  /* 0x0000002e2418723c */ /* 0x000fe80000001818 */
[----:B------:R-:W-:Y:S01]  /*c510*/  LOP3.LUT R140, R44, R140, RZ, 0xc0, !PT ;  /* 0x0000008c2c8c7212 */ /* 0x000fe200078ec0ff */
[----:B------:R-:W-:Y:S01]  /*c520*/  IMAD.MOV.U32 R112, RZ, RZ, R108 ;  /* 0x000000ffff707224 */ /* 0x000fe200078e006c */
[----:B------:R-:W-:Y:S02]  /*c530*/  LOP3.LUT R141, R45, R141, RZ, 0xc0, !PT ;  /* 0x0000008d2d8d7212 */ /* 0x000fe400078ec0ff */
[--C-:B------:R-:W-:Y:S02]  /*c540*/  HSET2.LE.AND R136, R51, R200.reuse, PT ;  /* 0x000000c833887233 */ /* 0x100fe40003803000 */
[--C-:B------:R-:W-:Y:S02]  /*c550*/  HSET2.LE.AND R138, R138, R200.reuse, PT ;  /* 0x000000c88a8a7233 */ /* 0x100fe40003803000 */
[--C-:B------:R-:W-:Y:S01]  /*c560*/  HSET2.LE.AND R137, R49, R200.reuse, PT ;  /* 0x000000c831897233 */ /* 0x100fe20003803000 */
[-C--:B------:R-:W-:Y:S01]  /*c570*/  HMMA.16816.F32 R116, R140, R128.reuse, R4 ;  /* 0x000000808c74723c */ /* 0x080fe20000001804 */
[----:B------:R-:W3:Y:S04]  /*c580*/  LDSM.16.MT88.4 R4, [R192+0x7800] ;  /* 0x00780000c004783b */ /* 0x000ee80000004200 */
[----:B------:R-:W-:Y:S02]  /*c590*/  HSET2.LE.AND R139, R139, R200, PT ;  /* 0x000000c88b8b7233 */ /* 0x000fe40003803000 */
[----:B------:R-:W-:Y:S02]  /*c5a0*/  F2FP.F16.F32.PACK_AB R48, R57, R56 ;  /* 0x000000383930723e */ /* 0x000fe400000000ff */
[----:B------:R-:W-:Y:S02]  /*c5b0*/  F2FP.F16.F32.PACK_AB R2, R59, R58 ;  /* 0x0000003a3b02723e */ /* 0x000fe400000000ff */
[----:B------:R-:W-:Y:S02]  /*c5c0*/  F2FP.F16.F32.PACK_AB R36, R154, R60 ;  /* 0x0000003c9a24723e */ /* 0x000fe400000000ff */
[----:B------:R-:W-:Y:S02]  /*c5d0*/  F2FP.F16.F32.PACK_AB R37, R155, R62 ;  /* 0x0000003e9b25723e */ /* 0x000fe400000000ff */
[----:B------:R-:W-:Y:S02]  /*c5e0*/  LOP3.LUT R136, R48, R136, RZ, 0xc0, !PT ;  /* 0x0000008830887212 */ /* 0x000fe400078ec0ff */
[----:B------:R-:W-:Y:S01]  /*c5f0*/  LOP3.LUT R137, R2, R137, RZ, 0xc0, !PT ;  /* 0x0000008902897212 */ /* 0x000fe200078ec0ff */
[----:B------:R-:W-:Y:S01]  /*c600*/  FADD.FTZ R2, R225, R107 ;  /* 0x0000006be1027221 */ /* 0x000fe20000010000 */
[----:B------:R-:W-:Y:S01]  /*c610*/  LOP3.LUT R138, R36, R138, RZ, 0xc0, !PT ;  /* 0x0000008a248a7212 */ /* 0x000fe200078ec0ff */
[----:B------:R-:W-:Y:S01]  /*c620*/  IMAD.MOV.U32 R107, RZ, RZ, R109 ;  /* 0x000000ffff6b7224 */ /* 0x000fe200078e006d */
[----:B------:R-:W-:Y:S01]  /*c630*/  LOP3.LUT R139, R37, R139, RZ, 0xc0, !PT ;  /* 0x0000008b258b7212 */ /* 0x000fe200078ec0ff */
[----:B------:R-:W-:Y:S04]  /*c640*/  FADD.FTZ R2, R230, R2 ;  /* 0x00000002e6027221 */ /* 0x000fe80000010000 */
[----:B------:R-:W-:Y:S02]  /*c650*/  FADD.FTZ R2, R229, R2 ;  /* 0x00000002e5027221 */ /* 0x000fe40000010000 */
[C---:B------:R-:W-:Y:S04]  /*c660*/  HMMA.16816.F32 R120, R136.reuse, R128, R8 ;  /* 0x000000808878723c */ /* 0x040fe80000001808 */
[----:B------:R-:W-:Y:S01]  /*c670*/  FADD.FTZ R9, R220, R50 ;  /* 0x00000032dc097221 */ /* 0x000fe20000010000 */
[----:B------:R-:W-:Y:S01]  /*c680*/  FADD.FTZ R8, R224, R106 ;  /* 0x0000006ae0087221 */ /* 0x000fe20000010000 */
[----:B------:R-:W-:Y:S02]  /*c690*/  IMAD.MOV.U32 R106, RZ, RZ, R110 ;  /* 0x000000ffff6a7224 */ /* 0x000fe400078e006e */
        /* <DEDUP_REMOVED lines=28> */
[----:B------:R-:W-:Y:S02]  /*c860*/  FADD.FTZ R0, R146, R0 ;  /* 0x0000000092007221 */ /* 0x000fe40000010000 */
[-C--:B-1----:R-:W-:Y:S03]  /*c870*/  HMMA.16816.F32 R84, R140, R40.reuse, R84 ;  /* 0x000000288c54723c */ /* 0x082fe60000001854 */
        /* <DEDUP_REMOVED lines=11> */
[----:B------:R-:W-:Y:S03]  /*c930*/  FADD.FTZ R8, R161, R8 ;  /* 0x00000008a1087221 */ /* 0x000fe60000010000 */
[----:B------:R-:W-:Y:S01]  /*c940*/  FADD.FTZ R2, R145, R2 ;  /* 0x0000000291027221 */ /* 0x000fe20000010000 */
[C---:B------:R-:W-:Y:S04]  /*c950*/  HMMA.16816.F32 R96, R140.reuse, R42, R96 ;  /* 0x0000002a8c60723c */ /* 0x040fe80000001860 */
[----:B------:R-:W-:Y:S01]  /*c960*/  FADD.FTZ R10, R52, R8 ;  /* 0x00000008340a7221 */ /* 0x000fe20000010000 */
[----:B------:R-:W-:Y:S03]  /*c970*/  FADD.FTZ R8, R56, R2 ;  /* 0x0000000238087221 */ /* 0x000fe60000010000 */
[-C--:B---3--:R-:W-:Y:S08]  /*c980*/  HMMA.16816.F32 R132, R140, R4.reuse, R32 ;  /* 0x000000048c84723c */ /* 0x088ff00000001820 */
        /* <DEDUP_REMOVED lines=14> */
[----:B------:R-:W-:Y:S02]  /*ca70*/  VIADD R0, R202, 0xffffffff ;  /* 0xffffffffca007836 */ /* 0x000fe40000000000 */
[----:B------:R-:W-:Y:S01]  /*ca80*/  FADD.FTZ R221, R65, R9 ;  /* 0x0000000941dd7221 */ /* 0x000fe20000010000 */
[----:B------:R-:W-:Y:S01]  /*ca90*/  FADD.FTZ R222, R67, R8 ;  /* 0x0000000843de7221 */ /* 0x000fe20000010000 */
[----:B------:R-:W-:Y:S01]  /*caa0*/  FADD.FTZ R223, R154, R4 ;  /* 0x000000049adf7221 */ /* 0x000fe20000010000 */
[----:B------:R-:W-:Y:S02]  /*cab0*/  IMAD.MOV.U32 R202, RZ, RZ, R0 ;  /* 0x000000ffffca7224 */ /* 0x000fe400078e0000 */
[----:B------:R-:W-:Y:S01]  /*cac0*/  FADD.FTZ R228, R155, R2 ;  /* 0x000000029be47221 */ /* 0x000fe20000010000 */
[----:B------:R-:W-:Y:S06]  /*cad0*/  @P0 BRA `(.L_x_1615) ;  /* 0xffffffbc00d40947 */ /* 0x000fec000383ffff */
.L_x_1614:
[----:B------:R-:W1:Y:S01]  /*cae0*/  SHFL.BFLY PT, R5, R221, 0x2, 0x1f ;  /* 0x0c401f00dd057f89 */ /* 0x000e6200000e0000 */
[----:B------:R-:W2:Y:S01]  /*caf0*/  LDCU UR4, c[0x0][0x4fc] ;  /* 0x00009f80ff0477ac */ /* 0x000ea20008000800 */
[----:B------:R-:W3:Y:S02]  /*cb00*/  LDC.U8 R42, c[0x0][0x549] ;  /* 0x00015240ff2a7b82 */ /* 0x000ee40000000000 */
[----:B------:R-:W4:Y:S01]  /*cb10*/  SHFL.BFLY PT, R4, R222, 0x2, 0x1f ;  /* 0x0c401f00de047f89 */ /* 0x000f2200000e0000 */
[----:B------:R-:W-:-:S03]  /*cb20*/  UMOV UR5, 0x400 ;  /* 0x0000040000057882 */ /* 0x000fc60000000000 */
[----:B------:R-:W5:Y:S04]  /*cb30*/  SHFL.BFLY PT, R2, R223, 0x2, 0x1f ;  /* 0x0c401f00df027f89 */ /* 0x000f6800000e0000 */
[----:B------:R-:W2:Y:S01]  /*cb40*/  SHFL.BFLY PT, R0, R228, 0x2, 0x1f ;  /* 0x0c401f00e4007f89 */ /* 0x000ea200000e0000 */
[----:B------:R-:W3:Y:S01]  /*cb50*/  S2R R43, SR_TID.X ;  /* 0x00000000002b7919 */ /* 0x000ee20000002100 */
[----:B------:R-:W3:Y:S01]  /*cb60*/  S2R R10, SR_TID.X ;  /* 0x00000000000a7919 */ /* 0x000ee20000002100 */
        /* <DEDUP_REMOVED lines=8> */
[C---:B---3--:R-:W-:Y:S02]  /*cbf0*/  SHF.L.U32 R9, R43.reuse, 0x4, RZ ;  /* 0x000000042b097819 */ /* 0x048fe400000006ff */
[----:B------:R-:W-:Y:S02]  /*cc00*/  LOP3.LUT P1, RZ, R43, 0x4, RZ, 0xc0, !PT ;  /* 0x000000042bff7812 */ /* 0x000fe4000782c0ff */
[----:B------:R-:W-:Y:S01]  /*cc10*/  LOP3.LUT R9, R9, 0x1c0, RZ, 0xc0, !PT ;  /* 0x000001c009097812 */ /* 0x000fe200078ec0ff */
[----:B-1----:R-:W-:Y:S01]  /*cc20*/  FADD.FTZ R37, R5, R6 ;  /* 0x0000000605257221 */ /* 0x002fe20000010000 */
[----:B------:R-:W-:-:S02]  /*cc30*/  LOP3.LUT R44, R10, 0x3, RZ, 0xc0, !PT ;  /* 0x000000030a2c7812 */ /* 0x000fc400078ec0ff */
[----:B------:R-:W-:Y:S01]  /*cc40*/  LOP3.LUT P2, RZ, R43, 0x10, RZ, 0xc0, !PT ;  /* 0x000000102bff7812 */ /* 0x000fe2000784c0ff */
[----:B------:R-:W1:Y:S01]  /*cc50*/  MUFU.RCP R5, R37 ;  /* 0x0000002500057308 */ /* 0x000e620000001000 */
[----:B------:R-:W-:Y:S01]  /*cc60*/  FSETP.NE.FTZ.AND P0, PT, R37, RZ, PT ;  /* 0x000000ff2500720b */ /* 0x000fe20003f15000 */
[----:B----4-:R-:W-:Y:S01]  /*cc70*/  FADD.FTZ R38, R4, R38 ;  /* 0x0000002604267221 */ /* 0x010fe20000010000 */
[C---:B------:R-:W-:Y:S01]  /*cc80*/  SHF.L.U32 R4, R43.reuse, 0x1, RZ ;  /* 0x000000012b047819 */ /* 0x040fe200000006ff */
[----:B--2---:R-:W-:Y:S01]  /*cc90*/  FADD.FTZ R39, R2, R7 ;  /* 0x0000000702277221 */ /* 0x004fe20000010000 */
[----:B------:R-:W-:Y:S02]  /*cca0*/  LOP3.LUT P3, RZ, R43, 0x8, RZ, 0xc0, !PT ;  /* 0x000000082bff7812 */ /* 0x000fe4000786c0ff */
[----:B------:R-:W-:Y:S01]  /*ccb0*/  LOP3.LUT R9, R9, 0x38, R4, 0xf8, !PT ;  /* 0x0000003809097812 */ /* 0x000fe200078ef804 */
[----:B-----5:R-:W-:Y:S01]  /*ccc0*/  FADD.FTZ R40, R0, R8 ;  /* 0x0000000800287221 */ /* 0x020fe20000010000 */
[----:B------:R-:W2:Y:S01]  /*ccd0*/  MUFU.RCP R6, R38 ;  /* 0x0000002600067308 */ /* 0x000ea20000001000 */
[----:B------:R-:W-:-:S02]  /*cce0*/  SHF.L.U32 R4, R43, 0x5, RZ ;  /* 0x000000052b047819 */ /* 0x000fc400000006ff */
[----:B------:R-:W-:Y:S02]  /*ccf0*/  FSETP.NE.FTZ.AND P6, PT, R38, RZ, PT ;  /* 0x000000ff2600720b */ /* 0x000fe40003fd5000 */
[----:B------:R-:W-:Y:S02]  /*cd00*/  LOP3.LUT R4, R4, 0x7c00, RZ, 0xc0, !PT ;  /* 0x00007c0004047812 */ /* 0x000fe400078ec0ff */
[----:B------:R-:W-:Y:S01]  /*cd10*/  FSETP.NE.FTZ.AND P5, PT, R39, RZ, PT ;  /* 0x000000ff2700720b */ /* 0x000fe20003fb5000 */
[----:B------:R-:W3:Y:S01]  /*cd20*/  MUFU.RCP R7, R39 ;  /* 0x0000002700077308 */ /* 0x000ee20000001000 */
[----:B-1----:R-:W-:Y:S02]  /*cd30*/  FSEL R0, R5, 1, P0 ;  /* 0x3f80000005007808 */ /* 0x002fe40000000000 */
[----:B------:R-:W-:Y:S02]  /*cd40*/  LEA R4, R44, R4, 0x1 ;  /* 0x000000042c047211 */ /* 0x000fe400078e08ff */
[----:B------:R-:W-:Y:S01]  /*cd50*/  FSETP.NE.FTZ.AND P4, PT, R40, RZ, PT ;  /* 0x000000ff2800720b */ /* 0x000fe20003f95000 */
[----:B------:R-:W-:Y:S01]  /*cd60*/  FMUL.FTZ R0, R0, UR4 ;  /* 0x0000000400007c20 */ /* 0x000fe20008410000 */
[----:B------:R-:W-:Y:S01]  /*cd70*/  IADD3 R41, PT, PT, R4, R9, RZ ;  /* 0x0000000904297210 */ /* 0x000fe20007ffe0ff */
[----:B------:R-:W1:Y:S02]  /*cd80*/  MUFU.RCP R5, R40 ;  /* 0x0000002800057308 */ /* 0x000e640000001000 */
        /* <DEDUP_REMOVED lines=16> */
[----:B--2---:R-:W-:-:S02]  /*ce90*/  FSEL R2, R6, 1, P6 ;  /* 0x3f80000006027808 */ /* 0x004fc40003000000 */
[----:B---3--:R-:W-:Y:S02]  /*cea0*/  FSEL R4, R7, 1, P5 ;  /* 0x3f80000007047808 */ /* 0x008fe40002800000 */
[----:B-1----:R-:W-:Y:S01]  /*ceb0*/  FSEL R0, R5, 1, P4 ;  /* 0x3f80000005007808 */ /* 0x002fe20002000000 */
[----:B------:R-:W-:Y:S01]  /*cec0*/  FMUL.FTZ R2, R2, UR4 ;  /* 0x0000000402027c20 */ /* 0x000fe20008410000 */
[----:B------:R-:W-:Y:S01]  /*ced0*/  MOV R6, 0x10 ;  /* 0x0000001000067802 */ /* 0x000fe20000000f00 */
[----:B------:R-:W-:Y:S01]  /*cee0*/  FMUL.FTZ R35, R4, UR4 ;  /* 0x0000000404237c20 */ /* 0x000fe20008410000 */
[----:B------:R-:W-:Y:S01]  /*cef0*/  F2FP.F16.F32.PACK_AB R7, R117, R116 ;  /* 0x000000747507723e */ /* 0x000fe200000000ff */
[----:B------:R-:W-:Y:S01]  /*cf00*/  FMUL.FTZ R36, R0, UR4 ;  /* 0x0000000400247c20 */ /* 0x000fe20008410000 */
[----:B------:R-:W1:Y:S01]  /*cf10*/  S2UR UR4, SR_CgaCtaId ;  /* 0x00000000000479c3 */ /* 0x000e620000008800 */
[C---:B------:R-:W-:Y:S01]  /*cf20*/  FMUL.FTZ R118, R2.reuse, R118 ;  /* 0x0000007602767220 */ /* 0x040fe20000410000 */
[C---:B------:R-:W-:Y:S01]  /*cf30*/  FMUL.FTZ R119, R2.reuse, R119 ;  /* 0x0000007702777220 */ /* 0x040fe20000410000 */
[C---:B------:R-:W-:Y:S01]  /*cf40*/  FMUL.FTZ R130, R2.reuse, R130 ;  /* 0x0000008202827220 */ /* 0x040fe20000410000 */
[----:B------:R-:W-:Y:S01]  /*cf50*/  FMUL.FTZ R8, R2, R131 ;  /* 0x0000008302087220 */ /* 0x000fe20000410000 */
[----:B------:R-:W-:Y:S01]  /*cf60*/  SEL R6, R6, 0xfffffff0, !P1 ;  /* 0xfffffff006067807 */ /* 0x000fe20004800000 */
        /* <DEDUP_REMOVED lines=18> */
[----:B-1----:R-:W-:Y:S01]  /*d090*/  ULEA UR4, UR4, UR5, 0x18 ;  /* 0x0000000504047291 */ /* 0x002fe2000f8ec0ff */
[C---:B------:R-:W-:Y:S01]  /*d0a0*/  FMUL.FTZ R124, R35.reuse, R124 ;  /* 0x0000007c237c7220 */ /* 0x040fe20000410000 */
[C---:B------:R-:W-:Y:S01]  /*d0b0*/  FMUL.FTZ R18, R35.reuse, R125 ;  /* 0x0000007d23127220 */ /* 0x040fe20000410000 */
[C---:B------:R-:W-:Y:S01]  /*d0c0*/  FMUL.FTZ R126, R36.reuse, R126 ;  /* 0x0000007e247e7220 */ /* 0x040fe20000410000 */
[----:B------:R-:W-:Y:S01]  /*d0d0*/  FMUL.FTZ R17, R36, R127 ;  /* 0x0000007f24117220 */ /* 0x000fe20000410000 */
[----:B------:R-:W-:Y:S01]  /*d0e0*/  F2FP.F16.F32.PACK_AB R8, R8, R130 ;  /* 0x000000820808723e */ /* 0x000fe200000000ff */
[----:B------:R-:W-:Y:S01]  /*d0f0*/  FMUL.FTZ R72, R35, R72 ;  /* 0x0000004823487220 */ /* 0x000fe20000410000 */
[----:B------:R-:W-:Y:S01]  /*d100*/  LEA R0, R41, UR4, 0x1 ;  /* 0x0000000429007c11 */ /* 0x000fe2000f8e08ff */
[----:B------:R-:W-:Y:S01]  /*d110*/  FMUL.FTZ R14, R35, R73 ;  /* 0x00000049230e7220 */ /* 0x000fe20000410000 */
[----:B------:R-:W-:Y:S01]  /*d120*/  MOV R41, 0x20 ;  /* 0x0000002000297802 */ /* 0x000fe20000000f00 */
[----:B------:R-:W-:Y:S01]  /*d130*/  FMUL.FTZ R74, R36, R74 ;  /* 0x0000004a244a7220 */ /* 0x000fe20000410000 */
[----:B------:R-:W-:Y:S01]  /*d140*/  IADD3 R5, PT, PT, R6, R0, RZ ;  /* 0x0000000006057210 */ /* 0x000fe20007ffe0ff */
[----:B------:R1:W-:Y:S01]  /*d150*/  STS [R0], R7 ;  /* 0x0000000700007388 */ /* 0x0003e20000000800 */
[----:B------:R-:W-:Y:S01]  /*d160*/  F2FP.F16.F32.PACK_AB R10, R10, R120 ;  /* 0x000000780a0a723e */ /* 0x000fe200000000ff */
[----:B------:R-:W-:Y:S01]  /*d170*/  FMUL.FTZ R13, R36, R75 ;  /* 0x0000004b240d7220 */ /* 0x000fe20000410000 */
[----:B------:R-:W-:Y:S01]  /*d180*/  F2FP.F16.F32.PACK_AB R9, R9, R122 ;  /* 0x0000007a0909723e */ /* 0x000fe200000000ff */
[----:B------:R2:W-:Y:S01]  /*d190*/  STS [R0+0x400], R4 ;  /* 0x0004000400007388 */ /* 0x0005e20000000800 */
[----:B------:R-:W-:Y:S01]  /*d1a0*/  F2FP.F16.F32.PACK_AB R18, R18, R124 ;  /* 0x0000007c1212723e */ /* 0x000fe200000000ff */
[----:B------:R-:W-:Y:S01]  /*d1b0*/  FMUL.FTZ R76, R35, R76 ;  /* 0x0000004c234c7220 */ /* 0x000fe20000410000 */
[----:B------:R-:W-:Y:S01]  /*d1c0*/  F2FP.F16.F32.PACK_AB R17, R17, R126 ;  /* 0x0000007e1111723e */ /* 0x000fe200000000ff */
[----:B------:R3:W-:Y:S01]  /*d1d0*/  STS [R5], R2 ;  /* 0x0000000205007388 */ /* 0x0007e20000000800 */
[----:B------:R-:W-:Y:S01]  /*d1e0*/  F2FP.F16.F32.PACK_AB R16, R16, R68 ;  /* 0x000000441010723e */ /* 0x000fe200000000ff */
[----:B------:R-:W-:Y:S01]  /*d1f0*/  FMUL.FTZ R24, R35, R77 ;  /* 0x0000004d23187220 */ /* 0x000fe20000410000 */
[----:B------:R-:W-:Y:S01]  /*d200*/  F2FP.F16.F32.PACK_AB R15, R15, R70 ;  /* 0x000000460f0f723e */ /* 0x000fe200000000ff */
[----:B------:R-:W-:Y:S01]  /*d210*/  STS [R5+0x400], R8 ;  /* 0x0004000805007388 */ /* 0x000fe20000000800 */
[C---:B------:R-:W-:Y:S01]  /*d220*/  FMUL.FTZ R78, R36.reuse, R78 ;  /* 0x0000004e244e7220 */ /* 0x040fe20000410000 */
        /* <DEDUP_REMOVED lines=9> */
[C---:B------:R-:W-:Y:S01]  /*d2c0*/  FMUL.FTZ R90, R36.reuse, R90 ;  /* 0x0000005a245a7220 */ /* 0x040fe20000410000 */
[C---:B------:R-:W-:Y:S01]  /*d2d0*/  FMUL.FTZ R29, R36.reuse, R91 ;  /* 0x0000005b241d7220 */ /* 0x040fe20000410000 */
[----:B-1----:R-:W-:Y:S01]  /*d2e0*/  SEL R7, R41, 0xffffffe0, !P3 ;  /* 0xffffffe029077807 */ /* 0x002fe20005800000 */
[----:B------:R-:W-:Y:S01]  /*d2f0*/  STS [R5+0x2000], R18 ;  /* 0x0020001205007388 */ /* 0x000fe20000000800 */
[C---:B------:R-:W-:Y:S01]  /*d300*/  FMUL.FTZ R92, R35.reuse, R92 ;  /* 0x0000005c235c7220 */ /* 0x040fe20000410000 */
[----:B------:R-:W-:Y:S01]  /*d310*/  FMUL.FTZ R28, R35, R93 ;  /* 0x0000005d231c7220 */ /* 0x000fe20000410000 */
[----:B--2---:R-:W-:Y:S01]  /*d320*/  IADD3 R4, PT, PT, R7, R0, RZ ;  /* 0x0000000007047210 */ /* 0x004fe20007ffe0ff */
[----:B------:R1:W-:Y:S01]  /*d330*/  STS [R5+0x2400], R17 ;  /* 0x0024001105007388 */ /* 0x0003e20000000800 */
[C---:B------:R-:W-:Y:S01]  /*d340*/  FMUL.FTZ R94, R36.reuse, R94 ;  /* 0x0000005e245e7220 */ /* 0x040fe20000410000 */
[----:B------:R-:W-:Y:S01]  /*d350*/  FMUL.FTZ R27, R36, R95 ;  /* 0x0000005f241b7220 */ /* 0x000fe20000410000 */
[C---:B---3--:R-:W-:Y:S01]  /*d360*/  IADD3 R2, PT, PT, R0.reuse, 0x40, RZ ;  /* 0x0000004000027810 */ /* 0x048fe20007ffe0ff */
[----:B------:R2:W-:Y:S01]  /*d370*/  STS [R4], R16 ;  /* 0x0000001004007388 */ /* 0x0005e20000000800 */
[----:B------:R-:W-:Y:S01]  /*d380*/  @P2 IADD3 R2, PT, PT, R0, -0x40, RZ ;  /* 0xffffffc000022810 */ /* 0x000fe20007ffe0ff */
[----:B------:R-:W-:Y:S01]  /*d390*/  FMUL.FTZ R100, R35, R100 ;  /* 0x0000006423647220 */ /* 0x000fe20000410000 */
[----:B------:R-:W-:Y:S01]  /*d3a0*/  F2FP.F16.F32.PACK_AB R24, R24, R76 ;  /* 0x0000004c1818723e */ /* 0x000fe200000000ff */
[----:B------:R-:W-:Y:S01]  /*d3b0*/  STS [R4+0x400], R15 ;  /* 0x0004000f04007388 */ /* 0x000fe20000000800 */
[----:B------:R-:W-:Y:S01]  /*d3c0*/  F2FP.F16.F32.PACK_AB R23, R23, R78 ;  /* 0x0000004e1717723e */ /* 0x000fe200000000ff */
[----:B------:R-:W-:Y:S01]  /*d3d0*/  FMUL.FTZ R34, R35, R101 ;  /* 0x0000006523227220 */ /* 0x000fe20000410000 */
[----:B------:R-:W-:Y:S01]  /*d3e0*/  F2FP.F16.F32.PACK_AB R22, R22, R84 ;  /* 0x000000541616723e */ /* 0x000fe200000000ff */
[C---:B------:R-:W-:Y:S01]  /*d3f0*/  FMUL.FTZ R102, R36.reuse, R102 ;  /* 0x0000006624667220 */ /* 0x040fe20000410000 */
[----:B------:R-:W-:Y:S01]  /*d400*/  F2FP.F16.F32.PACK_AB R21, R21, R86 ;  /* 0x000000561515723e */ /* 0x000fe200000000ff */
[----:B------:R-:W-:Y:S01]  /*d410*/  FMUL.FTZ R33, R36, R103 ;  /* 0x0000006724217220 */ /* 0x000fe20000410000 */
[----:B----4-:R-:W-:Y:S01]  /*d420*/  IADD3 R0, PT, PT, R6, R4, RZ ;  /* 0x0000000406007210 */ /* 0x010fe20007ffe0ff */
[----:B------:R-:W3:Y:S01]  /*d430*/  @P6 LDC R10, c[0x0][0x458] ;  /* 0x00011600ff0a6b82 */ /* 0x000ee20000000800 */
[----:B------:R-:W-:Y:S01]  /*d440*/  F2FP.F16.F32.PACK_AB R20, R20, R96 ;  /* 0x000000601414723e */ /* 0x000fe200000000ff */
[----:B------:R-:W-:Y:S01]  /*d450*/  @P6 MUFU.LG2 R8, R38 ;  /* 0x0000002600086308 */ /* 0x000fe20000000c00 */
[----:B------:R-:W-:Y:S01]  /*d460*/  F2FP.F16.F32.PACK_AB R19, R19, R98 ;  /* 0x000000621313723e */ /* 0x000fe200000000ff */
[----:B------:R-:W-:Y:S01]  /*d470*/  STS [R0], R12 ;  /* 0x0000000c00007388 */ /* 0x000fe20000000800 */
[----:B------:R-:W-:Y:S01]  /*d480*/  F2FP.F16.F32.PACK_AB R30, R30, R88 ;  /* 0x000000581e1e723e */ /* 0x000fe200000000ff */
[----:B------:R-:W-:Y:S01]  /*d490*/  FMUL.FTZ R136, R35, R136 ;  /* 0x0000008823887220 */ /* 0x000fe20000410000 */
[----:B------:R-:W-:Y:S01]  /*d4a0*/  F2FP.F16.F32.PACK_AB R29, R29, R90 ;  /* 0x0000005a1d1d723e */ /* 0x000fe200000000ff */
[----:B------:R4:W-:Y:S01]  /*d4b0*/  STS [R0+0x400], R11 ;  /* 0x0004000b00007388 */ /* 0x0009e20000000800 */
[----:B------:R-:W-:Y:S01]  /*d4c0*/  F2FP.F16.F32.PACK_AB R28, R28, R92 ;  /* 0x0000005c1c1c723e */ /* 0x000fe200000000ff */
[----:B-1----:R-:W1:Y:S01]  /*d4d0*/  @P0 LDC R5, c[0x0][0x458] ;  /* 0x00011600ff050b82 */ /* 0x002e620000000800 */
[----:B------:R-:W-:Y:S01]  /*d4e0*/  F2FP.F16.F32.PACK_AB R27, R27, R94 ;  /* 0x0000005e1b1b723e */ /* 0x000fe200000000ff */
[----:B------:R-:W-:Y:S01]  /*d4f0*/  STS [R4+0x2000], R14 ;  /* 0x0020000e04007388 */ /* 0x000fe20000000800 */
[----:B------:R-:W-:Y:S01]  /*d500*/  ISETP.NE.AND P1, PT, R42, RZ, PT ;  /* 0x000000ff2a00720c */ /* 0x000fe20003f25270 */
[----:B--2---:R-:W-:Y:S01]  /*d510*/  @P5 MUFU.LG2 R16, R39 ;  /* 0x0000002700105308 */ /* 0x004fe20000000c00 */
[----:B------:R-:W-:Y:S01]  /*d520*/  F2FP.F16.F32.PACK_AB R26, R26, R132 ;  /* 0x000000841a1a723e */ /* 0x000fe200000000ff */
[----:B------:R2:W-:Y:S01]  /*d530*/  STS [R4+0x2400], R13 ;  /* 0x0024000d04007388 */ /* 0x0005e20000000800 */
[----:B------:R-:W-:Y:S01]  /*d540*/  F2FP.F16.F32.PACK_AB R25, R25, R134 ;  /* 0x000000861919723e */ /* 0x000fe200000000ff */
[----:B------:R-:W5:Y:S01]  /*d550*/  LDC R17, c[0x0][0x434] ;  /* 0x00010d00ff117b82 */ /* 0x000f620000000800 */
[----:B------:R-:W-:Y:S01]  /*d560*/  F2FP.F16.F32.PACK_AB R32, R32, R140 ;  /* 0x0000008c2020723e */ /* 0x000fe200000000ff */
[----:B------:R-:W-:Y:S01]  /*d570*/  STS [R0+0x2000], R24 ;  /* 0x0020001800007388 */ /* 0x000fe20000000800 */
[----:B------:R-:W-:Y:S01]  /*d580*/  F2FP.F16.F32.PACK_AB R31, R31, R142 ;  /* 0x0000008e1f1f723e */ /* 0x000fe200000000ff */
[----:B------:R-:W-:Y:S01]  /*d590*/  FMUL.FTZ R138, R36, R138 ;  /* 0x0000008a248a7220 */ /* 0x000fe20000410000 */
[----:B------:R-:W-:Y:S01]  /*d5a0*/  ISETP.NE.AND P2, PT, R248, -0x1, PT ;  /* 0xfffffffff800780c */ /* 0x000fe20003f45270 */
[----:B------:R3:W-:Y:S01]  /*d5b0*/  STS [R0+0x2400], R23 ;  /* 0x0024001700007388 */ /* 0x0007e20000000800 */
[----:B------:R-:W-:Y:S01]  /*d5c0*/  F2FP.F16.F32.PACK_AB R34, R34, R100 ;  /* 0x000000642222723e */ /* 0x000fe200000000ff */
[----:B------:R-:W5:Y:S01]  /*d5d0*/  @P1 LDC R9, c[0x0][0x430] ;  /* 0x00010c00ff091b82 */ /* 0x000f620000000800 */
[----:B------:R-:W-:Y:S01]  /*d5e0*/  F2FP.F16.F32.PACK_AB R33, R33, R102 ;  /* 0x000000662121723e */ /* 0x000fe200000000ff */
[----:B------:R-:W-:Y:S01]  /*d5f0*/  STS [R2], R22 ;  /* 0x0000001602007388 */ /* 0x000fe20000000800 */
[----:B------:R-:W-:Y:S01]  /*d600*/  FMUL.FTZ R139, R36, R139 ;  /* 0x0000008b248b7220 */ /* 0x000fe20000410000 */
[----:B------:R-:W-:-:S02]  /*d610*/  ISETP.NE.AND P3, PT, R44, RZ, PT ;  /* 0x000000ff2c00720c */ /* 0x000fc40003f65270 */
[----:B------:R-:W-:Y:S02]  /*d620*/  STS [R2+0x400], R21 ;  /* 0x0004001502007388 */ /* 0x000fe40000000800 */
[----:B----4-:R-:W4:Y:S01]  /*d630*/  LDC.U8 R11, c[0x0][0x548] ;  /* 0x00015200ff0b7b82 */ /* 0x010f220000000000 */
[----:B------:R-:W-:Y:S02]  /*d640*/  F2FP.F16.F32.PACK_AB R138, R139, R138 ;  /* 0x0000008a8b8a723e */ /* 0x000fe400000000ff */
[----:B--2---:R-:W-:-:S05]  /*d650*/  IADD3 R4, PT, PT, R6, R2, RZ ;  /* 0x0000000206047210 */ /* 0x004fca0007ffe0ff */
[----:B------:R-:W2:Y:S01]  /*d660*/  @!P2 LDC.64 R12, c[0x0][0x400] ;  /* 0x00010000ff0cab82 */ /* 0x000ea20000000a00 */
[----:B------:R-:W-:Y:S01]  /*d670*/  STS [R4], R20 ;  /* 0x0000001404007388 */ /* 0x000fe20000000800 */
[----:B---3--:R-:W-:-:S03]  /*d680*/  IADD3 R0, PT, PT, R7, R2, RZ ;  /* 0x0000000207007210 */ /* 0x008fc60007ffe0ff */
[----:B------:R-:W-:Y:S03]  /*d690*/  STS [R4+0x400], R19 ;  /* 0x0004001304007388 */ /* 0x000fe60000000800 */
[----:B------:R-:W3:Y:S01]  /*d6a0*/  @P2 LDC.64 R14, c[0x0][0x408] ;  /* 0x00010200ff0e2b82 */ /* 0x000ee20000000a00 */
[----:B------:R-:W-:Y:S01]  /*d6b0*/  IADD3 R7, PT, PT, R6, R0, RZ ;  /* 0x0000000006077210 */ /* 0x000fe20007ffe0ff */
[----:B------:R-:W-:Y:S04]  /*d6c0*/  STS [R2+0x2000], R30 ;  /* 0x0020001e02007388 */ /* 0x000fe80000000800 */
[----:B------:R1:W-:Y:S02]  /*d6d0*/  STS [R2+0x2400], R29 ;  /* 0x0024001d02007388 */ /* 0x0003e40000000800 */
[----:B------:R-:W5:Y:S02]  /*d6e0*/  LDC R6, c[0x0][0x434] ;  /* 0x00010d00ff067b82 */ /* 0x000f640000000800 */
[----:B------:R-:W-:Y:S04]  /*d6f0*/  STS [R4+0x2000], R28 ;  /* 0x0020001c04007388 */ /* 0x000fe80000000800 */
[----:B------:R4:W-:Y:S04]  /*d700*/  STS [R4+0x2400], R27 ;  /* 0x0024001b04007388 */ /* 0x0009e80000000800 */
[----:B------:R-:W-:Y:S04]  /*d710*/  STS [R0], R26 ;  /* 0x0000001a00007388 */ /* 0x000fe80000000800 */
[----:B------:R-:W-:Y:S04]  /*d720*/  STS [R0+0x400], R25 ;  /* 0x0004001900007388 */ /* 0x000fe80000000800 */
[----:B------:R-:W-:Y:S04]  /*d730*/  STS [R7], R32 ;  /* 0x0000002007007388 */ /* 0x000fe80000000800 */
[----:B------:R-:W-:Y:S01]  /*d740*/  STS [R7+0x400], R31 ;  /* 0x0004001f07007388 */ /* 0x000fe20000000800 */
[----:B-1----:R-:W-:Y:S01]  /*d750*/  FMUL.FTZ R2, R35, R137 ;  /* 0x0000008923027220 */ /* 0x002fe20000410000 */
[----:B-----5:R-:W-:-:S02]  /*d760*/  @P1 IMAD R6, R9, R17, RZ ;  /* 0x0000001109061224 */ /* 0x020fc400078e02ff */
[----:B------:R-:W-:Y:S02]  /*d770*/  STS [R0+0x2000], R34 ;  /* 0x0020002200007388 */ /* 0x000fe40000000800 */
[----:B------:R-:W-:Y:S02]  /*d780*/  F2FP.F16.F32.PACK_AB R2, R2, R136 ;  /* 0x000000880202723e */ /* 0x000fe400000000ff */
[----:B------:R1:W-:Y:S01]  /*d790*/  STS [R0+0x2400], R33 ;  /* 0x0024002100007388 */ /* 0x0003e20000000800 */
[----:B----4-:R-:W1:Y:S01]  /*d7a0*/  @P0 MUFU.LG2 R4, R37 ;  /* 0x0000002500040308 */ /* 0x010e620000000c00 */
[----:B------:R-:W-:Y:S01]  /*d7b0*/  MOV R27, 0x7f800000 ;  /* 0x7f800000001b7802 */ /* 0x000fe20000000f00 */
[----:B-1----:R-:W-:Y:S01]  /*d7c0*/  @P0 FMUL.FTZ R0, R4, 0.69314718246459960938 ;  /* 0x3f31721804000820 */ /* 0x002fe20000410000 */
[----:B------:R-:W-:-:S03]  /*d7d0*/  @P1 MOV R4, 0x1 ;  /* 0x0000000100041802 */ /* 0x000fc60000000f00 */
[----:B------:R-:W-:Y:S02]  /*d7e0*/  @P0 FFMA.FTZ R27, R110, R5, R0 ;  /* 0x000000056e1b0223 */ /* 0x000fe40000010000 */
[----:B------:R-:W1:Y:S01]  /*d7f0*/  @P1 LDC R0, c[0x0][0x430] ;  /* 0x00010c00ff001b82 */ /* 0x000e620000000800 */
[----:B--23--:R-:W-:Y:S05]  /*d800*/  @P1 BRA `(.L_x_1618) ;  /* 0x0000000000201947 */ /* 0x00cfea0003800000 */
[----:B------:R-:W-:Y:S01]  /*d810*/  ISETP.NE.AND P0, PT, R11, RZ, PT ;  /* 0x000000ff0b00720c */ /* 0x000fe20003f05270 */
[----:B------:R-:W2:-:S12]  /*d820*/  LDC R5, c[0x0][0x3e0] ;  /* 0x0000f800ff057b82 */ /* 0x000e980000000800 */
[----:B------:R-:W2:Y:S01]  /*d830*/  @P0 LDC R4, c[0x0][0x454] ;  /* 0x00011500ff040b82 */ /* 0x000ea20000000800 */
[----:B-1----:R-:W-:Y:S02]  /*d840*/  @P0 MOV R0, 0x1 ;  /* 0x0000000100000802 */ /* 0x002fe40000000f00 */
[----:B------:R-:W-:-:S05]  /*d850*/  @!P0 MOV R0, 0x1 ;  /* 0x0000000100008802 */ /* 0x000fca0000000f00 */
[----:B------:R-:W3:Y:S01]  /*d860*/  @P0 LDC R6, c[0x0][0x454] ;  /* 0x00011500ff060b82 */ /* 0x000ee20000000800 */
[-C--:B--2---:R-:W-:Y:S02]  /*d870*/  @P0 IMAD R4, R4, R5.reuse, RZ ;  /* 0x0000000504040224 */ /* 0x084fe400078e02ff */
[----:B------:R-:W-:-:S07]  /*d880*/  @!P0 IMAD R4, R17, R5, RZ ;  /* 0x0000000511048224 */ /* 0x000fce00078e02ff */
.L_x_1618:
[----:B------:R-:W2:Y:S01]  /*d890*/  S2R R18, SR_CTAID.Y ;  /* 0x0000000000127919 */ /* 0x000ea20000002600 */
[C---:B------:R-:W-:Y:S01]  /*d8a0*/  ISETP.NE.AND P0, PT, R248.reuse, -0x1, PT ;  /* 0xfffffffff800780c */ /* 0x040fe20003f05270 */
[----:B------:R-:W4:Y:S01]  /*d8b0*/  @P4 MUFU.LG2 R9, R40 ;  /* 0x0000002800094308 */ /* 0x000f220000000c00 */
[----:B------:R-:W-:Y:S01]  /*d8c0*/  ISETP.NE.AND P1, PT, R11, RZ, !P1 ;  /* 0x000000ff0b00720c */ /* 0x000fe20004f25270 */
[----:B------:R-:W5:Y:S01]  /*d8d0*/  S2R R20, SR_CTAID.X ;  /* 0x0000000000147919 */ /* 0x000f620000002500 */
[----:B------:R-:W1:Y:S01]  /*d8e0*/  @P4 LDC R11, c[0x0][0x458] ;  /* 0x00011600ff0b4b82 */ /* 0x000e620000000800 */
[----:B------:R-:W-:-:S04]  /*d8f0*/  @P2 IMAD.WIDE.U32 R22, R248, R14, RZ ;  /* 0x0000000ef8162225 */ /* 0x000fc800078e00ff */
[----:B------:R-:W-:Y:S01]  /*d900*/  @P6 FMUL.FTZ R5, R8, 0.69314718246459960938 ;  /* 0x3f31721808056820 */ /* 0x000fe20000410000 */
[----:B------:R3:W-:Y:S01]  /*d910*/  STS [R7+0x2000], R2 ;  /* 0x0020000207007388 */ /* 0x0007e20000000800 */
[----:B------:R-:W-:Y:S01]  /*d920*/  MOV R19, 0x7f800000 ;  /* 0x7f80000000137802 */ /* 0x000fe20000000f00 */
[----:B------:R-:W-:Y:S01]  /*d930*/  BSSY.RECONVERGENT B0, `(.L_x_1619) ;  /* 0x0000044000007945 */ /* 0x000fe20003800200 */
[----:B------:R-:W-:Y:S01]  /*d940*/  @P6 FFMA.FTZ R19, R109, R10, R5 ;  /* 0x0000000a6d136223 */ /* 0x000fe20000010005 */
[----:B------:R-:W-:Y:S01]  /*d950*/  @P5 FMUL.FTZ R10, R16, 0.69314718246459960938 ;  /* 0x3f317218100a5820 */ /* 0x000fe20000410000 */
[----:B------:R1:W-:Y:S01]  /*d960*/  STS [R7+0x2400], R138 ;  /* 0x0024008a07007388 */ /* 0x0003e20000000800 */
[----:B----4-:R-:W-:Y:S01]  /*d970*/  @P4 FMUL.FTZ R9, R9, 0.69314718246459960938 ;  /* 0x3f31721809094820 */ /* 0x010fe20000410000 */
[C---:B--2---:R-:W-:Y:S02]  /*d980*/  @!P2 IMAD.WIDE.U32 R24, R18.reuse, R12, RZ ;  /* 0x0000000c1218a225 */ /* 0x044fe400078e00ff */
[----:B------:R-:W2:Y:S02]  /*d990*/  @P5 LDC R12, c[0x0][0x458] ;  /* 0x00011600ff0c5b82 */ /* 0x000ea40000000800 */
[----:B------:R-:W-:Y:S01]  /*d9a0*/  @!P2 IMAD R26, R18, R13, R25 ;  /* 0x0000000d121aa224 */ /* 0x000fe200078e0219 */
[----:B-----5:R-:W-:Y:S01]  /*d9b0*/  SHF.L.U32 R20, R20, 0x7, RZ ;  /* 0x0000000714147819 */ /* 0x020fe200000006ff */
[----:B------:R-:W-:Y:S01]  /*d9c0*/  @P2 IMAD R26, R248, R15, R23 ;  /* 0x0000000ff81a2224 */ /* 0x000fe200078e0217 */
[----:B------:R-:W-:Y:S01]  /*d9d0*/  MOV R13, 0x7f800000 ;  /* 0x7f800000000d7802 */ /* 0x000fe20000000f00 */
[----:B---3--:R-:W-:-:S02]  /*d9e0*/  IMAD R2, R250, R6, RZ ;  /* 0x00000006fa027224 */ /* 0x008fc400078e02ff */
[----:B-1----:R-:W-:Y:S01]  /*d9f0*/  @P4 FFMA.FTZ R13, R3, R11, R9 ;  /* 0x0000000b030d4223 */ /* 0x002fe20000010009 */
[C---:B------:R-:W-:Y:S02]  /*da00*/  @!P0 IMAD R248, R18.reuse, R17, RZ ;  /* 0x0000001112f88224 */ /* 0x040fe400078e02ff */
[----:B------:R-:W-:Y:S01]  /*da10*/  @!P1 IMAD R2, R18, R4, R2 ;  /* 0x0000000412029224 */ /* 0x000fe200078e0202 */
[----:B------:R-:W-:Y:S01]  /*da20*/  MOV R18, 0x7f800000 ;  /* 0x7f80000000127802 */ /* 0x000fe20000000f00 */
[----:B------:R-:W-:Y:S01]  /*da30*/  IMAD R4, R20, R0, RZ ;  /* 0x0000000014047224 */ /* 0x000fe200078e02ff */
[----:B------:R-:W-:Y:S02]  /*da40*/  SHF.R.S32.HI R5, RZ, 0x1f, R248 ;  /* 0x0000001fff057819 */ /* 0x000fe400000114f8 */
[----:B------:R-:W-:Y:S02]  /*da50*/  SEL R6, R248, RZ, P1 ;  /* 0x000000fff8067207 */ /* 0x000fe40000800000 */
[----:B------:R-:W-:Y:S01]  /*da60*/  SEL R5, R5, RZ, P1 ;  /* 0x000000ff05057207 */ /* 0x000fe20000800000 */
[----:B------:R-:W-:Y:S01]  /*da70*/  BAR.SYNC.DEFER_BLOCKING 0x0 ;  /* 0x0000000000007b1d */ /* 0x000fe20000010000 */
[----:B------:R-:W-:-:S02]  /*da80*/  IADD3 R8, P1, P0, R4, R6, R2 ;  /* 0x0000000604087210 */ /* 0x000fc4000783e002 */
[----:B------:R-:W-:Y:S02]  /*da90*/  SHF.R.S32.HI R4, RZ, 0x1f, R4 ;  /* 0x0000001fff047819 */ /* 0x000fe40000011404 */
[----:B------:R-:W-:Y:S01]  /*daa0*/  SHF.R.S32.HI R2, RZ, 0x1f, R2 ;  /* 0x0000001fff027819 */ /* 0x000fe20000011402 */
[----:B--2---:R-:W-:-:S03]  /*dab0*/  @P5 FFMA.FTZ R18, R108, R12, R10 ;  /* 0x0000000c6c125223 */ /* 0x004fc6000001000a */
[----:B------:R-:W-:Y:S01]  /*dac0*/  IADD3.X R5, PT, PT, R4, R5, R2, P1, P0 ;  /* 0x0000000504057210 */ /* 0x000fe20000fe0402 */
[----:B------:R-:W-:Y:S06]  /*dad0*/  @P3 BRA `(.L_x_1620) ;  /* 0x0000000000a43947 */ /* 0x000fec0003800000 */
[----:B------:R-:W1:Y:S01]  /*dae0*/  S2R R20, SR_TID.X ;  /* 0x0000000000147919 */ /* 0x000e620000002100 */
[----:B------:R-:W2:Y:S01]  /*daf0*/  S2R R2, SR_TID.X ;  /* 0x0000000000027919 */ /* 0x000ea20000002100 */
[----:B-1----:R-:W-:-:S04]  /*db00*/  SHF.R.U32.HI R20, RZ, 0x2, R20 ;  /* 0x00000002ff147819 */ /* 0x002fc80000011614 */
[----:B------:R-:W-:Y:S02]  /*db10*/  LOP3.LUT R20, R20, 0x7, RZ, 0xc0, !PT ;  /* 0x0000000714147812 */ /* 0x000fe400078ec0ff */
[----:B--2---:R-:W-:-:S04]  /*db20*/  SHF.R.U32.HI R2, RZ, 0x1, R2 ;  /* 0x00000001ff027819 */ /* 0x004fc80000011602 */
        /* <DEDUP_REMOVED lines=22> */
[----:B------:R-:W-:Y:S02]  /*dc90*/  @!P4 IADD3 R0, P1, PT, R9, R8, RZ ;  /* 0x000000080900c210 */ /* 0x000fe40007f3e0ff */
[----:B--2---:R-:W-:Y:S01]  /*dca0*/  @!P5 LEA R6, P0, R7, R14, 0x2 ;  /* 0x0000000e0706d211 */ /* 0x004fe200078010ff */
[----:B------:R1:W-:Y:S01]  /*dcb0*/  @!P6 STG.E desc[UR16][R10.64], R27 ;  /* 0x0000001b0a00e986 */ /* 0x0003e2000c101910 */
[----:B------:R-:W-:Y:S02]  /*dcc0*/  @!P4 LEA.HI.X.SX32 R2, R9, R5, 0x1, P1 ;  /* 0x000000050902c211 */ /* 0x000fe400008f0eff */
[----:B------:R-:W-:Y:S02]  /*dcd0*/  @!P5 LEA.HI.X R7, R7, R15, R3, 0x2, P0 ;  /* 0x0000000f0707d211 */ /* 0x000fe400000f1403 */
[----:B------:R-:W-:-:S02]  /*dce0*/  @!P3 IADD3 R3, P0, PT, R12, R8, RZ ;  /* 0x000000080c03b210 */ /* 0x000fc40007f1e0ff */
[----:B---3--:R-:W-:Y:S01]  /*dcf0*/  @!P4 LEA R4, P1, R0, R16, 0x2 ;  /* 0x000000100004c211 */ /* 0x008fe200078210ff */
[----:B------:R1:W-:Y:S01]  /*dd00*/  @!P5 STG.E desc[UR16][R6.64], R19 ;  /* 0x000000130600d986 */ /* 0x0003e2000c101910 */
[----:B------:R-:W-:Y:S02]  /*dd10*/  @!P3 LEA.HI.X.SX32 R12, R12, R5, 0x1, P0 ;  /* 0x000000050c0cb211 */ /* 0x000fe400000f0eff */
[----:B------:R-:W-:Y:S02]  /*dd20*/  @!P4 LEA.HI.X R5, R0, R17, R2, 0x2, P1 ;  /* 0x000000110005c211 */ /* 0x000fe400008f1402 */
[----:B----4-:R-:W-:-:S03]  /*dd30*/  @!P3 LEA R2, P0, R3, R20, 0x2 ;  /* 0x000000140302b211 */ /* 0x010fc600078010ff */
[----:B------:R1:W-:Y:S01]  /*dd40*/  @!P4 STG.E desc[UR16][R4.64], R18 ;  /* 0x000000120400c986 */ /* 0x0003e2000c101910 */
[----:B------:R-:W-:-:S05]  /*dd50*/  @!P3 LEA.HI.X R3, R3, R21, R12, 0x2, P0 ;  /* 0x000000150303b211 */ /* 0x000fca00000f140c */
[----:B------:R1:W-:Y:S04]  /*dd60*/  @!P3 STG.E desc[UR16][R2.64], R13 ;  /* 0x0000000d0200b986 */ /* 0x0003e8000c101910 */
.L_x_1620:
[----:B------:R-:W-:Y:S05]  /*dd70*/  BSYNC.RECONVERGENT B0 ;  /* 0x0000000000007941 */ /* 0x000fea0003800200 */
.L_x_1619:
[----:B------:R-:W2:Y:S01]  /*dd80*/  S2R R0, SR_TID.X ;  /* 0x0000000000007919 */ /* 0x000ea20000002100 */
[----:B------:R-:W3:Y:S01]  /*dd90*/  LDCU UR6, c[0x0][0x440] ;  /* 0x00008800ff0677ac */ /* 0x000ee20008000800 */
[----:B-1----:R-:W-:Y:S01]  /*dda0*/  @!P2 IMAD.MOV.U32 R2, RZ, RZ, R24 ;  /* 0x000000ffff02a224 */ /* 0x002fe200078e0018 */
[----:B------:R-:W-:Y:S01]  /*ddb0*/  SHF.R.U32.HI R21, RZ, 0x3, R43 ;  /* 0x00000003ff157819 */ /* 0x000fe2000001162b */
[----:B------:R1:W4:Y:S01]  /*ddc0*/  LDS.128 R16, [R201+0x3800] ;  /* 0x00380000c9107984 */ /* 0x0003220000000c00 */
[----:B------:R-:W5:Y:S01]  /*ddd0*/  LDCU.64 UR4, c[0x0][0x410] ;  /* 0x00008200ff0477ac */ /* 0x000f620008000a00 */
[----:B------:R-:W-:Y:S01]  /*dde0*/  @P2 IMAD.MOV.U32 R2, RZ, RZ, R22 ;  /* 0x000000ffff022224 */ /* 0x000fe200078e0016 */
[----:B------:R-:W-:Y:S01]  /*ddf0*/  BSSY.RECONVERGENT B0, `(.L_x_1621) ;  /* 0x0000024000007945 */ /* 0x000fe20003800200 */
[----:B------:R1:W1:Y:S03]  /*de00*/  LDS.128 R8, [R201] ;  /* 0x00000000c9087984 */ /* 0x0002660000000c00 */
[C---:B------:R-:W-:Y:S01]  /*de10*/  IADD3 R2, P3, PT, R203.reuse, R2, RZ ;  /* 0x00000002cb027210 */ /* 0x040fe20007f7e0ff */
[----:B------:R-:W4:Y:S04]  /*de20*/  S2R R14, SR_CTAID.X ;  /* 0x00000000000e7919 */ /* 0x000f280000002500 */
[----:B------:R-:W-:Y:S01]  /*de30*/  IMAD.X R3, RZ, RZ, R26, P3 ;  /* 0x000000ffff037224 */ /* 0x000fe200018e061a */
[----:B---3--:R-:W-:-:S04]  /*de40*/  ISETP.GE.AND P1, PT, R203, UR6, PT ;  /* 0x00000006cb007c0c */ /* 0x008fc8000bf26270 */
[----:B------:R-:W-:Y:S01]  /*de50*/  ISETP.GE.OR P2, PT, R21, R247, P1 ;  /* 0x000000f71500720c */ /* 0x000fe20000f46670 */
[----:B-----5:R-:W-:Y:S01]  /*de60*/  IMAD.WIDE.U32 R12, R250, UR4, R2 ;  /* 0x00000004fa0c7c25 */ /* 0x020fe2000f8e0002 */
[----:B--2---:R-:W-:-:S05]  /*de70*/  SHF.R.U32.HI R0, RZ, 0x3, R0 ;  /* 0x00000003ff007819 */ /* 0x004fca0000011600 */
[----:B------:R-:W-:Y:S01]  /*de80*/  VIADD R4, R0, 0x10 ;  /* 0x0000001000047836 */ /* 0x000fe20000000000 */
[----:B------:R-:W-:-:S04]  /*de90*/  SHF.R.U32.HI R0, RZ, 0x3, R43 ;  /* 0x00000003ff007819 */ /* 0x000fc8000001162b */
[-C--:B------:R-:W-:Y:S01]  /*dea0*/  ISETP.GE.OR P0, PT, R4, R247.reuse, P1 ;  /* 0x000000f70400720c */ /* 0x080fe20000f06670 */
[C---:B------:R-:W-:Y:S02]  /*deb0*/  VIADD R4, R0.reuse, 0x40 ;  /* 0x0000004000047836 */ /* 0x040fe40000000000 */
[C---:B------:R-:W-:Y:S02]  /*dec0*/  VIADD R5, R0.reuse, 0x30 ;  /* 0x0000003000057836 */ /* 0x040fe40000000000 */
[----:B------:R-:W-:Y:S01]  /*ded0*/  VIADD R7, R0, 0x20 ;  /* 0x0000002000077836 */ /* 0x000fe20000000000 */
[-C--:B------:R-:W-:Y:S01]  /*dee0*/  ISETP.GE.OR P4, PT, R4, R247.reuse, P1 ;  /* 0x000000f70400720c */ /* 0x080fe20000f86670 */
[----:B------:R-:W-:Y:S01]  /*def0*/  VIADD R0, R0, 0x50 ;  /* 0x0000005000007836 */ /* 0x000fe20000000000 */
[----:B------:R-:W2:Y:S01]  /*df00*/  S2R R4, SR_CTAID.X ;  /* 0x0000000000047919 */ /* 0x000ea20000002500 */
[-C--:B------:R-:W-:Y:S01]  /*df10*/  ISETP.GE.OR P5, PT, R5, R247.reuse, P1 ;  /* 0x000000f70500720c */ /* 0x080fe20000fa6670 */
[----:B----4-:R-:W-:Y:S01]  /*df20*/  IMAD.WIDE.U32 R14, R14, 0x80, RZ ;  /* 0x000000800e0e7825 */ /* 0x010fe200078e00ff */
[----:B------:R-:W-:-:S02]  /*df30*/  ISETP.GE.OR P6, PT, R7, R247, P1 ;  /* 0x000000f70700720c */ /* 0x000fc40000fc6670 */
[----:B------:R-:W-:Y:S01]  /*df40*/  ISETP.GE.OR P3, PT, R0, R247, P1 ;  /* 0x000000f70000720c */ /* 0x000fe20000f66670 */
[----:B------:R-:W-:Y:S02]  /*df50*/  IMAD R7, R250, UR5, R13 ;  /* 0x00000005fa077c24 */ /* 0x000fe4000f8e020d */
[----:B--2---:R-:W-:-:S03]  /*df60*/  IMAD.WIDE.U32 R4, R4, 0x80, RZ ;  /* 0x0000008004047825 */ /* 0x004fc600078e00ff */
[----:B------:R-:W-:Y:S01]  /*df70*/  LOP3.LUT R20, R4, R21, RZ, 0xfc, !PT ;  /* 0x0000001504147212 */ /* 0x000fe200078efcff */
[----:B-1----:R-:W-:Y:S06]  /*df80*/  @P2 BRA `(.L_x_1622) ;  /* 0x0000000000282947 */ /* 0x002fec0003800000 */
        /* <DEDUP_REMOVED lines=9> */
[----:B------:R1:W-:Y:S02]  /*e020*/  STG.E.128 desc[UR16][R4.64], R8 ;  /* 0x0000000804007986 */ /* 0x0003e4000c101d10 */
.L_x_1622:
[----:B------:R-:W-:Y:S05]  /*e030*/  BSYNC.RECONVERGENT B0 ;  /* 0x0000000000007941 */ /* 0x000fea0003800200 */
.L_x_1621:
[----:B-1----:R1:W2:Y:S01]  /*e040*/  LDS.128 R8, [R201+0x800] ;  /* 0x00080000c9087984 */ /* 0x0022a20000000c00 */
[C---:B------:R-:W-:Y:S01]  /*e050*/  VIADD R2, R21.reuse, 0x60 ;  /* 0x0000006015027836 */ /* 0x040fe20000000000 */
[----:B------:R-:W-:Y:S01]  /*e060*/  BSSY.RECONVERGENT B0, `(.L_x_1623) ;  /* 0x0000012000007945 */ /* 0x000fe20003800200 */
[----:B------:R-:W-:-:S03]  /*e070*/  VIADD R0, R21, 0x70 ;  /* 0x0000007015007836 */ /* 0x000fc60000000000 */
[-C--:B------:R-:W-:Y:S02]  /*e080*/  ISETP.GE.OR P2, PT, R2, R247.reuse, P1 ;  /* 0x000000f70200720c */ /* 0x080fe40000f46670 */
[----:B------:R-:W-:Y:S01]  /*e090*/  ISETP.GE.OR P1, PT, R0, R247, P1 ;  /* 0x000000f70000720c */ /* 0x000fe20000f26670 */
        /* <DEDUP_REMOVED lines=14> */
.L_x_1624:
[----:B------:R-:W-:Y:S05]  /*e180*/  BSYNC.RECONVERGENT B0 ;  /* 0x0000000000007941 */ /* 0x000fea0003800200 */
.L_x_1623:
        /* <DEDUP_REMOVED lines=16> */
.L_x_1626:
[----:B------:R-:W-:Y:S05]  /*e290*/  BSYNC.RECONVERGENT B0 ;  /* 0x0000000000007941 */ /* 0x000fea0003800200 */
.L_x_1625:
        /* <DEDUP_REMOVED lines=16> */
.L_x_1628:
[----:B------:R-:W-:Y:S05]  /*e3a0*/  BSYNC.RECONVERGENT B0 ;  /* 0x0000000000007941 */ /* 0x000fea0003800200 */
.L_x_1627:
        /* <DEDUP_REMOVED lines=16> */
.L_x_1630:
[----:B------:R-:W-:Y:S05]  /*e4b0*/  BSYNC.RECONVERGENT B0 ;  /* 0x0000000000007941 */ /* 0x000fea0003800200 */
.L_x_1629:
        /* <DEDUP_REMOVED lines=16> */
.L_x_1632:
[----:B------:R-:W-:Y:S05]  /*e5c0*/  BSYNC.RECONVERGENT B0 ;  /* 0x0000000000007941 */ /* 0x000fea0003800200 */
.L_x_1631:
        /* <DEDUP_REMOVED lines=16> */
.L_x_1634:
[----:B------:R-:W-:Y:S05]  /*e6d0*/  BSYNC.RECONVERGENT B0 ;  /* 0x0000000000007941 */ /* 0x000fea0003800200 */
.L_x_1633:
[----:B------:R-:W-:Y:S05]  /*e6e0*/  @P1 EXIT ;  /* 0x000000000000194d */ /* 0x000fea0003800000 */
[----:B------:R-:W5:Y:S01]  /*e6f0*/  LDCU.64 UR6, c[0x0][0x408] ;  /* 0x00008100ff0677ac */ /* 0x000f620008000a00 */
[----:B-1----:R-:W-:Y:S01]  /*e700*/  IADD3 R4, P0, PT, R20, 0x70, RZ ;  /* 0x0000007014047810 */ /* 0x002fe20007f1e0ff */
        /* <DEDUP_REMOVED lines=12> */
.L_x_1635:
        /* <DEDUP_REMOVED lines=11> */
.L_x_2706:


//--------------------- .text._ZN5flash16flash_fwd_kernelI23Flash_fwd_kernel_traitsILi64ELi128ELi64ELi4ELb0ELb0EN7cutlass6half_tE19Flash_kernel_traitsILi64ELi128ELi64ELi4ES3_EELb1ELb0ELb0ELb0ELb0ELb0ELb0ELb1EEEvNS_16Flash_fwd_paramsE --------------------------
	.section	.text._ZN5flash16flash_fwd_kernelI23Flash_fwd_kernel_traitsILi64ELi128ELi64ELi4ELb0ELb0EN7cutlass6half_tE19Flash_kernel_traitsILi64ELi128ELi64ELi4ES3_EELb1ELb0ELb0ELb0ELb0ELb0ELb0ELb1EEEvNS_16Flash_fwd_paramsE,"ax",@progbits
	.align	128
        .global         _ZN5flash16flash_fwd_kernelI23Flash_fwd_kernel_traitsILi64ELi128ELi64ELi4ELb0ELb0EN7cutlass6half_tE19Flash_kernel_traitsILi64ELi128ELi64ELi4ES3_EELb1ELb0ELb0ELb0ELb0ELb0ELb0ELb1EEEvNS_16Flash_fwd_paramsE
        .type           _ZN5flash16flash_fwd_kernelI23Flash_fwd_kernel_traitsILi64ELi128ELi64ELi4ELb0ELb0EN7cutlass6half_tE19Flash_kernel_traitsILi64ELi128ELi64ELi4ES3_EELb1ELb0ELb0ELb0ELb0ELb0ELb0ELb1EEEvNS_16Flash_fwd_paramsE,@function
        .size           _ZN5flash16flash_fwd_kernelI23Flash_fwd_kernel_traitsILi64ELi128ELi64ELi4ELb0ELb0EN7cutlass6half_tE19Flash_kernel_traitsILi64ELi128ELi64ELi4ES3_EELb1ELb0ELb0ELb0ELb0ELb0ELb0ELb1EEEvNS_16Flash_fwd_paramsE,(.L_x_2707 - _ZN5flash16flash_fwd_kernelI23Flash_fwd_kernel_traitsILi64ELi128ELi64ELi4ELb0ELb0EN7cutlass6half_tE19Flash_kernel_traitsILi64ELi128ELi64ELi4ES3_EELb1ELb0ELb0ELb0ELb0ELb0ELb0ELb1EEEvNS_16Flash_fwd_paramsE)
        .other          _ZN5flash16flash_fwd_kernelI23Flash_fwd_kernel_traitsILi64ELi128ELi64ELi4ELb0ELb0EN7cutlass6half_tE19Flash_kernel_traitsILi64ELi128ELi64ELi4ES3_EELb1ELb0ELb0ELb0ELb0ELb0ELb0ELb1EEEvNS_16Flash_fwd_paramsE,@"STO_CUDA_ENTRY STV_DEFAULT"
_ZN5flash16flash_fwd_kernelI23Flash_fwd_kernel_traitsILi64ELi128ELi64ELi4ELb0ELb0EN7cutlass6half_tE19Flash_kernel_traitsILi64ELi128ELi64ELi4ES3_EELb1ELb0ELb0ELb0ELb0ELb0ELb0ELb1EEEvNS_16Flash_fwd_paramsE:
.text._ZN5flash16flash_fwd_kernelI23Flash_fwd_kernel_traitsILi64ELi128ELi64ELi4ELb0ELb0EN7cutlass6half_tE19Flash_kernel_traitsILi64ELi128ELi64ELi4ES3_EELb1ELb0ELb0ELb0ELb0ELb0ELb0ELb1EEEvNS_16Flash_fwd_paramsE:
[----:B------:R-:W1:Y:S01]  /*0000*/  LDC R1, c[0x0][0x37c] ;  /* 0x0000df00ff017b82 */ /* 0x000e620000000800 */
[----:B------:R-:W2:Y:S07]  /*0010*/  LDCU.U8 UR4, c[0x0][0x524] ;  /* 0x0000a480ff0477ac */ /* 0x000eae0008000000 */
[----:B------:R-:W3:Y:S01]  /*0020*/  LDC R0, c[0x0][0x51c] ;  /* 0x00014700ff007b82 */ /* 0x000ee20000000800 */
[----:B-1----:R-:W-:Y:S01]  /*0030*/  VIADD R1, R1, 0xffffff78 ;  /* 0xffffff7801017836 */ /* 0x002fe20000000000 */
[----:B------:R-:W1:Y:S06]  /*0040*/  LDCU.64 UR28, c[0x0][0x358] ;  /* 0x00006b00ff1c77ac */ /* 0x000e6c0008000a00 */
[----:B------:R-:W1:Y:S01]  /*0050*/  LDC R2, c[0x0][0x518] ;  /* 0x00014600ff027b82 */ /* 0x000e620000000800 */
[----:B------:R-:W4:Y:S01]  /*0060*/  S2R R195, SR_TID.X ;  /* 0x0000000000c37919 */ /* 0x000f220000002100 */
[----:B------:R-:W1:Y:S01]  /*0070*/  LDCU.64 UR10, c[0x0][0x460] ;  /* 0x00008c00ff0a77ac */ /* 0x000e620008000a00 */
[----:B------:R-:W1:Y:S01]  /*0080*/  LDCU.64 UR8, c[0x0][0x470] ;  /* 0x00008e00ff0877ac */ /* 0x000e620008000a00 */
[----:B--2---:R-:W-:Y:S01]  /*0090*/  ISETP.NE.AND P1, PT, RZ, UR4, PT ;  /* 0x00000004ff007c0c */ /* 0x004fe2000bf25270 */
[----:B------:R-:W2:Y:S03]  /*00a0*/  LDCU.64 UR4, c[0x0][0x510] ;  /* 0x0000a200ff0477ac */ /* 0x000ea60008000a00 */
[----:B------:R-:W-:Y:S01]  /*00b0*/  S2UR UR21, SR_CTAID.X ;  /* 0x00000000001579c3 */ /* 0x000fe20000002500 */
[----:B------:R-:W4:Y:S07]  /*00c0*/  LDCU.64 UR14, c[0x0][0x460] ;  /* 0x00008c00ff0e77ac */ /* 0x000f2e0008000a00 */
[----:B------:R-:W-:Y:S08]  /*00d0*/  S2UR UR20, SR_CTAID.Y ;  /* 0x00000000001479c3 */ /* 0x000ff00000002600 */
[----:B------:R-:W4:Y:S01]  /*00e0*/  S2UR UR19, SR_CTAID.Z ;  /* 0x00000000001379c3 */ /* 0x000f220000002700 */
[----:B---3--:R-:W-:Y:S01]  /*00f0*/  @P1 IMAD.MOV.U32 R3, RZ, RZ, R0 ;  /* 0x000000ffff031224 */ /* 0x008fe200078e0000 */
[----:B------:R-:W3:Y:S04]  /*0100*/  LDCU.U8 UR12, c[0x0][0x532] ;  /* 0x0000a640ff0c77ac */ /* 0x000ee80008000000 */
[----:B-1----:R1:W3:Y:S01]  /*0110*/  @P1 LDG.E.64 R4, desc[UR28][R2.64] ;  /* 0x0000001c02041981 */ /* 0x0022e2000c1e1b00 */
[----:B--2---:R-:W-:Y:S01]  /*0120*/  IMAD.U32 R122, RZ, RZ, UR4 ;  /* 0x00000004ff7a7e24 */ /* 0x004fe2000f8e00ff */
[----:B------:R-:W2:Y:S01]  /*0130*/  LDCU.64 UR6, c[0x0][0x468] ;  /* 0x00008d00ff0677ac */ /* 0x000ea20008000a00 */
[----:B------:R-:W-:-:S06]  /*0140*/  IMAD.U32 R123, RZ, RZ, UR5 ;  /* 0x00000005ff7b7e24 */ /* 0x000fcc000f8e00ff */
[----:B------:R-:W2:Y:S01]  /*0150*/  @P1 LDG.E.64 R122, desc[UR28][R122.64] ;  /* 0x0000001c7a7a1981 */ /* 0x000ea2000c1e1b00 */
[----:B------:R-:W-:Y:S01]  /*0160*/  UISETP.NE.U32.AND UP4, UPT, UR10, URZ, UPT ;  /* 0x000000ff0a00728c */ /* 0x000fe2000bf85070 */
[----:B------:R-:W-:Y:S01]  /*0170*/  ISETP.NE.U32.AND P4, PT, RZ, UR10, PT ;  /* 0x0000000aff007c0c */ /* 0x000fe2000bf85070 */
[----:B------:R-:W-:Y:S02]  /*0180*/  UISETP.NE.U32.AND UP3, UPT, UR8, URZ, UPT ;  /* 0x000000ff0800728c */ /* 0x000fe4000bf65070 */
[----:B------:R-:W-:Y:S01]  /*0190*/  UISETP.NE.AND.EX UP4, UPT, UR11, URZ, UPT, UP4 ;  /* 0x000000ff0b00728c */ /* 0x000fe2000bf85340 */
[----:B------:R-:W-:Y:S01]  /*01a0*/  ISETP.NE.AND.EX P4, PT, RZ, UR11, PT, P4 ;  /* 0x0000000bff007c0c */ /* 0x000fe2000bf85340 */
[----:B------:R-:W-:Y:S02]  /*01b0*/  UISETP.NE.AND.EX UP3, UPT, UR9, URZ, UPT, UP3 ;  /* 0x000000ff0900728c */ /* 0x000fe4000bf65330 */
[----:B----4-:R-:W-:Y:S02]  /*01c0*/  ULOP3.LUT UR4, UR19, UR21, UR20, 0xfe, !UPT ;  /* 0x0000001513047292 */ /* 0x010fe4000f8efe14 */
[----:B------:R-:W-:Y:S01]  /*01d0*/  PLOP3.LUT P2, PT, PT, PT, UP4, 0x80, 0x8 ;  /* 0x000000000008781c */ /* 0x000fe20003f4f048 */
[----:B------:R-:W-:-:S02]  /*01e0*/  UIMAD.WIDE.U32 UR14, UR20, 0x4, UR14 ;  /* 0x00000004140e78a5 */ /* 0x000fc4000f8e000e */
[----:B------:R-:W-:Y:S01]  /*01f0*/  USHF.L.U32 UR11, UR20, 0x2, URZ ;  /* 0x00000002140b7899 */ /* 0x000fe200080006ff */
[----:B------:R-:W-:Y:S01]  /*0200*/  LOP3.LUT P3, RZ, R195, UR4, RZ, 0xfc, !PT ;  /* 0x00000004c3ff7c12 */ /* 0x000fe2000f86fcff */
[----:B-1----:R-:W1:Y:S01]  /*0210*/  @P1 LDC R3, c[0x0][0x520] ;  /* 0x00014800ff031b82 */ /* 0x002e620000000800 */
[----:B---3--:R-:W-:Y:S02]  /*0220*/  UISETP.NE.AND UP5, UPT, UR12, URZ, UPT ;  /* 0x000000ff0c00728c */ /* 0x008fe4000bfa5270 */
[----:B--2---:R-:W-:Y:S01]  /*0230*/  UISETP.EQ.U32.AND UP2, UPT, UR6, URZ, UPT ;  /* 0x000000ff0600728c */ /* 0x004fe2000bf42070 */
[----:B------:R-:W2:Y:S01]  /*0240*/  LDCU.64 UR4, c[0x0][0x478] ;  /* 0x00008f00ff0477ac */ /* 0x000ea20008000a00 */
[----:B------:R-:W-:-:S07]  /*0250*/  USHF.R.U32.HI UR10, URZ, 0x1e, UR20 ;  /* 0x0000001eff0a7899 */ /* 0x000fce0008011614 */
[----:B------:R-:W3:Y:S01]  /*0260*/  @!P3 LDC.64 R6, c[0x0][0x528] ;  /* 0x00014a00ff06bb82 */ /* 0x000ee20000000a00 */
[----:B------:R-:W-:Y:S02]  /*0270*/  @UP3 UIADD3 UR12, UP1, UPT, UR11, UR8, URZ ;  /* 0x000000080b0c3290 */ /* 0x000fe4000ff3e0ff */
[----:B------:R-:W-:Y:S02]  /*0280*/  UISETP.EQ.OR.EX UP2, UPT, UR7, URZ, !UP5, UP2 ;  /* 0x000000ff0700728c */ /* 0x000fe4000ef42720 */
[----:B------:R-:W-:Y:S02]  /*0290*/  @UP3 UIADD3.X UR13, UPT, UPT, UR10, UR9, URZ, UP1, !UPT ;  /* 0x000000090a0d3290 */ /* 0x000fe40008ffe4ff */
[----:B------:R-:W-:Y:S02]  /*02a0*/  UIADD3 UR8, UP1, UPT, UR11, UR6, URZ ;  /* 0x000000060b087290 */ /* 0x000fe4000ff3e0ff */
[----:B--2---:R-:W-:Y:S01]  /*02b0*/  UISETP.NE.U32.AND UP0, UPT, UR4, URZ, UPT ;  /* 0x000000ff0400728c */ /* 0x004fe2000bf05070 */
[----:B------:R-:W-:Y:S01]  /*02c0*/  IMAD.U32 R8, RZ, RZ, UR12 ;  /* 0x0000000cff087e24 */ /* 0x000fe2000f8e00ff */
[----:B------:R-:W-:-:S02]  /*02d0*/  UIADD3.X UR9, UPT, UPT, UR10, UR7, URZ, UP1, !UPT ;  /* 0x000000070a097290 */ /* 0x000fc40008ffe4ff */
[----:B------:R-:W-:Y:S01]  /*02e0*/  UISETP.NE.AND.EX UP0, UPT, UR5, URZ, UPT, UP0 ;  /* 0x000000ff0500728c */ /* 0x000fe2000bf05300 */
[----:B------:R-:W-:-:S10]  /*02f0*/  IMAD.U32 R9, RZ, RZ, UR13 ;  /* 0x0000000dff097e24 */ /* 0x000fd4000f8e00ff */
[----:B------:R-:W-:-:S04]  /*0300*/  @UP0 UIADD3 UR4, UP1, UPT, UR11, UR4, URZ ;  /* 0x000000040b040290 */ /* 0x000fc8000ff3e0ff */
[----:B------:R-:W-:Y:S02]  /*0310*/  @UP0 UIADD3.X UR5, UPT, UPT, UR10, UR5, URZ, UP1, !UPT ;  /* 0x000000050a050290 */ /* 0x000fe40008ffe4ff */
[----:B------:R-:W-:-:S04]  /*0320*/  IMAD.U32 R10, RZ, RZ, UR4 ;  /* 0x00000004ff0a7e24 */ /* 0x000fc8000f8e00ff */
[----:B------:R-:W-:Y:S01]  /*0330*/  IMAD.U32 R11, RZ, RZ, UR5 ;  /* 0x00000005ff0b7e24 */ /* 0x000fe2000f8e00ff */
[----:B-1----:R-:W-:Y:S01]  /*0340*/  @P1 IADD3 R2, P0, PT, R4, R3, RZ ;  /* 0x0000000304021210 */ /* 0x002fe20007f1e0ff */
[----:B------:R-:W-:-:S04]  /*0350*/  IMAD.U32 R4, RZ, RZ, UR14 ;  /* 0x0000000eff047e24 */ /* 0x000fc8000f8e00ff */
[----:B------:R-:W-:Y:S01]  /*0360*/  @P1 IMAD.X R0, RZ, RZ, R5, P0 ;  /* 0x000000ffff001224 */ /* 0x000fe200000e0605 */
[----:B------:R-:W-:Y:S01]  /*0370*/  PLOP3.LUT P1, PT, PT, PT, UP3, 0x80, 0x8 ;  /* 0x000000000008781c */ /* 0x000fe20003f2f038 */
[----:B------:R-:W-:Y:S02]  /*0380*/  IMAD.U32 R5, RZ, RZ, UR15 ;  /* 0x0000000fff057e24 */ /* 0x000fe4000f8e00ff */
[----:B------:R-:W-:Y:S01]  /*0390*/  @!P3 IMAD.MOV.U32 R3, RZ, RZ, R0 ;  /* 0x000000ffff03b224 */ /* 0x000fe200078e0000 */
[----:B---3--:R-:W-:Y:S04]  /*03a0*/  @!P3 STG.E.64 desc[UR28][R6.64], R122 ;  /* 0x0000007a0600b986 */ /* 0x008fe8000c101b1c */
[----:B------:R1:W-:Y:S01]  /*03b0*/  @!P3 STG.E.64 desc[UR28][R6.64+0x8], R2 ;  /* 0x000008020600b986 */ /* 0x0003e2000c101b1c */
[----:B------:R-:W-:-:S02]  /*03c0*/  PLOP3.LUT P3, PT, PT, PT, UP2, 0x80, 0x8 ;  /* 0x000000000008781c */ /* 0x000fc40003f6f028 */
[----:B------:R-:W-:Y:S01]  /*03d0*/  PLOP3.LUT P0, PT, PT, PT, UP0, 0x80, 0x8 ;  /* 0x000000000008781c */ /* 0x000fe20003f0f008 */
[----:B------:R-:W-:Y:S01]  /*03e0*/  UMOV UR18, 0xffffffff ;  /* 0xffffffff00127882 */ /* 0x000fe20000000000 */
[----:B------:R2:W-:Y:S04]  /*03f0*/  STL.64 [R1+0x68], R122 ;  /* 0x0000687a01007387 */ /* 0x0005e80000100a00 */
[----:B-1----:R-:W3:Y:S07]  /*0400*/  @P4 LDG.E R7, desc[UR28][R4.64] ;  /* 0x0000001c04074981 */ /* 0x002eee000c1e1900 */
[----:B------:R-:W5:Y:S04]  /*0410*/  @P0 LDG.E R3, desc[UR28][R10.64] ;  /* 0x0000001c0a030981 */ /* 0x000f68000c1e1900 */
[----:B------:R-:W4:Y:S04]  /*0420*/  @P2 LDG.E R4, desc[UR28][R4.64+0x4] ;  /* 0x0000041c04042981 */ /* 0x000f28000c1e1900 */
[----:B------:R1:W2:Y:S02]  /*0430*/  @P1 LDG.E R5, desc[UR28][R8.64] ;  /* 0x0000001c08051981 */ /* 0x0002a4000c1e1900 */
[----:B-1----:R-:W-:-:S02]  /*0440*/  IMAD.U32 R8, RZ, RZ, UR8 ;  /* 0x00000008ff087e24 */ /* 0x002fc4000f8e00ff */
[----:B------:R-:W-:-:S05]  /*0450*/  IMAD.U32 R9, RZ, RZ, UR9 ;  /* 0x00000009ff097e24 */ /* 0x000fca000f8e00ff */
[----:B------:R-:W2:Y:S01]  /*0460*/  @!P3 LDG.E R6, desc[UR28][R8.64] ;  /* 0x0000001c0806b981 */ /* 0x000ea2000c1e1900 */
[----:B------:R-:W1:Y:S01]  /*0470*/  @!UP4 LDCU UR34, c[0x0][0x434] ;  /* 0x00008680ff22c7ac */ /* 0x000e620008000800 */
[----:B------:R-:W-:Y:S02]  /*0480*/  UISETP.NE.U32.AND UP1, UPT, UR6, URZ, UPT ;  /* 0x000000ff0600728c */ /* 0x000fe4000bf25070 */
[----:B------:R-:W-:Y:S02]  /*0490*/  USHF.L.U32 UR33, UR21, 0x7, URZ ;  /* 0x0000000715217899 */ /* 0x000fe400080006ff */
[----:B------:R-:W-:Y:S01]  /*04a0*/  UISETP.NE.AND.EX UP1, UPT, UR7, URZ, UPT, UP1 ;  /* 0x000000ff0700728c */ /* 0x000fe2000bf25310 */
[----:B------:R-:W-:Y:S01]  /*04b0*/  UMOV UR14, 0xffffffff ;  /* 0xffffffff000e7882 */ /* 0x000fe20000000000 */
[----:B------:R-:W-:-:S09]  /*04c0*/  UMOV UR13, URZ ;  /* 0x000000ff000d7c82 */ /* 0x000fd20008000000 */
[----:B------:R-:W1:Y:S01]  /*04d0*/  @!UP1 LDCU UR6, c[0x0][0x438] ;  /* 0x00008700ff0697ac */ /* 0x000e620008000800 */
[----:B---3--:R-:W-:Y:S02]  /*04e0*/  @P4 R2UR UR18, R7 ;  /* 0x00000000071242ca */ /* 0x008fe400000e0000 */
[----:B----4-:R-:W-:-:S13]  /*04f0*/  @P2 R2UR UR4, R4 ;  /* 0x00000000040422ca */ /* 0x010fda00000e0000 */
[----:B-1----:R-:W-:Y:S01]  /*0500*/  @UP4 UIADD3 UR34, UPT, UPT, UR4, -UR18, URZ ;  /* 0x8000001204224290 */ /* 0x002fe2000fffe0ff */
[----:B------:R-:W1:Y:S03]  /*0510*/  @!UP0 LDCU.64 UR4, c[0x0][0x488] ;  /* 0x00009100ff0487ac */ /* 0x000e660008000a00 */
[----:B------:R-:W-:Y:S01]  /*0520*/  UISETP.GT.AND UP2, UPT, UR34, UR33, UPT ;  /* 0x000000212200728c */ /* 0x000fe2000bf44270 */
[----:B--2---:R-:W-:-:S05]  /*0530*/  @P1 R2UR UR13, R5 ;  /* 0x00000000050d12ca */ /* 0x004fca00000e0000 */
        /* <DEDUP_REMOVED lines=9> */
.L_x_1636:
[----:B------:R-:W1:Y:S01]  /*05d0*/  @!UP0 LDCU UR7, c[0x0][0x43c] ;  /* 0x00008780ff0787ac */ /* 0x000e620008000800 */
[----:B-----5:R-:W-:Y:S01]  /*05e0*/  @P0 R2UR UR30, R3 ;  /* 0x00000000031e02ca */ /* 0x020fe200000e0000 */
[----:B-1----:R-:W-:-:S14]  /*05f0*/  @!P1 EXIT ;  /* 0x000000000000994d */ /* 0x002fdc0003800000 */
[----:B------:R-:W-:Y:S02]  /*0600*/  @!UP0 UISETP.NE.U32.AND UP1, UPT, UR4, URZ, UPT ;  /* 0x000000ff0400828c */ /* 0x000fe4000bf25070 */
[----:B------:R-:W-:Y:S02]  /*0610*/  @UP0 UIADD3 UR30, UPT, UPT, UR30, -UR13, URZ ;  /* 0x8000000d1e1e0290 */ /* 0x000fe4000fffe0ff */
[----:B------:R-:W-:Y:S01]  /*0620*/  @!UP0 UISETP.NE.AND.EX UP1, UPT, UR5, URZ, UPT, UP1 ;  /* 0x000000ff0500828c */ /* 0x000fe2000bf25310 */
[----:B------:R-:W1:Y:S03]  /*0630*/  LDCU UR10, c[0x0][0x3e0] ;  /* 0x00007c00ff0a77ac */ /* 0x000e660008000800 */
[----:B------:R-:W-:-:S04]  /*0640*/  @!UP0 USEL UR7, UR7, URZ, UP1 ;  /* 0x000000ff07078287 */ /* 0x000fc80008800000 */
[----:B------:R-:W-:-:S04]  /*0650*/  @!UP0 UIADD3 UR30, UPT, UPT, UR7, UR6, -UR13 ;  /* 0x00000006071e8290 */ /* 0x000fc8000fffe80d */
[----:B------:R-:W-:Y:S02]  /*0660*/  UISETP.GT.AND UP0, UPT, UR30, URZ, UPT ;  /* 0x000000ff1e00728c */ /* 0x000fe4000bf04270 */
[----:B-1----:R-:W-:-:S07]  /*0670*/  UIMAD UR27, UR20, UR10, UR19 ;  /* 0x0000000a141b72a4 */ /* 0x002fce000f8e0213 */
[----:B------:R-:W-:Y:S05]  /*0680*/  BRA.U UP0, `(.L_x_1637) ;  /* 0x0000001100907547 */ /* 0x000fea000b800000 */
        /* <DEDUP_REMOVED lines=12> */
[----:B------:R-:W-:Y:S02]  /*0750*/  @!UP0 UMOV UR6, UR16 ;  /* 0x0000001000068c82 */ /* 0x000fe40008000000 */
[----:B------:R-:W-:Y:S01]  /*0760*/  @UP1 UMOV UR7, 0x1 ;  /* 0x0000000100071882 */ /* 0x000fe20000000000 */
[----:B----4-:R-:W-:Y:S01]  /*0770*/  @UP1 UIMAD UR12, UR4, UR5, URZ ;  /* 0x00000005040c12a4 */ /* 0x010fe2000f8e02ff */
[----:B------:R-:W-:Y:S01]  /*0780*/  @UP0 UMOV UR6, UR14 ;  /* 0x0000000e00060c82 */ /* 0x000fe20008000000 */
[----:B--23--:R-:W-:Y:S10]  /*0790*/  BRA.U UP1, `(.L_x_1638) ;  /* 0x0000000101247547 */ /* 0x00cff4000b800000 */
[----:B------:R-:W-:-:S11]  /*07a0*/  UISETP.NE.AND UP0, UPT, UR11, URZ, UPT ;  /* 0x000000ff0b00728c */ /* 0x000fd6000bf05270 */
[----:B------:R-:W1:Y:S01]  /*07b0*/  @UP0 LDCU UR7, c[0x0][0x454] ;  /* 0x00008a80ff0707ac */ /* 0x000e620008000800 */
[----:B------:R-:W2:Y:S01]  /*07c0*/  @!UP0 LDCU UR4, c[0x0][0x434] ;  /* 0x00008680ff0487ac */ /* 0x000ea20008000800 */
[----:B------:R-:W3:Y:S01]  /*07d0*/  @UP0 LDCU UR12, c[0x0][0x454] ;  /* 0x00008a80ff0c07ac */ /* 0x000ee20008000800 */
[----:B------:R-:W-:Y:S01]  /*07e0*/  @UP0 UMOV UR8, 0x1 ;  /* 0x0000000100080882 */ /* 0x000fe20000000000 */
[----:B---3--:R-:W3:Y:S01]  /*07f0*/  @!UP0 LDCU UR12, c[0x0][0x434] ;  /* 0x00008680ff0c87ac */ /* 0x008ee20008000800 */
[----:B------:R-:W-:Y:S01]  /*0800*/  @!UP0 UMOV UR8, 0x1 ;  /* 0x0000000100088882 */ /* 0x000fe20000000000 */
[----:B-1----:R-:W-:Y:S02]  /*0810*/  @UP0 UIMAD UR7, UR10, UR7, URZ ;  /* 0x000000070a0702a4 */ /* 0x002fe4000f8e02ff */
[----:B--2---:R-:W-:-:S12]  /*0820*/  @!UP0 UIMAD UR7, UR10, UR4, URZ ;  /* 0x000000040a0782a4 */ /* 0x004fd8000f8e02ff */
.L_x_1638:
[----:B------:R-:W1:Y:S01]  /*0830*/  LDCU.64 UR4, c[0x0][0x410] ;  /* 0x00008200ff0477ac */ /* 0x000e620008000a00 */
[----:B------:R-:W-:Y:S01]  /*0840*/  IMAD.SHL.U32 R2, R195, 0x8, RZ ;  /* 0x00000008c3027824 */ /* 0x000fe200078e00ff */
[----:B------:R-:W-:Y:S01]  /*0850*/  SHF.R.U32.HI R195, RZ, 0x3, R195 ;  /* 0x00000003ffc37819 */ /* 0x000fe200000116c3 */
[----:B------:R-:W-:Y:S01]  /*0860*/  BSSY.RECONVERGENT B0, `(.L_x_1639) ;  /* 0x0000030000007945 */ /* 0x000fe20003800200 */
[----:B------:R-:W2:Y:S02]  /*0870*/  LDCU UR13, c[0x0][0x434] ;  /* 0x00008680ff0d77ac */ /* 0x000ea40008000800 */
[----:B------:R-:W-:Y:S01]  /*0880*/  LOP3.LUT R2, R2, 0x38, RZ, 0xc0, !PT ;  /* 0x0000003802027812 */ /* 0x000fe200078ec0ff */
[C---:B------:R-:W-:Y:S01]  /*0890*/  VIADD R10, R195.reuse, 0x10 ;  /* 0x00000010c30a7836 */ /* 0x040fe20000000000 */
[----:B------:R-:W4:Y:S01]  /*08a0*/  LDCU UR14, c[0x0][0x440] ;  /* 0x00008800ff0e77ac */ /* 0x000f220008000800 */
[----:B------:R-:W-:Y:S01]  /*08b0*/  VIADD R9, R195, 0x20 ;  /* 0x00000020c3097836 */ /* 0x000fe20000000000 */
[----:B------:R-:W-:Y:S01]  /*08c0*/  ISETP.NE.AND P1, PT, R2, RZ, PT ;  /* 0x000000ff0200720c */ /* 0x000fe20003f25270 */
[----:B------:R-:W-:-:S02]  /*08d0*/  UISETP.NE.AND UP1, UPT, UR11, URZ, !UP1 ;  /* 0x000000ff0b00728c */ /* 0x000fc4000cf25270 */
[----:B------:R-:W-:Y:S02]  /*08e0*/  UISETP.NE.AND UP0, UPT, UR18, -0x1, UPT ;  /* 0xffffffff1200788c */ /* 0x000fe4000bf05270 */
[----:B---3--:R-:W-:Y:S01]  /*08f0*/  UIMAD UR12, UR19, UR12, URZ ;  /* 0x0000000c130c72a4 */ /* 0x008fe2000f8e02ff */
[----:B-1----:R-:W-:Y:S01]  /*0900*/  IMAD.U32 R12, RZ, RZ, UR4 ;  /* 0x00000004ff0c7e24 */ /* 0x002fe2000f8e00ff */
[----:B------:R-:W-:Y:S01]  /*0910*/  UIMAD UR4, UR33, UR8, URZ ;  /* 0x00000008210472a4 */ /* 0x000fe2000f8e02ff */
[----:B------:R-:W-:Y:S01]  /*0920*/  IMAD.U32 R16, RZ, RZ, UR5 ;  /* 0x00000005ff107e24 */ /* 0x000fe2000f8e00ff */
[----:B------:R-:W-:Y:S02]  /*0930*/  UIADD3 UR33, UPT, UPT, -UR33, UR34, URZ ;  /* 0x0000002221217290 */ /* 0x000fe4000fffe1ff */
[----:B--2---:R-:W-:Y:S02]  /*0940*/  UIMAD UR13, UR20, UR13, URZ ;  /* 0x0000000d140d72a4 */ /* 0x004fe4000f8e02ff */
[----:B------:R-:W-:Y:S01]  /*0950*/  @!UP1 UIMAD UR12, UR20, UR7, UR12 ;  /* 0x00000007140c92a4 */ /* 0x000fe2000f8e020c */
[C---:B----4-:R-:W-:Y:S01]  /*0960*/  ISETP.GE.AND P4, PT, R2.reuse, UR14, PT ;  /* 0x0000000e02007c0c */ /* 0x050fe2000bf86270 */
[----:B------:R-:W-:Y:S01]  /*0970*/  USEL UR13, UR13, UR18, !UP0 ;  /* 0x000000120d0d7287 */ /* 0x000fe2000c000000 */
[----:B------:R-:W-:Y:S01]  /*0980*/  IADD3 R2, P2, PT, R2, UR6, RZ ;  /* 0x0000000602027c10 */ /* 0x000fe2000ff5e0ff */
[----:B------:R-:W-:Y:S01]  /*0990*/  USHF.R.S32.HI UR5, URZ, 0x1f, UR4 ;  /* 0x0000001fff057899 */ /* 0x000fe20008011404 */
[C---:B------:R-:W-:Y:S01]  /*09a0*/  ISETP.GE.OR P5, PT, R195.reuse, UR33, P4 ;  /* 0x00000021c3007c0c */ /* 0x040fe2000a7a6670 */
[----:B------:R-:W-:Y:S01]  /*09b0*/  USHF.R.S32.HI UR6, URZ, 0x1f, UR13 ;  /* 0x0000001fff067899 */ /* 0x000fe2000801140d */
[----:B------:R-:W-:Y:S01]  /*09c0*/  ISETP.GE.OR P3, PT, R195, UR33, P1 ;  /* 0x00000021c3007c0c */ /* 0x000fe20008f66670 */
[----:B------:R-:W-:Y:S01]  /*09d0*/  IMAD.X R3, RZ, RZ, UR9, P2 ;  /* 0x00000009ff037e24 */ /* 0x000fe200090e06ff */
[----:B------:R-:W-:Y:S01]  /*09e0*/  USEL UR9, UR13, URZ, UP1 ;  /* 0x000000ff0d097287 */ /* 0x000fe20008800000 */
[----:B------:R-:W-:Y:S01]  /*09f0*/  ISETP.GE.OR P0, PT, R10, UR33, P1 ;  /* 0x000000210a007c0c */ /* 0x000fe20008f06670 */
[----:B------:R-:W-:Y:S01]  /*0a00*/  USEL UR6, UR6, URZ, UP1 ;  /* 0x000000ff06067287 */ /* 0x000fe20008800000 */
[----:B------:R-:W-:Y:S01]  /*0a10*/  IMAD.WIDE.U32 R12, R12, UR19, R2 ;  /* 0x000000130c0c7c25 */ /* 0x000fe2000f8e0002 */
[----:B------:R-:W-:Y:S01]  /*0a20*/  USHF.R.S32.HI UR7, URZ, 0x1f, UR12 ;  /* 0x0000001fff077899 */ /* 0x000fe2000801140c */
[----:B------:R-:W-:Y:S01]  /*0a30*/  ISETP.GE.OR P6, PT, R9, UR33, P1 ;  /* 0x0000002109007c0c */ /* 0x000fe20008fc6670 */
[----:B------:R-:W-:Y:S01]  /*0a40*/  UIADD3 UR9, UP1, UP0, UR4, UR9, UR12 ;  /* 0x0000000904097290 */ /* 0x000fe2000f83e00c */
[----:B------:R-:W-:Y:S01]  /*0a50*/  ISETP.GE.OR P2, PT, R10, UR33, P4 ;  /* 0x000000210a007c0c */ /* 0x000fe2000a746670 */
[----:B------:R-:W-:Y:S01]  /*0a60*/  UIMAD.WIDE.U32 UR10, UR21, 0x80, URZ ;  /* 0x00000080150a78a5 */ /* 0x000fe2000f8e00ff */
[----:B------:R-:W-:Y:S01]  /*0a70*/  IMAD R17, R16, UR19, R13 ;  /* 0x0000001310117c24 */ /* 0x000fe2000f8e020d */
[----:B------:R-:W-:-:S04]  /*0a80*/  UIADD3.X UR12, UPT, UPT, UR5, UR6, UR7, UP1, UP0 ;  /* 0x00000006050c7290 */ /* 0x000fc80008fe0407 */
[----:B------:R-:W-:Y:S01]  /*0a90*/  LOP3.LUT R2, R195, UR10, RZ, 0xfc, !PT ;  /* 0x0000000ac3027c12 */ /* 0x000fe2000f8efcff */
[----:B------:R-:W-:Y:S07]  /*0aa0*/  @P5 BRA `(.L_x_1640) ;  /* 0x00000000002c5947 */ /* 0x000fee0003800000 */
        /* <DEDUP_REMOVED lines=11> */
.L_x_1640:
[----:B------:R-:W-:Y:S05]  /*0b60*/  BSYNC.RECONVERGENT B0 ;  /* 0x0000000000007941 */ /* 0x000fea0003800200 */
.L_x_1639:
[----:B------:R-:W-:Y:S01]  /*0b70*/  BSSY.RECONVERGENT B0, `(.L_x_1641) ;  /* 0x0000011000007945 */ /* 0x000fe20003800200 */
[----:B------:R-:W-:Y:S02]  /*0b80*/  ISETP.GE.OR P5, PT, R9, UR33, P4 ;  /* 0x0000002109007c0c */ /* 0x000fe4000a7a6670 */
[----:B------:R-:W-:Y:S01]  /*0b90*/  IADD3 R8, PT, PT, R195, 0x30, RZ ;  /* 0x00000030c3087810 */ /* 0x000fe20007ffe0ff */
[----:B------:R-:W-:Y:S05]  /*0ba0*/  @P2 BRA `(.L_x_1642) ;  /* 0x0000000000342947 */ /* 0x000fea0003800000 */
[----:B------:R-:W2:Y:S01]  /*0bb0*/  LDCU.64 UR6, c[0x0][0x408] ;  /* 0x00008100ff0677ac */ /* 0x000ea20008000a00 */
[----:B------:R-:W-:Y:S01]  /*0bc0*/  IADD3 R3, P2, PT, R2, 0x10, RZ ;  /* 0x0000001002037810 */ /* 0x000fe20007f5e0ff */
        /* <DEDUP_REMOVED lines=11> */
.L_x_1642:
[----:B------:R-:W-:Y:S05]  /*0c80*/  BSYNC.RECONVERGENT B0 ;  /* 0x0000000000007941 */ /* 0x000fea0003800200 */
.L_x_1641:
[----:B------:R-:W-:Y:S01]  /*0c90*/  BSSY.RECONVERGENT B0, `(.L_x_1643) ;  /* 0x0000011000007945 */ /* 0x000fe20003800200 */
[----:B------:R-:W-:Y:S02]  /*0ca0*/  ISETP.GE.OR P2, PT, R8, UR33, P4 ;  /* 0x0000002108007c0c */ /* 0x000fe4000a746670 */
[----:B-12---:R-:W-:Y:S01]  /*0cb0*/  IADD3 R7, PT, PT, R195, 0x40, RZ ;  /* 0x00000040c3077810 */ /* 0x006fe20007ffe0ff */
        /* <DEDUP_REMOVED lines=14> */
.L_x_1644:
[----:B------:R-:W-:Y:S05]  /*0da0*/  BSYNC.RECONVERGENT B0 ;  /* 0x0000000000007941 */ /* 0x000fea0003800200 */
.L_x_1643:
        /* <DEDUP_REMOVED lines=17> */
.L_x_1646:
[----:B------:R-:W-:Y:S05]  /*0ec0*/  BSYNC.RECONVERGENT B0 ;  /* 0x0000000000007941 */ /* 0x000fea0003800200 */
.L_x_1645:
[----:B------:R-:W-:Y:S01]  /*0ed0*/  BSSY.RECONVERGENT B0, `(.L_x_1647) ;  /* 0x0000012000007945 */ /* 0x000fe20003800200 */
[----:B------:R-:W-:Y:S01]  /*0ee0*/  ISETP.GE.OR P2, PT, R6, UR33, P4 ;  /* 0x0000002106007c0c */ /* 0x000fe2000a746670 */
[C---:B------:R-:W-:Y:S01]  /*0ef0*/  VIADD R5, R195.reuse, 0x60 ;  /* 0x00000060c3057836 */ /* 0x040fe20000000000 */
[----:B------:R-:W-:Y:S01]  /*0f00*/  IADD3 R4, PT, PT, R195, 0x70, RZ ;  /* 0x00000070c3047810 */ /* 0x000fe20007ffe0ff */
[----:B------:R-:W-:Y:S05]  /*0f10*/  @P5 BRA `(.L_x_1648) ;  /* 0x0000000000345947 */ /* 0x000fea0003800000 */
[----:B------:R-:W3:Y:S01]  /*0f20*/  LDCU.64 UR6, c[0x0][0x408] ;  /* 0x00008100ff0677ac */ /* 0x000ee20008000a00 */
[----:B------:R-:W-:Y:S01]  /*0f30*/  IADD3 R3, P5, PT, R2, 0x40, RZ ;  /* 0x0000004002037810 */ /* 0x000fe20007fbe0ff */
[----:B-12---:R-:W-:Y:S01]  /*0f40*/  IMAD.MOV.U32 R14, RZ, RZ, R12 ;  /* 0x000000ffff0e7224 */ /* 0x006fe200078e000c */
        /* <DEDUP_REMOVED lines=10> */
.L_x_1648:
[----:B------:R-:W-:Y:S05]  /*0ff0*/  BSYNC.RECONVERGENT B0 ;  /* 0x0000000000007941 */ /* 0x000fea0003800200 */
.L_x_1647:
[----:B------:R-:W-:Y:S01]  /*1000*/  BSSY.RECONVERGENT B0, `(.L_x_1649) ;  /* 0x0000011000007945 */ /* 0x000fe20003800200 */
[----:B------:R-:W-:Y:S02]  /*1010*/  ISETP.GE.OR P5, PT, R5, UR33, P4 ;  /* 0x0000002105007c0c */ /* 0x000fe4000a7a6670 */
[----:B------:R-:W-:Y:S01]  /*1020*/  ISETP.GE.OR P4, PT, R4, UR33, P4 ;  /* 0x0000002104007c0c */ /* 0x000fe2000a786670 */
[----:B------:R-:W-:-:S12]  /*1030*/  @P2 BRA `(.L_x_1650) ;  /* 0x0000000000342947 */ /* 0x000fd80003800000 */
[----:B------:R-:W4:Y:S01]  /*1040*/  LDCU.64 UR6, c[0x0][0x408] ;  /* 0x00008100ff0677ac */ /* 0x000f220008000a00 */
[----:B------:R-:W-:Y:S01]  /*1050*/  IADD3 R3, P2, PT, R2, 0x50, RZ ;  /* 0x0000005002037810 */ /* 0x000fe20007f5e0ff */
[----:B-12---:R-:W-:Y:S01]  /*1060*/  IMAD.MOV.U32 R14, RZ, RZ, R12 ;  /* 0x000000ffff0e7224 */ /* 0x006fe200078e000c */
[----:B------:R-:W-:Y:S01]  /*1070*/  MOV R15, R17 ;  /* 0x00000011000f7202 */ /* 0x000fe20000000f00 */
[----:B------:R-:W3:Y:S02]  /*1080*/  LDCU.64 UR4, c[0x0][0x3f0] ;  /* 0x00007e00ff0477ac */ /* 0x000ee40008000a00 */
[----:B------:R-:W-:-:S04]  /*1090*/  IMAD.X R0, RZ, RZ, UR11, P2 ;  /* 0x0000000bff007e24 */ /* 0x000fc800090e06ff */
[----:B----4-:R-:W-:Y:S02]  /*10a0*/  IMAD R0, R0, UR6, RZ ;  /* 0x0000000600007c24 */ /* 0x010fe4000f8e02ff */
[----:B------:R-:W-:-:S04]  /*10b0*/  IMAD.WIDE.U32 R14, R3, UR6, R14 ;  /* 0x00000006030e7c25 */ /* 0x000fc8000f8e000e */
[----:B------:R-:W-:Y:S01]  /*10c0*/  IMAD R0, R3, UR7, R0 ;  /* 0x0000000703007c24 */ /* 0x000fe2000f8e0200 */
[----:B---3--:R-:W-:-:S04]  /*10d0*/  LEA R18, P2, R14, UR4, 0x1 ;  /* 0x000000040e127c11 */ /* 0x008fc8000f8408ff */
[----:B------:R-:W-:-:S04]  /*10e0*/  IADD3 R0, PT, PT, R15, R0, RZ ;  /* 0x000000000f007210 */ /* 0x000fc80007ffe0ff */
[----:B------:R-:W-:-:S05]  /*10f0*/  LEA.HI.X R19, R14, UR5, R0, 0x1, P2 ;  /* 0x000000050e137c11 */ /* 0x000fca00090f0c00 */
[----:B------:R4:W-:Y:S02]  /*1100*/  STG.E.128 desc[UR28][R18.64], RZ ;  /* 0x000000ff12007986 */ /* 0x0009e4000c101d1c */
.L_x_1650:
[----:B------:R-:W-:Y:S05]  /*1110*/  BSYNC.RECONVERGENT B0 ;  /* 0x0000000000007941 */ /* 0x000fea0003800200 */
.L_x_1649:
[----:B------:R-:W-:Y:S04]  /*1120*/  BSSY.RECONVERGENT B0, `(.L_x_1651) ;  /* 0x000000f000007945 */ /* 0x000fe80003800200 */
[----:B------:R-:W-:Y:S05]  /*1130*/  @P5 BRA `(.L_x_1652) ;  /* 0x0000000000345947 */ /* 0x000fea0003800000 */
[----:B------:R-:W5:Y:S01]  /*1140*/  LDCU.64 UR6, c[0x0][0x408] ;  /* 0x00008100ff0677ac */ /* 0x000f620008000a00 */
[----:B------:R-:W-:Y:S01]  /*1150*/  IADD3 R3, P2, PT, R2, 0x60, RZ ;  /* 0x0000006002037810 */ /* 0x000fe20007f5e0ff */
[----:B-12---:R-:W-:Y:S01]  /*1160*/  IMAD.MOV.U32 R14, RZ, RZ, R12 ;  /* 0x000000ffff0e7224 */ /* 0x006fe200078e000c */
[----:B------:R-:W-:Y:S01]  /*1170*/  MOV R15, R17 ;  /* 0x00000011000f7202 */ /* 0x000fe20000000f00 */
[----:B------:R-:W3:Y:S02]  /*1180*/  LDCU.64 UR4, c[0x0][0x3f0] ;  /* 0x00007e00ff0477ac */ /* 0x000ee40008000a00 */
[----:B------:R-:W-:-:S04]  /*1190*/  IMAD.X R0, RZ, RZ, UR11, P2 ;  /* 0x0000000bff007e24 */ /* 0x000fc800090e06ff */
[----:B-----5:R-:W-:Y:S02]  /*11a0*/  IMAD R0, R0, UR6, RZ ;  /* 0x0000000600007c24 */ /* 0x020fe4000f8e02ff */
[----:B------:R-:W-:-:S04]  /*11b0*/  IMAD.WIDE.U32 R14, R3, UR6, R14 ;  /* 0x00000006030e7c25 */ /* 0x000fc8000f8e000e */
[----:B------:R-:W-:Y:S01]  /*11c0*/  IMAD R0, R3, UR7, R0 ;  /* 0x0000000703007c24 */ /* 0x000fe2000f8e0200 */
[----:B---34-:R-:W-:-:S04]  /*11d0*/  LEA R18, P2, R14, UR4, 0x1 ;  /* 0x000000040e127c11 */ /* 0x018fc8000f8408ff */
[----:B------:R-:W-:-:S04]  /*11e0*/  IADD3 R0, PT, PT, R15, R0, RZ ;  /* 0x000000000f007210 */ /* 0x000fc80007ffe0ff */
[----:B------:R-:W-:-:S05]  /*11f0*/  LEA.HI.X R19, R14, UR5, R0, 0x1, P2 ;  /* 0x000000050e137c11 */ /* 0x000fca00090f0c00 */
[----:B------:R1:W-:Y:S02]  /*1200*/  STG.E.128 desc[UR28][R18.64], RZ ;  /* 0x000000ff12007986 */ /* 0x0003e4000c101d1c */
.L_x_1652:
[----:B------:R-:W-:Y:S05]  /*1210*/  BSYNC.RECONVERGENT B0 ;  /* 0x0000000000007941 */ /* 0x000fea0003800200 */
.L_x_1651:
[----:B------:R-:W-:Y:S04]  /*1220*/  BSSY.RECONVERGENT B0, `(.L_x_1653) ;  /* 0x000000e000007945 */ /* 0x000fe80003800200 */
[----:B------:R-:W-:Y:S05]  /*1230*/  @P4 BRA `(.L_x_1654) ;  /* 0x0000000000304947 */ /* 0x000fea0003800000 */
[----:B------:R-:W5:Y:S01]  /*1240*/  LDCU.64 UR6, c[0x0][0x408] ;  /* 0x00008100ff0677ac */ /* 0x000f620008000a00 */
[----:B------:R-:W-:Y:S02]  /*1250*/  IADD3 R2, P2, PT, R2, 0x70, RZ ;  /* 0x0000007002027810 */ /* 0x000fe40007f5e0ff */
[----:B------:R-:W-:Y:S01]  /*1260*/  MOV R13, R17 ;  /* 0x00000011000d7202 */ /* 0x000fe20000000f00 */
[----:B------:R-:W2:Y:S01]  /*1270*/  LDCU.64 UR4, c[0x0][0x3f0] ;  /* 0x00007e00ff0477ac */ /* 0x000ea20008000a00 */
[----:B------:R-:W-:-:S05]  /*1280*/  IADD3.X R0, PT, PT, RZ, UR11, RZ, P2, !PT ;  /* 0x0000000bff007c10 */ /* 0x000fca00097fe4ff */
[----:B-----5:R-:W-:Y:S02]  /*1290*/  IMAD R0, R0, UR6, RZ ;  /* 0x0000000600007c24 */ /* 0x020fe4000f8e02ff */
[----:B------:R-:W-:-:S04]  /*12a0*/  IMAD.WIDE.U32 R12, R2, UR6, R12 ;  /* 0x00000006020c7c25 */ /* 0x000fc8000f8e000c */
[----:B------:R-:W-:Y:S01]  /*12b0*/  IMAD R0, R2, UR7, R0 ;  /* 0x0000000702007c24 */ /* 0x000fe2000f8e0200 */
[----:B--2---:R-:W-:-:S04]  /*12c0*/  LEA R2, P2, R12, UR4, 0x1 ;  /* 0x000000040c027c11 */ /* 0x004fc8000f8408ff */
[----:B------:R-:W-:-:S04]  /*12d0*/  IADD3 R0, PT, PT, R13, R0, RZ ;  /* 0x000000000d007210 */ /* 0x000fc80007ffe0ff */
[----:B------:R-:W-:-:S05]  /*12e0*/  LEA.HI.X R3, R12, UR5, R0, 0x1, P2 ;  /* 0x000000050c037c11 */ /* 0x000fca00090f0c00 */
[----:B------:R2:W-:Y:S02]  /*12f0*/  STG.E.128 desc[UR28][R2.64], RZ ;  /* 0x000000ff02007986 */ /* 0x0005e4000c101d1c */
.L_x_1654:
[----:B------:R-:W-:Y:S05]  /*1300*/  BSYNC.RECONVERGENT B0 ;  /* 0x0000000000007941 */ /* 0x000fea0003800200 */
.L_x_1653:
[----:B------:R-:W-:Y:S04]  /*1310*/  BSSY.RECONVERGENT B0, `(.L_x_1655) ;  /* 0x000000a000007945 */ /* 0x000fe80003800200 */
[----:B------:R-:W-:Y:S05]  /*1320*/  @P3 BRA `(.L_x_1656) ;  /* 0x0000000000203947 */ /* 0x000fea0003800000 */
[----:B------:R-:W5:Y:S01]  /*1330*/  LDCU.64 UR4, c[0x0][0x420] ;  /* 0x00008400ff0477ac */ /* 0x000f620008000a00 */
[----:B------:R-:W-:-:S05]  /*1340*/  IMAD R0, R195, UR8, RZ ;  /* 0x00000008c3007c24 */ /* 0x000fca000f8e02ff */
[----:B--2---:R-:W-:-:S04]  /*1350*/  IADD3 R2, P2, PT, R0, UR9, RZ ;  /* 0x0000000900027c10 */ /* 0x004fc8000ff5e0ff */
[----:B------:R-:W-:Y:S02]  /*1360*/  LEA.HI.X.SX32 R0, R0, UR12, 0x1, P2 ;  /* 0x0000000c00007c11 */ /* 0x000fe400090f0eff */
[----:B-----5:R-:W-:-:S04]  /*1370*/  LEA R12, P2, R2, UR4, 0x2 ;  /* 0x00000004020c7c11 */ /* 0x020fc8000f8410ff */
[----:B------:R-:W-:Y:S01]  /*1380*/  LEA.HI.X R13, R2, UR5, R0, 0x2, P2 ;  /* 0x00000005020d7c11 */ /* 0x000fe200090f1400 */
[----:B------:R-:W-:-:S05]  /*1390*/  IMAD.MOV.U32 R0, RZ, RZ, 0x7f800000 ;  /* 0x7f800000ff007424 */ /* 0x000fca00078e00ff */
[----:B------:R2:W-:Y:S03]  /*13a0*/  STG.E desc[UR28][R12.64], R0 ;  /* 0x000000000c007986 */ /* 0x0005e6000c10191c */
.L_x_1656:
[----:B------:R-:W-:Y:S05]  /*13b0*/  BSYNC.RECONVERGENT B0 ;  /* 0x0000000000007941 */ /* 0x000fea0003800200 */
.L_x_1655:
        /* <DEDUP_REMOVED lines=8> */
[----:B--2---:R-:W-:-:S05]  /*1440*/  IMAD R0, R10, UR8, RZ ;  /* 0x000000080a007c24 */ /* 0x004fca000f8e02ff */
[----:B------:R-:W-:-:S04]  /*1450*/  IADD3 R2, P0, PT, R0, UR9, RZ ;  /* 0x0000000900027c10 */ /* 0x000fc8000ff1e0ff */
[----:B------:R-:W-:Y:S02]  /*1460*/  LEA.HI.X.SX32 R0, R0, UR12, 0x1, P0 ;  /* 0x0000000c00007c11 */ /* 0x000fe400080f0eff */
[----:B-----5:R-:W-:-:S04]  /*1470*/  LEA R10, P0, R2, UR4, 0x2 ;  /* 0x00000004020a7c11 */ /* 0x020fc8000f8010ff */
[----:B------:R-:W-:Y:S01]  /*1480*/  LEA.HI.X R11, R2, UR5, R0, 0x2, P0 ;  /* 0x00000005020b7c11 */ /* 0x000fe200080f1400 */
[----:B------:R-:W-:-:S05]  /*1490*/  IMAD.MOV.U32 R0, RZ, RZ, 0x7f800000 ;  /* 0x7f800000ff007424 */ /* 0x000fca00078e00ff */
[----:B------:R2:W-:Y:S03]  /*14a0*/  STG.E desc[UR28][R10.64], R0 ;  /* 0x000000000a007986 */ /* 0x0005e6000c10191c */
.L_x_1658:
[----:B------:R-:W-:Y:S05]  /*14b0*/  BSYNC.RECONVERGENT B0 ;  /* 0x0000000000007941 */ /* 0x000fea0003800200 */
.L_x_1657:
[----:B------:R-:W-:Y:S04]  /*14c0*/  BSSY.RECONVERGENT B0, `(.L_x_1659) ;  /* 0x000000a000007945 */ /* 0x000fe80003800200 */
[----:B------:R-:W-:Y:S05]  /*14d0*/  @P6 BRA `(.L_x_1660) ;  /* 0x0000000000206947 */ /* 0x000fea0003800000 */
        /* <DEDUP_REMOVED lines=8> */
.L_x_1660:
[----:B------:R-:W-:Y:S05]  /*1560*/  BSYNC.RECONVERGENT B0 ;  /* 0x0000000000007941 */ /* 0x000fea0003800200 */
.L_x_1659:
        /* <DEDUP_REMOVED lines=10> */
.L_x_1662:
[----:B------:R-:W-:Y:S05]  /*1610*/  BSYNC.RECONVERGENT B0 ;  /* 0x0000000000007941 */ /* 0x000fea0003800200 */
.L_x_1661:
        /* <DEDUP_REMOVED lines=10> */
.L_x_1664:
[----:B------:R-:W-:Y:S05]  /*16c0*/  BSYNC.RECONVERGENT B0 ;  /* 0x0000000000007941 */ /* 0x000fea0003800200 */
.L_x_1663:
        /* <DEDUP_REMOVED lines=10> */
.L_x_1666:
[----:B------:R-:W-:Y:S05]  /*1770*/  BSYNC.RECONVERGENT B0 ;  /* 0x0000000000007941 */ /* 0x000fea0003800200 */
.L_x_1665:
        /* <DEDUP_REMOVED lines=10> */
.L_x_1668:
[----:B------:R-:W-:Y:S05]  /*1820*/  BSYNC.RECONVERGENT B0 ;  /* 0x0000000000007941 */ /* 0x000fea0003800200 */
.L_x_1667:
[----:B------:R-:W-:Y:S05]  /*1830*/  @P1 EXIT ;  /* 0x000000000000194d */ /* 0x000fea0003800000 */
[----:B------:R-:W5:Y:S01]  /*1840*/  LDCU.64 UR4, c[0x0][0x420] ;  /* 0x00008400ff0477ac */ /* 0x000f620008000a00 */
[----:B--2---:R-:W-:-:S05]  /*1850*/  IMAD R0, R4, UR8, RZ ;  /* 0x0000000804007c24 */ /* 0x004fca000f8e02ff */
[----:B------:R-:W-:-:S04]  /*1860*/  IADD3 R2, P0, PT, R0, UR9, RZ ;  /* 0x0000000900027c10 */ /* 0x000fc8000ff1e0ff */
[----:B------:R-:W-:Y:S02]  /*1870*/  LEA.HI.X.SX32 R0, R0, UR12, 0x1, P0 ;  /* 0x0000000c00007c11 */ /* 0x000fe400080f0eff */
[----:B-----5:R-:W-:-:S04]  /*1880*/  LEA R4, P0, R2, UR4, 0x2 ;  /* 0x0000000402047c11 */ /* 0x020fc8000f8010ff */
[----:B------:R-:W-:Y:S01]  /*1890*/  LEA.HI.X R5, R2, UR5, R0, 0x2, P0 ;  /* 0x0000000502057c11 */ /* 0x000fe200080f1400 */
[----:B------:R-:W-:-:S05]  /*18a0*/  IMAD.MOV.U32 R0, RZ, RZ, 0x7f800000 ;  /* 0x7f800000ff007424 */ /* 0x000fca00078e00ff */
[----:B------:R-:W-:Y:S01]  /*18b0*/  STG.E desc[UR28][R4.64], R0 ;  /* 0x0000000004007986 */ /* 0x000fe2000c10191c */
[----:B------:R-:W-:Y:S05]  /*18c0*/  EXIT ;  /* 0x000000000000794d */ /* 0x000fea0003800000 */
.L_x_1637:
[----:B------:R-:W-:Y:S01]  /*18d0*/  UISETP.NE.AND UP0, UPT, UR18, -0x1, UPT ;  /* 0xffffffff1200788c */ /* 0x000fe2000bf05270 */
[----:B------:R-:W1:Y:S01]  /*18e0*/  LDCU UR8, c[0x0][0x444] ;  /* 0x00008880ff0877ac */ /* 0x000e620008000800 */
[----:B------:R-:W2:Y:S01]  /*18f0*/  LDCU UR26, c[0x0][0x448] ;  /* 0x00008900ff1a77ac */ /* 0x000ea20008000800 */
[----:B------:R-:W-:-:S08]  /*1900*/  UISETP.NE.AND UP1, UPT, UR14, -0x1, UPT ;  /* 0xffffffff0e00788c */ /* 0x000fd0000bf25270 */
[----:B------:R-:W3:Y:S01]  /*1910*/  @!UP0 LDCU.64 UR6, c[0x0][0x398] ;  /* 0x00007300ff0687ac */ /* 0x000ee20008000a00 */
[----:B------:R-:W4:Y:S01]  /*1920*/  @UP0 LDCU.64 UR4, c[0x0][0x3b0] ;  /* 0x00007600ff0407ac */ /* 0x000f220008000a00 */
[----:B------:R-:W-:Y:S02]  /*1930*/  UIADD3 UR25, UPT, UPT, UR30, 0x3f, URZ ;  /* 0x0000003f1e197890 */ /* 0x000fe4000fffe0ff */
[----:B-1----:R-:W-:Y:S02]  /*1940*/  UIMAD UR8, UR27, UR8, UR33 ;  /* 0x000000081b0872a4 */ /* 0x002fe4000f8e0221 */
[----:B------:R-:W-:-:S04]  /*1950*/  ULEA.HI UR24, UR25, 0xffffffff, URZ, 0x1a ;  /* 0xffffffff19187891 */ /* 0x000fc8000f8fd0ff */
[----:B------:R-:W-:Y:S02]  /*1960*/  USHF.L.U32 UR23, UR24, 0x6, URZ ;  /* 0x0000000618177899 */ /* 0x000fe400080006ff */
[----:B---3--:R-:W-:Y:S02]  /*1970*/  @!UP0 UIMAD.WIDE.U32 UR10, UR20, UR6, URZ ;  /* 0x00000006140a82a5 */ /* 0x008fe4000f8e00ff */
[----:B--2---:R-:W-:Y:S02]  /*1980*/  UIMAD UR22, UR8, UR26, UR23 ;  /* 0x0000001a081672a4 */ /* 0x004fe4000f8e0217 */
[----:B------:R-:W-:Y:S02]  /*1990*/  @!UP0 UIMAD UR31, UR20, UR7, UR11 ;  /* 0x00000007141f82a4 */ /* 0x000fe4000f8e020b */
[----:B----4-:R-:W-:Y:S01]  /*19a0*/  @UP0 UIMAD.WIDE.U32 UR6, UR18, UR4, URZ ;  /* 0x00000004120602a5 */ /* 0x010fe2000f8e00ff */
[----:B------:R-:W-:-:S03]  /*19b0*/  @!UP0 UMOV UR32, UR10 ;  /* 0x0000000a00208c82 */ /* 0x000fc60008000000 */
[----:B------:R-:W-:-:S03]  /*19c0*/  @UP0 UIMAD UR31, UR18, UR5, UR7 ;  /* 0x00000005121f02a4 */ /* 0x000fc6000f8e0207 */
[----:B------:R-:W-:Y:S01]  /*19d0*/  @UP0 UMOV UR32, UR6 ;  /* 0x0000000600200c82 */ /* 0x000fe20008000000 */
[----:B------:R-:W-:Y:S08]  /*19e0*/  BRA.U UP1, `(.L_x_1669) ;  /* 0x00000001012c7547 */ /* 0x000ff0000b800000 */
        /* <DEDUP_REMOVED lines=11> */
.L_x_1669:
[----:B------:R-:W1:Y:S01]  /*1aa0*/  LDCU.64 UR10, c[0x0][0x3b8] ;  /* 0x00007700ff0a77ac */ /* 0x000e620008000a00 */
[----:B------:R-:W-:-:S04]  /*1ab0*/  UIADD3 UR12, UPT, UPT, UR13, UR14, URZ ;  /* 0x0000000e0d0c7290 */ /* 0x000fc8000fffe0ff */
[----:B-1----:R-:W-:Y:S02]  /*1ac0*/  UIMAD.WIDE.U32 UR6, UR12, UR10, URZ ;  /* 0x0000000a0c0672a5 */ /* 0x002fe4000f8e00ff */
[----:B------:R-:W-:-:S04]  /*1ad0*/  UIMAD UR12, UR12, UR11, URZ ;  /* 0x0000000b0c0c72a4 */ /* 0x000fc8000f8e02ff */
[----:B------:R-:W-:Y:S02]  /*1ae0*/  UIADD3 UR12, UPT, UPT, UR7, UR12, URZ ;  /* 0x0000000c070c7290 */ /* 0x000fe4000fffe0ff */
.L_x_1670:
[----:B------:R-:W1:Y:S02]  /*1af0*/  LDC R4, c[0x0][0x3e8] ;  /* 0x0000fa00ff047b82 */ /* 0x000e640000000800 */
[----:B-1----:R-:W-:-:S04]  /*1b00*/  IABS R6, R4 ;  /* 0x0000000400067213 */ /* 0x002fc80000000000 */
[----:B------:R-:W1:Y:S08]  /*1b10*/  I2F.RP R8, R6 ;  /* 0x0000000600087306 */ /* 0x000e700000209400 */
[----:B-1----:R-:W1:Y:S02]  /*1b20*/  MUFU.RCP R8, R8 ;  /* 0x0000000800087308 */ /* 0x002e640000001000 */
[----:B-1----:R-:W-:-:S06]  /*1b30*/  VIADD R8, R8, 0xffffffe ;  /* 0x0ffffffe08087836 */ /* 0x002fcc0000000000 */
[----:B------:R-:W1:Y:S02]  /*1b40*/  F2I.FTZ.U32.TRUNC.NTZ R9, R8 ;  /* 0x0000000800097305 */ /* 0x000e64000021f000 */
[----:B-1----:R-:W-:Y:S02]  /*1b50*/  IMAD.MOV R3, RZ, RZ, -R9 ;  /* 0x000000ffff037224 */ /* 0x002fe400078e0a09 */
[----:B------:R-:W-:Y:S02]  /*1b60*/  IMAD.MOV.U32 R8, RZ, RZ, RZ ;  /* 0x000000ffff087224 */ /* 0x000fe400078e00ff */
[----:B------:R-:W-:Y:S01]  /*1b70*/  IMAD R5, R3, R6, RZ ;  /* 0x0000000603057224 */ /* 0x000fe200078e02ff */
[----:B------:R-:W-:-:S03]  /*1b80*/  IABS R3, UR19 ;  /* 0x0000001300037c13 */ /* 0x000fc60008000000 */
[----:B------:R-:W-:Y:S01]  /*1b90*/  IMAD.HI.U32 R8, R9, R5, R8 ;  /* 0x0000000509087227 */ /* 0x000fe200078e0008 */
[----:B------:R-:W-:-:S05]  /*1ba0*/  MOV R5, R3 ;  /* 0x0000000300057202 */ /* 0x000fca0000000f00 */
[----:B------:R-:W-:-:S04]  /*1bb0*/  IMAD.HI.U32 R8, R8, R5, RZ ;  /* 0x0000000508087227 */ /* 0x000fc800078e00ff */
[----:B------:R-:W-:-:S04]  /*1bc0*/  IMAD.MOV R3, RZ, RZ, -R8 ;  /* 0x000000ffff037224 */ /* 0x000fc800078e0a08 */
[----:B------:R-:W-:-:S05]  /*1bd0*/  IMAD R3, R6, R3, R5 ;  /* 0x0000000306037224 */ /* 0x000fca00078e0205 */
[----:B------:R-:W-:-:S13]  /*1be0*/  ISETP.GT.U32.AND P1, PT, R6, R3, PT ;  /* 0x000000030600720c */ /* 0x000fda0003f24070 */
[----:B------:R-:W-:Y:S01]  /*1bf0*/  @!P1 IMAD.IADD R3, R3, 0x1, -R6 ;  /* 0x0000000103039824 */ /* 0x000fe200078e0a06 */
[----:B------:R-:W-:Y:S02]  /*1c00*/  @!P1 IADD3 R8, PT, PT, R8, 0x1, RZ ;  /* 0x0000000108089810 */ /* 0x000fe40007ffe0ff */
[C---:B------:R-:W-:Y:S02]  /*1c10*/  ISETP.NE.AND P1, PT, R4.reuse, RZ, PT ;  /* 0x000000ff0400720c */ /* 0x040fe40003f25270 */
[----:B------:R-:W-:Y:S02]  /*1c20*/  ISETP.GE.U32.AND P2, PT, R3, R6, PT ;  /* 0x000000060300720c */ /* 0x000fe40003f46070 */
[----:B------:R-:W-:-:S04]  /*1c30*/  LOP3.LUT R3, R4, UR19, RZ, 0x3c, !PT ;  /* 0x0000001304037c12 */ /* 0x000fc8000f8e3cff */
[----:B------:R-:W-:Y:S02]  /*1c40*/  ISETP.GE.AND P0, PT, R3, RZ, PT ;  /* 0x000000ff0300720c */ /* 0x000fe40003f06270 */
[----:B------:R-:W-:-:S05]  /*1c50*/  LOP3.LUT R3, R195, 0x1f, RZ, 0xc0, !PT ;  /* 0x0000001fc3037812 */ /* 0x000fca00078ec0ff */
        /* <DEDUP_REMOVED lines=14> */
.L_x_1671:
[----:B------:R-:W1:Y:S01]  /*1d40*/  LDCU.64 UR8, c[0x0][0x3c0] ;  /* 0x00007800ff0877ac */ /* 0x000e620008000a00 */
[----:B------:R-:W-:-:S04]  /*1d50*/  UIADD3 UR13, UPT, UPT, UR13, UR14, URZ ;  /* 0x0000000e0d0d7290 */ /* 0x000fc8000fffe0ff */
[----:B-1----:R-:W-:Y:S02]  /*1d60*/  UIMAD.WIDE.U32 UR14, UR13, UR8, URZ ;  /* 0x000000080d0e72a5 */ /* 0x002fe4000f8e00ff */
[----:B------:R-:W-:-:S04]  /*1d70*/  UIMAD UR13, UR13, UR9, URZ ;  /* 0x000000090d0d72a4 */ /* 0x000fc8000f8e02ff */
[----:B------:R-:W-:-:S12]  /*1d80*/  UIADD3 UR13, UPT, UPT, UR15, UR13, URZ ;  /* 0x0000000d0f0d7290 */ /* 0x000fd8000fffe0ff */
.L_x_1672:
[----:B------:R-:W-:Y:S01]  /*1d90*/  IMAD.SHL.U32 R4, R195, 0x8, RZ ;  /* 0x00000008c3047824 */ /* 0x000fe200078e00ff */
[----:B------:R-:W1:Y:S01]  /*1da0*/  S2UR UR35, SR_CgaCtaId ;  /* 0x00000000002379c3 */ /* 0x000e620000008800 */
[----:B------:R-:W2:Y:S01]  /*1db0*/  LDCU.64 UR16, c[0x0][0x388] ;  /* 0x00007100ff1077ac */ /* 0x000ea20008000a00 */
[----:B------:R-:W-:Y:S01]  /*1dc0*/  SHF.R.U32.HI R192, RZ, 0x3, R195 ;  /* 0x00000003ffc07819 */ /* 0x000fe200000116c3 */
[----:B------:R-:W-:Y:S01]  /*1dd0*/  BSSY.RECONVERGENT B0, `(.L_x_1673) ;  /* 0x000004a000007945 */ /* 0x000fe20003800200 */
[C---:B------:R-:W-:Y:S02]  /*1de0*/  LOP3.LUT R191, R4.reuse, 0x38, RZ, 0xc0, !PT ;  /* 0x0000003804bf7812 */ /* 0x040fe400078ec0ff */
[----:B------:R-:W-:Y:S02]  /*1df0*/  LOP3.LUT R5, R4, 0x1f8, RZ, 0xc0, !PT ;  /* 0x000001f804057812 */ /* 0x000fe400078ec0ff */
[C---:B------:R-:W-:Y:S01]  /*1e00*/  IADD3 R10, P1, PT, R191.reuse, UR6, RZ ;  /* 0x00000006bf0a7c10 */ /* 0x040fe2000ff3e0ff */
[----:B------:R-:W3:Y:S01]  /*1e10*/  LDCU.128 UR4, c[0x0][0x3d0] ;  /* 0x00007a00ff0477ac */ /* 0x000ee20008000c00 */
[----:B------:R-:W-:-:S02]  /*1e20*/  IADD3 R12, P0, PT, R191, UR14, RZ ;  /* 0x0000000ebf0c7c10 */ /* 0x000fc4000ff1e0ff */
[----:B------:R-:W-:Y:S01]  /*1e30*/  LOP3.LUT R5, R5, 0x38, R195, 0x78, !PT ;  /* 0x0000003805057812 */ /* 0x000fe200078e78c3 */
[----:B------:R-:W-:Y:S01]  /*1e40*/  IMAD.X R11, RZ, RZ, UR12, P1 ;  /* 0x0000000cff0b7e24 */ /* 0x000fe200088e06ff */
[----:B------:R-:W4:Y:S01]  /*1e50*/  LDCU.64 UR14, c[0x0][0x390] ;  /* 0x00007200ff0e77ac */ /* 0x000f220008000a00 */
[----:B------:R-:W-:Y:S01]  /*1e60*/  IMAD.X R13, RZ, RZ, UR13, P0 ;  /* 0x0000000dff0d7e24 */ /* 0x000fe200080e06ff */
[----:B------:R-:W-:Y:S01]  /*1e70*/  LOP3.LUT R4, R5, 0x1e00, R4, 0xf8, !PT ;  /* 0x00001e0005047812 */ /* 0x000fe200078ef804 */
[C---:B------:R-:W-:Y:S01]  /*1e80*/  IMAD.WIDE.U32 R10, R192.reuse, UR10, R10 ;  /* 0x0000000ac00a7c25 */ /* 0x040fe2000f8e000a */
[----:B------:R-:W-:Y:S01]  /*1e90*/  SHF.R.S32.HI R5, RZ, 0x1f, R8 ;  /* 0x0000001fff057819 */ /* 0x000fe20000011408 */
[----:B------:R-:W5:Y:S01]  /*1ea0*/  LDCU.64 UR12, c[0x0][0x3c8] ;  /* 0x00007900ff0c77ac */ /* 0x000f620008000a00 */
[----:B------:R-:W-:Y:S01]  /*1eb0*/  IADD3 R14, P0, PT, R191, UR32, RZ ;  /* 0x00000020bf0e7c10 */ /* 0x000fe2000ff1e0ff */
[----:B------:R-:W-:Y:S01]  /*1ec0*/  IMAD.WIDE.U32 R12, R192, UR8, R12 ;  /* 0x00000008c00c7c25 */ /* 0x000fe2000f8e000c */
[----:B------:R-:W-:-:S03]  /*1ed0*/  SHF.R.U32.HI R118, RZ, 0x1, R195 ;  /* 0x00000001ff767819 */ /* 0x000fc600000116c3 */
[----:B------:R-:W-:Y:S01]  /*1ee0*/  IMAD R11, R192, UR11, R11 ;  /* 0x0000000bc00b7c24 */ /* 0x000fe2000f8e020b */
[----:B------:R-:W-:Y:S01]  /*1ef0*/  LOP3.LUT R117, R118, 0x30, RZ, 0xc0, !PT ;  /* 0x0000003076757812 */ /* 0x000fe200078ec0ff */
[C---:B---3--:R-:W-:Y:S02]  /*1f00*/  IMAD R6, R5.reuse, UR4, RZ ;  /* 0x0000000405067c24 */ /* 0x048fe4000f8e02ff */
[----:B------:R-:W-:Y:S01]  /*1f10*/  IMAD R5, R5, UR6, RZ ;  /* 0x0000000605057c24 */ /* 0x000fe2000f8e02ff */
[----:B------:R-:W-:Y:S01]  /*1f20*/  LEA.HI R117, R3, R117, RZ, 0x1e ;  /* 0x0000007503757211 */ /* 0x000fe200078ff0ff */
[----:B------:R-:W-:Y:S02]  /*1f30*/  IMAD R13, R192, UR9, R13 ;  /* 0x00000009c00d7c24 */ /* 0x000fe4000f8e020d */
[C---:B------:R-:W-:Y:S01]  /*1f40*/  IMAD R6, R8.reuse, UR5, R6 ;  /* 0x0000000508067c24 */ /* 0x040fe2000f8e0206 */
[----:B------:R-:W-:Y:S01]  /*1f50*/  UMOV UR5, 0x400 ;  /* 0x0000040000057882 */ /* 0x000fe20000000000 */
[----:B------:R-:W-:Y:S01]  /*1f60*/  IMAD.WIDE.U32 R10, R8, UR4, R10 ;  /* 0x00000004080a7c25 */ /* 0x000fe2000f8e000a */
[----:B-1----:R-:W-:-:S03]  /*1f70*/  ULEA UR5, UR35, UR5, 0x18 ;  /* 0x0000000523057291 */ /* 0x002fc6000f8ec0ff */
[----:B------:R-:W-:Y:S01]  /*1f80*/  IMAD R5, R8, UR7, R5 ;  /* 0x0000000708057c24 */ /* 0x000fe2000f8e0205 */
[----:B--2---:R-:W-:Y:S01]  /*1f90*/  LEA R127, P1, R10, UR16, 0x1 ;  /* 0x000000100a7f7c11 */ /* 0x004fe2000f8208ff */
[----:B------:R-:W-:Y:S01]  /*1fa0*/  IMAD.WIDE.U32 R8, R8, UR6, R12 ;  /* 0x0000000608087c25 */ /* 0x000fe2000f8e000c */
[----:B------:R-:W-:-:S03]  /*1fb0*/  LEA R125, R4, UR5, 0x1 ;  /* 0x00000005047d7c11 */ /* 0x000fc6000f8e08ff */
[----:B------:R-:W-:Y:S01]  /*1fc0*/  IMAD.IADD R6, R11, 0x1, R6 ;  /* 0x000000010b067824 */ /* 0x000fe200078e0206 */
[----:B------:R1:W-:Y:S01]  /*1fd0*/  STL [R1+0x38], R127 ;  /* 0x0000387f01007387 */ /* 0x0003e20000100800 */
[----:B------:R-:W-:Y:S01]  /*1fe0*/  IMAD.X R15, RZ, RZ, UR31, P0 ;  /* 0x0000001fff0f7e24 */ /* 0x000fe200080e06ff */
[----:B----4-:R-:W-:Y:S01]  /*1ff0*/  LEA R21, P0, R8, UR14, 0x1 ;  /* 0x0000000e08157c11 */ /* 0x010fe2000f8008ff */
[----:B------:R-:W-:Y:S01]  /*2000*/  IMAD.IADD R5, R9, 0x1, R5 ;  /* 0x0000000109057824 */ /* 0x000fe200078e0205 */
[----:B------:R-:W-:Y:S01]  /*2010*/  LEA.HI.X R126, R10, UR17, R6, 0x1, P1 ;  /* 0x000000110a7e7c11 */ /* 0x000fe200088f0c06 */
[----:B------:R-:W-:Y:S01]  /*2020*/  UIADD3 UR14, UPT, UPT, -UR33, UR34, URZ ;  /* 0x00000022210e7290 */ /* 0x000fe2000fffe1ff */
[----:B-----5:R-:W-:Y:S01]  /*2030*/  IMAD.U32 R12, RZ, RZ, UR12 ;  /* 0x0000000cff0c7e24 */ /* 0x020fe2000f8e00ff */
[----:B------:R1:W-:Y:S01]  /*2040*/  STL [R1+0x30], R21 ;  /* 0x0000301501007387 */ /* 0x0003e20000100800 */
[----:B------:R-:W-:Y:S01]  /*2050*/  LEA.HI.X R20, R8, UR15, R5, 0x1, P0 ;  /* 0x0000000f08147c11 */ /* 0x000fe200080f0c05 */
[----:B------:R-:W-:Y:S01]  /*2060*/  IMAD.SHL.U32 R6, R195, 0x40, RZ ;  /* 0x00000040c3067824 */ /* 0x000fe200078e00ff */
[----:B------:R-:W-:Y:S01]  /*2070*/  UIMAD.WIDE.U32 UR32, UR21, 0x80, URZ ;  /* 0x00000080152078a5 */ /* 0x000fe2000f8e00ff */
[----:B------:R1:W-:Y:S01]  /*2080*/  STL [R1+0x34], R126 ;  /* 0x0000347e01007387 */ /* 0x0003e20000100800 */
[----:B------:R-:W-:Y:S01]  /*2090*/  ISETP.GE.AND P0, PT, R192, UR14, PT ;  /* 0x0000000ec0007c0c */ /* 0x000fe2000bf06270 */
[----:B------:R-:W-:Y:S01]  /*20a0*/  IMAD.WIDE.U32 R12, R12, UR19, R14 ;  /* 0x000000130c0c7c25 */ /* 0x000fe2000f8e000e */
[----:B------:R-:W-:Y:S01]  /*20b0*/  LOP3.LUT R5, R191, 0x1c0, R6, 0xf8, !PT ;  /* 0x000001c0bf057812 */ /* 0x000fe200078ef806 */
[----:B------:R1:W-:Y:S01]  /*20c0*/  STL [R1+0x2c], R20 ;  /* 0x00002c1401007387 */ /* 0x0003e20000100800 */
[----:B------:R-:W-:Y:S01]  /*20d0*/  LOP3.LUT R119, R6, 0x200, RZ, 0xc0, !PT ;  /* 0x0000020006777812 */ /* 0x000fe200078ec0ff */
[----:B------:R-:W-:Y:S01]  /*20e0*/  IMAD.U32 R14, RZ, RZ, UR13 ;  /* 0x0000000dff0e7e24 */ /* 0x000fe2000f8e00ff */
[----:B------:R-:W-:Y:S01]  /*20f0*/  LOP3.LUT R11, R192, UR32, RZ, 0xfc, !PT ;  /* 0x00000020c00b7c12 */ /* 0x000fe2000f8efcff */
[----:B------:R1:W-:Y:S01]  /*2100*/  STL [R1+0x3c], R125 ;  /* 0x00003c7d01007387 */ /* 0x0003e20000100800 */
[----:B------:R-:W-:Y:S01]  /*2110*/  LOP3.LUT R118, R5, 0x8, R118, 0x78, !PT ;  /* 0x0000000805767812 */ /* 0x000fe200078e7876 */
[----:B------:R-:W-:-:S04]  /*2120*/  IMAD R15, R14, UR19, R13 ;  /* 0x000000130e0f7c24 */ /* 0x000fc8000f8e020d */
[----:B------:R-:W-:Y:S05]  /*2130*/  @P0 BRA `(.L_x_1674) ;  /* 0x00000000004c0947 */ /* 0x000fea0003800000 */
[----:B------:R-:W2:Y:S02]  /*2140*/  LDCU UR4, c[0x0][0x440] ;  /* 0x00008800ff0477ac */ /* 0x000ea40008000800 */
[----:B--2---:R-:W-:-:S13]  /*2150*/  ISETP.GE.AND P0, PT, R191, UR4, PT ;  /* 0x00000004bf007c0c */ /* 0x004fda000bf06270 */
[----:B------:R-:W-:Y:S05]  /*2160*/  @P0 BRA `(.L_x_1675) ;  /* 0x00000000003c0947 */ /* 0x000fea0003800000 */
[----:B------:R-:W2:Y:S01]  /*2170*/  LDCU.64 UR6, c[0x0][0x3b0] ;  /* 0x00007600ff0677ac */ /* 0x000ea20008000a00 */
[----:B------:R-:W-:Y:S01]  /*2180*/  MOV R14, R12 ;  /* 0x0000000c000e7202 */ /* 0x000fe20000000f00 */
[----:B------:R-:W3:Y:S01]  /*2190*/  LDCU.64 UR12, c[0x0][0x380] ;  /* 0x00007000ff0c77ac */ /* 0x000ee20008000a00 */
[----:B--2---:R-:W-:-:S03]  /*21a0*/  UIMAD UR4, UR33, UR6, URZ ;  /* 0x00000006210472a4 */ /* 0x004fc6000f8e02ff */
        /* <DEDUP_REMOVED lines=11> */
.L_x_1675:
[----:B------:R2:W-:Y:S02]  /*2260*/  STS.128 [R125], RZ ;  /* 0x000000ff7d007388 */ /* 0x0005e40000000c00 */
.L_x_1674:
[----:B------:R-:W-:Y:S05]  /*2270*/  BSYNC.RECONVERGENT B0 ;  /* 0x0000000000007941 */ /* 0x000fea0003800200 */
.L_x_1673:
[C---:B------:R-:W-:Y:S01]  /*2280*/  VIADD R10, R192.reuse, 0x10 ;  /* 0x00000010c00a7836 */ /* 0x040fe20000000000 */
[----:B------:R-:W-:Y:S01]  /*2290*/  USHF.L.U32 UR16, UR10, 0x6, URZ ;  /* 0x000000060a107899 */ /* 0x000fe200080006ff */
[C---:B------:R-:W-:Y:S01]  /*22a0*/  VIADD R4, R192.reuse, 0x40 ;  /* 0x00000040c0047836 */ /* 0x040fe20000000000 */
[----:B------:R-:W-:Y:S01]  /*22b0*/  USHF.L.U64.HI UR15, UR10, 0x6, UR11 ;  /* 0x000000060a0f7899 */ /* 0x000fe2000801020b */
[----:B------:R-:W-:Y:S01]  /*22c0*/  VIADD R8, R192, 0x50 ;  /* 0x00000050c0087836 */ /* 0x000fe20000000000 */
[----:B------:R-:W-:Y:S01]  /*22d0*/  ISETP.GE.AND P0, PT, R10, UR14, PT ;  /* 0x0000000e0a007c0c */ /* 0x000fe2000bf06270 */
[----:B------:R-:W-:Y:S01]  /*22e0*/  VIADD R7, R192, 0x60 ;  /* 0x00000060c0077836 */ /* 0x000fe20000000000 */
[----:B------:R-:W-:Y:S01]  /*22f0*/  ISETP.GE.AND P4, PT, R4, UR14, PT ;  /* 0x0000000e04007c0c */ /* 0x000fe2000bf86270 */
[C---:B------:R-:W-:Y:S01]  /*2300*/  VIADD R4, R192.reuse, 0x70 ;  /* 0x00000070c0047836 */ /* 0x040fe20000000000 */
[----:B------:R-:W-:Y:S01]  /*2310*/  UIADD3 UR4, UPT, UPT, -UR23, UR30, URZ ;  /* 0x0000001e17047290 */ /* 0x000fe2000fffe1ff */
[----:B------:R-:W-:Y:S01]  /*2320*/  VIADD R9, R192, 0x20 ;  /* 0x00000020c0097836 */ /* 0x000fe20000000000 */
[----:B------:R-:W-:Y:S01]  /*2330*/  UIMAD.WIDE.U32 UR34, UR16, UR24, URZ ;  /* 0x00000018102272a5 */ /* 0x000fe2000f8e00ff */
[----:B------:R-:W-:Y:S01]  /*2340*/  BSSY.RECONVERGENT B0, `(.L_x_1676) ;  /* 0x000001c000007945 */ /* 0x000fe20003800200 */
[----:B------:R-:W-:Y:S01]  /*2350*/  ISETP.GE.AND P1, PT, R4, UR14, PT ;  /* 0x0000000e04007c0c */ /* 0x000fe2000bf26270 */
[----:B------:R-:W-:Y:S01]  /*2360*/  VIADD R4, R192, 0x30 ;  /* 0x00000030c0047836 */ /* 0x000fe20000000000 */
[----:B------:R-:W-:-:S02]  /*2370*/  ISETP.GE.AND P3, PT, R8, UR14, PT ;  /* 0x0000000e08007c0c */ /* 0x000fc4000bf66270 */
        /* <DEDUP_REMOVED lines=9> */
[----:B------:R-:W-:Y:S01]  /*2410*/  IADD3 R8, P0, PT, R11, 0x10, RZ ;  /* 0x000000100b087810 */ /* 0x000fe20007f1e0ff */
[----:B---3--:R-:W-:Y:S01]  /*2420*/  IMAD.MOV.U32 R16, RZ, RZ, R12 ;  /* 0x000000ffff107224 */ /* 0x008fe200078e000c */
        /* <DEDUP_REMOVED lines=13> */
.L_x_1677:
[----:B------:R-:W-:Y:S05]  /*2500*/  BSYNC.RECONVERGENT B0 ;  /* 0x0000000000007941 */ /* 0x000fea0003800200 */
.L_x_1676:
        /* <DEDUP_REMOVED lines=22> */
.L_x_1679:
[----:B------:R-:W-:Y:S05]  /*2670*/  BSYNC.RECONVERGENT B0 ;  /* 0x0000000000007941 */ /* 0x000fea0003800200 */
.L_x_1678:
        /* <DEDUP_REMOVED lines=22> */
.L_x_1681:
[----:B------:R-:W-:Y:S05]  /*27e0*/  BSYNC.RECONVERGENT B0 ;  /* 0x0000000000007941 */ /* 0x000fea0003800200 */
.L_x_1680:
        /* <DEDUP_REMOVED lines=22> */
.L_x_1683:
[----:B------:R-:W-:Y:S05]  /*2950*/  BSYNC.RECONVERGENT B0 ;  /* 0x0000000000007941 */ /* 0x000fea0003800200 */
.L_x_1682:
        /* <DEDUP_REMOVED lines=22> */
.L_x_1685:
[----:B------:R-:W-:Y:S05]  /*2ac0*/  BSYNC.RECONVERGENT B0 ;  /* 0x0000000000007941 */ /* 0x000fea0003800200 */
.L_x_1684:
        /* <DEDUP_REMOVED lines=22> */
.L_x_1687:
[----:B------:R-:W-:Y:S05]  /*2c30*/  BSYNC.RECONVERGENT B0 ;  /* 0x0000000000007941 */ /* 0x000fea0003800200 */
.L_x_1686:
        /* <DEDUP_REMOVED lines=21> */
.L_x_1689:
[----:B------:R-:W-:Y:S05]  /*2d90*/  BSYNC.RECONVERGENT B0 ;  /* 0x0000000000007941 */ /* 0x000fea0003800200 */
.L_x_1688:
        /* <DEDUP_REMOVED lines=8> */
[----:B------:R-:W-:Y:S01]  /*2e20*/  IMAD.U32 R12, RZ, RZ, UR34 ;  /* 0x00000022ff0c7e24 */ /* 0x000fe2000f8e00ff */
[----:B------:R-:W-:Y:S01]  /*2e30*/  MOV R13, UR35 ;  /* 0x00000023000d7c02 */ /* 0x000fe20008000f00 */
[----:B------:R-:W-:-:S03]  /*2e40*/  IMAD.U32 R7, RZ, RZ, UR7 ;  /* 0x00000007ff077e24 */ /* 0x000fc6000f8e00ff */
[----:B--2---:R-:W-:-:S04]  /*2e50*/  LEA R14, P0, R12, R127, 0x1 ;  /* 0x0000007f0c0e7211 */ /* 0x004fc800078008ff */
[----:B------:R-:W-:-:S05]  /*2e60*/  LEA.HI.X R15, R12, R126, R7, 0x1, P0 ;  /* 0x0000007e0c0f7211 */ /* 0x000fca00000f0c07 */
[----:B------:R-:W-:Y:S01]  /*2e70*/  @!PT LDS RZ, [RZ] ;  /* 0x00000000fffff984 */ /* 0x000fe20000000800 */
[----:B------:R-:W-:Y:S01]  /*2e80*/  @!PT LDS RZ, [RZ] ;  /* 0x00000000fffff984 */ /* 0x000fe20000000800 */
[----:B------:R-:W-:Y:S01]  /*2e90*/  @!PT LDS RZ, [RZ] ;  /* 0x00000000fffff984 */ /* 0x000fe20000000800 */
[----:B------:R2:W-:Y:S01]  /*2ea0*/  LDGSTS.E.BYPASS.LTC128B.128 [R125+0x4000], desc[UR28][R14.64] ;  /* 0x040000000e7d7fae */ /* 0x0005e2000b981a1c */
[----:B------:R-:W-:Y:S05]  /*2eb0*/  BRA `(.L_x_1691) ;  /* 0x0000000000047947 */ /* 0x000fea0003800000 */
.L_x_1692:
[----:B------:R1:W-:Y:S02]  /*2ec0*/  STS.128 [R125+0x4000], RZ ;  /* 0x004000ff7d007388 */ /* 0x0003e40000000c00 */
.L_x_1691:
[----:B------:R-:W-:Y:S05]  /*2ed0*/  BSYNC.RECONVERGENT B0 ;  /* 0x0000000000007941 */ /* 0x000fea0003800200 */
.L_x_1690:
[----:B------:R-:W-:Y:S01]  /*2ee0*/  ISETP.GE.AND P0, PT, R10, UR4, PT ;  /* 0x000000040a007c0c */ /* 0x000fe2000bf06270 */
[----:B------:R-:W-:Y:S01]  /*2ef0*/  USHF.L.U64.HI UR31, UR8, 0x6, UR9 ;  /* 0x00000006081f7899 */ /* 0x000fe20008010209 */
[----:B------:R-:W-:Y:S01]  /*2f00*/  BSSY.RECONVERGENT B0, `(.L_x_1693) ;  /* 0x0000015000007945 */ /* 0x000fe20003800200 */
[----:B------:R-:W-:Y:S01]  /*2f10*/  USHF.L.U32 UR32, UR8, 0x6, URZ ;  /* 0x0000000608207899 */ /* 0x000fe200080006ff */
[----:B------:R-:W-:Y:S01]  /*2f20*/  ISETP.GE.AND P2, PT, R9, UR4, PT ;  /* 0x0000000409007c0c */ /* 0x000fe2000bf46270 */
[----:B------:R-:W-:Y:S01]  /*2f30*/  USHF.L.U64.HI UR13, UR10, 0x4, UR11 ;  /* 0x000000040a0d7899 */ /* 0x000fe2000801020b */
[----:B------:R-:W-:Y:S01]  /*2f40*/  ISETP.GE.AND P1, PT, R4, UR4, PT ;  /* 0x0000000404007c0c */ /* 0x000fe2000bf26270 */
[----:B------:R-:W-:-:S06]  /*2f50*/  USHF.L.U32 UR17, UR10, 0x4, URZ ;  /* 0x000000040a117899 */ /* 0x000fcc00080006ff */
[----:B------:R-:W-:Y:S06]  /*2f60*/  @P0 BRA `(.L_x_1694) ;  /* 0x0000000000380947 */ /* 0x000fec0003800000 */
[----:B------:R-:W5:Y:S02]  /*2f70*/  LDCU UR6, c[0x0][0x440] ;  /* 0x00008800ff0677ac */ /* 0x000f640008000800 */
[----:B-----5:R-:W-:-:S13]  /*2f80*/  ISETP.GE.AND P0, PT, R191, UR6, PT ;  /* 0x00000006bf007c0c */ /* 0x020fda000bf06270 */
[----:B------:R1:W-:Y:S01]  /*2f90*/  @P0 STS.128 [R125+0x4800], RZ ;  /* 0x004800ff7d000388 */ /* 0x0003e20000000c00 */
[----:B------:R-:W-:Y:S05]  /*2fa0*/  @P0 BRA `(.L_x_1694) ;  /* 0x0000000000280947 */ /* 0x000fea0003800000 */
[----:B------:R-:W-:-:S04]  /*2fb0*/  UIADD3 UR12, UP0, UPT, UR17, UR34, URZ ;  /* 0x00000022110c7290 */ /* 0x000fc8000ff1e0ff */
[----:B------:R-:W-:Y:S02]  /*2fc0*/  UIADD3.X UR6, UPT, UPT, UR13, UR7, URZ, UP0, !UPT ;  /* 0x000000070d067290 */ /* 0x000fe400087fe4ff */
        /* <DEDUP_REMOVED lines=8> */
.L_x_1694:
[----:B------:R-:W-:Y:S05]  /*3050*/  BSYNC.RECONVERGENT B0 ;  /* 0x0000000000007941 */ /* 0x000fea0003800200 */
.L_x_1693:
        /* <DEDUP_REMOVED lines=16> */
.L_x_1696:
[----:B------:R-:W-:Y:S05]  /*3160*/  BSYNC.RECONVERGENT B0 ;  /* 0x0000000000007941 */ /* 0x000fea0003800200 */
.L_x_1695:
        /* <DEDUP_REMOVED lines=14> */
[----:B--2---:R-:W-:-:S04]  /*3250*/  LEA R14, P0, R12, R127, 0x1 ;  /* 0x0000007f0c0e7211 */ /* 0x004fc800078008ff */
[----:B------:R-:W-:-:S05]  /*3260*/  LEA.HI.X R15, R12, R126, R7, 0x1, P0 ;  /* 0x0000007e0c0f7211 */ /* 0x000fca00000f0c07 */
[----:B------:R-:W-:Y:S01]  /*3270*/  @!PT LDS RZ, [RZ] ;  /* 0x00000000fffff984 */ /* 0x000fe20000000800 */
[----:B------:R-:W-:Y:S01]  /*3280*/  @!PT LDS RZ, [RZ] ;  /* 0x00000000fffff984 */ /* 0x000fe20000000800 */
[----:B------:R-:W-:Y:S01]  /*3290*/  @!PT LDS RZ, [RZ] ;  /* 0x00000000fffff984 */ /* 0x000fe20000000800 */
[----:B------:R1:W-:Y:S04]  /*32a0*/  LDGSTS.E.BYPASS.LTC128B.128 [R125+0x5800], desc[UR28][R14.64] ;  /* 0x058000000e7d7fae */ /* 0x0003e8000b981a1c */
.L_x_1698:
[----:B------:R-:W-:Y:S05]  /*32b0*/  BSYNC.RECONVERGENT B0 ;  /* 0x0000000000007941 */ /* 0x000fea0003800200 */
.L_x_1697:
[----:B------:R-:W0:Y:S01]  /*32c0*/  LDGDEPBAR ;  /* 0x00000000000079af */ /* 0x000e220000000000 */
[----:B------:R-:W-:Y:S01]  /*32d0*/  UIMAD.WIDE.U32 UR32, UR32, UR24, URZ ;  /* 0x00000018202072a5 */ /* 0x000fe2000f8e00ff */
[----:B------:R-:W-:Y:S01]  /*32e0*/  BSSY.RECONVERGENT B0, `(.L_x_1699) ;  /* 0x0000016000007945 */ /* 0x000fe20003800200 */
[----:B------:R-:W-:-:S04]  /*32f0*/  UIMAD UR7, UR31, UR24, URZ ;  /* 0x000000181f0772a4 */ /* 0x000fc8000f8e02ff */
[----:B------:R-:W-:Y:S01]  /*3300*/  UIADD3 UR7, UPT, UPT, UR33, UR7, URZ ;  /* 0x0000000721077290 */ /* 0x000fe2000fffe0ff */
[----:B------:R-:W-:-:S04]  /*3310*/  DEPBAR.LE SB0, 0x0 ;  /* 0x000080000000791a */ /* 0x000fc80000000000 */
[----:B------:R-:W-:Y:S06]  /*3320*/  BAR.SYNC.DEFER_BLOCKING 0x0 ;  /* 0x0000000000007b1d */ /* 0x000fec0000010000 */
[----:B------:R-:W-:Y:S05]  /*3330*/  @P3 BRA `(.L_x_1700) ;  /* 0x00000000003c3947 */ /* 0x000fea0003800000 */
[----:B------:R-:W5:Y:S02]  /*3340*/  LDCU UR6, c[0x0][0x440] ;  /* 0x00008800ff0677ac */ /* 0x000f640008000800 */
[----:B-----5:R-:W-:-:S13]  /*3350*/  ISETP.GE.AND P0, PT, R191, UR6, PT ;  /* 0x00000006bf007c0c */ /* 0x020fda000bf06270 */
[----:B------:R-:W-:Y:S05]  /*3360*/  @P0 BRA `(.L_x_1701) ;  /* 0x0000000000280947 */ /* 0x000fea0003800000 */
[----:B-1----:R-:W-:Y:S01]  /*3370*/  IMAD.U32 R12, RZ, RZ, UR32 ;  /* 0x00000020ff0c7e24 */ /* 0x002fe2000f8e00ff */
        /* <DEDUP_REMOVED lines=9> */
.L_x_1701:
[----:B------:R1:W-:Y:S01]  /*3410*/  STS.128 [R125+0x6000], RZ ;  /* 0x006000ff7d007388 */ /* 0x0003e20000000c00 */
[----:B------:R-:W-:Y:S05]  /*3420*/  BRA `(.L_x_1702) ;  /* 0x0000000000047947 */ /* 0x000fea0003800000 */
.L_x_1700:
[----:B------:R1:W-:Y:S02]  /*3430*/  STS.128 [R125+0x6000], RZ ;  /* 0x006000ff7d007388 */ /* 0x0003e40000000c00 */
.L_x_1702:
[----:B------:R-:W-:Y:S05]  /*3440*/  BSYNC.RECONVERGENT B0 ;  /* 0x0000000000007941 */ /* 0x000fea0003800200 */
.L_x_1699:
[----:B------:R-:W-:Y:S01]  /*3450*/  ISETP.GE.AND P0, PT, R10, UR4, PT ;  /* 0x000000040a007c0c */ /* 0x000fe2000bf06270 */
[----:B------:R-:W-:Y:S01]  /*3460*/  IMAD.SHL.U32 R194, R195, 0x20, RZ ;  /* 0x00000020c3c27824 */ /* 0x000fe200078e00ff */
[----:B------:R-:W-:Y:S01]  /*3470*/  LOP3.LUT R5, R5, 0x8, R195, 0x78, !PT ;  /* 0x0000000805057812 */ /* 0x000fe200078e78c3 */
[----:B------:R-:W-:Y:S01]  /*3480*/  BSSY.RECONVERGENT B0, `(.L_x_1703) ;  /* 0x000001a000007945 */ /* 0x000fe20003800200 */
[----:B------:R-:W-:Y:S02]  /*3490*/  LOP3.LUT R32, R6, 0x400, RZ, 0xc0, !PT ;  /* 0x0000040006207812 */ /* 0x000fe400078ec0ff */
[----:B------:R-:W-:Y:S02]  /*34a0*/  LOP3.LUT R194, R194, 0x7c00, RZ, 0xc0, !PT ;  /* 0x00007c00c2c27812 */ /* 0x000fe400078ec0ff */
[----:B------:R-:W-:Y:S01]  /*34b0*/  ISETP.GE.AND P2, PT, R9, UR4, PT ;  /* 0x0000000409007c0c */ /* 0x000fe2000bf46270 */
[----:B------:R-:W-:Y:S01]  /*34c0*/  IMAD R32, R5, 0x2, R32 ;  /* 0x0000000205207824 */ /* 0x000fe200078e0220 */
[----:B------:R-:W-:-:S02]  /*34d0*/  LOP3.LUT R121, R194, 0x200, R6, 0xf8, !PT ;  /* 0x00000200c2797812 */ /* 0x000fc400078ef806 */
[----:B------:R-:W-:Y:S01]  /*34e0*/  ISETP.GE.AND P1, PT, R4, UR4, PT ;  /* 0x0000000404007c0c */ /* 0x000fe2000bf26270 */
[----:B------:R1:W-:Y:S02]  /*34f0*/  @P0 STS.128 [R125+0x6800], RZ ;  /* 0x006800ff7d000388 */ /* 0x0003e40000000c00 */
[----:B------:R-:W-:Y:S01]  /*3500*/  IMAD.IADD R121, R118, 0x1, R121 ;  /* 0x0000000176797824 */ /* 0x000fe200078e0279 */
[----:B------:R-:W-:Y:S09]  /*3510*/  @P0 BRA `(.L_x_1704) ;  /* 0x0000000000400947 */ /* 0x000ff20003800000 */
        /* <DEDUP_REMOVED lines=16> */
.L_x_1704:
[----:B------:R-:W-:Y:S05]  /*3620*/  BSYNC.RECONVERGENT B0 ;  /* 0x0000000000007941 */ /* 0x000fea0003800200 */
.L_x_1703:
        /* <DEDUP_REMOVED lines=18> */
.L_x_1706:
[----:B------:R-:W-:Y:S05]  /*3750*/  BSYNC.RECONVERGENT B0 ;  /* 0x0000000000007941 */ /* 0x000fea0003800200 */
.L_x_1705:
        /* <DEDUP_REMOVED lines=20> */
.L_x_1708:
[----:B------:R-:W-:Y:S05]  /*38a0*/  BSYNC.RECONVERGENT B0 ;  /* 0x0000000000007941 */ /* 0x000fea0003800200 */
.L_x_1707:
[----:B------:R-:W-:Y:S01]  /*38b0*/  LDSM.16.M88.4 R56, [R121] ;  /* 0x000000007938783b */ /* 0x000fe20000000200 */
[----:B------:R-:W-:Y:S01]  /*38c0*/  VIADD R120, R32, UR5 ;  /* 0x0000000520787c36 */ /* 0x000fe20008000000 */
[----:B------:R-:W-:Y:S01]  /*38d0*/  R2P PR, R195, 0x6 ;  /* 0x00000006c3007804 */ /* 0x000fe20000000000 */
[----:B------:R-:W-:Y:S01]  /*38e0*/  IMAD.MOV.U32 R193, RZ, RZ, 0x20 ;  /* 0x00000020ffc17424 */ /* 0x000fe200078e00ff */
[----:B------:R-:W5:Y:S01]  /*38f0*/  LDSM.16.M88.4 R84, [R32+UR5+0x4000] ;  /* 0x004000052054783b */ /* 0x000f620008000200 */
[----:B------:R-:W-:Y:S01]  /*3900*/  IMAD.MOV.U32 R116, RZ, RZ, 0x40 ;  /* 0x00000040ff747424 */ /* 0x000fe200078e00ff */
[----:B------:R-:W-:Y:S02]  /*3910*/  UISETP.GE.U32.AND UP2, UPT, UR30, 0x41, UPT ;  /* 0x000000411e00788c */ /* 0x000fe4000bf46070 */
[----:B------:R2:W3:Y:S01]  /*3920*/  LDSM.16.M88.4 R60, [R121+0x2000] ;  /* 0x00200000793c783b */ /* 0x0004e20000000200 */
[----:B------:R-:W-:Y:S01]  /*3930*/  SEL R124, R193, 0xffffffe0, !P1 ;  /* 0xffffffe0c17c7807 */ /* 0x000fe20004800000 */
[----:B------:R-:W1:Y:S01]  /*3940*/  LDCU.U8 UR8, c[0x0][0x4f8] ;  /* 0x00009f00ff0877ac */ /* 0x000e620008000000 */
[----:B------:R-:W-:Y:S01]  /*3950*/  SEL R116, R116, 0xffffffc0, !P2 ;  /* 0xffffffc074747807 */ /* 0x000fe20005000000 */
[----:B------:R-:W1:Y:S02]  /*3960*/  LDSM.16.M88.4 R76, [R32+UR5+0x4800] ;  /* 0x00480005204c783b */ /* 0x000e640008000200 */
[----:B------:R-:W-:-:S02]  /*3970*/  IMAD.IADD R36, R120, 0x1, R124 ;  /* 0x0000000178247824 */ /* 0x000fc400078e027c */
[----:B------:R-:W4:Y:S01]  /*3980*/  LDSM.16.M88.4 R68, [R32+UR5+0x5000] ;  /* 0x005000052044783b */ /* 0x000f220008000200 */
[C---:B------:R-:W-:Y:S02]  /*3990*/  IMAD.IADD R92, R121.reuse, 0x1, R124 ;  /* 0x00000001795c7824 */ /* 0x040fe400078e027c */
[--C-:B------:R-:W-:Y:S01]  /*39a0*/  IMAD.IADD R120, R120, 0x1, R116.reuse ;  /* 0x0000000178787824 */ /* 0x100fe200078e0274 */
[----:B------:R-:W4:Y:S04]  /*39b0*/  LDSM.16.M88.4 R32, [R32+UR5+0x5800] ;  /* 0x005800052020783b */ /* 0x000f280008000200 */
[----:B------:R-:W-:Y:S04]  /*39c0*/  LDSM.16.M88.4 R48, [R36+0x4000] ;  /* 0x004000002430783b */ /* 0x000fe80000000200 */
[----:B------:R-:W-:Y:S01]  /*39d0*/  LDSM.16.M88.4 R44, [R36+0x4800] ;  /* 0x00480000242c783b */ /* 0x000fe20000000200 */
[----:B--2---:R-:W-:-:S03]  /*39e0*/  IMAD.IADD R121, R121, 0x1, R116 ;  /* 0x0000000179797824 */ /* 0x004fc600078e0274 */
[----:B------:R-:W-:Y:S04]  /*39f0*/  LDSM.16.M88.4 R40, [R36+0x5000] ;  /* 0x005000002428783b */ /* 0x000fe80000000200 */
[----:B------:R-:W-:Y:S04]  /*3a00*/  LDSM.16.M88.4 R36, [R36+0x5800] ;  /* 0x005800002424783b */ /* 0x000fe80000000200 */
[----:B------:R-:W2:Y:S01]  /*3a10*/  LDSM.16.M88.4 R52, [R92+0x2000] ;  /* 0x002000005c34783b */ /* 0x000ea20000000200 */
[-C--:B-----5:R-:W-:Y:S03]  /*3a20*/  HMMA.16816.F32 R88, R56, R84.reuse, RZ ;  /* 0x000000543858723c */ /* 0x0a0fe600000018ff */
[----:B------:R-:W-:Y:S04]  /*3a30*/  LDSM.16.M88.4 R108, [R121+0x2000] ;  /* 0x00200000796c783b */ /* 0x000fe80000000200 */
[----:B------:R-:W-:Y:S01]  /*3a40*/  LDSM.16.M88.4 R104, [R120+0x4000] ;  /* 0x004000007868783b */ /* 0x000fe20000000200 */
[C---:B---3--:R-:W-:Y:S03]  /*3a50*/  HMMA.16816.F32 R28, R60.reuse, R84, RZ ;  /* 0x000000543c1c723c */ /* 0x048fe600000018ff */
[----:B------:R-:W-:Y:S04]  /*3a60*/  LDSM.16.M88.4 R100, [R120+0x4800] ;  /* 0x004800007864783b */ /* 0x000fe80000000200 */
[----:B------:R-:W-:Y:S01]  /*3a70*/  LDSM.16.M88.4 R96, [R120+0x5000] ;  /* 0x005000007860783b */ /* 0x000fe20000000200 */
[C---:B------:R-:W-:Y:S03]  /*3a80*/  HMMA.16816.F32 R24, R60.reuse, R86, RZ ;  /* 0x000000563c18723c */ /* 0x040fe600000018ff */
[----:B------:R-:W-:Y:S04]  /*3a90*/  LDSM.16.M88.4 R112, [R121] ;  /* 0x000000007970783b */ /* 0x000fe80000000200 */
[----:B------:R-:W0:Y:S01]  /*3aa0*/  LDGDEPBAR ;  /* 0x00000000000079af */ /* 0x000e220000000000 */
[C---:B-1----:R-:W-:Y:S08]  /*3ab0*/  HMMA.16816.F32 R20, R60.reuse, R76, RZ ;  /* 0x0000004c3c14723c */ /* 0x042ff000000018ff */
[C---:B----4-:R-:W-:Y:S08]  /*3ac0*/  HMMA.16816.F32 R12, R60.reuse, R68, RZ ;  /* 0x000000443c0c723c */ /* 0x050ff000000018ff */
[C---:B------:R-:W-:Y:S08]  /*3ad0*/  HMMA.16816.F32 R16, R60.reuse, R78, RZ ;  /* 0x0000004e3c10723c */ /* 0x040ff000000018ff */
[----:B------:R-:W-:Y:S08]  /*3ae0*/  HMMA.16816.F32 R8, R60, R70, RZ ;  /* 0x000000463c08723c */ /* 0x000ff000000018ff */
[C---:B------:R-:W-:Y:S08]  /*3af0*/  HMMA.16816.F32 R80, R56.reuse, R76, RZ ;  /* 0x0000004c3850723c */ /* 0x040ff000000018ff */
[C---:B------:R-:W-:Y:S08]  /*3b00*/  HMMA.16816.F32 R72, R56.reuse, R68, RZ ;  /* 0x000000443848723c */ /* 0x040ff000000018ff */
[----:B------:R-:W-:Y:S08]  /*3b10*/  HMMA.16816.F32 R84, R56, R86, RZ ;  /* 0x000000563854723c */ /* 0x000ff000000018ff */
[----:B------:R-:W-:Y:S08]  /*3b20*/  HMMA.16816.F32 R4, R60, R32, RZ ;  /* 0x000000203c04723c */ /* 0x000ff000000018ff */
[C---:B------:R-:W-:Y:S08]  /*3b30*/  HMMA.16816.F32 R76, R56.reuse, R78, RZ ;  /* 0x0000004e384c723c */ /* 0x040ff000000018ff */
[C---:B------:R-:W-:Y:S08]  /*3b40*/  HMMA.16816.F32 R68, R56.reuse, R70, RZ ;  /* 0x000000463844723c */ /* 0x040ff000000018ff */
[----:B------:R-:W-:Y:S08]  /*3b50*/  HMMA.16816.F32 R64, R56, R32, RZ ;  /* 0x000000203840723c */ /* 0x000ff000000018ff */
[-C--:B------:R-:W-:Y:S08]  /*3b60*/  HMMA.16816.F32 R60, R60, R34.reuse, RZ ;  /* 0x000000223c3c723c */ /* 0x080ff000000018ff */
[----:B------:R-:W-:Y:S01]  /*3b70*/  HMMA.16816.F32 R56, R56, R34, RZ ;  /* 0x000000223838723c */ /* 0x000fe200000018ff */
[----:B------:R-:W1:Y:S04]  /*3b80*/  LDSM.16.M88.4 R32, [R92] ;  /* 0x000000005c20783b */ /* 0x000e680000000200 */
[----:B------:R-:W3:Y:S03]  /*3b90*/  LDSM.16.M88.4 R92, [R120+0x5800] ;  /* 0x00580000785c783b */ /* 0x000ee60000000200 */
[C---:B--2---:R-:W-:Y:S08]  /*3ba0*/  HMMA.16816.F32 R28, R52.reuse, R48, R28 ;  /* 0x00000030341c723c */ /* 0x044ff0000000181c */
[C---:B------:R-:W-:Y:S08]  /*3bb0*/  HMMA.16816.F32 R20, R52.reuse, R44, R20 ;  /* 0x0000002c3414723c */ /* 0x040ff00000001814 */
[C---:B------:R-:W-:Y:S08]  /*3bc0*/  HMMA.16816.F32 R12, R52.reuse, R40, R12 ;  /* 0x00000028340c723c */ /* 0x040ff0000000180c */
[C---:B------:R-:W-:Y:S08]  /*3bd0*/  HMMA.16816.F32 R4, R52.reuse, R36, R4 ;  /* 0x000000243404723c */ /* 0x040ff00000001804 */
[----:B------:R-:W-:Y:S08]  /*3be0*/  HMMA.16816.F32 R24, R52, R50, R24 ;  /* 0x000000323418723c */ /* 0x000ff00000001818 */
        /* <DEDUP_REMOVED lines=8> */
[----:B------:R-:W-:-:S07]  /*3c70*/  IMAD.IADD R32, R124, 0x1, R120 ;  /* 0x000000017c207824 */ /* 0x000fce00078e0278 */
[C---:B------:R-:W-:Y:S01]  /*3c80*/  HMMA.16816.F32 R16, R52.reuse, R46, R16 ;  /* 0x0000002e3410723c */ /* 0x040fe20000001810 */
[----:B------:R-:W-:Y:S07]  /*3c90*/  LDSM.16.M88.4 R44, [R32+0x4000] ;  /* 0x00400000202c783b */ /* 0x000fee0000000200 */
[C---:B------:R-:W-:Y:S01]  /*3ca0*/  HMMA.16816.F32 R8, R52.reuse, R42, R8 ;  /* 0x0000002a3408723c */ /* 0x040fe20000001808 */
[----:B------:R-:W-:Y:S07]  /*3cb0*/  LDSM.16.M88.4 R40, [R32+0x4800] ;  /* 0x004800002028783b */ /* 0x000fee0000000200 */
[----:B------:R-:W-:Y:S01]  /*3cc0*/  HMMA.16816.F32 R60, R52, R38, R60 ;  /* 0x00000026343c723c */ /* 0x000fe2000000183c */
[----:B------:R-:W-:Y:S01]  /*3cd0*/  IMAD.IADD R52, R124, 0x1, R121 ;  /* 0x000000017c347824 */ /* 0x000fe200078e0279 */
[----:B------:R-:W-:Y:S04]  /*3ce0*/  LDSM.16.M88.4 R36, [R32+0x5000] ;  /* 0x005000002024783b */ /* 0x000fe80000000200 */
[----:B------:R-:W1:Y:S02]  /*3cf0*/  LDSM.16.M88.4 R48, [R52+0x2000] ;  /* 0x002000003430783b */ /* 0x000e640000000200 */
[----:B------:R-:W-:Y:S02]  /*3d00*/  HMMA.16816.F32 R28, R108, R104, R28 ;  /* 0x000000686c1c723c */ /* 0x000fe4000000181c */
[----:B------:R-:W2:Y:S04]  /*3d10*/  LDSM.16.M88.4 R32, [R32+0x5800] ;  /* 0x005800002020783b */ /* 0x000ea80000000200 */
[----:B------:R-:W4:Y:S01]  /*3d20*/  LDSM.16.M88.4 R52, [R52] ;  /* 0x000000003434783b */ /* 0x000f220000000200 */
[----:B------:R-:W-:-:S04]  /*3d30*/  DEPBAR.LE SB0, 0x0 ;  /* 0x000080000000791a */ /* 0x000fc80000000000 */
[C---:B------:R-:W-:Y:S08]  /*3d40*/  HMMA.16816.F32 R20, R108.reuse, R100, R20 ;  /* 0x000000646c14723c */ /* 0x040ff00000001814 */
[C---:B------:R-:W-:Y:S08]  /*3d50*/  HMMA.16816.F32 R12, R108.reuse, R96, R12 ;  /* 0x000000606c0c723c */ /* 0x040ff0000000180c */
[C---:B---3--:R-:W-:Y:S08]  /*3d60*/  HMMA.16816.F32 R4, R108.reuse, R92, R4 ;  /* 0x0000005c6c04723c */ /* 0x048ff00000001804 */
[C---:B------:R-:W-:Y:S08]  /*3d70*/  HMMA.16816.F32 R24, R108.reuse, R106, R24 ;  /* 0x0000006a6c18723c */ /* 0x040ff00000001818 */
[C---:B------:R-:W-:Y:S08]  /*3d80*/  HMMA.16816.F32 R16, R108.reuse, R102, R16 ;  /* 0x000000666c10723c */ /* 0x040ff00000001810 */
[C---:B------:R-:W-:Y:S08]  /*3d90*/  HMMA.16816.F32 R8, R108.reuse, R98, R8 ;  /* 0x000000626c08723c */ /* 0x040ff00000001808 */
[----:B------:R-:W-:Y:S08]  /*3da0*/  HMMA.16816.F32 R60, R108, R94, R60 ;  /* 0x0000005e6c3c723c */ /* 0x000ff0000000183c */
[C---:B------:R-:W-:Y:S08]  /*3db0*/  HMMA.16816.F32 R88, R112.reuse, R104, R88 ;  /* 0x000000687058723c */ /* 0x040ff00000001858 */
[C---:B------:R-:W-:Y:S08]  /*3dc0*/  HMMA.16816.F32 R80, R112.reuse, R100, R80 ;  /* 0x000000647050723c */ /* 0x040ff00000001850 */
[C---:B------:R-:W-:Y:S08]  /*3dd0*/  HMMA.16816.F32 R84, R112.reuse, R106, R84 ;  /* 0x0000006a7054723c */ /* 0x040ff00000001854 */
[----:B------:R-:W-:Y:S01]  /*3de0*/  HMMA.16816.F32 R64, R112, R92, R64 ;  /* 0x0000005c7040723c */ /* 0x000fe20000001840 */
[----:B------:R-:W-:-:S07]  /*3df0*/  IMAD.SHL.U32 R92, R195, 0x2, RZ ;  /* 0x00000002c35c7824 */ /* 0x000fce00078e00ff */
        /* <DEDUP_REMOVED lines=10> */
[----:B------:R-:W-:-:S05]  /*3ea0*/  LOP3.LUT R48, R92, 0x6, RZ, 0xc0, !PT ;  /* 0x000000065c307812 */ /* 0x000fca00078ec0ff */
[----:B------:R-:W-:Y:S02]  /*3eb0*/  VIADD R48, R48, UR23 ;  /* 0x0000001730307c36 */ /* 0x000fe40008000000 */
[----:B----4-:R-:W-:Y:S02]  /*3ec0*/  HMMA.16816.F32 R88, R52, R44, R88 ;  /* 0x0000002c3458723c */ /* 0x010fe40000001858 */
[C---:B------:R-:W-:Y:S01]  /*3ed0*/  VIADD R44, R48.reuse, 0x1 ;  /* 0x00000001302c7836 */ /* 0x040fe20000000000 */
[C---:B------:R-:W-:Y:S01]  /*3ee0*/  ISETP.GE.U32.AND P4, PT, R48.reuse, UR30, PT ;  /* 0x0000001e30007c0c */ /* 0x040fe2000bf86070 */
[----:B------:R-:W-:-:S03]  /*3ef0*/  VIADD R45, R48, 0x10 ;  /* 0x00000010302d7836 */ /* 0x000fc60000000000 */
[----:B------:R-:W-:Y:S01]  /*3f00*/  ISETP.GE.U32.AND P3, PT, R44, UR30, PT ;  /* 0x0000001e2c007c0c */ /* 0x000fe2000bf66070 */
[----:B------:R-:W-:Y:S01]  /*3f10*/  HMMA.16816.F32 R80, R52, R40, R80 ;  /* 0x000000283450723c */ /* 0x000fe20000001850 */
[----:B------:R-:W-:Y:S01]  /*3f20*/  VIADD R44, R48, 0x8 ;  /* 0x00000008302c7836 */ /* 0x000fe20000000000 */
[----:B------:R-:W-:Y:S01]  /*3f30*/  FSEL R40, R28, -INF , !P4 ;  /* 0xff8000001c287808 */ /* 0x000fe20006000000 */
[----:B------:R-:W-:Y:S01]  /*3f40*/  VIADD R41, R48, 0x18 ;  /* 0x0000001830297836 */ /* 0x000fe20000000000 */
[----:B------:R-:W-:Y:S02]  /*3f50*/  ISETP.GE.U32.AND P6, PT, R45, UR30, PT ;  /* 0x0000001e2d007c0c */ /* 0x000fe4000bfc6070 */
[----:B------:R-:W-:Y:S01]  /*3f60*/  ISETP.GE.U32.AND P1, PT, R44, UR30, PT ;  /* 0x0000001e2c007c0c */ /* 0x000fe2000bf26070 */
[----:B------:R-:W-:Y:S01]  /*3f70*/  VIADD R44, R48, 0x11 ;  /* 0x00000011302c7836 */ /* 0x000fe20000000000 */
[----:B------:R-:W-:Y:S01]  /*3f80*/  HMMA.16816.F32 R68, R112, R98, R68 ;  /* 0x000000627044723c */ /* 0x000fe20000001844 */
[----:B------:R-:W-:-:S02]  /*3f90*/  FSEL R30, R30, -INF , !P4 ;  /* 0xff8000001e1e7808 */ /* 0x000fc40006000000 */
[----:B------:R-:W-:Y:S02]  /*3fa0*/  FSEL R90, R90, -INF , !P4 ;  /* 0xff8000005a5a7808 */ /* 0x000fe40006000000 */
[----:B------:R-:W-:Y:S02]  /*3fb0*/  FSEL R28, R88, -INF , !P4 ;  /* 0xff800000581c7808 */ /* 0x000fe40006000000 */
[----:B------:R-:W-:Y:S01]  /*3fc0*/  ISETP.GE.U32.AND P4, PT, R41, UR30, PT ;  /* 0x0000001e29007c0c */ /* 0x000fe2000bf86070 */
[----:B------:R-:W-:Y:S01]  /*3fd0*/  HMMA.16816.F32 R56, R112, R94, R56 ;  /* 0x0000005e7038723c */ /* 0x000fe20000001838 */
[----:B------:R-:W-:Y:S01]  /*3fe0*/  VIADD R41, R48, 0x19 ;  /* 0x0000001930297836 */ /* 0x000fe20000000000 */
[----:B------:R-:W-:Y:S02]  /*3ff0*/  FSEL R22, R22, -INF , !P6 ;  /* 0xff80000016167808 */ /* 0x000fe40007000000 */
[----:B------:R-:W-:Y:S02]  /*4000*/  FSEL R82, R82, -INF , !P6 ;  /* 0xff80000052527808 */ /* 0x000fe40007000000 */
[----:B------:R-:W-:-:S02]  /*4010*/  FSEL R20, R20, -INF , !P6 ;  /* 0xff80000014147808 */ /* 0x000fc40007000000 */
[C---:B------:R-:W-:Y:S01]  /*4020*/  HMMA.16816.F32 R84, R52.reuse, R46, R84 ;  /* 0x0000002e3454723c */ /* 0x040fe20000001854 */
[----:B------:R-:W-:Y:S01]  /*4030*/  FSEL R80, R80, -INF , !P6 ;  /* 0xff80000050507808 */ /* 0x000fe20007000000 */
[----:B------:R-:W-:Y:S01]  /*4040*/  VIADD R46, R48, 0x9 ;  /* 0x00000009302e7836 */ /* 0x000fe20000000000 */
[----:B------:R-:W-:Y:S02]  /*4050*/  FSEL R106, R29, -INF , !P3 ;  /* 0xff8000001d6a7808 */ /* 0x000fe40005800000 */
[----:B------:R-:W-:Y:S02]  /*4060*/  ISETP.GE.U32.AND P5, PT, R44, UR30, PT ;  /* 0x0000001e2c007c0c */ /* 0x000fe4000bfa6070 */
[----:B------:R-:W-:Y:S01]  /*4070*/  FSEL R31, R31, -INF , !P3 ;  /* 0xff8000001f1f7808 */ /* 0x000fe20005800000 */
[----:B------:R-:W-:Y:S01]  /*4080*/  HMMA.16816.F32 R76, R52, R42, R76 ;  /* 0x0000002a344c723c */ /* 0x000fe2000000184c */
[----:B------:R-:W-:Y:S02]  /*4090*/  FSEL R91, R91, -INF , !P3 ;  /* 0xff8000005b5b7808 */ /* 0x000fe40005800000 */
[----:B------:R-:W-:-:S02]  /*40a0*/  FSEL R29, R89, -INF , !P3 ;  /* 0xff800000591d7808 */ /* 0x000fc40005800000 */
[----:B------:R-:W-:Y:S01]  /*40b0*/  ISETP.GE.U32.AND P3, PT, R41, UR30, PT ;  /* 0x0000001e29007c0c */ /* 0x000fe2000bf66070 */
[C---:B------:R-:W-:Y:S01]  /*40c0*/  VIADD R41, R48.reuse, 0x20 ;  /* 0x0000002030297836 */ /* 0x040fe20000000000 */
[----:B------:R-:W-:Y:S01]  /*40d0*/  FSEL R23, R23, -INF , !P5 ;  /* 0xff80000017177808 */ /* 0x000fe20006800000 */
[C---:B------:R-:W-:Y:S01]  /*40e0*/  HMMA.16816.F32 R72, R52.reuse, R36, R72 ;  /* 0x000000243448723c */ /* 0x040fe20000001848 */
[----:B------:R-:W-:Y:S01]  /*40f0*/  VIADD R36, R48, 0x28 ;  /* 0x0000002830247836 */ /* 0x000fe20000000000 */
[----:B------:R-:W-:Y:S02]  /*4100*/  FSEL R21, R21, -INF , !P5 ;  /* 0xff80000015157808 */ /* 0x000fe40006800000 */
[----:B------:R-:W-:Y:S02]  /*4110*/  FSEL R83, R83, -INF , !P5 ;  /* 0xff80000053537808 */ /* 0x000fe40006800000 */
[----:B------:R-:W-:Y:S01]  /*4120*/  ISETP.GE.U32.AND P6, PT, R36, UR30, PT ;  /* 0x0000001e24007c0c */ /* 0x000fe2000bfc6070 */
[----:B------:R-:W-:Y:S01]  /*4130*/  VIADD R36, R48, 0x29 ;  /* 0x0000002930247836 */ /* 0x000fe20000000000 */
[----:B------:R-:W-:Y:S01]  /*4140*/  HMMA.16816.F32 R68, R52, R38, R68 ;  /* 0x000000263444723c */ /* 0x000fe20000001844 */
[----:B------:R-:W-:-:S02]  /*4150*/  FSEL R81, R81, -INF , !P5 ;  /* 0xff80000051517808 */ /* 0x000fc40006800000 */
[----:B------:R-:W-:Y:S02]  /*4160*/  FSEL R26, R26, -INF , !P1 ;  /* 0xff8000001a1a7808 */ /* 0x000fe40004800000 */
[----:B------:R-:W-:Y:S01]  /*4170*/  ISETP.GE.U32.AND P5, PT, R36, UR30, PT ;  /* 0x0000001e24007c0c */ /* 0x000fe2000bfa6070 */
[----:B------:R-:W-:Y:S01]  /*4180*/  VIADD R36, R48, 0x30 ;  /* 0x0000003030247836 */ /* 0x000fe20000000000 */
[----:B------:R-:W-:Y:S01]  /*4190*/  FSEL R24, R24, -INF , !P1 ;  /* 0xff80000018187808 */ /* 0x000fe20004800000 */
[C---:B------:R-:W-:Y:S01]  /*41a0*/  HMMA.16816.F32 R64, R52.reuse, R32, R64 ;  /* 0x000000203440723c */ /* 0x040fe20000001840 */
[----:B------:R-:W-:Y:S01]  /*41b0*/  FSEL R86, R86, -INF , !P1 ;  /* 0xff80000056567808 */ /* 0x000fe20004800000 */
[----:B------:R-:W-:Y:S01]  /*41c0*/  VIADD R32, R48, 0x38 ;  /* 0x0000003830207836 */ /* 0x000fe20000000000 */
[----:B------:R-:W-:Y:S02]  /*41d0*/  FSEL R84, R84, -INF , !P1 ;  /* 0xff80000054547808 */ /* 0x000fe40004800000 */
[----:B------:R-:W-:Y:S01]  /*41e0*/  ISETP.GE.U32.AND P1, PT, R41, UR30, PT ;  /* 0x0000001e29007c0c */ /* 0x000fe2000bf26070 */
[----:B------:R-:W-:Y:S01]  /*41f0*/  VIADD R41, R48, 0x21 ;  /* 0x0000002130297836 */ /* 0x000fe20000000000 */
[----:B------:R-:W-:Y:S01]  /*4200*/  ISETP.GE.U32.AND P0, PT, R46, UR30, PT ;  /* 0x0000001e2e007c0c */ /* 0x000fe2000bf06070 */
[----:B------:R-:W-:Y:S01]  /*4210*/  HMMA.16816.F32 R56, R52, R34, R56 ;  /* 0x000000223438723c */ /* 0x000fe20000001838 */
[----:B------:R-:W-:-:S02]  /*4220*/  FSEL R18, R18, -INF , !P4 ;  /* 0xff80000012127808 */ /* 0x000fc40006000000 */
[----:B------:R-:W-:Y:S02]  /*4230*/  FSEL R16, R16, -INF , !P4 ;  /* 0xff80000010107808 */ /* 0x000fe40006000000 */
[----:B------:R-:W-:Y:S02]  /*4240*/  FSEL R172, R78, -INF , !P4 ;  /* 0xff8000004eac7808 */ /* 0x000fe40006000000 */
[----:B------:R-:W-:Y:S02]  /*4250*/  FSEL R170, R76, -INF , !P4 ;  /* 0xff8000004caa7808 */ /* 0x000fe40006000000 */
[----:B------:R-:W-:Y:S01]  /*4260*/  ISETP.GE.U32.AND P4, PT, R36, UR30, PT ;  /* 0x0000001e24007c0c */ /* 0x000fe2000bf86070 */
[C---:B------:R-:W-:Y:S01]  /*4270*/  VIADD R36, R48.reuse, 0x31 ;  /* 0x0000003130247836 */ /* 0x040fe20000000000 */
[----:B------:R-:W-:Y:S01]  /*4280*/  FSEL R27, R27, -INF , !P0 ;  /* 0xff8000001b1b7808 */ /* 0x000fe20004000000 */
[----:B------:R-:W-:Y:S01]  /*4290*/  VIADD R48, R48, 0x39 ;  /* 0x0000003930307836 */ /* 0x000fe20000000000 */
[----:B------:R-:W-:-:S02]  /*42a0*/  FSEL R25, R25, -INF , !P0 ;  /* 0xff80000019197808 */ /* 0x000fc40004000000 */
[----:B------:R-:W-:Y:S02]  /*42b0*/  FSEL R87, R87, -INF , !P0 ;  /* 0xff80000057577808 */ /* 0x000fe40004000000 */
[----:B------:R-:W-:Y:S02]  /*42c0*/  FSEL R85, R85, -INF , !P0 ;  /* 0xff80000055557808 */ /* 0x000fe40004000000 */
[----:B------:R-:W-:Y:S02]  /*42d0*/  ISETP.GE.U32.AND P0, PT, R41, UR30, PT ;  /* 0x0000001e29007c0c */ /* 0x000fe4000bf06070 */
[----:B------:R-:W-:Y:S02]  /*42e0*/  FSEL R19, R19, -INF , !P3 ;  /* 0xff80000013137808 */ /* 0x000fe40005800000 */
[----:B------:R-:W-:Y:S02]  /*42f0*/  FSEL R17, R17, -INF , !P3 ;  /* 0xff80000011117808 */ /* 0x000fe40005800000 */
[----:B------:R-:W-:-:S02]  /*4300*/  FSEL R167, R79, -INF , !P3 ;  /* 0xff8000004fa77808 */ /* 0x000fc40005800000 */
[----:B------:R-:W-:Y:S02]  /*4310*/  FSEL R168, R77, -INF , !P3 ;  /* 0xff8000004da87808 */ /* 0x000fe40005800000 */
[----:B------:R-:W-:Y:S02]  /*4320*/  ISETP.GE.U32.AND P3, PT, R36, UR30, PT ;  /* 0x0000001e24007c0c */ /* 0x000fe4000bf66070 */
        /* <DEDUP_REMOVED lines=8> */
[----:B------:R-:W-:Y:S02]  /*43b0*/  ISETP.GE.U32.AND P1, PT, R32, UR30, PT ;  /* 0x0000001e20007c0c */ /* 0x000fe4000bf26070 */
[----:B------:R-:W-:-:S02]  /*43c0*/  ISETP.GE.U32.AND P0, PT, R48, UR30, PT ;  /* 0x0000001e30007c0c */ /* 0x000fc4000bf06070 */
        /* <DEDUP_REMOVED lines=24> */
[----:B------:R-:W-:Y:S01]  /*4550*/  SHF.R.U32.HI R33, RZ, 0x5, R195 ;  /* 0x00000005ff217819 */ /* 0x000fe200000116c3 */
[----:B------:R-:W-:Y:S06]  /*4560*/  BAR.SYNC.DEFER_BLOCKING 0x0 ;  /* 0x0000000000007b1d */ /* 0x000fec0000010000 */
[----:B------:R-:W-:Y:S05]  /*4570*/  BRA.U !UP2, `(.L_x_1709) ;  /* 0x000000010ae87547 */ /* 0x000fea000b800000 */
[----:B------:R-:W1:Y:S01]  /*4580*/  LDCU UR4, c[0x0][0x440] ;  /* 0x00008800ff0477ac */ /* 0x000e620008000800 */
[----:B------:R-:W-:Y:S01]  /*4590*/  IMAD.U32 R34, RZ, RZ, UR10 ;  /* 0x0000000aff227e24 */ /* 0x000fe2000f8e00ff */
[----:B------:R-:W-:Y:S01]  /*45a0*/  BSSY.RECONVERGENT B0, `(.L_x_1710) ;  /* 0x0000036000007945 */ /* 0x000fe20003800200 */
[----:B------:R-:W-:Y:S01]  /*45b0*/  IMAD.U32 R36, RZ, RZ, UR11 ;  /* 0x0000000bff247e24 */ /* 0x000fe2000f8e00ff */
[----:B------:R-:W-:-:S04]  /*45c0*/  ULEA.HI UR6, UR25, 0xfffffffe, URZ, 0x1a ;  /* 0xfffffffe19067891 */ /* 0x000fc8000f8fd0ff */
[----:B------:R-:W-:Y:S02]  /*45d0*/  UIMAD.WIDE.U32 UR30, UR16, UR6, URZ ;  /* 0x00000006101e72a5 */ /* 0x000fe4000f8e00ff */
[----:B------:R-:W-:-:S04]  /*45e0*/  UIMAD UR7, UR15, UR6, URZ ;  /* 0x000000060f0772a4 */ /* 0x000fc8000f8e02ff */
[----:B------:R-:W-:Y:S01]  /*45f0*/  UIADD3 UR7, UPT, UPT, UR31, UR7, URZ ;  /* 0x000000071f077290 */ /* 0x000fe2000fffe0ff */
[----:B------:R-:W-:Y:S02]  /*4600*/  IMAD.U32 R44, RZ, RZ, UR30 ;  /* 0x0000001eff2c7e24 */ /* 0x000fe4000f8e00ff */
[----:B------:R-:W-:Y:S01]  /*4610*/  IMAD.U32 R45, RZ, RZ, UR31 ;  /* 0x0000001fff2d7e24 */ /* 0x000fe2000f8e00ff */
[C---:B-1----:R-:W-:Y:S02]  /*4620*/  ISETP.GE.AND P0, PT, R191.reuse, UR4, PT ;  /* 0x00000004bf007c0c */ /* 0x042fe4000bf06270 */
[----:B------:R-:W-:Y:S01]  /*4630*/  ISETP.GE.AND P1, PT, R191, UR4, PT ;  /* 0x00000004bf007c0c */ /* 0x000fe2000bf26270 */
[----:B------:R-:W-:-:S10]  /*4640*/  IMAD.U32 R35, RZ, RZ, UR7 ;  /* 0x00000007ff237e24 */ /* 0x000fd4000f8e00ff */
[----:B------:R-:W-:Y:S01]  /*4650*/  VOTEU.ALL UP0, P0 ;  /* 0x0000000000ff7886 */ /* 0x000fe20000000000 */
[----:B------:R-:W-:Y:S02]  /*4660*/  @!P0 LEA R37, P3, R34, UR30, 0x5 ;  /* 0x0000001e22258c11 */ /* 0x000fe4000f8628ff */
[-C--:B------:R-:W-:Y:S02]  /*4670*/  @!P1 LEA R42, P4, R44, R127.reuse, 0x1 ;  /* 0x0000007f2c2a9211 */ /* 0x080fe400078808ff */
[----:B------:R-:W-:Y:S01]  /*4680*/  @!UP0 UIADD3 UR17, UP1, UPT, UR17, UR30, URZ ;  /* 0x0000001e11118290 */ /* 0x000fe2000ff3e0ff */
[----:B------:R-:W-:Y:S02]  /*4690*/  @!P0 LEA.HI.X R36, R34, UR7, R36, 0x5, P3 ;  /* 0x0000000722248c11 */ /* 0x000fe400098f2c24 */
[C---:B------:R-:W-:Y:S01]  /*46a0*/  @!P0 LEA R38, P3, R37.reuse, R127, 0x1 ;  /* 0x0000007f25268211 */ /* 0x040fe200078608ff */
[----:B------:R-:W-:Y:S01]  /*46b0*/  @!UP0 UIADD3.X UR13, UPT, UPT, UR13, UR7, URZ, UP1, !UPT ;  /* 0x000000070d0d8290 */ /* 0x000fe20008ffe4ff */
[-C--:B------:R-:W-:Y:S01]  /*46c0*/  @!P1 LEA.HI.X R43, R44, R126.reuse, R35, 0x1, P4 ;  /* 0x0000007e2c2b9211 */ /* 0x080fe200020f0c23 */
[----:B------:R-:W-:Y:S01]  /*46d0*/  IMAD.U32 R34, RZ, RZ, UR17 ;  /* 0x00000011ff227e24 */ /* 0x000fe2000f8e00ff */
[----:B------:R-:W-:-:S03]  /*46e0*/  @!P0 LEA.HI.X R39, R37, R126, R36, 0x1, P3 ;  /* 0x0000007e25278211 */ /* 0x000fc600018f0c24 */
[----:B------:R-:W-:Y:S01]  /*46f0*/  IMAD.U32 R35, RZ, RZ, UR13 ;  /* 0x0000000dff237e24 */ /* 0x000fe2000f8e00ff */
[C---:B------:R-:W-:Y:S01]  /*4700*/  @!P0 LEA R36, P3, R34.reuse, R127, 0x1 ;  /* 0x0000007f22248211 */ /* 0x040fe200078608ff */
[----:B------:R-:W-:Y:S01]  /*4710*/  @!PT LDS RZ, [RZ] ;  /* 0x00000000fffff984 */ /* 0x000fe20000000800 */
[----:B------:R-:W-:Y:S01]  /*4720*/  @!PT LDS RZ, [RZ] ;  /* 0x00000000fffff984 */ /* 0x000fe20000000800 */
[----:B------:R-:W-:Y:S01]  /*4730*/  @!PT LDS RZ, [RZ] ;  /* 0x00000000fffff984 */ /* 0x000fe20000000800 */
[----:B------:R1:W-:Y:S03]  /*4740*/  @!P1 LDGSTS.E.BYPASS.LTC128B.128 [R125+0x4000], desc[UR28][R42.64] ;  /* 0x040000002a7d9fae */ /* 0x0003e6000b981a1c */
[----:B------:R-:W-:Y:S01]  /*4750*/  @!P0 LEA.HI.X R37, R34, R126, R35, 0x1, P3 ;  /* 0x0000007e22258211 */ /* 0x000fe200018f0c23 */
        /* <DEDUP_REMOVED lines=26> */
.L_x_1711:
[----:B------:R-:W-:Y:S05]  /*4900*/  BSYNC.RECONVERGENT B0 ;  /* 0x0000000000007941 */ /* 0x000fea0003800200 */
.L_x_1710:
[----:B------:R-:W0:Y:S02]  /*4910*/  LDGDEPBAR ;  /* 0x00000000000079af */ /* 0x000e240000000000 */
.L_x_1709:
[----:B------:R-:W-:Y:S01]  /*4920*/  USHF.L.U32 UR27, UR27, 0x5, URZ ;  /* 0x000000051b1b7899 */ /* 0x000fe200080006ff */
[----:B------:R-:W-:Y:S01]  /*4930*/  FMNMX3.FTZ R58, R90, R91, R86, !PT ;  /* 0x0000005b5a3a7276 */ /* 0x000fe20007810056 */
[----:B------:R-:W-:Y:S01]  /*4940*/  IMAD.U32 R158, RZ, RZ, UR21 ;  /* 0x00000015ff9e7e24 */ /* 0x000fe2000f8e00ff */
[----:B------:R-:W-:Y:S01]  /*4950*/  FMNMX3.FTZ R57, R28, R29, R84, !PT ;  /* 0x0000001d1c397276 */ /* 0x000fe20007810054 */
[----:B------:R-:W-:Y:S01]  /*4960*/  USHF.L.U32 UR4, UR8, 0x10, URZ ;  /* 0x0000001008047899 */ /* 0x000fe200080006ff */
[----:B------:R-:W-:Y:S01]  /*4970*/  FMNMX3.FTZ R58, R58, R87, R82, !PT ;  /* 0x000000573a3a7276 */ /* 0x000fe20007810052 */
[----:B------:R-:W-:Y:S01]  /*4980*/  IMAD R158, R158, 0x8, R33 ;  /* 0x000000089e9e7824 */ /* 0x000fe200078e0221 */
[----:B------:R-:W-:Y:S01]  /*4990*/  IADD3 R62, P1, P0, R2, UR27, R3 ;  /* 0x0000001b023e7c10 */ /* 0x000fe2000f83e003 */
[----:B------:R-:W-:Y:S01]  /*49a0*/  USHF.R.S32.HI UR27, URZ, 0x1f, UR27 ;  /* 0x0000001fff1b7899 */ /* 0x000fe2000801141b */
[----:B------:R-:W-:Y:S01]  /*49b0*/  FMNMX3.FTZ R3, R40, R106, R24, !PT ;  /* 0x0000006a28037276 */ /* 0x000fe20007810018 */
[----:B------:R-:W-:Y:S01]  /*49c0*/  VIADD R136, R158, 0x4 ;  /* 0x000000049e887836 */ /* 0x000fe20000000000 */
[----:B------:R-:W-:Y:S01]  /*49d0*/  FMNMX3.FTZ R2, R30, R31, R26, !PT ;  /* 0x0000001f1e027276 */ /* 0x000fe2000781001a */
[----:B------:R-:W-:Y:S01]  /*49e0*/  IMAD.WIDE.U32 R158, R158, -0x326172a9, RZ ;  /* 0xcd9e8d579e9e7825 */ /* 0x000fe200078e00ff */
[----:B------:R-:W-:Y:S01]  /*49f0*/  FMNMX3.FTZ R3, R3, R25, R20, !PT ;  /* 0x0000001903037276 */ /* 0x000fe20007810014 */
[----:B------:R-:W-:Y:S01]  /*4a00*/  USHF.L.U32 UR24, UR24, 0x1, URZ ;  /* 0x0000000118187899 */ /* 0x000fe200080006ff */
[----:B------:R-:W-:Y:S01]  /*4a10*/  FMNMX3.FTZ R58, R58, R83, R172, !PT ;  /* 0x000000533a3a7276 */ /* 0x000fe200078100ac */
[----:B------:R-:W-:Y:S01]  /*4a20*/  IMAD.WIDE.U32 R136, R136, -0x326172a9, RZ ;  /* 0xcd9e8d5788887825 */ /* 0x000fe200078e00ff */
[----:B------:R-:W-:Y:S01]  /*4a30*/  FMNMX3.FTZ R2, R2, R27, R22, !PT ;  /* 0x0000001b02027276 */ /* 0x000fe20007810016 */
[----:B------:R-:W3:Y:S01]  /*4a40*/  LDCU.64 UR6, c[0x0][0x418] ;  /* 0x00008300ff0677ac */ /* 0x000ee20008000a00 */
[----:B------:R-:W-:Y:S01]  /*4a50*/  FMNMX3.FTZ R3, R3, R21, R16, !PT ;  /* 0x0000001503037276 */ /* 0x000fe20007810010 */
[----:B------:R-:W-:Y:S01]  /*4a60*/  IMAD.U32 R48, RZ, RZ, UR4 ;  /* 0x00000004ff307e24 */ /* 0x000fe2000f8e00ff */
[----:B------:R-:W-:Y:S01]  /*4a70*/  FMNMX3.FTZ R57, R57, R85, R80, !PT ;  /* 0x0000005539397276 */ /* 0x000fe20007810050 */
[----:B------:R-:W-:Y:S01]  /*4a80*/  UIADD3 UR4, UPT, UPT, UR24, 0x1, URZ ;  /* 0x0000000118047890 */ /* 0x000fe2000fffe0ff */
[----:B------:R-:W-:Y:S01]  /*4a90*/  FMNMX3.FTZ R58, R58, R167, R74, !PT ;  /* 0x000000a73a3a7276 */ /* 0x000fe2000781004a */
[----:B------:R-:W-:Y:S01]  /*4aa0*/  IMAD.WIDE.U32 R70, R62, -0x2daee0ad, RZ ;  /* 0xd2511f533e467825 */ /* 0x000fe200078e00ff */
[----:B------:R-:W-:-:S02]  /*4ab0*/  FMNMX3.FTZ R2, R2, R23, R18, !PT ;  /* 0x0000001702027276 */ /* 0x000fc40007810012 */
[----:B------:R-:W-:Y:S01]  /*4ac0*/  FMNMX3.FTZ R3, R3, R17, R12, !PT ;  /* 0x0000001103037276 */ /* 0x000fe2000781000c */
[----:B------:R-:W-:Y:S01]  /*4ad0*/  IMAD.U32 R232, RZ, RZ, UR8 ;  /* 0x00000008ffe87e24 */ /* 0x000fe2000f8e00ff */
[----:B------:R-:W-:Y:S01]  /*4ae0*/  FMNMX3.FTZ R57, R57, R81, R170, !PT ;  /* 0x0000005139397276 */ /* 0x000fe200078100aa */
[C---:B------:R-:W-:Y:S01]  /*4af0*/  VIADD R68, R123.reuse, 0xbb67ae85 ;  /* 0xbb67ae857b447836 */ /* 0x040fe20000000000 */
[----:B------:R-:W-:Y:S01]  /*4b00*/  FMNMX3.FTZ R58, R58, R75, R216, !PT ;  /* 0x0000004b3a3a7276 */ /* 0x000fe200078100d8 */
[----:B------:R-:W-:Y:S01]  /*4b10*/  VIADD R59, R122, 0x3c6ef372 ;  /* 0x3c6ef3727a3b7836 */ /* 0x000fe20000000000 */
[----:B------:R-:W-:Y:S01]  /*4b20*/  IADD3.X R60, PT, PT, R0, UR27, RZ, P1, P0 ;  /* 0x0000001b003c7c10 */ /* 0x000fe20008fe04ff */
[----:B------:R4:W-:Y:S01]  /*4b30*/  STL.64 [R1+0x60], R70 ;  /* 0x0000604601007387 */ /* 0x0009e20000100a00 */
[----:B------:R-:W-:Y:S01]  /*4b40*/  FMNMX3.FTZ R2, R2, R19, R14, !PT ;  /* 0x0000001302027276 */ /* 0x000fe2000781000e */
[----:B------:R-:W-:Y:S01]  /*4b50*/  VIADD R94, R123, 0x76cf5d0a ;  /* 0x76cf5d0a7b5e7836 */ /* 0x000fe20000000000 */
[----:B------:R-:W-:Y:S01]  /*4b60*/  FMNMX3.FTZ R3, R3, R13, R8, !PT ;  /* 0x0000000d03037276 */ /* 0x000fe20007810008 */
[----:B------:R-:W-:Y:S01]  /*4b70*/  IMAD.IADD R197, R119, 0x1, R118 ;  /* 0x0000000177c57824 */ /* 0x000fe200078e0276 */
[----:B------:R-:W-:Y:S01]  /*4b80*/  FMNMX3.FTZ R0, R57, R168, R72, !PT ;  /* 0x000000a839007276 */ /* 0x000fe20007810048 */
[----:B------:R-:W-:Y:S01]  /*4b90*/  VIADD R229, R123, 0x646e171e ;  /* 0x646e171e7be57836 */ /* 0x000fe20000000000 */
[----:B------:R-:W-:Y:S01]  /*4ba0*/  FMNMX3.FTZ R58, R58, R215, R214, !PT ;  /* 0x000000d73a3a7276 */ /* 0x000fe200078100d6 */
[----:B------:R-:W-:Y:S01]  /*4bb0*/  IMAD.SHL.U32 R97, R195, 0x2, RZ ;  /* 0x00000002c3617824 */ /* 0x000fe200078e00ff */
[----:B------:R-:W-:-:S02]  /*4bc0*/  FMNMX3.FTZ R2, R2, R15, R10, !PT ;  /* 0x0000000f02027276 */ /* 0x000fc4000781000a */
[----:B------:R-:W-:Y:S02]  /*4bd0*/  FMNMX3.FTZ R3, R3, R9, R210, !PT ;  /* 0x0000000903037276 */ /* 0x000fe400078100d2 */
[----:B------:R-:W-:Y:S02]  /*4be0*/  FMNMX3.FTZ R0, R0, R73, R221, !PT ;  /* 0x0000004900007276 */ /* 0x000fe400078100dd */
[----:B------:R-:W-:Y:S02]  /*4bf0*/  FMNMX3.FTZ R58, R58, R213, R212, !PT ;  /* 0x000000d53a3a7276 */ /* 0x000fe400078100d4 */
[----:B------:R-:W-:Y:S02]  /*4c00*/  FMNMX3.FTZ R2, R2, R11, R6, !PT ;  /* 0x0000000b02027276 */ /* 0x000fe40007810006 */
[----:B------:R-:W-:Y:S02]  /*4c10*/  FMNMX3.FTZ R3, R3, R209, R149, !PT ;  /* 0x000000d103037276 */ /* 0x000fe40007810095 */
[----:B------:R-:W-:-:S02]  /*4c20*/  LOP3.LUT R57, R122, R60, R159, 0x96, !PT ;  /* 0x0000003c7a397212 */ /* 0x000fc400078e969f */
[----:B------:R-:W-:Y:S02]  /*4c30*/  FMNMX3.FTZ R0, R0, R220, R219, !PT ;  /* 0x000000dc00007276 */ /* 0x000fe400078100db */
[----:B------:R-:W-:Y:S01]  /*4c40*/  FMNMX.FTZ R58, R32, R58, !PT ;  /* 0x0000003a203a7209 */ /* 0x000fe20007810000 */
[----:B------:R-:W-:Y:S01]  /*4c50*/  IMAD.WIDE.U32 R92, R57, -0x2daee0ad, RZ ;  /* 0xd2511f53395c7825 */ /* 0x000fe200078e00ff */
[----:B------:R-:W-:Y:S02]  /*4c60*/  FMNMX3.FTZ R2, R2, R7, R146, !PT ;  /* 0x0000000702027276 */ /* 0x000fe40007810092 */
[----:B------:R-:W-:Y:S01]  /*4c70*/  FMNMX.FTZ R3, R61, R3, !PT ;  /* 0x000000033d037209 */ /* 0x000fe20007810000 */
[----:B------:R-:W5:Y:S01]  /*4c80*/  SHFL.BFLY PT, R57, R58, 0x2, 0x1f ;  /* 0x0c401f003a397f89 */ /* 0x000f6200000e0000 */
[----:B------:R-:W-:Y:S02]  /*4c90*/  FMNMX3.FTZ R0, R0, R65, R56, !PT ;  /* 0x0000004100007276 */ /* 0x000fe40007810038 */
[----:B------:R-:W-:Y:S01]  /*4ca0*/  FMNMX.FTZ R2, R5, R2, !PT ;  /* 0x0000000205027209 */ /* 0x000fe20007810000 */
[----:B------:R-:W1:Y:S01]  /*4cb0*/  SHFL.BFLY PT, R67, R3, 0x2, 0x1f ;  /* 0x0c401f0003437f89 */ /* 0x000e6200000e0000 */
[----:B------:R-:W-:-:S02]  /*4cc0*/  LOP3.LUT R60, R122, R60, R137, 0x96, !PT ;  /* 0x0000003c7a3c7212 */ /* 0x000fc400078e9689 */
[----:B------:R-:W-:Y:S01]  /*4cd0*/  FMNMX.FTZ R0, R4, R0, !PT ;  /* 0x0000000004007209 */ /* 0x000fe20007810000 */
[----:B------:R-:W2:Y:S01]  /*4ce0*/  SHFL.BFLY PT, R66, R2, 0x2, 0x1f ;  /* 0x0c401f0002427f89 */ /* 0x000ea200000e0000 */
[C-C-:B------:R-:W-:Y:S01]  /*4cf0*/  LOP3.LUT R78, R123.reuse, UR24, R71.reuse, 0x96, !PT ;  /* 0x000000187b4e7c12 */ /* 0x140fe2000f8e9647 */
[----:B------:R-:W-:Y:S01]  /*4d00*/  IMAD.WIDE.U32 R88, R60, -0x2daee0ad, RZ ;  /* 0xd2511f533c587825 */ /* 0x000fe200078e00ff */
[----:B------:R-:W-:Y:S01]  /*4d10*/  LOP3.LUT R76, R123, UR4, R71, 0x96, !PT ;  /* 0x000000047b4c7c12 */ /* 0x000fe2000f8e9647 */
[----:B------:R-:W3:Y:S01]  /*4d20*/  SHFL.BFLY PT, R64, R0, 0x2, 0x1f ;  /* 0x0c401f0000407f89 */ /* 0x000ee200000e0000 */
[----:B------:R-:W-:Y:S01]  /*4d30*/  LOP3.LUT R232, R232, 0xff0000, R48, 0xf8, !PT ;  /* 0x00ff0000e8e87812 */ /* 0x000fe200078ef830 */
[----:B------:R-:W-:Y:S01]  /*4d40*/  VIADD R48, R122, 0x9e3779b9 ;  /* 0x9e3779b97a307836 */ /* 0x000fe20000000000 */
[-C--:B------:R-:W-:Y:S01]  /*4d50*/  LOP3.LUT R184, R68, R70.reuse, R93, 0x96, !PT ;  /* 0x0000004644b87212 */ /* 0x080fe200078e965d */
[----:B------:R-:W-:Y:S01]  /*4d60*/  IMAD.WIDE.U32 R78, R78, -0x326172a9, RZ ;  /* 0xcd9e8d574e4e7825 */ /* 0x000fe200078e00ff */
[----:B------:R-:W-:Y:S01]  /*4d70*/  LOP3.LUT R68, R68, R70, R89, 0x96, !PT ;  /* 0x0000004644447212 */ /* 0x000fe200078e9659 */
[----:B------:R3:W-:Y:S01]  /*4d80*/  STL.64 [R1+0x58], R92 ;  /* 0x0000585c01007387 */ /* 0x0007e20000100a00 */
[----:B------:R-:W3:Y:S01]  /*4d90*/  LDCU UR4, c[0x0][0x45c] ;  /* 0x00008b80ff0477ac */ /* 0x000ee20008000800 */
[----:B------:R-:W-:Y:S01]  /*4da0*/  IMAD.WIDE.U32 R76, R76, -0x326172a9, RZ ;  /* 0xcd9e8d574c4c7825 */ /* 0x000fe200078e00ff */
[C-C-:B------:R-:W-:Y:S01]  /*4db0*/  LOP3.LUT R62, R48.reuse, R158, R79.reuse, 0x96, !PT ;  /* 0x0000009e303e7212 */ /* 0x140fe200078e964f */
[----:B------:R3:W-:Y:S01]  /*4dc0*/  STL.64 [R1+0x50], R88 ;  /* 0x0000505801007387 */ /* 0x0007e20000100a00 */
[----:B------:R-:W-:Y:S01]  /*4dd0*/  LOP3.LUT R102, R48, R136, R79, 0x96, !PT ;  /* 0x0000008830667212 */ /* 0x000fe200078e964f */
[----:B------:R-:W-:Y:S01]  /*4de0*/  IMAD.WIDE.U32 R184, R184, -0x326172a9, RZ ;  /* 0xcd9e8d57b8b87825 */ /* 0x000fe200078e00ff */
[----:B------:R-:W-:-:S02]  /*4df0*/  LOP3.LUT R108, R48, R158, R77, 0x96, !PT ;  /* 0x0000009e306c7212 */ /* 0x000fc400078e964d */
[----:B------:R-:W-:Y:S01]  /*4e00*/  LOP3.LUT R104, R48, R136, R77, 0x96, !PT ;  /* 0x0000008830687212 */ /* 0x000fe200078e964d */
[----:B------:R-:W-:Y:S01]  /*4e10*/  IMAD.WIDE.U32 R68, R68, -0x326172a9, RZ ;  /* 0xcd9e8d5744447825 */ /* 0x000fe200078e00ff */
[C-C-:B----4-:R-:W-:Y:S02]  /*4e20*/  LOP3.LUT R70, R59.reuse, R78, R185.reuse, 0x96, !PT ;  /* 0x0000004e3b467212 */ /* 0x150fe400078e96b9 */
[C---:B------:R-:W-:Y:S01]  /*4e30*/  LOP3.LUT R98, R59.reuse, R76, R185, 0x96, !PT ;  /* 0x0000004c3b627212 */ /* 0x040fe200078e96b9 */
[----:B------:R-:W-:Y:S01]  /*4e40*/  IMAD.WIDE.U32 R62, R62, -0x2daee0ad, RZ ;  /* 0xd2511f533e3e7825 */ /* 0x000fe200078e00ff */
[C-C-:B------:R-:W-:Y:S02]  /*4e50*/  LOP3.LUT R78, R59.reuse, R78, R69.reuse, 0x96, !PT ;  /* 0x0000004e3b4e7212 */ /* 0x140fe400078e9645 */
[----:B------:R-:W-:Y:S01]  /*4e60*/  LOP3.LUT R59, R59, R76, R69, 0x96, !PT ;  /* 0x0000004c3b3b7212 */ /* 0x000fe200078e9645 */
[----:B------:R-:W-:Y:S01]  /*4e70*/  IMAD.WIDE.U32 R108, R108, -0x2daee0ad, RZ ;  /* 0xd2511f536c6c7825 */ /* 0x000fe200078e00ff */
[----:B-----5:R-:W-:-:S02]  /*4e80*/  FMNMX.FTZ R69, R58, R57, !PT ;  /* 0x000000393a457209 */ /* 0x020fc40007810000 */
[----:B-1----:R-:W-:Y:S01]  /*4e90*/  FMNMX.FTZ R67, R3, R67, !PT ;  /* 0x0000004303437209 */ /* 0x002fe20007810000 */
[----:B------:R-:W-:Y:S01]  /*4ea0*/  IMAD.WIDE.U32 R102, R102, -0x2daee0ad, RZ ;  /* 0xd2511f5366667825 */ /* 0x000fe200078e00ff */
[CC--:B------:R-:W-:Y:S01]  /*4eb0*/  LOP3.LUT R76, R94.reuse, R92.reuse, R63, 0x96, !PT ;  /* 0x0000005c5e4c7212 */ /* 0x0c0fe200078e963f */
[----:B------:R-:W1:Y:S01]  /*4ec0*/  SHFL.BFLY PT, R3, R69, 0x1, 0x1f ;  /* 0x0c201f0045037f89 */ /* 0x000e6200000e0000 */
[----:B------:R-:W-:Y:S01]  /*4ed0*/  LOP3.LUT R248, R94, R92, R109, 0x96, !PT ;  /* 0x0000005c5ef87212 */ /* 0x000fe200078e966d */
[----:B------:R-:W-:Y:S01]  /*4ee0*/  IMAD.WIDE.U32 R104, R104, -0x2daee0ad, RZ ;  /* 0xd2511f5368687825 */ /* 0x000fe200078e00ff */
[----:B------:R-:W-:Y:S02]  /*4ef0*/  LOP3.LUT R100, R94, R88, R103, 0x96, !PT ;  /* 0x000000585e647212 */ /* 0x000fe400078e9667 */
[----:B--2---:R-:W-:Y:S01]  /*4f00*/  FMNMX.FTZ R66, R2, R66, !PT ;  /* 0x0000004202427209 */ /* 0x004fe20007810000 */
[----:B------:R-:W-:Y:S01]  /*4f10*/  VIADD R58, R122, 0xdaa66d2b ;  /* 0xdaa66d2b7a3a7836 */ /* 0x000fe20000000000 */
[----:B------:R-:W-:Y:S01]  /*4f20*/  LOP3.LUT R94, R94, R88, R105, 0x96, !PT ;  /* 0x000000585e5e7212 */ /* 0x000fe200078e9669 */
[----:B------:R-:W2:Y:S01]  /*4f30*/  SHFL.BFLY PT, R2, R67, 0x1, 0x1f ;  /* 0x0c201f0043027f89 */ /* 0x000ea200000e0000 */
[----:B---3--:R-:W-:Y:S01]  /*4f40*/  FMNMX.FTZ R64, R0, R64, !PT ;  /* 0x0000004000407209 */ /* 0x008fe20007810000 */
[----:B------:R-:W-:Y:S01]  /*4f50*/  IMAD.WIDE.U32 R76, R76, -0x326172a9, RZ ;  /* 0xcd9e8d574c4c7825 */ /* 0x000fe200078e00ff */
[----:B------:R-:W-:Y:S01]  /*4f60*/  LEA R197, R197, UR5, 0x1 ;  /* 0x00000005c5c57c11 */ /* 0x000fe2000f8e08ff */
[----:B------:R-:W-:Y:S01]  /*4f70*/  SHFL.BFLY PT, R0, R66, 0x1, 0x1f ;  /* 0x0c201f0042007f89 */ /* 0x000fe200000e0000 */
[----:B------:R-:W-:Y:S01]  /*4f80*/  LOP3.LUT R97, R97, 0x6, RZ, 0xe2, !PT ;  /* 0x0000000661617812 */ /* 0x000fe200078ee2ff */
[----:B------:R-:W-:Y:S01]  /*4f90*/  IMAD.WIDE.U32 R248, R248, -0x326172a9, RZ ;  /* 0xcd9e8d57f8f87825 */ /* 0x000fe200078e00ff */
[-C--:B------:R-:W-:Y:S01]  /*4fa0*/  LOP3.LUT R92, R58, R184.reuse, R77, 0x96, !PT ;  /* 0x000000b83a5c7212 */ /* 0x080fe200078e964d */
[----:B------:R-:W3:Y:S02]  /*4fb0*/  SHFL.BFLY PT, R132, R64, 0x1, 0x1f ;  /* 0x0c201f0040847f89 */ /* 0x000ee400000e0000 */
[----:B------:R-:W-:Y:S01]  /*4fc0*/  IMAD.WIDE.U32 R100, R100, -0x326172a9, RZ ;  /* 0xcd9e8d5764647825 */ /* 0x000fe200078e00ff */
[----:B------:R-:W-:-:S03]  /*4fd0*/  LOP3.LUT R184, R58, R184, R249, 0x96, !PT ;  /* 0x000000b83ab87212 */ /* 0x000fc600078e96f9 */
[----:B------:R-:W-:Y:S01]  /*4fe0*/  IMAD.WIDE.U32 R94, R94, -0x326172a9, RZ ;  /* 0xcd9e8d575e5e7825 */ /* 0x000fe200078e00ff */
[CC--:B------:R-:W-:Y:S02]  /*4ff0*/  LOP3.LUT R88, R58.reuse, R68.reuse, R101, 0x96, !PT ;  /* 0x000000443a587212 */ /* 0x0c0fe400078e9665 */
[----:B-1----:R-:W-:Y:S01]  /*5000*/  FMNMX.FTZ R3, R69, R3, !PT ;  /* 0x0000000345037209 */ /* 0x002fe20007810000 */
[----:B------:R-:W-:Y:S01]  /*5010*/  VIADD R57, R123, 0x32370b8f ;  /* 0x32370b8f7b397836 */ /* 0x000fe20000000000 */
[----:B------:R-:W-:Y:S01]  /*5020*/  LOP3.LUT R58, R58, R68, R95, 0x96, !PT ;  /* 0x000000443a3a7212 */ /* 0x000fe200078e965f */
[----:B------:R-:W-:Y:S01]  /*5030*/  IMAD.WIDE.U32 R78, R78, -0x2daee0ad, RZ ;  /* 0xd2511f534e4e7825 */ /* 0x000fe200078e00ff */
[----:B------:R-:W-:-:S03]  /*5040*/  FSETP.NEU.FTZ.AND P0, PT, R3, -INF , PT ;  /* 0xff8000000300780b */ /* 0x000fc60003f1d000 */
[----:B------:R-:W-:Y:S01]  /*5050*/  FMUL.FTZ R211, R3, UR4 ;  /* 0x0000000403d37c20 */ /* 0x000fe20008410000 */
[----:B------:R-:W-:Y:S01]  /*5060*/  IMAD.WIDE.U32 R70, R70, -0x2daee0ad, RZ ;  /* 0xd2511f5346467825 */ /* 0x000fe200078e00ff */
[----:B------:R-:W-:Y:S02]  /*5070*/  LOP3.LUT R60, R57, R102, R79, 0x96, !PT ;  /* 0x00000066393c7212 */ /* 0x000fe400078e964f */
[----:B--2---:R-:W-:Y:S01]  /*5080*/  FMNMX.FTZ R2, R67, R2, !PT ;  /* 0x0000000243027209 */ /* 0x004fe20007810000 */
[----:B------:R-:W-:Y:S01]  /*5090*/  IMAD.WIDE.U32 R98, R98, -0x2daee0ad, RZ ;  /* 0xd2511f5362627825 */ /* 0x000fe200078e00ff */
[----:B------:R-:W-:Y:S02]  /*50a0*/  LOP3.LUT R62, R57, R62, R71, 0x96, !PT ;  /* 0x0000003e393e7212 */ /* 0x000fe400078e9647 */
[----:B------:R-:W-:Y:S01]  /*50b0*/  FSETP.NEU.FTZ.AND P1, PT, R2, -INF , PT ;  /* 0xff8000000200780b */ /* 0x000fe20003f3d000 */
[----:B------:R-:W-:Y:S01]  /*50c0*/  VIADD R68, R123, 0xed9eba14 ;  /* 0xed9eba147b447836 */ /* 0x000fe20000000000 */
[----:B------:R-:W-:Y:S01]  /*50d0*/  LOP3.LUT R63, R57, R108, R99, 0x96, !PT ;  /* 0x0000006c393f7212 */ /* 0x000fe200078e9663 */
[----:B------:R-:W-:Y:S01]  /*50e0*/  IMAD.WIDE.U32 R102, R59, -0x2daee0ad, RZ ;  /* 0xd2511f533b667825 */ /* 0x000fe200078e00ff */
[----:B---3--:R-:W-:-:S02]  /*50f0*/  FMNMX.FTZ R132, R64, R132, !PT ;  /* 0x0000008440847209 */ /* 0x008fc40007810000 */
[----:B------:R-:W-:Y:S01]  /*5100*/  FMNMX.FTZ R0, R66, R0, !PT ;  /* 0x0000000042007209 */ /* 0x000fe20007810000 */
[----:B------:R-:W-:Y:S01]  /*5110*/  IMAD.WIDE.U32 R92, R92, -0x2daee0ad, RZ ;  /* 0xd2511f535c5c7825 */ /* 0x000fe200078e00ff */
[----:B------:R-:W-:Y:S02]  /*5120*/  LOP3.LUT R57, R57, R104, R103, 0x96, !PT ;  /* 0x0000006839397212 */ /* 0x000fe400078e9667 */
[----:B------:R-:W-:Y:S01]  /*5130*/  FSEL R211, R211, RZ, P0 ;  /* 0x000000ffd3d37208 */ /* 0x000fe20000000000 */
[----:B------:R-:W-:Y:S01]  /*5140*/  IMAD.WIDE.U32 R88, R88, -0x2daee0ad, RZ ;  /* 0xd2511f5358587825 */ /* 0x000fe200078e00ff */
[----:B------:R-:W-:-:S03]  /*5150*/  LOP3.LUT R70, R68, R70, R93, 0x96, !PT ;  /* 0x0000004644467212 */ /* 0x000fc600078e965d */
[C---:B------:R-:W-:Y:S01]  /*5160*/  FMUL.FTZ R95, R0.reuse, UR4 ;  /* 0x00000004005f7c20 */ /* 0x040fe20008410000 */
[----:B------:R-:W-:Y:S01]  /*5170*/  FSETP.NEU.FTZ.AND P0, PT, R0, -INF , PT ;  /* 0xff8000000000780b */ /* 0x000fe20003f1d000 */
[----:B------:R-:W-:Y:S01]  /*5180*/  IMAD.WIDE.U32 R184, R184, -0x2daee0ad, RZ ;  /* 0xd2511f53b8b87825 */ /* 0x000fe200078e00ff */
[----:B------:R-:W-:-:S03]  /*5190*/  LOP3.LUT R78, R68, R78, R89, 0x96, !PT ;  /* 0x0000004e444e7212 */ /* 0x000fc600078e9659 */
[----:B------:R-:W-:Y:S01]  /*51a0*/  FFMA.FTZ R163, R91, UR4, -R211 ;  /* 0x000000045ba37c23 */ /* 0x000fe200080108d3 */
[----:B------:R-:W-:Y:S01]  /*51b0*/  FSEL R95, R95, RZ, P0 ;  /* 0x000000ff5f5f7208 */ /* 0x000fe20000000000 */
[----:B------:R-:W-:Y:S01]  /*51c0*/  IMAD.WIDE.U32 R58, R58, -0x2daee0ad, RZ ;  /* 0xd2511f533a3a7825 */ /* 0x000fe200078e00ff */
[----:B------:R-:W-:-:S03]  /*51d0*/  LOP3.LUT R98, R68, R98, R185, 0x96, !PT ;  /* 0x0000006244627212 */ /* 0x000fc600078e96b9 */
[--C-:B------:R-:W-:Y:S01]  /*51e0*/  FFMA.FTZ R201, R86, UR4, -R211.reuse ;  /* 0x0000000456c97c23 */ /* 0x100fe200080108d3 */
[----:B------:R-:W-:Y:S01]  /*51f0*/  FFMA.FTZ R187, R87, UR4, -R211 ;  /* 0x0000000457bb7c23 */ /* 0x000fe200080108d3 */
[----:B------:R-:W-:Y:S01]  /*5200*/  IMAD.WIDE.U32 R108, R62, -0x326172a9, RZ ;  /* 0xcd9e8d573e6c7825 */ /* 0x000fe200078e00ff */
[----:B------:R-:W-:Y:S01]  /*5210*/  LOP3.LUT R68, R68, R102, R59, 0x96, !PT ;  /* 0x0000006644447212 */ /* 0x000fe200078e963b */
[----:B------:R-:W-:Y:S02]  /*5220*/  MUFU.EX2 R163, R163 ;  /* 0x000000a300a37308 */ /* 0x000fe40000000800 */
[--C-:B------:R-:W-:Y:S01]  /*5230*/  FFMA.FTZ R186, R26, UR4, -R95.reuse ;  /* 0x000000041aba7c23 */ /* 0x100fe2000801085f */
[----:B------:R-:W-:Y:S02]  /*5240*/  VIADD R59, R122, 0x1715609d ;  /* 0x1715609d7a3b7836 */ /* 0x000fe40000000000 */
[--C-:B------:R-:W-:Y:S01]  /*5250*/  FFMA.FTZ R181, R27, UR4, -R95.reuse ;  /* 0x000000041bb57c23 */ /* 0x100fe2000801085f */
[----:B------:R-:W-:Y:S01]  /*5260*/  IMAD.WIDE.U32 R102, R63, -0x326172a9, RZ ;  /* 0xcd9e8d573f667825 */ /* 0x000fe200078e00ff */
[----:B------:R-:W-:Y:S03]  /*5270*/  MUFU.EX2 R201, R201 ;  /* 0x000000c900c97308 */ /* 0x000fe60000000800 */
[--C-:B------:R-:W-:Y:S01]  /*5280*/  FFMA.FTZ R169, R18, UR4, -R95.reuse ;  /* 0x0000000412a97c23 */ /* 0x100fe2000801085f */
[--C-:B------:R-:W-:Y:S01]  /*5290*/  FFMA.FTZ R165, R19, UR4, -R95.reuse ;  /* 0x0000000413a57c23 */ /* 0x100fe2000801085f */
[----:B------:R-:W-:Y:S01]  /*52a0*/  IMAD.WIDE.U32 R110, R60, -0x326172a9, RZ ;  /* 0xcd9e8d573c6e7825 */ /* 0x000fe200078e00ff */
[----:B------:R-:W1:Y:S03]  /*52b0*/  MUFU.EX2 R187, R187 ;  /* 0x000000bb00bb7308 */ /* 0x000e660000000800 */
[--C-:B------:R-:W-:Y:S01]  /*52c0*/  FFMA.FTZ R148, R10, UR4, -R95.reuse ;  /* 0x000000040a947c23 */ /* 0x100fe2000801085f */
[--C-:B------:R-:W-:Y:S01]  /*52d0*/  FFMA.FTZ R147, R11, UR4, -R95.reuse ;  /* 0x000000040b937c23 */ /* 0x100fe2000801085f */
[----:B------:R-:W-:Y:S01]  /*52e0*/  IMAD.WIDE.U32 R70, R70, -0x326172a9, RZ ;  /* 0xcd9e8d5746467825 */ /* 0x000fe200078e00ff */
[----:B------:R-:W-:Y:S03]  /*52f0*/  MUFU.EX2 R186, R186 ;  /* 0x000000ba00ba7308 */ /* 0x000fe60000000800 */
[--C-:B------:R-:W-:Y:S01]  /*5300*/  FFMA.FTZ R238, R22, UR4, -R95.reuse ;  /* 0x0000000416ee7c23 */ /* 0x100fe2000801085f */
[----:B------:R-:W-:Y:S01]  /*5310*/  FFMA.FTZ R146, R146, UR4, -R95 ;  /* 0x0000000492927c23 */ /* 0x000fe2000801085f */
[----:B------:R-:W-:Y:S01]  /*5320*/  IMAD.WIDE.U32 R78, R78, -0x326172a9, RZ ;  /* 0xcd9e8d574e4e7825 */ /* 0x000fe200078e00ff */
[----:B------:R-:W-:Y:S01]  /*5330*/  LOP3.LUT R108, R59, R108, R71, 0x96, !PT ;  /* 0x0000006c3b6c7212 */ /* 0x000fe200078e9647 */
[----:B------:R-:W-:Y:S02]  /*5340*/  MUFU.EX2 R181, R181 ;  /* 0x000000b500b57308 */ /* 0x000fe40000000800 */
[----:B------:R-:W-:Y:S01]  /*5350*/  FFMA.FTZ R222, R23, UR4, -R95 ;  /* 0x0000000417de7c23 */ /* 0x000fe2000801085f */
[----:B------:R-:W-:Y:S01]  /*5360*/  IMAD.WIDE.U32 R98, R98, -0x326172a9, RZ ;  /* 0xcd9e8d5762627825 */ /* 0x000fe200078e00ff */
[----:B------:R-:W-:Y:S01]  /*5370*/  LOP3.LUT R60, R59, R110, R79, 0x96, !PT ;  /* 0x0000006e3b3c7212 */ /* 0x000fe200078e964f */
[----:B------:R-:W-:Y:S01]  /*5380*/  MUFU.EX2 R169, R169 ;  /* 0x000000a900a97308 */ /* 0x000fe20000000800 */
[----:B-1----:R-:W-:Y:S01]  /*5390*/  F2FP.F16.F32.PACK_AB R143, R187, R201 ;  /* 0x000000c9bb8f723e */ /* 0x002fe200000000ff */
[----:B------:R-:W-:Y:S01]  /*53a0*/  IMAD.WIDE.U32 R104, R57, -0x326172a9, RZ ;  /* 0xcd9e8d5739687825 */ /* 0x000fe200078e00ff */
[----:B------:R-:W-:-:S03]  /*53b0*/  LOP3.LUT R102, R59, R102, R99, 0x96, !PT ;  /* 0x000000663b667212 */ /* 0x000fc600078e9663 */
[----:B------:R-:W-:Y:S01]  /*53c0*/  FMUL.FTZ R99, R132, UR4 ;  /* 0x0000000484637c20 */ /* 0x000fe20008410000 */
[C---:B------:R-:W-:Y:S01]  /*53d0*/  PRMT R142, R143.reuse, 0x7632, R142 ;  /* 0x000076328f8e7816 */ /* 0x040fe2000000008e */
[----:B------:R-:W-:Y:S01]  /*53e0*/  IMAD.WIDE.U32 R68, R68, -0x326172a9, RZ ;  /* 0xcd9e8d5744447825 */ /* 0x000fe200078e00ff */
[----:B------:R-:W-:Y:S03]  /*53f0*/  MUFU.EX2 R165, R165 ;  /* 0x000000a500a57308 */ /* 0x000fe60000000800 */
[----:B------:R-:W-:Y:S01]  /*5400*/  FFMA.FTZ R235, R14, UR4, -R95 ;  /* 0x000000040eeb7c23 */ /* 0x000fe2000801085f */
[----:B------:R-:W-:Y:S01]  /*5410*/  PRMT R131, R143, 0x5410, R142 ;  /* 0x000054108f837816 */ /* 0x000fe2000000008e */
[----:B------:R-:W-:Y:S01]  /*5420*/  VIADD R62, R122, 0x78dde6e4 ;  /* 0x78dde6e47a3e7836 */ /* 0x000fe20000000000 */
[----:B------:R-:W-:Y:S01]  /*5430*/  LOP3.LUT R59, R59, R104, R69, 0x96, !PT ;  /* 0x000000683b3b7212 */ /* 0x000fe200078e9645 */
[----:B------:R-:W-:Y:S01]  /*5440*/  FMUL.FTZ R104, R2, UR4 ;  /* 0x0000000402687c20 */ /* 0x000fe20008410000 */
[----:B------:R-:W-:Y:S01]  /*5450*/  IMAD.WIDE.U32 R112, R60, -0x2daee0ad, RZ ;  /* 0xd2511f533c707825 */ /* 0x000fe200078e00ff */
[----:B------:R-:W-:Y:S01]  /*5460*/  MUFU.EX2 R148, R148 ;  /* 0x0000009400947308 */ /* 0x000fe20000000800 */
[----:B------:R-:W-:-:S02]  /*5470*/  LOP3.LUT R76, R62, R76, R109, 0x96, !PT ;  /* 0x0000004c3e4c7212 */ /* 0x000fc400078e966d */
[----:B------:R-:W-:Y:S01]  /*5480*/  FFMA.FTZ R223, R15, UR4, -R95 ;  /* 0x000000040fdf7c23 */ /* 0x000fe2000801085f */
[----:B------:R-:W-:Y:S01]  /*5490*/  FSEL R104, R104, RZ, P1 ;  /* 0x000000ff68687208 */ /* 0x000fe20000800000 */
[----:B------:R-:W-:Y:S01]  /*54a0*/  IMAD.WIDE.U32 R108, R108, -0x2daee0ad, RZ ;  /* 0xd2511f536c6c7825 */ /* 0x000fe200078e00ff */
[----:B------:R-:W-:Y:S01]  /*54b0*/  FSETP.NEU.FTZ.AND P1, PT, R132, -INF , PT ;  /* 0xff8000008400780b */ /* 0x000fe20003f3d000 */
[----:B------:R-:W-:Y:S01]  /*54c0*/  MUFU.EX2 R147, R147 ;  /* 0x0000009300937308 */ /* 0x000fe20000000800 */
[----:B------:R-:W-:Y:S01]  /*54d0*/  LOP3.LUT R66, R62, R100, R111, 0x96, !PT ;  /* 0x000000643e427212 */ /* 0x000fe200078e966f */
[----:B------:R-:W-:Y:S01]  /*54e0*/  IMAD.WIDE.U32 R76, R76, -0x2daee0ad, RZ ;  /* 0xd2511f534c4c7825 */ /* 0x000fe200078e00ff */
[----:B------:R-:W-:-:S03]  /*54f0*/  FSEL R99, R99, RZ, P1 ;  /* 0x000000ff63637208 */ /* 0x000fc60000800000 */
[----:B------:R-:W-:Y:S01]  /*5500*/  FFMA.FTZ R199, R24, UR4, -R104 ;  /* 0x0000000418c77c23 */ /* 0x000fe20008010868 */
[C---:B------:R-:W-:Y:S01]  /*5510*/  LOP3.LUT R248, R62.reuse, R248, R103, 0x96, !PT ;  /* 0x000000f83ef87212 */ /* 0x040fe200078e9667 */
[----:B------:R-:W-:Y:S01]  /*5520*/  VIADD R100, R123, 0xa9066899 ;  /* 0xa90668997b647836 */ /* 0x000fe20000000000 */
[----:B------:R-:W-:Y:S01]  /*5530*/  LOP3.LUT R62, R62, R94, R105, 0x96, !PT ;  /* 0x0000005e3e3e7212 */ /* 0x000fe200078e9669 */
[--C-:B------:R-:W-:Y:S01]  /*5540*/  FFMA.FTZ R196, R84, UR4, -R99.reuse ;  /* 0x0000000454c47c23 */ /* 0x100fe20008010863 */
[----:B------:R-:W-:Y:S01]  /*5550*/  FFMA.FTZ R180, R85, UR4, -R99 ;  /* 0x0000000455b47c23 */ /* 0x000fe20008010863 */
[----:B------:R-:W-:Y:S01]  /*5560*/  IMAD.WIDE.U32 R66, R66, -0x2daee0ad, RZ ;  /* 0xd2511f5342427825 */ /* 0x000fe200078e00ff */
[----:B------:R-:W-:-:S03]  /*5570*/  LOP3.LUT R92, R100, R92, R77, 0x96, !PT ;  /* 0x0000005c645c7212 */ /* 0x000fc600078e964d */
[----:B------:R-:W-:Y:S01]  /*5580*/  FFMA.FTZ R182, R25, UR4, -R104 ;  /* 0x0000000419b67c23 */ /* 0x000fe20008010868 */
[----:B------:R-:W-:Y:S01]  /*5590*/  FFMA.FTZ R240, R28, UR4, -R99 ;  /* 0x000000041cf07c23 */ /* 0x000fe20008010863 */
[----:B------:R-:W-:Y:S01]  /*55a0*/  MUFU.EX2 R196, R196 ;  /* 0x000000c400c47308 */ /* 0x000fe20000000800 */
[----:B------:R-:W-:Y:S01]  /*55b0*/  IMAD.WIDE.U32 R248, R248, -0x2daee0ad, RZ ;  /* 0xd2511f53f8f87825 */ /* 0x000fe200078e00ff */
[----:B------:R-:W-:-:S03]  /*55c0*/  LOP3.LUT R64, R100, R88, R67, 0x96, !PT ;  /* 0x0000005864407212 */ /* 0x000fc600078e9643 */
[----:B------:R-:W-:Y:S01]  /*55d0*/  FFMA.FTZ R119, R29, UR4, -R99 ;  /* 0x000000041d777c23 */ /* 0x000fe20008010863 */
[----:B------:R-:W1:Y:S01]  /*55e0*/  MUFU.EX2 R180, R180 ;  /* 0x000000b400b47308 */ /* 0x000e620000000800 */
[----:B------:R-:W-:Y:S01]  /*55f0*/  IMAD.WIDE.U32 R92, R92, -0x326172a9, RZ ;  /* 0xcd9e8d575c5c7825 */ /* 0x000fe200078e00ff */
[----:B------:R-:W-:-:S03]  /*5600*/  LOP3.LUT R184, R100, R184, R249, 0x96, !PT ;  /* 0x000000b864b87212 */ /* 0x000fc600078e96f9 */
[----:B------:R-:W-:Y:S01]  /*5610*/  FFMA.FTZ R218, R65, UR4, -R99 ;  /* 0x0000000441da7c23 */ /* 0x000fe20008010863 */
[----:B------:R-:W-:Y:S01]  /*5620*/  MUFU.EX2 R199, R199 ;  /* 0x000000c700c77308 */ /* 0x000fe20000000800 */
[----:B------:R-:W-:Y:S01]  /*5630*/  IMAD.WIDE.U32 R62, R62, -0x2daee0ad, RZ ;  /* 0xd2511f533e3e7825 */ /* 0x000fe200078e00ff */
[----:B------:R-:W-:-:S03]  /*5640*/  PRMT R67, R92, 0x7770, RZ ;  /* 0x000077705c437816 */ /* 0x000fc600000000ff */
[----:B------:R-:W-:Y:S01]  /*5650*/  FFMA.FTZ R217, R56, UR4, -R99 ;  /* 0x0000000438d97c23 */ /* 0x000fe20008010863 */
[----:B------:R-:W-:Y:S01]  /*5660*/  PRMT R79, R92, 0x7772, RZ ;  /* 0x000077725c4f7816 */ /* 0x000fe200000000ff */
[----:B------:R-:W-:Y:S01]  /*5670*/  IMAD.WIDE.U32 R184, R184, -0x326172a9, RZ ;  /* 0xcd9e8d57b8b87825 */ /* 0x000fe200078e00ff */
[----:B------:R-:W-:Y:S01]  /*5680*/  ISETP.LE.U32.AND P0, PT, R67, UR8, PT ;  /* 0x0000000843007c0c */ /* 0x000fe2000bf03070 */
[----:B------:R-:W-:Y:S01]  /*5690*/  MUFU.EX2 R182, R182 ;  /* 0x000000b600b67308 */ /* 0x000fe20000000800 */
[----:B------:R-:W-:Y:S01]  /*56a0*/  LOP3.LUT R100, R100, R58, R63, 0x96, !PT ;  /* 0x0000003a64647212 */ /* 0x000fe200078e963f */
[----:B------:R-:W-:Y:S01]  /*56b0*/  FFMA.FTZ R58, R90, UR4, -R211 ;  /* 0x000000045a3a7c23 */ /* 0x000fe200080108d3 */
[----:B------:R-:W-:Y:S01]  /*56c0*/  VIADD R90, R122, 0xb54cda56 ;  /* 0xb54cda567a5a7836 */ /* 0x000fe20000000000 */
[----:B-1----:R-:W-:Y:S01]  /*56d0*/  F2FP.F16.F32.PACK_AB R145, R180, R196 ;  /* 0x000000c4b491723e */ /* 0x002fe200000000ff */
[----:B------:R-:W-:Y:S01]  /*56e0*/  IMAD.WIDE.U32 R64, R64, -0x326172a9, RZ ;  /* 0xcd9e8d5740407825 */ /* 0x000fe200078e00ff */
[----:B------:R-:W-:Y:S01]  /*56f0*/  PRMT R63, R92, 0x7773, RZ ;  /* 0x000077735c3f7816 */ /* 0x000fe200000000ff */
[----:B------:R-:W-:Y:S01]  /*5700*/  MUFU.EX2 R240, R240 ;  /* 0x000000f000f07308 */ /* 0x000fe20000000800 */
[----:B------:R-:W-:Y:S01]  /*5710*/  LOP3.LUT R70, R90, R70, R93, 0x96, !PT ;  /* 0x000000465a467212 */ /* 0x000fe200078e965d */
[----:B------:R-:W-:Y:S01]  /*5720*/  IMAD.WIDE.U32 R100, R100, -0x326172a9, RZ ;  /* 0xcd9e8d5764647825 */ /* 0x000fe200078e00ff */
[C---:B------:R-:W-:Y:S01]  /*5730*/  LOP3.LUT R98, R90.reuse, R98, R185, 0x96, !PT ;  /* 0x000000625a627212 */ /* 0x040fe200078e96b9 */
[----:B------:R-:W-:Y:S01]  /*5740*/  MUFU.EX2 R119, R119 ;  /* 0x0000007700777308 */ /* 0x000fe20000000800 */
[C---:B------:R-:W-:Y:S01]  /*5750*/  LOP3.LUT R127, R90.reuse, R78, R65, 0x96, !PT ;  /* 0x0000004e5a7f7212 */ /* 0x040fe200078e9641 */
[----:B------:R-:W-:Y:S01]  /*5760*/  @!P0 HADD2 R54, -R145.H0_H0, -RZ.H0_H0 ;  /* 0xa00000ff91368230 */ /* 0x000fe20000000900 */
[----:B------:R-:W-:Y:S01]  /*5770*/  LOP3.LUT R90, R90, R68, R101, 0x96, !PT ;  /* 0x000000445a5a7212 */ /* 0x000fe200078e9665 */
[----:B------:R-:W1:Y:S01]  /*5780*/  MUFU.EX2 R58, R58 ;  /* 0x0000003a003a7308 */ /* 0x000e620000000800 */
[----:B------:R-:W-:Y:S01]  /*5790*/  LOP3.LUT R68, R70, 0xff, RZ, 0xc0, !PT ;  /* 0x000000ff46447812 */ /* 0x000fe200078ec0ff */
[--C-:B------:R-:W-:Y:S01]  /*57a0*/  FFMA.FTZ R237, R80, UR4, -R99.reuse ;  /* 0x0000000450ed7c23 */ /* 0x100fe20008010863 */
[----:B------:R-:W-:Y:S01]  /*57b0*/  ISETP.GT.U32.AND P3, PT, R79, UR8, PT ;  /* 0x000000084f007c0c */ /* 0x000fe2000bf64070 */
[----:B------:R-:W-:Y:S01]  /*57c0*/  FFMA.FTZ R177, R81, UR4, -R99 ;  /* 0x0000000451b17c23 */ /* 0x000fe20008010863 */
[----:B------:R-:W-:Y:S01]  /*57d0*/  PRMT R144, R145, 0x7632, R144 ;  /* 0x0000763291907816 */ /* 0x000fe20000000090 */
[--C-:B------:R-:W-:Y:S01]  /*57e0*/  FFMA.FTZ R171, R16, UR4, -R104.reuse ;  /* 0x0000000410ab7c23 */ /* 0x100fe20008010868 */
[----:B------:R-:W-:Y:S01]  /*57f0*/  ISETP.GT.U32.AND P4, PT, R63, UR8, PT ;  /* 0x000000083f007c0c */ /* 0x000fe2000bf84070 */
[----:B------:R-:W-:Y:S01]  /*5800*/  MUFU.EX2 R237, R237 ;  /* 0x000000ed00ed7308 */ /* 0x000fe20000000800 */
[----:B------:R-:W-:Y:S01]  /*5810*/  PRMT R79, R79, 0x5410, R63 ;  /* 0x000054104f4f7816 */ /* 0x000fe2000000003f */
[----:B------:R-:W-:Y:S01]  /*5820*/  FFMA.FTZ R166, R17, UR4, -R104 ;  /* 0x0000000411a67c23 */ /* 0x000fe20008010868 */
[----:B------:R-:W-:Y:S01]  /*5830*/  PRMT R63, R64, 0x7771, RZ ;  /* 0x00007771403f7816 */ /* 0x000fe200000000ff */
[----:B------:R-:W2:Y:S01]  /*5840*/  MUFU.EX2 R177, R177 ;  /* 0x000000b100b17308 */ /* 0x000ea20000000800 */
[----:B------:R-:W-:Y:S01]  /*5850*/  ISETP.LE.U32.AND P6, PT, R68, UR8, PT ;  /* 0x0000000844007c0c */ /* 0x000fe2000bfc3070 */
[----:B-1----:R-:W-:Y:S01]  /*5860*/  FADD.FTZ R200, R58, R163 ;  /* 0x000000a33ac87221 */ /* 0x002fe20000010000 */
[----:B------:R-:W-:Y:S01]  /*5870*/  PRMT R130, R145, 0x5410, R144 ;  /* 0x0000541091827816 */ /* 0x000fe20000000090 */
[----:B------:R-:W-:Y:S01]  /*5880*/  @P3 HADD2 R52, -R143.H0_H0, -RZ.H0_H0 ;  /* 0xa00000ff8f343230 */ /* 0x000fe20000000900 */
[----:B------:R-:W-:Y:S01]  /*5890*/  @!P0 PRMT R145, R54, 0x5410, RZ ;  /* 0x0000541036918816 */ /* 0x000fe200000000ff */
[----:B------:R-:W-:Y:S01]  /*58a0*/  MUFU.EX2 R171, R171 ;  /* 0x000000ab00ab7308 */ /* 0x000fe20000000800 */
[----:B------:R-:W-:Y:S01]  /*58b0*/  ISETP.GT.U32.AND P0, PT, R63, UR8, PT ;  /* 0x000000083f007c0c */ /* 0x000fe2000bf04070 */
[----:B------:R-:W-:Y:S01]  /*58c0*/  @P4 HADD2 R53, -R142.H0_H0, -RZ.H0_H0 ;  /* 0xa00000ff8e354230 */ /* 0x000fe20000000900 */
[----:B------:R-:W-:Y:S01]  /*58d0*/  SHF.R.U32.HI R89, RZ, 0x18, R70 ;  /* 0x00000018ff597819 */ /* 0x000fe20000011646 */
[----:B------:R-:W-:Y:S01]  /*58e0*/  MUFU.EX2 R166, R166 ;  /* 0x000000a600a67308 */ /* 0x000fe20000000800 */
[----:B------:R-:W-:Y:S01]  /*58f0*/  F2FP.F16.F32.PACK_AB R133, R182, R199 ;  /* 0x000000c7b685723e */ /* 0x000fe200000000ff */
[----:B------:R-:W-:Y:S01]  /*5900*/  IMAD.WIDE.U32 R102, R102, -0x2daee0ad, RZ ;  /* 0xd2511f5366667825 */ /* 0x000fe200078e00ff */
[----:B------:R-:W-:-:S03]  /*5910*/  F2FP.F16.F32.PACK_AB R176, R119, R240 ;  /* 0x000000f077b0723e */ /* 0x000fc600000000ff */
[----:B------:R-:W-:Y:S01]  /*5920*/  FFMA.FTZ R57, R40, UR4, -R104 ;  /* 0x0000000428397c23 */ /* 0x000fe20008010868 */
[----:B------:R-:W-:Y:S01]  /*5930*/  ISETP.LE.U32.AND P1, PT, R89, UR8, PT ;  /* 0x0000000859007c0c */ /* 0x000fe2000bf23070 */
[----:B------:R-:W-:Y:S01]  /*5940*/  IMAD.WIDE.U32 R110, R59, -0x2daee0ad, RZ ;  /* 0xd2511f533b6e7825 */ /* 0x000fe200078e00ff */
[----:B------:R-:W-:-:S03]  /*5950*/  PRMT R67, R133, 0x7632, R67 ;  /* 0x0000763285437816 */ /* 0x000fc60000000043 */
[----:B------:R-:W-:Y:S01]  /*5960*/  @!P6 HADD2 R56, -R176.H0_H0, -RZ.H0_H0 ;  /* 0xa00000ffb038e230 */ /* 0x000fe20000000900 */
[----:B------:R-:W-:Y:S01]  /*5970*/  PRMT R164, R176, 0x7632, R164 ;  /* 0x00007632b0a47816 */ /* 0x000fe200000000a4 */
[--C-:B------:R-:W-:Y:S01]  /*5980*/  FFMA.FTZ R106, R106, UR4, -R104.reuse ;  /* 0x000000046a6a7c23 */ /* 0x100fe20008010868 */
[----:B------:R-:W-:Y:S01]  /*5990*/  PRMT R94, R92, 0x7771, RZ ;  /* 0x000077715c5e7816 */ /* 0x000fe200000000ff */
[----:B------:R-:W-:Y:S01]  /*59a0*/  @P0 HADD2 R49, -R67.H0_H0, -RZ.H0_H0 ;  /* 0xa00000ff43310230 */ /* 0x000fe20000000900 */
[----:B------:R-:W-:Y:S01]  /*59b0*/  F2FP.F16.F32.PACK_AB R163, R163, R58 ;  /* 0x0000003aa3a3723e */ /* 0x000fe200000000ff */
[----:B------:R-:W-:Y:S01]  /*59c0*/  FFMA.FTZ R243, R20, UR4, -R104 ;  /* 0x0000000414f37c23 */ /* 0x000fe20008010868 */
[----:B------:R-:W-:Y:S01]  /*59d0*/  PRMT R128, R176, 0x5410, R164 ;  /* 0x00005410b0807816 */ /* 0x000fe200000000a4 */
[--C-:B------:R-:W-:Y:S01]  /*59e0*/  FFMA.FTZ R234, R21, UR4, -R104.reuse ;  /* 0x0000000415ea7c23 */ /* 0x100fe20008010868 */
[----:B------:R-:W-:Y:S01]  /*59f0*/  @!P6 PRMT R176, R56, 0x5410, RZ ;  /* 0x0000541038b0e816 */ /* 0x000fe200000000ff */
[--C-:B------:R-:W-:Y:S01]  /*5a00*/  FFMA.FTZ R236, R12, UR4, -R104.reuse ;  /* 0x000000040cec7c23 */ /* 0x100fe20008010868 */
[----:B------:R-:W-:Y:S01]  /*5a10*/  LOP3.LUT R76, R229, R76, R109, 0x96, !PT ;  /* 0x0000004ce54c7212 */ /* 0x000fe200078e966d */
[----:B------:R-:W-:Y:S01]  /*5a20*/  FFMA.FTZ R224, R13, UR4, -R104 ;  /* 0x000000040de07c23 */ /* 0x000fe20008010868 */
[----:B------:R-:W-:Y:S01]  /*5a30*/  PRMT R162, R163, 0x7632, R162 ;  /* 0x00007632a3a27816 */ /* 0x000fe200000000a2 */
[--C-:B------:R-:W-:Y:S01]  /*5a40*/  FFMA.FTZ R151, R8, UR4, -R104.reuse ;  /* 0x0000000408977c23 */ /* 0x100fe20008010868 */
[----:B------:R-:W-:Y:S01]  /*5a50*/  ISETP.GT.U32.AND P6, PT, R94, UR8, PT ;  /* 0x000000085e007c0c */ /* 0x000fe2000bfc4070 */
[--C-:B------:R-:W-:Y:S01]  /*5a60*/  FFMA.FTZ R150, R9, UR4, -R104.reuse ;  /* 0x0000000409967c23 */ /* 0x100fe20008010868 */
[----:B------:R-:W-:Y:S01]  /*5a70*/  PRMT R78, R133, 0x5410, R67 ;  /* 0x00005410854e7816 */ /* 0x000fe20000000043 */
[----:B------:R-:W-:Y:S01]  /*5a80*/  @!P1 HADD2 R55, -R162.H0_H0, -RZ.H0_H0 ;  /* 0xa00000ffa2379230 */ /* 0x000fe20000000900 */
[----:B------:R-:W-:Y:S01]  /*5a90*/  @P0 PRMT R67, R49, 0x5410, RZ ;  /* 0x0000541031430816 */ /* 0x000fe200000000ff */
[--C-:B------:R-:W-:Y:S01]  /*5aa0*/  FFMA.FTZ R210, R210, UR4, -R104.reuse ;  /* 0x00000004d2d27c23 */ /* 0x100fe20008010868 */
[----:B------:R-:W-:Y:S01]  /*5ab0*/  LOP3.LUT R49, R92, 0xff, RZ, 0xc0, !PT ;  /* 0x000000ff5c317812 */ /* 0x000fe200078ec0ff */
[--C-:B------:R-:W-:Y:S01]  /*5ac0*/  FFMA.FTZ R209, R209, UR4, -R104.reuse ;  /* 0x00000004d1d17c23 */ /* 0x100fe20008010868 */
[----:B------:R-:W-:Y:S01]  /*5ad0*/  LOP3.LUT R92, R76, 0xff, RZ, 0xc0, !PT ;  /* 0x000000ff4c5c7812 */ /* 0x000fe200078ec0ff */
[--C-:B------:R-:W-:Y:S01]  /*5ae0*/  FFMA.FTZ R149, R149, UR4, -R104.reuse ;  /* 0x0000000495957c23 */ /* 0x100fe20008010868 */
[----:B------:R-:W-:Y:S01]  /*5af0*/  PRMT R65, R64, 0x7770, RZ ;  /* 0x0000777040417816 */ /* 0x000fe200000000ff */
[----:B------:R-:W-:Y:S01]  /*5b00*/  FFMA.FTZ R104, R61, UR4, -R104 ;  /* 0x000000043d687c23 */ /* 0x000fe20008010868 */
[----:B------:R-:W-:Y:S01]  /*5b10*/  @P3 PRMT R143, R52, 0x5410, RZ ;  /* 0x00005410348f3816 */ /* 0x000fe200000000ff */
[----:B------:R-:W-:Y:S01]  /*5b20*/  @P6 HADD2 R51, -R144.H0_H0, -RZ.H0_H0 ;  /* 0xa00000ff90336230 */ /* 0x000fe20000000900 */
[----:B------:R-:W-:Y:S01]  /*5b30*/  ISETP.LE.U32.AND P3, PT, R92, UR8, PT ;  /* 0x000000085c007c0c */ /* 0x000fe2000bf63070 */
[----:B------:R-:W-:Y:S01]  /*5b40*/  IMAD.MOV.U32 R60, RZ, RZ, R112 ;  /* 0x000000ffff3c7224 */ /* 0x000fe200078e0070 */
[----:B------:R-:W-:Y:S01]  /*5b50*/  PRMT R129, R163, 0x5410, R162 ;  /* 0x00005410a3817816 */ /* 0x000fe200000000a2 */
[----:B------:R-:W-:Y:S01]  /*5b60*/  IMAD.MOV.U32 R61, RZ, RZ, R108 ;  /* 0x000000ffff3d7224 */ /* 0x000fe200078e006c */
[----:B------:R-:W-:Y:S01]  /*5b70*/  @!P1 PRMT R162, R55, 0x5410, RZ ;  /* 0x0000541037a29816 */ /* 0x000fe200000000ff */
[----:B------:R-:W-:Y:S01]  /*5b80*/  IMAD.MOV.U32 R96, RZ, RZ, R100 ;  /* 0x000000ffff607224 */ /* 0x000fe200078e0064 */
[----:B------:R-:W-:Y:S01]  /*5b90*/  PRMT R93, R64, 0x7773, RZ ;  /* 0x00007773405d7816 */ /* 0x000fe200000000ff */
[----:B------:R-:W-:Y:S01]  /*5ba0*/  MUFU.EX2 R151, R151 ;  /* 0x0000009700977308 */ /* 0x000fe20000000800 */
[----:B------:R-:W-:Y:S01]  /*5bb0*/  ISETP.LE.U32.AND P1, PT, R65, UR8, PT ;  /* 0x0000000841007c0c */ /* 0x000fe2000bf23070 */
[----:B------:R-:W-:Y:S01]  /*5bc0*/  IMAD.MOV.U32 R190, RZ, RZ, R102 ;  /* 0x000000ffffbe7224 */ /* 0x000fe200078e0066 */
[----:B------:R-:W-:Y:S01]  /*5bd0*/  LOP3.LUT R241, R229, R66, R113, 0x96, !PT ;  /* 0x00000042e5f17212 */ /* 0x000fe200078e9671 */
[----:B------:R-:W-:Y:S01]  /*5be0*/  MUFU.EX2 R150, R150 ;  /* 0x0000009600967308 */ /* 0x000fe20000000800 */
[----:B------:R-:W-:Y:S01]  /*5bf0*/  PRMT R66, R108, 0x7770, RZ ;  /* 0x000077706c427816 */ /* 0x000fe200000000ff */
[--C-:B------:R-:W-:Y:S01]  /*5c00*/  FFMA.FTZ R105, R30, UR4, -R95.reuse ;  /* 0x000000041e697c23 */ /* 0x100fe2000801085f */
[----:B------:R-:W-:Y:S01]  /*5c10*/  @P4 PRMT R142, R53, 0x5410, RZ ;  /* 0x00005410358e4816 */ /* 0x000fe200000000ff */
[----:B------:R-:W-:Y:S01]  /*5c20*/  MUFU.EX2 R161, R57 ;  /* 0x0000003900a17308 */ /* 0x000fe20000000800 */
[----:B------:R-:W-:Y:S01]  /*5c30*/  PRMT R58, R64, 0x7772, RZ ;  /* 0x00007772403a7816 */ /* 0x000fe200000000ff */
[--C-:B------:R-:W-:Y:S01]  /*5c40*/  FFMA.FTZ R88, R31, UR4, -R95.reuse ;  /* 0x000000041f587c23 */ /* 0x100fe2000801085f */
[----:B------:R-:W-:Y:S01]  /*5c50*/  ISETP.GT.U32.AND P4, PT, R93, UR8, PT ;  /* 0x000000085d007c0c */ /* 0x000fe2000bf84070 */
[----:B------:R-:W1:Y:S01]  /*5c60*/  MUFU.EX2 R106, R106 ;  /* 0x0000006a006a7308 */ /* 0x000e620000000800 */
[----:B--2---:R-:W-:Y:S01]  /*5c70*/  F2FP.F16.F32.PACK_AB R141, R177, R237 ;  /* 0x000000edb18d723e */ /* 0x004fe200000000ff */
[----:B------:R-:W-:Y:S01]  /*5c80*/  @!P1 HADD2 R50, -R133.H0_H0, -RZ.H0_H0 ;  /* 0xa00000ff85329230 */ /* 0x000fe20000000900 */
[----:B------:R-:W-:Y:S01]  /*5c90*/  ISETP.LE.U32.AND P5, PT, R66, UR8, PT ;  /* 0x0000000842007c0c */ /* 0x000fe2000bfa3070 */
[----:B------:R-:W-:Y:S01]  /*5ca0*/  MUFU.EX2 R105, R105 ;  /* 0x0000006900697308 */ /* 0x000fe20000000800 */
[----:B------:R-:W-:Y:S01]  /*5cb0*/  @P6 PRMT R144, R51, 0x5410, RZ ;  /* 0x0000541033906816 */ /* 0x000fe200000000ff */
[----:B------:R-:W-:Y:S01]  /*5cc0*/  @!P3 HADD2 R45, -R141.H0_H0, -RZ.H0_H0 ;  /* 0xa00000ff8d2db230 */ /* 0x000fe20000000900 */
[----:B------:R-:W-:Y:S01]  /*5cd0*/  F2FP.F16.F32.PACK_AB R66, R181, R186 ;  /* 0x000000bab542723e */ /* 0x000fe200000000ff */
[----:B------:R-:W2:Y:S01]  /*5ce0*/  MUFU.EX2 R135, R88 ;  /* 0x0000005800877308 */ /* 0x000ea20000000800 */
[----:B------:R-:W-:Y:S01]  /*5cf0*/  ISETP.GT.U32.AND P6, PT, R58, UR8, PT ;  /* 0x000000083a007c0c */ /* 0x000fe2000bfc4070 */
[----:B------:R-:W-:Y:S01]  /*5d00*/  FFMA.FTZ R208, R6, UR4, -R95 ;  /* 0x0000000406d07c23 */ /* 0x000fe2000801085f */
[----:B------:R-:W-:Y:S01]  /*5d10*/  PRMT R140, R141, 0x7632, R140 ;  /* 0x000076328d8c7816 */ /* 0x000fe2000000008c */
[----:B------:R-:W-:Y:S01]  /*5d20*/  MUFU.EX2 R149, R149 ;  /* 0x0000009500957308 */ /* 0x000fe20000000800 */
[----:B------:R-:W-:Y:S01]  /*5d30*/  PRMT R77, R112, 0x7771, RZ ;  /* 0x00007771704d7816 */ /* 0x000fe200000000ff */
[----:B-1----:R-:W-:Y:S01]  /*5d40*/  FADD.FTZ R198, R161, R106 ;  /* 0x0000006aa1c67221 */ /* 0x002fe20000010000 */
[----:B------:R-:W-:Y:S01]  /*5d50*/  PRMT R65, R66, 0x7632, R65 ;  /* 0x0000763242417816 */ /* 0x000fe20000000041 */
[----:B------:R-:W-:Y:S01]  /*5d60*/  FFMA.FTZ R207, R7, UR4, -R95 ;  /* 0x0000000407cf7c23 */ /* 0x000fe2000801085f */
[----:B------:R-:W-:Y:S01]  /*5d70*/  LOP3.LUT R248, R229, R248, R103, 0x96, !PT ;  /* 0x000000f8e5f87212 */ /* 0x000fe200078e9667 */
[----:B------:R-:W-:Y:S01]  /*5d80*/  FFMA.FTZ R95, R5, UR4, -R95 ;  /* 0x00000004055f7c23 */ /* 0x000fe2000801085f */
[----:B------:R-:W-:Y:S01]  /*5d90*/  LOP3.LUT R229, R229, R62, R111, 0x96, !PT ;  /* 0x0000003ee5e57212 */ /* 0x000fe200078e966f */
[----:B------:R-:W-:Y:S01]  /*5da0*/  @P4 HADD2 R47, -R65.H0_H0, -RZ.H0_H0 ;  /* 0xa00000ff412f4230 */ /* 0x000fe20000000900 */
[C---:B------:R-:W-:Y:S01]  /*5db0*/  PRMT R71, R112.reuse, 0x7773, RZ ;  /* 0x0000777370477816 */ /* 0x040fe200000000ff */
[----:B------:R-:W-:Y:S01]  /*5dc0*/  @P6 HADD2 R46, -R66.H0_H0, -RZ.H0_H0 ;  /* 0xa00000ff422e6230 */ /* 0x000fe20000000900 */
[----:B------:R-:W-:Y:S01]  /*5dd0*/  PRMT R101, R141, 0x5410, R140 ;  /* 0x000054108d657816 */ /* 0x000fe2000000008c */
[----:B--2---:R-:W-:Y:S01]  /*5de0*/  FADD.FTZ R185, R105, R135 ;  /* 0x0000008769b97221 */ /* 0x004fe20000010000 */
[----:B------:R-:W-:Y:S01]  /*5df0*/  PRMT R62, R112, 0x7772, RZ ;  /* 0x00007772703e7816 */ /* 0x000fe200000000ff */
[----:B------:R-:W-:Y:S01]  /*5e00*/  MUFU.EX2 R146, R146 ;  /* 0x0000009200927308 */ /* 0x000fe20000000800 */
[----:B------:R-:W-:Y:S01]  /*5e10*/  @!P3 PRMT R141, R45, 0x5410, RZ ;  /* 0x000054102d8db816 */ /* 0x000fe200000000ff */
[----:B------:R-:W-:Y:S01]  /*5e20*/  IMAD.MOV.U32 R228, RZ, RZ, R110 ;  /* 0x000000ffffe47224 */ /* 0x000fe200078e006e */
[----:B------:R-:W-:Y:S01]  /*5e30*/  ISETP.GT.U32.AND P3, PT, R77, UR8, PT ;  /* 0x000000084d007c0c */ /* 0x000fe2000bf64070 */
[--C-:B------:R-:W-:Y:S01]  /*5e40*/  FFMA.FTZ R170, R170, UR4, -R99.reuse ;  /* 0x00000004aaaa7c23 */ /* 0x100fe20008010863 */
[----:B------:R-:W-:Y:S01]  /*5e50*/  @!P1 PRMT R133, R50, 0x5410, RZ ;  /* 0x0000541032859816 */ /* 0x000fe200000000ff */
[----:B------:R-:W-:Y:S01]  /*5e60*/  FFMA.FTZ R168, R168, UR4, -R99 ;  /* 0x00000004a8a87c23 */ /* 0x000fe20008010863 */
[----:B------:R-:W-:Y:S01]  /*5e70*/  ISETP.GT.U32.AND P0, PT, R71, UR8, PT ;  /* 0x0000000847007c0c */ /* 0x000fe2000bf04070 */
[----:B------:R-:W1:Y:S01]  /*5e80*/  MUFU.EX2 R50, R104 ;  /* 0x0000006800327308 */ /* 0x000e620000000800 */
[----:B------:R-:W-:Y:S01]  /*5e90*/  ISETP.GT.U32.AND P1, PT, R62, UR8, PT ;  /* 0x000000083e007c0c */ /* 0x000fe2000bf24070 */
[----:B------:R-:W-:Y:S01]  /*5ea0*/  IMAD.IADD R246, R124, 0x1, R197 ;  /* 0x000000017cf67824 */ /* 0x000fe200078e02c5 */
[----:B------:R-:W-:Y:S01]  /*5eb0*/  PRMT R71, R62, 0x5410, R71 ;  /* 0x000054103e477816 */ /* 0x000fe20000000047 */
[----:B------:R-:W2:Y:S01]  /*5ec0*/  MUFU.EX2 R170, R170 ;  /* 0x000000aa00aa7308 */ /* 0x000ea20000000800 */
[----:B------:R-:W-:Y:S01]  /*5ed0*/  PRMT R91, R100, 0x7771, RZ ;  /* 0x00007771645b7816 */ /* 0x000fe200000000ff */
[--C-:B------:R-:W-:Y:S01]  /*5ee0*/  FFMA.FTZ R172, R172, UR4, -R211.reuse ;  /* 0x00000004acac7c23 */ /* 0x100fe200080108d3 */
[C---:B------:R-:W-:Y:S01]  /*5ef0*/  PRMT R189, R100.reuse, 0x7772, RZ ;  /* 0x0000777264bd7816 */ /* 0x040fe200000000ff */
[----:B------:R-:W3:Y:S01]  /*5f00*/  MUFU.EX2 R168, R168 ;  /* 0x000000a800a87308 */ /* 0x000ee20000000800 */
[----:B------:R-:W-:Y:S01]  /*5f10*/  PRMT R188, R100, 0x7773, RZ ;  /* 0x0000777364bc7816 */ /* 0x000fe200000000ff */
[----:B------:R-:W4:Y:S01]  /*5f20*/  LDSM.16.MT88.4 R112, [R246+0x6000] ;  /* 0x00600000f670783b */ /* 0x000f220000004200 */
[----:B------:R-:W-:Y:S01]  /*5f30*/  F2FP.F16.F32.PACK_AB R62, R166, R171 ;  /* 0x000000aba63e723e */ /* 0x000fe200000000ff */
[----:B------:R-:W-:Y:S01]  /*5f40*/  FFMA.FTZ R167, R167, UR4, -R211 ;  /* 0x00000004a7a77c23 */ /* 0x000fe200080108d3 */
[----:B------:R-:W-:Y:S01]  /*5f50*/  PRMT R100, R66, 0x5410, R65 ;  /* 0x0000541042647816 */ /* 0x000fe20000000041 */
[--C-:B------:R-:W-:Y:S01]  /*5f60*/  FFMA.FTZ R179, R82, UR4, -R211.reuse ;  /* 0x0000000452b37c23 */ /* 0x100fe200080108d3 */
[----:B------:R-:W-:Y:S01]  /*5f70*/  @P4 PRMT R65, R47, 0x5410, RZ ;  /* 0x000054102f414816 */ /* 0x000fe200000000ff */
[----:B------:R-:W-:Y:S01]  /*5f80*/  FFMA.FTZ R239, R83, UR4, -R211 ;  /* 0x0000000453ef7c23 */ /* 0x000fe200080108d3 */
[----:B------:R-:W-:Y:S01]  /*5f90*/  LOP3.LUT R47, R61, 0xff, RZ, 0xc0, !PT ;  /* 0x000000ff3d2f7812 */ /* 0x000fe200078ec0ff */
[----:B------:R-:W-:Y:S01]  /*5fa0*/  MUFU.EX2 R172, R172 ;  /* 0x000000ac00ac7308 */ /* 0x000fe20000000800 */
[----:B------:R-:W-:Y:S01]  /*5fb0*/  LOP3.LUT R60, R60, 0xff, RZ, 0xc0, !PT ;  /* 0x000000ff3c3c7812 */ /* 0x000fe200078ec0ff */
[----:B------:R-:W-:Y:S01]  /*5fc0*/  IMAD.IADD R245, R116, 0x1, R197 ;  /* 0x0000000174f57824 */ /* 0x000fe200078e02c5 */
[----:B------:R-:W-:Y:S01]  /*5fd0*/  PRMT R61, R62, 0x7632, R61 ;  /* 0x000076323e3d7816 */ /* 0x000fe2000000003d */
[----:B------:R-:W-:Y:S01]  /*5fe0*/  MUFU.EX2 R167, R167 ;  /* 0x000000a700a77308 */ /* 0x000fe20000000800 */
[----:B------:R-:W-:Y:S01]  /*5ff0*/  @P6 PRMT R66, R46, 0x5410, RZ ;  /* 0x000054102e426816 */ /* 0x000fe200000000ff */
[----:B------:R-:W-:Y:S01]  /*6000*/  FFMA.FTZ R173, R74, UR4, -R211 ;  /* 0x000000044aad7c23 */ /* 0x000fe200080108d3 */
[----:B------:R-:W-:Y:S01]  /*6010*/  PRMT R59, R108, 0x7771, RZ ;  /* 0x000077716c3b7816 */ /* 0x000fe200000000ff */
[----:B------:R-:W-:Y:S01]  /*6020*/  @P3 HADD2 R43, -R61.H0_H0, -RZ.H0_H0 ;  /* 0xa00000ff3d2b3230 */ /* 0x000fe20000000900 */
[C---:B------:R-:W-:Y:S01]  /*6030*/  ISETP.LE.U32.AND P6, PT, R60.reuse, UR8, PT ;  /* 0x000000083c007c0c */ /* 0x040fe2000bfc3070 */
[----:B------:R-:W-:Y:S01]  /*6040*/  MUFU.EX2 R238, R238 ;  /* 0x000000ee00ee7308 */ /* 0x000fe20000000800 */
[----:B------:R-:W-:Y:S01]  /*6050*/  PRMT R77, R60, 0x5410, R77 ;  /* 0x000054103c4d7816 */ /* 0x000fe2000000004d */
[----:B------:R-:W-:Y:S01]  /*6060*/  LDSM.16.MT88.4 R120, [R245+0x6000] ;  /* 0x00600000f578783b */ /* 0x000fe20000004200 */
[----:B------:R-:W-:Y:S01]  /*6070*/  F2FP.F16.F32.PACK_AB R60, R165, R169 ;  /* 0x000000a9a53c723e */ /* 0x000fe200000000ff */
[----:B------:R-:W-:Y:S01]  /*6080*/  MUFU.EX2 R222, R222 ;  /* 0x000000de00de7308 */ /* 0x000fe20000000800 */
[----:B------:R-:W-:Y:S01]  /*6090*/  ISETP.GT.U32.AND P4, PT, R59, UR8, PT ;  /* 0x000000083b007c0c */ /* 0x000fe2000bf84070 */
[----:B------:R-:W-:Y:S01]  /*60a0*/  FFMA.FTZ R204, R75, UR4, -R211 ;  /* 0x000000044bcc7c23 */ /* 0x000fe200080108d3 */
[----:B------:R-:W-:Y:S01]  /*60b0*/  PRMT R47, R47, 0x5410, R59 ;  /* 0x000054102f2f7816 */ /* 0x000fe2000000003b */
[----:B------:R-:W-:Y:S01]  /*60c0*/  @P1 HADD2 R42, -R60.H0_H0, -RZ.H0_H0 ;  /* 0xa00000ff3c2a1230 */ /* 0x000fe20000000900 */
[C---:B------:R-:W-:Y:S01]  /*60d0*/  PRMT R205, R102.reuse, 0x7770, RZ ;  /* 0x0000777066cd7816 */ /* 0x040fe200000000ff */
[----:B------:R-:W-:Y:S01]  /*60e0*/  MUFU.EX2 R179, R179 ;  /* 0x000000b300b37308 */ /* 0x000fe20000000800 */
[C---:B------:R-:W-:Y:S01]  /*60f0*/  PRMT R252, R102.reuse, 0x7771, RZ ;  /* 0x0000777166fc7816 */ /* 0x040fe200000000ff */
[----:B------:R-:W-:Y:S01]  /*6100*/  @!P6 HADD2 R44, -R62.H0_H0, -RZ.H0_H0 ;  /* 0xa00000ff3e2ce230 */ /* 0x000fe20000000900 */
[C---:B------:R-:W-:Y:S01]  /*6110*/  PRMT R247, R102.reuse, 0x7772, RZ ;  /* 0x0000777266f77816 */ /* 0x040fe200000000ff */
[----:B------:R-:W-:Y:S01]  /*6120*/  MUFU.EX2 R239, R239 ;  /* 0x000000ef00ef7308 */ /* 0x000fe20000000800 */
[----:B------:R-:W-:Y:S01]  /*6130*/  PRMT R230, R102, 0x7773, RZ ;  /* 0x0000777366e67816 */ /* 0x000fe200000000ff */
[----:B------:R-:W-:Y:S01]  /*6140*/  FFMA.FTZ R216, R216, UR4, -R211 ;  /* 0x00000004d8d87c23 */ /* 0x000fe200080108d3 */
[----:B------:R-:W-:Y:S01]  /*6150*/  PRMT R59, R60, 0x7632, R59 ;  /* 0x000076323c3b7816 */ /* 0x000fe2000000003b */
[----:B------:R-:W-:Y:S01]  /*6160*/  MUFU.EX2 R243, R243 ;  /* 0x000000f300f37308 */ /* 0x000fe20000000800 */
[----:B------:R-:W-:Y:S01]  /*6170*/  PRMT R102, R62, 0x5410, R61 ;  /* 0x000054103e667816 */ /* 0x000fe2000000003d */
[----:B------:R-:W-:Y:S01]  /*6180*/  FFMA.FTZ R215, R215, UR4, -R211 ;  /* 0x00000004d7d77c23 */ /* 0x000fe200080108d3 */
[----:B------:R-:W-:Y:S01]  /*6190*/  @P3 PRMT R61, R43, 0x5410, RZ ;  /* 0x000054102b3d3816 */ /* 0x000fe200000000ff */
[----:B------:R-:W-:Y:S01]  /*61a0*/  @P0 HADD2 R41, -R59.H0_H0, -RZ.H0_H0 ;  /* 0xa00000ff3b290230 */ /* 0x000fe20000000900 */
[----:B------:R-:W-:Y:S01]  /*61b0*/  ISETP.GT.U32.AND P3, PT, R91, UR8, PT ;  /* 0x000000085b007c0c */ /* 0x000fe2000bf64070 */
[----:B------:R-:W-:Y:S01]  /*61c0*/  MUFU.EX2 R234, R234 ;  /* 0x000000ea00ea7308 */ /* 0x000fe20000000800 */
[----:B------:R-:W-:Y:S01]  /*61d0*/  PRMT R93, R58, 0x5410, R93 ;  /* 0x000054103a5d7816 */ /* 0x000fe2000000005d */
[--C-:B------:R-:W-:Y:S01]  /*61e0*/  FFMA.FTZ R214, R214, UR4, -R211.reuse ;  /* 0x00000004d6d67c23 */ /* 0x100fe200080108d3 */
[----:B------:R-:W-:Y:S01]  /*61f0*/  F2FP.F16.F32.PACK_AB R58, R150, R151 ;  /* 0x00000097963a723e */ /* 0x000fe200000000ff */
[----:B------:R-:W-:Y:S01]  /*6200*/  FFMA.FTZ R213, R213, UR4, -R211 ;  /* 0x00000004d5d57c23 */ /* 0x000fe200080108d3 */
[----:B------:R-:W-:Y:S01]  /*6210*/  PRMT R103, R60, 0x5410, R59 ;  /* 0x000054103c677816 */ /* 0x000fe2000000003b */
[--C-:B------:R-:W-:Y:S01]  /*6220*/  FFMA.FTZ R212, R212, UR4, -R211.reuse ;  /* 0x00000004d4d47c23 */ /* 0x100fe200080108d3 */
[----:B------:R-:W-:Y:S01]  /*6230*/  @P0 PRMT R59, R41, 0x5410, RZ ;  /* 0x00005410293b0816 */ /* 0x000fe200000000ff */
[----:B------:R-:W-:Y:S01]  /*6240*/  FFMA.FTZ R211, R32, UR4, -R211 ;  /* 0x0000000420d37c23 */ /* 0x000fe200080108d3 */
[----:B------:R-:W-:Y:S01]  /*6250*/  PRMT R57, R58, 0x7632, R57 ;  /* 0x000076323a397816 */ /* 0x000fe20000000039 */
[--C-:B------:R-:W-:Y:S01]  /*6260*/  FFMA.FTZ R174, R72, UR4, -R99.reuse ;  /* 0x0000000448ae7c23 */ /* 0x100fe20008010863 */
[----:B------:R-:W-:Y:S01]  /*6270*/  SHF.R.U32.HI R41, RZ, 0x10, R70 ;  /* 0x00000010ff297819 */ /* 0x000fe20000011646 */
[----:B------:R-:W-:Y:S01]  /*6280*/  FFMA.FTZ R206, R73, UR4, -R99 ;  /* 0x0000000449ce7c23 */ /* 0x000fe20008010863 */
[----:B------:R-:W-:Y:S01]  /*6290*/  @P1 PRMT R60, R42, 0x5410, RZ ;  /* 0x000054102a3c1816 */ /* 0x000fe200000000ff */
[----:B------:R-:W-:Y:S01]  /*62a0*/  @P3 HADD2 R40, -R57.H0_H0, -RZ.H0_H0 ;  /* 0xa00000ff39283230 */ /* 0x000fe20000000900 */
[----:B------:R-:W-:Y:S01]  /*62b0*/  LOP3.LUT R41, R41, 0xff, RZ, 0xc0, !PT ;  /* 0x000000ff29297812 */ /* 0x000fe200078ec0ff */
[----:B------:R-:W-:Y:S01]  /*62c0*/  MUFU.EX2 R174, R174 ;  /* 0x000000ae00ae7308 */ /* 0x000fe20000000800 */
[----:B------:R-:W-:Y:S01]  /*62d0*/  ISETP.GT.U32.AND P1, PT, R189, UR8, PT ;  /* 0x00000008bd007c0c */ /* 0x000fe2000bf24070 */
[----:B------:R-:W-:Y:S01]  /*62e0*/  IMAD R97, R117, UR26, R97 ;  /* 0x0000001a75617c24 */ /* 0x000fe2000f8e0261 */
[----:B------:R-:W-:Y:S01]  /*62f0*/  PRMT R43, R41, 0x5410, R89 ;  /* 0x00005410292b7816 */ /* 0x000fe20000000059 */
[----:B------:R-:W-:Y:S01]  /*6300*/  MUFU.EX2 R173, R173 ;  /* 0x000000ad00ad7308 */ /* 0x000fe20000000800 */
[----:B------:R-:W-:Y:S01]  /*6310*/  PRMT R89, R58, 0x5410, R57 ;  /* 0x000054103a597816 */ /* 0x000fe20000000039 */
[----:B------:R-:W-:Y:S01]  /*6320*/  FADD.FTZ R240, R240, R119 ;  /* 0x00000077f0f07221 */ /* 0x000fe20000010000 */
[----:B------:R-:W-:Y:S01]  /*6330*/  @P3 PRMT R57, R40, 0x5410, RZ ;  /* 0x0000541028393816 */ /* 0x000fe200000000ff */
[----:B------:R-:W-:Y:S01]  /*6340*/  MUFU.EX2 R216, R216 ;  /* 0x000000d800d87308 */ /* 0x000fe20000000800 */
[----:B------:R-:W-:Y:S01]  /*6350*/  LOP3.LUT R40, R127, 0xff, RZ, 0xc0, !PT ;  /* 0x000000ff7f287812 */ /* 0x000fe200078ec0ff */
[--C-:B------:R-:W-:Y:S01]  /*6360*/  FFMA.FTZ R221, R221, UR4, -R99.reuse ;  /* 0x00000004dddd7c23 */ /* 0x100fe20008010863 */
[----:B------:R-:W-:Y:S01]  /*6370*/  F2FP.F16.F32.PACK_AB R161, R106, R161 ;  /* 0x000000a16aa1723e */ /* 0x000fe200000000ff */
[----:B------:R-:W-:Y:S01]  /*6380*/  MUFU.EX2 R215, R215 ;  /* 0x000000d700d77308 */ /* 0x000fe20000000800 */
[----:B------:R-:W-:Y:S01]  /*6390*/  ISETP.LE.U32.AND P3, PT, R40, UR8, PT ;  /* 0x0000000828007c0c */ /* 0x000fe2000bf63070 */
[--C-:B------:R-:W-:Y:S01]  /*63a0*/  FFMA.FTZ R220, R220, UR4, -R99.reuse ;  /* 0x00000004dcdc7c23 */ /* 0x100fe20008010863 */
[----:B------:R-:W-:Y:S01]  /*63b0*/  F2FP.F16.F32.PACK_AB R56, R147, R148 ;  /* 0x000000949338723e */ /* 0x000fe200000000ff */
[----:B------:R-:W-:Y:S01]  /*63c0*/  MUFU.EX2 R221, R221 ;  /* 0x000000dd00dd7308 */ /* 0x000fe20000000800 */
[----:B------:R-:W-:Y:S01]  /*63d0*/  PRMT R160, R161, 0x7632, R160 ;  /* 0x00007632a1a07816 */ /* 0x000fe200000000a0 */
[----:B------:R-:W-:Y:S01]  /*63e0*/  FFMA.FTZ R219, R219, UR4, -R99 ;  /* 0x00000004dbdb7c23 */ /* 0x000fe20008010863 */
[----:B------:R-:W-:Y:S01]  /*63f0*/  PRMT R55, R56, 0x7632, R55 ;  /* 0x0000763238377816 */ /* 0x000fe20000000037 */
[----:B------:R-:W-:Y:S01]  /*6400*/  @P1 HADD2 R35, -R56.H0_H0, -RZ.H0_H0 ;  /* 0xa00000ff38231230 */ /* 0x000fe20000000900 */
[----:B------:R-:W-:Y:S01]  /*6410*/  PRMT R227, R110, 0x7771, RZ ;  /* 0x000077716ee37816 */ /* 0x000fe200000000ff */
[----:B------:R-:W-:Y:S01]  /*6420*/  MUFU.EX2 R220, R220 ;  /* 0x000000dc00dc7308 */ /* 0x000fe20000000800 */
[----:B------:R-:W-:Y:S01]  /*6430*/  @!P6 PRMT R62, R44, 0x5410, RZ ;  /* 0x000054102c3ee816 */ /* 0x000fe200000000ff */
[----:B------:R-:W-:Y:S01]  /*6440*/  FADD.FTZ R200, R201, R200 ;  /* 0x000000c8c9c87221 */ /* 0x000fe20000010000 */
[----:B------:R-:W-:Y:S01]  /*6450*/  SHF.R.U32.HI R44, RZ, 0x18, R127 ;  /* 0x00000018ff2c7819 */ /* 0x000fe2000001167f */
[----:B------:R-:W-:Y:S01]  /*6460*/  @!P3 HADD2 R22, -R161.H0_H0, -RZ.H0_H0 ;  /* 0xa00000ffa116b230 */ /* 0x000fe20000000900 */
[----:B------:R-:W-:Y:S01]  /*6470*/  PRMT R42, R161, 0x5410, R160 ;  /* 0x00005410a12a7816 */ /* 0x000fe200000000a0 */
[----:B------:R-:W-:Y:S01]  /*6480*/  MUFU.EX2 R236, R236 ;  /* 0x000000ec00ec7308 */ /* 0x000fe20000000800 */
[----:B------:R-:W-:Y:S01]  /*6490*/  PRMT R88, R56, 0x5410, R55 ;  /* 0x0000541038587816 */ /* 0x000fe20000000037 */
[----:B------:R-:W-:Y:S01]  /*64a0*/  FADD.FTZ R200, R187, R200 ;  /* 0x000000c8bbc87221 */ /* 0x000fe20000010000 */
[----:B------:R-:W-:Y:S01]  /*64b0*/  @!P3 PRMT R161, R22, 0x5410, RZ ;  /* 0x0000541016a1b816 */ /* 0x000fe200000000ff */
[----:B------:R-:W-:Y:S01]  /*64c0*/  MUFU.EX2 R224, R224 ;  /* 0x000000e000e07308 */ /* 0x000fe20000000800 */
[----:B------:R-:W-:Y:S01]  /*64d0*/  @P1 PRMT R56, R35, 0x5410, RZ ;  /* 0x0000541023381816 */ /* 0x000fe200000000ff */
[----:B------:R-:W-:Y:S01]  /*64e0*/  FADD.FTZ R198, R199, R198 ;  /* 0x000000c6c7c67221 */ /* 0x000fe20000010000 */
[----:B------:R-:W-:Y:S01]  /*64f0*/  ISETP.GT.U32.AND P3, PT, R227, UR8, PT ;  /* 0x00000008e3007c0c */ /* 0x000fe2000bf64070 */
[----:B------:R-:W-:Y:S01]  /*6500*/  MUFU.EX2 R219, R219 ;  /* 0x000000db00db7308 */ /* 0x000fe20000000800 */
[----:B------:R-:W-:Y:S01]  /*6510*/  ISETP.LE.U32.AND P1, PT, R44, UR8, PT ;  /* 0x000000082c007c0c */ /* 0x000fe2000bf23070 */
[----:B------:R-:W-:Y:S01]  /*6520*/  FADD.FTZ R198, R182, R198 ;  /* 0x000000c6b6c67221 */ /* 0x000fe20000010000 */
[----:B-1----:R-:W-:Y:S01]  /*6530*/  F2FP.F16.F32.PACK_AB R54, R50, R149 ;  /* 0x000000953236723e */ /* 0x002fe200000000ff */
[----:B------:R-:W-:Y:S01]  /*6540*/  MUFU.EX2 R218, R218 ;  /* 0x000000da00da7308 */ /* 0x000fe20000000800 */
[----:B------:R-:W-:Y:S01]  /*6550*/  F2FP.F16.F32.PACK_AB R135, R135, R105 ;  /* 0x000000698787723e */ /* 0x000fe200000000ff */
[----:B------:R-:W-:Y:S01]  /*6560*/  FADD.FTZ R240, R196, R240 ;  /* 0x000000f0c4f07221 */ /* 0x000fe20000010000 */
[----:B------:R-:W-:Y:S01]  /*6570*/  ISETP.GT.U32.AND P0, PT, R188, UR8, PT ;  /* 0x00000008bc007c0c */ /* 0x000fe2000bf04070 */
[----:B------:R-:W1:Y:S01]  /*6580*/  LDSM.16.MT88.4 R104, [R197+0x6000] ;  /* 0x00600000c568783b */ /* 0x000e620000004200 */
[----:B------:R-:W-:Y:S01]  /*6590*/  PRMT R53, R54, 0x7632, R53 ;  /* 0x0000763236357816 */ /* 0x000fe20000000035 */
[----:B------:R-:W-:Y:S01]  /*65a0*/  MUFU.EX2 R214, R214 ;  /* 0x000000d600d67308 */ /* 0x000fe20000000800 */
[----:B------:R-:W-:Y:S01]  /*65b0*/  PRMT R134, R135, 0x7632, R134 ;  /* 0x0000763287867816 */ /* 0x000fe20000000086 */
[----:B------:R-:W-:Y:S01]  /*65c0*/  FFMA.FTZ R99, R4, UR4, -R99 ;  /* 0x0000000404637c23 */ /* 0x000fe20008010863 */
[----:B------:R-:W-:Y:S01]  /*65d0*/  PRMT R94, R49, 0x5410, R94 ;  /* 0x00005410315e7816 */ /* 0x000fe2000000005e */
[----:B------:R-:W-:Y:S01]  /*65e0*/  @P3 HADD2 R11, -R53.H0_H0, -RZ.H0_H0 ;  /* 0xa00000ff350b3230 */ /* 0x000fe20000000900 */
[----:B------:R-:W-:Y:S01]  /*65f0*/  PRMT R45, R70, 0x7632, R45 ;  /* 0x00007632462d7816 */ /* 0x000fe2000000002d */
[----:B------:R-:W-:Y:S01]  /*6600*/  @!P1 HADD2 R21, -R134.H0_H0, -RZ.H0_H0 ;  /* 0xa00000ff86159230 */ /* 0x000fe20000000900 */
[----:B------:R-:W5:Y:S01]  /*6610*/  MUFU.EX2 R49, R95 ;  /* 0x0000005f00317308 */ /* 0x000f620000000800 */
[----:B------:R-:W-:Y:S01]  /*6620*/  LOP3.LUT R96, R96, 0xff, RZ, 0xc0, !PT ;  /* 0x000000ff60607812 */ /* 0x000fe200078ec0ff */
[----:B------:R-:W-:Y:S01]  /*6630*/  FADD.FTZ R240, R180, R240 ;  /* 0x000000f0b4f07221 */ /* 0x000fe20000010000 */
[----:B------:R-:W-:Y:S01]  /*6640*/  PRMT R233, R110, 0x7772, RZ ;  /* 0x000077726ee97816 */ /* 0x000fe200000000ff */
[----:B------:R-:W-:Y:S01]  /*6650*/  @P0 HADD2 R34, -R55.H0_H0, -RZ.H0_H0 ;  /* 0xa00000ff37220230 */ /* 0x000fe20000000900 */
[----:B------:R-:W-:Y:S01]  /*6660*/  PRMT R231, R54, 0x5410, R53 ;  /* 0x0000541036e77816 */ /* 0x000fe20000000035 */
[----:B------:R-:W-:Y:S01]  /*6670*/  MUFU.EX2 R213, R213 ;  /* 0x000000d500d57308 */ /* 0x000fe20000000800 */
[----:B------:R-:W-:Y:S01]  /*6680*/  LOP3.LUT R45, R45, 0xff, RZ, 0xc0, !PT ;  /* 0x000000ff2d2d7812 */ /* 0x000fe200078ec0ff */
[----:B------:R-:W-:Y:S01]  /*6690*/  FADD.FTZ R237, R237, R240 ;  /* 0x000000f0eded7221 */ /* 0x000fe20000010000 */
[----:B------:R-:W-:Y:S01]  /*66a0*/  PRMT R41, R135, 0x5410, R134 ;  /* 0x0000541087297816 */ /* 0x000fe20000000086 */
[----:B------:R-:W-:Y:S01]  /*66b0*/  MUFU.EX2 R235, R235 ;  /* 0x000000eb00eb7308 */ /* 0x000fe20000000800 */
[----:B------:R-:W-:Y:S01]  /*66c0*/  @P3 PRMT R53, R11, 0x5410, RZ ;  /* 0x000054100b353816 */ /* 0x000fe200000000ff */
[----:B------:R-:W-:Y:S01]  /*66d0*/  USHF.L.U32 UR4, UR26, 0x3, URZ ;  /* 0x000000031a047899 */ /* 0x000fe200080006ff */
[----:B------:R-:W-:Y:S01]  /*66e0*/  @!P1 PRMT R134, R21, 0x5410, RZ ;  /* 0x0000541015869816 */ /* 0x000fe200000000ff */
[----:B------:R-:W-:Y:S01]  /*66f0*/  MUFU.EX2 R223, R223 ;  /* 0x000000df00df7308 */ /* 0x000fe20000000800 */
[----:B------:R-:W-:Y:S01]  /*6700*/  ISETP.LE.U32.AND P3, PT, R96, UR8, PT ;  /* 0x0000000860007c0c */ /* 0x000fe2000bf63070 */
[----:B------:R-:W-:Y:S01]  /*6710*/  FADD.FTZ R237, R177, R237 ;  /* 0x000000edb1ed7221 */ /* 0x000fe20000010000 */
[----:B------:R-:W-:Y:S01]  /*6720*/  ISETP.GT.U32.AND P1, PT, R233, UR8, PT ;  /* 0x00000008e9007c0c */ /* 0x000fe2000bf24070 */
[----:B------:R-:W-:Y:S01]  /*6730*/  MUFU.EX2 R217, R217 ;  /* 0x000000d900d97308 */ /* 0x000fe20000000800 */
[----:B------:R-:W-:Y:S01]  /*6740*/  ISETP.LE.U32.AND P6, PT, R45, UR8, PT ;  /* 0x000000082d007c0c */ /* 0x000fe2000bfc3070 */
[----:B--2---:R-:W-:Y:S01]  /*6750*/  FADD.FTZ R237, R170, R237 ;  /* 0x000000edaaed7221 */ /* 0x004fe20000010000 */
[----:B------:R-:W-:Y:S01]  /*6760*/  LOP3.LUT R228, R228, 0xff, RZ, 0xc0, !PT ;  /* 0x000000ffe4e47812 */ /* 0x000fe200078ec0ff */
[----:B------:R-:W-:Y:S01]  /*6770*/  MUFU.EX2 R212, R212 ;  /* 0x000000d400d47308 */ /* 0x000fe20000000800 */
[----:B------:R-:W-:Y:S01]  /*6780*/  @P0 PRMT R55, R34, 0x5410, RZ ;  /* 0x0000541022370816 */ /* 0x000fe200000000ff */
[----:B---3--:R-:W-:Y:S01]  /*6790*/  FADD.FTZ R237, R168, R237 ;  /* 0x000000eda8ed7221 */ /* 0x008fe20000010000 */
[----:B------:R-:W-:Y:S01]  /*67a0*/  ISETP.LE.U32.AND P0, PT, R228, UR8, PT ;  /* 0x00000008e4007c0c */ /* 0x000fe2000bf03070 */
[----:B------:R-:W-:Y:S01]  /*67b0*/  MUFU.EX2 R211, R211 ;  /* 0x000000d300d37308 */ /* 0x000fe20000000800 */
[----:B-----5:R-:W-:Y:S01]  /*67c0*/  F2FP.F16.F32.PACK_AB R52, R49, R146 ;  /* 0x000000923134723e */ /* 0x020fe200000000ff */
[----:B------:R-:W-:Y:S01]  /*67d0*/  @!P3 HADD2 R8, -R58.H0_H0, -RZ.H0_H0 ;  /* 0xa00000ff3a08b230 */ /* 0x000fe20000000900 */
[--C-:B------:R-:W-:Y:S01]  /*67e0*/  SHF.R.U32.HI R21, RZ, 0x10, R76.reuse ;  /* 0x00000010ff157819 */ /* 0x100fe2000001164c */
[----:B------:R-:W-:Y:S01]  /*67f0*/  MUFU.EX2 R208, R208 ;  /* 0x000000d000d07308 */ /* 0x000fe20000000800 */
[C---:B------:R-:W-:Y:S01]  /*6800*/  PRMT R51, R52.reuse, 0x7632, R51 ;  /* 0x0000763234337816 */ /* 0x040fe20000000033 */
[----:B------:R-:W-:Y:S01]  /*6810*/  @P1 HADD2 R10, -R52.H0_H0, -RZ.H0_H0 ;  /* 0xa00000ff340a1230 */ /* 0x000fe20000000900 */
[----:B------:R-:W-:Y:S01]  /*6820*/  SHF.R.U32.HI R35, RZ, 0x18, R76 ;  /* 0x00000018ff237819 */ /* 0x000fe2000001164c */
[----:B------:R-:W-:Y:S01]  /*6830*/  @!P6 HADD2 R23, -R163.H0_H0, -RZ.H0_H0 ;  /* 0xa00000ffa317e230 */ /* 0x000fe20000000900 */
[----:B------:R-:W-:Y:S01]  /*6840*/  PRMT R225, R52, 0x5410, R51 ;  /* 0x0000541034e17816 */ /* 0x000fe20000000033 */
[----:B------:R-:W-:Y:S01]  /*6850*/  MUFU.EX2 R207, R207 ;  /* 0x000000cf00cf7308 */ /* 0x000fe20000000800 */
[----:B------:R-:W-:Y:S01]  /*6860*/  @!P3 PRMT R58, R8, 0x5410, RZ ;  /* 0x00005410083ab816 */ /* 0x000fe200000000ff */
[----:B------:R-:W-:Y:S01]  /*6870*/  @!P0 HADD2 R20, -R54.H0_H0, -RZ.H0_H0 ;  /* 0xa00000ff36148230 */ /* 0x000fe20000000900 */
[----:B------:R-:W-:Y:S01]  /*6880*/  LOP3.LUT R21, R21, 0xff, RZ, 0xc0, !PT ;  /* 0x000000ff15157812 */ /* 0x000fe200078ec0ff */
[----:B------:R-:W-:Y:S01]  /*6890*/  MUFU.EX2 R210, R210 ;  /* 0x000000d200d27308 */ /* 0x000fe20000000800 */
[----:B------:R-:W-:Y:S01]  /*68a0*/  @P1 PRMT R52, R10, 0x5410, RZ ;  /* 0x000054100a341816 */ /* 0x000fe200000000ff */
[----:B------:R-:W-:Y:S01]  /*68b0*/  FADD.FTZ R237, R174, R237 ;  /* 0x000000edaeed7221 */ /* 0x000fe20000010000 */
[----:B------:R-:W-:Y:S01]  /*68c0*/  LOP3.LUT R8, R79, 0xff00ff, RZ, 0xc0, !PT ;  /* 0x00ff00ff4f087812 */ /* 0x000fe200078ec0ff */
[----:B------:R-:W-:Y:S01]  /*68d0*/  MUFU.EX2 R209, R209 ;  /* 0x000000d100d17308 */ /* 0x000fe20000000800 */
[----:B------:R-:W-:-:S02]  /*68e0*/  SHF.R.U32.HI R10, RZ, 0x10, R241 ;  /* 0x00000010ff0a7819 */ /* 0x000fc400000116f1 */
[----:B------:R-:W-:Y:S02]  /*68f0*/  @!P6 PRMT R163, R23, 0x5410, RZ ;  /* 0x0000541017a3e816 */ /* 0x000fe400000000ff */
[----:B------:R-:W-:Y:S02]  /*6900*/  ISETP.LE.U32.AND P6, PT, R35, UR8, PT ;  /* 0x0000000823007c0c */ /* 0x000fe4000bfc3070 */
[----:B------:R-:W-:Y:S02]  /*6910*/  F2FP.F16.F32.PACK_AB R157, R168, R170 ;  /* 0x000000aaa89d723e */ /* 0x000fe400000000ff */
[----:B------:R-:W-:Y:S02]  /*6920*/  PRMT R35, R21, 0x5410, R35 ;  /* 0x0000541015237816 */ /* 0x000fe40000000023 */
[----:B------:R-:W-:Y:S01]  /*6930*/  SHF.R.U32.HI R34, RZ, 0x18, R241 ;  /* 0x00000018ff227819 */ /* 0x000fe200000116f1 */
[----:B------:R-:W-:Y:S01]  /*6940*/  @!P5 HADD2 R86, -R157.H0_H0, -RZ.H0_H0 ;  /* 0xa00000ff9d56d230 */ /* 0x000fe20000000900 */
[----:B------:R-:W-:-:S02]  /*6950*/  SHF.R.U32.HI R21, RZ, 0x10, R127 ;  /* 0x00000010ff157819 */ /* 0x000fc4000001167f */
[----:B------:R-:W-:Y:S02]  /*6960*/  LOP3.LUT R10, R10, 0xff, RZ, 0xc0, !PT ;  /* 0x000000ff0a0a7812 */ /* 0x000fe400078ec0ff */
[----:B------:R-:W-:Y:S02]  /*6970*/  HSET2.LE.AND R8, R8, R232, PT ;  /* 0x000000e808087233 */ /* 0x000fe40003803000 */
[----:B------:R-:W-:Y:S02]  /*6980*/  LOP3.LUT R175, R127, 0xffff, RZ, 0xc0, !PT ;  /* 0x0000ffff7faf7812 */ /* 0x000fe400078ec0ff */
[----:B------:R-:W-:Y:S02]  /*6990*/  @!P0 PRMT R54, R20, 0x5410, RZ ;  /* 0x0000541014368816 */ /* 0x000fe400000000ff */
[----:B------:R-:W-:Y:S02]  /*69a0*/  PRMT R156, R157, 0x7632, R156 ;  /* 0x000076329d9c7816 */ /* 0x000fe4000000009c */
[----:B------:R-:W-:-:S02]  /*69b0*/  LOP3.LUT R20, R64, 0xff, RZ, 0xc0, !PT ;  /* 0x000000ff40147812 */ /* 0x000fc400078ec0ff */
[----:B------:R-:W-:Y:S01]  /*69c0*/  ISETP.LE.U32.AND P1, PT, R34, UR8, PT ;  /* 0x0000000822007c0c */ /* 0x000fe2000bf23070 */
[----:B------:R-:W-:Y:S01]  /*69d0*/  @P4 HADD2 R85, -R156.H0_H0, -RZ.H0_H0 ;  /* 0xa00000ff9c554230 */ /* 0x000fe20000000900 */
[----:B------:R-:W-:Y:S02]  /*69e0*/  LOP3.LUT R178, R70, 0xffff, RZ, 0xc0, !PT ;  /* 0x0000ffff46b27812 */ /* 0x000fe400078ec0ff */
[----:B------:R-:W-:Y:S02]  /*69f0*/  LOP3.LUT R21, R21, 0xff, RZ, 0xc0, !PT ;  /* 0x000000ff15157812 */ /* 0x000fe400078ec0ff */
[----:B------:R-:W-:Y:S02]  /*6a00*/  PRMT R34, R10, 0x5410, R34 ;  /* 0x000054100a227816 */ /* 0x000fe40000000022 */
[----:B------:R-:W-:Y:S02]  /*6a10*/  SHF.R.U32.HI R175, RZ, 0x8, R175 ;  /* 0x00000008ffaf7819 */ /* 0x000fe400000116af */
[----:B------:R-:W-:-:S02]  /*6a20*/  PRMT R226, R110, 0x7773, RZ ;  /* 0x000077736ee27816 */ /* 0x000fc400000000ff */
[----:B------:R-:W-:Y:S02]  /*6a30*/  LOP3.LUT R131, R131, R8, RZ, 0xc0, !PT ;  /* 0x0000000883837212 */ /* 0x000fe400078ec0ff */
[----:B------:R-:W-:Y:S02]  /*6a40*/  HSET2.LE.AND R10, R47, R232, PT ;  /* 0x000000e82f0a7233 */ /* 0x000fe40003803000 */
[----:B------:R-:W-:Y:S02]  /*6a50*/  PRMT R8, R157, 0x5410, R156 ;  /* 0x000054109d087816 */ /* 0x000fe4000000009c */
[----:B------:R-:W-:Y:S02]  /*6a60*/  PRMT R20, R20, 0x5410, R63 ;  /* 0x0000541014147816 */ /* 0x000fe4000000003f */
[----:B------:R-:W-:Y:S02]  /*6a70*/  SHF.R.U32.HI R178, RZ, 0x8, R178 ;  /* 0x00000008ffb27819 */ /* 0x000fe400000116b2 */
[----:B------:R-:W-:-:S02]  /*6a80*/  PRMT R21, R21, 0x5410, R44 ;  /* 0x0000541015157816 */ /* 0x000fc4000000002c */
[----:B------:R-:W-:Y:S01]  /*6a90*/  PRMT R40, R40, 0x5410, R175 ;  /* 0x0000541028287816 */ /* 0x000fe200000000af */
[----:B------:R-:W-:Y:S01]  /*6aa0*/  LDSM.16.MT88.4 R44, [R197+0x6800] ;  /* 0x00680000c52c783b */ /* 0x000fe20000004200 */
[----:B------:R-:W-:Y:S02]  /*6ab0*/  ISETP.GT.U32.AND P0, PT, R226, UR8, PT ;  /* 0x00000008e2007c0c */ /* 0x000fe4000bf04070 */
[----:B------:R-:W-:Y:S02]  /*6ac0*/  LOP3.LUT R10, R8, R10, RZ, 0xc0, !PT ;  /* 0x0000000a080a7212 */ /* 0x000fe400078ec0ff */
[----:B------:R-:W-:Y:S02]  /*6ad0*/  PRMT R8, R68, 0x5410, R178 ;  /* 0x0000541044087816 */ /* 0x000fe400000000b2 */
[--C-:B------:R-:W-:Y:S02]  /*6ae0*/  HSET2.LE.AND R22, R20, R232.reuse, PT ;  /* 0x000000e814167233 */ /* 0x100fe40003803000 */
[----:B------:R-:W-:-:S02]  /*6af0*/  HSET2.LE.AND R43, R43, R232, PT ;  /* 0x000000e82b2b7233 */ /* 0x000fc40003803000 */
[--C-:B------:R-:W-:Y:S02]  /*6b00*/  HSET2.LE.AND R20, R40, R232.reuse, PT ;  /* 0x000000e828147233 */ /* 0x100fe40003803000 */
[--C-:B------:R-:W-:Y:S01]  /*6b10*/  HSET2.LE.AND R21, R21, R232.reuse, PT ;  /* 0x000000e815157233 */ /* 0x100fe20003803000 */
[----:B------:R-:W-:Y:S01]  /*6b20*/  @P0 HADD2 R9, -R51.H0_H0, -RZ.H0_H0 ;  /* 0xa00000ff33090230 */ /* 0x000fe20000000900 */
[C---:B------:R-:W-:Y:S02]  /*6b30*/  PRMT R69, R108.reuse, 0x7772, RZ ;  /* 0x000077726c457816 */ /* 0x040fe400000000ff */
[----:B------:R-:W-:Y:S02]  /*6b40*/  PRMT R118, R108, 0x7773, RZ ;  /* 0x000077736c767816 */ /* 0x000fe400000000ff */
[----:B------:R-:W-:Y:S02]  /*6b50*/  LOP3.LUT R126, R76, 0xffff, RZ, 0xc0, !PT ;  /* 0x0000ffff4c7e7812 */ /* 0x000fe400078ec0ff */
[----:B------:R-:W-:-:S02]  /*6b60*/  HSET2.LE.AND R8, R8, R232, PT ;  /* 0x000000e808087233 */ /* 0x000fc40003803000 */
[----:B------:R-:W-:Y:S02]  /*6b70*/  PRMT R11, R69, 0x5410, R118 ;  /* 0x00005410450b7816 */ /* 0x000fe40000000076 */
[----:B------:R-:W-:Y:S02]  /*6b80*/  SHF.R.U32.HI R126, RZ, 0x8, R126 ;  /* 0x00000008ff7e7819 */ /* 0x000fe4000001167e */
[----:B------:R-:W-:Y:S02]  /*6b90*/  LOP3.LUT R129, R129, R43, RZ, 0xc0, !PT ;  /* 0x0000002b81817212 */ /* 0x000fe400078ec0ff */
[----:B------:R-:W-:Y:S02]  /*6ba0*/  LOP3.LUT R20, R42, R20, RZ, 0xc0, !PT ;  /* 0x000000142a147212 */ /* 0x000fe400078ec0ff */
[----:B------:R-:W-:Y:S02]  /*6bb0*/  LOP3.LUT R21, R41, R21, RZ, 0xc0, !PT ;  /* 0x0000001529157212 */ /* 0x000fe400078ec0ff */
[----:B------:R-:W2:Y:S01]  /*6bc0*/  LDSM.16.MT88.4 R40, [R246+0x6800] ;  /* 0x00680000f628783b */ /* 0x000ea20000004200 */
[----:B------:R-:W-:-:S02]  /*6bd0*/  F2FP.F16.F32.PACK_AB R155, R167, R172 ;  /* 0x000000aca79b723e */ /* 0x000fc400000000ff */
[----:B------:R-:W-:Y:S02]  /*6be0*/  LOP3.LUT R128, R128, R8, RZ, 0xc0, !PT ;  /* 0x0000000880807212 */ /* 0x000fe400078ec0ff */
[----:B------:R-:W-:Y:S02]  /*6bf0*/  LOP3.LUT R11, R11, 0xff00ff, RZ, 0xc0, !PT ;  /* 0x00ff00ff0b0b7812 */ /* 0x000fe400078ec0ff */
[----:B------:R-:W-:Y:S02]  /*6c00*/  LOP3.LUT R23, R93, 0xff00ff, RZ, 0xc0, !PT ;  /* 0x00ff00ff5d177812 */ /* 0x000fe400078ec0ff */
[----:B------:R-:W-:Y:S02]  /*6c10*/  PRMT R8, R92, 0x5410, R126 ;  /* 0x000054105c087816 */ /* 0x000fe4000000007e */
[----:B------:R-:W-:Y:S02]  /*6c20*/  PRMT R154, R155, 0x7632, R154 ;  /* 0x000076329b9a7816 */ /* 0x000fe4000000009a */
[----:B------:R-:W-:-:S02]  /*6c30*/  F2FP.F16.F32.PACK_AB R153, R222, R238 ;  /* 0x000000eede99723e */ /* 0x000fc400000000ff */
[----:B------:R-:W-:Y:S01]  /*6c40*/  F2FP.F16.F32.PACK_AB R139, R239, R179 ;  /* 0x000000b3ef8b723e */ /* 0x000fe200000000ff */
[----:B------:R-:W-:Y:S01]  /*6c50*/  FADD.FTZ R179, R179, R200 ;  /* 0x000000c8b3b37221 */ /* 0x000fe20000010000 */
[----:B------:R-:W-:Y:S02]  /*6c60*/  @P0 PRMT R51, R9, 0x5410, RZ ;  /* 0x0000541009330816 */ /* 0x000fe400000000ff */
[--C-:B------:R-:W-:Y:S01]  /*6c70*/  HSET2.LE.AND R94, R94, R232.reuse, PT ;  /* 0x000000e85e5e7233 */ /* 0x100fe20003803000 */
[----:B------:R-:W-:Y:S01]  /*6c80*/  FADD.FTZ R239, R239, R179 ;  /* 0x000000b3efef7221 */ /* 0x000fe20000010000 */
[--C-:B------:R-:W-:Y:S02]  /*6c90*/  HSET2.LE.AND R11, R11, R232.reuse, PT ;  /* 0x000000e80b0b7233 */ /* 0x100fe40003803000 */
[--C-:B------:R-:W-:Y:S01]  /*6ca0*/  HSET2.LE.AND R8, R8, R232.reuse, PT ;  /* 0x000000e808087233 */ /* 0x100fe20003803000 */
[----:B------:R-:W-:Y:S01]  /*6cb0*/  FADD.FTZ R239, R172, R239 ;  /* 0x000000efacef7221 */ /* 0x000fe20000010000 */
[----:B------:R-:W-:-:S02]  /*6cc0*/  HSET2.LE.AND R23, R23, R232, PT ;  /* 0x000000e817177233 */ /* 0x000fc40003803000 */
[----:B------:R-:W-:Y:S01]  /*6cd0*/  PRMT R9, R155, 0x5410, R154 ;  /* 0x000054109b097816 */ /* 0x000fe2000000009a */
[----:B------:R-:W-:Y:S01]  /*6ce0*/  FADD.FTZ R239, R167, R239 ;  /* 0x000000efa7ef7221 */ /* 0x000fe20000010000 */
[----:B------:R-:W-:Y:S02]  /*6cf0*/  PRMT R152, R153, 0x7632, R152 ;  /* 0x0000763299987816 */ /* 0x000fe40000000098 */
[----:B------:R-:W-:Y:S01]  /*6d00*/  PRMT R138, R139, 0x7632, R138 ;  /* 0x000076328b8a7816 */ /* 0x000fe2000000008a */
[----:B------:R-:W-:Y:S01]  /*6d10*/  FADD.FTZ R239, R173, R239 ;  /* 0x000000efadef7221 */ /* 0x000fe20000010000 */
[----:B------:R-:W-:Y:S01]  /*6d20*/  LOP3.LUT R242, R241, 0xff, RZ, 0xc0, !PT ;  /* 0x000000fff1f27812 */ /* 0x000fe200078ec0ff */
[----:B------:R-:W-:Y:S01]  /*6d30*/  @!P1 HADD2 R87, -R152.H0_H0, -RZ.H0_H0 ;  /* 0xa00000ff98579230 */ /* 0x000fe20000000900 */
[----:B------:R-:W-:Y:S01]  /*6d40*/  LOP3.LUT R130, R130, R94, RZ, 0xc0, !PT ;  /* 0x0000005e82827212 */ /* 0x000fe200078ec0ff */
[----:B------:R-:W-:Y:S01]  /*6d50*/  @!P6 HADD2 R33, -R138.H0_H0, -RZ.H0_H0 ;  /* 0xa00000ff8a21e230 */ /* 0x000fe20000000900 */
[----:B------:R-:W-:-:S02]  /*6d60*/  LOP3.LUT R11, R9, R11, RZ, 0xc0, !PT ;  /* 0x0000000b090b7212 */ /* 0x000fc400078ec0ff */
[----:B------:R-:W-:Y:S02]  /*6d70*/  LOP3.LUT R8, R101, R8, RZ, 0xc0, !PT ;  /* 0x0000000865087212 */ /* 0x000fe400078ec0ff */
[----:B------:R-:W-:Y:S01]  /*6d80*/  LOP3.LUT R22, R78, R22, RZ, 0xc0, !PT ;  /* 0x000000164e167212 */ /* 0x000fe200078ec0ff */
[C---:B----4-:R-:W-:Y:S01]  /*6d90*/  HMMA.16816.F32 R108, R128.reuse, R112, RZ ;  /* 0x00000070806c723c */ /* 0x050fe200000018ff */
[----:B------:R-:W-:Y:S02]  /*6da0*/  LOP3.LUT R23, R100, R23, RZ, 0xc0, !PT ;  /* 0x0000001764177212 */ /* 0x000fe400078ec0ff */
[--C-:B------:R-:W-:Y:S02]  /*6db0*/  HSET2.LE.AND R34, R34, R232.reuse, PT ;  /* 0x000000e822227233 */ /* 0x100fe40003803000 */
[--C-:B------:R-:W-:Y:S02]  /*6dc0*/  HSET2.LE.AND R9, R35, R232.reuse, PT ;  /* 0x000000e823097233 */ /* 0x100fe40003803000 */
[----:B------:R-:W-:Y:S01]  /*6dd0*/  HSET2.LE.AND R77, R77, R232, PT ;  /* 0x000000e84d4d7233 */ /* 0x000fe20003803000 */
[----:B-1----:R-:W-:Y:S01]  /*6de0*/  HMMA.16816.F32 R92, R128, R104, RZ ;  /* 0x00000068805c723c */ /* 0x002fe200000018ff */
[----:B------:R-:W-:-:S02]  /*6df0*/  PRMT R101, R153, 0x5410, R152 ;  /* 0x0000541099657816 */ /* 0x000fc40000000098 */
[----:B------:R-:W-:Y:S02]  /*6e00*/  LOP3.LUT R125, R241, 0xffff, RZ, 0xc0, !PT ;  /* 0x0000fffff17d7812 */ /* 0x000fe400078ec0ff */
[----:B------:R-:W-:Y:S02]  /*6e10*/  PRMT R78, R139, 0x5410, R138 ;  /* 0x000054108b4e7816 */ /* 0x000fe4000000008a */
[----:B------:R-:W-:Y:S02]  /*6e20*/  PRMT R76, R76, 0x7632, R76 ;  /* 0x000076324c4c7816 */ /* 0x000fe4000000004c */
[----:B------:R-:W-:Y:S02]  /*6e30*/  LOP3.LUT R71, R71, 0xff00ff, RZ, 0xc0, !PT ;  /* 0x00ff00ff47477812 */ /* 0x000fe400078ec0ff */
[----:B------:R-:W-:Y:S02]  /*6e40*/  ISETP.LE.U32.AND P0, PT, R242, UR8, PT ;  /* 0x00000008f2007c0c */ /* 0x000fe4000bf03070 */
[----:B------:R-:W-:-:S02]  /*6e50*/  LOP3.LUT R101, R101, R34, RZ, 0xc0, !PT ;  /* 0x0000002265657212 */ /* 0x000fc400078ec0ff */
[----:B------:R-:W-:Y:S02]  /*6e60*/  SHF.R.U32.HI R125, RZ, 0x8, R125 ;  /* 0x00000008ff7d7819 */ /* 0x000fe4000001167d */
[----:B------:R-:W-:Y:S02]  /*6e70*/  LOP3.LUT R9, R78, R9, RZ, 0xc0, !PT ;  /* 0x000000094e097212 */ /* 0x000fe400078ec0ff */
[----:B------:R-:W-:Y:S02]  /*6e80*/  LOP3.LUT R102, R102, R77, RZ, 0xc0, !PT ;  /* 0x0000004d66667212 */ /* 0x000fe400078ec0ff */
[----:B------:R-:W-:Y:S02]  /*6e90*/  LOP3.LUT R34, R76, 0xff, RZ, 0xc0, !PT ;  /* 0x000000ff4c227812 */ /* 0x000fe400078ec0ff */
[----:B------:R-:W-:Y:S01]  /*6ea0*/  HMMA.16816.F32 R76, R20, R112, RZ ;  /* 0x00000070144c723c */ /* 0x000fe200000018ff */
[----:B------:R-:W-:Y:S01]  /*6eb0*/  F2FP.F16.F32.PACK_AB R64, R234, R243 ;  /* 0x000000f3ea40723e */ /* 0x000fe200000000ff */
[----:B------:R-:W-:Y:S01]  /*6ec0*/  FADD.FTZ R243, R243, R198 ;  /* 0x000000c6f3f37221 */ /* 0x000fe20000010000 */
[----:B------:R-:W-:-:S02]  /*6ed0*/  ISETP.GT.U32.AND P3, PT, R69, UR8, PT ;  /* 0x0000000845007c0c */ /* 0x000fc4000bf64070 */
[--C-:B------:R-:W-:Y:S01]  /*6ee0*/  HSET2.LE.AND R35, R71, R232.reuse, PT ;  /* 0x000000e847237233 */ /* 0x100fe20003803000 */
[----:B------:R-:W-:Y:S01]  /*6ef0*/  @!P0 HADD2 R32, -R64.H0_H0, -RZ.H0_H0 ;  /* 0xa00000ff40208230 */ /* 0x000fe20000000900 */
[----:B------:R-:W-:Y:S01]  /*6f00*/  PRMT R100, R242, 0x5410, R125 ;  /* 0x00005410f2647816 */ /* 0x000fe2000000007d */
[----:B------:R-:W-:Y:S01]  /*6f10*/  HMMA.16816.F32 R68, R20, R104, RZ ;  /* 0x000000681444723c */ /* 0x000fe200000018ff */
[----:B------:R-:W-:Y:S01]  /*6f20*/  PRMT R63, R64, 0x7632, R63 ;  /* 0x00007632403f7816 */ /* 0x000fe2000000003f */
[----:B------:R-:W-:Y:S01]  /*6f30*/  FADD.FTZ R243, R234, R243 ;  /* 0x000000f3eaf37221 */ /* 0x000fe20000010000 */
[----:B------:R-:W-:Y:S02]  /*6f40*/  @!P6 PRMT R138, R33, 0x5410, RZ ;  /* 0x00005410218ae816 */ /* 0x000fe400000000ff */
[----:B------:R-:W-:Y:S01]  /*6f50*/  LOP3.LUT R103, R103, R35, RZ, 0xc0, !PT ;  /* 0x0000002367677212 */ /* 0x000fe200078ec0ff */
[----:B------:R-:W-:Y:S01]  /*6f60*/  FADD.FTZ R243, R171, R243 ;  /* 0x000000f3abf37221 */ /* 0x000fe20000010000 */
[----:B------:R-:W-:Y:S01]  /*6f70*/  HSET2.LE.AND R100, R100, R232, PT ;  /* 0x000000e864647233 */ /* 0x000fe20003803000 */
[----:B--2---:R-:W-:Y:S01]  /*6f80*/  HMMA.16816.F32 R108, R8, R40, R108 ;  /* 0x00000028086c723c */ /* 0x004fe2000000186c */
[----:B------:R-:W-:Y:S01]  /*6f90*/  ISETP.LE.U32.AND P6, PT, R34, UR8, PT ;  /* 0x0000000822007c0c */ /* 0x000fe2000bfc3070 */
[----:B------:R-:W-:Y:S01]  /*6fa0*/  @P3 HADD2 R83, -R155.H0_H0, -RZ.H0_H0 ;  /* 0xa00000ff9b533230 */ /* 0x000fe20000000900 */
[----:B------:R-:W-:Y:S01]  /*6fb0*/  PRMT R35, R64, 0x5410, R63 ;  /* 0x0000541040237816 */ /* 0x000fe2000000003f */
[----:B------:R-:W-:Y:S01]  /*6fc0*/  FADD.FTZ R243, R166, R243 ;  /* 0x000000f3a6f37221 */ /* 0x000fe20000010000 */
[----:B------:R-:W-:-:S02]  /*6fd0*/  @!P1 PRMT R152, R87, 0x5410, RZ ;  /* 0x0000541057989816 */ /* 0x000fc400000000ff */
[----:B------:R-:W-:Y:S01]  /*6fe0*/  ISETP.GT.U32.AND P1, PT, R118, UR8, PT ;  /* 0x0000000876007c0c */ /* 0x000fe2000bf24070 */
[----:B------:R-:W-:Y:S01]  /*6ff0*/  HMMA.16816.F32 R92, R8, R44, R92 ;  /* 0x0000002c085c723c */ /* 0x000fe2000000185c */
[----:B------:R-:W-:Y:S01]  /*7000*/  LOP3.LUT R100, R35, R100, RZ, 0xc0, !PT ;  /* 0x0000006423647212 */ /* 0x000fe200078ec0ff */
[----:B------:R-:W-:Y:S01]  /*7010*/  FADD.FTZ R243, R236, R243 ;  /* 0x000000f3ecf37221 */ /* 0x000fe20000010000 */
[----:B------:R-:W-:Y:S02]  /*7020*/  @!P0 PRMT R64, R32, 0x5410, RZ ;  /* 0x0000541020408816 */ /* 0x000fe400000000ff */
[----:B------:R-:W1:Y:S01]  /*7030*/  LDSM.16.MT88.4 R32, [R245+0x6800] ;  /* 0x00680000f520783b */ /* 0x000e620000004200 */
[----:B------:R-:W-:Y:S01]  /*7040*/  PRMT R241, R241, 0x7632, R241 ;  /* 0x00007632f1f17816 */ /* 0x000fe200000000f1 */
[----:B------:R-:W-:Y:S01]  /*7050*/  @!P6 HADD2 R84, -R139.H0_H0, -RZ.H0_H0 ;  /* 0xa00000ff8b54e230 */ /* 0x000fe20000000900 */
[C---:B------:R-:W-:Y:S01]  /*7060*/  HMMA.16816.F32 R76, R100.reuse, R40, R76 ;  /* 0x00000028644c723c */ /* 0x040fe2000000184c */
[----:B------:R-:W2:Y:S01]  /*7070*/  MUFU.EX2 R41, R206 ;  /* 0x000000ce00297308 */ /* 0x000ea20000000800 */
[----:B------:R-:W-:Y:S01]  /*7080*/  LOP3.LUT R241, R241, 0xff, RZ, 0xc0, !PT ;  /* 0x000000fff1f17812 */ /* 0x000fe200078ec0ff */
[----:B------:R-:W-:Y:S01]  /*7090*/  FADD.FTZ R243, R224, R243 ;  /* 0x000000f3e0f37221 */ /* 0x000fe20000010000 */
[C---:B------:R-:W-:Y:S01]  /*70a0*/  LOP3.LUT R104, R98.reuse, 0xff, RZ, 0xc0, !PT ;  /* 0x000000ff62687812 */ /* 0x040fe200078ec0ff */
[----:B------:R-:W-:Y:S01]  /*70b0*/  @P1 HADD2 R81, -R154.H0_H0, -RZ.H0_H0 ;  /* 0xa00000ff9a511230 */ /* 0x000fe20000000900 */
[----:B------:R-:W-:Y:S01]  /*70c0*/  ISETP.LE.U32.AND P0, PT, R241, UR8, PT ;  /* 0x00000008f1007c0c */ /* 0x000fe2000bf03070 */
[----:B------:R-:W-:Y:S01]  /*70d0*/  FADD.FTZ R243, R151, R243 ;  /* 0x000000f397f37221 */ /* 0x000fe20000010000 */
[----:B------:R-:W-:Y:S01]  /*70e0*/  HMMA.16816.F32 R68, R100, R44, R68 ;  /* 0x0000002c6444723c */ /* 0x000fe20000001844 */
[----:B------:R-:W-:Y:S01]  /*70f0*/  PRMT R44, R98, 0x7632, R44 ;  /* 0x00007632622c7816 */ /* 0x000fe2000000002c */
[----:B------:R-:W3:Y:S01]  /*7100*/  MUFU.EX2 R45, R204 ;  /* 0x000000cc002d7308 */ /* 0x000ee20000000800 */
[----:B------:R-:W-:Y:S01]  /*7110*/  @!P6 PRMT R139, R84, 0x5410, RZ ;  /* 0x00005410548be816 */ /* 0x000fe200000000ff */
[----:B------:R-:W-:Y:S01]  /*7120*/  FADD.FTZ R243, R150, R243 ;  /* 0x000000f396f37221 */ /* 0x000fe20000010000 */
[----:B------:R-:W-:-:S02]  /*7130*/  ISETP.LE.U32.AND P6, PT, R104, UR8, PT ;  /* 0x0000000868007c0c */ /* 0x000fc4000bfc3070 */
[----:B------:R-:W-:Y:S01]  /*7140*/  LOP3.LUT R44, R44, 0xff, RZ, 0xc0, !PT ;  /* 0x000000ff2c2c7812 */ /* 0x000fe200078ec0ff */
[----:B--2---:R-:W-:Y:S01]  /*7150*/  FADD.FTZ R237, R41, R237 ;  /* 0x000000ed29ed7221 */ /* 0x004fe20000010000 */
[----:B------:R-:W-:Y:S01]  /*7160*/  @P1 PRMT R154, R81, 0x5410, RZ ;  /* 0x00005410519a1816 */ /* 0x000fe200000000ff */
[----:B------:R-:W-:Y:S01]  /*7170*/  FADD.FTZ R243, R210, R243 ;  /* 0x000000f3d2f37221 */ /* 0x000fe20000010000 */
[----:B------:R-:W-:Y:S01]  /*7180*/  PRMT R117, R184, 0x7770, RZ ;  /* 0x00007770b8757816 */ /* 0x000fe200000000ff */
[----:B------:R-:W-:Y:S01]  /*7190*/  @!P0 HADD2 R82, -R153.H0_H0, -RZ.H0_H0 ;  /* 0xa00000ff99528230 */ /* 0x000fe20000000900 */
[----:B------:R-:W-:Y:S01]  /*71a0*/  ISETP.LE.U32.AND P1, PT, R44, UR8, PT ;  /* 0x000000082c007c0c */ /* 0x000fe2000bf23070 */
[----:B------:R-:W-:Y:S01]  /*71b0*/  FADD.FTZ R237, R221, R237 ;  /* 0x000000eddded7221 */ /* 0x000fe20000010000 */
[----:B------:R-:W-:Y:S01]  /*71c0*/  PRMT R202, R184, 0x7772, RZ ;  /* 0x00007772b8ca7816 */ /* 0x000fe200000000ff */
[----:B---3--:R-:W-:Y:S01]  /*71d0*/  FADD.FTZ R239, R45, R239 ;  /* 0x000000ef2def7221 */ /* 0x008fe20000010000 */
[----:B------:R-:W-:Y:S01]  /*71e0*/  @!P5 PRMT R157, R86, 0x5410, RZ ;  /* 0x00005410569dd816 */ /* 0x000fe200000000ff */
[----:B------:R-:W-:Y:S01]  /*71f0*/  FADD.FTZ R237, R220, R237 ;  /* 0x000000eddced7221 */ /* 0x000fe20000010000 */
[----:B------:R-:W-:Y:S01]  /*7200*/  ISETP.LE.U32.AND P5, PT, R117, UR8, PT ;  /* 0x0000000875007c0c */ /* 0x000fe2000bfa3070 */
[----:B------:R-:W-:Y:S01]  /*7210*/  FADD.FTZ R239, R216, R239 ;  /* 0x000000efd8ef7221 */ /* 0x000fe20000010000 */
[----:B------:R-:W-:Y:S01]  /*7220*/  @P4 PRMT R156, R85, 0x5410, RZ ;  /* 0x00005410559c4816 */ /* 0x000fe200000000ff */
[-C--:B------:R-:W-:Y:S01]  /*7230*/  HMMA.16816.F32 R116, R128, R120.reuse, RZ ;  /* 0x000000788074723c */ /* 0x080fe200000018ff */
[----:B------:R-:W-:Y:S01]  /*7240*/  F2FP.F16.F32.PACK_AB R40, R41, R174 ;  /* 0x000000ae2928723e */ /* 0x000fe200000000ff */
[----:B------:R-:W-:Y:S01]  /*7250*/  FADD.FTZ R239, R215, R239 ;  /* 0x000000efd7ef7221 */ /* 0x000fe20000010000 */
[----:B------:R-:W-:Y:S01]  /*7260*/  @P3 PRMT R155, R83, 0x5410, RZ ;  /* 0x00005410539b3816 */ /* 0x000fe200000000ff */
[----:B------:R-:W-:Y:S01]  /*7270*/  FADD.FTZ R237, R219, R237 ;  /* 0x000000eddbed7221 */ /* 0x000fe20000010000 */
[----:B------:R-:W-:Y:S01]  /*7280*/  ISETP.GT.U32.AND P3, PT, R202, UR8, PT ;  /* 0x00000008ca007c0c */ /* 0x000fe2000bf64070 */
[----:B------:R-:W-:Y:S01]  /*7290*/  @!P6 HADD2 R80, -R40.H0_H0, -RZ.H0_H0 ;  /* 0xa00000ff2850e230 */ /* 0x000fe20000000900 */
[----:B------:R-:W-:Y:S01]  /*72a0*/  F2FP.F16.F32.PACK_AB R206, R45, R173 ;  /* 0x000000ad2dce723e */ /* 0x000fe200000000ff */
[----:B------:R-:W-:Y:S01]  /*72b0*/  HMMA.16816.F32 R84, R20, R120, RZ ;  /* 0x000000781454723c */ /* 0x000fe200000018ff */
[----:B------:R-:W-:Y:S01]  /*72c0*/  PRMT R44, R40, 0x7632, R44 ;  /* 0x00007632282c7816 */ /* 0x000fe2000000002c */
[----:B------:R-:W-:Y:S01]  /*72d0*/  FADD.FTZ R239, R214, R239 ;  /* 0x000000efd6ef7221 */ /* 0x000fe20000010000 */
[----:B------:R-:W-:Y:S01]  /*72e0*/  PRMT R203, R184, 0x7773, RZ ;  /* 0x00007773b8cb7816 */ /* 0x000fe200000000ff */
[----:B------:R-:W-:Y:S01]  /*72f0*/  @!P1 HADD2 R75, -R206.H0_H0, -RZ.H0_H0 ;  /* 0xa00000ffce4b9230 */ /* 0x000fe20000000900 */
[----:B------:R-:W-:Y:S01]  /*7300*/  ISETP.LE.U32.AND P4, PT, R205, UR8, PT ;  /* 0x00000008cd007c0c */ /* 0x000fe2000bf83070 */
[----:B------:R-:W-:Y:S01]  /*7310*/  FADD.FTZ R239, R213, R239 ;  /* 0x000000efd5ef7221 */ /* 0x000fe20000010000 */
[----:B------:R-:W-:Y:S01]  /*7320*/  @!P0 PRMT R153, R82, 0x5410, RZ ;  /* 0x0000541052998816 */ /* 0x000fe200000000ff */
[----:B------:R-:W-:Y:S01]  /*7330*/  FADD.FTZ R243, R209, R243 ;  /* 0x000000f3d1f37221 */ /* 0x000fe20000010000 */
[----:B------:R-:W-:Y:S01]  /*7340*/  PRMT R81, R40, 0x5410, R44 ;  /* 0x0000541028517816 */ /* 0x000fe2000000002c */
[----:B------:R-:W-:Y:S01]  /*7350*/  FADD.FTZ R239, R212, R239 ;  /* 0x000000efd4ef7221 */ /* 0x000fe20000010000 */
[----:B------:R-:W-:Y:S01]  /*7360*/  SHF.R.U32.HI R113, RZ, 0x18, R98 ;  /* 0x00000018ff717819 */ /* 0x000fe20000011662 */
[-C--:B-1----:R-:W-:Y:S01]  /*7370*/  HMMA.16816.F32 R116, R8, R32.reuse, R116 ;  /* 0x000000200874723c */ /* 0x082fe20000001874 */
[----:B------:R-:W-:Y:S01]  /*7380*/  PRMT R205, R206, 0x7632, R205 ;  /* 0x00007632cecd7816 */ /* 0x000fe200000000cd */
[----:B------:R-:W-:Y:S01]  /*7390*/  FADD.FTZ R237, R218, R237 ;  /* 0x000000eddaed7221 */ /* 0x000fe20000010000 */
[----:B------:R-:W-:Y:S01]  /*73a0*/  PRMT R82, R202, 0x5410, R203 ;  /* 0x00005410ca527816 */ /* 0x000fe200000000cb */
[----:B------:R-:W-:Y:S01]  /*73b0*/  FADD.FTZ R243, R149, R243 ;  /* 0x000000f395f37221 */ /* 0x000fe20000010000 */
[----:B------:R-:W-:Y:S01]  /*73c0*/  @!P6 PRMT R40, R80, 0x5410, RZ ;  /* 0x000054105028e816 */ /* 0x000fe200000000ff */
[----:B------:R-:W-:Y:S01]  /*73d0*/  FADD.FTZ R237, R217, R237 ;  /* 0x000000edd9ed7221 */ /* 0x000fe20000010000 */
[----:B------:R-:W-:Y:S01]  /*73e0*/  LOP3.LUT R80, R90, 0xff, RZ, 0xc0, !PT ;  /* 0x000000ff5a507812 */ /* 0x000fe200078ec0ff */
[----:B------:R-:W-:Y:S01]  /*73f0*/  HMMA.16816.F32 R84, R100, R32, R84 ;  /* 0x000000206454723c */ /* 0x000fe20000001854 */
[----:B------:R-:W-:Y:S01]  /*7400*/  F2FP.F16.F32.PACK_AB R202, R215, R216 ;  /* 0x000000d8d7ca723e */ /* 0x000fe200000000ff */
[----:B------:R-:W-:Y:S01]  /*7410*/  FADD.FTZ R32, R186, R185 ;  /* 0x000000b9ba207221 */ /* 0x000fe20000010000 */
[----:B------:R-:W-:-:S02]  /*7420*/  ISETP.LE.U32.AND P6, PT, R113, UR8, PT ;  /* 0x0000000871007c0c */ /* 0x000fc4000bfc3070 */
[----:B------:R-:W-:Y:S01]  /*7430*/  PRMT R83, R206, 0x5410, R205 ;  /* 0x00005410ce537816 */ /* 0x000fe200000000cd */
[----:B------:R-:W-:Y:S01]  /*7440*/  @P3 HADD2 R29, -R202.H0_H0, -RZ.H0_H0 ;  /* 0xa00000ffca1d3230 */ /* 0x000fe20000000900 */
[----:B------:R-:W-:Y:S01]  /*7450*/  @!P1 PRMT R206, R75, 0x5410, RZ ;  /* 0x000054104bce9816 */ /* 0x000fe200000000ff */
[----:B------:R-:W-:Y:S01]  /*7460*/  FADD.FTZ R32, R181, R32 ;  /* 0x00000020b5207221 */ /* 0x000fe20000010000 */
[----:B------:R-:W-:Y:S02]  /*7470*/  ISETP.LE.U32.AND P1, PT, R80, UR8, PT ;  /* 0x0000000850007c0c */ /* 0x000fe4000bf23070 */
[----:B------:R-:W-:Y:S01]  /*7480*/  PRMT R201, R202, 0x7632, R201 ;  /* 0x00007632cac97816 */ /* 0x000fe200000000c9 */
[----:B------:R-:W-:Y:S01]  /*7490*/  FADD.FTZ R238, R238, R32 ;  /* 0x00000020eeee7221 */ /* 0x000fe20000010000 */
[----:B------:R-:W-:Y:S01]  /*74a0*/  LOP3.LUT R121, R248, 0xff, RZ, 0xc0, !PT ;  /* 0x000000fff8797812 */ /* 0x000fe200078ec0ff */
[----:B------:R-:W1:Y:S01]  /*74b0*/  MUFU.EX2 R32, R99 ;  /* 0x0000006300207308 */ /* 0x000e620000000800 */
[----:B------:R-:W-:Y:S01]  /*74c0*/  PRMT R120, R202, 0x5410, R201 ;  /* 0x00005410ca787816 */ /* 0x000fe200000000c9 */
[----:B------:R-:W-:Y:S01]  /*74d0*/  @!P6 HADD2 R74, -R205.H0_H0, -RZ.H0_H0 ;  /* 0xa00000ffcd4ae230 */ /* 0x000fe20000000900 */
[----:B------:R-:W-:Y:S01]  /*74e0*/  @P3 PRMT R202, R29, 0x5410, RZ ;  /* 0x000054101dca3816 */ /* 0x000fe200000000ff */
[----:B------:R-:W-:Y:S01]  /*74f0*/  FADD.FTZ R238, R222, R238 ;  /* 0x000000eedeee7221 */ /* 0x000fe20000010000 */
[----:B------:R-:W-:-:S02]  /*7500*/  F2FP.F16.F32.PACK_AB R204, R220, R221 ;  /* 0x000000dddccc723e */ /* 0x000fc400000000ff */
[----:B------:R-:W-:Y:S01]  /*7510*/  ISETP.LE.U32.AND P3, PT, R121, UR8, PT ;  /* 0x0000000879007c0c */ /* 0x000fe2000bf63070 */
[----:B------:R-:W-:Y:S01]  /*7520*/  FADD.FTZ R238, R169, R238 ;  /* 0x000000eea9ee7221 */ /* 0x000fe20000010000 */
[----:B------:R-:W-:Y:S01]  /*7530*/  F2FP.F16.F32.PACK_AB R186, R224, R236 ;  /* 0x000000ece0ba723e */ /* 0x000fe200000000ff */
[----:B------:R-:W-:Y:S01]  /*7540*/  @!P5 HADD2 R31, -R204.H0_H0, -RZ.H0_H0 ;  /* 0xa00000ffcc1fd230 */ /* 0x000fe20000000900 */
[----:B------:R-:W-:Y:S01]  /*7550*/  PRMT R33, R248, 0x7632, R33 ;  /* 0x00007632f8217816 */ /* 0x000fe20000000021 */
[----:B------:R-:W-:Y:S01]  /*7560*/  FADD.FTZ R238, R165, R238 ;  /* 0x000000eea5ee7221 */ /* 0x000fe20000010000 */
[----:B------:R-:W-:Y:S01]  /*7570*/  ISETP.GT.U32.AND P0, PT, R203, UR8, PT ;  /* 0x00000008cb007c0c */ /* 0x000fe2000bf04070 */
[----:B------:R-:W-:Y:S01]  /*7580*/  @!P1 HADD2 R73, -R186.H0_H0, -RZ.H0_H0 ;  /* 0xa00000ffba499230 */ /* 0x000fe20000000900 */
[----:B------:R-:W-:Y:S01]  /*7590*/  PRMT R203, R204, 0x7632, R203 ;  /* 0x00007632cccb7816 */ /* 0x000fe200000000cb */
[----:B------:R-:W-:Y:S01]  /*75a0*/  FADD.FTZ R238, R235, R238 ;  /* 0x000000eeebee7221 */ /* 0x000fe20000010000 */
[----:B------:R-:W-:-:S02]  /*75b0*/  PRMT R185, R186, 0x7632, R185 ;  /* 0x00007632bab97816 */ /* 0x000fc400000000b9 */
[----:B------:R-:W-:Y:S01]  /*75c0*/  LOP3.LUT R33, R33, 0xff, RZ, 0xc0, !PT ;  /* 0x000000ff21217812 */ /* 0x000fe200078ec0ff */
[----:B------:R-:W-:Y:S01]  /*75d0*/  FADD.FTZ R238, R223, R238 ;  /* 0x000000eedfee7221 */ /* 0x000fe20000010000 */
[----:B------:R-:W-:Y:S02]  /*75e0*/  PRMT R183, R184, 0x7771, RZ ;  /* 0x00007771b8b77816 */ /* 0x000fe400000000ff */
[----:B------:R-:W-:Y:S01]  /*75f0*/  F2FP.F16.F32.PACK_AB R200, R218, R219 ;  /* 0x000000dbdac8723e */ /* 0x000fe200000000ff */
[----:B------:R-:W-:Y:S01]  /*7600*/  FADD.FTZ R238, R148, R238 ;  /* 0x000000ee94ee7221 */ /* 0x000fe20000010000 */
[----:B------:R-:W-:Y:S01]  /*7610*/  @!P6 PRMT R205, R74, 0x5410, RZ ;  /* 0x000054104acde816 */ /* 0x000fe200000000ff */
[----:B------:R-:W-:Y:S01]  /*7620*/  @P0 HADD2 R28, -R201.H0_H0, -RZ.H0_H0 ;  /* 0xa00000ffc91c0230 */ /* 0x000fe20000000900 */
[----:B------:R-:W-:Y:S01]  /*7630*/  PRMT R112, R204, 0x5410, R203 ;  /* 0x00005410cc707816 */ /* 0x000fe200000000cb */
[----:B------:R-:W-:Y:S01]  /*7640*/  @!P3 HADD2 R19, -R200.H0_H0, -RZ.H0_H0 ;  /* 0xa00000ffc813b230 */ /* 0x000fe20000000900 */
[----:B------:R-:W-:Y:S01]  /*7650*/  PRMT R74, R186, 0x5410, R185 ;  /* 0x00005410ba4a7816 */ /* 0x000fe200000000b9 */
[----:B------:R-:W-:Y:S01]  /*7660*/  FADD.FTZ R238, R147, R238 ;  /* 0x000000ee93ee7221 */ /* 0x000fe20000010000 */
[----:B------:R-:W-:-:S02]  /*7670*/  @!P5 PRMT R204, R31, 0x5410, RZ ;  /* 0x000054101fccd816 */ /* 0x000fc400000000ff */
[----:B------:R-:W-:Y:S01]  /*7680*/  @!P1 PRMT R186, R73, 0x5410, RZ ;  /* 0x0000541049ba9816 */ /* 0x000fe200000000ff */
[----:B------:R-:W-:Y:S01]  /*7690*/  FADD.FTZ R238, R208, R238 ;  /* 0x000000eed0ee7221 */ /* 0x000fe20000010000 */
[----:B------:R-:W-:Y:S02]  /*76a0*/  ISETP.LE.U32.AND P5, PT, R33, UR8, PT ;  /* 0x0000000821007c0c */ /* 0x000fe4000bfa3070 */
[----:B------:R-:W-:Y:S01]  /*76b0*/  ISETP.GT.U32.AND P1, PT, R183, UR8, PT ;  /* 0x00000008b7007c0c */ /* 0x000fe2000bf24070 */
[----:B------:R-:W-:Y:S01]  /*76c0*/  FADD.FTZ R238, R207, R238 ;  /* 0x000000eecfee7221 */ /* 0x000fe20000010000 */
[----:B------:R-:W-:Y:S02]  /*76d0*/  PRMT R199, R200, 0x7632, R199 ;  /* 0x00007632c8c77816 */ /* 0x000fe400000000c7 */
[----:B------:R-:W-:Y:S01]  /*76e0*/  SHF.R.U32.HI R244, RZ, 0x18, R248 ;  /* 0x00000018fff47819 */ /* 0x000fe200000116f8 */
[----:B------:R-:W-:Y:S01]  /*76f0*/  FADD.FTZ R238, R146, R238 ;  /* 0x000000ee92ee7221 */ /* 0x000fe20000010000 */
[----:B------:R-:W-:-:S02]  /*7700*/  PRMT R250, R200, 0x5410, R199 ;  /* 0x00005410c8fa7816 */ /* 0x000fc400000000c7 */
[----:B------:R-:W-:Y:S01]  /*7710*/  @!P3 PRMT R200, R19, 0x5410, RZ ;  /* 0x0000541013c8b816 */ /* 0x000fe200000000ff */
[----:B------:R-:W-:Y:S01]  /*7720*/  IMAD.IADD R19, R124, 0x1, R245 ;  /* 0x000000017c137824 */ /* 0x000fe200078e02f5 */
[----:B------:R-:W-:Y:S02]  /*7730*/  F2FP.F16.F32.PACK_AB R198, R213, R214 ;  /* 0x000000d6d5c6723e */ /* 0x000fe400000000ff */
[----:B------:R-:W-:Y:S01]  /*7740*/  ISETP.LE.U32.AND P3, PT, R244, UR8, PT ;  /* 0x00000008f4007c0c */ /* 0x000fe2000bf63070 */
[----:B------:R-:W-:Y:S01]  /*7750*/  @P1 HADD2 R30, -R203.H0_H0, -RZ.H0_H0 ;  /* 0xa00000ffcb1e1230 */ /* 0x000fe20000000900 */
[C---:B------:R-:W-:Y:S01]  /*7760*/  PRMT R196, R198.reuse, 0x7632, R196 ;  /* 0x00007632c6c47816 */ /* 0x040fe200000000c4 */
[----:B------:R-:W-:Y:S01]  /*7770*/  @!P5 HADD2 R18, -R198.H0_H0, -RZ.H0_H0 ;  /* 0xa00000ffc612d230 */ /* 0x000fe20000000900 */
[----:B------:R-:W-:Y:S02]  /*7780*/  PRMT R31, R229, 0x7632, R31 ;  /* 0x00007632e51f7816 */ /* 0x000fe4000000001f */
[----:B------:R-:W-:-:S02]  /*7790*/  PRMT R251, R198, 0x5410, R196 ;  /* 0x00005410c6fb7816 */ /* 0x000fc400000000c4 */
[----:B------:R-:W-:Y:S02]  /*77a0*/  @!P5 PRMT R198, R18, 0x5410, RZ ;  /* 0x0000541012c6d816 */ /* 0x000fe400000000ff */
[----:B------:R-:W-:Y:S02]  /*77b0*/  @P1 PRMT R203, R30, 0x5410, RZ ;  /* 0x000054101ecb1816 */ /* 0x000fe400000000ff */
[----:B------:R-:W-:Y:S01]  /*77c0*/  PRMT R18, R127, 0x7632, R18 ;  /* 0x000076327f127816 */ /* 0x000fe20000000012 */
[----:B------:R-:W-:Y:S01]  /*77d0*/  @!P3 HADD2 R17, -R196.H0_H0, -RZ.H0_H0 ;  /* 0xa00000ffc411b230 */ /* 0x000fe20000000900 */
[----:B------:R-:W-:Y:S02]  /*77e0*/  SHF.R.U32.HI R30, RZ, 0x10, R98 ;  /* 0x00000010ff1e7819 */ /* 0x000fe40000011662 */
[----:B------:R-:W-:Y:S02]  /*77f0*/  LOP3.LUT R18, R18, 0xff, RZ, 0xc0, !PT ;  /* 0x000000ff12127812 */ /* 0x000fe400078ec0ff */
[----:B------:R-:W-:-:S02]  /*7800*/  LOP3.LUT R126, R126, 0xffff, RZ, 0xc0, !PT ;  /* 0x0000ffff7e7e7812 */ /* 0x000fc400078ec0ff */
[----:B------:R-:W-:Y:S02]  /*7810*/  LOP3.LUT R31, R31, 0xff, RZ, 0xc0, !PT ;  /* 0x000000ff1f1f7812 */ /* 0x000fe400078ec0ff */
[----:B------:R-:W-:Y:S02]  /*7820*/  LOP3.LUT R30, R30, 0xff, RZ, 0xc0, !PT ;  /* 0x000000ff1e1e7812 */ /* 0x000fe400078ec0ff */
[----:B------:R-:W-:Y:S02]  /*7830*/  @!P3 PRMT R196, R17, 0x5410, RZ ;  /* 0x0000541011c4b816 */ /* 0x000fe400000000ff */
[----:B------:R-:W-:Y:S02]  /*7840*/  ISETP.LE.U32.AND P5, PT, R18, UR8, PT ;  /* 0x0000000812007c0c */ /* 0x000fe4000bfa3070 */
[----:B------:R-:W-:Y:S02]  /*7850*/  ISETP.LE.U32.AND P3, PT, R126, UR8, PT ;  /* 0x000000087e007c0c */ /* 0x000fe4000bf63070 */
[----:B------:R-:W-:-:S02]  /*7860*/  SHF.R.U32.HI R75, RZ, 0x18, R90 ;  /* 0x00000018ff4b7819 */ /* 0x000fc4000001165a */
[----:B------:R-:W-:Y:S02]  /*7870*/  ISETP.LE.U32.AND P1, PT, R31, UR8, PT ;  /* 0x000000081f007c0c */ /* 0x000fe4000bf23070 */
[----:B------:R-:W-:Y:S02]  /*7880*/  PRMT R113, R30, 0x5410, R113 ;  /* 0x000054101e717816 */ /* 0x000fe40000000071 */
[----:B------:R-:W-:Y:S02]  /*7890*/  @P0 PRMT R201, R28, 0x5410, RZ ;  /* 0x000054101cc90816 */ /* 0x000fe400000000ff */
[----:B------:R-:W2:Y:S01]  /*78a0*/  LDSM.16.MT88.4 R28, [R19+0x6000] ;  /* 0x00600000131c783b */ /* 0x000ea20000004200 */
[----:B------:R-:W-:Y:S01]  /*78b0*/  ISETP.LE.U32.AND P6, PT, R75, UR8, PT ;  /* 0x000000084b007c0c */ /* 0x000fe2000bfc3070 */
[----:B------:R-:W-:Y:S01]  /*78c0*/  @!P5 HADD2 R4, -R135.H0_H0, -RZ.H0_H0 ;  /* 0xa00000ff8704d230 */ /* 0x000fe20000000900 */
[----:B------:R-:W-:Y:S01]  /*78d0*/  LOP3.LUT R105, R184, 0xff, RZ, 0xc0, !PT ;  /* 0x000000ffb8697812 */ /* 0x000fe200078ec0ff */
[----:B------:R-:W-:Y:S01]  /*78e0*/  @!P3 HADD2 R5, -R140.H0_H0, -RZ.H0_H0 ;  /* 0xa00000ff8c05b230 */ /* 0x000fe20000000900 */
[----:B------:R-:W-:-:S02]  /*78f0*/  F2FP.F16.F32.PACK_AB R184, R223, R235 ;  /* 0x000000ebdfb8723e */ /* 0x000fc400000000ff */
[--C-:B------:R-:W-:Y:S02]  /*7900*/  PRMT R105, R105, 0x5410, R183.reuse ;  /* 0x0000541069697816 */ /* 0x100fe400000000b7 */
[----:B------:R-:W-:Y:S02]  /*7910*/  PRMT R183, R184, 0x7632, R183 ;  /* 0x00007632b8b77816 */ /* 0x000fe400000000b7 */
[----:B------:R-:W-:Y:S02]  /*7920*/  @!P5 PRMT R135, R4, 0x5410, RZ ;  /* 0x000054100487d816 */ /* 0x000fe400000000ff */
[----:B------:R-:W-:Y:S01]  /*7930*/  @!P3 PRMT R140, R5, 0x5410, RZ ;  /* 0x00005410058cb816 */ /* 0x000fe200000000ff */
[----:B------:R-:W-:Y:S01]  /*7940*/  @!P6 HADD2 R72, -R183.H0_H0, -RZ.H0_H0 ;  /* 0xa00000ffb748e230 */ /* 0x000fe20000000900 */
[----:B------:R-:W-:Y:S01]  /*7950*/  SHF.R.S32.HI R4, RZ, 0x1f, R97 ;  /* 0x0000001fff047819 */ /* 0x000fe20000011461 */
[----:B------:R-:W-:Y:S01]  /*7960*/  IMAD.U32 R5, RZ, RZ, UR22 ;  /* 0x00000016ff057e24 */ /* 0x000fe2000f8e00ff */
[----:B------:R-:W-:-:S02]  /*7970*/  IADD3 R97, P3, PT, R97, UR22, RZ ;  /* 0x0000001661617c10 */ /* 0x000fc4000ff7e0ff */
[----:B------:R-:W-:Y:S02]  /*7980*/  LOP3.LUT R190, R190, 0xff, RZ, 0xc0, !PT ;  /* 0x000000ffbebe7812 */ /* 0x000fe400078ec0ff */
[----:B------:R-:W-:Y:S02]  /*7990*/  PRMT R73, R184, 0x5410, R183 ;  /* 0x00005410b8497816 */ /* 0x000fe400000000b7 */
[----:B------:R-:W-:Y:S02]  /*79a0*/  LOP3.LUT R178, R178, 0xffff, RZ, 0xc0, !PT ;  /* 0x0000ffffb2b27812 */ /* 0x000fe400078ec0ff */
[----:B------:R-:W-:Y:S02]  /*79b0*/  @!P6 PRMT R183, R72, 0x5410, RZ ;  /* 0x0000541048b7e816 */ /* 0x000fe400000000ff */
[----:B------:R-:W-:Y:S02]  /*79c0*/  LEA.HI.X.SX32 R4, R5, R4, 0x1, P3 ;  /* 0x0000000405047211 */ /* 0x000fe400018f0eff */
[----:B------:R-:W-:-:S02]  /*79d0*/  ISETP.GT.U32.AND P6, PT, R252, UR8, PT ;  /* 0x00000008fc007c0c */ /* 0x000fc4000bfc4070 */
[----:B------:R-:W-:Y:S02]  /*79e0*/  LOP3.LUT R5, R248, 0xffff, RZ, 0xc0, !PT ;  /* 0x0000fffff8057812 */ /* 0x000fe400078ec0ff */
[----:B------:R-:W-:Y:S02]  /*79f0*/  PRMT R252, R190, 0x5410, R252 ;  /* 0x00005410befc7816 */ /* 0x000fe400000000fc */
[----:B------:R-:W-:Y:S02]  /*7a00*/  ISETP.LE.U32.AND P0, PT, R178, UR8, PT ;  /* 0x00000008b2007c0c */ /* 0x000fe4000bf03070 */
[----:B-1----:R-:W-:Y:S02]  /*7a10*/  F2FP.F16.F32.PACK_AB R190, R32, R217 ;  /* 0x000000d920be723e */ /* 0x002fe400000000ff */
[----:B------:R-:W-:Y:S02]  /*7a20*/  PRMT R72, R189, 0x5410, R188 ;  /* 0x00005410bd487816 */ /* 0x000fe400000000bc */
[----:B------:R-:W-:Y:S01]  /*7a30*/  LEA R178, P3, R97, UR6, 0x1 ;  /* 0x0000000661b27c11 */ /* 0x000fe2000f8608ff */
[----:B------:R-:W-:Y:S01]  /*7a40*/  @!P4 HADD2 R12, -R190.H0_H0, -RZ.H0_H0 ;  /* 0xa00000ffbe0cc230 */ /* 0x000fe20000000900 */
[----:B------:R-:W-:-:S02]  /*7a50*/  F2FP.F16.F32.PACK_AB R188, R211, R212 ;  /* 0x000000d4d3bc723e */ /* 0x000fc400000000ff */
[----:B------:R-:W-:Y:S02]  /*7a60*/  SHF.R.U32.HI R5, RZ, 0x8, R5 ;  /* 0x00000008ff057819 */ /* 0x000fe40000011605 */
[----:B------:R-:W-:Y:S01]  /*7a70*/  LOP3.LUT R249, R229, 0xffff, RZ, 0xc0, !PT ;  /* 0x0000ffffe5f97812 */ /* 0x000fe200078ec0ff */
[----:B------:R-:W-:Y:S01]  /*7a80*/  @!P0 HADD2 R16, -R164.H0_H0, -RZ.H0_H0 ;  /* 0xa00000ffa4108230 */ /* 0x000fe20000000900 */
[----:B------:R-:W-:Y:S02]  /*7a90*/  F2FP.F16.F32.PACK_AB R180, R207, R208 ;  /* 0x000000d0cfb4723e */ /* 0x000fe400000000ff */
[----:B------:R-:W-:Y:S02]  /*7aa0*/  PRMT R189, R190, 0x7632, R189 ;  /* 0x00007632bebd7816 */ /* 0x000fe400000000bd */
[----:B------:R-:W-:Y:S01]  /*7ab0*/  LEA.HI.X R179, R97, UR7, R4, 0x1, P3 ;  /* 0x0000000761b37c11 */ /* 0x000fe200098f0c04 */
[----:B------:R-:W-:Y:S01]  /*7ac0*/  @!P1 HADD2 R14, -R180.H0_H0, -RZ.H0_H0 ;  /* 0xa00000ffb40e9230 */ /* 0x000fe20000000900 */
[----:B------:R-:W-:Y:S01]  /*7ad0*/  PRMT R187, R188, 0x7632, R187 ;  /* 0x00007632bcbb7816 */ /* 0x000fe200000000bb */
[----:B------:R-:W-:Y:S01]  /*7ae0*/  @P6 HADD2 R7, -R189.H0_H0, -RZ.H0_H0 ;  /* 0xa00000ffbd076230 */ /* 0x000fe20000000900 */
[----:B------:R-:W-:Y:S01]  /*7af0*/  LOP3.LUT R4, R5, 0xffff, RZ, 0xc0, !PT ;  /* 0x0000ffff05047812 */ /* 0x000fe200078ec0ff */
[----:B------:R-:W-:Y:S01]  /*7b00*/  STG.E.U16 desc[UR28][R178.64], R176 ;  /* 0x000000b0b2007986 */ /* 0x000fe2000c10151c */
[----:B------:R-:W-:-:S02]  /*7b10*/  SHF.R.U32.HI R249, RZ, 0x8, R249 ;  /* 0x00000008fff97819 */ /* 0x000fc400000116f9 */
[----:B------:R-:W-:Y:S02]  /*7b20*/  HSET2.LE.AND R18, R105, R232, PT ;  /* 0x000000e869127233 */ /* 0x000fe40003803000 */
[----:B------:R-:W-:Y:S02]  /*7b30*/  PRMT R17, R190, 0x5410, R189 ;  /* 0x00005410be117816 */ /* 0x000fe400000000bd */
[----:B------:R-:W-:Y:S02]  /*7b40*/  PRMT R33, R180, 0x7632, R33 ;  /* 0x00007632b4217816 */ /* 0x000fe40000000021 */
[----:B------:R-:W-:Y:S02]  /*7b50*/  PRMT R127, R188, 0x5410, R187 ;  /* 0x00005410bc7f7816 */ /* 0x000fe400000000bb */
[----:B------:R-:W-:Y:S02]  /*7b60*/  ISETP.LE.U32.AND P5, PT, R4, UR8, PT ;  /* 0x0000000804007c0c */ /* 0x000fe4000bfa3070 */
[----:B------:R-:W-:-:S02]  /*7b70*/  LOP3.LUT R125, R125, 0xffff, RZ, 0xc0, !PT ;  /* 0x0000ffff7d7d7812 */ /* 0x000fc400078ec0ff */
[----:B------:R-:W-:Y:S02]  /*7b80*/  LOP3.LUT R4, R249, 0xffff, RZ, 0xc0, !PT ;  /* 0x0000fffff9047812 */ /* 0x000fe400078ec0ff */
[----:B------:R-:W-:Y:S01]  /*7b90*/  LOP3.LUT R18, R112, R18, RZ, 0xc0, !PT ;  /* 0x0000001270127212 */ /* 0x000fe200078ec0ff */
[----:B------:R-:W-:Y:S01]  /*7ba0*/  IMAD.MOV.U32 R112, RZ, RZ, R17 ;  /* 0x000000ffff707224 */ /* 0x000fe200078e0011 */
[----:B------:R-:W-:Y:S02]  /*7bb0*/  PRMT R240, R180, 0x5410, R33 ;  /* 0x00005410b4f07816 */ /* 0x000fe40000000021 */
[----:B------:R-:W-:Y:S02]  /*7bc0*/  @!P1 PRMT R180, R14, 0x5410, RZ ;  /* 0x000054100eb49816 */ /* 0x000fe400000000ff */
[----:B------:R-:W-:Y:S01]  /*7bd0*/  HSET2.LE.AND R17, R113, R232, PT ;  /* 0x000000e871117233 */ /* 0x000fe20003803000 */
[----:B------:R-:W-:Y:S01]  /*7be0*/  IMAD.MOV.U32 R113, RZ, RZ, R127 ;  /* 0x000000ffff717224 */ /* 0x000fe200078e007f */
[----:B------:R-:W-:Y:S01]  /*7bf0*/  LOP3.LUT R14, R98, 0xffff, RZ, 0xc0, !PT ;  /* 0x0000ffff620e7812 */ /* 0x000fe200078ec0ff */
[----:B------:R-:W-:Y:S01]  /*7c00*/  @!P5 HADD2 R27, -R199.H0_H0, -RZ.H0_H0 ;  /* 0xa00000ffc71bd230 */ /* 0x000fe20000000900 */
[----:B------:R-:W-:-:S02]  /*7c10*/  ISETP.LE.U32.AND P1, PT, R125, UR8, PT ;  /* 0x000000087d007c0c */ /* 0x000fc4000bf23070 */
[----:B------:R-:W-:Y:S01]  /*7c20*/  ISETP.LE.U32.AND P3, PT, R4, UR8, PT ;  /* 0x0000000804007c0c */ /* 0x000fe2000bf63070 */
[-C--:B--2---:R-:W-:Y:S01]  /*7c30*/  HMMA.16816.F32 R124, R128, R28.reuse, RZ ;  /* 0x0000001c807c723c */ /* 0x084fe200000018ff */
[----:B------:R-:W-:Y:S02]  /*7c40*/  PRMT R91, R96, 0x5410, R91 ;  /* 0x00005410605b7816 */ /* 0x000fe4000000005b */
[----:B------:R-:W-:Y:S02]  /*7c50*/  SHF.R.U32.HI R4, RZ, 0x10, R90 ;  /* 0x00000010ff047819 */ /* 0x000fe4000001165a */
[----:B------:R-:W-:Y:S02]  /*7c60*/  LOP3.LUT R242, R229, 0xff, RZ, 0xc0, !PT ;  /* 0x000000ffe5f27812 */ /* 0x000fe400078ec0ff */
[----:B------:R-:W-:Y:S01]  /*7c70*/  LOP3.LUT R4, R4, 0xff, RZ, 0xc0, !PT ;  /* 0x000000ff04047812 */ /* 0x000fe200078ec0ff */
[----:B------:R-:W-:Y:S01]  /*7c80*/  HMMA.16816.F32 R96, R20, R28, RZ ;  /* 0x0000001c1460723c */ /* 0x000fe200000018ff */
[----:B------:R-:W-:Y:S01]  /*7c90*/  LOP3.LUT R28, R90, 0xffff, RZ, 0xc0, !PT ;  /* 0x0000ffff5a1c7812 */ /* 0x000fe200078ec0ff */
[----:B------:R-:W-:Y:S01]  /*7ca0*/  @!P1 HADD2 R38, -R63.H0_H0, -RZ.H0_H0 ;  /* 0xa00000ff3f269230 */ /* 0x000fe20000000900 */
[----:B------:R-:W-:-:S02]  /*7cb0*/  @!P0 PRMT R164, R16, 0x5410, RZ ;  /* 0x0000541010a48816 */ /* 0x000fc400000000ff */
[----:B------:R-:W-:Y:S02]  /*7cc0*/  SHF.R.U32.HI R28, RZ, 0x8, R28 ;  /* 0x00000008ff1c7819 */ /* 0x000fe4000001161c */
[----:B------:R-:W-:Y:S01]  /*7cd0*/  ISETP.LE.U32.AND P0, PT, R242, UR8, PT ;  /* 0x00000008f2007c0c */ /* 0x000fe2000bf03070 */
[----:B------:R-:W-:Y:S01]  /*7ce0*/  STG.E.U16 desc[UR28][R178.64+0x2], R164 ;  /* 0x000002a4b2007986 */ /* 0x000fe2000c10151c */
[----:B------:R-:W-:Y:S02]  /*7cf0*/  PRMT R75, R4, 0x5410, R75 ;  /* 0x00005410044b7816 */ /* 0x000fe4000000004b */
[----:B------:R-:W-:Y:S02]  /*7d00*/  PRMT R4, R80, 0x5410, R28 ;  /* 0x0000541050047816 */ /* 0x000fe4000000001c */
[----:B------:R-:W-:Y:S02]  /*7d10*/  SHF.R.U32.HI R14, RZ, 0x8, R14 ;  /* 0x00000008ff0e7819 */ /* 0x000fe4000001160e */
[----:B------:R-:W-:-:S02]  /*7d20*/  @P6 PRMT R189, R7, 0x5410, RZ ;  /* 0x0000541007bd6816 */ /* 0x000fc400000000ff */
[----:B------:R-:W-:Y:S01]  /*7d30*/  PRMT R7, R121, 0x5410, R5 ;  /* 0x0000541079077816 */ /* 0x000fe20000000005 */
[----:B------:R-:W-:Y:S01]  /*7d40*/  IMAD.MOV.U32 R121, RZ, RZ, R19 ;  /* 0x000000ffff797224 */ /* 0x000fe200078e0013 */
[----:B------:R-:W-:Y:S02]  /*7d50*/  LOP3.LUT R72, R72, 0xff00ff, RZ, 0xc0, !PT ;  /* 0x00ff00ff48487812 */ /* 0x000fe400078ec0ff */
[--C-:B------:R-:W-:Y:S01]  /*7d60*/  HSET2.LE.AND R4, R4, R232.reuse, PT ;  /* 0x000000e804047233 */ /* 0x100fe20003803000 */
[----:B------:R-:W-:Y:S01]  /*7d70*/  IMAD.MOV.U32 R29, RZ, RZ, R7 ;  /* 0x000000ffff1d7224 */ /* 0x000fe200078e0007 */
[----:B------:R-:W-:Y:S02]  /*7d80*/  HSET2.LE.AND R5, R75, R232, PT ;  /* 0x000000e84b057233 */ /* 0x000fe40003803000 */
[----:B------:R-:W-:Y:S02]  /*7d90*/  F2FP.F16.F32.PACK_AB R182, R209, R210 ;  /* 0x000000d2d1b6723e */ /* 0x000fe400000000ff */
[----:B------:R-:W-:-:S02]  /*7da0*/  PRMT R104, R104, 0x5410, R14 ;  /* 0x0000541068687816 */ /* 0x000fc4000000000e */
[--C-:B------:R-:W-:Y:S01]  /*7db0*/  HSET2.LE.AND R7, R72, R232.reuse, PT ;  /* 0x000000e848077233 */ /* 0x100fe20003803000 */
[----:B------:R-:W-:Y:S01]  /*7dc0*/  @!P0 HADD2 R15, -R182.H0_H0, -RZ.H0_H0 ;  /* 0xa00000ffb60f8230 */ /* 0x000fe20000000900 */
[----:B------:R-:W-:Y:S02]  /*7dd0*/  LOP3.LUT R4, R74, R4, RZ, 0xc0, !PT ;  /* 0x000000044a047212 */ /* 0x000fe400078ec0ff */
[----:B------:R-:W-:Y:S02]  /*7de0*/  LOP3.LUT R5, R73, R5, RZ, 0xc0, !PT ;  /* 0x0000000549057212 */ /* 0x000fe400078ec0ff */
[C---:B------:R-:W-:Y:S01]  /*7df0*/  PRMT R181, R182.reuse, 0x7632, R181 ;  /* 0x00007632b6b57816 */ /* 0x040fe200000000b5 */
[----:B------:R-:W-:Y:S01]  /*7e00*/  HMMA.16816.F32 R72, R20, R106, RZ ;  /* 0x0000006a1448723c */ /* 0x000fe200000018ff */
[----:B------:R-:W-:Y:S02]  /*7e10*/  HSET2.LE.AND R16, R104, R232, PT ;  /* 0x000000e868107233 */ /* 0x000fe40003803000 */
[----:B------:R-:W-:Y:S01]  /*7e20*/  SHF.R.U32.HI R244, RZ, 0x18, R229 ;  /* 0x00000018fff47819 */ /* 0x000fe200000116e5 */
[----:B------:R-:W-:Y:S01]  /*7e30*/  @!P3 HADD2 R36, -R181.H0_H0, -RZ.H0_H0 ;  /* 0xa00000ffb524b230 */ /* 0x000fe20000000900 */
[----:B------:R-:W-:-:S02]  /*7e40*/  PRMT R241, R182, 0x5410, R181 ;  /* 0x00005410b6f17816 */ /* 0x000fc400000000b5 */
[----:B------:R-:W-:Y:S01]  /*7e50*/  @!P0 PRMT R182, R15, 0x5410, RZ ;  /* 0x000054100fb68816 */ /* 0x000fe200000000ff */
[----:B------:R-:W-:Y:S01]  /*7e60*/  HMMA.16816.F32 R104, R128, R106, RZ ;  /* 0x0000006a8068723c */ /* 0x000fe200000018ff */
[----:B------:R-:W-:Y:S02]  /*7e70*/  ISETP.LE.U32.AND P0, PT, R244, UR8, PT ;  /* 0x00000008f4007c0c */ /* 0x000fe4000bf03070 */
[----:B------:R-:W-:Y:S02]  /*7e80*/  @!P4 PRMT R190, R12, 0x5410, RZ ;  /* 0x000054100cbec816 */ /* 0x000fe400000000ff */
[----:B------:R-:W-:Y:S02]  /*7e90*/  PRMT R12, R90, 0x7632, R12 ;  /* 0x000076325a0c7816 */ /* 0x000fe4000000000c */
[----:B------:R-:W-:Y:S02]  /*7ea0*/  ISETP.GT.U32.AND P4, PT, R247, UR8, PT ;  /* 0x00000008f7007c0c */ /* 0x000fe4000bf84070 */
[----:B------:R-:W-:-:S02]  /*7eb0*/  LOP3.LUT R14, R14, 0xffff, RZ, 0xc0, !PT ;  /* 0x0000ffff0e0e7812 */ /* 0x000fc400078ec0ff */
[----:B------:R-:W-:Y:S01]  /*7ec0*/  LOP3.LUT R12, R12, 0xff, RZ, 0xc0, !PT ;  /* 0x000000ff0c0c7812 */ /* 0x000fe200078ec0ff */
[-C--:B------:R-:W-:Y:S01]  /*7ed0*/  HMMA.16816.F32 R72, R100, R46.reuse, R72 ;  /* 0x0000002e6448723c */ /* 0x080fe20000001848 */
[----:B------:R-:W-:Y:S01]  /*7ee0*/  LOP3.LUT R19, R82, 0xff00ff, RZ, 0xc0, !PT ;  /* 0x00ff00ff52137812 */ /* 0x000fe200078ec0ff */
[----:B------:R-:W-:Y:S01]  /*7ef0*/  @!P0 HADD2 R13, -R33.H0_H0, -RZ.H0_H0 ;  /* 0xa00000ff210d8230 */ /* 0x000fe20000000900 */
[----:B------:R-:W-:Y:S02]  /*7f00*/  LOP3.LUT R16, R81, R16, RZ, 0xc0, !PT ;  /* 0x0000001051107212 */ /* 0x000fe400078ec0ff */
[----:B------:R-:W-:Y:S02]  /*7f10*/  LOP3.LUT R17, R83, R17, RZ, 0xc0, !PT ;  /* 0x0000001153117212 */ /* 0x000fe400078ec0ff */
[----:B------:R-:W-:Y:S01]  /*7f20*/  @!P0 PRMT R33, R13, 0x5410, RZ ;  /* 0x000054100d218816 */ /* 0x000fe200000000ff */
[----:B------:R-:W-:Y:S01]  /*7f30*/  HMMA.16816.F32 R104, R8, R46, R104 ;  /* 0x0000002e0868723c */ /* 0x000fe20000001868 */
[----:B------:R-:W-:Y:S01]  /*7f40*/  IMAD.MOV.U32 R47, RZ, RZ, R113 ;  /* 0x000000ffff2f7224 */ /* 0x000fe200078e0071 */
[----:B------:R-:W-:Y:S01]  /*7f50*/  ISETP.LE.U32.AND P0, PT, R14, UR8, PT ;  /* 0x000000080e007c0c */ /* 0x000fe2000bf03070 */
[----:B------:R-:W-:Y:S01]  /*7f60*/  IMAD.MOV.U32 R46, RZ, RZ, R112 ;  /* 0x000000ffff2e7224 */ /* 0x000fe200078e0070 */
[----:B------:R-:W-:Y:S01]  /*7f70*/  ISETP.LE.U32.AND P6, PT, R12, UR8, PT ;  /* 0x000000080c007c0c */ /* 0x000fe2000bfc3070 */
[----:B------:R-:W-:Y:S01]  /*7f80*/  @P4 HADD2 R6, -R188.H0_H0, -RZ.H0_H0 ;  /* 0xa00000ffbc064230 */ /* 0x000fe20000000900 */
[----:B------:R1:W2:Y:S01]  /*7f90*/  LDSM.16.MT88.4 R12, [R121+0x6800] ;  /* 0x00680000790c783b */ /* 0x0002a20000004200 */
[----:B------:R-:W-:Y:S01]  /*7fa0*/  HSET2.LE.AND R19, R19, R232, PT ;  /* 0x000000e813137233 */ /* 0x000fe20003803000 */
[----:B------:R-:W-:Y:S01]  /*7fb0*/  HMMA.16816.F32 R80, R20, R114, RZ ;  /* 0x000000721450723c */ /* 0x000fe200000018ff */
[----:B------:R-:W-:-:S02]  /*7fc0*/  LOP3.LUT R7, R88, R7, RZ, 0xc0, !PT ;  /* 0x0000000758077212 */ /* 0x000fc400078ec0ff */
[----:B------:R-:W-:Y:S02]  /*7fd0*/  @P4 PRMT R188, R6, 0x5410, RZ ;  /* 0x0000541006bc4816 */ /* 0x000fe400000000ff */
[----:B------:R-:W-:Y:S02]  /*7fe0*/  HSET2.LE.AND R6, R91, R232, PT ;  /* 0x000000e85b067233 */ /* 0x000fe40003803000 */
[----:B------:R-:W-:Y:S01]  /*7ff0*/  LOP3.LUT R19, R120, R19, RZ, 0xc0, !PT ;  /* 0x0000001378137212 */ /* 0x000fe200078ec0ff */
[----:B------:R-:W-:Y:S01]  /*8000*/  HMMA.16816.F32 R112, R128, R114, RZ ;  /* 0x000000728070723c */ /* 0x000fe200000018ff */
[----:B------:R-:W-:Y:S01]  /*8010*/  SHF.R.U32.HI R229, RZ, 0x10, R229 ;  /* 0x00000010ffe57819 */ /* 0x000fe200000116e5 */
[----:B------:R-:W-:Y:S01]  /*8020*/  @!P0 HADD2 R37, -R44.H0_H0, -RZ.H0_H0 ;  /* 0xa00000ff2c258230 */ /* 0x000fe20000000900 */
[----:B------:R-:W-:Y:S01]  /*8030*/  LOP3.LUT R6, R89, R6, RZ, 0xc0, !PT ;  /* 0x0000000659067212 */ /* 0x000fe200078ec0ff */
[----:B------:R-:W-:Y:S01]  /*8040*/  @!P6 HADD2 R26, -R184.H0_H0, -RZ.H0_H0 ;  /* 0xa00000ffb81ae230 */ /* 0x000fe20000000900 */
[----:B------:R-:W-:-:S02]  /*8050*/  PRMT R226, R233, 0x5410, R226 ;  /* 0x00005410e9e27816 */ /* 0x000fc400000000e2 */
[----:B------:R-:W-:Y:S01]  /*8060*/  PRMT R227, R228, 0x5410, R227 ;  /* 0x00005410e4e37816 */ /* 0x000fe200000000e3 */
[----:B------:R-:W-:Y:S01]  /*8070*/  HMMA.16816.F32 R88, R20, R122, RZ ;  /* 0x0000007a1458723c */ /* 0x000fe200000018ff */
[----:B------:R-:W-:Y:S02]  /*8080*/  LOP3.LUT R175, R175, 0xffff, RZ, 0xc0, !PT ;  /* 0x0000ffffafaf7812 */ /* 0x000fe400078ec0ff */
[----:B------:R-:W-:Y:S02]  /*8090*/  @!P1 PRMT R63, R38, 0x5410, RZ ;  /* 0x00005410263f9816 */ /* 0x000fe400000000ff */
[----:B------:R-:W-:Y:S02]  /*80a0*/  ISETP.LE.U32.AND P1, PT, R175, UR8, PT ;  /* 0x00000008af007c0c */ /* 0x000fe4000bf23070 */
[----:B------:R-:W-:Y:S01]  /*80b0*/  LOP3.LUT R28, R28, 0xffff, RZ, 0xc0, !PT ;  /* 0x0000ffff1c1c7812 */ /* 0x000fe200078ec0ff */
[----:B------:R-:W-:Y:S01]  /*80c0*/  HMMA.16816.F32 R80, R100, R42, R80 ;  /* 0x0000002a6450723c */ /* 0x000fe20000001850 */
[----:B------:R-:W-:-:S02]  /*80d0*/  @!P0 PRMT R44, R37, 0x5410, RZ ;  /* 0x00005410252c8816 */ /* 0x000fc400000000ff */
[----:B------:R-:W-:Y:S02]  /*80e0*/  ISETP.LE.U32.AND P0, PT, R28, UR8, PT ;  /* 0x000000081c007c0c */ /* 0x000fe4000bf03070 */
[----:B------:R-:W-:Y:S02]  /*80f0*/  @!P6 PRMT R184, R26, 0x5410, RZ ;  /* 0x000054101ab8e816 */ /* 0x000fe400000000ff */
[----:B------:R-:W-:Y:S01]  /*8100*/  ISETP.GT.U32.AND P4, PT, R230, UR8, PT ;  /* 0x00000008e6007c0c */ /* 0x000fe2000bf84070 */
[----:B------:R-:W-:Y:S01]  /*8110*/  HMMA.16816.F32 R112, R8, R42, R112 ;  /* 0x0000002a0870723c */ /* 0x000fe20000001870 */
[----:B------:R-:W-:Y:S02]  /*8120*/  IMAD.MOV.U32 R43, RZ, RZ, R121 ;  /* 0x000000ffff2b7224 */ /* 0x000fe400078e0079 */
[----:B------:R-:W-:Y:S01]  /*8130*/  @!P1 HADD2 R25, -R160.H0_H0, -RZ.H0_H0 ;  /* 0xa00000ffa0199230 */ /* 0x000fe20000000900 */
[----:B------:R-:W-:Y:S02]  /*8140*/  @!P5 PRMT R199, R27, 0x5410, RZ ;  /* 0x000054101bc7d816 */ /* 0x000fe400000000ff */
[----:B------:R-:W-:-:S02]  /*8150*/  @!P3 PRMT R181, R36, 0x5410, RZ ;  /* 0x0000541024b5b816 */ /* 0x000fc400000000ff */
[----:B------:R-:W-:Y:S01]  /*8160*/  @!P1 PRMT R160, R25, 0x5410, RZ ;  /* 0x0000541019a09816 */ /* 0x000fe200000000ff */
[----:B-1----:R-:W-:Y:S01]  /*8170*/  HMMA.16816.F32 R120, R128, R122, RZ ;  /* 0x0000007a8078723c */ /* 0x002fe200000018ff */
[----:B------:R-:W-:Y:S02]  /*8180*/  @!P0 HADD2 R24, -R185.H0_H0, -RZ.H0_H0 ;  /* 0xa00000ffb9188230 */ /* 0x000fe40000000900 */
[----:B------:R-:W-:-:S03]  /*8190*/  @P4 HADD2 R39, -R187.H0_H0, -RZ.H0_H0 ;  /* 0xa00000ffbb274230 */ /* 0x000fc60000000900 */
[----:B------:R-:W-:Y:S02]  /*81a0*/  @!P0 PRMT R185, R24, 0x5410, RZ ;  /* 0x0000541018b98816 */ /* 0x000fe400000000ff */
[----:B------:R-:W-:Y:S01]  /*81b0*/  HMMA.16816.F32 R128, R128, R30, RZ ;  /* 0x0000001e8080723c */ /* 0x000fe200000018ff */
[----:B------:R-:W-:-:S07]  /*81c0*/  @P4 PRMT R187, R39, 0x5410, RZ ;  /* 0x0000541027bb4816 */ /* 0x000fce00000000ff */
[C---:B--2---:R-:W-:Y:S08]  /*81d0*/  HMMA.16816.F32 R124, R8.reuse, R12, R124 ;  /* 0x0000000c087c723c */ /* 0x044ff0000000187c */
[C---:B------:R-:W-:Y:S08]  /*81e0*/  HMMA.16816.F32 R120, R8.reuse, R34, R120 ;  /* 0x000000220878723c */ /* 0x040ff00000001878 */
[----:B------:R-:W-:Y:S01]  /*81f0*/  HMMA.16816.F32 R128, R8, R14, R128 ;  /* 0x0000000e0880723c */ /* 0x000fe20000001880 */
[----:B------:R-:W1:Y:S07]  /*8200*/  LDSM.16.MT88.4 R8, [R197+0x7000] ;  /* 0x00700000c508783b */ /* 0x000e6e0000004200 */
[----:B------:R-:W-:Y:S08]  /*8210*/  HMMA.16816.F32 R20, R20, R30, RZ ;  /* 0x0000001e1414723c */ /* 0x000ff000000018ff */
[C---:B------:R-:W-:Y:S08]  /*8220*/  HMMA.16816.F32 R96, R100.reuse, R12, R96 ;  /* 0x0000000c6460723c */ /* 0x040ff00000001860 */
[C---:B------:R-:W-:Y:S08]  /*8230*/  HMMA.16816.F32 R88, R100.reuse, R34, R88 ;  /* 0x000000226458723c */ /* 0x040ff00000001858 */
[----:B------:R-:W-:Y:S01]  /*8240*/  HMMA.16816.F32 R100, R100, R14, R20 ;  /* 0x0000000e6464723c */ /* 0x000fe20000001814 */
[----:B------:R-:W2:Y:S01]  /*8250*/  LDSM.16.MT88.4 R12, [R245+0x7000] ;  /* 0x00700000f50c783b */ /* 0x000ea20000004200 */
[----:B------:R-:W-:-:S06]  /*8260*/  SHF.R.U32.HI R23, RZ, 0x18, R248 ;  /* 0x00000018ff177819 */ /* 0x000fcc00000116f8 */
[-C--:B-1----:R-:W-:Y:S08]  /*8270*/  HMMA.16816.F32 R92, R16, R8.reuse, R92 ;  /* 0x00000008105c723c */ /* 0x082ff0000000185c */
[----:B------:R-:W-:Y:S08]  /*8280*/  HMMA.16816.F32 R68, R4, R8, R68 ;  /* 0x000000080444723c */ /* 0x000ff00000001844 */
[-C--:B------:R-:W-:Y:S08]  /*8290*/  HMMA.16816.F32 R104, R16, R10.reuse, R104 ;  /* 0x0000000a1068723c */ /* 0x080ff00000001868 */
[C---:B------:R-:W-:Y:S01]  /*82a0*/  HMMA.16816.F32 R72, R4.reuse, R10, R72 ;  /* 0x0000000a0448723c */ /* 0x040fe20000001848 */
[----:B------:R-:W1:Y:S07]  /*82b0*/  LDSM.16.MT88.4 R8, [R246+0x7000] ;  /* 0x00700000f608783b */ /* 0x000e6e0000004200 */
[C---:B--2---:R-:W-:Y:S08]  /*82c0*/  HMMA.16816.F32 R84, R4.reuse, R12, R84 ;  /* 0x0000000c0454723c */ /* 0x044ff00000001854 */
[----:B------:R-:W-:Y:S08]  /*82d0*/  HMMA.16816.F32 R88, R4, R14, R88 ;  /* 0x0000000e0458723c */ /* 0x000ff00000001858 */
[C---:B------:R-:W-:Y:S08]  /*82e0*/  HMMA.16816.F32 R116, R16.reuse, R12, R116 ;  /* 0x0000000c1074723c */ /* 0x040ff00000001874 */
[C---:B------:R-:W-:Y:S01]  /*82f0*/  HMMA.16816.F32 R120, R16.reuse, R14, R120 ;  /* 0x0000000e1078723c */ /* 0x040fe20000001878 */
[----:B------:R-:W-:Y:S07]  /*8300*/  LDSM.16.MT88.4 R12, [R197+0x7800] ;  /* 0x00780000c50c783b */ /* 0x000fee0000004200 */
[-C--:B-1----:R-:W-:Y:S08]  /*8310*/  HMMA.16816.F32 R108, R16, R8.reuse, R108 ;  /* 0x00000008106c723c */ /* 0x082ff0000000186c */
[----:B------:R-:W-:Y:S08]  /*8320*/  HMMA.16816.F32 R76, R4, R8, R76 ;  /* 0x00000008044c723c */ /* 0x000ff0000000184c */
[-C--:B------:R-:W-:Y:S08]  /*8330*/  HMMA.16816.F32 R112, R16, R10.reuse, R112 ;  /* 0x0000000a1070723c */ /* 0x080ff00000001870 */
[C---:B------:R-:W-:Y:S01]  /*8340*/  HMMA.16816.F32 R80, R4.reuse, R10, R80 ;  /* 0x0000000a0450723c */ /* 0x040fe20000001850 */
[----:B------:R-:W1:Y:S07]  /*8350*/  LDSM.16.MT88.4 R8, [R43+0x7000] ;  /* 0x007000002b08783b */ /* 0x000e6e0000004200 */
[C---:B-1----:R-:W-:Y:S08]  /*8360*/  HMMA.16816.F32 R96, R4.reuse, R8, R96 ;  /* 0x000000080460723c */ /* 0x042ff00000001860 */
[----:B------:R-:W-:Y:S01]  /*8370*/  HMMA.16816.F32 R100, R4, R10, R100 ;  /* 0x0000000a0464723c */ /* 0x000fe20000001864 */
[----:B------:R-:W-:-:S02]  /*8380*/  SHF.R.U32.HI R5, RZ, 0x10, R248 ;  /* 0x00000010ff057819 */ /* 0x000fc400000116f8 */
[----:B------:R-:W-:Y:S02]  /*8390*/  PRMT R4, R247, 0x5410, R230 ;  /* 0x00005410f7047816 */ /* 0x000fe400000000e6 */
[----:B------:R-:W-:Y:S02]  /*83a0*/  LOP3.LUT R5, R5, 0xff, RZ, 0xc0, !PT ;  /* 0x000000ff05057812 */ /* 0x000fe400078ec0ff */
[----:B------:R-:W-:Y:S01]  /*83b0*/  LOP3.LUT R4, R4, 0xff00ff, RZ, 0xc0, !PT ;  /* 0x00ff00ff04047812 */ /* 0x000fe200078ec0ff */
[----:B------:R-:W-:Y:S01]  /*83c0*/  HMMA.16816.F32 R124, R16, R8, R124 ;  /* 0x00000008107c723c */ /* 0x000fe2000000187c */
[----:B------:R-:W-:Y:S02]  /*83d0*/  PRMT R5, R5, 0x5410, R23 ;  /* 0x0000541005057816 */ /* 0x000fe40000000017 */
[----:B------:R-:W1:Y:S01]  /*83e0*/  LDSM.16.MT88.4 R20, [R246+0x7800] ;  /* 0x00780000f614783b */ /* 0x000e620000004200 */
[--C-:B------:R-:W-:Y:S02]  /*83f0*/  HSET2.LE.AND R4, R4, R232.reuse, PT ;  /* 0x000000e804047233 */ /* 0x100fe40003803000 */
[----:B------:R-:W-:-:S02]  /*8400*/  HSET2.LE.AND R6, R252, R232, PT ;  /* 0x000000e8fc067233 */ /* 0x000fc40003803000 */
[----:B------:R-:W-:Y:S01]  /*8410*/  HMMA.16816.F32 R128, R16, R10, R128 ;  /* 0x0000000a1080723c */ /* 0x000fe20000001880 */
[----:B------:R-:W2:Y:S01]  /*8420*/  LDSM.16.MT88.4 R16, [R245+0x7800] ;  /* 0x00780000f510783b */ /* 0x000ea20000004200 */
[----:B------:R-:W-:Y:S02]  /*8430*/  LOP3.LUT R7, R47, R4, RZ, 0xc0, !PT ;  /* 0x000000042f077212 */ /* 0x000fe400078ec0ff */
[--C-:B------:R-:W-:Y:S01]  /*8440*/  HSET2.LE.AND R4, R29, R232.reuse, PT ;  /* 0x000000e81d047233 */ /* 0x100fe20003803000 */
[----:B------:R-:W3:Y:S01]  /*8450*/  LDSM.16.MT88.4 R8, [R43+0x7800] ;  /* 0x007800002b08783b */ /* 0x000ee20000004200 */
[----:B------:R-:W-:Y:S02]  /*8460*/  HSET2.LE.AND R5, R5, R232, PT ;  /* 0x000000e805057233 */ /* 0x000fe40003803000 */
[----:B------:R-:W-:Y:S02]  /*8470*/  LOP3.LUT R6, R46, R6, RZ, 0xc0, !PT ;  /* 0x000000062e067212 */ /* 0x000fe400078ec0ff */
[----:B------:R-:W-:-:S02]  /*8480*/  LOP3.LUT R4, R250, R4, RZ, 0xc0, !PT ;  /* 0x00000004fa047212 */ /* 0x000fc400078ec0ff */
[----:B------:R-:W-:-:S07]  /*8490*/  LOP3.LUT R5, R251, R5, RZ, 0xc0, !PT ;  /* 0x00000005fb057212 */ /* 0x000fce00078ec0ff */
[C---:B------:R-:W-:Y:S08]  /*84a0*/  HMMA.16816.F32 R92, R4.reuse, R12, R92 ;  /* 0x0000000c045c723c */ /* 0x040ff0000000185c */
[C---:B------:R-:W-:Y:S08]  /*84b0*/  HMMA.16816.F32 R104, R4.reuse, R14, R104 ;  /* 0x0000000e0468723c */ /* 0x040ff00000001868 */
[C---:B-1----:R-:W-:Y:S08]  /*84c0*/  HMMA.16816.F32 R108, R4.reuse, R20, R108 ;  /* 0x00000014046c723c */ /* 0x042ff0000000186c */
[C---:B------:R-:W-:Y:S08]  /*84d0*/  HMMA.16816.F32 R112, R4.reuse, R22, R112 ;  /* 0x000000160470723c */ /* 0x040ff00000001870 */
[C---:B--2---:R-:W-:Y:S08]  /*84e0*/  HMMA.16816.F32 R116, R4.reuse, R16, R116 ;  /* 0x000000100474723c */ /* 0x044ff00000001874 */
[C---:B------:R-:W-:Y:S08]  /*84f0*/  HMMA.16816.F32 R120, R4.reuse, R18, R120 ;  /* 0x000000120478723c */ /* 0x040ff00000001878 */
[C---:B---3--:R-:W-:Y:S08]  /*8500*/  HMMA.16816.F32 R124, R4.reuse, R8, R124 ;  /* 0x00000008047c723c */ /* 0x048ff0000000187c */
[----:B------:R-:W-:Y:S01]  /*8510*/  HMMA.16816.F32 R128, R4, R10, R128 ;  /* 0x0000000a0480723c */ /* 0x000fe20000001880 */
[----:B------:R-:W-:-:S02]  /*8520*/  LOP3.LUT R5, R229, 0xff, RZ, 0xc0, !PT ;  /* 0x000000ffe5057812 */ /* 0x000fc400078ec0ff */
[----:B------:R-:W-:Y:S02]  /*8530*/  PRMT R4, R242, 0x5410, R249 ;  /* 0x00005410f2047816 */ /* 0x000fe400000000f9 */
[----:B------:R-:W-:Y:S02]  /*8540*/  LOP3.LUT R7, R226, 0xff00ff, RZ, 0xc0, !PT ;  /* 0x00ff00ffe2077812 */ /* 0x000fe400078ec0ff */
[----:B------:R-:W-:Y:S02]  /*8550*/  PRMT R5, R5, 0x5410, R244 ;  /* 0x0000541005057816 */ /* 0x000fe400000000f4 */
[--C-:B------:R-:W-:Y:S02]  /*8560*/  HSET2.LE.AND R6, R227, R232.reuse, PT ;  /* 0x000000e8e3067233 */ /* 0x100fe40003803000 */
[--C-:B------:R-:W-:Y:S02]  /*8570*/  HSET2.LE.AND R7, R7, R232.reuse, PT ;  /* 0x000000e807077233 */ /* 0x100fe40003803000 */
[----:B------:R-:W-:-:S02]  /*8580*/  HSET2.LE.AND R4, R4, R232, PT ;  /* 0x000000e804047233 */ /* 0x000fc40003803000 */
[----:B------:R-:W-:Y:S02]  /*8590*/  HSET2.LE.AND R5, R5, R232, PT ;  /* 0x000000e805057233 */ /* 0x000fe40003803000 */
[----:B------:R-:W-:Y:S02]  /*85a0*/  LOP3.LUT R6, R231, R6, RZ, 0xc0, !PT ;  /* 0x00000006e7067212 */ /* 0x000fe400078ec0ff */
[----:B------:R-:W-:Y:S02]  /*85b0*/  LOP3.LUT R7, R225, R7, RZ, 0xc0, !PT ;  /* 0x00000007e1077212 */ /* 0x000fe400078ec0ff */
[----:B------:R-:W-:Y:S02]  /*85c0*/  LOP3.LUT R4, R241, R4, RZ, 0xc0, !PT ;  /* 0x00000004f1047212 */ /* 0x000fe400078ec0ff */
[----:B------:R-:W-:-:S07]  /*85d0*/  LOP3.LUT R5, R240, R5, RZ, 0xc0, !PT ;  /* 0x00000005f0057212 */ /* 0x000fce00078ec0ff */
[----:B------:R-:W-:Y:S01]  /*85e0*/  HMMA.16816.F32 R84, R4, R16, R84 ;  /* 0x000000100454723c */ /* 0x000fe20000001854 */
[----:B------:R-:W-:-:S04]  /*85f0*/  IMAD.U32 R16, RZ, RZ, UR4 ;  /* 0x00000004ff107e24 */ /* 0x000fc8000f8e00ff */
[----:B------:R-:W-:-:S03]  /*8600*/  IMAD.WIDE R16, R16, 0x2, R178 ;  /* 0x0000000210107825 */ /* 0x000fc600078e02b2 */
[C---:B------:R-:W-:Y:S01]  /*8610*/  HMMA.16816.F32 R68, R4.reuse, R12, R68 ;  /* 0x0000000c0444723c */ /* 0x040fe20000001844 */
[----:B------:R-:W-:Y:S01]  /*8620*/  IMAD.U32 R12, RZ, RZ, UR26 ;  /* 0x0000001aff0c7e24 */ /* 0x000fe2000f8e00ff */
[----:B------:R-:W-:Y:S03]  /*8630*/  STG.E.U16 desc[UR28][R16.64], R163 ;  /* 0x000000a310007986 */ /* 0x000fe6000c10151c */
[----:B------:R-:W-:Y:S01]  /*8640*/  IMAD.WIDE R12, R12, 0x70, R16 ;  /* 0x000000700c0c7825 */ /* 0x000fe200078e0210 */
[----:B------:R-:W-:Y:S02]  /*8650*/  STG.E.U16 desc[UR28][R16.64+0x2], R162 ;  /* 0x000002a210007986 */ /* 0x000fe4000c10151c */
[----:B------:R-:W-:Y:S01]  /*8660*/  HMMA.16816.F32 R72, R4, R14, R72 ;  /* 0x0000000e0448723c */ /* 0x000fe20000001848 */
[----:B------:R-:W-:Y:S01]  /*8670*/  IMAD.U32 R15, RZ, RZ, UR4 ;  /* 0x00000004ff0f7e24 */ /* 0x000fe2000f8e00ff */
[----:B------:R-:W-:Y:S01]  /*8680*/  STG.E.U16 desc[UR28][R12.64], R161 ;  /* 0x000000a10c007986 */ /* 0x000fe2000c10151c */
[----:B------:R-:W-:-:S03]  /*8690*/  IMAD.U32 R14, RZ, RZ, UR26 ;  /* 0x0000001aff0e7e24 */ /* 0x000fc6000f8e00ff */
[----:B------:R-:W-:Y:S02]  /*86a0*/  STG.E.U16 desc[UR28][R12.64+0x2], R160 ;  /* 0x000002a00c007986 */ /* 0x000fe4000c10151c */
[----:B------:R-:W-:Y:S01]  /*86b0*/  HMMA.16816.F32 R96, R4, R8, R96 ;  /* 0x000000080460723c */ /* 0x000fe20000001860 */
[----:B------:R-:W-:-:S04]  /*86c0*/  IMAD.WIDE R8, R15, 0x2, R12 ;  /* 0x000000020f087825 */ /* 0x000fc800078e020c */
[----:B------:R-:W-:Y:S01]  /*86d0*/  IMAD.WIDE R14, R14, -0x70, R12 ;  /* 0xffffff900e0e7825 */ /* 0x000fe200078e020c */
[----:B------:R-:W-:Y:S02]  /*86e0*/  STG.E.U16 desc[UR28][R8.64], R135 ;  /* 0x0000008708007986 */ /* 0x000fe4000c10151c */
[C---:B------:R-:W-:Y:S02]  /*86f0*/  HMMA.16816.F32 R76, R4.reuse, R20, R76 ;  /* 0x00000014044c723c */ /* 0x040fe4000000184c */
[----:B------:R-:W-:Y:S04]  /*8700*/  STG.E.U16 desc[UR28][R8.64+0x2], R134 ;  /* 0x0000028608007986 */ /* 0x000fe8000c10151c */
[----:B------:R-:W-:Y:S02]  /*8710*/  STG.E.U16 desc[UR28][R178.64+0x10], R145 ;  /* 0x00001091b2007986 */ /* 0x000fe4000c10151c */
[C---:B------:R-:W-:Y:S02]  /*8720*/  HMMA.16816.F32 R80, R4.reuse, R22, R80 ;  /* 0x000000160450723c */ /* 0x040fe40000001850 */
[----:B------:R-:W-:Y:S04]  /*8730*/  STG.E.U16 desc[UR28][R178.64+0x12], R144 ;  /* 0x00001290b2007986 */ /* 0x000fe8000c10151c */
[----:B------:R-:W-:Y:S02]  /*8740*/  STG.E.U16 desc[UR28][R14.64+0x10], R143 ;  /* 0x0000108f0e007986 */ /* 0x000fe4000c10151c */
[C---:B------:R-:W-:Y:S02]  /*8750*/  HMMA.16816.F32 R88, R4.reuse, R18, R88 ;  /* 0x000000120458723c */ /* 0x040fe40000001858 */
[----:B------:R-:W-:Y:S06]  /*8760*/  STG.E.U16 desc[UR28][R14.64+0x12], R142 ;  /* 0x0000128e0e007986 */ /* 0x000fec000c10151c */
[----:B------:R-:W-:Y:S01]  /*8770*/  HMMA.16816.F32 R100, R4, R10, R100 ;  /* 0x0000000a0464723c */ /* 0x000fe20000001864 */
[----:B------:R-:W-:-:S04]  /*8780*/  IMAD.U32 R4, RZ, RZ, UR26 ;  /* 0x0000001aff047e24 */ /* 0x000fc8000f8e00ff */
[----:B------:R-:W-:-:S05]  /*8790*/  IMAD.WIDE R6, R4, 0x70, R14 ;  /* 0x0000007004067825 */ /* 0x000fca00078e020e */
[----:B------:R-:W-:Y:S01]  /*87a0*/  STG.E.U16 desc[UR28][R6.64+0x10], R133 ;  /* 0x0000108506007986 */ /* 0x000fe2000c10151c */
[----:B------:R-:W-:-:S03]  /*87b0*/  IMAD.WIDE R10, R4, -0x70, R6 ;  /* 0xffffff90040a7825 */ /* 0x000fc600078e0206 */
[----:B------:R1:W-:Y:S04]  /*87c0*/  STG.E.U16 desc[UR28][R6.64+0x12], R67 ;  /* 0x0000124306007986 */ /* 0x0003e8000c10151c */
[----:B------:R-:W-:Y:S04]  /*87d0*/  STG.E.U16 desc[UR28][R8.64+0x12], R65 ;  /* 0x0000124108007986 */ /* 0x000fe8000c10151c */
[----:B------:R-:W-:Y:S04]  /*87e0*/  STG.E.U16 desc[UR28][R8.64+0x10], R66 ;  /* 0x0000104208007986 */ /* 0x000fe8000c10151c */
[----:B------:R-:W-:Y:S04]  /*87f0*/  STG.E.U16 desc[UR28][R178.64+0x20], R141 ;  /* 0x0000208db2007986 */ /* 0x000fe8000c10151c */
[----:B------:R-:W-:Y:S04]  /*8800*/  STG.E.U16 desc[UR28][R178.64+0x22], R140 ;  /* 0x0000228cb2007986 */ /* 0x000fe8000c10151c */
[----:B------:R-:W-:Y:S04]  /*8810*/  STG.E.U16 desc[UR28][R10.64+0x20], R139 ;  /* 0x0000208b0a007986 */ /* 0x000fe8000c10151c */
[----:B------:R2:W-:Y:S01]  /*8820*/  STG.E.U16 desc[UR28][R10.64+0x22], R138 ;  /* 0x0000228a0a007986 */ /* 0x0005e2000c10151c */
[----:B-1----:R-:W-:-:S05]  /*8830*/  IMAD.WIDE R6, R4, 0x70, R10 ;  /* 0x0000007004067825 */ /* 0x002fca00078e020a */
[----:B------:R-:W-:Y:S04]  /*8840*/  STG.E.U16 desc[UR28][R6.64+0x20], R64 ;  /* 0x0000204006007986 */ /* 0x000fe8000c10151c */
[----:B------:R1:W-:Y:S04]  /*8850*/  STG.E.U16 desc[UR28][R6.64+0x22], R63 ;  /* 0x0000223f06007986 */ /* 0x0003e8000c10151c */
[----:B------:R-:W-:Y:S04]  /*8860*/  STG.E.U16 desc[UR28][R8.64+0x20], R153 ;  /* 0x0000209908007986 */ /* 0x000fe8000c10151c */
[----:B------:R-:W-:Y:S04]  /*8870*/  STG.E.U16 desc[UR28][R8.64+0x22], R152 ;  /* 0x0000229808007986 */ /* 0x000fe8000c10151c */
[----:B------:R-:W-:Y:S01]  /*8880*/  STG.E.U16 desc[UR28][R178.64+0x30], R157 ;  /* 0x0000309db2007986 */ /* 0x000fe2000c10151c */
[----:B--2---:R-:W-:-:S03]  /*8890*/  IMAD.WIDE R10, R4, -0x70, R6 ;  /* 0xffffff90040a7825 */ /* 0x004fc600078e0206 */
        /* <DEDUP_REMOVED lines=41> */
[----:B------:R-:W-:Y:S01]  /*8b30*/  STG.E.U16 desc[UR28][R10.64+0x70], R188 ;  /* 0x000070bc0a007986 */ /* 0x000fe2000c10151c */
[----:B------:R-:W-:-:S03]  /*8b40*/  IMAD.WIDE R4, R4, 0x70, R10 ;  /* 0x0000007004047825 */ /* 0x000fc600078e020a */
[----:B------:R-:W-:Y:S01]  /*8b50*/  STG.E.U16 desc[UR28][R10.64+0x72], R187 ;  /* 0x000072bb0a007986 */ /* 0x000fe2000c10151c */
[----:B-1----:R-:W-:-:S03]  /*8b60*/  FADD.FTZ R6, R50, R243 ;  /* 0x000000f332067221 */ /* 0x002fc60000010000 */
[----:B------:R-:W-:Y:S04]  /*8b70*/  STG.E.U16 desc[UR28][R4.64+0x70], R54 ;  /* 0x0000703604007986 */ /* 0x000fe8000c10151c */
[----:B------:R1:W-:Y:S04]  /*8b80*/  STG.E.U16 desc[UR28][R4.64+0x72], R53 ;  /* 0x0000723504007986 */ /* 0x0003e8000c10151c */
[----:B------:R-:W-:Y:S04]  /*8b90*/  STG.E.U16 desc[UR28][R8.64+0x70], R52 ;  /* 0x0000703408007986 */ /* 0x000fe8000c10151c */
[----:B------:R-:W-:Y:S01]  /*8ba0*/  STG.E.U16 desc[UR28][R8.64+0x72], R51 ;  /* 0x0000723308007986 */ /* 0x000fe2000c10151c */
[----:B-1----:R-:W-:Y:S01]  /*8bb0*/  FADD.FTZ R4, R211, R239 ;  /* 0x000000efd3047221 */ /* 0x002fe20000010000 */
[----:B------:R-:W-:-:S04]  /*8bc0*/  FADD.FTZ R5, R49, R238 ;  /* 0x000000ee31057221 */ /* 0x000fc80000010000 */
[----:B------:R1:W-:Y:S04]  /*8bd0*/  STL [R1+0x7c], R4 ;  /* 0x00007c0401007387 */ /* 0x0003e80000100800 */
[----:B------:R2:W-:Y:S01]  /*8be0*/  STL [R1+0x78], R6 ;  /* 0x0000780601007387 */ /* 0x0005e20000100800 */
[----:B-1----:R-:W-:-:S05]  /*8bf0*/  FADD.FTZ R4, R32, R237 ;  /* 0x000000ed20047221 */ /* 0x002fca0000010000 */
[----:B------:R2:W-:Y:S04]  /*8c00*/  STL [R1+0x80], R4 ;  /* 0x0000800401007387 */ /* 0x0005e80000100800 */
[----:B------:R2:W-:Y:S01]  /*8c10*/  STL [R1+0x74], R5 ;  /* 0x0000740501007387 */ /* 0x0005e20000100800 */
[----:B------:R-:W-:Y:S05]  /*8c20*/  BRA.U !UP2, `(.L_x_1712) ;  /* 0x000000610a847547 */ /* 0x000fea000b800000 */
[-C--:B--2---:R-:W-:Y:S01]  /*8c30*/  LOP3.LUT R5, R158, R48.reuse, RZ, 0x3c, !PT ;  /* 0x000000309e057212 */ /* 0x084fe200078e3cff */
[----:B------:R-:W1:Y:S01]  /*8c40*/  S2UR UR5, SR_CgaCtaId ;  /* 0x00000000000579c3 */ /* 0x000e620000008800 */
[----:B------:R-:W-:Y:S01]  /*8c50*/  LOP3.LUT R4, R136, R48, RZ, 0x3c, !PT ;  /* 0x0000003088047212 */ /* 0x000fe200078e3cff */
[----:B------:R-:W-:Y:S01]  /*8c60*/  IMAD.MOV.U32 R136, RZ, RZ, R0 ;  /* 0x000000ffff887224 */ /* 0x000fe200078e0000 */
[----:B------:R-:W2:Y:S01]  /*8c70*/  LDCU UR10, c[0x0][0x440] ;  /* 0x00008800ff0a77ac */ /* 0x000ea20008000800 */
[----:B------:R-:W-:Y:S01]  /*8c80*/  VIADD R0, R197, 0x6000 ;  /* 0x00006000c5007836 */ /* 0x000fe20000000000 */
[----:B------:R3:W-:Y:S01]  /*8c90*/  STL [R1+0x48], R5 ;  /* 0x0000480501007387 */ /* 0x0007e20000100800 */
[C---:B------:R-:W-:Y:S01]  /*8ca0*/  LOP3.LUT P0, RZ, R195.reuse, 0x2, RZ, 0xc0, !PT ;  /* 0x00000002c3ff7812 */ /* 0x040fe2000780c0ff */
[----:B------:R-:W-:Y:S01]  /*8cb0*/  IMAD.SHL.U32 R189, R195, 0x40, RZ ;  /* 0x00000040c3bd7824 */ /* 0x000fe200078e00ff */
[----:B------:R-:W4:Y:S01]  /*8cc0*/  LDC.64 R198, c[0x0][0x3c0] ;  /* 0x0000f000ffc67b82 */ /* 0x000f220000000a00 */
[----:B------:R3:W-:Y:S01]  /*8cd0*/  STL [R1+0x44], R4 ;  /* 0x0000440401007387 */ /* 0x0007e20000100800 */
[----:B------:R-:W-:Y:S01]  /*8ce0*/  SEL R185, R193, 0xffffffe0, !P0 ;  /* 0xffffffe0c1b97807 */ /* 0x000fe20004000000 */
[----:B------:R-:W-:Y:S01]  /*8cf0*/  IMAD.MOV.U32 R135, RZ, RZ, R2 ;  /* 0x000000ffff877224 */ /* 0x000fe200078e0002 */
[----:B------:R-:W-:Y:S01]  /*8d00*/  LOP3.LUT P1, RZ, R195, 0x2, RZ, 0xc0, !PT ;  /* 0x00000002c3ff7812 */ /* 0x000fe2000782c0ff */
[----:B------:R3:W-:Y:S01]  /*8d10*/  STL [R1+0x4c], R178 ;  /* 0x00004cb201007387 */ /* 0x0007e20000100800 */
[----:B------:R-:W-:Y:S01]  /*8d20*/  IMAD.MOV.U32 R134, RZ, RZ, R3 ;  /* 0x000000ffff867224 */ /* 0x000fe200078e0003 */
[----:B------:R-:W-:Y:S01]  /*8d30*/  SHF.R.U32.HI R186, RZ, 0x1, R195 ;  /* 0x00000001ffba7819 */ /* 0x000fe200000116c3 */
[----:B------:R-:W-:Y:S01]  /*8d40*/  IMAD.MOV.U32 R133, RZ, RZ, R132 ;  /* 0x000000ffff857224 */ /* 0x000fe200078e0084 */
[----:B------:R3:W-:Y:S01]  /*8d50*/  STL [R1+0x70], R179 ;  /* 0x000070b301007387 */ /* 0x0007e20000100800 */
[----:B------:R-:W-:Y:S01]  /*8d60*/  IMAD.MOV.U32 R190, RZ, RZ, 0x40 ;  /* 0x00000040ffbe7424 */ /* 0x000fe200078e00ff */
[----:B------:R-:W-:Y:S01]  /*8d70*/  LOP3.LUT R188, R189, 0x400, RZ, 0xc0, !PT ;  /* 0x00000400bdbc7812 */ /* 0x000fe200078ec0ff */
[----:B------:R-:W-:Y:S01]  /*8d80*/  IMAD.SHL.U32 R196, R192, 0x200, RZ ;  /* 0x00000200c0c47824 */ /* 0x000fe200078e00ff */
[----:B------:R3:W-:Y:S01]  /*8d90*/  STL [R1+0x40], R0 ;  /* 0x0000400001007387 */ /* 0x0007e20000100800 */
[----:B--2---:R-:W-:Y:S01]  /*8da0*/  ISETP.GE.AND P3, PT, R191, UR10, PT ;  /* 0x0000000abf007c0c */ /* 0x004fe2000bf66270 */
[----:B------:R-:W-:Y:S01]  /*8db0*/  IMAD.IADD R184, R185, 0x1, R197 ;  /* 0x00000001b9b87824 */ /* 0x000fe200078e02c5 */
[----:B------:R-:W-:Y:S01]  /*8dc0*/  SEL R187, R193, 0xffffffe0, !P1 ;  /* 0xffffffe0c1bb7807 */ /* 0x000fe20004800000 */
[----:B------:R-:W-:Y:S01]  /*8dd0*/  UMOV UR9, 0x400 ;  /* 0x0000040000097882 */ /* 0x000fe20000000000 */
[----:B------:R-:W-:Y:S01]  /*8de0*/  ULEA.HI UR25, UR25, 0xfffffffe, URZ, 0x1a ;  /* 0xfffffffe19197891 */ /* 0x000fe2000f8fd0ff */
[----:B------:R-:W2:Y:S01]  /*8df0*/  LDCU UR7, c[0x0][0x440] ;  /* 0x00008800ff0777ac */ /* 0x000ea20008000800 */
[----:B------:R-:W2:Y:S01]  /*8e00*/  LDCU UR4, c[0x0][0x45c] ;  /* 0x00008b80ff0477ac */ /* 0x000ea20008000800 */
[----:B------:R-:W-:-:S02]  /*8e10*/  USHF.L.U32 UR6, UR8, 0x10, URZ ;  /* 0x0000001008067899 */ /* 0x000fc400080006ff */
[----:B-1----:R-:W-:Y:S01]  /*8e20*/  ULEA UR5, UR5, UR9, 0x18 ;  /* 0x0000000905057291 */ /* 0x002fe2000f8ec0ff */
[----:B------:R-:W-:Y:S11]  /*8e30*/  BRA `(.L_x_1713) ;  /* 0x0000000000bc7947 */ /* 0x000ff60003800000 */
.L_x_1715:
[----:B------:R-:W2:Y:S01]  /*8e40*/  LDL R174, [R1+0x38] ;  /* 0x0000380001ae7983 */ /* 0x000ea20000100800 */
[----:B------:R-:W1:Y:S01]  /*8e50*/  LDC.64 R2, c[0x0][0x3b8] ;  /* 0x0000ee00ff027b82 */ /* 0x000e620000000a00 */
[----:B------:R-:W-:Y:S01]  /*8e60*/  ISETP.GE.AND P3, PT, R191, UR7, PT ;  /* 0x00000007bf007c0c */ /* 0x000fe2000bf66270 */
[----:B------:R-:W-:Y:S01]  /*8e70*/  UIADD3 UR10, UPT, UPT, UR25, -0x1, URZ ;  /* 0xffffffff190a7890 */ /* 0x000fe2000fffe0ff */
[----:B------:R-:W3:Y:S04]  /*8e80*/  LDL R175, [R1+0x34] ;  /* 0x0000340001af7983 */ /* 0x000ee80000100800 */
[----:B------:R-:W4:Y:S01]  /*8e90*/  LDL R180, [R1+0x3c] ;  /* 0x00003c0001b47983 */ /* 0x000f220000100800 */
[----:B-1----:R-:W-:Y:S04]  /*8ea0*/  IMAD.WIDE.U32 R160, R2, UR10, RZ ;  /* 0x0000000a02a07c25 */ /* 0x002fe8000f8e00ff */
[C---:B------:R-:W-:Y:S02]  /*8eb0*/  IMAD R154, R3.reuse, UR10, R161 ;  /* 0x0000000a039a7c24 */ /* 0x040fe4000f8e02a1 */
[C---:B------:R-:W-:Y:S03]  /*8ec0*/  IMAD.SHL.U32 R172, R160.reuse, 0x40, RZ ;  /* 0x00000040a0ac7824 */ /* 0x040fe600078e00ff */
[----:B------:R-:W-:Y:S01]  /*8ed0*/  SHF.L.U64.HI R173, R160, 0x6, R154 ;  /* 0x00000006a0ad7819 */ /* 0x000fe2000001029a */
[----:B------:R-:W-:Y:S01]  /*8ee0*/  @!P0 IMAD R154, R3, 0x30, RZ ;  /* 0x00000030039a8824 */ /* 0x000fe200078e02ff */
[CC--:B------:R-:W-:Y:S02]  /*8ef0*/  @!P0 LEA R163, P4, R2.reuse, R172.reuse, 0x4 ;  /* 0x000000ac02a38211 */ /* 0x0c0fe400078820ff */
[C---:B------:R-:W-:Y:S01]  /*8f00*/  @!P0 LEA R164, P1, R2.reuse, R172, 0x5 ;  /* 0x000000ac02a48211 */ /* 0x040fe200078228ff */
[C---:B------:R-:W-:Y:S01]  /*8f10*/  @!P0 IMAD.WIDE.U32 R166, R2.reuse, 0x30, R172 ;  /* 0x0000003002a68825 */ /* 0x040fe200078e00ac */
[CCC-:B------:R-:W-:Y:S02]  /*8f20*/  @!P0 LEA.HI.X R162, R2.reuse, R173.reuse, R3.reuse, 0x4, P4 ;  /* 0x000000ad02a28211 */ /* 0x1c0fe400020f2403 */
[----:B------:R-:W-:Y:S01]  /*8f30*/  @!P0 LEA.HI.X R2, R2, R173, R3, 0x5, P1 ;  /* 0x000000ad02028211 */ /* 0x000fe200008f2c03 */
[----:B------:R-:W-:Y:S01]  /*8f40*/  @!P0 IMAD.IADD R154, R154, 0x1, R167 ;  /* 0x000000019a9a8824 */ /* 0x000fe200078e02a7 */
[CC--:B--2---:R-:W-:Y:S02]  /*8f50*/  @!P3 LEA R160, P5, R172.reuse, R174.reuse, 0x1 ;  /* 0x000000aeaca0b211 */ /* 0x0c4fe400078a08ff */
[CC--:B------:R-:W-:Y:S02]  /*8f60*/  @!P0 LEA R168, P4, R163.reuse, R174.reuse, 0x1 ;  /* 0x000000aea3a88211 */ /* 0x0c0fe400078808ff */
[-C--:B---3--:R-:W-:Y:S02]  /*8f70*/  @!P3 LEA.HI.X R161, R172, R175.reuse, R173, 0x1, P5 ;  /* 0x000000afaca1b211 */ /* 0x088fe400028f0cad */
[-C--:B------:R-:W-:Y:S02]  /*8f80*/  @!P0 LEA.HI.X R169, R163, R175.reuse, R162, 0x1, P4 ;  /* 0x000000afa3a98211 */ /* 0x080fe400020f0ca2 */
[-C--:B------:R-:W-:Y:S01]  /*8f90*/  @!P0 LEA R172, P1, R164, R174.reuse, 0x1 ;  /* 0x000000aea4ac8211 */ /* 0x080fe200078208ff */
[----:B------:R-:W-:Y:S01]  /*8fa0*/  @!PT LDS RZ, [RZ] ;  /* 0x00000000fffff984 */ /* 0x000fe20000000800 */
[----:B------:R-:W-:Y:S01]  /*8fb0*/  @!PT LDS RZ, [RZ] ;  /* 0x00000000fffff984 */ /* 0x000fe20000000800 */
[----:B------:R-:W-:Y:S01]  /*8fc0*/  @!PT LDS RZ, [RZ] ;  /* 0x00000000fffff984 */ /* 0x000fe20000000800 */
[----:B----4-:R1:W-:Y:S01]  /*8fd0*/  @!P3 LDGSTS.E.BYPASS.LTC128B.128 [R180+0x4000], desc[UR28][R160.64] ;  /* 0x04000000a0b4bfae */ /* 0x0103e2000b981a1c */
[----:B------:R-:W-:Y:S02]  /*8fe0*/  @!P0 LEA R162, P4, R166, R174, 0x1 ;  /* 0x000000aea6a28211 */ /* 0x000fe400078808ff */
[-C--:B------:R-:W-:Y:S01]  /*8ff0*/  @!P0 LEA.HI.X R173, R164, R175.reuse, R2, 0x1, P1 ;  /* 0x000000afa4ad8211 */ /* 0x080fe200008f0c02 */
[----:B------:R1:W-:Y:S01]  /*9000*/  @P3 STS.128 [R180+0x4000], RZ ;  /* 0x004000ffb4003388 */ /* 0x0003e20000000c00 */
[----:B------:R-:W-:Y:S03]  /*9010*/  @!P0 LEA.HI.X R163, R166, R175, R154, 0x1, P4 ;  /* 0x000000afa6a38211 */ /* 0x000fe600020f0c9a */
        /* <DEDUP_REMOVED lines=17> */
.L_x_1713:
[----:B------:R-:W5:Y:S01]  /*9130*/  LDL R7, [R1+0x30] ;  /* 0x0000300001077983 */ /* 0x000f620000100800 */
[----:B--2---:R-:W-:Y:S01]  /*9140*/  ISETP.GE.AND P0, PT, R191, UR7, PT ;  /* 0x00000007bf007c0c */ /* 0x004fe2000bf06270 */
[----:B----4-:R-:W-:Y:S01]  /*9150*/  IMAD.WIDE.U32 R2, R198, UR25, RZ ;  /* 0x00000019c6027c25 */ /* 0x010fe2000f8e00ff */
[----:B------:R-:W-:Y:S04]  /*9160*/  DEPBAR.LE SB0, 0x0 ;  /* 0x000080000000791a */ /* 0x000fe80000000000 */
[----:B------:R-:W2:Y:S01]  /*9170*/  LDL R15, [R1+0x2c] ;  /* 0x00002c00010f7983 */ /* 0x000ea20000100800 */
[----:B---3--:R-:W-:Y:S01]  /*9180*/  IMAD R0, R199, UR25, R3 ;  /* 0x00000019c7007c24 */ /* 0x008fe2000f8e0203 */
[----:B------:R-:W-:Y:S01]  /*9190*/  USHF.L.U32 UR9, UR25, 0x1, URZ ;  /* 0x0000000119097899 */ /* 0x000fe200080006ff */
[C---:B------:R-:W-:Y:S01]  /*91a0*/  IMAD.SHL.U32 R10, R2.reuse, 0x40, RZ ;  /* 0x00000040020a7824 */ /* 0x040fe200078e00ff */
[----:B------:R-:W3:Y:S01]  /*91b0*/  LDL R14, [R1+0x3c] ;  /* 0x00003c00010e7983 */ /* 0x000ee20000100800 */
[C---:B------:R-:W-:Y:S01]  /*91c0*/  IMAD.SHL.U32 R5, R195.reuse, 0x20, RZ ;  /* 0x00000020c3057824 */ /* 0x040fe200078e00ff */
[----:B------:R-:W-:Y:S01]  /*91d0*/  SHF.L.U64.HI R11, R2, 0x6, R0 ;  /* 0x00000006020b7819 */ /* 0x000fe20000010200 */
[----:B------:R-:W-:Y:S01]  /*91e0*/  IMAD.SHL.U32 R4, R195, 0x8, RZ ;  /* 0x00000008c3047824 */ /* 0x000fe200078e00ff */
[----:B------:R-:W-:Y:S01]  /*91f0*/  BAR.SYNC.DEFER_BLOCKING 0x0 ;  /* 0x0000000000007b1d */ /* 0x000fe20000010000 */
[CC--:B------:R-:W-:Y:S01]  /*9200*/  @!P0 LEA R6, P2, R198.reuse, R10.reuse, 0x4 ;  /* 0x0000000ac6068211 */ /* 0x0c0fe200078420ff */
[----:B------:R-:W-:Y:S01]  /*9210*/  UISETP.NE.AND UP0, UPT, UR25, URZ, UPT ;  /* 0x000000ff1900728c */ /* 0x000fe2000bf05270 */
[----:B------:R-:W-:Y:S02]  /*9220*/  LOP3.LUT R194, R5, 0x7c00, RZ, 0xc0, !PT ;  /* 0x00007c0005c27812 */ /* 0x000fe400078ec0ff */
[C---:B------:R-:W-:Y:S02]  /*9230*/  @!P0 LEA R5, P1, R198.reuse, R10, 0x5 ;  /* 0x0000000ac6058211 */ /* 0x040fe400078228ff */
[-CC-:B------:R-:W-:Y:S02]  /*9240*/  @!P0 LEA.HI.X R3, R198, R11.reuse, R199.reuse, 0x4, P2 ;  /* 0x0000000bc6038211 */ /* 0x180fe400010f24c7 */
[----:B------:R-:W-:Y:S02]  /*9250*/  LOP3.LUT R191, R4, 0x38, RZ, 0xc0, !PT ;  /* 0x0000003804bf7812 */ /* 0x000fe400078ec0ff */
[----:B------:R-:W-:Y:S02]  /*9260*/  @!P0 LEA.HI.X R4, R198, R11, R199, 0x5, P1 ;  /* 0x0000000bc6048211 */ /* 0x000fe400008f2cc7 */
[----:B------:R-:W-:Y:S02]  /*9270*/  LOP3.LUT R140, R191, 0x1c0, R189, 0xf8, !PT ;  /* 0x000001c0bf8c7812 */ /* 0x000fe400078ef8bd */
[----:B------:R-:W-:Y:S02]  /*9280*/  LOP3.LUT R0, R194, 0x200, R196, 0xf8, !PT ;  /* 0x00000200c2007812 */ /* 0x000fe400078ef8c4 */
[C---:B------:R-:W-:Y:S02]  /*9290*/  LOP3.LUT R2, R140.reuse, 0x8, R186, 0x78, !PT ;  /* 0x000000088c027812 */ /* 0x040fe400078e78ba */
[----:B------:R-:W-:Y:S02]  /*92a0*/  LOP3.LUT R140, R140, 0x8, R195, 0x78, !PT ;  /* 0x000000088c8c7812 */ /* 0x000fe400078e78c3 */
[----:B------:R-:W-:Y:S01]  /*92b0*/  LOP3.LUT R2, R0, R2, RZ, 0xfc, !PT ;  /* 0x0000000200027212 */ /* 0x000fe200078efcff */
[----:B------:R-:W-:Y:S02]  /*92c0*/  @!P0 IMAD R0, R199, 0x30, RZ ;  /* 0x00000030c7008824 */ /* 0x000fe400078e02ff */
[----:B------:R-:W-:Y:S01]  /*92d0*/  IMAD R140, R140, 0x2, R188 ;  /* 0x000000028c8c7824 */ /* 0x000fe200078e02bc */
[----:B------:R-:W-:Y:S01]  /*92e0*/  LEA R2, R2, UR5, 0x1 ;  /* 0x0000000502027c11 */ /* 0x000fe2000f8e08ff */
[----:B------:R-:W4:Y:S04]  /*92f0*/  LDL.64 R138, [R1+0x60] ;  /* 0x00006000018a7983 */ /* 0x000f280000100a00 */
[----:B------:R-:W-:Y:S02]  /*9300*/  IMAD.IADD R152, R187, 0x1, R2 ;  /* 0x00000001bb987824 */ /* 0x000fe400078e0202 */
[----:B------:R-:W4:Y:S01]  /*9310*/  LDL R137, [R1+0x48] ;  /* 0x0000480001897983 */ /* 0x000f220000100800 */
[CC--:B-----5:R-:W-:Y:S02]  /*9320*/  @!P0 LEA R12, P2, R6.reuse, R7.reuse, 0x1 ;  /* 0x00000007060c8211 */ /* 0x0e0fe400078408ff */
[C---:B------:R-:W-:Y:S02]  /*9330*/  @!P0 LEA R8, P1, R5.reuse, R7, 0x1 ;  /* 0x0000000705088211 */ /* 0x040fe400078208ff */
[----:B--2---:R-:W-:Y:S02]  /*9340*/  @!P0 LEA.HI.X R13, R6, R15, R3, 0x1, P2 ;  /* 0x0000000f060d8211 */ /* 0x004fe400010f0c03 */
[C---:B------:R-:W-:Y:S02]  /*9350*/  @!P3 LEA R3, P2, R10.reuse, R7, 0x1 ;  /* 0x000000070a03b211 */ /* 0x040fe400078408ff */
[-C--:B------:R-:W-:Y:S02]  /*9360*/  @!P0 LEA.HI.X R9, R5, R15.reuse, R4, 0x1, P1 ;  /* 0x0000000f05098211 */ /* 0x080fe400008f0c04 */
[--C-:B------:R-:W-:Y:S01]  /*9370*/  @!P3 LEA.HI.X R4, R10, R15, R11.reuse, 0x1, P2 ;  /* 0x0000000f0a04b211 */ /* 0x100fe200010f0c0b */
[----:B------:R-:W-:Y:S01]  /*9380*/  @!P0 IMAD.WIDE.U32 R10, R198, 0x30, R10 ;  /* 0x00000030c60a8825 */ /* 0x000fe200078e000a */
[----:B------:R-:W-:Y:S03]  /*9390*/  LOP3.LUT P2, RZ, R195, 0x4, RZ, 0xc0, !PT ;  /* 0x00000004c3ff7812 */ /* 0x000fe6000784c0ff */
[----:B------:R-:W-:Y:S01]  /*93a0*/  @!P3 IMAD.MOV.U32 R5, RZ, RZ, R4 ;  /* 0x000000ffff05b224 */ /* 0x000fe200078e0004 */
[----:B------:R-:W-:Y:S01]  /*93b0*/  @!P0 LEA R6, P1, R10, R7, 0x1 ;  /* 0x000000070a068211 */ /* 0x000fe200078208ff */
[----:B------:R-:W-:Y:S01]  /*93c0*/  @!P3 IMAD.MOV.U32 R4, RZ, RZ, R3 ;  /* 0x000000ffff04b224 */ /* 0x000fe200078e0003 */
[----:B------:R-:W-:Y:S01]  /*93d0*/  SEL R132, R190, 0xffffffc0, !P2 ;  /* 0xffffffc0be847807 */ /* 0x000fe20005000000 */
[----:B------:R-:W-:Y:S03]  /*93e0*/  @!P0 IMAD.IADD R0, R0, 0x1, R11 ;  /* 0x0000000100008824 */ /* 0x000fe600078e020b */
[----:B------:R-:W-:Y:S01]  /*93f0*/  @!PT LDS RZ, [RZ] ;  /* 0x00000000fffff984 */ /* 0x000fe20000000800 */
[----:B------:R-:W-:Y:S01]  /*9400*/  @!PT LDS RZ, [RZ] ;  /* 0x00000000fffff984 */ /* 0x000fe20000000800 */
[----:B------:R-:W-:Y:S01]  /*9410*/  @!PT LDS RZ, [RZ] ;  /* 0x00000000fffff984 */ /* 0x000fe20000000800 */
[----:B---3--:R-:W-:Y:S01]  /*9420*/  @!P3 LDGSTS.E.BYPASS.LTC128B.128 [R14+0x6000], desc[UR28][R4.64] ;  /* 0x06000000040ebfae */ /* 0x008fe2000b981a1c */
[----:B------:R-:W-:Y:S01]  /*9430*/  IMAD.IADD R3, R132, 0x1, R2 ;  /* 0x0000000184037824 */ /* 0x000fe200078e0202 */
[----:B------:R-:W-:Y:S01]  /*9440*/  @!P0 LEA.HI.X R7, R10, R15, R0, 0x1, P1 ;  /* 0x0000000f0a078211 */ /* 0x000fe200008f0c00 */
[----:B------:R-:W-:Y:S04]  /*9450*/  VIADD R0, R140, UR5 ;  /* 0x000000058c007c36 */ /* 0x000fe80008000000 */
[C---:B------:R-:W-:Y:S01]  /*9460*/  IMAD.IADD R164, R0.reuse, 0x1, R187 ;  /* 0x0000000100a47824 */ /* 0x040fe200078e02bb */
[----:B------:R-:W-:Y:S08]  /*9470*/  @P3 STS.128 [R14+0x6000], RZ ;  /* 0x006000ff0e003388 */ /* 0x000ff00000000c00 */
        /* <DEDUP_REMOVED lines=17> */
[----:B------:R2:W3:Y:S08]  /*9590*/  LDSM.16.M88.4 R60, [R2+0x2000] ;  /* 0x00200000023c783b */ /* 0x0004f00000000200 */
[----:B------:R-:W5:Y:S08]  /*95a0*/  LDSM.16.M88.4 R32, [R140+UR5+0x4800] ;  /* 0x004800058c20783b */ /* 0x000f700008000200 */
[----:B------:R-:W0:Y:S08]  /*95b0*/  LDGDEPBAR ;  /* 0x00000000000079af */ /* 0x000e300000000000 */
[----:B------:R-:W4:Y:S01]  /*95c0*/  LDSM.16.M88.4 R48, [R140+UR5+0x5000] ;  /* 0x005000058c30783b */ /* 0x000f220008000200 */
[----:B--2---:R-:W-:Y:S04]  /*95d0*/  IMAD.IADD R2, R0, 0x1, R132 ;  /* 0x0000000100027824 */ /* 0x004fe800078e0284 */
[C---:B------:R-:W-:Y:S03]  /*95e0*/  IMAD.IADD R0, R187.reuse, 0x1, R2 ;  /* 0x00000001bb007824 */ /* 0x040fe600078e0202 */
[----:B------:R-:W2:Y:S01]  /*95f0*/  LDSM.16.M88.4 R140, [R140+UR5+0x5800] ;  /* 0x005800058c8c783b */ /* 0x000ea20008000200 */
[-C--:B-1----:R-:W-:Y:S07]  /*9600*/  HMMA.16816.F32 R4, R64, R16.reuse, RZ ;  /* 0x000000104004723c */ /* 0x082fee00000018ff */
[----:B------:R-:W-:Y:S01]  /*9610*/  LDSM.16.M88.4 R144, [R152] ;  /* 0x000000009890783b */ /* 0x000fe20000000200 */
[C---:B---3--:R-:W-:Y:S07]  /*9620*/  HMMA.16816.F32 R8, R60.reuse, R16, RZ ;  /* 0x000000103c08723c */ /* 0x048fee00000018ff */
[----:B------:R-:W1:Y:S01]  /*9630*/  LDSM.16.M88.4 R148, [R164+0x4000] ;  /* 0x00400000a494783b */ /* 0x000e620000000200 */
[-C--:B------:R-:W-:Y:S07]  /*9640*/  HMMA.16816.F32 R12, R60, R18.reuse, RZ ;  /* 0x000000123c0c723c */ /* 0x080fee00000018ff */
[----:B------:R-:W3:Y:S01]  /*9650*/  LDSM.16.M88.4 R152, [R152+0x2000] ;  /* 0x002000009898783b */ /* 0x000ee20000000200 */
[C---:B------:R-:W-:Y:S07]  /*9660*/  HMMA.16816.F32 R16, R64.reuse, R18, RZ ;  /* 0x000000124010723c */ /* 0x040fee00000018ff */
[----:B------:R-:W3:Y:S01]  /*9670*/  LDSM.16.M88.4 R156, [R164+0x4800] ;  /* 0x00480000a49c783b */ /* 0x000ee20000000200 */
[-C--:B-----5:R-:W-:Y:S07]  /*9680*/  HMMA.16816.F32 R20, R64, R32.reuse, RZ ;  /* 0x000000204014723c */ /* 0x0a0fee00000018ff */
[----:B------:R-:W5:Y:S01]  /*9690*/  LDSM.16.M88.4 R160, [R164+0x5000] ;  /* 0x00500000a4a0783b */ /* 0x000f620000000200 */
[C---:B------:R-:W-:Y:S07]  /*96a0*/  HMMA.16816.F32 R24, R60.reuse, R32, RZ ;  /* 0x000000203c18723c */ /* 0x040fee00000018ff */
[----:B------:R-:W5:Y:S01]  /*96b0*/  LDSM.16.M88.4 R164, [R164+0x5800] ;  /* 0x00580000a4a4783b */ /* 0x000f620000000200 */
[-C--:B------:R-:W-:Y:S07]  /*96c0*/  HMMA.16816.F32 R28, R60, R34.reuse, RZ ;  /* 0x000000223c1c723c */ /* 0x080fee00000018ff */
[----:B------:R-:W-:Y:S01]  /*96d0*/  LDSM.16.M88.4 R168, [R2+0x5000] ;  /* 0x0050000002a8783b */ /* 0x000fe20000000200 */
[C---:B------:R-:W-:Y:S07]  /*96e0*/  HMMA.16816.F32 R32, R64.reuse, R34, RZ ;  /* 0x000000224020723c */ /* 0x040fee00000018ff */
[----:B------:R-:W-:Y:S01]  /*96f0*/  LDSM.16.M88.4 R176, [R0+0x4000] ;  /* 0x0040000000b0783b */ /* 0x000fe20000000200 */
[-C--:B----4-:R-:W-:Y:S08]  /*9700*/  HMMA.16816.F32 R36, R64, R48.reuse, RZ ;  /* 0x000000304024723c */ /* 0x090ff000000018ff */
[C---:B------:R-:W-:Y:S08]  /*9710*/  HMMA.16816.F32 R40, R60.reuse, R48, RZ ;  /* 0x000000303c28723c */ /* 0x040ff000000018ff */
[-C--:B------:R-:W-:Y:S08]  /*9720*/  HMMA.16816.F32 R44, R60, R50.reuse, RZ ;  /* 0x000000323c2c723c */ /* 0x080ff000000018ff */
[C---:B------:R-:W-:Y:S08]  /*9730*/  HMMA.16816.F32 R48, R64.reuse, R50, RZ ;  /* 0x000000324030723c */ /* 0x040ff000000018ff */
[-C--:B--2---:R-:W-:Y:S08]  /*9740*/  HMMA.16816.F32 R52, R64, R140.reuse, RZ ;  /* 0x0000008c4034723c */ /* 0x084ff000000018ff */
[C---:B------:R-:W-:Y:S08]  /*9750*/  HMMA.16816.F32 R56, R60.reuse, R140, RZ ;  /* 0x0000008c3c38723c */ /* 0x040ff000000018ff */
[-C--:B------:R-:W-:Y:S08]  /*9760*/  HMMA.16816.F32 R60, R60, R142.reuse, RZ ;  /* 0x0000008e3c3c723c */ /* 0x080ff000000018ff */
[----:B------:R-:W-:Y:S01]  /*9770*/  HMMA.16816.F32 R64, R64, R142, RZ ;  /* 0x0000008e4040723c */ /* 0x000fe200000018ff */
[----:B------:R-:W-:Y:S07]  /*9780*/  LDSM.16.M88.4 R140, [R3] ;  /* 0x00000000038c783b */ /* 0x000fee0000000200 */
[-C--:B-1----:R-:W-:Y:S08]  /*9790*/  HMMA.16816.F32 R4, R144, R148.reuse, R4 ;  /* 0x000000949004723c */ /* 0x082ff00000001804 */
[C---:B---3--:R-:W-:Y:S08]  /*97a0*/  HMMA.16816.F32 R8, R152.reuse, R148, R8 ;  /* 0x000000949808723c */ /* 0x048ff00000001808 */
[-C--:B------:R-:W-:Y:S08]  /*97b0*/  HMMA.16816.F32 R12, R152, R150.reuse, R12 ;  /* 0x00000096980c723c */ /* 0x080ff0000000180c */
[C---:B------:R-:W-:Y:S01]  /*97c0*/  HMMA.16816.F32 R16, R144.reuse, R150, R16 ;  /* 0x000000969010723c */ /* 0x040fe20000001810 */
[----:B------:R-:W1:Y:S07]  /*97d0*/  LDSM.16.M88.4 R148, [R2+0x4000] ;  /* 0x004000000294783b */ /* 0x000e6e0000000200 */
[-C--:B------:R-:W-:Y:S08]  /*97e0*/  HMMA.16816.F32 R20, R144, R156.reuse, R20 ;  /* 0x0000009c9014723c */ /* 0x080ff00000001814 */
[C---:B------:R-:W-:Y:S08]  /*97f0*/  HMMA.16816.F32 R24, R152.reuse, R156, R24 ;  /* 0x0000009c9818723c */ /* 0x040ff00000001818 */
[-C--:B------:R-:W-:Y:S08]  /*9800*/  HMMA.16816.F32 R28, R152, R158.reuse, R28 ;  /* 0x0000009e981c723c */ /* 0x080ff0000000181c */
[C---:B------:R-:W-:Y:S01]  /*9810*/  HMMA.16816.F32 R32, R144.reuse, R158, R32 ;  /* 0x0000009e9020723c */ /* 0x040fe20000001820 */
[----:B------:R2:W3:Y:S07]  /*9820*/  LDSM.16.M88.4 R156, [R3+0x2000] ;  /* 0x00200000039c783b */ /* 0x0004ee0000000200 */
[-C--:B-----5:R-:W-:Y:S08]  /*9830*/  HMMA.16816.F32 R36, R144, R160.reuse, R36 ;  /* 0x000000a09024723c */ /* 0x0a0ff00000001824 */
[C---:B------:R-:W-:Y:S08]  /*9840*/  HMMA.16816.F32 R40, R152.reuse, R160, R40 ;  /* 0x000000a09828723c */ /* 0x040ff00000001828 */
[-C--:B------:R-:W-:Y:S03]  /*9850*/  HMMA.16816.F32 R44, R152, R162.reuse, R44 ;  /* 0x000000a2982c723c */ /* 0x080fe6000000182c */
[----:B--2---:R-:W-:Y:S05]  /*9860*/  IMAD.IADD R3, R187, 0x1, R3 ;  /* 0x00000001bb037824 */ /* 0x004fea00078e0203 */
[C---:B------:R-:W-:Y:S01]  /*9870*/  HMMA.16816.F32 R48, R144.reuse, R162, R48 ;  /* 0x000000a29030723c */ /* 0x040fe20000001830 */
[----:B------:R-:W2:Y:S07]  /*9880*/  LDSM.16.M88.4 R160, [R2+0x4800] ;  /* 0x0048000002a0783b */ /* 0x000eae0000000200 */
[-C--:B------:R-:W-:Y:S01]  /*9890*/  HMMA.16816.F32 R52, R144, R164.reuse, R52 ;  /* 0x000000a49034723c */ /* 0x080fe20000001834 */
[----:B------:R-:W-:Y:S07]  /*98a0*/  LDSM.16.M88.4 R172, [R3] ;  /* 0x0000000003ac783b */ /* 0x000fee0000000200 */
[C---:B------:R-:W-:Y:S01]  /*98b0*/  HMMA.16816.F32 R56, R152.reuse, R164, R56 ;  /* 0x000000a49838723c */ /* 0x040fe20000001838 */
[----:B------:R-:W-:Y:S07]  /*98c0*/  LDSM.16.M88.4 R180, [R3+0x2000] ;  /* 0x0020000003b4783b */ /* 0x000fee0000000200 */
[-C--:B------:R-:W-:Y:S01]  /*98d0*/  HMMA.16816.F32 R60, R152, R166.reuse, R60 ;  /* 0x000000a6983c723c */ /* 0x080fe2000000183c */
[----:B------:R-:W4:Y:S07]  /*98e0*/  LDSM.16.M88.4 R152, [R2+0x5800] ;  /* 0x005800000298783b */ /* 0x000f2e0000000200 */
[----:B------:R-:W-:Y:S01]  /*98f0*/  HMMA.16816.F32 R64, R144, R166, R64 ;  /* 0x000000a69040723c */ /* 0x000fe20000001840 */
[----:B------:R-:W5:Y:S07]  /*9900*/  LDSM.16.M88.4 R144, [R0+0x4800] ;  /* 0x004800000090783b */ /* 0x000f6e0000000200 */
[-C--:B-1----:R-:W-:Y:S01]  /*9910*/  HMMA.16816.F32 R4, R140, R148.reuse, R4 ;  /* 0x000000948c04723c */ /* 0x082fe20000001804 */
[----:B------:R-:W1:Y:S07]  /*9920*/  LDSM.16.M88.4 R164, [R0+0x5000] ;  /* 0x0050000000a4783b */ /* 0x000e6e0000000200 */
[C---:B---3--:R-:W-:Y:S08]  /*9930*/  HMMA.16816.F32 R8, R156.reuse, R148, R8 ;  /* 0x000000949c08723c */ /* 0x048ff00000001808 */
[-C--:B------:R-:W-:Y:S08]  /*9940*/  HMMA.16816.F32 R12, R156, R150.reuse, R12 ;  /* 0x000000969c0c723c */ /* 0x080ff0000000180c */
[C---:B------:R-:W-:Y:S08]  /*9950*/  HMMA.16816.F32 R16, R140.reuse, R150, R16 ;  /* 0x000000968c10723c */ /* 0x040ff00000001810 */
[-C--:B--2---:R-:W-:Y:S08]  /*9960*/  HMMA.16816.F32 R20, R140, R160.reuse, R20 ;  /* 0x000000a08c14723c */ /* 0x084ff00000001814 */
[C---:B------:R-:W-:Y:S01]  /*9970*/  HMMA.16816.F32 R24, R156.reuse, R160, R24 ;  /* 0x000000a09c18723c */ /* 0x040fe20000001818 */
[----:B------:R-:W2:Y:S07]  /*9980*/  LDL.64 R160, [R1+0x50] ;  /* 0x0000500001a07983 */ /* 0x000eae0000100a00 */
[-C--:B------:R-:W-:Y:S08]  /*9990*/  HMMA.16816.F32 R28, R156, R162.reuse, R28 ;  /* 0x000000a29c1c723c */ /* 0x080ff0000000181c */
[C---:B------:R-:W-:Y:S01]  /*99a0*/  HMMA.16816.F32 R32, R140.reuse, R162, R32 ;  /* 0x000000a28c20723c */ /* 0x040fe20000001820 */
[----:B------:R-:W3:Y:S07]  /*99b0*/  LDL.64 R162, [R1+0x58] ;  /* 0x0000580001a27983 */ /* 0x000eee0000100a00 */
[-C--:B------:R-:W-:Y:S08]  /*99c0*/  HMMA.16816.F32 R36, R140, R168.reuse, R36 ;  /* 0x000000a88c24723c */ /* 0x080ff00000001824 */
[C---:B------:R-:W-:Y:S08]  /*99d0*/  HMMA.16816.F32 R40, R156.reuse, R168, R40 ;  /* 0x000000a89c28723c */ /* 0x040ff00000001828 */
[-C--:B------:R-:W-:Y:S08]  /*99e0*/  HMMA.16816.F32 R44, R156, R170.reuse, R44 ;  /* 0x000000aa9c2c723c */ /* 0x080ff0000000182c */
[C---:B------:R-:W-:Y:S08]  /*99f0*/  HMMA.16816.F32 R48, R140.reuse, R170, R48 ;  /* 0x000000aa8c30723c */ /* 0x040ff00000001830 */
[-C--:B----4-:R-:W-:Y:S08]  /*9a00*/  HMMA.16816.F32 R52, R140, R152.reuse, R52 ;  /* 0x000000988c34723c */ /* 0x090ff00000001834 */
[C---:B------:R-:W-:Y:S08]  /*9a10*/  HMMA.16816.F32 R56, R156.reuse, R152, R56 ;  /* 0x000000989c38723c */ /* 0x040ff00000001838 */
[-C--:B------:R-:W-:Y:S08]  /*9a20*/  HMMA.16816.F32 R60, R156, R154.reuse, R60 ;  /* 0x0000009a9c3c723c */ /* 0x080ff0000000183c */
[----:B------:R-:W-:Y:S01]  /*9a30*/  HMMA.16816.F32 R64, R140, R154, R64 ;  /* 0x0000009a8c40723c */ /* 0x000fe20000001840 */
[----:B------:R-:W4:Y:S01]  /*9a40*/  LDSM.16.M88.4 R140, [R0+0x5800] ;  /* 0x00580000008c783b */ /* 0x000f220000000200 */
[----:B------:R-:W-:Y:S06]  /*9a50*/  DEPBAR.LE SB0, 0x0 ;  /* 0x000080000000791a */ /* 0x000fec0000000000 */
[-C--:B------:R-:W-:Y:S01]  /*9a60*/  HMMA.16816.F32 R4, R172, R176.reuse, R4 ;  /* 0x000000b0ac04723c */ /* 0x080fe20000001804 */
[----:B------:R-:W-:Y:S07]  /*9a70*/  BAR.SYNC.DEFER_BLOCKING 0x0 ;  /* 0x0000000000007b1d */ /* 0x000fee0000010000 */
[C---:B------:R-:W-:Y:S08]  /*9a80*/  HMMA.16816.F32 R8, R180.reuse, R176, R8 ;  /* 0x000000b0b408723c */ /* 0x040ff00000001808 */
[-C--:B------:R-:W-:Y:S08]  /*9a90*/  HMMA.16816.F32 R12, R180, R178.reuse, R12 ;  /* 0x000000b2b40c723c */ /* 0x080ff0000000180c */
[C---:B------:R-:W-:Y:S01]  /*9aa0*/  HMMA.16816.F32 R16, R172.reuse, R178, R16 ;  /* 0x000000b2ac10723c */ /* 0x040fe20000001810 */
[----:B------:R-:W2:Y:S07]  /*9ab0*/  LDL.64 R178, [R1+0x68] ;  /* 0x0000680001b27983 */ /* 0x000eae0000100a00 */
[-C--:B-----5:R-:W-:Y:S08]  /*9ac0*/  HMMA.16816.F32 R20, R172, R144.reuse, R20 ;  /* 0x00000090ac14723c */ /* 0x0a0ff00000001814 */
[C---:B------:R-:W-:Y:S08]  /*9ad0*/  HMMA.16816.F32 R24, R180.reuse, R144, R24 ;  /* 0x00000090b418723c */ /* 0x040ff00000001818 */
[-C--:B------:R-:W-:Y:S08]  /*9ae0*/  HMMA.16816.F32 R28, R180, R146.reuse, R28 ;  /* 0x00000092b41c723c */ /* 0x080ff0000000181c */
[C---:B------:R-:W-:Y:S08]  /*9af0*/  HMMA.16816.F32 R32, R172.reuse, R146, R32 ;  /* 0x00000092ac20723c */ /* 0x040ff00000001820 */
[-C--:B-1----:R-:W-:Y:S08]  /*9b00*/  HMMA.16816.F32 R36, R172, R164.reuse, R36 ;  /* 0x000000a4ac24723c */ /* 0x082ff00000001824 */
[C---:B------:R-:W-:Y:S01]  /*9b10*/  HMMA.16816.F32 R40, R180.reuse, R164, R40 ;  /* 0x000000a4b428723c */ /* 0x040fe20000001828 */
[----:B------:R-:W5:Y:S07]  /*9b20*/  LDL R165, [R1+0x44] ;  /* 0x0000440001a57983 */ /* 0x000f6e0000100800 */
[-C--:B------:R-:W-:Y:S08]  /*9b30*/  HMMA.16816.F32 R44, R180, R166.reuse, R44 ;  /* 0x000000a6b42c723c */ /* 0x080ff0000000182c */
[C---:B------:R-:W-:Y:S08]  /*9b40*/  HMMA.16816.F32 R48, R172.reuse, R166, R48 ;  /* 0x000000a6ac30723c */ /* 0x040ff00000001830 */
[-C--:B----4-:R-:W-:Y:S08]  /*9b50*/  HMMA.16816.F32 R52, R172, R140.reuse, R52 ;  /* 0x0000008cac34723c */ /* 0x090ff00000001834 */
[C---:B------:R-:W-:Y:S08]  /*9b60*/  HMMA.16816.F32 R56, R180.reuse, R140, R56 ;  /* 0x0000008cb438723c */ /* 0x040ff00000001838 */
[-C--:B------:R-:W-:Y:S08]  /*9b70*/  HMMA.16816.F32 R60, R180, R142.reuse, R60 ;  /* 0x0000008eb43c723c */ /* 0x080ff0000000183c */
[----:B------:R-:W-:Y:S04]  /*9b80*/  HMMA.16816.F32 R64, R172, R142, R64 ;  /* 0x0000008eac40723c */ /* 0x000fe80000001840 */
[----:B------:R-:W-:Y:S04]  /*9b90*/  FMNMX3.FTZ R143, R136, R10, R11, !PT ;  /* 0x0000000a888f7276 */ /* 0x000fe8000781000b */
[----:B------:R-:W-:Y:S04]  /*9ba0*/  FMNMX3.FTZ R143, R143, R14, R15, !PT ;  /* 0x0000000e8f8f7276 */ /* 0x000fe8000781000f */
[----:B------:R-:W-:Y:S01]  /*9bb0*/  FMNMX3.FTZ R143, R143, R26, R27, !PT ;  /* 0x0000001a8f8f7276 */ /* 0x000fe2000781001b */
[----:B--2---:R-:W-:Y:S01]  /*9bc0*/  VIADD R0, R179, 0xbb67ae85 ;  /* 0xbb67ae85b3007836 */ /* 0x004fe20000000000 */
[----:B------:R-:W-:Y:S01]  /*9bd0*/  LOP3.LUT R154, R139, UR9, R179, 0x96, !PT ;  /* 0x000000098b9a7c12 */ /* 0x000fe2000f8e96b3 */
[----:B------:R-:W-:Y:S02]  /*9be0*/  VIADD R132, R178, 0x3c6ef372 ;  /* 0x3c6ef372b2847836 */ /* 0x000fe40000000000 */
[----:B------:R-:W-:Y:S01]  /*9bf0*/  VIADD R148, R179, 0x32370b8f ;  /* 0x32370b8fb3947836 */ /* 0x000fe20000000000 */
[-C--:B---3--:R-:W-:Y:S01]  /*9c00*/  LOP3.LUT R150, R0, R138.reuse, R163, 0x96, !PT ;  /* 0x0000008a00967212 */ /* 0x088fe200078e96a3 */
[----:B------:R-:W-:Y:S01]  /*9c10*/  IMAD.WIDE.U32 R154, R154, -0x326172a9, RZ ;  /* 0xcd9e8d579a9a7825 */ /* 0x000fe200078e00ff */
[----:B------:R-:W-:Y:S03]  /*9c20*/  LOP3.LUT R138, R0, R138, R161, 0x96, !PT ;  /* 0x0000008a008a7212 */ /* 0x000fe600078e96a1 */
[----:B------:R-:W-:Y:S01]  /*9c30*/  IMAD.WIDE.U32 R150, R150, -0x326172a9, RZ ;  /* 0xcd9e8d5796967825 */ /* 0x000fe200078e00ff */
[----:B------:R-:W-:Y:S03]  /*9c40*/  LOP3.LUT R152, R155, R137, RZ, 0x3c, !PT ;  /* 0x000000899b987212 */ /* 0x000fe600078e3cff */
[----:B------:R-:W-:Y:S01]  /*9c50*/  IMAD.WIDE.U32 R138, R138, -0x326172a9, RZ ;  /* 0xcd9e8d578a8a7825 */ /* 0x000fe200078e00ff */
[-C--:B------:R-:W-:Y:S03]  /*9c60*/  LOP3.LUT R144, R151, R132.reuse, RZ, 0x3c, !PT ;  /* 0x0000008497907212 */ /* 0x080fe600078e3cff */
[----:B------:R-:W-:Y:S01]  /*9c70*/  VIADD R0, R179, 0x76cf5d0a ;  /* 0x76cf5d0ab3007836 */ /* 0x000fe20000000000 */
[----:B------:R-:W-:Y:S01]  /*9c80*/  LOP3.LUT R132, R139, R132, RZ, 0x3c, !PT ;  /* 0x000000848b847212 */ /* 0x000fe200078e3cff */
[----:B------:R-:W-:Y:S01]  /*9c90*/  IMAD.WIDE.U32 R152, R152, -0x2daee0ad, RZ ;  /* 0xd2511f5398987825 */ /* 0x000fe200078e00ff */
[C---:B------:R-:W-:Y:S02]  /*9ca0*/  LOP3.LUT R156, R154.reuse, R144, RZ, 0x3c, !PT ;  /* 0x000000909a9c7212 */ /* 0x040fe400078e3cff */
[----:B------:R-:W-:Y:S01]  /*9cb0*/  LOP3.LUT R154, R154, R132, RZ, 0x3c, !PT ;  /* 0x000000849a9a7212 */ /* 0x000fe200078e3cff */
[----:B------:R-:W-:Y:S01]  /*9cc0*/  VIADD R145, R178, 0xdaa66d2b ;  /* 0xdaa66d2bb2917836 */ /* 0x000fe20000000000 */
[----:B------:R-:W-:Y:S01]  /*9cd0*/  LOP3.LUT R170, R162, R0, R153, 0x96, !PT ;  /* 0x00000000a2aa7212 */ /* 0x000fe200078e9699 */
[----:B------:R-:W-:Y:S04]  /*9ce0*/  IMAD.WIDE.U32 R156, R156, -0x2daee0ad, RZ ;  /* 0xd2511f539c9c7825 */ /* 0x000fe800078e00ff */
[----:B------:R-:W-:Y:S01]  /*9cf0*/  IMAD.WIDE.U32 R170, R170, -0x326172a9, RZ ;  /* 0xcd9e8d57aaaa7825 */ /* 0x000fe200078e00ff */
[----:B------:R-:W-:Y:S03]  /*9d00*/  LOP3.LUT R152, R148, R152, R157, 0x96, !PT ;  /* 0x0000009894987212 */ /* 0x000fe600078e969d */
[----:B------:R-:W-:Y:S01]  /*9d10*/  VIADD R147, R178, 0x78dde6e4 ;  /* 0x78dde6e4b2937836 */ /* 0x000fe20000000000 */
[----:B------:R-:W-:Y:S01]  /*9d20*/  LOP3.LUT R158, R150, R145, R171, 0x96, !PT ;  /* 0x00000091969e7212 */ /* 0x000fe200078e96ab */
[----:B------:R-:W-:Y:S04]  /*9d30*/  IMAD.WIDE.U32 R152, R152, -0x326172a9, RZ ;  /* 0xcd9e8d5798987825 */ /* 0x000fe800078e00ff */
[----:B------:R-:W-:Y:S01]  /*9d40*/  IMAD.WIDE.U32 R158, R158, -0x2daee0ad, RZ ;  /* 0xd2511f539e9e7825 */ /* 0x000fe200078e00ff */
[----:B------:R-:W-:Y:S03]  /*9d50*/  LOP3.LUT R170, R147, R170, R153, 0x96, !PT ;  /* 0x000000aa93aa7212 */ /* 0x000fe600078e9699 */
[C---:B------:R-:W-:Y:S02]  /*9d60*/  VIADD R137, R179.reuse, 0xed9eba14 ;  /* 0xed9eba14b3897836 */ /* 0x040fe40000000000 */
[----:B------:R-:W-:Y:S01]  /*9d70*/  VIADD R149, R179, 0xa9066899 ;  /* 0xa9066899b3957836 */ /* 0x000fe20000000000 */
[----:B-----5:R-:W-:Y:S01]  /*9d80*/  LOP3.LUT R2, R155, R165, RZ, 0x3c, !PT ;  /* 0x000000a59b027212 */ /* 0x020fe200078e3cff */
[----:B------:R-:W-:Y:S04]  /*9d90*/  IMAD.WIDE.U32 R154, R154, -0x2daee0ad, RZ ;  /* 0xd2511f539a9a7825 */ /* 0x000fe800078e00ff */
[----:B------:R-:W-:Y:S04]  /*9da0*/  IMAD.WIDE.U32 R2, R2, -0x2daee0ad, RZ ;  /* 0xd2511f5302027825 */ /* 0x000fe800078e00ff */
[----:B------:R-:W-:Y:S01]  /*9db0*/  IMAD.WIDE.U32 R170, R170, -0x2daee0ad, RZ ;  /* 0xd2511f53aaaa7825 */ /* 0x000fe200078e00ff */
[----:B------:R-:W-:Y:S02]  /*9dc0*/  LOP3.LUT R160, R160, R0, R3, 0x96, !PT ;  /* 0x00000000a0a07212 */ /* 0x000fe400078e9603 */
[----:B------:R-:W-:Y:S01]  /*9dd0*/  LOP3.LUT R2, R148, R2, R155, 0x96, !PT ;  /* 0x0000000294027212 */ /* 0x000fe200078e969b */
[----:B------:R-:W-:Y:S01]  /*9de0*/  VIADD R155, R178, 0xb54cda56 ;  /* 0xb54cda56b29b7836 */ /* 0x000fe20000000000 */
[----:B------:R-:W-:Y:S01]  /*9df0*/  LOP3.LUT R158, R149, R158, R171, 0x96, !PT ;  /* 0x0000009e959e7212 */ /* 0x000fe200078e96ab */
[----:B------:R-:W-:Y:S04]  /*9e00*/  IMAD.WIDE.U32 R160, R160, -0x326172a9, RZ ;  /* 0xcd9e8d57a0a07825 */ /* 0x000fe800078e00ff */
[----:B------:R-:W-:Y:S01]  /*9e10*/  IMAD.WIDE.U32 R2, R2, -0x326172a9, RZ ;  /* 0xcd9e8d5702027825 */ /* 0x000fe200078e00ff */
[----:B------:R-:W-:Y:S04]  /*9e20*/  LOP3.LUT R153, R138, R145, R161, 0x96, !PT ;  /* 0x000000918a997212 */ /* 0x000fe800078e96a1 */
[----:B------:R-:W-:Y:S02]  /*9e30*/  LOP3.LUT R146, R147, R160, R3, 0x96, !PT ;  /* 0x000000a093927212 */ /* 0x000fe400078e9603 */
[----:B------:R-:W-:Y:S01]  /*9e40*/  LOP3.LUT R3, R137, R156, R159, 0x96, !PT ;  /* 0x0000009c89037212 */ /* 0x000fe200078e969f */
[----:B------:R-:W-:Y:S04]  /*9e50*/  IMAD.WIDE.U32 R156, R153, -0x2daee0ad, RZ ;  /* 0xd2511f53999c7825 */ /* 0x000fe800078e00ff */
[----:B------:R-:W-:Y:S01]  /*9e60*/  IMAD.WIDE.U32 R176, R146, -0x2daee0ad, RZ ;  /* 0xd2511f5392b07825 */ /* 0x000fe200078e00ff */
[----:B------:R-:W-:Y:S03]  /*9e70*/  LOP3.LUT R154, R137, R154, R157, 0x96, !PT ;  /* 0x0000009a899a7212 */ /* 0x000fe600078e969d */
[----:B------:R-:W-:Y:S01]  /*9e80*/  IMAD.WIDE.U32 R140, R3, -0x326172a9, RZ ;  /* 0xcd9e8d57038c7825 */ /* 0x000fe200078e00ff */
[----:B------:R-:W-:Y:S02]  /*9e90*/  FMNMX3.FTZ R3, R133, R4, R5, !PT ;  /* 0x0000000485037276 */ /* 0x000fe40007810005 */
[----:B------:R-:W-:Y:S01]  /*9ea0*/  LOP3.LUT R156, R149, R156, R177, 0x96, !PT ;  /* 0x0000009c959c7212 */ /* 0x000fe200078e96b1 */
[----:B------:R-:W-:Y:S01]  /*9eb0*/  VIADD R146, R178, 0x1715609d ;  /* 0x1715609db2927836 */ /* 0x000fe20000000000 */
[----:B------:R-:W-:Y:S01]  /*9ec0*/  FMNMX3.FTZ R3, R3, R16, R17, !PT ;  /* 0x0000001003037276 */ /* 0x000fe20007810011 */
[----:B------:R-:W-:Y:S03]  /*9ed0*/  IMAD.WIDE.U32 R158, R158, -0x326172a9, RZ ;  /* 0xcd9e8d579e9e7825 */ /* 0x000fe600078e00ff */
[----:B------:R-:W-:Y:S01]  /*9ee0*/  LOP3.LUT R141, R146, R152, R141, 0x96, !PT ;  /* 0x00000098928d7212 */ /* 0x000fe200078e968d */
[----:B------:R-:W-:Y:S01]  /*9ef0*/  IMAD.WIDE.U32 R152, R154, -0x326172a9, RZ ;  /* 0xcd9e8d579a987825 */ /* 0x000fe200078e00ff */
[----:B------:R-:W-:Y:S02]  /*9f00*/  FMNMX3.FTZ R3, R3, R20, R21, !PT ;  /* 0x0000001403037276 */ /* 0x000fe40007810015 */
[C---:B------:R-:W-:Y:S01]  /*9f10*/  LOP3.LUT R140, R155.reuse, R140, R159, 0x96, !PT ;  /* 0x0000008c9b8c7212 */ /* 0x040fe200078e969f */
[----:B------:R-:W-:Y:S01]  /*9f20*/  IMAD.WIDE.U32 R156, R156, -0x326172a9, RZ ;  /* 0xcd9e8d579c9c7825 */ /* 0x000fe200078e00ff */
[----:B------:R-:W-:Y:S02]  /*9f30*/  LOP3.LUT R181, R146, R2, R153, 0x96, !PT ;  /* 0x0000000292b57212 */ /* 0x000fe400078e9699 */
[----:B------:R-:W-:Y:S01]  /*9f40*/  FMNMX3.FTZ R2, R134, R6, R7, !PT ;  /* 0x0000000686027276 */ /* 0x000fe20007810007 */
[----:B------:R-:W-:Y:S01]  /*9f50*/  IMAD.MOV.U32 R183, RZ, RZ, R158 ;  /* 0x000000ffffb77224 */ /* 0x000fe200078e009e */
[----:B------:R-:W-:Y:S02]  /*9f60*/  LOP3.LUT R182, R155, R152, R157, 0x96, !PT ;  /* 0x000000989bb67212 */ /* 0x000fe400078e969d */
        /* <DEDUP_REMOVED lines=17> */
[----:B------:R-:W-:Y:S06]  /*a080*/  BRA.U.ANY UP0, `(.L_x_1715) ;  /* 0xffffffed006c7547 */ /* 0x000fec000b93ffff */
.L_x_1714:
[----:B------:R-:W-:Y:S01]  /*a090*/  FMNMX3.FTZ R143, R143, R30, R31, !PT ;  /* 0x0000001e8f8f7276 */ /* 0x000fe2000781001f */
[----:B------:R-:W2:Y:S01]  /*a0a0*/  LDL.64 R2, [R1+0x60] ;  /* 0x0000600001027983 */ /* 0x000ea20000100a00 */
[----:B------:R-:W-:Y:S01]  /*a0b0*/  FMNMX3.FTZ R152, R152, R44, R45, !PT ;  /* 0x0000002c98987276 */ /* 0x000fe2000781002d */
[----:B------:R-:W-:Y:S01]  /*a0c0*/  IMAD.MOV.U32 R157, RZ, RZ, R179 ;  /* 0x000000ffff9d7224 */ /* 0x000fe200078e00b3 */
[----:B------:R-:W-:Y:S01]  /*a0d0*/  FMNMX3.FTZ R143, R143, R42, R43, !PT ;  /* 0x0000002a8f8f7276 */ /* 0x000fe2000781002b */
[----:B-1----:R-:W-:Y:S01]  /*a0e0*/  IMAD.WIDE.U32 R172, R141, -0x2daee0ad, RZ ;  /* 0xd2511f538dac7825 */ /* 0x002fe200078e00ff */
[----:B------:R-:W-:Y:S01]  /*a0f0*/  FMNMX3.FTZ R152, R152, R56, R57, !PT ;  /* 0x0000003898987276 */ /* 0x000fe20007810039 */
[----:B------:R-:W3:Y:S01]  /*a100*/  LDL R162, [R1+0x48] ;  /* 0x0000480001a27983 */ /* 0x000ee20000100800 */
[----:B------:R-:W-:Y:S01]  /*a110*/  FMNMX3.FTZ R143, R143, R46, R47, !PT ;  /* 0x0000002e8f8f7276 */ /* 0x000fe2000781002f */
[----:B------:R-:W-:Y:S01]  /*a120*/  VIADD R175, R157, 0x646e171e ;  /* 0x646e171e9daf7836 */ /* 0x000fe20000000000 */
[----:B------:R-:W-:Y:S01]  /*a130*/  FMNMX3.FTZ R152, R152, R60, R61, !PT ;  /* 0x0000003c98987276 */ /* 0x000fe2000781003d */
[----:B------:R-:W4:Y:S01]  /*a140*/  LDL.64 R160, [R1+0x58] ;  /* 0x0000580001a07983 */ /* 0x000f220000100a00 */
[----:B------:R-:W-:Y:S01]  /*a150*/  FMNMX3.FTZ R143, R143, R58, R59, !PT ;  /* 0x0000003a8f8f7276 */ /* 0x000fe2000781003b */
[----:B------:R-:W-:Y:S01]  /*a160*/  IMAD.MOV.U32 R167, RZ, RZ, R182 ;  /* 0x000000ffffa77224 */ /* 0x000fe200078e00b6 */
[C---:B------:R-:W-:Y:S01]  /*a170*/  PRMT R169, R158.reuse, 0x7771, RZ ;  /* 0x000077719ea97816 */ /* 0x040fe200000000ff */
[----:B------:R-:W-:Y:S01]  /*a180*/  IMAD.MOV.U32 R182, RZ, RZ, R156 ;  /* 0x000000ffffb67224 */ /* 0x000fe200078e009c */
[C---:B------:R-:W-:Y:S01]  /*a190*/  PRMT R186, R158.reuse, 0x7772, RZ ;  /* 0x000077729eba7816 */ /* 0x040fe200000000ff */
[----:B------:R-:W5:Y:S01]  /*a1a0*/  LDL.64 R192, [R1+0x50] ;  /* 0x0000500001c07983 */ /* 0x000f620000100a00 */
[----:B------:R-:W-:Y:S01]  /*a1b0*/  PRMT R188, R158, 0x7773, RZ ;  /* 0x000077739ebc7816 */ /* 0x000fe200000000ff */
[----:B------:R-:W-:Y:S01]  /*a1c0*/  UIADD3 UR9, UPT, UPT, UR9, 0x1, URZ ;  /* 0x0000000109097890 */ /* 0x000fe2000fffe0ff */
[----:B------:R-:W-:Y:S01]  /*a1d0*/  FMNMX3.FTZ R143, R143, R62, R63, !PT ;  /* 0x0000003e8f8f7276 */ /* 0x000fe2000781003f */
[----:B------:R-:W-:Y:S01]  /*a1e0*/  UISETP.GT.AND UP0, UPT, UR25, URZ, UPT ;  /* 0x000000ff1900728c */ /* 0x000fe2000bf04270 */
[----:B------:R-:W-:Y:S01]  /*a1f0*/  LOP3.LUT R179, R140, 0xffff, RZ, 0xc0, !PT ;  /* 0x0000ffff8cb37812 */ /* 0x000fe200078ec0ff */
[----:B------:R-:W1:Y:S01]  /*a200*/  SHFL.BFLY PT, R151, R153, 0x2, 0x1f ;  /* 0x0c401f0099977f89 */ /* 0x000e6200000e0000 */
[C---:B------:R-:W-:Y:S02]  /*a210*/  PRMT R154, R156.reuse, 0x7772, RZ ;  /* 0x000077729c9a7816 */ /* 0x040fe400000000ff */
[C---:B------:R-:W-:Y:S05]  /*a220*/  PRMT R166, R156.reuse, 0x7773, RZ ;  /* 0x000077739ca67816 */ /* 0x040fea00000000ff */
[----:B------:R-:W1:Y:S01]  /*a230*/  SHFL.BFLY PT, R139, R142, 0x2, 0x1f ;  /* 0x0c401f008e8b7f89 */ /* 0x000e6200000e0000 */
[----:B------:R-:W-:Y:S01]  /*a240*/  PRMT R180, R156, 0x7771, RZ ;  /* 0x000077719cb47816 */ /* 0x000fe200000000ff */
[----:B------:R-:W-:Y:S01]  /*a250*/  IMAD.MOV.U32 R156, RZ, RZ, R178 ;  /* 0x000000ffff9c7224 */ /* 0x000fe200078e00b2 */
[----:B------:R-:W-:Y:S05]  /*a260*/  SHF.R.U32.HI R179, RZ, 0x8, R179 ;  /* 0x00000008ffb37819 */ /* 0x000fea00000116b3 */
[----:B------:R-:W1:Y:S01]  /*a270*/  SHFL.BFLY PT, R141, R143, 0x2, 0x1f ;  /* 0x0c401f008f8d7f89 */ /* 0x000e6200000e0000 */
[----:B------:R-:W-:Y:S02]  /*a280*/  LOP3.LUT R178, R167, 0xffff, RZ, 0xc0, !PT ;  /* 0x0000ffffa7b27812 */ /* 0x000fe400078ec0ff */
[----:B------:R-:W-:Y:S02]  /*a290*/  LOP3.LUT R170, R175, R170, R173, 0x96, !PT ;  /* 0x000000aaafaa7212 */ /* 0x000fe400078e96ad */
[----:B------:R-:W-:Y:S02]  /*a2a0*/  SHF.R.U32.HI R178, RZ, 0x8, R178 ;  /* 0x00000008ffb27819 */ /* 0x000fe400000116b2 */
[----:B------:R-:W-:Y:S02]  /*a2b0*/  LOP3.LUT R156, R170, 0xffff, RZ, 0xc0, !PT ;  /* 0x0000ffffaa9c7812 */ /* 0x000fe400078ec0ff */
[----:B------:R-:W-:Y:S02]  /*a2c0*/  LOP3.LUT R182, R182, 0xff, RZ, 0xc0, !PT ;  /* 0x000000ffb6b67812 */ /* 0x000fe400078ec0ff */
[----:B------:R-:W-:Y:S02]  /*a2d0*/  SHF.R.U32.HI R156, RZ, 0x8, R156 ;  /* 0x00000008ff9c7819 */ /* 0x000fe4000001169c */
[----:B-1----:R-:W-:Y:S02]  /*a2e0*/  FMNMX.FTZ R151, R153, R151, !PT ;  /* 0x0000009799977209 */ /* 0x002fe40007810000 */
[----:B------:R-:W-:Y:S02]  /*a2f0*/  LOP3.LUT R153, R179, 0xffff, RZ, 0xc0, !PT ;  /* 0x0000ffffb3997812 */ /* 0x000fe400078ec0ff */
[----:B------:R-:W-:Y:S02]  /*a300*/  FMNMX.FTZ R139, R142, R139, !PT ;  /* 0x0000008b8e8b7209 */ /* 0x000fe40007810000 */
[----:B------:R-:W-:Y:S01]  /*a310*/  ISETP.LE.U32.AND P0, PT, R153, UR8, PT ;  /* 0x0000000899007c0c */ /* 0x000fe2000bf03070 */
[----:B------:R-:W-:Y:S01]  /*a320*/  SHFL.BFLY PT, R142, R151, 0x1, 0x1f ;  /* 0x0c201f00978e7f89 */ /* 0x000fe200000e0000 */
[----:B------:R-:W-:Y:S02]  /*a330*/  FMNMX.FTZ R141, R143, R141, !PT ;  /* 0x0000008d8f8d7209 */ /* 0x000fe40007810000 */
[----:B------:R-:W-:Y:S04]  /*a340*/  LOP3.LUT R153, R178, 0xffff, RZ, 0xc0, !PT ;  /* 0x0000ffffb2997812 */ /* 0x000fe800078ec0ff */
[----:B------:R-:W-:Y:S02]  /*a350*/  ISETP.LE.U32.AND P1, PT, R153, UR8, PT ;  /* 0x0000000899007c0c */ /* 0x000fe4000bf23070 */
[----:B------:R-:W-:Y:S04]  /*a360*/  LOP3.LUT R153, R156, 0xffff, RZ, 0xc0, !PT ;  /* 0x0000ffff9c997812 */ /* 0x000fe800078ec0ff */
[----:B------:R-:W-:Y:S01]  /*a370*/  ISETP.LE.U32.AND P4, PT, R153, UR8, PT ;  /* 0x0000000899007c0c */ /* 0x000fe2000bf83070 */
[----:B--2---:R-:W-:Y:S02]  /*a380*/  IMAD.MOV.U32 R158, RZ, RZ, R2 ;  /* 0x000000ffff9e7224 */ /* 0x004fe400078e0002 */
[----:B------:R-:W1:Y:S01]  /*a390*/  SHFL.BFLY PT, R2, R152, 0x2, 0x1f ;  /* 0x0c401f0098027f89 */ /* 0x000e6200000e0000 */
[----:B------:R-:W-:Y:S07]  /*a3a0*/  IMAD.MOV.U32 R159, RZ, RZ, R3 ;  /* 0x000000ffff9f7224 */ /* 0x000fee00078e0003 */
[----:B------:R-:W2:Y:S01]  /*a3b0*/  SHFL.BFLY PT, R3, R139, 0x1, 0x1f ;  /* 0x0c201f008b037f89 */ /* 0x000ea200000e0000 */
[----:B------:R-:W-:Y:S01]  /*a3c0*/  LOP3.LUT R158, R159, UR9, R157, 0x96, !PT ;  /* 0x000000099f9e7c12 */ /* 0x000fe2000f8e969d */
[----:B------:R-:W-:Y:S04]  /*a3d0*/  UIADD3 UR9, UPT, UPT, UR25, -0x1, URZ ;  /* 0xffffffff19097890 */ /* 0x000fe8000fffe0ff */
[----:B------:R-:W-:Y:S03]  /*a3e0*/  IMAD.WIDE.U32 R158, R158, -0x326172a9, RZ ;  /* 0xcd9e8d579e9e7825 */ /* 0x000fe600078e00ff */
[----:B------:R-:W-:Y:S01]  /*a3f0*/  UMOV UR25, UR9 ;  /* 0x0000000900197c82 */ /* 0x000fe20008000000 */
[----:B------:R-:W-:Y:S02]  /*a400*/  LOP3.LUT R164, R158, R144, RZ, 0x3c, !PT ;  /* 0x000000909ea47212 */ /* 0x000fe400078e3cff */
[C---:B------:R-:W-:Y:S03]  /*a410*/  LOP3.LUT R144, R159.reuse, R165, RZ, 0x3c, !PT ;  /* 0x000000a59f907212 */ /* 0x040fe600078e3cff */
[----:B------:R-:W-:Y:S01]  /*a420*/  IMAD.WIDE.U32 R164, R164, -0x2daee0ad, RZ ;  /* 0xd2511f53a4a47825 */ /* 0x000fe200078e00ff */
[----:B-1----:R-:W-:Y:S02]  /*a430*/  FMNMX.FTZ R2, R152, R2, !PT ;  /* 0x0000000298027209 */ /* 0x002fe40007810000 */
[----:B---3--:R-:W-:Y:S02]  /*a440*/  LOP3.LUT R152, R159, R162, RZ, 0x3c, !PT ;  /* 0x000000a29f987212 */ /* 0x008fe400078e3cff */
[----:B--2---:R-:W-:Y:S01]  /*a450*/  FMNMX.FTZ R3, R139, R3, !PT ;  /* 0x000000038b037209 */ /* 0x004fe20007810000 */
[----:B------:R-:W1:Y:S02]  /*a460*/  SHFL.BFLY PT, R143, R2, 0x1, 0x1f ;  /* 0x0c201f00028f7f89 */ /* 0x000e6400000e0000 */
[----:B------:R-:W-:Y:S01]  /*a470*/  IMAD.WIDE.U32 R162, R152, -0x2daee0ad, RZ ;  /* 0xd2511f5398a27825 */ /* 0x000fe200078e00ff */
[----:B------:R-:W-:Y:S02]  /*a480*/  LOP3.LUT R152, R158, R132, RZ, 0x3c, !PT ;  /* 0x000000849e987212 */ /* 0x000fe400078e3cff */
[----:B------:R-:W-:Y:S02]  /*a490*/  FMNMX.FTZ R132, R151, R142, !PT ;  /* 0x0000008e97847209 */ /* 0x000fe40007810000 */
[----:B----4-:R-:W-:Y:S01]  /*a4a0*/  LOP3.LUT R160, R160, R0, R163, 0x96, !PT ;  /* 0x00000000a0a07212 */ /* 0x010fe200078e96a3 */
[----:B------:R-:W2:Y:S01]  /*a4b0*/  SHFL.BFLY PT, R142, R141, 0x1, 0x1f ;  /* 0x0c201f008d8e7f89 */ /* 0x000ea200000e0000 */
[----:B------:R-:W-:Y:S01]  /*a4c0*/  LOP3.LUT R158, R148, R162, R165, 0x96, !PT ;  /* 0x000000a2949e7212 */ /* 0x000fe200078e96a5 */
[----:B------:R-:W-:Y:S01]  /*a4d0*/  IMAD.WIDE.U32 R152, R152, -0x2daee0ad, RZ ;  /* 0xd2511f5398987825 */ /* 0x000fe200078e00ff */
[----:B------:R-:W-:Y:S03]  /*a4e0*/  FSETP.NEU.FTZ.AND P5, PT, R132, -INF , PT ;  /* 0xff8000008400780b */ /* 0x000fe60003fbd000 */
[----:B------:R-:W-:Y:S04]  /*a4f0*/  IMAD.WIDE.U32 R160, R160, -0x326172a9, RZ ;  /* 0xcd9e8d57a0a07825 */ /* 0x000fe800078e00ff */
[----:B------:R-:W-:Y:S01]  /*a500*/  IMAD.MOV.U32 R165, RZ, RZ, R166 ;  /* 0x000000ffffa57224 */ /* 0x000fe200078e00a6 */
[----:B------:R-:W-:Y:S01]  /*a510*/  LOP3.LUT R139, R150, R145, R161, 0x96, !PT ;  /* 0x00000091968b7212 */ /* 0x000fe200078e96a1 */
[----:B------:R-:W-:Y:S01]  /*a520*/  IMAD.WIDE.U32 R150, R144, -0x2daee0ad, RZ ;  /* 0xd2511f5390967825 */ /* 0x000fe200078e00ff */
[----:B-1----:R-:W-:Y:S03]  /*a530*/  FMNMX.FTZ R2, R2, R143, !PT ;  /* 0x0000008f02027209 */ /* 0x002fe60007810000 */
[----:B------:R-:W-:Y:S01]  /*a540*/  IMAD.MOV.U32 R161, RZ, RZ, R173 ;  /* 0x000000ffffa17224 */ /* 0x000fe200078e00ad */
[----:B-----5:R-:W-:Y:S01]  /*a550*/  LOP3.LUT R0, R192, R0, R151, 0x96, !PT ;  /* 0x00000000c0007212 */ /* 0x020fe200078e9697 */
[----:B------:R-:W-:Y:S01]  /*a560*/  IMAD.WIDE.U32 R158, R158, -0x326172a9, RZ ;  /* 0xcd9e8d579e9e7825 */ /* 0x000fe200078e00ff */
[----:B------:R-:W-:Y:S03]  /*a570*/  LOP3.LUT R150, R148, R150, R153, 0x96, !PT ;  /* 0x0000009694967212 */ /* 0x000fe600078e9699 */
[----:B------:R-:W-:Y:S01]  /*a580*/  IMAD.WIDE.U32 R162, R0, -0x326172a9, RZ ;  /* 0xcd9e8d5700a27825 */ /* 0x000fe200078e00ff */
[----:B--2---:R-:W-:Y:S02]  /*a590*/  FMNMX.FTZ R0, R141, R142, !PT ;  /* 0x0000008e8d007209 */ /* 0x004fe40007810000 */
[----:B------:R-:W-:Y:S01]  /*a5a0*/  LOP3.LUT R143, R147, R160, R159, 0x96, !PT ;  /* 0x000000a0938f7212 */ /* 0x000fe200078e969f */
[----:B------:R-:W-:Y:S01]  /*a5b0*/  FMUL.FTZ R141, R132, UR4 ;  /* 0x00000004848d7c20 */ /* 0x000fe20008410000 */
[----:B------:R-:W-:Y:S01]  /*a5c0*/  LOP3.LUT R138, R138, R145, R163, 0x96, !PT ;  /* 0x000000918a8a7212 */ /* 0x000fe200078e96a3 */
[----:B------:R-:W-:Y:S03]  /*a5d0*/  IMAD.WIDE.U32 R150, R150, -0x326172a9, RZ ;  /* 0xcd9e8d5796967825 */ /* 0x000fe600078e00ff */
[----:B------:R-:W-:Y:S01]  /*a5e0*/  FSEL R145, R141, RZ, P5 ;  /* 0x000000ff8d917208 */ /* 0x000fe20002800000 */
[----:B------:R-:W-:Y:S01]  /*a5f0*/  IMAD.MOV.U32 R160, RZ, RZ, R172 ;  /* 0x000000ffffa07224 */ /* 0x000fe200078e00ac */
[----:B------:R-:W-:Y:S01]  /*a600*/  LOP3.LUT R142, R147, R162, R151, 0x96, !PT ;  /* 0x000000a2938e7212 */ /* 0x000fe200078e9697 */
[----:B------:R-:W-:Y:S01]  /*a610*/  IMAD.MOV.U32 R153, RZ, RZ, R167 ;  /* 0x000000ffff997224 */ /* 0x000fe200078e00a7 */
[C---:B------:R-:W-:Y:S01]  /*a620*/  FSETP.NEU.FTZ.AND P5, PT, R3.reuse, -INF , PT ;  /* 0xff8000000300780b */ /* 0x040fe20003fbd000 */
[--C-:B------:R-:W-:Y:S01]  /*a630*/  FFMA.FTZ R195, R16, UR4, -R145.reuse ;  /* 0x0000000410c37c23 */ /* 0x100fe20008010891 */
[----:B------:R-:W-:Y:S01]  /*a640*/  FMUL.FTZ R16, R3, UR4 ;  /* 0x0000000403107c20 */ /* 0x000fe20008410000 */
[--C-:B------:R-:W-:Y:S01]  /*a650*/  FFMA.FTZ R148, R52, UR4, -R145.reuse ;  /* 0x0000000434947c23 */ /* 0x100fe20008010891 */
[--C-:B------:R-:W-:Y:S01]  /*a660*/  FFMA.FTZ R147, R53, UR4, -R145.reuse ;  /* 0x0000000435937c23 */ /* 0x100fe20008010891 */
[--C-:B------:R-:W-:Y:S01]  /*a670*/  FFMA.FTZ R157, R32, UR4, -R145.reuse ;  /* 0x00000004209d7c23 */ /* 0x100fe20008010891 */
[--C-:B------:R-:W-:Y:S01]  /*a680*/  FFMA.FTZ R168, R33, UR4, -R145.reuse ;  /* 0x0000000421a87c23 */ /* 0x100fe20008010891 */
[----:B------:R-:W-:Y:S02]  /*a690*/  IMAD.MOV.U32 R52, RZ, RZ, R160 ;  /* 0x000000ffff347224 */ /* 0x000fe400078e00a0 */
[----:B------:R-:W-:Y:S01]  /*a6a0*/  FFMA.FTZ R189, R20, UR4, -R145 ;  /* 0x0000000414bd7c23 */ /* 0x000fe20008010891 */
[----:B------:R-:W-:Y:S02]  /*a6b0*/  IMAD.MOV.U32 R53, RZ, RZ, R161 ;  /* 0x000000ffff357224 */ /* 0x000fe400078e00a1 */
[--C-:B------:R-:W-:Y:S01]  /*a6c0*/  FFMA.FTZ R193, R17, UR4, -R145.reuse ;  /* 0x0000000411c17c23 */ /* 0x100fe20008010891 */
[----:B------:R-:W-:Y:S04]  /*a6d0*/  IMAD.WIDE.U32 R32, R139, -0x2daee0ad, RZ ;  /* 0xd2511f538b207825 */ /* 0x000fe800078e00ff */
[--C-:B------:R-:W-:Y:S01]  /*a6e0*/  FFMA.FTZ R171, R36, UR4, -R145.reuse ;  /* 0x0000000424ab7c23 */ /* 0x100fe20008010891 */
[----:B------:R-:W-:Y:S01]  /*a6f0*/  MUFU.EX2 R148, R148 ;  /* 0x0000009400947308 */ /* 0x000fe20000000800 */
[----:B------:R-:W-:Y:S01]  /*a700*/  FFMA.FTZ R144, R64, UR4, -R145 ;  /* 0x0000000440907c23 */ /* 0x000fe20008010891 */
[----:B------:R-:W-:Y:S01]  /*a710*/  IMAD.WIDE.U32 R160, R138, -0x2daee0ad, RZ ;  /* 0xd2511f538aa07825 */ /* 0x000fe200078e00ff */
[----:B------:R-:W-:Y:S07]  /*a720*/  FSEL R138, R16, RZ, P5 ;  /* 0x000000ff108a7208 */ /* 0x000fee0002800000 */
[----:B------:R-:W-:Y:S01]  /*a730*/  MUFU.EX2 R147, R147 ;  /* 0x0000009300937308 */ /* 0x000fe20000000800 */
[C---:B------:R-:W-:Y:S01]  /*a740*/  LOP3.LUT R20, R137.reuse, R164, R33, 0x96, !PT ;  /* 0x000000a489147212 */ /* 0x040fe200078e9621 */
[----:B------:R-:W-:Y:S01]  /*a750*/  IMAD.U32 R17, RZ, RZ, UR8 ;  /* 0x00000008ff117e24 */ /* 0x000fe2000f8e00ff */
[----:B------:R-:W-:Y:S01]  /*a760*/  LOP3.LUT R137, R137, R152, R161, 0x96, !PT ;  /* 0x0000009889897212 */ /* 0x000fe200078e96a1 */
[--C-:B------:R-:W-:Y:S01]  /*a770*/  FFMA.FTZ R16, R6, UR4, -R138.reuse ;  /* 0x0000000406107c23 */ /* 0x100fe2000801088a */
[----:B------:R-:W-:Y:S01]  /*a780*/  FSETP.NEU.FTZ.AND P5, PT, R2, -INF , PT ;  /* 0xff8000000200780b */ /* 0x000fe20003fbd000 */
[----:B------:R-:W-:Y:S02]  /*a790*/  IMAD.U32 R6, RZ, RZ, UR6 ;  /* 0x00000006ff067e24 */ /* 0x000fe4000f8e00ff */
[--C-:B------:R-:W-:Y:S01]  /*a7a0*/  FFMA.FTZ R172, R37, UR4, -R145.reuse ;  /* 0x0000000425ac7c23 */ /* 0x100fe20008010891 */
[--C-:B------:R-:W-:Y:S01]  /*a7b0*/  FFMA.FTZ R162, R48, UR4, -R145.reuse ;  /* 0x0000000430a27c23 */ /* 0x100fe20008010891 */
[----:B------:R-:W-:Y:S01]  /*a7c0*/  FFMA.FTZ R163, R49, UR4, -R145 ;  /* 0x0000000431a37c23 */ /* 0x000fe20008010891 */
[----:B------:R-:W-:Y:S04]  /*a7d0*/  IMAD.WIDE.U32 R36, R142, -0x2daee0ad, RZ ;  /* 0xd2511f538e247825 */ /* 0x000fe800078e00ff */
[--C-:B------:R-:W-:Y:S01]  /*a7e0*/  FFMA.FTZ R192, R19, UR4, -R138.reuse ;  /* 0x0000000413c07c23 */ /* 0x100fe2000801088a */
[----:B------:R-:W-:Y:S01]  /*a7f0*/  MUFU.EX2 R33, R16 ;  /* 0x0000001000217308 */ /* 0x000fe20000000800 */
[----:B------:R-:W-:Y:S01]  /*a800*/  FMUL.FTZ R142, R2, UR4 ;  /* 0x00000004028e7c20 */ /* 0x000fe20008410000 */
[----:B------:R-:W-:Y:S01]  /*a810*/  IMAD.WIDE.U32 R48, R143, -0x2daee0ad, RZ ;  /* 0xd2511f538f307825 */ /* 0x000fe200078e00ff */
[----:B------:R-:W-:Y:S07]  /*a820*/  LOP3.LUT R160, R149, R160, R37, 0x96, !PT ;  /* 0x000000a095a07212 */ /* 0x000fee00078e9625 */
[----:B------:R-:W-:Y:S01]  /*a830*/  MUFU.EX2 R163, R163 ;  /* 0x000000a300a37308 */ /* 0x000fe20000000800 */
[----:B------:R-:W-:Y:S01]  /*a840*/  FFMA.FTZ R143, R18, UR4, -R138 ;  /* 0x00000004128f7c23 */ /* 0x000fe2000801088a */
[----:B------:R-:W-:Y:S01]  /*a850*/  FSEL R142, R142, RZ, P5 ;  /* 0x000000ff8e8e7208 */ /* 0x000fe20002800000 */
[----:B------:R-:W-:Y:S01]  /*a860*/  IMAD.WIDE.U32 R18, R137, -0x326172a9, RZ ;  /* 0xcd9e8d5789127825 */ /* 0x000fe200078e00ff */
[----:B------:R-:W-:Y:S02]  /*a870*/  LOP3.LUT R137, R17, 0xff0000, R6, 0xf8, !PT ;  /* 0x00ff000011897812 */ /* 0x000fe400078ef806 */
[----:B------:R-:W-:Y:S01]  /*a880*/  FSETP.NEU.FTZ.AND P5, PT, R0, -INF , PT ;  /* 0xff8000000000780b */ /* 0x000fe20003fbd000 */
[----:B------:R-:W-:Y:S01]  /*a890*/  FADD.FTZ R6, -R132, R133 ;  /* 0x0000008584067221 */ /* 0x000fe20000010100 */
[----:B------:R-:W-:Y:S01]  /*a8a0*/  LOP3.LUT R164, R149, R32, R49, 0x96, !PT ;  /* 0x0000002095a47212 */ /* 0x000fe200078e9631 */
[----:B------:R-:W-:Y:S01]  /*a8b0*/  FFMA.FTZ R17, R8, UR4, -R142 ;  /* 0x0000000408117c23 */ /* 0x000fe2000801088e */
[----:B------:R-:W-:Y:S01]  /*a8c0*/  FADD.FTZ R8, -R3, R134 ;  /* 0x0000008603087221 */ /* 0x000fe20000010100 */
[----:B------:R-:W-:Y:S01]  /*a8d0*/  FMUL.FTZ R6, R6, UR4 ;  /* 0x0000000406067c20 */ /* 0x000fe20008410000 */
[----:B------:R-:W-:Y:S01]  /*a8e0*/  FADD.FTZ R134, -R2, R135 ;  /* 0x0000008702867221 */ /* 0x000fe20000010100 */
[----:B------:R-:W-:Y:S01]  /*a8f0*/  FMUL.FTZ R135, R0, UR4 ;  /* 0x0000000400877c20 */ /* 0x000fe20008410000 */
[--C-:B------:R-:W-:Y:S01]  /*a900*/  FFMA.FTZ R35, R35, UR4, -R138.reuse ;  /* 0x0000000423237c23 */ /* 0x100fe2000801088a */
[--C-:B------:R-:W-:Y:S01]  /*a910*/  FFMA.FTZ R139, R66, UR4, -R138.reuse ;  /* 0x00000004428b7c23 */ /* 0x100fe2000801088a */
[--C-:B------:R-:W-:Y:S01]  /*a920*/  FFMA.FTZ R152, R54, UR4, -R138.reuse ;  /* 0x0000000436987c23 */ /* 0x100fe2000801088a */
[----:B------:R-:W1:Y:S01]  /*a930*/  MUFU.EX2 R6, R6 ;  /* 0x0000000600067308 */ /* 0x000e620000000800 */
[----:B------:R-:W-:Y:S01]  /*a940*/  FSEL R135, R135, RZ, P5 ;  /* 0x000000ff87877208 */ /* 0x000fe20002800000 */
[----:B------:R-:W-:Y:S01]  /*a950*/  FFMA.FTZ R173, R39, UR4, -R138 ;  /* 0x0000000427ad7c23 */ /* 0x000fe2000801088a */
[----:B------:R-:W-:Y:S02]  /*a960*/  IMAD.MOV.U32 R39, RZ, RZ, R35 ;  /* 0x000000ffff277224 */ /* 0x000fe400078e0023 */
[----:B------:R-:W-:Y:S01]  /*a970*/  FFMA.FTZ R4, R4, UR4, -R145 ;  /* 0x0000000404047c23 */ /* 0x000fe20008010891 */
[----:B------:R-:W-:Y:S02]  /*a980*/  IMAD.MOV.U32 R35, RZ, RZ, R168 ;  /* 0x000000ffff237224 */ /* 0x000fe400078e00a8 */
[--C-:B------:R-:W-:Y:S01]  /*a990*/  FFMA.FTZ R168, R45, UR4, -R142.reuse ;  /* 0x000000042da87c23 */ /* 0x100fe2000801088e */
[----:B------:R-:W-:Y:S01]  /*a9a0*/  FFMA.FTZ R45, R27, UR4, -R135 ;  /* 0x000000041b2d7c23 */ /* 0x000fe20008010887 */
[----:B------:R-:W-:Y:S01]  /*a9b0*/  IMAD.MOV.U32 R66, RZ, RZ, R143 ;  /* 0x000000ffff427224 */ /* 0x000fe200078e008f */
[----:B------:R-:W2:Y:S01]  /*a9c0*/  LDL.LU R27, [R1+0x80] ;  /* 0x00008000011b7983 */ /* 0x000ea20000300800 */
[----:B------:R-:W-:Y:S01]  /*a9d0*/  FFMA.FTZ R143, R60, UR4, -R142 ;  /* 0x000000043c8f7c23 */ /* 0x000fe2000801088e */
[----:B------:R-:W-:Y:S01]  /*a9e0*/  IMAD.MOV.U32 R60, RZ, RZ, R36 ;  /* 0x000000ffff3c7224 */ /* 0x000fe200078e0024 */
[----:B------:R-:W3:Y:S01]  /*a9f0*/  MUFU.EX2 R4, R4 ;  /* 0x0000000400047308 */ /* 0x000ee20000000800 */
[--C-:B------:R-:W-:Y:S01]  /*aa00*/  FFMA.FTZ R141, R21, UR4, -R145.reuse ;  /* 0x00000004158d7c23 */ /* 0x100fe20008010891 */
[----:B-1----:R-:W-:Y:S01]  /*aa10*/  FMUL.FTZ R36, R6, R116 ;  /* 0x0000007406247220 */ /* 0x002fe20000410000 */
[----:B------:R-:W-:Y:S01]  /*aa20*/  IMAD.WIDE.U32 R20, R20, -0x326172a9, RZ ;  /* 0xcd9e8d5714147825 */ /* 0x000fe200078e00ff */
[----:B------:R-:W4:Y:S06]  /*aa30*/  LDL.LU R116, [R1+0x7c] ;  /* 0x00007c0001747983 */ /* 0x000f2c0000300800 */
[----:B------:R-:W-:Y:S01]  /*aa40*/  MUFU.EX2 R173, R173 ;  /* 0x000000ad00ad7308 */ /* 0x000fe20000000800 */
[----:B------:R-:W-:Y:S01]  /*aa50*/  FFMA.FTZ R5, R5, UR4, -R145 ;  /* 0x0000000405057c23 */ /* 0x000fe20008010891 */
[----:B------:R-:W-:Y:S01]  /*aa60*/  IMAD.MOV.U32 R64, RZ, RZ, R183 ;  /* 0x000000ffff407224 */ /* 0x000fe200078e00b7 */
[----:B------:R-:W-:Y:S01]  /*aa70*/  LOP3.LUT R183, R146, R150, R19, 0x96, !PT ;  /* 0x0000009692b77212 */ /* 0x000fe200078e9613 */
[----:B------:R-:W-:Y:S01]  /*aa80*/  FFMA.FTZ R10, R10, UR4, -R135 ;  /* 0x000000040a0a7c23 */ /* 0x000fe20008010887 */
[----:B------:R-:W-:Y:S01]  /*aa90*/  FFMA.FTZ R145, R65, UR4, -R145 ;  /* 0x0000000441917c23 */ /* 0x000fe20008010891 */
[----:B------:R-:W-:Y:S01]  /*aaa0*/  LOP3.LUT R65, R146, R158, R21, 0x96, !PT ;  /* 0x0000009e92417212 */ /* 0x000fe200078e9615 */
[----:B------:R-:W-:Y:S01]  /*aab0*/  FMUL.FTZ R8, R8, UR4 ;  /* 0x0000000408087c20 */ /* 0x000fe20008410000 */
        /* <DEDUP_REMOVED lines=8> */
[----:B------:R-:W-:Y:S01]  /*ab40*/  FMUL.FTZ R134, R134, UR4 ;  /* 0x0000000486867c20 */ /* 0x000fe20008410000 */
[--C-:B------:R-:W-:Y:S01]  /*ab50*/  FFMA.FTZ R159, R46, UR4, -R135.reuse ;  /* 0x000000042e9f7c23 */ /* 0x100fe20008010887 */
[----:B------:R-:W-:Y:S01]  /*ab60*/  FFMA.FTZ R158, R47, UR4, -R135 ;  /* 0x000000042f9e7c23 */ /* 0x000fe20008010887 */
[----:B------:R-:W-:Y:S01]  /*ab70*/  FFMA.FTZ R190, R12, UR4, -R142 ;  /* 0x000000040cbe7c23 */ /* 0x000fe2000801088e */
[----:B------:R-:W-:Y:S01]  /*ab80*/  FFMA.FTZ R138, R67, UR4, -R138 ;  /* 0x00000004438a7c23 */ /* 0x000fe2000801088a */
[----:B---3--:R-:W-:Y:S02]  /*ab90*/  IMAD.MOV.U32 R47, RZ, RZ, R4 ;  /* 0x000000ffff2f7224 */ /* 0x008fe400078e0004 */
[----:B------:R-:W-:Y:S01]  /*aba0*/  FMUL.FTZ R4, R6, R92 ;  /* 0x0000005c06047220 */ /* 0x000fe20000410000 */
[----:B------:R-:W-:Y:S02]  /*abb0*/  IMAD.MOV.U32 R12, RZ, RZ, R64 ;  /* 0x000000ffff0c7224 */ /* 0x000fe400078e0040 */
[--C-:B------:R-:W-:Y:S01]  /*abc0*/  FFMA.FTZ R64, R13, UR4, -R142.reuse ;  /* 0x000000040d407c23 */ /* 0x100fe2000801088e */
[----:B------:R1:W-:Y:S01]  /*abd0*/  MUFU.EX2 R46, R5 ;  /* 0x00000005002e7308 */ /* 0x0003e20000000800 */
[----:B------:R-:W-:Y:S02]  /*abe0*/  IMAD.MOV.U32 R13, RZ, RZ, R165 ;  /* 0x000000ffff0d7224 */ /* 0x000fe400078e00a5 */
[--C-:B------:R-:W-:Y:S01]  /*abf0*/  FFMA.FTZ R28, R28, UR4, -R142.reuse ;  /* 0x000000041c1c7c23 */ /* 0x100fe2000801088e */
[----:B------:R-:W-:Y:S06]  /*ac00*/  IMAD.WIDE.U32 R164, R164, -0x326172a9, RZ ;  /* 0xcd9e8d57a4a47825 */ /* 0x000fec00078e00ff */
[----:B------:R3:W-:Y:S01]  /*ac10*/  MUFU.EX2 R67, R17 ;  /* 0x0000001100437308 */ /* 0x0007e20000000800 */
[----:B------:R-:W-:Y:S01]  /*ac20*/  FFMA.FTZ R29, R29, UR4, -R142 ;  /* 0x000000041d1d7c23 */ /* 0x000fe2000801088e */
[----:B------:R-:W-:Y:S08]  /*ac30*/  IMAD.MOV.U32 R51, RZ, RZ, R22 ;  /* 0x000000ffff337224 */ /* 0x000ff000078e0016 */
[----:B------:R-:W-:Y:S01]  /*ac40*/  MUFU.EX2 R10, R10 ;  /* 0x0000000a000a7308 */ /* 0x000fe20000000800 */
[----:B------:R-:W-:Y:S01]  /*ac50*/  IMAD.MOV.U32 R34, RZ, RZ, R157 ;  /* 0x000000ffff227224 */ /* 0x000fe200078e009d */
[----:B------:R-:W-:Y:S01]  /*ac60*/  LOP3.LUT R157, R155, R20, R165, 0x96, !PT ;  /* 0x000000149b9d7212 */ /* 0x000fe200078e96a5 */
[----:B------:R-:W-:Y:S07]  /*ac70*/  IMAD.MOV.U32 R22, RZ, RZ, R154 ;  /* 0x000000ffff167224 */ /* 0x000fee00078e009a */
[----:B------:R-:W5:Y:S01]  /*ac80*/  MUFU.EX2 R8, R8 ;  /* 0x0000000800087308 */ /* 0x000f620000000800 */
[----:B------:R-:W-:Y:S04]  /*ac90*/  IMAD.WIDE.U32 R160, R160, -0x326172a9, RZ ;  /* 0xcd9e8d57a0a07825 */ /* 0x000fe800078e00ff */
[----:B------:R-:W-:Y:S05]  /*aca0*/  FFMA.FTZ R154, R25, UR4, -R142 ;  /* 0x00000004199a7c23 */ /* 0x000fea000801088e */
[----:B------:R5:W-:Y:S01]  /*acb0*/  MUFU.EX2 R92, R7 ;  /* 0x00000007005c7308 */ /* 0x000be20000000800 */
[----:B------:R-:W-:Y:S01]  /*acc0*/  FFMA.FTZ R165, R31, UR4, -R135 ;  /* 0x000000041fa57c23 */ /* 0x000fe20008010887 */
[----:B------:R-:W-:Y:S01]  /*acd0*/  LOP3.LUT R155, R155, R18, R161, 0x96, !PT ;  /* 0x000000129b9b7212 */ /* 0x000fe200078e96a1 */
[----:B------:R-:W-:Y:S07]  /*ace0*/  IMAD.MOV.U32 R54, RZ, RZ, R176 ;  /* 0x000000ffff367224 */ /* 0x000fee00078e00b0 */
[----:B------:R-:W5:Y:S01]  /*acf0*/  MUFU.EX2 R134, R134 ;  /* 0x0000008600867308 */ /* 0x000f620000000800 */
[----:B------:R-:W-:Y:S02]  /*ad00*/  IMAD.MOV.U32 R50, RZ, RZ, R169 ;  /* 0x000000ffff327224 */ /* 0x000fe400078e00a9 */
[--C-:B------:R-:W-:Y:S01]  /*ad10*/  FFMA.FTZ R146, R24, UR4, -R142.reuse ;  /* 0x0000000418927c23 */ /* 0x100fe2000801088e */
[--C-:B------:R-:W-:Y:S01]  /*ad20*/  FFMA.FTZ R176, R41, UR4, -R142.reuse ;  /* 0x0000000429b07c23 */ /* 0x100fe2000801088e */
[----:B------:R-:W-:Y:S02]  /*ad30*/  IMAD.MOV.U32 R31, RZ, RZ, R33 ;  /* 0x000000ffff1f7224 */ /* 0x000fe400078e0021 */
[----:B------:R-:W-:Y:S01]  /*ad40*/  FFMA.FTZ R169, R44, UR4, -R142 ;  /* 0x000000042ca97c23 */ /* 0x000fe2000801088e */
[--C-:B------:R-:W-:Y:S01]  /*ad50*/  FFMA.FTZ R41, R14, UR4, -R135.reuse ;  /* 0x000000040e297c23 */ /* 0x100fe20008010887 */
[----:B------:R-:W-:Y:S01]  /*ad60*/  FFMA.FTZ R38, R26, UR4, -R135 ;  /* 0x000000041a267c23 */ /* 0x000fe20008010887 */
[----:B------:R-:W-:Y:S02]  /*ad70*/  IMAD.MOV.U32 R25, RZ, RZ, R13 ;  /* 0x000000ffff197224 */ /* 0x000fe400078e000d */
[--C-:B------:R-:W-:Y:S01]  /*ad80*/  FFMA.FTZ R44, R15, UR4, -R135.reuse ;  /* 0x000000040f2c7c23 */ /* 0x100fe20008010887 */
[----:B------:R-:W-:Y:S01]  /*ad90*/  FFMA.FTZ R30, R30, UR4, -R135 ;  /* 0x000000041e1e7c23 */ /* 0x000fe20008010887 */
[----:B------:R-:W-:Y:S02]  /*ada0*/  IMAD.MOV.U32 R15, RZ, RZ, R32 ;  /* 0x000000ffff0f7224 */ /* 0x000fe400078e0020 */
[----:B------:R-:W-:Y:S01]  /*adb0*/  FFMA.FTZ R149, R57, UR4, -R142 ;  /* 0x0000000439957c23 */ /* 0x000fe2000801088e */
[----:B------:R-:W-:Y:S02]  /*adc0*/  IMAD.MOV.U32 R13, RZ, RZ, R65 ;  /* 0x000000ffff0d7224 */ /* 0x000fe400078e0041 */
[----:B------:R-:W-:Y:S01]  /*add0*/  FMUL.FTZ R65, R6, R129 ;  /* 0x0000008106417220 */ /* 0x000fe20000410000 */
[----:B------:R-:W-:Y:S02]  /*ade0*/  IMAD.MOV.U32 R14, RZ, RZ, R28 ;  /* 0x000000ffff0e7224 */ /* 0x000fe400078e001c */
[----:B------:R-:W-:Y:S01]  /*adf0*/  FADD.FTZ R133, -R0, R136 ;  /* 0x0000008800857221 */ /* 0x000fe20000010100 */
[----:B------:R-:W-:Y:S02]  /*ae00*/  IMAD.MOV.U32 R26, RZ, RZ, R154 ;  /* 0x000000ffff1a7224 */ /* 0x000fe400078e009a */
[--C-:B------:R-:W-:Y:S01]  /*ae10*/  FFMA.FTZ R9, R9, UR4, -R142.reuse ;  /* 0x0000000409097c23 */ /* 0x100fe2000801088e */
[----:B------:R-:W-:Y:S02]  /*ae20*/  IMAD.MOV.U32 R55, RZ, RZ, R177 ;  /* 0x000000ffff377224 */ /* 0x000fe400078e00b1 */
[----:B------:R-:W-:Y:S01]  /*ae30*/  FFMA.FTZ R177, R40, UR4, -R142 ;  /* 0x0000000428b17c23 */ /* 0x000fe2000801088e */
[----:B------:R-:W-:Y:S02]  /*ae40*/  IMAD.MOV.U32 R24, RZ, RZ, R12 ;  /* 0x000000ffff187224 */ /* 0x000fe400078e000c */
[----:B------:R-:W-:Y:S01]  /*ae50*/  FFMA.FTZ R150, R56, UR4, -R142 ;  /* 0x0000000438967c23 */ /* 0x000fe2000801088e */
[----:B------:R-:W-:Y:S02]  /*ae60*/  IMAD.MOV.U32 R19, RZ, RZ, R29 ;  /* 0x000000ffff137224 */ /* 0x000fe400078e001d */
[----:B------:R-:W-:Y:S01]  /*ae70*/  FFMA.FTZ R136, R42, UR4, -R135 ;  /* 0x000000042a887c23 */ /* 0x000fe20008010887 */
[----:B------:R-:W-:Y:S02]  /*ae80*/  IMAD.MOV.U32 R18, RZ, RZ, R146 ;  /* 0x000000ffff127224 */ /* 0x000fe400078e0092 */
[C---:B-1----:R-:W-:Y:S01]  /*ae90*/  FMUL.FTZ R5, R6.reuse, R93 ;  /* 0x0000005d06057220 */ /* 0x042fe20000410000 */
[----:B------:R-:W-:Y:S02]  /*aea0*/  IMAD.MOV.U32 R12, RZ, RZ, R153 ;  /* 0x000000ffff0c7224 */ /* 0x000fe400078e0099 */
[C---:B------:R-:W-:Y:S01]  /*aeb0*/  FMUL.FTZ R16, R6.reuse, R104 ;  /* 0x0000006806107220 */ /* 0x040fe20000410000 */
[----:B------:R-:W-:Y:S02]  /*aec0*/  IMAD.MOV.U32 R129, RZ, RZ, R31 ;  /* 0x000000ffff817224 */ /* 0x000fe400078e001f */
[----:B------:R-:W-:Y:S01]  /*aed0*/  FMUL.FTZ R21, R6, R109 ;  /* 0x0000006d06157220 */ /* 0x000fe20000410000 */
[----:B------:R-:W-:Y:S01]  /*aee0*/  FFMA.FTZ R142, R61, UR4, -R142 ;  /* 0x000000043d8e7c23 */ /* 0x000fe2000801088e */
[--C-:B------:R-:W-:Y:S01]  /*aef0*/  FFMA.FTZ R11, R11, UR4, -R135.reuse ;  /* 0x000000040b0b7c23 */ /* 0x100fe20008010887 */
[--C-:B------:R-:W-:Y:S01]  /*af00*/  FFMA.FTZ R161, R43, UR4, -R135.reuse ;  /* 0x000000042ba17c23 */ /* 0x100fe20008010887 */
[--C-:B------:R-:W-:Y:S01]  /*af10*/  FFMA.FTZ R153, R58, UR4, -R135.reuse ;  /* 0x000000043a997c23 */ /* 0x100fe20008010887 */
[--C-:B------:R-:W-:Y:S01]  /*af20*/  FFMA.FTZ R154, R59, UR4, -R135.reuse ;  /* 0x000000043b9a7c23 */ /* 0x100fe20008010887 */
[----:B------:R-:W-:Y:S02]  /*af30*/  IMAD.MOV.U32 R31, RZ, RZ, R30 ;  /* 0x000000ffff1f7224 */ /* 0x000fe400078e001e */
[----:B------:R-:W-:Y:S01]  /*af40*/  FFMA.FTZ R146, R62, UR4, -R135 ;  /* 0x000000043e927c23 */ /* 0x000fe20008010887 */
[----:B------:R-:W-:Y:S02]  /*af50*/  IMAD.MOV.U32 R29, RZ, RZ, R53 ;  /* 0x000000ffff1d7224 */ /* 0x000fe400078e0035 */
[C---:B---3--:R-:W-:Y:S01]  /*af60*/  FMUL.FTZ R17, R6.reuse, R105 ;  /* 0x0000006906117220 */ /* 0x048fe20000410000 */
[C---:B------:R-:W-:Y:S01]  /*af70*/  FMUL.FTZ R20, R6.reuse, R108 ;  /* 0x0000006c06147220 */ /* 0x040fe20000410000 */
[C---:B------:R-:W-:Y:S01]  /*af80*/  FMUL.FTZ R32, R6.reuse, R112 ;  /* 0x0000007006207220 */ /* 0x040fe20000410000 */
[C---:B------:R-:W-:Y:S01]  /*af90*/  FMUL.FTZ R33, R6.reuse, R113 ;  /* 0x0000007106217220 */ /* 0x040fe20000410000 */
[----:B------:R-:W-:Y:S02]  /*afa0*/  IMAD.MOV.U32 R40, RZ, RZ, R64 ;  /* 0x000000ffff287224 */ /* 0x000fe400078e0040 */
[----:B------:R-:W-:Y:S01]  /*afb0*/  FFMA.FTZ R135, R63, UR4, -R135 ;  /* 0x000000043f877c23 */ /* 0x000fe20008010887 */
[----:B------:R-:W-:Y:S02]  /*afc0*/  IMAD.MOV.U32 R28, RZ, RZ, R52 ;  /* 0x000000ffff1c7224 */ /* 0x000fe400078e0034 */
[C---:B------:R-:W-:Y:S01]  /*afd0*/  FMUL.FTZ R52, R6.reuse, R124 ;  /* 0x0000007c06347220 */ /* 0x040fe20000410000 */
        /* <DEDUP_REMOVED lines=9> */
[----:B------:R-:W-:Y:S01]  /*b070*/  FMUL.FTZ R64, R6, R128 ;  /* 0x0000008006407220 */ /* 0x000fe20000410000 */
[----:B------:R-:W-:Y:S02]  /*b080*/  IMAD.MOV.U32 R104, RZ, RZ, R15 ;  /* 0x000000ffff687224 */ /* 0x000fe400078e000f */
[C---:B-----5:R-:W-:Y:S01]  /*b090*/  FMUL.FTZ R7, R8.reuse, R95 ;  /* 0x0000005f08077220 */ /* 0x060fe20000410000 */
[----:B------:R-:W-:Y:S02]  /*b0a0*/  IMAD.MOV.U32 R109, RZ, RZ, R10 ;  /* 0x000000ffff6d7224 */ /* 0x000fe400078e000a */
[----:B------:R-:W-:Y:S01]  /*b0b0*/  FMUL.FTZ R133, R133, UR4 ;  /* 0x0000000485857c20 */ /* 0x000fe20008410000 */
        /* <DEDUP_REMOVED lines=26> */
[----:B------:R-:W-:Y:S01]  /*b260*/  IMAD.MOV.U32 R117, RZ, RZ, R113 ;  /* 0x000000ffff757224 */ /* 0x000fe200078e0071 */
[----:B------:R-:W1:Y:S01]  /*b270*/  MUFU.EX2 R133, R133 ;  /* 0x0000008500857308 */ /* 0x000e620000000800 */
[----:B------:R-:W-:Y:S02]  /*b280*/  IMAD.MOV.U32 R113, RZ, RZ, R104 ;  /* 0x000000ffff717224 */ /* 0x000fe400078e0068 */
[----:B------:R-:W-:Y:S07]  /*b290*/  IMAD.MOV.U32 R104, RZ, RZ, R44 ;  /* 0x000000ffff687224 */ /* 0x000fee00078e002c */
[----:B------:R-:W-:Y:S01]  /*b2a0*/  MUFU.EX2 R141, R141 ;  /* 0x0000008d008d7308 */ /* 0x000fe20000000800 */
[----:B------:R-:W-:Y:S02]  /*b2b0*/  IMAD.MOV.U32 R44, RZ, RZ, R40 ;  /* 0x000000ffff2c7224 */ /* 0x000fe400078e0028 */
[----:B------:R-:W-:Y:S02]  /*b2c0*/  IMAD.MOV.U32 R40, RZ, RZ, R13 ;  /* 0x000000ffff287224 */ /* 0x000fe400078e000d */
[C---:B------:R-:W-:Y:S01]  /*b2d0*/  FMUL.FTZ R13, R134.reuse, R73 ;  /* 0x00000049860d7220 */ /* 0x040fe20000410000 */
[----:B------:R-:W-:Y:S02]  /*b2e0*/  IMAD.MOV.U32 R128, RZ, RZ, R44 ;  /* 0x000000ffff807224 */ /* 0x000fe400078e002c */
[C---:B------:R-:W-:Y:S01]  /*b2f0*/  FMUL.FTZ R44, R134.reuse, R88 ;  /* 0x00000058862c7220 */ /* 0x040fe20000410000 */
[----:B------:R-:W-:Y:S01]  /*b300*/  IMAD.MOV.U32 R73, RZ, RZ, R117 ;  /* 0x000000ffff497224 */ /* 0x000fe200078e0075 */
[----:B------:R-:W-:Y:S01]  /*b310*/  MUFU.EX2 R166, R166 ;  /* 0x000000a600a67308 */ /* 0x000fe20000000800 */
[----:B------:R-:W-:Y:S02]  /*b320*/  IMAD.MOV.U32 R111, RZ, RZ, R104 ;  /* 0x000000ffff6f7224 */ /* 0x000fe400078e0068 */
[----:B------:R-:W-:Y:S07]  /*b330*/  IMAD.MOV.U32 R118, RZ, RZ, R113 ;  /* 0x000000ffff767224 */ /* 0x000fee00078e0071 */
[----:B------:R-:W-:Y:S01]  /*b340*/  MUFU.EX2 R161, R161 ;  /* 0x000000a100a17308 */ /* 0x000fe20000000800 */
        /* <DEDUP_REMOVED lines=15> */
[----:B------:R-:W-:Y:S01]  /*b440*/  MUFU.EX2 R176, R176 ;  /* 0x000000b000b07308 */ /* 0x000fe20000000800 */
[----:B------:R-:W-:Y:S02]  /*b450*/  IMAD.MOV.U32 R118, RZ, RZ, R107 ;  /* 0x000000ffff767224 */ /* 0x000fe400078e006b */
[----:B------:R-:W-:Y:S07]  /*b460*/  IMAD.MOV.U32 R122, RZ, RZ, R111 ;  /* 0x000000ffff7a7224 */ /* 0x000fee00078e006f */
[----:B------:R-:W-:Y:S01]  /*b470*/  MUFU.EX2 R158, R158 ;  /* 0x0000009e009e7308 */ /* 0x000fe20000000800 */
[----:B------:R-:W-:Y:S02]  /*b480*/  IMAD.MOV.U32 R77, RZ, RZ, R118 ;  /* 0x000000ffff4d7224 */ /* 0x000fe400078e0076 */
[----:B------:R-:W-:Y:S07]  /*b490*/  IMAD.MOV.U32 R111, RZ, RZ, R117 ;  /* 0x000000ffff6f7224 */ /* 0x000fee00078e0075 */
[----:B------:R-:W-:Y:S01]  /*b4a0*/  MUFU.EX2 R154, R154 ;  /* 0x0000009a009a7308 */ /* 0x000fe20000000800 */
[----:B------:R-:W3:Y:S09]  /*b4b0*/  LDC R117, c[0x0][0x448] ;  /* 0x00011200ff757b82 */ /* 0x000ef20000000800 */
        /* <DEDUP_REMOVED lines=9> */
[----:B------:R-:W-:Y:S02]  /*b550*/  IMAD.MOV.U32 R27, RZ, RZ, R18 ;  /* 0x000000ffff1b7224 */ /* 0x000fe400078e0012 */
[C---:B------:R-:W-:Y:S01]  /*b560*/  FMUL.FTZ R6, R8.reuse, R94 ;  /* 0x0000005e08067220 */ /* 0x040fe20000410000 */
[C---:B------:R-:W-:Y:S05]  /*b570*/  FMUL.FTZ R18, R8.reuse, R106 ;  /* 0x0000006a08127220 */ /* 0x040fea0000410000 */
[----:B------:R2:W5:Y:S01]  /*b580*/  MUFU.EX2 R94, R9 ;  /* 0x00000009005e7308 */ /* 0x0005620000000800 */
[----:B------:R-:W-:Y:S02]  /*b590*/  IMAD.MOV.U32 R100, RZ, RZ, R27 ;  /* 0x000000ffff647224 */ /* 0x000fe400078e001b */
[C---:B-1----:R-:W-:Y:S01]  /*b5a0*/  FMUL.FTZ R27, R133.reuse, R79 ;  /* 0x0000004f851b7220 */ /* 0x042fe20000410000 */
[----:B----4-:R-:W-:Y:S01]  /*b5b0*/  FFMA.FTZ R95, R8, R116, R129 ;  /* 0x00000074085f7223 */ /* 0x010fe20000010081 */
[----:B------:R-:W-:Y:S01]  /*b5c0*/  FMUL.FTZ R8, R134, R68 ;  /* 0x0000004486087220 */ /* 0x000fe20000410000 */
[----:B------:R-:W-:Y:S01]  /*b5d0*/  IMAD.MOV.U32 R116, RZ, RZ, R109 ;  /* 0x000000ffff747224 */ /* 0x000fe200078e006d */
[----:B------:R-:W4:Y:S01]  /*b5e0*/  LDL.LU R68, [R1+0x78] ;  /* 0x0000780001447983 */ /* 0x000f220000300800 */
[----:B------:R-:W-:Y:S02]  /*b5f0*/  IMAD.MOV.U32 R109, RZ, RZ, R42 ;  /* 0x000000ffff6d7224 */ /* 0x000fe400078e002a */
[----:B------:R-:W-:Y:S01]  /*b600*/  FADD.FTZ R95, R92, R95 ;  /* 0x0000005f5c5f7221 */ /* 0x000fe20000010000 */
[----:B------:R-:W-:Y:S02]  /*b610*/  IMAD.MOV.U32 R42, RZ, RZ, R41 ;  /* 0x000000ffff2a7224 */ /* 0x000fe400078e0029 */
[----:B------:R-:W-:Y:S02]  /*b620*/  IMAD.MOV.U32 R114, RZ, RZ, R109 ;  /* 0x000000ffff727224 */ /* 0x000fe400078e006d */
[----:B------:R-:W-:Y:S02]  /*b630*/  IMAD.MOV.U32 R41, RZ, RZ, R12 ;  /* 0x000000ffff297224 */ /* 0x000fe400078e000c */
[C---:B------:R-:W-:Y:S01]  /*b640*/  FMUL.FTZ R12, R134.reuse, R72 ;  /* 0x00000048860c7220 */ /* 0x040fe20000410000 */
[----:B------:R-:W-:Y:S01]  /*b650*/  IMAD.MOV.U32 R123, RZ, RZ, R114 ;  /* 0x000000ffff7b7224 */ /* 0x000fe200078e0072 */
[----:B------:R-:W3:Y:S01]  /*b660*/  LDL.LU R72, [R1+0x74] ;  /* 0x0000740001487983 */ /* 0x000ee20000300800 */
[----:B------:R-:W-:Y:S02]  /*b670*/  IMAD.MOV.U32 R114, RZ, RZ, R128 ;  /* 0x000000ffff727224 */ /* 0x000fe400078e0080 */
[C---:B--2---:R-:W-:Y:S01]  /*b680*/  FMUL.FTZ R9, R134.reuse, R69 ;  /* 0x0000004586097220 */ /* 0x044fe20000410000 */
[----:B------:R-:W-:Y:S02]  /*b690*/  IMAD.MOV.U32 R128, RZ, RZ, R112 ;  /* 0x000000ffff807224 */ /* 0x000fe400078e0070 */
[----:B------:R-:W-:Y:S02]  /*b6a0*/  IMAD.MOV.U32 R112, RZ, RZ, R59 ;  /* 0x000000ffff707224 */ /* 0x000fe400078e003b */
[----:B------:R-:W-:Y:S02]  /*b6b0*/  IMAD.MOV.U32 R59, RZ, RZ, R43 ;  /* 0x000000ffff3b7224 */ /* 0x000fe400078e002b */
[----:B------:R-:W-:Y:S02]  /*b6c0*/  IMAD.MOV.U32 R43, RZ, RZ, R14 ;  /* 0x000000ffff2b7224 */ /* 0x000fe400078e000e */
[C---:B------:R-:W-:Y:S01]  /*b6d0*/  FMUL.FTZ R14, R133.reuse, R74 ;  /* 0x0000004a850e7220 */ /* 0x040fe20000410000 */
[----:B------:R-:W-:Y:S02]  /*b6e0*/  IMAD.MOV.U32 R74, RZ, RZ, R129 ;  /* 0x000000ffff4a7224 */ /* 0x000fe400078e0081 */
[----:B------:R-:W-:Y:S02]  /*b6f0*/  IMAD.MOV.U32 R129, RZ, RZ, R59 ;  /* 0x000000ffff817224 */ /* 0x000fe400078e003b */
[C---:B------:R-:W-:Y:S01]  /*b700*/  FMUL.FTZ R59, R133.reuse, R99 ;  /* 0x00000063853b7220 */ /* 0x040fe20000410000 */
[----:B------:R-:W-:Y:S01]  /*b710*/  IMAD.MOV.U32 R119, RZ, RZ, R116 ;  /* 0x000000ffff777224 */ /* 0x000fe200078e0074 */
[----:B------:R1:W2:Y:S01]  /*b720*/  LDL.S16 R99, [R1+0x28] ;  /* 0x0000280001637983 */ /* 0x0002a20000100600 */
[----:B------:R-:W-:Y:S02]  /*b730*/  IMAD.MOV.U32 R110, RZ, RZ, R42 ;  /* 0x000000ffff6e7224 */ /* 0x000fe400078e002a */
[----:B------:R-:W-:Y:S02]  /*b740*/  IMAD.MOV.U32 R109, RZ, RZ, R40 ;  /* 0x000000ffff6d7224 */ /* 0x000fe400078e0028 */
[----:B------:R-:W-:Y:S01]  /*b750*/  FMUL.FTZ R40, R134, R84 ;  /* 0x0000005486287220 */ /* 0x000fe20000410000 */
[----:B------:R-:W-:Y:S01]  /*b760*/  LOP3.LUT R84, R140, 0xff, RZ, 0xc0, !PT ;  /* 0x000000ff8c547812 */ /* 0x000fe200078ec0ff */
[----:B------:R-:W-:Y:S02]  /*b770*/  IMAD.MOV.U32 R116, RZ, RZ, R28 ;  /* 0x000000ffff747224 */ /* 0x000fe400078e001c */
[----:B------:R-:W-:Y:S01]  /*b780*/  FMUL.FTZ R28, R134, R80 ;  /* 0x00000050861c7220 */ /* 0x000fe20000410000 */
[----:B------:R-:W-:Y:S01]  /*b790*/  IMAD.MOV.U32 R42, RZ, RZ, R24 ;  /* 0x000000ffff2a7224 */ /* 0x000fe200078e0018 */
[C---:B------:R-:W-:Y:S01]  /*b7a0*/  ISETP.LE.U32.AND P5, PT, R84.reuse, UR8, PT ;  /* 0x0000000854007c0c */ /* 0x040fe2000bfa3070 */
[----:B------:R-:W-:Y:S01]  /*b7b0*/  IMAD.MOV.U32 R113, RZ, RZ, R41 ;  /* 0x000000ffff717224 */ /* 0x000fe200078e0029 */
[----:B------:R-:W-:Y:S01]  /*b7c0*/  PRMT R84, R84, 0x5410, R179 ;  /* 0x0000541054547816 */ /* 0x000fe200000000b3 */
[----:B------:R-:W-:Y:S01]  /*b7d0*/  FMUL.FTZ R24, R134, R76 ;  /* 0x0000004c86187220 */ /* 0x000fe20000410000 */
[----:B------:R-:W-:Y:S01]  /*b7e0*/  LOP3.LUT R179, R170, 0xff, RZ, 0xc0, !PT ;  /* 0x000000ffaab37812 */ /* 0x000fe200078ec0ff */
[----:B------:R-:W-:Y:S01]  /*b7f0*/  FMUL.FTZ R41, R134, R85 ;  /* 0x0000005586297220 */ /* 0x000fe20000410000 */
[----:B------:R-:W-:Y:S02]  /*b800*/  IMAD.MOV.U32 R107, RZ, RZ, R113 ;  /* 0x000000ffff6b7224 */ /* 0x000fe400078e0071 */
        /* <DEDUP_REMOVED lines=9> */
[----:B------:R-:W2:Y:S01]  /*b8a0*/  LDL.LU R98, [R1+0x70] ;  /* 0x0000700001627983 */ /* 0x000ea20000300800 */
[----:B------:R-:W-:Y:S02]  /*b8b0*/  IMAD.MOV.U32 R110, RZ, RZ, R116 ;  /* 0x000000ffff6e7224 */ /* 0x000fe400078e0074 */
[----:B------:R-:W-:Y:S02]  /*b8c0*/  IMAD.MOV.U32 R116, RZ, RZ, R108 ;  /* 0x000000ffff747224 */ /* 0x000fe400078e006c */
[----:B------:R-:W-:Y:S02]  /*b8d0*/  IMAD.MOV.U32 R108, RZ, RZ, R10 ;  /* 0x000000ffff6c7224 */ /* 0x000fe400078e000a */
[C---:B------:R-:W-:Y:S01]  /*b8e0*/  FMUL.FTZ R10, R133.reuse, R70 ;  /* 0x00000046850a7220 */ /* 0x040fe20000410000 */
[----:B------:R-:W-:Y:S02]  /*b8f0*/  IMAD.MOV.U32 R85, RZ, RZ, R119 ;  /* 0x000000ffff557224 */ /* 0x000fe400078e0077 */
[----:B------:R-:W-:Y:S02]  /*b900*/  IMAD.MOV.U32 R119, RZ, RZ, R113 ;  /* 0x000000ffff777224 */ /* 0x000fe400078e0071 */
[----:B------:R-:W-:Y:S02]  /*b910*/  IMAD.MOV.U32 R113, RZ, RZ, R112 ;  /* 0x000000ffff717224 */ /* 0x000fe400078e0070 */
        /* <DEDUP_REMOVED lines=12> */
[----:B------:R-:W-:Y:S01]  /*b9e0*/  PRMT R86, R140, 0x7632, R86 ;  /* 0x000076328c567816 */ /* 0x000fe20000000056 */
[----:B------:R-:W-:Y:S01]  /*b9f0*/  IMAD.MOV.U32 R76, RZ, RZ, R122 ;  /* 0x000000ffff4c7224 */ /* 0x000fe200078e007a */
[----:B------:R-:W-:Y:S01]  /*ba00*/  MUFU.EX2 R112, R112 ;  /* 0x0000007000707308 */ /* 0x000fe20000000800 */
[----:B------:R-:W-:Y:S01]  /*ba10*/  LOP3.LUT R116, R116, 0xff, RZ, 0xc0, !PT ;  /* 0x000000ff74747812 */ /* 0x000fe200078ec0ff */
[----:B------:R-:W-:Y:S01]  /*ba20*/  IMAD.MOV.U32 R122, RZ, RZ, R110 ;  /* 0x000000ffff7a7224 */ /* 0x000fe200078e006e */
[----:B------:R-:W-:Y:S01]  /*ba30*/  LOP3.LUT R86, R86, 0xff, RZ, 0xc0, !PT ;  /* 0x000000ff56567812 */ /* 0x000fe200078ec0ff */
[----:B------:R-:W-:Y:S02]  /*ba40*/  IMAD.MOV.U32 R110, RZ, RZ, R62 ;  /* 0x000000ffff6e7224 */ /* 0x000fe400078e003e */
[C---:B------:R-:W-:Y:S01]  /*ba50*/  FMUL.FTZ R62, R133.reuse, R102 ;  /* 0x00000066853e7220 */ /* 0x040fe20000410000 */
[----:B------:R-:W-:Y:S03]  /*ba60*/  IMAD.MOV.U32 R131, RZ, RZ, R123 ;  /* 0x000000ffff837224 */ /* 0x000fe600078e007b */
[----:B------:R-:W-:Y:S01]  /*ba70*/  MUFU.EX2 R76, R76 ;  /* 0x0000004c004c7308 */ /* 0x000fe20000000800 */
[----:B------:R-:W-:Y:S02]  /*ba80*/  IMAD.MOV.U32 R123, RZ, RZ, R111 ;  /* 0x000000ffff7b7224 */ /* 0x000fe400078e006f */
[----:B------:R-:W-:Y:S02]  /*ba90*/  IMAD.MOV.U32 R111, RZ, RZ, R63 ;  /* 0x000000ffff6f7224 */ /* 0x000fe400078e003f */
[C---:B------:R-:W-:Y:S01]  /*baa0*/  FMUL.FTZ R63, R133.reuse, R103 ;  /* 0x00000067853f7220 */ /* 0x040fe20000410000 */
[----:B------:R-:W-:Y:S04]  /*bab0*/  IMAD.MOV.U32 R114, RZ, RZ, R107 ;  /* 0x000000ffff727224 */ /* 0x000fe800078e006b */
[----:B------:R-:W-:Y:S01]  /*bac0*/  MUFU.EX2 R108, R108 ;  /* 0x0000006c006c7308 */ /* 0x000fe20000000800 */
[----:B------:R-:W-:Y:S02]  /*bad0*/  IMAD.MOV.U32 R107, RZ, RZ, R30 ;  /* 0x000000ffff6b7224 */ /* 0x000fe400078e001e */
[----:B------:R-:W-:Y:S01]  /*bae0*/  FMUL.FTZ R30, R133, R82 ;  /* 0x00000052851e7220 */ /* 0x000fe20000410000 */
[----:B------:R-:W-:Y:S06]  /*baf0*/  PRMT R101, R114, 0x7632, R101 ;  /* 0x0000763272657816 */ /* 0x000fec0000000065 */
[----:B------:R-:W-:Y:S01]  /*bb00*/  MUFU.EX2 R111, R165 ;  /* 0x000000a5006f7308 */ /* 0x000fe20000000800 */
[----:B------:R-:W-:Y:S09]  /*bb10*/  LOP3.LUT R101, R101, 0xff, RZ, 0xc0, !PT ;  /* 0x000000ff65657812 */ /* 0x000ff200078ec0ff */
[----:B------:R-:W-:Y:S01]  /*bb20*/  MUFU.EX2 R105, R105 ;  /* 0x0000006900697308 */ /* 0x000fe20000000800 */
[----:B----4-:R-:W-:Y:S09]  /*bb30*/  FFMA.FTZ R134, R134, R68, R73 ;  /* 0x0000004486867223 */ /* 0x010ff20000010049 */
[----:B------:R-:W4:Y:S01]  /*bb40*/  MUFU.EX2 R68, R11 ;  /* 0x0000000b00447308 */ /* 0x000f220000000800 */
[----:B-----5:R-:W-:Y:S01]  /*bb50*/  FADD.FTZ R134, R94, R134 ;  /* 0x000000865e867221 */ /* 0x020fe20000010000 */
[C---:B---3--:R-:W-:Y:S01]  /*bb60*/  FFMA.FTZ R72, R133.reuse, R72, R75 ;  /* 0x0000004885487223 */ /* 0x048fe2000001004b */
[C---:B----4-:R-:W-:Y:S01]  /*bb70*/  F2FP.F16.F32.PACK_AB R81, R68.reuse, R75 ;  /* 0x0000004b4451723e */ /* 0x050fe200000000ff */
[C---:B------:R-:W-:Y:S01]  /*bb80*/  FMUL.FTZ R11, R133.reuse, R71 ;  /* 0x00000047850b7220 */ /* 0x040fe20000410000 */
[----:B------:R-:W-:Y:S02]  /*bb90*/  IMAD.MOV.U32 R71, RZ, RZ, R43 ;  /* 0x000000ffff477224 */ /* 0x000fe400078e002b */
[----:B------:R-:W-:Y:S01]  /*bba0*/  FMUL.FTZ R43, R133, R87 ;  /* 0x00000057852b7220 */ /* 0x000fe20000410000 */
[----:B------:R-:W-:Y:S01]  /*bbb0*/  PRMT R80, R81, 0x7632, R80 ;  /* 0x0000763251507816 */ /* 0x000fe20000000050 */
[----:B------:R-:W-:Y:S02]  /*bbc0*/  IMAD.MOV.U32 R87, RZ, RZ, R46 ;  /* 0x000000ffff577224 */ /* 0x000fe400078e002e */
[C---:B------:R-:W-:Y:S01]  /*bbd0*/  FMUL.FTZ R46, R133.reuse, R90 ;  /* 0x0000005a852e7220 */ /* 0x040fe20000410000 */
[----:B------:R-:W-:Y:S02]  /*bbe0*/  IMAD.MOV.U32 R90, RZ, RZ, R47 ;  /* 0x000000ffff5a7224 */ /* 0x000fe400078e002f */
[----:B------:R-:W-:Y:S01]  /*bbf0*/  FMUL.FTZ R47, R133, R91 ;  /* 0x0000005b852f7220 */ /* 0x000fe20000410000 */
[----:B------:R-:W-:Y:S01]  /*bc00*/  FADD.FTZ R72, R68, R72 ;  /* 0x0000004844487221 */ /* 0x000fe20000010000 */
[----:B------:R-:W3:Y:S01]  /*bc10*/  LDL.LU R91, [R1+0x4c] ;  /* 0x00004c00015b7983 */ /* 0x000ee20000300800 */
[----:B------:R-:W-:Y:S01]  /*bc20*/  IMAD.MOV.U32 R75, RZ, RZ, R71 ;  /* 0x000000ffff4b7224 */ /* 0x000fe200078e0047 */
[C---:B------:R-:W-:Y:S01]  /*bc30*/  F2FP.F16.F32.PACK_AB R70, R87.reuse, R90 ;  /* 0x0000005a5746723e */ /* 0x040fe200000000ff */
[----:B------:R-:W-:Y:S01]  /*bc40*/  FADD.FTZ R93, R87, R93 ;  /* 0x0000005d575d7221 */ /* 0x000fe20000010000 */
[----:B------:R-:W-:Y:S02]  /*bc50*/  IMAD.MOV.U32 R87, RZ, RZ, R74 ;  /* 0x000000ffff577224 */ /* 0x000fe400078e004a */
[----:B------:R-:W-:Y:S01]  /*bc60*/  PRMT R69, R70, 0x7632, R69 ;  /* 0x0000763246457816 */ /* 0x000fe20000000045 */
[----:B--2---:R-:W-:Y:S02]  /*bc70*/  @!P5 HADD2 R99, -R70.H0_H0, -RZ.H0_H0 ;  /* 0xa00000ff4663d230 */ /* 0x004fe40000000900 */
[----:B------:R-:W-:Y:S01]  /*bc80*/  IMAD.MOV.U32 R74, RZ, RZ, R73 ;  /* 0x000000ffff4a7224 */ /* 0x000fe200078e0049 */
[----:B------:R-:W-:Y:S01]  /*bc90*/  F2FP.F16.F32.PACK_AB R83, R92, R87 ;  /* 0x000000575c53723e */ /* 0x000fe200000000ff */
[----:B------:R-:W2:Y:S01]  /*bca0*/  MUFU.EX2 R73, R195 ;  /* 0x000000c300497308 */ /* 0x000ea20000000800 */
[----:B------:R-:W-:Y:S01]  /*bcb0*/  IMAD.MOV.U32 R87, RZ, RZ, R119 ;  /* 0x000000ffff577224 */ /* 0x000fe200078e0077 */
[----:B------:R-:W-:Y:S01]  /*bcc0*/  PRMT R68, R99, 0x7610, R68 ;  /* 0x0000761063447816 */ /* 0x000fe20000000044 */
[----:B------:R4:W-:Y:S01]  /*bcd0*/  @!P5 STL.S16 [R1+0x28], R99 ;  /* 0x000028630100d387 */ /* 0x0009e20000100600 */
[----:B------:R-:W-:Y:S01]  /*bce0*/  F2FP.F16.F32.PACK_AB R78, R94, R74 ;  /* 0x0000004a5e4e723e */ /* 0x000fe200000000ff */
[----:B------:R-:W-:Y:S01]  /*bcf0*/  IMAD.MOV.U32 R90, RZ, RZ, R89 ;  /* 0x000000ffff5a7224 */ /* 0x000fe200078e0059 */
[----:B------:R-:W-:Y:S04]  /*bd00*/  PRMT R82, R83, 0x7632, R82 ;  /* 0x0000763253527816 */ /* 0x000fe80000000052 */
[----:B------:R-:W5:Y:S01]  /*bd10*/  MUFU.EX2 R74, R193 ;  /* 0x000000c1004a7308 */ /* 0x000f620000000800 */
[----:B------:R-:W-:Y:S01]  /*bd20*/  PRMT R79, R78, 0x7632, R79 ;  /* 0x000076324e4f7816 */ /* 0x000fe2000000004f */
[----:B------:R-:W-:Y:S02]  /*bd30*/  IMAD.MOV.U32 R89, RZ, RZ, R118 ;  /* 0x000000ffff597224 */ /* 0x000fe400078e0076 */
[----:B------:R-:W-:Y:S02]  /*bd40*/  IMAD.SHL.U32 R71, R117, 0x8, RZ ;  /* 0x0000000875477824 */ /* 0x000fe400078e00ff */
[----:B--2---:R-:W-:Y:S04]  /*bd50*/  FADD.FTZ R93, R73, R93 ;  /* 0x0000005d495d7221 */ /* 0x004fe80000010000 */
[----:B------:R-:W-:Y:S01]  /*bd60*/  MUFU.EX2 R89, R89 ;  /* 0x0000005900597308 */ /* 0x000fe20000000800 */
[----:B------:R-:W2:Y:S01]  /*bd70*/  S2R R195, SR_TID.X ;  /* 0x0000000000c37919 */ /* 0x000ea20000002100 */
[----:B------:R-:W-:Y:S01]  /*bd80*/  IMAD.MOV.U32 R119, RZ, RZ, R98 ;  /* 0x000000ffff777224 */ /* 0x000fe200078e0062 */
[C---:B-----5:R-:W-:Y:S01]  /*bd90*/  F2FP.F16.F32.PACK_AB R94, R74.reuse, R73 ;  /* 0x000000494a5e723e */ /* 0x060fe200000000ff */
[----:B------:R-:W-:Y:S01]  /*bda0*/  FADD.FTZ R73, R74, R93 ;  /* 0x0000005d4a497221 */ /* 0x000fe20000010000 */
[----:B------:R-:W-:Y:S01]  /*bdb0*/  PRMT R74, R68, 0x7610, R74 ;  /* 0x00007610444a7816 */ /* 0x000fe2000000004a */
[----:B------:R-:W-:Y:S01]  /*bdc0*/  IMAD.MOV.U32 R193, RZ, RZ, 0x20 ;  /* 0x00000020ffc17424 */ /* 0x000fe200078e00ff */
[----:B------:R-:W-:Y:S02]  /*bdd0*/  PRMT R68, R70, 0x5410, R69 ;  /* 0x0000541046447816 */ /* 0x000fe40000000045 */
[----:B------:R-:W-:Y:S01]  /*bde0*/  @!P5 PRMT R70, R74, 0x5410, RZ ;  /* 0x000054104a46d816 */ /* 0x000fe200000000ff */
[----:B----4-:R-:W-:Y:S01]  /*bdf0*/  IMAD.MOV.U32 R99, RZ, RZ, R96 ;  /* 0x000000ffff637224 */ /* 0x010fe200078e0060 */
[----:B------:R-:W-:Y:S02]  /*be00*/  SHF.R.U32.HI R96, RZ, 0x18, R140 ;  /* 0x00000018ff607819 */ /* 0x000fe4000001168c */
[----:B------:R-:W-:Y:S01]  /*be10*/  PRMT R92, R94, 0x7632, R92 ;  /* 0x000076325e5c7816 */ /* 0x000fe2000000005c */
[----:B------:R4:W-:Y:S01]  /*be20*/  MUFU.EX2 R74, R99 ;  /* 0x00000063004a7308 */ /* 0x0009e20000000800 */
[----:B------:R-:W-:Y:S01]  /*be30*/  ISETP.LE.U32.AND P5, PT, R96, UR8, PT ;  /* 0x0000000860007c0c */ /* 0x000fe2000bfa3070 */
[----:B------:R1:W5:Y:S01]  /*be40*/  LDL.S16 R140, [R1+0x1c] ;  /* 0x00001c00018c7983 */ /* 0x0003620000100600 */
[C---:B------:R-:W-:Y:S01]  /*be50*/  PRMT R96, R86.reuse, 0x5410, R96 ;  /* 0x0000541056607816 */ /* 0x040fe20000000060 */
[----:B---3--:R-:W-:Y:S02]  /*be60*/  IMAD.MOV.U32 R118, RZ, RZ, R91 ;  /* 0x000000ffff767224 */ /* 0x008fe400078e005b */
[----:B------:R-:W-:Y:S04]  /*be70*/  IMAD.MOV.U32 R91, RZ, RZ, R90 ;  /* 0x000000ffff5b7224 */ /* 0x000fe800078e005a */
[----:B------:R-:W3:Y:S01]  /*be80*/  MUFU.EX2 R90, R75 ;  /* 0x0000004b005a7308 */ /* 0x000ee20000000800 */
[C---:B------:R-:W-:Y:S01]  /*be90*/  LEA R102, P6, R71.reuse, R118, 0x1 ;  /* 0x0000007647667211 */ /* 0x040fe200078c08ff */
[----:B------:R-:W-:Y:S01]  /*bea0*/  IMAD.MOV.U32 R98, RZ, RZ, R91 ;  /* 0x000000ffff627224 */ /* 0x000fe200078e005b */
[----:B------:R-:W-:Y:S07]  /*beb0*/  STG.E.U16 desc[UR28][R118.64+-0x80], R70 ;  /* 0xffff804676007986 */ /* 0x000fee000c10151c */
[----:B------:R-:W2:Y:S01]  /*bec0*/  MUFU.EX2 R75, R192 ;  /* 0x000000c0004b7308 */ /* 0x000ea20000000800 */
[----:B------:R-:W-:Y:S01]  /*bed0*/  LEA.HI.X.SX32 R103, R71, R119, 0x1, P6 ;  /* 0x0000007747677211 */ /* 0x000fe200030f0eff */
[----:B----4-:R-:W-:Y:S01]  /*bee0*/  IMAD.MOV.U32 R99, RZ, RZ, R98 ;  /* 0x000000ffff637224 */ /* 0x010fe200078e0062 */
[----:B------:R-:W-:Y:S01]  /*bef0*/  ISETP.LE.U32.AND P6, PT, R86, UR8, PT ;  /* 0x0000000856007c0c */ /* 0x000fe2000bfc3070 */
[----:B------:R-:W-:Y:S02]  /*bf00*/  IMAD.MOV.U32 R98, RZ, RZ, R100 ;  /* 0x000000ffff627224 */ /* 0x000fe400078e0064 */
[----:B------:R1:W4:Y:S01]  /*bf10*/  LDL.S16 R100, [R1+0x24] ;  /* 0x0000240001647983 */ /* 0x0003220000100600 */
[----:B------:R-:W-:Y:S03]  /*bf20*/  IMAD.MOV.U32 R91, RZ, RZ, R87 ;  /* 0x000000ffff5b7224 */ /* 0x000fe600078e0057 */
[----:B------:R-:W1:Y:S01]  /*bf30*/  MUFU.EX2 R87, R190 ;  /* 0x000000be00577308 */ /* 0x000e620000000800 */
[----:B---3--:R-:W-:Y:S09]  /*bf40*/  FADD.FTZ R95, R90, R95 ;  /* 0x0000005f5a5f7221 */ /* 0x008ff20000010000 */
[----:B------:R-:W-:Y:S01]  /*bf50*/  MUFU.EX2 R91, R91 ;  /* 0x0000005b005b7308 */ /* 0x000fe20000000800 */
[C---:B--2---:R-:W-:Y:S01]  /*bf60*/  F2FP.F16.F32.PACK_AB R90, R75.reuse, R90 ;  /* 0x0000005a4b5a723e */ /* 0x044fe200000000ff */
[----:B------:R-:W-:Y:S01]  /*bf70*/  FADD.FTZ R75, R75, R95 ;  /* 0x0000005f4b4b7221 */ /* 0x000fe20000010000 */
[----:B------:R-:W-:Y:S01]  /*bf80*/  SHF.R.U32.HI R192, RZ, 0x3, R195 ;  /* 0x00000003ffc07819 */ /* 0x000fe200000116c3 */
[----:B------:R2:W3:Y:S01]  /*bf90*/  LDL.S16 R95, [R1+0x20] ;  /* 0x00002000015f7983 */ /* 0x0004e20000100600 */
[----:B------:R-:W-:Y:S01]  /*bfa0*/  PRMT R88, R90, 0x7632, R88 ;  /* 0x000076325a587816 */ /* 0x000fe20000000058 */
[----:B-1----:R-:W-:Y:S01]  /*bfb0*/  FADD.FTZ R134, R87, R134 ;  /* 0x0000008657867221 */ /* 0x002fe20000010000 */
[----:B------:R-:W-:Y:S01]  /*bfc0*/  F2FP.F16.F32.PACK_AB R87, R74, R87 ;  /* 0x000000574a57723e */ /* 0x000fe200000000ff */
[----:B------:R-:W-:Y:S03]  /*bfd0*/  IMAD.MOV.U32 R190, RZ, RZ, 0x40 ;  /* 0x00000040ffbe7424 */ /* 0x000fe600078e00ff */
[----:B------:R-:W-:Y:S01]  /*bfe0*/  PRMT R86, R87, 0x7632, R86 ;  /* 0x0000763257567816 */ /* 0x000fe20000000056 */
[----:B-----5:R-:W-:Y:S05]  /*bff0*/  @!P5 HADD2 R140, -R82.H0_H0, -RZ.H0_H0 ;  /* 0xa00000ff528cd230 */ /* 0x020fea0000000900 */
[----:B------:R-:W-:Y:S01]  /*c000*/  PRMT R127, R140, 0x7610, R127 ;  /* 0x000076108c7f7816 */ /* 0x000fe2000000007f */
[----:B----4-:R-:W-:Y:S05]  /*c010*/  @!P0 HADD2 R100, -R69.H0_H0, -RZ.H0_H0 ;  /* 0xa00000ff45648230 */ /* 0x010fea0000000900 */
[----:B------:R-:W-:Y:S01]  /*c020*/  PRMT R93, R100, 0x7610, R93 ;  /* 0x00007610645d7816 */ /* 0x000fe2000000005d */
[----:B------:R1:W-:Y:S03]  /*c030*/  @!P0 STL.S16 [R1+0x24], R100 ;  /* 0x0000246401008387 */ /* 0x0003e60000100600 */
[----:B------:R-:W-:Y:S01]  /*c040*/  @!P0 PRMT R69, R93, 0x5410, RZ ;  /* 0x000054105d458816 */ /* 0x000fe200000000ff */
[----:B---3--:R-:W-:Y:S04]  /*c050*/  @!P6 HADD2 R95, -R83.H0_H0, -RZ.H0_H0 ;  /* 0xa00000ff535fe230 */ /* 0x008fe80000000900 */
[----:B------:R3:W-:Y:S01]  /*c060*/  STG.E.U16 desc[UR28][R118.64+-0x7e], R69 ;  /* 0xffff824576007986 */ /* 0x0007e2000c10151c */
[----:B------:R-:W-:Y:S03]  /*c070*/  PRMT R133, R95, 0x7610, R133 ;  /* 0x000076105f857816 */ /* 0x000fe60000000085 */
[----:B------:R4:W-:Y:S04]  /*c080*/  @!P6 STL.S16 [R1+0x20], R95 ;  /* 0x0000205f0100e387 */ /* 0x0009e80000100600 */
[----:B------:R5:W-:Y:S01]  /*c090*/  @!P5 STL.S16 [R1+0x1c], R140 ;  /* 0x00001c8c0100d387 */ /* 0x000be20000100600 */
[----:B-1----:R-:W1:Y:S01]  /*c0a0*/  MUFU.EX2 R100, R189 ;  /* 0x000000bd00647308 */ /* 0x002e620000000800 */
[----:B---3--:R-:W-:Y:S02]  /*c0b0*/  PRMT R69, R83, 0x5410, R82 ;  /* 0x0000541053457816 */ /* 0x008fe40000000052 */
[----:B------:R-:W-:Y:S07]  /*c0c0*/  @!P6 PRMT R83, R133, 0x5410, RZ ;  /* 0x000054108553e816 */ /* 0x000fee00000000ff */
[----:B----4-:R3:W4:Y:S01]  /*c0d0*/  MUFU.EX2 R95, R130 ;  /* 0x00000082005f7308 */ /* 0x0107220000000800 */
[----:B------:R-:W-:Y:S01]  /*c0e0*/  ISETP.LE.U32.AND P6, PT, R101, UR8, PT ;  /* 0x0000000865007c0c */ /* 0x000fe2000bfc3070 */
[----:B-1----:R-:W-:Y:S01]  /*c0f0*/  FADD.FTZ R73, R100, R73 ;  /* 0x0000004964497221 */ /* 0x002fe20000010000 */
[----:B------:R-:W-:Y:S01]  /*c100*/  F2FP.F16.F32.PACK_AB R100, R141, R100 ;  /* 0x000000648d64723e */ /* 0x000fe200000000ff */
[----:B-----5:R-:W-:Y:S01]  /*c110*/  IMAD.MOV.U32 R140, RZ, RZ, R99 ;  /* 0x000000ffff8c7224 */ /* 0x020fe200078e0063 */
[----:B------:R-:W-:Y:S01]  /*c120*/  @!P5 PRMT R82, R127, 0x5410, RZ ;  /* 0x000054107f52d816 */ /* 0x000fe200000000ff */
[----:B------:R-:W-:Y:S01]  /*c130*/  IMAD.MOV.U32 R99, RZ, RZ, R98 ;  /* 0x000000ffff637224 */ /* 0x000fe200078e0062 */
[----:B------:R-:W-:Y:S03]  /*c140*/  PRMT R127, R122, 0x7773, RZ ;  /* 0x000077737a7f7816 */ /* 0x000fe600000000ff */
[----:B------:R1:W5:Y:S01]  /*c150*/  MUFU.EX2 R70, R140 ;  /* 0x0000008c00467308 */ /* 0x0003620000000800 */
[----:B------:R-:W-:Y:S02]  /*c160*/  IMAD.MOV.U32 R98, RZ, RZ, R77 ;  /* 0x000000ffff627224 */ /* 0x000fe400078e004d */
[----:B------:R-:W-:Y:S01]  /*c170*/  FADD.FTZ R77, R85, R72 ;  /* 0x00000048554d7221 */ /* 0x000fe20000010000 */
[----:B------:R-:W-:Y:S06]  /*c180*/  F2FP.F16.F32.PACK_AB R85, R76, R85 ;  /* 0x000000554c55723e */ /* 0x000fec00000000ff */
[----:B------:R2:W2:Y:S01]  /*c190*/  MUFU.EX2 R93, R99 ;  /* 0x00000063005d7308 */ /* 0x0004a20000000800 */
[----:B------:R-:W-:Y:S01]  /*c1a0*/  FADD.FTZ R72, R74, R134 ;  /* 0x000000864a487221 */ /* 0x000fe20000010000 */
[----:B------:R-:W-:Y:S02]  /*c1b0*/  IMAD.MOV.U32 R134, RZ, RZ, R131 ;  /* 0x000000ffff867224 */ /* 0x000fe400078e0083 */
[----:B------:R-:W-:Y:S01]  /*c1c0*/  FADD.FTZ R74, R76, R77 ;  /* 0x0000004d4c4a7221 */ /* 0x000fe20000010000 */
[----:B---3--:R-:W-:Y:S01]  /*c1d0*/  IMAD.WIDE R130, R117, 0x70, R102 ;  /* 0x0000007075827825 */ /* 0x008fe200078e0266 */
[----:B------:R3:W3:Y:S04]  /*c1e0*/  LDL.S16 R133, [R1+0x14] ;  /* 0x0000140001857983 */ /* 0x0006e80000100600 */
[----:B------:R2:W2:Y:S01]  /*c1f0*/  MUFU.EX2 R76, R134 ;  /* 0x00000086004c7308 */ /* 0x0004a20000000800 */
[----:B------:R-:W-:Y:S01]  /*c200*/  FADD.FTZ R74, R89, R74 ;  /* 0x0000004a594a7221 */ /* 0x000fe20000010000 */
[----:B------:R-:W-:Y:S01]  /*c210*/  FADD.FTZ R73, R141, R73 ;  /* 0x000000498d497221 */ /* 0x000fe20000010000 */
[----:B------:R2:W-:Y:S01]  /*c220*/  STG.E.U16 desc[UR28][R102.64+-0x7e], R82 ;  /* 0xffff825266007986 */ /* 0x0005e2000c10151c */
[----:B-1----:R-:W-:Y:S01]  /*c230*/  LEA R140, P0, R71, R130, 0x1 ;  /* 0x00000082478c7211 */ /* 0x002fe200078008ff */
[----:B----4-:R-:W-:Y:S01]  /*c240*/  FADD.FTZ R75, R95, R75 ;  /* 0x0000004b5f4b7221 */ /* 0x010fe20000010000 */
[----:B-----5:R-:W-:Y:S01]  /*c250*/  F2FP.F16.F32.PACK_AB R95, R70, R95 ;  /* 0x0000005f465f723e */ /* 0x020fe200000000ff */
[----:B------:R1:W-:Y:S01]  /*c260*/  STG.E.U16 desc[UR28][R102.64+-0x80], R83 ;  /* 0xffff805366007986 */ /* 0x0003e2000c10151c */
[----:B------:R-:W-:Y:S01]  /*c270*/  LEA.HI.X.SX32 R141, R71, R131, 0x1, P0 ;  /* 0x00000083478d7211 */ /* 0x000fe200000f0eff */
[----:B--2---:R-:W-:Y:S01]  /*c280*/  IMAD.MOV.U32 R99, RZ, RZ, R98 ;  /* 0x000000ffff637224 */ /* 0x004fe200078e0062 */
[----:B------:R-:W-:Y:S01]  /*c290*/  LOP3.LUT R98, R114, 0xff, RZ, 0xc0, !PT ;  /* 0x000000ff72627812 */ /* 0x000fe200078ec0ff */
[----:B------:R-:W-:Y:S01]  /*c2a0*/  FADD.FTZ R70, R70, R75 ;  /* 0x0000004b46467221 */ /* 0x000fe20000010000 */
[----:B------:R-:W-:Y:S01]  /*c2b0*/  SHF.R.U32.HI R114, RZ, 0x18, R114 ;  /* 0x00000018ff727819 */ /* 0x000fe20000011672 */
[----:B------:R2:W4:Y:S01]  /*c2c0*/  MUFU.EX2 R71, R99 ;  /* 0x0000006300477308 */ /* 0x0005220000000800 */
[----:B------:R-:W-:Y:S01]  /*c2d0*/  ISETP.LE.U32.AND P0, PT, R98, UR8, PT ;  /* 0x0000000862007c0c */ /* 0x000fe2000bf03070 */
[----:B------:R1:W5:Y:S01]  /*c2e0*/  LDL.S16 R134, [R1+0x18] ;  /* 0x0000180001867983 */ /* 0x0003620000100600 */
[----:B------:R-:W-:Y:S01]  /*c2f0*/  ISETP.LE.U32.AND P5, PT, R114, UR8, PT ;  /* 0x0000000872007c0c */ /* 0x000fe2000bfa3070 */
[----:B------:R-:W-:Y:S01]  /*c300*/  FADD.FTZ R72, R93, R72 ;  /* 0x000000485d487221 */ /* 0x000fe20000010000 */
[C---:B------:R-:W-:Y:S01]  /*c310*/  F2FP.F16.F32.PACK_AB R93, R76.reuse, R93 ;  /* 0x0000005d4c5d723e */ /* 0x040fe200000000ff */
[----:B------:R-:W-:Y:S01]  /*c320*/  FADD.FTZ R73, R91, R73 ;  /* 0x000000495b497221 */ /* 0x000fe20000010000 */
[C---:B------:R-:W-:Y:S01]  /*c330*/  F2FP.F16.F32.PACK_AB R91, R113.reuse, R91 ;  /* 0x0000005b715b723e */ /* 0x040fe200000000ff */
[----:B------:R-:W-:Y:S01]  /*c340*/  FADD.FTZ R72, R76, R72 ;  /* 0x000000484c487221 */ /* 0x000fe20000010000 */
[----:B------:R-:W-:Y:S01]  /*c350*/  PRMT R76, R78, 0x5410, R79 ;  /* 0x000054104e4c7816 */ /* 0x000fe2000000004f */
[----:B------:R-:W-:Y:S01]  /*c360*/  FADD.FTZ R113, R113, R73 ;  /* 0x0000004971717221 */ /* 0x000fe20000010000 */
[----:B------:R-:W-:Y:S01]  /*c370*/  PRMT R114, R101, 0x5410, R114 ;  /* 0x0000541065727816 */ /* 0x000fe20000000072 */
[----:B------:R-:W-:Y:S01]  /*c380*/  IMAD.SHL.U32 R189, R195, 0x40, RZ ;  /* 0x00000040c3bd7824 */ /* 0x000fe200078e00ff */
[----:B------:R-:W-:Y:S01]  /*c390*/  PRMT R178, R98, 0x5410, R178 ;  /* 0x0000541062b27816 */ /* 0x000fe200000000b2 */
[----:B--2---:R2:W2:Y:S01]  /*c3a0*/  LDL.S16 R99, [R1+0x10] ;  /* 0x0000100001637983 */ /* 0x0044a20000100600 */
[C---:B----4-:R-:W-:Y:S01]  /*c3b0*/  F2FP.F16.F32.PACK_AB R89, R71.reuse, R89 ;  /* 0x000000594759723e */ /* 0x050fe200000000ff */
[----:B------:R-:W-:Y:S01]  /*c3c0*/  FADD.FTZ R71, R71, R74 ;  /* 0x0000004a47477221 */ /* 0x000fe20000010000 */
[--C-:B------:R-:W-:Y:S02]  /*c3d0*/  HSET2.LE.AND R82, R84, R137.reuse, PT ;  /* 0x0000008954527233 */ /* 0x100fe40003803000 */
[--C-:B------:R-:W-:Y:S01]  /*c3e0*/  HSET2.LE.AND R101, R96, R137.reuse, PT ;  /* 0x0000008960657233 */ /* 0x100fe20003803000 */
[----:B------:R-:W-:Y:S01]  /*c3f0*/  FADD.FTZ R71, R105, R71 ;  /* 0x0000004769477221 */ /* 0x000fe20000010000 */
[C---:B------:R-:W-:Y:S02]  /*c400*/  F2FP.F16.F32.PACK_AB R105, R111.reuse, R105 ;  /* 0x000000696f69723e */ /* 0x040fe400000000ff */
[----:B------:R-:W-:Y:S01]  /*c410*/  LOP3.LUT R68, R68, R82, RZ, 0xc0, !PT ;  /* 0x0000005244447212 */ /* 0x000fe200078ec0ff */
[----:B------:R-:W-:Y:S01]  /*c420*/  FADD.FTZ R111, R111, R71 ;  /* 0x000000476f6f7221 */ /* 0x000fe20000010000 */
[----:B------:R-:W-:Y:S02]  /*c430*/  PRMT R71, R90, 0x5410, R88 ;  /* 0x000054105a477816 */ /* 0x000fe40000000058 */
[--C-:B------:R-:W-:Y:S02]  /*c440*/  HSET2.LE.AND R82, R114, R137.reuse, PT ;  /* 0x0000008972527233 */ /* 0x100fe40003803000 */
[--C-:B-1----:R-:W-:Y:S01]  /*c450*/  HSET2.LE.AND R83, R178, R137.reuse, PT ;  /* 0x00000089b2537233 */ /* 0x102fe20003803000 */
[----:B------:R-:W1:Y:S01]  /*c460*/  MUFU.EX2 R114, R136 ;  /* 0x0000008800727308 */ /* 0x000e620000000800 */
[----:B------:R-:W-:Y:S02]  /*c470*/  PRMT R84, R85, 0x7632, R84 ;  /* 0x0000763255547816 */ /* 0x000fe40000000054 */
[----:B------:R-:W-:Y:S02]  /*c480*/  LOP3.LUT R69, R69, R101, RZ, 0xc0, !PT ;  /* 0x0000006545457212 */ /* 0x000fe400078ec0ff */
[----:B------:R-:W-:Y:S02]  /*c490*/  LOP3.LUT R76, R76, R83, RZ, 0xc0, !PT ;  /* 0x000000534c4c7212 */ /* 0x000fe400078ec0ff */
[----:B------:R-:W-:Y:S02]  /*c4a0*/  PRMT R178, R170, 0x7632, R178 ;  /* 0x00007632aab27816 */ /* 0x000fe400000000b2 */
[----:B------:R-:W-:Y:S02]  /*c4b0*/  PRMT R101, R100, 0x7632, R101 ;  /* 0x0000763264657816 */ /* 0x000fe40000000065 */
[----:B------:R-:W-:Y:S03]  /*c4c0*/  LOP3.LUT R178, R178, 0xff, RZ, 0xc0, !PT ;  /* 0x000000ffb2b27812 */ /* 0x000fe600078ec0ff */
[----:B------:R-:W-:Y:S02]  /*c4d0*/  @!P4 HADD2 R230, -R101.H0_H0, -RZ.H0_H0 ;  /* 0xa00000ff65e6c230 */ /* 0x000fe40000000900 */
[----:B-1----:R-:W-:Y:S01]  /*c4e0*/  FADD.FTZ R111, R114, R111 ;  /* 0x0000006f726f7221 */ /* 0x002fe20000010000 */
[C---:B------:R-:W-:Y:S03]  /*c4f0*/  F2FP.F16.F32.PACK_AB R114, R161.reuse, R114 ;  /* 0x00000072a172723e */ /* 0x040fe600000000ff */
[----:B------:R-:W-:Y:S02]  /*c500*/  FADD.FTZ R161, R161, R111 ;  /* 0x0000006fa1a17221 */ /* 0x000fe40000010000 */
[----:B------:R-:W-:Y:S01]  /*c510*/  MUFU.EX2 R111, R169 ;  /* 0x000000a9006f7308 */ /* 0x000fe20000000800 */
[----:B---3--:R-:W-:Y:S05]  /*c520*/  @!P1 HADD2 R133, -R79.H0_H0, -RZ.H0_H0 ;  /* 0xa00000ff4f859230 */ /* 0x008fea0000000900 */
[----:B------:R-:W-:Y:S04]  /*c530*/  PRMT R75, R133, 0x7610, R75 ;  /* 0x00007610854b7816 */ /* 0x000fe8000000004b */
[----:B------:R-:W-:Y:S05]  /*c540*/  @!P1 PRMT R79, R75, 0x5410, RZ ;  /* 0x000054104b4f9816 */ /* 0x000fea00000000ff */
[----:B------:R1:W-:Y:S01]  /*c550*/  STG.E.U16 desc[UR28][R130.64+-0x7e], R79 ;  /* 0xffff824f82007986 */ /* 0x0003e2000c10151c */
[----:B-----5:R-:W-:Y:S05]  /*c560*/  @!P0 HADD2 R134, -R78.H0_H0, -RZ.H0_H0 ;  /* 0xa00000ff4e868230 */ /* 0x020fea0000000900 */
[----:B------:R-:W-:Y:S01]  /*c570*/  PRMT R77, R134, 0x7610, R77 ;  /* 0x00007610864d7816 */ /* 0x000fe2000000004d */
[----:B------:R-:W-:Y:S03]  /*c580*/  @!P0 STL.S16 [R1+0x18], R134 ;  /* 0x0000188601008387 */ /* 0x000fe60000100600 */
[----:B------:R-:W-:Y:S01]  /*c590*/  @!P0 PRMT R78, R77, 0x5410, RZ ;  /* 0x000054104d4e8816 */ /* 0x000fe200000000ff */
[----:B------:R3:W-:Y:S01]  /*c5a0*/  @!P1 STL.S16 [R1+0x14], R133 ;  /* 0x0000148501009387 */ /* 0x0007e20000100600 */
[C---:B------:R-:W-:Y:S01]  /*c5b0*/  ISETP.LE.U32.AND P0, PT, R116.reuse, UR8, PT ;  /* 0x0000000874007c0c */ /* 0x040fe2000bf03070 */
[----:B--2---:R-:W-:Y:S01]  /*c5c0*/  @!P6 HADD2 R99, -R81.H0_H0, -RZ.H0_H0 ;  /* 0xa00000ff5163e230 */ /* 0x004fe20000000900 */
[----:B------:R-:W-:Y:S01]  /*c5d0*/  ISETP.GT.U32.AND P1, PT, R129, UR8, PT ;  /* 0x0000000881007c0c */ /* 0x000fe2000bf24070 */
[----:B------:R2:W-:Y:S01]  /*c5e0*/  STG.E.U16 desc[UR28][R130.64+-0x80], R78 ;  /* 0xffff804e82007986 */ /* 0x0005e2000c10151c */
[----:B------:R-:W-:Y:S02]  /*c5f0*/  PRMT R116, R116, 0x5410, R129 ;  /* 0x0000541074747816 */ /* 0x000fe40000000081 */
[----:B------:R-:W-:Y:S01]  /*c600*/  PRMT R115, R99, 0x7610, R115 ;  /* 0x0000761063737816 */ /* 0x000fe20000000073 */
[----:B------:R4:W-:Y:S01]  /*c610*/  @!P6 STL.S16 [R1+0x10], R99 ;  /* 0x000010630100e387 */ /* 0x0009e20000100600 */
[----:B------:R-:W-:Y:S02]  /*c620*/  LOP3.LUT R129, R155, 0xffff, RZ, 0xc0, !PT ;  /* 0x0000ffff9b817812 */ /* 0x000fe400078ec0ff */
[--C-:B------:R-:W-:Y:S01]  /*c630*/  HSET2.LE.AND R98, R116, R137.reuse, PT ;  /* 0x0000008974627233 */ /* 0x100fe20003803000 */
[----:B------:R4:W5:Y:S01]  /*c640*/  LDL.S16 R77, [R1+0xc] ;  /* 0x00000c00014d7983 */ /* 0x0009620000100600 */
[----:B------:R-:W-:Y:S01]  /*c650*/  SHF.R.U32.HI R129, RZ, 0x8, R129 ;  /* 0x00000008ff817819 */ /* 0x000fe20000011681 */
[----:B------:R-:W-:Y:S01]  /*c660*/  MUFU.EX2 R116, R174 ;  /* 0x000000ae00747308 */ /* 0x000fe20000000800 */
[----:B-1----:R-:W-:Y:S01]  /*c670*/  PRMT R79, R85, 0x5410, R84 ;  /* 0x00005410554f7816 */ /* 0x002fe20000000054 */
[----:B------:R1:W5:Y:S04]  /*c680*/  LDL.S16 R75, [R1+0x8] ;  /* 0x00000800014b7983 */ /* 0x0003680000100600 */
[----:B------:R1:W5:Y:S01]  /*c690*/  LDL.S16 R74, [R1+0x4] ;  /* 0x00000400014a7983 */ /* 0x0003620000100600 */
[----:B---3--:R-:W-:Y:S02]  /*c6a0*/  PRMT R133, R122, 0x7771, RZ ;  /* 0x000077717a857816 */ /* 0x008fe400000000ff */
[----:B--2---:R-:W-:Y:S01]  /*c6b0*/  PRMT R78, R87, 0x5410, R86 ;  /* 0x00005410574e7816 */ /* 0x004fe20000000056 */
[----:B----4-:R2:W3:Y:S02]  /*c6c0*/  MUFU.EX2 R99, R126 ;  /* 0x0000007e00637308 */ /* 0x0104e40000000800 */
[----:B--2---:R-:W-:Y:S01]  /*c6d0*/  LOP3.LUT R126, R157, 0xffff, RZ, 0xc0, !PT ;  /* 0x0000ffff9d7e7812 */ /* 0x004fe200078ec0ff */
[----:B---3--:R-:W-:Y:S01]  /*c6e0*/  FADD.FTZ R70, R99, R70 ;  /* 0x0000004663467221 */ /* 0x008fe20000010000 */
[C---:B------:R-:W-:Y:S02]  /*c6f0*/  F2FP.F16.F32.PACK_AB R99, R108.reuse, R99 ;  /* 0x000000636c63723e */ /* 0x040fe400000000ff */
[----:B------:R-:W-:Y:S01]  /*c700*/  SHF.R.U32.HI R126, RZ, 0x8, R126 ;  /* 0x00000008ff7e7819 */ /* 0x000fe2000001167e */
[----:B------:R-:W-:Y:S01]  /*c710*/  FADD.FTZ R108, R108, R70 ;  /* 0x000000466c6c7221 */ /* 0x000fe20000010000 */
[----:B------:R-:W-:Y:S02]  /*c720*/  PRMT R70, R94, 0x5410, R92 ;  /* 0x000054105e467816 */ /* 0x000fe4000000005c */
[----:B------:R-:W-:Y:S01]  /*c730*/  LOP3.LUT R83, R126, 0xffff, RZ, 0xc0, !PT ;  /* 0x0000ffff7e537812 */ /* 0x000fe200078ec0ff */
[----:B------:R-:W-:Y:S01]  /*c740*/  FADD.FTZ R108, R116, R108 ;  /* 0x0000006c746c7221 */ /* 0x000fe20000010000 */
[----:B------:R-:W-:Y:S02]  /*c750*/  LOP3.LUT R70, R70, R98, RZ, 0xc0, !PT ;  /* 0x0000006246467212 */ /* 0x000fe400078ec0ff */
[----:B------:R-:W-:Y:S01]  /*c760*/  F2FP.F16.F32.PACK_AB R116, R173, R116 ;  /* 0x00000074ad74723e */ /* 0x000fe200000000ff */
[----:B------:R2:W-:Y:S02]  /*c770*/  MUFU.EX2 R98, R172 ;  /* 0x000000ac00627308 */ /* 0x0005e40000000800 */
[----:B--2---:R-:W-:Y:S01]  /*c780*/  SHF.R.U32.HI R172, RZ, 0x18, R170 ;  /* 0x00000018ffac7819 */ /* 0x004fe200000116aa */
[----:B-----5:R-:W-:Y:S02]  /*c790*/  @!P5 HADD2 R77, -R80.H0_H0, -RZ.H0_H0 ;  /* 0xa00000ff504dd230 */ /* 0x020fe40000000900 */
[----:B------:R-:W-:Y:S03]  /*c7a0*/  @!P0 HADD2 R75, -R94.H0_H0, -RZ.H0_H0 ;  /* 0xa00000ff5e4b8230 */ /* 0x000fe60000000900 */
[----:B------:R-:W-:Y:S01]  /*c7b0*/  PRMT R97, R77, 0x7610, R97 ;  /* 0x000076104d617816 */ /* 0x000fe20000000061 */
[----:B------:R2:W-:Y:S01]  /*c7c0*/  @!P5 STL.S16 [R1+0xc], R77 ;  /* 0x00000c4d0100d387 */ /* 0x0005e20000100600 */
[----:B------:R-:W-:Y:S01]  /*c7d0*/  @P1 HADD2 R74, -R92.H0_H0, -RZ.H0_H0 ;  /* 0xa00000ff5c4a1230 */ /* 0x000fe20000000900 */
[----:B------:R-:W-:Y:S02]  /*c7e0*/  PRMT R106, R75, 0x7610, R106 ;  /* 0x000076104b6a7816 */ /* 0x000fe4000000006a */
[----:B------:R-:W-:Y:S02]  /*c7f0*/  @!P0 STL.S16 [R1+0x8], R75 ;  /* 0x0000084b01008387 */ /* 0x000fe40000100600 */
[----:B------:R-:W-:Y:S02]  /*c800*/  PRMT R73, R74, 0x7610, R73 ;  /* 0x000076104a497816 */ /* 0x000fe40000000049 */
[----:B------:R3:W-:Y:S01]  /*c810*/  @P1 STL.S16 [R1+0x4], R74 ;  /* 0x0000044a01001387 */ /* 0x0007e20000100600 */
[----:B------:R-:W-:Y:S02]  /*c820*/  @!P0 PRMT R94, R106, 0x5410, RZ ;  /* 0x000054106a5e8816 */ /* 0x000fe400000000ff */
[C---:B------:R-:W-:Y:S02]  /*c830*/  ISETP.GT.U32.AND P0, PT, R128.reuse, UR8, PT ;  /* 0x0000000880007c0c */ /* 0x040fe4000bf04070 */
[----:B------:R-:W-:Y:S01]  /*c840*/  PRMT R106, R128, 0x5410, R104 ;  /* 0x00005410806a7816 */ /* 0x000fe20000000068 */
[----:B------:R-:W-:Y:S01]  /*c850*/  IMAD.MOV.U32 R128, RZ, RZ, R109 ;  /* 0x000000ffff807224 */ /* 0x000fe200078e006d */
[----:B------:R-:W-:Y:S02]  /*c860*/  @P1 PRMT R92, R73, 0x5410, RZ ;  /* 0x00005410495c1816 */ /* 0x000fe400000000ff */
[----:B------:R-:W-:Y:S02]  /*c870*/  ISETP.GT.U32.AND P1, PT, R104, UR8, PT ;  /* 0x0000000868007c0c */ /* 0x000fe4000bf24070 */
[----:B------:R-:W-:Y:S05]  /*c880*/  LOP3.LUT R106, R106, 0xff00ff, RZ, 0xc0, !PT ;  /* 0x00ff00ff6a6a7812 */ /* 0x000fea00078ec0ff */
[----:B------:R-:W-:Y:S01]  /*c890*/  @P0 HADD2 R247, -R85.H0_H0, -RZ.H0_H0 ;  /* 0xa00000ff55f70230 */ /* 0x000fe20000000900 */
[----:B--2---:R-:W-:Y:S02]  /*c8a0*/  PRMT R77, R81, 0x5410, R80 ;  /* 0x00005410514d7816 */ /* 0x004fe40000000050 */
[----:B------:R-:W-:Y:S02]  /*c8b0*/  @!P5 PRMT R80, R97, 0x5410, RZ ;  /* 0x000054106150d816 */ /* 0x000fe400000000ff */
[----:B------:R-:W-:Y:S01]  /*c8c0*/  ISETP.GT.U32.AND P5, PT, R188, UR8, PT ;  /* 0x00000008bc007c0c */ /* 0x000fe2000bfa4070 */
[----:B------:R2:W4:Y:S01]  /*c8d0*/  MUFU.EX2 R97, R107 ;  /* 0x0000006b00617308 */ /* 0x0005220000000800 */
[----:B------:R-:W-:Y:S01]  /*c8e0*/  @!P6 PRMT R81, R115, 0x5410, RZ ;  /* 0x000054107351e816 */ /* 0x000fe200000000ff */
[----:B------:R-:W-:Y:S01]  /*c8f0*/  STG.E.U16 desc[UR28][R140.64+-0x7e], R80 ;  /* 0xffff82508c007986 */ /* 0x000fe2000c10151c */
[C---:B------:R-:W-:Y:S01]  /*c900*/  ISETP.GT.U32.AND P6, PT, R186.reuse, UR8, PT ;  /* 0x00000008ba007c0c */ /* 0x040fe2000bfc4070 */
[----:B---3--:R-:W-:Y:S01]  /*c910*/  IMAD.WIDE.U32 R74, R181, -0x2daee0ad, RZ ;  /* 0xd2511f53b54a7825 */ /* 0x008fe200078e00ff */
[----:B------:R-:W-:Y:S01]  /*c920*/  PRMT R115, R186, 0x5410, R188 ;  /* 0x00005410ba737816 */ /* 0x000fe200000000bc */
[----:B------:R-:W-:Y:S01]  /*c930*/  STG.E.U16 desc[UR28][R140.64+-0x80], R81 ;  /* 0xffff80518c007986 */ /* 0x000fe2000c10151c */
[----:B------:R-:W-:Y:S01]  /*c940*/  LOP3.LUT R77, R77, R82, RZ, 0xc0, !PT ;  /* 0x000000524d4d7212 */ /* 0x000fe200078ec0ff */
[----:B------:R-:W-:Y:S01]  /*c950*/  IMAD.MOV.U32 R109, RZ, RZ, R74 ;  /* 0x000000ffff6d7224 */ /* 0x000fe200078e004a */
[----:B------:R-:W-:Y:S01]  /*c960*/  LOP3.LUT R104, R175, R110, R75, 0x96, !PT ;  /* 0x0000006eaf687212 */ /* 0x000fe200078e964b */
[----:B------:R-:W-:Y:S01]  /*c970*/  STG.E.U16 desc[UR28][R118.64+-0x70], R94 ;  /* 0xffff905e76007986 */ /* 0x000fe2000c10151c */
[----:B------:R-:W-:Y:S01]  /*c980*/  PRMT R110, R122, 0x7772, RZ ;  /* 0x000077727a6e7816 */ /* 0x000fe200000000ff */
[----:B------:R-:W-:Y:S01]  /*c990*/  @P5 HADD2 R250, -R88.H0_H0, -RZ.H0_H0 ;  /* 0xa00000ff58fa5230 */ /* 0x000fe20000000900 */
[C---:B------:R-:W-:Y:S01]  /*c9a0*/  PRMT R181, R74.reuse, 0x7771, RZ ;  /* 0x000077714ab57816 */ /* 0x040fe200000000ff */
[----:B--2---:R-:W-:Y:S01]  /*c9b0*/  IMAD.MOV.U32 R107, RZ, RZ, R122 ;  /* 0x000000ffff6b7224 */ /* 0x004fe200078e007a */
[----:B------:R-:W-:Y:S01]  /*c9c0*/  PRMT R165, R74, 0x7772, RZ ;  /* 0x000077724aa57816 */ /* 0x000fe200000000ff */
[----:B------:R-:W-:Y:S01]  /*c9d0*/  IMAD.WIDE.U32 R122, R128, -0x2daee0ad, RZ ;  /* 0xd2511f53807a7825 */ /* 0x000fe200078e00ff */
[----:B------:R-:W-:Y:S01]  /*c9e0*/  PRMT R134, R74, 0x7773, RZ ;  /* 0x000077734a867816 */ /* 0x000fe200000000ff */
[----:B------:R-:W2:Y:S01]  /*c9f0*/  LDL R128, [R1+0x40] ;  /* 0x0000400001807983 */ /* 0x000ea20000100800 */
[----:B------:R-:W-:Y:S01]  /*ca00*/  @P5 PRMT R88, R250, 0x5410, RZ ;  /* 0x00005410fa585816 */ /* 0x000fe200000000ff */
[----:B----4-:R-:W-:Y:S01]  /*ca10*/  FADD.FTZ R72, R97, R72 ;  /* 0x0000004861487221 */ /* 0x010fe20000010000 */
[----:B------:R-:W-:Y:S01]  /*ca20*/  F2FP.F16.F32.PACK_AB R97, R112, R97 ;  /* 0x000000617061723e */ /* 0x000fe200000000ff */
[----:B------:R-:W-:Y:S01]  /*ca30*/  @P6 HADD2 R251, -R90.H0_H0, -RZ.H0_H0 ;  /* 0xa00000ff5afb6230 */ /* 0x000fe20000000900 */
[----:B------:R-:W-:Y:S01]  /*ca40*/  ISETP.LE.U32.AND P5, PT, R182, UR8, PT ;  /* 0x00000008b6007c0c */ /* 0x000fe2000bfa3070 */
[----:B------:R-:W-:Y:S01]  /*ca50*/  FADD.FTZ R112, R112, R72 ;  /* 0x0000004870707221 */ /* 0x000fe20000010000 */
[----:B------:R-:W-:Y:S01]  /*ca60*/  LOP3.LUT R115, R115, 0xff00ff, RZ, 0xc0, !PT ;  /* 0x00ff00ff73737812 */ /* 0x000fe200078ec0ff */
[----:B------:R-:W3:Y:S01]  /*ca70*/  LDSM.16.MT88.4 R72, [R197+0x6000] ;  /* 0x00600000c548783b */ /* 0x000ee20000004200 */
[----:B------:R-:W-:Y:S01]  /*ca80*/  @P6 PRMT R90, R251, 0x5410, RZ ;  /* 0x00005410fb5a6816 */ /* 0x000fe200000000ff */
[----:B------:R-:W-:Y:S01]  /*ca90*/  @P1 HADD2 R246, -R84.H0_H0, -RZ.H0_H0 ;  /* 0xa00000ff54f61230 */ /* 0x000fe20000000900 */
[----:B------:R-:W-:Y:S02]  /*caa0*/  ISETP.GT.U32.AND P6, PT, R180, UR8, PT ;  /* 0x00000008b4007c0c */ /* 0x000fe4000bfc4070 */
[----:B------:R-:W-:Y:S01]  /*cab0*/  PRMT R180, R182, 0x5410, R180 ;  /* 0x00005410b6b47816 */ /* 0x000fe200000000b4 */
[----:B------:R-:W-:Y:S01]  /*cac0*/  IMAD.MOV.U32 R182, RZ, RZ, R127 ;  /* 0x000000ffffb67224 */ /* 0x000fe200078e007f */
[--C-:B------:R-:W-:Y:S01]  /*cad0*/  HSET2.LE.AND R96, R115, R137.reuse, PT ;  /* 0x0000008973607233 */ /* 0x100fe20003803000 */
[----:B------:R-:W-:Y:S01]  /*cae0*/  STG.E.U16 desc[UR28][R118.64+-0x6e], R92 ;  /* 0xffff925c76007986 */ /* 0x000fe2000c10151c */
[----:B------:R-:W-:Y:S01]  /*caf0*/  LOP3.LUT R123, R175, R124, R123, 0x96, !PT ;  /* 0x0000007caf7b7212 */ /* 0x000fe200078e967b */
[----:B------:R-:W-:Y:S01]  /*cb00*/  @!P5 HADD2 R242, -R87.H0_H0, -RZ.H0_H0 ;  /* 0xa00000ff57f2d230 */ /* 0x000fe20000000900 */
[--C-:B------:R-:W-:Y:S01]  /*cb10*/  HSET2.LE.AND R82, R180, R137.reuse, PT ;  /* 0x00000089b4527233 */ /* 0x100fe20003803000 */
[----:B------:R-:W-:Y:S01]  /*cb20*/  STG.E.U16 desc[UR28][R102.64+-0x70], R90 ;  /* 0xffff905a66007986 */ /* 0x000fe2000c10151c */
[----:B------:R-:W-:Y:S01]  /*cb30*/  LOP3.LUT R71, R71, R96, RZ, 0xc0, !PT ;  /* 0x0000006047477212 */ /* 0x000fe200078ec0ff */
[----:B------:R-:W-:Y:S01]  /*cb40*/  IMAD.WIDE.U32 R124, R183, -0x2daee0ad, RZ ;  /* 0xd2511f53b77c7825 */ /* 0x000fe200078e00ff */
[----:B------:R-:W-:Y:S01]  /*cb50*/  @!P5 PRMT R87, R242, 0x5410, RZ ;  /* 0x00005410f257d816 */ /* 0x000fe200000000ff */
[----:B------:R4:W-:Y:S01]  /*cb60*/  STG.E.U16 desc[UR28][R102.64+-0x6e], R88 ;  /* 0xffff925866007986 */ /* 0x0009e2000c10151c */
[----:B------:R-:W-:Y:S01]  /*cb70*/  LOP3.LUT R78, R78, R82, RZ, 0xc0, !PT ;  /* 0x000000524e4e7212 */ /* 0x000fe200078ec0ff */
[----:B------:R-:W-:Y:S01]  /*cb80*/  @P6 HADD2 R248, -R86.H0_H0, -RZ.H0_H0 ;  /* 0xa00000ff56f86230 */ /* 0x000fe20000000900 */
[--C-:B------:R-:W-:Y:S01]  /*cb90*/  HSET2.LE.AND R82, R106, R137.reuse, PT ;  /* 0x000000896a527233 */ /* 0x100fe20003803000 */
[----:B------:R-:W-:Y:S01]  /*cba0*/  STG.E.U16 desc[UR28][R130.64+-0x70], R87 ;  /* 0xffff905782007986 */ /* 0x000fe2000c10151c */
[----:B------:R-:W-:Y:S01]  /*cbb0*/  ISETP.LE.U32.AND P5, PT, R83, UR8, PT ;  /* 0x0000000853007c0c */ /* 0x000fe2000bfa3070 */
[----:B------:R-:W5:Y:S01]  /*cbc0*/  MUFU.EX2 R115, R177 ;  /* 0x000000b100737308 */ /* 0x000f620000000800 */
[----:B------:R-:W-:Y:S01]  /*cbd0*/  LOP3.LUT R121, R175, R120, R125, 0x96, !PT ;  /* 0x00000078af797212 */ /* 0x000fe200078e967d */
[----:B------:R-:W-:Y:S01]  /*cbe0*/  VIADD R120, R197, 0x6040 ;  /* 0x00006040c5787836 */ /* 0x000fe20000000000 */
[----:B------:R-:W-:Y:S02]  /*cbf0*/  LOP3.LUT R79, R79, R82, RZ, 0xc0, !PT ;  /* 0x000000524f4f7212 */ /* 0x000fe400078ec0ff */
[----:B------:R-:W-:Y:S01]  /*cc00*/  LOP3.LUT R175, R104, 0xffff, RZ, 0xc0, !PT ;  /* 0x0000ffff68af7812 */ /* 0x000fe200078ec0ff */
[----:B------:R-:W1:Y:S01]  /*cc10*/  LDSM.16.MT88.4 R80, [R184+0x6000] ;  /* 0x00600000b850783b */ /* 0x000e620000004200 */
[----:B------:R-:W-:Y:S02]  /*cc20*/  @P1 PRMT R84, R246, 0x5410, RZ ;  /* 0x00005410f6541816 */ /* 0x000fe400000000ff */
[----:B------:R-:W-:Y:S02]  /*cc30*/  SHF.R.U32.HI R175, RZ, 0x8, R175 ;  /* 0x00000008ffaf7819 */ /* 0x000fe400000116af */
[----:B------:R-:W-:Y:S02]  /*cc40*/  @P0 PRMT R85, R247, 0x5410, RZ ;  /* 0x00005410f7550816 */ /* 0x000fe400000000ff */
[----:B------:R-:W-:Y:S01]  /*cc50*/  ISETP.LE.U32.AND P0, PT, R178, UR8, PT ;  /* 0x00000008b2007c0c */ /* 0x000fe2000bf03070 */
[----:B-----5:R-:W-:Y:S01]  /*cc60*/  FADD.FTZ R96, R115, R112 ;  /* 0x0000007073607221 */ /* 0x020fe20000010000 */
[----:B------:R-:W-:Y:S01]  /*cc70*/  @P6 PRMT R86, R248, 0x5410, RZ ;  /* 0x00005410f8566816 */ /* 0x000fe200000000ff */
[----:B------:R-:W-:Y:S01]  /*cc80*/  MUFU.EX2 R112, R167 ;  /* 0x000000a700707308 */ /* 0x000fe20000000800 */
[----:B------:R-:W-:Y:S01]  /*cc90*/  ISETP.LE.U32.AND P6, PT, R179, UR8, PT ;  /* 0x00000008b3007c0c */ /* 0x000fe2000bfc3070 */
[-C--:B---3--:R-:W-:Y:S02]  /*cca0*/  HMMA.16816.F32 R4, R68, R72.reuse, R4 ;  /* 0x000000484404723c */ /* 0x088fe40000001804 */
[----:B------:R3:W-:Y:S03]  /*ccb0*/  STG.E.U16 desc[UR28][R130.64+-0x6e], R86 ;  /* 0xffff925682007986 */ /* 0x0007e6000c10151c */
[----:B------:R-:W-:Y:S01]  /*ccc0*/  PRMT R94, R95, 0x7632, R94 ;  /* 0x000076325f5e7816 */ /* 0x000fe2000000005e */
[----:B------:R-:W-:Y:S01]  /*ccd0*/  STG.E.U16 desc[UR28][R140.64+-0x70], R85 ;  /* 0xffff90558c007986 */ /* 0x000fe2000c10151c */
[----:B------:R-:W-:Y:S01]  /*cce0*/  PRMT R106, R100, 0x5410, R101 ;  /* 0x00005410646a7816 */ /* 0x000fe20000000065 */
[C---:B------:R-:W-:Y:S02]  /*ccf0*/  HMMA.16816.F32 R8, R76.reuse, R72, R8 ;  /* 0x000000484c08723c */ /* 0x040fe40000001808 */
[----:B------:R-:W-:Y:S02]  /*cd00*/  STG.E.U16 desc[UR28][R140.64+-0x6e], R84 ;  /* 0xffff92548c007986 */ /* 0x000fe4000c10151c */
[----:B------:R-:W-:Y:S01]  /*cd10*/  LOP3.LUT R72, R175, 0xffff, RZ, 0xc0, !PT ;  /* 0x0000ffffaf487812 */ /* 0x000fe200078ec0ff */
[----:B------:R-:W-:Y:S01]  /*cd20*/  @!P0 HADD2 R229, -R95.H0_H0, -RZ.H0_H0 ;  /* 0xa00000ff5fe58230 */ /* 0x000fe20000000900 */
[----:B------:R-:W-:Y:S01]  /*cd30*/  PRMT R73, R104, 0x7632, R73 ;  /* 0x0000763268497816 */ /* 0x000fe20000000049 */
[----:B------:R-:W-:Y:S01]  /*cd40*/  LDSM.16.MT88.4 R84, [R197+0x6800] ;  /* 0x00680000c554783b */ /* 0x000fe20000004200 */
[----:B------:R-:W-:Y:S01]  /*cd50*/  ISETP.LE.U32.AND P1, PT, R72, UR8, PT ;  /* 0x0000000848007c0c */ /* 0x000fe2000bf23070 */
[-C--:B------:R-:W-:Y:S01]  /*cd60*/  HMMA.16816.F32 R12, R76, R74.reuse, R12 ;  /* 0x0000004a4c0c723c */ /* 0x080fe2000000180c */
[----:B------:R-:W5:Y:S02]  /*cd70*/  MUFU.EX2 R72, R171 ;  /* 0x000000ab00487308 */ /* 0x000f640000000800 */
[----:B------:R-:W-:Y:S01]  /*cd80*/  LOP3.LUT R170, R73, 0xff, RZ, 0xc0, !PT ;  /* 0x000000ff49aa7812 */ /* 0x000fe200078ec0ff */
[----:B------:R-:W-:Y:S01]  /*cd90*/  @!P6 HADD2 R231, -R100.H0_H0, -RZ.H0_H0 ;  /* 0xa00000ff64e7e230 */ /* 0x000fe20000000900 */
[----:B----4-:R-:W-:Y:S01]  /*cda0*/  PRMT R102, R95, 0x5410, R94 ;  /* 0x000054105f667816 */ /* 0x010fe2000000005e */
[----:B------:R-:W-:Y:S01]  /*cdb0*/  FADD.FTZ R96, R176, R96 ;  /* 0x00000060b0607221 */ /* 0x000fe20000010000 */
[----:B------:R-:W-:Y:S01]  /*cdc0*/  @!P0 PRMT R95, R229, 0x5410, RZ ;  /* 0x00005410e55f8816 */ /* 0x000fe200000000ff */
[C---:B------:R-:W-:Y:S04]  /*cdd0*/  HMMA.16816.F32 R16, R68.reuse, R74, R16 ;  /* 0x0000004a4410723c */ /* 0x040fe80000001810 */
[----:B------:R-:W-:Y:S01]  /*cde0*/  ISETP.LE.U32.AND P0, PT, R170, UR8, PT ;  /* 0x00000008aa007c0c */ /* 0x000fe2000bf03070 */
[----:B---3--:R-:W-:Y:S01]  /*cdf0*/  IMAD.WIDE R130, R117, -0x70, R130 ;  /* 0xffffff9075827825 */ /* 0x008fe200078e0282 */
[----:B------:R-:W-:Y:S02]  /*ce00*/  @!P4 PRMT R101, R230, 0x5410, RZ ;  /* 0x00005410e665c816 */ /* 0x000fe400000000ff */
[----:B-----5:R-:W-:Y:S01]  /*ce10*/  F2FP.F16.F32.PACK_AB R103, R98, R72 ;  /* 0x000000486267723e */ /* 0x020fe200000000ff */
[----:B------:R-:W-:Y:S01]  /*ce20*/  FADD.FTZ R113, R72, R113 ;  /* 0x0000007148717221 */ /* 0x000fe20000010000 */
[----:B------:R-:W-:Y:S01]  /*ce30*/  LOP3.LUT R171, R104, 0xff, RZ, 0xc0, !PT ;  /* 0x000000ff68ab7812 */ /* 0x000fe200078ec0ff */
[-C--:B-1----:R-:W-:Y:S01]  /*ce40*/  HMMA.16816.F32 R20, R68, R80.reuse, R20 ;  /* 0x000000504414723c */ /* 0x082fe20000001814 */
[----:B------:R-:W-:Y:S02]  /*ce50*/  STG.E.U16 desc[UR28][R118.64+-0x5e], R101 ;  /* 0xffffa26576007986 */ /* 0x000fe4000c10151c */
[----:B------:R-:W-:Y:S01]  /*ce60*/  ISETP.LE.U32.AND P4, PT, R171, UR8, PT ;  /* 0x00000008ab007c0c */ /* 0x000fe2000bf83070 */
[----:B------:R-:W-:Y:S01]  /*ce70*/  FADD.FTZ R98, R98, R113 ;  /* 0x0000007162627221 */ /* 0x000fe20000010000 */
[----:B------:R-:W-:Y:S01]  /*ce80*/  @!P6 PRMT R100, R231, 0x5410, RZ ;  /* 0x00005410e764e816 */ /* 0x000fe200000000ff */
[----:B------:R-:W-:Y:S01]  /*ce90*/  @!P0 HADD2 R221, -R89.H0_H0, -RZ.H0_H0 ;  /* 0xa00000ff59dd8230 */ /* 0x000fe20000000900 */
[----:B------:R-:W-:Y:S01]  /*cea0*/  ISETP.LE.U32.AND P6, PT, R172, UR8, PT ;  /* 0x00000008ac007c0c */ /* 0x000fe2000bfc3070 */
[C---:B------:R-:W-:Y:S01]  /*ceb0*/  HMMA.16816.F32 R24, R76.reuse, R80, R24 ;  /* 0x000000504c18723c */ /* 0x040fe20000001818 */
[----:B------:R-:W1:Y:S01]  /*cec0*/  MUFU.EX2 R113, R162 ;  /* 0x000000a200717308 */ /* 0x000e620000000800 */
[----:B------:R-:W-:Y:S02]  /*ced0*/  STG.E.U16 desc[UR28][R118.64+-0x60], R100 ;  /* 0xffffa06476007986 */ /* 0x000fe4000c10151c */
[----:B------:R-:W-:Y:S01]  /*cee0*/  PRMT R88, R89, 0x7632, R88 ;  /* 0x0000763259587816 */ /* 0x000fe20000000058 */
[----:B------:R-:W-:Y:S01]  /*cef0*/  FADD.FTZ R80, R173, R108 ;  /* 0x0000006cad507221 */ /* 0x000fe20000010000 */
[----:B------:R-:W-:Y:S01]  /*cf00*/  LOP3.LUT R81, R129, 0xffff, RZ, 0xc0, !PT ;  /* 0x0000ffff81517812 */ /* 0x000fe200078ec0ff */
[----:B------:R-:W-:Y:S01]  /*cf10*/  STG.E.U16 desc[UR28][R130.64+-0x60], R95 ;  /* 0xffffa05f82007986 */ /* 0x000fe2000c10151c */
[----:B------:R-:W-:Y:S01]  /*cf20*/  SHF.R.U32.HI R173, RZ, 0x18, R104 ;  /* 0x00000018ffad7819 */ /* 0x000fe20000011668 */
[-C--:B------:R-:W-:Y:S03]  /*cf30*/  HMMA.16816.F32 R28, R76, R82.reuse, R28 ;  /* 0x000000524c1c723c */ /* 0x080fe6000000181c */
[----:B------:R-:W-:Y:S01]  /*cf40*/  PRMT R104, R89, 0x5410, R88 ;  /* 0x0000541059687816 */ /* 0x000fe20000000058 */
[----:B------:R-:W-:Y:S01]  /*cf50*/  FADD.FTZ R80, R112, R80 ;  /* 0x0000005070507221 */ /* 0x000fe20000010000 */
[----:B------:R-:W-:Y:S01]  /*cf60*/  PRMT R92, R93, 0x7632, R92 ;  /* 0x000076325d5c7816 */ /* 0x000fe2000000005c */
[----:B------:R-:W-:Y:S01]  /*cf70*/  @!P4 HADD2 R223, -R93.H0_H0, -RZ.H0_H0 ;  /* 0xa00000ff5ddfc230 */ /* 0x000fe20000000900 */
[----:B------:R-:W-:Y:S01]  /*cf80*/  @!P0 PRMT R89, R221, 0x5410, RZ ;  /* 0x00005410dd598816 */ /* 0x000fe200000000ff */
[----:B------:R-:W-:Y:S01]  /*cf90*/  FADD.FTZ R127, R166, R80 ;  /* 0x00000050a67f7221 */ /* 0x000fe20000010000 */
[----:B------:R-:W-:Y:S01]  /*cfa0*/  ISETP.LE.U32.AND P0, PT, R81, UR8, PT ;  /* 0x0000000851007c0c */ /* 0x000fe2000bf03070 */
[C---:B------:R-:W-:Y:S04]  /*cfb0*/  HMMA.16816.F32 R32, R68.reuse, R82, R32 ;  /* 0x000000524420723c */ /* 0x040fe80000001820 */
[----:B------:R-:W-:Y:S01]  /*cfc0*/  LOP3.LUT R174, R107, 0xff, RZ, 0xc0, !PT ;  /* 0x000000ff6bae7812 */ /* 0x000fe200078ec0ff */
[----:B------:R-:W-:Y:S01]  /*cfd0*/  @!P6 HADD2 R224, -R94.H0_H0, -RZ.H0_H0 ;  /* 0xa00000ff5ee0e230 */ /* 0x000fe20000000900 */
[----:B------:R-:W-:Y:S01]  /*cfe0*/  PRMT R107, R93, 0x5410, R92 ;  /* 0x000054105d6b7816 */ /* 0x000fe2000000005c */
[----:B------:R-:W-:Y:S01]  /*cff0*/  @!P1 HADD2 R222, -R92.H0_H0, -RZ.H0_H0 ;  /* 0xa00000ff5cde9230 */ /* 0x000fe20000000900 */
[----:B------:R-:W-:Y:S01]  /*d000*/  @!P4 PRMT R93, R223, 0x5410, RZ ;  /* 0x00005410df5dc816 */ /* 0x000fe200000000ff */
[----:B-1----:R-:W-:Y:S01]  /*d010*/  FADD.FTZ R98, R113, R98 ;  /* 0x0000006271627221 */ /* 0x002fe20000010000 */
[----:B------:R-:W-:Y:S01]  /*d020*/  ISETP.LE.U32.AND P4, PT, R173, UR8, PT ;  /* 0x00000008ad007c0c */ /* 0x000fe2000bf83070 */
[----:B------:R-:W-:Y:S01]  /*d030*/  FADD.FTZ R96, R111, R96 ;  /* 0x000000606f607221 */ /* 0x000fe20000010000 */
[----:B------:R-:W-:Y:S01]  /*d040*/  @!P6 PRMT R94, R224, 0x5410, RZ ;  /* 0x00005410e05ee816 */ /* 0x000fe200000000ff */
[----:B------:R-:W-:Y:S01]  /*d050*/  IMAD.MOV.U32 R167, RZ, RZ, R164 ;  /* 0x000000ffffa77224 */ /* 0x000fe200078e00a4 */
[----:B------:R-:W-:Y:S02]  /*d060*/  ISETP.GT.U32.AND P6, PT, R133, UR8, PT ;  /* 0x0000000885007c0c */ /* 0x000fe4000bfc4070 */
[----:B------:R-:W-:Y:S01]  /*d070*/  PRMT R90, R91, 0x7632, R90 ;  /* 0x000076325b5a7816 */ /* 0x000fe2000000005a */
[----:B------:R1:W-:Y:S01]  /*d080*/  STG.E.U16 desc[UR28][R130.64+-0x5e], R94 ;  /* 0xffffa25e82007986 */ /* 0x0003e2000c10151c */
[----:B------:R-:W-:Y:S02]  /*d090*/  PRMT R125, R155, 0x7632, R125 ;  /* 0x000076329b7d7816 */ /* 0x000fe4000000007d */
[----:B------:R-:W-:Y:S02]  /*d0a0*/  @!P1 PRMT R92, R222, 0x5410, RZ ;  /* 0x00005410de5c9816 */ /* 0x000fe400000000ff */
[----:B------:R-:W-:Y:S01]  /*d0b0*/  LOP3.LUT R125, R125, 0xff, RZ, 0xc0, !PT ;  /* 0x000000ff7d7d7812 */ /* 0x000fe200078ec0ff */
[----:B------:R-:W-:Y:S01]  /*d0c0*/  @!P4 HADD2 R208, -R88.H0_H0, -RZ.H0_H0 ;  /* 0xa00000ff58d0c230 */ /* 0x000fe20000000900 */
[----:B------:R-:W-:Y:S02]  /*d0d0*/  ISETP.LE.U32.AND P1, PT, R174, UR8, PT ;  /* 0x00000008ae007c0c */ /* 0x000fe4000bf23070 */
[----:B------:R-:W-:Y:S01]  /*d0e0*/  PRMT R108, R91, 0x5410, R90 ;  /* 0x000054105b6c7816 */ /* 0x000fe2000000005a */
[----:B------:R-:W-:Y:S01]  /*d0f0*/  @P6 HADD2 R210, -R90.H0_H0, -RZ.H0_H0 ;  /* 0xa00000ff5ad26230 */ /* 0x000fe20000000900 */
[----:B------:R-:W-:Y:S02]  /*d100*/  @!P4 PRMT R88, R208, 0x5410, RZ ;  /* 0x00005410d058c816 */ /* 0x000fe400000000ff */
[----:B------:R-:W-:Y:S02]  /*d110*/  ISETP.GT.U32.AND P4, PT, R110, UR8, PT ;  /* 0x000000086e007c0c */ /* 0x000fe4000bf84070 */
[----:B------:R-:W-:Y:S02]  /*d120*/  @P6 PRMT R90, R210, 0x5410, RZ ;  /* 0x00005410d25a6816 */ /* 0x000fe400000000ff */
[----:B------:R-:W-:Y:S01]  /*d130*/  ISETP.LE.U32.AND P6, PT, R125, UR8, PT ;  /* 0x000000087d007c0c */ /* 0x000fe2000bfc3070 */
[C-C-:B------:R-:W-:Y:S01]  /*d140*/  FADD.FTZ R125, R168.reuse, R96.reuse ;  /* 0x00000060a87d7221 */ /* 0x140fe20000010000 */
[----:B------:R-:W-:Y:S01]  /*d150*/  F2FP.F16.F32.PACK_AB R111, R168, R111 ;  /* 0x0000006fa86f723e */ /* 0x000fe200000000ff */
[----:B------:R-:W-:Y:S01]  /*d160*/  @!P1 HADD2 R211, -R91.H0_H0, -RZ.H0_H0 ;  /* 0xa00000ff5bd39230 */ /* 0x000fe20000000900 */
[----:B------:R-:W-:Y:S01]  /*d170*/  LOP3.LUT R168, R109, 0xff, RZ, 0xc0, !PT ;  /* 0x000000ff6da87812 */ /* 0x000fe200078ec0ff */
[----:B------:R-:W-:Y:S01]  /*d180*/  FADD.FTZ R125, R150, R125 ;  /* 0x0000007d967d7221 */ /* 0x000fe20000010000 */
[----:B------:R-:W-:Y:S02]  /*d190*/  PRMT R96, R97, 0x7632, R96 ;  /* 0x0000763261607816 */ /* 0x000fe40000000060 */
[----:B------:R-:W-:Y:S01]  /*d1a0*/  @!P1 PRMT R91, R211, 0x5410, RZ ;  /* 0x00005410d35b9816 */ /* 0x000fe200000000ff */
[----:B------:R-:W-:Y:S01]  /*d1b0*/  @P4 HADD2 R203, -R99.H0_H0, -RZ.H0_H0 ;  /* 0xa00000ff63cb4230 */ /* 0x000fe20000000900 */
[----:B------:R-:W-:Y:S01]  /*d1c0*/  ISETP.GT.U32.AND P1, PT, R182, UR8, PT ;  /* 0x00000008b6007c0c */ /* 0x000fe2000bf24070 */
[----:B-1----:R-:W-:Y:S01]  /*d1d0*/  IMAD.WIDE R130, R117, 0x70, R130 ;  /* 0x0000007075827825 */ /* 0x002fe200078e0282 */
[----:B------:R-:W-:Y:S02]  /*d1e0*/  PRMT R100, R105, 0x7632, R100 ;  /* 0x0000763269647816 */ /* 0x000fe40000000064 */
[----:B------:R-:W-:Y:S02]  /*d1f0*/  PRMT R172, R178, 0x5410, R172 ;  /* 0x00005410b2ac7816 */ /* 0x000fe400000000ac */
[----:B------:R-:W-:Y:S01]  /*d200*/  PRMT R171, R171, 0x5410, R175 ;  /* 0x00005410abab7816 */ /* 0x000fe200000000af */
[----:B------:R1:W-:Y:S01]  /*d210*/  STG.E.U16 desc[UR28][R130.64+-0x60], R93 ;  /* 0xffffa05d82007986 */ /* 0x0003e2000c10151c */
[----:B------:R-:W-:Y:S02]  /*d220*/  PRMT R170, R170, 0x5410, R173 ;  /* 0x00005410aaaa7816 */ /* 0x000fe400000000ad */
[----:B------:R-:W-:Y:S01]  /*d230*/  PRMT R101, R103, 0x7632, R101 ;  /* 0x0000763267657816 */ /* 0x000fe20000000065 */
[----:B------:R3:W-:Y:S01]  /*d240*/  STG.E.U16 desc[UR28][R130.64+-0x5e], R92 ;  /* 0xffffa25c82007986 */ /* 0x0007e2000c10151c */
[----:B------:R-:W-:Y:S02]  /*d250*/  F2FP.F16.F32.PACK_AB R115, R176, R115 ;  /* 0x00000073b073723e */ /* 0x000fe400000000ff */
[----:B------:R-:W-:Y:S01]  /*d260*/  F2FP.F16.F32.PACK_AB R113, R163, R113 ;  /* 0x00000071a371723e */ /* 0x000fe200000000ff */
[----:B------:R4:W-:Y:S01]  /*d270*/  STG.E.U16 desc[UR28][R140.64+-0x60], R89 ;  /* 0xffffa0598c007986 */ /* 0x0009e2000c10151c */
[----:B------:R-:W-:Y:S01]  /*d280*/  PRMT R94, R114, 0x7610, R94 ;  /* 0x00007610725e7816 */ /* 0x000fe2000000005e */
[----:B------:R-:W-:Y:S01]  /*d290*/  @!P5 HADD2 R219, -R101.H0_H0, -RZ.H0_H0 ;  /* 0xa00000ff65dbd230 */ /* 0x000fe20000000900 */
[----:B------:R-:W-:Y:S01]  /*d2a0*/  F2FP.F16.F32.PACK_AB R112, R166, R112 ;  /* 0x00000070a670723e */ /* 0x000fe200000000ff */
[----:B------:R5:W-:Y:S01]  /*d2b0*/  STG.E.U16 desc[UR28][R140.64+-0x5e], R88 ;  /* 0xffffa2588c007986 */ /* 0x000be2000c10151c */
[C---:B------:R-:W-:Y:S01]  /*d2c0*/  PRMT R166, R164.reuse, 0x7772, RZ ;  /* 0x00007772a4a67816 */ /* 0x040fe200000000ff */
[----:B------:R-:W-:Y:S01]  /*d2d0*/  @!P6 HADD2 R216, -R94.H0_H0, -RZ.H0_H0 ;  /* 0xa00000ff5ed8e230 */ /* 0x000fe20000000900 */
[----:B------:R-:W-:Y:S01]  /*d2e0*/  PRMT R162, R164, 0x7771, RZ ;  /* 0x00007771a4a27816 */ /* 0x000fe200000000ff */
[----:B------:R5:W-:Y:S01]  /*d2f0*/  STG.E.U16 desc[UR28][R118.64+-0x50], R91 ;  /* 0xffffb05b76007986 */ /* 0x000be2000c10151c */
[----:B------:R-:W-:Y:S02]  /*d300*/  LOP3.LUT R167, R167, 0xff, RZ, 0xc0, !PT ;  /* 0x000000ffa7a77812 */ /* 0x000fe400078ec0ff */
[----:B------:R-:W-:Y:S01]  /*d310*/  LOP3.LUT R188, R189, 0x400, RZ, 0xc0, !PT ;  /* 0x00000400bdbc7812 */ /* 0x000fe200078ec0ff */
[----:B------:R5:W-:Y:S01]  /*d320*/  STG.E.U16 desc[UR28][R118.64+-0x4e], R90 ;  /* 0xffffb25a76007986 */ /* 0x000be2000c10151c */
[----:B------:R-:W-:Y:S02]  /*d330*/  SHF.R.U32.HI R186, RZ, 0x1, R195 ;  /* 0x00000001ffba7819 */ /* 0x000fe400000116c3 */
[----:B-1----:R-:W-:Y:S02]  /*d340*/  PRMT R93, R114, 0x7632, R93 ;  /* 0x00007632725d7816 */ /* 0x002fe4000000005d */
[----:B---3--:R-:W-:Y:S01]  /*d350*/  PRMT R92, R113, 0x7610, R92 ;  /* 0x00007610715c7816 */ /* 0x008fe2000000005c */
[----:B------:R-:W-:Y:S01]  /*d360*/  IMAD.WIDE R130, R117, -0x70, R130 ;  /* 0xffffff9075827825 */ /* 0x000fe200078e0282 */
[----:B----4-:R-:W-:Y:S02]  /*d370*/  PRMT R89, R113, 0x7632, R89 ;  /* 0x0000763271597816 */ /* 0x010fe40000000059 */
[----:B-----5:R-:W-:Y:S02]  /*d380*/  PRMT R88, R103, 0x5410, R101 ;  /* 0x0000541067587816 */ /* 0x020fe40000000065 */
[----:B------:R-:W-:Y:S02]  /*d390*/  @!P5 PRMT R101, R219, 0x5410, RZ ;  /* 0x00005410db65d816 */ /* 0x000fe400000000ff */
[C---:B------:R-:W-:Y:S02]  /*d3a0*/  PRMT R91, R112.reuse, 0x7610, R91 ;  /* 0x00007610705b7816 */ /* 0x040fe4000000005b */
[----:B------:R-:W-:Y:S01]  /*d3b0*/  PRMT R90, R112, 0x7632, R90 ;  /* 0x00007632705a7816 */ /* 0x000fe2000000005a */
[----:B--2---:R-:W-:Y:S02]  /*d3c0*/  @P2 VIADD R120, R128, 0xffffffc0 ;  /* 0xffffffc080782836 */ /* 0x004fe40000000000 */
[--C-:B------:R-:W-:Y:S01]  /*d3d0*/  FADD.FTZ R128, R163, R98.reuse ;  /* 0x00000062a3807221 */ /* 0x100fe20000010000 */
[C---:B------:R-:W-:Y:S02]  /*d3e0*/  PRMT R98, R99.reuse, 0x7632, R98 ;  /* 0x0000763263627816 */ /* 0x040fe40000000062 */
[----:B------:R-:W-:Y:S01]  /*d3f0*/  PRMT R163, R164, 0x7773, RZ ;  /* 0x00007773a4a37816 */ /* 0x000fe200000000ff */
[----:B------:R-:W1:Y:S01]  /*d400*/  LDSM.16.MT88.4 R72, [R120] ;  /* 0x000000007848783b */ /* 0x000e620000004200 */
[----:B------:R-:W-:Y:S01]  /*d410*/  PRMT R109, R99, 0x5410, R98 ;  /* 0x00005410636d7816 */ /* 0x000fe20000000062 */
[----:B------:R-:W-:Y:S01]  /*d420*/  IMAD.IADD R136, R185, 0x1, R120 ;  /* 0x00000001b9887824 */ /* 0x000fe200078e0278 */
[----:B------:R-:W-:Y:S01]  /*d430*/  @P4 PRMT R99, R203, 0x5410, RZ ;  /* 0x00005410cb634816 */ /* 0x000fe200000000ff */
[----:B------:R-:W-:Y:S01]  /*d440*/  @P1 HADD2 R202, -R98.H0_H0, -RZ.H0_H0 ;  /* 0xa00000ff62ca1230 */ /* 0x000fe20000000900 */
[----:B------:R-:W-:Y:S01]  /*d450*/  ISETP.LE.U32.AND P4, PT, R168, UR8, PT ;  /* 0x00000008a8007c0c */ /* 0x000fe2000bf83070 */
[----:B------:R-:W-:Y:S02]  /*d460*/  FADD.FTZ R128, R148, R128 ;  /* 0x0000008094807221 */ /* 0x000fe40000010000 */
[----:B------:R-:W2:Y:S01]  /*d470*/  LDSM.16.MT88.4 R80, [R136] ;  /* 0x000000008850783b */ /* 0x000ea20000004200 */
[----:B------:R-:W-:Y:S02]  /*d480*/  @P1 PRMT R98, R202, 0x5410, RZ ;  /* 0x00005410ca621816 */ /* 0x000fe400000000ff */
[----:B------:R-:W-:Y:S02]  /*d490*/  ISETP.GT.U32.AND P1, PT, R181, UR8, PT ;  /* 0x00000008b5007c0c */ /* 0x000fe4000bf24070 */
[----:B------:R-:W-:Y:S03]  /*d4a0*/  PRMT R181, R168, 0x5410, R181 ;  /* 0x00005410a8b57816 */ /* 0x000fe600000000b5 */
[----:B------:R3:W-:Y:S02]  /*d4b0*/  STG.E.U16 desc[UR28][R130.64+-0x50], R99 ;  /* 0xffffb06382007986 */ /* 0x0007e4000c10151c */
[----:B------:R-:W-:Y:S02]  /*d4c0*/  @!P4 HADD2 R205, -R97.H0_H0, -RZ.H0_H0 ;  /* 0xa00000ff61cdc230 */ /* 0x000fe40000000900 */
[----:B------:R4:W-:Y:S04]  /*d4d0*/  STG.E.U16 desc[UR28][R130.64+-0x4e], R98 ;  /* 0xffffb26282007986 */ /* 0x0009e8000c10151c */
[----:B------:R-:W-:Y:S01]  /*d4e0*/  @P1 HADD2 R204, -R96.H0_H0, -RZ.H0_H0 ;  /* 0xa00000ff60cc1230 */ /* 0x000fe20000000900 */
[-C--:B-1----:R-:W-:Y:S03]  /*d4f0*/  HMMA.16816.F32 R36, R68, R72.reuse, R36 ;  /* 0x000000484424723c */ /* 0x082fe60000001824 */
[----:B---3--:R-:W-:Y:S01]  /*d500*/  PRMT R99, R115, 0x7632, R99 ;  /* 0x0000763273637816 */ /* 0x008fe20000000063 */
[----:B----4-:R-:W-:Y:S04]  /*d510*/  IMAD.WIDE R130, R117, 0x70, R130 ;  /* 0x0000007075827825 */ /* 0x010fe800078e0282 */
[C---:B------:R-:W-:Y:S04]  /*d520*/  HMMA.16816.F32 R40, R76.reuse, R72, R40 ;  /* 0x000000484c28723c */ /* 0x040fe80000001828 */
[----:B------:R-:W-:Y:S01]  /*d530*/  PRMT R73, R110, 0x5410, R182 ;  /* 0x000054106e497816 */ /* 0x000fe200000000b6 */
[----:B------:R-:W-:Y:S01]  /*d540*/  @!P0 HADD2 R213, -R99.H0_H0, -RZ.H0_H0 ;  /* 0xa00000ff63d58230 */ /* 0x000fe20000000900 */
[----:B------:R-:W-:Y:S02]  /*d550*/  PRMT R110, R97, 0x5410, R96 ;  /* 0x00005410616e7816 */ /* 0x000fe40000000060 */
[----:B------:R-:W-:Y:S01]  /*d560*/  @!P4 PRMT R97, R205, 0x5410, RZ ;  /* 0x00005410cd61c816 */ /* 0x000fe200000000ff */
[-C--:B------:R-:W-:Y:S03]  /*d570*/  HMMA.16816.F32 R44, R76, R74.reuse, R44 ;  /* 0x0000004a4c2c723c */ /* 0x080fe6000000182c */
[C---:B------:R-:W-:Y:S01]  /*d580*/  ISETP.GT.U32.AND P4, PT, R165.reuse, UR8, PT ;  /* 0x00000008a5007c0c */ /* 0x040fe2000bf84070 */
[----:B------:R-:W-:Y:S01]  /*d590*/  STG.E.U16 desc[UR28][R130.64+-0x50], R97 ;  /* 0xffffb06182007986 */ /* 0x000fe2000c10151c */
[----:B------:R-:W-:Y:S02]  /*d5a0*/  PRMT R165, R165, 0x5410, R134 ;  /* 0x00005410a5a57816 */ /* 0x000fe40000000086 */
[----:B------:R-:W-:Y:S01]  /*d5b0*/  PRMT R72, R179, 0x5410, R156 ;  /* 0x00005410b3487816 */ /* 0x000fe2000000009c */
[C---:B------:R-:W-:Y:S04]  /*d5c0*/  HMMA.16816.F32 R48, R68.reuse, R74, R48 ;  /* 0x0000004a4430723c */ /* 0x040fe80000001830 */
[--C-:B------:R-:W-:Y:S02]  /*d5d0*/  PRMT R74, R174, 0x5410, R133.reuse ;  /* 0x00005410ae4a7816 */ /* 0x100fe40000000085 */
[----:B------:R-:W-:Y:S02]  /*d5e0*/  LOP3.LUT R75, R73, 0xff00ff, RZ, 0xc0, !PT ;  /* 0x00ff00ff494b7812 */ /* 0x000fe400078ec0ff */
[--C-:B------:R-:W-:Y:S01]  /*d5f0*/  HSET2.LE.AND R72, R72, R137.reuse, PT ;  /* 0x0000008948487233 */ /* 0x100fe20003803000 */
[-C--:B--2---:R-:W-:Y:S03]  /*d600*/  HMMA.16816.F32 R52, R68, R80.reuse, R52 ;  /* 0x000000504434723c */ /* 0x084fe60000001834 */
[--C-:B------:R-:W-:Y:S01]  /*d610*/  HSET2.LE.AND R73, R172, R137.reuse, PT ;  /* 0x00000089ac497233 */ /* 0x100fe20003803000 */
[----:B------:R-:W-:Y:S01]  /*d620*/  @P4 HADD2 R201, -R105.H0_H0, -RZ.H0_H0 ;  /* 0xa00000ff69c94230 */ /* 0x000fe20000000900 */
[--C-:B------:R-:W-:Y:S02]  /*d630*/  HSET2.LE.AND R74, R74, R137.reuse, PT ;  /* 0x000000894a4a7233 */ /* 0x100fe40003803000 */
[--C-:B------:R-:W-:Y:S01]  /*d640*/  HSET2.LE.AND R75, R75, R137.reuse, PT ;  /* 0x000000894b4b7233 */ /* 0x100fe20003803000 */
[C---:B------:R-:W-:Y:S04]  /*d650*/  HMMA.16816.F32 R56, R76.reuse, R80, R56 ;  /* 0x000000504c38723c */ /* 0x040fe80000001838 */
[----:B------:R-:W-:Y:S02]  /*d660*/  LOP3.LUT R72, R106, R72, RZ, 0xc0, !PT ;  /* 0x000000486a487212 */ /* 0x000fe400078ec0ff */
[----:B------:R-:W-:Y:S02]  /*d670*/  LOP3.LUT R73, R102, R73, RZ, 0xc0, !PT ;  /* 0x0000004966497212 */ /* 0x000fe400078ec0ff */
[----:B------:R-:W-:Y:S01]  /*d680*/  LOP3.LUT R74, R108, R74, RZ, 0xc0, !PT ;  /* 0x0000004a6c4a7212 */ /* 0x000fe200078ec0ff */
[-C--:B------:R-:W-:Y:S03]  /*d690*/  HMMA.16816.F32 R60, R76, R82.reuse, R60 ;  /* 0x000000524c3c723c */ /* 0x080fe6000000183c */
[----:B------:R-:W-:Y:S01]  /*d6a0*/  PRMT R79, R105, 0x5410, R100 ;  /* 0x00005410694f7816 */ /* 0x000fe20000000064 */
[----:B------:R-:W-:Y:S01]  /*d6b0*/  IMAD.MOV.U32 R108, RZ, RZ, R160 ;  /* 0x000000ffff6c7224 */ /* 0x000fe200078e00a0 */
[----:B------:R-:W-:Y:S02]  /*d6c0*/  LOP3.LUT R75, R109, R75, RZ, 0xc0, !PT ;  /* 0x0000004b6d4b7212 */ /* 0x000fe400078ec0ff */
[--C-:B------:R-:W-:Y:S01]  /*d6d0*/  HSET2.LE.AND R76, R171, R137.reuse, PT ;  /* 0x00000089ab4c7233 */ /* 0x100fe20003803000 */
[----:B------:R-:W-:Y:S01]  /*d6e0*/  HMMA.16816.F32 R64, R68, R82, R64 ;  /* 0x000000524440723c */ /* 0x000fe20000001840 */
[----:B------:R-:W-:Y:S03]  /*d6f0*/  LDSM.16.MT88.4 R80, [R120+0x800] ;  /* 0x000800007850783b */ /* 0x000fe60000004200 */
[----:B------:R-:W-:Y:S02]  /*d700*/  LOP3.LUT R68, R165, 0xff00ff, RZ, 0xc0, !PT ;  /* 0x00ff00ffa5447812 */ /* 0x000fe400078ec0ff */
[--C-:B------:R-:W-:Y:S02]  /*d710*/  HSET2.LE.AND R78, R181, R137.reuse, PT ;  /* 0x00000089b54e7233 */ /* 0x100fe40003803000 */
[--C-:B------:R-:W-:Y:S01]  /*d720*/  HSET2.LE.AND R77, R170, R137.reuse, PT ;  /* 0x00000089aa4d7233 */ /* 0x100fe20003803000 */
[-C--:B------:R-:W-:Y:S05]  /*d730*/  HMMA.16816.F32 R4, R72, R84.reuse, R4 ;  /* 0x000000544804723c */ /* 0x080fea0000001804 */
[--C-:B------:R-:W-:Y:S02]  /*d740*/  HSET2.LE.AND R68, R68, R137.reuse, PT ;  /* 0x0000008944447233 */ /* 0x100fe40003803000 */
[----:B------:R-:W-:Y:S02]  /*d750*/  LOP3.LUT R76, R107, R76, RZ, 0xc0, !PT ;  /* 0x0000004c6b4c7212 */ /* 0x000fe400078ec0ff */
[----:B------:R-:W-:Y:S02]  /*d760*/  LOP3.LUT R77, R104, R77, RZ, 0xc0, !PT ;  /* 0x0000004d684d7212 */ /* 0x000fe400078ec0ff */
[----:B------:R-:W-:Y:S01]  /*d770*/  LOP3.LUT R79, R79, R68, RZ, 0xc0, !PT ;  /* 0x000000444f4f7212 */ /* 0x000fe200078ec0ff */
[----:B------:R-:W1:Y:S01]  /*d780*/  MUFU.EX2 R104, R159 ;  /* 0x0000009f00687308 */ /* 0x000e620000000800 */
[----:B------:R-:W-:Y:S01]  /*d790*/  LOP3.LUT R78, R110, R78, RZ, 0xc0, !PT ;  /* 0x0000004e6e4e7212 */ /* 0x000fe200078ec0ff */
[----:B------:R-:W2:Y:S01]  /*d7a0*/  LDSM.16.MT88.4 R68, [R184+0x6800] ;  /* 0x00680000b844783b */ /* 0x000ea20000004200 */
[----:B------:R-:W-:Y:S02]  /*d7b0*/  LOP3.LUT R107, R157, 0xff, RZ, 0xc0, !PT ;  /* 0x000000ff9d6b7812 */ /* 0x000fe400078ec0ff */
[----:B------:R-:W-:Y:S02]  /*d7c0*/  @P1 PRMT R96, R204, 0x5410, RZ ;  /* 0x00005410cc601816 */ /* 0x000fe400000000ff */
[----:B------:R-:W-:Y:S01]  /*d7d0*/  @P4 PRMT R105, R201, 0x5410, RZ ;  /* 0x00005410c9694816 */ /* 0x000fe200000000ff */
[C---:B------:R-:W-:Y:S02]  /*d7e0*/  HMMA.16816.F32 R8, R76.reuse, R84, R8 ;  /* 0x000000544c08723c */ /* 0x040fe40000001808 */
[----:B------:R3:W-:Y:S02]  /*d7f0*/  STG.E.U16 desc[UR28][R130.64+-0x4e], R96 ;  /* 0xffffb26082007986 */ /* 0x0007e4000c10151c */
[----:B------:R-:W-:Y:S02]  /*d800*/  ISETP.GT.U32.AND P1, PT, R134, UR8, PT ;  /* 0x0000000886007c0c */ /* 0x000fe4000bf24070 */
[----:B------:R-:W-:Y:S01]  /*d810*/  ISETP.LE.U32.AND P4, PT, R107, UR8, PT ;  /* 0x000000086b007c0c */ /* 0x000fe2000bf83070 */
[----:B------:R-:W-:Y:S01]  /*d820*/  STG.E.U16 desc[UR28][R140.64+-0x50], R105 ;  /* 0xffffb0698c007986 */ /* 0x000fe2000c10151c */
[----:B------:R-:W-:Y:S01]  /*d830*/  PRMT R133, R157, 0x7632, R133 ;  /* 0x000076329d857816 */ /* 0x000fe20000000085 */
[-C--:B------:R-:W-:Y:S03]  /*d840*/  HMMA.16816.F32 R12, R76, R86.reuse, R12 ;  /* 0x000000564c0c723c */ /* 0x080fe6000000180c */
[----:B------:R-:W-:Y:S01]  /*d850*/  SHF.R.U32.HI R157, RZ, 0x18, R157 ;  /* 0x00000018ff9d7819 */ /* 0x000fe2000001169d */
[----:B-1----:R-:W-:Y:S01]  /*d860*/  FADD.FTZ R106, R104, R161 ;  /* 0x000000a1686a7221 */ /* 0x002fe20000010000 */
[----:B------:R-:W-:Y:S02]  /*d870*/  LOP3.LUT R133, R133, 0xff, RZ, 0xc0, !PT ;  /* 0x000000ff85857812 */ /* 0x000fe400078ec0ff */
[C---:B------:R-:W-:Y:S01]  /*d880*/  PRMT R102, R116.reuse, 0x7610, R102 ;  /* 0x0000761074667816 */ /* 0x040fe20000000066 */
[C---:B------:R-:W-:Y:S04]  /*d890*/  HMMA.16816.F32 R16, R72.reuse, R86, R16 ;  /* 0x000000564810723c */ /* 0x040fe80000001810 */
[----:B------:R-:W-:Y:S01]  /*d8a0*/  PRMT R84, R116, 0x7632, R84 ;  /* 0x0000763274547816 */ /* 0x000fe20000000054 */
[----:B------:R-:W-:Y:S01]  /*d8b0*/  @P1 HADD2 R217, -R100.H0_H0, -RZ.H0_H0 ;  /* 0xa00000ff64d91230 */ /* 0x000fe20000000900 */
[----:B------:R-:W-:Y:S01]  /*d8c0*/  LOP3.LUT R110, R155, 0xff, RZ, 0xc0, !PT ;  /* 0x000000ff9b6e7812 */ /* 0x000fe200078ec0ff */
[----:B------:R-:W-:Y:S01]  /*d8d0*/  @!P4 HADD2 R220, -R103.H0_H0, -RZ.H0_H0 ;  /* 0xa00000ff67dcc230 */ /* 0x000fe20000000900 */
[----:B------:R-:W-:Y:S01]  /*d8e0*/  PRMT R98, R102, 0x5410, R84 ;  /* 0x0000541066627816 */ /* 0x000fe20000000054 */
[----:B------:R-:W-:Y:S01]  /*d8f0*/  FADD.FTZ R106, R158, R106 ;  /* 0x0000006a9e6a7221 */ /* 0x000fe20000010000 */
[----:B------:R-:W-:Y:S02]  /*d900*/  @P1 PRMT R100, R217, 0x5410, RZ ;  /* 0x00005410d9641816 */ /* 0x000fe400000000ff */
[----:B------:R-:W-:Y:S01]  /*d910*/  @!P4 PRMT R103, R220, 0x5410, RZ ;  /* 0x00005410dc67c816 */ /* 0x000fe200000000ff */
[----:B---3--:R-:W-:Y:S01]  /*d920*/  IMAD.WIDE R130, R117, -0x70, R130 ;  /* 0xffffff9075827825 */ /* 0x008fe200078e0282 */
[----:B------:R-:W-:Y:S01]  /*d930*/  ISETP.LE.U32.AND P1, PT, R157, UR8, PT ;  /* 0x000000089d007c0c */ /* 0x000fe2000bf23070 */
[----:B------:R1:W-:Y:S01]  /*d940*/  STG.E.U16 desc[UR28][R140.64+-0x4e], R100 ;  /* 0xffffb2648c007986 */ /* 0x0003e2000c10151c */
[----:B------:R-:W-:Y:S01]  /*d950*/  ISETP.LE.U32.AND P4, PT, R133, UR8, PT ;  /* 0x0000000885007c0c */ /* 0x000fe2000bf83070 */
[-C--:B--2---:R-:W-:Y:S02]  /*d960*/  HMMA.16816.F32 R20, R72, R68.reuse, R20 ;  /* 0x000000444814723c */ /* 0x084fe40000001814 */
[----:B------:R-:W-:Y:S01]  /*d970*/  STG.E.U16 desc[UR28][R118.64+-0x40], R103 ;  /* 0xffffc06776007986 */ /* 0x000fe2000c10151c */
[----:B------:R-:W-:Y:S02]  /*d980*/  ISETP.LE.U32.AND P5, PT, R110, UR8, PT ;  /* 0x000000086e007c0c */ /* 0x000fe4000bfa3070 */
[----:B------:R-:W-:Y:S01]  /*d990*/  SHF.R.U32.HI R86, RZ, 0x18, R155 ;  /* 0x00000018ff567819 */ /* 0x000fe2000001169b */
[----:B------:R2:W-:Y:S01]  /*d9a0*/  STG.E.U16 desc[UR28][R118.64+-0x3e], R101 ;  /* 0xffffc26576007986 */ /* 0x0005e2000c10151c */
[----:B------:R-:W-:Y:S01]  /*d9b0*/  PRMT R85, R115, 0x7610, R85 ;  /* 0x0000761073557816 */ /* 0x000fe20000000055 */
[C---:B------:R-:W-:Y:S02]  /*d9c0*/  HMMA.16816.F32 R24, R76.reuse, R68, R24 ;  /* 0x000000444c18723c */ /* 0x040fe40000001818 */
[----:B------:R-:W-:Y:S02]  /*d9d0*/  LDSM.16.MT88.4 R112, [R184+0x7800] ;  /* 0x00780000b870783b */ /* 0x000fe40000004200 */
[----:B------:R-:W-:Y:S01]  /*d9e0*/  PRMT R95, R85, 0x5410, R99 ;  /* 0x00005410555f7816 */ /* 0x000fe20000000063 */
[----:B------:R-:W-:Y:S01]  /*d9f0*/  @!P4 HADD2 R227, -R102.H0_H0, -RZ.H0_H0 ;  /* 0xa00000ff66e3c230 */ /* 0x000fe20000000900 */
[----:B------:R-:W-:Y:S01]  /*da00*/  @!P0 PRMT R99, R213, 0x5410, RZ ;  /* 0x00005410d5638816 */ /* 0x000fe200000000ff */
[----:B------:R-:W-:Y:S01]  /*da10*/  @!P1 HADD2 R226, -R84.H0_H0, -RZ.H0_H0 ;  /* 0xa00000ff54e29230 */ /* 0x000fe20000000900 */
[----:B------:R-:W-:Y:S01]  /*da20*/  ISETP.GT.U32.AND P0, PT, R163, UR8, PT ;  /* 0x00000008a3007c0c */ /* 0x000fe2000bf04070 */
[-C--:B------:R-:W-:Y:S03]  /*da30*/  HMMA.16816.F32 R28, R76, R70.reuse, R28 ;  /* 0x000000464c1c723c */ /* 0x080fe6000000181c */
[----:B------:R-:W-:Y:S01]  /*da40*/  @!P4 PRMT R102, R227, 0x5410, RZ ;  /* 0x00005410e366c816 */ /* 0x000fe200000000ff */
[----:B------:R-:W-:Y:S01]  /*da50*/  @!P5 HADD2 R225, -R85.H0_H0, -RZ.H0_H0 ;  /* 0xa00000ff55e1d230 */ /* 0x000fe20000000900 */
[----:B------:R-:W-:Y:S02]  /*da60*/  @!P1 PRMT R84, R226, 0x5410, RZ ;  /* 0x00005410e2549816 */ /* 0x000fe400000000ff */
[----:B------:R-:W-:Y:S01]  /*da70*/  ISETP.LE.U32.AND P4, PT, R86, UR8, PT ;  /* 0x0000000856007c0c */ /* 0x000fe2000bf83070 */
[----:B------:R3:W-:Y:S01]  /*da80*/  STG.E.U16 desc[UR28][R130.64+-0x40], R102 ;  /* 0xffffc06682007986 */ /* 0x0007e2000c10151c */
[----:B------:R-:W-:Y:S01]  /*da90*/  @!P5 PRMT R85, R225, 0x5410, RZ ;  /* 0x00005410e155d816 */ /* 0x000fe200000000ff */
[C---:B------:R-:W-:Y:S02]  /*daa0*/  HMMA.16816.F32 R32, R72.reuse, R70, R32 ;  /* 0x000000464820723c */ /* 0x040fe40000001820 */
[----:B------:R4:W-:Y:S02]  /*dab0*/  STG.E.U16 desc[UR28][R130.64+-0x3e], R84 ;  /* 0xffffc25482007986 */ /* 0x0009e4000c10151c */
[----:B------:R-:W-:Y:S01]  /*dac0*/  ISETP.GT.U32.AND P5, PT, R166, UR8, PT ;  /* 0x00000008a6007c0c */ /* 0x000fe2000bfa4070 */
[----:B------:R-:W-:Y:S01]  /*dad0*/  @P0 HADD2 R214, -R90.H0_H0, -RZ.H0_H0 ;  /* 0xa00000ff5ad60230 */ /* 0x000fe20000000900 */
[----:B-1----:R-:W-:Y:S01]  /*dae0*/  PRMT R100, R94, 0x5410, R93 ;  /* 0x000054105e647816 */ /* 0x002fe2000000005d */
[----:B------:R-:W1:Y:S01]  /*daf0*/  LDSM.16.MT88.4 R68, [R136+0x800] ;  /* 0x000800008844783b */ /* 0x000e620000004200 */
[----:B------:R-:W-:Y:S01]  /*db00*/  @!P6 PRMT R94, R216, 0x5410, RZ ;  /* 0x00005410d85ee816 */ /* 0x000fe200000000ff */
[-C--:B------:R-:W-:Y:S03]  /*db10*/  HMMA.16816.F32 R36, R72, R80.reuse, R36 ;  /* 0x000000504824723c */ /* 0x080fe60000001824 */
[----:B------:R-:W-:Y:S01]  /*db20*/  ISETP.GT.U32.AND P6, PT, R162, UR8, PT ;  /* 0x00000008a2007c0c */ /* 0x000fe2000bfc4070 */
[----:B------:R-:W-:Y:S01]  /*db30*/  @!P4 HADD2 R215, -R93.H0_H0, -RZ.H0_H0 ;  /* 0xa00000ff5dd7c230 */ /* 0x000fe20000000900 */
[----:B--2---:R-:W-:Y:S02]  /*db40*/  PRMT R101, R91, 0x5410, R90 ;  /* 0x000054105b657816 */ /* 0x004fe4000000005a */
[----:B------:R-:W-:Y:S01]  /*db50*/  @P0 PRMT R90, R214, 0x5410, RZ ;  /* 0x00005410d65a0816 */ /* 0x000fe200000000ff */
[C---:B------:R-:W-:Y:S04]  /*db60*/  HMMA.16816.F32 R40, R76.reuse, R80, R40 ;  /* 0x000000504c28723c */ /* 0x040fe80000001828 */
[----:B------:R-:W-:Y:S01]  /*db70*/  PRMT R80, R107, 0x5410, R126 ;  /* 0x000054106b507816 */ /* 0x000fe2000000007e */
[----:B------:R-:W-:Y:S01]  /*db80*/  @P5 HADD2 R209, -R91.H0_H0, -RZ.H0_H0 ;  /* 0xa00000ff5bd15230 */ /* 0x000fe20000000900 */
[----:B------:R-:W-:Y:S02]  /*db90*/  @!P4 PRMT R93, R215, 0x5410, RZ ;  /* 0x00005410d75dc816 */ /* 0x000fe400000000ff */
[----:B---3--:R-:W-:Y:S01]  /*dba0*/  LOP3.LUT R102, R123, 0xffff, RZ, 0xc0, !PT ;  /* 0x0000ffff7b667812 */ /* 0x008fe200078ec0ff */
[-C--:B------:R-:W-:Y:S03]  /*dbb0*/  HMMA.16816.F32 R44, R76, R82.reuse, R44 ;  /* 0x000000524c2c723c */ /* 0x080fe6000000182c */
[----:B------:R-:W-:Y:S01]  /*dbc0*/  SHF.R.U32.HI R102, RZ, 0x8, R102 ;  /* 0x00000008ff667819 */ /* 0x000fe20000011666 */
[----:B----4-:R-:W-:Y:S01]  /*dbd0*/  IMAD.WIDE R130, R117, 0x70, R130 ;  /* 0x0000007075827825 */ /* 0x010fe200078e0282 */
[----:B------:R-:W-:Y:S02]  /*dbe0*/  SHF.R.U32.HI R107, RZ, 0x10, R155 ;  /* 0x00000010ff6b7819 */ /* 0x000fe4000001169b */
[----:B------:R-:W-:Y:S01]  /*dbf0*/  LOP3.LUT R84, R102, 0xffff, RZ, 0xc0, !PT ;  /* 0x0000ffff66547812 */ /* 0x000fe200078ec0ff */
[C---:B------:R-:W-:Y:S01]  /*dc00*/  HMMA.16816.F32 R48, R72.reuse, R82, R48 ;  /* 0x000000524830723c */ /* 0x040fe20000001830 */
[----:B------:R-:W-:Y:S03]  /*dc10*/  STG.E.U16 desc[UR28][R130.64+-0x40], R85 ;  /* 0xffffc05582007986 */ /* 0x000fe6000c10151c */
[----:B------:R-:W-:Y:S01]  /*dc20*/  LOP3.LUT R107, R107, 0xff, RZ, 0xc0, !PT ;  /* 0x000000ff6b6b7812 */ /* 0x000fe200078ec0ff */
[----:B------:R2:W-:Y:S01]  /*dc30*/  STG.E.U16 desc[UR28][R130.64+-0x3e], R99 ;  /* 0xffffc26382007986 */ /* 0x0005e2000c10151c */
[----:B------:R-:W-:Y:S01]  /*dc40*/  ISETP.LE.U32.AND P0, PT, R84, UR8, PT ;  /* 0x0000000854007c0c */ /* 0x000fe2000bf03070 */
[----:B------:R-:W-:Y:S01]  /*dc50*/  @P6 HADD2 R212, -R89.H0_H0, -RZ.H0_H0 ;  /* 0xa00000ff59d46230 */ /* 0x000fe20000000900 */
[----:B------:R-:W-:Y:S01]  /*dc60*/  PRMT R107, R107, 0x5410, R86 ;  /* 0x000054106b6b7816 */ /* 0x000fe20000000056 */
[----:B------:R3:W-:Y:S01]  /*dc70*/  STG.E.U16 desc[UR28][R140.64+-0x40], R94 ;  /* 0xffffc05e8c007986 */ /* 0x0007e2000c10151c */
[----:B------:R-:W-:Y:S02]  /*dc80*/  ISETP.LE.U32.AND P1, PT, R167, UR8, PT ;  /* 0x00000008a7007c0c */ /* 0x000fe4000bf23070 */
[----:B------:R-:W-:Y:S01]  /*dc90*/  LOP3.LUT R108, R108, 0xff, RZ, 0xc0, !PT ;  /* 0x000000ff6c6c7812 */ /* 0x000fe200078ec0ff */
[----:B------:R4:W-:Y:S01]  /*dca0*/  STG.E.U16 desc[UR28][R140.64+-0x3e], R93 ;  /* 0xffffc25d8c007986 */ /* 0x0009e2000c10151c */
[----:B------:R-:W-:Y:S01]  /*dcb0*/  PRMT R109, R160, 0x7771, RZ ;  /* 0x00007771a06d7816 */ /* 0x000fe200000000ff */
[-C--:B-1----:R-:W-:Y:S02]  /*dcc0*/  HMMA.16816.F32 R52, R72, R68.reuse, R52 ;  /* 0x000000444834723c */ /* 0x082fe40000001834 */
[----:B------:R-:W1:Y:S01]  /*dcd0*/  LDSM.16.MT88.4 R84, [R197+0x7000] ;  /* 0x00700000c554783b */ /* 0x000e620000004200 */
[----:B------:R-:W-:Y:S02]  /*dce0*/  @P5 PRMT R91, R209, 0x5410, RZ ;  /* 0x00005410d15b5816 */ /* 0x000fe400000000ff */
[----:B------:R-:W-:Y:S02]  /*dcf0*/  ISETP.LE.U32.AND P5, PT, R108, UR8, PT ;  /* 0x000000086c007c0c */ /* 0x000fe4000bfa3070 */
[----:B------:R-:W-:Y:S01]  /*dd00*/  PRMT R103, R92, 0x5410, R89 ;  /* 0x000054105c677816 */ /* 0x000fe20000000059 */
[C---:B------:R-:W-:Y:S04]  /*dd10*/  HMMA.16816.F32 R56, R76.reuse, R68, R56 ;  /* 0x000000444c38723c */ /* 0x040fe80000001838 */
[----:B------:R-:W-:Y:S01]  /*dd20*/  @P6 PRMT R89, R212, 0x5410, RZ ;  /* 0x00005410d4596816 */ /* 0x000fe200000000ff */
[----:B------:R-:W-:Y:S01]  /*dd30*/  @!P1 HADD2 R218, -R92.H0_H0, -RZ.H0_H0 ;  /* 0xa00000ff5cda9230 */ /* 0x000fe20000000900 */
[C---:B------:R-:W-:Y:S02]  /*dd40*/  PRMT R156, R160.reuse, 0x7772, RZ ;  /* 0x00007772a09c7816 */ /* 0x040fe400000000ff */
[----:B------:R-:W-:Y:S01]  /*dd50*/  ISETP.GT.U32.AND P6, PT, R109, UR8, PT ;  /* 0x000000086d007c0c */ /* 0x000fe2000bfc4070 */
[----:B------:R-:W-:Y:S01]  /*dd60*/  STG.E.U16 desc[UR28][R118.64+-0x2e], R89 ;  /* 0xffffd25976007986 */ /* 0x000fe2000c10151c */
[----:B------:R-:W-:Y:S01]  /*dd70*/  PRMT R134, R160, 0x7773, RZ ;  /* 0x00007773a0867816 */ /* 0x000fe200000000ff */
[-C--:B------:R-:W-:Y:S03]  /*dd80*/  HMMA.16816.F32 R60, R76, R70.reuse, R60 ;  /* 0x000000464c3c723c */ /* 0x080fe6000000183c */
[----:B------:R-:W-:Y:S01]  /*dd90*/  ISETP.GT.U32.AND P4, PT, R156, UR8, PT ;  /* 0x000000089c007c0c */ /* 0x000fe2000bf84070 */
[----:B--2---:R-:W-:Y:S01]  /*dda0*/  IMAD.WIDE R130, R117, -0x70, R130 ;  /* 0xffffff9075827825 */ /* 0x004fe200078e0282 */
[----:B------:R-:W-:Y:S02]  /*ddb0*/  PRMT R110, R110, 0x5410, R129 ;  /* 0x000054106e6e7816 */ /* 0x000fe40000000081 */
[----:B------:R-:W-:Y:S01]  /*ddc0*/  LOP3.LUT R105, R121, 0xffff, RZ, 0xc0, !PT ;  /* 0x0000ffff79697812 */ /* 0x000fe200078ec0ff */
[----:B------:R-:W-:Y:S01]  /*ddd0*/  HMMA.16816.F32 R64, R72, R70, R64 ;  /* 0x000000464840723c */ /* 0x000fe20000001840 */
[----:B------:R-:W2:Y:S03]  /*dde0*/  MUFU.EX2 R73, R152 ;  /* 0x0000009800497308 */ /* 0x000ea60000000800 */
[----:B------:R-:W-:Y:S02]  /*ddf0*/  PRMT R156, R156, 0x5410, R134 ;  /* 0x000054109c9c7816 */ /* 0x000fe40000000086 */
[C---:B------:R-:W-:Y:S02]  /*de00*/  PRMT R97, R111.reuse, 0x7610, R97 ;  /* 0x000076106f617816 */ /* 0x040fe40000000061 */
[----:B------:R-:W-:Y:S02]  /*de10*/  F2FP.F16.F32.PACK_AB R104, R158, R104 ;  /* 0x000000689e68723e */ /* 0x000fe400000000ff */
[----:B------:R-:W-:Y:S01]  /*de20*/  @!P1 PRMT R92, R218, 0x5410, RZ ;  /* 0x00005410da5c9816 */ /* 0x000fe200000000ff */
[----:B------:R-:W-:Y:S01]  /*de30*/  @!P5 HADD2 R207, -R97.H0_H0, -RZ.H0_H0 ;  /* 0xa00000ff61cfd230 */ /* 0x000fe20000000900 */
[----:B------:R-:W-:Y:S02]  /*de40*/  PRMT R163, R166, 0x5410, R163 ;  /* 0x00005410a6a37816 */ /* 0x000fe400000000a3 */
[----:B------:R-:W-:Y:S01]  /*de50*/  PRMT R96, R111, 0x7632, R96 ;  /* 0x000076326f607816 */ /* 0x000fe20000000060 */
[----:B------:R-:W-:Y:S01]  /*de60*/  STG.E.U16 desc[UR28][R118.64+-0x30], R92 ;  /* 0xffffd05c76007986 */ /* 0x000fe2000c10151c */
[----:B------:R-:W-:Y:S01]  /*de70*/  SHF.R.U32.HI R105, RZ, 0x8, R105 ;  /* 0x00000008ff697819 */ /* 0x000fe20000011669 */
[----:B--2---:R-:W-:Y:S01]  /*de80*/  FADD.FTZ R127, R73, R127 ;  /* 0x0000007f497f7221 */ /* 0x004fe20000010000 */
[--C-:B------:R-:W-:Y:S01]  /*de90*/  HSET2.LE.AND R68, R110, R137.reuse, PT ;  /* 0x000000896e447233 */ /* 0x100fe20003803000 */
[----:B------:R-:W-:Y:S01]  /*dea0*/  STG.E.U16 desc[UR28][R130.64+-0x30], R91 ;  /* 0xffffd05b82007986 */ /* 0x000fe2000c10151c */
[----:B------:R-:W-:Y:S01]  /*deb0*/  LOP3.LUT R79, R156, 0xff00ff, RZ, 0xc0, !PT ;  /* 0x00ff00ff9c4f7812 */ /* 0x000fe200078ec0ff */
[----:B------:R-:W-:Y:S01]  /*dec0*/  @P6 HADD2 R206, -R96.H0_H0, -RZ.H0_H0 ;  /* 0xa00000ff60ce6230 */ /* 0x000fe20000000900 */
[C---:B---3--:R-:W-:Y:S01]  /*ded0*/  PRMT R94, R104.reuse, 0x7610, R94 ;  /* 0x00007610685e7816 */ /* 0x048fe2000000005e */
[----:B------:R2:W-:Y:S01]  /*dee0*/  STG.E.U16 desc[UR28][R130.64+-0x2e], R90 ;  /* 0xffffd25a82007986 */ /* 0x0005e2000c10151c */
[----:B----4-:R-:W-:Y:S02]  /*def0*/  PRMT R93, R104, 0x7632, R93 ;  /* 0x00007632685d7816 */ /* 0x010fe4000000005d */
[----:B------:R-:W-:Y:S01]  /*df00*/  PRMT R69, R121, 0x7632, R69 ;  /* 0x0000763279457816 */ /* 0x000fe20000000045 */
[----:B------:R-:W-:Y:S01]  /*df10*/  @P4 HADD2 R249, -R94.H0_H0, -RZ.H0_H0 ;  /* 0xa00000ff5ef94230 */ /* 0x000fe20000000900 */
[----:B------:R-:W-:Y:S02]  /*df20*/  PRMT R162, R167, 0x5410, R162 ;  /* 0x00005410a7a27816 */ /* 0x000fe400000000a2 */
[----:B------:R-:W-:Y:S02]  /*df30*/  LOP3.LUT R82, R105, 0xffff, RZ, 0xc0, !PT ;  /* 0x0000ffff69527812 */ /* 0x000fe400078ec0ff */
[----:B------:R-:W-:Y:S02]  /*df40*/  PRMT R81, R133, 0x5410, R157 ;  /* 0x0000541085517816 */ /* 0x000fe4000000009d */
[----:B------:R-:W-:Y:S02]  /*df50*/  LOP3.LUT R83, R163, 0xff00ff, RZ, 0xc0, !PT ;  /* 0x00ff00ffa3537812 */ /* 0x000fe400078ec0ff */
[--C-:B------:R-:W-:Y:S02]  /*df60*/  HSET2.LE.AND R79, R79, R137.reuse, PT ;  /* 0x000000894f4f7233 */ /* 0x100fe40003803000 */
[----:B------:R-:W-:Y:S02]  /*df70*/  PRMT R99, R97, 0x5410, R96 ;  /* 0x0000541061637816 */ /* 0x000fe40000000060 */
[----:B------:R-:W-:Y:S02]  /*df80*/  LOP3.LUT R76, R95, R68, RZ, 0xc0, !PT ;  /* 0x000000445f4c7212 */ /* 0x000fe400078ec0ff */
[----:B------:R-:W-:Y:S02]  /*df90*/  @!P5 PRMT R97, R207, 0x5410, RZ ;  /* 0x00005410cf61d816 */ /* 0x000fe400000000ff */
[----:B------:R-:W-:Y:S02]  /*dfa0*/  PRMT R68, R94, 0x5410, R93 ;  /* 0x000054105e447816 */ /* 0x000fe4000000005d */
[----:B------:R-:W-:Y:S02]  /*dfb0*/  LOP3.LUT R69, R69, 0xff, RZ, 0xc0, !PT ;  /* 0x000000ff45457812 */ /* 0x000fe400078ec0ff */
[----:B------:R-:W-:Y:S02]  /*dfc0*/  ISETP.LE.U32.AND P5, PT, R82, UR8, PT ;  /* 0x0000000852007c0c */ /* 0x000fe4000bfa3070 */
[--C-:B------:R-:W-:Y:S01]  /*dfd0*/  HSET2.LE.AND R80, R80, R137.reuse, PT ;  /* 0x0000008950507233 */ /* 0x100fe20003803000 */
[----:B--2---:R-:W-:Y:S01]  /*dfe0*/  IMAD.WIDE R130, R117, 0x70, R130 ;  /* 0x0000007075827825 */ /* 0x004fe200078e0282 */
[--C-:B------:R-:W-:Y:S02]  /*dff0*/  HSET2.LE.AND R81, R81, R137.reuse, PT ;  /* 0x0000008951517233 */ /* 0x100fe40003803000 */
[--C-:B------:R-:W-:Y:S02]  /*e000*/  HSET2.LE.AND R82, R162, R137.reuse, PT ;  /* 0x00000089a2527233 */ /* 0x100fe40003803000 */
[--C-:B------:R-:W-:Y:S01]  /*e010*/  HSET2.LE.AND R83, R83, R137.reuse, PT ;  /* 0x0000008953537233 */ /* 0x100fe20003803000 */
[----:B------:R-:W-:Y:S01]  /*e020*/  STG.E.U16 desc[UR28][R130.64+-0x30], R97 ;  /* 0xffffd06182007986 */ /* 0x000fe2000c10151c */
[----:B------:R-:W-:Y:S02]  /*e030*/  @P6 PRMT R96, R206, 0x5410, RZ ;  /* 0x00005410ce606816 */ /* 0x000fe400000000ff */
[----:B------:R-:W-:Y:S02]  /*e040*/  LOP3.LUT R79, R68, R79, RZ, 0xc0, !PT ;  /* 0x0000004f444f7212 */ /* 0x000fe400078ec0ff */
[----:B------:R-:W-:Y:S01]  /*e050*/  ISETP.LE.U32.AND P6, PT, R69, UR8, PT ;  /* 0x0000000845007c0c */ /* 0x000fe2000bfc3070 */
[----:B------:R2:W-:Y:S01]  /*e060*/  STG.E.U16 desc[UR28][R130.64+-0x2e], R96 ;  /* 0xffffd26082007986 */ /* 0x0005e2000c10151c */
[----:B------:R-:W-:Y:S02]  /*e070*/  PRMT R109, R108, 0x5410, R109 ;  /* 0x000054106c6d7816 */ /* 0x000fe4000000006d */
[----:B------:R-:W-:Y:S01]  /*e080*/  LOP3.LUT R80, R88, R80, RZ, 0xc0, !PT ;  /* 0x0000005058507212 */ /* 0x000fe200078ec0ff */
[----:B------:R-:W3:Y:S01]  /*e090*/  LDSM.16.MT88.4 R68, [R184+0x7000] ;  /* 0x00700000b844783b */ /* 0x000ee20000004200 */
[----:B------:R-:W-:Y:S01]  /*e0a0*/  LOP3.LUT R81, R98, R81, RZ, 0xc0, !PT ;  /* 0x0000005162517212 */ /* 0x000fe200078ec0ff */
[----:B------:R4:W5:Y:S01]  /*e0b0*/  MUFU.EX2 R88, R151 ;  /* 0x0000009700587308 */ /* 0x0009620000000800 */
[----:B------:R-:W-:Y:S02]  /*e0c0*/  LOP3.LUT R82, R103, R82, RZ, 0xc0, !PT ;  /* 0x0000005267527212 */ /* 0x000fe400078ec0ff */
[----:B------:R-:W-:Y:S02]  /*e0d0*/  LOP3.LUT R83, R101, R83, RZ, 0xc0, !PT ;  /* 0x0000005365537212 */ /* 0x000fe400078ec0ff */
[--C-:B------:R-:W-:Y:S02]  /*e0e0*/  HSET2.LE.AND R77, R107, R137.reuse, PT ;  /* 0x000000896b4d7233 */ /* 0x100fe40003803000 */
[--C-:B------:R-:W-:Y:S02]  /*e0f0*/  HSET2.LE.AND R78, R109, R137.reuse, PT ;  /* 0x000000896d4e7233 */ /* 0x100fe40003803000 */
[----:B------:R-:W-:Y:S01]  /*e100*/  SHF.R.U32.HI R92, RZ, 0x18, R121 ;  /* 0x00000018ff5c7819 */ /* 0x000fe20000011679 */
[-C--:B-1----:R-:W-:Y:S05]  /*e110*/  HMMA.16816.F32 R4, R80, R84.reuse, R4 ;  /* 0x000000545004723c */ /* 0x082fea0000001804 */
[----:B------:R-:W-:Y:S01]  /*e120*/  ISETP.GT.U32.AND P1, PT, R134, UR8, PT ;  /* 0x0000000886007c0c */ /* 0x000fe2000bf24070 */
[----:B----4-:R-:W-:Y:S01]  /*e130*/  FADD.FTZ R151, R147, R128 ;  /* 0x0000008093977221 */ /* 0x010fe20000010000 */
[----:B------:R-:W-:Y:S02]  /*e140*/  LOP3.LUT R77, R100, R77, RZ, 0xc0, !PT ;  /* 0x0000004d644d7212 */ /* 0x000fe400078ec0ff */
[----:B------:R-:W-:Y:S01]  /*e150*/  LOP3.LUT R78, R99, R78, RZ, 0xc0, !PT ;  /* 0x0000004e634e7212 */ /* 0x000fe200078ec0ff */
[----:B------:R-:W-:Y:S01]  /*e160*/  IMAD.MOV.U32 R99, RZ, RZ, R124 ;  /* 0x000000ffff637224 */ /* 0x000fe200078e007c */
[----:B------:R-:W-:Y:S01]  /*e170*/  @P4 PRMT R94, R249, 0x5410, RZ ;  /* 0x00005410f95e4816 */ /* 0x000fe200000000ff */
[----:B--2---:R-:W-:Y:S01]  /*e180*/  IMAD.WIDE R130, R117, -0x70, R130 ;  /* 0xffffff9075827825 */ /* 0x004fe200078e0282 */
[----:B------:R-:W-:Y:S02]  /*e190*/  LOP3.LUT R90, R121, 0xff, RZ, 0xc0, !PT ;  /* 0x000000ff795a7812 */ /* 0x000fe400078ec0ff */
[C---:B------:R-:W-:Y:S01]  /*e1a0*/  LOP3.LUT R89, R123.reuse, 0xff, RZ, 0xc0, !PT ;  /* 0x000000ff7b597812 */ /* 0x040fe200078ec0ff */
[C---:B------:R-:W-:Y:S01]  /*e1b0*/  HMMA.16816.F32 R8, R76.reuse, R84, R8 ;  /* 0x000000544c08723c */ /* 0x040fe20000001808 */
[----:B------:R1:W-:Y:S03]  /*e1c0*/  STG.E.U16 desc[UR28][R140.64+-0x30], R94 ;  /* 0xffffd05e8c007986 */ /* 0x0003e6000c10151c */
[----:B------:R-:W-:Y:S01]  /*e1d0*/  @P1 HADD2 R237, -R93.H0_H0, -RZ.H0_H0 ;  /* 0xa00000ff5ded1230 */ /* 0x000fe20000000900 */
[----:B------:R-:W-:Y:S02]  /*e1e0*/  PRMT R91, R123, 0x7632, R91 ;  /* 0x000076327b5b7816 */ /* 0x000fe4000000005b */
[----:B------:R-:W-:Y:S01]  /*e1f0*/  SHF.R.U32.HI R123, RZ, 0x18, R123 ;  /* 0x00000018ff7b7819 */ /* 0x000fe2000001167b */
[-C--:B------:R-:W-:Y:S03]  /*e200*/  HMMA.16816.F32 R12, R76, R86.reuse, R12 ;  /* 0x000000564c0c723c */ /* 0x080fe6000000180c */
[----:B------:R-:W-:Y:S02]  /*e210*/  @P1 PRMT R93, R237, 0x5410, RZ ;  /* 0x00005410ed5d1816 */ /* 0x000fe400000000ff */
[----:B------:R-:W-:Y:S02]  /*e220*/  ISETP.LE.U32.AND P1, PT, R123, UR8, PT ;  /* 0x000000087b007c0c */ /* 0x000fe4000bf23070 */
[----:B-----5:R-:W-:Y:S01]  /*e230*/  F2FP.F16.F32.PACK_AB R73, R88, R73 ;  /* 0x000000495849723e */ /* 0x020fe200000000ff */
[C---:B------:R-:W-:Y:S01]  /*e240*/  HMMA.16816.F32 R16, R80.reuse, R86, R16 ;  /* 0x000000565010723c */ /* 0x040fe20000001810 */
[----:B------:R-:W2:Y:S01]  /*e250*/  MUFU.EX2 R86, R153 ;  /* 0x0000009900567308 */ /* 0x000ea20000000800 */
[----:B------:R4:W-:Y:S02]  /*e260*/  STG.E.U16 desc[UR28][R140.64+-0x2e], R93 ;  /* 0xffffd25d8c007986 */ /* 0x0009e4000c10151c */
[----:B------:R-:W-:Y:S02]  /*e270*/  PRMT R72, R73, 0x7632, R72 ;  /* 0x0000763249487816 */ /* 0x000fe40000000048 */
[----:B------:R-:W-:Y:S02]  /*e280*/  ISETP.LE.U32.AND P4, PT, R89, UR8, PT ;  /* 0x0000000859007c0c */ /* 0x000fe4000bf83070 */
[-C--:B---3--:R-:W-:Y:S03]  /*e290*/  HMMA.16816.F32 R20, R80, R68.reuse, R20 ;  /* 0x000000445014723c */ /* 0x088fe60000001814 */
[----:B------:R-:W-:Y:S01]  /*e2a0*/  @!P1 HADD2 R239, -R72.H0_H0, -RZ.H0_H0 ;  /* 0xa00000ff48ef9230 */ /* 0x000fe20000000900 */
[----:B------:R-:W-:Y:S01]  /*e2b0*/  PRMT R129, R73, 0x5410, R72 ;  /* 0x0000541049817816 */ /* 0x000fe20000000048 */
[----:B-1----:R-:W-:Y:S01]  /*e2c0*/  IMAD.WIDE R94, R117, 0x70, R130 ;  /* 0x00000070755e7825 */ /* 0x002fe200078e0282 */
[----:B------:R-:W-:Y:S02]  /*e2d0*/  F2FP.F16.F32.PACK_AB R75, R147, R148 ;  /* 0x00000094934b723e */ /* 0x000fe400000000ff */
[C---:B------:R-:W-:Y:S01]  /*e2e0*/  HMMA.16816.F32 R24, R76.reuse, R68, R24 ;  /* 0x000000444c18723c */ /* 0x040fe20000001818 */
[----:B------:R-:W-:Y:S03]  /*e2f0*/  MUFU.EX2 R148, R138 ;  /* 0x0000008a00947308 */ /* 0x000fe60000000800 */
[----:B------:R-:W-:Y:S01]  /*e300*/  @!P1 PRMT R72, R239, 0x5410, RZ ;  /* 0x00005410ef489816 */ /* 0x000fe200000000ff */
[----:B--2---:R-:W-:Y:S01]  /*e310*/  FADD.FTZ R106, R86, R106 ;  /* 0x0000006a566a7221 */ /* 0x004fe20000010000 */
[----:B------:R-:W-:Y:S01]  /*e320*/  ISETP.LE.U32.AND P1, PT, R92, UR8, PT ;  /* 0x000000085c007c0c */ /* 0x000fe2000bf23070 */
[----:B------:R-:W-:Y:S01]  /*e330*/  @!P4 HADD2 R241, -R75.H0_H0, -RZ.H0_H0 ;  /* 0xa00000ff4bf1c230 */ /* 0x000fe20000000900 */
[-C--:B------:R-:W-:Y:S03]  /*e340*/  HMMA.16816.F32 R28, R76, R70.reuse, R28 ;  /* 0x000000464c1c723c */ /* 0x080fe6000000181c */
[----:B------:R-:W-:Y:S01]  /*e350*/  F2FP.F16.F32.PACK_AB R86, R154, R86 ;  /* 0x000000569a56723e */ /* 0x000fe200000000ff */
[----:B------:R-:W-:Y:S01]  /*e360*/  IMAD.MOV.U32 R68, RZ, RZ, R122 ;  /* 0x000000ffff447224 */ /* 0x000fe200078e007a */
[----:B------:R-:W-:Y:S01]  /*e370*/  PRMT R74, R75, 0x7632, R74 ;  /* 0x000076324b4a7816 */ /* 0x000fe2000000004a */
[----:B----4-:R-:W1:Y:S01]  /*e380*/  MUFU.EX2 R93, R144 ;  /* 0x00000090005d7308 */ /* 0x010e620000000800 */
[C---:B------:R-:W-:Y:S01]  /*e390*/  PRMT R84, R86.reuse, 0x7632, R84 ;  /* 0x0000763256547816 */ /* 0x040fe20000000054 */
[C---:B------:R-:W-:Y:S08]  /*e3a0*/  HMMA.16816.F32 R32, R80.reuse, R70, R32 ;  /* 0x000000465020723c */ /* 0x040ff00000001820 */
[----:B------:R-:W2:Y:S01]  /*e3b0*/  MUFU.EX2 R144, R139 ;  /* 0x0000008b00907308 */ /* 0x000ea20000000800 */
[----:B------:R-:W-:Y:S01]  /*e3c0*/  @!P1 HADD2 R233, -R84.H0_H0, -RZ.H0_H0 ;  /* 0xa00000ff54e99230 */ /* 0x000fe20000000900 */
[----:B------:R-:W-:Y:S01]  /*e3d0*/  PRMT R101, R86, 0x5410, R84 ;  /* 0x0000541056657816 */ /* 0x000fe20000000054 */
[----:B------:R-:W-:Y:S01]  /*e3e0*/  @!P0 HADD2 R240, -R74.H0_H0, -RZ.H0_H0 ;  /* 0xa00000ff4af08230 */ /* 0x000fe20000000900 */
[----:B------:R-:W-:Y:S01]  /*e3f0*/  LOP3.LUT R91, R91, 0xff, RZ, 0xc0, !PT ;  /* 0x000000ff5b5b7812 */ /* 0x000fe200078ec0ff */
[----:B------:R-:W-:Y:S01]  /*e400*/  @!P6 HADD2 R234, -R86.H0_H0, -RZ.H0_H0 ;  /* 0xa00000ff56eae230 */ /* 0x000fe20000000900 */
[----:B------:R-:W-:Y:S01]  /*e410*/  @!P1 PRMT R84, R233, 0x5410, RZ ;  /* 0x00005410e9549816 */ /* 0x000fe200000000ff */
[----:B------:R-:W-:Y:S01]  /*e420*/  FADD.FTZ R147, R88, R127 ;  /* 0x0000007f58937221 */ /* 0x000fe20000010000 */
[----:B------:R-:W-:Y:S01]  /*e430*/  IADD3 R70, P1, PT, R118, -0x80, RZ ;  /* 0xffffff8076467810 */ /* 0x000fe20007f3e0ff */
[----:B-1----:R-:W-:Y:S01]  /*e440*/  FADD.FTZ R151, R93, R151 ;  /* 0x000000975d977221 */ /* 0x002fe20000010000 */
[----:B------:R-:W-:Y:S02]  /*e450*/  PRMT R128, R75, 0x5410, R74 ;  /* 0x000054104b807816 */ /* 0x000fe4000000004a */
[----:B------:R-:W-:Y:S01]  /*e460*/  @!P4 PRMT R75, R241, 0x5410, RZ ;  /* 0x00005410f14bc816 */ /* 0x000fe200000000ff */
[----:B------:R-:W-:Y:S01]  /*e470*/  STL [R1+0x4c], R70 ;  /* 0x00004c4601007387 */ /* 0x000fe20000100800 */
[----:B------:R-:W-:Y:S01]  /*e480*/  ISETP.LE.U32.AND P4, PT, R91, UR8, PT ;  /* 0x000000085b007c0c */ /* 0x000fe2000bf83070 */
[----:B--2---:R-:W-:Y:S01]  /*e490*/  FADD.FTZ R147, R144, R147 ;  /* 0x0000009390937221 */ /* 0x004fe20000010000 */
[----:B------:R-:W-:Y:S01]  /*e4a0*/  @!P0 PRMT R74, R240, 0x5410, RZ ;  /* 0x00005410f04a8816 */ /* 0x000fe200000000ff */
[----:B------:R1:W2:Y:S01]  /*e4b0*/  LDL.S16 R152, [R1] ;  /* 0x0000000001987983 */ /* 0x0002a20000100600 */
[----:B------:R-:W-:Y:S02]  /*e4c0*/  ISETP.LE.U32.AND P0, PT, R90, UR8, PT ;  /* 0x000000085a007c0c */ /* 0x000fe4000bf03070 */
[C---:B------:R-:W-:Y:S01]  /*e4d0*/  F2FP.F16.F32.PACK_AB R87, R149.reuse, R150 ;  /* 0x000000969557723e */ /* 0x040fe200000000ff */
[----:B------:R-:W-:Y:S01]  /*e4e0*/  STG.E.U16 desc[UR28][R118.64+-0x20], R75 ;  /* 0xffffe04b76007986 */ /* 0x000fe2000c10151c */
[----:B------:R-:W-:Y:S01]  /*e4f0*/  LOP3.LUT R96, R68, 0xff, RZ, 0xc0, !PT ;  /* 0x000000ff44607812 */ /* 0x000fe200078ec0ff */
[----:B------:R-:W-:Y:S01]  /*e500*/  FADD.FTZ R150, R149, R125 ;  /* 0x0000007d95967221 */ /* 0x000fe20000010000 */
[----:B------:R-:W-:Y:S01]  /*e510*/  PRMT R85, R87, 0x7632, R85 ;  /* 0x0000763257557816 */ /* 0x000fe20000000055 */
[----:B------:R-:W-:Y:S01]  /*e520*/  STG.E.U16 desc[UR28][R118.64+-0x1e], R74 ;  /* 0xffffe24a76007986 */ /* 0x000fe2000c10151c */
[----:B------:R-:W-:Y:S01]  /*e530*/  F2FP.F16.F32.PACK_AB R69, R145, R93 ;  /* 0x0000005d9145723e */ /* 0x000fe200000000ff */
[----:B------:R-:W-:Y:S01]  /*e540*/  @!P4 HADD2 R232, -R73.H0_H0, -RZ.H0_H0 ;  /* 0xa00000ff49e8c230 */ /* 0x000fe20000000900 */
[----:B------:R-:W-:Y:S01]  /*e550*/  PRMT R100, R87, 0x5410, R85 ;  /* 0x0000541057647816 */ /* 0x000fe20000000055 */
[----:B------:R-:W-:Y:S01]  /*e560*/  STG.E.U16 desc[UR28][R130.64+-0x1e], R72 ;  /* 0xffffe24882007986 */ /* 0x000fe2000c10151c */
[----:B------:R-:W-:Y:S01]  /*e570*/  @!P5 HADD2 R235, -R85.H0_H0, -RZ.H0_H0 ;  /* 0xa00000ff55ebd230 */ /* 0x000fe20000000900 */
[----:B------:R-:W-:Y:S01]  /*e580*/  PRMT R68, R69, 0x7632, R68 ;  /* 0x0000763245447816 */ /* 0x000fe20000000044 */
[----:B------:R-:W-:Y:S01]  /*e590*/  @!P0 HADD2 R236, -R87.H0_H0, -RZ.H0_H0 ;  /* 0xa00000ff57ec8230 */ /* 0x000fe20000000900 */
[----:B------:R-:W-:Y:S01]  /*e5a0*/  @!P4 PRMT R73, R232, 0x5410, RZ ;  /* 0x00005410e849c816 */ /* 0x000fe200000000ff */
[----:B------:R-:W-:Y:S01]  /*e5b0*/  FADD.FTZ R149, R154, R106 ;  /* 0x0000006a9a957221 */ /* 0x000fe20000010000 */
[----:B------:R-:W-:Y:S01]  /*e5c0*/  @!P5 PRMT R85, R235, 0x5410, RZ ;  /* 0x00005410eb55d816 */ /* 0x000fe200000000ff */
[----:B------:R-:W-:Y:S01]  /*e5d0*/  FADD.FTZ R150, R143, R150 ;  /* 0x000000968f967221 */ /* 0x000fe20000010000 */
[----:B------:R-:W-:Y:S01]  /*e5e0*/  @!P0 PRMT R87, R236, 0x5410, RZ ;  /* 0x00005410ec578816 */ /* 0x000fe200000000ff */
[----:B------:R3:W-:Y:S01]  /*e5f0*/  STG.E.U16 desc[UR28][R130.64+-0x20], R73 ;  /* 0xffffe04982007986 */ /* 0x0007e2000c10151c */
[----:B------:R-:W-:Y:S01]  /*e600*/  ISETP.LE.U32.AND P4, PT, R96, UR8, PT ;  /* 0x0000000860007c0c */ /* 0x000fe2000bf83070 */
[----:B------:R-:W-:Y:S01]  /*e610*/  FADD.FTZ R149, R146, R149 ;  /* 0x0000009592957221 */ /* 0x000fe20000010000 */
[----:B------:R-:W-:Y:S01]  /*e620*/  @!P6 PRMT R86, R234, 0x5410, RZ ;  /* 0x00005410ea56e816 */ /* 0x000fe200000000ff */
[----:B------:R-:W4:Y:S01]  /*e630*/  LDSM.16.MT88.4 R72, [R120+0x1000] ;  /* 0x001000007848783b */ /* 0x000f220000004200 */
[----:B------:R-:W-:Y:S02]  /*e640*/  PRMT R97, R122, 0x7771, RZ ;  /* 0x000077717a617816 */ /* 0x000fe400000000ff */
[----:B------:R-:W-:Y:S02]  /*e650*/  PRMT R90, R90, 0x5410, R105 ;  /* 0x000054105a5a7816 */ /* 0x000fe40000000069 */
[----:B------:R-:W-:Y:S02]  /*e660*/  ISETP.GT.U32.AND P0, PT, R97, UR8, PT ;  /* 0x0000000861007c0c */ /* 0x000fe4000bf04070 */
[----:B------:R-:W-:Y:S01]  /*e670*/  PRMT R91, R91, 0x5410, R123 ;  /* 0x000054105b5b7816 */ /* 0x000fe2000000007b */
[----:B------:R5:W-:Y:S01]  /*e680*/  STG.E.U16 desc[UR28][R94.64+-0x20], R87 ;  /* 0xffffe0575e007986 */ /* 0x000be2000c10151c */
[----:B------:R-:W-:Y:S01]  /*e690*/  PRMT R89, R89, 0x5410, R102 ;  /* 0x0000541059597816 */ /* 0x000fe20000000066 */
[----:B------:R-:W-:Y:S01]  /*e6a0*/  @!P4 HADD2 R238, -R69.H0_H0, -RZ.H0_H0 ;  /* 0xa00000ff45eec230 */ /* 0x000fe20000000900 */
[----:B------:R-:W-:Y:S01]  /*e6b0*/  F2FP.F16.F32.PACK_AB R134, R135, R146 ;  /* 0x000000928786723e */ /* 0x000fe200000000ff */
[----:B------:R1:W-:Y:S01]  /*e6c0*/  STG.E.U16 desc[UR28][R94.64+-0x1e], R85 ;  /* 0xffffe2555e007986 */ /* 0x0003e2000c10151c */
[----:B------:R-:W-:Y:S02]  /*e6d0*/  LOP3.LUT R99, R99, 0xff, RZ, 0xc0, !PT ;  /* 0x000000ff63637812 */ /* 0x000fe400078ec0ff */
[----:B------:R-:W-:Y:S01]  /*e6e0*/  PRMT R133, R134, 0x7632, R133 ;  /* 0x0000763286857816 */ /* 0x000fe20000000085 */
[----:B------:R4:W-:Y:S01]  /*e6f0*/  STG.E.U16 desc[UR28][R140.64+-0x1e], R84 ;  /* 0xffffe2548c007986 */ /* 0x0009e2000c10151c */
[C---:B------:R-:W-:Y:S01]  /*e700*/  PRMT R98, R124.reuse, 0x7771, RZ ;  /* 0x000077717c627816 */ /* 0x040fe200000000ff */
[----:B------:R-:W-:Y:S01]  /*e710*/  @P0 HADD2 R245, -R68.H0_H0, -RZ.H0_H0 ;  /* 0xa00000ff44f50230 */ /* 0x000fe20000000900 */
[----:B------:R-:W-:Y:S01]  /*e720*/  PRMT R88, R124, 0x7773, RZ ;  /* 0x000077737c587816 */ /* 0x000fe200000000ff */
[----:B------:R-:W-:Y:S01]  /*e730*/  STG.E.U16 desc[UR28][R140.64+-0x20], R86 ;  /* 0xffffe0568c007986 */ /* 0x000fe2000c10151c */
[----:B---3--:R-:W-:Y:S03]  /*e740*/  PRMT R130, R69, 0x5410, R68 ;  /* 0x0000541045827816 */ /* 0x008fe60000000044 */
[----:B------:R-:W-:Y:S01]  /*e750*/  LDSM.16.MT88.4 R104, [R197+0x7800] ;  /* 0x00780000c568783b */ /* 0x000fe20000004200 */
[----:B------:R-:W-:Y:S02]  /*e760*/  @!P4 PRMT R69, R238, 0x5410, RZ ;  /* 0x00005410ee45c816 */ /* 0x000fe400000000ff */
[----:B------:R-:W-:Y:S02]  /*e770*/  @P0 PRMT R68, R245, 0x5410, RZ ;  /* 0x00005410f5440816 */ /* 0x000fe400000000ff */
[----:B------:R-:W-:Y:S03]  /*e780*/  ISETP.GT.U32.AND P0, PT, R98, UR8, PT ;  /* 0x0000000862007c0c */ /* 0x000fe6000bf04070 */
[----:B------:R3:W-:Y:S01]  /*e790*/  STG.E.U16 desc[UR28][R118.64+-0x10], R69 ;  /* 0xfffff04576007986 */ /* 0x0007e2000c10151c */
[C---:B-----5:R-:W-:Y:S03]  /*e7a0*/  PRMT R87, R122.reuse, 0x7772, RZ ;  /* 0x000077727a577816 */ /* 0x060fe600000000ff */
[----:B------:R-:W-:Y:S01]  /*e7b0*/  STG.E.U16 desc[UR28][R118.64+-0xe], R68 ;  /* 0xfffff24476007986 */ /* 0x000fe2000c10151c */
[----:B------:R-:W-:Y:S01]  /*e7c0*/  PRMT R122, R122, 0x7773, RZ ;  /* 0x000077737a7a7816 */ /* 0x000fe200000000ff */
[----:B-1----:R-:W-:Y:S01]  /*e7d0*/  IMAD.WIDE R94, R117, -0x70, R94 ;  /* 0xffffff90755e7825 */ /* 0x002fe200078e025e */
[-C--:B----4-:R-:W-:Y:S03]  /*e7e0*/  HMMA.16816.F32 R36, R80, R72.reuse, R36 ;  /* 0x000000485024723c */ /* 0x090fe60000001824 */
[----:B------:R-:W-:Y:S02]  /*e7f0*/  ISETP.GT.U32.AND P5, PT, R87, UR8, PT ;  /* 0x0000000857007c0c */ /* 0x000fe4000bfa4070 */
[----:B------:R-:W-:Y:S02]  /*e800*/  ISETP.GT.U32.AND P4, PT, R122, UR8, PT ;  /* 0x000000087a007c0c */ /* 0x000fe4000bf84070 */
[----:B------:R-:W-:Y:S01]  /*e810*/  F2FP.F16.F32.PACK_AB R84, R148, R144 ;  /* 0x000000909454723e */ /* 0x000fe200000000ff */
[C---:B------:R-:W-:Y:S04]  /*e820*/  HMMA.16816.F32 R40, R76.reuse, R72, R40 ;  /* 0x000000484c28723c */ /* 0x040fe80000001828 */
[C---:B------:R-:W-:Y:S02]  /*e830*/  PRMT R73, R84.reuse, 0x7610, R73 ;  /* 0x0000761054497816 */ /* 0x040fe40000000049 */
[----:B------:R-:W-:Y:S02]  /*e840*/  PRMT R72, R84, 0x7632, R72 ;  /* 0x0000763254487816 */ /* 0x000fe40000000048 */
[-C--:B------:R-:W-:Y:S03]  /*e850*/  HMMA.16816.F32 R44, R76, R74.reuse, R44 ;  /* 0x0000004a4c2c723c */ /* 0x080fe6000000182c */
[----:B------:R-:W-:Y:S01]  /*e860*/  @P5 HADD2 R244, -R73.H0_H0, -RZ.H0_H0 ;  /* 0xa00000ff49f45230 */ /* 0x000fe20000000900 */
[----:B------:R-:W-:Y:S01]  /*e870*/  PRMT R131, R73, 0x5410, R72 ;  /* 0x0000541049837816 */ /* 0x000fe20000000048 */
[----:B------:R-:W-:Y:S01]  /*e880*/  @P4 HADD2 R243, -R72.H0_H0, -RZ.H0_H0 ;  /* 0xa00000ff48f34230 */ /* 0x000fe20000000900 */
[----:B---3--:R-:W-:Y:S02]  /*e890*/  IADD3.X R69, PT, PT, R119, -0x1, RZ, P1, !PT ;  /* 0xffffffff77457810 */ /* 0x008fe40000ffe4ff */
[C---:B------:R-:W-:Y:S03]  /*e8a0*/  HMMA.16816.F32 R48, R80.reuse, R74, R48 ;  /* 0x0000004a5030723c */ /* 0x040fe60000001830 */
[----:B------:R-:W-:Y:S01]  /*e8b0*/  STL [R1+0x70], R69 ;  /* 0x0000704501007387 */ /* 0x000fe20000100800 */
[----:B------:R-:W-:Y:S02]  /*e8c0*/  @P5 PRMT R73, R244, 0x5410, RZ ;  /* 0x00005410f4495816 */ /* 0x000fe400000000ff */
[----:B------:R-:W-:Y:S01]  /*e8d0*/  @P4 PRMT R72, R243, 0x5410, RZ ;  /* 0x00005410f3484816 */ /* 0x000fe200000000ff */
[----:B------:R-:W1:Y:S01]  /*e8e0*/  LDSM.16.MT88.4 R68, [R136+0x1000] ;  /* 0x001000008844783b */ /* 0x000e620000004200 */
[----:B------:R-:W-:Y:S02]  /*e8f0*/  ISETP.LE.U32.AND P1, PT, R99, UR8, PT ;  /* 0x0000000863007c0c */ /* 0x000fe4000bf23070 */
[----:B------:R-:W-:Y:S02]  /*e900*/  SHF.R.U32.HI R74, RZ, 0x10, R121 ;  /* 0x00000010ff4a7819 */ /* 0x000fe40000011679 */
[----:B------:R-:W-:Y:S02]  /*e910*/  PRMT R87, R87, 0x5410, R122 ;  /* 0x0000541057577816 */ /* 0x000fe4000000007a */
[----:B------:R-:W-:Y:S01]  /*e920*/  PRMT R85, R96, 0x5410, R97 ;  /* 0x0000541060557816 */ /* 0x000fe20000000061 */
[----:B------:R3:W-:Y:S01]  /*e930*/  STG.E.U16 desc[UR28][R94.64+-0x10], R73 ;  /* 0xfffff0495e007986 */ /* 0x0007e2000c10151c */
[----:B------:R-:W-:Y:S02]  /*e940*/  PRMT R84, R99, 0x5410, R98 ;  /* 0x0000541063547816 */ /* 0x000fe40000000062 */
[----:B------:R-:W-:Y:S01]  /*e950*/  PRMT R86, R124, 0x7772, RZ ;  /* 0x000077727c567816 */ /* 0x000fe200000000ff */
[----:B------:R4:W-:Y:S01]  /*e960*/  STG.E.U16 desc[UR28][R94.64+-0xe], R72 ;  /* 0xfffff2485e007986 */ /* 0x0009e2000c10151c */
[--C-:B------:R-:W-:Y:S02]  /*e970*/  HSET2.LE.AND R75, R85, R137.reuse, PT ;  /* 0x00000089554b7233 */ /* 0x100fe40003803000 */
[--C-:B------:R-:W-:Y:S01]  /*e980*/  HSET2.LE.AND R85, R89, R137.reuse, PT ;  /* 0x0000008959557233 */ /* 0x100fe20003803000 */
[----:B------:R-:W5:Y:S01]  /*e990*/  LDSM.16.MT88.4 R120, [R120+0x1800] ;  /* 0x001800007878783b */ /* 0x000f620000004200 */
[----:B------:R-:W-:Y:S02]  /*e9a0*/  LOP3.LUT R74, R74, 0xff, RZ, 0xc0, !PT ;  /* 0x000000ff4a4a7812 */ /* 0x000fe400078ec0ff */
[----:B------:R-:W-:Y:S02]  /*e9b0*/  PRMT R103, R86, 0x5410, R88 ;  /* 0x0000541056677816 */ /* 0x000fe40000000058 */
[----:B------:R-:W-:Y:S02]  /*e9c0*/  PRMT R92, R74, 0x5410, R92 ;  /* 0x000054104a5c7816 */ /* 0x000fe4000000005c */
[----:B------:R-:W-:Y:S02]  /*e9d0*/  LOP3.LUT R74, R87, 0xff00ff, RZ, 0xc0, !PT ;  /* 0x00ff00ff574a7812 */ /* 0x000fe400078ec0ff */
[----:B------:R-:W-:Y:S02]  /*e9e0*/  LOP3.LUT R103, R103, 0xff00ff, RZ, 0xc0, !PT ;  /* 0x00ff00ff67677812 */ /* 0x000fe400078ec0ff */
[----:B------:R-:W-:Y:S02]  /*e9f0*/  LOP3.LUT R128, R128, R85, RZ, 0xc0, !PT ;  /* 0x0000005580807212 */ /* 0x000fe400078ec0ff */
[--C-:B------:R-:W-:Y:S02]  /*ea00*/  HSET2.LE.AND R74, R74, R137.reuse, PT ;  /* 0x000000894a4a7233 */ /* 0x100fe40003803000 */
[--C-:B------:R-:W-:Y:S02]  /*ea10*/  HSET2.LE.AND R103, R103, R137.reuse, PT ;  /* 0x0000008967677233 */ /* 0x100fe40003803000 */
[----:B------:R-:W-:Y:S02]  /*ea20*/  LOP3.LUT R130, R130, R75, RZ, 0xc0, !PT ;  /* 0x0000004b82827212 */ /* 0x000fe400078ec0ff */
[----:B---3--:R-:W-:Y:S02]  /*ea30*/  F2FP.F16.F32.PACK_AB R73, R142, R143 ;  /* 0x0000008f8e49723e */ /* 0x008fe400000000ff */
[----:B------:R-:W-:Y:S02]  /*ea40*/  LOP3.LUT R131, R131, R74, RZ, 0xc0, !PT ;  /* 0x0000004a83837212 */ /* 0x000fe400078ec0ff */
[C---:B----4-:R-:W-:Y:S01]  /*ea50*/  PRMT R72, R73.reuse, 0x7632, R72 ;  /* 0x0000763249487816 */ /* 0x050fe20000000048 */
[-C--:B-1----:R-:W-:Y:S03]  /*ea60*/  HMMA.16816.F32 R52, R80, R68.reuse, R52 ;  /* 0x000000445034723c */ /* 0x082fe60000001834 */
[----:B------:R-:W-:Y:S01]  /*ea70*/  @!P1 HADD2 R228, -R73.H0_H0, -RZ.H0_H0 ;  /* 0xa00000ff49e49230 */ /* 0x000fe20000000900 */
[----:B------:R-:W-:Y:S01]  /*ea80*/  PRMT R102, R73, 0x5410, R72 ;  /* 0x0000541049667816 */ /* 0x000fe20000000048 */
[----:B------:R-:W-:Y:S02]  /*ea90*/  @P0 HADD2 R200, -R72.H0_H0, -RZ.H0_H0 ;  /* 0xa00000ff48c80230 */ /* 0x000fe40000000900 */
[----:B------:R-:W-:Y:S01]  /*eaa0*/  IMAD.WIDE R94, R117, 0x70, R94 ;  /* 0x00000070755e7825 */ /* 0x000fe200078e025e */
[C---:B------:R-:W-:Y:S04]  /*eab0*/  HMMA.16816.F32 R56, R76.reuse, R68, R56 ;  /* 0x000000444c38723c */ /* 0x040fe80000001838 */
[----:B------:R-:W-:Y:S02]  /*eac0*/  @!P1 PRMT R73, R228, 0x5410, RZ ;  /* 0x00005410e4499816 */ /* 0x000fe400000000ff */
[----:B------:R-:W-:Y:S02]  /*ead0*/  @P0 PRMT R72, R200, 0x5410, RZ ;  /* 0x00005410c8480816 */ /* 0x000fe400000000ff */
[-C--:B------:R-:W-:Y:S01]  /*eae0*/  HMMA.16816.F32 R60, R76, R70.reuse, R60 ;  /* 0x000000464c3c723c */ /* 0x080fe2000000183c */
[----:B------:R1:W-:Y:S02]  /*eaf0*/  STG.E.U16 desc[UR28][R94.64+-0x10], R73 ;  /* 0xfffff0495e007986 */ /* 0x0003e4000c10151c */
[--C-:B------:R-:W-:Y:S02]  /*eb00*/  HSET2.LE.AND R68, R84, R137.reuse, PT ;  /* 0x0000008954447233 */ /* 0x100fe40003803000 */
[----:B------:R3:W-:Y:S01]  /*eb10*/  STG.E.U16 desc[UR28][R94.64+-0xe], R72 ;  /* 0xfffff2485e007986 */ /* 0x0007e2000c10151c */
[--C-:B------:R-:W-:Y:S02]  /*eb20*/  HSET2.LE.AND R84, R91, R137.reuse, PT ;  /* 0x000000895b547233 */ /* 0x100fe40003803000 */
[----:B------:R-:W-:Y:S04]  /*eb30*/  HMMA.16816.F32 R64, R80, R70, R64 ;  /* 0x000000465040723c */ /* 0x000fe80000001840 */
[----:B------:R-:W-:Y:S02]  /*eb40*/  LOP3.LUT R129, R129, R84, RZ, 0xc0, !PT ;  /* 0x0000005481817212 */ /* 0x000fe400078ec0ff */
[--C-:B------:R-:W-:Y:S02]  /*eb50*/  HSET2.LE.AND R69, R92, R137.reuse, PT ;  /* 0x000000895c457233 */ /* 0x100fe40003803000 */
[----:B------:R-:W-:Y:S02]  /*eb60*/  LOP3.LUT R102, R102, R68, RZ, 0xc0, !PT ;  /* 0x0000004466667212 */ /* 0x000fe400078ec0ff */
[----:B------:R-:W-:Y:S02]  /*eb70*/  PRMT R68, R134, 0x5410, R133 ;  /* 0x0000541086447816 */ /* 0x000fe40000000085 */
[----:B------:R-:W-:Y:S02]  /*eb80*/  ISETP.GT.U32.AND P1, PT, R86, UR8, PT ;  /* 0x0000000856007c0c */ /* 0x000fe4000bf24070 */
[----:B------:R-:W-:Y:S02]  /*eb90*/  ISETP.GT.U32.AND P0, PT, R88, UR8, PT ;  /* 0x0000000858007c0c */ /* 0x000fe4000bf04070 */
[----:B------:R-:W-:Y:S02]  /*eba0*/  LOP3.LUT R101, R101, R69, RZ, 0xc0, !PT ;  /* 0x0000004565657212 */ /* 0x000fe400078ec0ff */
[----:B------:R-:W-:Y:S02]  /*ebb0*/  LOP3.LUT R103, R68, R103, RZ, 0xc0, !PT ;  /* 0x0000006744677212 */ /* 0x000fe400078ec0ff */
[----:B-1----:R-:W-:Y:S02]  /*ebc0*/  HSET2.LE.AND R73, R90, R137, PT ;  /* 0x000000895a497233 */ /* 0x002fe40003803000 */
[----:B------:R-:W1:Y:S01]  /*ebd0*/  LDSM.16.MT88.4 R136, [R136+0x1800] ;  /* 0x001800008888783b */ /* 0x000e620000004200 */
[-C--:B---3--:R-:W-:Y:S05]  /*ebe0*/  HMMA.16816.F32 R92, R128, R104.reuse, R4 ;  /* 0x00000068805c723c */ /* 0x088fea0000001804 */
[----:B------:R-:W-:Y:S01]  /*ebf0*/  LOP3.LUT R100, R100, R73, RZ, 0xc0, !PT ;  /* 0x0000004964647212 */ /* 0x000fe200078ec0ff */
[----:B------:R-:W-:Y:S01]  /*ec00*/  FADD.FTZ R6, R145, R151 ;  /* 0x0000009791067221 */ /* 0x000fe20000010000 */
[----:B------:R-:W-:Y:S01]  /*ec10*/  FADD.FTZ R5, R142, R150 ;  /* 0x000000968e057221 */ /* 0x000fe20000010000 */
[----:B------:R-:W-:Y:S04]  /*ec20*/  @P0 HADD2 R252, -R133.H0_H0, -RZ.H0_H0 ;  /* 0xa00000ff85fc0230 */ /* 0x000fe80000000900 */
[C---:B------:R-:W-:Y:S04]  /*ec30*/  HMMA.16816.F32 R68, R100.reuse, R104, R8 ;  /* 0x000000686444723c */ /* 0x040fe80000001808 */
[----:B------:R-:W-:Y:S04]  /*ec40*/  @P0 PRMT R133, R252, 0x5410, RZ ;  /* 0x00005410fc850816 */ /* 0x000fe800000000ff */
[-C--:B------:R-:W-:Y:S01]  /*ec50*/  HMMA.16816.F32 R72, R100, R106.reuse, R12 ;  /* 0x0000006a6448723c */ /* 0x080fe2000000180c */
[----:B------:R3:W-:Y:S07]  /*ec60*/  STG.E.U16 desc[UR28][R140.64+-0xe], R133 ;  /* 0xfffff2858c007986 */ /* 0x0007ee000c10151c */
[C---:B------:R-:W-:Y:S08]  /*ec70*/  HMMA.16816.F32 R104, R128.reuse, R106, R16 ;  /* 0x0000006a8068723c */ /* 0x040ff00000001810 */
[-C--:B------:R-:W-:Y:S08]  /*ec80*/  HMMA.16816.F32 R108, R128, R112.reuse, R20 ;  /* 0x00000070806c723c */ /* 0x080ff00000001814 */
[C---:B------:R-:W-:Y:S04]  /*ec90*/  HMMA.16816.F32 R76, R100.reuse, R112, R24 ;  /* 0x00000070644c723c */ /* 0x040fe80000001818 */
[----:B---3--:R-:W-:Y:S04]  /*eca0*/  IMAD.MOV.U32 R133, RZ, RZ, R132 ;  /* 0x000000ffff857224 */ /* 0x008fe800078e0084 */
[-C--:B------:R-:W-:Y:S08]  /*ecb0*/  HMMA.16816.F32 R80, R100, R114.reuse, R28 ;  /* 0x000000726450723c */ /* 0x080ff0000000181c */
[C---:B------:R-:W-:Y:S08]  /*ecc0*/  HMMA.16816.F32 R112, R128.reuse, R114, R32 ;  /* 0x000000728070723c */ /* 0x040ff00000001820 */
[-C--:B-----5:R-:W-:Y:S08]  /*ecd0*/  HMMA.16816.F32 R116, R128, R120.reuse, R36 ;  /* 0x000000788074723c */ /* 0x0a0ff00000001824 */
[C---:B------:R-:W-:Y:S08]  /*ece0*/  HMMA.16816.F32 R84, R100.reuse, R120, R40 ;  /* 0x000000786454723c */ /* 0x040ff00000001828 */
[-C--:B------:R-:W-:Y:S08]  /*ecf0*/  HMMA.16816.F32 R88, R100, R122.reuse, R44 ;  /* 0x0000007a6458723c */ /* 0x080ff0000000182c */
[C---:B------:R-:W-:Y:S08]  /*ed00*/  HMMA.16816.F32 R120, R128.reuse, R122, R48 ;  /* 0x0000007a8078723c */ /* 0x040ff00000001830 */
[-C--:B-1----:R-:W-:Y:S08]  /*ed10*/  HMMA.16816.F32 R124, R128, R136.reuse, R52 ;  /* 0x00000088807c723c */ /* 0x082ff00000001834 */
[C---:B------:R-:W-:Y:S04]  /*ed20*/  HMMA.16816.F32 R96, R100.reuse, R136, R56 ;  /* 0x000000886460723c */ /* 0x040fe80000001838 */
[----:B------:R-:W-:Y:S02]  /*ed30*/  IMAD.MOV.U32 R136, RZ, RZ, R0 ;  /* 0x000000ffff887224 */ /* 0x000fe400078e0000 */
[----:B--2---:R-:W-:Y:S02]  /*ed40*/  @P1 HADD2 R152, -R134.H0_H0, -RZ.H0_H0 ;  /* 0xa00000ff86981230 */ /* 0x004fe40000000900 */
[-C--:B------:R-:W-:Y:S03]  /*ed50*/  HMMA.16816.F32 R100, R100, R138.reuse, R60 ;  /* 0x0000008a6464723c */ /* 0x080fe6000000183c */
[----:B------:R-:W-:Y:S01]  /*ed60*/  @P1 STL.S16 [R1], R152 ;  /* 0x0000009801001387 */ /* 0x000fe20000100600 */
[----:B------:R-:W-:Y:S03]  /*ed70*/  PRMT R4, R152, 0x7610, R4 ;  /* 0x0000761098047816 */ /* 0x000fe60000000004 */
[----:B------:R-:W-:Y:S01]  /*ed80*/  STL [R1+0x80], R6 ;  /* 0x0000800601007387 */ /* 0x000fe20000100800 */
[----:B------:R-:W-:Y:S01]  /*ed90*/  @P1 PRMT R134, R4, 0x5410, RZ ;  /* 0x0000541004861816 */ /* 0x000fe200000000ff */
[----:B------:R-:W-:Y:S01]  /*eda0*/  FADD.FTZ R4, R148, R147 ;  /* 0x0000009394047221 */ /* 0x000fe20000010000 */
[----:B------:R-:W-:Y:S03]  /*edb0*/  HMMA.16816.F32 R128, R128, R138, R64 ;  /* 0x0000008a8080723c */ /* 0x000fe60000001840 */
[----:B------:R1:W-:Y:S04]  /*edc0*/  STG.E.U16 desc[UR28][R140.64+-0x10], R134 ;  /* 0xfffff0868c007986 */ /* 0x0003e8000c10151c */
[----:B------:R2:W-:Y:S04]  /*edd0*/  STL [R1+0x7c], R4 ;  /* 0x00007c0401007387 */ /* 0x0005e80000100800 */
[----:B------:R3:W-:Y:S01]  /*ede0*/  STL [R1+0x78], R5 ;  /* 0x0000780501007387 */ /* 0x0007e20000100800 */
[----:B-1----:R-:W-:Y:S02]  /*edf0*/  IMAD.MOV.U32 R134, RZ, RZ, R3 ;  /* 0x000000ffff867224 */ /* 0x002fe400078e0003 */
[----:B--2---:R-:W-:Y:S01]  /*ee00*/  FADD.FTZ R4, R135, R149 ;  /* 0x0000009587047221 */ /* 0x004fe20000010000 */
[----:B------:R-:W-:Y:S04]  /*ee10*/  IMAD.MOV.U32 R135, RZ, RZ, R2 ;  /* 0x000000ffff877224 */ /* 0x000fe800078e0002 */
[----:B------:R3:W-:Y:S01]  /*ee20*/  STL [R1+0x74], R4 ;  /* 0x0000740401007387 */ /* 0x0007e20000100800 */
[----:B------:R-:W-:Y:S05]  /*ee30*/  BRA.U UP0, `(.L_x_1713) ;  /* 0xffffffa100bc7547 */ /* 0x000fea000b83ffff */
.L_x_1712:
[----:B--23--:R-:W2:Y:S01]  /*ee40*/  LDL.LU R4, [R1+0x80] ;  /* 0x0000800001047983 */ /* 0x00cea20000300800 */
[----:B------:R-:W1:Y:S03]  /*ee50*/  LDCU UR4, c[0x0][0x4fc] ;  /* 0x00009f80ff0477ac */ /* 0x000e660008000800 */
[----:B------:R-:W3:Y:S01]  /*ee60*/  LDL.LU R7, [R1+0x7c] ;  /* 0x00007c0001077983 */ /* 0x000ee20000300800 */
[----:B------:R-:W-:Y:S01]  /*ee70*/  UISETP.NE.AND UP3, UPT, UR18, -0x1, UPT ;  /* 0xffffffff1200788c */ /* 0x000fe2000bf65270 */
[C---:B------:R-:W-:Y:S01]  /*ee80*/  LOP3.LUT P0, RZ, R195.reuse, 0x10, RZ, 0xc0, !PT ;  /* 0x00000010c3ff7812 */ /* 0x040fe2000780c0ff */
[----:B------:R-:W4:Y:S01]  /*ee90*/  LDCU.U8 UR8, c[0x0][0x549] ;  /* 0x0000a920ff0877ac */ /* 0x000f220008000000 */
[----:B------:R-:W5:Y:S01]  /*eea0*/  LDL.LU R10, [R1+0x78] ;  /* 0x00007800010a7983 */ /* 0x000f620000300800 */
[----:B------:R-:W-:Y:S01]  /*eeb0*/  LOP3.LUT P1, RZ, R195, 0x8, RZ, 0xc0, !PT ;  /* 0x00000008c3ff7812 */ /* 0x000fe2000782c0ff */
[----:B------:R-:W1:Y:S02]  /*eec0*/  LDCU.U8 UR9, c[0x0][0x548] ;  /* 0x0000a900ff0977ac */ /* 0x000e640008000000 */
[----:B------:R-:W5:Y:S01]  /*eed0*/  LDL.LU R9, [R1+0x74] ;  /* 0x0000740001097983 */ /* 0x000f620000300800 */
[----:B------:R-:W-:Y:S01]  /*eee0*/  SEL R193, R193, 0xffffffe0, !P1 ;  /* 0xffffffe0c1c17807 */ /* 0x000fe20004800000 */
[----:B------:R-:W-:Y:S01]  /*eef0*/  UISETP.NE.AND UP2, UPT, UR18, -0x1, UPT ;  /* 0xffffffff1200788c */ /* 0x000fe2000bf45270 */
[----:B------:R-:W-:Y:S01]  /*ef00*/  LOP3.LUT P6, RZ, R195, 0x3, RZ, 0xc0, !PT ;  /* 0x00000003c3ff7812 */ /* 0x000fe200078cc0ff */
[----:B------:R-:W1:Y:S01]  /*ef10*/  @!UP3 LDCU.64 UR6, c[0x0][0x400] ;  /* 0x00008000ff06b7ac */ /* 0x000e620008000a00 */
[----:B------:R-:W1:Y:S01]  /*ef20*/  LDCU UR10, c[0x0][0x434] ;  /* 0x00008680ff0a77ac */ /* 0x000e620008000800 */
[----:B----4-:R-:W-:Y:S01]  /*ef30*/  UISETP.NE.AND UP1, UPT, UR8, URZ, UPT ;  /* 0x000000ff0800728c */ /* 0x010fe2000bf25270 */
[----:B------:R-:W4:Y:S03]  /*ef40*/  LDCU UR8, c[0x0][0x434] ;  /* 0x00008680ff0877ac */ /* 0x000f260008000800 */
[----:B-1----:R-:W-:-:S02]  /*ef50*/  UISETP.NE.AND UP0, UPT, UR9, URZ, !UP1 ;  /* 0x000000ff0900728c */ /* 0x002fc4000cf05270 */
[----:B------:R-:W-:-:S05]  /*ef60*/  @!UP3 UIMAD.WIDE.U32 UR12, UR20, UR6, URZ ;  /* 0x00000006140cb2a5 */ /* 0x000fca000f8e00ff */
[----:B------:R-:W4:Y:S01]  /*ef70*/  @UP1 LDCU UR6, c[0x0][0x430] ;  /* 0x00008600ff0617ac */ /* 0x000f220008000800 */
[----:B------:R-:W-:Y:S02]  /*ef80*/  @!UP3 UIMAD UR7, UR20, UR7, UR13 ;  /* 0x000000071407b2a4 */ /* 0x000fe4000f8e020d */
[----:B----4-:R-:W-:Y:S01]  /*ef90*/  @UP1 UIMAD UR10, UR6, UR8, URZ ;  /* 0x00000008060a12a4 */ /* 0x010fe2000f8e02ff */
[----:B--2---:R-:W1:Y:S04]  /*efa0*/  SHFL.BFLY PT, R8, R4, 0x2, 0x1f ;  /* 0x0c401f0004087f89 */ /* 0x004e6800000e0000 */
[----:B---3--:R-:W2:Y:S04]  /*efb0*/  SHFL.BFLY PT, R6, R7, 0x2, 0x1f ;  /* 0x0c401f0007067f89 */ /* 0x008ea800000e0000 */
[----:B-----5:R-:W3:Y:S04]  /*efc0*/  SHFL.BFLY PT, R5, R10, 0x2, 0x1f ;  /* 0x0c401f000a057f89 */ /* 0x020ee800000e0000 */
[----:B------:R-:W4:Y:S01]  /*efd0*/  SHFL.BFLY PT, R12, R9, 0x2, 0x1f ;  /* 0x0c401f00090c7f89 */ /* 0x000f2200000e0000 */
[----:B-1----:R-:W-:Y:S01]  /*efe0*/  FADD.FTZ R8, R8, R4 ;  /* 0x0000000408087221 */ /* 0x002fe20000010000 */
[----:B--2---:R-:W-:-:S04]  /*eff0*/  FADD.FTZ R6, R6, R7 ;  /* 0x0000000706067221 */ /* 0x004fc80000010000 */
[----:B------:R-:W1:Y:S01]  /*f000*/  SHFL.BFLY PT, R4, R8, 0x1, 0x1f ;  /* 0x0c201f0008047f89 */ /* 0x000e6200000e0000 */
[----:B---3--:R-:W-:-:S03]  /*f010*/  FADD.FTZ R5, R5, R10 ;  /* 0x0000000a05057221 */ /* 0x008fc60000010000 */
[----:B------:R-:W2:Y:S01]  /*f020*/  SHFL.BFLY PT, R7, R6, 0x1, 0x1f ;  /* 0x0c201f0006077f89 */ /* 0x000ea200000e0000 */
[----:B----4-:R-:W-:-:S03]  /*f030*/  FADD.FTZ R12, R12, R9 ;  /* 0x000000090c0c7221 */ /* 0x010fc60000010000 */
[----:B------:R-:W3:Y:S04]  /*f040*/  SHFL.BFLY PT, R13, R5, 0x1, 0x1f ;  /* 0x0c201f00050d7f89 */ /* 0x000ee800000e0000 */
[----:B------:R-:W4:Y:S01]  /*f050*/  SHFL.BFLY PT, R11, R12, 0x1, 0x1f ;  /* 0x0c201f000c0b7f89 */ /* 0x000f2200000e0000 */
[----:B-1----:R-:W-:Y:S01]  /*f060*/  FADD.FTZ R4, R8, R4 ;  /* 0x0000000408047221 */ /* 0x002fe20000010000 */
[C---:B------:R-:W-:Y:S01]  /*f070*/  SHF.L.U32 R8, R195.reuse, 0x4, RZ ;  /* 0x00000004c3087819 */ /* 0x040fe200000006ff */
[----:B--2---:R-:W-:Y:S01]  /*f080*/  FADD.FTZ R7, R6, R7 ;  /* 0x0000000706077221 */ /* 0x004fe20000010000 */
[----:B------:R-:W-:Y:S01]  /*f090*/  SHF.L.U32 R6, R195, 0x1, RZ ;  /* 0x00000001c3067819 */ /* 0x000fe200000006ff */
[----:B------:R-:W1:Y:S01]  /*f0a0*/  MUFU.RCP R10, R4 ;  /* 0x00000004000a7308 */ /* 0x000e620000001000 */
[----:B------:R-:W-:Y:S01]  /*f0b0*/  LOP3.LUT R8, R8, 0x1c0, RZ, 0xc0, !PT ;  /* 0x000001c008087812 */ /* 0x000fe200078ec0ff */
[----:B---3--:R-:W-:Y:S01]  /*f0c0*/  FADD.FTZ R13, R5, R13 ;  /* 0x0000000d050d7221 */ /* 0x008fe20000010000 */
[----:B------:R-:W-:-:S02]  /*f0d0*/  LOP3.LUT R194, R194, 0x6, R6, 0xf8, !PT ;  /* 0x00000006c2c27812 */ /* 0x000fc400078ef806 */
[----:B------:R-:W-:Y:S01]  /*f0e0*/  LOP3.LUT R8, R8, 0x38, R6, 0xf8, !PT ;  /* 0x0000003808087812 */ /* 0x000fe200078ef806 */
[----:B----4-:R-:W-:Y:S01]  /*f0f0*/  FADD.FTZ R11, R12, R11 ;  /* 0x0000000b0c0b7221 */ /* 0x010fe20000010000 */
[----:B------:R-:W-:Y:S01]  /*f100*/  MOV R12, 0x10 ;  /* 0x00000010000c7802 */ /* 0x000fe20000000f00 */
[----:B------:R-:W2:Y:S01]  /*f110*/  MUFU.RCP R9, R7 ;  /* 0x0000000700097308 */ /* 0x000ea20000001000 */
[----:B------:R-:W-:Y:S02]  /*f120*/  FSETP.NE.FTZ.AND P5, PT, R4, RZ, PT ;  /* 0x000000ff0400720b */ /* 0x000fe40003fb5000 */
[----:B------:R-:W-:Y:S02]  /*f130*/  FSETP.NE.FTZ.AND P4, PT, R7, RZ, PT ;  /* 0x000000ff0700720b */ /* 0x000fe40003f95000 */
[----:B------:R-:W-:Y:S02]  /*f140*/  SEL R12, R12, 0xfffffff0, !P2 ;  /* 0xfffffff00c0c7807 */ /* 0x000fe40005000000 */
[----:B------:R-:W-:Y:S01]  /*f150*/  FSETP.NE.FTZ.AND P3, PT, R13, RZ, PT ;  /* 0x000000ff0d00720b */ /* 0x000fe20003f75000 */
[----:B------:R-:W3:Y:S01]  /*f160*/  MUFU.RCP R5, R13 ;  /* 0x0000000d00057308 */ /* 0x000ee20000001000 */
[----:B------:R-:W-:-:S02]  /*f170*/  FSETP.NE.FTZ.AND P2, PT, R11, RZ, PT ;  /* 0x000000ff0b00720b */ /* 0x000fc40003f55000 */
[----:B-1----:R-:W-:Y:S02]  /*f180*/  FSEL R10, R10, 1, P5 ;  /* 0x3f8000000a0a7808 */ /* 0x002fe40002800000 */
[----:B------:R-:W-:-:S03]  /*f190*/  LOP3.LUT R8, R194, R8, RZ, 0xfc, !PT ;  /* 0x00000008c2087212 */ /* 0x000fc600078efcff */
[----:B------:R-:W1:Y:S01]  /*f1a0*/  MUFU.RCP R6, R11 ;  /* 0x0000000b00067308 */ /* 0x000e620000001000 */
[----:B------:R-:W-:Y:S01]  /*f1b0*/  FMUL.FTZ R10, R10, UR4 ;  /* 0x000000040a0a7c20 */ /* 0x000fe20008410000 */
[----:B--2---:R-:W-:Y:S02]  /*f1c0*/  FSEL R9, R9, 1, P4 ;  /* 0x3f80000009097808 */ /* 0x004fe40002000000 */
[----:B------:R-:W-:Y:S01]  /*f1d0*/  LEA R8, R8, UR5, 0x1 ;  /* 0x0000000508087c11 */ /* 0x000fe2000f8e08ff */
[C---:B------:R-:W-:Y:S01]  /*f1e0*/  FMUL.FTZ R92, R10.reuse, R92 ;  /* 0x0000005c0a5c7220 */ /* 0x040fe20000410000 */
[C---:B------:R-:W-:Y:S01]  /*f1f0*/  FMUL.FTZ R93, R10.reuse, R93 ;  /* 0x0000005d0a5d7220 */ /* 0x040fe20000410000 */
[----:B------:R-:W-:Y:S01]  /*f200*/  FMUL.FTZ R9, R9, UR4 ;  /* 0x0000000409097c20 */ /* 0x000fe20008410000 */
[C---:B------:R-:W-:Y:S01]  /*f210*/  FMUL.FTZ R104, R10.reuse, R104 ;  /* 0x000000680a687220 */ /* 0x040fe20000410000 */
[C---:B------:R-:W-:Y:S01]  /*f220*/  FMUL.FTZ R105, R10.reuse, R105 ;  /* 0x000000690a697220 */ /* 0x040fe20000410000 */
[----:B---3--:R-:W-:Y:S01]  /*f230*/  FSEL R5, R5, 1, P3 ;  /* 0x3f80000005057808 */ /* 0x008fe20001800000 */
[C---:B------:R-:W-:Y:S01]  /*f240*/  FMUL.FTZ R94, R9.reuse, R94 ;  /* 0x0000005e095e7220 */ /* 0x040fe20000410000 */
[C---:B------:R-:W-:Y:S01]  /*f250*/  FMUL.FTZ R95, R9.reuse, R95 ;  /* 0x0000005f095f7220 */ /* 0x040fe20000410000 */
[C---:B------:R-:W-:Y:S01]  /*f260*/  FMUL.FTZ R106, R9.reuse, R106 ;  /* 0x0000006a096a7220 */ /* 0x040fe20000410000 */
[----:B------:R-:W-:Y:S01]  /*f270*/  FMUL.FTZ R107, R9, R107 ;  /* 0x0000006b096b7220 */ /* 0x000fe20000410000 */
[----:B------:R-:W-:Y:S01]  /*f280*/  FMUL.FTZ R5, R5, UR4 ;  /* 0x0000000405057c20 */ /* 0x000fe20008410000 */
[----:B------:R-:W-:Y:S01]  /*f290*/  F2FP.F16.F32.PACK_AB R92, R93, R92 ;  /* 0x0000005c5d5c723e */ /* 0x000fe200000000ff */
[----:B------:R-:W-:Y:S01]  /*f2a0*/  FMUL.FTZ R108, R10, R108 ;  /* 0x0000006c0a6c7220 */ /* 0x000fe20000410000 */
[----:B-1----:R-:W-:Y:S01]  /*f2b0*/  FSEL R6, R6, 1, P2 ;  /* 0x3f80000006067808 */ /* 0x002fe20001000000 */
[C---:B------:R-:W-:Y:S01]  /*f2c0*/  FMUL.FTZ R68, R5.reuse, R68 ;  /* 0x0000004405447220 */ /* 0x040fe20000410000 */
[----:B------:R-:W-:Y:S01]  /*f2d0*/  FMUL.FTZ R69, R5, R69 ;  /* 0x0000004505457220 */ /* 0x000fe20000410000 */
[----:B------:R-:W-:Y:S01]  /*f2e0*/  F2FP.F16.F32.PACK_AB R94, R95, R94 ;  /* 0x0000005e5f5e723e */ /* 0x000fe200000000ff */
[C---:B------:R-:W-:Y:S01]  /*f2f0*/  FMUL.FTZ R72, R5.reuse, R72 ;  /* 0x0000004805487220 */ /* 0x040fe20000410000 */
[----:B------:R-:W-:Y:S01]  /*f300*/  FMUL.FTZ R6, R6, UR4 ;  /* 0x0000000406067c20 */ /* 0x000fe20008410000 */
[----:B------:R-:W-:Y:S01]  /*f310*/  FMUL.FTZ R73, R5, R73 ;  /* 0x0000004905497220 */ /* 0x000fe20000410000 */
[----:B------:R-:W-:Y:S01]  /*f320*/  F2FP.F16.F32.PACK_AB R104, R105, R104 ;  /* 0x000000686968723e */ /* 0x000fe200000000ff */
[----:B------:R-:W-:Y:S01]  /*f330*/  FMUL.FTZ R109, R10, R109 ;  /* 0x0000006d0a6d7220 */ /* 0x000fe20000410000 */
[C---:B------:R-:W-:Y:S01]  /*f340*/  FMUL.FTZ R70, R6.reuse, R70 ;  /* 0x0000004606467220 */ /* 0x040fe20000410000 */
[C---:B------:R-:W-:Y:S01]  /*f350*/  FMUL.FTZ R71, R6.reuse, R71 ;  /* 0x0000004706477220 */ /* 0x040fe20000410000 */
[C---:B------:R-:W-:Y:S01]  /*f360*/  FMUL.FTZ R74, R6.reuse, R74 ;  /* 0x0000004a064a7220 */ /* 0x040fe20000410000 */
[----:B------:R-:W-:Y:S01]  /*f370*/  FMUL.FTZ R75, R6, R75 ;  /* 0x0000004b064b7220 */ /* 0x000fe20000410000 */
[----:B------:R-:W-:Y:S01]  /*f380*/  F2FP.F16.F32.PACK_AB R106, R107, R106 ;  /* 0x0000006a6b6a723e */ /* 0x000fe200000000ff */
[C---:B------:R-:W-:Y:S01]  /*f390*/  FMUL.FTZ R110, R9.reuse, R110 ;  /* 0x0000006e096e7220 */ /* 0x040fe20000410000 */
[----:B------:R-:W-:Y:S01]  /*f3a0*/  IADD3 R14, PT, PT, R12, R8, RZ ;  /* 0x000000080c0e7210 */ /* 0x000fe20007ffe0ff */
[----:B------:R-:W-:Y:S01]  /*f3b0*/  FMUL.FTZ R111, R9, R111 ;  /* 0x0000006f096f7220 */ /* 0x000fe20000410000 */
[----:B------:R-:W-:Y:S01]  /*f3c0*/  F2FP.F16.F32.PACK_AB R68, R69, R68 ;  /* 0x000000444544723e */ /* 0x000fe200000000ff */
[C---:B------:R-:W-:Y:S01]  /*f3d0*/  FMUL.FTZ R112, R10.reuse, R112 ;  /* 0x000000700a707220 */ /* 0x040fe20000410000 */
[----:B------:R-:W-:Y:S01]  /*f3e0*/  F2FP.F16.F32.PACK_AB R70, R71, R70 ;  /* 0x000000464746723e */ /* 0x000fe200000000ff */
[----:B------:R-:W-:Y:S01]  /*f3f0*/  FMUL.FTZ R113, R10, R113 ;  /* 0x000000710a717220 */ /* 0x000fe20000410000 */
[C---:B------:R-:W-:Y:S01]  /*f400*/  FMUL.FTZ R114, R9.reuse, R114 ;  /* 0x0000007209727220 */ /* 0x040fe20000410000 */
[----:B------:R-:W-:Y:S01]  /*f410*/  FMUL.FTZ R115, R9, R115 ;  /* 0x0000007309737220 */ /* 0x000fe20000410000 */
[C---:B------:R-:W-:Y:S01]  /*f420*/  FMUL.FTZ R76, R5.reuse, R76 ;  /* 0x0000004c054c7220 */ /* 0x040fe20000410000 */
[----:B------:R-:W-:Y:S01]  /*f430*/  FMUL.FTZ R77, R5, R77 ;  /* 0x0000004d054d7220 */ /* 0x000fe20000410000 */
[C---:B------:R-:W-:Y:S01]  /*f440*/  FMUL.FTZ R78, R6.reuse, R78 ;  /* 0x0000004e064e7220 */ /* 0x040fe20000410000 */
[C---:B------:R-:W-:Y:S01]  /*f450*/  FMUL.FTZ R79, R6.reuse, R79 ;  /* 0x0000004f064f7220 */ /* 0x040fe20000410000 */
[----:B------:R-:W-:Y:S01]  /*f460*/  IADD3 R16, PT, PT, R193, R8, RZ ;  /* 0x00000008c1107210 */ /* 0x000fe20007ffe0ff */
[C---:B------:R-:W-:Y:S01]  /*f470*/  FMUL.FTZ R80, R5.reuse, R80 ;  /* 0x0000005005507220 */ /* 0x040fe20000410000 */
[----:B------:R-:W-:Y:S01]  /*f480*/  FMUL.FTZ R81, R5, R81 ;  /* 0x0000005105517220 */ /* 0x000fe20000410000 */
[C---:B------:R-:W-:Y:S01]  /*f490*/  FMUL.FTZ R82, R6.reuse, R82 ;  /* 0x0000005206527220 */ /* 0x040fe20000410000 */
[----:B------:R-:W-:Y:S01]  /*f4a0*/  FMUL.FTZ R83, R6, R83 ;  /* 0x0000005306537220 */ /* 0x000fe20000410000 */
[----:B------:R-:W-:Y:S01]  /*f4b0*/  STS [R8], R92 ;  /* 0x0000005c08007388 */ /* 0x000fe20000000800 */
[C---:B------:R-:W-:Y:S01]  /*f4c0*/  FMUL.FTZ R116, R10.reuse, R116 ;  /* 0x000000740a747220 */ /* 0x040fe20000410000 */
[C---:B------:R-:W-:Y:S01]  /*f4d0*/  FMUL.FTZ R117, R10.reuse, R117 ;  /* 0x000000750a757220 */ /* 0x040fe20000410000 */
[C---:B------:R-:W-:Y:S01]  /*f4e0*/  FMUL.FTZ R118, R9.reuse, R118 ;  /* 0x0000007609767220 */ /* 0x040fe20000410000 */
[----:B------:R-:W-:Y:S01]  /*f4f0*/  STS [R8+0x400], R94 ;  /* 0x0004005e08007388 */ /* 0x000fe20000000800 */
[----:B------:R-:W-:Y:S01]  /*f500*/  FMUL.FTZ R119, R9, R119 ;  /* 0x0000007709777220 */ /* 0x000fe20000410000 */
[----:B------:R-:W-:Y:S01]  /*f510*/  F2FP.F16.F32.PACK_AB R72, R73, R72 ;  /* 0x000000484948723e */ /* 0x000fe200000000ff */
[----:B------:R-:W-:Y:S01]  /*f520*/  FMUL.FTZ R120, R10, R120 ;  /* 0x000000780a787220 */ /* 0x000fe20000410000 */
[----:B------:R-:W-:Y:S01]  /*f530*/  F2FP.F16.F32.PACK_AB R74, R75, R74 ;  /* 0x0000004a4b4a723e */ /* 0x000fe200000000ff */
[----:B------:R-:W-:Y:S01]  /*f540*/  STS [R14], R104 ;  /* 0x000000680e007388 */ /* 0x000fe20000000800 */
[----:B------:R-:W-:Y:S01]  /*f550*/  IADD3 R15, PT, PT, R8, 0x40, RZ ;  /* 0x00000040080f7810 */ /* 0x000fe20007ffe0ff */
[----:B------:R-:W-:Y:S01]  /*f560*/  FMUL.FTZ R121, R10, R121 ;  /* 0x000000790a797220 */ /* 0x000fe20000410000 */
[C---:B------:R-:W-:Y:S01]  /*f570*/  FMUL.FTZ R122, R9.reuse, R122 ;  /* 0x0000007a097a7220 */ /* 0x040fe20000410000 */
[----:B------:R-:W-:Y:S01]  /*f580*/  STS [R14+0x400], R106 ;  /* 0x0004006a0e007388 */ /* 0x000fe20000000800 */
[----:B------:R-:W-:Y:S01]  /*f590*/  FMUL.FTZ R123, R9, R123 ;  /* 0x0000007b097b7220 */ /* 0x000fe20000410000 */
[----:B------:R-:W-:Y:S01]  /*f5a0*/  F2FP.F16.F32.PACK_AB R108, R109, R108 ;  /* 0x0000006c6d6c723e */ /* 0x000fe200000000ff */
[----:B------:R-:W-:Y:S01]  /*f5b0*/  FMUL.FTZ R84, R5, R84 ;  /* 0x0000005405547220 */ /* 0x000fe20000410000 */
[----:B------:R-:W-:Y:S01]  /*f5c0*/  F2FP.F16.F32.PACK_AB R110, R111, R110 ;  /* 0x0000006e6f6e723e */ /* 0x000fe200000000ff */
[----:B------:R-:W-:Y:S01]  /*f5d0*/  STS [R8+0x2000], R68 ;  /* 0x0020004408007388 */ /* 0x000fe20000000800 */
[----:B------:R-:W-:Y:S01]  /*f5e0*/  @P0 IADD3 R15, PT, PT, R8, -0x40, RZ ;  /* 0xffffffc0080f0810 */ /* 0x000fe20007ffe0ff */
[----:B------:R-:W-:Y:S01]  /*f5f0*/  FMUL.FTZ R85, R5, R85 ;  /* 0x0000005505557220 */ /* 0x000fe20000410000 */
[C---:B------:R-:W-:Y:S01]  /*f600*/  FMUL.FTZ R86, R6.reuse, R86 ;  /* 0x0000005606567220 */ /* 0x040fe20000410000 */
[----:B------:R1:W-:Y:S01]  /*f610*/  STS [R8+0x2400], R70 ;  /* 0x0024004608007388 */ /* 0x0003e20000000800 */
[----:B------:R-:W-:Y:S01]  /*f620*/  FMUL.FTZ R87, R6, R87 ;  /* 0x0000005706577220 */ /* 0x000fe20000410000 */
[----:B------:R-:W-:Y:S01]  /*f630*/  F2FP.F16.F32.PACK_AB R112, R113, R112 ;  /* 0x000000707170723e */ /* 0x000fe200000000ff */
[----:B------:R-:W2:Y:S01]  /*f640*/  @UP3 LDCU.64 UR4, c[0x0][0x408] ;  /* 0x00008100ff0437ac */ /* 0x000ea20008000a00 */
[----:B------:R-:W-:Y:S01]  /*f650*/  F2FP.F16.F32.PACK_AB R114, R115, R114 ;  /* 0x000000727372723e */ /* 0x000fe200000000ff */
[----:B------:R-:W-:Y:S01]  /*f660*/  STS [R14+0x2000], R72 ;  /* 0x002000480e007388 */ /* 0x000fe20000000800 */
[----:B------:R-:W-:Y:S01]  /*f670*/  F2FP.F16.F32.PACK_AB R76, R77, R76 ;  /* 0x0000004c4d4c723e */ /* 0x000fe200000000ff */
[----:B------:R-:W3:Y:S01]  /*f680*/  @P4 MUFU.LG2 R7, R7 ;  /* 0x0000000700074308 */ /* 0x000ee20000000c00 */
[----:B------:R-:W-:Y:S01]  /*f690*/  F2FP.F16.F32.PACK_AB R78, R79, R78 ;  /* 0x0000004e4f4e723e */ /* 0x000fe200000000ff */
[----:B------:R4:W-:Y:S01]  /*f6a0*/  STS [R14+0x2400], R74 ;  /* 0x0024004a0e007388 */ /* 0x0009e20000000800 */
        /* <DEDUP_REMOVED lines=16> */
[----:B-1----:R-:W-:Y:S01]  /*f7b0*/  IADD3 R8, PT, PT, R12, R16, RZ ;  /* 0x000000100c087210 */ /* 0x002fe20007ffe0ff */
[C---:B------:R-:W-:Y:S01]  /*f7c0*/  FMUL.FTZ R88, R5.reuse, R88 ;  /* 0x0000005805587220 */ /* 0x040fe20000410000 */
[C---:B------:R-:W-:Y:S01]  /*f7d0*/  FMUL.FTZ R89, R5.reuse, R89 ;  /* 0x0000005905597220 */ /* 0x040fe20000410000 */
[C---:B------:R-:W-:Y:S01]  /*f7e0*/  FMUL.FTZ R96, R5.reuse, R96 ;  /* 0x0000006005607220 */ /* 0x040fe20000410000 */
[C---:B------:R-:W-:Y:S01]  /*f7f0*/  FMUL.FTZ R97, R5.reuse, R97 ;  /* 0x0000006105617220 */ /* 0x040fe20000410000 */
[----:B------:R-:W-:Y:S01]  /*f800*/  STS [R8], R112 ;  /* 0x0000007008007388 */ /* 0x000fe20000000800 */
[----:B------:R-:W-:Y:S01]  /*f810*/  FMUL.FTZ R100, R5, R100 ;  /* 0x0000006405647220 */ /* 0x000fe20000410000 */
[----:B------:R-:W-:Y:S01]  /*f820*/  FMUL.FTZ R90, R6, R90 ;  /* 0x0000005a065a7220 */ /* 0x000fe20000410000 */
[----:B----4-:R-:W-:Y:S01]  /*f830*/  IADD3 R14, PT, PT, R12, R15, RZ ;  /* 0x0000000f0c0e7210 */ /* 0x010fe20007ffe0ff */
[----:B------:R-:W-:Y:S01]  /*f840*/  STS [R8+0x400], R114 ;  /* 0x0004007208007388 */ /* 0x000fe20000000800 */
[C---:B------:R-:W-:Y:S01]  /*f850*/  FMUL.FTZ R91, R6.reuse, R91 ;  /* 0x0000005b065b7220 */ /* 0x040fe20000410000 */
[C---:B------:R-:W-:Y:S01]  /*f860*/  FMUL.FTZ R98, R6.reuse, R98 ;  /* 0x0000006206627220 */ /* 0x040fe20000410000 */
[C---:B------:R-:W-:Y:S01]  /*f870*/  FMUL.FTZ R99, R6.reuse, R99 ;  /* 0x0000006306637220 */ /* 0x040fe20000410000 */
[----:B------:R-:W-:Y:S01]  /*f880*/  STS [R16+0x2000], R76 ;  /* 0x0020004c10007388 */ /* 0x000fe20000000800 */
[----:B------:R-:W-:Y:S01]  /*f890*/  FMUL.FTZ R102, R6, R102 ;  /* 0x0000006606667220 */ /* 0x000fe20000410000 */
[----:B--2---:R-:W-:Y:S01]  /*f8a0*/  @UP3 UIMAD.WIDE.U32 UR16, UR18, UR4, URZ ;  /* 0x00000004121032a5 */ /* 0x004fe2000f8e00ff */
[----:B------:R-:W-:Y:S01]  /*f8b0*/  FMUL.FTZ R10, R10, R129 ;  /* 0x000000810a0a7220 */ /* 0x000fe20000410000 */
[----:B------:R-:W-:Y:S01]  /*f8c0*/  STS [R16+0x2400], R78 ;  /* 0x0024004e10007388 */ /* 0x000fe20000000800 */
[----:B------:R-:W-:Y:S01]  /*f8d0*/  FMUL.FTZ R9, R9, R131 ;  /* 0x0000008309097220 */ /* 0x000fe20000410000 */
[----:B------:R-:W-:Y:S01]  /*f8e0*/  FMUL.FTZ R5, R5, R101 ;  /* 0x0000006505057220 */ /* 0x000fe20000410000 */
[----:B------:R-:W-:Y:S01]  /*f8f0*/  FMUL.FTZ R6, R6, R103 ;  /* 0x0000006706067220 */ /* 0x000fe20000410000 */
[----:B------:R-:W-:Y:S01]  /*f900*/  STS [R8+0x2000], R80 ;  /* 0x0020005008007388 */ /* 0x000fe20000000800 */
[----:B------:R-:W-:Y:S01]  /*f910*/  IADD3 R193, PT, PT, R193, R15, RZ ;  /* 0x0000000fc1c17210 */ /* 0x000fe20007ffe0ff */
[----:B------:R-:W-:Y:S01]  /*f920*/  @UP3 UIMAD UR7, UR18, UR5, UR17 ;  /* 0x00000005120732a4 */ /* 0x000fe2000f8e0211 */
[----:B------:R-:W-:Y:S01]  /*f930*/  F2FP.F16.F32.PACK_AB R88, R89, R88 ;  /* 0x000000585958723e */ /* 0x000fe200000000ff */
[----:B------:R1:W-:Y:S01]  /*f940*/  STS [R8+0x2400], R82 ;  /* 0x0024005208007388 */ /* 0x0003e20000000800 */
[----:B------:R-:W-:Y:S01]  /*f950*/  @!UP2 UIMAD UR18, UR20, UR8, URZ ;  /* 0x000000081412a2a4 */ /* 0x000fe2000f8e02ff */
[----:B------:R-:W-:Y:S01]  /*f960*/  F2FP.F16.F32.PACK_AB R90, R91, R90 ;  /* 0x0000005a5b5a723e */ /* 0x000fe200000000ff */
[----:B------:R-:W2:Y:S01]  /*f970*/  @UP1 LDCU UR5, c[0x0][0x430] ;  /* 0x00008600ff0517ac */ /* 0x000ea20008000800 */
[----:B------:R4:W-:Y:S01]  /*f980*/  STS [R15], R116 ;  /* 0x000000740f007388 */ /* 0x0009e20000000800 */
[----:B------:R-:W-:-:S02]  /*f990*/  F2FP.F16.F32.PACK_AB R124, R125, R124 ;  /* 0x0000007c7d7c723e */ /* 0x000fc400000000ff */
[----:B------:R-:W-:Y:S01]  /*f9a0*/  F2FP.F16.F32.PACK_AB R126, R127, R126 ;  /* 0x0000007e7f7e723e */ /* 0x000fe200000000ff */
[----:B------:R4:W-:Y:S01]  /*f9b0*/  STS [R15+0x400], R118 ;  /* 0x000400760f007388 */ /* 0x0009e20000000800 */
[----:B------:R-:W-:Y:S01]  /*f9c0*/  F2FP.F16.F32.PACK_AB R96, R97, R96 ;  /* 0x000000606160723e */ /* 0x000fe200000000ff */
[----:B------:R-:W-:Y:S01]  /*f9d0*/  @UP1 UMOV UR4, 0x1 ;  /* 0x0000000100041882 */ /* 0x000fe20000000000 */
[----:B------:R-:W-:Y:S01]  /*f9e0*/  F2FP.F16.F32.PACK_AB R98, R99, R98 ;  /* 0x000000626362723e */ /* 0x000fe200000000ff */
[----:B------:R4:W-:Y:S01]  /*f9f0*/  STS [R14], R120 ;  /* 0x000000780e007388 */ /* 0x0009e20000000800 */
[----:B------:R-:W-:Y:S01]  /*fa00*/  F2FP.F16.F32.PACK_AB R10, R10, R128 ;  /* 0x000000800a0a723e */ /* 0x000fe200000000ff */
[----:B------:R-:W-:Y:S01]  /*fa10*/  @UP3 UMOV UR12, UR16 ;  /* 0x00000010000c3c82 */ /* 0x000fe20008000000 */
[----:B------:R-:W-:Y:S01]  /*fa20*/  F2FP.F16.F32.PACK_AB R9, R9, R130 ;  /* 0x000000820909723e */ /* 0x000fe200000000ff */
[----:B------:R4:W-:Y:S01]  /*fa30*/  STS [R14+0x400], R122 ;  /* 0x0004007a0e007388 */ /* 0x0009e20000000800 */
[----:B------:R-:W-:Y:S01]  /*fa40*/  F2FP.F16.F32.PACK_AB R5, R5, R100 ;  /* 0x000000640505723e */ /* 0x000fe200000000ff */
[----:B------:R-:W-:Y:S01]  /*fa50*/  USHF.R.S32.HI UR6, URZ, 0x1f, UR18 ;  /* 0x0000001fff067899 */ /* 0x000fe20008011412 */
[----:B------:R-:W-:Y:S01]  /*fa60*/  F2FP.F16.F32.PACK_AB R6, R6, R102 ;  /* 0x000000660606723e */ /* 0x000fe200000000ff */
[----:B------:R4:W-:Y:S01]  /*fa70*/  STS [R15+0x2000], R84 ;  /* 0x002000540f007388 */ /* 0x0009e20000000800 */
[----:B------:R-:W-:-:S03]  /*fa80*/  IADD3 R12, PT, PT, R12, R193, RZ ;  /* 0x000000c10c0c7210 */ /* 0x000fc60007ffe0ff */
[----:B------:R4:W-:Y:S01]  /*fa90*/  STS [R15+0x2400], R86 ;  /* 0x002400560f007388 */ /* 0x0009e20000000800 */
[----:B-1----:R1:W1:Y:S02]  /*faa0*/  @P5 MUFU.LG2 R8, R4 ;  /* 0x0000000400085308 */ /* 0x0022640000000c00 */
[----:B-1----:R-:W1:Y:S01]  /*fab0*/  @P5 LDC R4, c[0x0][0x458] ;  /* 0x00011600ff045b82 */ /* 0x002e620000000800 */
[----:B--23--:R-:W-:Y:S05]  /*fac0*/  BRA.U UP1, `(.L_x_1716) ;  /* 0x0000000101207547 */ /* 0x00cfea000b800000 */
[----:B------:R-:W-:Y:S01]  /*fad0*/  UISETP.NE.AND UP1, UPT, UR9, URZ, UPT ;  /* 0x000000ff0900728c */ /* 0x000fe2000bf25270 */
[----:B------:R-:W2:Y:S10]  /*fae0*/  LDCU UR5, c[0x0][0x3e0] ;  /* 0x00007c00ff0577ac */ /* 0x000eb40008000800 */
[----:B------:R-:W2:Y:S01]  /*faf0*/  @UP1 LDCU UR4, c[0x0][0x454] ;  /* 0x00008a80ff0417ac */ /* 0x000ea20008000800 */
[----:B------:R-:W3:Y:S01]  /*fb00*/  @UP1 LDCU UR10, c[0x0][0x454] ;  /* 0x00008a80ff0a17ac */ /* 0x000ee20008000800 */
[----:B--2---:R-:W-:-:S02]  /*fb10*/  @UP1 UIMAD UR4, UR5, UR4, URZ ;  /* 0x00000004050412a4 */ /* 0x004fc4000f8e02ff */
[----:B------:R-:W-:-:S03]  /*fb20*/  @!UP1 UIMAD UR4, UR5, UR8, URZ ;  /* 0x00000008050492a4 */ /* 0x000fc6000f8e02ff */
[----:B------:R-:W-:Y:S01]  /*fb30*/  @UP1 UMOV UR5, 0x1 ;  /* 0x0000000100051882 */ /* 0x000fe20000000000 */
[----:B---3--:R-:W-:-:S08]  /*fb40*/  @!UP1 UMOV UR5, 0x1 ;  /* 0x0000000100059882 */ /* 0x008fd00000000000 */
.L_x_1716:
[----:B------:R-:W2:Y:S01]  /*fb50*/  S2UR UR8, SR_CTAID.X ;  /* 0x00000000000879c3 */ /* 0x000ea20000002500 */
[----:B------:R-:W-:Y:S01]  /*fb60*/  STS [R14+0x2000], R88 ;  /* 0x002000580e007388 */ /* 0x000fe20000000800 */
[----:B------:R-:W3:Y:S01]  /*fb70*/  @P3 MUFU.LG2 R13, R13 ;  /* 0x0000000d000d3308 */ /* 0x000ee20000000c00 */
[----:B------:R-:W-:Y:S01]  /*fb80*/  UIMAD UR10, UR19, UR10, URZ ;  /* 0x0000000a130a72a4 */ /* 0x000fe2000f8e02ff */
[----:B------:R-:W-:Y:S01]  /*fb90*/  @P5 FMUL.FTZ R8, R8, 0.69314718246459960938 ;  /* 0x3f31721808085820 */ /* 0x000fe20000410000 */
[----:B------:R5:W-:Y:S01]  /*fba0*/  STS [R14+0x2400], R90 ;  /* 0x0024005a0e007388 */ /* 0x000be20000000800 */
[----:B------:R-:W-:Y:S01]  /*fbb0*/  USEL UR18, UR18, URZ, UP0 ;  /* 0x000000ff12127287 */ /* 0x000fe20008000000 */
[----:B------:R-:W-:Y:S01]  /*fbc0*/  @P4 FMUL.FTZ R7, R7, 0.69314718246459960938 ;  /* 0x3f31721807074820 */ /* 0x000fe20000410000 */
[----:B------:R-:W1:Y:S01]  /*fbd0*/  @P4 LDC R17, c[0x0][0x458] ;  /* 0x00011600ff114b82 */ /* 0x000e620000000800 */
[----:B------:R-:W-:Y:S01]  /*fbe0*/  STS [R193], R124 ;  /* 0x0000007cc1007388 */ /* 0x000fe20000000800 */
[----:B------:R-:W-:Y:S01]  /*fbf0*/  @!UP0 UIMAD UR10, UR20, UR4, UR10 ;  /* 0x00000004140a82a4 */ /* 0x000fe2000f8e020a */
[----:B------:R-:W-:Y:S01]  /*fc00*/  BSSY.RECONVERGENT B0, `(.L_x_1717) ;  /* 0x0000047000007945 */ /* 0x000fe20003800200 */
[----:B------:R-:W-:Y:S01]  /*fc10*/  USEL UR6, UR6, URZ, UP0 ;  /* 0x000000ff06067287 */ /* 0x000fe20008000000 */
[----:B------:R-:W-:Y:S01]  /*fc20*/  STS [R193+0x400], R126 ;  /* 0x0004007ec1007388 */ /* 0x000fe20000000800 */
[----:B----4-:R-:W-:-:S02]  /*fc30*/  MOV R15, 0x7f800000 ;  /* 0x7f800000000f7802 */ /* 0x010fc40000000f00 */
[----:B------:R-:W4:Y:S01]  /*fc40*/  @P3 LDC R16, c[0x0][0x458] ;  /* 0x00011600ff103b82 */ /* 0x000f220000000800 */
[----:B------:R4:W-:Y:S01]  /*fc50*/  STS [R12], R10 ;  /* 0x0000000a0c007388 */ /* 0x0009e20000000800 */
[----:B---3--:R-:W-:-:S03]  /*fc60*/  @P3 FMUL.FTZ R13, R13, 0.69314718246459960938 ;  /* 0x3f3172180d0d3820 */ /* 0x008fc60000410000 */
[----:B------:R3:W-:Y:S01]  /*fc70*/  STS [R12+0x400], R9 ;  /* 0x000400090c007388 */ /* 0x0007e20000000800 */
[----:B--2---:R-:W-:-:S03]  /*fc80*/  UIMAD UR8, UR8, UR5, URZ ;  /* 0x00000005080872a4 */ /* 0x004fc6000f8e02ff */
[----:B------:R-:W-:Y:S01]  /*fc90*/  STS [R193+0x2000], R96 ;  /* 0x00200060c1007388 */ /* 0x000fe20000000800 */
[----:B------:R-:W-:-:S03]  /*fca0*/  USHF.L.U32 UR9, UR8, 0x7, URZ ;  /* 0x0000000708097899 */ /* 0x000fc600080006ff */
[----:B------:R-:W-:Y:S01]  /*fcb0*/  STS [R193+0x2400], R98 ;  /* 0x00240062c1007388 */ /* 0x000fe20000000800 */
[----:B------:R-:W-:Y:S01]  /*fcc0*/  USHF.R.S32.HI UR8, URZ, 0x1f, UR10 ;  /* 0x0000001fff087899 */ /* 0x000fe2000801140a */
[----:B-----5:R-:W-:Y:S01]  /*fcd0*/  MOV R14, 0x7f800000 ;  /* 0x7f800000000e7802 */ /* 0x020fe20000000f00 */
[----:B------:R-:W-:Y:S01]  /*fce0*/  USHF.R.S32.HI UR4, URZ, 0x1f, UR9 ;  /* 0x0000001fff047899 */ /* 0x000fe20008011409 */
[----:B------:R2:W-:Y:S01]  /*fcf0*/  STS [R12+0x2000], R5 ;  /* 0x002000050c007388 */ /* 0x0005e20000000800 */
[----:B------:R-:W-:Y:S01]  /*fd00*/  UIADD3 UR18, UP1, UP0, UR9, UR18, UR10 ;  /* 0x0000001209127290 */ /* 0x000fe2000f83e00a */
[----:B-1----:R-:W-:Y:S02]  /*fd10*/  @P4 FFMA.FTZ R15, R3, R17, R7 ;  /* 0x00000011030f4223 */ /* 0x002fe40000010007 */
[----:B------:R1:W-:Y:S01]  /*fd20*/  STS [R12+0x2400], R6 ;  /* 0x002400060c007388 */ /* 0x0003e20000000800 */
[----:B------:R-:W-:Y:S01]  /*fd30*/  UIADD3.X UR4, UPT, UPT, UR4, UR6, UR8, UP1, UP0 ;  /* 0x0000000604047290 */ /* 0x000fe20008fe0408 */
[----:B----4-:R-:W-:Y:S01]  /*fd40*/  @P3 FFMA.FTZ R14, R2, R16, R13 ;  /* 0x00000010020e3223 */ /* 0x010fe2000001000d */
[----:B------:R-:W4:Y:S01]  /*fd50*/  S2R R10, SR_TID.X ;  /* 0x00000000000a7919 */ /* 0x000f220000002100 */
[----:B---3--:R-:W3:Y:S01]  /*fd60*/  @P2 LDC R9, c[0x0][0x458] ;  /* 0x00011600ff092b82 */ /* 0x008ee20000000800 */
[----:B--2---:R-:W2:Y:S01]  /*fd70*/  @P2 MUFU.LG2 R5, R11 ;  /* 0x0000000b00052308 */ /* 0x004ea20000000c00 */
[----:B-1----:R-:W-:Y:S01]  /*fd80*/  MOV R12, 0x7f800000 ;  /* 0x7f800000000c7802 */ /* 0x002fe20000000f00 */
[----:B--2---:R-:W-:Y:S01]  /*fd90*/  @P2 FMUL.FTZ R5, R5, 0.69314718246459960938 ;  /* 0x3f31721805052820 */ /* 0x004fe20000410000 */
[----:B------:R-:W-:Y:S01]  /*fda0*/  MOV R11, 0x7f800000 ;  /* 0x7f800000000b7802 */ /* 0x000fe20000000f00 */
[----:B------:R-:W-:-:S02]  /*fdb0*/  @P5 FFMA.FTZ R11, R132, R4, R8 ;  /* 0x00000004840b5223 */ /* 0x000fc40000010008 */
[----:B---3--:R-:W-:Y:S01]  /*fdc0*/  @P2 FFMA.FTZ R12, R0, R9, R5 ;  /* 0x00000009000c2223 */ /* 0x008fe20000010005 */
[----:B------:R-:W-:Y:S06]  /*fdd0*/  BAR.SYNC.DEFER_BLOCKING 0x0 ;  /* 0x0000000000007b1d */ /* 0x000fec0000010000 */
[----:B----4-:R-:W-:Y:S05]  /*fde0*/  @P6 BRA `(.L_x_1718) ;  /* 0x0000000000a06947 */ /* 0x010fea0003800000 */
[----:B------:R-:W1:Y:S02]  /*fdf0*/  S2R R2, SR_TID.X ;  /* 0x0000000000027919 */ /* 0x000e640000002100 */
[----:B-1----:R-:W-:Y:S02]  /*fe00*/  SHF.R.U32.HI R0, RZ, 0x1, R2 ;  /* 0x00000001ff007819 */ /* 0x002fe40000011602 */
[----:B------:R-:W-:Y:S02]  /*fe10*/  LOP3.LUT R2, R2, 0x1f, RZ, 0xc0, !PT ;  /* 0x0000001f02027812 */ /* 0x000fe400078ec0ff */
[----:B------:R-:W-:-:S04]  /*fe20*/  LOP3.LUT R0, R0, 0x30, RZ, 0xc0, !PT ;  /* 0x0000003000007812 */ /* 0x000fc800078ec0ff */
[----:B------:R-:W-:-:S04]  /*fe30*/  LEA.HI R0, R2, R0, RZ, 0x1e ;  /* 0x0000000002007211 */ /* 0x000fc800078ff0ff */
[C---:B------:R-:W-:Y:S01]  /*fe40*/  ISETP.GE.AND P6, PT, R0.reuse, UR14, PT ;  /* 0x0000000e00007c0c */ /* 0x040fe2000bfc6270 */
[C---:B------:R-:W-:Y:S02]  /*fe50*/  VIADD R18, R0.reuse, 0x8 ;  /* 0x0000000800127836 */ /* 0x040fe40000000000 */
[C---:B------:R-:W-:Y:S02]  /*fe60*/  VIADD R17, R0.reuse, 0x40 ;  /* 0x0000004000117836 */ /* 0x040fe40000000000 */
[----:B------:R-:W-:Y:S01]  /*fe70*/  VIADD R16, R0, 0x48 ;  /* 0x0000004800107836 */ /* 0x000fe20000000000 */
        /* <DEDUP_REMOVED lines=31> */
.L_x_1718:
[----:B------:R-:W-:Y:S05]  /*10070*/  BSYNC.RECONVERGENT B0 ;  /* 0x0000000000007941 */ /* 0x000fea0003800200 */
.L_x_1717:
[----:B-1----:R-:W2:Y:S01]  /*10080*/  LDL R22, [R1+0x3c] ;  /* 0x00003c0001167983 */ /* 0x002ea20000100800 */
[----:B------:R-:W1:Y:S01]  /*10090*/  LDCU UR6, c[0x0][0x440] ;  /* 0x00008800ff0677ac */ /* 0x000e620008000800 */
[C---:B------:R-:W-:Y:S01]  /*100a0*/  IADD3 R8, P0, PT, R191.reuse, UR12, RZ ;  /* 0x0000000cbf087c10 */ /* 0x040fe2000ff1e0ff */
[----:B------:R-:W-:Y:S01]  /*100b0*/  BSSY.RECONVERGENT B0, `(.L_x_1719) ;  /* 0x0000027000007945 */ /* 0x000fe20003800200 */
[C---:B------:R-:W-:Y:S01]  /*100c0*/  LEA.HI R2, R10.reuse, 0x10, RZ, 0x1d ;  /* 0x000000100a027811 */ /* 0x040fe200078fe8ff */
[----:B------:R-:W3:Y:S01]  /*100d0*/  LDCU.64 UR4, c[0x0][0x410] ;  /* 0x00008200ff0477ac */ /* 0x000ee20008000a00 */
[C---:B------:R-:W-:Y:S01]  /*100e0*/  LEA.HI R0, R10.reuse, 0x20, RZ, 0x1d ;  /* 0x000000200a007811 */ /* 0x040fe200078fe8ff */
[----:B------:R-:W-:Y:S01]  /*100f0*/  IMAD.X R9, RZ, RZ, UR7, P0 ;  /* 0x00000007ff097e24 */ /* 0x000fe200080e06ff */
[----:B------:R-:W-:Y:S01]  /*10100*/  LEA.HI R12, R10, 0x70, RZ, 0x1d ;  /* 0x000000700a0c7811 */ /* 0x000fe200078fe8ff */
[----:B------:R-:W4:Y:S01]  /*10110*/  S2R R3, SR_TID.X ;  /* 0x0000000000037919 */ /* 0x000f220000002100 */
[----:B------:R-:W-:Y:S01]  /*10120*/  UIMAD.WIDE.U32 UR8, UR21, 0x80, URZ ;  /* 0x00000080150878a5 */ /* 0x000fe2000f8e00ff */
[----:B-1----:R-:W-:Y:S01]  /*10130*/  ISETP.GE.AND P1, PT, R191, UR6, PT ;  /* 0x00000006bf007c0c */ /* 0x002fe2000bf26270 */
[----:B---3--:R-:W-:-:S03]  /*10140*/  IMAD.U32 R14, RZ, RZ, UR4 ;  /* 0x00000004ff0e7e24 */ /* 0x008fc6000f8e00ff */
[----:B------:R-:W-:Y:S02]  /*10150*/  ISETP.GE.OR P0, PT, R2, UR14, P1 ;  /* 0x0000000e02007c0c */ /* 0x000fe40008f06670 */
[----:B------:R-:W-:Y:S01]  /*10160*/  LEA.HI R2, R10, 0x40, RZ, 0x1d ;  /* 0x000000400a027811 */ /* 0x000fe200078fe8ff */
[----:B------:R-:W-:Y:S01]  /*10170*/  IMAD.WIDE.U32 R14, R14, UR19, R8 ;  /* 0x000000130e0e7c25 */ /* 0x000fe2000f8e0008 */
[----:B------:R-:W-:Y:S02]  /*10180*/  LEA.HI R8, R10, 0x30, RZ, 0x1d ;  /* 0x000000300a087811 */ /* 0x000fe400078fe8ff */
[----:B------:R-:W-:Y:S02]  /*10190*/  ISETP.GE.OR P6, PT, R0, UR14, P1 ;  /* 0x0000000e00007c0c */ /* 0x000fe40008fc6670 */
[----:B------:R-:W-:Y:S02]  /*101a0*/  ISETP.GE.OR P4, PT, R2, UR14, P1 ;  /* 0x0000000e02007c0c */ /* 0x000fe40008f86670 */
[----:B------:R-:W-:-:S02]  /*101b0*/  LEA.HI R0, R10, 0x50, RZ, 0x1d ;  /* 0x000000500a007811 */ /* 0x000fc400078fe8ff */
[----:B------:R-:W-:Y:S02]  /*101c0*/  ISETP.GE.OR P5, PT, R8, UR14, P1 ;  /* 0x0000000e08007c0c */ /* 0x000fe40008fa6670 */
[----:B------:R-:W-:Y:S02]  /*101d0*/  LEA.HI R2, R10, 0x60, RZ, 0x1d ;  /* 0x000000600a027811 */ /* 0x000fe400078fe8ff */
[----:B------:R-:W-:Y:S02]  /*101e0*/  ISETP.GE.OR P2, PT, R192, UR14, P1 ;  /* 0x0000000ec0007c0c */ /* 0x000fe40008f46670 */
[----:B------:R-:W-:Y:S01]  /*101f0*/  ISETP.GE.OR P3, PT, R0, UR14, P1 ;  /* 0x0000000e00007c0c */ /* 0x000fe20008f66670 */
[----:B------:R-:W-:Y:S01]  /*10200*/  IMAD.U32 R0, RZ, RZ, UR5 ;  /* 0x00000005ff007e24 */ /* 0x000fe2000f8e00ff */
[----:B----4-:R-:W-:-:S03]  /*10210*/  SHF.R.U32.HI R3, RZ, 0x3, R3 ;  /* 0x00000003ff037819 */ /* 0x010fc60000011603 */
[----:B------:R-:W-:Y:S01]  /*10220*/  IMAD R17, R0, UR19, R15 ;  /* 0x0000001300117c24 */ /* 0x000fe2000f8e020f */
[----:B------:R-:W-:Y:S01]  /*10230*/  LOP3.LUT R3, R3, UR8, RZ, 0xfc, !PT ;  /* 0x0000000803037c12 */ /* 0x000fe2000f8efcff */
[----:B--2---:R1:W2:Y:S04]  /*10240*/  LDS.128 R4, [R22+0x3800] ;  /* 0x0038000016047984 */ /* 0x0042a80000000c00 */
[----:B------:R1:W3:Y:S01]  /*10250*/  LDS.128 R8, [R22] ;  /* 0x0000000016087984 */ /* 0x0002e20000000c00 */
[----:B------:R-:W-:Y:S05]  /*10260*/  @P2 BRA `(.L_x_1720) ;  /* 0x00000000002c2947 */ /* 0x000fea0003800000 */
[----:B------:R-:W4:Y:S01]  /*10270*/  LDCU.64 UR6, c[0x0][0x408] ;  /* 0x00008100ff0677ac */ /* 0x000f220008000a00 */
[----:B------:R-:W-:Y:S01]  /*10280*/  MOV R16, R14 ;  /* 0x0000000e00107202 */ /* 0x000fe20000000f00 */
[----:B------:R-:W5:Y:S01]  /*10290*/  LDCU.64 UR4, c[0x0][0x3f0] ;  /* 0x00007e00ff0477ac */ /* 0x000f620008000a00 */
[----:B----4-:R-:W-:-:S03]  /*102a0*/  UIMAD UR10, UR9, UR6, URZ ;  /* 0x00000006090a72a4 */ /* 0x010fc6000f8e02ff */
[----:B------:R-:W-:-:S03]  /*102b0*/  IMAD.WIDE.U32 R18, R3, UR6, R16 ;  /* 0x0000000603127c25 */ /* 0x000fc6000f8e0010 */
[----:B------:R-:W-:Y:S02]  /*102c0*/  MOV R0, UR10 ;  /* 0x0000000a00007c02 */ /* 0x000fe40008000f00 */
[----:B-----5:R-:W-:-:S03]  /*102d0*/  LEA R20, P2, R18, UR4, 0x1 ;  /* 0x0000000412147c11 */ /* 0x020fc6000f8408ff */
[----:B------:R-:W-:-:S05]  /*102e0*/  IMAD R0, R3, UR7, R0 ;  /* 0x0000000703007c24 */ /* 0x000fca000f8e0200 */
[----:B------:R-:W-:-:S04]  /*102f0*/  IADD3 R0, PT, PT, R0, R19, RZ ;  /* 0x0000001300007210 */ /* 0x000fc80007ffe0ff */
[----:B------:R-:W-:-:S05]  /*10300*/  LEA.HI.X R21, R18, UR5, R0, 0x1, P2 ;  /* 0x0000000512157c11 */ /* 0x000fca00090f0c00 */
[----:B---3--:R4:W-:Y:S02]  /*10310*/  STG.E.128 desc[UR28][R20.64], R8 ;  /* 0x0000000814007986 */ /* 0x0089e4000c101d1c */
.L_x_1720:
[----:B------:R-:W-:Y:S05]  /*10320*/  BSYNC.RECONVERGENT B0 ;  /* 0x0000000000007941 */ /* 0x000fea0003800200 */
.L_x_1719:
[----:B---34-:R3:W4:Y:S01]  /*10330*/  LDS.128 R8, [R22+0x800] ;  /* 0x0008000016087984 */ /* 0x0187220000000c00 */
[----:B------:R-:W-:Y:S01]  /*10340*/  BSSY.RECONVERGENT B0, `(.L_x_1721) ;  /* 0x0000011000007945 */ /* 0x000fe20003800200 */
[----:B------:R-:W-:Y:S02]  /*10350*/  ISETP.GE.OR P2, PT, R2, UR14, P1 ;  /* 0x0000000e02007c0c */ /* 0x000fe40008f46670 */
[----:B------:R-:W-:Y:S01]  /*10360*/  ISETP.GE.OR P1, PT, R12, UR14, P1 ;  /* 0x0000000e0c007c0c */ /* 0x000fe20008f26670 */
[----:B------:R-:W-:-:S12]  /*10370*/  @P0 BRA `(.L_x_1722) ;  /* 0x0000000000340947 */ /* 0x000fd80003800000 */
        /* <DEDUP_REMOVED lines=13> */
.L_x_1722:
[----:B------:R-:W-:Y:S05]  /*10450*/  BSYNC.RECONVERGENT B0 ;  /* 0x0000000000007941 */ /* 0x000fea0003800200 */
.L_x_1721:
        /* <DEDUP_REMOVED lines=16> */
.L_x_1724:
[----:B------:R-:W-:Y:S05]  /*10560*/  BSYNC.RECONVERGENT B0 ;  /* 0x0000000000007941 */ /* 0x000fea0003800200 */
.L_x_1723:
        /* <DEDUP_REMOVED lines=16> */
.L_x_1726:
[----:B------:R-:W-:Y:S05]  /*10670*/  BSYNC.RECONVERGENT B0 ;  /* 0x0000000000007941 */ /* 0x000fea0003800200 */
.L_x_1725:
        /* <DEDUP_REMOVED lines=16> */
.L_x_1728:
[----:B------:R-:W-:Y:S05]  /*10780*/  BSYNC.RECONVERGENT B0 ;  /* 0x0000000000007941 */ /* 0x000fea0003800200 */
.L_x_1727:
        /* <DEDUP_REMOVED lines=16> */
.L_x_1730:
[----:B------:R-:W-:Y:S05]  /*10890*/  BSYNC.RECONVERGENT B0 ;  /* 0x0000000000007941 */ /* 0x000fea0003800200 */
.L_x_1729:
        /* <DEDUP_REMOVED lines=16> */
.L_x_1732:
[----:B------:R-:W-:Y:S05]  /*109a0*/  BSYNC.RECONVERGENT B0 ;  /* 0x0000000000007941 */ /* 0x000fea0003800200 */
.L_x_1731:
[----:B------:R-:W-:Y:S05]  /*109b0*/  @P1 EXIT ;  /* 0x000000000000194d */ /* 0x000fea0003800000 */
[----:B------:R-:W5:Y:S01]  /*109c0*/  LDCU.64 UR6, c[0x0][0x408] ;  /* 0x00008100ff0677ac */ /* 0x000f620008000a00 */
[----:B------:R-:W-:Y:S01]  /*109d0*/  IADD3 R3, P0, PT, R3, 0x70, RZ ;  /* 0x0000007003037810 */ /* 0x000fe20007f1e0ff */
[----:B---34-:R-:W-:Y:S01]  /*109e0*/  IMAD.MOV.U32 R8, RZ, RZ, R14 ;  /* 0x000000ffff087224 */ /* 0x018fe200078e000e */
        /* <DEDUP_REMOVED lines=9> */
[----:B------:R-:W-:Y:S01]  /*10a80*/  STG.E.128 desc[UR28][R2.64], R4 ;  /* 0x0000000402007986 */ /* 0x000fe2000c101d1c */
[----:B------:R-:W-:Y:S05]  /*10a90*/  EXIT ;  /* 0x000000000000794d */ /* 0x000fea0003800000 */
.L_x_1733:
        /* <DEDUP_REMOVED lines=14> */
.L_x_2707:


//--------------------- .text._ZN5flash16flash_fwd_kernelI23Flash_fwd_kernel_traitsILi64ELi128ELi64ELi4ELb0ELb0EN7cutlass6half_tE19Flash_kernel_traitsILi64ELi128ELi64ELi4ES3_EELb0ELb0ELb0ELb0ELb0ELb0ELb1ELb0EEEvNS_16Flash_fwd_paramsE --------------------------
	.section	.text._ZN5flash16flash_fwd_kernelI23Flash_fwd_kernel_traitsILi64ELi128ELi64ELi4ELb0ELb0EN7cutlass6half_tE19Flash_kernel_traitsILi64ELi128ELi64ELi4ES3_EELb0ELb0ELb0ELb0ELb0ELb0ELb1ELb0EEEvNS_16Flash_fwd_paramsE,"ax",@progbits
	.align	128
        .global         _ZN5flash16flash_fwd_kernelI23Flash_fwd_kernel_traitsILi64ELi128ELi64ELi4ELb0ELb0EN7cutlass6half_tE19Flash_kernel_traitsILi64ELi128ELi64ELi4ES3_EELb0ELb0ELb0ELb0ELb0ELb0ELb1ELb0EEEvNS_16Flash_fwd_paramsE
        .type           _ZN5flash16flash_fwd_kernelI23Flash_fwd_kernel_traitsILi64ELi128ELi64ELi4ELb0ELb0EN7cutlass6half_tE19Flash_kernel_traitsILi64ELi128ELi64ELi4ES3_EELb0ELb0ELb0ELb0ELb0ELb0ELb1ELb0EEEvNS_16Flash_fwd_paramsE,@function
        .size           _ZN5flash16flash_fwd_kernelI23Flash_fwd_kernel_traitsILi64ELi128ELi64ELi4ELb0ELb0EN7cutlass6half_tE19Flash_kernel_traitsILi64ELi128ELi64ELi4ES3_EELb0ELb0ELb0ELb0ELb0ELb0ELb1ELb0EEEvNS_16Flash_fwd_paramsE,(.L_x_2708 - _ZN5flash16flash_fwd_kernelI23Flash_fwd_kernel_traitsILi64ELi128ELi64ELi4ELb0ELb0EN7cutlass6half_tE19Flash_kernel_traitsILi64ELi128ELi64ELi4ES3_EELb0ELb0ELb0ELb0ELb0ELb0ELb1ELb0EEEvNS_16Flash_fwd_paramsE)
        .other          _ZN5flash16flash_fwd_kernelI23Flash_fwd_kernel_traitsILi64ELi128ELi64ELi4ELb0ELb0EN7cutlass6half_tE19Flash_kernel_traitsILi64ELi128ELi64ELi4ES3_EELb0ELb0ELb0ELb0ELb0ELb0ELb1ELb0EEEvNS_16Flash_fwd_paramsE,@"STO_CUDA_ENTRY STV_DEFAULT"
_ZN5flash16flash_fwd_kernelI23Flash_fwd_kernel_traitsILi64ELi128ELi64ELi4ELb0ELb0EN7cutlass6half_tE19Flash_kernel_traitsILi64ELi128ELi64ELi4ES3_EELb0ELb0ELb0ELb0ELb0ELb0ELb1ELb0EEEvNS_16Flash_fwd_paramsE:
.text._ZN5flash16flash_fwd_kernelI23Flash_fwd_kernel_traitsILi64ELi128ELi64ELi4ELb0ELb0EN7cutlass6half_tE19Flash_kernel_traitsILi64ELi128ELi64ELi4ES3_EELb0ELb0ELb0ELb0ELb0ELb0ELb1ELb0EEEvNS_16Flash_fwd_paramsE:
        /* <DEDUP_REMOVED lines=22> */
[C---:B------:R-:W-:Y:S02]  /*0160*/  @P2 IADD3 R12, P0, PT, R11.reuse, UR4, RZ ;  /* 0x000000040b0c2c10 */ /* 0x040fe4000ff1e0ff */
[----:B------:R-:W2:Y:S01]  /*0170*/  @P5 LDG.E R203, desc[UR18][R14.64] ;  /* 0x000000120ecb5981 */ /* 0x000ea2000c1e1900 */
[C---:B------:R-:W-:Y:S02]  /*0180*/  @P3 IADD3.X R3, PT, PT, R0.reuse, UR7, RZ, P1, !PT ;  /* 0x0000000700033c10 */ /* 0x040fe40008ffe4ff */
[----:B------:R-:W-:Y:S01]  /*0190*/  @P2 IADD3.X R13, PT, PT, R0, UR5, RZ, P0, !PT ;  /* 0x00000005000d2c10 */ /* 0x000fe200087fe4ff */
[----:B------:R-:W2:Y:S01]  /*01a0*/  @P4 LDG.E R8, desc[UR18][R14.64+0x4] ;  /* 0x000004120e084981 */ /* 0x000ea2000c1e1900 */
[----:B------:R-:W1:Y:S03]  /*01b0*/  LDCU.U8 UR4, c[0x0][0x532] ;  /* 0x0000a640ff0477ac */ /* 0x000e660008000000 */
        /* <DEDUP_REMOVED lines=11> */
[----:B------:R-:W-:-:S05]  /*0270*/  ISETP.NE.AND.EX P0, PT, R5, RZ, PT, P0 ;  /* 0x000000ff0500720c */ /* 0x000fca0003f05300 */
[----:B------:R3:W5:Y:S01]  /*0280*/  @!P3 LDG.E R7, desc[UR18][R10.64] ;  /* 0x000000120a07b981 */ /* 0x000762000c1e1900 */
[----:B------:R-:W3:Y:S01]  /*0290*/  S2UR UR17, SR_CTAID.X ;  /* 0x00000000001179c3 */ /* 0x000ee20000002500 */
[----:B------:R-:W1:Y:S01]  /*02a0*/  S2R R25, SR_CTAID.Z ;  /* 0x0000000000197919 */ /* 0x000e620000002700 */
[----:B------:R-:W1:Y:S06]  /*02b0*/  S2R R86, SR_TID.X ;  /* 0x0000000000567919 */ /* 0x000e6c0000002100 */
[----:B------:R-:W2:Y:S01]  /*02c0*/  @!P4 LDC R196, c[0x0][0x434] ;  /* 0x00010d00ffc4cb82 */ /* 0x000ea20000000800 */
        /* <DEDUP_REMOVED lines=12> */
.L_x_1734:
        /* <DEDUP_REMOVED lines=15> */
[----:B-1----:R-:W-:-:S07]  /*0480*/  @P0 IMAD.MOV.U32 R10, RZ, RZ, 0x1 ;  /* 0x00000001ff0a0424 */ /* 0x002fce00078e00ff */
[----:B------:R-:W1:Y:S08]  /*0490*/  @P0 LDC.64 R2, c[0x0][0x430] ;  /* 0x00010c00ff020b82 */ /* 0x000e700000000a00 */
        /* <DEDUP_REMOVED lines=13> */
.L_x_1736:
[----:B------:R-:W1:Y:S01]  /*0570*/  LDCU UR6, c[0x0][0x440] ;  /* 0x00008800ff0677ac */ /* 0x000e620008000800 */
[----:B--2---:R-:W-:Y:S01]  /*0580*/  @!P1 IMAD.WIDE.U32 R14, R204, R6, RZ ;  /* 0x00000006cc0e9225 */ /* 0x004fe200078e00ff */
[----:B------:R-:W-:Y:S01]  /*0590*/  IADD3 R196, PT, PT, R196, -UR16, RZ ;  /* 0x80000010c4c47c10 */ /* 0x000fe2000fffe0ff */
[----:B------:R-:W-:Y:S01]  /*05a0*/  BSSY.RECONVERGENT B0, `(.L_x_1737) ;  /* 0x000002d000007945 */ /* 0x000fe20003800200 */
[----:B------:R-:W2:Y:S01]  /*05b0*/  LDCU.64 UR4, c[0x0][0x410] ;  /* 0x00008200ff0477ac */ /* 0x000ea20008000a00 */
[----:B------:R-:W-:Y:S01]  /*05c0*/  @!P1 IMAD R2, R204, R7, R15 ;  /* 0x00000007cc029224 */ /* 0x000fe200078e020f */
[C---:B------:R-:W-:Y:S01]  /*05d0*/  ISETP.NE.AND P0, PT, R203.reuse, -0x1, PT ;  /* 0xffffffffcb00780c */ /* 0x040fe20003f05270 */
[----:B------:R-:W-:Y:S01]  /*05e0*/  @P1 IMAD.WIDE.U32 R6, R203, R4, RZ ;  /* 0x00000004cb061225 */ /* 0x000fe200078e00ff */
[----:B------:R-:W-:-:S03]  /*05f0*/  UIMAD.WIDE.U32 UR8, UR17, 0x80, URZ ;  /* 0x00000080110878a5 */ /* 0x000fc6000f8e00ff */
[----:B------:R-:W-:Y:S02]  /*0600*/  IMAD.SHL.U32 R8, R86, 0x8, RZ ;  /* 0x0000000856087824 */ /* 0x000fe400078e00ff */
[----:B------:R-:W-:Y:S02]  /*0610*/  @!P1 IMAD.MOV.U32 R4, RZ, RZ, R14 ;  /* 0x000000ffff049224 */ /* 0x000fe400078e000e */
[----:B------:R-:W-:Y:S01]  /*0620*/  @P1 IMAD R2, R203, R5, R7 ;  /* 0x00000005cb021224 */ /* 0x000fe200078e0207 */
[----:B------:R-:W-:Y:S01]  /*0630*/  LOP3.LUT R5, R8, 0x38, RZ, 0xc0, !PT ;  /* 0x0000003808057812 */ /* 0x000fe200078ec0ff */
[----:B------:R-:W-:Y:S01]  /*0640*/  @P1 IMAD.MOV.U32 R4, RZ, RZ, R6 ;  /* 0x000000ffff041224 */ /* 0x000fe200078e0006 */
[----:B------:R-:W-:Y:S01]  /*0650*/  SHF.R.U32.HI R7, RZ, 0x3, R86 ;  /* 0x00000003ff077819 */ /* 0x000fe20000011656 */
[----:B----4-:R-:W-:Y:S01]  /*0660*/  IMAD R3, R25, R12, RZ ;  /* 0x0000000c19037224 */ /* 0x010fe200078e02ff */
[C---:B-1----:R-:W-:Y:S02]  /*0670*/  ISETP.GE.AND P2, PT, R5.reuse, UR6, PT ;  /* 0x0000000605007c0c */ /* 0x042fe4000bf46270 */
[C---:B------:R-:W-:Y:S01]  /*0680*/  IADD3 R12, P4, PT, R5.reuse, R4, RZ ;  /* 0x00000004050c7210 */ /* 0x040fe20007f9e0ff */
[C---:B------:R-:W-:Y:S01]  /*0690*/  @!P3 IMAD R3, R204.reuse, R10, R3 ;  /* 0x0000000acc03b224 */ /* 0x040fe200078e0203 */
[----:B------:R-:W-:Y:S01]  /*06a0*/  ISETP.NE.AND P1, PT, R5, RZ, PT ;  /* 0x000000ff0500720c */ /* 0x000fe20003f25270 */
[----:B------:R-:W-:Y:S01]  /*06b0*/  IMAD R204, R204, R9, RZ ;  /* 0x00000009cccc7224 */ /* 0x000fe200078e02ff */
[----:B------:R-:W-:Y:S01]  /*06c0*/  IADD3.X R13, PT, PT, RZ, R2, RZ, P4, !PT ;  /* 0x00000002ff0d7210 */ /* 0x000fe200027fe4ff */
[C---:B------:R-:W-:Y:S01]  /*06d0*/  VIADD R9, R7.reuse, 0x10 ;  /* 0x0000001007097836 */ /* 0x040fe20000000000 */
[CC--:B------:R-:W-:Y:S01]  /*06e0*/  ISETP.GE.OR P4, PT, R7.reuse, R196.reuse, P2 ;  /* 0x000000c40700720c */ /* 0x0c0fe20001786670 */
[----:B------:R-:W-:Y:S01]  /*06f0*/  VIADD R11, R7, 0x20 ;  /* 0x00000020070b7836 */ /* 0x000fe20000000000 */
[----:B------:R-:W-:Y:S01]  /*0700*/  SEL R204, R204, R203, !P0 ;  /* 0x000000cbcccc7207 */ /* 0x000fe20004000000 */
[----:B--2---:R-:W-:Y:S01]  /*0710*/  IMAD.WIDE.U32 R12, R25, UR4, R12 ;  /* 0x00000004190c7c25 */ /* 0x004fe2000f8e000c */
[----:B------:R-:W-:-:S02]  /*0720*/  ISETP.GE.OR P5, PT, R7, R196, P1 ;  /* 0x000000c40700720c */ /* 0x000fc40000fa6670 */
[----:B------:R-:W-:Y:S01]  /*0730*/  SHF.R.S32.HI R4, RZ, 0x1f, R204 ;  /* 0x0000001fff047819 */ /* 0x000fe200000114cc */
[----:B------:R-:W-:Y:S01]  /*0740*/  IMAD R15, R25, UR5, R13 ;  /* 0x00000005190f7c24 */ /* 0x000fe2000f8e020d */
[----:B------:R-:W-:Y:S01]  /*0750*/  SEL R6, R204, RZ, P3 ;  /* 0x000000ffcc067207 */ /* 0x000fe20001800000 */
[----:B------:R-:W-:Y:S01]  /*0760*/  IMAD R10, R0, UR16, RZ ;  /* 0x00000010000a7c24 */ /* 0x000fe2000f8e02ff */
[----:B------:R-:W-:Y:S02]  /*0770*/  SEL R2, R4, RZ, P3 ;  /* 0x000000ff04027207 */ /* 0x000fe40001800000 */
[-C--:B------:R-:W-:Y:S02]  /*0780*/  ISETP.GE.OR P0, PT, R9, R196.reuse, P1 ;  /* 0x000000c40900720c */ /* 0x080fe40000f06670 */
[-C--:B------:R-:W-:Y:S02]  /*0790*/  ISETP.GE.OR P6, PT, R11, R196.reuse, P1 ;  /* 0x000000c40b00720c */ /* 0x080fe40000fc6670 */
[----:B------:R-:W-:-:S02]  /*07a0*/  ISETP.GE.OR P3, PT, R9, R196, P2 ;  /* 0x000000c40900720c */ /* 0x000fc40001766670 */
        /* <DEDUP_REMOVED lines=12> */
.L_x_1738:
[----:B------:R-:W-:Y:S05]  /*0870*/  BSYNC.RECONVERGENT B0 ;  /* 0x0000000000007941 */ /* 0x000fea0003800200 */
.L_x_1737:
        /* <DEDUP_REMOVED lines=17> */
.L_x_1740:
[----:B------:R-:W-:Y:S05]  /*0990*/  BSYNC.RECONVERGENT B0 ;  /* 0x0000000000007941 */ /* 0x000fea0003800200 */
.L_x_1739:
[----:B------:R-:W-:Y:S01]  /*09a0*/  BSSY.RECONVERGENT B0, `(.L_x_1741) ;  /* 0x0000011000007945 */ /* 0x000fe20003800200 */
[----:B------:R-:W-:Y:S02]  /*09b0*/  ISETP.GE.OR P3, PT, R25, R196, P2 ;  /* 0x000000c41900720c */ /* 0x000fe40001766670 */
        /* <DEDUP_REMOVED lines=15> */
.L_x_1742:
[----:B------:R-:W-:Y:S05]  /*0ab0*/  BSYNC.RECONVERGENT B0 ;  /* 0x0000000000007941 */ /* 0x000fea0003800200 */
.L_x_1741:
[----:B------:R-:W-:Y:S01]  /*0ac0*/  BSSY.RECONVERGENT B0, `(.L_x_1743) ;  /* 0x0000011000007945 */ /* 0x000fe20003800200 */
[----:B------:R-:W-:Y:S02]  /*0ad0*/  ISETP.GE.OR P4, PT, R23, R196, P2 ;  /* 0x000000c41700720c */ /* 0x000fe40001786670 */
[----:B------:R-:W-:Y:S01]  /*0ae0*/  IADD3 R21, PT, PT, R7, 0x50, RZ ;  /* 0x0000005007157810 */ /* 0x000fe20007ffe0ff */
        /* <DEDUP_REMOVED lines=14> */
.L_x_1744:
[----:B------:R-:W-:Y:S05]  /*0bd0*/  BSYNC.RECONVERGENT B0 ;  /* 0x0000000000007941 */ /* 0x000fea0003800200 */
.L_x_1743:
[----:B------:R-:W-:Y:S01]  /*0be0*/  BSSY.RECONVERGENT B0, `(.L_x_1745) ;  /* 0x0000012000007945 */ /* 0x000fe20003800200 */
[----:B------:R-:W-:Y:S01]  /*0bf0*/  ISETP.GE.OR P3, PT, R21, R196, P2 ;  /* 0x000000c41500720c */ /* 0x000fe20001766670 */
[C---:B--234-:R-:W-:Y:S01]  /*0c00*/  VIADD R19, R7.reuse, 0x60 ;  /* 0x0000006007137836 */ /* 0x05cfe20000000000 */
        /* <DEDUP_REMOVED lines=15> */
.L_x_1746:
[----:B------:R-:W-:Y:S05]  /*0d00*/  BSYNC.RECONVERGENT B0 ;  /* 0x0000000000007941 */ /* 0x000fea0003800200 */
.L_x_1745:
[----:B------:R-:W-:Y:S01]  /*0d10*/  BSSY.RECONVERGENT B0, `(.L_x_1747) ;  /* 0x0000011000007945 */ /* 0x000fe20003800200 */
[-C--:B------:R-:W-:Y:S02]  /*0d20*/  ISETP.GE.OR P4, PT, R19, R196.reuse, P2 ;  /* 0x000000c41300720c */ /* 0x080fe40001786670 */
[----:B------:R-:W-:Y:S01]  /*0d30*/  ISETP.GE.OR P2, PT, R17, R196, P2 ;  /* 0x000000c41100720c */ /* 0x000fe20001746670 */
[----:B------:R-:W-:-:S12]  /*0d40*/  @P3 BRA `(.L_x_1748) ;  /* 0x0000000000343947 */ /* 0x000fd80003800000 */
        /* <DEDUP_REMOVED lines=13> */
.L_x_1748:
[----:B------:R-:W-:Y:S05]  /*0e20*/  BSYNC.RECONVERGENT B0 ;  /* 0x0000000000007941 */ /* 0x000fea0003800200 */
.L_x_1747:
        /* <DEDUP_REMOVED lines=15> */
.L_x_1750:
[----:B------:R-:W-:Y:S05]  /*0f20*/  BSYNC.RECONVERGENT B0 ;  /* 0x0000000000007941 */ /* 0x000fea0003800200 */
.L_x_1749:
[----:B------:R-:W-:Y:S01]  /*0f30*/  BSSY.RECONVERGENT B0, `(.L_x_1751) ;  /* 0x0000011000007945 */ /* 0x000fe20003800200 */
[--C-:B------:R-:W-:Y:S02]  /*0f40*/  IADD3 R6, P4, P3, R10, R6, R3.reuse ;  /* 0x000000060a067210 */ /* 0x100fe40007b9e003 */
[----:B-1----:R-:W-:Y:S02]  /*0f50*/  SHF.R.S32.HI R5, RZ, 0x1f, R10 ;  /* 0x0000001fff057819 */ /* 0x002fe4000001140a */
[----:B------:R-:W-:Y:S01]  /*0f60*/  SHF.R.S32.HI R3, RZ, 0x1f, R3 ;  /* 0x0000001fff037819 */ /* 0x000fe20000011403 */
[----:B------:R-:W-:Y:S05]  /*0f70*/  @P2 BRA `(.L_x_1752) ;  /* 0x0000000000302947 */ /* 0x000fea0003800000 */
[----:B------:R-:W1:Y:S01]  /*0f80*/  LDCU.64 UR6, c[0x0][0x408] ;  /* 0x00008100ff0677ac */ /* 0x000e620008000a00 */
[----:B------:R-:W-:Y:S02]  /*0f90*/  IADD3 R13, P2, PT, R8, 0x70, RZ ;  /* 0x00000070080d7810 */ /* 0x000fe40007f5e0ff */
[----:B------:R-:W-:Y:S01]  /*0fa0*/  MOV R14, R12 ;  /* 0x0000000c000e7202 */ /* 0x000fe20000000f00 */
[----:B------:R-:W5:Y:S01]  /*0fb0*/  LDCU.64 UR4, c[0x0][0x3f0] ;  /* 0x00007e00ff0477ac */ /* 0x000f620008000a00 */
[----:B------:R-:W-:-:S05]  /*0fc0*/  IADD3.X R4, PT, PT, RZ, UR9, RZ, P2, !PT ;  /* 0x00000009ff047c10 */ /* 0x000fca00097fe4ff */
[----:B-1----:R-:W-:Y:S02]  /*0fd0*/  IMAD R4, R4, UR6, RZ ;  /* 0x0000000604047c24 */ /* 0x002fe4000f8e02ff */
[----:B------:R-:W-:-:S04]  /*0fe0*/  IMAD.WIDE.U32 R14, R13, UR6, R14 ;  /* 0x000000060d0e7c25 */ /* 0x000fc8000f8e000e */
[----:B------:R-:W-:Y:S01]  /*0ff0*/  IMAD R13, R13, UR7, R4 ;  /* 0x000000070d0d7c24 */ /* 0x000fe2000f8e0204 */
[----:B-----5:R-:W-:-:S04]  /*1000*/  LEA R12, P2, R14, UR4, 0x1 ;  /* 0x000000040e0c7c11 */ /* 0x020fc8000f8408ff */
[----:B------:R-:W-:-:S04]  /*1010*/  IADD3 R13, PT, PT, R15, R13, RZ ;  /* 0x0000000d0f0d7210 */ /* 0x000fc80007ffe0ff */
[----:B------:R-:W-:-:S05]  /*1020*/  LEA.HI.X R13, R14, UR5, R13, 0x1, P2 ;  /* 0x000000050e0d7c11 */ /* 0x000fca00090f0c0d */
[----:B------:R1:W-:Y:S02]  /*1030*/  STG.E.128 desc[UR18][R12.64], RZ ;  /* 0x000000ff0c007986 */ /* 0x0003e4000c101d12 */
.L_x_1752:
[----:B------:R-:W-:Y:S05]  /*1040*/  BSYNC.RECONVERGENT B0 ;  /* 0x0000000000007941 */ /* 0x000fea0003800200 */
.L_x_1751:
[----:B------:R-:W-:Y:S01]  /*1050*/  BSSY.RECONVERGENT B0, `(.L_x_1753) ;  /* 0x000000b000007945 */ /* 0x000fe20003800200 */
[----:B------:R-:W-:-:S03]  /*1060*/  IADD3.X R2, PT, PT, R5, R2, R3, P4, P3 ;  /* 0x0000000205027210 */ /* 0x000fc600027e6403 */
[----:B------:R-:W-:Y:S05]  /*1070*/  @P5 BRA `(.L_x_1754) ;  /* 0x0000000000205947 */ /* 0x000fea0003800000 */
        /* <DEDUP_REMOVED lines=8> */
.L_x_1754:
[----:B------:R-:W-:Y:S05]  /*1100*/  BSYNC.RECONVERGENT B0 ;  /* 0x0000000000007941 */ /* 0x000fea0003800200 */
.L_x_1753:
[----:B------:R-:W-:Y:S01]  /*1110*/  BSSY.RECONVERGENT B0, `(.L_x_1755) ;  /* 0x000000f000007945 */ /* 0x000fe20003800200 */
[-C--:B------:R-:W-:Y:S02]  /*1120*/  ISETP.GE.OR P5, PT, R25, R196.reuse, P1 ;  /* 0x000000c41900720c */ /* 0x080fe40000fa6670 */
[-C--:B------:R-:W-:Y:S02]  /*1130*/  ISETP.GE.OR P4, PT, R23, R196.reuse, P1 ;  /* 0x000000c41700720c */ /* 0x080fe40000f86670 */
[-C--:B------:R-:W-:Y:S02]  /*1140*/  ISETP.GE.OR P3, PT, R21, R196.reuse, P1 ;  /* 0x000000c41500720c */ /* 0x080fe40000f66670 */
[-C--:B------:R-:W-:Y:S02]  /*1150*/  ISETP.GE.OR P2, PT, R19, R196.reuse, P1 ;  /* 0x000000c41300720c */ /* 0x080fe40000f46670 */
[----:B------:R-:W-:Y:S01]  /*1160*/  ISETP.GE.OR P1, PT, R17, R196, P1 ;  /* 0x000000c41100720c */ /* 0x000fe20000f26670 */
[----:B------:R-:W-:-:S12]  /*1170*/  @P0 BRA `(.L_x_1756) ;  /* 0x0000000000200947 */ /* 0x000fd80003800000 */
        /* <DEDUP_REMOVED lines=8> */
.L_x_1756:
[----:B------:R-:W-:Y:S05]  /*1200*/  BSYNC.RECONVERGENT B0 ;  /* 0x0000000000007941 */ /* 0x000fea0003800200 */
.L_x_1755:
        /* <DEDUP_REMOVED lines=10> */
.L_x_1758:
[----:B------:R-:W-:Y:S05]  /*12b0*/  BSYNC.RECONVERGENT B0 ;  /* 0x0000000000007941 */ /* 0x000fea0003800200 */
.L_x_1757:
        /* <DEDUP_REMOVED lines=10> */
.L_x_1760:
[----:B------:R-:W-:Y:S05]  /*1360*/  BSYNC.RECONVERGENT B0 ;  /* 0x0000000000007941 */ /* 0x000fea0003800200 */
.L_x_1759:
        /* <DEDUP_REMOVED lines=10> */
.L_x_1762:
[----:B------:R-:W-:Y:S05]  /*1410*/  BSYNC.RECONVERGENT B0 ;  /* 0x0000000000007941 */ /* 0x000fea0003800200 */
.L_x_1761:
        /* <DEDUP_REMOVED lines=10> */
.L_x_1764:
[----:B------:R-:W-:Y:S05]  /*14c0*/  BSYNC.RECONVERGENT B0 ;  /* 0x0000000000007941 */ /* 0x000fea0003800200 */
.L_x_1763:
        /* <DEDUP_REMOVED lines=10> */
.L_x_1766:
[----:B------:R-:W-:Y:S05]  /*1570*/  BSYNC.RECONVERGENT B0 ;  /* 0x0000000000007941 */ /* 0x000fea0003800200 */
.L_x_1765:
[----:B------:R-:W-:Y:S05]  /*1580*/  @P1 EXIT ;  /* 0x000000000000194d */ /* 0x000fea0003800000 */
[----:B------:R-:W5:Y:S01]  /*1590*/  LDCU.64 UR4, c[0x0][0x420] ;  /* 0x00008400ff0477ac */ /* 0x000f620008000a00 */
[----:B------:R-:W-:Y:S02]  /*15a0*/  IMAD R17, R17, R0, RZ ;  /* 0x0000000011117224 */ /* 0x000fe400078e02ff */
[----:B------:R-:W-:-:S03]  /*15b0*/  IMAD.MOV.U32 R5, RZ, RZ, 0x7f800000 ;  /* 0x7f800000ff057424 */ /* 0x000fc600078e00ff */
[----:B------:R-:W-:-:S04]  /*15c0*/  IADD3 R6, P0, PT, R17, R6, RZ ;  /* 0x0000000611067210 */ /* 0x000fc80007f1e0ff */
[----:B------:R-:W-:Y:S02]  /*15d0*/  LEA.HI.X.SX32 R17, R17, R2, 0x1, P0 ;  /* 0x0000000211117211 */ /* 0x000fe400000f0eff */
[----:B-----5:R-:W-:-:S04]  /*15e0*/  LEA R2, P0, R6, UR4, 0x2 ;  /* 0x0000000406027c11 */ /* 0x020fc8000f8010ff */
[----:B-1----:R-:W-:-:S05]  /*15f0*/  LEA.HI.X R3, R6, UR5, R17, 0x2, P0 ;  /* 0x0000000506037c11 */ /* 0x002fca00080f1411 */
[----:B------:R-:W-:Y:S01]  /*1600*/  STG.E desc[UR18][R2.64], R5 ;  /* 0x0000000502007986 */ /* 0x000fe2000c101912 */
[----:B------:R-:W-:Y:S05]  /*1610*/  EXIT ;  /* 0x000000000000794d */ /* 0x000fea0003800000 */
.L_x_1735:
        /* <DEDUP_REMOVED lines=22> */
.L_x_1767:
[----:B------:R-:W2:Y:S01]  /*1780*/  LDC.64 R30, c[0x0][0x3b8] ;  /* 0x0000ee00ff1e7b82 */ /* 0x000ea20000000a00 */
[----:B------:R-:W-:-:S05]  /*1790*/  IADD3 R8, PT, PT, R6, R7, RZ ;  /* 0x0000000706087210 */ /* 0x000fca0007ffe0ff */
[C---:B--2---:R-:W-:Y:S02]  /*17a0*/  IMAD R3, R8.reuse, R31, RZ ;  /* 0x0000001f08037224 */ /* 0x044fe400078e02ff */
[----:B------:R-:W-:-:S05]  /*17b0*/  IMAD.WIDE.U32 R8, R8, R30, RZ ;  /* 0x0000001e08087225 */ /* 0x000fca00078e00ff */
[----:B------:R-:W-:-:S07]  /*17c0*/  IADD3 R3, PT, PT, R9, R3, RZ ;  /* 0x0000000309037210 */ /* 0x000fce0007ffe0ff */
.L_x_1768:
        /* <DEDUP_REMOVED lines=39> */
.L_x_1769:
[----:B------:R-:W1:Y:S01]  /*1a40*/  LDC.64 R4, c[0x0][0x3c0] ;  /* 0x0000f000ff047b82 */ /* 0x000e620000000a00 */
[----:B------:R-:W-:-:S05]  /*1a50*/  IADD3 R7, PT, PT, R6, R7, RZ ;  /* 0x0000000706077210 */ /* 0x000fca0007ffe0ff */
[C---:B-1----:R-:W-:Y:S02]  /*1a60*/  IMAD R6, R7.reuse, R5, RZ ;  /* 0x0000000507067224 */ /* 0x042fe400078e02ff */
[----:B------:R-:W-:-:S05]  /*1a70*/  IMAD.WIDE.U32 R10, R7, R4, RZ ;  /* 0x00000004070a7225 */ /* 0x000fca00078e00ff */
[----:B------:R-:W-:-:S07]  /*1a80*/  IADD3 R6, PT, PT, R11, R6, RZ ;  /* 0x000000060b067210 */ /* 0x000fce0007ffe0ff */
.L_x_1770:
[----:B------:R-:W-:Y:S01]  /*1a90*/  IMAD.SHL.U32 R205, R86, 0x8, RZ ;  /* 0x0000000856cd7824 */ /* 0x000fe200078e00ff */
[----:B------:R-:W1:Y:S01]  /*1aa0*/  LDCU.128 UR8, c[0x0][0x3d0] ;  /* 0x00007a00ff0877ac */ /* 0x000e620008000c00 */
[----:B------:R-:W-:Y:S01]  /*1ab0*/  SHF.R.U32.HI R15, RZ, 0x3, R86 ;  /* 0x00000003ff0f7819 */ /* 0x000fe20000011656 */
[----:B------:R-:W2:Y:S01]  /*1ac0*/  S2UR UR5, SR_CgaCtaId ;  /* 0x00000000000579c3 */ /* 0x000ea20000008800 */
[----:B------:R-:W-:Y:S01]  /*1ad0*/  VIADD R196, R196, -UR16 ;  /* 0x80000010c4c47c36 */ /* 0x000fe20008000000 */
[----:B------:R-:W-:Y:S01]  /*1ae0*/  LOP3.LUT R197, R205, 0x38, RZ, 0xc0, !PT ;  /* 0x00000038cdc57812 */ /* 0x000fe200078ec0ff */
[----:B------:R-:W3:Y:S01]  /*1af0*/  LDCU.64 UR12, c[0x0][0x390] ;  /* 0x00007200ff0c77ac */ /* 0x000ee20008000a00 */
[----:B------:R-:W-:Y:S01]  /*1b00*/  IMAD.SHL.U32 R192, R86, 0x40, RZ ;  /* 0x0000004056c07824 */ /* 0x000fe200078e00ff */
[----:B------:R-:W-:Y:S01]  /*1b10*/  BSSY.RECONVERGENT B0, `(.L_x_1771) ;  /* 0x0000040000007945 */ /* 0x000fe20003800200 */
[C---:B------:R-:W-:Y:S01]  /*1b20*/  IADD3 R10, P0, PT, R197.reuse, R10, RZ ;  /* 0x0000000ac50a7210 */ /* 0x040fe20007f1e0ff */
[----:B------:R-:W4:Y:S01]  /*1b30*/  LDCU.64 UR6, c[0x0][0x3c8] ;  /* 0x00007900ff0677ac */ /* 0x000f220008000a00 */
[----:B------:R-:W-:-:S02]  /*1b40*/  IADD3 R8, P1, PT, R197, R8, RZ ;  /* 0x00000008c5087210 */ /* 0x000fc40007f3e0ff */
[C---:B------:R-:W-:Y:S01]  /*1b50*/  LOP3.LUT R80, R192.reuse, 0x200, RZ, 0xc0, !PT ;  /* 0x00000200c0507812 */ /* 0x040fe200078ec0ff */
[----:B------:R-:W-:Y:S01]  /*1b60*/  IMAD.X R11, RZ, RZ, R6, P0 ;  /* 0x000000ffff0b7224 */ /* 0x000fe200000e0606 */
[----:B------:R-:W-:Y:S01]  /*1b70*/  IADD3 R18, P0, PT, R197, R18, RZ ;  /* 0x00000012c5127210 */ /* 0x000fe20007f1e0ff */
[----:B------:R-:W-:Y:S01]  /*1b80*/  IMAD.X R9, RZ, RZ, R3, P1 ;  /* 0x000000ffff097224 */ /* 0x000fe200008e0603 */
[----:B------:R-:W-:Y:S01]  /*1b90*/  LOP3.LUT R3, R205, 0x1f8, RZ, 0xc0, !PT ;  /* 0x000001f8cd037812 */ /* 0x000fe200078ec0ff */
[----:B------:R-:W-:Y:S01]  /*1ba0*/  IMAD.WIDE.U32 R16, R15, R4, R10 ;  /* 0x000000040f107225 */ /* 0x000fe200078e000a */
[----:B------:R-:W-:Y:S01]  /*1bb0*/  SHF.R.S32.HI R11, RZ, 0x1f, R2 ;  /* 0x0000001fff0b7819 */ /* 0x000fe20000011402 */
[----:B------:R-:W5:Y:S01]  /*1bc0*/  LDCU.64 UR14, c[0x0][0x388] ;  /* 0x00007100ff0e77ac */ /* 0x000f620008000a00 */
[----:B------:R-:W-:Y:S01]  /*1bd0*/  LOP3.LUT R6, R3, 0x38, R86, 0x78, !PT ;  /* 0x0000003803067812 */ /* 0x000fe200078e7856 */
[----:B------:R-:W-:Y:S01]  /*1be0*/  IMAD.WIDE.U32 R8, R15, R30, R8 ;  /* 0x0000001e0f087225 */ /* 0x000fe200078e0008 */
[----:B------:R-:W-:Y:S01]  /*1bf0*/  LOP3.LUT R10, R192, 0x1c0, RZ, 0xc0, !PT ;  /* 0x000001c0c00a7812 */ /* 0x000fe200078ec0ff */
[----:B------:R-:W-:-:S02]  /*1c00*/  UMOV UR4, 0x400 ;  /* 0x0000040000047882 */ /* 0x000fc40000000000 */
[----:B-1----:R-:W-:Y:S01]  /*1c10*/  IMAD R13, R11, UR8, RZ ;  /* 0x000000080b0d7c24 */ /* 0x002fe2000f8e02ff */
[----:B--2---:R-:W-:Y:S01]  /*1c20*/  ULEA UR5, UR5, UR4, 0x18 ;  /* 0x0000000405057291 */ /* 0x004fe2000f8ec0ff */
[----:B------:R-:W-:Y:S01]  /*1c30*/  IMAD R9, R15, R31, R9 ;  /* 0x0000001f0f097224 */ /* 0x000fe200078e0209 */
[--C-:B------:R-:W-:Y:S01]  /*1c40*/  LOP3.LUT R7, R10, 0x38, R205.reuse, 0xf8, !PT ;  /* 0x000000380a077812 */ /* 0x100fe200078ef8cd */
[----:B------:R-:W-:Y:S01]  /*1c50*/  IMAD R11, R11, UR10, RZ ;  /* 0x0000000a0b0b7c24 */ /* 0x000fe2000f8e02ff */
[----:B------:R-:W-:Y:S01]  /*1c60*/  LOP3.LUT R205, R6, 0x1e00, R205, 0xf8, !PT ;  /* 0x00001e0006cd7812 */ /* 0x000fe200078ef8cd */
[----:B------:R-:W-:Y:S02]  /*1c70*/  IMAD R17, R15, R5, R17 ;  /* 0x000000050f117224 */ /* 0x000fe400078e0211 */
[C---:B------:R-:W-:Y:S01]  /*1c80*/  IMAD R13, R2.reuse, UR9, R13 ;  /* 0x00000009020d7c24 */ /* 0x040fe2000f8e020d */
[----:B------:R-:W-:Y:S01]  /*1c90*/  LEA R205, R205, UR5, 0x1 ;  /* 0x00000005cdcd7c11 */ /* 0x000fe2000f8e08ff */
[----:B------:R-:W-:-:S02]  /*1ca0*/  IMAD R11, R2, UR11, R11 ;  /* 0x0000000b020b7c24 */ /* 0x000fc4000f8e020b */
[----:B------:R-:W-:-:S04]  /*1cb0*/  IMAD.WIDE.U32 R8, R2, UR8, R8 ;  /* 0x0000000802087c25 */ /* 0x000fc8000f8e0008 */
[----:B------:R-:W-:Y:S01]  /*1cc0*/  IMAD.WIDE.U32 R2, R2, UR10, R16 ;  /* 0x0000000a02027c25 */ /* 0x000fe2000f8e0010 */
[----:B-----5:R-:W-:Y:S01]  /*1cd0*/  LEA R201, P1, R8, UR14, 0x1 ;  /* 0x0000000e08c97c11 */ /* 0x020fe2000f8208ff */
[----:B------:R-:W-:Y:S02]  /*1ce0*/  USHF.R.U32.HI UR10, URZ, 0x19, UR17 ;  /* 0x00000019ff0a7899 */ /* 0x000fe40008011611 */
[----:B------:R-:W-:Y:S01]  /*1cf0*/  IMAD.X R19, RZ, RZ, R0, P0 ;  /* 0x000000ffff137224 */ /* 0x000fe200000e0600 */
[C---:B---3--:R-:W-:Y:S01]  /*1d00*/  LEA R199, P0, R2.reuse, UR12, 0x1 ;  /* 0x0000000c02c77c11 */ /* 0x048fe2000f8008ff */
[----:B------:R-:W-:Y:S01]  /*1d10*/  IMAD.IADD R198, R3, 0x1, R11 ;  /* 0x0000000103c67824 */ /* 0x000fe200078e020b */
[----:B------:R-:W-:Y:S01]  /*1d20*/  SHF.R.U32.HI R0, RZ, 0x1, R86 ;  /* 0x00000001ff007819 */ /* 0x000fe20000011656 */
[----:B----4-:R-:W-:Y:S01]  /*1d30*/  IMAD.WIDE.U32 R18, R25, UR6, R18 ;  /* 0x0000000619127c25 */ /* 0x010fe2000f8e0012 */
[----:B------:R-:W-:Y:S02]  /*1d40*/  USHF.L.U32 UR6, UR17, 0x7, URZ ;  /* 0x0000000711067899 */ /* 0x000fe400080006ff */
[----:B------:R-:W-:Y:S01]  /*1d50*/  LEA.HI.X R198, R2, UR13, R198, 0x1, P0 ;  /* 0x0000000d02c67c11 */ /* 0x000fe200080f0cc6 */
[----:B------:R-:W-:Y:S01]  /*1d60*/  IMAD.IADD R200, R9, 0x1, R13 ;  /* 0x0000000109c87824 */ /* 0x000fe200078e020d */
[C---:B------:R-:W-:Y:S01]  /*1d70*/  ISETP.GE.AND P0, PT, R15.reuse, R196, PT ;  /* 0x000000c40f00720c */ /* 0x040fe20003f06270 */
[----:B------:R-:W-:Y:S01]  /*1d80*/  IMAD.SHL.U32 R9, R86, 0x20, RZ ;  /* 0x0000002056097824 */ /* 0x000fe200078e00ff */
[----:B------:R-:W-:Y:S01]  /*1d90*/  LOP3.LUT R202, R15, UR6, RZ, 0xfc, !PT ;  /* 0x000000060fca7c12 */ /* 0x000fe2000f8efcff */
[----:B------:R-:W-:Y:S01]  /*1da0*/  IMAD R25, R25, UR7, R19 ;  /* 0x0000000719197c24 */ /* 0x000fe2000f8e0213 */
[----:B------:R-:W-:-:S02]  /*1db0*/  LEA.HI.X R200, R8, UR15, R200, 0x1, P1 ;  /* 0x0000000f08c87c11 */ /* 0x000fc400088f0cc8 */
[----:B------:R-:W-:Y:S02]  /*1dc0*/  LOP3.LUT R9, R9, 0x7c00, RZ, 0xc0, !PT ;  /* 0x00007c0009097812 */ /* 0x000fe400078ec0ff */
[----:B------:R-:W-:-:S05]  /*1dd0*/  LOP3.LUT R29, R7, 0x8, R0, 0x78, !PT ;  /* 0x00000008071d7812 */ /* 0x000fca00078e7800 */
        /* <DEDUP_REMOVED lines=18> */
.L_x_1773:
[----:B------:R1:W-:Y:S02]  /*1f00*/  STS.128 [R205], RZ ;  /* 0x000000ffcd007388 */ /* 0x0003e40000000c00 */
.L_x_1772:
[----:B------:R-:W-:Y:S05]  /*1f10*/  BSYNC.RECONVERGENT B0 ;  /* 0x0000000000007941 */ /* 0x000fea0003800200 */
.L_x_1771:
[C---:B------:R-:W-:Y:S01]  /*1f20*/  VIADD R13, R15.reuse, 0x10 ;  /* 0x000000100f0d7836 */ /* 0x040fe20000000000 */
[----:B------:R-:W-:Y:S01]  /*1f30*/  LEA.HI.SX32 R85, R28, 0xffffffff, 0x1a ;  /* 0xffffffff1c557811 */ /* 0x000fe200078fd2ff */
[C---:B--2---:R-:W-:Y:S01]  /*1f40*/  VIADD R3, R15.reuse, 0x50 ;  /* 0x000000500f037836 */ /* 0x044fe20000000000 */
[----:B------:R-:W-:Y:S01]  /*1f50*/  BSSY.RECONVERGENT B0, `(.L_x_1774) ;  /* 0x0000025000007945 */ /* 0x000fe20003800200 */
[----:B------:R-:W-:Y:S01]  /*1f60*/  VIADD R11, R15, 0x40 ;  /* 0x000000400f0b7836 */ /* 0x000fe20000000000 */
[-C--:B------:R-:W-:Y:S01]  /*1f70*/  ISETP.GE.AND P6, PT, R13, R196.reuse, PT ;  /* 0x000000c40d00720c */ /* 0x080fe20003fc6270 */
[----:B------:R-:W-:Y:S01]  /*1f80*/  VIADD R17, R15, 0x60 ;  /* 0x000000600f117836 */ /* 0x000fe20000000000 */
[-C--:B------:R-:W-:Y:S01]  /*1f90*/  ISETP.GE.AND P4, PT, R3, R196.reuse, PT ;  /* 0x000000c40300720c */ /* 0x080fe20003f86270 */
[----:B------:R-:W-:Y:S01]  /*1fa0*/  VIADD R3, R15, 0x70 ;  /* 0x000000700f037836 */ /* 0x000fe20000000000 */
[-C--:B------:R-:W-:Y:S01]  /*1fb0*/  ISETP.GE.AND P5, PT, R11, R196.reuse, PT ;  /* 0x000000c40b00720c */ /* 0x080fe20003fa6270 */
[----:B------:R-:W-:Y:S01]  /*1fc0*/  VIADD R11, R15, 0x20 ;  /* 0x000000200f0b7836 */ /* 0x000fe20000000000 */
[-C--:B------:R-:W-:Y:S01]  /*1fd0*/  ISETP.GE.AND P3, PT, R17, R196.reuse, PT ;  /* 0x000000c41100720c */ /* 0x080fe20003f66270 */
[----:B------:R-:W-:Y:S01]  /*1fe0*/  IMAD R0, R85, -0x40, R88 ;  /* 0xffffffc055007824 */ /* 0x000fe200078e0258 */
[-C--:B------:R-:W-:Y:S01]  /*1ff0*/  ISETP.GE.AND P2, PT, R3, R196.reuse, PT ;  /* 0x000000c40300720c */ /* 0x080fe20003f46270 */
[----:B------:R-:W-:Y:S01]  /*2000*/  VIADD R3, R15, 0x30 ;  /* 0x000000300f037836 */ /* 0x000fe20000000000 */
[----:B------:R-:W-:Y:S01]  /*2010*/  ISETP.GE.AND P0, PT, R11, R196, PT ;  /* 0x000000c40b00720c */ /* 0x000fe20003f06270 */
[----:B------:R-:W-:Y:S01]  /*2020*/  IMAD.SHL.U32 R82, R30, 0x40, RZ ;  /* 0x000000401e527824 */ /* 0x000fe200078e00ff */
[----:B------:R-:W-:-:S02]  /*2030*/  ISETP.GE.AND P1, PT, R15, R0, PT ;  /* 0x000000000f00720c */ /* 0x000fc40003f26270 */
[----:B------:R-:W-:Y:S01]  /*2040*/  SHF.L.U64.HI R81, R30, 0x6, R31 ;  /* 0x000000061e517819 */ /* 0x000fe2000001021f */
[----:B------:R-:W-:Y:S10]  /*2050*/  @P6 BRA `(.L_x_1775) ;  /* 0x0000000000506947 */ /* 0x000ff40003800000 */
        /* <DEDUP_REMOVED lines=20> */
.L_x_1775:
[----:B------:R-:W-:Y:S05]  /*21a0*/  BSYNC.RECONVERGENT B0 ;  /* 0x0000000000007941 */ /* 0x000fea0003800200 */
.L_x_1774:
[----:B---3--:R-:W-:Y:S01]  /*21b0*/  SHF.R.S32.HI R15, RZ, 0x1f, R85 ;  /* 0x0000001fff0f7819 */ /* 0x008fe20000011455 */
[-C--:B------:R-:W-:Y:S01]  /*21c0*/  IMAD R21, R81, R85.reuse, RZ ;  /* 0x0000005551157224 */ /* 0x080fe200078e02ff */
[----:B------:R-:W-:Y:S01]  /*21d0*/  BSSY.RECONVERGENT B0, `(.L_x_1776) ;  /* 0x0000019000007945 */ /* 0x000fe20003800200 */
[----:B------:R-:W-:Y:S01]  /*21e0*/  ISETP.GE.AND P6, PT, R3, R196, PT ;  /* 0x000000c40300720c */ /* 0x000fe20003fc6270 */
[----:B------:R-:W-:-:S04]  /*21f0*/  IMAD.WIDE.U32 R16, R82, R85, RZ ;  /* 0x0000005552107225 */ /* 0x000fc800078e00ff */
[----:B------:R-:W-:Y:S01]  /*2200*/  IMAD R21, R15, R82, R21 ;  /* 0x000000520f157224 */ /* 0x000fe200078e0215 */
[----:B------:R-:W-:Y:S05]  /*2210*/  @P0 BRA `(.L_x_1777) ;  /* 0x0000000000500947 */ /* 0x000fea0003800000 */
        /* <DEDUP_REMOVED lines=20> */
.L_x_1777:
[----:B------:R-:W-:Y:S05]  /*2360*/  BSYNC.RECONVERGENT B0 ;  /* 0x0000000000007941 */ /* 0x000fea0003800200 */
.L_x_1776:
        /* <DEDUP_REMOVED lines=22> */
.L_x_1779:
[----:B------:R-:W-:Y:S05]  /*24d0*/  BSYNC.RECONVERGENT B0 ;  /* 0x0000000000007941 */ /* 0x000fea0003800200 */
.L_x_1778:
        /* <DEDUP_REMOVED lines=22> */
.L_x_1781:
[----:B------:R-:W-:Y:S05]  /*2640*/  BSYNC.RECONVERGENT B0 ;  /* 0x0000000000007941 */ /* 0x000fea0003800200 */
.L_x_1780:
        /* <DEDUP_REMOVED lines=22> */
.L_x_1783:
[----:B------:R-:W-:Y:S05]  /*27b0*/  BSYNC.RECONVERGENT B0 ;  /* 0x0000000000007941 */ /* 0x000fea0003800200 */
.L_x_1782:
        /* <DEDUP_REMOVED lines=22> */
.L_x_1785:
[----:B------:R-:W-:Y:S05]  /*2920*/  BSYNC.RECONVERGENT B0 ;  /* 0x0000000000007941 */ /* 0x000fea0003800200 */
.L_x_1784:
        /* <DEDUP_REMOVED lines=8> */
[----:B----4-:R-:W-:Y:S01]  /*29b0*/  IMAD.MOV.U32 R22, RZ, RZ, R18 ;  /* 0x000000ffff167224 */ /* 0x010fe200078e0012 */
        /* <DEDUP_REMOVED lines=13> */
.L_x_1787:
[----:B------:R-:W-:Y:S05]  /*2a90*/  BSYNC.RECONVERGENT B0 ;  /* 0x0000000000007941 */ /* 0x000fea0003800200 */
.L_x_1786:
        /* <DEDUP_REMOVED lines=13> */
.L_x_1790:
[----:B------:R1:W-:Y:S02]  /*2b70*/  STS.128 [R205+0x4000], RZ ;  /* 0x004000ffcd007388 */ /* 0x0003e40000000c00 */
.L_x_1789:
[----:B------:R-:W-:Y:S05]  /*2b80*/  BSYNC.RECONVERGENT B0 ;  /* 0x0000000000007941 */ /* 0x000fea0003800200 */
.L_x_1788:
        /* <DEDUP_REMOVED lines=12> */
[----:B----4-:R-:W-:Y:S01]  /*2c50*/  IMAD.X R19, R83, 0x1, R21, P0 ;  /* 0x0000000153137824 */ /* 0x010fe200000e0615 */
[----:B------:R-:W-:-:S04]  /*2c60*/  LEA R18, P0, R2, R201, 0x1 ;  /* 0x000000c902127211 */ /* 0x000fc800078008ff */
[----:B------:R-:W-:-:S05]  /*2c70*/  LEA.HI.X R19, R2, R200, R19, 0x1, P0 ;  /* 0x000000c802137211 */ /* 0x000fca00000f0c13 */
[----:B------:R-:W-:Y:S01]  /*2c80*/  @!PT LDS RZ, [RZ] ;  /* 0x00000000fffff984 */ /* 0x000fe20000000800 */
[----:B------:R-:W-:Y:S01]  /*2c90*/  @!PT LDS RZ, [RZ] ;  /* 0x00000000fffff984 */ /* 0x000fe20000000800 */
[----:B------:R-:W-:Y:S01]  /*2ca0*/  @!PT LDS RZ, [RZ] ;  /* 0x00000000fffff984 */ /* 0x000fe20000000800 */
[----:B------:R4:W-:Y:S04]  /*2cb0*/  LDGSTS.E.BYPASS.LTC128B.128 [R205+0x4800], desc[UR18][R18.64] ;  /* 0x0480000012cd7fae */ /* 0x0009e8000b981a12 */
.L_x_1792:
[----:B------:R-:W-:Y:S05]  /*2cc0*/  BSYNC.RECONVERGENT B0 ;  /* 0x0000000000007941 */ /* 0x000fea0003800200 */
.L_x_1791:
        /* <DEDUP_REMOVED lines=14> */
.L_x_1794:
[----:B------:R-:W-:Y:S05]  /*2db0*/  BSYNC.RECONVERGENT B0 ;  /* 0x0000000000007941 */ /* 0x000fea0003800200 */
.L_x_1793:
        /* <DEDUP_REMOVED lines=16> */
.L_x_1796:
[----:B------:R-:W-:Y:S05]  /*2ec0*/  BSYNC.RECONVERGENT B0 ;  /* 0x0000000000007941 */ /* 0x000fea0003800200 */
.L_x_1795:
        /* <DEDUP_REMOVED lines=21> */
.L_x_1799:
[----:B------:R1:W-:Y:S01]  /*3020*/  STS.128 [R205+0x6000], RZ ;  /* 0x006000ffcd007388 */ /* 0x0003e20000000c00 */
[----:B------:R-:W-:Y:S05]  /*3030*/  BRA `(.L_x_1800) ;  /* 0x0000000000047947 */ /* 0x000fea0003800000 */
.L_x_1798:
[----:B------:R1:W-:Y:S02]  /*3040*/  STS.128 [R205+0x6000], RZ ;  /* 0x006000ffcd007388 */ /* 0x0003e40000000c00 */
.L_x_1800:
[----:B------:R-:W-:Y:S05]  /*3050*/  BSYNC.RECONVERGENT B0 ;  /* 0x0000000000007941 */ /* 0x000fea0003800200 */
.L_x_1797:
[-C--:B------:R-:W-:Y:S01]  /*3060*/  ISETP.GE.AND P0, PT, R13, R0.reuse, PT ;  /* 0x000000000d00720c */ /* 0x080fe20003f06270 */
[----:B------:R-:W-:Y:S01]  /*3070*/  BSSY.RECONVERGENT B0, `(.L_x_1801) ;  /* 0x0000019000007945 */ /* 0x000fe20003800200 */
[----:B------:R-:W-:Y:S02]  /*3080*/  LOP3.LUT R2, R9, 0x200, R192, 0xf8, !PT ;  /* 0x0000020009027812 */ /* 0x000fe400078ef8c0 */
[-C--:B------:R-:W-:Y:S02]  /*3090*/  ISETP.GE.AND P1, PT, R3, R0.reuse, PT ;  /* 0x000000000300720c */ /* 0x080fe40003f26270 */
[----:B------:R-:W-:Y:S01]  /*30a0*/  LOP3.LUT R3, R7, 0x8, R86, 0x78, !PT ;  /* 0x0000000807037812 */ /* 0x000fe200078e7856 */
[----:B------:R-:W-:Y:S01]  /*30b0*/  IMAD.IADD R193, R29, 0x1, R2 ;  /* 0x000000011dc17824 */ /* 0x000fe200078e0202 */
[----:B------:R-:W-:Y:S02]  /*30c0*/  LOP3.LUT R192, R192, 0x400, RZ, 0xc0, !PT ;  /* 0x00000400c0c07812 */ /* 0x000fe400078ec0ff */
[----:B------:R-:W-:-:S02]  /*30d0*/  ISETP.GE.AND P2, PT, R11, R0, PT ;  /* 0x000000000b00720c */ /* 0x000fc40003f46270 */
[----:B------:R-:W-:Y:S01]  /*30e0*/  LEA R193, R193, UR5, 0x1 ;  /* 0x00000005c1c17c11 */ /* 0x000fe2000f8e08ff */
[----:B------:R1:W-:Y:S01]  /*30f0*/  @P0 STS.128 [R205+0x6800], RZ ;  /* 0x006800ffcd000388 */ /* 0x0003e20000000c00 */
[----:B------:R-:W-:Y:S01]  /*3100*/  IMAD R192, R3, 0x2, R192 ;  /* 0x0000000203c07824 */ /* 0x000fe200078e02c0 */
[----:B------:R-:W-:Y:S08]  /*3110*/  @P0 BRA `(.L_x_1802) ;  /* 0x0000000000380947 */ /* 0x000ff00003800000 */
        /* <DEDUP_REMOVED lines=14> */
.L_x_1802:
[----:B------:R-:W-:Y:S05]  /*3200*/  BSYNC.RECONVERGENT B0 ;  /* 0x0000000000007941 */ /* 0x000fea0003800200 */
.L_x_1801:
        /* <DEDUP_REMOVED lines=15> */
.L_x_1804:
[----:B------:R-:W-:Y:S05]  /*3300*/  BSYNC.RECONVERGENT B0 ;  /* 0x0000000000007941 */ /* 0x000fea0003800200 */
.L_x_1803:
        /* <DEDUP_REMOVED lines=17> */
.L_x_1806:
[----:B------:R-:W-:Y:S05]  /*3420*/  BSYNC.RECONVERGENT B0 ;  /* 0x0000000000007941 */ /* 0x000fea0003800200 */
.L_x_1805:
[----:B------:R-:W-:Y:S01]  /*3430*/  LDSM.16.M88.4 R12, [R193] ;  /* 0x00000000c10c783b */ /* 0x000fe20000000200 */
[----:B------:R-:W-:Y:S01]  /*3440*/  R2P PR, R86, 0x6 ;  /* 0x0000000656007804 */ /* 0x000fe20000000000 */
[----:B-1----:R-:W-:Y:S01]  /*3450*/  IMAD.MOV.U32 R3, RZ, RZ, 0x20 ;  /* 0x00000020ff037424 */ /* 0x002fe200078e00ff */
[----:B------:R-:W1:Y:S01]  /*3460*/  LDCU UR4, c[0x0][0x50c] ;  /* 0x0000a180ff0477ac */ /* 0x000e620008000800 */
[----:B----4-:R-:W4:Y:S01]  /*3470*/  LDSM.16.M88.4 R20, [R192+UR5+0x4000] ;  /* 0x00400005c014783b */ /* 0x010f220008000200 */
[----:B------:R-:W-:Y:S02]  /*3480*/  VIADD R2, R192, UR5 ;  /* 0x00000005c0027c36 */ /* 0x000fe40008000000 */
[----:B------:R-:W-:Y:S01]  /*3490*/  SEL R3, R3, 0xffffffe0, !P1 ;  /* 0xffffffe003037807 */ /* 0x000fe20004800000 */
[----:B------:R-:W5:Y:S01]  /*34a0*/  LDSM.16.M88.4 R8, [R193+0x2000] ;  /* 0x00200000c108783b */ /* 0x000f620000000200 */
[----:B------:R-:W-:Y:S02]  /*34b0*/  IMAD.MOV.U32 R0, RZ, RZ, 0x40 ;  /* 0x00000040ff007424 */ /* 0x000fe400078e00ff */
[----:B------:R-:W-:Y:S01]  /*34c0*/  IMAD.SHL.U32 R86, R86, 0x2, RZ ;  /* 0x0000000256567824 */ /* 0x000fe200078e00ff */
[----:B------:R-:W-:Y:S01]  /*34d0*/  LDSM.16.M88.4 R68, [R192+UR5+0x4800] ;  /* 0x00480005c044783b */ /* 0x000fe20008000200 */
[C-C-:B------:R-:W-:Y:S01]  /*34e0*/  IMAD.IADD R191, R193.reuse, 0x1, R3.reuse ;  /* 0x00000001c1bf7824 */ /* 0x140fe200078e0203 */
[----:B------:R-:W-:Y:S01]  /*34f0*/  SEL R0, R0, 0xffffffc0, !P2 ;  /* 0xffffffc000007807 */ /* 0x000fe20005000000 */
[----:B------:R-:W-:Y:S01]  /*3500*/  IMAD.IADD R187, R2, 0x1, R3 ;  /* 0x0000000102bb7824 */ /* 0x000fe200078e0203 */
[----:B------:R-:W-:Y:S01]  /*3510*/  LOP3.LUT R86, R86, 0x6, RZ, 0xc0, !PT ;  /* 0x0000000656567812 */ /* 0x000fe200078ec0ff */
[----:B------:R-:W0:Y:S01]  /*3520*/  LDGDEPBAR ;  /* 0x00000000000079af */ /* 0x000e220000000000 */
[----:B------:R-:W-:Y:S01]  /*3530*/  IADD3 R190, PT, PT, R193, R0, RZ ;  /* 0x00000000c1be7210 */ /* 0x000fe20007ffe0ff */
[----:B------:R-:W-:-:S02]  /*3540*/  IMAD.IADD R186, R2, 0x1, R0 ;  /* 0x0000000102ba7824 */ /* 0x000fc400078e0200 */
[----:B------:R-:W-:Y:S01]  /*3550*/  LDSM.16.M88.4 R4, [R191] ;  /* 0x00000000bf04783b */ /* 0x000fe20000000200 */
[----:B------:R-:W-:Y:S02]  /*3560*/  IMAD R85, R85, 0x40, R86 ;  /* 0x0000004055557824 */ /* 0x000fe400078e0256 */
[C---:B------:R-:W-:Y:S01]  /*3570*/  IMAD.IADD R189, R3.reuse, 0x1, R190 ;  /* 0x0000000103bd7824 */ /* 0x040fe200078e02be */
[----:B------:R-:W2:Y:S01]  /*3580*/  LDSM.16.M88.4 R52, [R187+0x4000] ;  /* 0x00400000bb34783b */ /* 0x000ea20000000200 */
[----:B------:R-:W-:Y:S01]  /*3590*/  IMAD.IADD R185, R3, 0x1, R186 ;  /* 0x0000000103b97824 */ /* 0x000fe200078e02ba */
[----:B------:R-:W-:Y:S02]  /*35a0*/  ISETP.GE.AND P2, PT, R85, R88, PT ;  /* 0x000000585500720c */ /* 0x000fe40003f46270 */
[----:B------:R-:W3:Y:S04]  /*35b0*/  LDSM.16.M88.4 R64, [R191+0x2000] ;  /* 0x00200000bf40783b */ /* 0x000ee80000000200 */
[----:B------:R-:W-:Y:S04]  /*35c0*/  LDSM.16.M88.4 R40, [R186+0x4000] ;  /* 0x00400000ba28783b */ /* 0x000fe80000000200 */
[----:B------:R-:W1:Y:S04]  /*35d0*/  LDSM.16.M88.4 R48, [R190] ;  /* 0x00000000be30783b */ /* 0x000e680000000200 */
[----:B------:R-:W1:Y:S01]  /*35e0*/  LDSM.16.M88.4 R44, [R190+0x2000] ;  /* 0x00200000be2c783b */ /* 0x000e620000000200 */
[-C--:B----4-:R-:W-:Y:S03]  /*35f0*/  HMMA.16816.F32 R16, R12, R20.reuse, RZ ;  /* 0x000000140c10723c */ /* 0x090fe600000018ff */
[----:B------:R-:W-:Y:S04]  /*3600*/  LDSM.16.M88.4 R72, [R185+0x4000] ;  /* 0x00400000b948783b */ /* 0x000fe80000000200 */
[----:B------:R-:W4:Y:S01]  /*3610*/  LDSM.16.M88.4 R36, [R189] ;  /* 0x00000000bd24783b */ /* 0x000f220000000200 */
[C---:B-----5:R-:W-:Y:S03]  /*3620*/  HMMA.16816.F32 R24, R8.reuse, R20, RZ ;  /* 0x000000140818723c */ /* 0x060fe600000018ff */
[----:B------:R-:W5:Y:S04]  /*3630*/  LDSM.16.M88.4 R32, [R189+0x2000] ;  /* 0x00200000bd20783b */ /* 0x000f680000000200 */
[----:B------:R-:W5:Y:S01]  /*3640*/  LDSM.16.M88.4 R60, [R187+0x4800] ;  /* 0x00480000bb3c783b */ /* 0x000f620000000200 */
[-C--:B------:R-:W-:Y:S03]  /*3650*/  HMMA.16816.F32 R56, R8, R22.reuse, RZ ;  /* 0x000000160838723c */ /* 0x080fe600000018ff */
[----:B------:R-:W-:Y:S05]  /*3660*/  LDSM.16.M88.4 R76, [R185+0x4800] ;  /* 0x00480000b94c783b */ /* 0x000fea0000000200 */
[----:B------:R-:W-:Y:S08]  /*3670*/  HMMA.16816.F32 R20, R12, R22, RZ ;  /* 0x000000160c14723c */ /* 0x000ff000000018ff */
[-C--:B--2---:R-:W-:Y:S08]  /*3680*/  HMMA.16816.F32 R16, R4, R52.reuse, R16 ;  /* 0x000000340410723c */ /* 0x084ff00000001810 */
[----:B---3--:R-:W-:Y:S08]  /*3690*/  HMMA.16816.F32 R24, R64, R52, R24 ;  /* 0x000000344018723c */ /* 0x008ff00000001818 */
[----:B------:R-:W-:Y:S08]  /*36a0*/  HMMA.16816.F32 R20, R4, R54, R20 ;  /* 0x000000360414723c */ /* 0x000ff00000001814 */
[----:B-1----:R-:W-:Y:S08]  /*36b0*/  HMMA.16816.F32 R16, R48, R40, R16 ;  /* 0x000000283010723c */ /* 0x002ff00000001810 */
[----:B------:R-:W-:Y:S01]  /*36c0*/  HMMA.16816.F32 R56, R64, R54, R56 ;  /* 0x000000364038723c */ /* 0x000fe20000001838 */
[----:B------:R-:W1:Y:S07]  /*36d0*/  LDSM.16.M88.4 R52, [R186+0x4800] ;  /* 0x00480000ba34783b */ /* 0x000e6e0000000200 */
[----:B------:R-:W-:Y:S08]  /*36e0*/  HMMA.16816.F32 R24, R44, R40, R24 ;  /* 0x000000282c18723c */ /* 0x000ff00000001818 */
[----:B------:R-:W-:Y:S08]  /*36f0*/  HMMA.16816.F32 R20, R48, R42, R20 ;  /* 0x0000002a3014723c */ /* 0x000ff00000001814 */
[----:B----4-:R-:W-:Y:S08]  /*3700*/  HMMA.16816.F32 R16, R36, R72, R16 ;  /* 0x000000482410723c */ /* 0x010ff00000001810 */
[----:B------:R-:W-:Y:S08]  /*3710*/  HMMA.16816.F32 R56, R44, R42, R56 ;  /* 0x0000002a2c38723c */ /* 0x000ff00000001838 */
[----:B------:R-:W-:Y:S03]  /*3720*/  HMMA.16816.F32 R40, R12, R68, RZ ;  /* 0x000000440c28723c */ /* 0x000fe600000018ff */
[----:B------:R-:W-:Y:S01]  /*3730*/  FMUL.FTZ R2, R16, UR4 ;  /* 0x0000000410027c20 */ /* 0x000fe20008410000 */
[----:B------:R-:W-:Y:S01]  /*3740*/  FMUL.FTZ R87, R17, UR4 ;  /* 0x0000000411577c20 */ /* 0x000fe20008410000 */
[----:B------:R-:W-:Y:S01]  /*3750*/  FMUL.FTZ R89, R18, UR4 ;  /* 0x0000000412597c20 */ /* 0x000fe20008410000 */
[----:B------:R-:W-:-:S02]  /*3760*/  FMUL.FTZ R90, R19, UR4 ;  /* 0x00000004135a7c20 */ /* 0x000fc40008410000 */
[----:B-----5:R-:W-:Y:S01]  /*3770*/  HMMA.16816.F32 R24, R32, R72, R24 ;  /* 0x000000482018723c */ /* 0x020fe20000001818 */
[----:B------:R-:W-:Y:S07]  /*3780*/  MUFU.TANH R2, R2 ;  /* 0x0000000200027308 */ /* 0x000fee0000002400 */
[----:B------:R-:W-:Y:S01]  /*3790*/  HMMA.16816.F32 R20, R36, R74, R20 ;  /* 0x0000004a2414723c */ /* 0x000fe20000001814 */
[----:B------:R-:W2:Y:S07]  /*37a0*/  MUFU.TANH R89, R89 ;  /* 0x0000005900597308 */ /* 0x000eae0000002400 */
[----:B------:R-:W-:Y:S01]  /*37b0*/  HMMA.16816.F32 R16, R8, R68, RZ ;  /* 0x000000440810723c */ /* 0x000fe200000018ff */
[----:B------:R-:W-:Y:S02]  /*37c0*/  MUFU.TANH R87, R87 ;  /* 0x0000005700577308 */ /* 0x000fe40000002400 */
[----:B------:R-:W-:Y:S01]  /*37d0*/  FMUL.FTZ R24, R24, UR4 ;  /* 0x0000000418187c20 */ /* 0x000fe20008410000 */
[----:B------:R-:W-:Y:S01]  /*37e0*/  FMUL.FTZ R25, R25, UR4 ;  /* 0x0000000419197c20 */ /* 0x000fe20008410000 */
[----:B------:R-:W-:Y:S01]  /*37f0*/  FMUL.FTZ R26, R26, UR4 ;  /* 0x000000041a1a7c20 */ /* 0x000fe20008410000 */
[----:B------:R-:W-:-:S02]  /*3800*/  FMUL.FTZ R94, R27, UR4 ;  /* 0x000000041b5e7c20 */ /* 0x000fc40008410000 */
[----:B------:R-:W-:Y:S01]  /*3810*/  HMMA.16816.F32 R40, R4, R60, R40 ;  /* 0x0000003c0428723c */ /* 0x000fe20000001828 */
[----:B------:R-:W-:Y:S02]  /*3820*/  MUFU.TANH R91, R24 ;  /* 0x00000018005b7308 */ /* 0x000fe40000002400 */
[----:B------:R-:W-:Y:S01]  /*3830*/  FMUL.FTZ R95, R20, UR4 ;  /* 0x00000004145f7c20 */ /* 0x000fe20008410000 */
[----:B------:R-:W-:Y:S01]  /*3840*/  FMUL.FTZ R96, R21, UR4 ;  /* 0x0000000415607c20 */ /* 0x000fe20008410000 */
[----:B------:R-:W-:Y:S01]  /*3850*/  FMUL.FTZ R97, R22, UR4 ;  /* 0x0000000416617c20 */ /* 0x000fe20008410000 */
[----:B------:R-:W-:Y:S01]  /*3860*/  FMUL.FTZ R98, R23, UR4 ;  /* 0x0000000417627c20 */ /* 0x000fe20008410000 */
[----:B--2---:R-:W-:Y:S01]  /*3870*/  FSEL R89, R89, -INF , !P2 ;  /* 0xff80000059597808 */ /* 0x004fe20005000000 */
[----:B------:R-:W-:Y:S01]  /*3880*/  HMMA.16816.F32 R20, R12, R70, RZ ;  /* 0x000000460c14723c */ /* 0x000fe200000018ff */
[----:B------:R-:W-:Y:S07]  /*3890*/  MUFU.TANH R92, R25 ;  /* 0x00000019005c7308 */ /* 0x000fee0000002400 */
[----:B------:R-:W-:Y:S01]  /*38a0*/  HMMA.16816.F32 R16, R64, R60, R16 ;  /* 0x0000003c4010723c */ /* 0x000fe20000001810 */
[----:B------:R2:W3:Y:S07]  /*38b0*/  MUFU.TANH R93, R26 ;  /* 0x0000001a005d7308 */ /* 0x0004ee0000002400 */
[----:B-1----:R-:W-:Y:S01]  /*38c0*/  HMMA.16816.F32 R40, R48, R52, R40 ;  /* 0x000000343028723c */ /* 0x002fe20000001828 */
[----:B------:R-:W-:Y:S07]  /*38d0*/  MUFU.TANH R90, R90 ;  /* 0x0000005a005a7308 */ /* 0x000fee0000002400 */
[----:B------:R-:W-:Y:S01]  /*38e0*/  HMMA.16816.F32 R56, R32, R74, R56 ;  /* 0x0000004a2038723c */ /* 0x000fe20000001838 */
[----:B------:R-:W-:Y:S07]  /*38f0*/  MUFU.TANH R94, R94 ;  /* 0x0000005e005e7308 */ /* 0x000fee0000002400 */
[----:B--2---:R-:W-:Y:S01]  /*3900*/  HMMA.16816.F32 R24, R8, R70, RZ ;  /* 0x000000460818723c */ /* 0x004fe200000018ff */
[----:B------:R-:W1:Y:S01]  /*3910*/  LDSM.16.M88.4 R68, [R192+UR5+0x5000] ;  /* 0x00500005c044783b */ /* 0x000e620008000200 */
[----:B------:R-:W-:Y:S06]  /*3920*/  MUFU.TANH R95, R95 ;  /* 0x0000005f005f7308 */ /* 0x000fec0000002400 */
[----:B------:R-:W-:Y:S02]  /*3930*/  HMMA.16816.F32 R20, R4, R62, R20 ;  /* 0x0000003e0414723c */ /* 0x000fe40000001814 */
[----:B------:R-:W-:Y:S01]  /*3940*/  MUFU.TANH R97, R97 ;  /* 0x0000006100617308 */ /* 0x000fe20000002400 */
[----:B------:R-:W-:Y:S01]  /*3950*/  FMUL.FTZ R56, R56, UR4 ;  /* 0x0000000438387c20 */ /* 0x000fe20008410000 */
[----:B------:R-:W-:Y:S01]  /*3960*/  FMUL.FTZ R57, R57, UR4 ;  /* 0x0000000439397c20 */ /* 0x000fe20008410000 */
[----:B------:R-:W-:Y:S01]  /*3970*/  FMUL.FTZ R58, R58, UR4 ;  /* 0x000000043a3a7c20 */ /* 0x000fe20008410000 */
[----:B------:R-:W-:-:S02]  /*3980*/  FMUL.FTZ R59, R59, UR4 ;  /* 0x000000043b3b7c20 */ /* 0x000fc40008410000 */
[----:B------:R-:W-:Y:S02]  /*3990*/  HMMA.16816.F32 R16, R44, R52, R16 ;  /* 0x000000342c10723c */ /* 0x000fe40000001810 */
[----:B------:R-:W-:Y:S06]  /*39a0*/  MUFU.TANH R99, R56 ;  /* 0x0000003800637308 */ /* 0x000fec0000002400 */
[----:B------:R-:W-:Y:S01]  /*39b0*/  HMMA.16816.F32 R24, R64, R62, R24 ;  /* 0x0000003e4018723c */ /* 0x000fe20000001818 */
[----:B------:R-:W2:Y:S01]  /*39c0*/  LDSM.16.M88.4 R60, [R187+0x5000] ;  /* 0x00500000bb3c783b */ /* 0x000ea20000000200 */
[----:B------:R-:W4:Y:S06]  /*39d0*/  MUFU.TANH R100, R57 ;  /* 0x0000003900647308 */ /* 0x000f2c0000002400 */
[----:B------:R-:W-:Y:S02]  /*39e0*/  HMMA.16816.F32 R40, R36, R76, R40 ;  /* 0x0000004c2428723c */ /* 0x000fe40000001828 */
[----:B------:R-:W-:Y:S06]  /*39f0*/  MUFU.TANH R101, R58 ;  /* 0x0000003a00657308 */ /* 0x000fec0000002400 */
[----:B------:R-:W-:Y:S02]  /*3a00*/  HMMA.16816.F32 R20, R48, R54, R20 ;  /* 0x000000363014723c */ /* 0x000fe40000001814 */
[----:B------:R1:W-:Y:S06]  /*3a10*/  MUFU.TANH R102, R59 ;  /* 0x0000003b00667308 */ /* 0x0003ec0000002400 */
[----:B------:R-:W-:Y:S02]  /*3a20*/  HMMA.16816.F32 R16, R32, R76, R16 ;  /* 0x0000004c2010723c */ /* 0x000fe40000001810 */
[----:B------:R-:W5:Y:S01]  /*3a30*/  MUFU.TANH R96, R96 ;  /* 0x0000006000607308 */ /* 0x000f620000002400 */
[----:B------:R-:W-:Y:S01]  /*3a40*/  FMUL.FTZ R76, R40, UR4 ;  /* 0x00000004284c7c20 */ /* 0x000fe20008410000 */
[----:B------:R-:W-:Y:S01]  /*3a50*/  FMUL.FTZ R77, R41, UR4 ;  /* 0x00000004294d7c20 */ /* 0x000fe20008410000 */
[----:B------:R-:W-:Y:S01]  /*3a60*/  FMUL.FTZ R103, R42, UR4 ;  /* 0x000000042a677c20 */ /* 0x000fe20008410000 */
[----:B------:R-:W-:-:S02]  /*3a70*/  FMUL.FTZ R104, R43, UR4 ;  /* 0x000000042b687c20 */ /* 0x000fc40008410000 */
[----:B------:R-:W3:Y:S01]  /*3a80*/  LDSM.16.M88.4 R40, [R186+0x5000] ;  /* 0x00500000ba28783b */ /* 0x000ee20000000200 */
[----:B------:R-:W-:Y:S01]  /*3a90*/  HMMA.16816.F32 R24, R44, R54, R24 ;  /* 0x000000362c18723c */ /* 0x000fe20000001818 */
[----:B------:R-:W-:Y:S07]  /*3aa0*/  MUFU.TANH R98, R98 ;  /* 0x0000006200627308 */ /* 0x000fee0000002400 */
[----:B-1----:R-:W-:Y:S01]  /*3ab0*/  HMMA.16816.F32 R56, R12, R68, RZ ;  /* 0x000000440c38723c */ /* 0x002fe200000018ff */
[----:B------:R-:W-:Y:S01]  /*3ac0*/  MUFU.TANH R76, R76 ;  /* 0x0000004c004c7308 */ /* 0x000fe20000002400 */
[----:B------:R-:W-:Y:S01]  /*3ad0*/  FMUL.FTZ R16, R16, UR4 ;  /* 0x0000000410107c20 */ /* 0x000fe20008410000 */
[----:B------:R-:W-:Y:S01]  /*3ae0*/  FMUL.FTZ R17, R17, UR4 ;  /* 0x0000000411117c20 */ /* 0x000fe20008410000 */
[----:B------:R-:W-:Y:S01]  /*3af0*/  FMUL.FTZ R18, R18, UR4 ;  /* 0x0000000412127c20 */ /* 0x000fe20008410000 */
[----:B------:R-:W-:-:S03]  /*3b00*/  FMUL.FTZ R108, R19, UR4 ;  /* 0x00000004136c7c20 */ /* 0x000fc60008410000 */
[----:B------:R-:W-:Y:S01]  /*3b10*/  HMMA.16816.F32 R52, R8, R68, RZ ;  /* 0x000000440834723c */ /* 0x000fe200000018ff */
[----:B------:R-:W-:Y:S07]  /*3b20*/  MUFU.TANH R105, R16 ;  /* 0x0000001000697308 */ /* 0x000fee0000002400 */
[----:B------:R-:W-:Y:S01]  /*3b30*/  HMMA.16816.F32 R20, R36, R78, R20 ;  /* 0x0000004e2414723c */ /* 0x000fe20000001814 */
[----:B------:R-:W-:Y:S07]  /*3b40*/  MUFU.TANH R106, R17 ;  /* 0x00000011006a7308 */ /* 0x000fee0000002400 */
[-C--:B--2---:R-:W-:Y:S01]  /*3b50*/  HMMA.16816.F32 R72, R4, R60.reuse, R56 ;  /* 0x0000003c0448723c */ /* 0x084fe20000001838 */
[----:B------:R-:W1:Y:S01]  /*3b60*/  LDSM.16.M88.4 R56, [R185+0x5000] ;  /* 0x00500000b938783b */ /* 0x000e620000000200 */
[----:B------:R2:W-:Y:S06]  /*3b70*/  MUFU.TANH R107, R18 ;  /* 0x00000012006b7308 */ /* 0x0005ec0000002400 */
[----:B------:R-:W-:Y:S02]  /*3b80*/  HMMA.16816.F32 R52, R64, R60, R52 ;  /* 0x0000003c4034723c */ /* 0x000fe40000001834 */
[----:B------:R-:W-:Y:S01]  /*3b90*/  MUFU.TANH R103, R103 ;  /* 0x0000006700677308 */ /* 0x000fe20000002400 */
[----:B------:R-:W-:Y:S01]  /*3ba0*/  FMUL.FTZ R20, R20, UR4 ;  /* 0x0000000414147c20 */ /* 0x000fe20008410000 */
[----:B------:R-:W-:Y:S01]  /*3bb0*/  FMUL.FTZ R21, R21, UR4 ;  /* 0x0000000415157c20 */ /* 0x000fe20008410000 */
[----:B------:R-:W-:-:S03]  /*3bc0*/  FMUL.FTZ R110, R23, UR4 ;  /* 0x00000004176e7c20 */ /* 0x000fc60008410000 */
[----:B------:R-:W-:Y:S01]  /*3bd0*/  HMMA.16816.F32 R24, R32, R78, R24 ;  /* 0x0000004e2018723c */ /* 0x000fe20000001818 */
[----:B------:R-:W-:Y:S01]  /*3be0*/  FMUL.FTZ R79, R22, UR4 ;  /* 0x00000004164f7c20 */ /* 0x000fe20008410000 */
[----:B------:R-:W-:Y:S06]  /*3bf0*/  MUFU.TANH R109, R20 ;  /* 0x00000014006d7308 */ /* 0x000fec0000002400 */
[-C--:B---3--:R-:W-:Y:S02]  /*3c00*/  HMMA.16816.F32 R72, R48, R40.reuse, R72 ;  /* 0x000000283048723c */ /* 0x088fe40000001848 */
[----:B------:R3:W-:Y:S06]  /*3c10*/  MUFU.TANH R78, R21 ;  /* 0x00000015004e7308 */ /* 0x0007ec0000002400 */
[----:B------:R-:W-:Y:S02]  /*3c20*/  HMMA.16816.F32 R52, R44, R40, R52 ;  /* 0x000000282c34723c */ /* 0x000fe40000001834 */
[----:B------:R-:W-:Y:S01]  /*3c30*/  MUFU.TANH R77, R77 ;  /* 0x0000004d004d7308 */ /* 0x000fe20000002400 */
[----:B------:R-:W-:Y:S01]  /*3c40*/  FMUL.FTZ R24, R24, UR4 ;  /* 0x0000000418187c20 */ /* 0x000fe20008410000 */
[----:B------:R-:W-:Y:S01]  /*3c50*/  FMUL.FTZ R112, R25, UR4 ;  /* 0x0000000419707c20 */ /* 0x000fe20008410000 */
[----:B------:R-:W-:Y:S01]  /*3c60*/  FMUL.FTZ R113, R26, UR4 ;  /* 0x000000041a717c20 */ /* 0x000fe20008410000 */
[----:B------:R-:W-:-:S02]  /*3c70*/  FMUL.FTZ R114, R27, UR4 ;  /* 0x000000041b727c20 */ /* 0x000fc40008410000 */
[----:B--2---:R-:W-:Y:S02]  /*3c80*/  HMMA.16816.F32 R16, R12, R70, RZ ;  /* 0x000000460c10723c */ /* 0x004fe400000018ff */
[----:B------:R2:W-:Y:S01]  /*3c90*/  MUFU.TANH R111, R24 ;  /* 0x00000018006f7308 */ /* 0x0005e20000002400 */
[----:B---3--:R-:W3:Y:S05]  /*3ca0*/  LDSM.16.M88.4 R20, [R192+UR5+0x5800] ;  /* 0x00580005c014783b */ /* 0x008eea0008000200 */
[----:B-1----:R-:W-:Y:S02]  /*3cb0*/  HMMA.16816.F32 R72, R36, R56, R72 ;  /* 0x000000382448723c */ /* 0x002fe40000001848 */
[----:B------:R-:W-:Y:S06]  /*3cc0*/  MUFU.TANH R104, R104 ;  /* 0x0000006800687308 */ /* 0x000fec0000002400 */
[----:B------:R-:W-:Y:S02]  /*3cd0*/  HMMA.16816.F32 R68, R8, R70, RZ ;  /* 0x000000460844723c */ /* 0x000fe400000018ff */
[----:B------:R-:W-:Y:S01]  /*3ce0*/  MUFU.TANH R108, R108 ;  /* 0x0000006c006c7308 */ /* 0x000fe20000002400 */
[----:B--2---:R-:W1:Y:S05]  /*3cf0*/  LDSM.16.M88.4 R24, [R187+0x5800] ;  /* 0x00580000bb18783b */ /* 0x004e6a0000000200 */
[----:B------:R-:W-:Y:S02]  /*3d00*/  HMMA.16816.F32 R52, R32, R56, R52 ;  /* 0x000000382034723c */ /* 0x000fe40000001834 */
[----:B------:R-:W-:Y:S01]  /*3d10*/  MUFU.TANH R79, R79 ;  /* 0x0000004f004f7308 */ /* 0x000fe20000002400 */
[----:B------:R-:W-:Y:S01]  /*3d20*/  FMUL.FTZ R167, R72, UR4 ;  /* 0x0000000448a77c20 */ /* 0x000fe20008410000 */
[----:B------:R-:W-:Y:S01]  /*3d30*/  FMUL.FTZ R165, R73, UR4 ;  /* 0x0000000449a57c20 */ /* 0x000fe20008410000 */
[----:B------:R-:W-:Y:S01]  /*3d40*/  FMUL.FTZ R155, R74, UR4 ;  /* 0x000000044a9b7c20 */ /* 0x000fe20008410000 */
[----:B------:R-:W-:-:S02]  /*3d50*/  FMUL.FTZ R153, R75, UR4 ;  /* 0x000000044b997c20 */ /* 0x000fc40008410000 */
[-C--:B------:R-:W-:Y:S02]  /*3d60*/  HMMA.16816.F32 R16, R4, R62.reuse, R16 ;  /* 0x0000003e0410723c */ /* 0x080fe40000001810 */
[----:B------:R-:W-:Y:S06]  /*3d70*/  MUFU.TANH R167, R167 ;  /* 0x000000a700a77308 */ /* 0x000fec0000002400 */
[----:B------:R-:W-:Y:S01]  /*3d80*/  HMMA.16816.F32 R68, R64, R62, R68 ;  /* 0x0000003e4044723c */ /* 0x000fe20000001844 */
[----:B------:R-:W2:Y:S01]  /*3d90*/  LDSM.16.M88.4 R60, [R186+0x5800] ;  /* 0x00580000ba3c783b */ /* 0x000ea20000000200 */
[----:B------:R-:W-:Y:S01]  /*3da0*/  MUFU.TANH R155, R155 ;  /* 0x0000009b009b7308 */ /* 0x000fe20000002400 */
[----:B------:R-:W-:Y:S01]  /*3db0*/  FMUL.FTZ R52, R52, UR4 ;  /* 0x0000000434347c20 */ /* 0x000fe20008410000 */
[----:B------:R-:W-:Y:S01]  /*3dc0*/  FMUL.FTZ R115, R53, UR4 ;  /* 0x0000000435737c20 */ /* 0x000fe20008410000 */
[----:B------:R-:W-:Y:S01]  /*3dd0*/  FMUL.FTZ R158, R54, UR4 ;  /* 0x00000004369e7c20 */ /* 0x000fe20008410000 */
[----:B------:R-:W-:-:S02]  /*3de0*/  FMUL.FTZ R156, R55, UR4 ;  /* 0x00000004379c7c20 */ /* 0x000fc40008410000 */
[C---:B---3--:R-:W-:Y:S02]  /*3df0*/  HMMA.16816.F32 R72, R12.reuse, R20, RZ ;  /* 0x000000140c48723c */ /* 0x048fe400000018ff */
[----:B------:R3:W-:Y:S06]  /*3e00*/  MUFU.TANH R56, R52 ;  /* 0x0000003400387308 */ /* 0x0007ec0000002400 */
[----:B------:R-:W-:Y:S02]  /*3e10*/  HMMA.16816.F32 R12, R12, R22, RZ ;  /* 0x000000160c0c723c */ /* 0x000fe400000018ff */
[----:B------:R-:W-:Y:S06]  /*3e20*/  MUFU.TANH R158, R158 ;  /* 0x0000009e009e7308 */ /* 0x000fec0000002400 */
[----:B------:R-:W-:Y:S02]  /*3e30*/  HMMA.16816.F32 R16, R48, R42, R16 ;  /* 0x0000002a3010723c */ /* 0x000fe40000001810 */
[----:B------:R-:W2:Y:S06]  /*3e40*/  MUFU.TANH R113, R113 ;  /* 0x0000007100717308 */ /* 0x000eac0000002400 */
[C---:B---3--:R-:W-:Y:S02]  /*3e50*/  HMMA.16816.F32 R52, R8.reuse, R20, RZ ;  /* 0x000000140834723c */ /* 0x048fe400000018ff */
[----:B------:R-:W-:Y:S06]  /*3e60*/  MUFU.TANH R110, R110 ;  /* 0x0000006e006e7308 */ /* 0x000fec0000002400 */
[----:B------:R-:W-:Y:S02]  /*3e70*/  HMMA.16816.F32 R8, R8, R22, RZ ;  /* 0x000000160808723c */ /* 0x000fe400000018ff */
[----:B------:R-:W-:Y:S06]  /*3e80*/  MUFU.TANH R112, R112 ;  /* 0x0000007000707308 */ /* 0x000fec0000002400 */
[----:B------:R-:W-:Y:S01]  /*3e90*/  HMMA.16816.F32 R68, R44, R42, R68 ;  /* 0x0000002a2c44723c */ /* 0x000fe20000001844 */
[----:B------:R-:W3:Y:S01]  /*3ea0*/  LDSM.16.M88.4 R40, [R185+0x5800] ;  /* 0x00580000b928783b */ /* 0x000ee20000000200 */
[----:B------:R-:W3:Y:S01]  /*3eb0*/  MUFU.TANH R114, R114 ;  /* 0x0000007200727308 */ /* 0x000ee20000002400 */
[----:B------:R-:W-:-:S05]  /*3ec0*/  DEPBAR.LE SB0, 0x0 ;  /* 0x000080000000791a */ /* 0x000fca0000000000 */
[C---:B-1----:R-:W-:Y:S02]  /*3ed0*/  HMMA.16816.F32 R12, R4.reuse, R26, R12 ;  /* 0x0000001a040c723c */ /* 0x042fe4000000180c */
[----:B------:R-:W-:Y:S06]  /*3ee0*/  MUFU.TANH R165, R165 ;  /* 0x000000a500a57308 */ /* 0x000fec0000002400 */
[----:B------:R-:W-:Y:S01]  /*3ef0*/  HMMA.16816.F32 R72, R4, R24, R72 ;  /* 0x000000180448723c */ /* 0x000fe20000001848 */
[----:B------:R-:W-:Y:S01]  /*3f00*/  VIADD R7, R85, 0x9 ;  /* 0x0000000955077836 */ /* 0x000fe20000000000 */
[----:B------:R-:W-:Y:S01]  /*3f10*/  FSEL R6, R93, -INF , !P2 ;  /* 0xff8000005d067808 */ /* 0x000fe20005000000 */
[----:B------:R-:W-:Y:S01]  /*3f20*/  VIADD R5, R85, 0x1 ;  /* 0x0000000155057836 */ /* 0x000fe20000000000 */
[----:B------:R-:W-:Y:S02]  /*3f30*/  MUFU.TANH R153, R153 ;  /* 0x0000009900997308 */ /* 0x000fe40000002400 */
[-C--:B------:R-:W-:Y:S01]  /*3f40*/  ISETP.GE.AND P6, PT, R7, R88.reuse, PT ;  /* 0x000000580700720c */ /* 0x080fe20003fc6270 */
[----:B------:R-:W-:Y:S01]  /*3f50*/  VIADD R7, R85, 0x18 ;  /* 0x0000001855077836 */ /* 0x000fe20000000000 */
[----:B------:R-:W-:Y:S01]  /*3f60*/  HMMA.16816.F32 R8, R64, R26, R8 ;  /* 0x0000001a4008723c */ /* 0x000fe20000001808 */
[----:B------:R-:W-:-:S02]  /*3f70*/  ISETP.GE.AND P0, PT, R5, R88, PT ;  /* 0x000000580500720c */ /* 0x000fc40003f06270 */
[----:B----4-:R-:W-:Y:S01]  /*3f80*/  FSEL R100, R100, -INF , !P6 ;  /* 0xff80000064647808 */ /* 0x010fe20007000000 */
[----:B------:R-:W-:Y:S01]  /*3f90*/  MUFU.TANH R115, R115 ;  /* 0x0000007300737308 */ /* 0x000fe20000002400 */
[----:B------:R-:W-:Y:S02]  /*3fa0*/  ISETP.GE.AND P3, PT, R7, R88, PT ;  /* 0x000000580700720c */ /* 0x000fe40003f66270 */
[----:B------:R-:W-:Y:S01]  /*3fb0*/  IADD3 R7, PT, PT, R85, 0x19, RZ ;  /* 0x0000001955077810 */ /* 0x000fe20007ffe0ff */
[----:B------:R-:W-:Y:S01]  /*3fc0*/  HMMA.16816.F32 R16, R36, R58, R16 ;  /* 0x0000003a2410723c */ /* 0x000fe20000001810 */
[----:B------:R-:W-:Y:S02]  /*3fd0*/  FSEL R94, R94, -INF , !P0 ;  /* 0xff8000005e5e7808 */ /* 0x000fe40004000000 */
[----:B------:R-:W-:Y:S01]  /*3fe0*/  FSEL R92, R92, -INF , !P0 ;  /* 0xff8000005c5c7808 */ /* 0x000fe20004000000 */
[----:B------:R-:W1:Y:S01]  /*3ff0*/  MUFU.TANH R156, R156 ;  /* 0x0000009c009c7308 */ /* 0x000e620000002400 */
[----:B-----5:R-:W-:-:S02]  /*4000*/  FSEL R27, R96, -INF , !P6 ;  /* 0xff800000601b7808 */ /* 0x020fc40007000000 */
[----:B--2---:R-:W-:Y:S01]  /*4010*/  FSEL R26, R113, -INF , !P3 ;  /* 0xff800000711a7808 */ /* 0x004fe20005800000 */
[----:B------:R-:W-:Y:S01]  /*4020*/  HMMA.16816.F32 R52, R64, R24, R52 ;  /* 0x000000184034723c */ /* 0x000fe20000001834 */
[----:B------:R-:W-:Y:S02]  /*4030*/  FSEL R25, R87, -INF , !P0 ;  /* 0xff80000057197808 */ /* 0x000fe40004000000 */
[----:B------:R-:W-:Y:S02]  /*4040*/  FSEL R23, R79, -INF , !P3 ;  /* 0xff8000004f177808 */ /* 0x000fe40005800000 */
[----:B------:R-:W-:-:S03]  /*4050*/  FSEL R147, R109, -INF , !P3 ;  /* 0xff8000006d937808 */ /* 0x000fc60005800000 */
[C---:B------:R-:W-:Y:S03]  /*4060*/  HMMA.16816.F32 R12, R48.reuse, R62, R12 ;  /* 0x0000003e300c723c */ /* 0x040fe6000000180c */
[----:B------:R-:W-:Y:S01]  /*4070*/  FMUL.FTZ R17, R17, UR4 ;  /* 0x0000000411117c20 */ /* 0x000fe20008410000 */
[----:B------:R-:W-:Y:S01]  /*4080*/  FMUL.FTZ R19, R19, UR4 ;  /* 0x0000000413137c20 */ /* 0x000fe20008410000 */
[----:B------:R-:W-:Y:S01]  /*4090*/  FMUL.FTZ R18, R18, UR4 ;  /* 0x0000000412127c20 */ /* 0x000fe20008410000 */
[----:B------:R-:W-:Y:S01]  /*40a0*/  FMUL.FTZ R16, R16, UR4 ;  /* 0x0000000410107c20 */ /* 0x000fe20008410000 */
[----:B------:R2:W-:Y:S01]  /*40b0*/  MUFU.TANH R161, R17 ;  /* 0x0000001100a17308 */ /* 0x0005e20000002400 */
[----:B------:R-:W-:Y:S07]  /*40c0*/  HMMA.16816.F32 R72, R48, R60, R72 ;  /* 0x0000003c3048723c */ /* 0x000fee0000001848 */
[----:B------:R4:W-:Y:S01]  /*40d0*/  MUFU.TANH R157, R19 ;  /* 0x00000013009d7308 */ /* 0x0009e20000002400 */
[C---:B------:R-:W-:Y:S07]  /*40e0*/  HMMA.16816.F32 R8, R44.reuse, R62, R8 ;  /* 0x0000003e2c08723c */ /* 0x040fee0000001808 */
[----:B------:R5:W-:Y:S01]  /*40f0*/  MUFU.TANH R159, R18 ;  /* 0x00000012009f7308 */ /* 0x000be20000002400 */
[----:B------:R-:W-:Y:S01]  /*4100*/  HMMA.16816.F32 R52, R44, R60, R52 ;  /* 0x0000003c2c34723c */ /* 0x000fe20000001834 */
[----:B--2---:R-:W-:-:S04]  /*4110*/  IADD3 R17, PT, PT, R85, 0x8, RZ ;  /* 0x0000000855117810 */ /* 0x004fc80007ffe0ff */
[-C--:B------:R-:W-:Y:S01]  /*4120*/  ISETP.GE.AND P1, PT, R17, R88.reuse, PT ;  /* 0x000000581100720c */ /* 0x080fe20003f26270 */
[C---:B------:R-:W-:Y:S01]  /*4130*/  VIADD R17, R85.reuse, 0x11 ;  /* 0x0000001155117836 */ /* 0x040fe20000000000 */
[----:B------:R2:W-:Y:S01]  /*4140*/  MUFU.TANH R163, R16 ;  /* 0x0000001000a37308 */ /* 0x0005e20000002400 */
[C---:B---3--:R-:W-:Y:S01]  /*4150*/  HMMA.16816.F32 R12, R36.reuse, R42, R12 ;  /* 0x0000002a240c723c */ /* 0x048fe2000000180c */
[----:B----4-:R-:W-:Y:S01]  /*4160*/  VIADD R19, R85, 0x10 ;  /* 0x0000001055137836 */ /* 0x010fe20000000000 */
[----:B------:R-:W-:Y:S02]  /*4170*/  FSEL R44, R99, -INF , !P1 ;  /* 0xff800000632c7808 */ /* 0x000fe40004800000 */
[----:B------:R-:W-:Y:S02]  /*4180*/  ISETP.GE.AND P4, PT, R17, R88, PT ;  /* 0x000000581100720c */ /* 0x000fe40003f86270 */
[----:B------:R-:W-:Y:S02]  /*4190*/  FSEL R17, R2, -INF , !P2 ;  /* 0xff80000002117808 */ /* 0x000fe40005000000 */
[----:B------:R-:W-:Y:S01]  /*41a0*/  HMMA.16816.F32 R72, R36, R40, R72 ;  /* 0x000000282448723c */ /* 0x000fe20000001848 */
[----:B------:R-:W-:-:S02]  /*41b0*/  FSEL R36, R91, -INF , !P2 ;  /* 0xff8000005b247808 */ /* 0x000fc40005000000 */
[-C--:B------:R-:W-:Y:S01]  /*41c0*/  ISETP.GE.AND P2, PT, R7, R88.reuse, PT ;  /* 0x000000580700720c */ /* 0x080fe20003f46270 */
[----:B------:R-:W-:Y:S01]  /*41d0*/  VIADD R7, R85, 0x20 ;  /* 0x0000002055077836 */ /* 0x000fe20000000000 */
[-C--:B------:R-:W-:Y:S02]  /*41e0*/  ISETP.GE.AND P5, PT, R19, R88.reuse, PT ;  /* 0x000000581300720c */ /* 0x080fe40003fa6270 */
[----:B------:R-:W-:Y:S01]  /*41f0*/  FSEL R19, R90, -INF , !P0 ;  /* 0xff8000005a137808 */ /* 0x000fe20004000000 */
[C---:B------:R-:W-:Y:S01]  /*4200*/  HMMA.16816.F32 R68, R32.reuse, R58, R68 ;  /* 0x0000003a2044723c */ /* 0x040fe20000001844 */
[-C--:B------:R-:W-:Y:S01]  /*4210*/  ISETP.GE.AND P0, PT, R7, R88.reuse, PT ;  /* 0x000000580700720c */ /* 0x080fe20003f06270 */
[----:B------:R-:W-:Y:S01]  /*4220*/  VIADD R7, R85, 0x21 ;  /* 0x0000002155077836 */ /* 0x000fe20000000000 */
[----:B------:R-:W-:Y:S01]  /*4230*/  FSEL R38, R101, -INF , !P1 ;  /* 0xff80000065267808 */ /* 0x000fe20004800000 */
[----:B------:R-:W-:Y:S01]  /*4240*/  FMUL.FTZ R61, R13, UR4 ;  /* 0x000000040d3d7c20 */ /* 0x000fe20008410000 */
[----:B------:R-:W-:Y:S01]  /*4250*/  FSEL R97, R97, -INF , !P1 ;  /* 0xff80000061617808 */ /* 0x000fe20004800000 */
[----:B------:R-:W-:Y:S01]  /*4260*/  FMUL.FTZ R67, R12, UR4 ;  /* 0x000000040c437c20 */ /* 0x000fe20008410000 */
        /* <DEDUP_REMOVED lines=9> */
[----:B------:R-:W-:Y:S01]  /*4300*/  HMMA.16816.F32 R52, R32, R40, R52 ;  /* 0x000000282034723c */ /* 0x000fe20000001834 */
[----:B------:R-:W-:Y:S01]  /*4310*/  FSEL R40, R102, -INF , !P6 ;  /* 0xff80000066287808 */ /* 0x000fe20007000000 */
[----:B------:R-:W-:Y:S01]  /*4320*/  FMUL.FTZ R73, R73, UR4 ;  /* 0x0000000449497c20 */ /* 0x000fe20008410000 */
[----:B------:R-:W-:Y:S01]  /*4330*/  ISETP.GE.AND P6, PT, R7, R88, PT ;  /* 0x000000580700720c */ /* 0x000fe20003fc6270 */
[----:B------:R-:W-:-:S02]  /*4340*/  VIADD R7, R85, 0x29 ;  /* 0x0000002955077836 */ /* 0x000fc40000000000 */
[----:B------:R-:W-:Y:S01]  /*4350*/  FMUL.FTZ R20, R68, UR4 ;  /* 0x0000000444147c20 */ /* 0x000fe20008410000 */
[----:B------:R-:W-:Y:S01]  /*4360*/  FSEL R21, R103, -INF , !P5 ;  /* 0xff80000067157808 */ /* 0x000fe20006800000 */
[----:B------:R-:W-:Y:S01]  /*4370*/  FMUL.FTZ R69, R69, UR4 ;  /* 0x0000000445457c20 */ /* 0x000fe20008410000 */
[----:B------:R-:W-:Y:S01]  /*4380*/  FSEL R51, R76, -INF , !P5 ;  /* 0xff8000004c337808 */ /* 0x000fe20006800000 */
[----:B------:R-:W-:Y:S01]  /*4390*/  FMUL.FTZ R70, R70, UR4 ;  /* 0x0000000446467c20 */ /* 0x000fe20008410000 */
[----:B------:R-:W-:Y:S01]  /*43a0*/  FMUL.FTZ R71, R71, UR4 ;  /* 0x0000000447477c20 */ /* 0x000fe20008410000 */
[----:B------:R-:W-:Y:S01]  /*43b0*/  FMUL.FTZ R148, R8, UR4 ;  /* 0x0000000408947c20 */ /* 0x000fe20008410000 */
[----:B------:R-:W-:Y:S01]  /*43c0*/  FMUL.FTZ R75, R75, UR4 ;  /* 0x000000044b4b7c20 */ /* 0x000fe20008410000 */
[----:B------:R-:W-:Y:S01]  /*43d0*/  FMUL.FTZ R14, R14, UR4 ;  /* 0x000000040e0e7c20 */ /* 0x000fe20008410000 */
[----:B------:R-:W-:Y:S01]  /*43e0*/  ISETP.GE.AND P5, PT, R7, R88, PT ;  /* 0x000000580700720c */ /* 0x000fe20003fa6270 */
[----:B------:R-:W-:Y:S01]  /*43f0*/  FMUL.FTZ R15, R15, UR4 ;  /* 0x000000040f0f7c20 */ /* 0x000fe20008410000 */
[----:B------:R-:W-:Y:S01]  /*4400*/  FMUL.FTZ R9, R9, UR4 ;  /* 0x0000000409097c20 */ /* 0x000fe20008410000 */
[----:B------:R-:W-:Y:S01]  /*4410*/  FMUL.FTZ R10, R10, UR4 ;  /* 0x000000040a0a7c20 */ /* 0x000fe20008410000 */
[----:B------:R-:W-:Y:S01]  /*4420*/  FMUL.FTZ R11, R11, UR4 ;  /* 0x000000040b0b7c20 */ /* 0x000fe20008410000 */
[----:B------:R-:W-:Y:S01]  /*4430*/  FMUL.FTZ R53, R53, UR4 ;  /* 0x0000000435357c20 */ /* 0x000fe20008410000 */
[----:B------:R-:W-:Y:S01]  /*4440*/  FMUL.FTZ R55, R55, UR4 ;  /* 0x0000000437377c20 */ /* 0x000fe20008410000 */
[----:B------:R-:W-:Y:S01]  /*4450*/  FMUL.FTZ R52, R52, UR4 ;  /* 0x0000000434347c20 */ /* 0x000fe20008410000 */
[----:B------:R-:W-:Y:S01]  /*4460*/  FMUL.FTZ R54, R54, UR4 ;  /* 0x0000000436367c20 */ /* 0x000fe20008410000 */
[----:B------:R-:W-:Y:S01]  /*4470*/  IADD3 R7, PT, PT, R85, 0x30, RZ ;  /* 0x0000003055077810 */ /* 0x000fe20007ffe0ff */
[----:B------:R3:W-:Y:S01]  /*4480*/  MUFU.TANH R152, R53 ;  /* 0x0000003500987308 */ /* 0x0007e20000002400 */
[----:B------:R-:W-:-:S02]  /*4490*/  FSEL R24, R108, -INF , !P4 ;  /* 0xff8000006c187808 */ /* 0x000fc40006000000 */
[----:B-----5:R-:W-:Y:S02]  /*44a0*/  FSEL R18, R106, -INF , !P4 ;  /* 0xff8000006a127808 */ /* 0x020fe40006000000 */
[----:B------:R-:W-:Y:S02]  /*44b0*/  FSEL R158, R158, -INF , !P0 ;  /* 0xff8000009e9e7808 */ /* 0x000fe40004000000 */
[----:B------:R-:W-:Y:S01]  /*44c0*/  FSEL R64, R56, -INF , !P0 ;  /* 0xff80000038407808 */ /* 0x000fe20004000000 */
[----:B------:R4:W-:Y:S01]  /*44d0*/  MUFU.TANH R144, R55 ;  /* 0x0000003700907308 */ /* 0x0009e20000002400 */
[----:B------:R-:W-:Y:S02]  /*44e0*/  FSEL R155, R155, -INF , !P0 ;  /* 0xff8000009b9b7808 */ /* 0x000fe40004000000 */
[----:B------:R-:W-:Y:S02]  /*44f0*/  FSEL R167, R167, -INF , !P0 ;  /* 0xff800000a7a77808 */ /* 0x000fe40004000000 */
[----:B------:R-:W-:-:S02]  /*4500*/  ISETP.GE.U32.AND P0, PT, R88, 0x41, PT ;  /* 0x000000415800780c */ /* 0x000fc40003f06070 */
[----:B--2---:R-:W-:Y:S01]  /*4510*/  FSEL R16, R111, -INF , !P3 ;  /* 0xff8000006f107808 */ /* 0x004fe20005800000 */
[----:B------:R-:W2:Y:S01]  /*4520*/  MUFU.TANH R20, R20 ;  /* 0x0000001400147308 */ /* 0x000ea20000002400 */
[----:B------:R-:W-:Y:S02]  /*4530*/  FSEL R8, R114, -INF , !P2 ;  /* 0xff80000072087808 */ /* 0x000fe40005000000 */
[----:B---3--:R-:W-:Y:S02]  /*4540*/  FSEL R53, R77, -INF , !P4 ;  /* 0xff8000004d357808 */ /* 0x008fe40006000000 */
[----:B------:R-:W-:Y:S02]  /*4550*/  FSEL R57, R110, -INF , !P2 ;  /* 0xff8000006e397808 */ /* 0x000fe40005000000 */
[----:B------:R-:W-:Y:S01]  /*4560*/  FSEL R141, R78, -INF , !P2 ;  /* 0xff8000004e8d7808 */ /* 0x000fe20005000000 */
[----:B------:R-:W3:Y:S01]  /*4570*/  MUFU.TANH R160, R69 ;  /* 0x0000004500a07308 */ /* 0x000ee20000002400 */
[----:B-1----:R-:W-:-:S02]  /*4580*/  FSEL R156, R156, -INF , !P1 ;  /* 0xff8000009c9c7808 */ /* 0x002fc40004800000 */
[----:B----4-:R-:W-:Y:S02]  /*4590*/  FSEL R55, R104, -INF , !P4 ;  /* 0xff80000068377808 */ /* 0x010fe40006000000 */
[-C--:B------:R-:W-:Y:S01]  /*45a0*/  ISETP.GE.AND P4, PT, R7, R88.reuse, PT ;  /* 0x000000580700720c */ /* 0x080fe20003f86270 */
[----:B------:R-:W-:Y:S01]  /*45b0*/  VIADD R7, R85, 0x31 ;  /* 0x0000003155077836 */ /* 0x000fe20000000000 */
[----:B------:R-:W-:Y:S01]  /*45c0*/  FSEL R22, R115, -INF , !P1 ;  /* 0xff80000073167808 */ /* 0x000fe20004800000 */
[----:B------:R-:W1:Y:S01]  /*45d0*/  MUFU.TANH R138, R70 ;  /* 0x00000046008a7308 */ /* 0x000e620000002400 */
[----:B------:R-:W-:Y:S02]  /*45e0*/  FSEL R153, R153, -INF , !P1 ;  /* 0xff80000099997808 */ /* 0x000fe40004800000 */
[----:B------:R-:W-:Y:S01]  /*45f0*/  ISETP.GE.AND P3, PT, R7, R88, PT ;  /* 0x000000580700720c */ /* 0x000fe20003f66270 */
[----:B------:R-:W-:Y:S01]  /*4600*/  VIADD R7, R85, 0x38 ;  /* 0x0000003855077836 */ /* 0x000fe20000000000 */
[----:B------:R-:W-:Y:S01]  /*4610*/  FSEL R165, R165, -INF , !P1 ;  /* 0xff800000a5a57808 */ /* 0x000fe20004800000 */
[----:B------:R-:W-:Y:S01]  /*4620*/  VIADD R85, R85, 0x39 ;  /* 0x0000003955557836 */ /* 0x000fe20000000000 */
[----:B--2---:R-:W-:Y:S01]  /*4630*/  FSEL R20, R20, -INF , !P6 ;  /* 0xff80000014147808 */ /* 0x004fe20007000000 */
[----:B------:R-:W2:Y:S01]  /*4640*/  MUFU.TANH R150, R71 ;  /* 0x0000004700967308 */ /* 0x000ea20000002400 */
[----:B------:R-:W-:-:S02]  /*4650*/  FSEL R159, R159, -INF , !P6 ;  /* 0xff8000009f9f7808 */ /* 0x000fc40007000000 */
[----:B------:R-:W-:Y:S02]  /*4660*/  ISETP.GE.AND P1, PT, R85, R88, PT ;  /* 0x000000585500720c */ /* 0x000fe40003f26270 */
[----:B------:R-:W-:Y:S02]  /*4670*/  FSEL R163, R163, -INF , !P6 ;  /* 0xff800000a3a37808 */ /* 0x000fe40007000000 */
[----:B---3--:R-:W-:Y:S01]  /*4680*/  FSEL R160, R160, -INF , !P5 ;  /* 0xff800000a0a07808 */ /* 0x008fe20006800000 */
[----:B------:R-:W3:Y:S01]  /*4690*/  MUFU.TANH R139, R72 ;  /* 0x00000048008b7308 */ /* 0x000ee20000002400 */
[----:B------:R-:W-:Y:S02]  /*46a0*/  FSEL R157, R157, -INF , !P5 ;  /* 0xff8000009d9d7808 */ /* 0x000fe40006800000 */
[----:B-1----:R-:W-:Y:S02]  /*46b0*/  FSEL R138, R138, -INF , !P6 ;  /* 0xff8000008a8a7808 */ /* 0x002fe40007000000 */
[----:B------:R-:W-:-:S02]  /*46c0*/  FSEL R161, R161, -INF , !P5 ;  /* 0xff800000a1a17808 */ /* 0x000fc40006800000 */
[----:B------:R-:W-:Y:S01]  /*46d0*/  FSEL R144, R144, -INF , !P3 ;  /* 0xff80000090907808 */ /* 0x000fe20005800000 */
[----:B------:R-:W1:Y:S01]  /*46e0*/  MUFU.TANH R137, R73 ;  /* 0x0000004900897308 */ /* 0x000e620000002400 */
[----:B------:R-:W-:Y:S02]  /*46f0*/  FSEL R152, R152, -INF , !P3 ;  /* 0xff80000098987808 */ /* 0x000fe40005800000 */
[----:B--2---:R-:W-:-:S05]  /*4700*/  FSEL R150, R150, -INF , !P5 ;  /* 0xff80000096967808 */ /* 0x004fca0006800000 */
[----:B------:R-:W2:Y:S01]  /*4710*/  MUFU.TANH R4, R4 ;  /* 0x0000000400047308 */ /* 0x000ea20000002400 */
[----:B---3--:R-:W-:-:S07]  /*4720*/  FSEL R139, R139, -INF , !P4 ;  /* 0xff8000008b8b7808 */ /* 0x008fce0006000000 */
[----:B------:R-:W3:Y:S01]  /*4730*/  MUFU.TANH R5, R75 ;  /* 0x0000004b00057308 */ /* 0x000ee20000002400 */
[----:B-1----:R-:W-:-:S07]  /*4740*/  FSEL R137, R137, -INF , !P3 ;  /* 0xff80000089897808 */ /* 0x002fce0005800000 */
[----:B------:R-:W1:Y:S01]  /*4750*/  MUFU.TANH R154, R52 ;  /* 0x00000034009a7308 */ /* 0x000e620000002400 */
[----:B--2---:R-:W-:-:S07]  /*4760*/  FSEL R65, R4, -INF , !P4 ;  /* 0xff80000004417808 */ /* 0x004fce0006000000 */
[----:B------:R-:W2:Y:S01]  /*4770*/  MUFU.TANH R146, R54 ;  /* 0x0000003600927308 */ /* 0x000ea20000002400 */
[----:B---3--:R-:W-:-:S07]  /*4780*/  FSEL R63, R5, -INF , !P3 ;  /* 0xff800000053f7808 */ /* 0x008fce0005800000 */
[----:B------:R-:W-:Y:S01]  /*4790*/  MUFU.TANH R67, R67 ;  /* 0x0000004300437308 */ /* 0x000fe20000002400 */
[----:B-1----:R-:W-:-:S07]  /*47a0*/  FSEL R154, R154, -INF , !P4 ;  /* 0xff8000009a9a7808 */ /* 0x002fce0006000000 */
[----:B------:R-:W1:Y:S01]  /*47b0*/  MUFU.TANH R61, R61 ;  /* 0x0000003d003d7308 */ /* 0x000e620000002400 */
[----:B--2---:R-:W-:-:S07]  /*47c0*/  FSEL R146, R146, -INF , !P4 ;  /* 0xff80000092927808 */ /* 0x004fce0006000000 */
[----:B------:R2:W3:Y:S08]  /*47d0*/  MUFU.TANH R59, R14 ;  /* 0x0000000e003b7308 */ /* 0x0004f00000002400 */
[----:B------:R-:W4:Y:S01]  /*47e0*/  MUFU.TANH R58, R15 ;  /* 0x0000000f003a7308 */ /* 0x000f220000002400 */
[----:B-1----:R-:W-:-:S07]  /*47f0*/  FSEL R61, R61, -INF , !P1 ;  /* 0xff8000003d3d7808 */ /* 0x002fce0004800000 */
[----:B------:R-:W1:Y:S01]  /*4800*/  MUFU.TANH R148, R148 ;  /* 0x0000009400947308 */ /* 0x000e620000002400 */
[----:B--2---:R-:W-:Y:S01]  /*4810*/  FSEL R14, R112, -INF , !P2 ;  /* 0xff800000700e7808 */ /* 0x004fe20005000000 */
[----:B------:R-:W-:Y:S01]  /*4820*/  BAR.SYNC.DEFER_BLOCKING 0x0 ;  /* 0x0000000000007b1d */ /* 0x000fe20000010000 */
[----:B------:R-:W-:-:S04]  /*4830*/  ISETP.GE.AND P2, PT, R7, R88, PT ;  /* 0x000000580700720c */ /* 0x000fc80003f46270 */
[----:B---3--:R-:W-:Y:S01]  /*4840*/  FSEL R59, R59, -INF , !P2 ;  /* 0xff8000003b3b7808 */ /* 0x008fe20005000000 */
[----:B------:R-:W2:Y:S01]  /*4850*/  MUFU.TANH R140, R9 ;  /* 0x00000009008c7308 */ /* 0x000ea20000002400 */
[----:B------:R-:W-:Y:S02]  /*4860*/  FSEL R67, R67, -INF , !P2 ;  /* 0xff80000043437808 */ /* 0x000fe40005000000 */
[----:B----4-:R-:W-:-:S05]  /*4870*/  FSEL R58, R58, -INF , !P1 ;  /* 0xff8000003a3a7808 */ /* 0x010fca0004800000 */
[----:B------:R-:W3:Y:S01]  /*4880*/  MUFU.TANH R132, R10 ;  /* 0x0000000a00847308 */ /* 0x000ee20000002400 */
[----:B-1----:R-:W-:-:S07]  /*4890*/  FSEL R148, R148, -INF , !P2 ;  /* 0xff80000094947808 */ /* 0x002fce0005000000 */
[----:B------:R-:W1:Y:S01]  /*48a0*/  MUFU.TANH R66, R11 ;  /* 0x0000000b00427308 */ /* 0x000e620000002400 */
[----:B--2---:R-:W-:Y:S02]  /*48b0*/  FSEL R140, R140, -INF , !P1 ;  /* 0xff8000008c8c7808 */ /* 0x004fe40004800000 */
[----:B---3--:R-:W-:Y:S02]  /*48c0*/  FSEL R132, R132, -INF , !P2 ;  /* 0xff80000084847808 */ /* 0x008fe40005000000 */
[----:B-1----:R-:W-:Y:S01]  /*48d0*/  FSEL R66, R66, -INF , !P1 ;  /* 0xff80000042427808 */ /* 0x002fe20004800000 */
[----:B------:R-:W-:Y:S06]  /*48e0*/  @!P0 BRA `(.L_x_1807) ;  /* 0x0000000000bc8947 */ /* 0x000fec0003800000 */
        /* <DEDUP_REMOVED lines=45> */
.L_x_1809:
[----:B------:R-:W-:Y:S05]  /*4bc0*/  BSYNC.RECONVERGENT B0 ;  /* 0x0000000000007941 */ /* 0x000fea0003800200 */
.L_x_1808:
[----:B------:R-:W0:Y:S02]  /*4bd0*/  LDGDEPBAR ;  /* 0x00000000000079af */ /* 0x000e240000000000 */
.L_x_1807:
[----:B--2---:R-:W-:Y:S01]  /*4be0*/  FMNMX3.FTZ R5, R36, R92, R44, !PT ;  /* 0x0000005c24057276 */ /* 0x004fe2000781002c */
[----:B------:R-:W2:Y:S01]  /*4bf0*/  LDCU UR4, c[0x0][0x45c] ;  /* 0x00008b80ff0477ac */ /* 0x000ea20008000800 */
        /* <DEDUP_REMOVED lines=16> */
[----:B------:R-:W1:Y:S01]  /*4d00*/  SHFL.BFLY PT, R7, R32, 0x2, 0x1f ;  /* 0x0c401f0020077f89 */ /* 0x000e6200000e0000 */
[----:B------:R-:W-:-:S02]  /*4d10*/  FMNMX3.FTZ R10, R10, R13, R21, !PT ;  /* 0x0000000d0a0a7276 */ /* 0x000fc40007810015 */
[----:B------:R-:W-:Y:S02]  /*4d20*/  FMNMX3.FTZ R9, R9, R144, R132, !PT ;  /* 0x0000009009097276 */ /* 0x000fe40007810084 */
[----:B------:R-:W-:Y:S02]  /*4d30*/  FMNMX3.FTZ R30, R30, R53, R147, !PT ;  /* 0x000000351e1e7276 */ /* 0x000fe40007810093 */
[----:B------:R-:W-:Y:S02]  /*4d40*/  FMNMX3.FTZ R10, R10, R55, R23, !PT ;  /* 0x000000370a0a7276 */ /* 0x000fe40007810017 */
[----:B------:R-:W-:Y:S02]  /*4d50*/  FMNMX.FTZ R9, R66, R9, !PT ;  /* 0x0000000942097209 */ /* 0x000fe40007810000 */
[----:B------:R-:W-:Y:S02]  /*4d60*/  FMNMX3.FTZ R30, R30, R141, R167, !PT ;  /* 0x0000008d1e1e7276 */ /* 0x000fe400078100a7 */
[----:B------:R-:W-:Y:S01]  /*4d70*/  FMNMX3.FTZ R10, R10, R57, R155, !PT ;  /* 0x000000390a0a7276 */ /* 0x000fe2000781009b */
[----:B------:R-:W3:Y:S01]  /*4d80*/  SHFL.BFLY PT, R4, R9, 0x2, 0x1f ;  /* 0x0c401f0009047f89 */ /* 0x000ee200000e0000 */
[----:B------:R-:W-:-:S04]  /*4d90*/  IADD3 R188, PT, PT, R80, R29, RZ ;  /* 0x0000001d50bc7210 */ /* 0x000fc80007ffe0ff */
[----:B------:R-:W-:-:S04]  /*4da0*/  LEA R188, R188, UR5, 0x1 ;  /* 0x00000005bcbc7c11 */ /* 0x000fc8000f8e08ff */
[----:B------:R-:W-:Y:S01]  /*4db0*/  IADD3 R143, PT, PT, R0, R188, RZ ;  /* 0x000000bc008f7210 */ /* 0x000fe20007ffe0ff */
[----:B------:R-:W-:Y:S01]  /*4dc0*/  LDSM.16.MT88.4 R116, [R188+0x6000] ;  /* 0x00600000bc74783b */ /* 0x000fe20000004200 */
[----:B-1----:R-:W-:Y:S02]  /*4dd0*/  FMNMX.FTZ R7, R32, R7, !PT ;  /* 0x0000000720077209 */ /* 0x002fe40007810000 */
[----:B------:R-:W-:Y:S01]  /*4de0*/  FMNMX3.FTZ R32, R30, R165, R163, !PT ;  /* 0x000000a51e207276 */ /* 0x000fe200078100a3 */
[----:B------:R-:W-:Y:S01]  /*4df0*/  LDSM.16.MT88.4 R84, [R143+0x6000] ;  /* 0x006000008f54783b */ /* 0x000fe20000004200 */
[----:B------:R-:W-:Y:S02]  /*4e00*/  FMNMX3.FTZ R30, R10, R153, R159, !PT ;  /* 0x000000990a1e7276 */ /* 0x000fe4000781009f */
[----:B------:R-:W-:Y:S01]  /*4e10*/  FMNMX3.FTZ R10, R32, R161, R139, !PT ;  /* 0x000000a1200a7276 */ /* 0x000fe2000781008b */
[----:B------:R-:W1:Y:S01]  /*4e20*/  SHFL.BFLY PT, R134, R7, 0x1, 0x1f ;  /* 0x0c201f0007867f89 */ /* 0x000e6200000e0000 */
[----:B------:R-:W-:-:S02]  /*4e30*/  FMNMX3.FTZ R30, R30, R157, R65, !PT ;  /* 0x0000009d1e1e7276 */ /* 0x000fc40007810041 */
[----:B------:R-:W-:Y:S02]  /*4e40*/  FMNMX3.FTZ R10, R10, R137, R67, !PT ;  /* 0x000000890a0a7276 */ /* 0x000fe40007810043 */
[----:B------:R-:W-:Y:S02]  /*4e50*/  FMNMX3.FTZ R11, R30, R63, R59, !PT ;  /* 0x0000003f1e0b7276 */ /* 0x000fe4000781003b */
[----:B------:R-:W-:Y:S02]  /*4e60*/  FMNMX.FTZ R5, R61, R10, !PT ;  /* 0x0000000a3d057209 */ /* 0x000fe40007810000 */
[----:B------:R-:W-:Y:S02]  /*4e70*/  FMNMX.FTZ R10, R58, R11, !PT ;  /* 0x0000000b3a0a7209 */ /* 0x000fe40007810000 */
[----:B---3--:R-:W-:Y:S01]  /*4e80*/  FMNMX.FTZ R4, R9, R4, !PT ;  /* 0x0000000409047209 */ /* 0x008fe20007810000 */
[----:B------:R-:W3:Y:S01]  /*4e90*/  SHFL.BFLY PT, R136, R5, 0x2, 0x1f ;  /* 0x0c401f0005887f89 */ /* 0x000ee200000e0000 */
[----:B------:R-:W-:-:S02]  /*4ea0*/  IADD3 R184, PT, PT, R3, R188, RZ ;  /* 0x000000bc03b87210 */ /* 0x000fc40007ffe0ff */
[----:B------:R-:W-:Y:S01]  /*4eb0*/  IADD3 R142, PT, PT, R3, R143, RZ ;  /* 0x0000008f038e7210 */ /* 0x000fe20007ffe0ff */
[----:B------:R-:W4:Y:S04]  /*4ec0*/  SHFL.BFLY PT, R135, R10, 0x2, 0x1f ;  /* 0x0c401f000a877f89 */ /* 0x000f2800000e0000 */
[----:B------:R-:W5:Y:S01]  /*4ed0*/  SHFL.BFLY PT, R133, R4, 0x1, 0x1f ;  /* 0x0c201f0004857f89 */ /* 0x000f6200000e0000 */
[----:B-1----:R-:W-:-:S04]  /*4ee0*/  FMNMX.FTZ R134, R7, R134, !PT ;  /* 0x0000008607867209 */ /* 0x002fc80007810000 */
[C---:B------:R-:W-:Y:S01]  /*4ef0*/  FSETP.NEU.FTZ.AND P1, PT, R134.reuse, -INF , PT ;  /* 0xff8000008600780b */ /* 0x040fe20003f3d000 */
[----:B--2---:R-:W-:-:S05]  /*4f00*/  FMUL.FTZ R149, R134, UR4 ;  /* 0x0000000486957c20 */ /* 0x004fca0008410000 */
[----:B------:R-:W-:Y:S02]  /*4f10*/  FSEL R149, R149, RZ, P1 ;  /* 0x000000ff95957208 */ /* 0x000fe40000800000 */
[----:B---3--:R-:W-:-:S03]  /*4f20*/  FMNMX.FTZ R136, R5, R136, !PT ;  /* 0x0000008805887209 */ /* 0x008fc60007810000 */
[--C-:B------:R-:W-:Y:S01]  /*4f30*/  FFMA.FTZ R30, R100, UR4, -R149.reuse ;  /* 0x00000004641e7c23 */ /* 0x100fe20008010895 */
[----:B----4-:R-:W-:Y:S01]  /*4f40*/  FMNMX.FTZ R135, R10, R135, !PT ;  /* 0x000000870a877209 */ /* 0x010fe20007810000 */
[----:B------:R-:W1:Y:S01]  /*4f50*/  SHFL.BFLY PT, R9, R136, 0x1, 0x1f ;  /* 0x0c201f0088097f89 */ /* 0x000e6200000e0000 */
[--C-:B------:R-:W-:Y:S01]  /*4f60*/  FFMA.FTZ R37, R36, UR4, -R149.reuse ;  /* 0x0000000424257c23 */ /* 0x100fe20008010895 */
[--C-:B------:R-:W-:Y:S01]  /*4f70*/  FFMA.FTZ R36, R92, UR4, -R149.reuse ;  /* 0x000000045c247c23 */ /* 0x100fe20008010895 */
[----:B-----5:R-:W-:Y:S01]  /*4f80*/  FMNMX.FTZ R133, R4, R133, !PT ;  /* 0x0000008504857209 */ /* 0x020fe20007810000 */
[----:B------:R-:W2:Y:S01]  /*4f90*/  SHFL.BFLY PT, R10, R135, 0x1, 0x1f ;  /* 0x0c201f00870a7f89 */ /* 0x000ea200000e0000 */
[--C-:B------:R-:W-:Y:S01]  /*4fa0*/  FFMA.FTZ R35, R44, UR4, -R149.reuse ;  /* 0x000000042c237c23 */ /* 0x100fe20008010895 */
[----:B------:R-:W-:Y:S01]  /*4fb0*/  MUFU.EX2 R30, R30 ;  /* 0x0000001e001e7308 */ /* 0x000fe20000000800 */
[C---:B------:R-:W-:Y:S01]  /*4fc0*/  FSETP.NEU.FTZ.AND P1, PT, R133.reuse, -INF , PT ;  /* 0xff8000008500780b */ /* 0x040fe20003f3d000 */
[----:B------:R-:W-:Y:S01]  /*4fd0*/  FMUL.FTZ R145, R133, UR4 ;  /* 0x0000000485917c20 */ /* 0x000fe20008410000 */
[----:B------:R-:W3:Y:S01]  /*4fe0*/  LDSM.16.MT88.4 R100, [R184+0x6000] ;  /* 0x00600000b864783b */ /* 0x000ee20000004200 */
[----:B------:R-:W-:Y:S01]  /*4ff0*/  MUFU.EX2 R37, R37 ;  /* 0x0000002500257308 */ /* 0x000fe20000000800 */
[--C-:B------:R-:W-:Y:S01]  /*5000*/  FFMA.FTZ R33, R2, UR4, -R149.reuse ;  /* 0x0000000402217c23 */ /* 0x100fe20008010895 */
[--C-:B------:R-:W-:Y:S01]  /*5010*/  FFMA.FTZ R2, R18, UR4, -R149.reuse ;  /* 0x0000000412027c23 */ /* 0x100fe20008010895 */
[----:B------:R-:W-:Y:S01]  /*5020*/  FSEL R145, R145, RZ, P1 ;  /* 0x000000ff91917208 */ /* 0x000fe20000800000 */
[----:B------:R-:W4:Y:S01]  /*5030*/  MUFU.EX2 R36, R36 ;  /* 0x0000002400247308 */ /* 0x000f220000000800 */
[--C-:B------:R-:W-:Y:S01]  /*5040*/  FFMA.FTZ R0, R16, UR4, -R149.reuse ;  /* 0x0000000410007c23 */ /* 0x100fe20008010895 */
[--C-:B------:R-:W-:Y:S01]  /*5050*/  FFMA.FTZ R29, R14, UR4, -R149.reuse ;  /* 0x000000040e1d7c23 */ /* 0x100fe20008010895 */
[----:B------:R-:W-:Y:S01]  /*5060*/  FFMA.FTZ R64, R64, UR4, -R149 ;  /* 0x0000000440407c23 */ /* 0x000fe20008010895 */
[--C-:B------:R-:W-:Y:S01]  /*5070*/  FFMA.FTZ R34, R6, UR4, -R145.reuse ;  /* 0x0000000406227c23 */ /* 0x100fe20008010891 */
[--C-:B------:R-:W-:Y:S01]  /*5080*/  FFMA.FTZ R39, R94, UR4, -R145.reuse ;  /* 0x000000045e277c23 */ /* 0x100fe20008010891 */
[----:B------:R-:W5:Y:S01]  /*5090*/  LDSM.16.MT88.4 R4, [R142+0x6000] ;  /* 0x006000008e04783b */ /* 0x000f620000004200 */
[--C-:B------:R-:W-:Y:S01]  /*50a0*/  FFMA.FTZ R38, R38, UR4, -R145.reuse ;  /* 0x0000000426267c23 */ /* 0x100fe20008010891 */
[--C-:B------:R-:W-:Y:S01]  /*50b0*/  FFMA.FTZ R31, R40, UR4, -R145.reuse ;  /* 0x00000004281f7c23 */ /* 0x100fe20008010891 */
[----:B------:R-:W3:Y:S01]  /*50c0*/  MUFU.EX2 R35, R35 ;  /* 0x0000002300237308 */ /* 0x000ee20000000800 */
[----:B-1----:R-:W-:Y:S01]  /*50d0*/  FMNMX.FTZ R136, R136, R9, !PT ;  /* 0x0000000988887209 */ /* 0x002fe20007810000 */
[--C-:B------:R-:W-:Y:S01]  /*50e0*/  FFMA.FTZ R48, R12, UR4, -R145.reuse ;  /* 0x000000040c307c23 */ /* 0x100fe20008010891 */
[--C-:B------:R-:W-:Y:S01]  /*50f0*/  FFMA.FTZ R3, R24, UR4, -R145.reuse ;  /* 0x0000000418037c23 */ /* 0x100fe20008010891 */
[----:B------:R-:W-:Y:S01]  /*5100*/  MUFU.EX2 R34, R34 ;  /* 0x0000002200227308 */ /* 0x000fe20000000800 */
[----:B--2---:R-:W-:Y:S01]  /*5110*/  FMNMX.FTZ R135, R135, R10, !PT ;  /* 0x0000000a87877209 */ /* 0x004fe20007810000 */
[C---:B------:R-:W-:Y:S01]  /*5120*/  FMUL.FTZ R62, R136.reuse, UR4 ;  /* 0x00000004883e7c20 */ /* 0x040fe20008410000 */
[----:B------:R-:W-:Y:S01]  /*5130*/  FSETP.NEU.FTZ.AND P1, PT, R136, -INF , PT ;  /* 0xff8000008800780b */ /* 0x000fe20003f3d000 */
[----:B------:R-:W1:Y:S01]  /*5140*/  MUFU.EX2 R39, R39 ;  /* 0x0000002700277308 */ /* 0x000e620000000800 */
[--C-:B------:R-:W-:Y:S01]  /*5150*/  FFMA.FTZ R41, R26, UR4, -R145.reuse ;  /* 0x000000041a297c23 */ /* 0x100fe20008010891 */
[C---:B------:R-:W-:Y:S01]  /*5160*/  FMUL.FTZ R60, R135.reuse, UR4 ;  /* 0x00000004873c7c20 */ /* 0x040fe20008410000 */
[----:B------:R-:W-:Y:S01]  /*5170*/  FSEL R62, R62, RZ, P1 ;  /* 0x000000ff3e3e7208 */ /* 0x000fe20000800000 */
[----:B------:R-:W-:Y:S01]  /*5180*/  MUFU.EX2 R38, R38 ;  /* 0x0000002600267308 */ /* 0x000fe20000000800 */
[----:B------:R-:W-:Y:S01]  /*5190*/  FSETP.NEU.FTZ.AND P1, PT, R135, -INF , PT ;  /* 0xff8000008700780b */ /* 0x000fe20003f3d000 */
[----:B------:R-:W-:Y:S01]  /*51a0*/  FFMA.FTZ R40, R8, UR4, -R145 ;  /* 0x0000000408287c23 */ /* 0x000fe20008010891 */
[----:B----4-:R-:W-:Y:S01]  /*51b0*/  F2FP.F16.F32.PACK_AB R72, R36, R37 ;  /* 0x000000252448723e */ /* 0x010fe200000000ff */
[----:B------:R-:W2:Y:S01]  /*51c0*/  MUFU.EX2 R31, R31 ;  /* 0x0000001f001f7308 */ /* 0x000ea20000000800 */
[----:B------:R-:W-:Y:S01]  /*51d0*/  FSEL R60, R60, RZ, P1 ;  /* 0x000000ff3c3c7208 */ /* 0x000fe20000800000 */
[--C-:B------:R-:W-:Y:S01]  /*51e0*/  FFMA.FTZ R49, R17, UR4, -R62.reuse ;  /* 0x0000000411317c23 */ /* 0x100fe2000801083e */
[--C-:B------:R-:W-:Y:S01]  /*51f0*/  FFMA.FTZ R46, R25, UR4, -R62.reuse ;  /* 0x00000004192e7c23 */ /* 0x100fe2000801083e */
[----:B------:R-:W-:Y:S01]  /*5200*/  FFMA.FTZ R42, R27, UR4, -R62 ;  /* 0x000000041b2a7c23 */ /* 0x000fe2000801083e */
[----:B------:R-:W-:Y:S01]  /*5210*/  LDSM.16.MT88.4 R8, [R143+0x6800] ;  /* 0x006800008f08783b */ /* 0x000fe20000004200 */
[--C-:B------:R-:W-:Y:S01]  /*5220*/  FFMA.FTZ R44, R19, UR4, -R60.reuse ;  /* 0x00000004132c7c23 */ /* 0x100fe2000801083c */
[----:B------:R-:W-:Y:S01]  /*5230*/  FFMA.FTZ R32, R13, UR4, -R60 ;  /* 0x000000040d207c23 */ /* 0x000fe2000801083c */
[----:B------:R-:W-:Y:S01]  /*5240*/  FFMA.FTZ R45, R95, UR4, -R62 ;  /* 0x000000045f2d7c23 */ /* 0x000fe2000801083e */
[----:B------:R-:W4:Y:S01]  /*5250*/  LDSM.16.MT88.4 R16, [R188+0x6800] ;  /* 0x00680000bc10783b */ /* 0x000f220000004200 */
[--C-:B------:R-:W-:Y:S01]  /*5260*/  FFMA.FTZ R47, R89, UR4, -R60.reuse ;  /* 0x00000004592f7c23 */ /* 0x100fe2000801083c */
[----:B------:R-:W-:Y:S01]  /*5270*/  FFMA.FTZ R43, R97, UR4, -R60 ;  /* 0x00000004612b7c23 */ /* 0x000fe2000801083c */
[----:B------:R-:W-:Y:S01]  /*5280*/  MUFU.EX2 R49, R49 ;  /* 0x0000003100317308 */ /* 0x000fe20000000800 */
[----:B------:R-:W4:Y:S01]  /*5290*/  LDSM.16.MT88.4 R12, [R184+0x6800] ;  /* 0x00680000b80c783b */ /* 0x000f220000004200 */
[----:B---3--:R-:W-:Y:S01]  /*52a0*/  F2FP.F16.F32.PACK_AB R74, R30, R35 ;  /* 0x000000231e4a723e */ /* 0x008fe200000000ff */
[--C-:B------:R-:W-:Y:S01]  /*52b0*/  FFMA.FTZ R54, R51, UR4, -R62.reuse ;  /* 0x0000000433367c23 */ /* 0x100fe2000801083e */
[----:B------:R-:W3:Y:S01]  /*52c0*/  MUFU.EX2 R46, R46 ;  /* 0x0000002e002e7308 */ /* 0x000ee20000000800 */
[----:B------:R-:W4:Y:S01]  /*52d0*/  LDSM.16.MT88.4 R24, [R142+0x6800] ;  /* 0x006800008e18783b */ /* 0x000f220000004200 */
[----:B-1----:R-:W-:Y:S01]  /*52e0*/  F2FP.F16.F32.PACK_AB R73, R39, R34 ;  /* 0x000000222749723e */ /* 0x002fe200000000ff */
[--C-:B------:R-:W-:Y:S01]  /*52f0*/  FFMA.FTZ R50, R53, UR4, -R62.reuse ;  /* 0x0000000435327c23 */ /* 0x100fe2000801083e */
[----:B------:R-:W-:Y:S01]  /*5300*/  MUFU.EX2 R45, R45 ;  /* 0x0000002d002d7308 */ /* 0x000fe20000000800 */
[----:B--2---:R-:W-:Y:S01]  /*5310*/  F2FP.F16.F32.PACK_AB R75, R31, R38 ;  /* 0x000000261f4b723e */ /* 0x004fe200000000ff */
[--C-:B------:R-:W-:Y:S01]  /*5320*/  FFMA.FTZ R52, R147, UR4, -R62.reuse ;  /* 0x0000000493347c23 */ /* 0x100fe2000801083e */
[----:B------:R-:W-:Y:S01]  /*5330*/  FFMA.FTZ R51, R141, UR4, -R62 ;  /* 0x000000048d337c23 */ /* 0x000fe2000801083e */
[----:B------:R-:W1:Y:S01]  /*5340*/  MUFU.EX2 R42, R42 ;  /* 0x0000002a002a7308 */ /* 0x000e620000000800 */
[--C-:B------:R-:W-:Y:S01]  /*5350*/  FFMA.FTZ R56, R21, UR4, -R60.reuse ;  /* 0x0000000415387c23 */ /* 0x100fe2000801083c */
[--C-:B------:R-:W-:Y:S01]  /*5360*/  FFMA.FTZ R55, R55, UR4, -R60.reuse ;  /* 0x0000000437377c23 */ /* 0x100fe2000801083c */
[--C-:B------:R-:W-:Y:S01]  /*5370*/  FFMA.FTZ R57, R57, UR4, -R60.reuse ;  /* 0x0000000439397c23 */ /* 0x100fe2000801083c */
[----:B------:R-:W-:Y:S01]  /*5380*/  MUFU.EX2 R47, R47 ;  /* 0x0000002f002f7308 */ /* 0x000fe20000000800 */
[C---:B------:R-:W-:Y:S01]  /*5390*/  HMMA.16816.F32 R124, R72.reuse, R116, RZ ;  /* 0x00000074487c723c */ /* 0x040fe200000018ff */
[----:B---3--:R-:W-:Y:S01]  /*53a0*/  F2FP.F16.F32.PACK_AB R68, R46, R49 ;  /* 0x000000312e44723e */ /* 0x008fe200000000ff */
[----:B------:R-:W-:Y:S01]  /*53b0*/  FFMA.FTZ R147, R160, UR4, -R149 ;  /* 0x00000004a0937c23 */ /* 0x000fe20008010895 */
[----:B------:R-:W2:Y:S01]  /*53c0*/  MUFU.EX2 R44, R44 ;  /* 0x0000002c002c7308 */ /* 0x000ea20000000800 */
[--C-:B------:R-:W-:Y:S01]  /*53d0*/  FFMA.FTZ R141, R158, UR4, -R145.reuse ;  /* 0x000000049e8d7c23 */ /* 0x100fe20008010891 */
[--C-:B------:R-:W-:Y:S01]  /*53e0*/  FFMA.FTZ R151, R138, UR4, -R145.reuse ;  /* 0x000000048a977c23 */ /* 0x100fe20008010891 */
[--C-:B------:R-:W-:Y:S01]  /*53f0*/  FFMA.FTZ R150, R150, UR4, -R145.reuse ;  /* 0x0000000496967c23 */ /* 0x100fe20008010891 */
[----:B------:R-:W-:Y:S01]  /*5400*/  MUFU.EX2 R43, R43 ;  /* 0x0000002b002b7308 */ /* 0x000fe20000000800 */
[C---:B------:R-:W-:Y:S01]  /*5410*/  HMMA.16816.F32 R108, R72.reuse, R100, RZ ;  /* 0x00000064486c723c */ /* 0x040fe200000018ff */
[----:B-1----:R-:W-:Y:S01]  /*5420*/  F2FP.F16.F32.PACK_AB R70, R42, R45 ;  /* 0x0000002d2a46723e */ /* 0x002fe200000000ff */
[----:B------:R-:W-:Y:S01]  /*5430*/  FFMA.FTZ R156, R156, UR4, -R145 ;  /* 0x000000049c9c7c23 */ /* 0x000fe20008010891 */
[----:B------:R-:W1:Y:S01]  /*5440*/  MUFU.EX2 R32, R32 ;  /* 0x0000002000207308 */ /* 0x000e620000000800 */
[--C-:B------:R-:W-:Y:S01]  /*5450*/  FFMA.FTZ R158, R153, UR4, -R60.reuse ;  /* 0x00000004999e7c23 */ /* 0x100fe2000801083c */
[----:B------:R-:W-:Y:S01]  /*5460*/  FFMA.FTZ R160, R157, UR4, -R60 ;  /* 0x000000049da07c23 */ /* 0x000fe2000801083c */
[----:B------:R-:W-:Y:S01]  /*5470*/  FFMA.FTZ R162, R161, UR4, -R62 ;  /* 0x00000004a1a27c23 */ /* 0x000fe2000801083e */
[----:B------:R-:W-:Y:S01]  /*5480*/  MUFU.EX2 R33, R33 ;  /* 0x0000002100217308 */ /* 0x000fe20000000800 */
[C---:B------:R-:W-:Y:S01]  /*5490*/  HMMA.16816.F32 R92, R72.reuse, R84, RZ ;  /* 0x00000054485c723c */ /* 0x040fe200000018ff */
[----:B--2---:R-:W-:Y:S01]  /*54a0*/  F2FP.F16.F32.PACK_AB R69, R44, R47 ;  /* 0x0000002f2c45723e */ /* 0x004fe200000000ff */
[--C-:B------:R-:W-:Y:S01]  /*54b0*/  FFMA.FTZ R161, R155, UR4, -R60.reuse ;  /* 0x000000049ba17c23 */ /* 0x100fe2000801083c */
[----:B------:R-:W2:Y:S01]  /*54c0*/  MUFU.EX2 R2, R2 ;  /* 0x0000000200027308 */ /* 0x000ea20000000800 */
[----:B------:R-:W-:Y:S01]  /*54d0*/  FFMA.FTZ R159, R159, UR4, -R60 ;  /* 0x000000049f9f7c23 */ /* 0x000fe2000801083c */
[----:B------:R-:W-:Y:S01]  /*54e0*/  FADD.FTZ R46, R49, R46 ;  /* 0x0000002e312e7221 */ /* 0x000fe20000010000 */
[----:B------:R-:W-:Y:S01]  /*54f0*/  FADD.FTZ R44, R47, R44 ;  /* 0x0000002c2f2c7221 */ /* 0x000fe20000010000 */
[----:B------:R-:W-:Y:S01]  /*5500*/  MUFU.EX2 R0, R0 ;  /* 0x0000000000007308 */ /* 0x000fe20000000800 */
[C---:B-----5:R-:W-:Y:S01]  /*5510*/  HMMA.16816.F32 R76, R72.reuse, R4, RZ ;  /* 0x00000004484c723c */ /* 0x060fe200000018ff */
[----:B-1----:R-:W-:Y:S01]  /*5520*/  F2FP.F16.F32.PACK_AB R71, R32, R43 ;  /* 0x0000002b2047723e */ /* 0x002fe200000000ff */
[----:B------:R-:W-:Y:S01]  /*5530*/  FADD.FTZ R36, R37, R36 ;  /* 0x0000002425247221 */ /* 0x000fe20000010000 */
[----:B------:R-:W-:Y:S01]  /*5540*/  MUFU.EX2 R29, R29 ;  /* 0x0000001d001d7308 */ /* 0x000fe20000000800 */
[----:B------:R-:W-:Y:S01]  /*5550*/  FADD.FTZ R39, R34, R39 ;  /* 0x0000002722277221 */ /* 0x000fe20000010000 */
[----:B------:R-:W-:Y:S01]  /*5560*/  FADD.FTZ R45, R45, R46 ;  /* 0x0000002e2d2d7221 */ /* 0x000fe20000010000 */
[----:B------:R-:W-:Y:S01]  /*5570*/  FADD.FTZ R43, R43, R44 ;  /* 0x0000002c2b2b7221 */ /* 0x000fe20000010000 */
[----:B------:R-:W-:Y:S01]  /*5580*/  MUFU.EX2 R48, R48 ;  /* 0x0000003000307308 */ /* 0x000fe20000000800 */
[C---:B------:R-:W-:Y:S01]  /*5590*/  HMMA.16816.F32 R120, R72.reuse, R118, RZ ;  /* 0x000000764878723c */ /* 0x040fe200000018ff */
[----:B------:R-:W-:Y:S01]  /*55a0*/  FADD.FTZ R35, R35, R36 ;  /* 0x0000002423237221 */ /* 0x000fe20000010000 */
[----:B------:R-:W-:Y:S01]  /*55b0*/  FADD.FTZ R38, R38, R39 ;  /* 0x0000002726267221 */ /* 0x000fe20000010000 */
[----:B------:R-:W1:Y:S01]  /*55c0*/  MUFU.EX2 R3, R3 ;  /* 0x0000000300037308 */ /* 0x000e620000000800 */
[----:B------:R-:W-:Y:S01]  /*55d0*/  FADD.FTZ R42, R42, R45 ;  /* 0x0000002d2a2a7221 */ /* 0x000fe20000010000 */
[----:B------:R-:W-:Y:S01]  /*55e0*/  FADD.FTZ R43, R32, R43 ;  /* 0x0000002b202b7221 */ /* 0x000fe20000010000 */
[----:B------:R-:W-:Y:S01]  /*55f0*/  FADD.FTZ R30, R30, R35 ;  /* 0x000000231e1e7221 */ /* 0x000fe20000010000 */
[----:B------:R-:W-:Y:S01]  /*5600*/  MUFU.EX2 R41, R41 ;  /* 0x0000002900297308 */ /* 0x000fe20000000800 */
[C---:B------:R-:W-:Y:S01]  /*5610*/  HMMA.16816.F32 R104, R72.reuse, R102, RZ ;  /* 0x000000664868723c */ /* 0x040fe200000018ff */
[----:B------:R-:W-:Y:S01]  /*5620*/  FADD.FTZ R31, R31, R38 ;  /* 0x000000261f1f7221 */ /* 0x000fe20000010000 */
[--C-:B------:R-:W-:Y:S01]  /*5630*/  FFMA.FTZ R154, R154, UR4, -R149.reuse ;  /* 0x000000049a9a7c23 */ /* 0x100fe20008010895 */
[----:B------:R-:W3:Y:S01]  /*5640*/  MUFU.EX2 R40, R40 ;  /* 0x0000002800287308 */ /* 0x000ee20000000800 */
[--C-:B------:R-:W-:Y:S01]  /*5650*/  FFMA.FTZ R148, R148, UR4, -R149.reuse ;  /* 0x0000000494947c23 */ /* 0x100fe20008010895 */
[----:B------:R-:W-:Y:S01]  /*5660*/  FFMA.FTZ R209, R140, UR4, -R149 ;  /* 0x000000048cd17c23 */ /* 0x000fe20008010895 */
[--C-:B------:R-:W-:Y:S01]  /*5670*/  FFMA.FTZ R207, R66, UR4, -R145.reuse ;  /* 0x0000000442cf7c23 */ /* 0x100fe20008010891 */
[----:B------:R5:W-:Y:S01]  /*5680*/  MUFU.EX2 R53, R54 ;  /* 0x0000003600357308 */ /* 0x000be20000000800 */
[C---:B------:R-:W-:Y:S01]  /*5690*/  HMMA.16816.F32 R88, R72.reuse, R86, RZ ;  /* 0x000000564858723c */ /* 0x040fe200000018ff */
[--C-:B------:R-:W-:Y:S01]  /*56a0*/  FFMA.FTZ R146, R146, UR4, -R145.reuse ;  /* 0x0000000492927c23 */ /* 0x100fe20008010891 */
[----:B------:R-:W-:Y:S01]  /*56b0*/  FFMA.FTZ R132, R132, UR4, -R145 ;  /* 0x0000000484847c23 */ /* 0x000fe20008010891 */
[----:B------:R-:W4:Y:S04]  /*56c0*/  MUFU.EX2 R50, R50 ;  /* 0x0000003200327308 */ /* 0x000f280000000800 */
[----:B------:R-:W-:Y:S01]  /*56d0*/  MUFU.EX2 R52, R52 ;  /* 0x0000003400347308 */ /* 0x000fe20000000800 */
[----:B------:R-:W-:Y:S03]  /*56e0*/  HMMA.16816.F32 R72, R72, R6, RZ ;  /* 0x000000064848723c */ /* 0x000fe600000018ff */
[----:B------:R-:W-:Y:S01]  /*56f0*/  MUFU.EX2 R51, R51 ;  /* 0x0000003300337308 */ /* 0x000fe20000000800 */
[----:B-----5:R-:W-:-:S03]  /*5700*/  FFMA.FTZ R54, R23, UR4, -R60 ;  /* 0x0000000417367c23 */ /* 0x020fc6000801083c */
[----:B------:R-:W-:Y:S01]  /*5710*/  MUFU.EX2 R56, R56 ;  /* 0x0000003800387308 */ /* 0x000fe20000000800 */
[C---:B------:R-:W-:Y:S03]  /*5720*/  HMMA.16816.F32 R96, R68.reuse, R84, RZ ;  /* 0x000000544460723c */ /* 0x040fe600000018ff */
[----:B------:R-:W5:Y:S04]  /*5730*/  MUFU.EX2 R55, R55 ;  /* 0x0000003700377308 */ /* 0x000f680000000800 */
[----:B------:R-:W-:Y:S01]  /*5740*/  MUFU.EX2 R54, R54 ;  /* 0x0000003600367308 */ /* 0x000fe20000000800 */
[C---:B------:R-:W-:Y:S03]  /*5750*/  HMMA.16816.F32 R128, R68.reuse, R116, RZ ;  /* 0x000000744480723c */ /* 0x040fe600000018ff */
[----:B------:R-:W5:Y:S04]  /*5760*/  MUFU.EX2 R57, R57 ;  /* 0x0000003900397308 */ /* 0x000f680000000800 */
[----:B------:R-:W-:Y:S01]  /*5770*/  MUFU.EX2 R64, R64 ;  /* 0x0000004000407308 */ /* 0x000fe20000000800 */
[C---:B------:R-:W-:Y:S03]  /*5780*/  HMMA.16816.F32 R112, R68.reuse, R100, RZ ;  /* 0x000000644470723c */ /* 0x040fe600000018ff */
[----:B------:R-:W-:Y:S04]  /*5790*/  MUFU.EX2 R147, R147 ;  /* 0x0000009300937308 */ /* 0x000fe80000000800 */
[----:B------:R-:W-:Y:S01]  /*57a0*/  MUFU.EX2 R141, R141 ;  /* 0x0000008d008d7308 */ /* 0x000fe20000000800 */
[C---:B------:R-:W-:Y:S03]  /*57b0*/  HMMA.16816.F32 R116, R68.reuse, R118, RZ ;  /* 0x000000764474723c */ /* 0x040fe600000018ff */
[----:B------:R2:W-:Y:S04]  /*57c0*/  MUFU.EX2 R138, R156 ;  /* 0x0000009c008a7308 */ /* 0x0005e80000000800 */
[----:B------:R-:W-:Y:S01]  /*57d0*/  MUFU.EX2 R151, R151 ;  /* 0x0000009700977308 */ /* 0x000fe20000000800 */
[C---:B------:R-:W-:Y:S03]  /*57e0*/  HMMA.16816.F32 R100, R68.reuse, R102, RZ ;  /* 0x000000664464723c */ /* 0x040fe600000018ff */
[----:B------:R-:W-:Y:S04]  /*57f0*/  MUFU.EX2 R150, R150 ;  /* 0x0000009600967308 */ /* 0x000fe80000000800 */
[----:B------:R-:W-:Y:S01]  /*5800*/  MUFU.EX2 R155, R162 ;  /* 0x000000a2009b7308 */ /* 0x000fe20000000800 */
[----:B------:R-:W-:Y:S01]  /*5810*/  HMMA.16816.F32 R84, R68, R86, RZ ;  /* 0x000000564454723c */ /* 0x000fe200000018ff */
[----:B--2---:R-:W-:-:S02]  /*5820*/  FFMA.FTZ R156, R163, UR4, -R62 ;  /* 0x00000004a39c7c23 */ /* 0x004fc4000801083e */
[----:B------:R-:W-:Y:S04]  /*5830*/  MUFU.EX2 R153, R161 ;  /* 0x000000a100997308 */ /* 0x000fe80000000800 */
[----:B------:R-:W-:Y:S01]  /*5840*/  MUFU.EX2 R156, R156 ;  /* 0x0000009c009c7308 */ /* 0x000fe20000000800 */
[----:B------:R-:W-:Y:S01]  /*5850*/  HMMA.16816.F32 R80, R68, R4, RZ ;  /* 0x000000044450723c */ /* 0x000fe200000018ff */
[----:B------:R-:W-:Y:S01]  /*5860*/  F2FP.F16.F32.PACK_AB R4, R2, R33 ;  /* 0x000000210204723e */ /* 0x000fe200000000ff */
[----:B------:R-:W-:Y:S01]  /*5870*/  FADD.FTZ R33, R33, R30 ;  /* 0x0000001e21217221 */ /* 0x000fe20000010000 */
[----:B-1----:R-:W-:Y:S01]  /*5880*/  F2FP.F16.F32.PACK_AB R5, R3, R48 ;  /* 0x000000300305723e */ /* 0x002fe200000000ff */
[----:B------:R-:W-:Y:S01]  /*5890*/  MUFU.EX2 R158, R158 ;  /* 0x0000009e009e7308 */ /* 0x000fe20000000800 */
[----:B------:R-:W-:Y:S01]  /*58a0*/  FADD.FTZ R48, R48, R31 ;  /* 0x0000001f30307221 */ /* 0x000fe20000010000 */
[----:B------:R-:W-:-:S02]  /*58b0*/  FADD.FTZ R33, R2, R33 ;  /* 0x0000002102217221 */ /* 0x000fc40000010000 */
[----:B------:R-:W-:Y:S01]  /*58c0*/  HMMA.16816.F32 R68, R68, R6, RZ ;  /* 0x000000064444723c */ /* 0x000fe200000018ff */
[----:B------:R-:W-:Y:S01]  /*58d0*/  F2FP.F16.F32.PACK_AB R6, R29, R0 ;  /* 0x000000001d06723e */ /* 0x000fe200000000ff */
[----:B------:R1:W-:Y:S01]  /*58e0*/  MUFU.EX2 R157, R159 ;  /* 0x0000009f009d7308 */ /* 0x0003e20000000800 */
[----:B---3--:R-:W-:Y:S01]  /*58f0*/  F2FP.F16.F32.PACK_AB R7, R40, R41 ;  /* 0x000000292807723e */ /* 0x008fe200000000ff */
[----:B------:R-:W-:Y:S01]  /*5900*/  FADD.FTZ R48, R3, R48 ;  /* 0x0000003003307221 */ /* 0x000fe20000010000 */
[----:B------:R-:W-:Y:S01]  /*5910*/  FADD.FTZ R0, R0, R33 ;  /* 0x0000002100007221 */ /* 0x000fe20000010000 */
[----:B------:R-:W-:Y:S02]  /*5920*/  MUFU.EX2 R160, R160 ;  /* 0x000000a000a07308 */ /* 0x000fe40000000800 */
[----:B------:R-:W-:Y:S01]  /*5930*/  FADD.FTZ R41, R41, R48 ;  /* 0x0000003029297221 */ /* 0x000fe20000010000 */
[----:B------:R-:W-:Y:S01]  /*5940*/  FADD.FTZ R29, R29, R0 ;  /* 0x000000001d1d7221 */ /* 0x000fe20000010000 */
[----:B----4-:R-:W-:Y:S01]  /*5950*/  HMMA.16816.F32 R124, R4, R16, R124 ;  /* 0x00000010047c723c */ /* 0x010fe2000000187c */
[----:B------:R-:W-:Y:S01]  /*5960*/  MUFU.EX2 R140, R148 ;  /* 0x00000094008c7308 */ /* 0x000fe20000000800 */
[----:B------:R-:W-:-:S03]  /*5970*/  FADD.FTZ R40, R40, R41 ;  /* 0x0000002928287221 */ /* 0x000fc60000010000 */
[----:B------:R-:W-:Y:S01]  /*5980*/  MUFU.EX2 R209, R209 ;  /* 0x000000d100d17308 */ /* 0x000fe20000000800 */
[----:B-1----:R-:W-:Y:S02]  /*5990*/  FFMA.FTZ R159, R152, UR4, -R149 ;  /* 0x00000004989f7c23 */ /* 0x002fe40008010895 */
[C---:B------:R-:W-:Y:S01]  /*59a0*/  HMMA.16816.F32 R108, R4.reuse, R12, R108 ;  /* 0x0000000c046c723c */ /* 0x040fe2000000186c */
[----:B------:R-:W-:Y:S04]  /*59b0*/  MUFU.EX2 R152, R154 ;  /* 0x0000009a00987308 */ /* 0x000fe80000000800 */
[----:B------:R-:W-:Y:S03]  /*59c0*/  MUFU.EX2 R159, R159 ;  /* 0x0000009f009f7308 */ /* 0x000fe60000000800 */
[C---:B------:R-:W-:Y:S01]  /*59d0*/  HMMA.16816.F32 R92, R4.reuse, R8, R92 ;  /* 0x00000008045c723c */ /* 0x040fe2000000185c */
[----:B------:R1:W-:Y:S04]  /*59e0*/  MUFU.EX2 R66, R132 ;  /* 0x0000008400427308 */ /* 0x0003e80000000800 */
[----:B------:R-:W-:Y:S03]  /*59f0*/  MUFU.EX2 R207, R207 ;  /* 0x000000cf00cf7308 */ /* 0x000fe60000000800 */
[----:B------:R-:W-:Y:S01]  /*5a00*/  HMMA.16816.F32 R76, R4, R24, R76 ;  /* 0x00000018044c723c */ /* 0x000fe2000000184c */
[----:B-1----:R-:W-:-:S07]  /*5a10*/  FFMA.FTZ R132, R139, UR4, -R62 ;  /* 0x000000048b847c23 */ /* 0x002fce000801083e */
[C---:B------:R-:W-:Y:S01]  /*5a20*/  HMMA.16816.F32 R120, R4.reuse, R18, R120 ;  /* 0x000000120478723c */ /* 0x040fe20000001878 */
[--C-:B------:R-:W-:Y:S01]  /*5a30*/  FFMA.FTZ R139, R65, UR4, -R60.reuse ;  /* 0x00000004418b7c23 */ /* 0x100fe2000801083c */
[--C-:B------:R-:W-:Y:S01]  /*5a40*/  FFMA.FTZ R65, R59, UR4, -R60.reuse ;  /* 0x000000043b417c23 */ /* 0x100fe2000801083c */
[----:B------:R-:W-:Y:S01]  /*5a50*/  FFMA.FTZ R59, R58, UR4, -R60 ;  /* 0x000000043a3b7c23 */ /* 0x000fe2000801083c */
[----:B------:R-:W-:Y:S04]  /*5a60*/  MUFU.EX2 R132, R132 ;  /* 0x0000008400847308 */ /* 0x000fe80000000800 */
[C---:B------:R-:W-:Y:S01]  /*5a70*/  HMMA.16816.F32 R104, R4.reuse, R14, R104 ;  /* 0x0000000e0468723c */ /* 0x040fe20000001868 */
[----:B------:R-:W-:Y:S04]  /*5a80*/  MUFU.EX2 R58, R65 ;  /* 0x00000041003a7308 */ /* 0x000fe80000000800 */
[----:B------:R-:W-:Y:S03]  /*5a90*/  MUFU.EX2 R59, R59 ;  /* 0x0000003b003b7308 */ /* 0x000fe60000000800 */
[C---:B------:R-:W-:Y:S08]  /*5aa0*/  HMMA.16816.F32 R88, R4.reuse, R10, R88 ;  /* 0x0000000a0458723c */ /* 0x040ff00000001858 */
[----:B------:R-:W-:Y:S01]  /*5ab0*/  HMMA.16816.F32 R72, R4, R26, R72 ;  /* 0x0000001a0448723c */ /* 0x000fe20000001848 */
[----:B------:R-:W-:Y:S01]  /*5ac0*/  F2FP.F16.F32.PACK_AB R4, R50, R53 ;  /* 0x000000353204723e */ /* 0x000fe200000000ff */
[----:B------:R-:W-:Y:S01]  /*5ad0*/  FADD.FTZ R53, R53, R42 ;  /* 0x0000002a35357221 */ /* 0x000fe20000010000 */
[----:B-----5:R-:W-:Y:S01]  /*5ae0*/  F2FP.F16.F32.PACK_AB R5, R55, R56 ;  /* 0x000000383705723e */ /* 0x020fe200000000ff */
        /* <DEDUP_REMOVED lines=8> */
[----:B------:R-:W-:Y:S01]  /*5b70*/  FFMA.FTZ R8, R22, UR4, -R149 ;  /* 0x0000000416087c23 */ /* 0x000fe20008010895 */
[----:B------:R-:W-:Y:S01]  /*5b80*/  FADD.FTZ R52, R51, R52 ;  /* 0x0000003433347221 */ /* 0x000fe20000010000 */
[----:B------:R-:W-:-:S05]  /*5b90*/  FADD.FTZ R54, R57, R54 ;  /* 0x0000003639367221 */ /* 0x000fca0000010000 */
        /* <DEDUP_REMOVED lines=25> */
[----:B-1----:R-:W-:Y:S01]  /*5d30*/  F2FP.F16.F32.PACK_AB R4, R25, R64 ;  /* 0x000000401904723e */ /* 0x002fe200000000ff */
[----:B------:R-:W-:Y:S01]  /*5d40*/  FFMA.FTZ R62, R61, UR4, -R62 ;  /* 0x000000043d3e7c23 */ /* 0x000fe2000801083e */
[----:B------:R-:W-:Y:S01]  /*5d50*/  F2FP.F16.F32.PACK_AB R5, R138, R141 ;  /* 0x0000008d8a05723e */ /* 0x000fe200000000ff */
[----:B------:R-:W-:Y:S01]  /*5d60*/  FADD.FTZ R64, R64, R29 ;  /* 0x0000001d40407221 */ /* 0x000fe20000010000 */
[----:B------:R-:W-:Y:S01]  /*5d70*/  MUFU.EX2 R27, R27 ;  /* 0x0000001b001b7308 */ /* 0x000fe20000000800 */
[----:B----4-:R-:W-:Y:S01]  /*5d80*/  F2FP.F16.F32.PACK_AB R6, R147, R24 ;  /* 0x000000189306723e */ /* 0x010fe200000000ff */
[----:B------:R-:W-:Y:S01]  /*5d90*/  FADD.FTZ R141, R141, R40 ;  /* 0x000000288d8d7221 */ /* 0x000fe20000010000 */
[----:B------:R-:W-:Y:S01]  /*5da0*/  F2FP.F16.F32.PACK_AB R7, R150, R151 ;  /* 0x000000979607723e */ /* 0x000fe200000000ff */
[----:B------:R-:W1:Y:S01]  /*5db0*/  MUFU.EX2 R26, R26 ;  /* 0x0000001a001a7308 */ /* 0x000e620000000800 */
[----:B------:R-:W-:Y:S01]  /*5dc0*/  FADD.FTZ R25, R25, R64 ;  /* 0x0000004019197221 */ /* 0x000fe20000010000 */
[----:B------:R-:W-:-:S02]  /*5dd0*/  FADD.FTZ R138, R138, R141 ;  /* 0x0000008d8a8a7221 */ /* 0x000fc40000010000 */
[----:B------:R-:W-:Y:S01]  /*5de0*/  MUFU.EX2 R61, R137 ;  /* 0x00000089003d7308 */ /* 0x000fe20000000800 */
[----:B------:R-:W-:Y:S01]  /*5df0*/  FADD.FTZ R24, R24, R25 ;  /* 0x0000001918187221 */ /* 0x000fe20000010000 */
[----:B--2---:R-:W-:Y:S01]  /*5e00*/  HMMA.16816.F32 R124, R4, R20, R124 ;  /* 0x00000014047c723c */ /* 0x004fe2000000187c */
[----:B------:R-:W-:Y:S01]  /*5e10*/  FADD.FTZ R151, R151, R138 ;  /* 0x0000008a97977221 */ /* 0x000fe20000010000 */
[----:B------:R-:W2:Y:S01]  /*5e20*/  MUFU.EX2 R62, R62 ;  /* 0x0000003e003e7308 */ /* 0x000ea20000000800 */
[----:B------:R-:W-:Y:S02]  /*5e30*/  FADD.FTZ R147, R147, R24 ;  /* 0x0000001893937221 */ /* 0x000fe40000010000 */
[----:B------:R-:W-:-:S03]  /*5e40*/  FADD.FTZ R151, R150, R151 ;  /* 0x0000009796977221 */ /* 0x000fc60000010000 */
        /* <DEDUP_REMOVED lines=75> */
[----:B------:R-:W-:Y:S01]  /*6300*/  LEA.HI.SX32 R206, R28, 0xfffffffe, 0x1a ;  /* 0xfffffffe1cce7811 */ /* 0x000fe200078fd2ff */
[----:B------:R-:W-:Y:S01]  /*6310*/  IMAD.MOV.U32 R2, RZ, RZ, R133 ;  /* 0x000000ffff027224 */ /* 0x000fe200078e0085 */
[----:B------:R-:W-:Y:S01]  /*6320*/  MOV R0, R135 ;  /* 0x0000008700007202 */ /* 0x000fe20000000f00 */
[----:B------:R-:W-:Y:S01]  /*6330*/  IMAD.MOV.U32 R141, RZ, RZ, R134 ;  /* 0x000000ffff8d7224 */ /* 0x000fe200078e0086 */
[----:B------:R-:W3:Y:S01]  /*6340*/  LDCU UR7, c[0x0][0x440] ;  /* 0x00008800ff0777ac */ /* 0x000ee20008000800 */
[----:B------:R-:W-:Y:S01]  /*6350*/  IMAD.MOV.U32 R3, RZ, RZ, R136 ;  /* 0x000000ffff037224 */ /* 0x000fe200078e0088 */
[----:B------:R-:W4:Y:S01]  /*6360*/  LDCU UR6, c[0x0][0x50c] ;  /* 0x0000a180ff0677ac */ /* 0x000f220008000800 */
[----:B------:R-:W1:Y:S01]  /*6370*/  LDCU UR4, c[0x0][0x45c] ;  /* 0x00008b80ff0477ac */ /* 0x000e620008000800 */
[----:B--2---:R-:W-:Y:S01]  /*6380*/  ISETP.GE.AND P1, PT, R197, UR8, PT ;  /* 0x00000008c5007c0c */ /* 0x004fe2000bf26270 */
[----:B------:R-:W-:-:S12]  /*6390*/  BRA `(.L_x_1811) ;  /* 0x0000000000b07947 */ /* 0x000fd80003800000 */
.L_x_1813:
[----:B------:R-:W1:Y:S01]  /*63a0*/  LDC.64 R6, c[0x0][0x3b8] ;  /* 0x0000ee00ff067b82 */ /* 0x000e620000000a00 */
[----:B------:R-:W-:Y:S01]  /*63b0*/  VIADD R11, R206, 0xffffffff ;  /* 0xffffffffce0b7836 */ /* 0x000fe20000000000 */
[----:B------:R-:W-:Y:S03]  /*63c0*/  ISETP.GE.AND P1, PT, R197, UR7, PT ;  /* 0x00000007c5007c0c */ /* 0x000fe6000bf26270 */
[C---:B-1----:R-:W-:Y:S04]  /*63d0*/  IMAD.WIDE.U32 R8, R11.reuse, R6, RZ ;  /* 0x000000060b087225 */ /* 0x042fe800078e00ff */
[----:B------:R-:W-:Y:S02]  /*63e0*/  IMAD R4, R11, R7, R9 ;  /* 0x000000070b047224 */ /* 0x000fe400078e0209 */
[C---:B------:R-:W-:Y:S03]  /*63f0*/  IMAD.SHL.U32 R22, R8.reuse, 0x40, RZ ;  /* 0x0000004008167824 */ /* 0x040fe600078e00ff */
[----:B------:R-:W-:Y:S01]  /*6400*/  SHF.L.U64.HI R23, R8, 0x6, R4 ;  /* 0x0000000608177819 */ /* 0x000fe20000010204 */
[----:B------:R-:W-:Y:S01]  /*6410*/  @!P0 IMAD R4, R7, 0x30, RZ ;  /* 0x0000003007048824 */ /* 0x000fe200078e02ff */
[----:B------:R-:W-:Y:S02]  /*6420*/  @!P1 LEA R8, P4, R22, R201, 0x1 ;  /* 0x000000c916089211 */ /* 0x000fe400078808ff */
[C---:B------:R-:W-:Y:S01]  /*6430*/  @!P0 LEA R10, P3, R6.reuse, R22, 0x4 ;  /* 0x00000016060a8211 */ /* 0x040fe200078620ff */
[----:B------:R-:W-:Y:S01]  /*6440*/  @!P0 IMAD.WIDE.U32 R24, R6, 0x30, R22 ;  /* 0x0000003006188825 */ /* 0x000fe200078e0016 */
[----:B------:R-:W-:Y:S02]  /*6450*/  @!P1 LEA.HI.X R9, R22, R200, R23, 0x1, P4 ;  /* 0x000000c816099211 */ /* 0x000fe400020f0c17 */
[----:B------:R-:W-:Y:S02]  /*6460*/  @!P0 LEA.HI.X R11, R6, R23, R7, 0x4, P3 ;  /* 0x00000017060b8211 */ /* 0x000fe400018f2407 */
[-C--:B------:R-:W-:Y:S01]  /*6470*/  @!P0 LEA R26, P3, R10, R201.reuse, 0x1 ;  /* 0x000000c90a1a8211 */ /* 0x080fe200078608ff */
[----:B------:R-:W-:Y:S01]  /*6480*/  @!PT LDS RZ, [RZ] ;  /* 0x00000000fffff984 */ /* 0x000fe20000000800 */
[----:B------:R-:W-:Y:S01]  /*6490*/  @!PT LDS RZ, [RZ] ;  /* 0x00000000fffff984 */ /* 0x000fe20000000800 */
[----:B------:R-:W-:Y:S01]  /*64a0*/  @!PT LDS RZ, [RZ] ;  /* 0x00000000fffff984 */ /* 0x000fe20000000800 */
[----:B------:R1:W-:Y:S01]  /*64b0*/  @!P1 LDGSTS.E.BYPASS.LTC128B.128 [R205+0x4000], desc[UR18][R8.64] ;  /* 0x0400000008cd9fae */ /* 0x0003e2000b981a12 */
[----:B------:R-:W-:Y:S02]  /*64c0*/  @!P0 LEA R12, P2, R6, R22, 0x5 ;  /* 0x00000016060c8211 */ /* 0x000fe400078428ff */
[-C--:B------:R-:W-:Y:S01]  /*64d0*/  @!P0 LEA.HI.X R27, R10, R200.reuse, R11, 0x1, P3 ;  /* 0x000000c80a1b8211 */ /* 0x080fe200018f0c0b */
[----:B------:R1:W-:Y:S01]  /*64e0*/  @P1 STS.128 [R205+0x4000], RZ ;  /* 0x004000ffcd001388 */ /* 0x0003e20000000c00 */
[----:B------:R-:W-:Y:S01]  /*64f0*/  @!P0 LEA R10, P3, R24, R201, 0x1 ;  /* 0x000000c9180a8211 */ /* 0x000fe200078608ff */
[----:B------:R-:W-:Y:S01]  /*6500*/  @!P0 IMAD.IADD R11, R4, 0x1, R25 ;  /* 0x00000001040b8824 */ /* 0x000fe200078e0219 */
[----:B------:R-:W-:Y:S01]  /*6510*/  @!P0 LEA.HI.X R7, R6, R23, R7, 0x5, P2 ;  /* 0x0000001706078211 */ /* 0x000fe200010f2c07 */
[----:B------:R1:W-:Y:S01]  /*6520*/  @P0 STS.128 [R205+0x4800], RZ ;  /* 0x004800ffcd000388 */ /* 0x0003e20000000c00 */
[----:B------:R-:W-:Y:S02]  /*6530*/  @!P0 LEA R6, P2, R12, R201, 0x1 ;  /* 0x000000c90c068211 */ /* 0x000fe400078408ff */
[-C--:B------:R-:W-:Y:S01]  /*6540*/  @!P0 LEA.HI.X R11, R24, R200.reuse, R11, 0x1, P3 ;  /* 0x000000c8180b8211 */ /* 0x080fe200018f0c0b */
[----:B------:R-:W-:Y:S01]  /*6550*/  @!PT LDS RZ, [RZ] ;  /* 0x00000000fffff984 */ /* 0x000fe20000000800 */
[----:B------:R-:W-:Y:S01]  /*6560*/  @!PT LDS RZ, [RZ] ;  /* 0x00000000fffff984 */ /* 0x000fe20000000800 */
[----:B------:R-:W-:Y:S01]  /*6570*/  @!PT LDS RZ, [RZ] ;  /* 0x00000000fffff984 */ /* 0x000fe20000000800 */
[----:B------:R1:W-:Y:S01]  /*6580*/  @!P0 LDGSTS.E.BYPASS.LTC128B.128 [R205+0x4800], desc[UR18][R26.64] ;  /* 0x048000001acd8fae */ /* 0x0003e2000b981a12 */
        /* <DEDUP_REMOVED lines=13> */
.L_x_1811:
[----:B---3--:R-:W-:Y:S01]  /*6660*/  ISETP.GE.AND P0, PT, R197, UR7, PT ;  /* 0x00000007c5007c0c */ /* 0x008fe2000bf06270 */
[C---:B-1----:R-:W-:Y:S01]  /*6670*/  IMAD.WIDE.U32 R138, R206.reuse, R194, RZ ;  /* 0x000000c2ce8a7225 */ /* 0x042fe200078e00ff */
[----:B------:R-:W-:Y:S04]  /*6680*/  DEPBAR.LE SB0, 0x0 ;  /* 0x000080000000791a */ /* 0x000fe80000000000 */
[----:B------:R-:W-:Y:S01]  /*6690*/  BAR.SYNC.DEFER_BLOCKING 0x0 ;  /* 0x0000000000007b1d */ /* 0x000fe20000010000 */
[----:B------:R-:W-:Y:S01]  /*66a0*/  IMAD R136, R206, R195, R139 ;  /* 0x000000c3ce887224 */ /* 0x000fe200078e028b */
[C---:B------:R-:W-:Y:S04]  /*66b0*/  SHF.L.U32 R180, R138.reuse, 0x6, RZ ;  /* 0x000000068ab47819 */ /* 0x040fe800000006ff */
[----:B------:R-:W-:Y:S02]  /*66c0*/  SHF.L.U64.HI R181, R138, 0x6, R136 ;  /* 0x000000068ab57819 */ /* 0x000fe40000010288 */
[-C--:B------:R-:W-:Y:S02]  /*66d0*/  @!P0 LEA R138, P3, R194, R180.reuse, 0x4 ;  /* 0x000000b4c28a8211 */ /* 0x080fe400078620ff */
[----:B------:R-:W-:Y:S02]  /*66e0*/  @!P1 LEA R136, P4, R180, R199, 0x1 ;  /* 0x000000c7b4889211 */ /* 0x000fe400078808ff */
[----:B------:R-:W-:Y:S02]  /*66f0*/  @!P0 LEA.HI.X R137, R194, R181, R195, 0x4, P3 ;  /* 0x000000b5c2898211 */ /* 0x000fe400018f24c3 */
[----:B------:R-:W-:Y:S02]  /*6700*/  @!P0 LEA R212, P3, R138, R199, 0x1 ;  /* 0x000000c78ad48211 */ /* 0x000fe400078608ff */
[----:B------:R-:W-:Y:S02]  /*6710*/  @!P0 LEA R140, P2, R194, R180, 0x5 ;  /* 0x000000b4c28c8211 */ /* 0x000fe400078428ff */
[-C--:B------:R-:W-:Y:S02]  /*6720*/  @!P0 LEA.HI.X R213, R138, R198.reuse, R137, 0x1, P3 ;  /* 0x000000c68ad58211 */ /* 0x080fe400018f0c89 */
[-C--:B------:R-:W-:Y:S02]  /*6730*/  @!P1 LEA.HI.X R137, R180, R198.reuse, R181, 0x1, P4 ;  /* 0x000000c6b4899211 */ /* 0x080fe400020f0cb5 */
[C---:B------:R-:W-:Y:S01]  /*6740*/  @!P0 LEA.HI.X R139, R194.reuse, R181, R195, 0x5, P2 ;  /* 0x000000b5c28b8211 */ /* 0x040fe200010f2cc3 */
[----:B------:R-:W-:Y:S01]  /*6750*/  @!P0 IMAD.WIDE.U32 R180, R194, 0x30, R180 ;  /* 0x00000030c2b48825 */ /* 0x000fe200078e00b4 */
[CC--:B------:R-:W-:Y:S01]  /*6760*/  @!P0 LEA R182, P2, R140.reuse, R199.reuse, 0x1 ;  /* 0x000000c78cb68211 */ /* 0x0c0fe200078408ff */
[----:B------:R-:W-:Y:S01]  /*6770*/  @!PT LDS RZ, [RZ] ;  /* 0x00000000fffff984 */ /* 0x000fe20000000800 */
[----:B------:R-:W-:Y:S01]  /*6780*/  @!PT LDS RZ, [RZ] ;  /* 0x00000000fffff984 */ /* 0x000fe20000000800 */
[----:B------:R-:W-:Y:S01]  /*6790*/  @!PT LDS RZ, [RZ] ;  /* 0x00000000fffff984 */ /* 0x000fe20000000800 */
[----:B------:R-:W-:Y:S03]  /*67a0*/  @!P1 LDGSTS.E.BYPASS.LTC128B.128 [R205+0x6000], desc[UR18][R136.64] ;  /* 0x0600000088cd9fae */ /* 0x000fe6000b981a12 */
[-C--:B------:R-:W-:Y:S01]  /*67b0*/  @!P0 LEA.HI.X R183, R140, R198.reuse, R139, 0x1, P2 ;  /* 0x000000c68cb78211 */ /* 0x080fe200010f0c8b */
[----:B------:R-:W-:Y:S01]  /*67c0*/  @!P0 IMAD R139, R195, 0x30, RZ ;  /* 0x00000030c38b8824 */ /* 0x000fe200078e02ff */
[C---:B------:R-:W-:Y:S03]  /*67d0*/  @!P0 LEA R138, P2, R180.reuse, R199, 0x1 ;  /* 0x000000c7b48a8211 */ /* 0x040fe600078408ff */
[----:B------:R-:W-:Y:S01]  /*67e0*/  @P1 STS.128 [R205+0x6000], RZ ;  /* 0x006000ffcd001388 */ /* 0x000fe20000000c00 */
[----:B------:R-:W-:Y:S04]  /*67f0*/  @!P0 IADD3 R139, PT, PT, R139, R181, RZ ;  /* 0x000000b58b8b8210 */ /* 0x000fe80007ffe0ff */
[----:B------:R-:W-:Y:S02]  /*6800*/  @!P0 LEA.HI.X R139, R180, R198, R139, 0x1, P2 ;  /* 0x000000c6b48b8211 */ /* 0x000fe400010f0c8b */
[----:B------:R-:W-:Y:S01]  /*6810*/  ISETP.NE.AND P2, PT, R206, RZ, PT ;  /* 0x000000ffce00720c */ /* 0x000fe20003f45270 */
        /* <DEDUP_REMOVED lines=16> */
[----:B------:R-:W2:Y:S08]  /*6920*/  LDSM.16.M88.4 R144, [R192+UR5+0x4000] ;  /* 0x00400005c090783b */ /* 0x000eb00008000200 */
[----:B------:R-:W3:Y:S08]  /*6930*/  LDSM.16.M88.4 R148, [R193+0x2000] ;  /* 0x00200000c194783b */ /* 0x000ef00000000200 */
[----:B------:R-:W5:Y:S08]  /*6940*/  LDSM.16.M88.4 R152, [R192+UR5+0x4800] ;  /* 0x00480005c098783b */ /* 0x000f700008000200 */
[----:B------:R-:W4:Y:S08]  /*6950*/  LDSM.16.M88.4 R156, [R192+UR5+0x5000] ;  /* 0x00500005c09c783b */ /* 0x000f300008000200 */
[----:B------:R-:W0:Y:S08]  /*6960*/  LDGDEPBAR ;  /* 0x00000000000079af */ /* 0x000e300000000000 */
[----:B------:R-:W4:Y:S08]  /*6970*/  LDSM.16.M88.4 R160, [R192+UR5+0x5800] ;  /* 0x00580005c0a0783b */ /* 0x000f300008000200 */
[----:B------:R-:W-:Y:S08]  /*6980*/  LDSM.16.M88.4 R164, [R191] ;  /* 0x00000000bfa4783b */ /* 0x000ff00000000200 */
[----:B------:R-:W4:Y:S08]  /*6990*/  LDSM.16.M88.4 R168, [R187+0x4000] ;  /* 0x00400000bba8783b */ /* 0x000f300000000200 */
[----:B------:R-:W4:Y:S08]  /*69a0*/  LDSM.16.M88.4 R172, [R191+0x2000] ;  /* 0x00200000bfac783b */ /* 0x000f300000000200 */
[----:B------:R-:W-:Y:S08]  /*69b0*/  LDSM.16.M88.4 R176, [R186+0x4800] ;  /* 0x00480000bab0783b */ /* 0x000ff00000000200 */
[----:B-1----:R-:W-:Y:S08]  /*69c0*/  LDSM.16.M88.4 R136, [R186+0x5000] ;  /* 0x00500000ba88783b */ /* 0x002ff00000000200 */
[----:B------:R-:W-:Y:S01]  /*69d0*/  LDSM.16.M88.4 R180, [R185+0x4000] ;  /* 0x00400000b9b4783b */ /* 0x000fe20000000200 */
[-C--:B--2---:R-:W-:Y:S08]  /*69e0*/  HMMA.16816.F32 R4, R132, R144.reuse, RZ ;  /* 0x000000908404723c */ /* 0x084ff000000018ff */
[C---:B---3--:R-:W-:Y:S08]  /*69f0*/  HMMA.16816.F32 R8, R148.reuse, R144, RZ ;  /* 0x000000909408723c */ /* 0x048ff000000018ff */
[-C--:B------:R-:W-:Y:S08]  /*6a00*/  HMMA.16816.F32 R12, R148, R146.reuse, RZ ;  /* 0x00000092940c723c */ /* 0x080ff000000018ff */
[C---:B------:R-:W-:Y:S01]  /*6a10*/  HMMA.16816.F32 R16, R132.reuse, R146, RZ ;  /* 0x000000928410723c */ /* 0x040fe200000018ff */
[----:B------:R-:W1:Y:S07]  /*6a20*/  LDSM.16.M88.4 R144, [R187+0x4800] ;  /* 0x00480000bb90783b */ /* 0x000e6e0000000200 */
[-C--:B-----5:R-:W-:Y:S08]  /*6a30*/  HMMA.16816.F32 R20, R132, R152.reuse, RZ ;  /* 0x000000988414723c */ /* 0x0a0ff000000018ff */
[C---:B------:R-:W-:Y:S08]  /*6a40*/  HMMA.16816.F32 R24, R148.reuse, R152, RZ ;  /* 0x000000989418723c */ /* 0x040ff000000018ff */
[-C--:B------:R-:W-:Y:S08]  /*6a50*/  HMMA.16816.F32 R28, R148, R154.reuse, RZ ;  /* 0x0000009a941c723c */ /* 0x080ff000000018ff */
[C---:B------:R-:W-:Y:S01]  /*6a60*/  HMMA.16816.F32 R32, R132.reuse, R154, RZ ;  /* 0x0000009a8420723c */ /* 0x040fe200000018ff */
[----:B------:R-:W-:Y:S07]  /*6a70*/  LDSM.16.M88.4 R152, [R190] ;  /* 0x00000000be98783b */ /* 0x000fee0000000200 */
        /* <DEDUP_REMOVED lines=30> */
[----:B------:R-:W-:Y:S01]  /*6c60*/  HMMA.16816.F32 R64, R164, R150, R64 ;  /* 0x00000096a440723c */ /* 0x000fe20000001840 */
[----:B------:R-:W-:Y:S07]  /*6c70*/  LDSM.16.M88.4 R148, [R185+0x5000] ;  /* 0x00500000b994783b */ /* 0x000fee0000000200 */
[-C--:B------:R-:W-:Y:S08]  /*6c80*/  HMMA.16816.F32 R4, R152, R156.reuse, R4 ;  /* 0x0000009c9804723c */ /* 0x080ff00000001804 */
[C---:B---3--:R-:W-:Y:S08]  /*6c90*/  HMMA.16816.F32 R8, R160.reuse, R156, R8 ;  /* 0x0000009ca008723c */ /* 0x048ff00000001808 */
        /* <DEDUP_REMOVED lines=10> */
[----:B------:R-:W3:Y:S07]  /*6d40*/  LDSM.16.M88.4 R136, [R185+0x4800] ;  /* 0x00480000b988783b */ /* 0x000eee0000000200 */
[-C--:B----4-:R-:W-:Y:S08]  /*6d50*/  HMMA.16816.F32 R52, R152, R168.reuse, R52 ;  /* 0x000000a89834723c */ /* 0x090ff00000001834 */
[C---:B------:R-:W-:Y:S08]  /*6d60*/  HMMA.16816.F32 R56, R160.reuse, R168, R56 ;  /* 0x000000a8a038723c */ /* 0x040ff00000001838 */
[-C--:B------:R-:W-:Y:S08]  /*6d70*/  HMMA.16816.F32 R60, R160, R170.reuse, R60 ;  /* 0x000000aaa03c723c */ /* 0x080ff0000000183c */
[----:B------:R-:W-:Y:S01]  /*6d80*/  HMMA.16816.F32 R64, R152, R170, R64 ;  /* 0x000000aa9840723c */ /* 0x000fe20000001840 */
[----:B------:R-:W4:Y:S01]  /*6d90*/  LDSM.16.M88.4 R152, [R185+0x5800] ;  /* 0x00580000b998783b */ /* 0x000f220000000200 */
[----:B------:R-:W-:Y:S06]  /*6da0*/  DEPBAR.LE SB0, 0x0 ;  /* 0x000080000000791a */ /* 0x000fec0000000000 */
[-C--:B-1----:R-:W-:Y:S01]  /*6db0*/  HMMA.16816.F32 R4, R144, R180.reuse, R4 ;  /* 0x000000b49004723c */ /* 0x082fe20000001804 */
[----:B------:R-:W-:Y:S07]  /*6dc0*/  BAR.SYNC.DEFER_BLOCKING 0x0 ;  /* 0x0000000000007b1d */ /* 0x000fee0000010000 */
[C---:B--2---:R-:W-:Y:S08]  /*6dd0*/  HMMA.16816.F32 R8, R132.reuse, R180, R8 ;  /* 0x000000b48408723c */ /* 0x044ff00000001808 */
        /* <DEDUP_REMOVED lines=11> */
[-C--:B---3--:R-:W-:Y:S03]  /*6e90*/  HMMA.16816.F32 R20, R144, R136.reuse, R20 ;  /* 0x000000889014723c */ /* 0x088fe60000001814 */
[----:B------:R-:W-:Y:S01]  /*6ea0*/  FMUL.FTZ R244, R11, UR6 ;  /* 0x000000060bf47c20 */ /* 0x000fe20008410000 */
[----:B------:R-:W-:Y:S01]  /*6eb0*/  FMUL.FTZ R183, R13, UR6 ;  /* 0x000000060db77c20 */ /* 0x000fe20008410000 */
[----:B------:R-:W-:Y:S04]  /*6ec0*/  FMUL.FTZ R182, R14, UR6 ;  /* 0x000000060eb67c20 */ /* 0x000fe80008410000 */
[----:B------:R3:W-:Y:S01]  /*6ed0*/  MUFU.TANH R166, R180 ;  /* 0x000000b400a67308 */ /* 0x0007e20000002400 */
[C---:B------:R-:W-:Y:S04]  /*6ee0*/  HMMA.16816.F32 R24, R132.reuse, R136, R24 ;  /* 0x000000888418723c */ /* 0x040fe80000001818 */
[----:B-1----:R-:W-:Y:S01]  /*6ef0*/  FMUL.FTZ R140, R12, UR6 ;  /* 0x000000060c8c7c20 */ /* 0x002fe20008410000 */
        /* <DEDUP_REMOVED lines=8> */
[----:B------:R1:W-:Y:S01]  /*6f80*/  MUFU.TANH R165, R140 ;  /* 0x0000008c00a57308 */ /* 0x0003e20000002400 */
[C---:B------:R-:W-:Y:S04]  /*6f90*/  HMMA.16816.F32 R32, R144.reuse, R138, R32 ;  /* 0x0000008a9020723c */ /* 0x040fe80000001820 */
[----:B------:R-:W-:Y:S01]  /*6fa0*/  FMUL.FTZ R136, R24, UR6 ;  /* 0x0000000618887c20 */ /* 0x000fe20008410000 */
[----:B---3--:R-:W-:Y:S01]  /*6fb0*/  FMUL.FTZ R180, R16, UR6 ;  /* 0x0000000610b47c20 */ /* 0x008fe20008410000 */
[----:B------:R-:W-:Y:S03]  /*6fc0*/  FMUL.FTZ R230, R25, UR6 ;  /* 0x0000000619e67c20 */ /* 0x000fe60008410000 */
[----:B------:R-:W-:Y:S01]  /*6fd0*/  MUFU.TANH R250, R250 ;  /* 0x000000fa00fa7308 */ /* 0x000fe20000002400 */
[-C--:B------:R-:W-:Y:S03]  /*6fe0*/  HMMA.16816.F32 R36, R144, R148.reuse, R36 ;  /* 0x000000949024723c */ /* 0x080fe60000001824 */
[----:B------:R-:W-:Y:S01]  /*6ff0*/  FMUL.FTZ R228, R26, UR6 ;  /* 0x000000061ae47c20 */ /* 0x000fe20008410000 */
        /* <DEDUP_REMOVED lines=16> */
[----:B--2---:R-:W-:Y:S01]  /*7100*/  FMUL.FTZ R136, R32, UR6 ;  /* 0x0000000620887c20 */ /* 0x004fe20008410000 */
[----:B------:R-:W-:Y:S01]  /*7110*/  FMUL.FTZ R233, R36, UR6 ;  /* 0x0000000624e97c20 */ /* 0x000fe20008410000 */
[----:B------:R-:W-:Y:S03]  /*7120*/  FMUL.FTZ R237, R37, UR6 ;  /* 0x0000000625ed7c20 */ /* 0x000fe60008410000 */
[----:B------:R-:W2:Y:S01]  /*7130*/  MUFU.TANH R244, R244 ;  /* 0x000000f400f47308 */ /* 0x000ea20000002400 */
[-C--:B----4-:R-:W-:Y:S03]  /*7140*/  HMMA.16816.F32 R52, R144, R152.reuse, R52 ;  /* 0x000000989034723c */ /* 0x090fe60000001834 */
[----:B------:R-:W-:Y:S01]  /*7150*/  FMUL.FTZ R218, R38, UR6 ;  /* 0x0000000626da7c20 */ /* 0x000fe20008410000 */
[----:B------:R-:W-:Y:S01]  /*7160*/  FMUL.FTZ R220, R39, UR6 ;  /* 0x0000000627dc7c20 */ /* 0x000fe20008410000 */
[----:B------:R-:W-:Y:S01]  /*7170*/  FMUL.FTZ R229, R40, UR6 ;  /* 0x0000000628e57c20 */ /* 0x000fe20008410000 */
[----:B------:R-:W-:Y:S03]  /*7180*/  FMUL.FTZ R231, R41, UR6 ;  /* 0x0000000629e77c20 */ /* 0x000fe60008410000 */
[----:B------:R3:W4:Y:S01]  /*7190*/  MUFU.TANH R170, R183 ;  /* 0x000000b700aa7308 */ /* 0x0007220000002400 */
[C---:B------:R-:W-:Y:S04]  /*71a0*/  HMMA.16816.F32 R56, R132.reuse, R152, R56 ;  /* 0x000000988438723c */ /* 0x040fe80000001838 */
[----:B------:R-:W-:Y:S01]  /*71b0*/  FMUL.FTZ R225, R42, UR6 ;  /* 0x000000062ae17c20 */ /* 0x000fe20008410000 */
[----:B------:R-:W-:Y:S01]  /*71c0*/  FMUL.FTZ R227, R43, UR6 ;  /* 0x000000062be37c20 */ /* 0x000fe20008410000 */
[----:B------:R-:W-:Y:S03]  /*71d0*/  FMUL.FTZ R239, R44, UR6 ;  /* 0x000000062cef7c20 */ /* 0x000fe60008410000 */
[----:B------:R5:W-:Y:S01]  /*71e0*/  MUFU.TANH R14, R182 ;  /* 0x000000b6000e7308 */ /* 0x000be20000002400 */
[-C--:B------:R-:W-:Y:S03]  /*71f0*/  HMMA.16816.F32 R60, R132, R154.reuse, R60 ;  /* 0x0000009a843c723c */ /* 0x080fe6000000183c */
[----:B------:R-:W-:Y:S01]  /*7200*/  FMUL.FTZ R235, R45, UR6 ;  /* 0x000000062deb7c20 */ /* 0x000fe20008410000 */
[----:B------:R-:W-:Y:S01]  /*7210*/  FMUL.FTZ R221, R46, UR6 ;  /* 0x000000062edd7c20 */ /* 0x000fe20008410000 */
[----:B------:R-:W-:Y:S01]  /*7220*/  FMUL.FTZ R223, R47, UR6 ;  /* 0x000000062fdf7c20 */ /* 0x000fe20008410000 */
[----:B------:R-:W-:Y:S03]  /*7230*/  FMUL.FTZ R241, R48, UR6 ;  /* 0x0000000630f17c20 */ /* 0x000fe60008410000 */
[----:B------:R4:W4:Y:S01]  /*7240*/  MUFU.TANH R13, R181 ;  /* 0x000000b5000d7308 */ /* 0x0009220000002400 */
[----:B------:R-:W-:Y:S04]  /*7250*/  HMMA.16816.F32 R64, R144, R154, R64 ;  /* 0x0000009a9040723c */ /* 0x000fe80000001840 */
[----:B------:R-:W-:Y:S01]  /*7260*/  FMUL.FTZ R243, R49, UR6 ;  /* 0x0000000631f37c20 */ /* 0x000fe20008410000 */
[----:B------:R-:W-:Y:S01]  /*7270*/  FMUL.FTZ R224, R50, UR6 ;  /* 0x0000000632e07c20 */ /* 0x000fe20008410000 */
[----:B------:R-:W-:Y:S03]  /*7280*/  FMUL.FTZ R222, R51, UR6 ;  /* 0x0000000633de7c20 */ /* 0x000fe60008410000 */
[----:B------:R4:W-:Y:S01]  /*7290*/  MUFU.TANH R17, R212 ;  /* 0x000000d400117308 */ /* 0x0009e20000002400 */
[----:B---3--:R-:W-:Y:S01]  /*72a0*/  FMUL.FTZ R183, R52, UR6 ;  /* 0x0000000634b77c20 */ /* 0x008fe20008410000 */
[----:B------:R-:W-:Y:S01]  /*72b0*/  FMUL.FTZ R213, R54, UR6 ;  /* 0x0000000636d57c20 */ /* 0x000fe20008410000 */
[----:B-----5:R-:W-:Y:S01]  /*72c0*/  FMUL.FTZ R182, R55, UR6 ;  /* 0x0000000637b67c20 */ /* 0x020fe20008410000 */
[----:B------:R-:W-:Y:S01]  /*72d0*/  FMUL.FTZ R139, R59, UR6 ;  /* 0x000000063b8b7c20 */ /* 0x000fe20008410000 */
[----:B-1----:R-:W-:Y:S01]  /*72e0*/  FMNMX3.FTZ R30, R141, R250, R248, !PT ;  /* 0x000000fa8d1e7276 */ /* 0x002fe200078100f8 */
[----:B------:R-:W-:Y:S01]  /*72f0*/  FMUL.FTZ R215, R61, UR6 ;  /* 0x000000063dd77c20 */ /* 0x000fe20008410000 */
[----:B--2---:R-:W-:Y:S03]  /*7300*/  FMNMX3.FTZ R26, R2, R246, R244, !PT ;  /* 0x000000f6021a7276 */ /* 0x004fe600078100f4 */
[----:B------:R1:W-:Y:S01]  /*7310*/  MUFU.TANH R15, R210 ;  /* 0x000000d2000f7308 */ /* 0x0003e20000002400 */
[----:B------:R-:W-:Y:S01]  /*7320*/  FMNMX3.FTZ R22, R3, R252, R167, !PT ;  /* 0x000000fc03167276 */ /* 0x000fe200078100a7 */
[----:B----4-:R-:W-:Y:S01]  /*7330*/  FMUL.FTZ R181, R57, UR6 ;  /* 0x0000000639b57c20 */ /* 0x010fe20008410000 */
[----:B------:R-:W-:Y:S01]  /*7340*/  FMUL.FTZ R62, R62, UR6 ;  /* 0x000000063e3e7c20 */ /* 0x000fe20008410000 */
[----:B------:R-:W-:Y:S01]  /*7350*/  FMUL.FTZ R216, R64, UR6 ;  /* 0x0000000640d87c20 */ /* 0x000fe20008410000 */
[----:B------:R-:W-:Y:S01]  /*7360*/  FMUL.FTZ R219, R65, UR6 ;  /* 0x0000000641db7c20 */ /* 0x000fe20008410000 */
[----:B------:R-:W-:Y:S01]  /*7370*/  FMUL.FTZ R217, R66, UR6 ;  /* 0x0000000642d97c20 */ /* 0x000fe20008410000 */
[----:B------:R-:W-:Y:S03]  /*7380*/  FMUL.FTZ R214, R67, UR6 ;  /* 0x0000000643d67c20 */ /* 0x000fe60008410000 */
[----:B------:R2:W3:Y:S01]  /*7390*/  MUFU.TANH R18, R140 ;  /* 0x0000008c00127308 */ /* 0x0004e20000002400 */
[----:B------:R-:W-:Y:S01]  /*73a0*/  FMUL.FTZ R63, R63, UR6 ;  /* 0x000000063f3f7c20 */ /* 0x000fe20008410000 */
[----:B------:R-:W-:Y:S01]  /*73b0*/  FMUL.FTZ R212, R53, UR6 ;  /* 0x0000000635d47c20 */ /* 0x000fe20008410000 */
[----:B------:R-:W-:Y:S02]  /*73c0*/  FMNMX3.FTZ R30, R30, R165, R170, !PT ;  /* 0x000000a51e1e7276 */ /* 0x000fe400078100aa */
[----:B------:R-:W-:Y:S05]  /*73d0*/  FMNMX3.FTZ R26, R26, R14, R13, !PT ;  /* 0x0000000e1a1a7276 */ /* 0x000fea000781000d */
[----:B------:R4:W-:Y:S01]  /*73e0*/  MUFU.TANH R179, R136 ;  /* 0x0000008800b37308 */ /* 0x0009e20000002400 */
[----:B-1----:R-:W-:Y:S09]  /*73f0*/  FMUL.FTZ R210, R56, UR6 ;  /* 0x0000000638d27c20 */ /* 0x002ff20008410000 */
[----:B------:R1:W5:Y:S01]  /*7400*/  MUFU.TANH R173, R180 ;  /* 0x000000b400ad7308 */ /* 0x0003620000002400 */
[----:B--2---:R-:W-:Y:S09]  /*7410*/  FMUL.FTZ R140, R58, UR6 ;  /* 0x000000063a8c7c20 */ /* 0x004ff20008410000 */
[----:B------:R-:W-:Y:S01]  /*7420*/  MUFU.TANH R234, R234 ;  /* 0x000000ea00ea7308 */ /* 0x000fe20000002400 */
[----:B----4-:R-:W-:Y:S04]  /*7430*/  FMNMX3.FTZ R136, R0, R166, R178, !PT ;  /* 0x000000a600887276 */ /* 0x010fe800078100b2 */
[----:B---3--:R-:W-:Y:S05]  /*7440*/  FMNMX3.FTZ R136, R136, R15, R18, !PT ;  /* 0x0000000f88887276 */ /* 0x008fea0007810012 */
        /* <DEDUP_REMOVED lines=72> */
.L_x_1812:
[----:B-1----:R-:W1:Y:S08]  /*78d0*/  SHFL.BFLY PT, R6, R21, 0x2, 0x1f ;  /* 0x0c401f0015067f89 */ /* 0x002e7000000e0000 */
[----:B------:R-:W2:Y:S08]  /*78e0*/  SHFL.BFLY PT, R11, R136, 0x2, 0x1f ;  /* 0x0c401f00880b7f89 */ /* 0x000eb000000e0000 */
[----:B------:R-:W3:Y:S08]  /*78f0*/  SHFL.BFLY PT, R4, R5, 0x2, 0x1f ;  /* 0x0c401f0005047f89 */ /* 0x000ef000000e0000 */
[----:B------:R-:W4:Y:S08]  /*7900*/  SHFL.BFLY PT, R10, R19, 0x2, 0x1f ;  /* 0x0c401f00130a7f89 */ /* 0x000f3000000e0000 */
[----:B------:R-:W-:Y:S08]  /*7910*/  LDSM.16.MT88.4 R36, [R184+0x6000] ;  /* 0x00600000b824783b */ /* 0x000ff00000004200 */
[----:B------:R-:W-:Y:S01]  /*7920*/  LDSM.16.MT88.4 R52, [R143+0x6000] ;  /* 0x006000008f34783b */ /* 0x000fe20000004200 */
[----:B-1----:R-:W-:Y:S02]  /*7930*/  FMNMX.FTZ R9, R21, R6, !PT ;  /* 0x0000000615097209 */ /* 0x002fe40007810000 */
[----:B--2---:R-:W-:Y:S02]  /*7940*/  FMNMX.FTZ R8, R136, R11, !PT ;  /* 0x0000000b88087209 */ /* 0x004fe40007810000 */
[----:B---3--:R-:W-:Y:S03]  /*7950*/  FMNMX.FTZ R6, R5, R4, !PT ;  /* 0x0000000405067209 */ /* 0x008fe60007810000 */
[----:B------:R-:W1:Y:S01]  /*7960*/  SHFL.BFLY PT, R135, R8, 0x1, 0x1f ;  /* 0x0c201f0008877f89 */ /* 0x000e6200000e0000 */
[----:B----4-:R-:W-:Y:S07]  /*7970*/  FMNMX.FTZ R7, R19, R10, !PT ;  /* 0x0000000a13077209 */ /* 0x010fee0007810000 */
[----:B------:R-:W2:Y:S08]  /*7980*/  SHFL.BFLY PT, R4, R9, 0x1, 0x1f ;  /* 0x0c201f0009047f89 */ /* 0x000eb000000e0000 */
[----:B------:R-:W3:Y:S08]  /*7990*/  SHFL.BFLY PT, R134, R7, 0x1, 0x1f ;  /* 0x0c201f0007867f89 */ /* 0x000ef000000e0000 */
[----:B------:R-:W4:Y:S08]  /*79a0*/  SHFL.BFLY PT, R133, R6, 0x1, 0x1f ;  /* 0x0c201f0006857f89 */ /* 0x000f3000000e0000 */
[----:B------:R-:W5:Y:S01]  /*79b0*/  LDSM.16.MT88.4 R20, [R188+0x6000] ;  /* 0x00600000bc14783b */ /* 0x000f620000004200 */
[----:B-1----:R-:W-:Y:S02]  /*79c0*/  FMNMX.FTZ R135, R8, R135, !PT ;  /* 0x0000008708877209 */ /* 0x002fe40007810000 */
[----:B--2---:R-:W-:Y:S03]  /*79d0*/  FMNMX.FTZ R136, R9, R4, !PT ;  /* 0x0000000409887209 */ /* 0x004fe60007810000 */
[C---:B------:R-:W-:Y:S01]  /*79e0*/  FMUL.FTZ R161, R135.reuse, UR4 ;  /* 0x0000000487a17c20 */ /* 0x040fe20008410000 */
[C---:B------:R-:W-:Y:S01]  /*79f0*/  FSETP.NEU.FTZ.AND P0, PT, R135.reuse, -INF , PT ;  /* 0xff8000008700780b */ /* 0x040fe20003f1d000 */
[----:B------:R-:W-:Y:S01]  /*7a00*/  FADD.FTZ R4, -R135, R0 ;  /* 0x0000000087047221 */ /* 0x000fe20000010100 */
[C---:B------:R-:W-:Y:S01]  /*7a10*/  FSETP.NEU.FTZ.AND P2, PT, R136.reuse, -INF , PT ;  /* 0xff8000008800780b */ /* 0x040fe20003f5d000 */
[C---:B------:R-:W-:Y:S01]  /*7a20*/  FMUL.FTZ R162, R136.reuse, UR4 ;  /* 0x0000000488a27c20 */ /* 0x040fe20008410000 */
[----:B---3--:R-:W-:Y:S01]  /*7a30*/  FMNMX.FTZ R134, R7, R134, !PT ;  /* 0x0000008607867209 */ /* 0x008fe20007810000 */
[----:B------:R-:W-:Y:S01]  /*7a40*/  FADD.FTZ R3, -R136, R3 ;  /* 0x0000000388037221 */ /* 0x000fe20000010100 */
[----:B----4-:R-:W-:Y:S02]  /*7a50*/  FMNMX.FTZ R133, R6, R133, !PT ;  /* 0x0000008506857209 */ /* 0x010fe40007810000 */
[----:B------:R-:W-:Y:S01]  /*7a60*/  FSEL R162, R162, RZ, P2 ;  /* 0x000000ffa2a27208 */ /* 0x000fe20001000000 */
[C---:B------:R-:W-:Y:S01]  /*7a70*/  FADD.FTZ R0, -R134.reuse, R141 ;  /* 0x0000008d86007221 */ /* 0x040fe20000010100 */
[----:B------:R-:W-:Y:S01]  /*7a80*/  FSEL R161, R161, RZ, P0 ;  /* 0x000000ffa1a17208 */ /* 0x000fe20000000000 */
[----:B------:R-:W-:Y:S01]  /*7a90*/  FMUL.FTZ R132, R3, UR4 ;  /* 0x0000000403847c20 */ /* 0x000fe20008410000 */
        /* <DEDUP_REMOVED lines=18> */
[----:B------:R-:W1:Y:S01]  /*7bc0*/  MUFU.EX2 R132, R132 ;  /* 0x0000008400847308 */ /* 0x000e620000000800 */
[----:B------:R-:W-:Y:S01]  /*7bd0*/  FFMA.FTZ R163, R177, UR4, -R162 ;  /* 0x00000004b1a37c23 */ /* 0x000fe200080108a2 */
[--C-:B------:R-:W-:Y:S01]  /*7be0*/  FFMA.FTZ R144, R14, UR4, -R158.reuse ;  /* 0x000000040e907c23 */ /* 0x100fe2000801089e */
[----:B------:R-:W-:Y:S07]  /*7bf0*/  FFMA.FTZ R141, R13, UR4, -R158 ;  /* 0x000000040d8d7c23 */ /* 0x000fee000801089e */
[----:B------:R-:W2:Y:S01]  /*7c00*/  MUFU.EX2 R3, R3 ;  /* 0x0000000300037308 */ /* 0x000ea20000000800 */
[--C-:B------:R-:W-:Y:S01]  /*7c10*/  FFMA.FTZ R157, R250, UR4, -R160.reuse ;  /* 0x00000004fa9d7c23 */ /* 0x100fe200080108a0 */
[----:B------:R-:W-:Y:S01]  /*7c20*/  FFMA.FTZ R148, R248, UR4, -R160 ;  /* 0x00000004f8947c23 */ /* 0x000fe200080108a0 */
[--C-:B------:R-:W-:Y:S07]  /*7c30*/  FFMA.FTZ R147, R246, UR4, -R158.reuse ;  /* 0x00000004f6937c23 */ /* 0x100fee000801089e */
[----:B------:R3:W4:Y:S01]  /*7c40*/  MUFU.EX2 R2, R4 ;  /* 0x0000000400027308 */ /* 0x0007220000000800 */
[----:B------:R-:W-:Y:S01]  /*7c50*/  FFMA.FTZ R145, R244, UR4, -R158 ;  /* 0x00000004f4917c23 */ /* 0x000fe2000801089e */
[--C-:B------:R-:W-:Y:S01]  /*7c60*/  FFMA.FTZ R149, R165, UR4, -R160.reuse ;  /* 0x00000004a5957c23 */ /* 0x100fe200080108a0 */
[----:B------:R-:W-:Y:S07]  /*7c70*/  FFMA.FTZ R146, R170, UR4, -R160 ;  /* 0x00000004aa927c23 */ /* 0x000fee00080108a0 */
[----:B------:R-:W-:Y:S01]  /*7c80*/  MUFU.EX2 R159, R159 ;  /* 0x0000009f009f7308 */ /* 0x000fe20000000800 */
[--C-:B------:R-:W-:Y:S01]  /*7c90*/  FFMA.FTZ R177, R226, UR4, -R158.reuse ;  /* 0x00000004e2b17c23 */ /* 0x100fe2000801089e */
[C---:B-1----:R-:W-:Y:S01]  /*7ca0*/  FMUL.FTZ R5, R132.reuse, R129 ;  /* 0x0000008184057220 */ /* 0x042fe20000410000 */
[C---:B------:R-:W-:Y:S07]  /*7cb0*/  FMUL.FTZ R16, R132.reuse, R116 ;  /* 0x0000007484107220 */ /* 0x040fee0000410000 */
[----:B------:R-:W1:Y:S01]  /*7cc0*/  MUFU.EX2 R155, R155 ;  /* 0x0000009b009b7308 */ /* 0x000e620000000800 */
[C---:B------:R-:W-:Y:S01]  /*7cd0*/  FMUL.FTZ R17, R132.reuse, R117 ;  /* 0x0000007584117220 */ /* 0x040fe20000410000 */
[C---:B--2---:R-:W-:Y:S01]  /*7ce0*/  FMUL.FTZ R6, R3.reuse, R130 ;  /* 0x0000008203067220 */ /* 0x044fe20000410000 */
[C---:B------:R-:W-:Y:S07]  /*7cf0*/  FMUL.FTZ R7, R3.reuse, R131 ;  /* 0x0000008303077220 */ /* 0x040fee0000410000 */
[----:B------:R-:W-:Y:S01]  /*7d00*/  MUFU.EX2 R156, R156 ;  /* 0x0000009c009c7308 */ /* 0x000fe20000000800 */
[C---:B------:R-:W-:Y:S01]  /*7d10*/  FMUL.FTZ R18, R3.reuse, R118 ;  /* 0x0000007603127220 */ /* 0x040fe20000410000 */
[----:B---3--:R-:W-:Y:S01]  /*7d20*/  FMUL.FTZ R4, R132, R128 ;  /* 0x0000008084047220 */ /* 0x008fe20000410000 */
[C---:B----4-:R-:W-:Y:S07]  /*7d30*/  FMUL.FTZ R8, R2.reuse, R124 ;  /* 0x0000007c02087220 */ /* 0x050fee0000410000 */
[----:B------:R-:W2:Y:S01]  /*7d40*/  MUFU.EX2 R152, R152 ;  /* 0x0000009800987308 */ /* 0x000ea20000000800 */
[C---:B------:R-:W-:Y:S01]  /*7d50*/  FMUL.FTZ R9, R2.reuse, R125 ;  /* 0x0000007d02097220 */ /* 0x040fe20000410000 */
[C---:B------:R-:W-:Y:S01]  /*7d60*/  FMUL.FTZ R12, R2.reuse, R120 ;  /* 0x00000078020c7220 */ /* 0x040fe20000410000 */
[----:B------:R-:W-:Y:S07]  /*7d70*/  FMUL.FTZ R13, R2, R121 ;  /* 0x00000079020d7220 */ /* 0x000fee0000410000 */
[----:B------:R-:W-:Y:S01]  /*7d80*/  MUFU.EX2 R154, R154 ;  /* 0x0000009a009a7308 */ /* 0x000fe20000000800 */
[----:B------:R-:W-:Y:S01]  /*7d90*/  FMUL.FTZ R19, R3, R119 ;  /* 0x0000007703137220 */ /* 0x000fe20000410000 */
[----:B-1----:R-:W-:Y:S01]  /*7da0*/  F2FP.F16.F32.PACK_AB R128, R155, R159 ;  /* 0x0000009f9b80723e */ /* 0x002fe200000000ff */
[----:B------:R-:W-:Y:S07]  /*7db0*/  LDSM.16.MT88.4 R116, [R188+0x7800] ;  /* 0x00780000bc74783b */ /* 0x000fee0000004200 */
[----:B------:R-:W1:Y:S01]  /*7dc0*/  MUFU.EX2 R153, R153 ;  /* 0x0000009900997308 */ /* 0x000e620000000800 */
[C---:B------:R-:W-:Y:S01]  /*7dd0*/  FMUL.FTZ R32, R132.reuse, R100 ;  /* 0x0000006484207220 */ /* 0x040fe20000410000 */
[----:B------:R-:W-:Y:S01]  /*7de0*/  FMUL.FTZ R33, R132, R101 ;  /* 0x0000006584217220 */ /* 0x000fe20000410000 */
[C---:B------:R-:W-:Y:S07]  /*7df0*/  FMUL.FTZ R34, R3.reuse, R102 ;  /* 0x0000006603227220 */ /* 0x040fee0000410000 */
        /* <DEDUP_REMOVED lines=8> */
[----:B------:R-:W3:Y:S01]  /*7e80*/  MUFU.EX2 R0, R0 ;  /* 0x0000000000007308 */ /* 0x000ee20000000800 */
[----:B------:R-:W-:Y:S01]  /*7e90*/  FMUL.FTZ R49, R132, R85 ;  /* 0x0000005584317220 */ /* 0x000fe20000410000 */
[----:B-1----:R-:W-:Y:S01]  /*7ea0*/  F2FP.F16.F32.PACK_AB R130, R153, R154 ;  /* 0x0000009a9982723e */ /* 0x002fe200000000ff */
[C---:B------:R-:W-:Y:S07]  /*7eb0*/  FMUL.FTZ R50, R3.reuse, R86 ;  /* 0x0000005603327220 */ /* 0x040fee0000410000 */
[----:B------:R-:W-:Y:S01]  /*7ec0*/  MUFU.EX2 R157, R157 ;  /* 0x0000009d009d7308 */ /* 0x000fe20000000800 */
[----:B------:R-:W-:Y:S01]  /*7ed0*/  FMUL.FTZ R51, R3, R87 ;  /* 0x0000005703337220 */ /* 0x000fe20000410000 */
[C---:B------:R-:W-:Y:S01]  /*7ee0*/  FMUL.FTZ R56, R2.reuse, R76 ;  /* 0x0000004c02387220 */ /* 0x040fe20000410000 */
[----:B------:R-:W-:Y:S07]  /*7ef0*/  LDSM.16.MT88.4 R84, [R143+0x6800] ;  /* 0x006800008f54783b */ /* 0x000fee0000004200 */
[----:B------:R-:W1:Y:S01]  /*7f00*/  MUFU.EX2 R148, R148 ;  /* 0x0000009400947308 */ /* 0x000e620000000800 */
[----:B------:R-:W-:Y:S01]  /*7f10*/  FMUL.FTZ R57, R2, R77 ;  /* 0x0000004d02397220 */ /* 0x000fe20000410000 */
[----:B--2---:R-:W-:Y:S01]  /*7f20*/  F2FP.F16.F32.PACK_AB R131, R150, R151 ;  /* 0x000000979683723e */ /* 0x004fe200000000ff */
[----:B------:R-:W-:Y:S07]  /*7f30*/  FFMA.FTZ R226, R227, UR4, -R158 ;  /* 0x00000004e3e27c23 */ /* 0x000fee000801089e */
[----:B------:R-:W-:Y:S01]  /*7f40*/  MUFU.EX2 R147, R147 ;  /* 0x0000009300937308 */ /* 0x000fe20000000800 */
[----:B------:R-:W-:Y:S01]  /*7f50*/  FMUL.FTZ R24, R2, R108 ;  /* 0x0000006c02187220 */ /* 0x000fe20000410000 */
[C---:B---3--:R-:W-:Y:S01]  /*7f60*/  FMUL.FTZ R46, R0.reuse, R90 ;  /* 0x0000005a002e7220 */ /* 0x048fe20000410000 */
[C---:B------:R-:W-:Y:S07]  /*7f70*/  FMUL.FTZ R47, R0.reuse, R91 ;  /* 0x0000005b002f7220 */ /* 0x040fee0000410000 */
[----:B------:R-:W2:Y:S01]  /*7f80*/  MUFU.EX2 R145, R145 ;  /* 0x0000009100917308 */ /* 0x000ea20000000800 */
[-C--:B-----5:R-:W-:Y:S01]  /*7f90*/  HMMA.16816.F32 R4, R128, R20.reuse, R4 ;  /* 0x000000148004723c */ /* 0x0a0fe20000001804 */
[----:B------:R-:W-:Y:S08]  /*7fa0*/  LDSM.16.MT88.4 R88, [R142+0x6800] ;  /* 0x006800008e58783b */ /* 0x000ff00000004200 */
[----:B------:R-:W-:Y:S01]  /*7fb0*/  MUFU.EX2 R149, R149 ;  /* 0x0000009500957308 */ /* 0x000fe20000000800 */
[C---:B------:R-:W-:Y:S01]  /*7fc0*/  FMUL.FTZ R10, R0.reuse, R126 ;  /* 0x0000007e000a7220 */ /* 0x040fe20000410000 */
[----:B------:R-:W-:Y:S08]  /*7fd0*/  FMUL.FTZ R11, R0, R127 ;  /* 0x0000007f000b7220 */ /* 0x000ff00000410000 */
[----:B------:R-:W3:Y:S01]  /*7fe0*/  MUFU.EX2 R146, R146 ;  /* 0x0000009200927308 */ /* 0x000ee20000000800 */
[----:B-1----:R-:W-:Y:S01]  /*7ff0*/  F2FP.F16.F32.PACK_AB R64, R148, R157 ;  /* 0x0000009d9440723e */ /* 0x002fe200000000ff */
[C---:B------:R-:W-:Y:S01]  /*8000*/  FMUL.FTZ R14, R0.reuse, R122 ;  /* 0x0000007a000e7220 */ /* 0x040fe20000410000 */
[C---:B------:R-:W-:Y:S07]  /*8010*/  FMUL.FTZ R15, R0.reuse, R123 ;  /* 0x0000007b000f7220 */ /* 0x040fee0000410000 */
[----:B------:R-:W-:Y:S01]  /*8020*/  MUFU.EX2 R144, R144 ;  /* 0x0000009000907308 */ /* 0x000fe20000000800 */
[C---:B------:R-:W-:Y:S01]  /*8030*/  FMUL.FTZ R58, R0.reuse, R78 ;  /* 0x0000004e003a7220 */ /* 0x040fe20000410000 */
[----:B--2---:R-:W-:Y:S01]  /*8040*/  F2FP.F16.F32.PACK_AB R65, R145, R147 ;  /* 0x000000939141723e */ /* 0x004fe200000000ff */
[----:B------:R-:W-:Y:S07]  /*8050*/  FMUL.FTZ R59, R0, R79 ;  /* 0x0000004f003b7220 */ /* 0x000fee0000410000 */
[----:B------:R-:W1:Y:S01]  /*8060*/  MUFU.EX2 R141, R141 ;  /* 0x0000008d008d7308 */ /* 0x000e620000000800 */
[----:B------:R-:W-:Y:S01]  /*8070*/  LDSM.16.MT88.4 R76, [R188+0x6800] ;  /* 0x00680000bc4c783b */ /* 0x000fe20000004200 */
[----:B------:R-:W-:Y:S01]  /*8080*/  FMUL.FTZ R25, R2, R109 ;  /* 0x0000006d02197220 */ /* 0x000fe20000410000 */
[C---:B------:R-:W-:Y:S01]  /*8090*/  FMUL.FTZ R26, R0.reuse, R110 ;  /* 0x0000006e001a7220 */ /* 0x040fe20000410000 */
[----:B------:R-:W-:Y:S01]  /*80a0*/  FMUL.FTZ R27, R0, R111 ;  /* 0x0000006f001b7220 */ /* 0x000fe20000410000 */
[----:B------:R-:W-:Y:S01]  /*80b0*/  FMUL.FTZ R28, R2, R104 ;  /* 0x00000068021c7220 */ /* 0x000fe20000410000 */
[----:B---3--:R-:W-:Y:S01]  /*80c0*/  F2FP.F16.F32.PACK_AB R66, R146, R149 ;  /* 0x000000959242723e */ /* 0x008fe200000000ff */
[----:B------:R-:W-:Y:S01]  /*80d0*/  FMUL.FTZ R29, R2, R105 ;  /* 0x00000069021d7220 */ /* 0x000fe20000410000 */
[C---:B------:R-:W-:Y:S01]  /*80e0*/  FMUL.FTZ R30, R0.reuse, R106 ;  /* 0x0000006a001e7220 */ /* 0x040fe20000410000 */
[----:B------:R-:W-:Y:S01]  /*80f0*/  FMUL.FTZ R31, R0, R107 ;  /* 0x0000006b001f7220 */ /* 0x000fe20000410000 */
[C---:B------:R-:W-:Y:S01]  /*8100*/  FMUL.FTZ R40, R2.reuse, R92 ;  /* 0x0000005c02287220 */ /* 0x040fe20000410000 */
[----:B------:R-:W-:Y:S01]  /*8110*/  FMUL.FTZ R41, R2, R93 ;  /* 0x0000005d02297220 */ /* 0x000fe20000410000 */
[C---:B------:R-:W-:Y:S01]  /*8120*/  FMUL.FTZ R42, R0.reuse, R94 ;  /* 0x0000005e002a7220 */ /* 0x040fe20000410000 */
[----:B------:R-:W-:Y:S01]  /*8130*/  FMUL.FTZ R43, R0, R95 ;  /* 0x0000005f002b7220 */ /* 0x000fe20000410000 */
[----:B-1----:R-:W-:Y:S01]  /*8140*/  F2FP.F16.F32.PACK_AB R67, R141, R144 ;  /* 0x000000908d43723e */ /* 0x002fe200000000ff */
        /* <DEDUP_REMOVED lines=25> */
[--C-:B------:R-:W-:Y:S01]  /*82e0*/  FFMA.FTZ R171, R171, UR4, -R160.reuse ;  /* 0x00000004abab7c23 */ /* 0x100fe200080108a0 */
[----:B------:R-:W-:Y:S07]  /*82f0*/  FFMA.FTZ R170, R230, UR4, -R160 ;  /* 0x00000004e6aa7c23 */ /* 0x000fee00080108a0 */
[----:B------:R-:W-:Y:S01]  /*8300*/  MUFU.EX2 R167, R167 ;  /* 0x000000a700a77308 */ /* 0x000fe20000000800 */
[--C-:B------:R-:W-:Y:S01]  /*8310*/  FFMA.FTZ R173, R228, UR4, -R158.reuse ;  /* 0x00000004e4ad7c23 */ /* 0x100fe2000801089e */
[-C--:B------:R-:W-:Y:S08]  /*8320*/  HMMA.16816.F32 R20, R128, R36.reuse, R20 ;  /* 0x000000248014723c */ /* 0x080ff00000001814 */
[----:B------:R-:W-:Y:S01]  /*8330*/  MUFU.EX2 R168, R168 ;  /* 0x000000a800a87308 */ /* 0x000fe20000000800 */
[----:B------:R-:W-:Y:S01]  /*8340*/  FFMA.FTZ R176, R251, UR4, -R158 ;  /* 0x00000004fbb07c23 */ /* 0x000fe2000801089e */
[--C-:B------:R-:W-:Y:S01]  /*8350*/  FFMA.FTZ R174, R247, UR4, -R160.reuse ;  /* 0x00000004f7ae7c23 */ /* 0x100fe200080108a0 */
[----:B------:R-:W-:Y:S07]  /*8360*/  FFMA.FTZ R175, R249, UR4, -R160 ;  /* 0x00000004f9af7c23 */ /* 0x000fee00080108a0 */
        /* <DEDUP_REMOVED lines=16> */
[----:B------:R-:W-:Y:S01]  /*8470*/  MUFU.EX2 R174, R174 ;  /* 0x000000ae00ae7308 */ /* 0x000fe20000000800 */
[C---:B------:R-:W-:Y:S01]  /*8480*/  FMUL.FTZ R38, R3.reuse, R98 ;  /* 0x0000006203267220 */ /* 0x040fe20000410000 */
[----:B------:R-:W-:Y:S01]  /*8490*/  FMUL.FTZ R39, R3, R99 ;  /* 0x0000006303277220 */ /* 0x000fe20000410000 */
[----:B-1----:R-:W-:Y:S01]  /*84a0*/  F2FP.F16.F32.PACK_AB R72, R170, R171 ;  /* 0x000000abaa48723e */ /* 0x002fe200000000ff */
[----:B------:R-:W1:Y:S06]  /*84b0*/  LDSM.16.MT88.4 R96, [R142+0x6000] ;  /* 0x006000008e60783b */ /* 0x000e6c0000004200 */
[----:B------:R-:W3:Y:S01]  /*84c0*/  MUFU.EX2 R175, R175 ;  /* 0x000000af00af7308 */ /* 0x000ee20000000800 */
[----:B------:R-:W-:Y:S01]  /*84d0*/  FFMA.FTZ R233, R243, UR4, -R162 ;  /* 0x00000004f3e97c23 */ /* 0x000fe200080108a2 */
[--C-:B------:R-:W-:Y:S01]  /*84e0*/  FFMA.FTZ R241, R224, UR4, -R161.reuse ;  /* 0x00000004e0f17c23 */ /* 0x100fe200080108a1 */
[--C-:B------:R-:W-:Y:S01]  /*84f0*/  FFMA.FTZ R222, R222, UR4, -R161.reuse ;  /* 0x00000004dede7c23 */ /* 0x100fe200080108a1 */
[-C--:B------:R-:W-:Y:S06]  /*8500*/  HMMA.16816.F32 R36, R128, R52.reuse, R36 ;  /* 0x000000348024723c */ /* 0x080fec0000001824 */
[----:B------:R-:W4:Y:S01]  /*8510*/  MUFU.EX2 R172, R172 ;  /* 0x000000ac00ac7308 */ /* 0x000f220000000800 */
[----:B--2---:R-:W-:Y:S01]  /*8520*/  F2FP.F16.F32.PACK_AB R73, R176, R173 ;  /* 0x000000adb049723e */ /* 0x004fe200000000ff */
[--C-:B------:R-:W-:Y:S08]  /*8530*/  FFMA.FTZ R224, R229, UR4, -R160.reuse ;  /* 0x00000004e5e07c23 */ /* 0x100ff000080108a0 */
[----:B------:R-:W-:Y:S01]  /*8540*/  MUFU.EX2 R178, R178 ;  /* 0x000000b200b27308 */ /* 0x000fe20000000800 */
[----:B------:R-:W-:Y:S01]  /*8550*/  FFMA.FTZ R228, R239, UR4, -R160 ;  /* 0x00000004efe47c23 */ /* 0x000fe200080108a0 */
[--C-:B------:R-:W-:Y:S01]  /*8560*/  FFMA.FTZ R230, R221, UR4, -R158.reuse ;  /* 0x00000004dde67c23 */ /* 0x100fe2000801089e */
[C---:B------:R-:W-:Y:S07]  /*8570*/  HMMA.16816.F32 R40, R64.reuse, R52, R40 ;  /* 0x000000344028723c */ /* 0x040fee0000001828 */
[----:B------:R-:W-:Y:S01]  /*8580*/  MUFU.EX2 R179, R179 ;  /* 0x000000b300b37308 */ /* 0x000fe20000000800 */
[C---:B------:R-:W-:Y:S01]  /*8590*/  FMUL.FTZ R52, R132.reuse, R80 ;  /* 0x0000005084347220 */ /* 0x040fe20000410000 */
[----:B------:R-:W-:Y:S01]  /*85a0*/  FMUL.FTZ R53, R132, R81 ;  /* 0x0000005184357220 */ /* 0x000fe20000410000 */
[----:B---3--:R-:W-:Y:S07]  /*85b0*/  F2FP.F16.F32.PACK_AB R74, R175, R174 ;  /* 0x000000aeaf4a723e */ /* 0x008fee00000000ff */
[----:B------:R-:W-:Y:S01]  /*85c0*/  MUFU.EX2 R218, R218 ;  /* 0x000000da00da7308 */ /* 0x000fe20000000800 */
[-C--:B------:R-:W-:Y:S03]  /*85d0*/  HMMA.16816.F32 R44, R64, R54.reuse, R44 ;  /* 0x00000036402c723c */ /* 0x080fe6000000182c */
[----:B----4-:R-:W-:Y:S06]  /*85e0*/  F2FP.F16.F32.PACK_AB R75, R172, R177 ;  /* 0x000000b1ac4b723e */ /* 0x010fec00000000ff */
[----:B------:R-:W-:Y:S01]  /*85f0*/  MUFU.EX2 R237, R237 ;  /* 0x000000ed00ed7308 */ /* 0x000fe20000000800 */
[----:B------:R-:W-:Y:S01]  /*8600*/  FFMA.FTZ R223, R223, UR4, -R158 ;  /* 0x00000004dfdf7c23 */ /* 0x000fe2000801089e */
[--C-:B------:R-:W-:Y:S01]  /*8610*/  FFMA.FTZ R231, R231, UR4, -R160.reuse ;  /* 0x00000004e7e77c23 */ /* 0x100fe200080108a0 */
[----:B------:R-:W-:Y:S01]  /*8620*/  FFMA.FTZ R235, R235, UR4, -R160 ;  /* 0x00000004ebeb7c23 */ /* 0x000fe200080108a0 */
[C---:B------:R-:W-:Y:S06]  /*8630*/  HMMA.16816.F32 R48, R128.reuse, R54, R48 ;  /* 0x000000368030723c */ /* 0x040fec0000001830 */
        /* <DEDUP_REMOVED lines=17> */
[----:B------:R-:W-:Y:S01]  /*8750*/  MUFU.EX2 R228, R228 ;  /* 0x000000e400e47308 */ /* 0x000fe20000000800 */
[----:B------:R-:W-:Y:S01]  /*8760*/  FFMA.FTZ R138, R138, UR4, -R158 ;  /* 0x000000048a8a7c23 */ /* 0x000fe2000801089e */
[----:B------:R-:W-:Y:S08]  /*8770*/  FFMA.FTZ R180, R180, UR4, -R160 ;  /* 0x00000004b4b47c23 */ /* 0x000ff000080108a0 */
[----:B------:R-:W1:Y:S01]  /*8780*/  MUFU.EX2 R221, R235 ;  /* 0x000000eb00dd7308 */ /* 0x000e620000000800 */
[C---:B------:R-:W-:Y:S01]  /*8790*/  FFMA.FTZ R159, R132.reuse, R211, R159 ;  /* 0x000000d3849f7223 */ /* 0x040fe2000001009f */
[-C--:B------:R-:W-:Y:S08]  /*87a0*/  HMMA.16816.F32 R60, R64, R98.reuse, R60 ;  /* 0x00000062403c723c */ /* 0x080ff0000000183c */
[----:B------:R-:W-:Y:S01]  /*87b0*/  MUFU.EX2 R230, R230 ;  /* 0x000000e600e67308 */ /* 0x000fe20000000800 */
[C---:B------:R-:W-:Y:S01]  /*87c0*/  FMUL.FTZ R64, R132.reuse, R68 ;  /* 0x0000004484407220 */ /* 0x040fe20000410000 */
[----:B------:R-:W-:Y:S01]  /*87d0*/  FMUL.FTZ R65, R132, R69 ;  /* 0x0000004584417220 */ /* 0x000fe20000410000 */
[C---:B------:R-:W-:Y:S01]  /*87e0*/  FMUL.FTZ R66, R3.reuse, R70 ;  /* 0x0000004603427220 */ /* 0x040fe20000410000 */
[----:B------:R-:W-:Y:S01]  /*87f0*/  FMUL.FTZ R67, R3, R71 ;  /* 0x0000004703437220 */ /* 0x000fe20000410000 */
[----:B------:R-:W-:Y:S05]  /*8800*/  F2FP.F16.F32.PACK_AB R68, R163, R92 ;  /* 0x0000005ca344723e */ /* 0x000fea00000000ff */
[----:B------:R-:W3:Y:S01]  /*8810*/  MUFU.EX2 R223, R223 ;  /* 0x000000df00df7308 */ /* 0x000ee20000000800 */
        /* <DEDUP_REMOVED lines=20> */
[----:B------:R-:W-:Y:S09]  /*8960*/  FADD.FTZ R156, R152, R156 ;  /* 0x0000009c989c7221 */ /* 0x000ff20000010000 */
[----:B------:R-:W-:Y:S01]  /*8970*/  MUFU.EX2 R180, R180 ;  /* 0x000000b400b47308 */ /* 0x000fe20000000800 */
        /* <DEDUP_REMOVED lines=33> */
[----:B------:R-:W-:Y:S02]  /*8b90*/  MOV R0, R135 ;  /* 0x0000008700007202 */ /* 0x000fe40000000f00 */
[----:B------:R-:W-:Y:S02]  /*8ba0*/  MOV R3, R136 ;  /* 0x0000008800037202 */ /* 0x000fe40000000f00 */
        /* <DEDUP_REMOVED lines=114> */
.L_x_1810:
[----:B------:R-:W1:Y:S01]  /*92d0*/  SHFL.BFLY PT, R8, R211, 0x2, 0x1f ;  /* 0x0c401f00d3087f89 */ /* 0x000e6200000e0000 */
[----:B------:R-:W2:Y:S01]  /*92e0*/  S2UR UR4, SR_CgaCtaId ;  /* 0x00000000000479c3 */ /* 0x000ea20000008800 */
[----:B------:R-:W-:Y:S01]  /*92f0*/  UMOV UR5, 0x400 ;  /* 0x0000040000057882 */ /* 0x000fe20000000000 */
[----:B------:R-:W-:Y:S01]  /*9300*/  ISETP.NE.AND P3, PT, R203, -0x1, PT ;  /* 0xffffffffcb00780c */ /* 0x000fe20003f65270 */
[----:B------:R-:W3:Y:S04]  /*9310*/  SHFL.BFLY PT, R4, R209, 0x2, 0x1f ;  /* 0x0c401f00d1047f89 */ /* 0x000ee800000e0000 */
[----:B------:R-:W4:Y:S04]  /*9320*/  SHFL.BFLY PT, R5, R208, 0x2, 0x1f ;  /* 0x0c401f00d0057f89 */ /* 0x000f2800000e0000 */
[----:B------:R-:W5:Y:S01]  /*9330*/  SHFL.BFLY PT, R12, R207, 0x2, 0x1f ;  /* 0x0c401f00cf0c7f89 */ /* 0x000f6200000e0000 */
[----:B------:R-:W5:Y:S01]  /*9340*/  S2R R2, SR_TID.X ;  /* 0x0000000000027919 */ /* 0x000f620000002100 */
[----:B------:R-:W5:Y:S01]  /*9350*/  S2R R0, SR_TID.X ;  /* 0x0000000000007919 */ /* 0x000f620000002100 */
[----:B-1----:R-:W-:Y:S01]  /*9360*/  FADD.FTZ R8, R8, R211 ;  /* 0x000000d308087221 */ /* 0x002fe20000010000 */
[----:B--2---:R-:W-:Y:S01]  /*9370*/  ULEA UR4, UR4, UR5, 0x18 ;  /* 0x0000000504047291 */ /* 0x004fe2000f8ec0ff */
[----:B---3--:R-:W-:-:S03]  /*9380*/  FADD.FTZ R4, R4, R209 ;  /* 0x000000d104047221 */ /* 0x008fc60000010000 */
[----:B------:R-:W1:Y:S01]  /*9390*/  SHFL.BFLY PT, R7, R8, 0x1, 0x1f ;  /* 0x0c201f0008077f89 */ /* 0x000e6200000e0000 */
[----:B----4-:R-:W-:-:S03]  /*93a0*/  FADD.FTZ R5, R5, R208 ;  /* 0x000000d005057221 */ /* 0x010fc60000010000 */
[----:B------:R-:W2:Y:S01]  /*93b0*/  SHFL.BFLY PT, R3, R4, 0x1, 0x1f ;  /* 0x0c201f0004037f89 */ /* 0x000ea200000e0000 */
[----:B-----5:R-:W-:-:S03]  /*93c0*/  FADD.FTZ R12, R12, R207 ;  /* 0x000000cf0c0c7221 */ /* 0x020fc60000010000 */
[----:B------:R-:W3:Y:S04]  /*93d0*/  SHFL.BFLY PT, R6, R5, 0x1, 0x1f ;  /* 0x0c201f0005067f89 */ /* 0x000ee800000e0000 */
[----:B------:R-:W4:Y:S01]  /*93e0*/  SHFL.BFLY PT, R11, R12, 0x1, 0x1f ;  /* 0x0c201f000c0b7f89 */ /* 0x000f2200000e0000 */
[C---:B------:R-:W-:Y:S02]  /*93f0*/  LOP3.LUT P0, RZ, R2.reuse, 0x4, RZ, 0xc0, !PT ;  /* 0x0000000402ff7812 */ /* 0x040fe4000780c0ff */
[----:B------:R-:W-:Y:S01]  /*9400*/  LOP3.LUT P2, RZ, R2, 0x8, RZ, 0xc0, !PT ;  /* 0x0000000802ff7812 */ /* 0x000fe2000784c0ff */
[----:B-1----:R-:W-:Y:S01]  /*9410*/  FADD.FTZ R7, R8, R7 ;  /* 0x0000000708077221 */ /* 0x002fe20000010000 */
[----:B------:R-:W-:-:S03]  /*9420*/  SHF.L.U32 R8, R2, 0x4, RZ ;  /* 0x0000000402087819 */ /* 0x000fc600000006ff */
[----:B------:R-:W1:Y:S01]  /*9430*/  MUFU.RCP R10, R7 ;  /* 0x00000007000a7308 */ /* 0x000e620000001000 */
[----:B--2---:R-:W-:Y:S01]  /*9440*/  FADD.FTZ R13, R4, R3 ;  /* 0x00000003040d7221 */ /* 0x004fe20000010000 */
[----:B------:R-:W-:Y:S01]  /*9450*/  LOP3.LUT R8, R8, 0x1c0, RZ, 0xc0, !PT ;  /* 0x000001c008087812 */ /* 0x000fe200078ec0ff */
[----:B---3--:R-:W-:Y:S01]  /*9460*/  FADD.FTZ R6, R5, R6 ;  /* 0x0000000605067221 */ /* 0x008fe20000010000 */
[----:B------:R-:W-:Y:S02]  /*9470*/  SHF.L.U32 R5, R2, 0x1, RZ ;  /* 0x0000000102057819 */ /* 0x000fe400000006ff */
[----:B------:R-:W-:Y:S02]  /*9480*/  SHF.L.U32 R3, R0, 0x5, RZ ;  /* 0x0000000500037819 */ /* 0x000fe400000006ff */
[----:B------:R-:W2:Y:S01]  /*9490*/  MUFU.RCP R4, R13 ;  /* 0x0000000d00047308 */ /* 0x000ea20000001000 */
[----:B------:R-:W-:Y:S01]  /*94a0*/  LOP3.LUT R8, R8, 0x38, R5, 0xf8, !PT ;  /* 0x0000003808087812 */ /* 0x000fe200078ef805 */
[----:B----4-:R-:W-:Y:S01]  /*94b0*/  FADD.FTZ R11, R12, R11 ;  /* 0x0000000b0c0b7221 */ /* 0x010fe20000010000 */
[----:B------:R-:W-:-:S02]  /*94c0*/  LOP3.LUT R5, R5, 0x6, RZ, 0xc0, !PT ;  /* 0x0000000605057812 */ /* 0x000fc400078ec0ff */
[----:B------:R-:W-:Y:S02]  /*94d0*/  LOP3.LUT R3, R3, 0x7c00, RZ, 0xc0, !PT ;  /* 0x00007c0003037812 */ /* 0x000fe400078ec0ff */
[----:B------:R-:W-:Y:S01]  /*94e0*/  FSETP.NE.FTZ.AND P1, PT, R7, RZ, PT ;  /* 0x000000ff0700720b */ /* 0x000fe20003f35000 */
[----:B------:R-:W3:Y:S01]  /*94f0*/  MUFU.RCP R9, R6 ;  /* 0x0000000600097308 */ /* 0x000ee20000001000 */
[----:B------:R-:W-:Y:S02]  /*9500*/  IADD3 R3, PT, PT, R8, R5, R3 ;  /* 0x0000000508037210 */ /* 0x000fe40007ffe003 */
[----:B-1----:R-:W-:Y:S02]  /*9510*/  FSEL R10, R10, 1, P1 ;  /* 0x3f8000000a0a7808 */ /* 0x002fe40000800000 */
[----:B------:R-:W-:Y:S02]  /*9520*/  FSETP.NE.FTZ.AND P5, PT, R13, RZ, PT ;  /* 0x000000ff0d00720b */ /* 0x000fe40003fb5000 */
[----:B------:R-:W-:Y:S01]  /*9530*/  FSETP.NE.FTZ.AND P6, PT, R6, RZ, PT ;  /* 0x000000ff0600720b */ /* 0x000fe20003fd5000 */
        /* <DEDUP_REMOVED lines=18> */
[----:B------:R-:W2:Y:S01]  /*9660*/  LDC.U8 R10, c[0x0][0x549] ;  /* 0x00015240ff0a7b82 */ /* 0x000ea20000000000 */
[----:B------:R-:W-:Y:S01]  /*9670*/  FSETP.NE.FTZ.AND P4, PT, R11, RZ, PT ;  /* 0x000000ff0b00720b */ /* 0x000fe20003f95000 */
[----:B------:R-:W4:Y:S01]  /*9680*/  @P1 MUFU.LG2 R7, R7 ;  /* 0x0000000700071308 */ /* 0x000f220000000c00 */
[----:B---3--:R-:W-:Y:S01]  /*9690*/  FSEL R9, R9, 1, P6 ;  /* 0x3f80000009097808 */ /* 0x008fe20003000000 */
        /* <DEDUP_REMOVED lines=17> */
[----:B------:R-:W-:Y:S01]  /*97b0*/  FMUL.FTZ R130, R9, R130 ;  /* 0x0000008209827220 */ /* 0x000fe20000410000 */
[----:B-1----:R-:W-:Y:S01]  /*97c0*/  FSEL R5, R5, 1, P4 ;  /* 0x3f80000005057808 */ /* 0x002fe20002000000 */
[C---:B------:R-:W-:Y:S01]  /*97d0*/  FMUL.FTZ R131, R9.reuse, R131 ;  /* 0x0000008309837220 */ /* 0x040fe20000410000 */
[----:B------:R-:W-:Y:S01]  /*97e0*/  SEL R4, R4, 0xfffffff0, !P0 ;  /* 0xfffffff004047807 */ /* 0x000fe20004000000 */
[C---:B------:R-:W-:Y:S01]  /*97f0*/  FMUL.FTZ R118, R9.reuse, R118 ;  /* 0x0000007609767220 */ /* 0x040fe20000410000 */
[----:B------:R-:W-:Y:S01]  /*9800*/  LOP3.LUT P0, RZ, R2, 0x10, RZ, 0xc0, !PT ;  /* 0x0000001002ff7812 */ /* 0x000fe2000780c0ff */
[----:B------:R-:W-:Y:S01]  /*9810*/  FMUL.FTZ R119, R9, R119 ;  /* 0x0000007709777220 */ /* 0x000fe20000410000 */
[----:B------:R-:W-:Y:S01]  /*9820*/  MOV R8, 0x20 ;  /* 0x0000002000087802 */ /* 0x000fe20000000f00 */
[C---:B------:R-:W-:Y:S01]  /*9830*/  FMUL.FTZ R126, R5.reuse, R126 ;  /* 0x0000007e057e7220 */ /* 0x040fe20000410000 */
[----:B------:R-:W-:Y:S01]  /*9840*/  FMUL.FTZ R127, R5, R127 ;  /* 0x0000007f057f7220 */ /* 0x000fe20000410000 */
[----:B------:R-:W-:Y:S01]  /*9850*/  LEA R3, R3, UR4, 0x1 ;  /* 0x0000000403037c11 */ /* 0x000fe2000f8e08ff */
[C---:B------:R-:W-:Y:S01]  /*9860*/  FMUL.FTZ R122, R5.reuse, R122 ;  /* 0x0000007a057a7220 */ /* 0x040fe20000410000 */
[----:B------:R-:W-:Y:S01]  /*9870*/  SEL R8, R8, 0xffffffe0, !P2 ;  /* 0xffffffe008087807 */ /* 0x000fe20005000000 */
        /* <DEDUP_REMOVED lines=14> */
[----:B------:R-:W-:Y:S01]  /*9960*/  STS [R3], R128 ;  /* 0x0000008003007388 */ /* 0x000fe20000000800 */
[----:B------:R-:W-:Y:S01]  /*9970*/  IADD3 R19, PT, PT, R8, R3, RZ ;  /* 0x0000000308137210 */ /* 0x000fe20007ffe0ff */
[----:B------:R-:W-:Y:S01]  /*9980*/  FMUL.FTZ R98, R9, R98 ;  /* 0x0000006209627220 */ /* 0x000fe20000410000 */
[----:B------:R-:W-:Y:S01]  /*9990*/  F2FP.F16.F32.PACK_AB R124, R125, R124 ;  /* 0x0000007c7d7c723e */ /* 0x000fe200000000ff */
[----:B------:R-:W-:Y:S01]  /*99a0*/  STS [R3+0x400], R130 ;  /* 0x0004008203007388 */ /* 0x000fe20000000800 */
[----:B------:R-:W-:Y:S01]  /*99b0*/  F2FP.F16.F32.PACK_AB R126, R127, R126 ;  /* 0x0000007e7f7e723e */ /* 0x000fe200000000ff */
[----:B------:R-:W-:Y:S01]  /*99c0*/  FMUL.FTZ R99, R9, R99 ;  /* 0x0000006309637220 */ /* 0x000fe20000410000 */
[----:B------:R-:W-:Y:S01]  /*99d0*/  IADD3 R17, PT, PT, R3, 0x40, RZ ;  /* 0x0000004003117810 */ /* 0x000fe20007ffe0ff */
[----:B------:R-:W-:Y:S01]  /*99e0*/  STS [R15], R116 ;  /* 0x000000740f007388 */ /* 0x000fe20000000800 */
[----:B------:R-:W-:Y:S01]  /*99f0*/  F2FP.F16.F32.PACK_AB R120, R121, R120 ;  /* 0x000000787978723e */ /* 0x000fe200000000ff */
[----:B------:R-:W-:Y:S01]  /*9a00*/  FMUL.FTZ R86, R9, R86 ;  /* 0x0000005609567220 */ /* 0x000fe20000410000 */
[----:B------:R-:W-:Y:S01]  /*9a10*/  F2FP.F16.F32.PACK_AB R122, R123, R122 ;  /* 0x0000007a7b7a723e */ /* 0x000fe200000000ff */
[----:B------:R-:W-:Y:S01]  /*9a20*/  STS [R15+0x400], R118 ;  /* 0x000400760f007388 */ /* 0x000fe20000000800 */
[----:B------:R-:W-:Y:S01]  /*9a30*/  @P0 IADD3 R17, PT, PT, R3, -0x40, RZ ;  /* 0xffffffc003110810 */ /* 0x000fe20007ffe0ff */
[----:B------:R-:W-:Y:S01]  /*9a40*/  FMUL.FTZ R87, R9, R87 ;  /* 0x0000005709577220 */ /* 0x000fe20000410000 */
[----:B------:R-:W-:Y:S01]  /*9a50*/  F2FP.F16.F32.PACK_AB R112, R113, R112 ;  /* 0x000000707170723e */ /* 0x000fe200000000ff */
[----:B------:R-:W-:Y:S01]  /*9a60*/  STS [R3+0x2000], R124 ;  /* 0x0020007c03007388 */ /* 0x000fe20000000800 */
[----:B------:R-:W-:Y:S01]  /*9a70*/  F2FP.F16.F32.PACK_AB R114, R115, R114 ;  /* 0x000000727372723e */ /* 0x000fe200000000ff */
[----:B------:R-:W-:Y:S01]  /*9a80*/  FMUL.FTZ R94, R5, R94 ;  /* 0x0000005e055e7220 */ /* 0x000fe20000410000 */
[----:B--2---:R-:W-:Y:S01]  /*9a90*/  ISETP.NE.AND P0, PT, R10, RZ, PT ;  /* 0x000000ff0a00720c */ /* 0x004fe20003f05270 */
[----:B------:R1:W-:Y:S01]  /*9aa0*/  STS [R3+0x2400], R126 ;  /* 0x0024007e03007388 */ /* 0x0003e20000000800 */
[----:B------:R-:W-:Y:S01]  /*9ab0*/  F2FP.F16.F32.PACK_AB R100, R101, R100 ;  /* 0x000000646564723e */ /* 0x000fe200000000ff */
[----:B------:R-:W2:Y:S01]  /*9ac0*/  LDC R10, c[0x0][0x434] ;  /* 0x00010d00ff0a7b82 */ /* 0x000ea20000000800 */
[----:B------:R-:W-:Y:S01]  /*9ad0*/  F2FP.F16.F32.PACK_AB R102, R103, R102 ;  /* 0x000000666766723e */ /* 0x000fe200000000ff */
[----:B------:R-:W-:Y:S01]  /*9ae0*/  STS [R15+0x2000], R120 ;  /* 0x002000780f007388 */ /* 0x000fe20000000800 */
[----:B------:R-:W-:Y:S01]  /*9af0*/  IADD3 R21, PT, PT, R4, R19, RZ ;  /* 0x0000001304157210 */ /* 0x000fe20007ffe0ff */
        /* <DEDUP_REMOVED lines=8> */
[----:B------:R-:W-:Y:S01]  /*9b80*/  FMUL.FTZ R91, R5, R91 ;  /* 0x0000005b055b7220 */ /* 0x000fe20000410000 */
[----:B------:R-:W-:Y:S01]  /*9b90*/  IADD3 R23, PT, PT, R8, R17, RZ ;  /* 0x0000001108177210 */ /* 0x000fe20007ffe0ff */
[----:B------:R-:W-:Y:S01]  /*9ba0*/  STS [R19+0x400], R114 ;  /* 0x0004007213007388 */ /* 0x000fe20000000800 */
[----:B------:R-:W-:Y:S01]  /*9bb0*/  F2FP.F16.F32.PACK_AB R96, R97, R96 ;  /* 0x000000606160723e */ /* 0x000fe200000000ff */
[----:B------:R-:W-:Y:S01]  /*9bc0*/  FMUL.FTZ R82, R9, R82 ;  /* 0x0000005209527220 */ /* 0x000fe20000410000 */
[C---:B------:R-:W-:Y:S01]  /*9bd0*/  IADD3 R25, PT, PT, R4.reuse, R23, RZ ;  /* 0x0000001704197210 */ /* 0x040fe20007ffe0ff */
[----:B------:R-:W-:Y:S01]  /*9be0*/  STS [R21], R100 ;  /* 0x0000006415007388 */ /* 0x000fe20000000800 */
[----:B------:R-:W-:Y:S01]  /*9bf0*/  F2FP.F16.F32.PACK_AB R98, R99, R98 ;  /* 0x000000626362723e */ /* 0x000fe200000000ff */
[C---:B------:R-:W-:Y:S01]  /*9c00*/  FMUL.FTZ R83, R9.reuse, R83 ;  /* 0x0000005309537220 */ /* 0x040fe20000410000 */
[C---:B------:R-:W-:Y:S01]  /*9c10*/  FMUL.FTZ R70, R9.reuse, R70 ;  /* 0x0000004609467220 */ /* 0x040fe20000410000 */
[----:B------:R-:W-:Y:S01]  /*9c20*/  STS [R21+0x400], R102 ;  /* 0x0004006615007388 */ /* 0x000fe20000000800 */
[----:B-1----:R-:W-:Y:S01]  /*9c30*/  IADD3 R3, PT, PT, R4, R17, RZ ;  /* 0x0000001104037210 */ /* 0x002fe20007ffe0ff */
[----:B------:R-:W-:Y:S01]  /*9c40*/  FMUL.FTZ R9, R9, R71 ;  /* 0x0000004709097220 */ /* 0x000fe20000410000 */
[----:B------:R-:W2:Y:S01]  /*9c50*/  @P0 LDC R4, c[0x0][0x430] ;  /* 0x00010c00ff040b82 */ /* 0x000ea20000000800 */
[----:B------:R-:W-:Y:S01]  /*9c60*/  STS [R19+0x2000], R108 ;  /* 0x0020006c13007388 */ /* 0x000fe20000000800 */
[----:B------:R-:W-:Y:S01]  /*9c70*/  F2FP.F16.F32.PACK_AB R84, R85, R84 ;  /* 0x000000545554723e */ /* 0x000fe200000000ff */
[----:B------:R-:W-:Y:S01]  /*9c80*/  FMUL.FTZ R78, R5, R78 ;  /* 0x0000004e054e7220 */ /* 0x000fe20000410000 */
[----:B------:R-:W-:Y:S01]  /*9c90*/  F2FP.F16.F32.PACK_AB R86, R87, R86 ;  /* 0x000000565756723e */ /* 0x000fe200000000ff */
[----:B------:R1:W-:Y:S01]  /*9ca0*/  STS [R19+0x2400], R110 ;  /* 0x0024006e13007388 */ /* 0x0003e20000000800 */
[----:B------:R-:W-:Y:S01]  /*9cb0*/  F2FP.F16.F32.PACK_AB R92, R93, R92 ;  /* 0x0000005c5d5c723e */ /* 0x000fe200000000ff */
[----:B------:R-:W-:Y:S01]  /*9cc0*/  FMUL.FTZ R79, R5, R79 ;  /* 0x0000004f054f7220 */ /* 0x000fe20000410000 */
[----:B---3--:R-:W3:Y:S01]  /*9cd0*/  @!P3 LDC.64 R14, c[0x0][0x400] ;  /* 0x00010000ff0ebb82 */ /* 0x008ee20000000a00 */
[----:B------:R-:W-:Y:S01]  /*9ce0*/  STS [R21+0x2000], R104 ;  /* 0x0020006815007388 */ /* 0x000fe20000000800 */
[----:B------:R-:W-:Y:S01]  /*9cf0*/  F2FP.F16.F32.PACK_AB R94, R95, R94 ;  /* 0x0000005e5f5e723e */ /* 0x000fe200000000ff */
[----:B----4-:R-:W-:Y:S01]  /*9d00*/  @P1 FMUL.FTZ R7, R7, 0.69314718246459960938 ;  /* 0x3f31721807071820 */ /* 0x010fe20000410000 */
        /* <DEDUP_REMOVED lines=11> */
[----:B------:R-:W5:Y:S01]  /*9dc0*/  LDC.U8 R8, c[0x0][0x548] ;  /* 0x00015200ff087b82 */ /* 0x000f620000000000 */
[----:B------:R-:W-:Y:S01]  /*9dd0*/  MOV R5, 0x7f800000 ;  /* 0x7f80000000057802 */ /* 0x000fe20000000f00 */
[----:B------:R-:W-:Y:S01]  /*9de0*/  STS [R3], R84 ;  /* 0x0000005403007388 */ /* 0x000fe20000000800 */
[----:B------:R-:W-:Y:S01]  /*9df0*/  F2FP.F16.F32.PACK_AB R76, R77, R76 ;  /* 0x0000004c4d4c723e */ /* 0x000fe200000000ff */
[----:B------:R-:W5:Y:S01]  /*9e00*/  @P6 MUFU.LG2 R6, R6 ;  /* 0x0000000600066308 */ /* 0x000f620000000c00 */
[----:B------:R-:W-:Y:S01]  /*9e10*/  F2FP.F16.F32.PACK_AB R78, R79, R78 ;  /* 0x0000004e4f4e723e */ /* 0x000fe200000000ff */
[----:B------:R-:W-:Y:S01]  /*9e20*/  STS [R3+0x400], R86 ;  /* 0x0004005603007388 */ /* 0x000fe20000000800 */
[----:B------:R-:W-:Y:S01]  /*9e30*/  F2FP.F16.F32.PACK_AB R72, R73, R72 ;  /* 0x000000484948723e */ /* 0x000fe200000000ff */
[----:B-1----:R-:W2:Y:S01]  /*9e40*/  LDC R19, c[0x0][0x434] ;  /* 0x00010d00ff137b82 */ /* 0x002ea20000000800 */
[----:B------:R-:W-:Y:S01]  /*9e50*/  F2FP.F16.F32.PACK_AB R24, R75, R24 ;  /* 0x000000184b18723e */ /* 0x000fe200000000ff */
[----:B------:R-:W-:Y:S01]  /*9e60*/  STS [R17+0x2000], R92 ;  /* 0x0020005c11007388 */ /* 0x000fe20000000800 */
[----:B------:R-:W-:Y:S01]  /*9e70*/  ISETP.NE.AND P2, PT, R203, -0x1, PT ;  /* 0xffffffffcb00780c */ /* 0x000fe20003f45270 */
[----:B------:R-:W1:Y:S02]  /*9e80*/  @P5 MUFU.LG2 R13, R13 ;  /* 0x0000000d000d5308 */ /* 0x000e640000000c00 */
[----:B------:R1:W-:Y:S02]  /*9e90*/  STS [R17+0x2400], R94 ;  /* 0x0024005e11007388 */ /* 0x0003e40000000800 */
[----:B----4-:R-:W4:Y:S02]  /*9ea0*/  @P1 LDC R21, c[0x0][0x458] ;  /* 0x00011600ff151b82 */ /* 0x010f240000000800 */
[----:B------:R-:W-:Y:S02]  /*9eb0*/  STS [R3+0x2000], R88 ;  /* 0x0020005803007388 */ /* 0x000fe40000000800 */
[----:B------:R-:W1:Y:S02]  /*9ec0*/  @P4 MUFU.LG2 R11, R11 ;  /* 0x0000000b000b4308 */ /* 0x000e640000000c00 */
[----:B------:R5:W-:Y:S02]  /*9ed0*/  STS [R3+0x2400], R90 ;  /* 0x0024005a03007388 */ /* 0x000be40000000800 */
[----:B------:R-:W5:Y:S02]  /*9ee0*/  @P6 LDC R18, c[0x0][0x458] ;  /* 0x00011600ff126b82 */ /* 0x000f640000000800 */
[----:B------:R-:W-:Y:S04]  /*9ef0*/  STS [R23], R80 ;  /* 0x0000005017007388 */ /* 0x000fe80000000800 */
[----:B------:R-:W-:Y:S01]  /*9f00*/  STS [R23+0x400], R82 ;  /* 0x0004005217007388 */ /* 0x000fe20000000800 */
[----:B--2---:R-:W-:Y:S01]  /*9f10*/  @P0 IMAD R10, R4, R19, RZ ;  /* 0x00000013040a0224 */ /* 0x004fe200078e02ff */
[----:B------:R-:W2:Y:S02]  /*9f20*/  @P5 LDC R27, c[0x0][0x458] ;  /* 0x00011600ff1b5b82 */ /* 0x000ea40000000800 */
[----:B------:R-:W-:Y:S04]  /*9f30*/  STS [R25], R68 ;  /* 0x0000004419007388 */ /* 0x000fe80000000800 */
[----:B------:R-:W-:Y:S01]  /*9f40*/  STS [R25+0x400], R9 ;  /* 0x0004000919007388 */ /* 0x000fe20000000800 */
[----:B----4-:R-:W-:Y:S01]  /*9f50*/  @P1 FFMA.FTZ R5, R136, R21, R7 ;  /* 0x0000001588051223 */ /* 0x010fe20000010007 */
[----:B-1----:R-:W1:Y:S01]  /*9f60*/  @P3 LDC.64 R16, c[0x0][0x408] ;  /* 0x00010200ff103b82 */ /* 0x002e620000000a00 */
[----:B---3--:R-:W-:Y:S01]  /*9f70*/  @!P3 IMAD.WIDE.U32 R20, R204, R14, RZ ;  /* 0x0000000ecc14b225 */ /* 0x008fe200078e00ff */
[----:B------:R-:W-:Y:S01]  /*9f80*/  STS [R23+0x2000], R76 ;  /* 0x0020004c17007388 */ /* 0x000fe20000000800 */
[----:B-----5:R-:W-:-:S02]  /*9f90*/  ISETP.NE.AND P1, PT, R8, RZ, !P0 ;  /* 0x000000ff0800720c */ /* 0x020fc40004725270 */
[----:B------:R-:W-:Y:S01]  /*9fa0*/  @!P3 IMAD R4, R204, R15, R21 ;  /* 0x0000000fcc04b224 */ /* 0x000fe200078e0215 */
[----:B------:R1:W-:Y:S01]  /*9fb0*/  STS [R23+0x2400], R78 ;  /* 0x0024004e17007388 */ /* 0x0003e20000000800 */
[----:B------:R-:W-:Y:S01]  /*9fc0*/  MOV R14, 0x7f800000 ;  /* 0x7f800000000e7802 */ /* 0x000fe20000000f00 */
[----:B------:R-:W3:Y:S01]  /*9fd0*/  @P4 LDC R12, c[0x0][0x458] ;  /* 0x00011600ff0c4b82 */ /* 0x000ee20000000800 */
[----:B------:R-:W4:Y:S01]  /*9fe0*/  S2R R3, SR_CTAID.Z ;  /* 0x0000000000037919 */ /* 0x000f220000002700 */
[----:B------:R1:W-:Y:S06]  /*9ff0*/  STS [R25+0x2000], R72 ;  /* 0x0020004819007388 */ /* 0x0003ec0000000800 */
[----:B------:R-:W2:Y:S01]  /*a000*/  @P0 LDC R15, c[0x0][0x430] ;  /* 0x00010c00ff0f0b82 */ /* 0x000ea20000000800 */
[----:B-1----:R-:W-:-:S04]  /*a010*/  @P3 IMAD.WIDE.U32 R22, R203, R16, RZ ;  /* 0x00000010cb163225 */ /* 0x002fc800078e00ff */
[----:B------:R-:W-:Y:S01]  /*a020*/  @P6 FMUL.FTZ R16, R6, 0.69314718246459960938 ;  /* 0x3f31721806106820 */ /* 0x000fe20000410000 */
[----:B------:R-:W-:Y:S01]  /*a030*/  @P0 MOV R6, 0x1 ;  /* 0x0000000100060802 */ /* 0x000fe20000000f00 */
[----:B----4-:R-:W-:Y:S06]  /*a040*/  @P0 BRA `(.L_x_1814) ;  /* 0x0000000000200947 */ /* 0x010fec0003800000 */
[----:B------:R-:W-:Y:S02]  /*a050*/  ISETP.NE.AND P0, PT, R8, RZ, PT ;  /* 0x000000ff0800720c */ /* 0x000fe40003f05270 */
[----:B------:R-:W1:Y:S11]  /*a060*/  LDC R8, c[0x0][0x3e0] ;  /* 0x0000f800ff087b82 */ /* 0x000e760000000800 */
[----:B------:R-:W1:Y:S01]  /*a070*/  @P0 LDC R7, c[0x0][0x454] ;  /* 0x00011500ff070b82 */ /* 0x000e620000000800 */
[----:B--2---:R-:W-:-:S02]  /*a080*/  @P0 MOV R15, 0x1 ;  /* 0x00000001000f0802 */ /* 0x004fc40000000f00 */
[----:B------:R-:W-:-:S05]  /*a090*/  @!P0 MOV R15, 0x1 ;  /* 0x00000001000f8802 */ /* 0x000fca0000000f00 */
[----:B------:R-:W4:Y:S01]  /*a0a0*/  @P0 LDC R10, c[0x0][0x454] ;  /* 0x00011500ff0a0b82 */ /* 0x000f220000000800 */
[-C--:B-1----:R-:W-:Y:S02]  /*a0b0*/  @P0 IMAD R6, R7, R8.reuse, RZ ;  /* 0x0000000807060224 */ /* 0x082fe400078e02ff */
[----:B------:R-:W-:-:S07]  /*a0c0*/  @!P0 IMAD R6, R19, R8, RZ ;  /* 0x0000000813068224 */ /* 0x000fce00078e02ff */
.L_x_1814:
[----:B------:R-:W-:Y:S01]  /*a0d0*/  @P3 IMAD R4, R203, R17, R23 ;  /* 0x00000011cb043224 */ /* 0x000fe200078e0217 */
[----:B------:R-:W-:Y:S01]  /*a0e0*/  LOP3.LUT P0, RZ, R2, 0x3, RZ, 0xc0, !PT ;  /* 0x0000000302ff7812 */ /* 0x000fe2000780c0ff */
[----:B----4-:R-:W-:Y:S02]  /*a0f0*/  IMAD R7, R3, R10, RZ ;  /* 0x0000000a03077224 */ /* 0x010fe400078e02ff */
[----:B------:R-:W-:Y:S01]  /*a100*/  @P6 FFMA.FTZ R14, R135, R18, R16 ;  /* 0x00000012870e6223 */ /* 0x000fe20000010010 */
[C---:B------:R-:W-:Y:S02]  /*a110*/  @!P2 IMAD R203, R204.reuse, R19, RZ ;  /* 0x00000013cccba224 */ /* 0x040fe400078e02ff */
[----:B------:R-:W-:Y:S01]  /*a120*/  @P5 FMUL.FTZ R13, R13, 0.69314718246459960938 ;  /* 0x3f3172180d0d5820 */ /* 0x000fe20000410000 */
[----:B------:R-:W-:Y:S02]  /*a130*/  @!P1 IMAD R7, R204, R6, R7 ;  /* 0x00000006cc079224 */ /* 0x000fe400078e0207 */
[----:B------:R-:W-:Y:S01]  /*a140*/  @P4 FMUL.FTZ R10, R11, 0.69314718246459960938 ;  /* 0x3f3172180b0a4820 */ /* 0x000fe20000410000 */
[----:B--2---:R-:W-:Y:S01]  /*a150*/  IMAD R6, R15, UR16, RZ ;  /* 0x000000100f067c24 */ /* 0x004fe2000f8e02ff */
[----:B------:R-:W-:Y:S01]  /*a160*/  SHF.R.S32.HI R8, RZ, 0x1f, R203 ;  /* 0x0000001fff087819 */ /* 0x000fe200000114cb */
[----:B------:R1:W-:Y:S01]  /*a170*/  STS [R25+0x2400], R24 ;  /* 0x0024001819007388 */ /* 0x0003e20000000800 */
[----:B------:R-:W-:Y:S01]  /*a180*/  SEL R18, R203, RZ, P1 ;  /* 0x000000ffcb127207 */ /* 0x000fe20000800000 */
[----:B------:R-:W-:Y:S01]  /*a190*/  BSSY.RECONVERGENT B0, `(.L_x_1815) ;  /* 0x0000033000007945 */ /* 0x000fe20003800200 */
[----:B------:R-:W-:Y:S01]  /*a1a0*/  SEL R8, R8, RZ, P1 ;  /* 0x000000ff08087207 */ /* 0x000fe20000800000 */
[----:B------:R-:W-:Y:S01]  /*a1b0*/  BAR.SYNC.DEFER_BLOCKING 0x0 ;  /* 0x0000000000007b1d */ /* 0x000fe20000010000 */
[----:B------:R-:W-:-:S02]  /*a1c0*/  IADD3 R18, P2, P1, R6, R18, R7 ;  /* 0x0000001206127210 */ /* 0x000fc4000795e007 */
[----:B------:R-:W-:Y:S02]  /*a1d0*/  SHF.R.S32.HI R19, RZ, 0x1f, R6 ;  /* 0x0000001fff137819 */ /* 0x000fe40000011406 */
[----:B------:R-:W-:Y:S02]  /*a1e0*/  SHF.R.S32.HI R7, RZ, 0x1f, R7 ;  /* 0x0000001fff077819 */ /* 0x000fe40000011407 */
[----:B------:R-:W-:Y:S01]  /*a1f0*/  MOV R17, 0x7f800000 ;  /* 0x7f80000000117802 */ /* 0x000fe20000000f00 */
[----:B------:R-:W-:Y:S01]  /*a200*/  @P5 FFMA.FTZ R17, R134, R27, R13 ;  /* 0x0000001b86115223 */ /* 0x000fe2000001000d */
[----:B------:R-:W-:Y:S01]  /*a210*/  MOV R16, 0x7f800000 ;  /* 0x7f80000000107802 */ /* 0x000fe20000000f00 */
[----:B---3--:R-:W-:Y:S01]  /*a220*/  @P4 FFMA.FTZ R16, R133, R12, R10 ;  /* 0x0000000c85104223 */ /* 0x008fe2000001000a */
[----:B------:R-:W-:Y:S01]  /*a230*/  IADD3.X R19, PT, PT, R19, R8, R7, P2, P1 ;  /* 0x0000000813137210 */ /* 0x000fe200017e2407 */
        /* <DEDUP_REMOVED lines=8> */
[----:B-1----:R-:W-:-:S03]  /*a2c0*/  VIADD R24, R2, 0x48 ;  /* 0x0000004802187836 */ /* 0x002fc60000000000 */
        /* <DEDUP_REMOVED lines=8> */
[----:B------:R-:W-:Y:S01]  /*a350*/  @!P4 IMAD R26, R26, R15, RZ ;  /* 0x0000000f1a1ac224 */ /* 0x000fe200078e02ff */
        /* <DEDUP_REMOVED lines=8> */
[----:B--2---:R-:W-:Y:S01]  /*a3e0*/  @!P5 LEA R10, P0, R12, R10, 0x2 ;  /* 0x0000000a0c0ad211 */ /* 0x004fe200078010ff */
[----:B------:R2:W-:Y:S01]  /*a3f0*/  @!P6 STG.E desc[UR18][R28.64], R5 ;  /* 0x000000051c00e986 */ /* 0x0005e2000c101912 */
[-C--:B------:R-:W-:Y:S02]  /*a400*/  @!P4 IADD3 R2, P1, PT, R26, R18.reuse, RZ ;  /* 0x000000121a02c210 */ /* 0x080fe40007f3e0ff */
[----:B------:R-:W-:Y:S02]  /*a410*/  @!P5 LEA.HI.X R11, R12, R11, R27, 0x2, P0 ;  /* 0x0000000b0c0bd211 */ /* 0x000fe400000f141b */
[----:B------:R-:W-:-:S02]  /*a420*/  @!P2 IADD3 R18, P0, PT, R15, R18, RZ ;  /* 0x000000120f12a210 */ /* 0x000fc40007f1e0ff */
[-C--:B------:R-:W-:Y:S01]  /*a430*/  @!P4 LEA.HI.X.SX32 R26, R26, R19.reuse, 0x1, P1 ;  /* 0x000000131a1ac211 */ /* 0x080fe200008f0eff */
        /* <DEDUP_REMOVED lines=8> */
.L_x_1816:
[----:B------:R-:W-:Y:S05]  /*a4c0*/  BSYNC.RECONVERGENT B0 ;  /* 0x0000000000007941 */ /* 0x000fea0003800200 */
.L_x_1815:
[----:B------:R-:W3:Y:S01]  /*a4d0*/  LDCU UR6, c[0x0][0x440] ;  /* 0x00008800ff0677ac */ /* 0x000ee20008000800 */
[----:B------:R-:W-:Y:S01]  /*a4e0*/  SHF.R.U32.HI R13, RZ, 0x3, R0 ;  /* 0x00000003ff0d7819 */ /* 0x000fe20000011600 */
[----:B------:R-:W-:Y:S01]  /*a4f0*/  @P3 IMAD.MOV.U32 R20, RZ, RZ, R22 ;  /* 0x000000ffff143224 */ /* 0x000fe200078e0016 */
[----:B--2---:R2:W4:Y:S01]  /*a500*/  LDS.128 R8, [R205+0x3800] ;  /* 0x00380000cd087984 */ /* 0x0045220000000c00 */
[----:B------:R-:W5:Y:S01]  /*a510*/  LDCU.64 UR4, c[0x0][0x410] ;  /* 0x00008200ff0477ac */ /* 0x000f620008000a00 */
[C---:B------:R-:W-:Y:S01]  /*a520*/  IADD3 R7, PT, PT, R13.reuse, 0x40, RZ ;  /* 0x000000400d077810 */ /* 0x040fe20007ffe0ff */
[----:B------:R-:W-:Y:S01]  /*a530*/  VIADD R5, R13, 0x10 ;  /* 0x000000100d057836 */ /* 0x000fe20000000000 */
[----:B------:R-:W-:Y:S01]  /*a540*/  IADD3 R20, P2, PT, R197, R20, RZ ;  /* 0x00000014c5147210 */ /* 0x000fe20007f5e0ff */
[C---:B------:R-:W-:Y:S01]  /*a550*/  VIADD R17, R13.reuse, 0x20 ;  /* 0x000000200d117836 */ /* 0x040fe20000000000 */
[----:B------:R-:W-:Y:S01]  /*a560*/  BSSY.RECONVERGENT B0, `(.L_x_1817) ;  /* 0x000001b000007945 */ /* 0x000fe20003800200 */
[----:B------:R-:W-:-:S02]  /*a570*/  VIADD R15, R13, 0x30 ;  /* 0x000000300d0f7836 */ /* 0x000fc40000000000 */
[----:B------:R-:W-:Y:S01]  /*a580*/  IMAD.X R21, RZ, RZ, R4, P2 ;  /* 0x000000ffff157224 */ /* 0x000fe200010e0604 */
[----:B---3--:R-:W-:-:S04]  /*a590*/  ISETP.GE.AND P1, PT, R197, UR6, PT ;  /* 0x00000006c5007c0c */ /* 0x008fc8000bf26270 */
[-C--:B------:R-:W-:Y:S01]  /*a5a0*/  ISETP.GE.OR P0, PT, R5, R196.reuse, P1 ;  /* 0x000000c40500720c */ /* 0x080fe20000f06670 */
[----:B------:R-:W-:Y:S01]  /*a5b0*/  VIADD R5, R13, 0x50 ;  /* 0x000000500d057836 */ /* 0x000fe20000000000 */
[-C--:B------:R-:W-:Y:S02]  /*a5c0*/  ISETP.GE.OR P4, PT, R7, R196.reuse, P1 ;  /* 0x000000c40700720c */ /* 0x080fe40000f86670 */
[-C--:B------:R-:W-:Y:S02]  /*a5d0*/  ISETP.GE.OR P2, PT, R13, R196.reuse, P1 ;  /* 0x000000c40d00720c */ /* 0x080fe40000f46670 */
[-C--:B------:R-:W-:Y:S02]  /*a5e0*/  ISETP.GE.OR P3, PT, R5, R196.reuse, P1 ;  /* 0x000000c40500720c */ /* 0x080fe40000f66670 */
[----:B------:R2:W3:Y:S01]  /*a5f0*/  LDS.128 R4, [R205] ;  /* 0x00000000cd047984 */ /* 0x0004e20000000c00 */
[-C--:B------:R-:W-:Y:S01]  /*a600*/  ISETP.GE.OR P6, PT, R17, R196.reuse, P1 ;  /* 0x000000c41100720c */ /* 0x080fe20000fc6670 */
[----:B-----5:R-:W-:Y:S01]  /*a610*/  IMAD.WIDE.U32 R16, R3, UR4, R20 ;  /* 0x0000000403107c25 */ /* 0x020fe2000f8e0014 */
[----:B------:R-:W-:-:S02]  /*a620*/  ISETP.GE.OR P5, PT, R15, R196, P1 ;  /* 0x000000c40f00720c */ /* 0x000fc40000fa6670 */
[----:B------:R-:W-:Y:S01]  /*a630*/  IADD3 R15, PT, PT, R13, 0x60, RZ ;  /* 0x000000600d0f7810 */ /* 0x000fe20007ffe0ff */
[----:B------:R-:W-:Y:S02]  /*a640*/  IMAD R19, R3, UR5, R17 ;  /* 0x0000000503137c24 */ /* 0x000fe4000f8e0211 */
[----:B------:R-:W-:Y:S01]  /*a650*/  VIADD R13, R13, 0x70 ;  /* 0x000000700d0d7836 */ /* 0x000fe20000000000 */
[----:B------:R-:W-:Y:S07]  /*a660*/  @P2 BRA `(.L_x_1818) ;  /* 0x0000000000282947 */ /* 0x000fee0003800000 */
[----:B------:R-:W5:Y:S01]  /*a670*/  LDC.64 R2, c[0x0][0x408] ;  /* 0x00010200ff027b82 */ /* 0x000f620000000a00 */
[----:B------:R-:W1:Y:S01]  /*a680*/  LDCU.64 UR4, c[0x0][0x3f0] ;  /* 0x00007e00ff0477ac */ /* 0x000e620008000a00 */
[----:B------:R-:W-:Y:S01]  /*a690*/  MOV R18, R16 ;  /* 0x0000001000127202 */ /* 0x000fe20000000f00 */
[----:B-----5:R-:W-:-:S04]  /*a6a0*/  IMAD R0, R2, UR10, RZ ;  /* 0x0000000a02007c24 */ /* 0x020fc8000f8e02ff */
[----:B------:R-:W-:-:S04]  /*a6b0*/  IMAD.WIDE.U32 R20, R202, R2, R18 ;  /* 0x00000002ca147225 */ /* 0x000fc800078e0012 */
[----:B------:R-:W-:Y:S01]  /*a6c0*/  IMAD R0, R202, R3, R0 ;  /* 0x00000003ca007224 */ /* 0x000fe200078e0200 */
[----:B-1----:R-:W-:-:S04]  /*a6d0*/  LEA R2, P2, R20, UR4, 0x1 ;  /* 0x0000000414027c11 */ /* 0x002fc8000f8408ff */
[----:B------:R-:W-:-:S04]  /*a6e0*/  IADD3 R0, PT, PT, R21, R0, RZ ;  /* 0x0000000015007210 */ /* 0x000fc80007ffe0ff */
[----:B------:R-:W-:-:S05]  /*a6f0*/  LEA.HI.X R3, R20, UR5, R0, 0x1, P2 ;  /* 0x0000000514037c11 */ /* 0x000fca00090f0c00 */
[----:B---3--:R1:W-:Y:S02]  /*a700*/  STG.E.128 desc[UR18][R2.64], R4 ;  /* 0x0000000402007986 */ /* 0x0083e4000c101d12 */
.L_x_1818:
[----:B------:R-:W-:Y:S05]  /*a710*/  BSYNC.RECONVERGENT B0 ;  /* 0x0000000000007941 */ /* 0x000fea0003800200 */
.L_x_1817:
[----:B-1-3--:R1:W3:Y:S01]  /*a720*/  LDS.128 R4, [R205+0x800] ;  /* 0x00080000cd047984 */ /* 0x00a2e20000000c00 */
[----:B------:R-:W-:Y:S01]  /*a730*/  BSSY.RECONVERGENT B0, `(.L_x_1819) ;  /* 0x0000011000007945 */ /* 0x000fe20003800200 */
[-C--:B------:R-:W-:Y:S02]  /*a740*/  ISETP.GE.OR P2, PT, R15, R196.reuse, P1 ;  /* 0x000000c40f00720c */ /* 0x080fe40000f46670 */
[----:B------:R-:W-:Y:S01]  /*a750*/  ISETP.GE.OR P1, PT, R13, R196, P1 ;  /* 0x000000c40d00720c */ /* 0x000fe20000f26670 */
[----:B------:R-:W-:-:S12]  /*a760*/  @P0 BRA `(.L_x_1820) ;  /* 0x0000000000340947 */ /* 0x000fd80003800000 */
        /* <DEDUP_REMOVED lines=13> */
.L_x_1820:
[----:B------:R-:W-:Y:S05]  /*a840*/  BSYNC.RECONVERGENT B0 ;  /* 0x0000000000007941 */ /* 0x000fea0003800200 */
.L_x_1819:
        /* <DEDUP_REMOVED lines=16> */
.L_x_1822:
[----:B------:R-:W-:Y:S05]  /*a950*/  BSYNC.RECONVERGENT B0 ;  /* 0x0000000000007941 */ /* 0x000fea0003800200 */
.L_x_1821:
[----:B-1-3--:R1:W3:Y:S01]  /*a960*/  LDS.128 R4, [R205+0x1800] ;  /* 0x00180000cd047984 */ /* 0x00a2e20000000c00 */
        /* <DEDUP_REMOVED lines=15> */
.L_x_1824:
[----:B------:R-:W-:Y:S05]  /*aa60*/  BSYNC.RECONVERGENT B0 ;  /* 0x0000000000007941 */ /* 0x000fea0003800200 */
.L_x_1823:
[----:B---3--:R3:W1:Y:S01]  /*aa70*/  LDS.128 R4, [R205+0x2000] ;  /* 0x00200000cd047984 */ /* 0x0086620000000c00 */
        /* <DEDUP_REMOVED lines=15> */
.L_x_1826:
[----:B------:R-:W-:Y:S05]  /*ab70*/  BSYNC.RECONVERGENT B0 ;  /* 0x0000000000007941 */ /* 0x000fea0003800200 */
.L_x_1825:
        /* <DEDUP_REMOVED lines=16> */
.L_x_1828:
[----:B------:R-:W-:Y:S05]  /*ac80*/  BSYNC.RECONVERGENT B0 ;  /* 0x0000000000007941 */ /* 0x000fea0003800200 */
.L_x_1827:
        /* <DEDUP_REMOVED lines=16> */
.L_x_1830:
[----:B------:R-:W-:Y:S05]  /*ad90*/  BSYNC.RECONVERGENT B0 ;  /* 0x0000000000007941 */ /* 0x000fea0003800200 */
.L_x_1829:
        /* <DEDUP_REMOVED lines=15> */
.L_x_1831:
        /* <DEDUP_REMOVED lines=15> */
.L_x_2708:


//--------------------- .text._ZN5flash16flash_fwd_kernelI23Flash_fwd_kernel_traitsILi64ELi128ELi64ELi4ELb0ELb0EN7cutlass6half_tE19Flash_kernel_traitsILi64ELi128ELi64ELi4ES3_EELb1ELb0ELb0ELb1ELb0ELb0ELb0ELb1EEEvNS_16Flash_fwd_paramsE --------------------------
	.section	.text._ZN5flash16flash_fwd_kernelI23Flash_fwd_kernel_traitsILi64ELi128ELi64ELi4ELb0ELb0EN7cutlass6half_tE19Flash_kernel_traitsILi64ELi128ELi64ELi4ES3_EELb1ELb0ELb0ELb1ELb0ELb0ELb0ELb1EEEvNS_16Flash_fwd_paramsE,"ax",@progbits
	.align	128
        .global         _ZN5flash16flash_fwd_kernelI23Flash_fwd_kernel_traitsILi64ELi128ELi64ELi4ELb0ELb0EN7cutlass6half_tE19Flash_kernel_traitsILi64ELi128ELi64ELi4ES3_EELb1ELb0ELb0ELb1ELb0ELb0ELb0ELb1EEEvNS_16Flash_fwd_paramsE
        .type           _ZN5flash16flash_fwd_kernelI23Flash_fwd_kernel_traitsILi64ELi128ELi64ELi4ELb0ELb0EN7cutlass6half_tE19Flash_kernel_traitsILi64ELi128ELi64ELi4ES3_EELb1ELb0ELb0ELb1ELb0ELb0ELb0ELb1EEEvNS_16Flash_fwd_paramsE,@function
        .size           _ZN5flash16flash_fwd_kernelI23Flash_fwd_kernel_traitsILi64ELi128ELi64ELi4ELb0ELb0EN7cutlass6half_tE19Flash_kernel_traitsILi64ELi128ELi64ELi4ES3_EELb1ELb0ELb0ELb1ELb0ELb0ELb0ELb1EEEvNS_16Flash_fwd_paramsE,(.L_x_2709 - _ZN5flash16flash_fwd_kernelI23Flash_fwd_kernel_traitsILi64ELi128ELi64ELi4ELb0ELb0EN7cutlass6half_tE19Flash_kernel_traitsILi64ELi128ELi64ELi4ES3_EELb1ELb0ELb0ELb1ELb0ELb0ELb0ELb1EEEvNS_16Flash_fwd_paramsE)
        .other          _ZN5flash16flash_fwd_kernelI23Flash_fwd_kernel_traitsILi64ELi128ELi64ELi4ELb0ELb0EN7cutlass6half_tE19Flash_kernel_traitsILi64ELi128ELi64ELi4ES3_EELb1ELb0ELb0ELb1ELb0ELb0ELb0ELb1EEEvNS_16Flash_fwd_paramsE,@"STO_CUDA_ENTRY STV_DEFAULT"
_ZN5flash16flash_fwd_kernelI23Flash_fwd_kernel_traitsILi64ELi128ELi64ELi4ELb0ELb0EN7cutlass6half_tE19Flash_kernel_traitsILi64ELi128ELi64ELi4ES3_EELb1ELb0ELb0ELb1ELb0ELb0ELb0ELb1EEEvNS_16Flash_fwd_paramsE:
.text._ZN5flash16flash_fwd_kernelI23Flash_fwd_kernel_traitsILi64ELi128ELi64ELi4ELb0ELb0EN7cutlass6half_tE19Flash_kernel_traitsILi64ELi128ELi64ELi4ES3_EELb1ELb0ELb0ELb1ELb0ELb0ELb0ELb1EEEvNS_16Flash_fwd_paramsE:
[----:B------:R-:W1:Y:S01]  /*0000*/  LDC R1, c[0x0][0x37c] ;  /* 0x0000df00ff017b82 */ /* 0x000e620000000800 */
[----:B------:R-:W2:Y:S07]  /*0010*/  LDCU.U8 UR4, c[0x0][0x524] ;  /* 0x0000a480ff0477ac */ /* 0x000eae0008000000 */
[----:B------:R-:W3:Y:S01]  /*0020*/  LDC R2, c[0x0][0x518] ;  /* 0x00014600ff027b82 */ /* 0x000ee20000000800 */
[----:B-1----:R-:W-:Y:S01]  /*0030*/  VIADD R1, R1, 0xffffff40 ;  /* 0xffffff4001017836 */ /* 0x002fe20000000000 */
[----:B------:R-:W1:Y:S01]  /*0040*/  LDCU.64 UR34, c[0x0][0x510] ;  /* 0x0000a200ff2277ac */ /* 0x000e620008000a00 */
[----:B------:R-:W4:Y:S05]  /*0050*/  LDCU.64 UR28, c[0x0][0x358] ;  /* 0x00006b00ff1c77ac */ /* 0x000f2a0008000a00 */
[----:B------:R-:W3:Y:S01]  /*0060*/  LDC R3, c[0x0][0x51c] ;  /* 0x00014700ff037b82 */ /* 0x000ee20000000800 */
[----:B------:R-:W5:Y:S01]  /*0070*/  S2R R194, SR_TID.X ;  /* 0x0000000000c27919 */ /* 0x000f620000002100 */
[----:B------:R-:W3:Y:S01]  /*0080*/  LDCU.64 UR10, c[0x0][0x460] ;  /* 0x00008c00ff0a77ac */ /* 0x000ee20008000a00 */
[----:B------:R-:W3:Y:S01]  /*0090*/  LDCU.64 UR8, c[0x0][0x470] ;  /* 0x00008e00ff0877ac */ /* 0x000ee20008000a00 */
[----:B--2---:R-:W-:-:S04]  /*00a0*/  ISETP.NE.AND P2, PT, RZ, UR4, PT ;  /* 0x00000004ff007c0c */ /* 0x004fc8000bf45270 */
[----:B------:R-:W-:Y:S01]  /*00b0*/  S2UR UR20, SR_CTAID.X ;  /* 0x00000000001479c3 */ /* 0x000fe20000002500 */
[----:B------:R-:W2:Y:S01]  /*00c0*/  LDCU.64 UR6, c[0x0][0x478] ;  /* 0x00008f00ff0677ac */ /* 0x000ea20008000a00 */
[----:B-1----:R-:W-:Y:S02]  /*00d0*/  IMAD.U32 R6, RZ, RZ, UR34 ;  /* 0x00000022ff067e24 */ /* 0x002fe4000f8e00ff */
[----:B------:R-:W-:Y:S01]  /*00e0*/  IMAD.U32 R7, RZ, RZ, UR35 ;  /* 0x00000023ff077e24 */ /* 0x000fe2000f8e00ff */
[----:B------:R-:W1:Y:S05]  /*00f0*/  LDCU.64 UR14, c[0x0][0x460] ;  /* 0x00008c00ff0e77ac */ /* 0x000e6a0008000a00 */
[----:B----4-:R-:W4:Y:S01]  /*0100*/  @P2 LDG.E.64 R6, desc[UR28][R6.64] ;  /* 0x0000001c06062981 */ /* 0x010f22000c1e1b00 */
[----:B------:R-:W1:Y:S03]  /*0110*/  S2UR UR19, SR_CTAID.Y ;  /* 0x00000000001379c3 */ /* 0x000e660000002600 */
[----:B---3--:R-:W3:Y:S01]  /*0120*/  @P2 LDG.E.64 R4, desc[UR28][R2.64] ;  /* 0x0000001c02042981 */ /* 0x008ee2000c1e1b00 */
[----:B------:R-:W-:Y:S01]  /*0130*/  UISETP.NE.U32.AND UP0, UPT, UR10, URZ, UPT ;  /* 0x000000ff0a00728c */ /* 0x000fe2000bf05070 */
[----:B------:R-:W-:Y:S01]  /*0140*/  ISETP.NE.U32.AND P4, PT, RZ, UR10, PT ;  /* 0x0000000aff007c0c */ /* 0x000fe2000bf85070 */
[----:B------:R-:W-:-:S02]  /*0150*/  UISETP.NE.U32.AND UP4, UPT, UR8, URZ, UPT ;  /* 0x000000ff0800728c */ /* 0x000fc4000bf85070 */
[----:B------:R-:W5:Y:S01]  /*0160*/  S2UR UR26, SR_CTAID.Z ;  /* 0x00000000001a79c3 */ /* 0x000f620000002700 */
[----:B------:R-:W3:Y:S01]  /*0170*/  LDCU.U8 UR12, c[0x0][0x532] ;  /* 0x0000a640ff0c77ac */ /* 0x000ee20008000000 */
[----:B------:R-:W-:Y:S01]  /*0180*/  ISETP.NE.AND.EX P4, PT, RZ, UR11, PT, P4 ;  /* 0x0000000bff007c0c */ /* 0x000fe2000bf85340 */
[----:B------:R-:W-:Y:S02]  /*0190*/  UISETP.NE.AND.EX UP0, UPT, UR11, URZ, UPT, UP0 ;  /* 0x000000ff0b00728c */ /* 0x000fe4000bf05300 */
[----:B------:R-:W-:-:S03]  /*01a0*/  UISETP.NE.AND.EX UP4, UPT, UR9, URZ, UPT, UP4 ;  /* 0x000000ff0900728c */ /* 0x000fc6000bf85340 */
[----:B------:R-:W3:Y:S01]  /*01b0*/  @P2 LDC R0, c[0x0][0x520] ;  /* 0x00014800ff002b82 */ /* 0x000ee20000000800 */
[----:B--2---:R-:W-:-:S04]  /*01c0*/  UISETP.NE.U32.AND UP3, UPT, UR6, URZ, UPT ;  /* 0x000000ff0600728c */ /* 0x004fc8000bf65070 */
[----:B------:R-:W-:Y:S02]  /*01d0*/  UISETP.NE.AND.EX UP3, UPT, UR7, URZ, UPT, UP3 ;  /* 0x000000ff0700728c */ /* 0x000fe4000bf65330 */
[----:B-1----:R-:W-:Y:S02]  /*01e0*/  USHF.L.U32 UR11, UR19, 0x2, URZ ;  /* 0x00000002130b7899 */ /* 0x002fe400080006ff */
[----:B------:R-:W-:Y:S02]  /*01f0*/  UIMAD.WIDE.U32 UR14, UR19, 0x4, UR14 ;  /* 0x00000004130e78a5 */ /* 0x000fe4000f8e000e */
[----:B------:R-:W-:Y:S02]  /*0200*/  USHF.R.U32.HI UR10, URZ, 0x1e, UR19 ;  /* 0x0000001eff0a7899 */ /* 0x000fe40008011613 */
[----:B------:R-:W-:Y:S02]  /*0210*/  @UP4 UIADD3 UR8, UP2, UPT, UR11, UR8, URZ ;  /* 0x000000080b084290 */ /* 0x000fe4000ff5e0ff */
[----:B-----5:R-:W-:Y:S01]  /*0220*/  ULOP3.LUT UR4, UR26, UR20, UR19, 0xfe, !UPT ;  /* 0x000000141a047292 */ /* 0x020fe2000f8efe13 */
[----:B------:R-:W-:Y:S01]  /*0230*/  IMAD.U32 R14, RZ, RZ, UR14 ;  /* 0x0000000eff0e7e24 */ /* 0x000fe2000f8e00ff */
[----:B------:R-:W-:Y:S01]  /*0240*/  @UP4 UIADD3.X UR9, UPT, UPT, UR10, UR9, URZ, UP2, !UPT ;  /* 0x000000090a094290 */ /* 0x000fe200097fe4ff */
[----:B------:R-:W-:Y:S01]  /*0250*/  IMAD.U32 R15, RZ, RZ, UR15 ;  /* 0x0000000fff0f7e24 */ /* 0x000fe2000f8e00ff */
[----:B------:R-:W-:-:S02]  /*0260*/  @UP3 UIADD3 UR6, UP1, UPT, UR11, UR6, URZ ;  /* 0x000000060b063290 */ /* 0x000fc4000ff3e0ff */
[----:B------:R-:W-:Y:S02]  /*0270*/  LOP3.LUT P0, RZ, R194, UR4, RZ, 0xfc, !PT ;  /* 0x00000004c2ff7c12 */ /* 0x000fe4000f80fcff */
[----:B------:R-:W-:-:S03]  /*0280*/  @UP3 UIADD3.X UR7, UPT, UPT, UR10, UR7, URZ, UP1, !UPT ;  /* 0x000000070a073290 */ /* 0x000fc60008ffe4ff */
[----:B------:R-:W1:Y:S08]  /*0290*/  LDCU.64 UR4, c[0x0][0x468] ;  /* 0x00008d00ff0477ac */ /* 0x000e700008000a00 */
[----:B------:R-:W2:Y:S01]  /*02a0*/  @!P0 LDC.64 R8, c[0x0][0x528] ;  /* 0x00014a00ff088b82 */ /* 0x000ea20000000a00 */
[----:B-1----:R-:W-:Y:S02]  /*02b0*/  UISETP.EQ.U32.AND UP2, UPT, UR4, URZ, UPT ;  /* 0x000000ff0400728c */ /* 0x002fe4000bf42070 */
[----:B------:R-:W-:-:S04]  /*02c0*/  UIADD3 UR11, UP1, UPT, UR11, UR4, URZ ;  /* 0x000000040b0b7290 */ /* 0x000fc8000ff3e0ff */
[----:B------:R-:W-:Y:S01]  /*02d0*/  UIADD3.X UR10, UPT, UPT, UR10, UR5, URZ, UP1, !UPT ;  /* 0x000000050a0a7290 */ /* 0x000fe20008ffe4ff */
[----:B------:R-:W-:Y:S01]  /*02e0*/  IMAD.U32 R12, RZ, RZ, UR8 ;  /* 0x00000008ff0c7e24 */ /* 0x000fe2000f8e00ff */
[----:B----4-:R-:W-:Y:S02]  /*02f0*/  @P2 R2UR UR34, R6 ;  /* 0x00000000062222ca */ /* 0x010fe400000e0000 */
[----:B------:R-:W-:Y:S02]  /*0300*/  @P2 R2UR UR35, R7 ;  /* 0x00000000072322ca */ /* 0x000fe400000e0000 */
[----:B---3--:R-:W-:Y:S01]  /*0310*/  @P2 IADD3 R2, P1, PT, R4, R0, RZ ;  /* 0x0000000004022210 */ /* 0x008fe20007f3e0ff */
[----:B------:R-:W-:Y:S01]  /*0320*/  IMAD.U32 R13, RZ, RZ, UR9 ;  /* 0x00000009ff0d7e24 */ /* 0x000fe2000f8e00ff */
[----:B------:R-:W-:Y:S01]  /*0330*/  UMOV UR18, 0xffffffff ;  /* 0xffffffff00127882 */ /* 0x000fe20000000000 */
[----:B------:R-:W-:Y:S01]  /*0340*/  IMAD.U32 R10, RZ, RZ, UR6 ;  /* 0x00000006ff0a7e24 */ /* 0x000fe2000f8e00ff */
[----:B------:R-:W1:Y:S01]  /*0350*/  @!UP0 LDCU UR31, c[0x0][0x434] ;  /* 0x00008680ff1f87ac */ /* 0x000e620008000800 */
[----:B------:R-:W-:Y:S01]  /*0360*/  @P2 IMAD.X R3, RZ, RZ, R5, P1 ;  /* 0x000000ffff032224 */ /* 0x000fe200008e0605 */
[----:B------:R-:W-:-:S02]  /*0370*/  PLOP3.LUT P2, PT, PT, PT, UP0, 0x80, 0x8 ;  /* 0x000000000008781c */ /* 0x000fc40003f4f008 */
[----:B------:R-:W-:Y:S01]  /*0380*/  PLOP3.LUT P1, PT, PT, PT, UP4, 0x80, 0x8 ;  /* 0x000000000008781c */ /* 0x000fe20003f2f048 */
[----:B------:R-:W-:Y:S01]  /*0390*/  IMAD.U32 R4, RZ, RZ, UR34 ;  /* 0x00000022ff047e24 */ /* 0x000fe2000f8e00ff */
[----:B------:R-:W3:Y:S01]  /*03a0*/  @!UP3 LDCU UR8, c[0x0][0x43c] ;  /* 0x00008780ff08b7ac */ /* 0x000ee20008000800 */
[----:B------:R-:W-:Y:S01]  /*03b0*/  IMAD.U32 R5, RZ, RZ, UR35 ;  /* 0x00000023ff057e24 */ /* 0x000fe2000f8e00ff */
[----:B--2---:R-:W-:Y:S01]  /*03c0*/  @!P0 STG.E.64 desc[UR28][R8.64+0x8], R2 ;  /* 0x0000080208008986 */ /* 0x004fe2000c101b1c */
[----:B------:R-:W-:-:S03]  /*03d0*/  UISETP.NE.AND UP4, UPT, UR12, URZ, UPT ;  /* 0x000000ff0c00728c */ /* 0x000fc6000bf85270 */
[----:B------:R2:W-:Y:S01]  /*03e0*/  @!P0 STG.E.64 desc[UR28][R8.64], R4 ;  /* 0x0000000408008986 */ /* 0x0005e2000c101b1c */
[----:B------:R-:W-:Y:S01]  /*03f0*/  PLOP3.LUT P0, PT, PT, PT, UP3, 0x80, 0x8 ;  /* 0x000000000008781c */ /* 0x000fe20003f0f038 */
[----:B------:R-:W-:Y:S02]  /*0400*/  UISETP.EQ.OR.EX UP2, UPT, UR5, URZ, !UP4, UP2 ;  /* 0x000000ff0500728c */ /* 0x000fe4000e742720 */
[----:B------:R-:W4:Y:S04]  /*0410*/  @P4 LDG.E R7, desc[UR28][R14.64] ;  /* 0x0000001c0e074981 */ /* 0x000f28000c1e1900 */
[----:B------:R-:W-:Y:S01]  /*0420*/  PLOP3.LUT P3, PT, PT, PT, UP2, 0x80, 0x8 ;  /* 0x000000000008781c */ /* 0x000fe20003f6f028 */
[----:B------:R-:W-:Y:S01]  /*0430*/  IMAD.U32 R11, RZ, RZ, UR7 ;  /* 0x00000007ff0b7e24 */ /* 0x000fe2000f8e00ff */
[----:B------:R-:W5:Y:S04]  /*0440*/  @!UP3 LDCU.64 UR6, c[0x0][0x488] ;  /* 0x00009100ff06b7ac */ /* 0x000f680008000a00 */
[----:B------:R-:W4:Y:S04]  /*0450*/  @P0 LDG.E R0, desc[UR28][R10.64] ;  /* 0x0000001c0a000981 */ /* 0x000f28000c1e1900 */
[----:B--2---:R-:W2:Y:S01]  /*0460*/  @P2 LDG.E R4, desc[UR28][R14.64+0x4] ;  /* 0x0000041c0e042981 */ /* 0x004ea2000c1e1900 */
[----:B------:R-:W-:-:S02]  /*0470*/  IMAD.U32 R8, RZ, RZ, UR11 ;  /* 0x0000000bff087e24 */ /* 0x000fc4000f8e00ff */
[----:B------:R-:W-:Y:S01]  /*0480*/  IMAD.U32 R9, RZ, RZ, UR10 ;  /* 0x0000000aff097e24 */ /* 0x000fe2000f8e00ff */
[----:B------:R-:W2:Y:S01]  /*0490*/  @P1 LDG.E R5, desc[UR28][R12.64] ;  /* 0x0000001c0c051981 */ /* 0x000ea2000c1e1900 */
[----:B------:R-:W1:Y:S03]  /*04a0*/  LDCU UR10, c[0x0][0x3e0] ;  /* 0x00007c00ff0a77ac */ /* 0x000e660008000800 */
[----:B------:R-:W2:Y:S01]  /*04b0*/  @!P3 LDG.E R6, desc[UR28][R8.64] ;  /* 0x0000001c0806b981 */ /* 0x000ea2000c1e1900 */
[----:B------:R-:W-:Y:S01]  /*04c0*/  UMOV UR13, URZ ;  /* 0x000000ff000d7c82 */ /* 0x000fe20008000000 */
[----:B------:R-:W-:Y:S01]  /*04d0*/  USHF.L.U32 UR27, UR20, 0x7, URZ ;  /* 0x00000007141b7899 */ /* 0x000fe200080006ff */
[----:B------:R-:W-:Y:S01]  /*04e0*/  UMOV UR14, 0xffffffff ;  /* 0xffffffff000e7882 */ /* 0x000fe20000000000 */
[----:B-----5:R-:W-:-:S04]  /*04f0*/  @!UP3 UISETP.NE.U32.AND UP2, UPT, UR6, URZ, UPT ;  /* 0x000000ff0600b28c */ /* 0x020fc8000bf45070 */
[----:B------:R-:W-:-:S04]  /*0500*/  @!UP3 UISETP.NE.AND.EX UP2, UPT, UR7, URZ, UPT, UP2 ;  /* 0x000000ff0700b28c */ /* 0x000fc8000bf45320 */
[----:B---3--:R-:W-:Y:S02]  /*0510*/  @!UP3 USEL UR8, UR8, URZ, UP2 ;  /* 0x000000ff0808b287 */ /* 0x008fe40009000000 */
[----:B-1----:R-:W-:Y:S01]  /*0520*/  UIMAD UR32, UR19, UR10, UR26 ;  /* 0x0000000a132072a4 */ /* 0x002fe2000f8e021a */
[----:B----4-:R-:W-:Y:S02]  /*0530*/  @P4 R2UR UR18, R7 ;  /* 0x00000000071242ca */ /* 0x010fe400000e0000 */
[----:B--2---:R-:W-:Y:S02]  /*0540*/  @P2 R2UR UR9, R4 ;  /* 0x00000000040922ca */ /* 0x004fe400000e0000 */
[----:B------:R-:W-:Y:S02]  /*0550*/  @P0 R2UR UR30, R0 ;  /* 0x00000000001e02ca */ /* 0x000fe400000e0000 */
[----:B------:R-:W-:-:S09]  /*0560*/  @P1 R2UR UR13, R5 ;  /* 0x00000000050d12ca */ /* 0x000fd200000e0000 */
[----:B------:R-:W-:Y:S02]  /*0570*/  @UP0 UIADD3 UR31, UPT, UPT, UR9, -UR18, URZ ;  /* 0x80000012091f0290 */ /* 0x000fe4000fffe0ff */
[----:B------:R-:W-:Y:S01]  /*0580*/  UISETP.NE.U32.AND UP0, UPT, UR4, URZ, UPT ;  /* 0x000000ff0400728c */ /* 0x000fe2000bf05070 */
[----:B------:R-:W-:-:S03]  /*0590*/  @!P3 R2UR UR14, R6 ;  /* 0x00000000060eb2ca */ /* 0x000fc600000e0000 */
[----:B------:R-:W-:Y:S02]  /*05a0*/  UISETP.NE.AND.EX UP0, UPT, UR5, URZ, UPT, UP0 ;  /* 0x000000ff0500728c */ /* 0x000fe4000bf05300 */
[----:B------:R-:W-:Y:S02]  /*05b0*/  UISETP.GT.AND UP1, UPT, UR31, UR27, UPT ;  /* 0x0000001b1f00728c */ /* 0x000fe4000bf24270 */
[----:B------:R-:W-:-:S04]  /*05c0*/  @UP3 UIADD3 UR30, UPT, UPT, UR30, -UR13, URZ ;  /* 0x8000000d1e1e3290 */ /* 0x000fc8000fffe0ff */
[----:B------:R-:W-:-:S03]  /*05d0*/  PLOP3.LUT P0, PT, PT, PT, UP1, 0x80, 0x8 ;  /* 0x000000000008781c */ /* 0x000fc60003f0f018 */
[----:B------:R-:W1:Y:S01]  /*05e0*/  @!UP0 LDCU UR4, c[0x0][0x438] ;  /* 0x00008700ff0487ac */ /* 0x000e620008000800 */
[----:B------:R-:W-:Y:S09]  /*05f0*/  BRA.U !UP0, `(.L_x_1832) ;  /* 0x0000000108187547 */ /* 0x000ff2000b800000 */
[----:B------:R-:W-:-:S13]  /*0600*/  PLOP3.LUT P1, PT, PT, PT, UP4, 0x80, 0x8 ;  /* 0x000000000008781c */ /* 0x000fda0003f2f048 */
[----:B------:R-:W1:Y:S04]  /*0610*/  @P1 LDG.E R0, desc[UR28][R8.64+0x4] ;  /* 0x0000041c08001981 */ /* 0x000e68000c1e1900 */
[----:B------:R-:W2:Y:S01]  /*0620*/  @!P1 LDG.E R4, desc[UR28][R8.64] ;  /* 0x0000001c08049981 */ /* 0x000ea2000c1e1900 */
[----:B-1----:R-:W-:-:S13]  /*0630*/  @P1 R2UR UR4, R0 ;  /* 0x00000000000412ca */ /* 0x002fda00000e0000 */
[----:B------:R-:W-:-:S07]  /*0640*/  @UP4 UIADD3 UR4, UPT, UPT, UR4, -UR14, URZ ;  /* 0x8000000e04044290 */ /* 0x000fce000fffe0ff */
[----:B--2---:R-:W-:-:S15]  /*0650*/  @!P1 R2UR UR4, R4 ;  /* 0x00000000040492ca */ /* 0x004fde00000e0000 */
.L_x_1832:
[----:B-1----:R-:W-:Y:S01]  /*0660*/  @!UP3 UIADD3 UR30, UPT, UPT, UR8, UR4, -UR13 ;  /* 0x00000004081eb290 */ /* 0x002fe2000fffe80d */
[----:B------:R-:W-:Y:S11]  /*0670*/  @!P0 EXIT ;  /* 0x000000000000894d */ /* 0x000ff60003800000 */
[----:B------:R-:W-:-:S09]  /*0680*/  UISETP.GT.AND UP0, UPT, UR30, URZ, UPT ;  /* 0x000000ff1e00728c */ /* 0x000fd2000bf04270 */
[----:B------:R-:W-:Y:S05]  /*0690*/  BRA.U UP0, `(.L_x_1833) ;  /* 0x0000001100907547 */ /* 0x000fea000b800000 */
[----:B------:R-:W1:Y:S01]  /*06a0*/  LDCU.U8 UR4, c[0x0][0x549] ;  /* 0x0000a920ff0477ac */ /* 0x000e620008000000 */
[----:B------:R-:W-:-:S11]  /*06b0*/  UISETP.NE.AND UP0, UPT, UR18, -0x1, UPT ;  /* 0xffffffff1200788c */ /* 0x000fd6000bf05270 */
[----:B------:R-:W2:Y:S01]  /*06c0*/  @!UP0 LDCU.64 UR8, c[0x0][0x400] ;  /* 0x00008000ff0887ac */ /* 0x000ea20008000a00 */
[----:B-1----:R-:W-:Y:S01]  /*06d0*/  UISETP.NE.AND UP1, UPT, UR4, URZ, UPT ;  /* 0x000000ff0400728c */ /* 0x002fe2000bf25270 */
[----:B------:R-:W1:Y:S10]  /*06e0*/  @UP0 LDCU.64 UR6, c[0x0][0x408] ;  /* 0x00008100ff0607ac */ /* 0x000e740008000a00 */
[----:B------:R-:W3:Y:S01]  /*06f0*/  @UP1 LDCU.64 UR4, c[0x0][0x430] ;  /* 0x00008600ff0417ac */ /* 0x000ee20008000a00 */
[----:B--2---:R-:W-:Y:S01]  /*0700*/  @!UP0 UIMAD.WIDE.U32 UR12, UR19, UR8, URZ ;  /* 0x00000008130c82a5 */ /* 0x004fe2000f8e00ff */
[----:B------:R-:W-:-:S03]  /*0710*/  @UP1 UMOV UR11, 0x1 ;  /* 0x00000001000b1882 */ /* 0x000fc60000000000 */
[----:B------:R-:W-:Y:S02]  /*0720*/  @!UP0 UIMAD UR9, UR19, UR9, UR13 ;  /* 0x00000009130982a4 */ /* 0x000fe4000f8e020d */
[----:B-1----:R-:W-:Y:S01]  /*0730*/  @UP0 UIMAD.WIDE.U32 UR14, UR18, UR6, URZ ;  /* 0x00000006120e02a5 */ /* 0x002fe2000f8e00ff */
[----:B------:R-:W-:-:S03]  /*0740*/  @!UP0 UMOV UR8, UR12 ;  /* 0x0000000c00088c82 */ /* 0x000fc60008000000 */
[----:B------:R-:W-:Y:S01]  /*0750*/  @UP0 UIMAD UR9, UR18, UR7, UR15 ;  /* 0x00000007120902a4 */ /* 0x000fe2000f8e020f */
[----:B------:R-:W1:Y:S01]  /*0760*/  LDCU.U8 UR13, c[0x0][0x548] ;  /* 0x0000a900ff0d77ac */ /* 0x000e620008000000 */
[----:B---3--:R-:W-:Y:S01]  /*0770*/  @UP1 UIMAD UR5, UR4, UR5, URZ ;  /* 0x00000005040512a4 */ /* 0x008fe2000f8e02ff */
[----:B------:R-:W2:Y:S01]  /*0780*/  @UP1 LDCU UR4, c[0x0][0x430] ;  /* 0x00008600ff0417ac */ /* 0x000ea20008000800 */
[----:B------:R-:W-:Y:S01]  /*0790*/  @UP0 UMOV UR8, UR14 ;  /* 0x0000000e00080c82 */ /* 0x000fe20008000000 */
[----:B------:R-:W-:Y:S09]  /*07a0*/  BRA.U UP1, `(.L_x_1834) ;  /* 0x0000000101247547 */ /* 0x000ff2000b800000 */
[----:B-1----:R-:W-:-:S11]  /*07b0*/  UISETP.NE.AND UP0, UPT, UR13, URZ, UPT ;  /* 0x000000ff0d00728c */ /* 0x002fd6000bf05270 */
[----:B------:R-:W1:Y:S01]  /*07c0*/  @UP0 LDCU UR11, c[0x0][0x454] ;  /* 0x00008a80ff0b07ac */ /* 0x000e620008000800 */
[----:B--2---:R-:W2:Y:S01]  /*07d0*/  @!UP0 LDCU UR4, c[0x0][0x434] ;  /* 0x00008680ff0487ac */ /* 0x004ea20008000800 */
[----:B------:R-:W3:Y:S02]  /*07e0*/  @UP0 LDCU UR5, c[0x0][0x454] ;  /* 0x00008a80ff0507ac */ /* 0x000ee40008000800 */
[----:B---3--:R-:W3:Y:S01]  /*07f0*/  @!UP0 LDCU UR5, c[0x0][0x434] ;  /* 0x00008680ff0587ac */ /* 0x008ee20008000800 */
[----:B-1----:R-:W-:Y:S02]  /*0800*/  @UP0 UIMAD UR11, UR10, UR11, URZ ;  /* 0x0000000b0a0b02a4 */ /* 0x002fe4000f8e02ff */
[----:B--2---:R-:W-:-:S03]  /*0810*/  @!UP0 UIMAD UR11, UR10, UR4, URZ ;  /* 0x000000040a0b82a4 */ /* 0x004fc6000f8e02ff */
[----:B------:R-:W-:Y:S01]  /*0820*/  @UP0 UMOV UR4, 0x1 ;  /* 0x0000000100040882 */ /* 0x000fe20000000000 */
[----:B------:R-:W-:-:S08]  /*0830*/  @!UP0 UMOV UR4, 0x1 ;  /* 0x0000000100048882 */ /* 0x000fd00000000000 */
.L_x_1834:
[----:B------:R-:W4:Y:S01]  /*0840*/  LDCU UR12, c[0x0][0x440] ;  /* 0x00008800ff0c77ac */ /* 0x000f220008000800 */
[----:B------:R-:W-:Y:S01]  /*0850*/  IMAD.SHL.U32 R2, R194, 0x8, RZ ;  /* 0x00000008c2027824 */ /* 0x000fe200078e00ff */
[----:B------:R-:W-:Y:S01]  /*0860*/  SHF.R.U32.HI R194, RZ, 0x3, R194 ;  /* 0x00000003ffc27819 */ /* 0x000fe200000116c2 */
[----:B------:R-:W-:Y:S01]  /*0870*/  BSSY.RECONVERGENT B0, `(.L_x_1835) ;  /* 0x0000030000007945 */ /* 0x000fe20003800200 */
[----:B------:R-:W5:Y:S02]  /*0880*/  LDCU UR10, c[0x0][0x434] ;  /* 0x00008680ff0a77ac */ /* 0x000f640008000800 */
[----:B------:R-:W-:Y:S01]  /*0890*/  LOP3.LUT R2, R2, 0x38, RZ, 0xc0, !PT ;  /* 0x0000003802027812 */ /* 0x000fe200078ec0ff */
[C---:B------:R-:W-:Y:S01]  /*08a0*/  VIADD R10, R194.reuse, 0x10 ;  /* 0x00000010c20a7836 */ /* 0x040fe20000000000 */
[----:B------:R-:W5:Y:S01]  /*08b0*/  LDCU.64 UR6, c[0x0][0x410] ;  /* 0x00008200ff0677ac */ /* 0x000f620008000a00 */
[----:B------:R-:W-:Y:S01]  /*08c0*/  VIADD R9, R194, 0x20 ;  /* 0x00000020c2097836 */ /* 0x000fe20000000000 */
[----:B------:R-:W-:Y:S01]  /*08d0*/  ISETP.NE.AND P1, PT, R2, RZ, PT ;  /* 0x000000ff0200720c */ /* 0x000fe20003f25270 */
[----:B-1----:R-:W-:-:S02]  /*08e0*/  UISETP.NE.AND UP1, UPT, UR13, URZ, !UP1 ;  /* 0x000000ff0d00728c */ /* 0x002fc4000cf25270 */
[----:B------:R-:W-:Y:S02]  /*08f0*/  UIADD3 UR31, UPT, UPT, -UR27, UR31, URZ ;  /* 0x0000001f1b1f7290 */ /* 0x000fe4000fffe1ff */
[----:B------:R-:W-:Y:S01]  /*0900*/  UISETP.NE.AND UP0, UPT, UR18, -0x1, UPT ;  /* 0xffffffff1200788c */ /* 0x000fe2000bf05270 */
[C---:B----4-:R-:W-:Y:S01]  /*0910*/  ISETP.GE.AND P4, PT, R2.reuse, UR12, PT ;  /* 0x0000000c02007c0c */ /* 0x050fe2000bf86270 */
[----:B---3--:R-:W-:Y:S01]  /*0920*/  UIMAD UR5, UR26, UR5, URZ ;  /* 0x000000051a0572a4 */ /* 0x008fe2000f8e02ff */
[----:B------:R-:W-:Y:S01]  /*0930*/  IADD3 R2, P2, PT, R2, UR8, RZ ;  /* 0x0000000802027c10 */ /* 0x000fe2000ff5e0ff */
[----:B--2---:R-:W-:Y:S01]  /*0940*/  UIMAD UR27, UR27, UR4, URZ ;  /* 0x000000041b1b72a4 */ /* 0x004fe2000f8e02ff */
[C---:B------:R-:W-:Y:S01]  /*0950*/  ISETP.GE.OR P5, PT, R194.reuse, UR31, P4 ;  /* 0x0000001fc2007c0c */ /* 0x040fe2000a7a6670 */
[----:B-----5:R-:W-:Y:S01]  /*0960*/  UIMAD UR8, UR19, UR10, URZ ;  /* 0x0000000a130872a4 */ /* 0x020fe2000f8e02ff */
[----:B------:R-:W-:Y:S01]  /*0970*/  ISETP.GE.OR P3, PT, R194, UR31, P1 ;  /* 0x0000001fc2007c0c */ /* 0x000fe20008f66670 */
[----:B------:R-:W-:Y:S01]  /*0980*/  @!UP1 UIMAD UR5, UR19, UR11, UR5 ;  /* 0x0000000b130592a4 */ /* 0x000fe2000f8e0205 */
[----:B------:R-:W-:Y:S01]  /*0990*/  IMAD.U32 R12, RZ, RZ, UR6 ;  /* 0x00000006ff0c7e24 */ /* 0x000fe2000f8e00ff */
[----:B------:R-:W-:Y:S01]  /*09a0*/  USEL UR8, UR8, UR18, !UP0 ;  /* 0x0000001208087287 */ /* 0x000fe2000c000000 */
[----:B------:R-:W-:Y:S01]  /*09b0*/  IMAD.U32 R17, RZ, RZ, UR7 ;  /* 0x00000007ff117e24 */ /* 0x000fe2000f8e00ff */
[----:B------:R-:W-:Y:S01]  /*09c0*/  USHF.R.S32.HI UR7, URZ, 0x1f, UR5 ;  /* 0x0000001fff077899 */ /* 0x000fe20008011405 */
[----:B------:R-:W-:Y:S01]  /*09d0*/  IMAD.X R3, RZ, RZ, UR9, P2 ;  /* 0x00000009ff037e24 */ /* 0x000fe200090e06ff */
[----:B------:R-:W-:Y:S01]  /*09e0*/  USHF.R.S32.HI UR6, URZ, 0x1f, UR8 ;  /* 0x0000001fff067899 */ /* 0x000fe20008011408 */
[----:B------:R-:W-:Y:S01]  /*09f0*/  ISETP.GE.OR P0, PT, R10, UR31, P1 ;  /* 0x0000001f0a007c0c */ /* 0x000fe20008f06670 */
[----:B------:R-:W-:Y:S01]  /*0a00*/  USEL UR8, UR8, URZ, UP1 ;  /* 0x000000ff08087287 */ /* 0x000fe20008800000 */
[----:B------:R-:W-:Y:S01]  /*0a10*/  IMAD.WIDE.U32 R12, R12, UR26, R2 ;  /* 0x0000001a0c0c7c25 */ /* 0x000fe2000f8e0002 */
        /* <DEDUP_REMOVED lines=21> */
.L_x_1836:
[----:B------:R-:W-:Y:S05]  /*0b70*/  BSYNC.RECONVERGENT B0 ;  /* 0x0000000000007941 */ /* 0x000fea0003800200 */
.L_x_1835:
        /* <DEDUP_REMOVED lines=17> */
.L_x_1838:
[----:B------:R-:W-:Y:S05]  /*0c90*/  BSYNC.RECONVERGENT B0 ;  /* 0x0000000000007941 */ /* 0x000fea0003800200 */
.L_x_1837:
        /* <DEDUP_REMOVED lines=17> */
.L_x_1840:
[----:B------:R-:W-:Y:S05]  /*0db0*/  BSYNC.RECONVERGENT B0 ;  /* 0x0000000000007941 */ /* 0x000fea0003800200 */
.L_x_1839:
        /* <DEDUP_REMOVED lines=17> */
.L_x_1842:
[----:B------:R-:W-:Y:S05]  /*0ed0*/  BSYNC.RECONVERGENT B0 ;  /* 0x0000000000007941 */ /* 0x000fea0003800200 */
.L_x_1841:
        /* <DEDUP_REMOVED lines=18> */
.L_x_1844:
[----:B------:R-:W-:Y:S05]  /*1000*/  BSYNC.RECONVERGENT B0 ;  /* 0x0000000000007941 */ /* 0x000fea0003800200 */
.L_x_1843:
        /* <DEDUP_REMOVED lines=17> */
.L_x_1846:
[----:B------:R-:W-:Y:S05]  /*1120*/  BSYNC.RECONVERGENT B0 ;  /* 0x0000000000007941 */ /* 0x000fea0003800200 */
.L_x_1845:
        /* <DEDUP_REMOVED lines=15> */
.L_x_1848:
[----:B------:R-:W-:Y:S05]  /*1220*/  BSYNC.RECONVERGENT B0 ;  /* 0x0000000000007941 */ /* 0x000fea0003800200 */
.L_x_1847:
        /* <DEDUP_REMOVED lines=14> */
.L_x_1850:
[----:B------:R-:W-:Y:S05]  /*1310*/  BSYNC.RECONVERGENT B0 ;  /* 0x0000000000007941 */ /* 0x000fea0003800200 */
.L_x_1849:
[----:B------:R-:W-:Y:S04]  /*1320*/  BSSY.RECONVERGENT B0, `(.L_x_1851) ;  /* 0x000000a000007945 */ /* 0x000fe80003800200 */
[----:B------:R-:W-:Y:S05]  /*1330*/  @P3 BRA `(.L_x_1852) ;  /* 0x0000000000203947 */ /* 0x000fea0003800000 */
[----:B------:R-:W5:Y:S01]  /*1340*/  LDCU.64 UR6, c[0x0][0x420] ;  /* 0x00008400ff0677ac */ /* 0x000f620008000a00 */
[----:B------:R-:W-:Y:S02]  /*1350*/  IMAD R0, R194, UR4, RZ ;  /* 0x00000004c2007c24 */ /* 0x000fe4000f8e02ff */
[----:B------:R-:W-:-:S03]  /*1360*/  IMAD.MOV.U32 R11, RZ, RZ, 0x7f800000 ;  /* 0x7f800000ff0b7424 */ /* 0x000fc600078e00ff */
[----:B--2---:R-:W-:-:S04]  /*1370*/  IADD3 R3, P2, PT, R0, UR5, RZ ;  /* 0x0000000500037c10 */ /* 0x004fc8000ff5e0ff */
[----:B------:R-:W-:Y:S02]  /*1380*/  LEA.HI.X.SX32 R0, R0, UR10, 0x1, P2 ;  /* 0x0000000a00007c11 */ /* 0x000fe400090f0eff */
[----:B-----5:R-:W-:-:S04]  /*1390*/  LEA R2, P2, R3, UR6, 0x2 ;  /* 0x0000000603027c11 */ /* 0x020fc8000f8410ff */
[----:B------:R-:W-:-:S05]  /*13a0*/  LEA.HI.X R3, R3, UR7, R0, 0x2, P2 ;  /* 0x0000000703037c11 */ /* 0x000fca00090f1400 */
[----:B------:R2:W-:Y:S04]  /*13b0*/  STG.E desc[UR28][R2.64], R11 ;  /* 0x0000000b02007986 */ /* 0x0005e8000c10191c */
.L_x_1852:
[----:B------:R-:W-:Y:S05]  /*13c0*/  BSYNC.RECONVERGENT B0 ;  /* 0x0000000000007941 */ /* 0x000fea0003800200 */
.L_x_1851:
        /* <DEDUP_REMOVED lines=9> */
[----:B--2---:R-:W-:-:S03]  /*1460*/  IMAD.MOV.U32 R11, RZ, RZ, 0x7f800000 ;  /* 0x7f800000ff0b7424 */ /* 0x004fc600078e00ff */
[----:B------:R-:W-:-:S04]  /*1470*/  IADD3 R3, P0, PT, R0, UR5, RZ ;  /* 0x0000000500037c10 */ /* 0x000fc8000ff1e0ff */
[----:B------:R-:W-:Y:S02]  /*1480*/  LEA.HI.X.SX32 R0, R0, UR10, 0x1, P0 ;  /* 0x0000000a00007c11 */ /* 0x000fe400080f0eff */
[----:B-----5:R-:W-:-:S04]  /*1490*/  LEA R2, P0, R3, UR6, 0x2 ;  /* 0x0000000603027c11 */ /* 0x020fc8000f8010ff */
[----:B------:R-:W-:-:S05]  /*14a0*/  LEA.HI.X R3, R3, UR7, R0, 0x2, P0 ;  /* 0x0000000703037c11 */ /* 0x000fca00080f1400 */
[----:B------:R2:W-:Y:S04]  /*14b0*/  STG.E desc[UR28][R2.64], R11 ;  /* 0x0000000b02007986 */ /* 0x0005e8000c10191c */
.L_x_1854:
[----:B------:R-:W-:Y:S05]  /*14c0*/  BSYNC.RECONVERGENT B0 ;  /* 0x0000000000007941 */ /* 0x000fea0003800200 */
.L_x_1853:
        /* <DEDUP_REMOVED lines=10> */
.L_x_1856:
[----:B------:R-:W-:Y:S05]  /*1570*/  BSYNC.RECONVERGENT B0 ;  /* 0x0000000000007941 */ /* 0x000fea0003800200 */
.L_x_1855:
[----:B------:R-:W-:Y:S04]  /*1580*/  BSSY.RECONVERGENT B0, `(.L_x_1857) ;  /* 0x000000a000007945 */ /* 0x000fe80003800200 */
[----:B------:R-:W-:Y:S05]  /*1590*/  @P5 BRA `(.L_x_1858) ;  /* 0x0000000000205947 */ /* 0x000fea0003800000 */
        /* <DEDUP_REMOVED lines=8> */
.L_x_1858:
[----:B------:R-:W-:Y:S05]  /*1620*/  BSYNC.RECONVERGENT B0 ;  /* 0x0000000000007941 */ /* 0x000fea0003800200 */
.L_x_1857:
        /* <DEDUP_REMOVED lines=10> */
.L_x_1860:
[----:B------:R-:W-:Y:S05]  /*16d0*/  BSYNC.RECONVERGENT B0 ;  /* 0x0000000000007941 */ /* 0x000fea0003800200 */
.L_x_1859:
        /* <DEDUP_REMOVED lines=10> */
.L_x_1862:
[----:B------:R-:W-:Y:S05]  /*1780*/  BSYNC.RECONVERGENT B0 ;  /* 0x0000000000007941 */ /* 0x000fea0003800200 */
.L_x_1861:
        /* <DEDUP_REMOVED lines=10> */
.L_x_1864:
[----:B------:R-:W-:Y:S05]  /*1830*/  BSYNC.RECONVERGENT B0 ;  /* 0x0000000000007941 */ /* 0x000fea0003800200 */
.L_x_1863:
[----:B------:R-:W-:Y:S05]  /*1840*/  @P1 EXIT ;  /* 0x000000000000194d */ /* 0x000fea0003800000 */
[----:B------:R-:W5:Y:S01]  /*1850*/  LDCU.64 UR6, c[0x0][0x420] ;  /* 0x00008400ff0677ac */ /* 0x000f620008000a00 */
[----:B------:R-:W-:Y:S02]  /*1860*/  IMAD R0, R4, UR4, RZ ;  /* 0x0000000404007c24 */ /* 0x000fe4000f8e02ff */
[----:B--2---:R-:W-:-:S03]  /*1870*/  IMAD.MOV.U32 R5, RZ, RZ, 0x7f800000 ;  /* 0x7f800000ff057424 */ /* 0x004fc600078e00ff */
[----:B------:R-:W-:-:S04]  /*1880*/  IADD3 R3, P0, PT, R0, UR5, RZ ;  /* 0x0000000500037c10 */ /* 0x000fc8000ff1e0ff */
[----:B------:R-:W-:Y:S02]  /*1890*/  LEA.HI.X.SX32 R0, R0, UR10, 0x1, P0 ;  /* 0x0000000a00007c11 */ /* 0x000fe400080f0eff */
[----:B-----5:R-:W-:-:S04]  /*18a0*/  LEA R2, P0, R3, UR6, 0x2 ;  /* 0x0000000603027c11 */ /* 0x020fc8000f8010ff */
[----:B------:R-:W-:-:S05]  /*18b0*/  LEA.HI.X R3, R3, UR7, R0, 0x2, P0 ;  /* 0x0000000703037c11 */ /* 0x000fca00080f1400 */
[----:B------:R-:W-:Y:S01]  /*18c0*/  STG.E desc[UR28][R2.64], R5 ;  /* 0x0000000502007986 */ /* 0x000fe2000c10191c */
[----:B------:R-:W-:Y:S05]  /*18d0*/  EXIT ;  /* 0x000000000000794d */ /* 0x000fea0003800000 */
.L_x_1833:
        /* <DEDUP_REMOVED lines=13> */
[----:B----4-:R-:W-:-:S04]  /*19b0*/  @UP0 UIMAD.WIDE.U32 UR6, UR18, UR4, URZ ;  /* 0x00000004120602a5 */ /* 0x010fc8000f8e00ff */
        /* <DEDUP_REMOVED lines=14> */
.L_x_1865:
[----:B------:R-:W1:Y:S01]  /*1aa0*/  LDCU.64 UR10, c[0x0][0x3b8] ;  /* 0x00007700ff0a77ac */ /* 0x000e620008000a00 */
[----:B------:R-:W-:-:S04]  /*1ab0*/  UIADD3 UR12, UPT, UPT, UR13, UR14, URZ ;  /* 0x0000000e0d0c7290 */ /* 0x000fc8000fffe0ff */
[----:B-1----:R-:W-:Y:S02]  /*1ac0*/  UIMAD.WIDE.U32 UR6, UR12, UR10, URZ ;  /* 0x0000000a0c0672a5 */ /* 0x002fe4000f8e00ff */
[----:B------:R-:W-:-:S04]  /*1ad0*/  UIMAD UR12, UR12, UR11, URZ ;  /* 0x0000000b0c0c72a4 */ /* 0x000fc8000f8e02ff */
[----:B------:R-:W-:Y:S02]  /*1ae0*/  UIADD3 UR12, UPT, UPT, UR7, UR12, URZ ;  /* 0x0000000c070c7290 */ /* 0x000fe4000fffe0ff */
.L_x_1866:
[----:B------:R-:W1:Y:S01]  /*1af0*/  LDC R0, c[0x0][0x3e8] ;  /* 0x0000fa00ff007b82 */ /* 0x000e620000000800 */
[----:B------:R-:W2:Y:S01]  /*1b00*/  S2R R4, SR_CTAID.Z ;  /* 0x0000000000047919 */ /* 0x000ea20000002700 */
[----:B------:R-:W-:Y:S02]  /*1b10*/  LOP3.LUT R41, R194, 0x1f, RZ, 0xc0, !PT ;  /* 0x0000001fc2297812 */ /* 0x000fe400078ec0ff */
[----:B-1----:R-:W-:-:S04]  /*1b20*/  IABS R6, R0 ;  /* 0x0000000000067213 */ /* 0x002fc80000000000 */
[----:B------:R-:W1:Y:S01]  /*1b30*/  I2F.RP R7, R6 ;  /* 0x0000000600077306 */ /* 0x000e620000209400 */
[----:B--2---:R-:W-:-:S07]  /*1b40*/  IABS R4, R4 ;  /* 0x0000000400047213 */ /* 0x004fce0000000000 */
[----:B-1----:R-:W1:Y:S02]  /*1b50*/  MUFU.RCP R8, R7 ;  /* 0x0000000700087308 */ /* 0x002e640000001000 */
[----:B-1----:R-:W-:-:S06]  /*1b60*/  VIADD R8, R8, 0xffffffe ;  /* 0x0ffffffe08087836 */ /* 0x002fcc0000000000 */
[----:B------:R-:W1:Y:S02]  /*1b70*/  F2I.FTZ.U32.TRUNC.NTZ R9, R8 ;  /* 0x0000000800097305 */ /* 0x000e64000021f000 */
[----:B-1----:R-:W-:Y:S02]  /*1b80*/  IMAD.MOV R5, RZ, RZ, -R9 ;  /* 0x000000ffff057224 */ /* 0x002fe400078e0a09 */
[----:B------:R-:W-:Y:S02]  /*1b90*/  IMAD.MOV.U32 R8, RZ, RZ, RZ ;  /* 0x000000ffff087224 */ /* 0x000fe400078e00ff */
[----:B------:R-:W-:-:S04]  /*1ba0*/  IMAD R5, R5, R6, RZ ;  /* 0x0000000605057224 */ /* 0x000fc800078e02ff */
[----:B------:R-:W-:-:S06]  /*1bb0*/  IMAD.HI.U32 R5, R9, R5, R8 ;  /* 0x0000000509057227 */ /* 0x000fcc00078e0008 */
[----:B------:R-:W-:-:S05]  /*1bc0*/  IMAD.HI.U32 R7, R5, R4, RZ ;  /* 0x0000000405077227 */ /* 0x000fca00078e00ff */
[----:B------:R-:W-:-:S05]  /*1bd0*/  IADD3 R5, PT, PT, -R7, RZ, RZ ;  /* 0x000000ff07057210 */ /* 0x000fca0007ffe1ff */
[----:B------:R-:W-:Y:S01]  /*1be0*/  IMAD R5, R6, R5, R4 ;  /* 0x0000000506057224 */ /* 0x000fe200078e0204 */
[----:B------:R-:W-:-:S04]  /*1bf0*/  LOP3.LUT R4, R0, UR26, RZ, 0x3c, !PT ;  /* 0x0000001a00047c12 */ /* 0x000fc8000f8e3cff */
[----:B------:R-:W-:Y:S02]  /*1c00*/  ISETP.GT.U32.AND P1, PT, R6, R5, PT ;  /* 0x000000050600720c */ /* 0x000fe40003f24070 */
[----:B------:R-:W-:-:S11]  /*1c10*/  ISETP.GE.AND P0, PT, R4, RZ, PT ;  /* 0x000000ff0400720c */ /* 0x000fd60003f06270 */
[----:B------:R-:W-:Y:S02]  /*1c20*/  @!P1 IMAD.IADD R5, R5, 0x1, -R6 ;  /* 0x0000000105059824 */ /* 0x000fe400078e0a06 */
[----:B------:R-:W-:Y:S01]  /*1c30*/  @!P1 VIADD R7, R7, 0x1 ;  /* 0x0000000107079836 */ /* 0x000fe20000000000 */
[----:B------:R-:W-:Y:S02]  /*1c40*/  ISETP.NE.AND P1, PT, R0, RZ, PT ;  /* 0x000000ff0000720c */ /* 0x000fe40003f25270 */
[----:B------:R-:W-:-:S13]  /*1c50*/  ISETP.GE.U32.AND P2, PT, R5, R6, PT ;  /* 0x000000060500720c */ /* 0x000fda0003f46070 */
        /* <DEDUP_REMOVED lines=15> */
.L_x_1867:
[----:B------:R-:W1:Y:S01]  /*1d50*/  LDCU.64 UR8, c[0x0][0x3c0] ;  /* 0x00007800ff0877ac */ /* 0x000e620008000a00 */
[----:B------:R-:W-:-:S04]  /*1d60*/  UIADD3 UR13, UPT, UPT, UR13, UR14, URZ ;  /* 0x0000000e0d0d7290 */ /* 0x000fc8000fffe0ff */
[----:B-1----:R-:W-:Y:S02]  /*1d70*/  UIMAD.WIDE.U32 UR14, UR13, UR8, URZ ;  /* 0x000000080d0e72a5 */ /* 0x002fe4000f8e00ff */
[----:B------:R-:W-:-:S04]  /*1d80*/  UIMAD UR13, UR13, UR9, URZ ;  /* 0x000000090d0d72a4 */ /* 0x000fc8000f8e02ff */
[----:B------:R-:W-:-:S12]  /*1d90*/  UIADD3 UR13, UPT, UPT, UR15, UR13, URZ ;  /* 0x0000000d0f0d7290 */ /* 0x000fd8000fffe0ff */
.L_x_1868:
[----:B------:R-:W-:Y:S01]  /*1da0*/  IMAD.SHL.U32 R5, R194, 0x8, RZ ;  /* 0x00000008c2057824 */ /* 0x000fe200078e00ff */
[----:B------:R-:W1:Y:S01]  /*1db0*/  S2UR UR38, SR_CgaCtaId ;  /* 0x00000000002679c3 */ /* 0x000e620000008800 */
[----:B------:R-:W2:Y:S01]  /*1dc0*/  LDCU.64 UR16, c[0x0][0x388] ;  /* 0x00007100ff1077ac */ /* 0x000ea20008000a00 */
[----:B------:R-:W-:Y:S01]  /*1dd0*/  SHF.R.U32.HI R191, RZ, 0x3, R194 ;  /* 0x00000003ffbf7819 */ /* 0x000fe200000116c2 */
[----:B------:R-:W-:Y:S01]  /*1de0*/  BSSY.RECONVERGENT B0, `(.L_x_1869) ;  /* 0x000004a000007945 */ /* 0x000fe20003800200 */
[----:B------:R-:W-:Y:S02]  /*1df0*/  LOP3.LUT R192, R5, 0x38, RZ, 0xc0, !PT ;  /* 0x0000003805c07812 */ /* 0x000fe400078ec0ff */
[----:B------:R-:W-:Y:S02]  /*1e00*/  SHF.R.S32.HI R11, RZ, 0x1f, R6 ;  /* 0x0000001fff0b7819 */ /* 0x000fe40000011406 */
[C---:B------:R-:W-:Y:S01]  /*1e10*/  IADD3 R8, P1, PT, R192.reuse, UR6, RZ ;  /* 0x00000006c0087c10 */ /* 0x040fe2000ff3e0ff */
[----:B------:R-:W3:Y:S01]  /*1e20*/  LDCU.128 UR4, c[0x0][0x3d0] ;  /* 0x00007a00ff0477ac */ /* 0x000ee20008000c00 */
[----:B------:R-:W-:-:S02]  /*1e30*/  IADD3 R16, P0, PT, R192, UR14, RZ ;  /* 0x0000000ec0107c10 */ /* 0x000fc4000ff1e0ff */
[----:B------:R-:W-:Y:S01]  /*1e40*/  LOP3.LUT R7, R5, 0x1f8, RZ, 0xc0, !PT ;  /* 0x000001f805077812 */ /* 0x000fe200078ec0ff */
[----:B------:R-:W-:Y:S01]  /*1e50*/  IMAD.X R9, RZ, RZ, UR12, P1 ;  /* 0x0000000cff097e24 */ /* 0x000fe200088e06ff */
[----:B------:R-:W4:Y:S01]  /*1e60*/  LDCU.64 UR14, c[0x0][0x390] ;  /* 0x00007200ff0e77ac */ /* 0x000f220008000a00 */
[----:B------:R-:W-:Y:S01]  /*1e70*/  IMAD.X R17, RZ, RZ, UR13, P0 ;  /* 0x0000000dff117e24 */ /* 0x000fe200080e06ff */
[----:B------:R-:W-:Y:S01]  /*1e80*/  LOP3.LUT R0, R7, 0x38, R194, 0x78, !PT ;  /* 0x0000003807007812 */ /* 0x000fe200078e78c2 */
[C---:B------:R-:W-:Y:S01]  /*1e90*/  IMAD.WIDE.U32 R8, R191.reuse, UR10, R8 ;  /* 0x0000000abf087c25 */ /* 0x040fe2000f8e0008 */
[----:B------:R-:W-:Y:S01]  /*1ea0*/  IADD3 R12, P0, PT, R192, UR36, RZ ;  /* 0x00000024c00c7c10 */ /* 0x000fe2000ff1e0ff */
[----:B------:R-:W5:Y:S01]  /*1eb0*/  LDCU.64 UR12, c[0x0][0x3c8] ;  /* 0x00007900ff0c77ac */ /* 0x000f620008000a00 */
[----:B------:R-:W-:Y:S01]  /*1ec0*/  LOP3.LUT R5, R0, 0x1e00, R5, 0xf8, !PT ;  /* 0x00001e0000057812 */ /* 0x000fe200078ef805 */
[----:B------:R-:W-:Y:S01]  /*1ed0*/  IMAD.WIDE.U32 R16, R191, UR8, R16 ;  /* 0x00000008bf107c25 */ /* 0x000fe2000f8e0010 */
[----:B------:R-:W-:-:S03]  /*1ee0*/  UIMAD.WIDE.U32 UR36, UR20, 0x80, URZ ;  /* 0x00000080142478a5 */ /* 0x000fc6000f8e00ff */
[----:B------:R-:W-:Y:S02]  /*1ef0*/  IMAD R9, R191, UR11, R9 ;  /* 0x0000000bbf097c24 */ /* 0x000fe4000f8e0209 */
[C---:B---3--:R-:W-:Y:S02]  /*1f00*/  IMAD R15, R11.reuse, UR4, RZ ;  /* 0x000000040b0f7c24 */ /* 0x048fe4000f8e02ff */
[----:B------:R-:W-:Y:S02]  /*1f10*/  IMAD R11, R11, UR6, RZ ;  /* 0x000000060b0b7c24 */ /* 0x000fe4000f8e02ff */
        /* <DEDUP_REMOVED lines=20> */
[----:B------:R-:W-:Y:S01]  /*2060*/  SHF.R.U32.HI R0, RZ, 0x1, R194 ;  /* 0x00000001ff007819 */ /* 0x000fe200000116c2 */
[----:B------:R1:W-:Y:S01]  /*2070*/  STL [R1+0x40], R123 ;  /* 0x0000407b01007387 */ /* 0x0003e20000100800 */
[C---:B------:R-:W-:Y:S01]  /*2080*/  ISETP.GE.AND P0, PT, R191.reuse, UR14, PT ;  /* 0x0000000ebf007c0c */ /* 0x040fe2000bf06270 */
[----:B------:R-:W-:Y:S01]  /*2090*/  IMAD.WIDE.U32 R14, R14, UR26, R12 ;  /* 0x0000001a0e0e7c25 */ /* 0x000fe2000f8e000c */
[----:B------:R-:W-:Y:S01]  /*20a0*/  LOP3.LUT R4, R0, 0x30, RZ, 0xc0, !PT ;  /* 0x0000003000047812 */ /* 0x000fe200078ec0ff */
[----:B------:R1:W-:Y:S01]  /*20b0*/  STL [R1+0x38], R22 ;  /* 0x0000381601007387 */ /* 0x0003e20000100800 */
[----:B------:R-:W-:Y:S01]  /*20c0*/  LOP3.LUT R7, R192, 0x1c0, R6, 0xf8, !PT ;  /* 0x000001c0c0077812 */ /* 0x000fe200078ef806 */
[----:B------:R-:W-:Y:S01]  /*20d0*/  IMAD.U32 R19, RZ, RZ, UR13 ;  /* 0x0000000dff137e24 */ /* 0x000fe2000f8e00ff */
[----:B------:R-:W-:Y:S01]  /*20e0*/  LOP3.LUT R121, R6, 0x200, RZ, 0xc0, !PT ;  /* 0x0000020006797812 */ /* 0x000fe200078ec0ff */
[----:B------:R1:W-:Y:S01]  /*20f0*/  STL [R1+0x48], R122 ;  /* 0x0000487a01007387 */ /* 0x0003e20000100800 */
[----:B------:R-:W-:Y:S01]  /*2100*/  LOP3.LUT R11, R191, UR36, RZ, 0xfc, !PT ;  /* 0x00000024bf0b7c12 */ /* 0x000fe2000f8efcff */
[----:B------:R-:W-:Y:S01]  /*2110*/  IMAD R19, R19, UR26, R15 ;  /* 0x0000001a13137c24 */ /* 0x000fe2000f8e020f */
[----:B------:R-:W-:-:S02]  /*2120*/  LEA.HI R4, R41, R4, RZ, 0x1e ;  /* 0x0000000429047211 */ /* 0x000fc400078ff0ff */
[----:B------:R-:W-:Y:S01]  /*2130*/  LOP3.LUT R40, R7, 0x8, R0, 0x78, !PT ;  /* 0x0000000807287812 */ /* 0x000fe200078e7800 */
[----:B------:R-:W-:Y:S06]  /*2140*/  @P0 BRA `(.L_x_1870) ;  /* 0x00000000004c0947 */ /* 0x000fec0003800000 */
        /* <DEDUP_REMOVED lines=18> */
.L_x_1871:
[----:B------:R2:W-:Y:S02]  /*2270*/  STS.128 [R122], RZ ;  /* 0x000000ff7a007388 */ /* 0x0005e40000000c00 */
.L_x_1870:
[----:B------:R-:W-:Y:S05]  /*2280*/  BSYNC.RECONVERGENT B0 ;  /* 0x0000000000007941 */ /* 0x000fea0003800200 */
.L_x_1869:
[C---:B------:R-:W-:Y:S01]  /*2290*/  VIADD R10, R191.reuse, 0x10 ;  /* 0x00000010bf0a7836 */ /* 0x040fe20000000000 */
[----:B------:R-:W-:Y:S01]  /*22a0*/  USHF.L.U32 UR16, UR10, 0x6, URZ ;  /* 0x000000060a107899 */ /* 0x000fe200080006ff */
[C---:B------:R-:W-:Y:S01]  /*22b0*/  VIADD R5, R191.reuse, 0x40 ;  /* 0x00000040bf057836 */ /* 0x040fe20000000000 */
[----:B------:R-:W-:Y:S01]  /*22c0*/  USHF.L.U64.HI UR15, UR10, 0x6, UR11 ;  /* 0x000000060a0f7899 */ /* 0x000fe2000801020b */
[C---:B------:R-:W-:Y:S01]  /*22d0*/  VIADD R8, R191.reuse, 0x60 ;  /* 0x00000060bf087836 */ /* 0x040fe20000000000 */
[----:B------:R-:W-:Y:S01]  /*22e0*/  ISETP.GE.AND P0, PT, R10, UR14, PT ;  /* 0x0000000e0a007c0c */ /* 0x000fe2000bf06270 */
[----:B------:R-:W-:Y:S01]  /*22f0*/  VIADD R9, R191, 0x50 ;  /* 0x00000050bf097836 */ /* 0x000fe20000000000 */
[----:B------:R-:W-:Y:S01]  /*2300*/  ISETP.GE.AND P4, PT, R5, UR14, PT ;  /* 0x0000000e05007c0c */ /* 0x000fe2000bf86270 */
[C---:B------:R-:W-:Y:S01]  /*2310*/  VIADD R5, R191.reuse, 0x70 ;  /* 0x00000070bf057836 */ /* 0x040fe20000000000 */
[----:B------:R-:W-:Y:S01]  /*2320*/  ISETP.GE.AND P2, PT, R8, UR14, PT ;  /* 0x0000000e08007c0c */ /* 0x000fe2000bf46270 */
[----:B------:R-:W-:Y:S01]  /*2330*/  VIADD R8, R191, 0x20 ;  /* 0x00000020bf087836 */ /* 0x000fe20000000000 */
[----:B------:R-:W-:Y:S01]  /*2340*/  UIADD3 UR4, UPT, UPT, -UR22, UR30, URZ ;  /* 0x0000001e16047290 */ /* 0x000fe2000fffe1ff */
[----:B------:R-:W-:Y:S01]  /*2350*/  BSSY.RECONVERGENT B0, `(.L_x_1872) ;  /* 0x000001c000007945 */ /* 0x000fe20003800200 */
[----:B------:R-:W-:Y:S01]  /*2360*/  ISETP.GE.AND P1, PT, R5, UR14, PT ;  /* 0x0000000e05007c0c */ /* 0x000fe2000bf26270 */
[----:B------:R-:W-:Y:S01]  /*2370*/  VIADD R5, R191, 0x30 ;  /* 0x00000030bf057836 */ /* 0x000fe20000000000 */
[----:B------:R-:W-:Y:S01]  /*2380*/  UIMAD.WIDE.U32 UR38, UR16, UR23, URZ ;  /* 0x00000017102672a5 */ /* 0x000fe2000f8e00ff */
[----:B------:R-:W-:-:S02]  /*2390*/  ISETP.GE.AND P3, PT, R9, UR14, PT ;  /* 0x0000000e09007c0c */ /* 0x000fc4000bf66270 */
        /* <DEDUP_REMOVED lines=23> */
.L_x_1873:
[----:B------:R-:W-:Y:S05]  /*2510*/  BSYNC.RECONVERGENT B0 ;  /* 0x0000000000007941 */ /* 0x000fea0003800200 */
.L_x_1872:
        /* <DEDUP_REMOVED lines=22> */
.L_x_1875:
[----:B------:R-:W-:Y:S05]  /*2680*/  BSYNC.RECONVERGENT B0 ;  /* 0x0000000000007941 */ /* 0x000fea0003800200 */
.L_x_1874:
        /* <DEDUP_REMOVED lines=22> */
.L_x_1877:
[----:B------:R-:W-:Y:S05]  /*27f0*/  BSYNC.RECONVERGENT B0 ;  /* 0x0000000000007941 */ /* 0x000fea0003800200 */
.L_x_1876:
        /* <DEDUP_REMOVED lines=22> */
.L_x_1879:
[----:B------:R-:W-:Y:S05]  /*2960*/  BSYNC.RECONVERGENT B0 ;  /* 0x0000000000007941 */ /* 0x000fea0003800200 */
.L_x_1878:
        /* <DEDUP_REMOVED lines=22> */
.L_x_1881:
[----:B------:R-:W-:Y:S05]  /*2ad0*/  BSYNC.RECONVERGENT B0 ;  /* 0x0000000000007941 */ /* 0x000fea0003800200 */
.L_x_1880:
        /* <DEDUP_REMOVED lines=22> */
.L_x_1883:
[----:B------:R-:W-:Y:S05]  /*2c40*/  BSYNC.RECONVERGENT B0 ;  /* 0x0000000000007941 */ /* 0x000fea0003800200 */
.L_x_1882:
        /* <DEDUP_REMOVED lines=21> */
.L_x_1885:
[----:B------:R-:W-:Y:S05]  /*2da0*/  BSYNC.RECONVERGENT B0 ;  /* 0x0000000000007941 */ /* 0x000fea0003800200 */
.L_x_1884:
        /* <DEDUP_REMOVED lines=18> */
.L_x_1888:
[----:B------:R1:W-:Y:S02]  /*2ed0*/  STS.128 [R122+0x4000], RZ ;  /* 0x004000ff7a007388 */ /* 0x0003e40000000c00 */
.L_x_1887:
[----:B------:R-:W-:Y:S05]  /*2ee0*/  BSYNC.RECONVERGENT B0 ;  /* 0x0000000000007941 */ /* 0x000fea0003800200 */
.L_x_1886:
[----:B------:R-:W-:Y:S01]  /*2ef0*/  ISETP.GE.AND P0, PT, R10, UR4, PT ;  /* 0x000000040a007c0c */ /* 0x000fe2000bf06270 */
[----:B------:R-:W-:Y:S01]  /*2f00*/  USHF.L.U64.HI UR17, UR10, 0x4, UR11 ;  /* 0x000000040a117899 */ /* 0x000fe2000801020b */
[----:B------:R-:W-:Y:S01]  /*2f10*/  BSSY.RECONVERGENT B0, `(.L_x_1889) ;  /* 0x0000013000007945 */ /* 0x000fe20003800200 */
[----:B------:R-:W-:Y:S01]  /*2f20*/  USHF.L.U32 UR33, UR10, 0x4, URZ ;  /* 0x000000040a217899 */ /* 0x000fe200080006ff */
[----:B------:R-:W-:Y:S02]  /*2f30*/  ISETP.GE.AND P2, PT, R8, UR4, PT ;  /* 0x0000000408007c0c */ /* 0x000fe4000bf46270 */
[----:B------:R-:W-:-:S07]  /*2f40*/  ISETP.GE.AND P1, PT, R5, UR4, PT ;  /* 0x0000000405007c0c */ /* 0x000fce000bf26270 */
[----:B------:R-:W-:Y:S06]  /*2f50*/  @P0 BRA `(.L_x_1890) ;  /* 0x0000000000380947 */ /* 0x000fec0003800000 */
[----:B------:R-:W5:Y:S02]  /*2f60*/  LDCU UR6, c[0x0][0x440] ;  /* 0x00008800ff0677ac */ /* 0x000f640008000800 */
[----:B-----5:R-:W-:-:S13]  /*2f70*/  ISETP.GE.AND P0, PT, R192, UR6, PT ;  /* 0x00000006c0007c0c */ /* 0x020fda000bf06270 */
[----:B------:R1:W-:Y:S01]  /*2f80*/  @P0 STS.128 [R122+0x4800], RZ ;  /* 0x004800ff7a000388 */ /* 0x0003e20000000c00 */
[----:B------:R-:W-:Y:S05]  /*2f90*/  @P0 BRA `(.L_x_1890) ;  /* 0x0000000000280947 */ /* 0x000fea0003800000 */
[----:B------:R-:W-:-:S04]  /*2fa0*/  UIADD3 UR12, UP0, UPT, UR33, UR38, URZ ;  /* 0x00000026210c7290 */ /* 0x000fc8000ff1e0ff */
[----:B------:R-:W-:Y:S02]  /*2fb0*/  UIADD3.X UR6, UPT, UPT, UR17, UR7, URZ, UP0, !UPT ;  /* 0x0000000711067290 */ /* 0x000fe400087fe4ff */
        /* <DEDUP_REMOVED lines=8> */
.L_x_1890:
[----:B------:R-:W-:Y:S05]  /*3040*/  BSYNC.RECONVERGENT B0 ;  /* 0x0000000000007941 */ /* 0x000fea0003800200 */
.L_x_1889:
        /* <DEDUP_REMOVED lines=16> */
.L_x_1892:
[----:B------:R-:W-:Y:S05]  /*3150*/  BSYNC.RECONVERGENT B0 ;  /* 0x0000000000007941 */ /* 0x000fea0003800200 */
.L_x_1891:
        /* <DEDUP_REMOVED lines=20> */
.L_x_1894:
[----:B------:R-:W-:Y:S05]  /*32a0*/  BSYNC.RECONVERGENT B0 ;  /* 0x0000000000007941 */ /* 0x000fea0003800200 */
.L_x_1893:
        /* <DEDUP_REMOVED lines=19> */
[----:B------:R-:W-:Y:S02]  /*33e0*/  USHF.L.U32 UR36, UR8, 0x6, URZ ;  /* 0x0000000608247899 */ /* 0x000fe400080006ff */
[----:B------:R-:W-:Y:S02]  /*33f0*/  USHF.L.U64.HI UR7, UR8, 0x6, UR9 ;  /* 0x0000000608077899 */ /* 0x000fe40008010209 */
[----:B------:R-:W-:Y:S02]  /*3400*/  UIMAD.WIDE.U32 UR36, UR36, UR23, URZ ;  /* 0x00000017242472a5 */ /* 0x000fe4000f8e00ff */
[----:B------:R-:W-:Y:S01]  /*3410*/  UIMAD UR7, UR7, UR23, URZ ;  /* 0x00000017070772a4 */ /* 0x000fe2000f8e02ff */
[----:B------:R-:W-:-:S03]  /*3420*/  UMOV UR12, URZ ;  /* 0x000000ff000c7c82 */ /* 0x000fc60008000000 */
[----:B------:R-:W-:Y:S01]  /*3430*/  UIADD3 UR7, UPT, UPT, UR37, UR7, URZ ;  /* 0x0000000725077290 */ /* 0x000fe2000fffe0ff */
        /* <DEDUP_REMOVED lines=18> */
.L_x_1897:
[----:B------:R2:W-:Y:S01]  /*3560*/  STS.128 [R122+0x6000], RZ ;  /* 0x006000ff7a007388 */ /* 0x0005e20000000c00 */
[----:B------:R-:W-:Y:S05]  /*3570*/  BRA `(.L_x_1898) ;  /* 0x0000000000047947 */ /* 0x000fea0003800000 */
.L_x_1896:
[----:B------:R2:W-:Y:S02]  /*3580*/  STS.128 [R122+0x6000], RZ ;  /* 0x006000ff7a007388 */ /* 0x0005e40000000c00 */
.L_x_1898:
[----:B------:R-:W-:Y:S05]  /*3590*/  BSYNC.RECONVERGENT B0 ;  /* 0x0000000000007941 */ /* 0x000fea0003800200 */
.L_x_1895:
[----:B------:R-:W-:Y:S01]  /*35a0*/  ISETP.GE.AND P0, PT, R10, UR4, PT ;  /* 0x000000040a007c0c */ /* 0x000fe2000bf06270 */
[----:B------:R-:W-:Y:S01]  /*35b0*/  IMAD.SHL.U32 R195, R194, 0x20, RZ ;  /* 0x00000020c2c37824 */ /* 0x000fe200078e00ff */
[----:B------:R-:W-:Y:S01]  /*35c0*/  ISETP.GE.AND P2, PT, R8, UR4, PT ;  /* 0x0000000408007c0c */ /* 0x000fe2000bf46270 */
[----:B------:R-:W-:Y:S01]  /*35d0*/  BSSY.RECONVERGENT B0, `(.L_x_1899) ;  /* 0x000001a000007945 */ /* 0x000fe20003800200 */
[----:B------:R-:W-:Y:S02]  /*35e0*/  ISETP.GE.AND P1, PT, R5, UR4, PT ;  /* 0x0000000405007c0c */ /* 0x000fe4000bf26270 */
[----:B------:R-:W-:Y:S02]  /*35f0*/  LOP3.LUT R195, R195, 0x7c00, RZ, 0xc0, !PT ;  /* 0x00007c00c3c37812 */ /* 0x000fe400078ec0ff */
[----:B------:R-:W-:Y:S02]  /*3600*/  LOP3.LUT R8, R7, 0x8, R194, 0x78, !PT ;  /* 0x0000000807087812 */ /* 0x000fe400078e78c2 */
[----:B---3--:R-:W-:-:S02]  /*3610*/  LOP3.LUT R21, R6, 0x400, RZ, 0xc0, !PT ;  /* 0x0000040006157812 */ /* 0x008fc400078ec0ff */
[----:B------:R-:W-:Y:S01]  /*3620*/  LOP3.LUT R5, R195, 0x200, R6, 0xf8, !PT ;  /* 0x00000200c3057812 */ /* 0x000fe200078ef806 */
[----:B------:R3:W-:Y:S02]  /*3630*/  @P0 STS.128 [R122+0x6800], RZ ;  /* 0x006800ff7a000388 */ /* 0x0007e40000000c00 */
[----:B------:R-:W-:Y:S02]  /*3640*/  IMAD R21, R8, 0x2, R21 ;  /* 0x0000000208157824 */ /* 0x000fe400078e0215 */
[----:B------:R-:W-:Y:S01]  /*3650*/  IMAD.IADD R42, R40, 0x1, R5 ;  /* 0x00000001282a7824 */ /* 0x000fe200078e0205 */
[----:B------:R-:W-:Y:S06]  /*3660*/  @P0 BRA `(.L_x_1900) ;  /* 0x0000000000400947 */ /* 0x000fec0003800000 */
        /* <DEDUP_REMOVED lines=16> */
.L_x_1900:
[----:B------:R-:W-:Y:S05]  /*3770*/  BSYNC.RECONVERGENT B0 ;  /* 0x0000000000007941 */ /* 0x000fea0003800200 */
.L_x_1899:
        /* <DEDUP_REMOVED lines=18> */
.L_x_1902:
[----:B------:R-:W-:Y:S05]  /*38a0*/  BSYNC.RECONVERGENT B0 ;  /* 0x0000000000007941 */ /* 0x000fea0003800200 */
.L_x_1901:
        /* <DEDUP_REMOVED lines=20> */
.L_x_1904:
[----:B------:R-:W-:Y:S05]  /*39f0*/  BSYNC.RECONVERGENT B0 ;  /* 0x0000000000007941 */ /* 0x000fea0003800200 */
.L_x_1903:
[----:B------:R-:W-:Y:S01]  /*3a00*/  LDSM.16.M88.4 R24, [R21+UR5+0x4000] ;  /* 0x004000051518783b */ /* 0x000fe20008000200 */
[----:B------:R-:W-:Y:S01]  /*3a10*/  R2P PR, R194, 0x6 ;  /* 0x00000006c2007804 */ /* 0x000fe20000000000 */
[----:B------:R-:W-:Y:S01]  /*3a20*/  IMAD.MOV.U32 R5, RZ, RZ, 0x20 ;  /* 0x00000020ff057424 */ /* 0x000fe200078e00ff */
[----:B------:R-:W-:Y:S01]  /*3a30*/  UISETP.GE.U32.AND UP2, UPT, UR30, 0x41, UPT ;  /* 0x000000411e00788c */ /* 0x000fe2000bf46070 */
[----:B------:R-:W5:Y:S01]  /*3a40*/  LDSM.16.M88.4 R56, [R42+0x2000] ;  /* 0x002000002a38783b */ /* 0x000f620000000200 */
[----:B------:R-:W-:Y:S01]  /*3a50*/  VIADD R6, R21, UR5 ;  /* 0x0000000515067c36 */ /* 0x000fe20008000000 */
[----:B------:R-:W1:Y:S01]  /*3a60*/  LDCU.U8 UR8, c[0x0][0x4f8] ;  /* 0x00009f00ff0877ac */ /* 0x000e620008000000 */
[----:B------:R-:W-:Y:S01]  /*3a70*/  SEL R5, R5, 0xffffffe0, !P1 ;  /* 0xffffffe005057807 */ /* 0x000fe20004800000 */
[----:B------:R-:W3:Y:S04]  /*3a80*/  LDSM.16.M88.4 R84, [R21+UR5+0x4800] ;  /* 0x004800051554783b */ /* 0x000ee80008000200 */
[----:B------:R-:W4:Y:S01]  /*3a90*/  LDSM.16.M88.4 R68, [R21+UR5+0x5000] ;  /* 0x005000051544783b */ /* 0x000f220008000200 */
[----:B------:R-:W-:-:S02]  /*3aa0*/  IMAD.IADD R20, R6, 0x1, R5 ;  /* 0x0000000106147824 */ /* 0x000fc400078e0205 */
[----:B------:R-:W-:Y:S01]  /*3ab0*/  IMAD.IADD R7, R42, 0x1, R5 ;  /* 0x000000012a077824 */ /* 0x000fe200078e0205 */
[----:B------:R-:W4:Y:S04]  /*3ac0*/  LDSM.16.M88.4 R96, [R21+UR5+0x5800] ;  /* 0x005800051560783b */ /* 0x000f280008000200 */
[----:B------:R-:W4:Y:S04]  /*3ad0*/  LDSM.16.M88.4 R52, [R42] ;  /* 0x000000002a34783b */ /* 0x000f280000000200 */
[----:B------:R-:W-:Y:S04]  /*3ae0*/  LDSM.16.M88.4 R48, [R20+0x4000] ;  /* 0x004000001430783b */ /* 0x000fe80000000200 */
[----:B------:R-:W4:Y:S04]  /*3af0*/  LDSM.16.M88.4 R16, [R7+0x2000] ;  /* 0x002000000710783b */ /* 0x000f280000000200 */
[----:B--2---:R-:W2:Y:S04]  /*3b00*/  LDSM.16.M88.4 R12, [R20+0x4800] ;  /* 0x00480000140c783b */ /* 0x004ea80000000200 */
[----:B-1----:R-:W1:Y:S04]  /*3b10*/  LDSM.16.M88.4 R8, [R20+0x5000] ;  /* 0x005000001408783b */ /* 0x002e680000000200 */
[----:B------:R-:W1:Y:S01]  /*3b20*/  LDSM.16.M88.4 R116, [R20+0x5800] ;  /* 0x005800001474783b */ /* 0x000e620000000200 */
[C---:B-----5:R-:W-:Y:S03]  /*3b30*/  HMMA.16816.F32 R32, R56.reuse, R24, RZ ;  /* 0x000000183820723c */ /* 0x060fe600000018ff */
[----:B------:R5:W1:Y:S04]  /*3b40*/  LDSM.16.M88.4 R44, [R7] ;  /* 0x00000000072c783b */ /* 0x000a680000000200 */
[----:B------:R-:W0:Y:S01]  /*3b50*/  LDGDEPBAR ;  /* 0x00000000000079af */ /* 0x000e220000000000 */
[C---:B------:R-:W-:Y:S08]  /*3b60*/  HMMA.16816.F32 R28, R56.reuse, R26, RZ ;  /* 0x0000001a381c723c */ /* 0x040ff000000018ff */
[C---:B---3--:R-:W-:Y:S08]  /*3b70*/  HMMA.16816.F32 R92, R56.reuse, R84, RZ ;  /* 0x00000054385c723c */ /* 0x048ff000000018ff */
[----:B----4-:R-:W-:Y:S01]  /*3b80*/  HMMA.16816.F32 R76, R56, R68, RZ ;  /* 0x00000044384c723c */ /* 0x010fe200000018ff */
[----:B-----5:R-:W-:-:S05]  /*3b90*/  IMAD.MOV.U32 R7, RZ, RZ, 0x40 ;  /* 0x00000040ff077424 */ /* 0x020fca00078e00ff */
[----:B------:R-:W-:Y:S02]  /*3ba0*/  SEL R7, R7, 0xffffffc0, !P2 ;  /* 0xffffffc007077807 */ /* 0x000fe40005000000 */
[C---:B------:R-:W-:Y:S03]  /*3bb0*/  HMMA.16816.F32 R60, R56.reuse, R96, RZ ;  /* 0x00000060383c723c */ /* 0x040fe600000018ff */
[--C-:B------:R-:W-:Y:S02]  /*3bc0*/  IMAD.IADD R42, R42, 0x1, R7.reuse ;  /* 0x000000012a2a7824 */ /* 0x100fe400078e0207 */
[----:B------:R-:W-:Y:S02]  /*3bd0*/  IMAD.IADD R120, R6, 0x1, R7 ;  /* 0x0000000106787824 */ /* 0x000fe400078e0207 */
[C---:B------:R-:W-:Y:S01]  /*3be0*/  IMAD.IADD R43, R5.reuse, 0x1, R42 ;  /* 0x00000001052b7824 */ /* 0x040fe200078e022a */
[----:B------:R-:W-:Y:S01]  /*3bf0*/  HMMA.16816.F32 R88, R56, R86, RZ ;  /* 0x000000563858723c */ /* 0x000fe200000018ff */
[----:B------:R-:W-:Y:S01]  /*3c00*/  LDSM.16.M88.4 R108, [R42+0x2000] ;  /* 0x002000002a6c783b */ /* 0x000fe20000000200 */
[----:B------:R-:W-:-:S03]  /*3c10*/  IMAD.IADD R6, R5, 0x1, R120 ;  /* 0x0000000105067824 */ /* 0x000fc600078e0278 */
[----:B------:R-:W-:Y:S03]  /*3c20*/  LDSM.16.M88.4 R112, [R42] ;  /* 0x000000002a70783b */ /* 0x000fe60000000200 */
[C---:B------:R-:W-:Y:S01]  /*3c30*/  HMMA.16816.F32 R72, R56.reuse, R70, RZ ;  /* 0x000000463848723c */ /* 0x040fe200000018ff */
[----:B------:R-:W-:Y:S04]  /*3c40*/  LDSM.16.M88.4 R100, [R120+0x5000] ;  /* 0x005000007864783b */ /* 0x000fe80000000200 */
[----:B------:R-:W-:Y:S03]  /*3c50*/  LDSM.16.M88.4 R104, [R120+0x4800] ;  /* 0x004800007868783b */ /* 0x000fe60000000200 */
[----:B------:R-:W-:Y:S08]  /*3c60*/  HMMA.16816.F32 R56, R56, R98, RZ ;  /* 0x000000623838723c */ /* 0x000ff000000018ff */
[----:B------:R-:W-:Y:S08]  /*3c70*/  HMMA.16816.F32 R36, R52, R24, RZ ;  /* 0x000000183424723c */ /* 0x000ff000000018ff */
[C---:B------:R-:W-:Y:S08]  /*3c80*/  HMMA.16816.F32 R32, R16.reuse, R48, R32 ;  /* 0x000000301020723c */ /* 0x040ff00000001820 */
[C---:B--2---:R-:W-:Y:S08]  /*3c90*/  HMMA.16816.F32 R92, R16.reuse, R12, R92 ;  /* 0x0000000c105c723c */ /* 0x044ff0000000185c */
[C---:B-1----:R-:W-:Y:S08]  /*3ca0*/  HMMA.16816.F32 R76, R16.reuse, R8, R76 ;  /* 0x00000008104c723c */ /* 0x042ff0000000184c */
[C---:B------:R-:W-:Y:S08]  /*3cb0*/  HMMA.16816.F32 R60, R16.reuse, R116, R60 ;  /* 0x00000074103c723c */ /* 0x040ff0000000183c */
[C---:B------:R-:W-:Y:S08]  /*3cc0*/  HMMA.16816.F32 R28, R16.reuse, R50, R28 ;  /* 0x00000032101c723c */ /* 0x040ff0000000181c */
[C---:B------:R-:W-:Y:S08]  /*3cd0*/  HMMA.16816.F32 R88, R16.reuse, R14, R88 ;  /* 0x0000000e1058723c */ /* 0x040ff00000001858 */
[C---:B------:R-:W-:Y:S08]  /*3ce0*/  HMMA.16816.F32 R72, R16.reuse, R10, R72 ;  /* 0x0000000a1048723c */ /* 0x040ff00000001848 */
[----:B------:R-:W-:Y:S01]  /*3cf0*/  HMMA.16816.F32 R56, R16, R118, R56 ;  /* 0x000000761038723c */ /* 0x000fe20000001838 */
[----:B------:R-:W1:Y:S07]  /*3d00*/  LDSM.16.M88.4 R16, [R120+0x4000] ;  /* 0x004000007810783b */ /* 0x000e6e0000000200 */
[C---:B------:R-:W-:Y:S08]  /*3d10*/  HMMA.16816.F32 R24, R52.reuse, R26, RZ ;  /* 0x0000001a3418723c */ /* 0x040ff000000018ff */
[C---:B------:R-:W-:Y:S08]  /*3d20*/  HMMA.16816.F32 R20, R52.reuse, R84, RZ ;  /* 0x000000543414723c */ /* 0x040ff000000018ff */
[C---:B------:R-:W-:Y:S08]  /*3d30*/  HMMA.16816.F32 R84, R52.reuse, R86, RZ ;  /* 0x000000563454723c */ /* 0x040ff000000018ff */
[C---:B------:R-:W-:Y:S08]  /*3d40*/  HMMA.16816.F32 R80, R52.reuse, R68, RZ ;  /* 0x000000443450723c */ /* 0x040ff000000018ff */
[----:B------:R-:W-:Y:S08]  /*3d50*/  HMMA.16816.F32 R68, R52, R70, RZ ;  /* 0x000000463444723c */ /* 0x000ff000000018ff */
[C---:B------:R-:W-:Y:S08]  /*3d60*/  HMMA.16816.F32 R36, R44.reuse, R48, R36 ;  /* 0x000000302c24723c */ /* 0x040ff00000001824 */
[----:B------:R-:W-:Y:S01]  /*3d70*/  HMMA.16816.F32 R24, R44, R50, R24 ;  /* 0x000000322c18723c */ /* 0x000fe20000001818 */
[----:B------:R-:W-:Y:S07]  /*3d80*/  LDSM.16.M88.4 R48, [R6+0x4000] ;  /* 0x004000000630783b */ /* 0x000fee0000000200 */
[C---:B------:R-:W-:Y:S08]  /*3d90*/  HMMA.16816.F32 R64, R52.reuse, R96, RZ ;  /* 0x000000603440723c */ /* 0x040ff000000018ff */
[----:B------:R-:W-:Y:S01]  /*3da0*/  HMMA.16816.F32 R52, R52, R98, RZ ;  /* 0x000000623434723c */ /* 0x000fe200000018ff */
[----:B------:R-:W2:Y:S07]  /*3db0*/  LDSM.16.M88.4 R96, [R120+0x5800] ;  /* 0x005800007860783b */ /* 0x000eae0000000200 */
[C---:B------:R-:W-:Y:S08]  /*3dc0*/  HMMA.16816.F32 R20, R44.reuse, R12, R20 ;  /* 0x0000000c2c14723c */ /* 0x040ff00000001814 */
[C---:B------:R-:W-:Y:S01]  /*3dd0*/  HMMA.16816.F32 R84, R44.reuse, R14, R84 ;  /* 0x0000000e2c54723c */ /* 0x040fe20000001854 */
[----:B------:R-:W3:Y:S07]  /*3de0*/  LDSM.16.M88.4 R12, [R43] ;  /* 0x000000002b0c783b */ /* 0x000eee0000000200 */
[C---:B------:R-:W-:Y:S08]  /*3df0*/  HMMA.16816.F32 R80, R44.reuse, R8, R80 ;  /* 0x000000082c50723c */ /* 0x040ff00000001850 */
[----:B------:R-:W-:Y:S01]  /*3e00*/  HMMA.16816.F32 R68, R44, R10, R68 ;  /* 0x0000000a2c44723c */ /* 0x000fe20000001844 */
[----:B------:R-:W-:Y:S07]  /*3e10*/  LDSM.16.M88.4 R8, [R43+0x2000] ;  /* 0x002000002b08783b */ /* 0x000fee0000000200 */
[-C--:B-1----:R-:W-:Y:S08]  /*3e20*/  HMMA.16816.F32 R32, R108, R16.reuse, R32 ;  /* 0x000000106c20723c */ /* 0x082ff00000001820 */
[----:B------:R-:W-:Y:S08]  /*3e30*/  HMMA.16816.F32 R36, R112, R16, R36 ;  /* 0x000000107024723c */ /* 0x000ff00000001824 */
[-C--:B------:R-:W-:Y:S08]  /*3e40*/  HMMA.16816.F32 R28, R108, R18.reuse, R28 ;  /* 0x000000126c1c723c */ /* 0x080ff0000000181c */
[----:B------:R-:W-:Y:S01]  /*3e50*/  HMMA.16816.F32 R24, R112, R18, R24 ;  /* 0x000000127018723c */ /* 0x000fe20000001818 */
[----:B------:R-:W1:Y:S07]  /*3e60*/  LDSM.16.M88.4 R16, [R6+0x5000] ;  /* 0x005000000610783b */ /* 0x000e6e0000000200 */
[C---:B------:R-:W-:Y:S08]  /*3e70*/  HMMA.16816.F32 R64, R44.reuse, R116, R64 ;  /* 0x000000742c40723c */ /* 0x040ff00000001840 */
[----:B------:R-:W-:Y:S01]  /*3e80*/  HMMA.16816.F32 R52, R44, R118, R52 ;  /* 0x000000762c34723c */ /* 0x000fe20000001834 */
[----:B------:R-:W4:Y:S07]  /*3e90*/  LDSM.16.M88.4 R44, [R6+0x4800] ;  /* 0x00480000062c783b */ /* 0x000f2e0000000200 */
[-C--:B------:R-:W-:Y:S08]  /*3ea0*/  HMMA.16816.F32 R76, R108, R100.reuse, R76 ;  /* 0x000000646c4c723c */ /* 0x080ff0000000184c */
[C---:B------:R-:W-:Y:S08]  /*3eb0*/  HMMA.16816.F32 R80, R112.reuse, R100, R80 ;  /* 0x000000647050723c */ /* 0x040ff00000001850 */
[-C--:B------:R-:W-:Y:S08]  /*3ec0*/  HMMA.16816.F32 R20, R112, R104.reuse, R20 ;  /* 0x000000687014723c */ /* 0x080ff00000001814 */
[C---:B------:R-:W-:Y:S08]  /*3ed0*/  HMMA.16816.F32 R92, R108.reuse, R104, R92 ;  /* 0x000000686c5c723c */ /* 0x040ff0000000185c */
[-C--:B------:R-:W-:Y:S08]  /*3ee0*/  HMMA.16816.F32 R88, R108, R106.reuse, R88 ;  /* 0x0000006a6c58723c */ /* 0x080ff00000001858 */
[----:B------:R-:W-:Y:S08]  /*3ef0*/  HMMA.16816.F32 R84, R112, R106, R84 ;  /* 0x0000006a7054723c */ /* 0x000ff00000001854 */
[C---:B--2---:R-:W-:Y:S08]  /*3f00*/  HMMA.16816.F32 R60, R108.reuse, R96, R60 ;  /* 0x000000606c3c723c */ /* 0x044ff0000000183c */
[----:B------:R-:W-:Y:S08]  /*3f10*/  HMMA.16816.F32 R56, R108, R98, R56 ;  /* 0x000000626c38723c */ /* 0x000ff00000001838 */
[C---:B------:R-:W-:Y:S08]  /*3f20*/  HMMA.16816.F32 R64, R112.reuse, R96, R64 ;  /* 0x000000607040723c */ /* 0x040ff00000001840 */
[----:B------:R-:W-:Y:S08]  /*3f30*/  HMMA.16816.F32 R52, R112, R98, R52 ;  /* 0x000000627034723c */ /* 0x000ff00000001834 */
[----:B---3--:R-:W-:Y:S01]  /*3f40*/  HMMA.16816.F32 R96, R12, R48, R36 ;  /* 0x000000300c60723c */ /* 0x008fe20000001824 */
[----:B------:R-:W-:-:S02]  /*3f50*/  SHF.R.U32.HI R36, RZ, 0x2, R194 ;  /* 0x00000002ff247819 */ /* 0x000fc400000116c2 */
[----:B------:R-:W-:Y:S01]  /*3f60*/  LOP3.LUT R39, R0, 0x1f0, RZ, 0xc0, !PT ;  /* 0x000001f000277812 */ /* 0x000fe200078ec0ff */
[----:B------:R-:W-:Y:S01]  /*3f70*/  IMAD.SHL.U32 R0, R194, 0x2, RZ ;  /* 0x00000002c2007824 */ /* 0x000fe200078e00ff */
[----:B------:R-:W-:-:S03]  /*3f80*/  LOP3.LUT R36, R36, 0x7, RZ, 0xc0, !PT ;  /* 0x0000000724247812 */ /* 0x000fc600078ec0ff */
[----:B------:R-:W-:Y:S01]  /*3f90*/  HMMA.16816.F32 R72, R108, R102, R72 ;  /* 0x000000666c48723c */ /* 0x000fe20000001848 */
[----:B------:R-:W-:Y:S02]  /*3fa0*/  IADD3 R39, PT, PT, R36, UR27, R39 ;  /* 0x0000001b24277c10 */ /* 0x000fe4000fffe027 */
[----:B------:R-:W-:-:S05]  /*3fb0*/  LOP3.LUT R0, R0, 0x6, RZ, 0xc0, !PT ;  /* 0x0000000600007812 */ /* 0x000fca00078ec0ff */
[----:B------:R-:W-:Y:S08]  /*3fc0*/  HMMA.16816.F32 R68, R112, R102, R68 ;  /* 0x000000667044723c */ /* 0x000ff00000001844 */
[-C--:B-1----:R-:W-:Y:S08]  /*3fd0*/  HMMA.16816.F32 R80, R12, R16.reuse, R80 ;  /* 0x000000100c50723c */ /* 0x082ff00000001850 */
[----:B------:R-:W-:Y:S01]  /*3fe0*/  HMMA.16816.F32 R76, R8, R16, R76 ;  /* 0x00000010084c723c */ /* 0x000fe2000000184c */
[----:B------:R-:W-:-:S02]  /*3ff0*/  IMAD.U32 R16, RZ, RZ, UR30 ;  /* 0x0000001eff107e24 */ /* 0x000fc4000f8e00ff */
[----:B------:R-:W-:-:S04]  /*4000*/  VIADD R17, R0, UR22 ;  /* 0x0000001600117c36 */ /* 0x000fc80008000000 */
[C---:B------:R-:W-:Y:S01]  /*4010*/  VIADD R103, R17.reuse, 0x9 ;  /* 0x0000000911677836 */ /* 0x040fe20000000000 */
[-C--:B----4-:R-:W-:Y:S01]  /*4020*/  HMMA.16816.F32 R20, R12, R44.reuse, R20 ;  /* 0x0000002c0c14723c */ /* 0x090fe20000001814 */
[C---:B------:R-:W-:Y:S01]  /*4030*/  VIADD R105, R17.reuse, 0x1 ;  /* 0x0000000111697836 */ /* 0x040fe20000000000 */
[C---:B------:R-:W-:Y:S01]  /*4040*/  ISETP.GE.U32.AND P4, PT, R17.reuse, UR30, PT ;  /* 0x0000001e11007c0c */ /* 0x040fe2000bf86070 */
[----:B------:R-:W-:Y:S01]  /*4050*/  VIADD R37, R17, 0x10 ;  /* 0x0000001011257836 */ /* 0x000fe20000000000 */
[----:B------:R-:W-:Y:S01]  /*4060*/  ISETP.GE.U32.AND P0, PT, R103, UR30, PT ;  /* 0x0000001e67007c0c */ /* 0x000fe2000bf06070 */
[----:B------:R-:W-:Y:S01]  /*4070*/  VIADD R101, R17, 0x11 ;  /* 0x0000001111657836 */ /* 0x000fe20000000000 */
[----:B------:R-:W-:Y:S02]  /*4080*/  ISETP.GE.U32.AND P3, PT, R105, UR30, PT ;  /* 0x0000001e69007c0c */ /* 0x000fe4000bf66070 */
[----:B------:R-:W-:Y:S01]  /*4090*/  HMMA.16816.F32 R92, R8, R44, R92 ;  /* 0x0000002c085c723c */ /* 0x000fe2000000185c */
[----:B------:R-:W-:-:S02]  /*40a0*/  ISETP.GE.U32.AND P6, PT, R37, UR30, PT ;  /* 0x0000001e25007c0c */ /* 0x000fc4000bfc6070 */
[----:B------:R-:W-:-:S05]  /*40b0*/  ISETP.GE.U32.AND P5, PT, R101, UR30, PT ;  /* 0x0000001e65007c0c */ /* 0x000fca000bfa6070 */
[-C--:B------:R-:W-:Y:S08]  /*40c0*/  HMMA.16816.F32 R88, R8, R46.reuse, R88 ;  /* 0x0000002e0858723c */ /* 0x080ff00000001858 */
[----:B------:R-:W-:Y:S01]  /*40d0*/  HMMA.16816.F32 R84, R12, R46, R84 ;  /* 0x0000002e0c54723c */ /* 0x000fe20000001854 */
[----:B------:R1:W2:Y:S01]  /*40e0*/  LDSM.16.M88.4 R44, [R6+0x5800] ;  /* 0x00580000062c783b */ /* 0x0002a20000000200 */
[----:B------:R-:W-:-:S06]  /*40f0*/  DEPBAR.LE SB0, 0x0 ;  /* 0x000080000000791a */ /* 0x000fcc0000000000 */
[-C--:B------:R-:W-:Y:S08]  /*4100*/  HMMA.16816.F32 R72, R8, R18.reuse, R72 ;  /* 0x000000120848723c */ /* 0x080ff00000001848 */
[----:B------:R-:W-:Y:S01]  /*4110*/  HMMA.16816.F32 R68, R12, R18, R68 ;  /* 0x000000120c44723c */ /* 0x000fe20000001844 */
[----:B-1----:R-:W-:-:S07]  /*4120*/  IADD3 R6, PT, PT, R16, -UR31, R39 ;  /* 0x8000001f10067c10 */ /* 0x002fce000fffe027 */
[----:B------:R-:W-:Y:S01]  /*4130*/  HMMA.16816.F32 R24, R12, R50, R24 ;  /* 0x000000320c18723c */ /* 0x000fe20000001818 */
[C---:B------:R-:W-:Y:S02]  /*4140*/  VIADD R0, R6.reuse, 0x8 ;  /* 0x0000000806007836 */ /* 0x040fe40000000000 */
[----:B------:R-:W-:Y:S02]  /*4150*/  IMAD.IADD R235, R6, 0x1, -R37 ;  /* 0x0000000106eb7824 */ /* 0x000fe400078e0a25 */
[----:B------:R-:W-:-:S03]  /*4160*/  IMAD.IADD R36, R0, 0x1, -R17 ;  /* 0x0000000100247824 */ /* 0x000fc600078e0a11 */
[----:B------:R-:W-:Y:S01]  /*4170*/  HMMA.16816.F32 R28, R8, R50, R28 ;  /* 0x00000032081c723c */ /* 0x000fe2000000181c */
[C---:B------:R-:W-:Y:S01]  /*4180*/  IMAD.IADD R18, R0.reuse, 0x1, -R103 ;  /* 0x0000000100127824 */ /* 0x040fe200078e0a67 */
[----:B------:R-:W-:Y:S01]  /*4190*/  IABS R235, R235 ;  /* 0x000000eb00eb7213 */ /* 0x000fe20000000000 */
[C---:B------:R-:W-:Y:S01]  /*41a0*/  IMAD.IADD R19, R0.reuse, 0x1, -R105 ;  /* 0x0000000100137824 */ /* 0x040fe200078e0a69 */
[----:B------:R-:W-:Y:S01]  /*41b0*/  IABS R36, R36 ;  /* 0x0000002400247213 */ /* 0x000fe20000000000 */
[C---:B------:R-:W-:Y:S01]  /*41c0*/  IMAD.IADD R16, R0.reuse, 0x1, -R37 ;  /* 0x0000000100107824 */ /* 0x040fe200078e0a25 */
[----:B------:R-:W-:Y:S01]  /*41d0*/  IABS R18, R18 ;  /* 0x0000001200127213 */ /* 0x000fe20000000000 */
[----:B------:R-:W-:Y:S01]  /*41e0*/  IMAD.IADD R182, R0, 0x1, -R101 ;  /* 0x0000000100b67824 */ /* 0x000fe200078e0a65 */
[----:B------:R-:W-:Y:S01]  /*41f0*/  IABS R19, R19 ;  /* 0x0000001300137213 */ /* 0x000fe20000000000 */
[----:B------:R-:W-:Y:S01]  /*4200*/  VIADD R51, R17, 0x19 ;  /* 0x0000001911337836 */ /* 0x000fe20000000000 */
[----:B------:R-:W-:Y:S01]  /*4210*/  IABS R16, R16 ;  /* 0x0000001000107213 */ /* 0x000fe20000000000 */
[----:B------:R-:W-:Y:S01]  /*4220*/  IMAD.MOV.U32 R224, RZ, RZ, R18 ;  /* 0x000000ffffe07224 */ /* 0x000fe200078e0012 */
[----:B------:R-:W-:Y:S01]  /*4230*/  I2FP.F32.S32 R43, R36 ;  /* 0x00000024002b7245 */ /* 0x000fe20000201400 */
[----:B------:R-:W-:Y:S01]  /*4240*/  VIADD R36, R6, 0x40 ;  /* 0x0000004006247836 */ /* 0x000fe20000000000 */
[----:B------:R-:W-:Y:S01]  /*4250*/  I2FP.F32.S32 R18, R19 ;  /* 0x0000001300127245 */ /* 0x000fe20000201400 */
[----:B--2---:R-:W-:Y:S01]  /*4260*/  HMMA.16816.F32 R64, R12, R44, R64 ;  /* 0x0000002c0c40723c */ /* 0x004fe20000001840 */
[----:B------:R-:W-:Y:S01]  /*4270*/  I2FP.F32.S32 R19, R16 ;  /* 0x0000001000137245 */ /* 0x000fe20000201400 */
[----:B------:R-:W-:Y:S01]  /*4280*/  FFMA.FTZ R98, R43, -UR12, R98 ;  /* 0x8000000c2b627c23 */ /* 0x000fe20008010062 */
[----:B------:R-:W-:Y:S01]  /*4290*/  VIADD R43, R17, 0x20 ;  /* 0x00000020112b7836 */ /* 0x000fe20000000000 */
[----:B------:R-:W-:Y:S01]  /*42a0*/  IABS R182, R182 ;  /* 0x000000b600b67213 */ /* 0x000fe20000000000 */
[----:B------:R-:W-:-:S02]  /*42b0*/  IMAD.IADD R38, R36, 0x1, -R103 ;  /* 0x0000000124267824 */ /* 0x000fc400078e0a67 */
[----:B------:R-:W-:Y:S01]  /*42c0*/  FFMA.FTZ R19, R19, -UR12, R22 ;  /* 0x8000000c13137c23 */ /* 0x000fe20008010016 */
[----:B------:R-:W-:Y:S01]  /*42d0*/  IMAD.IADD R22, R0, 0x1, -R43 ;  /* 0x0000000100167824 */ /* 0x000fe200078e0a2b */
[----:B------:R-:W-:Y:S01]  /*42e0*/  I2FP.F32.S32 R224, R224 ;  /* 0x000000e000e07245 */ /* 0x000fe20000201400 */
[----:B------:R-:W-:Y:S01]  /*42f0*/  FFMA.FTZ R18, R18, -UR12, R99 ;  /* 0x8000000c12127c23 */ /* 0x000fe20008010063 */
[----:B------:R-:W-:Y:S01]  /*4300*/  I2FP.F32.S32 R182, R182 ;  /* 0x000000b600b67245 */ /* 0x000fe20000201400 */
[C---:B------:R-:W-:Y:S01]  /*4310*/  VIADD R99, R17.reuse, 0x18 ;  /* 0x0000001811637836 */ /* 0x040fe20000000000 */
[----:B------:R-:W-:Y:S01]  /*4320*/  IABS R22, R22 ;  /* 0x0000001600167213 */ /* 0x000fe20000000000 */
[----:B------:R-:W-:Y:S01]  /*4330*/  FFMA.FTZ R224, R224, -UR12, R27 ;  /* 0x8000000ce0e07c23 */ /* 0x000fe2000801001b */
[----:B------:R-:W-:Y:S01]  /*4340*/  IABS R38, R38 ;  /* 0x0000002600267213 */ /* 0x000fe20000000000 */
[----:B------:R-:W-:Y:S02]  /*4350*/  VIADD R27, R17, 0x21 ;  /* 0x00000021111b7836 */ /* 0x000fe40000000000 */
[----:B------:R-:W-:Y:S01]  /*4360*/  FFMA.FTZ R182, R182, -UR12, R23 ;  /* 0x8000000cb6b67c23 */ /* 0x000fe20008010017 */
[----:B------:R-:W-:Y:S01]  /*4370*/  I2FP.F32.S32 R23, R22 ;  /* 0x0000001600177245 */ /* 0x000fe20000201400 */
[----:B------:R-:W-:Y:S01]  /*4380*/  IMAD.IADD R22, R36, 0x1, -R101 ;  /* 0x0000000124167824 */ /* 0x000fe200078e0a65 */
[----:B------:R-:W-:Y:S01]  /*4390*/  I2FP.F32.S32 R38, R38 ;  /* 0x0000002600267245 */ /* 0x000fe20000201400 */
[----:B------:R-:W-:Y:S01]  /*43a0*/  IMAD.IADD R144, R0, 0x1, -R27 ;  /* 0x0000000100907824 */ /* 0x000fe200078e0a1b */
[----:B------:R-:W-:Y:S01]  /*43b0*/  I2FP.F32.S32 R235, R235 ;  /* 0x000000eb00eb7245 */ /* 0x000fe20000201400 */
[----:B------:R-:W-:Y:S01]  /*43c0*/  FFMA.FTZ R82, R23, -UR12, R82 ;  /* 0x8000000c17527c23 */ /* 0x000fe20008010052 */
[----:B------:R-:W-:-:S02]  /*43d0*/  IMAD.IADD R23, R36, 0x1, -R37 ;  /* 0x0000000124177824 */ /* 0x000fc400078e0a25 */
[----:B------:R-:W-:Y:S01]  /*43e0*/  FFMA.FTZ R221, R38, -UR12, R29 ;  /* 0x8000000c26dd7c23 */ /* 0x000fe2000801001d */
[C---:B------:R-:W-:Y:S01]  /*43f0*/  IMAD.IADD R29, R36.reuse, 0x1, -R99 ;  /* 0x00000001241d7824 */ /* 0x040fe200078e0a63 */
[----:B------:R-:W-:Y:S01]  /*4400*/  IABS R144, R144 ;  /* 0x0000009000907213 */ /* 0x000fe20000000000 */
[----:B------:R-:W-:Y:S01]  /*4410*/  FFMA.FTZ R235, R235, -UR12, R20 ;  /* 0x8000000cebeb7c23 */ /* 0x000fe20008010014 */
[----:B------:R-:W-:Y:S01]  /*4420*/  IABS R23, R23 ;  /* 0x0000001700177213 */ /* 0x000fe20000000000 */
[----:B------:R-:W-:Y:S01]  /*4430*/  IMAD.IADD R38, R36, 0x1, -R51 ;  /* 0x0000000124267824 */ /* 0x000fe200078e0a33 */
[----:B------:R-:W-:Y:S01]  /*4440*/  I2FP.F32.S32 R144, R144 ;  /* 0x0000009000907245 */ /* 0x000fe20000201400 */
[----:B------:R-:W-:Y:S01]  /*4450*/  IMAD.IADD R20, R6, 0x1, -R27 ;  /* 0x0000000106147824 */ /* 0x000fe200078e0a1b */
[----:B------:R-:W-:Y:S01]  /*4460*/  IABS R29, R29 ;  /* 0x0000001d001d7213 */ /* 0x000fe20000000000 */
[----:B------:R-:W-:Y:S01]  /*4470*/  HMMA.16816.F32 R60, R8, R44, R60 ;  /* 0x0000002c083c723c */ /* 0x000fe2000000183c */
[----:B------:R-:W-:Y:S01]  /*4480*/  IABS R22, R22 ;  /* 0x0000001600167213 */ /* 0x000fe20000000000 */
[----:B------:R-:W-:Y:S01]  /*4490*/  FFMA.FTZ R144, R144, -UR12, R83 ;  /* 0x8000000c90907c23 */ /* 0x000fe20008010053 */
[----:B------:R-:W-:Y:S01]  /*44a0*/  I2FP.F32.S32 R23, R23 ;  /* 0x0000001700177245 */ /* 0x000fe20000201400 */
[----:B------:R-:W-:Y:S01]  /*44b0*/  VIADD R83, R17, 0x8 ;  /* 0x0000000811537836 */ /* 0x000fe20000000000 */
[----:B------:R-:W-:Y:S01]  /*44c0*/  I2FP.F32.S32 R29, R29 ;  /* 0x0000001d001d7245 */ /* 0x000fe20000201400 */
[----:B------:R-:W-:Y:S01]  /*44d0*/  IMAD.IADD R45, R0, 0x1, -R99 ;  /* 0x00000001002d7824 */ /* 0x000fe200078e0a63 */
[----:B------:R-:W-:Y:S01]  /*44e0*/  I2FP.F32.S32 R22, R22 ;  /* 0x0000001600167245 */ /* 0x000fe20000201400 */
[----:B------:R-:W-:Y:S01]  /*44f0*/  FFMA.FTZ R92, R23, -UR12, R92 ;  /* 0x8000000c175c7c23 */ /* 0x000fe2000801005c */
[----:B------:R-:W-:-:S02]  /*4500*/  IMAD.IADD R23, R36, 0x1, -R83 ;  /* 0x0000000124177824 */ /* 0x000fc400078e0a53 */
[----:B------:R-:W-:Y:S01]  /*4510*/  FFMA.FTZ R88, R29, -UR12, R88 ;  /* 0x8000000c1d587c23 */ /* 0x000fe20008010058 */
[----:B------:R-:W-:Y:S02]  /*4520*/  IMAD.IADD R29, R6, 0x1, -R17 ;  /* 0x00000001061d7824 */ /* 0x000fe400078e0a11 */
[----:B------:R-:W-:Y:S01]  /*4530*/  FFMA.FTZ R93, R22, -UR12, R93 ;  /* 0x8000000c165d7c23 */ /* 0x000fe2000801005d */
[C---:B------:R-:W-:Y:S01]  /*4540*/  IMAD.IADD R22, R36.reuse, 0x1, -R27 ;  /* 0x0000000124167824 */ /* 0x040fe200078e0a1b */
[----:B------:R-:W-:Y:S01]  /*4550*/  IABS R23, R23 ;  /* 0x0000001700177213 */ /* 0x000fe20000000000 */
[----:B------:R-:W-:Y:S01]  /*4560*/  HMMA.16816.F32 R32, R8, R48, R32 ;  /* 0x000000300820723c */ /* 0x000fe20000001820 */
[----:B------:R-:W-:Y:S01]  /*4570*/  IABS R29, R29 ;  /* 0x0000001d001d7213 */ /* 0x000fe20000000000 */
[----:B------:R-:W-:Y:S01]  /*4580*/  IMAD.IADD R42, R36, 0x1, -R105 ;  /* 0x00000001242a7824 */ /* 0x000fe200078e0a69 */
[----:B------:R-:W-:Y:S01]  /*4590*/  IABS R22, R22 ;  /* 0x0000001600167213 */ /* 0x000fe20000000000 */
[----:B------:R-:W-:Y:S01]  /*45a0*/  IMAD.IADD R16, R0, 0x1, -R51 ;  /* 0x0000000100107824 */ /* 0x000fe200078e0a33 */
[----:B------:R-:W-:-:S02]  /*45b0*/  I2FP.F32.S32 R23, R23 ;  /* 0x0000001700177245 */ /* 0x000fc40000201400 */
[----:B------:R-:W-:Y:S01]  /*45c0*/  I2FP.F32.S32 R29, R29 ;  /* 0x0000001d001d7245 */ /* 0x000fe20000201400 */
[-C--:B------:R-:W-:Y:S01]  /*45d0*/  HMMA.16816.F32 R52, R12, R46.reuse, R52 ;  /* 0x0000002e0c34723c */ /* 0x080fe20000001834 */
[----:B------:R-:W-:Y:S01]  /*45e0*/  I2FP.F32.S32 R22, R22 ;  /* 0x0000001600167245 */ /* 0x000fe20000201400 */
[----:B------:R-:W-:Y:S01]  /*45f0*/  FFMA.FTZ R28, R23, -UR12, R28 ;  /* 0x8000000c171c7c23 */ /* 0x000fe2000801001c */
[C---:B------:R-:W-:Y:S02]  /*4600*/  IMAD.IADD R23, R6.reuse, 0x1, -R83 ;  /* 0x0000000106177824 */ /* 0x040fe400078e0a53 */
[C---:B------:R-:W-:Y:S01]  /*4610*/  FFMA.FTZ R96, R29.reuse, -UR12, R96 ;  /* 0x8000000c1d607c23 */ /* 0x040fe20008010060 */
[----:B------:R-:W-:Y:S01]  /*4620*/  FFMA.FTZ R29, R29, -UR12, R26 ;  /* 0x8000000c1d1d7c23 */ /* 0x000fe2000801001a */
[----:B------:R-:W-:Y:S02]  /*4630*/  IMAD.IADD R26, R6, 0x1, -R101 ;  /* 0x00000001061a7824 */ /* 0x000fe400078e0a65 */
[----:B------:R-:W-:Y:S01]  /*4640*/  FFMA.FTZ R143, R22, -UR12, R77 ;  /* 0x8000000c168f7c23 */ /* 0x000fe2000801004d */
[C---:B------:R-:W-:Y:S01]  /*4650*/  IMAD.IADD R22, R6.reuse, 0x1, -R103 ;  /* 0x0000000106167824 */ /* 0x040fe200078e0a67 */
[----:B------:R-:W-:Y:S01]  /*4660*/  IABS R23, R23 ;  /* 0x0000001700177213 */ /* 0x000fe20000000000 */
[----:B------:R-:W-:Y:S01]  /*4670*/  IMAD.IADD R77, R6, 0x1, -R99 ;  /* 0x00000001064d7824 */ /* 0x000fe200078e0a63 */
[----:B------:R-:W-:Y:S01]  /*4680*/  IABS R26, R26 ;  /* 0x0000001a001a7213 */ /* 0x000fe20000000000 */
[----:B------:R-:W-:Y:S01]  /*4690*/  HMMA.16816.F32 R56, R8, R46, R56 ;  /* 0x0000002e0838723c */ /* 0x000fe20000001838 */
[----:B------:R-:W-:-:S02]  /*46a0*/  IABS R22, R22 ;  /* 0x0000001600167213 */ /* 0x000fc40000000000 */
[----:B------:R-:W-:Y:S02]  /*46b0*/  I2FP.F32.S32 R23, R23 ;  /* 0x0000001700177245 */ /* 0x000fe40000201400 */
[----:B------:R-:W-:Y:S02]  /*46c0*/  I2FP.F32.S32 R26, R26 ;  /* 0x0000001a001a7245 */ /* 0x000fe40000201400 */
[----:B------:R-:W-:Y:S01]  /*46d0*/  IABS R38, R38 ;  /* 0x0000002600267213 */ /* 0x000fe20000000000 */
[----:B------:R-:W-:Y:S01]  /*46e0*/  FFMA.FTZ R24, R23, -UR12, R24 ;  /* 0x8000000c17187c23 */ /* 0x000fe20008010018 */
[----:B------:R-:W-:Y:S01]  /*46f0*/  IABS R20, R20 ;  /* 0x0000001400147213 */ /* 0x000fe20000000000 */
[----:B------:R-:W-:Y:S01]  /*4700*/  FFMA.FTZ R23, R26, -UR12, R21 ;  /* 0x8000000c1a177c23 */ /* 0x000fe20008010015 */
[----:B------:R-:W-:Y:S01]  /*4710*/  I2FP.F32.S32 R22, R22 ;  /* 0x0000001600167245 */ /* 0x000fe20000201400 */
[----:B------:R-:W-:Y:S01]  /*4720*/  VIADD R26, R6, 0x48 ;  /* 0x00000048061a7836 */ /* 0x000fe20000000000 */
[----:B------:R-:W-:-:S02]  /*4730*/  IABS R45, R45 ;  /* 0x0000002d002d7213 */ /* 0x000fc40000000000 */
[----:B------:R-:W-:Y:S01]  /*4740*/  I2FP.F32.S32 R38, R38 ;  /* 0x0000002600267245 */ /* 0x000fe20000201400 */
[----:B------:R-:W-:Y:S01]  /*4750*/  FFMA.FTZ R225, R22, -UR12, R25 ;  /* 0x8000000c16e17c23 */ /* 0x000fe20008010019 */
[----:B------:R-:W-:Y:S01]  /*4760*/  I2FP.F32.S32 R20, R20 ;  /* 0x0000001400147245 */ /* 0x000fe20000201400 */
[----:B------:R-:W-:Y:S01]  /*4770*/  IMAD.IADD R22, R6, 0x1, -R51 ;  /* 0x0000000106167824 */ /* 0x000fe200078e0a33 */
[----:B------:R-:W-:Y:S01]  /*4780*/  I2FP.F32.S32 R45, R45 ;  /* 0x0000002d002d7245 */ /* 0x000fe20000201400 */
[----:B------:R-:W-:Y:S01]  /*4790*/  FFMA.FTZ R49, R38, -UR12, R89 ;  /* 0x8000000c26317c23 */ /* 0x000fe20008010059 */
[----:B------:R-:W-:Y:S01]  /*47a0*/  ISETP.GE.U32.AND P1, PT, R83, UR30, PT ;  /* 0x0000001e53007c0c */ /* 0x000fe2000bf26070 */
[----:B------:R-:W-:Y:S01]  /*47b0*/  FFMA.FTZ R145, R20, -UR12, R81 ;  /* 0x8000000c14917c23 */ /* 0x000fe20008010051 */
[----:B------:R-:W-:Y:S02]  /*47c0*/  IMAD.IADD R83, R26, 0x1, -R83 ;  /* 0x000000011a537824 */ /* 0x000fe400078e0a53 */
[----:B------:R-:W-:Y:S01]  /*47d0*/  FFMA.FTZ R86, R45, -UR12, R86 ;  /* 0x8000000c2d567c23 */ /* 0x000fe20008010056 */
[----:B------:R-:W-:Y:S01]  /*47e0*/  IMAD.IADD R38, R6, 0x1, -R105 ;  /* 0x0000000106267824 */ /* 0x000fe200078e0a69 */
[----:B------:R-:W-:Y:S01]  /*47f0*/  IABS R22, R22 ;  /* 0x0000001600167213 */ /* 0x000fe20000000000 */
[C---:B------:R-:W-:Y:S01]  /*4800*/  IMAD.IADD R20, R26.reuse, 0x1, -R17 ;  /* 0x000000011a147824 */ /* 0x040fe200078e0a11 */
[----:B------:R-:W-:Y:S01]  /*4810*/  IABS R83, R83 ;  /* 0x0000005300537213 */ /* 0x000fe20000000000 */
[----:B------:R-:W-:Y:S01]  /*4820*/  IMAD.IADD R105, R26, 0x1, -R105 ;  /* 0x000000011a697824 */ /* 0x000fe200078e0a69 */
[----:B------:R-:W-:Y:S01]  /*4830*/  I2FP.F32.S32 R22, R22 ;  /* 0x0000001600167245 */ /* 0x000fe20000201400 */
[----:B------:R-:W-:Y:S01]  /*4840*/  IMAD.IADD R45, R36, 0x1, -R17 ;  /* 0x00000001242d7824 */ /* 0x000fe200078e0a11 */
[----:B------:R-:W-:Y:S01]  /*4850*/  IABS R20, R20 ;  /* 0x0000001400147213 */ /* 0x000fe20000000000 */
[----:B------:R-:W-:Y:S01]  /*4860*/  IMAD.IADD R103, R26, 0x1, -R103 ;  /* 0x000000011a677824 */ /* 0x000fe200078e0a67 */
[----:B------:R-:W-:Y:S01]  /*4870*/  IABS R105, R105 ;  /* 0x0000006900697213 */ /* 0x000fe20000000000 */
[----:B------:R-:W-:Y:S01]  /*4880*/  FFMA.FTZ R85, R22, -UR12, R85 ;  /* 0x8000000c16557c23 */ /* 0x000fe20008010055 */
[----:B------:R-:W-:Y:S01]  /*4890*/  IABS R77, R77 ;  /* 0x0000004d004d7213 */ /* 0x000fe20000000000 */
[----:B------:R-:W-:Y:S01]  /*48a0*/  IMAD.IADD R25, R6, 0x1, -R43 ;  /* 0x0000000106197824 */ /* 0x000fe200078e0a2b */
[----:B------:R-:W-:Y:S01]  /*48b0*/  I2FP.F32.S32 R83, R83 ;  /* 0x0000005300537245 */ /* 0x000fe20000201400 */
[----:B------:R-:W-:Y:S01]  /*48c0*/  IMAD.IADD R37, R26, 0x1, -R37 ;  /* 0x000000011a257824 */ /* 0x000fe200078e0a25 */
[----:B------:R-:W-:Y:S01]  /*48d0*/  IABS R45, R45 ;  /* 0x0000002d002d7213 */ /* 0x000fe20000000000 */
[----:B------:R-:W-:Y:S01]  /*48e0*/  VIADD R89, R17, 0x29 ;  /* 0x0000002911597836 */ /* 0x000fe20000000000 */
[----:B------:R-:W-:Y:S01]  /*48f0*/  IABS R103, R103 ;  /* 0x0000006700677213 */ /* 0x000fe20000000000 */
[----:B------:R-:W-:Y:S01]  /*4900*/  FFMA.FTZ R30, R83, -UR12, R30 ;  /* 0x8000000c531e7c23 */ /* 0x000fe2000801001e */
[----:B------:R-:W-:-:S02]  /*4910*/  I2FP.F32.S32 R21, R20 ;  /* 0x0000001400157245 */ /* 0x000fc40000201400 */
[----:B------:R-:W-:Y:S02]  /*4920*/  I2FP.F32.S32 R20, R105 ;  /* 0x0000006900147245 */ /* 0x000fe40000201400 */
        /* <DEDUP_REMOVED lines=11> */
[----:B------:R-:W-:Y:S01]  /*49e0*/  IMAD.IADD R45, R36, 0x1, -R43 ;  /* 0x00000001242d7824 */ /* 0x000fe200078e0a2b */
[----:B------:R-:W-:Y:S01]  /*49f0*/  FSEL R21, R24, -INF , !P1 ;  /* 0xff80000018157808 */ /* 0x000fe20004800000 */
[----:B------:R-:W-:Y:S01]  /*4a00*/  IMAD.IADD R24, R26, 0x1, -R27 ;  /* 0x000000011a187824 */ /* 0x000fe200078e0a1b */
[----:B------:R-:W-:Y:S01]  /*4a10*/  FSEL R77, R28, -INF , !P1 ;  /* 0xff8000001c4d7808 */ /* 0x000fe20004800000 */
[----:B------:R-:W-:Y:S01]  /*4a20*/  IMAD.IADD R28, R26, 0x1, -R51 ;  /* 0x000000011a1c7824 */ /* 0x000fe200078e0a33 */
[----:B------:R-:W-:Y:S01]  /*4a30*/  FSEL R29, R30, -INF , !P1 ;  /* 0xff8000001e1d7808 */ /* 0x000fe20004800000 */
[----:B------:R-:W-:Y:S01]  /*4a40*/  IMAD.IADD R30, R26, 0x1, -R101 ;  /* 0x000000011a1e7824 */ /* 0x000fe200078e0a65 */
[----:B------:R-:W-:-:S02]  /*4a50*/  IABS R38, R38 ;  /* 0x0000002600267213 */ /* 0x000fc40000000000 */
[----:B------:R-:W-:Y:S01]  /*4a60*/  ISETP.GE.U32.AND P1, PT, R43, UR30, PT ;  /* 0x0000001e2b007c0c */ /* 0x000fe2000bf26070 */
[----:B------:R-:W-:Y:S01]  /*4a70*/  IMAD.IADD R43, R26, 0x1, -R43 ;  /* 0x000000011a2b7824 */ /* 0x000fe200078e0a2b */
[----:B------:R-:W-:Y:S02]  /*4a80*/  I2FP.F32.S32 R42, R42 ;  /* 0x0000002a002a7245 */ /* 0x000fe40000201400 */
[----:B------:R-:W-:Y:S02]  /*4a90*/  I2FP.F32.S32 R38, R38 ;  /* 0x0000002600267245 */ /* 0x000fe40000201400 */
[----:B------:R-:W-:Y:S01]  /*4aa0*/  FSEL R225, R225, -INF , !P0 ;  /* 0xff800000e1e17808 */ /* 0x000fe20004000000 */
[----:B------:R-:W-:Y:S01]  /*4ab0*/  FFMA.FTZ R33, R42, -UR12, R33 ;  /* 0x8000000c2a217c23 */ /* 0x000fe20008010021 */
[----:B------:R-:W-:Y:S01]  /*4ac0*/  FSEL R224, R224, -INF , !P0 ;  /* 0xff800000e0e07808 */ /* 0x000fe20004000000 */
[----:B------:R-:W-:Y:S01]  /*4ad0*/  FFMA.FTZ R97, R38, -UR12, R97 ;  /* 0x8000000c26617c23 */ /* 0x000fe20008010061 */
[----:B------:R-:W-:-:S02]  /*4ae0*/  FSEL R221, R221, -INF , !P0 ;  /* 0xff800000dddd7808 */ /* 0x000fc40004000000 */
[----:B------:R-:W-:Y:S01]  /*4af0*/  FSEL R219, R31, -INF , !P0 ;  /* 0xff8000001fdb7808 */ /* 0x000fe20004000000 */
[----:B------:R-:W-:Y:S01]  /*4b00*/  IMAD.IADD R31, R26, 0x1, -R99 ;  /* 0x000000011a1f7824 */ /* 0x000fe200078e0a63 */
[----:B------:R-:W-:Y:S02]  /*4b10*/  ISETP.GE.U32.AND P0, PT, R27, UR30, PT ;  /* 0x0000001e1b007c0c */ /* 0x000fe4000bf06070 */
[----:B------:R-:W-:Y:S02]  /*4b20*/  IABS R16, R16 ;  /* 0x0000001000107213 */ /* 0x000fe40000000000 */
[----:B------:R-:W-:Y:S02]  /*4b30*/  IABS R30, R30 ;  /* 0x0000001e001e7213 */ /* 0x000fe40000000000 */
[----:B------:R-:W-:Y:S02]  /*4b40*/  IABS R28, R28 ;  /* 0x0000001c001c7213 */ /* 0x000fe40000000000 */
[----:B------:R-:W-:Y:S01]  /*4b50*/  IABS R27, R43 ;  /* 0x0000002b001b7213 */ /* 0x000fe20000000000 */
[----:B------:R-:W-:Y:S01]  /*4b60*/  VIADD R43, R17, 0x38 ;  /* 0x00000038112b7836 */ /* 0x000fe20000000000 */
[----:B------:R-:W-:-:S02]  /*4b70*/  IABS R25, R25 ;  /* 0x0000001900197213 */ /* 0x000fc40000000000 */
[----:B------:R-:W-:Y:S01]  /*4b80*/  IABS R37, R37 ;  /* 0x0000002500257213 */ /* 0x000fe20000000000 */
[----:B------:R-:W-:Y:S01]  /*4b90*/  IMAD.IADD R44, R0, 0x1, -R43 ;  /* 0x00000001002c7824 */ /* 0x000fe200078e0a2b */
[----:B------:R-:W-:Y:S02]  /*4ba0*/  I2FP.F32.S32 R16, R16 ;  /* 0x0000001000107245 */ /* 0x000fe40000201400 */
[----:B------:R-:W-:Y:S02]  /*4bb0*/  I2FP.F32.S32 R30, R30 ;  /* 0x0000001e001e7245 */ /* 0x000fe40000201400 */
[----:B------:R-:W-:Y:S01]  /*4bc0*/  I2FP.F32.S32 R28, R28 ;  /* 0x0000001c001c7245 */ /* 0x000fe20000201400 */
[----:B------:R-:W-:Y:S01]  /*4bd0*/  FFMA.FTZ R16, R16, -UR12, R87 ;  /* 0x8000000c10107c23 */ /* 0x000fe20008010057 */
[----:B------:R-:W-:Y:S01]  /*4be0*/  I2FP.F32.S32 R27, R27 ;  /* 0x0000001b001b7245 */ /* 0x000fe20000201400 */
[----:B------:R-:W-:Y:S01]  /*4bf0*/  VIADD R87, R17, 0x30 ;  /* 0x0000003011577836 */ /* 0x000fe20000000000 */
[----:B------:R-:W-:Y:S01]  /*4c00*/  I2FP.F32.S32 R25, R25 ;  /* 0x0000001900197245 */ /* 0x000fe20000201400 */
[----:B------:R-:W-:Y:S01]  /*4c10*/  FFMA.FTZ R151, R28, -UR12, R91 ;  /* 0x8000000c1c977c23 */ /* 0x000fe2000801005b */
[----:B------:R-:W-:Y:S01]  /*4c20*/  I2FP.F32.S32 R37, R37 ;  /* 0x0000002500257245 */ /* 0x000fe20000201400 */
[----:B------:R-:W-:Y:S01]  /*4c30*/  FFMA.FTZ R78, R27, -UR12, R78 ;  /* 0x8000000c1b4e7c23 */ /* 0x000fe2000801004e */
[----:B------:R-:W-:Y:S01]  /*4c40*/  FSEL R81, R33, -INF , !P3 ;  /* 0xff80000021517808 */ /* 0x000fe20005800000 */
[----:B------:R-:W-:Y:S01]  /*4c50*/  VIADD R91, R17, 0x28 ;  /* 0x00000028115b7836 */ /* 0x000fe20000000000 */
[----:B------:R-:W-:Y:S01]  /*4c60*/  IABS R24, R24 ;  /* 0x0000001800187213 */ /* 0x000fe20000000000 */
[----:B------:R-:W-:Y:S01]  /*4c70*/  FFMA.FTZ R80, R25, -UR12, R80 ;  /* 0x8000000c19507c23 */ /* 0x000fe20008010050 */
[----:B------:R-:W-:Y:S01]  /*4c80*/  FSEL R169, R97, -INF , !P3 ;  /* 0xff80000061a97808 */ /* 0x000fe20005800000 */
[----:B------:R-:W-:Y:S01]  /*4c90*/  FFMA.FTZ R94, R37, -UR12, R94 ;  /* 0x8000000c255e7c23 */ /* 0x000fe2000801005e */
[----:B------:R-:W-:Y:S01]  /*4ca0*/  FSEL R33, R35, -INF , !P3 ;  /* 0xff80000023217808 */ /* 0x000fe20005800000 */
[----:B------:R-:W-:Y:S01]  /*4cb0*/  FFMA.FTZ R35, R30, -UR12, R95 ;  /* 0x8000000c1e237c23 */ /* 0x000fe2000801005f */
[----:B------:R-:W-:Y:S01]  /*4cc0*/  ISETP.GE.U32.AND P3, PT, R51, UR30, PT ;  /* 0x0000001e33007c0c */ /* 0x000fe2000bf66070 */
[C---:B------:R-:W-:Y:S01]  /*4cd0*/  VIADD R51, R17.reuse, 0x31 ;  /* 0x0000003111337836 */ /* 0x040fe20000000000 */
[----:B------:R-:W-:Y:S01]  /*4ce0*/  IABS R45, R45 ;  /* 0x0000002d002d7213 */ /* 0x000fe20000000000 */
[----:B------:R-:W-:Y:S01]  /*4cf0*/  VIADD R95, R17, 0x39 ;  /* 0x00000039115f7836 */ /* 0x000fe20000000000 */
[----:B------:R-:W-:Y:S01]  /*4d00*/  IABS R31, R31 ;  /* 0x0000001f001f7213 */ /* 0x000fe20000000000 */
[C---:B------:R-:W-:Y:S01]  /*4d10*/  IMAD.IADD R38, R6.reuse, 0x1, -R91 ;  /* 0x0000000106267824 */ /* 0x040fe200078e0a5b */
[----:B------:R-:W-:Y:S01]  /*4d20*/  I2FP.F32.S32 R24, R24 ;  /* 0x0000001800187245 */ /* 0x000fe20000201400 */
[----:B------:R-:W-:Y:S01]  /*4d30*/  IMAD.IADD R30, R6, 0x1, -R51 ;  /* 0x00000001061e7824 */ /* 0x000fe200078e0a33 */
[----:B------:R-:W-:Y:S01]  /*4d40*/  FSEL R25, R96, -INF , !P4 ;  /* 0xff80000060197808 */ /* 0x000fe20006000000 */
[----:B------:R-:W-:Y:S01]  /*4d50*/  IMAD.IADD R28, R6, 0x1, -R43 ;  /* 0x00000001061c7824 */ /* 0x000fe200078e0a2b */
[----:B------:R-:W-:Y:S01]  /*4d60*/  FSEL R22, R98, -INF , !P4 ;  /* 0xff80000062167808 */ /* 0x000fe20006000000 */
[----:B------:R-:W-:Y:S01]  /*4d70*/  IMAD.IADD R42, R6, 0x1, -R95 ;  /* 0x00000001062a7824 */ /* 0x000fe200078e0a5f */
[----:B------:R-:W-:Y:S01]  /*4d80*/  FSEL R83, R32, -INF , !P4 ;  /* 0xff80000020537808 */ /* 0x000fe20006000000 */
[----:B------:R-:W-:Y:S01]  /*4d90*/  IMAD.IADD R32, R6, 0x1, -R87 ;  /* 0x0000000106207824 */ /* 0x000fe200078e0a57 */
[----:B------:R-:W-:Y:S01]  /*4da0*/  FSEL R37, R34, -INF , !P4 ;  /* 0xff80000022257808 */ /* 0x000fe20006000000 */
[----:B------:R-:W-:Y:S01]  /*4db0*/  IMAD.IADD R34, R6, 0x1, -R89 ;  /* 0x0000000106227824 */ /* 0x000fe200078e0a59 */
[----:B------:R-:W-:Y:S01]  /*4dc0*/  ISETP.GE.U32.AND P4, PT, R99, UR30, PT ;  /* 0x0000001e63007c0c */ /* 0x000fe2000bf86070 */
[----:B------:R-:W-:Y:S01]  /*4dd0*/  IMAD.IADD R50, R36, 0x1, -R87 ;  /* 0x0000000124327824 */ /* 0x000fe200078e0a57 */
[----:B------:R-:W-:Y:S01]  /*4de0*/  FSEL R161, R78, -INF , !P1 ;  /* 0xff8000004ea17808 */ /* 0x000fe20004800000 */
[----:B------:R-:W-:Y:S01]  /*4df0*/  IMAD.IADD R78, R36, 0x1, -R91 ;  /* 0x00000001244e7824 */ /* 0x000fe200078e0a5b */
[----:B------:R-:W-:Y:S01]  /*4e00*/  I2FP.F32.S32 R45, R45 ;  /* 0x0000002d002d7245 */ /* 0x000fe20000201400 */
[----:B------:R-:W-:Y:S01]  /*4e10*/  FFMA.FTZ R27, R24, -UR12, R79 ;  /* 0x8000000c181b7c23 */ /* 0x000fe2000801004f */
[----:B------:R-:W-:Y:S01]  /*4e20*/  I2FP.F32.S32 R31, R31 ;  /* 0x0000001f001f7245 */ /* 0x000fe20000201400 */
[--C-:B------:R-:W-:Y:S01]  /*4e30*/  IMAD.IADD R48, R36, 0x1, -R51.reuse ;  /* 0x0000000124307824 */ /* 0x100fe200078e0a33 */
[----:B------:R-:W-:Y:S01]  /*4e40*/  FSEL R6, R82, -INF , !P1 ;  /* 0xff80000052067808 */ /* 0x000fe20004800000 */
[----:B------:R-:W-:Y:S01]  /*4e50*/  IMAD.IADD R82, R0, 0x1, -R51 ;  /* 0x0000000100527824 */ /* 0x000fe200078e0a33 */
[----:B------:R-:W-:Y:S01]  /*4e60*/  FSEL R24, R19, -INF , !P6 ;  /* 0xff80000013187808 */ /* 0x000fe20007000000 */
[----:B------:R-:W-:Y:S01]  /*4e70*/  FFMA.FTZ R45, R45, -UR12, R76 ;  /* 0x8000000c2d2d7c23 */ /* 0x000fe2000801004c */
[----:B------:R-:W-:Y:S01]  /*4e80*/  FSEL R155, R84, -INF , !P4 ;  /* 0xff800000549b7808 */ /* 0x000fe20006000000 */
[----:B------:R-:W-:Y:S01]  /*4e90*/  IMAD.IADD R84, R0, 0x1, -R87 ;  /* 0x0000000100547824 */ /* 0x000fe200078e0a57 */
[----:B------:R-:W-:Y:S01]  /*4ea0*/  FSEL R166, R86, -INF , !P4 ;  /* 0xff80000056a67808 */ /* 0x000fe20006000000 */
[C---:B------:R-:W-:Y:S01]  /*4eb0*/  IMAD.IADD R86, R0.reuse, 0x1, -R91 ;  /* 0x0000000100567824 */ /* 0x040fe200078e0a5b */
[----:B------:R-:W-:Y:S01]  /*4ec0*/  FSEL R19, R85, -INF , !P3 ;  /* 0xff80000055137808 */ /* 0x000fe20005800000 */
[----:B------:R-:W-:Y:S01]  /*4ed0*/  IMAD.IADD R85, R0, 0x1, -R89 ;  /* 0x0000000100557824 */ /* 0x000fe200078e0a59 */
[----:B------:R-:W-:Y:S01]  /*4ee0*/  FSEL R17, R80, -INF , !P1 ;  /* 0xff80000050117808 */ /* 0x000fe20004800000 */
[----:B------:R-:W-:Y:S01]  /*4ef0*/  IMAD.IADD R80, R0, 0x1, -R95 ;  /* 0x0000000100507824 */ /* 0x000fe200078e0a5f */
[----:B------:R-:W-:Y:S01]  /*4f00*/  IABS R50, R50 ;  /* 0x0000003200327213 */ /* 0x000fe20000000000 */
[----:B------:R-:W-:Y:S01]  /*4f10*/  FFMA.FTZ R31, R31, -UR12, R90 ;  /* 0x8000000c1f1f7c23 */ /* 0x000fe2000801005a */
[----:B------:R-:W-:Y:S01]  /*4f20*/  FSEL R23, R23, -INF , !P5 ;  /* 0xff80000017177808 */ /* 0x000fe20006800000 */
[----:B------:R-:W-:Y:S01]  /*4f30*/  IMAD.IADD R0, R36, 0x1, -R43 ;  /* 0x0000000124007824 */ /* 0x000fe200078e0a2b */
[----:B------:R-:W-:Y:S01]  /*4f40*/  FSEL R182, R182, -INF , !P5 ;  /* 0xff800000b6b67808 */ /* 0x000fe20006800000 */
[C---:B------:R-:W-:Y:S01]  /*4f50*/  IMAD.IADD R76, R36.reuse, 0x1, -R89 ;  /* 0x00000001244c7824 */ /* 0x040fe200078e0a59 */
[----:B------:R-:W-:Y:S01]  /*4f60*/  FSEL R181, R93, -INF , !P5 ;  /* 0xff8000005db57808 */ /* 0x000fe20006800000 */
[----:B------:R-:W-:Y:S01]  /*4f70*/  IMAD.IADD R36, R36, 0x1, -R95 ;  /* 0x0000000124247824 */ /* 0x000fe200078e0a5f */
[----:B------:R-:W-:-:S02]  /*4f80*/  FSEL R35, R35, -INF , !P5 ;  /* 0xff80000023237808 */ /* 0x000fc40006800000 */
[----:B------:R-:W-:Y:S02]  /*4f90*/  IABS R78, R78 ;  /* 0x0000004e004e7213 */ /* 0x000fe40000000000 */
[----:B------:R-:W-:Y:S01]  /*4fa0*/  ISETP.GE.U32.AND P5, PT, R89, UR30, PT ;  /* 0x0000001e59007c0c */ /* 0x000fe2000bfa6070 */
[----:B------:R-:W-:Y:S01]  /*4fb0*/  IMAD.IADD R89, R26, 0x1, -R89 ;  /* 0x000000011a597824 */ /* 0x000fe200078e0a59 */
[----:B------:R-:W-:Y:S02]  /*4fc0*/  IABS R82, R82 ;  /* 0x0000005200527213 */ /* 0x000fe40000000000 */
[----:B------:R-:W-:Y:S02]  /*4fd0*/  IABS R44, R44 ;  /* 0x0000002c002c7213 */ /* 0x000fe40000000000 */
[----:B------:R-:W-:Y:S02]  /*4fe0*/  I2FP.F32.S32 R13, R50 ;  /* 0x00000032000d7245 */ /* 0x000fe40000201400 */
[----:B------:R-:W-:-:S02]  /*4ff0*/  I2FP.F32.S32 R15, R78 ;  /* 0x0000004e000f7245 */ /* 0x000fc40000201400 */
[----:B------:R-:W-:Y:S01]  /*5000*/  FSEL R235, R235, -INF , !P6 ;  /* 0xff800000ebeb7808 */ /* 0x000fe20007000000 */
[----:B------:R-:W-:Y:S01]  /*5010*/  FFMA.FTZ R60, R13, -UR12, R60 ;  /* 0x8000000c0d3c7c23 */ /* 0x000fe2000801003c */
[----:B------:R-:W-:Y:S01]  /*5020*/  FSEL R79, R92, -INF , !P6 ;  /* 0xff8000005c4f7808 */ /* 0x000fe20007000000 */
[----:B------:R-:W-:Y:S01]  /*5030*/  FFMA.FTZ R72, R15, -UR12, R72 ;  /* 0x8000000c0f487c23 */ /* 0x000fe20008010048 */
[----:B------:R-:W-:Y:S02]  /*5040*/  FSEL R239, R94, -INF , !P6 ;  /* 0xff8000005eef7808 */ /* 0x000fe40007000000 */
[----:B------:R-:W-:Y:S02]  /*5050*/  FSEL R163, R88, -INF , !P4 ;  /* 0xff80000058a37808 */ /* 0x000fe40006000000 */
[----:B------:R-:W-:Y:S02]  /*5060*/  FSEL R31, R31, -INF , !P4 ;  /* 0xff8000001f1f7808 */ /* 0x000fe40006000000 */
[----:B------:R-:W-:-:S02]  /*5070*/  FSEL R16, R16, -INF , !P3 ;  /* 0xff80000010107808 */ /* 0x000fc40005800000 */
[----:B------:R-:W-:Y:S02]  /*5080*/  FSEL R49, R49, -INF , !P3 ;  /* 0xff80000031317808 */ /* 0x000fe40005800000 */
[----:B------:R-:W-:Y:S02]  /*5090*/  FSEL R151, R151, -INF , !P3 ;  /* 0xff80000097977808 */ /* 0x000fe40005800000 */
[----:B------:R-:W-:Y:S02]  /*50a0*/  FSEL R45, R45, -INF , !P1 ;  /* 0xff8000002d2d7808 */ /* 0x000fe40004800000 */
[----:B------:R-:W-:Y:S02]  /*50b0*/  I2FP.F32.S32 R8, R82 ;  /* 0x0000005200087245 */ /* 0x000fe40000201400 */
[----:B------:R-:W-:Y:S02]  /*50c0*/  I2FP.F32.S32 R47, R44 ;  /* 0x0000002c002f7245 */ /* 0x000fe40000201400 */
[----:B------:R-:W-:Y:S01]  /*50d0*/  IABS R0, R0 ;  /* 0x0000000000007213 */ /* 0x000fe20000000000 */
[----:B------:R-:W-:Y:S01]  /*50e0*/  FFMA.FTZ R67, R8, -UR12, R67 ;  /* 0x8000000c08437c23 */ /* 0x000fe20008010043 */
[----:B------:R-:W-:Y:S01]  /*50f0*/  ISETP.GE.U32.AND P6, PT, R91, UR30, PT ;  /* 0x0000001e5b007c0c */ /* 0x000fe2000bfc6070 */
[C---:B------:R-:W-:Y:S01]  /*5100*/  IMAD.IADD R91, R26.reuse, 0x1, -R91 ;  /* 0x000000011a5b7824 */ /* 0x040fe200078e0a5b */
[----:B------:R-:W-:Y:S01]  /*5110*/  ISETP.GE.U32.AND P4, PT, R87, UR30, PT ;  /* 0x0000001e57007c0c */ /* 0x000fe2000bf86070 */
[C---:B------:R-:W-:Y:S01]  /*5120*/  IMAD.IADD R87, R26.reuse, 0x1, -R87 ;  /* 0x000000011a577824 */ /* 0x040fe200078e0a57 */
[----:B------:R-:W-:Y:S01]  /*5130*/  ISETP.GE.U32.AND P3, PT, R51, UR30, PT ;  /* 0x0000001e33007c0c */ /* 0x000fe2000bf66070 */
[C---:B------:R-:W-:Y:S01]  /*5140*/  IMAD.IADD R51, R26.reuse, 0x1, -R51 ;  /* 0x000000011a337824 */ /* 0x040fe200078e0a33 */
[----:B------:R-:W-:Y:S01]  /*5150*/  ISETP.GE.U32.AND P1, PT, R43, UR30, PT ;  /* 0x0000001e2b007c0c */ /* 0x000fe2000bf26070 */
[C---:B------:R-:W-:Y:S01]  /*5160*/  IMAD.IADD R43, R26.reuse, 0x1, -R43 ;  /* 0x000000011a2b7824 */ /* 0x040fe200078e0a2b */
[----:B------:R-:W-:Y:S01]  /*5170*/  IABS R38, R38 ;  /* 0x0000002600267213 */ /* 0x000fe20000000000 */
[----:B------:R-:W-:Y:S01]  /*5180*/  IMAD.IADD R26, R26, 0x1, -R95 ;  /* 0x000000011a1a7824 */ /* 0x000fe200078e0a5f */
[----:B------:R-:W-:Y:S01]  /*5190*/  IABS R80, R80 ;  /* 0x0000005000507213 */ /* 0x000fe20000000000 */
[----:B------:R-:W-:Y:S01]  /*51a0*/  FFMA.FTZ R54, R47, -UR12, R54 ;  /* 0x8000000c2f367c23 */ /* 0x000fe20008010036 */
[----:B------:R-:W-:-:S02]  /*51b0*/  IABS R32, R32 ;  /* 0x0000002000207213 */ /* 0x000fc40000000000 */
[----:B------:R-:W-:Y:S02]  /*51c0*/  IABS R89, R89 ;  /* 0x0000005900597213 */ /* 0x000fe40000000000 */
[----:B------:R-:W-:Y:S02]  /*51d0*/  I2FP.F32.S32 R13, R0 ;  /* 0x00000000000d7245 */ /* 0x000fe40000201400 */
[----:B------:R-:W-:Y:S02]  /*51e0*/  I2FP.F32.S32 R15, R38 ;  /* 0x00000026000f7245 */ /* 0x000fe40000201400 */
[----:B------:R-:W-:Y:S01]  /*51f0*/  IABS R86, R86 ;  /* 0x0000005600567213 */ /* 0x000fe20000000000 */
[----:B------:R-:W-:Y:S01]  /*5200*/  FFMA.FTZ R56, R13, -UR12, R56 ;  /* 0x8000000c0d387c23 */ /* 0x000fe20008010038 */
[----:B------:R-:W-:Y:S01]  /*5210*/  IABS R85, R85 ;  /* 0x0000005500557213 */ /* 0x000fe20000000000 */
[----:B------:R-:W-:Y:S01]  /*5220*/  FFMA.FTZ R13, R15, -UR12, R68 ;  /* 0x8000000c0f0d7c23 */ /* 0x000fe20008010044 */
        /* <DEDUP_REMOVED lines=8> */
[----:B------:R-:W-:Y:S01]  /*52b0*/  FFMA.FTZ R75, R0, -UR12, R75 ;  /* 0x8000000c004b7c23 */ /* 0x000fe2000801004b */
[----:B------:R-:W-:-:S02]  /*52c0*/  IABS R91, R91 ;  /* 0x0000005b005b7213 */ /* 0x000fc40000000000 */
[----:B------:R-:W-:Y:S02]  /*52d0*/  IABS R76, R76 ;  /* 0x0000004c004c7213 */ /* 0x000fe40000000000 */
[----:B------:R-:W-:Y:S02]  /*52e0*/  IABS R34, R34 ;  /* 0x0000002200227213 */ /* 0x000fe40000000000 */
[----:B------:R-:W-:Y:S02]  /*52f0*/  IABS R36, R36 ;  /* 0x0000002400247213 */ /* 0x000fe40000000000 */
[----:B------:R-:W-:Y:S02]  /*5300*/  IABS R28, R28 ;  /* 0x0000001c001c7213 */ /* 0x000fe40000000000 */
[----:B------:R-:W-:Y:S02]  /*5310*/  IABS R42, R42 ;  /* 0x0000002a002a7213 */ /* 0x000fe40000000000 */
[----:B------:R-:W-:-:S02]  /*5320*/  IABS R87, R87 ;  /* 0x0000005700577213 */ /* 0x000fc40000000000 */
[----:B------:R-:W-:Y:S02]  /*5330*/  IABS R51, R51 ;  /* 0x0000003300337213 */ /* 0x000fe40000000000 */
[----:B------:R-:W-:Y:S02]  /*5340*/  IABS R43, R43 ;  /* 0x0000002b002b7213 */ /* 0x000fe40000000000 */
        /* <DEDUP_REMOVED lines=41> */
[----:B------:R-:W-:Y:S02]  /*55e0*/  SHF.R.U32.HI R43, RZ, 0x5, R194 ;  /* 0x00000005ff2b7819 */ /* 0x000fe400000116c2 */
        /* <DEDUP_REMOVED lines=18> */
[----:B------:R-:W-:Y:S01]  /*5710*/  FSEL R15, R15, -INF , !P0 ;  /* 0xff8000000f0f7808 */ /* 0x000fe20004000000 */
        /* <DEDUP_REMOVED lines=16> */
[C---:B------:R-:W-:Y:S02]  /*5820*/  @!P0 LEA R51, P3, R55.reuse, UR26, 0x5 ;  /* 0x0000001a37338c11 */ /* 0x040fe4000f8628ff */
[CC--:B------:R-:W-:Y:S02]  /*5830*/  @!P1 LEA R54, P4, R52.reuse, R124.reuse, 0x1 ;  /* 0x0000007c34369211 */ /* 0x0c0fe400078808ff */
        /* <DEDUP_REMOVED lines=40> */
.L_x_1907:
[----:B------:R-:W-:Y:S05]  /*5ac0*/  BSYNC.RECONVERGENT B0 ;  /* 0x0000000000007941 */ /* 0x000fea0003800200 */
.L_x_1906:
[----:B------:R-:W0:Y:S02]  /*5ad0*/  LDGDEPBAR ;  /* 0x00000000000079af */ /* 0x000e240000000000 */
.L_x_1905:
[----:B------:R-:W-:Y:S01]  /*5ae0*/  USHF.L.U32 UR4, UR8, 0x10, URZ ;  /* 0x0000001008047899 */ /* 0x000fe200080006ff */
[----:B------:R-:W-:Y:S01]  /*5af0*/  IMAD.U32 R136, RZ, RZ, UR20 ;  /* 0x00000014ff887e24 */ /* 0x000fe2000f8e00ff */
[----:B------:R-:W-:Y:S01]  /*5b00*/  USHF.L.U32 UR32, UR32, 0x5, URZ ;  /* 0x0000000520207899 */ /* 0x000fe200080006ff */
[----:B------:R-:W-:Y:S01]  /*5b10*/  IMAD.U32 R183, RZ, RZ, UR8 ;  /* 0x00000008ffb77e24 */ /* 0x000fe2000f8e00ff */
[----:B-12---:R-:W-:Y:S01]  /*5b20*/  FMNMX3.FTZ R52, R83, R81, R77, !PT ;  /* 0x0000005153347276 */ /* 0x006fe2000781004d */
[----:B------:R-:W-:Y:S01]  /*5b30*/  IMAD R136, R136, 0x8, R43 ;  /* 0x0000000888887824 */ /* 0x000fe200078e022b */
[----:B------:R-:W-:Y:S01]  /*5b40*/  FMNMX3.FTZ R43, R22, R20, R18, !PT ;  /* 0x00000014162b7276 */ /* 0x000fe20007810012 */
[----:B------:R-:W-:Y:S01]  /*5b50*/  IMAD.U32 R0, RZ, RZ, UR4 ;  /* 0x00000004ff007e24 */ /* 0x000fe2000f8e00ff */
[----:B------:R-:W-:Y:S01]  /*5b60*/  IADD3 R42, P1, P0, R2, UR32, R41 ;  /* 0x00000020022a7c10 */ /* 0x000fe2000f83e029 */
[----:B------:R-:W-:Y:S01]  /*5b70*/  USHF.R.S32.HI UR32, URZ, 0x1f, UR32 ;  /* 0x0000001fff207899 */ /* 0x000fe20008011420 */
[----:B------:R-:W-:Y:S01]  /*5b80*/  FMNMX3.FTZ R2, R37, R33, R29, !PT ;  /* 0x0000002125027276 */ /* 0x000fe2000781001d */
[----:B------:R-:W-:Y:S01]  /*5b90*/  USHF.L.U32 UR23, UR23, 0x1, URZ ;  /* 0x0000000117177899 */ /* 0x000fe200080006ff */
[----:B------:R-:W-:Y:S01]  /*5ba0*/  LOP3.LUT R183, R183, 0xff0000, R0, 0xf8, !PT ;  /* 0x00ff0000b7b77812 */ /* 0x000fe200078ef800 */
[----:B------:R-:W-:Y:S01]  /*5bb0*/  IMAD.WIDE.U32 R68, R42, -0x2daee0ad, RZ ;  /* 0xd2511f532a447825 */ /* 0x000fe200078e00ff */
[----:B------:R-:W-:Y:S01]  /*5bc0*/  FMNMX3.FTZ R43, R43, R224, R24, !PT ;  /* 0x000000e02b2b7276 */ /* 0x000fe20007810018 */
[----:B------:R-:W-:Y:S01]  /*5bd0*/  UIADD3 UR4, UPT, UPT, UR23, 0x1, URZ ;  /* 0x0000000117047890 */ /* 0x000fe2000fffe0ff */
[----:B------:R-:W-:Y:S01]  /*5be0*/  FMNMX3.FTZ R52, R52, R221, R79, !PT ;  /* 0x000000dd34347276 */ /* 0x000fe2000781004f */
[C---:B------:R-:W-:Y:S01]  /*5bf0*/  VIADD R42, R136.reuse, 0x4 ;  /* 0x00000004882a7836 */ /* 0x040fe20000000000 */
[----:B------:R-:W-:Y:S01]  /*5c00*/  FMNMX3.FTZ R0, R25, R169, R21, !PT ;  /* 0x000000a919007276 */ /* 0x000fe20007810015 */
[----:B------:R-:W-:Y:S01]  /*5c10*/  IMAD.WIDE.U32 R136, R136, -0x326172a9, RZ ;  /* 0xcd9e8d5788887825 */ /* 0x000fe200078e00ff */
[----:B------:R-:W-:Y:S01]  /*5c20*/  FMNMX3.FTZ R2, R2, R219, R239, !PT ;  /* 0x000000db02027276 */ /* 0x000fe200078100ef */
[----:B------:R-:W-:Y:S01]  /*5c30*/  UIADD3 UR6, UPT, UPT, UR35, -0x4498517b, URZ ;  /* 0xbb67ae8523067890 */ /* 0x000fe2000fffe0ff */
[----:B------:R-:W-:Y:S01]  /*5c40*/  FMNMX3.FTZ R43, R43, R182, R166, !PT ;  /* 0x000000b62b2b7276 */ /* 0x000fe200078100a6 */
[----:B------:R-:W-:Y:S01]  /*5c50*/  IMAD.U32 R66, RZ, RZ, UR23 ;  /* 0x00000017ff427e24 */ /* 0x000fe2000f8e00ff */
[----:B------:R-:W-:Y:S01]  /*5c60*/  FMNMX3.FTZ R52, R52, R181, R163, !PT ;  /* 0x000000b534347276 */ /* 0x000fe200078100a3 */
[----:B------:R-:W-:Y:S01]  /*5c70*/  IMAD.U32 R58, RZ, RZ, UR4 ;  /* 0x00000004ff3a7e24 */ /* 0x000fe2000f8e00ff */
[----:B------:R-:W-:Y:S01]  /*5c80*/  FMNMX3.FTZ R0, R0, R225, R235, !PT ;  /* 0x000000e100007276 */ /* 0x000fe200078100eb */
[----:B------:R-:W-:Y:S01]  /*5c90*/  UIADD3 UR4, UPT, UPT, UR34, -0x61c88647, URZ ;  /* 0x9e3779b922047890 */ /* 0x000fe2000fffe0ff */
[----:B------:R-:W-:Y:S01]  /*5ca0*/  IADD3.X R53, PT, PT, R3, UR32, RZ, P1, P0 ;  /* 0x0000002003357c10 */ /* 0x000fe20008fe04ff */
[----:B------:R-:W-:Y:S01]  /*5cb0*/  UIADD3 UR7, UPT, UPT, UR35, 0x76cf5d0a, URZ ;  /* 0x76cf5d0a23077890 */ /* 0x000fe2000fffe0ff */
[----:B------:R-:W-:Y:S01]  /*5cc0*/  FMNMX3.FTZ R2, R2, R35, R31, !PT ;  /* 0x0000002302027276 */ /* 0x000fe2000781001f */
[----:B------:R-:W-:Y:S01]  /*5cd0*/  STL.64 [R1+0x60], R68 ;  /* 0x0000604401007387 */ /* 0x000fe20000100a00 */
[----:B------:R-:W-:Y:S01]  /*5ce0*/  FMNMX3.FTZ R3, R43, R16, R6, !PT ;  /* 0x000000102b037276 */ /* 0x000fe20007810006 */
[----:B------:R-:W-:Y:S01]  /*5cf0*/  IMAD.WIDE.U32 R42, R42, -0x326172a9, RZ ;  /* 0xcd9e8d572a2a7825 */ /* 0x000fe200078e00ff */
[----:B------:R-:W-:Y:S01]  /*5d00*/  FMNMX3.FTZ R52, R52, R49, R45, !PT ;  /* 0x0000003134347276 */ /* 0x000fe2000781002d */
[----:B------:R-:W-:Y:S01]  /*5d10*/  UIADD3 UR13, UPT, UPT, UR34, -0x255992d5, URZ ;  /* 0xdaa66d2b220d7890 */ /* 0x000fe2000fffe0ff */
[----:B------:R-:W-:Y:S01]  /*5d20*/  FMNMX3.FTZ R0, R0, R23, R155, !PT ;  /* 0x0000001700007276 */ /* 0x000fe2000781009b */
[----:B------:R-:W-:Y:S01]  /*5d30*/  UIADD3 UR11, UPT, UPT, UR34, 0x78dde6e4, URZ ;  /* 0x78dde6e4220b7890 */ /* 0x000fe2000fffe0ff */
[----:B------:R-:W-:Y:S01]  /*5d40*/  FMNMX3.FTZ R2, R2, R151, R161, !PT ;  /* 0x0000009702027276 */ /* 0x000fe200078100a1 */
[----:B------:R-:W-:Y:S01]  /*5d50*/  UIADD3 UR10, UPT, UPT, UR34, 0x1715609d, URZ ;  /* 0x1715609d220a7890 */ /* 0x000fe2000fffe0ff */
[----:B------:R-:W-:Y:S01]  /*5d60*/  FMNMX3.FTZ R3, R3, R144, R12, !PT ;  /* 0x0000009003037276 */ /* 0x000fe2000781000c */
[----:B------:R-:W-:Y:S01]  /*5d70*/  UIADD3 UR9, UPT, UPT, UR34, -0x4ab325aa, URZ ;  /* 0xb54cda5622097890 */ /* 0x000fe2000fffe0ff */
[----:B------:R-:W-:Y:S01]  /*5d80*/  FMNMX3.FTZ R52, R52, R143, R85, !PT ;  /* 0x0000008f34347276 */ /* 0x000fe20007810055 */
[----:B------:R-:W-:Y:S01]  /*5d90*/  IMAD.IADD R121, R121, 0x1, R40 ;  /* 0x0000000179797824 */ /* 0x000fe200078e0228 */
        /* <DEDUP_REMOVED lines=10> */
[----:B------:R-:W-:Y:S02]  /*5e40*/  FMNMX.FTZ R3, R8, R3, !PT ;  /* 0x0000000308037209 */ /* 0x000fe40007810000 */
[----:B------:R-:W-:Y:S02]  /*5e50*/  FMNMX.FTZ R52, R65, R52, !PT ;  /* 0x0000003441347209 */ /* 0x000fe40007810000 */
[----:B------:R-:W-:Y:S01]  /*5e60*/  FMNMX3.FTZ R0, R0, R11, R223, !PT ;  /* 0x0000000b00007276 */ /* 0x000fe200078100df */
[----:B------:R-:W1:Y:S01]  /*5e70*/  SHFL.BFLY PT, R60, R3, 0x2, 0x1f ;  /* 0x0c401f00033c7f89 */ /* 0x000e6200000e0000 */
[----:B------:R-:W-:-:S02]  /*5e80*/  LOP3.LUT R51, R53, UR34, R137, 0x96, !PT ;  /* 0x0000002235337c12 */ /* 0x000fc4000f8e9689 */
[----:B------:R-:W-:Y:S01]  /*5e90*/  FMNMX.FTZ R2, R15, R2, !PT ;  /* 0x000000020f027209 */ /* 0x000fe20007810000 */
[----:B------:R-:W2:Y:S01]  /*5ea0*/  SHFL.BFLY PT, R57, R52, 0x2, 0x1f ;  /* 0x0c401f0034397f89 */ /* 0x000ea200000e0000 */
[----:B------:R-:W-:Y:S01]  /*5eb0*/  FMNMX.FTZ R0, R9, R0, !PT ;  /* 0x0000000009007209 */ /* 0x000fe20007810000 */
[----:B------:R-:W-:Y:S01]  /*5ec0*/  IMAD.WIDE.U32 R94, R51, -0x2daee0ad, RZ ;  /* 0xd2511f53335e7825 */ /* 0x000fe200078e00ff */
[----:B------:R-:W-:Y:S01]  /*5ed0*/  LOP3.LUT R53, R53, UR34, R43, 0x96, !PT ;  /* 0x0000002235357c12 */ /* 0x000fe2000f8e962b */
[----:B------:R-:W3:Y:S01]  /*5ee0*/  SHFL.BFLY PT, R55, R2, 0x2, 0x1f ;  /* 0x0c401f0002377f89 */ /* 0x000ee200000e0000 */
[----:B------:R-:W-:Y:S02]  /*5ef0*/  LOP3.LUT R66, R66, UR35, R69, 0x96, !PT ;  /* 0x0000002342427c12 */ /* 0x000fe4000f8e9645 */
[----:B------:R-:W-:Y:S01]  /*5f00*/  LOP3.LUT R240, R68, UR6, R95, 0x96, !PT ;  /* 0x0000000644f07c12 */ /* 0x000fe2000f8e965f */
[----:B------:R-:W4:Y:S01]  /*5f10*/  SHFL.BFLY PT, R51, R0, 0x2, 0x1f ;  /* 0x0c401f0000337f89 */ /* 0x000f2200000e0000 */
[----:B------:R-:W-:Y:S01]  /*5f20*/  IMAD.WIDE.U32 R92, R53, -0x2daee0ad, RZ ;  /* 0xd2511f53355c7825 */ /* 0x000fe200078e00ff */
[----:B------:R-:W-:-:S02]  /*5f30*/  LOP3.LUT R58, R58, UR35, R69, 0x96, !PT ;  /* 0x000000233a3a7c12 */ /* 0x000fc4000f8e9645 */
[----:B------:R-:W-:Y:S01]  /*5f40*/  STL.64 [R1+0x58], R94 ;  /* 0x0000585e01007387 */ /* 0x000fe20000100a00 */
[----:B------:R-:W-:Y:S01]  /*5f50*/  IMAD.WIDE.U32 R66, R66, -0x326172a9, RZ ;  /* 0xcd9e8d5742427825 */ /* 0x000fe200078e00ff */
[----:B------:R-:W-:Y:S01]  /*5f60*/  LOP3.LUT R62, R68, UR6, R93, 0x96, !PT ;  /* 0x00000006443e7c12 */ /* 0x000fe2000f8e965d */
[----:B------:R-:W-:Y:S01]  /*5f70*/  UIADD3 UR6, UPT, UPT, UR34, 0x3c6ef372, URZ ;  /* 0x3c6ef37222067890 */ /* 0x000fe2000fffe0ff */
[----:B------:R-:W-:Y:S01]  /*5f80*/  STL.64 [R1+0x50], R92 ;  /* 0x0000505c01007387 */ /* 0x000fe20000100a00 */
[----:B------:R-:W-:Y:S01]  /*5f90*/  IMAD.WIDE.U32 R240, R240, -0x326172a9, RZ ;  /* 0xcd9e8d57f0f07825 */ /* 0x000fe200078e00ff */
[----:B------:R-:W-:Y:S02]  /*5fa0*/  LOP3.LUT R72, R136, UR4, R67, 0x96, !PT ;  /* 0x0000000488487c12 */ /* 0x000fe4000f8e9643 */
[----:B-1----:R-:W-:Y:S01]  /*5fb0*/  FMNMX.FTZ R60, R3, R60, !PT ;  /* 0x0000003c033c7209 */ /* 0x002fe20007810000 */
[----:B------:R-:W-:Y:S01]  /*5fc0*/  IMAD.WIDE.U32 R58, R58, -0x326172a9, RZ ;  /* 0xcd9e8d573a3a7825 */ /* 0x000fe200078e00ff */
[----:B------:R-:W-:-:S02]  /*5fd0*/  LOP3.LUT R70, R66, UR6, R241, 0x96, !PT ;  /* 0x0000000642467c12 */ /* 0x000fc4000f8e96f1 */
[----:B--2---:R-:W-:Y:S01]  /*5fe0*/  FMNMX.FTZ R57, R52, R57, !PT ;  /* 0x0000003934397209 */ /* 0x004fe20007810000 */
[----:B------:R-:W-:Y:S01]  /*5ff0*/  IMAD.WIDE.U32 R62, R62, -0x326172a9, RZ ;  /* 0xcd9e8d573e3e7825 */ /* 0x000fe200078e00ff */
[----:B------:R-:W-:Y:S01]  /*6000*/  LOP3.LUT R126, R58, UR6, R241, 0x96, !PT ;  /* 0x000000063a7e7c12 */ /* 0x000fe2000f8e96f1 */
[----:B------:R-:W1:Y:S01]  /*6010*/  SHFL.BFLY PT, R3, R60, 0x1, 0x1f ;  /* 0x0c201f003c037f89 */ /* 0x000e6200000e0000 */
[----:B---3--:R-:W-:Y:S01]  /*6020*/  FMNMX.FTZ R55, R2, R55, !PT ;  /* 0x0000003702377209 */ /* 0x008fe20007810000 */
[----:B------:R-:W-:Y:S01]  /*6030*/  IMAD.WIDE.U32 R72, R72, -0x2daee0ad, RZ ;  /* 0xd2511f5348487825 */ /* 0x000fe200078e00ff */
[--C-:B------:R-:W-:Y:S01]  /*6040*/  LOP3.LUT R66, R66, UR6, R63.reuse, 0x96, !PT ;  /* 0x0000000642427c12 */ /* 0x100fe2000f8e963f */
[----:B------:R-:W2:Y:S01]  /*6050*/  SHFL.BFLY PT, R2, R57, 0x1, 0x1f ;  /* 0x0c201f0039027f89 */ /* 0x000ea200000e0000 */
[----:B------:R-:W-:Y:S01]  /*6060*/  LOP3.LUT R58, R58, UR6, R63, 0x96, !PT ;  /* 0x000000063a3a7c12 */ /* 0x000fe2000f8e963f */
[----:B------:R-:W-:Y:S01]  /*6070*/  UIADD3 UR6, UPT, UPT, UR35, 0x32370b8f, URZ ;  /* 0x32370b8f23067890 */ /* 0x000fe2000fffe0ff */
[----:B------:R-:W-:Y:S01]  /*6080*/  LOP3.LUT R106, R42, UR4, R67, 0x96, !PT ;  /* 0x000000042a6a7c12 */ /* 0x000fe2000f8e9643 */
[----:B------:R-:W-:Y:S01]  /*6090*/  IMAD.WIDE.U32 R70, R70, -0x2daee0ad, RZ ;  /* 0xd2511f5346467825 */ /* 0x000fe200078e00ff */
[----:B------:R-:W-:-:S02]  /*60a0*/  LOP3.LUT R100, R136, UR4, R59, 0x96, !PT ;  /* 0x0000000488647c12 */ /* 0x000fc4000f8e963b */
[----:B------:R-:W-:Y:S01]  /*60b0*/  LOP3.LUT R104, R42, UR4, R59, 0x96, !PT ;  /* 0x000000042a687c12 */ /* 0x000fe2000f8e963b */
[----:B------:R-:W-:Y:S01]  /*60c0*/  IMAD.WIDE.U32 R106, R106, -0x2daee0ad, RZ ;  /* 0xd2511f536a6a7825 */ /* 0x000fe200078e00ff */
[----:B----4-:R-:W-:Y:S02]  /*60d0*/  FMNMX.FTZ R51, R0, R51, !PT ;  /* 0x0000003300337209 */ /* 0x010fe40007810000 */
[----:B------:R-:W3:Y:S01]  /*60e0*/  SHFL.BFLY PT, R0, R55, 0x1, 0x1f ;  /* 0x0c201f0037007f89 */ /* 0x000ee200000e0000 */
[----:B------:R-:W-:Y:S01]  /*60f0*/  IMAD.WIDE.U32 R100, R100, -0x2daee0ad, RZ ;  /* 0xd2511f5364647825 */ /* 0x000fe200078e00ff */
[----:B------:R-:W-:Y:S02]  /*6100*/  LOP3.LUT R72, R72, UR6, R71, 0x96, !PT ;  /* 0x0000000648487c12 */ /* 0x000fe4000f8e9647 */
[----:B------:R-:W4:Y:S01]  /*6110*/  SHFL.BFLY PT, R132, R51, 0x1, 0x1f ;  /* 0x0c201f0033847f89 */ /* 0x000f2200000e0000 */
[----:B------:R-:W-:Y:S01]  /*6120*/  IMAD.WIDE.U32 R104, R104, -0x2daee0ad, RZ ;  /* 0xd2511f5368687825 */ /* 0x000fe200078e00ff */
[----:B------:R-:W-:-:S02]  /*6130*/  LOP3.LUT R102, R92, UR7, R107, 0x96, !PT ;  /* 0x000000075c667c12 */ /* 0x000fc4000f8e966b */
[----:B------:R-:W-:Y:S01]  /*6140*/  LOP3.LUT R68, R94, UR7, R73, 0x96, !PT ;  /* 0x000000075e447c12 */ /* 0x000fe2000f8e9649 */
[----:B------:R-:W-:Y:S01]  /*6150*/  IMAD.WIDE.U32 R126, R126, -0x2daee0ad, RZ ;  /* 0xd2511f537e7e7825 */ /* 0x000fe200078e00ff */
[----:B------:R-:W-:Y:S02]  /*6160*/  LOP3.LUT R52, R92, UR7, R105, 0x96, !PT ;  /* 0x000000075c347c12 */ /* 0x000fe4000f8e9669 */
[----:B------:R-:W-:Y:S01]  /*6170*/  LOP3.LUT R124, R94, UR7, R101, 0x96, !PT ;  /* 0x000000075e7c7c12 */ /* 0x000fe2000f8e9665 */
[----:B------:R-:W-:Y:S01]  /*6180*/  IMAD.WIDE.U32 R66, R66, -0x2daee0ad, RZ ;  /* 0xd2511f5342427825 */ /* 0x000fe200078e00ff */
[----:B------:R-:W-:Y:S01]  /*6190*/  LOP3.LUT R100, R100, UR6, R127, 0x96, !PT ;  /* 0x0000000664647c12 */ /* 0x000fe2000f8e967f */
[----:B------:R-:W-:Y:S01]  /*61a0*/  UIADD3 UR7, UPT, UPT, UR35, -0x126145ec, URZ ;  /* 0xed9eba1423077890 */ /* 0x000fe2000fffe0ff */
[----:B-1----:R-:W-:Y:S01]  /*61b0*/  FMNMX.FTZ R3, R60, R3, !PT ;  /* 0x000000033c037209 */ /* 0x002fe20007810000 */
[----:B------:R-:W-:Y:S01]  /*61c0*/  IMAD.WIDE.U32 R58, R58, -0x2daee0ad, RZ ;  /* 0xd2511f533a3a7825 */ /* 0x000fe200078e00ff */
[----:B------:R-:W-:-:S02]  /*61d0*/  LOP3.LUT R56, R106, UR6, R67, 0x96, !PT ;  /* 0x000000066a387c12 */ /* 0x000fc4000f8e9643 */
[----:B--2---:R-:W-:Y:S01]  /*61e0*/  FMNMX.FTZ R2, R57, R2, !PT ;  /* 0x0000000239027209 */ /* 0x004fe20007810000 */
[----:B------:R-:W-:Y:S01]  /*61f0*/  IMAD.WIDE.U32 R102, R102, -0x326172a9, RZ ;  /* 0xcd9e8d5766667825 */ /* 0x000fe200078e00ff */
[----:B------:R-:W-:Y:S01]  /*6200*/  LOP3.LUT R54, R104, UR6, R59, 0x96, !PT ;  /* 0x0000000668367c12 */ /* 0x000fe2000f8e963b */
[----:B------:R-:W1:Y:S01]  /*6210*/  LDCU UR6, c[0x0][0x45c] ;  /* 0x00008b80ff0677ac */ /* 0x000e620008000800 */
[----:B---3--:R-:W-:Y:S01]  /*6220*/  FMNMX.FTZ R0, R55, R0, !PT ;  /* 0x0000000037007209 */ /* 0x008fe20007810000 */
[----:B------:R-:W-:Y:S01]  /*6230*/  IMAD.WIDE.U32 R52, R52, -0x326172a9, RZ ;  /* 0xcd9e8d5734347825 */ /* 0x000fe200078e00ff */
[----:B------:R-:W-:Y:S02]  /*6240*/  LOP3.LUT R92, R62, UR13, R103, 0x96, !PT ;  /* 0x0000000d3e5c7c12 */ /* 0x000fe4000f8e9667 */
[----:B----4-:R-:W-:Y:S01]  /*6250*/  FMNMX.FTZ R132, R51, R132, !PT ;  /* 0x0000008433847209 */ /* 0x010fe20007810000 */
[----:B------:R-:W-:Y:S01]  /*6260*/  IMAD.WIDE.U32 R68, R68, -0x326172a9, RZ ;  /* 0xcd9e8d5744447825 */ /* 0x000fe200078e00ff */
[----:B------:R-:W-:-:S02]  /*6270*/  LOP3.LUT R62, R62, UR13, R53, 0x96, !PT ;  /* 0x0000000d3e3e7c12 */ /* 0x000fc4000f8e9635 */
[----:B------:R-:W-:Y:S01]  /*6280*/  FSETP.NEU.FTZ.AND P0, PT, R3, -INF , PT ;  /* 0xff8000000300780b */ /* 0x000fe20003f1d000 */
[----:B------:R-:W-:Y:S01]  /*6290*/  IMAD.WIDE.U32 R124, R124, -0x326172a9, RZ ;  /* 0xcd9e8d577c7c7825 */ /* 0x000fe200078e00ff */
[----:B------:R-:W-:Y:S02]  /*62a0*/  LOP3.LUT R94, R240, UR13, R69, 0x96, !PT ;  /* 0x0000000df05e7c12 */ /* 0x000fe4000f8e9645 */
[----:B------:R-:W-:Y:S01]  /*62b0*/  FSETP.NEU.FTZ.AND P1, PT, R2, -INF , PT ;  /* 0xff8000000200780b */ /* 0x000fe20003f3d000 */
[----:B------:R-:W-:Y:S01]  /*62c0*/  IMAD.WIDE.U32 R62, R62, -0x2daee0ad, RZ ;  /* 0xd2511f533e3e7825 */ /* 0x000fe200078e00ff */
[----:B------:R-:W-:Y:S02]  /*62d0*/  LOP3.LUT R240, R240, UR13, R125, 0x96, !PT ;  /* 0x0000000df0f07c12 */ /* 0x000fe4000f8e967d */
[----:B------:R-:W-:Y:S01]  /*62e0*/  LEA R232, R121, UR5, 0x1 ;  /* 0x0000000579e87c11 */ /* 0x000fe2000f8e08ff */
[----:B------:R-:W-:-:S04]  /*62f0*/  IMAD.WIDE.U32 R72, R72, -0x326172a9, RZ ;  /* 0xcd9e8d5748487825 */ /* 0x000fc800078e00ff */
[----:B-1----:R-:W-:Y:S01]  /*6300*/  FMUL.FTZ R227, R3, UR6 ;  /* 0x0000000603e37c20 */ /* 0x002fe20008410000 */
[----:B------:R-:W-:Y:S01]  /*6310*/  FMUL.FTZ R190, R2, UR6 ;  /* 0x0000000602be7c20 */ /* 0x000fe20008410000 */
[----:B------:R-:W-:Y:S01]  /*6320*/  LOP3.LUT R58, R58, UR7, R63, 0x96, !PT ;  /* 0x000000073a3a7c12 */ /* 0x000fe2000f8e963f */
[----:B------:R-:W-:Y:S01]  /*6330*/  IMAD.WIDE.U32 R92, R92, -0x2daee0ad, RZ ;  /* 0xd2511f535c5c7825 */ /* 0x000fe200078e00ff */
[----:B------:R-:W-:-:S03]  /*6340*/  LOP3.LUT R68, R68, UR11, R73, 0x96, !PT ;  /* 0x0000000b44447c12 */ /* 0x000fc6000f8e9649 */
[----:B------:R-:W-:Y:S01]  /*6350*/  FMUL.FTZ R210, R0, UR6 ;  /* 0x0000000600d27c20 */ /* 0x000fe20008410000 */
[----:B------:R-:W-:Y:S01]  /*6360*/  FSEL R227, R227, RZ, P0 ;  /* 0x000000ffe3e37208 */ /* 0x000fe20000000000 */
[----:B------:R-:W-:Y:S01]  /*6370*/  IMAD.WIDE.U32 R94, R94, -0x2daee0ad, RZ ;  /* 0xd2511f535e5e7825 */ /* 0x000fe200078e00ff */
[----:B------:R-:W-:-:S03]  /*6380*/  LOP3.LUT R66, R66, UR7, R93, 0x96, !PT ;  /* 0x0000000742427c12 */ /* 0x000fc6000f8e965d */
[----:B------:R-:W-:Y:S01]  /*6390*/  FMUL.FTZ R220, R132, UR6 ;  /* 0x0000000684dc7c20 */ /* 0x000fe20008410000 */
[----:B------:R-:W-:Y:S01]  /*63a0*/  FSEL R190, R190, RZ, P1 ;  /* 0x000000ffbebe7208 */ /* 0x000fe20000800000 */
[----:B------:R-:W-:Y:S01]  /*63b0*/  IMAD.WIDE.U32 R240, R240, -0x2daee0ad, RZ ;  /* 0xd2511f53f0f07825 */ /* 0x000fe200078e00ff */
[----:B------:R-:W-:-:S03]  /*63c0*/  FSETP.NEU.FTZ.AND P0, PT, R0, -INF , PT ;  /* 0xff8000000000780b */ /* 0x000fc60003f1d000 */
[----:B------:R-:W-:Y:S01]  /*63d0*/  FFMA.FTZ R123, R18, UR6, -R227 ;  /* 0x00000006127b7c23 */ /* 0x000fe200080108e3 */
[----:B------:R-:W-:Y:S01]  /*63e0*/  FSETP.NEU.FTZ.AND P1, PT, R132, -INF , PT ;  /* 0xff8000008400780b */ /* 0x000fe20003f3d000 */
[----:B------:R-:W-:Y:S01]  /*63f0*/  IMAD.WIDE.U32 R56, R56, -0x326172a9, RZ ;  /* 0xcd9e8d5738387825 */ /* 0x000fe200078e00ff */
[----:B------:R-:W-:-:S03]  /*6400*/  LOP3.LUT R70, R70, UR7, R95, 0x96, !PT ;  /* 0x0000000746467c12 */ /* 0x000fc6000f8e965f */
[----:B------:R-:W-:Y:S01]  /*6410*/  FFMA.FTZ R224, R224, UR6, -R227 ;  /* 0x00000006e0e07c23 */ /* 0x000fe200080108e3 */
[----:B------:R-:W-:Y:S01]  /*6420*/  LOP3.LUT R126, R126, UR7, R241, 0x96, !PT ;  /* 0x000000077e7e7c12 */ /* 0x000fe2000f8e96f1 */
[----:B------:R-:W-:Y:S01]  /*6430*/  IMAD.WIDE.U32 R54, R54, -0x326172a9, RZ ;  /* 0xcd9e8d5736367825 */ /* 0x000fe200078e00ff */
[----:B------:R-:W-:Y:S01]  /*6440*/  LOP3.LUT R53, R102, UR11, R57, 0x96, !PT ;  /* 0x0000000b66357c12 */ /* 0x000fe2000f8e9639 */
[----:B------:R-:W-:Y:S01]  /*6450*/  UIADD3 UR7, UPT, UPT, UR35, -0x56f99767, URZ ;  /* 0xa906689923077890 */ /* 0x000fe2000fffe0ff */
[----:B------:R-:W-:Y:S01]  /*6460*/  FSEL R210, R210, RZ, P0 ;  /* 0x000000ffd2d27208 */ /* 0x000fe20000000000 */
[----:B------:R-:W-:Y:S01]  /*6470*/  IMAD.WIDE.U32 R58, R58, -0x326172a9, RZ ;  /* 0xcd9e8d573a3a7825 */ /* 0x000fe200078e00ff */
[----:B------:R-:W-:-:S03]  /*6480*/  LOP3.LUT R52, R52, UR11, R55, 0x96, !PT ;  /* 0x0000000b34347c12 */ /* 0x000fc6000f8e9637 */
[----:B------:R-:W-:Y:S01]  /*6490*/  FFMA.FTZ R64, R22, UR6, -R227 ;  /* 0x0000000616407c23 */ /* 0x000fe200080108e3 */
[----:B------:R-:W-:Y:S01]  /*64a0*/  FSEL R220, R220, RZ, P1 ;  /* 0x000000ffdcdc7208 */ /* 0x000fe20000800000 */
[----:B------:R-:W-:Y:S01]  /*64b0*/  IMAD.WIDE.U32 R68, R68, -0x2daee0ad, RZ ;  /* 0xd2511f5344447825 */ /* 0x000fe200078e00ff */
[----:B------:R-:W-:-:S03]  /*64c0*/  LOP3.LUT R51, R54, UR10, R59, 0x96, !PT ;  /* 0x0000000a36337c12 */ /* 0x000fc6000f8e963b */
[--C-:B------:R-:W-:Y:S01]  /*64d0*/  FFMA.FTZ R149, R20, UR6, -R227.reuse ;  /* 0x0000000614957c23 */ /* 0x100fe200080108e3 */
[----:B------:R-:W-:Y:S01]  /*64e0*/  FFMA.FTZ R237, R24, UR6, -R227 ;  /* 0x0000000618ed7c23 */ /* 0x000fe200080108e3 */
        /* <DEDUP_REMOVED lines=8> */
[----:B------:R-:W-:-:S04]  /*6570*/  IMAD.WIDE.U32 R52, R52, -0x2daee0ad, RZ ;  /* 0xd2511f5334347825 */ /* 0x000fc800078e00ff */
        /* <DEDUP_REMOVED lines=51> */
[----:B------:R-:W-:Y:S01]  /*68b0*/  FFMA.FTZ R227, R8, UR6, -R227 ;  /* 0x0000000608e37c23 */ /* 0x000fe200080108e3 */
[----:B------:R-:W-:Y:S01]  /*68c0*/  FFMA.FTZ R190, R65, UR6, -R190 ;  /* 0x0000000641be7c23 */ /* 0x000fe200080108be */
[----:B------:R-:W-:Y:S01]  /*68d0*/  FFMA.FTZ R210, R15, UR6, -R210 ;  /* 0x000000060fd27c23 */ /* 0x000fe200080108d2 */
[----:B------:R-:W-:Y:S01]  /*68e0*/  FFMA.FTZ R220, R9, UR6, -R220 ;  /* 0x0000000609dc7c23 */ /* 0x000fe200080108dc */
[----:B------:R-:W-:Y:S01]  /*68f0*/  UIADD3 UR6, UPT, UPT, UR35, 0x646e171e, URZ ;  /* 0x646e171e23067890 */ /* 0x000fe2000fffe0ff */
[----:B------:R-:W-:Y:S01]  /*6900*/  IMAD.WIDE.U32 R102, R51, -0x2daee0ad, RZ ;  /* 0xd2511f5333667825 */ /* 0x000fe200078e00ff */
[----:B------:R-:W-:Y:S01]  /*6910*/  MUFU.EX2 R123, R123 ;  /* 0x0000007b007b7308 */ /* 0x000fe20000000800 */
[----:B------:R-:W-:-:S02]  /*6920*/  LOP3.LUT R62, R62, UR7, R53, 0x96, !PT ;  /* 0x000000073e3e7c12 */ /* 0x000fc4000f8e9635 */
[----:B------:R-:W-:Y:S01]  /*6930*/  IMAD.WIDE.U32 R60, R60, -0x326172a9, RZ ;  /* 0xcd9e8d573c3c7825 */ /* 0x000fe200078e00ff */
[----:B------:R-:W-:Y:S01]  /*6940*/  MUFU.EX2 R224, R224 ;  /* 0x000000e000e07308 */ /* 0x000fe20000000800 */
[----:B------:R-:W-:Y:S02]  /*6950*/  LOP3.LUT R92, R92, UR7, R105, 0x96, !PT ;  /* 0x000000075c5c7c12 */ /* 0x000fe4000f8e9669 */
[----:B------:R-:W-:Y:S01]  /*6960*/  IMAD.WIDE.U32 R70, R70, -0x326172a9, RZ ;  /* 0xcd9e8d5746467825 */ /* 0x000fe200078e00ff */
[----:B------:R-:W-:Y:S01]  /*6970*/  LOP3.LUT R185, R52, UR6, R103, 0x96, !PT ;  /* 0x0000000634b97c12 */ /* 0x000fe2000f8e9667 */
[----:B------:R-:W-:Y:S01]  /*6980*/  MUFU.EX2 R64, R64 ;  /* 0x0000004000407308 */ /* 0x000fe20000000800 */
[----:B------:R-:W-:Y:S01]  /*6990*/  PRMT R52, R60, 0x7773, RZ ;  /* 0x000077733c347816 */ /* 0x000fe200000000ff */
[----:B------:R-:W-:Y:S01]  /*69a0*/  IMAD.WIDE.U32 R62, R62, -0x326172a9, RZ ;  /* 0xcd9e8d573e3e7825 */ /* 0x000fe200078e00ff */
[----:B------:R-:W-:Y:S01]  /*69b0*/  LOP3.LUT R70, R70, UR9, R61, 0x96, !PT ;  /* 0x0000000946467c12 */ /* 0x000fe2000f8e963d */
[----:B------:R-:W1:Y:S01]  /*69c0*/  MUFU.EX2 R149, R149 ;  /* 0x0000009500957308 */ /* 0x000e620000000800 */
[----:B------:R-:W-:Y:S01]  /*69d0*/  PRMT R53, R60, 0x7770, RZ ;  /* 0x000077703c357816 */ /* 0x000fe200000000ff */
[----:B------:R-:W-:Y:S01]  /*69e0*/  IMAD.WIDE.U32 R92, R92, -0x326172a9, RZ ;  /* 0xcd9e8d575c5c7825 */ /* 0x000fe200078e00ff */
[----:B------:R-:W-:Y:S01]  /*69f0*/  ISETP.GT.U32.AND P1, PT, R52, UR8, PT ;  /* 0x0000000834007c0c */ /* 0x000fe2000bf24070 */
[----:B------:R-:W-:Y:S01]  /*6a00*/  MUFU.EX2 R242, R242 ;  /* 0x000000f200f27308 */ /* 0x000fe20000000800 */
[----:B------:R-:W-:Y:S01]  /*6a10*/  LOP3.LUT R187, R58, UR9, R63, 0x96, !PT ;  /* 0x000000093abb7c12 */ /* 0x000fe2000f8e963f */
[----:B------:R-:W-:Y:S01]  /*6a20*/  IMAD.WIDE.U32 R100, R100, -0x326172a9, RZ ;  /* 0xcd9e8d5764647825 */ /* 0x000fe200078e00ff */
[----:B------:R-:W-:Y:S01]  /*6a30*/  ISETP.LE.U32.AND P6, PT, R53, UR8, PT ;  /* 0x0000000835007c0c */ /* 0x000fe2000bfc3070 */
[----:B------:R-:W2:Y:S01]  /*6a40*/  MUFU.EX2 R225, R225 ;  /* 0x000000e100e17308 */ /* 0x000ea20000000800 */
[----:B------:R-:W-:Y:S01]  /*6a50*/  SHF.R.U32.HI R58, RZ, 0x18, R70 ;  /* 0x00000018ff3a7819 */ /* 0x000fe20000011646 */
[----:B------:R-:W-:Y:S01]  /*6a60*/  IMAD.WIDE.U32 R106, R57, -0x2daee0ad, RZ ;  /* 0xd2511f53396a7825 */ /* 0x000fe200078e00ff */
[----:B------:R-:W-:Y:S01]  /*6a70*/  PRMT R57, R60, 0x7772, RZ ;  /* 0x000077723c397816 */ /* 0x000fe200000000ff */
[----:B------:R-:W-:Y:S01]  /*6a80*/  MUFU.EX2 R54, R54 ;  /* 0x0000003600367308 */ /* 0x000fe20000000800 */
[----:B------:R-:W-:Y:S01]  /*6a90*/  LOP3.LUT R135, R66, UR9, R93, 0x96, !PT ;  /* 0x0000000942877c12 */ /* 0x000fe2000f8e965d */
[----:B-1----:R-:W-:Y:S01]  /*6aa0*/  FADD.FTZ R120, R64, R149 ;  /* 0x0000009540787221 */ /* 0x002fe20000010000 */
[----:B------:R-:W-:Y:S01]  /*6ab0*/  LOP3.LUT R124, R124, UR11, R101, 0x96, !PT ;  /* 0x0000000b7c7c7c12 */ /* 0x000fe2000f8e9665 */
[----:B------:R-:W1:Y:S01]  /*6ac0*/  MUFU.EX2 R169, R169 ;  /* 0x000000a900a97308 */ /* 0x000e620000000800 */
[----:B------:R-:W-:Y:S01]  /*6ad0*/  ISETP.GT.U32.AND P3, PT, R57, UR8, PT ;  /* 0x0000000839007c0c */ /* 0x000fe2000bf64070 */
[----:B------:R-:W-:Y:S01]  /*6ae0*/  IMAD.WIDE.U32 R126, R126, -0x326172a9, RZ ;  /* 0xcd9e8d577e7e7825 */ /* 0x000fe200078e00ff */
[----:B------:R-:W-:Y:S01]  /*6af0*/  F2FP.F16.F32.PACK_AB R66, R224, R123 ;  /* 0x0000007be042723e */ /* 0x000fe200000000ff */
[----:B------:R-:W-:Y:S01]  /*6b00*/  MUFU.EX2 R252, R252 ;  /* 0x000000fc00fc7308 */ /* 0x000fe20000000800 */
[----:B------:R-:W-:Y:S01]  /*6b10*/  ISETP.LE.U32.AND P4, PT, R58, UR8, PT ;  /* 0x000000083a007c0c */ /* 0x000fe2000bf83070 */
[----:B------:R-:W-:Y:S01]  /*6b20*/  IMAD.WIDE.U32 R124, R124, -0x2daee0ad, RZ ;  /* 0xd2511f537c7c7825 */ /* 0x000fe200078e00ff */
[----:B------:R-:W-:Y:S01]  /*6b30*/  PRMT R65, R66, 0x7632, R65 ;  /* 0x0000763242417816 */ /* 0x000fe20000000041 */
[----:B------:R-:W3:Y:S01]  /*6b40*/  MUFU.EX2 R221, R221 ;  /* 0x000000dd00dd7308 */ /* 0x000ee20000000800 */
[----:B------:R-:W-:Y:S01]  /*6b50*/  F2FP.F16.F32.PACK_AB R149, R149, R64 ;  /* 0x000000409595723e */ /* 0x000fe200000000ff */
[----:B------:R-:W-:Y:S01]  /*6b60*/  IMAD.MOV.U32 R196, RZ, RZ, R102 ;  /* 0x000000ffffc47224 */ /* 0x000fe200078e0066 */
[----:B--2---:R-:W-:Y:S01]  /*6b70*/  F2FP.F16.F32.PACK_AB R134, R225, R242 ;  /* 0x000000f2e186723e */ /* 0x004fe200000000ff */
[----:B------:R-:W-:Y:S01]  /*6b80*/  @P1 HADD2 R47, -R65.H0_H0, -RZ.H0_H0 ;  /* 0xa00000ff412f1230 */ /* 0x000fe20000000900 */
[----:B------:R-:W-:Y:S01]  /*6b90*/  LOP3.LUT R240, R240, UR7, R125, 0x96, !PT ;  /* 0x00000007f0f07c12 */ /* 0x000fe2000f8e967d */
[----:B------:R-:W-:Y:S01]  /*6ba0*/  MUFU.EX2 R250, R250 ;  /* 0x000000fa00fa7308 */ /* 0x000fe20000000800 */
[----:B------:R-:W-:Y:S01]  /*6bb0*/  PRMT R148, R149, 0x7632, R148 ;  /* 0x0000763295947816 */ /* 0x000fe20000000094 */
[----:B------:R-:W-:Y:S01]  /*6bc0*/  @!P6 HADD2 R48, -R134.H0_H0, -RZ.H0_H0 ;  /* 0xa00000ff8630e230 */ /* 0x000fe20000000900 */
[----:B------:R-:W-:Y:S01]  /*6bd0*/  PRMT R67, R134, 0x7632, R67 ;  /* 0x0000763286437816 */ /* 0x000fe20000000043 */
[----:B------:R-:W2:Y:S01]  /*6be0*/  MUFU.EX2 R219, R219 ;  /* 0x000000db00db7308 */ /* 0x000ea20000000800 */
[----:B------:R-:W-:Y:S01]  /*6bf0*/  @P3 HADD2 R46, -R66.H0_H0, -RZ.H0_H0 ;  /* 0xa00000ff422e3230 */ /* 0x000fe20000000900 */
[----:B------:R-:W-:Y:S01]  /*6c00*/  PRMT R131, R66, 0x5410, R65 ;  /* 0x0000541042837816 */ /* 0x000fe20000000041 */
[----:B------:R-:W-:Y:S01]  /*6c10*/  IMAD.WIDE.U32 R240, R240, -0x326172a9, RZ ;  /* 0xcd9e8d57f0f07825 */ /* 0x000fe200078e00ff */
[----:B------:R-:W-:-:S03]  /*6c20*/  LOP3.LUT R72, R72, UR10, R71, 0x96, !PT ;  /* 0x0000000a48487c12 */ /* 0x000fc6000f8e9647 */
[----:B------:R-:W-:Y:S01]  /*6c30*/  @!P4 HADD2 R49, -R148.H0_H0, -RZ.H0_H0 ;  /* 0xa00000ff9431c230 */ /* 0x000fe20000000900 */
[----:B------:R-:W-:Y:S01]  /*6c40*/  @P1 PRMT R65, R47, 0x5410, RZ ;  /* 0x000054102f411816 */ /* 0x000fe200000000ff */
[----:B------:R-:W-:Y:S01]  /*6c50*/  MUFU.EX2 R237, R237 ;  /* 0x000000ed00ed7308 */ /* 0x000fe20000000800 */
[----:B------:R-:W-:Y:S01]  /*6c60*/  PRMT R130, R134, 0x5410, R67 ;  /* 0x0000541086827816 */ /* 0x000fe20000000043 */
[----:B------:R-:W-:Y:S01]  /*6c70*/  IMAD.WIDE.U32 R72, R72, -0x2daee0ad, RZ ;  /* 0xd2511f5348487825 */ /* 0x000fe200078e00ff */
[----:B------:R-:W-:Y:S01]  /*6c80*/  PRMT R47, R92, 0x7771, RZ ;  /* 0x000077715c2f7816 */ /* 0x000fe200000000ff */
[----:B------:R-:W-:Y:S01]  /*6c90*/  MUFU.EX2 R182, R182 ;  /* 0x000000b600b67308 */ /* 0x000fe20000000800 */
[----:B------:R-:W-:Y:S01]  /*6ca0*/  @!P6 PRMT R134, R48, 0x5410, RZ ;  /* 0x000054103086e816 */ /* 0x000fe200000000ff */
[----:B------:R-:W-:Y:S01]  /*6cb0*/  IMAD.MOV.U32 R172, RZ, RZ, R62 ;  /* 0x000000ffffac7224 */ /* 0x000fe200078e003e */
[----:B------:R-:W-:Y:S01]  /*6cc0*/  PRMT R48, R92, 0x7773, RZ ;  /* 0x000077735c307816 */ /* 0x000fe200000000ff */
[----:B------:R-:W-:Y:S01]  /*6cd0*/  MUFU.EX2 R234, R234 ;  /* 0x000000ea00ea7308 */ /* 0x000fe20000000800 */
[----:B------:R-:W-:Y:S01]  /*6ce0*/  @P3 PRMT R66, R46, 0x5410, RZ ;  /* 0x000054102e423816 */ /* 0x000fe200000000ff */
[----:B------:R-:W-:Y:S01]  /*6cf0*/  IMAD.MOV.U32 R94, RZ, RZ, R106 ;  /* 0x000000ffff5e7224 */ /* 0x000fe200078e006a */
[----:B------:R-:W-:Y:S01]  /*6d00*/  PRMT R129, R149, 0x5410, R148 ;  /* 0x0000541095817816 */ /* 0x000fe20000000094 */
[----:B------:R-:W-:Y:S01]  /*6d10*/  MUFU.EX2 R181, R181 ;  /* 0x000000b500b57308 */ /* 0x000fe20000000800 */
[----:B------:R-:W-:Y:S01]  /*6d20*/  ISETP.GT.U32.AND P3, PT, R47, UR8, PT ;  /* 0x000000082f007c0c */ /* 0x000fe2000bf64070 */
[----:B------:R-:W-:Y:S01]  /*6d30*/  IMAD.MOV.U32 R80, RZ, RZ, R60 ;  /* 0x000000ffff507224 */ /* 0x000fe200078e003c */
[----:B------:R-:W-:Y:S01]  /*6d40*/  LOP3.LUT R126, R126, UR9, R241, 0x96, !PT ;  /* 0x000000097e7e7c12 */ /* 0x000fe2000f8e96f1 */
[----:B-1----:R-:W-:Y:S01]  /*6d50*/  FADD.FTZ R241, R54, R169 ;  /* 0x000000a936f17221 */ /* 0x002fe20000010000 */
[----:B------:R-:W-:Y:S01]  /*6d60*/  @!P4 PRMT R148, R49, 0x5410, RZ ;  /* 0x000054103194c816 */ /* 0x000fe200000000ff */
[----:B------:R-:W-:Y:S01]  /*6d70*/  MUFU.EX2 R235, R235 ;  /* 0x000000eb00eb7308 */ /* 0x000fe20000000800 */
[----:B------:R-:W-:Y:S01]  /*6d80*/  PRMT R49, R92, 0x7770, RZ ;  /* 0x000077705c317816 */ /* 0x000fe200000000ff */
[--C-:B------:R-:W-:Y:S01]  /*6d90*/  IMAD.IADD R222, R5, 0x1, R232.reuse ;  /* 0x0000000105de7824 */ /* 0x100fe200078e02e8 */
[----:B------:R-:W-:Y:S01]  /*6da0*/  ISETP.GT.U32.AND P1, PT, R48, UR8, PT ;  /* 0x0000000830007c0c */ /* 0x000fe2000bf24070 */
[----:B------:R-:W-:Y:S01]  /*6db0*/  MUFU.EX2 R170, R170 ;  /* 0x000000aa00aa7308 */ /* 0x000fe20000000800 */
[----:B------:R-:W-:Y:S01]  /*6dc0*/  F2FP.F16.F32.PACK_AB R169, R169, R54 ;  /* 0x00000036a9a9723e */ /* 0x000fe200000000ff */
[----:B------:R-:W-:Y:S01]  /*6dd0*/  IMAD.IADD R244, R7, 0x1, R232 ;  /* 0x0000000107f47824 */ /* 0x000fe200078e02e8 */
[----:B---3--:R-:W-:Y:S01]  /*6de0*/  F2FP.F16.F32.PACK_AB R54, R221, R252 ;  /* 0x000000fcdd36723e */ /* 0x008fe200000000ff */
[----:B------:R-:W-:Y:S01]  /*6df0*/  MUFU.EX2 R163, R163 ;  /* 0x000000a300a37308 */ /* 0x000fe20000000800 */
[----:B------:R-:W-:Y:S01]  /*6e00*/  PRMT R51, R72, 0x7770, RZ ;  /* 0x0000777048337816 */ /* 0x000fe200000000ff */
[----:B------:R-:W-:Y:S01]  /*6e10*/  FADD.FTZ R242, R242, R241 ;  /* 0x000000f1f2f27221 */ /* 0x000fe20000010000 */
[----:B------:R-:W-:Y:S01]  /*6e20*/  PRMT R57, R57, 0x5410, R52 ;  /* 0x0000541039397816 */ /* 0x000fe20000000034 */
[----:B------:R-:W-:Y:S01]  /*6e30*/  MUFU.EX2 R152, R152 ;  /* 0x0000009800987308 */ /* 0x000fe20000000800 */
[----:B------:R-:W-:Y:S01]  /*6e40*/  ISETP.LE.U32.AND P4, PT, R49, UR8, PT ;  /* 0x0000000831007c0c */ /* 0x000fe2000bf83070 */
[----:B------:R-:W-:Y:S01]  /*6e50*/  FADD.FTZ R242, R225, R242 ;  /* 0x000000f2e1f27221 */ /* 0x000fe20000010000 */
[----:B--2---:R-:W-:Y:S01]  /*6e60*/  F2FP.F16.F32.PACK_AB R52, R219, R250 ;  /* 0x000000fadb34723e */ /* 0x004fe200000000ff */
[----:B------:R-:W-:Y:S01]  /*6e70*/  MUFU.EX2 R56, R56 ;  /* 0x0000003800387308 */ /* 0x000fe20000000800 */
[----:B------:R-:W-:-:S02]  /*6e80*/  PRMT R53, R54, 0x7632, R53 ;  /* 0x0000763236357816 */ /* 0x000fc40000000035 */
[----:B------:R-:W-:Y:S01]  /*6e90*/  ISETP.LE.U32.AND P0, PT, R51, UR8, PT ;  /* 0x0000000833007c0c */ /* 0x000fe2000bf03070 */
[----:B------:R-:W1:Y:S01]  /*6ea0*/  MUFU.EX2 R55, R55 ;  /* 0x0000003700377308 */ /* 0x000e620000000800 */
[----:B------:R-:W-:Y:S01]  /*6eb0*/  LOP3.LUT R69, R70, 0xff, RZ, 0xc0, !PT ;  /* 0x000000ff46457812 */ /* 0x000fe200078ec0ff */
[----:B------:R-:W-:Y:S01]  /*6ec0*/  @P3 HADD2 R41, -R53.H0_H0, -RZ.H0_H0 ;  /* 0xa00000ff35293230 */ /* 0x000fe20000000900 */
[----:B------:R-:W-:Y:S01]  /*6ed0*/  PRMT R51, R52, 0x7632, R51 ;  /* 0x0000763234337816 */ /* 0x000fe20000000033 */
[----:B------:R-:W-:Y:S01]  /*6ee0*/  MUFU.EX2 R83, R83 ;  /* 0x0000005300537308 */ /* 0x000fe20000000800 */
[----:B------:R-:W-:Y:S01]  /*6ef0*/  ISETP.LE.U32.AND P5, PT, R69, UR8, PT ;  /* 0x0000000845007c0c */ /* 0x000fe2000bfa3070 */
[----:B------:R-:W-:Y:S01]  /*6f00*/  @!P4 HADD2 R44, -R54.H0_H0, -RZ.H0_H0 ;  /* 0xa00000ff362cc230 */ /* 0x000fe20000000900 */
[C---:B------:R-:W-:Y:S01]  /*6f10*/  PRMT R186, R102.reuse, 0x7771, RZ ;  /* 0x0000777166ba7816 */ /* 0x040fe200000000ff */
[----:B------:R-:W-:Y:S01]  /*6f20*/  @P1 HADD2 R27, -R51.H0_H0, -RZ.H0_H0 ;  /* 0xa00000ff331b1230 */ /* 0x000fe20000000900 */
[C---:B------:R-:W-:Y:S01]  /*6f30*/  PRMT R122, R102.reuse, 0x7772, RZ ;  /* 0x00007772667a7816 */ /* 0x040fe200000000ff */
[----:B------:R-:W2:Y:S01]  /*6f40*/  MUFU.EX2 R146, R81 ;  /* 0x0000005100927308 */ /* 0x000ea20000000800 */
[----:B------:R-:W-:-:S02]  /*6f50*/  PRMT R231, R102, 0x7773, RZ ;  /* 0x0000777366e77816 */ /* 0x000fc400000000ff */
[----:B------:R-:W-:Y:S01]  /*6f60*/  LOP3.LUT R68, R68, UR6, R73, 0x96, !PT ;  /* 0x0000000644447c12 */ /* 0x000fe2000f8e9649 */
[----:B-1----:R-:W-:Y:S01]  /*6f70*/  FADD.FTZ R119, R56, R55 ;  /* 0x0000003738777221 */ /* 0x002fe20000010000 */
[----:B------:R-:W-:Y:S01]  /*6f80*/  PRMT R102, R54, 0x5410, R53 ;  /* 0x0000541036667816 */ /* 0x000fe20000000035 */
[----:B------:R-:W-:Y:S01]  /*6f90*/  MUFU.EX2 R158, R158 ;  /* 0x0000009e009e7308 */ /* 0x000fe20000000800 */
[----:B------:R-:W-:Y:S01]  /*6fa0*/  @P3 PRMT R53, R41, 0x5410, RZ ;  /* 0x0000541029353816 */ /* 0x000fe200000000ff */
[----:B------:R-:W-:Y:S01]  /*6fb0*/  @!P5 HADD2 R50, -R169.H0_H0, -RZ.H0_H0 ;  /* 0xa00000ffa932d230 */ /* 0x000fe20000000900 */
[----:B------:R-:W-:Y:S01]  /*6fc0*/  PRMT R103, R52, 0x5410, R51 ;  /* 0x0000541034677816 */ /* 0x000fe20000000033 */
[----:B------:R-:W1:Y:S01]  /*6fd0*/  MUFU.EX2 R151, R151 ;  /* 0x0000009700977308 */ /* 0x000e620000000800 */
[----:B------:R-:W-:Y:S02]  /*6fe0*/  PRMT R41, R92, 0x7772, RZ ;  /* 0x000077725c297816 */ /* 0x000fe400000000ff */
[----:B------:R-:W-:Y:S01]  /*6ff0*/  @P1 PRMT R51, R27, 0x5410, RZ ;  /* 0x000054101b331816 */ /* 0x000fe200000000ff */
[----:B--2---:R-:W-:Y:S01]  /*7000*/  FADD.FTZ R229, R83, R146 ;  /* 0x0000009253e57221 */ /* 0x004fe20000010000 */
[----:B------:R-:W-:Y:S01]  /*7010*/  SHF.R.U32.HI R27, RZ, 0x18, R68 ;  /* 0x00000018ff1b7819 */ /* 0x000fe20000011644 */
[----:B------:R-:W-:Y:S01]  /*7020*/  MUFU.EX2 R166, R166 ;  /* 0x000000a600a67308 */ /* 0x000fe20000000800 */
[----:B------:R-:W-:Y:S01]  /*7030*/  ISETP.GT.U32.AND P1, PT, R41, UR8, PT ;  /* 0x0000000829007c0c */ /* 0x000fe2000bf24070 */
[----:B------:R-:W-:Y:S01]  /*7040*/  FADD.FTZ R252, R252, R229 ;  /* 0x000000e5fcfc7221 */ /* 0x000fe20000010000 */
[----:B------:R-:W-:Y:S01]  /*7050*/  @!P4 PRMT R54, R44, 0x5410, RZ ;  /* 0x000054102c36c816 */ /* 0x000fe200000000ff */
[----:B------:R-:W-:Y:S01]  /*7060*/  MUFU.EX2 R155, R155 ;  /* 0x0000009b009b7308 */ /* 0x000fe20000000800 */
[----:B------:R-:W-:Y:S01]  /*7070*/  ISETP.LE.U32.AND P4, PT, R27, UR8, PT ;  /* 0x000000081b007c0c */ /* 0x000fe2000bf83070 */
[----:B------:R-:W-:Y:S01]  /*7080*/  FADD.FTZ R221, R221, R252 ;  /* 0x000000fcdddd7221 */ /* 0x000fe20000010000 */
[----:B------:R-:W-:Y:S01]  /*7090*/  PRMT R150, R169, 0x7632, R150 ;  /* 0x00007632a9967816 */ /* 0x000fe20000000096 */
[----:B------:R-:W2:Y:S01]  /*70a0*/  MUFU.EX2 R154, R154 ;  /* 0x0000009a009a7308 */ /* 0x000ea20000000800 */
[----:B------:R-:W-:-:S02]  /*70b0*/  PRMT R71, R60, 0x7771, RZ ;  /* 0x000077713c477816 */ /* 0x000fc400000000ff */
[C---:B------:R-:W-:Y:S01]  /*70c0*/  PRMT R216, R62.reuse, 0x7771, RZ ;  /* 0x000077713ed87816 */ /* 0x040fe200000000ff */
[----:B------:R-:W3:Y:S01]  /*70d0*/  MUFU.EX2 R153, R153 ;  /* 0x0000009900997308 */ /* 0x000ee20000000800 */
[C---:B------:R-:W-:Y:S01]  /*70e0*/  PRMT R213, R62.reuse, 0x7772, RZ ;  /* 0x000077723ed57816 */ /* 0x040fe200000000ff */
[----:B------:R-:W-:Y:S01]  /*70f0*/  @P1 HADD2 R25, -R52.H0_H0, -RZ.H0_H0 ;  /* 0xa00000ff34191230 */ /* 0x000fe20000000900 */
[----:B------:R-:W-:Y:S01]  /*7100*/  PRMT R212, R62, 0x7773, RZ ;  /* 0x000077733ed47816 */ /* 0x000fe200000000ff */
[----:B------:R-:W-:Y:S01]  /*7110*/  MUFU.EX2 R239, R239 ;  /* 0x000000ef00ef7308 */ /* 0x000fe20000000800 */
[----:B------:R-:W-:Y:S02]  /*7120*/  F2FP.F16.F32.PACK_AB R62, R182, R237 ;  /* 0x000000edb63e723e */ /* 0x000fe400000000ff */
[----:B------:R-:W-:Y:S01]  /*7130*/  PRMT R128, R169, 0x5410, R150 ;  /* 0x00005410a9807816 */ /* 0x000fe20000000096 */
[----:B------:R-:W4:Y:S01]  /*7140*/  MUFU.EX2 R180, R180 ;  /* 0x000000b400b47308 */ /* 0x000f220000000800 */
[----:B------:R-:W-:-:S02]  /*7150*/  @!P5 PRMT R169, R50, 0x5410, RZ ;  /* 0x0000541032a9d816 */ /* 0x000fc400000000ff */
[----:B------:R-:W-:Y:S01]  /*7160*/  ISETP.GT.U32.AND P5, PT, R71, UR8, PT ;  /* 0x0000000847007c0c */ /* 0x000fe2000bfa4070 */
[----:B------:R-:W-:Y:S01]  /*7170*/  MUFU.EX2 R147, R147 ;  /* 0x0000009300937308 */ /* 0x000fe20000000800 */
[----:B------:R-:W-:Y:S02]  /*7180*/  PRMT R61, R62, 0x7632, R61 ;  /* 0x000076323e3d7816 */ /* 0x000fe4000000003d */
[----:B------:R-:W-:Y:S01]  /*7190*/  LOP3.LUT R104, R104, UR6, R107, 0x96, !PT ;  /* 0x0000000668687c12 */ /* 0x000fe2000f8e966b */
[----:B------:R-:W5:Y:S01]  /*71a0*/  MUFU.EX2 R144, R144 ;  /* 0x0000009000907308 */ /* 0x000f620000000800 */
[----:B------:R-:W-:Y:S01]  /*71b0*/  @P1 PRMT R52, R25, 0x5410, RZ ;  /* 0x0000541019341816 */ /* 0x000fe200000000ff */
[----:B------:R-:W-:Y:S01]  /*71c0*/  @!P4 HADD2 R19, -R61.H0_H0, -RZ.H0_H0 ;  /* 0xa00000ff3d13c230 */ /* 0x000fe20000000900 */
[----:B------:R-:W-:Y:S01]  /*71d0*/  LOP3.LUT R108, R104, 0xff, RZ, 0xc0, !PT ;  /* 0x000000ff686c7812 */ /* 0x000fe200078ec0ff */
[----:B------:R-:W-:Y:S01]  /*71e0*/  MUFU.EX2 R142, R142 ;  /* 0x0000008e008e7308 */ /* 0x000fe20000000800 */
[----:B------:R-:W-:-:S02]  /*71f0*/  PRMT R46, R70, 0x7632, R46 ;  /* 0x00007632462e7816 */ /* 0x000fc4000000002e */
[----:B------:R-:W-:Y:S01]  /*7200*/  PRMT R25, R62, 0x5410, R61 ;  /* 0x000054103e197816 */ /* 0x000fe2000000003d */
[----:B------:R-:W-:Y:S01]  /*7210*/  @P5 HADD2 R45, -R67.H0_H0, -RZ.H0_H0 ;  /* 0xa00000ff432d5230 */ /* 0x000fe20000000900 */
[----:B------:R-:W-:Y:S01]  /*7220*/  @!P4 PRMT R61, R19, 0x5410, RZ ;  /* 0x00005410133dc816 */ /* 0x000fe200000000ff */
[----:B------:R-:W-:Y:S01]  /*7230*/  IMAD.MOV.U32 R19, RZ, RZ, R92 ;  /* 0x000000ffff137224 */ /* 0x000fe200078e005c */
[----:B------:R-:W-:Y:S01]  /*7240*/  ISETP.LE.U32.AND P4, PT, R108, UR8, PT ;  /* 0x000000086c007c0c */ /* 0x000fe2000bf83070 */
[----:B------:R-:W5:Y:S01]  /*7250*/  MUFU.EX2 R141, R141 ;  /* 0x0000008d008d7308 */ /* 0x000f620000000800 */
[C---:B------:R-:W-:Y:S02]  /*7260*/  PRMT R59, R106.reuse, 0x7771, RZ ;  /* 0x000077716a3b7816 */ /* 0x040fe400000000ff */
[C---:B------:R-:W-:Y:S01]  /*7270*/  PRMT R74, R106.reuse, 0x7772, RZ ;  /* 0x000077726a4a7816 */ /* 0x040fe200000000ff */
[----:B------:R-:W-:Y:S01]  /*7280*/  MUFU.EX2 R160, R160 ;  /* 0x000000a000a07308 */ /* 0x000fe20000000800 */
[----:B------:R-:W-:-:S02]  /*7290*/  PRMT R73, R106, 0x7773, RZ ;  /* 0x000077736a497816 */ /* 0x000fc400000000ff */
[----:B------:R-:W-:Y:S01]  /*72a0*/  LOP3.LUT R46, R46, 0xff, RZ, 0xc0, !PT ;  /* 0x000000ff2e2e7812 */ /* 0x000fe200078ec0ff */
[----:B------:R-:W5:Y:S01]  /*72b0*/  MUFU.EX2 R143, R143 ;  /* 0x0000008f008f7308 */ /* 0x000f620000000800 */
[----:B------:R-:W-:Y:S02]  /*72c0*/  LOP3.LUT R106, R68, 0xff, RZ, 0xc0, !PT ;  /* 0x000000ff446a7812 */ /* 0x000fe400078ec0ff */
[----:B------:R-:W-:Y:S01]  /*72d0*/  ISETP.LE.U32.AND P6, PT, R46, UR8, PT ;  /* 0x000000082e007c0c */ /* 0x000fe2000bfc3070 */
[----:B------:R-:W-:Y:S01]  /*72e0*/  MUFU.EX2 R164, R164 ;  /* 0x000000a400a47308 */ /* 0x000fe20000000800 */
[----:B------:R-:W-:Y:S02]  /*72f0*/  @P5 PRMT R67, R45, 0x5410, RZ ;  /* 0x000054102d435816 */ /* 0x000fe400000000ff */
[----:B------:R-:W-:Y:S01]  /*7300*/  ISETP.LE.U32.AND P5, PT, R106, UR8, PT ;  /* 0x000000086a007c0c */ /* 0x000fe2000bfa3070 */
[----:B------:R-:W5:Y:S01]  /*7310*/  MUFU.EX2 R159, R159 ;  /* 0x0000009f009f7308 */ /* 0x000f620000000800 */
[----:B------:R-:W-:Y:S01]  /*7320*/  F2FP.F16.F32.PACK_AB R50, R181, R234 ;  /* 0x000000eab532723e */ /* 0x000fe200000000ff */
[----:B------:R-:W-:Y:S01]  /*7330*/  FADD.FTZ R234, R234, R221 ;  /* 0x000000ddeaea7221 */ /* 0x000fe20000010000 */
[----:B------:R-:W-:Y:S01]  /*7340*/  F2FP.F16.F32.PACK_AB R64, R170, R235 ;  /* 0x000000ebaa40723e */ /* 0x000fe200000000ff */
[----:B------:R-:W-:Y:S01]  /*7350*/  MUFU.EX2 R178, R178 ;  /* 0x000000b200b27308 */ /* 0x000fe20000000800 */
[----:B------:R-:W-:Y:S01]  /*7360*/  PRMT R49, R50, 0x7632, R49 ;  /* 0x0000763232317816 */ /* 0x000fe20000000031 */
[----:B------:R-:W-:Y:S01]  /*7370*/  @!P4 HADD2 R18, -R50.H0_H0, -RZ.H0_H0 ;  /* 0xa00000ff3212c230 */ /* 0x000fe20000000900 */
[----:B------:R-:W-:Y:S01]  /*7380*/  LOP3.LUT R94, R94, 0xff, RZ, 0xc0, !PT ;  /* 0x000000ff5e5e7812 */ /* 0x000fe200078ec0ff */
[----:B------:R-:W-:Y:S01]  /*7390*/  @!P6 HADD2 R24, -R149.H0_H0, -RZ.H0_H0 ;  /* 0xa00000ff9518e230 */ /* 0x000fe20000000900 */
[----:B------:R-:W-:Y:S01]  /*73a0*/  PRMT R107, R50, 0x5410, R49 ;  /* 0x00005410326b7816 */ /* 0x000fe20000000031 */
[----:B------:R-:W5:Y:S01]  /*73b0*/  MUFU.EX2 R177, R177 ;  /* 0x000000b100b17308 */ /* 0x000f620000000800 */
[----:B------:R-:W-:Y:S01]  /*73c0*/  @!P4 PRMT R50, R18, 0x5410, RZ ;  /* 0x000054101232c816 */ /* 0x000fe200000000ff */
[----:B------:R-:W-:Y:S01]  /*73d0*/  @!P5 HADD2 R26, -R64.H0_H0, -RZ.H0_H0 ;  /* 0xa00000ff401ad230 */ /* 0x000fe20000000900 */
[----:B------:R-:W-:Y:S01]  /*73e0*/  ISETP.GT.U32.AND P4, PT, R59, UR8, PT ;  /* 0x000000083b007c0c */ /* 0x000fe2000bf84070 */
[----:B------:R-:W-:Y:S01]  /*73f0*/  MUFU.EX2 R156, R156 ;  /* 0x0000009c009c7308 */ /* 0x000fe20000000800 */
[----:B------:R-:W-:Y:S01]  /*7400*/  PRMT R63, R64, 0x7632, R63 ;  /* 0x00007632403f7816 */ /* 0x000fe2000000003f */
[----:B------:R-:W-:Y:S01]  /*7410*/  FADD.FTZ R235, R235, R242 ;  /* 0x000000f2ebeb7221 */ /* 0x000fe20000010000 */
[----:B------:R-:W-:Y:S01]  /*7420*/  ISETP.LE.U32.AND P1, PT, R94, UR8, PT ;  /* 0x000000085e007c0c */ /* 0x000fe2000bf23070 */
[----:B------:R-:W5:Y:S01]  /*7430*/  MUFU.EX2 R145, R145 ;  /* 0x0000009100917308 */ /* 0x000f620000000800 */
[----:B------:R-:W-:Y:S01]  /*7440*/  PRMT R44, R68, 0x7632, R44 ;  /* 0x00007632442c7816 */ /* 0x000fe2000000002c */
[----:B------:R-:W-:Y:S01]  /*7450*/  FADD.FTZ R234, R181, R234 ;  /* 0x000000eab5ea7221 */ /* 0x000fe20000010000 */
[----:B------:R-:W-:Y:S01]  /*7460*/  F2FP.F16.F32.PACK_AB R46, R152, R163 ;  /* 0x000000a3982e723e */ /* 0x000fe200000000ff */
[----:B------:R-:W-:Y:S01]  /*7470*/  MUFU.EX2 R175, R175 ;  /* 0x000000af00af7308 */ /* 0x000fe20000000800 */
[----:B------:R-:W-:Y:S01]  /*7480*/  PRMT R105, R64, 0x5410, R63 ;  /* 0x0000541040697816 */ /* 0x000fe2000000003f */
[----:B------:R-:W-:Y:S01]  /*7490*/  FADD.FTZ R170, R170, R235 ;  /* 0x000000ebaaaa7221 */ /* 0x000fe20000010000 */
[----:B------:R-:W-:Y:S01]  /*74a0*/  @!P6 PRMT R149, R24, 0x5410, RZ ;  /* 0x000054101895e816 */ /* 0x000fe200000000ff */
[----:B------:R-:W5:Y:S01]  /*74b0*/  MUFU.EX2 R184, R184 ;  /* 0x000000b800b87308 */ /* 0x000f620000000800 */
[----:B------:R-:W-:Y:S01]  /*74c0*/  @!P5 PRMT R64, R26, 0x5410, RZ ;  /* 0x000054101a40d816 */ /* 0x000fe200000000ff */
[----:B------:R-:W-:Y:S01]  /*74d0*/  FADD.FTZ R163, R163, R234 ;  /* 0x000000eaa3a37221 */ /* 0x000fe20000010000 */
[----:B------:R-:W-:Y:S01]  /*74e0*/  LOP3.LUT R24, R135, 0xff, RZ, 0xc0, !PT ;  /* 0x000000ff87187812 */ /* 0x000fe200078ec0ff */
[----:B------:R-:W-:Y:S01]  /*74f0*/  @!P1 HADD2 R14, -R46.H0_H0, -RZ.H0_H0 ;  /* 0xa00000ff2e0e9230 */ /* 0x000fe20000000900 */
[----:B------:R-:W-:Y:S01]  /*7500*/  LOP3.LUT R44, R44, 0xff, RZ, 0xc0, !PT ;  /* 0x000000ff2c2c7812 */ /* 0x000fe200078ec0ff */
[----:B------:R-:W-:Y:S01]  /*7510*/  MUFU.EX2 R209, R209 ;  /* 0x000000d100d17308 */ /* 0x000fe20000000800 */
[----:B------:R-:W-:Y:S01]  /*7520*/  SHF.R.U32.HI R26, RZ, 0x18, R135 ;  /* 0x00000018ff1a7819 */ /* 0x000fe20000011687 */
[----:B------:R-:W-:Y:S01]  /*7530*/  FADD.FTZ R163, R152, R163 ;  /* 0x000000a398a37221 */ /* 0x000fe20000010000 */
[----:B------:R-:W-:Y:S01]  /*7540*/  PRMT R45, R46, 0x7632, R45 ;  /* 0x000076322e2d7816 */ /* 0x000fe2000000002d */
[----:B------:R-:W5:Y:S01]  /*7550*/  MUFU.EX2 R208, R208 ;  /* 0x000000d000d07308 */ /* 0x000f620000000800 */
[----:B------:R-:W-:-:S02]  /*7560*/  ISETP.LE.U32.AND P6, PT, R24, UR8, PT ;  /* 0x0000000818007c0c */ /* 0x000fc4000bfc3070 */
[----:B------:R-:W-:Y:S01]  /*7570*/  ISETP.LE.U32.AND P3, PT, R44, UR8, PT ;  /* 0x000000082c007c0c */ /* 0x000fe2000bf63070 */
[----:B------:R-:W-:Y:S01]  /*7580*/  @P4 HADD2 R13, -R45.H0_H0, -RZ.H0_H0 ;  /* 0xa00000ff2d0d4230 */ /* 0x000fe20000000900 */
[----:B------:R-:W-:Y:S01]  /*7590*/  ISETP.LE.U32.AND P5, PT, R26, UR8, PT ;  /* 0x000000081a007c0c */ /* 0x000fe2000bfa3070 */
[----:B------:R-:W-:Y:S01]  /*75a0*/  MUFU.EX2 R207, R207 ;  /* 0x000000cf00cf7308 */ /* 0x000fe20000000800 */
[----:B------:R-:W-:Y:S02]  /*75b0*/  F2FP.F16.F32.PACK_AB R56, R55, R56 ;  /* 0x000000383738723e */ /* 0x000fe400000000ff */
[----:B------:R-:W-:Y:S01]  /*75c0*/  LOP3.LUT R100, R100, UR10, R127, 0x96, !PT ;  /* 0x0000000a64647c12 */ /* 0x000fe2000f8e967f */
[----:B------:R-:W5:Y:S01]  /*75d0*/  MUFU.EX2 R206, R206 ;  /* 0x000000ce00ce7308 */ /* 0x000f620000000800 */
[----:B------:R-:W-:Y:S02]  /*75e0*/  PRMT R18, R46, 0x5410, R45 ;  /* 0x000054102e127816 */ /* 0x000fe4000000002d */
[----:B------:R-:W-:Y:S01]  /*75f0*/  F2FP.F16.F32.PACK_AB R146, R146, R83 ;  /* 0x000000539292723e */ /* 0x000fe200000000ff */
[----:B------:R-:W-:Y:S01]  /*7600*/  IMAD.WIDE.U32 R100, R100, -0x2daee0ad, RZ ;  /* 0xd2511f5364647825 */ /* 0x000fe200078e00ff */
[----:B------:R-:W-:-:S03]  /*7610*/  @P4 PRMT R45, R13, 0x5410, RZ ;  /* 0x000054100d2d4816 */ /* 0x000fc600000000ff */
[----:B------:R-:W-:Y:S01]  /*7620*/  @!P3 HADD2 R15, -R62.H0_H0, -RZ.H0_H0 ;  /* 0xa00000ff3e0fb230 */ /* 0x000fe20000000900 */
[----:B------:R-:W-:Y:S01]  /*7630*/  PRMT R55, R56, 0x7632, R55 ;  /* 0x0000763238377816 */ /* 0x000fe20000000037 */
[----:B------:R-:W-:Y:S01]  /*7640*/  @!P6 HADD2 R17, -R146.H0_H0, -RZ.H0_H0 ;  /* 0xa00000ff9211e230 */ /* 0x000fe20000000900 */
[----:B------:R-:W-:Y:S01]  /*7650*/  @!P1 PRMT R46, R14, 0x5410, RZ ;  /* 0x000054100e2e9816 */ /* 0x000fe200000000ff */
[----:B------:R-:W-:Y:S01]  /*7660*/  IMAD.MOV.U32 R236, RZ, RZ, R100 ;  /* 0x000000ffffec7224 */ /* 0x000fe200078e0064 */
[----:B------:R-:W-:Y:S01]  /*7670*/  SHF.R.U32.HI R13, RZ, 0x10, R70 ;  /* 0x00000010ff0d7819 */ /* 0x000fe20000011646 */
[----:B------:R-:W-:Y:S01]  /*7680*/  @!P5 HADD2 R16, -R55.H0_H0, -RZ.H0_H0 ;  /* 0xa00000ff3710d230 */ /* 0x000fe20000000900 */
[----:B------:R-:W-:Y:S01]  /*7690*/  ISETP.GT.U32.AND P1, PT, R74, UR8, PT ;  /* 0x000000084a007c0c */ /* 0x000fe2000bf24070 */
[----:B------:R-:W-:Y:S01]  /*76a0*/  MUFU.EX2 R161, R161 ;  /* 0x000000a100a17308 */ /* 0x000fe20000000800 */
[----:B------:R-:W-:Y:S02]  /*76b0*/  LOP3.LUT R80, R80, 0xff, RZ, 0xc0, !PT ;  /* 0x000000ff50507812 */ /* 0x000fe400078ec0ff */
[----:B------:R-:W-:Y:S01]  /*76c0*/  PRMT R139, R146, 0x7632, R139 ;  /* 0x00007632928b7816 */ /* 0x000fe2000000008b */
[----:B------:R-:W5:Y:S01]  /*76d0*/  MUFU.EX2 R168, R168 ;  /* 0x000000a800a87308 */ /* 0x000f620000000800 */
[----:B------:R-:W-:-:S02]  /*76e0*/  LOP3.LUT R13, R13, 0xff, RZ, 0xc0, !PT ;  /* 0x000000ff0d0d7812 */ /* 0x000fc400078ec0ff */
[C---:B------:R-:W-:Y:S01]  /*76f0*/  PRMT R82, R72.reuse, 0x7772, RZ ;  /* 0x0000777248527816 */ /* 0x040fe200000000ff */
[----:B------:R-:W-:Y:S01]  /*7700*/  MUFU.EX2 R205, R205 ;  /* 0x000000cd00cd7308 */ /* 0x000fe20000000800 */
[----:B------:R-:W-:Y:S02]  /*7710*/  PRMT R75, R72, 0x7773, RZ ;  /* 0x00007773484b7816 */ /* 0x000fe400000000ff */
[C---:B------:R-:W-:Y:S01]  /*7720*/  PRMT R193, R100.reuse, 0x7770, RZ ;  /* 0x0000777064c17816 */ /* 0x040fe200000000ff */
[----:B------:R-:W5:Y:S01]  /*7730*/  MUFU.EX2 R190, R190 ;  /* 0x000000be00be7308 */ /* 0x000f620000000800 */
[C---:B------:R-:W-:Y:S02]  /*7740*/  PRMT R226, R100.reuse, 0x7771, RZ ;  /* 0x0000777164e27816 */ /* 0x040fe400000000ff */
[C---:B------:R-:W-:Y:S01]  /*7750*/  PRMT R179, R100.reuse, 0x7772, RZ ;  /* 0x0000777264b37816 */ /* 0x040fe200000000ff */
[----:B------:R-:W-:Y:S01]  /*7760*/  MUFU.EX2 R211, R211 ;  /* 0x000000d300d37308 */ /* 0x000fe20000000800 */
[----:B------:R-:W-:-:S02]  /*7770*/  PRMT R188, R100, 0x7773, RZ ;  /* 0x0000777364bc7816 */ /* 0x000fc400000000ff */
[----:B------:R-:W-:Y:S01]  /*7780*/  PRMT R92, R80, 0x5410, R71 ;  /* 0x00005410505c7816 */ /* 0x000fe20000000047 */
[----:B------:R-:W-:Y:S01]  /*7790*/  MUFU.EX2 R210, R210 ;  /* 0x000000d200d27308 */ /* 0x000fe20000000800 */
[----:B------:R-:W-:Y:S01]  /*77a0*/  LOP3.LUT R124, R124, UR6, R101, 0x96, !PT ;  /* 0x000000067c7c7c12 */ /* 0x000fe2000f8e9665 */
[----:B------:R-:W5:Y:S01]  /*77b0*/  LDCU.64 UR6, c[0x0][0x418] ;  /* 0x00008300ff0677ac */ /* 0x000f620008000a00 */
[----:B------:R-:W-:Y:S01]  /*77c0*/  PRMT R100, R146, 0x5410, R139 ;  /* 0x0000541092647816 */ /* 0x000fe2000000008b */
[----:B------:R-:W-:Y:S01]  /*77d0*/  MUFU.EX2 R214, R214 ;  /* 0x000000d600d67308 */ /* 0x000fe20000000800 */
[----:B------:R-:W-:Y:S02]  /*77e0*/  PRMT R80, R13, 0x5410, R58 ;  /* 0x000054100d507816 */ /* 0x000fe4000000003a */
[----:B------:R-:W-:Y:S01]  /*77f0*/  @!P6 PRMT R146, R17, 0x5410, RZ ;  /* 0x000054101192e816 */ /* 0x000fe200000000ff */
[----:B------:R-:W5:Y:S01]  /*7800*/  MUFU.EX2 R215, R215 ;  /* 0x000000d700d77308 */ /* 0x000f620000000800 */
[----:B------:R-:W-:-:S02]  /*7810*/  PRMT R101, R56, 0x5410, R55 ;  /* 0x0000541038657816 */ /* 0x000fc40000000037 */
[----:B-1----:R-:W-:Y:S01]  /*7820*/  F2FP.F16.F32.PACK_AB R44, R151, R158 ;  /* 0x0000009e972c723e */ /* 0x002fe200000000ff */
[----:B------:R-:W-:Y:S01]  /*7830*/  MUFU.EX2 R218, R218 ;  /* 0x000000da00da7308 */ /* 0x000fe20000000800 */
[----:B------:R-:W-:Y:S02]  /*7840*/  SHF.R.U32.HI R13, RZ, 0x10, R135 ;  /* 0x00000010ff0d7819 */ /* 0x000fe40000011687 */
[----:B------:R-:W-:Y:S01]  /*7850*/  @!P5 PRMT R55, R16, 0x5410, RZ ;  /* 0x000054101037d816 */ /* 0x000fe200000000ff */
[----:B------:R-:W-:Y:S01]  /*7860*/  @P1 HADD2 R12, -R44.H0_H0, -RZ.H0_H0 ;  /* 0xa00000ff2c0c1230 */ /* 0x000fe20000000900 */
[----:B------:R-:W-:Y:S01]  /*7870*/  ISETP.GT.U32.AND P6, PT, R82, UR8, PT ;  /* 0x0000000852007c0c */ /* 0x000fe2000bfc4070 */
[----:B------:R-:W-:Y:S01]  /*7880*/  MUFU.EX2 R217, R217 ;  /* 0x000000d900d97308 */ /* 0x000fe20000000800 */
[----:B------:R-:W-:Y:S02]  /*7890*/  @!P3 PRMT R62, R15, 0x5410, RZ ;  /* 0x000054100f3eb816 */ /* 0x000fe400000000ff */
[----:B------:R-:W-:Y:S01]  /*78a0*/  PRMT R60, R72, 0x7771, RZ ;  /* 0x00007771483c7816 */ /* 0x000fe200000000ff */
[----:B------:R-:W-:Y:S01]  /*78b0*/  MUFU.EX2 R223, R223 ;  /* 0x000000df00df7308 */ /* 0x000fe20000000800 */
[----:B------:R-:W-:-:S02]  /*78c0*/  ISETP.GT.U32.AND P5, PT, R75, UR8, PT ;  /* 0x000000084b007c0c */ /* 0x000fc4000bfa4070 */
[----:B------:R-:W-:Y:S01]  /*78d0*/  PRMT R82, R82, 0x5410, R75 ;  /* 0x0000541052527816 */ /* 0x000fe2000000004b */
[----:B------:R-:W1:Y:S01]  /*78e0*/  MUFU.EX2 R220, R220 ;  /* 0x000000dc00dc7308 */ /* 0x000e620000000800 */
[----:B------:R-:W-:Y:S02]  /*78f0*/  ISETP.GT.U32.AND P3, PT, R73, UR8, PT ;  /* 0x0000000849007c0c */ /* 0x000fe4000bf64070 */
[----:B------:R-:W-:Y:S01]  /*7900*/  PRMT R16, R74, 0x5410, R73 ;  /* 0x000054104a107816 */ /* 0x000fe20000000049 */
[----:B------:R-:W-:Y:S01]  /*7910*/  MUFU.EX2 R228, R228 ;  /* 0x000000e400e47308 */ /* 0x000fe20000000800 */
[----:B------:R-:W-:Y:S02]  /*7920*/  LOP3.LUT R15, R72, 0xff, RZ, 0xc0, !PT ;  /* 0x000000ff480f7812 */ /* 0x000fe400078ec0ff */
[----:B------:R-:W4:Y:S01]  /*7930*/  LDSM.16.MT88.4 R72, [R232+0x6000] ;  /* 0x00600000e848783b */ /* 0x000f220000004200 */
[----:B------:R-:W-:Y:S01]  /*7940*/  PRMT R17, R41, 0x5410, R48 ;  /* 0x0000541029117816 */ /* 0x000fe20000000030 */
[----:B------:R-:W1:Y:S01]  /*7950*/  MUFU.EX2 R227, R227 ;  /* 0x000000e300e37308 */ /* 0x000e620000000800 */
[----:B------:R-:W-:-:S02]  /*7960*/  LOP3.LUT R13, R13, 0xff, RZ, 0xc0, !PT ;  /* 0x000000ff0d0d7812 */ /* 0x000fc400078ec0ff */
[----:B------:R-:W-:Y:S02]  /*7970*/  PRMT R41, R44, 0x7632, R41 ;  /* 0x000076322c297816 */ /* 0x000fe40000000029 */
[----:B------:R-:W-:Y:S02]  /*7980*/  PRMT R110, R94, 0x5410, R59 ;  /* 0x000054105e6e7816 */ /* 0x000fe4000000003b */
[----:B------:R-:W-:Y:S01]  /*7990*/  LOP3.LUT R94, R19, 0xff, RZ, 0xc0, !PT ;  /* 0x000000ff135e7812 */ /* 0x000fe200078ec0ff */
[----:B------:R-:W-:Y:S01]  /*79a0*/  @P3 HADD2 R11, -R41.H0_H0, -RZ.H0_H0 ;  /* 0xa00000ff290b3230 */ /* 0x000fe20000000900 */
[----:B------:R-:W-:Y:S02]  /*79b0*/  PRMT R162, R13, 0x5410, R26 ;  /* 0x000054100da27816 */ /* 0x000fe4000000001a */
[----:B------:R-:W-:Y:S02]  /*79c0*/  PRMT R19, R44, 0x5410, R41 ;  /* 0x000054102c137816 */ /* 0x000fe40000000029 */
[----:B------:R-:W-:-:S02]  /*79d0*/  HSET2.LE.AND R13, R92, R183, PT ;  /* 0x000000b75c0d7233 */ /* 0x000fc40003803000 */
[----:B------:R-:W-:Y:S02]  /*79e0*/  @P1 PRMT R44, R12, 0x5410, RZ ;  /* 0x000054100c2c1816 */ /* 0x000fe400000000ff */
[----:B------:R-:W-:Y:S02]  /*79f0*/  LOP3.LUT R12, R57, 0xff00ff, RZ, 0xc0, !PT ;  /* 0x00ff00ff390c7812 */ /* 0x000fe400078ec0ff */
[----:B------:R-:W-:Y:S02]  /*7a00*/  PRMT R14, R15, 0x5410, R60 ;  /* 0x000054100f0e7816 */ /* 0x000fe4000000003c */
[----:B------:R-:W-:Y:S02]  /*7a10*/  LOP3.LUT R70, R70, 0xffff, RZ, 0xc0, !PT ;  /* 0x0000ffff46467812 */ /* 0x000fe400078ec0ff */
[----:B------:R-:W-:Y:S02]  /*7a20*/  ISETP.GT.U32.AND P4, PT, R60, UR8, PT ;  /* 0x000000083c007c0c */ /* 0x000fe4000bf84070 */
[----:B------:R-:W-:-:S02]  /*7a30*/  SHF.R.U32.HI R140, RZ, 0x10, R68 ;  /* 0x00000010ff8c7819 */ /* 0x000fc40000011644 */
[----:B------:R-:W-:Y:S02]  /*7a40*/  SHF.R.U32.HI R15, RZ, 0x10, R104 ;  /* 0x00000010ff0f7819 */ /* 0x000fe40000011668 */
[----:B--2---:R-:W-:Y:S01]  /*7a50*/  F2FP.F16.F32.PACK_AB R60, R154, R155 ;  /* 0x0000009b9a3c723e */ /* 0x004fe200000000ff */
[----:B------:R-:W-:Y:S01]  /*7a60*/  FADD.FTZ R155, R155, R170 ;  /* 0x000000aa9b9b7221 */ /* 0x000fe20000010000 */
[----:B---3--:R-:W-:Y:S02]  /*7a70*/  F2FP.F16.F32.PACK_AB R58, R153, R166 ;  /* 0x000000a6993a723e */ /* 0x008fe400000000ff */
[----:B------:R-:W-:Y:S01]  /*7a80*/  LOP3.LUT R130, R130, R13, RZ, 0xc0, !PT ;  /* 0x0000000d82827212 */ /* 0x000fe200078ec0ff */
[----:B------:R-:W-:Y:S01]  /*7a90*/  @!P0 HADD2 R10, -R60.H0_H0, -RZ.H0_H0 ;  /* 0xa00000ff3c0a8230 */ /* 0x000fe20000000900 */
[--C-:B------:R-:W-:Y:S01]  /*7aa0*/  HSET2.LE.AND R13, R110, R183.reuse, PT ;  /* 0x000000b76e0d7233 */ /* 0x100fe20003803000 */
[----:B------:R-:W-:Y:S01]  /*7ab0*/  @P6 HADD2 R8, -R58.H0_H0, -RZ.H0_H0 ;  /* 0xa00000ff3a086230 */ /* 0x000fe20000000900 */
[----:B------:R-:W-:Y:S01]  /*7ac0*/  SHF.R.U32.HI R138, RZ, 0x18, R104 ;  /* 0x00000018ff8a7819 */ /* 0x000fe20000011668 */
[----:B------:R-:W-:Y:S01]  /*7ad0*/  FADD.FTZ R155, R154, R155 ;  /* 0x0000009b9a9b7221 */ /* 0x000fe20000010000 */
[----:B------:R-:W-:-:S02]  /*7ae0*/  HSET2.LE.AND R12, R12, R183, PT ;  /* 0x000000b70c0c7233 */ /* 0x000fc40003803000 */
[----:B------:R-:W-:Y:S02]  /*7af0*/  SHF.R.U32.HI R110, RZ, 0x8, R70 ;  /* 0x00000008ff6e7819 */ /* 0x000fe40000011646 */
[----:B------:R-:W-:Y:S02]  /*7b00*/  LOP3.LUT R140, R140, 0xff, RZ, 0xc0, !PT ;  /* 0x000000ff8c8c7812 */ /* 0x000fe400078ec0ff */
[----:B------:R-:W-:Y:S02]  /*7b10*/  LOP3.LUT R15, R15, 0xff, RZ, 0xc0, !PT ;  /* 0x000000ff0f0f7812 */ /* 0x000fe400078ec0ff */
[----:B------:R-:W-:Y:S02]  /*7b20*/  LOP3.LUT R82, R82, 0xff00ff, RZ, 0xc0, !PT ;  /* 0x00ff00ff52527812 */ /* 0x000fe400078ec0ff */
[----:B------:R-:W-:Y:S02]  /*7b30*/  PRMT R59, R60, 0x7632, R59 ;  /* 0x000076323c3b7816 */ /* 0x000fe4000000003b */
[----:B------:R-:W-:-:S02]  /*7b40*/  PRMT R57, R58, 0x7632, R57 ;  /* 0x000076323a397816 */ /* 0x000fc40000000039 */
[----:B------:R-:W-:Y:S01]  /*7b50*/  LOP3.LUT R167, R135, 0xffff, RZ, 0xc0, !PT ;  /* 0x0000ffff87a77812 */ /* 0x000fe200078ec0ff */
[----:B------:R-:W-:Y:S01]  /*7b60*/  @P4 HADD2 R9, -R59.H0_H0, -RZ.H0_H0 ;  /* 0xa00000ff3b094230 */ /* 0x000fe20000000900 */
[----:B------:R-:W-:Y:S01]  /*7b70*/  ISETP.LE.U32.AND P1, PT, R138, UR8, PT ;  /* 0x000000088a007c0c */ /* 0x000fe2000bf23070 */
[----:B------:R-:W-:Y:S01]  /*7b80*/  @P5 HADD2 R77, -R57.H0_H0, -RZ.H0_H0 ;  /* 0xa00000ff394d5230 */ /* 0x000fe20000000900 */
[----:B------:R-:W-:Y:S02]  /*7b90*/  PRMT R70, R69, 0x5410, R110 ;  /* 0x0000541045467816 */ /* 0x000fe4000000006e */
[----:B------:R-:W-:Y:S02]  /*7ba0*/  PRMT R140, R140, 0x5410, R27 ;  /* 0x000054108c8c7816 */ /* 0x000fe4000000001b */
[----:B------:R-:W-:Y:S02]  /*7bb0*/  PRMT R138, R15, 0x5410, R138 ;  /* 0x000054100f8a7816 */ /* 0x000fe4000000008a */
[----:B------:R-:W-:-:S02]  /*7bc0*/  LOP3.LUT R131, R131, R12, RZ, 0xc0, !PT ;  /* 0x0000000c83837212 */ /* 0x000fc400078ec0ff */
[--C-:B------:R-:W-:Y:S02]  /*7bd0*/  HSET2.LE.AND R14, R14, R183.reuse, PT ;  /* 0x000000b70e0e7233 */ /* 0x100fe40003803000 */
[--C-:B------:R-:W-:Y:S02]  /*7be0*/  HSET2.LE.AND R27, R82, R183.reuse, PT ;  /* 0x000000b7521b7233 */ /* 0x100fe40003803000 */
[----:B------:R-:W-:Y:S02]  /*7bf0*/  PRMT R15, R60, 0x5410, R59 ;  /* 0x000054103c0f7816 */ /* 0x000fe4000000003b */
[----:B------:R-:W-:Y:S02]  /*7c00*/  PRMT R12, R58, 0x5410, R57 ;  /* 0x000054103a0c7816 */ /* 0x000fe40000000039 */
[----:B------:R-:W-:Y:S02]  /*7c10*/  SHF.R.U32.HI R167, RZ, 0x8, R167 ;  /* 0x00000008ffa77819 */ /* 0x000fe400000116a7 */
[----:B------:R-:W-:-:S02]  /*7c20*/  HSET2.LE.AND R71, R70, R183, PT ;  /* 0x000000b746477233 */ /* 0x000fc40003803000 */
[----:B------:R-:W-:Y:S02]  /*7c30*/  PRMT R94, R94, 0x5410, R47 ;  /* 0x000054105e5e7816 */ /* 0x000fe4000000002f */
[----:B------:R-:W-:Y:S02]  /*7c40*/  LOP3.LUT R70, R17, 0xff00ff, RZ, 0xc0, !PT ;  /* 0x00ff00ff11467812 */ /* 0x000fe400078ec0ff */
[----:B------:R-:W-:Y:S02]  /*7c50*/  PRMT R24, R24, 0x5410, R167 ;  /* 0x0000541018187816 */ /* 0x000fe400000000a7 */
[----:B------:R-:W-:Y:S02]  /*7c60*/  LOP3.LUT R26, R15, R14, RZ, 0xc0, !PT ;  /* 0x0000000e0f1a7212 */ /* 0x000fe400078ec0ff */
[----:B------:R-:W-:Y:S02]  /*7c70*/  LOP3.LUT R27, R12, R27, RZ, 0xc0, !PT ;  /* 0x0000001b0c1b7212 */ /* 0x000fe400078ec0ff */
[----:B------:R-:W-:-:S02]  /*7c80*/  LOP3.LUT R18, R18, R13, RZ, 0xc0, !PT ;  /* 0x0000000d12127212 */ /* 0x000fc400078ec0ff */
[----:B------:R-:W2:Y:S01]  /*7c90*/  LDSM.16.MT88.4 R12, [R232+0x6800] ;  /* 0x00680000e80c783b */ /* 0x000ea20000004200 */
[--C-:B------:R-:W-:Y:S02]  /*7ca0*/  HSET2.LE.AND R80, R80, R183.reuse, PT ;  /* 0x000000b750507233 */ /* 0x100fe40003803000 */
[--C-:B------:R-:W-:Y:S02]  /*7cb0*/  HSET2.LE.AND R69, R94, R183.reuse, PT ;  /* 0x000000b75e457233 */ /* 0x100fe40003803000 */
[--C-:B------:R-:W-:Y:S02]  /*7cc0*/  HSET2.LE.AND R70, R70, R183.reuse, PT ;  /* 0x000000b746467233 */ /* 0x100fe40003803000 */
[--C-:B------:R-:W-:Y:S02]  /*7cd0*/  HSET2.LE.AND R17, R24, R183.reuse, PT ;  /* 0x000000b718117233 */ /* 0x100fe40003803000 */
[----:B------:R-:W-:Y:S02]  /*7ce0*/  HSET2.LE.AND R162, R162, R183, PT ;  /* 0x000000b7a2a27233 */ /* 0x000fe40003803000 */
[----:B------:R-:W-:-:S02]  /*7cf0*/  @P3 PRMT R41, R11, 0x5410, RZ ;  /* 0x000054100b293816 */ /* 0x000fc400000000ff */
[----:B------:R-:W-:Y:S02]  /*7d00*/  PRMT R11, R126, 0x7632, R11 ;  /* 0x000076327e0b7816 */ /* 0x000fe4000000000b */
[----:B------:R-:W-:Y:S02]  /*7d10*/  LOP3.LUT R128, R128, R71, RZ, 0xc0, !PT ;  /* 0x0000004780807212 */ /* 0x000fe400078ec0ff */
[----:B------:R-:W-:Y:S02]  /*7d20*/  LOP3.LUT R129, R129, R80, RZ, 0xc0, !PT ;  /* 0x0000005081817212 */ /* 0x000fe400078ec0ff */
[----:B------:R-:W-:Y:S01]  /*7d30*/  LOP3.LUT R102, R102, R69, RZ, 0xc0, !PT ;  /* 0x0000004566667212 */ /* 0x000fe200078ec0ff */
[----:B------:R-:W3:Y:S01]  /*7d40*/  LDSM.16.MT88.4 R80, [R222+0x6000] ;  /* 0x00600000de50783b */ /* 0x000ee20000004200 */
[----:B------:R-:W-:Y:S02]  /*7d50*/  LOP3.LUT R103, R103, R70, RZ, 0xc0, !PT ;  /* 0x0000004667677212 */ /* 0x000fe400078ec0ff */
[----:B------:R-:W-:Y:S01]  /*7d60*/  LOP3.LUT R100, R100, R17, RZ, 0xc0, !PT ;  /* 0x0000001164647212 */ /* 0x000fe200078ec0ff */
[----:B----4-:R-:W-:Y:S01]  /*7d70*/  HMMA.16816.F32 R92, R128, R72, RZ ;  /* 0x00000048805c723c */ /* 0x010fe200000018ff */
[----:B------:R-:W-:-:S02]  /*7d80*/  LOP3.LUT R101, R101, R162, RZ, 0xc0, !PT ;  /* 0x000000a265657212 */ /* 0x000fc400078ec0ff */
[----:B------:R-:W-:Y:S02]  /*7d90*/  LOP3.LUT R121, R68, 0xffff, RZ, 0xc0, !PT ;  /* 0x0000ffff44797812 */ /* 0x000fe400078ec0ff */
[----:B------:R-:W-:Y:S02]  /*7da0*/  LOP3.LUT R125, R104, 0xffff, RZ, 0xc0, !PT ;  /* 0x0000ffff687d7812 */ /* 0x000fe400078ec0ff */
[----:B------:R-:W-:Y:S01]  /*7db0*/  LOP3.LUT R11, R11, 0xff, RZ, 0xc0, !PT ;  /* 0x000000ff0b0b7812 */ /* 0x000fe200078ec0ff */
[----:B------:R-:W-:Y:S01]  /*7dc0*/  HMMA.16816.F32 R68, R100, R72, RZ ;  /* 0x000000486444723c */ /* 0x000fe200000018ff */
[----:B------:R-:W-:Y:S02]  /*7dd0*/  LOP3.LUT R16, R16, 0xff00ff, RZ, 0xc0, !PT ;  /* 0x00ff00ff10107812 */ /* 0x000fe400078ec0ff */
[----:B------:R-:W-:Y:S02]  /*7de0*/  SHF.R.U32.HI R121, RZ, 0x8, R121 ;  /* 0x00000008ff797819 */ /* 0x000fe40000011679 */
[----:B------:R-:W-:-:S02]  /*7df0*/  SHF.R.U32.HI R125, RZ, 0x8, R125 ;  /* 0x00000008ff7d7819 */ /* 0x000fc4000001167d */
[----:B------:R-:W-:Y:S02]  /*7e00*/  @!P0 PRMT R60, R10, 0x5410, RZ ;  /* 0x000054100a3c8816 */ /* 0x000fe400000000ff */
[----:B------:R-:W-:Y:S02]  /*7e10*/  ISETP.LE.U32.AND P0, PT, R11, UR8, PT ;  /* 0x000000080b007c0c */ /* 0x000fe4000bf03070 */
[----:B------:R-:W-:Y:S02]  /*7e20*/  F2FP.F16.F32.PACK_AB R48, R180, R239 ;  /* 0x000000efb430723e */ /* 0x000fe400000000ff */
[----:B------:R-:W-:Y:S02]  /*7e30*/  HSET2.LE.AND R72, R16, R183, PT ;  /* 0x000000b710487233 */ /* 0x000fe40003803000 */
[----:B------:R-:W-:Y:S02]  /*7e40*/  PRMT R24, R106, 0x5410, R121 ;  /* 0x000054106a187816 */ /* 0x000fe40000000079 */
[----:B------:R-:W-:-:S02]  /*7e50*/  PRMT R16, R108, 0x5410, R125 ;  /* 0x000054106c107816 */ /* 0x000fc4000000007d */
[----:B------:R-:W-:Y:S02]  /*7e60*/  PRMT R104, R104, 0x7632, R104 ;  /* 0x0000763268687816 */ /* 0x000fe40000000068 */
[----:B------:R-:W-:Y:S02]  /*7e70*/  PRMT R47, R48, 0x7632, R47 ;  /* 0x00007632302f7816 */ /* 0x000fe4000000002f */
[----:B------:R-:W-:Y:S02]  /*7e80*/  LOP3.LUT R19, R19, R72, RZ, 0xc0, !PT ;  /* 0x0000004813137212 */ /* 0x000fe400078ec0ff */
[--C-:B------:R-:W-:Y:S01]  /*7e90*/  HSET2.LE.AND R17, R138, R183.reuse, PT ;  /* 0x000000b78a117233 */ /* 0x100fe20003803000 */
[----:B------:R-:W-:Y:S01]  /*7ea0*/  @!P1 HADD2 R78, -R47.H0_H0, -RZ.H0_H0 ;  /* 0xa00000ff2f4e9230 */ /* 0x000fe20000000900 */
[--C-:B------:R-:W-:Y:S02]  /*7eb0*/  HSET2.LE.AND R24, R24, R183.reuse, PT ;  /* 0x000000b718187233 */ /* 0x100fe40003803000 */
[----:B------:R-:W-:-:S02]  /*7ec0*/  HSET2.LE.AND R16, R16, R183, PT ;  /* 0x000000b710107233 */ /* 0x000fc40003803000 */
[----:B------:R-:W-:Y:S02]  /*7ed0*/  LOP3.LUT R72, R104, 0xff, RZ, 0xc0, !PT ;  /* 0x000000ff68487812 */ /* 0x000fe400078ec0ff */
[----:B-----5:R-:W-:Y:S02]  /*7ee0*/  F2FP.F16.F32.PACK_AB R138, R144, R147 ;  /* 0x00000093908a723e */ /* 0x020fe400000000ff */
[----:B------:R-:W-:Y:S02]  /*7ef0*/  PRMT R104, R48, 0x5410, R47 ;  /* 0x0000541030687816 */ /* 0x000fe4000000002f */
[----:B------:R-:W-:Y:S01]  /*7f00*/  ISETP.LE.U32.AND P3, PT, R72, UR8, PT ;  /* 0x0000000848007c0c */ /* 0x000fe2000bf63070 */
[----:B------:R-:W-:Y:S01]  /*7f10*/  @!P0 HADD2 R115, -R138.H0_H0, -RZ.H0_H0 ;  /* 0xa00000ff8a738230 */ /* 0x000fe20000000900 */
[----:B------:R-:W-:Y:S02]  /*7f20*/  LOP3.LUT R24, R105, R24, RZ, 0xc0, !PT ;  /* 0x0000001869187212 */ /* 0x000fe400078ec0ff */
[----:B------:R-:W-:-:S02]  /*7f30*/  LOP3.LUT R16, R107, R16, RZ, 0xc0, !PT ;  /* 0x000000106b107212 */ /* 0x000fc400078ec0ff */
[----:B------:R-:W-:Y:S02]  /*7f40*/  LOP3.LUT R17, R104, R17, RZ, 0xc0, !PT ;  /* 0x0000001168117212 */ /* 0x000fe400078ec0ff */
[C---:B------:R-:W-:Y:S01]  /*7f50*/  PRMT R133, R138.reuse, 0x7632, R133 ;  /* 0x000076328a857816 */ /* 0x040fe20000000085 */
[-C--:B------:R-:W-:Y:S01]  /*7f60*/  HMMA.16816.F32 R104, R128, R74.reuse, RZ ;  /* 0x0000004a8068723c */ /* 0x080fe200000018ff */
[----:B------:R-:W-:Y:S02]  /*7f70*/  HSET2.LE.AND R140, R140, R183, PT ;  /* 0x000000b78c8c7233 */ /* 0x000fe40003803000 */
[----:B------:R-:W-:Y:S01]  /*7f80*/  SHF.R.U32.HI R243, RZ, 0x18, R126 ;  /* 0x00000018fff37819 */ /* 0x000fe2000001167e */
[----:B------:R-:W-:Y:S01]  /*7f90*/  @!P3 HADD2 R76, -R48.H0_H0, -RZ.H0_H0 ;  /* 0xa00000ff304cb230 */ /* 0x000fe20000000900 */
[----:B------:R-:W-:Y:S02]  /*7fa0*/  PRMT R127, R138, 0x5410, R133 ;  /* 0x000054108a7f7816 */ /* 0x000fe40000000085 */
[----:B------:R-:W-:Y:S01]  /*7fb0*/  @!P0 PRMT R138, R115, 0x5410, RZ ;  /* 0x00005410738a8816 */ /* 0x000fe200000000ff */
[----:B------:R-:W-:Y:S01]  /*7fc0*/  HMMA.16816.F32 R72, R100, R74, RZ ;  /* 0x0000004a6448723c */ /* 0x000fe200000018ff */
[----:B------:R-:W-:-:S02]  /*7fd0*/  LOP3.LUT R25, R25, R140, RZ, 0xc0, !PT ;  /* 0x0000008c19197212 */ /* 0x000fc400078ec0ff */
[----:B------:R-:W-:Y:S02]  /*7fe0*/  ISETP.GT.U32.AND P0, PT, R216, UR8, PT ;  /* 0x00000008d8007c0c */ /* 0x000fe4000bf04070 */
[----:B------:R-:W-:Y:S02]  /*7ff0*/  @P5 PRMT R57, R77, 0x5410, RZ ;  /* 0x000054104d395816 */ /* 0x000fe400000000ff */
[----:B------:R-:W-:Y:S01]  /*8000*/  ISETP.LE.U32.AND P5, PT, R243, UR8, PT ;  /* 0x00000008f3007c0c */ /* 0x000fe2000bfa3070 */
[----:B--2---:R-:W-:Y:S01]  /*8010*/  HMMA.16816.F32 R92, R24, R12, R92 ;  /* 0x0000000c185c723c */ /* 0x004fe2000000185c */
[----:B------:R-:W-:Y:S02]  /*8020*/  @P4 PRMT R59, R9, 0x5410, RZ ;  /* 0x00005410093b4816 */ /* 0x000fe400000000ff */
[----:B------:R-:W-:Y:S02]  /*8030*/  F2FP.F16.F32.PACK_AB R174, R141, R142 ;  /* 0x0000008e8dae723e */ /* 0x000fe400000000ff */
[----:B------:R-:W-:-:S02]  /*8040*/  LOP3.LUT R9, R110, 0xffff, RZ, 0xc0, !PT ;  /* 0x0000ffff6e097812 */ /* 0x000fc400078ec0ff */
[----:B------:R-:W-:Y:S01]  /*8050*/  PRMT R165, R174, 0x7632, R165 ;  /* 0x00007632aea57816 */ /* 0x000fe200000000a5 */
[----:B------:R-:W-:Y:S01]  /*8060*/  HMMA.16816.F32 R68, R16, R12, R68 ;  /* 0x0000000c1044723c */ /* 0x000fe20000001844 */
[----:B------:R-:W-:Y:S02]  /*8070*/  LOP3.LUT R12, R187, 0xff, RZ, 0xc0, !PT ;  /* 0x000000ffbb0c7812 */ /* 0x000fe400078ec0ff */
[----:B------:R-:W-:Y:S01]  /*8080*/  ISETP.LE.U32.AND P4, PT, R9, UR8, PT ;  /* 0x0000000809007c0c */ /* 0x000fe2000bf83070 */
[----:B------:R-:W-:Y:S01]  /*8090*/  @P0 HADD2 R112, -R165.H0_H0, -RZ.H0_H0 ;  /* 0xa00000ffa5700230 */ /* 0x000fe20000000900 */
[----:B------:R-:W-:Y:S01]  /*80a0*/  @P6 PRMT R58, R8, 0x5410, RZ ;  /* 0x00005410083a6816 */ /* 0x000fe200000000ff */
[----:B------:R-:W-:Y:S01]  /*80b0*/  @!P5 HADD2 R114, -R133.H0_H0, -RZ.H0_H0 ;  /* 0xa00000ff8572d230 */ /* 0x000fe20000000900 */
[----:B------:R-:W2:Y:S01]  /*80c0*/  LDSM.16.MT88.4 R8, [R222+0x6800] ;  /* 0x00680000de08783b */ /* 0x000ea20000004200 */
[----:B------:R-:W-:Y:S01]  /*80d0*/  @!P3 PRMT R48, R76, 0x5410, RZ ;  /* 0x000054104c30b816 */ /* 0x000fe200000000ff */
[----:B------:R-:W-:Y:S01]  /*80e0*/  HMMA.16816.F32 R104, R24, R14, R104 ;  /* 0x0000000e1868723c */ /* 0x000fe20000001868 */
[----:B------:R-:W-:-:S02]  /*80f0*/  ISETP.LE.U32.AND P3, PT, R12, UR8, PT ;  /* 0x000000080c007c0c */ /* 0x000fc4000bf63070 */
[----:B------:R-:W-:Y:S02]  /*8100*/  LOP3.LUT R245, R172, 0xff, RZ, 0xc0, !PT ;  /* 0x000000ffacf57812 */ /* 0x000fe400078ec0ff */
[C---:B------:R-:W-:Y:S01]  /*8110*/  F2FP.F16.F32.PACK_AB R162, R143.reuse, R160 ;  /* 0x000000a08fa2723e */ /* 0x040fe200000000ff */
[----:B------:R-:W-:Y:S01]  /*8120*/  FADD.FTZ R160, R160, R163 ;  /* 0x000000a3a0a07221 */ /* 0x000fe20000010000 */
[----:B------:R-:W-:Y:S01]  /*8130*/  @!P5 PRMT R133, R114, 0x5410, RZ ;  /* 0x000054107285d816 */ /* 0x000fe200000000ff */
[----:B------:R-:W-:Y:S01]  /*8140*/  HMMA.16816.F32 R72, R16, R14, R72 ;  /* 0x0000000e1048723c */ /* 0x000fe20000001848 */
[----:B------:R-:W-:Y:S01]  /*8150*/  PRMT R15, R174, 0x5410, R165 ;  /* 0x00005410ae0f7816 */ /* 0x000fe200000000a5 */
[----:B------:R-:W-:Y:S01]  /*8160*/  @!P4 HADD2 R98, -R150.H0_H0, -RZ.H0_H0 ;  /* 0xa00000ff9662c230 */ /* 0x000fe20000000900 */
[----:B------:R-:W-:Y:S01]  /*8170*/  @P0 PRMT R165, R112, 0x5410, RZ ;  /* 0x0000541070a50816 */ /* 0x000fe200000000ff */
[----:B------:R-:W-:Y:S01]  /*8180*/  FADD.FTZ R143, R143, R160 ;  /* 0x000000a08f8f7221 */ /* 0x000fe20000010000 */
[----:B------:R-:W-:Y:S01]  /*8190*/  ISETP.GT.U32.AND P0, PT, R212, UR8, PT ;  /* 0x00000008d4007c0c */ /* 0x000fe2000bf04070 */
[----:B------:R-:W-:Y:S01]  /*81a0*/  @!P3 HADD2 R113, -R162.H0_H0, -RZ.H0_H0 ;  /* 0xa00000ffa271b230 */ /* 0x000fe20000000900 */
[----:B------:R-:W-:Y:S01]  /*81b0*/  ISETP.LE.U32.AND P5, PT, R245, UR8, PT ;  /* 0x00000008f5007c0c */ /* 0x000fe2000bfa3070 */
[----:B---3--:R-:W-:Y:S01]  /*81c0*/  HMMA.16816.F32 R108, R128, R80, RZ ;  /* 0x00000050806c723c */ /* 0x008fe200000018ff */
[----:B------:R-:W-:Y:S01]  /*81d0*/  F2FP.F16.F32.PACK_AB R172, R159, R164 ;  /* 0x000000a49fac723e */ /* 0x000fe200000000ff */
[----:B------:R-:W-:Y:S01]  /*81e0*/  FADD.FTZ R142, R142, R143 ;  /* 0x0000008f8e8e7221 */ /* 0x000fe20000010000 */
[----:B------:R-:W-:-:S02]  /*81f0*/  PRMT R157, R162, 0x7632, R157 ;  /* 0x00007632a29d7816 */ /* 0x000fc4000000009d */
[----:B------:R-:W-:Y:S01]  /*8200*/  PRMT R79, R240, 0x7770, RZ ;  /* 0x00007770f04f7816 */ /* 0x000fe200000000ff */
[----:B------:R-:W-:Y:S01]  /*8210*/  FADD.FTZ R141, R141, R142 ;  /* 0x0000008e8d8d7221 */ /* 0x000fe20000010000 */
[----:B------:R-:W-:Y:S02]  /*8220*/  PRMT R171, R172, 0x7632, R171 ;  /* 0x00007632acab7816 */ /* 0x000fe400000000ab */
[----:B------:R-:W-:Y:S02]  /*8230*/  @!P1 PRMT R47, R78, 0x5410, RZ ;  /* 0x000054104e2f9816 */ /* 0x000fe400000000ff */
[----:B------:R-:W-:Y:S01]  /*8240*/  PRMT R246, R162, 0x5410, R157 ;  /* 0x00005410a2f67816 */ /* 0x000fe2000000009d */
[----:B------:R-:W-:Y:S01]  /*8250*/  @P0 HADD2 R97, -R171.H0_H0, -RZ.H0_H0 ;  /* 0xa00000ffab610230 */ /* 0x000fe20000000900 */
[----:B------:R-:W-:Y:S01]  /*8260*/  ISETP.LE.U32.AND P1, PT, R79, UR8, PT ;  /* 0x000000084f007c0c */ /* 0x000fe2000bf23070 */
[----:B------:R-:W-:Y:S01]  /*8270*/  @!P5 HADD2 R99, -R174.H0_H0, -RZ.H0_H0 ;  /* 0xa00000ffae63d230 */ /* 0x000fe20000000900 */
[----:B------:R-:W-:Y:S01]  /*8280*/  @!P3 PRMT R162, R113, 0x5410, RZ ;  /* 0x0000541071a2b816 */ /* 0x000fe200000000ff */
[----:B------:R-:W-:Y:S01]  /*8290*/  HMMA.16816.F32 R76, R100, R80, RZ ;  /* 0x00000050644c723c */ /* 0x000fe200000018ff */
[----:B------:R-:W-:-:S02]  /*82a0*/  ISETP.GT.U32.AND P3, PT, R213, UR8, PT ;  /* 0x00000008d5007c0c */ /* 0x000fc4000bf64070 */
[C---:B------:R-:W-:Y:S02]  /*82b0*/  PRMT R238, R240.reuse, 0x7771, RZ ;  /* 0x00007771f0ee7816 */ /* 0x040fe400000000ff */
[----:B------:R-:W-:Y:S02]  /*82c0*/  PRMT R189, R240, 0x7772, RZ ;  /* 0x00007772f0bd7816 */ /* 0x000fe400000000ff */
[----:B------:R-:W-:Y:S01]  /*82d0*/  PRMT R249, R172, 0x5410, R171 ;  /* 0x00005410acf97816 */ /* 0x000fe200000000ab */
[----:B--2---:R-:W-:Y:S01]  /*82e0*/  HMMA.16816.F32 R108, R24, R8, R108 ;  /* 0x00000008186c723c */ /* 0x004fe2000000186c */
[----:B------:R-:W-:Y:S02]  /*82f0*/  @P0 PRMT R171, R97, 0x5410, RZ ;  /* 0x0000541061ab0816 */ /* 0x000fe400000000ff */
[----:B------:R-:W-:Y:S02]  /*8300*/  ISETP.GT.U32.AND P0, PT, R238, UR8, PT ;  /* 0x00000008ee007c0c */ /* 0x000fe4000bf04070 */
[----:B------:R-:W-:Y:S01]  /*8310*/  @!P5 PRMT R174, R99, 0x5410, RZ ;  /* 0x0000541063aed816 */ /* 0x000fe200000000ff */
[----:B------:R-:W-:Y:S01]  /*8320*/  @P3 HADD2 R116, -R172.H0_H0, -RZ.H0_H0 ;  /* 0xa00000ffac743230 */ /* 0x000fe20000000900 */
[----:B------:R-:W-:Y:S01]  /*8330*/  ISETP.GT.U32.AND P5, PT, R189, UR8, PT ;  /* 0x00000008bd007c0c */ /* 0x000fe2000bfa4070 */
[----:B------:R-:W-:Y:S01]  /*8340*/  HMMA.16816.F32 R112, R128, R82, RZ ;  /* 0x000000528070723c */ /* 0x000fe200000018ff */
[----:B------:R-:W-:-:S02]  /*8350*/  F2FP.F16.F32.PACK_AB R204, R177, R178 ;  /* 0x000000b2b1cc723e */ /* 0x000fc400000000ff */
[C---:B------:R-:W-:Y:S01]  /*8360*/  F2FP.F16.F32.PACK_AB R140, R145.reuse, R156 ;  /* 0x0000009c918c723e */ /* 0x040fe200000000ff */
[----:B------:R-:W-:Y:S01]  /*8370*/  FADD.FTZ R156, R156, R155 ;  /* 0x0000009b9c9c7221 */ /* 0x000fe20000010000 */
[----:B------:R-:W-:Y:S01]  /*8380*/  PRMT R198, R240, 0x7773, RZ ;  /* 0x00007773f0c67816 */ /* 0x000fe200000000ff */
[----:B------:R-:W-:Y:S01]  /*8390*/  @!P1 HADD2 R96, -R204.H0_H0, -RZ.H0_H0 ;  /* 0xa00000ffcc609230 */ /* 0x000fe20000000900 */
[----:B------:R-:W-:Y:S01]  /*83a0*/  PRMT R203, R204, 0x7632, R203 ;  /* 0x00007632cccb7816 */ /* 0x000fe200000000cb */
[----:B------:R-:W-:Y:S01]  /*83b0*/  HMMA.16816.F32 R76, R16, R8, R76 ;  /* 0x00000008104c723c */ /* 0x000fe2000000184c */
[----:B------:R-:W-:Y:S01]  /*83c0*/  PRMT R135, R140, 0x7632, R135 ;  /* 0x000076328c877816 */ /* 0x000fe20000000087 */
[----:B------:R-:W-:Y:S01]  /*83d0*/  FADD.FTZ R145, R145, R156 ;  /* 0x0000009c91917221 */ /* 0x000fe20000010000 */
[----:B------:R-:W-:Y:S01]  /*83e0*/  F2FP.F16.F32.PACK_AB R202, R184, R175 ;  /* 0x000000afb8ca723e */ /* 0x000fe200000000ff */
[----:B------:R-:W-:Y:S01]  /*83f0*/  @P0 HADD2 R91, -R203.H0_H0, -RZ.H0_H0 ;  /* 0xa00000ffcb5b0230 */ /* 0x000fe20000000900 */
[----:B------:R-:W-:Y:S01]  /*8400*/  @P3 PRMT R172, R116, 0x5410, RZ ;  /* 0x0000541074ac3816 */ /* 0x000fe200000000ff */
[----:B------:R-:W-:Y:S01]  /*8410*/  FADD.FTZ R178, R178, R145 ;  /* 0x00000091b2b27221 */ /* 0x000fe20000010000 */
[----:B------:R-:W-:Y:S01]  /*8420*/  ISETP.GT.U32.AND P3, PT, R198, UR8, PT ;  /* 0x00000008c6007c0c */ /* 0x000fe2000bf64070 */
[----:B------:R-:W-:Y:S01]  /*8430*/  @P5 HADD2 R90, -R202.H0_H0, -RZ.H0_H0 ;  /* 0xa00000ffca5a5230 */ /* 0x000fe20000000900 */
[----:B------:R-:W-:Y:S01]  /*8440*/  @!P4 PRMT R150, R98, 0x5410, RZ ;  /* 0x000054106296c816 */ /* 0x000fe200000000ff */
[----:B------:R-:W-:Y:S01]  /*8450*/  HMMA.16816.F32 R80, R100, R82, RZ ;  /* 0x000000526450723c */ /* 0x000fe200000018ff */
[----:B------:R-:W-:Y:S01]  /*8460*/  PRMT R8, R135, 0x7632, R8 ;  /* 0x0000763287087816 */ /* 0x000fe20000000008 */
[----:B------:R-:W-:Y:S01]  /*8470*/  FADD.FTZ R178, R177, R178 ;  /* 0x000000b2b1b27221 */ /* 0x000fe20000010000 */
[----:B------:R-:W-:-:S02]  /*8480*/  PRMT R201, R202, 0x7632, R201 ;  /* 0x00007632cac97816 */ /* 0x000fc400000000c9 */
[----:B------:R-:W-:Y:S02]  /*8490*/  LOP3.LUT R98, R124, 0xff, RZ, 0xc0, !PT ;  /* 0x000000ff7c627812 */ /* 0x000fe400078ec0ff */
[----:B------:R-:W-:Y:S01]  /*84a0*/  PRMT R97, R204, 0x5410, R203 ;  /* 0x00005410cc617816 */ /* 0x000fe200000000cb */
[----:B------:R-:W-:Y:S01]  /*84b0*/  HMMA.16816.F32 R112, R24, R10, R112 ;  /* 0x0000000a1870723c */ /* 0x000fe20000001870 */
[----:B------:R-:W-:Y:S01]  /*84c0*/  LOP3.LUT R8, R8, 0xff, RZ, 0xc0, !PT ;  /* 0x000000ff08087812 */ /* 0x000fe200078ec0ff */
[----:B------:R-:W-:Y:S01]  /*84d0*/  @P3 HADD2 R88, -R201.H0_H0, -RZ.H0_H0 ;  /* 0xa00000ffc9583230 */ /* 0x000fe20000000900 */
[----:B------:R-:W-:Y:S01]  /*84e0*/  @P0 PRMT R203, R91, 0x5410, RZ ;  /* 0x000054105bcb0816 */ /* 0x000fe200000000ff */
[----:B------:R-:W-:Y:S01]  /*84f0*/  FADD.FTZ R91, R123, R120 ;  /* 0x000000787b5b7221 */ /* 0x000fe20000010000 */
[----:B------:R-:W-:Y:S02]  /*8500*/  ISETP.LE.U32.AND P0, PT, R98, UR8, PT ;  /* 0x0000000862007c0c */ /* 0x000fe4000bf03070 */
[----:B------:R-:W-:-:S02]  /*8510*/  PRMT R247, R202, 0x5410, R201 ;  /* 0x00005410caf77816 */ /* 0x000fc400000000c9 */
[----:B------:R-:W-:Y:S02]  /*8520*/  @!P1 PRMT R204, R96, 0x5410, RZ ;  /* 0x0000541060cc9816 */ /* 0x000fe400000000ff */
[----:B------:R-:W-:Y:S01]  /*8530*/  @P5 PRMT R202, R90, 0x5410, RZ ;  /* 0x000054105aca5816 */ /* 0x000fe200000000ff */
[----:B------:R-:W-:Y:S01]  /*8540*/  HMMA.16816.F32 R80, R16, R10, R80 ;  /* 0x0000000a1050723c */ /* 0x000fe20000001850 */
[C---:B------:R-:W-:Y:S01]  /*8550*/  ISETP.GT.U32.AND P5, PT, R179.reuse, UR8, PT ;  /* 0x00000008b3007c0c */ /* 0x040fe2000bfa4070 */
[----:B------:R-:W-:Y:S01]  /*8560*/  IMAD.U32 R10, RZ, RZ, UR21 ;  /* 0x00000015ff0a7e24 */ /* 0x000fe2000f8e00ff */
[----:B------:R-:W-:Y:S01]  /*8570*/  PRMT R96, R179, 0x5410, R188 ;  /* 0x00005410b3607816 */ /* 0x000fe200000000bc */
[----:B------:R-:W-:Y:S01]  /*8580*/  IMAD.SHL.U32 R179, R194, 0x2, RZ ;  /* 0x00000002c2b37824 */ /* 0x000fe200078e00ff */
[----:B------:R-:W-:Y:S02]  /*8590*/  ISETP.LE.U32.AND P4, PT, R8, UR8, PT ;  /* 0x0000000808007c0c */ /* 0x000fe4000bf83070 */
[----:B------:R-:W-:-:S02]  /*85a0*/  PRMT R8, R124, 0x7632, R8 ;  /* 0x000076327c087816 */ /* 0x000fc40000000008 */
[----:B------:R-:W-:Y:S02]  /*85b0*/  LOP3.LUT R13, R126, 0xff, RZ, 0xc0, !PT ;  /* 0x000000ff7e0d7812 */ /* 0x000fe400078ec0ff */
[----:B------:R-:W-:Y:S02]  /*85c0*/  LOP3.LUT R121, R121, 0xffff, RZ, 0xc0, !PT ;  /* 0x0000ffff79797812 */ /* 0x000fe400078ec0ff */
[----:B------:R-:W-:Y:S01]  /*85d0*/  F2FP.F16.F32.PACK_AB R200, R208, R209 ;  /* 0x000000d1d0c8723e */ /* 0x000fe200000000ff */
[----:B------:R-:W-:Y:S01]  /*85e0*/  FADD.FTZ R209, R209, R178 ;  /* 0x000000b2d1d17221 */ /* 0x000fe20000010000 */
[----:B------:R-:W-:Y:S02]  /*85f0*/  LOP3.LUT R179, R179, 0x6, RZ, 0xe2, !PT ;  /* 0x00000006b3b37812 */ /* 0x000fe400078ee2ff */
[----:B------:R-:W-:Y:S01]  /*8600*/  LOP3.LUT R8, R8, 0xff, RZ, 0xc0, !PT ;  /* 0x000000ff08087812 */ /* 0x000fe200078ec0ff */
[----:B------:R-:W-:Y:S01]  /*8610*/  @!P0 HADD2 R86, -R200.H0_H0, -RZ.H0_H0 ;  /* 0xa00000ffc8568230 */ /* 0x000fe20000000900 */
[----:B------:R-:W-:Y:S01]  /*8620*/  ISETP.LE.U32.AND P6, PT, R13, UR8, PT ;  /* 0x000000080d007c0c */ /* 0x000fe2000bfc3070 */
[----:B------:R-:W-:Y:S01]  /*8630*/  @!P4 HADD2 R89, -R56.H0_H0, -RZ.H0_H0 ;  /* 0xa00000ff3859c230 */ /* 0x000fe20000000900 */
[----:B------:R-:W-:Y:S01]  /*8640*/  ISETP.LE.U32.AND P1, PT, R121, UR8, PT ;  /* 0x0000000879007c0c */ /* 0x000fe2000bf23070 */
[----:B------:R-:W-:Y:S01]  /*8650*/  FADD.FTZ R208, R208, R209 ;  /* 0x000000d1d0d07221 */ /* 0x000fe20000010000 */
[----:B------:R-:W-:-:S02]  /*8660*/  @P3 PRMT R201, R88, 0x5410, RZ ;  /* 0x0000541058c93816 */ /* 0x000fc400000000ff */
[----:B------:R-:W-:Y:S01]  /*8670*/  ISETP.LE.U32.AND P3, PT, R8, UR8, PT ;  /* 0x0000000808007c0c */ /* 0x000fe2000bf63070 */
[----:B------:R-:W-:Y:S01]  /*8680*/  IMAD R8, R4, UR25, R179 ;  /* 0x0000001904087c24 */ /* 0x000fe2000f8e02b3 */
[C---:B------:R-:W-:Y:S02]  /*8690*/  PRMT R199, R200.reuse, 0x7632, R199 ;  /* 0x00007632c8c77816 */ /* 0x040fe400000000c7 */
[----:B------:R-:W-:Y:S02]  /*86a0*/  PRMT R99, R189, 0x5410, R198 ;  /* 0x00005410bd637816 */ /* 0x000fe400000000c6 */
[----:B------:R-:W-:Y:S01]  /*86b0*/  PRMT R251, R200, 0x5410, R199 ;  /* 0x00005410c8fb7816 */ /* 0x000fe200000000c7 */
[----:B------:R-:W-:Y:S01]  /*86c0*/  @!P6 HADD2 R118, -R140.H0_H0, -RZ.H0_H0 ;  /* 0xa00000ff8c76e230 */ /* 0x000fe20000000900 */
[----:B------:R-:W-:Y:S01]  /*86d0*/  @!P0 PRMT R200, R86, 0x5410, RZ ;  /* 0x0000541056c88816 */ /* 0x000fe200000000ff */
[----:B------:R-:W-:Y:S01]  /*86e0*/  @!P1 HADD2 R87, -R63.H0_H0, -RZ.H0_H0 ;  /* 0xa00000ff3f579230 */ /* 0x000fe20000000900 */
[----:B------:R-:W-:-:S02]  /*86f0*/  SHF.R.S32.HI R9, RZ, 0x1f, R8 ;  /* 0x0000001fff097819 */ /* 0x000fc40000011408 */
[----:B------:R-:W-:Y:S02]  /*8700*/  IADD3 R8, P0, PT, R8, UR21, RZ ;  /* 0x0000001508087c10 */ /* 0x000fe4000ff1e0ff */
[----:B------:R-:W-:Y:S02]  /*8710*/  F2FP.F16.F32.PACK_AB R198, R206, R207 ;  /* 0x000000cfcec6723e */ /* 0x000fe400000000ff */
[----:B------:R-:W-:Y:S02]  /*8720*/  @!P4 PRMT R56, R89, 0x5410, RZ ;  /* 0x000054105938c816 */ /* 0x000fe400000000ff */
[----:B------:R-:W-:Y:S01]  /*8730*/  ISETP.GT.U32.AND P4, PT, R188, UR8, PT ;  /* 0x00000008bc007c0c */ /* 0x000fe2000bf84070 */
[----:B------:R-:W-:Y:S01]  /*8740*/  @!P3 HADD2 R85, -R198.H0_H0, -RZ.H0_H0 ;  /* 0xa00000ffc655b230 */ /* 0x000fe20000000900 */
[----:B------:R-:W-:Y:S02]  /*8750*/  LEA.HI.X.SX32 R9, R10, R9, 0x1, P0 ;  /* 0x000000090a097211 */ /* 0x000fe400000f0eff */
[----:B------:R-:W-:Y:S01]  /*8760*/  LEA R188, P0, R8, UR6, 0x1 ;  /* 0x0000000608bc7c11 */ /* 0x000fe2000f8008ff */
[----:B------:R-:W-:Y:S01]  /*8770*/  USHF.L.U32 UR6, UR25, 0x3, URZ ;  /* 0x0000000319067899 */ /* 0x000fe200080006ff */
[----:B------:R-:W-:-:S02]  /*8780*/  PRMT R197, R198, 0x7632, R197 ;  /* 0x00007632c6c57816 */ /* 0x000fc400000000c5 */
[----:B------:R-:W-:Y:S02]  /*8790*/  PRMT R230, R140, 0x5410, R135 ;  /* 0x000054108ce67816 */ /* 0x000fe40000000087 */
[----:B------:R-:W-:Y:S02]  /*87a0*/  LEA.HI.X R189, R8, UR7, R9, 0x1, P0 ;  /* 0x0000000708bd7c11 */ /* 0x000fe400080f0c09 */
[----:B------:R-:W-:Y:S01]  /*87b0*/  SHF.R.U32.HI R191, RZ, 0x18, R124 ;  /* 0x00000018ffbf7819 */ /* 0x000fe2000001167c */
[----:B------:R-:W-:Y:S01]  /*87c0*/  LDSM.16.MT88.4 R8, [R244+0x6800] ;  /* 0x00680000f408783b */ /* 0x000fe20000004200 */
[----:B------:R-:W-:Y:S02]  /*87d0*/  @!P6 PRMT R140, R118, 0x5410, RZ ;  /* 0x00005410768ce816 */ /* 0x000fe400000000ff */
[----:B------:R-:W-:Y:S01]  /*87e0*/  @!P1 PRMT R63, R87, 0x5410, RZ ;  /* 0x00005410573f9816 */ /* 0x000fe200000000ff */
[----:B------:R-:W-:Y:S01]  /*87f0*/  STG.E.U16 desc[UR28][R188.64], R169 ;  /* 0x000000a9bc007986 */ /* 0x000fe2000c10151c */
[----:B------:R-:W-:-:S02]  /*8800*/  ISETP.GT.U32.AND P0, PT, R231, UR8, PT ;  /* 0x00000008e7007c0c */ /* 0x000fc4000bf04070 */
[C---:B------:R-:W-:Y:S01]  /*8810*/  ISETP.GT.U32.AND P1, PT, R122.reuse, UR8, PT ;  /* 0x000000087a007c0c */ /* 0x040fe2000bf24070 */
[----:B------:R-:W-:Y:S01]  /*8820*/  STG.E.U16 desc[UR28][R188.64+0x2], R150 ;  /* 0x00000296bc007986 */ /* 0x000fe2000c10151c */
[----:B------:R-:W-:Y:S02]  /*8830*/  PRMT R231, R122, 0x5410, R231 ;  /* 0x000054107ae77816 */ /* 0x000fe400000000e7 */
[----:B------:R-:W-:Y:S01]  /*8840*/  PRMT R118, R198, 0x5410, R197 ;  /* 0x00005410c6767816 */ /* 0x000fe200000000c5 */
[----:B------:R-:W2:Y:S01]  /*8850*/  LDSM.16.MT88.4 R120, [R244+0x6000] ;  /* 0x00600000f478783b */ /* 0x000ea20000004200 */
[----:B------:R-:W-:Y:S02]  /*8860*/  @!P3 PRMT R198, R85, 0x5410, RZ ;  /* 0x0000541055c6b816 */ /* 0x000fe400000000ff */
[----:B------:R-:W-:Y:S01]  /*8870*/  ISETP.LE.U32.AND P3, PT, R191, UR8, PT ;  /* 0x00000008bf007c0c */ /* 0x000fe2000bf63070 */
[----:B------:R-:W-:Y:S01]  /*8880*/  FADD.FTZ R191, R250, R119 ;  /* 0x00000077fabf7221 */ /* 0x000fe20000010000 */
[----:B------:R-:W-:-:S02]  /*8890*/  SHF.R.U32.HI R14, RZ, 0x18, R187 ;  /* 0x00000018ff0e7819 */ /* 0x000fc400000116bb */
[----:B------:R-:W-:Y:S02]  /*88a0*/  LOP3.LUT R233, R196, 0xff, RZ, 0xc0, !PT ;  /* 0x000000ffc4e97812 */ /* 0x000fe400078ec0ff */
[----:B------:R-:W-:Y:S02]  /*88b0*/  ISETP.LE.U32.AND P6, PT, R14, UR8, PT ;  /* 0x000000080e007c0c */ /* 0x000fe4000bfc3070 */
[----:B------:R-:W-:Y:S02]  /*88c0*/  F2FP.F16.F32.PACK_AB R176, R168, R161 ;  /* 0x000000a1a8b0723e */ /* 0x000fe400000000ff */
[----:B------:R-:W-:Y:S02]  /*88d0*/  F2FP.F16.F32.PACK_AB R196, R190, R205 ;  /* 0x000000cdbec4723e */ /* 0x000fe400000000ff */
[----:B------:R-:W-:Y:S01]  /*88e0*/  PRMT R173, R176, 0x7632, R173 ;  /* 0x00007632b0ad7816 */ /* 0x000fe200000000ad */
[----:B------:R-:W-:Y:S01]  /*88f0*/  @!P3 HADD2 R84, -R197.H0_H0, -RZ.H0_H0 ;  /* 0xa00000ffc554b230 */ /* 0x000fe20000000900 */
[----:B------:R-:W-:-:S02]  /*8900*/  PRMT R252, R245, 0x5410, R216 ;  /* 0x00005410f5fc7816 */ /* 0x000fc400000000d8 */
[----:B------:R-:W-:Y:S02]  /*8910*/  PRMT R248, R176, 0x5410, R173 ;  /* 0x00005410b0f87816 */ /* 0x000fe400000000ad */
[----:B------:R-:W-:Y:S01]  /*8920*/  @!P3 PRMT R197, R84, 0x5410, RZ ;  /* 0x0000541054c5b816 */ /* 0x000fe200000000ff */
[----:B------:R-:W-:Y:S01]  /*8930*/  @!P6 HADD2 R117, -R173.H0_H0, -RZ.H0_H0 ;  /* 0xa00000ffad75e230 */ /* 0x000fe20000000900 */
[----:B------:R-:W-:Y:S02]  /*8940*/  ISETP.LE.U32.AND P3, PT, R233, UR8, PT ;  /* 0x00000008e9007c0c */ /* 0x000fe4000bf63070 */
[----:B------:R-:W-:Y:S01]  /*8950*/  F2FP.F16.F32.PACK_AB R216, R215, R214 ;  /* 0x000000d6d7d8723e */ /* 0x000fe200000000ff */
[----:B------:R-:W-:Y:S01]  /*8960*/  FADD.FTZ R214, R214, R141 ;  /* 0x0000008dd6d67221 */ /* 0x000fe20000010000 */
[----:B------:R-:W-:Y:S02]  /*8970*/  @!P6 PRMT R173, R117, 0x5410, RZ ;  /* 0x0000541075ade816 */ /* 0x000fe400000000ff */
[----:B------:R-:W-:Y:S01]  /*8980*/  ISETP.LE.U32.AND P6, PT, R193, UR8, PT ;  /* 0x00000008c1007c0c */ /* 0x000fe2000bfc3070 */
[----:B------:R-:W-:Y:S01]  /*8990*/  FADD.FTZ R214, R215, R214 ;  /* 0x000000d6d7d67221 */ /* 0x000fe20000010000 */
[----:B------:R-:W-:-:S02]  /*89a0*/  PRMT R193, R196, 0x7632, R193 ;  /* 0x00007632c4c17816 */ /* 0x000fc400000000c1 */
[----:B------:R-:W-:Y:S01]  /*89b0*/  PRMT R221, R216, 0x7632, R221 ;  /* 0x00007632d8dd7816 */ /* 0x000fe200000000dd */
[----:B------:R-:W-:Y:S01]  /*89c0*/  FADD.FTZ R205, R205, R214 ;  /* 0x000000d6cdcd7221 */ /* 0x000fe20000010000 */
[----:B------:R-:W-:Y:S01]  /*89d0*/  PRMT R229, R196, 0x5410, R193 ;  /* 0x00005410c4e57816 */ /* 0x000fe200000000c1 */
[----:B------:R-:W-:Y:S01]  /*89e0*/  @!P3 HADD2 R31, -R196.H0_H0, -RZ.H0_H0 ;  /* 0xa00000ffc41fb230 */ /* 0x000fe20000000900 */
[----:B-1----:R-:W-:Y:S01]  /*89f0*/  F2FP.F16.F32.PACK_AB R225, R220, R223 ;  /* 0x000000dfdce1723e */ /* 0x002fe200000000ff */
[----:B------:R-:W-:Y:S01]  /*8a00*/  FADD.FTZ R223, R223, R208 ;  /* 0x000000d0dfdf7221 */ /* 0x000fe20000010000 */
[----:B------:R-:W-:Y:S01]  /*8a10*/  LOP3.LUT R245, R124, 0xffff, RZ, 0xc0, !PT ;  /* 0x0000ffff7cf57812 */ /* 0x000fe200078ec0ff */
[-C--:B--2---:R-:W-:Y:S01]  /*8a20*/  HMMA.16816.F32 R84, R100, R120.reuse, RZ ;  /* 0x000000786454723c */ /* 0x084fe200000018ff */
[----:B------:R-:W-:Y:S01]  /*8a30*/  @!P3 PRMT R196, R31, 0x5410, RZ ;  /* 0x000054101fc4b816 */ /* 0x000fe200000000ff */
[----:B------:R-:W-:Y:S01]  /*8a40*/  IMAD.MOV.U32 R31, RZ, RZ, R118 ;  /* 0x000000ffff1f7224 */ /* 0x000fe200078e0076 */
[----:B------:R-:W-:Y:S01]  /*8a50*/  ISETP.GT.U32.AND P3, PT, R186, UR8, PT ;  /* 0x00000008ba007c0c */ /* 0x000fe2000bf64070 */
[----:B------:R-:W-:Y:S01]  /*8a60*/  @!P6 HADD2 R29, -R225.H0_H0, -RZ.H0_H0 ;  /* 0xa00000ffe11de230 */ /* 0x000fe20000000900 */
[----:B------:R-:W-:Y:S01]  /*8a70*/  SHF.R.U32.HI R245, RZ, 0x8, R245 ;  /* 0x00000008fff57819 */ /* 0x000fe200000116f5 */
[----:B------:R-:W-:Y:S01]  /*8a80*/  IMAD.MOV.U32 R241, RZ, RZ, R31 ;  /* 0x000000fffff17224 */ /* 0x000fe200078e001f */
[----:B------:R-:W-:Y:S01]  /*8a90*/  HSET2.LE.AND R252, R252, R183, PT ;  /* 0x000000b7fcfc7233 */ /* 0x000fe20003803000 */
[----:B------:R-:W-:Y:S01]  /*8aa0*/  HMMA.16816.F32 R116, R128, R120, RZ ;  /* 0x000000788074723c */ /* 0x000fe200000018ff */
[----:B------:R-:W-:-:S02]  /*8ab0*/  LOP3.LUT R96, R96, 0xff00ff, RZ, 0xc0, !PT ;  /* 0x00ff00ff60607812 */ /* 0x000fc400078ec0ff */
[----:B------:R-:W-:Y:S02]  /*8ac0*/  LOP3.LUT R125, R125, 0xffff, RZ, 0xc0, !PT ;  /* 0x0000ffff7d7d7812 */ /* 0x000fe400078ec0ff */
[----:B------:R-:W-:Y:S02]  /*8ad0*/  PRMT R186, R233, 0x5410, R186 ;  /* 0x00005410e9ba7816 */ /* 0x000fe400000000ba */
[----:B------:R-:W-:Y:S01]  /*8ae0*/  LOP3.LUT R167, R167, 0xffff, RZ, 0xc0, !PT ;  /* 0x0000ffffa7a77812 */ /* 0x000fe200078ec0ff */
[----:B------:R-:W-:-:S04]  /*8af0*/  @P3 HADD2 R30, -R193.H0_H0, -RZ.H0_H0 ;  /* 0xa00000ffc11e3230 */ /* 0x000fc80000000900 */
[-C--:B------:R-:W-:Y:S01]  /*8b00*/  HMMA.16816.F32 R84, R16, R8.reuse, R84 ;  /* 0x000000081054723c */ /* 0x080fe20000001854 */
[----:B------:R-:W-:Y:S02]  /*8b10*/  @P3 PRMT R193, R30, 0x5410, RZ ;  /* 0x000054101ec13816 */ /* 0x000fe400000000ff */
[----:B------:R-:W-:Y:S02]  /*8b20*/  SHF.R.U32.HI R30, RZ, 0x10, R126 ;  /* 0x00000010ff1e7819 */ /* 0x000fe4000001167e */
[----:B------:R-:W-:Y:S02]  /*8b30*/  ISETP.GT.U32.AND P3, PT, R226, UR8, PT ;  /* 0x00000008e2007c0c */ /* 0x000fe4000bf64070 */
[----:B------:R-:W-:Y:S01]  /*8b40*/  LOP3.LUT R30, R30, 0xff, RZ, 0xc0, !PT ;  /* 0x000000ff1e1e7812 */ /* 0x000fe200078ec0ff */
[----:B------:R-:W-:Y:S01]  /*8b50*/  HMMA.16816.F32 R116, R24, R8, R116 ;  /* 0x000000081874723c */ /* 0x000fe20000001874 */
[----:B------:R-:W-:Y:S01]  /*8b60*/  LOP3.LUT R9, R240, 0xff, RZ, 0xc0, !PT ;  /* 0x000000fff0097812 */ /* 0x000fe200078ec0ff */
[----:B------:R-:W-:-:S03]  /*8b70*/  IMAD.MOV.U32 R240, RZ, RZ, R91 ;  /* 0x000000fffff07224 */ /* 0x000fc600078e005b */
[----:B------:R-:W-:Y:S01]  /*8b80*/  PRMT R8, R9, 0x5410, R238 ;  /* 0x0000541009087816 */ /* 0x000fe200000000ee */
[----:B------:R-:W-:Y:S01]  /*8b90*/  FADD.FTZ R224, R224, R240 ;  /* 0x000000f0e0e07221 */ /* 0x000fe20000010000 */
[----:B------:R-:W-:Y:S01]  /*8ba0*/  LOP3.LUT R238, R185, 0xff, RZ, 0xc0, !PT ;  /* 0x000000ffb9ee7812 */ /* 0x000fe200078ec0ff */
[-C--:B------:R-:W-:Y:S01]  /*8bb0*/  HMMA.16816.F32 R88, R100, R122.reuse, RZ ;  /* 0x0000007a6458723c */ /* 0x080fe200000018ff */
[----:B------:R-:W-:Y:S01]  /*8bc0*/  LOP3.LUT R9, R236, 0xff, RZ, 0xc0, !PT ;  /* 0x000000ffec097812 */ /* 0x000fe200078ec0ff */
[----:B------:R-:W-:Y:S01]  /*8bd0*/  FADD.FTZ R237, R237, R224 ;  /* 0x000000e0eded7221 */ /* 0x000fe20000010000 */
[----:B------:R-:W-:Y:S02]  /*8be0*/  SHF.R.U32.HI R240, RZ, 0x18, R124 ;  /* 0x00000018fff07819 */ /* 0x000fe4000001167c */
[--C-:B------:R-:W-:Y:S01]  /*8bf0*/  PRMT R250, R9, 0x5410, R226.reuse ;  /* 0x0000541009fa7816 */ /* 0x100fe200000000e2 */
[----:B------:R-:W-:Y:S01]  /*8c00*/  FADD.FTZ R237, R182, R237 ;  /* 0x000000edb6ed7221 */ /* 0x000fe20000010000 */
[----:B------:R-:W-:Y:S01]  /*8c10*/  PRMT R9, R185, 0x7632, R9 ;  /* 0x00007632b9097816 */ /* 0x000fe20000000009 */
[----:B------:R-:W-:Y:S01]  /*8c20*/  HMMA.16816.F32 R120, R128, R122, RZ ;  /* 0x0000007a8078723c */ /* 0x000fe200000018ff */
[----:B------:R-:W-:Y:S01]  /*8c30*/  PRMT R226, R225, 0x7632, R226 ;  /* 0x00007632e1e27816 */ /* 0x000fe200000000e2 */
[----:B------:R-:W-:Y:S01]  /*8c40*/  FADD.FTZ R166, R166, R237 ;  /* 0x000000eda6a67221 */ /* 0x000fe20000010000 */
[----:B------:R-:W-:-:S03]  /*8c50*/  LOP3.LUT R9, R9, 0xff, RZ, 0xc0, !PT ;  /* 0x000000ff09097812 */ /* 0x000fc600078ec0ff */
[----:B------:R-:W-:Y:S01]  /*8c60*/  FADD.FTZ R166, R153, R166 ;  /* 0x000000a699a67221 */ /* 0x000fe20000010000 */
[----:B------:R-:W-:-:S03]  /*8c70*/  @P3 HADD2 R38, -R226.H0_H0, -RZ.H0_H0 ;  /* 0xa00000ffe2263230 */ /* 0x000fc60000000900 */
[----:B------:R-:W-:Y:S02]  /*8c80*/  FADD.FTZ R147, R147, R166 ;  /* 0x000000a693937221 */ /* 0x000fe40000010000 */
[----:B------:R-:W-:Y:S02]  /*8c90*/  HMMA.16816.F32 R88, R16, R10, R88 ;  /* 0x0000000a1058723c */ /* 0x000fe40000001858 */
[----:B------:R-:W-:-:S04]  /*8ca0*/  FADD.FTZ R144, R144, R147 ;  /* 0x0000009390907221 */ /* 0x000fc80000010000 */
[----:B------:R-:W-:Y:S02]  /*8cb0*/  FADD.FTZ R175, R175, R144 ;  /* 0x00000090afaf7221 */ /* 0x000fe40000010000 */
[----:B------:R-:W-:Y:S01]  /*8cc0*/  HMMA.16816.F32 R120, R24, R10, R120 ;  /* 0x0000000a1878723c */ /* 0x000fe20000001878 */
[----:B------:R-:W-:Y:S01]  /*8cd0*/  PRMT R11, R213, 0x5410, R212 ;  /* 0x00005410d50b7816 */ /* 0x000fe200000000d4 */
[----:B------:R-:W-:Y:S01]  /*8ce0*/  FADD.FTZ R10, R219, R191 ;  /* 0x000000bfdb0a7221 */ /* 0x000fe20000010000 */
[----:B------:R-:W-:Y:S01]  /*8cf0*/  F2FP.F16.F32.PACK_AB R212, R210, R211 ;  /* 0x000000d3d2d4723e */ /* 0x000fe200000000ff */
[----:B------:R-:W-:Y:S01]  /*8d00*/  FADD.FTZ R184, R184, R175 ;  /* 0x000000afb8b87221 */ /* 0x000fe20000010000 */
[----:B------:R-:W-:Y:S01]  /*8d10*/  F2FP.F16.F32.PACK_AB R219, R217, R218 ;  /* 0x000000dad9db723e */ /* 0x000fe200000000ff */
[----:B------:R-:W-:Y:S01]  /*8d20*/  FADD.FTZ R239, R239, R10 ;  /* 0x0000000aefef7221 */ /* 0x000fe20000010000 */
[----:B------:R-:W-:Y:S01]  /*8d30*/  PRMT R213, R212, 0x7632, R213 ;  /* 0x00007632d4d57816 */ /* 0x000fe200000000d5 */
[----:B------:R-:W-:Y:S01]  /*8d40*/  @P1 HADD2 R21, -R212.H0_H0, -RZ.H0_H0 ;  /* 0xa00000ffd4151230 */ /* 0x000fe20000000900 */
[----:B------:R-:W-:Y:S01]  /*8d50*/  PRMT R224, R219, 0x7632, R224 ;  /* 0x00007632dbe07816 */ /* 0x000fe200000000e0 */
[----:B------:R-:W-:Y:S01]  /*8d60*/  FADD.FTZ R239, R180, R239 ;  /* 0x000000efb4ef7221 */ /* 0x000fe20000010000 */
[----:B------:R-:W-:Y:S01]  /*8d70*/  PRMT R236, R212, 0x5410, R213 ;  /* 0x00005410d4ec7816 */ /* 0x000fe200000000d5 */
[----:B------:R-:W-:Y:S01]  /*8d80*/  @P0 HADD2 R20, -R213.H0_H0, -RZ.H0_H0 ;  /* 0xa00000ffd5140230 */ /* 0x000fe20000000900 */
[----:B------:R-:W-:Y:S01]  /*8d90*/  @P1 PRMT R212, R21, 0x5410, RZ ;  /* 0x0000541015d41816 */ /* 0x000fe200000000ff */
[----:B------:R-:W-:Y:S01]  /*8da0*/  FADD.FTZ R158, R158, R239 ;  /* 0x000000ef9e9e7221 */ /* 0x000fe20000010000 */
[----:B------:R-:W-:Y:S01]  /*8db0*/  SHF.R.U32.HI R21, RZ, 0x10, R124 ;  /* 0x00000010ff157819 */ /* 0x000fe2000001167c */
[----:B------:R-:W-:Y:S01]  /*8dc0*/  FADD.FTZ R207, R207, R184 ;  /* 0x000000b8cfcf7221 */ /* 0x000fe20000010000 */
[----:B------:R-:W-:Y:S01]  /*8dd0*/  @P0 PRMT R213, R20, 0x5410, RZ ;  /* 0x0000541014d50816 */ /* 0x000fe200000000ff */
[----:B------:R-:W-:Y:S01]  /*8de0*/  FADD.FTZ R158, R151, R158 ;  /* 0x0000009e979e7221 */ /* 0x000fe20000010000 */
[----:B------:R-:W-:Y:S01]  /*8df0*/  ISETP.LE.U32.AND P0, PT, R238, UR8, PT ;  /* 0x00000008ee007c0c */ /* 0x000fe2000bf03070 */
[----:B------:R-:W-:Y:S01]  /*8e00*/  FADD.FTZ R207, R206, R207 ;  /* 0x000000cfcecf7221 */ /* 0x000fe20000010000 */
[----:B------:R-:W-:Y:S01]  /*8e10*/  LOP3.LUT R20, R126, 0xffff, RZ, 0xc0, !PT ;  /* 0x0000ffff7e147812 */ /* 0x000fe200078ec0ff */
[----:B------:R-:W-:Y:S01]  /*8e20*/  FADD.FTZ R161, R161, R158 ;  /* 0x0000009ea1a17221 */ /* 0x000fe20000010000 */
[----:B------:R-:W-:-:S02]  /*8e30*/  LOP3.LUT R21, R21, 0xff, RZ, 0xc0, !PT ;  /* 0x000000ff15157812 */ /* 0x000fc400078ec0ff */
[----:B------:R-:W-:Y:S01]  /*8e40*/  SHF.R.U32.HI R20, RZ, 0x8, R20 ;  /* 0x00000008ff147819 */ /* 0x000fe20000011614 */
[----:B------:R-:W-:Y:S01]  /*8e50*/  FADD.FTZ R161, R168, R161 ;  /* 0x000000a1a8a17221 */ /* 0x000fe20000010000 */
[----:B------:R-:W-:Y:S02]  /*8e60*/  ISETP.LE.U32.AND P1, PT, R9, UR8, PT ;  /* 0x0000000809007c0c */ /* 0x000fe4000bf23070 */
[----:B------:R-:W-:Y:S01]  /*8e70*/  PRMT R10, R13, 0x5410, R20 ;  /* 0x000054100d0a7816 */ /* 0x000fe20000000014 */
[----:B------:R-:W-:Y:S01]  /*8e80*/  FADD.FTZ R164, R164, R161 ;  /* 0x000000a1a4a47221 */ /* 0x000fe20000010000 */
[----:B------:R-:W-:Y:S01]  /*8e90*/  PRMT R9, R30, 0x5410, R243 ;  /* 0x000054101e097816 */ /* 0x000fe200000000f3 */
[----:B------:R-:W-:Y:S01]  /*8ea0*/  @!P0 HADD2 R28, -R216.H0_H0, -RZ.H0_H0 ;  /* 0xa00000ffd81c8230 */ /* 0x000fe20000000900 */
[----:B------:R-:W-:Y:S01]  /*8eb0*/  SHF.R.U32.HI R13, RZ, 0x10, R187 ;  /* 0x00000010ff0d7819 */ /* 0x000fe200000116bb */
[----:B------:R-:W-:Y:S01]  /*8ec0*/  FADD.FTZ R159, R159, R164 ;  /* 0x000000a49f9f7221 */ /* 0x000fe20000010000 */
[----:B------:R-:W-:-:S02]  /*8ed0*/  SHF.R.U32.HI R243, RZ, 0x18, R185 ;  /* 0x00000018fff37819 */ /* 0x000fc400000116b9 */
[----:B------:R-:W-:Y:S01]  /*8ee0*/  PRMT R21, R21, 0x5410, R240 ;  /* 0x0000541015157816 */ /* 0x000fe200000000f0 */
[----:B------:R-:W-:Y:S01]  /*8ef0*/  FADD.FTZ R218, R218, R159 ;  /* 0x0000009fdada7221 */ /* 0x000fe20000010000 */
[----:B------:R-:W-:Y:S01]  /*8f00*/  PRMT R240, R216, 0x5410, R221 ;  /* 0x00005410d8f07816 */ /* 0x000fe200000000dd */
[----:B------:R-:W-:Y:S01]  /*8f10*/  @!P1 HADD2 R23, -R219.H0_H0, -RZ.H0_H0 ;  /* 0xa00000ffdb179230 */ /* 0x000fe20000000900 */
[----:B------:R-:W-:Y:S01]  /*8f20*/  @!P0 PRMT R216, R28, 0x5410, RZ ;  /* 0x000054101cd88816 */ /* 0x000fe200000000ff */
[----:B------:R-:W-:Y:S01]  /*8f30*/  FADD.FTZ R218, R217, R218 ;  /* 0x000000dad9da7221 */ /* 0x000fe20000010000 */
[----:B------:R-:W-:Y:S02]  /*8f40*/  LOP3.LUT R13, R13, 0xff, RZ, 0xc0, !PT ;  /* 0x000000ff0d0d7812 */ /* 0x000fe400078ec0ff */
[----:B------:R-:W-:Y:S01]  /*8f50*/  ISETP.LE.U32.AND P0, PT, R243, UR8, PT ;  /* 0x00000008f3007c0c */ /* 0x000fe2000bf03070 */
[----:B------:R-:W-:Y:S01]  /*8f60*/  FADD.FTZ R211, R211, R218 ;  /* 0x000000dad3d37221 */ /* 0x000fe20000010000 */
[----:B------:R-:W-:-:S02]  /*8f70*/  PRMT R126, R13, 0x5410, R14 ;  /* 0x000054100d7e7816 */ /* 0x000fc4000000000e */
[----:B------:R-:W-:Y:S02]  /*8f80*/  LOP3.LUT R14, R99, 0xff00ff, RZ, 0xc0, !PT ;  /* 0x00ff00ff630e7812 */ /* 0x000fe400078ec0ff */
[----:B------:R-:W-:Y:S02]  /*8f90*/  PRMT R242, R219, 0x5410, R224 ;  /* 0x00005410dbf27816 */ /* 0x000fe400000000e0 */
[----:B------:R-:W-:Y:S02]  /*8fa0*/  @!P1 PRMT R219, R23, 0x5410, RZ ;  /* 0x0000541017db9816 */ /* 0x000fe400000000ff */
[--C-:B------:R-:W-:Y:S02]  /*8fb0*/  HSET2.LE.AND R14, R14, R183.reuse, PT ;  /* 0x000000b70e0e7233 */ /* 0x100fe40003803000 */
[----:B------:R-:W-:Y:S01]  /*8fc0*/  LOP3.LUT R20, R20, 0xffff, RZ, 0xc0, !PT ;  /* 0x0000ffff14147812 */ /* 0x000fe200078ec0ff */
[----:B------:R-:W-:Y:S01]  /*8fd0*/  @!P0 HADD2 R22, -R224.H0_H0, -RZ.H0_H0 ;  /* 0xa00000ffe0168230 */ /* 0x000fe20000000900 */
[----:B------:R-:W-:-:S02]  /*8fe0*/  HSET2.LE.AND R23, R10, R183, PT ;  /* 0x000000b70a177233 */ /* 0x000fc40003803000 */
[----:B------:R-:W-:Y:S01]  /*8ff0*/  LOP3.LUT R31, R247, R14, RZ, 0xc0, !PT ;  /* 0x0000000ef71f7212 */ /* 0x000fe200078ec0ff */
[----:B------:R-:W-:Y:S01]  /*9000*/  IMAD.IADD R247, R5, 0x1, R244 ;  /* 0x0000000105f77824 */ /* 0x000fe200078e02f4 */
[----:B------:R-:W-:Y:S02]  /*9010*/  @!P0 PRMT R224, R22, 0x5410, RZ ;  /* 0x0000541016e08816 */ /* 0x000fe400000000ff */
[--C-:B------:R-:W-:Y:S02]  /*9020*/  HSET2.LE.AND R14, R9, R183.reuse, PT ;  /* 0x000000b7090e7233 */ /* 0x100fe40003803000 */
[----:B------:R-:W-:Y:S02]  /*9030*/  ISETP.LE.U32.AND P0, PT, R20, UR8, PT ;  /* 0x0000000814007c0c */ /* 0x000fe4000bf03070 */
[----:B------:R-:W-:Y:S02]  /*9040*/  LOP3.LUT R28, R230, R23, RZ, 0xc0, !PT ;  /* 0x00000017e61c7212 */ /* 0x000fe400078ec0ff */
[----:B------:R-:W-:-:S02]  /*9050*/  HSET2.LE.AND R9, R21, R183, PT ;  /* 0x000000b715097233 */ /* 0x000fc40003803000 */
[----:B------:R-:W1:Y:S01]  /*9060*/  LDSM.16.MT88.4 R20, [R247+0x6000] ;  /* 0x00600000f714783b */ /* 0x000e620000004200 */
[--C-:B------:R-:W-:Y:S02]  /*9070*/  HSET2.LE.AND R30, R8, R183.reuse, PT ;  /* 0x000000b7081e7233 */ /* 0x100fe40003803000 */
[----:B------:R-:W-:Y:S02]  /*9080*/  LOP3.LUT R9, R241, R9, RZ, 0xc0, !PT ;  /* 0x00000009f1097212 */ /* 0x000fe400078ec0ff */
[----:B------:R-:W-:Y:S02]  /*9090*/  HSET2.LE.AND R13, R250, R183, PT ;  /* 0x000000b7fa0d7233 */ /* 0x000fe40003803000 */
[----:B------:R-:W-:Y:S01]  /*90a0*/  LOP3.LUT R241, R187, 0xffff, RZ, 0xc0, !PT ;  /* 0x0000ffffbbf17812 */ /* 0x000fe200078ec0ff */
[----:B------:R-:W-:Y:S01]  /*90b0*/  @!P0 HADD2 R34, -R135.H0_H0, -RZ.H0_H0 ;  /* 0xa00000ff87228230 */ /* 0x000fe20000000900 */
[----:B------:R-:W-:Y:S02]  /*90c0*/  PRMT R8, R225, 0x5410, R226 ;  /* 0x00005410e1087816 */ /* 0x000fe400000000e2 */
[----:B------:R-:W-:-:S02]  /*90d0*/  SHF.R.U32.HI R241, RZ, 0x8, R241 ;  /* 0x00000008fff17819 */ /* 0x000fc400000116f1 */
[----:B------:R-:W-:Y:S02]  /*90e0*/  LOP3.LUT R10, R8, R13, RZ, 0xc0, !PT ;  /* 0x0000000d080a7212 */ /* 0x000fe400078ec0ff */
[----:B------:R-:W-:Y:S02]  /*90f0*/  @!P6 PRMT R225, R29, 0x5410, RZ ;  /* 0x000054101de1e816 */ /* 0x000fe400000000ff */
[----:B------:R-:W-:Y:S02]  /*9100*/  PRMT R8, R98, 0x5410, R245 ;  /* 0x0000541062087816 */ /* 0x000fe400000000f5 */
[----:B------:R-:W-:Y:S02]  /*9110*/  LOP3.LUT R29, R127, R14, RZ, 0xc0, !PT ;  /* 0x0000000e7f1d7212 */ /* 0x000fe400078ec0ff */
[----:B------:R-:W-:Y:S02]  /*9120*/  LOP3.LUT R98, R11, 0xff00ff, RZ, 0xc0, !PT ;  /* 0x00ff00ff0b627812 */ /* 0x000fe400078ec0ff */
[----:B------:R-:W-:-:S02]  /*9130*/  PRMT R14, R12, 0x5410, R241 ;  /* 0x000054100c0e7816 */ /* 0x000fc400000000f1 */
[----:B------:R-:W-:Y:S02]  /*9140*/  ISETP.LE.U32.AND P1, PT, R125, UR8, PT ;  /* 0x000000087d007c0c */ /* 0x000fe4000bf23070 */
[--C-:B------:R-:W-:Y:S02]  /*9150*/  HSET2.LE.AND R12, R98, R183.reuse, PT ;  /* 0x000000b7620c7233 */ /* 0x100fe40003803000 */
[----:B------:R-:W-:Y:S02]  /*9160*/  HSET2.LE.AND R11, R14, R183, PT ;  /* 0x000000b70e0b7233 */ /* 0x000fe40003803000 */
[----:B------:R-:W-:Y:S02]  /*9170*/  LOP3.LUT R14, R15, R252, RZ, 0xc0, !PT ;  /* 0x000000fc0f0e7212 */ /* 0x000fe400078ec0ff */
[----:B------:R-:W-:Y:S02]  /*9180*/  LOP3.LUT R15, R249, R12, RZ, 0xc0, !PT ;  /* 0x0000000cf90f7212 */ /* 0x000fe400078ec0ff */
[----:B------:R-:W-:-:S02]  /*9190*/  LOP3.LUT R12, R246, R11, RZ, 0xc0, !PT ;  /* 0x0000000bf60c7212 */ /* 0x000fc400078ec0ff */
[----:B------:R-:W-:Y:S01]  /*91a0*/  F2FP.F16.F32.PACK_AB R11, R227, R228 ;  /* 0x000000e4e30b723e */ /* 0x000fe200000000ff */
[----:B------:R-:W-:Y:S01]  /*91b0*/  @!P1 HADD2 R35, -R49.H0_H0, -RZ.H0_H0 ;  /* 0xa00000ff31239230 */ /* 0x000fe20000000900 */
[----:B------:R-:W-:Y:S01]  /*91c0*/  LOP3.LUT R30, R97, R30, RZ, 0xc0, !PT ;  /* 0x0000001e611e7212 */ /* 0x000fe200078ec0ff */
[----:B------:R-:W-:Y:S01]  /*91d0*/  FADD.FTZ R228, R228, R207 ;  /* 0x000000cfe4e47221 */ /* 0x000fe20000010000 */
[C---:B------:R-:W-:Y:S02]  /*91e0*/  PRMT R187, R11.reuse, 0x7610, R187 ;  /* 0x000076100bbb7816 */ /* 0x040fe400000000bb */
[----:B------:R-:W-:Y:S02]  /*91f0*/  PRMT R230, R11, 0x7632, R230 ;  /* 0x000076320be67816 */ /* 0x000fe400000000e6 */
[--C-:B------:R-:W-:Y:S01]  /*9200*/  HSET2.LE.AND R11, R96, R183.reuse, PT ;  /* 0x000000b7600b7233 */ /* 0x100fe20003803000 */
[----:B------:R-:W-:Y:S01]  /*9210*/  @P5 HADD2 R37, -R187.H0_H0, -RZ.H0_H0 ;  /* 0xa00000ffbb255230 */ /* 0x000fe20000000900 */
[----:B------:R-:W-:Y:S01]  /*9220*/  PRMT R96, R187, 0x5410, R230 ;  /* 0x00005410bb607816 */ /* 0x000fe200000000e6 */
[----:B------:R-:W-:Y:S01]  /*9230*/  @P4 HADD2 R36, -R230.H0_H0, -RZ.H0_H0 ;  /* 0xa00000ffe6244230 */ /* 0x000fe20000000900 */
[----:B------:R-:W-:-:S02]  /*9240*/  HSET2.LE.AND R13, R126, R183, PT ;  /* 0x000000b77e0d7233 */ /* 0x000fc40003803000 */
[----:B------:R-:W-:Y:S01]  /*9250*/  LOP3.LUT R11, R96, R11, RZ, 0xc0, !PT ;  /* 0x0000000b600b7212 */ /* 0x000fe200078ec0ff */
[-C--:B-1----:R-:W-:Y:S01]  /*9260*/  HMMA.16816.F32 R124, R128, R20.reuse, RZ ;  /* 0x00000014807c723c */ /* 0x082fe200000018ff */
[----:B------:R-:W-:Y:S02]  /*9270*/  HSET2.LE.AND R8, R8, R183, PT ;  /* 0x000000b708087233 */ /* 0x000fe40003803000 */
[----:B------:R-:W-:Y:S02]  /*9280*/  LOP3.LUT R13, R248, R13, RZ, 0xc0, !PT ;  /* 0x0000000df80d7212 */ /* 0x000fe400078ec0ff */
[----:B------:R-:W-:Y:S02]  /*9290*/  @!P1 PRMT R49, R35, 0x5410, RZ ;  /* 0x0000541023319816 */ /* 0x000fe400000000ff */
[----:B------:R-:W-:Y:S01]  /*92a0*/  LOP3.LUT R8, R251, R8, RZ, 0xc0, !PT ;  /* 0x00000008fb087212 */ /* 0x000fe200078ec0ff */
[----:B------:R-:W-:Y:S01]  /*92b0*/  HMMA.16816.F32 R96, R100, R20, RZ ;  /* 0x000000146460723c */ /* 0x000fe200000018ff */
[----:B------:R-:W-:-:S02]  /*92c0*/  ISETP.LE.U32.AND P1, PT, R167, UR8, PT ;  /* 0x00000008a7007c0c */ /* 0x000fc4000bf23070 */
[----:B------:R-:W-:Y:S02]  /*92d0*/  LOP3.LUT R241, R241, 0xffff, RZ, 0xc0, !PT ;  /* 0x0000fffff1f17812 */ /* 0x000fe400078ec0ff */
[----:B------:R-:W-:Y:S02]  /*92e0*/  @!P0 PRMT R135, R34, 0x5410, RZ ;  /* 0x0000541022878816 */ /* 0x000fe400000000ff */
[----:B------:R-:W-:Y:S01]  /*92f0*/  ISETP.LE.U32.AND P0, PT, R241, UR8, PT ;  /* 0x00000008f1007c0c */ /* 0x000fe2000bf03070 */
[-C--:B------:R-:W-:Y:S01]  /*9300*/  HMMA.16816.F32 R100, R100, R22.reuse, RZ ;  /* 0x000000166464723c */ /* 0x080fe200000018ff */
[----:B------:R-:W-:Y:S02]  /*9310*/  LOP3.LUT R245, R245, 0xffff, RZ, 0xc0, !PT ;  /* 0x0000fffff5f57812 */ /* 0x000fe400078ec0ff */
[----:B------:R-:W-:Y:S02]  /*9320*/  @P3 PRMT R226, R38, 0x5410, RZ ;  /* 0x0000541026e23816 */ /* 0x000fe400000000ff */
[----:B------:R-:W-:Y:S01]  /*9330*/  ISETP.LE.U32.AND P3, PT, R245, UR8, PT ;  /* 0x00000008f5007c0c */ /* 0x000fe2000bf63070 */
[----:B------:R-:W-:Y:S01]  /*9340*/  @!P1 HADD2 R6, -R139.H0_H0, -RZ.H0_H0 ;  /* 0xa00000ff8b069230 */ /* 0x000fe20000000900 */
[----:B------:R-:W-:Y:S01]  /*9350*/  @P4 PRMT R230, R36, 0x5410, RZ ;  /* 0x0000541024e64816 */ /* 0x000fe200000000ff */
[----:B------:R-:W-:Y:S01]  /*9360*/  HMMA.16816.F32 R128, R128, R22, RZ ;  /* 0x000000168080723c */ /* 0x000fe200000018ff */
[----:B------:R-:W1:Y:S01]  /*9370*/  LDSM.16.MT88.4 R20, [R247+0x6800] ;  /* 0x00680000f714783b */ /* 0x000e620000004200 */
[----:B------:R-:W-:-:S02]  /*9380*/  SHF.R.U32.HI R191, RZ, 0x3, R194 ;  /* 0x00000003ffbf7819 */ /* 0x000fc400000116c2 */
[----:B------:R-:W-:Y:S01]  /*9390*/  @!P1 PRMT R139, R6, 0x5410, RZ ;  /* 0x00005410068b9816 */ /* 0x000fe200000000ff */
[----:B------:R-:W-:-:S05]  /*93a0*/  @!P0 HADD2 R4, -R157.H0_H0, -RZ.H0_H0 ;  /* 0xa00000ff9d048230 */ /* 0x000fca0000000900 */
[----:B------:R-:W-:Y:S01]  /*93b0*/  @!P0 PRMT R157, R4, 0x5410, RZ ;  /* 0x00005410049d8816 */ /* 0x000fe200000000ff */
[----:B------:R-:W-:Y:S02]  /*93c0*/  IMAD.U32 R4, RZ, RZ, UR25 ;  /* 0x00000019ff047e24 */ /* 0x000fe4000f8e00ff */
[----:B------:R-:W-:-:S05]  /*93d0*/  @!P3 HADD2 R32, -R199.H0_H0, -RZ.H0_H0 ;  /* 0xa00000ffc720b230 */ /* 0x000fca0000000900 */
[----:B------:R-:W-:Y:S01]  /*93e0*/  @!P3 PRMT R199, R32, 0x5410, RZ ;  /* 0x0000541020c7b816 */ /* 0x000fe200000000ff */
[C---:B-1----:R-:W-:Y:S08]  /*93f0*/  HMMA.16816.F32 R96, R16.reuse, R20, R96 ;  /* 0x000000141060723c */ /* 0x042ff00000001860 */
[----:B------:R-:W-:Y:S01]  /*9400*/  HMMA.16816.F32 R100, R16, R22, R100 ;  /* 0x000000161064723c */ /* 0x000fe20000001864 */
[----:B------:R-:W1:Y:S07]  /*9410*/  LDSM.16.MT88.4 R16, [R232+0x7000] ;  /* 0x00700000e810783b */ /* 0x000e6e0000004200 */
[C---:B------:R-:W-:Y:S08]  /*9420*/  HMMA.16816.F32 R124, R24.reuse, R20, R124 ;  /* 0x00000014187c723c */ /* 0x040ff0000000187c */
[----:B------:R-:W-:Y:S01]  /*9430*/  HMMA.16816.F32 R128, R24, R22, R128 ;  /* 0x000000161880723c */ /* 0x000fe20000001880 */
[----:B------:R-:W2:Y:S04]  /*9440*/  LDSM.16.MT88.4 R24, [R244+0x7000] ;  /* 0x00700000f418783b */ /* 0x000ea80000004200 */
[----:B------:R-:W3:Y:S03]  /*9450*/  LDSM.16.MT88.4 R20, [R222+0x7000] ;  /* 0x00700000de14783b */ /* 0x000ee60000004200 */
[-C--:B-1----:R-:W-:Y:S08]  /*9460*/  HMMA.16816.F32 R92, R28, R16.reuse, R92 ;  /* 0x000000101c5c723c */ /* 0x082ff0000000185c */
[----:B------:R-:W-:Y:S08]  /*9470*/  HMMA.16816.F32 R68, R12, R16, R68 ;  /* 0x000000100c44723c */ /* 0x000ff00000001844 */
[-C--:B------:R-:W-:Y:S08]  /*9480*/  HMMA.16816.F32 R104, R28, R18.reuse, R104 ;  /* 0x000000121c68723c */ /* 0x080ff00000001868 */
[----:B------:R-:W-:Y:S01]  /*9490*/  HMMA.16816.F32 R72, R12, R18, R72 ;  /* 0x000000120c48723c */ /* 0x000fe20000001848 */
[----:B------:R-:W1:Y:S07]  /*94a0*/  LDSM.16.MT88.4 R16, [R247+0x7000] ;  /* 0x00700000f710783b */ /* 0x000e6e0000004200 */
[C---:B--2---:R-:W-:Y:S08]  /*94b0*/  HMMA.16816.F32 R116, R28.reuse, R24, R116 ;  /* 0x000000181c74723c */ /* 0x044ff00000001874 */
[C---:B------:R-:W-:Y:S08]  /*94c0*/  HMMA.16816.F32 R120, R28.reuse, R26, R120 ;  /* 0x0000001a1c78723c */ /* 0x040ff00000001878 */
[C---:B---3--:R-:W-:Y:S08]  /*94d0*/  HMMA.16816.F32 R108, R28.reuse, R20, R108 ;  /* 0x000000141c6c723c */ /* 0x048ff0000000186c */
[----:B------:R-:W-:Y:S08]  /*94e0*/  HMMA.16816.F32 R112, R28, R22, R112 ;  /* 0x000000161c70723c */ /* 0x000ff00000001870 */
[----:B------:R-:W-:Y:S08]  /*94f0*/  HMMA.16816.F32 R84, R12, R24, R84 ;  /* 0x000000180c54723c */ /* 0x000ff00000001854 */
[C---:B-1----:R-:W-:Y:S08]  /*9500*/  HMMA.16816.F32 R124, R28.reuse, R16, R124 ;  /* 0x000000101c7c723c */ /* 0x042ff0000000187c */
[----:B------:R-:W-:Y:S01]  /*9510*/  HMMA.16816.F32 R128, R28, R18, R128 ;  /* 0x000000121c80723c */ /* 0x000fe20000001880 */
[----:B------:R-:W-:-:S07]  /*9520*/  LOP3.LUT R28, R231, 0xff00ff, RZ, 0xc0, !PT ;  /* 0x00ff00ffe71c7812 */ /* 0x000fce00078ec0ff */
[C---:B------:R-:W-:Y:S01]  /*9530*/  HMMA.16816.F32 R88, R12.reuse, R26, R88 ;  /* 0x0000001a0c58723c */ /* 0x040fe20000001858 */
[----:B------:R-:W1:Y:S07]  /*9540*/  LDSM.16.MT88.4 R24, [R232+0x7800] ;  /* 0x00780000e818783b */ /* 0x000e6e0000004200 */
[C---:B------:R-:W-:Y:S08]  /*9550*/  HMMA.16816.F32 R96, R12.reuse, R16, R96 ;  /* 0x000000100c60723c */ /* 0x040ff00000001860 */
[C---:B------:R-:W-:Y:S08]  /*9560*/  HMMA.16816.F32 R76, R12.reuse, R20, R76 ;  /* 0x000000140c4c723c */ /* 0x040ff0000000184c */
[C---:B------:R-:W-:Y:S01]  /*9570*/  HMMA.16816.F32 R80, R12.reuse, R22, R80 ;  /* 0x000000160c50723c */ /* 0x040fe20000001850 */
[----:B------:R-:W2:Y:S07]  /*9580*/  LDSM.16.MT88.4 R20, [R222+0x7800] ;  /* 0x00780000de14783b */ /* 0x000eae0000004200 */
[----:B------:R-:W-:Y:S01]  /*9590*/  HMMA.16816.F32 R100, R12, R18, R100 ;  /* 0x000000120c64723c */ /* 0x000fe20000001864 */
[----:B------:R-:W3:Y:S04]  /*95a0*/  LDSM.16.MT88.4 R16, [R244+0x7800] ;  /* 0x00780000f410783b */ /* 0x000ee80000004200 */
[----:B------:R-:W4:Y:S03]  /*95b0*/  LDSM.16.MT88.4 R12, [R247+0x7800] ;  /* 0x00780000f70c783b */ /* 0x000f260000004200 */
[C---:B-1----:R-:W-:Y:S08]  /*95c0*/  HMMA.16816.F32 R92, R8.reuse, R24, R92 ;  /* 0x00000018085c723c */ /* 0x042ff0000000185c */
[C---:B------:R-:W-:Y:S08]  /*95d0*/  HMMA.16816.F32 R104, R8.reuse, R26, R104 ;  /* 0x0000001a0868723c */ /* 0x040ff00000001868 */
[C---:B--2---:R-:W-:Y:S08]  /*95e0*/  HMMA.16816.F32 R108, R8.reuse, R20, R108 ;  /* 0x00000014086c723c */ /* 0x044ff0000000186c */
[C---:B---3--:R-:W-:Y:S08]  /*95f0*/  HMMA.16816.F32 R116, R8.reuse, R16, R116 ;  /* 0x000000100874723c */ /* 0x048ff00000001874 */
[C---:B------:R-:W-:Y:S08]  /*9600*/  HMMA.16816.F32 R120, R8.reuse, R18, R120 ;  /* 0x000000120878723c */ /* 0x040ff00000001878 */
[C---:B----4-:R-:W-:Y:S08]  /*9610*/  HMMA.16816.F32 R124, R8.reuse, R12, R124 ;  /* 0x0000000c087c723c */ /* 0x050ff0000000187c */
[C---:B------:R-:W-:Y:S08]  /*9620*/  HMMA.16816.F32 R112, R8.reuse, R22, R112 ;  /* 0x000000160870723c */ /* 0x040ff00000001870 */
[----:B------:R-:W-:Y:S01]  /*9630*/  HMMA.16816.F32 R128, R8, R14, R128 ;  /* 0x0000000e0880723c */ /* 0x000fe20000001880 */
[----:B------:R-:W-:-:S02]  /*9640*/  PRMT R8, R187, 0x7632, R8 ;  /* 0x00007632bb087816 */ /* 0x000fc40000000008 */
[--C-:B------:R-:W-:Y:S02]  /*9650*/  HSET2.LE.AND R10, R186, R183.reuse, PT ;  /* 0x000000b7ba0a7233 */ /* 0x100fe40003803000 */
[----:B------:R-:W-:Y:S02]  /*9660*/  LOP3.LUT R8, R8, 0xff, RZ, 0xc0, !PT ;  /* 0x000000ff08087812 */ /* 0x000fe400078ec0ff */
[----:B------:R-:W-:Y:S02]  /*9670*/  HSET2.LE.AND R11, R28, R183, PT ;  /* 0x000000b71c0b7233 */ /* 0x000fe40003803000 */
[----:B------:R-:W-:Y:S02]  /*9680*/  ISETP.LE.U32.AND P6, PT, R8, UR8, PT ;  /* 0x0000000808007c0c */ /* 0x000fe4000bfc3070 */
[----:B------:R-:W-:Y:S02]  /*9690*/  SHF.R.U32.HI R8, RZ, 0x10, R185 ;  /* 0x00000010ff087819 */ /* 0x000fe400000116b9 */
[----:B------:R-:W-:-:S02]  /*96a0*/  LOP3.LUT R185, R185, 0xffff, RZ, 0xc0, !PT ;  /* 0x0000ffffb9b97812 */ /* 0x000fc400078ec0ff */
[----:B------:R-:W-:Y:S02]  /*96b0*/  LOP3.LUT R8, R8, 0xff, RZ, 0xc0, !PT ;  /* 0x000000ff08087812 */ /* 0x000fe400078ec0ff */
[----:B------:R-:W-:Y:S02]  /*96c0*/  SHF.R.U32.HI R185, RZ, 0x8, R185 ;  /* 0x00000008ffb97819 */ /* 0x000fe400000116b9 */
[----:B------:R-:W-:Y:S02]  /*96d0*/  PRMT R8, R8, 0x5410, R243 ;  /* 0x0000541008087816 */ /* 0x000fe400000000f3 */
[----:B------:R-:W-:Y:S01]  /*96e0*/  PRMT R238, R238, 0x5410, R185 ;  /* 0x00005410eeee7816 */ /* 0x000fe200000000b9 */
[----:B------:R-:W-:Y:S01]  /*96f0*/  @!P6 HADD2 R7, -R176.H0_H0, -RZ.H0_H0 ;  /* 0xa00000ffb007e230 */ /* 0x000fe20000000900 */
[----:B------:R-:W-:Y:S02]  /*9700*/  LOP3.LUT R10, R229, R10, RZ, 0xc0, !PT ;  /* 0x0000000ae50a7212 */ /* 0x000fe400078ec0ff */
[----:B------:R-:W-:-:S02]  /*9710*/  LOP3.LUT R11, R236, R11, RZ, 0xc0, !PT ;  /* 0x0000000bec0b7212 */ /* 0x000fc400078ec0ff */
[--C-:B------:R-:W-:Y:S02]  /*9720*/  HSET2.LE.AND R9, R238, R183.reuse, PT ;  /* 0x000000b7ee097233 */ /* 0x100fe40003803000 */
[----:B------:R-:W-:Y:S02]  /*9730*/  HSET2.LE.AND R183, R8, R183, PT ;  /* 0x000000b708b77233 */ /* 0x000fe40003803000 */
[----:B------:R-:W-:Y:S01]  /*9740*/  @!P6 PRMT R176, R7, 0x5410, RZ ;  /* 0x0000541007b0e816 */ /* 0x000fe200000000ff */
[----:B------:R-:W-:Y:S01]  /*9750*/  IMAD.U32 R7, RZ, RZ, UR6 ;  /* 0x00000006ff077e24 */ /* 0x000fe2000f8e00ff */
[----:B------:R-:W-:Y:S02]  /*9760*/  LOP3.LUT R8, R240, R9, RZ, 0xc0, !PT ;  /* 0x00000009f0087212 */ /* 0x000fe400078ec0ff */
[----:B------:R-:W-:Y:S02]  /*9770*/  LOP3.LUT R9, R242, R183, RZ, 0xc0, !PT ;  /* 0x000000b7f2097212 */ /* 0x000fe400078ec0ff */
[----:B------:R-:W-:-:S02]  /*9780*/  LOP3.LUT R185, R185, 0xffff, RZ, 0xc0, !PT ;  /* 0x0000ffffb9b97812 */ /* 0x000fc400078ec0ff */
[----:B------:R-:W-:Y:S02]  /*9790*/  @P5 PRMT R187, R37, 0x5410, RZ ;  /* 0x0000541025bb5816 */ /* 0x000fe400000000ff */
[----:B------:R-:W-:Y:S01]  /*97a0*/  ISETP.LE.U32.AND P5, PT, R185, UR8, PT ;  /* 0x00000008b9007c0c */ /* 0x000fe2000bfa3070 */
[----:B------:R-:W-:Y:S01]  /*97b0*/  HMMA.16816.F32 R76, R8, R20, R76 ;  /* 0x00000014084c723c */ /* 0x000fe2000000184c */
[----:B------:R-:W-:-:S04]  /*97c0*/  IMAD.WIDE R20, R7, 0x2, R188 ;  /* 0x0000000207147825 */ /* 0x000fc800078e02bc */
[----:B------:R-:W-:Y:S01]  /*97d0*/  IMAD.U32 R7, RZ, RZ, UR25 ;  /* 0x00000019ff077e24 */ /* 0x000fe2000f8e00ff */
[----:B------:R-:W-:Y:S02]  /*97e0*/  STG.E.U16 desc[UR28][R20.64], R149 ;  /* 0x0000009514007986 */ /* 0x000fe4000c10151c */
[C---:B------:R-:W-:Y:S01]  /*97f0*/  HMMA.16816.F32 R84, R8.reuse, R16, R84 ;  /* 0x000000100854723c */ /* 0x040fe20000001854 */
[----:B------:R-:W-:Y:S01]  /*9800*/  IMAD.WIDE R6, R7, 0x70, R20 ;  /* 0x0000007007067825 */ /* 0x000fe200078e0214 */
[----:B------:R-:W-:Y:S03]  /*9810*/  STG.E.U16 desc[UR28][R20.64+0x2], R148 ;  /* 0x0000029414007986 */ /* 0x000fe6000c10151c */
[----:B------:R-:W-:Y:S02]  /*9820*/  @!P5 HADD2 R33, -R221.H0_H0, -RZ.H0_H0 ;  /* 0xa00000ffdd21d230 */ /* 0x000fe40000000900 */
[----:B------:R-:W-:Y:S01]  /*9830*/  IMAD.U32 R17, RZ, RZ, UR25 ;  /* 0x00000019ff117e24 */ /* 0x000fe2000f8e00ff */
[----:B------:R-:W-:Y:S01]  /*9840*/  STG.E.U16 desc[UR28][R6.64], R146 ;  /* 0x0000009206007986 */ /* 0x000fe2000c10151c */
[----:B------:R-:W-:Y:S01]  /*9850*/  HMMA.16816.F32 R88, R8, R18, R88 ;  /* 0x000000120858723c */ /* 0x000fe20000001858 */
[----:B------:R-:W-:-:S02]  /*9860*/  IMAD.U32 R19, RZ, RZ, UR6 ;  /* 0x00000006ff137e24 */ /* 0x000fc4000f8e00ff */
[----:B------:R1:W-:Y:S01]  /*9870*/  STG.E.U16 desc[UR28][R6.64+0x2], R139 ;  /* 0x0000028b06007986 */ /* 0x0003e2000c10151c */
[----:B------:R-:W-:Y:S01]  /*9880*/  IMAD.WIDE R16, R17, -0x70, R6 ;  /* 0xffffff9011107825 */ /* 0x000fe200078e0206 */
[----:B------:R-:W-:-:S03]  /*9890*/  @!P5 PRMT R221, R33, 0x5410, RZ ;  /* 0x0000541021ddd816 */ /* 0x000fc600000000ff */
[----:B------:R-:W-:Y:S01]  /*98a0*/  HMMA.16816.F32 R96, R8, R12, R96 ;  /* 0x0000000c0860723c */ /* 0x000fe20000001860 */
[----:B------:R-:W-:-:S05]  /*98b0*/  IMAD.WIDE R12, R19, 0x2, R6 ;  /* 0x00000002130c7825 */ /* 0x000fca00078e0206 */
[----:B------:R-:W-:Y:S02]  /*98c0*/  STG.E.U16 desc[UR28][R12.64], R56 ;  /* 0x000000380c007986 */ /* 0x000fe4000c10151c */
[C---:B------:R-:W-:Y:S02]  /*98d0*/  HMMA.16816.F32 R68, R8.reuse, R24, R68 ;  /* 0x000000180844723c */ /* 0x040fe40000001844 */
[----:B------:R-:W-:Y:S04]  /*98e0*/  STG.E.U16 desc[UR28][R12.64+0x2], R55 ;  /* 0x000002370c007986 */ /* 0x000fe8000c10151c */
[----:B------:R-:W-:Y:S02]  /*98f0*/  STG.E.U16 desc[UR28][R188.64+0x10], R134 ;  /* 0x00001086bc007986 */ /* 0x000fe4000c10151c */
[----:B------:R-:W-:Y:S02]  /*9900*/  HMMA.16816.F32 R72, R8, R26, R72 ;  /* 0x0000001a0848723c */ /* 0x000fe40000001848 */
[----:B------:R-:W-:Y:S01]  /*9910*/  STG.E.U16 desc[UR28][R188.64+0x12], R67 ;  /* 0x00001243bc007986 */ /* 0x000fe2000c10151c */
[----:B-1----:R-:W-:-:S03]  /*9920*/  IMAD.U32 R7, RZ, RZ, UR25 ;  /* 0x00000019ff077e24 */ /* 0x002fc6000f8e00ff */
[----:B------:R-:W-:Y:S02]  /*9930*/  STG.E.U16 desc[UR28][R16.64+0x10], R66 ;  /* 0x0000104210007986 */ /* 0x000fe4000c10151c */
[C---:B------:R-:W-:Y:S01]  /*9940*/  HMMA.16816.F32 R80, R8.reuse, R22, R80 ;  /* 0x000000160850723c */ /* 0x040fe20000001850 */
[----:B------:R-:W-:Y:S01]  /*9950*/  IMAD.WIDE R6, R7, 0x70, R16 ;  /* 0x0000007007067825 */ /* 0x000fe200078e0210 */
[----:B------:R-:W-:Y:S04]  /*9960*/  STG.E.U16 desc[UR28][R16.64+0x12], R65 ;  /* 0x0000124110007986 */ /* 0x000fe8000c10151c */
[----:B------:R-:W-:Y:S02]  /*9970*/  STG.E.U16 desc[UR28][R6.64+0x10], R54 ;  /* 0x0000103606007986 */ /* 0x000fe4000c10151c */
[----:B------:R-:W-:Y:S01]  /*9980*/  HMMA.16816.F32 R100, R8, R14, R100 ;  /* 0x0000000e0864723c */ /* 0x000fe20000001864 */
[C---:B------:R-:W-:Y:S01]  /*9990*/  IMAD.WIDE R8, R4.reuse, -0x70, R6 ;  /* 0xffffff9004087825 */ /* 0x040fe200078e0206 */
[----:B------:R1:W-:Y:S04]  /*99a0*/  STG.E.U16 desc[UR28][R6.64+0x12], R53 ;  /* 0x0000123506007986 */ /* 0x0003e8000c10151c */
[----:B------:R-:W-:Y:S01]  /*99b0*/  STG.E.U16 desc[UR28][R12.64+0x12], R51 ;  /* 0x000012330c007986 */ /* 0x000fe2000c10151c */
[----:B------:R-:W-:-:S03]  /*99c0*/  IMAD.WIDE R10, R4, 0x70, R8 ;  /* 0x00000070040a7825 */ /* 0x000fc600078e0208 */
[----:B------:R-:W-:Y:S01]  /*99d0*/  STG.E.U16 desc[UR28][R12.64+0x10], R52 ;  /* 0x000010340c007986 */ /* 0x000fe2000c10151c */
[----:B------:R-:W-:-:S03]  /*99e0*/  IMAD.WIDE R14, R4, -0x70, R10 ;  /* 0xffffff90040e7825 */ /* 0x000fc600078e020a */
[----:B------:R-:W-:Y:S04]  /*99f0*/  STG.E.U16 desc[UR28][R188.64+0x20], R64 ;  /* 0x00002040bc007986 */ /* 0x000fe8000c10151c */
[----:B------:R-:W-:Y:S04]  /*9a00*/  STG.E.U16 desc[UR28][R188.64+0x22], R63 ;  /* 0x0000223fbc007986 */ /* 0x000fe8000c10151c */
[----:B------:R-:W-:Y:S04]  /*9a10*/  STG.E.U16 desc[UR28][R8.64+0x20], R62 ;  /* 0x0000203e08007986 */ /* 0x000fe8000c10151c */
[----:B------:R2:W-:Y:S01]  /*9a20*/  STG.E.U16 desc[UR28][R8.64+0x22], R61 ;  /* 0x0000223d08007986 */ /* 0x0005e2000c10151c */
[----:B-1----:R-:W-:-:S03]  /*9a30*/  IMAD.WIDE R6, R4, 0x70, R14 ;  /* 0x0000007004067825 */ /* 0x002fc600078e020e */
[----:B------:R-:W-:Y:S04]  /*9a40*/  STG.E.U16 desc[UR28][R10.64+0x20], R50 ;  /* 0x000020320a007986 */ /* 0x000fe8000c10151c */
[----:B------:R1:W-:Y:S04]  /*9a50*/  STG.E.U16 desc[UR28][R10.64+0x22], R49 ;  /* 0x000022310a007986 */ /* 0x0003e8000c10151c */
[----:B------:R-:W-:Y:S04]  /*9a60*/  STG.E.U16 desc[UR28][R12.64+0x20], R48 ;  /* 0x000020300c007986 */ /* 0x000fe8000c10151c */
[----:B------:R-:W-:Y:S04]  /*9a70*/  STG.E.U16 desc[UR28][R12.64+0x22], R47 ;  /* 0x0000222f0c007986 */ /* 0x000fe8000c10151c */
[----:B------:R-:W-:Y:S04]  /*9a80*/  STG.E.U16 desc[UR28][R188.64+0x30], R60 ;  /* 0x0000303cbc007986 */ /* 0x000fe8000c10151c */
[----:B------:R-:W-:Y:S01]  /*9a90*/  STG.E.U16 desc[UR28][R188.64+0x32], R59 ;  /* 0x0000323bbc007986 */ /* 0x000fe2000c10151c */
[----:B--2---:R-:W-:-:S03]  /*9aa0*/  IMAD.WIDE R8, R4, -0x70, R6 ;  /* 0xffffff9004087825 */ /* 0x004fc600078e0206 */
        /* <DEDUP_REMOVED lines=31> */
[----:B------:R-:W-:Y:S01]  /*9ca0*/  STG.E.U16 desc[UR28][R8.64+0x62], R197 ;  /* 0x000062c508007986 */ /* 0x000fe2000c10151c */
[----:B-1----:R-:W-:-:S03]  /*9cb0*/  IMAD.WIDE R6, R4, 0x70, R14 ;  /* 0x0000007004067825 */ /* 0x002fc600078e020e */
[----:B------:R-:W-:Y:S01]  /*9cc0*/  STG.E.U16 desc[UR28][R10.64+0x60], R216 ;  /* 0x000060d80a007986 */ /* 0x000fe2000c10151c */
[----:B------:R-:W-:-:S03]  /*9cd0*/  FADD.FTZ R4, R227, R228 ;  /* 0x000000e4e3047221 */ /* 0x000fc60000010000 */
[----:B------:R-:W-:Y:S04]  /*9ce0*/  STG.E.U16 desc[UR28][R10.64+0x62], R221 ;  /* 0x000062dd0a007986 */ /* 0x000fe8000c10151c */
[----:B------:R-:W-:Y:S04]  /*9cf0*/  STG.E.U16 desc[UR28][R12.64+0x60], R219 ;  /* 0x000060db0c007986 */ /* 0x000fe8000c10151c */
[----:B------:R-:W-:Y:S04]  /*9d00*/  STG.E.U16 desc[UR28][R12.64+0x62], R224 ;  /* 0x000062e00c007986 */ /* 0x000fe8000c10151c */
[----:B------:R-:W-:Y:S04]  /*9d10*/  STG.E.U16 desc[UR28][R188.64+0x70], R225 ;  /* 0x000070e1bc007986 */ /* 0x000fe8000c10151c */
[----:B------:R-:W-:Y:S04]  /*9d20*/  STG.E.U16 desc[UR28][R188.64+0x72], R226 ;  /* 0x000072e2bc007986 */ /* 0x000fe8000c10151c */
[----:B------:R-:W-:Y:S04]  /*9d30*/  STG.E.U16 desc[UR28][R14.64+0x70], R187 ;  /* 0x000070bb0e007986 */ /* 0x000fe8000c10151c */
[----:B------:R-:W-:Y:S04]  /*9d40*/  STG.E.U16 desc[UR28][R14.64+0x72], R230 ;  /* 0x000072e60e007986 */ /* 0x000fe8000c10151c */
[----:B------:R-:W-:Y:S04]  /*9d50*/  STG.E.U16 desc[UR28][R6.64+0x70], R196 ;  /* 0x000070c406007986 */ /* 0x000fe8000c10151c */
[----:B------:R1:W-:Y:S04]  /*9d60*/  STG.E.U16 desc[UR28][R6.64+0x72], R193 ;  /* 0x000072c106007986 */ /* 0x0003e8000c10151c */
[----:B------:R2:W-:Y:S04]  /*9d70*/  STL [R1+0x78], R4 ;  /* 0x0000780401007387 */ /* 0x0005e80000100800 */
[----:B------:R3:W-:Y:S04]  /*9d80*/  STG.E.U16 desc[UR28][R12.64+0x70], R212 ;  /* 0x000070d40c007986 */ /* 0x0007e8000c10151c */
[----:B------:R3:W-:Y:S01]  /*9d90*/  STG.E.U16 desc[UR28][R12.64+0x72], R213 ;  /* 0x000072d50c007986 */ /* 0x0007e2000c10151c */
[----:B-1----:R-:W-:Y:S01]  /*9da0*/  FADD.FTZ R7, R190, R205 ;  /* 0x000000cdbe077221 */ /* 0x002fe20000010000 */
[----:B------:R-:W-:Y:S01]  /*9db0*/  FADD.FTZ R6, R210, R211 ;  /* 0x000000d3d2067221 */ /* 0x000fe20000010000 */
[----:B--2---:R-:W-:-:S03]  /*9dc0*/  FADD.FTZ R4, R220, R223 ;  /* 0x000000dfdc047221 */ /* 0x004fc60000010000 */
[----:B------:R3:W-:Y:S04]  /*9dd0*/  STL [R1+0x74], R7 ;  /* 0x0000740701007387 */ /* 0x0007e80000100800 */
[----:B------:R3:W-:Y:S04]  /*9de0*/  STL [R1+0x7c], R4 ;  /* 0x00007c0401007387 */ /* 0x0007e80000100800 */
[----:B------:R3:W-:Y:S01]  /*9df0*/  STL [R1+0x70], R6 ;  /* 0x0000700601007387 */ /* 0x0007e20000100800 */
[----:B------:R-:W-:Y:S05]  /*9e00*/  BRA.U !UP2, `(.L_x_1908) ;  /* 0x000000710a7c7547 */ /* 0x000fea000b800000 */
[----:B---3--:R-:W-:Y:S01]  /*9e10*/  IMAD.SHL.U32 R7, R191, 0x200, RZ ;  /* 0x00000200bf077824 */ /* 0x008fe200078e00ff */
[----:B------:R-:W-:Y:S01]  /*9e20*/  LOP3.LUT R6, R136, UR4, RZ, 0x3c, !PT ;  /* 0x0000000488067c12 */ /* 0x000fe2000f8e3cff */
[----:B------:R-:W-:Y:S01]  /*9e30*/  IMAD.MOV.U32 R137, RZ, RZ, R0 ;  /* 0x000000ffff897224 */ /* 0x000fe200078e0000 */
[----:B------:R-:W-:Y:S01]  /*9e40*/  LOP3.LUT R4, R42, UR4, RZ, 0x3c, !PT ;  /* 0x000000042a047c12 */ /* 0x000fe2000f8e3cff */
[----:B------:R-:W1:Y:S01]  /*9e50*/  S2UR UR15, SR_CgaCtaId ;  /* 0x00000000000f79c3 */ /* 0x000e620000008800 */
[----:B------:R-:W-:Y:S01]  /*9e60*/  LOP3.LUT R196, R40, 0x200, R7, 0xf8, !PT ;  /* 0x0000020028c47812 */ /* 0x000fe200078ef807 */
[----:B------:R2:W-:Y:S01]  /*9e70*/  STL [R1+0x2c], R6 ;  /* 0x00002c0601007387 */ /* 0x0005e20000100800 */
[----:B------:R-:W3:Y:S01]  /*9e80*/  LDCU UR16, c[0x0][0x440] ;  /* 0x00008800ff1077ac */ /* 0x000ee20008000800 */
[----:B------:R-:W-:Y:S01]  /*9e90*/  IMAD.MOV.U32 R187, RZ, RZ, 0x20 ;  /* 0x00000020ffbb7424 */ /* 0x000fe200078e00ff */
[----:B------:R-:W-:Y:S01]  /*9ea0*/  LEA R196, R196, UR5, 0x1 ;  /* 0x00000005c4c47c11 */ /* 0x000fe2000f8e08ff */
[----:B------:R4:W-:Y:S01]  /*9eb0*/  STL [R1+0x28], R4 ;  /* 0x0000280401007387 */ /* 0x0009e20000100800 */
[C---:B------:R-:W-:Y:S01]  /*9ec0*/  LOP3.LUT P1, RZ, R194.reuse, 0x2, RZ, 0xc0, !PT ;  /* 0x00000002c2ff7812 */ /* 0x040fe2000782c0ff */
[----:B------:R-:W1:Y:S01]  /*9ed0*/  LDC.64 R198, c[0x0][0x3c0] ;  /* 0x0000f000ffc67b82 */ /* 0x000e620000000a00 */
[----:B------:R-:W-:Y:S01]  /*9ee0*/  LOP3.LUT P0, RZ, R194, 0x2, RZ, 0xc0, !PT ;  /* 0x00000002c2ff7812 */ /* 0x000fe2000780c0ff */
[----:B------:R-:W-:Y:S01]  /*9ef0*/  VIADD R0, R196, 0x6000 ;  /* 0x00006000c4007836 */ /* 0x000fe20000000000 */
[----:B------:R-:W-:Y:S01]  /*9f00*/  STL [R1+0x68], R188 ;  /* 0x000068bc01007387 */ /* 0x000fe20000100800 */
[----:B------:R-:W-:Y:S01]  /*9f10*/  MOV R184, 0x20 ;  /* 0x0000002000b87802 */ /* 0x000fe20000000f00 */
[----:B------:R-:W-:Y:S01]  /*9f20*/  IMAD.MOV.U32 R134, RZ, RZ, R3 ;  /* 0x000000ffff867224 */ /* 0x000fe200078e0003 */
[----:B------:R-:W-:Y:S01]  /*9f30*/  MOV R135, R2 ;  /* 0x0000000200877202 */ /* 0x000fe20000000f00 */
[----:B------:R5:W-:Y:S01]  /*9f40*/  STL [R1+0x6c], R189 ;  /* 0x00006cbd01007387 */ /* 0x000be20000100800 */
[----:B------:R-:W-:Y:S01]  /*9f50*/  IMAD.MOV.U32 R133, RZ, RZ, R132 ;  /* 0x000000ffff857224 */ /* 0x000fe200078e0084 */
[----:B------:R-:W-:Y:S01]  /*9f60*/  SHF.R.U32.HI R185, RZ, 0x1, R194 ;  /* 0x00000001ffb97819 */ /* 0x000fe200000116c2 */
[----:B------:R-:W-:Y:S01]  /*9f70*/  IMAD.MOV.U32 R190, RZ, RZ, 0x40 ;  /* 0x00000040ffbe7424 */ /* 0x000fe200078e00ff */
[----:B------:R-:W-:Y:S01]  /*9f80*/  SEL R187, R187, 0xffffffe0, !P1 ;  /* 0xffffffe0bbbb7807 */ /* 0x000fe20004800000 */
[----:B------:R-:W-:Y:S01]  /*9f90*/  IMAD.SHL.U32 R186, R191, 0x200, RZ ;  /* 0x00000200bfba7824 */ /* 0x000fe200078e00ff */
[----:B---3--:R-:W-:Y:S01]  /*9fa0*/  ISETP.GE.AND P3, PT, R192, UR16, PT ;  /* 0x00000010c0007c0c */ /* 0x008fe2000bf66270 */
[----:B------:R-:W-:Y:S01]  /*9fb0*/  UMOV UR17, 0x400 ;  /* 0x0000040000117882 */ /* 0x000fe20000000000 */
[----:B------:R-:W-:Y:S01]  /*9fc0*/  SEL R184, R184, 0xffffffe0, !P0 ;  /* 0xffffffe0b8b87807 */ /* 0x000fe20004000000 */
[----:B------:R-:W-:Y:S01]  /*9fd0*/  ULEA.HI UR24, UR24, 0xfffffffe, URZ, 0x1a ;  /* 0xfffffffe18187891 */ /* 0x000fe2000f8fd0ff */
[----:B------:R-:W-:Y:S01]  /*9fe0*/  IADD3 R193, PT, PT, R5, R196, RZ ;  /* 0x000000c405c17210 */ /* 0x000fe20007ffe0ff */
[----:B------:R-:W3:Y:S01]  /*9ff0*/  LDCU UR25, c[0x0][0x440] ;  /* 0x00008800ff1977ac */ /* 0x000ee20008000800 */
[----:B--2---:R-:W-:Y:S01]  /*a000*/  VIADD R6, R179, UR31 ;  /* 0x0000001fb3067c36 */ /* 0x004fe20008000000 */
[----:B------:R-:W2:Y:S01]  /*a010*/  LDCU UR4, c[0x0][0x45c] ;  /* 0x00008b80ff0477ac */ /* 0x000ea20008000800 */
[----:B----4-:R-:W-:-:S03]  /*a020*/  VIADD R4, R39, UR30 ;  /* 0x0000001e27047c36 */ /* 0x010fc60008000000 */
[----:B------:R4:W-:Y:S01]  /*a030*/  STL [R1+0x34], R6 ;  /* 0x0000340601007387 */ /* 0x0009e20000100800 */
[----:B------:R-:W-:-:S03]  /*a040*/  USHF.L.U32 UR7, UR8, 0x10, URZ ;  /* 0x0000001008077899 */ /* 0x000fc600080006ff */
[----:B------:R4:W-:Y:S01]  /*a050*/  STL [R1+0x30], R4 ;  /* 0x0000300401007387 */ /* 0x0009e20000100800 */
[----:B-1----:R-:W-:-:S03]  /*a060*/  ULEA UR15, UR15, UR17, 0x18 ;  /* 0x000000110f0f7291 */ /* 0x002fc6000f8ec0ff */
[----:B------:R4:W-:Y:S01]  /*a070*/  STL [R1+0x4c], R0 ;  /* 0x00004c0001007387 */ /* 0x0009e20000100800 */
[----:B-----5:R-:W-:-:S05]  /*a080*/  IMAD.SHL.U32 R189, R194, 0x40, RZ ;  /* 0x00000040c2bd7824 */ /* 0x020fca00078e00ff */
[----:B------:R-:W-:Y:S01]  /*a090*/  LOP3.LUT R188, R189, 0x400, RZ, 0xc0, !PT ;  /* 0x00000400bdbc7812 */ /* 0x000fe200078ec0ff */
[----:B--23--:R-:W-:Y:S06]  /*a0a0*/  BRA `(.L_x_1909) ;  /* 0x0000000000c07947 */ /* 0x00cfec0003800000 */
.L_x_1911:
        /* <DEDUP_REMOVED lines=18> */
[C---:B------:R-:W-:Y:S02]  /*a1d0*/  @!P0 LEA R146, P4, R141.reuse, R164, 0x1 ;  /* 0x000000a48d928211 */ /* 0x040fe400078808ff */
[-C--:B---3--:R-:W-:Y:S01]  /*a1e0*/  @!P3 LEA.HI.X R3, R148, R168.reuse, R149, 0x1, P5 ;  /* 0x000000a89403b211 */ /* 0x088fe200028f0c95 */
[----:B------:R-:W-:Y:S01]  /*a1f0*/  @!P3 IMAD.MOV.U32 R2, RZ, RZ, R136 ;  /* 0x000000ffff02b224 */ /* 0x000fe200078e0088 */
[----:B------:R-:W-:Y:S02]  /*a200*/  @!P0 LEA.HI.X R147, R141, R168, R140, 0x1, P4 ;  /* 0x000000a88d938211 */ /* 0x000fe400020f0c8c */
[-C--:B------:R-:W-:Y:S02]  /*a210*/  @!P0 LEA R148, P1, R142, R164.reuse, 0x1 ;  /* 0x000000a48e948211 */ /* 0x080fe400078208ff */
        /* <DEDUP_REMOVED lines=25> */
.L_x_1909:
[----:B------:R-:W2:Y:S01]  /*a3b0*/  LDL R5, [R1+0x3c] ;  /* 0x00003c0001057983 */ /* 0x000ea20000100800 */
[----:B-----5:R-:W-:Y:S01]  /*a3c0*/  ISETP.GE.AND P0, PT, R192, UR25, PT ;  /* 0x00000019c0007c0c */ /* 0x020fe2000bf06270 */
[----:B------:R-:W-:Y:S01]  /*a3d0*/  IMAD.WIDE.U32 R50, R198, UR24, RZ ;  /* 0x00000018c6327c25 */ /* 0x000fe2000f8e00ff */
[----:B------:R-:W-:Y:S04]  /*a3e0*/  DEPBAR.LE SB0, 0x0 ;  /* 0x000080000000791a */ /* 0x000fe80000000000 */
[----:B----4-:R-:W3:Y:S01]  /*a3f0*/  LDL R4, [R1+0x38] ;  /* 0x0000380001047983 */ /* 0x010ee20000100800 */
[----:B------:R-:W-:Y:S01]  /*a400*/  IMAD.SHL.U32 R54, R50, 0x40, RZ ;  /* 0x0000004032367824 */ /* 0x000fe200078e00ff */
[----:B------:R-:W-:Y:S01]  /*a410*/  UMOV UR5, UR15 ;  /* 0x0000000f00057c82 */ /* 0x000fe20008000000 */
[----:B------:R-:W-:Y:S01]  /*a420*/  IMAD R48, R199, UR24, R51 ;  /* 0x00000018c7307c24 */ /* 0x000fe2000f8e0233 */
[----:B------:R-:W4:Y:S01]  /*a430*/  LDL R0, [R1+0x48] ;  /* 0x0000480001007983 */ /* 0x000f220000100800 */
[----:B------:R-:W-:Y:S01]  /*a440*/  IMAD.SHL.U32 R2, R194, 0x8, RZ ;  /* 0x00000008c2027824 */ /* 0x000fe200078e00ff */
[----:B------:R-:W-:Y:S01]  /*a450*/  UIADD3 UR23, UPT, UPT, UR35, 0x76cf5d0a, URZ ;  /* 0x76cf5d0a23177890 */ /* 0x000fe2000fffe0ff */
[-C--:B------:R-:W-:Y:S01]  /*a460*/  @!P0 LEA R51, P2, R198, R54.reuse, 0x4 ;  /* 0x00000036c6338211 */ /* 0x080fe200078420ff */
[----:B------:R-:W-:Y:S01]  /*a470*/  BAR.SYNC.DEFER_BLOCKING 0x0 ;  /* 0x0000000000007b1d */ /* 0x000fe20000010000 */
[----:B------:R-:W-:Y:S01]  /*a480*/  SHF.L.U64.HI R55, R50, 0x6, R48 ;  /* 0x0000000632377819 */ /* 0x000fe20000010230 */
[----:B------:R-:W-:Y:S01]  /*a490*/  IMAD.SHL.U32 R3, R194, 0x20, RZ ;  /* 0x00000020c2037824 */ /* 0x000fe200078e00ff */
[C---:B------:R-:W-:Y:S01]  /*a4a0*/  @!P0 LEA R50, P1, R198.reuse, R54, 0x5 ;  /* 0x00000036c6328211 */ /* 0x040fe200078228ff */
[----:B------:R-:W-:Y:S01]  /*a4b0*/  USHF.L.U32 UR22, UR24, 0x1, URZ ;  /* 0x0000000118167899 */ /* 0x000fe200080006ff */
[CCC-:B------:R-:W-:Y:S01]  /*a4c0*/  @!P0 LEA.HI.X R48, R198.reuse, R55.reuse, R199.reuse, 0x4, P2 ;  /* 0x00000037c6308211 */ /* 0x1c0fe200010f24c7 */
[----:B------:R-:W-:Y:S01]  /*a4d0*/  UIADD3 UR21, UPT, UPT, UR35, -0x4498517b, URZ ;  /* 0xbb67ae8523157890 */ /* 0x000fe2000fffe0ff */
[----:B------:R-:W-:Y:S01]  /*a4e0*/  @!P0 LEA.HI.X R49, R198, R55, R199, 0x5, P1 ;  /* 0x00000037c6318211 */ /* 0x000fe200008f2cc7 */
[----:B------:R-:W-:Y:S01]  /*a4f0*/  USHF.L.U32 UR16, UR24, 0x1, URZ ;  /* 0x0000000118107899 */ /* 0x000fe200080006ff */
[----:B------:R-:W-:Y:S01]  /*a500*/  LOP3.LUT R192, R2, 0x38, RZ, 0xc0, !PT ;  /* 0x0000003802c07812 */ /* 0x000fe200078ec0ff */
[----:B------:R-:W-:Y:S01]  /*a510*/  IMAD.U32 R138, RZ, RZ, UR35 ;  /* 0x00000023ff8a7e24 */ /* 0x000fe2000f8e00ff */
[----:B------:R-:W-:Y:S01]  /*a520*/  LOP3.LUT R195, R3, 0x7c00, RZ, 0xc0, !PT ;  /* 0x00007c0003c37812 */ /* 0x000fe200078ec0ff */
[----:B------:R-:W-:Y:S01]  /*a530*/  UIADD3 UR17, UPT, UPT, UR34, 0x3c6ef372, URZ ;  /* 0x3c6ef37222117890 */ /* 0x000fe2000fffe0ff */
[----:B------:R-:W-:Y:S01]  /*a540*/  LOP3.LUT R3, R192, 0x1c0, R189, 0xf8, !PT ;  /* 0x000001c0c0037812 */ /* 0x000fe200078ef8bd */
[----:B------:R-:W-:Y:S01]  /*a550*/  UISETP.NE.AND UP0, UPT, UR24, URZ, UPT ;  /* 0x000000ff1800728c */ /* 0x000fe2000bf05270 */
[----:B------:R-:W-:Y:S02]  /*a560*/  LOP3.LUT R139, R195, 0x200, R186, 0xf8, !PT ;  /* 0x00000200c38b7812 */ /* 0x000fe400078ef8ba */
[C---:B------:R-:W-:Y:S02]  /*a570*/  LOP3.LUT R2, R3.reuse, 0x8, R185, 0x78, !PT ;  /* 0x0000000803027812 */ /* 0x040fe400078e78b9 */
[----:B------:R-:W-:Y:S02]  /*a580*/  LOP3.LUT R3, R3, 0x8, R194, 0x78, !PT ;  /* 0x0000000803037812 */ /* 0x000fe400078e78c2 */
[----:B------:R-:W-:Y:S03]  /*a590*/  LOP3.LUT R2, R139, R2, RZ, 0xfc, !PT ;  /* 0x000000028b027212 */ /* 0x000fe600078efcff */
[----:B------:R-:W-:Y:S01]  /*a5a0*/  IMAD R136, R3, 0x2, R188 ;  /* 0x0000000203887824 */ /* 0x000fe200078e02bc */
[----:B------:R-:W-:Y:S05]  /*a5b0*/  LEA R2, R2, UR5, 0x1 ;  /* 0x0000000502027c11 */ /* 0x000fea000f8e08ff */
[----:B------:R-:W-:Y:S01]  /*a5c0*/  IMAD.IADD R132, R187, 0x1, R2 ;  /* 0x00000001bb847824 */ /* 0x000fe200078e0202 */
[CC--:B--2---:R-:W-:Y:S02]  /*a5d0*/  @!P0 LEA R56, P2, R51.reuse, R5.reuse, 0x1 ;  /* 0x0000000533388211 */ /* 0x0c4fe400078408ff */
[-C--:B------:R-:W-:Y:S02]  /*a5e0*/  @!P0 LEA R52, P1, R50, R5.reuse, 0x1 ;  /* 0x0000000532348211 */ /* 0x080fe400078208ff */
[-C--:B---3--:R-:W-:Y:S01]  /*a5f0*/  @!P0 LEA.HI.X R57, R51, R4.reuse, R48, 0x1, P2 ;  /* 0x0000000433398211 */ /* 0x088fe200010f0c30 */
[----:B------:R-:W-:Y:S01]  /*a600*/  @!P0 IMAD R51, R199, 0x30, RZ ;  /* 0x00000030c7338824 */ /* 0x000fe200078e02ff */
[-C--:B------:R-:W-:Y:S02]  /*a610*/  @!P3 LEA R48, P2, R54, R5.reuse, 0x1 ;  /* 0x000000053630b211 */ /* 0x080fe400078408ff */
[-C--:B------:R-:W-:Y:S02]  /*a620*/  @!P0 LEA.HI.X R53, R50, R4.reuse, R49, 0x1, P1 ;  /* 0x0000000432358211 */ /* 0x080fe400008f0c31 */
[-CC-:B------:R-:W-:Y:S01]  /*a630*/  @!P3 LEA.HI.X R49, R54, R4.reuse, R55.reuse, 0x1, P2 ;  /* 0x000000043631b211 */ /* 0x180fe200010f0c37 */
[----:B------:R-:W-:Y:S01]  /*a640*/  @!P0 IMAD.WIDE.U32 R54, R198, 0x30, R54 ;  /* 0x00000030c6368825 */ /* 0x000fe200078e0036 */
[----:B------:R-:W-:Y:S03]  /*a650*/  LOP3.LUT P2, RZ, R194, 0x4, RZ, 0xc0, !PT ;  /* 0x00000004c2ff7812 */ /* 0x000fe6000784c0ff */
[----:B------:R-:W-:Y:S01]  /*a660*/  @!PT LDS RZ, [RZ] ;  /* 0x00000000fffff984 */ /* 0x000fe20000000800 */
[----:B------:R-:W-:Y:S01]  /*a670*/  @!PT LDS RZ, [RZ] ;  /* 0x00000000fffff984 */ /* 0x000fe20000000800 */
[----:B------:R-:W-:Y:S01]  /*a680*/  @!PT LDS RZ, [RZ] ;  /* 0x00000000fffff984 */ /* 0x000fe20000000800 */
[----:B----4-:R-:W-:Y:S01]  /*a690*/  @!P3 LDGSTS.E.BYPASS.LTC128B.128 [R0+0x6000], desc[UR28][R48.64] ;  /* 0x060000003000bfae */ /* 0x010fe2000b981a1c */
[----:B------:R-:W-:Y:S01]  /*a6a0*/  @!P0 IMAD.IADD R51, R51, 0x1, R55 ;  /* 0x0000000133338824 */ /* 0x000fe200078e0237 */
[----:B------:R-:W-:Y:S02]  /*a6b0*/  @!P0 LEA R50, P1, R54, R5, 0x1 ;  /* 0x0000000536328211 */ /* 0x000fe400078208ff */
[----:B------:R-:W-:Y:S02]  /*a6c0*/  SEL R139, R190, 0xffffffc0, !P2 ;  /* 0xffffffc0be8b7807 */ /* 0x000fe40005000000 */
[----:B------:R-:W-:Y:S02]  /*a6d0*/  @!P0 LEA.HI.X R51, R54, R4, R51, 0x1, P1 ;  /* 0x0000000436338211 */ /* 0x000fe400008f0c33 */
        /* <DEDUP_REMOVED lines=15> */
[----:B------:R1:W-:Y:S08]  /*a7d0*/  @!P0 LDGSTS.E.BYPASS.LTC128B.128 [R0+0x7800], desc[UR28][R50.64] ;  /* 0x0780000032008fae */ /* 0x0003f0000b981a1c */
[----:B------:R-:W-:Y:S08]  /*a7e0*/  LDSM.16.M88.4 R140, [R2] ;  /* 0x00000000028c783b */ /* 0x000ff00000000200 */
[----:B------:R-:W2:Y:S08]  /*a7f0*/  LDSM.16.M88.4 R144, [R136+UR5+0x4000] ;  /* 0x004000058890783b */ /* 0x000eb00008000200 */
[----:B------:R3:W4:Y:S01]  /*a800*/  LDSM.16.M88.4 R148, [R2+0x2000] ;  /* 0x002000000294783b */ /* 0x0007220000000200 */
[----:B-1----:R-:W-:Y:S04]  /*a810*/  VIADD R0, R136, UR5 ;  /* 0x0000000588007c36 */ /* 0x002fe80008000000 */
[C---:B------:R-:W-:Y:S03]  /*a820*/  IMAD.IADD R3, R0.reuse, 0x1, R187 ;  /* 0x0000000100037824 */ /* 0x040fe600078e02bb */
[----:B------:R-:W1:Y:S01]  /*a830*/  LDSM.16.M88.4 R152, [R136+UR5+0x4800] ;  /* 0x004800058898783b */ /* 0x000e620008000200 */
[----:B------:R-:W-:Y:S07]  /*a840*/  IMAD.IADD R0, R0, 0x1, R139 ;  /* 0x0000000100007824 */ /* 0x000fee00078e028b */
[----:B------:R-:W0:Y:S08]  /*a850*/  LDGDEPBAR ;  /* 0x00000000000079af */ /* 0x000e300000000000 */
[----:B------:R-:W5:Y:S01]  /*a860*/  LDSM.16.M88.4 R156, [R136+UR5+0x5000] ;  /* 0x00500005889c783b */ /* 0x000f620008000200 */
[----:B---3--:R-:W-:Y:S07]  /*a870*/  IMAD.IADD R2, R139, 0x1, R2 ;  /* 0x000000018b027824 */ /* 0x008fee00078e0202 */
[----:B------:R3:W5:Y:S01]  /*a880*/  LDSM.16.M88.4 R160, [R136+UR5+0x5800] ;  /* 0x0058000588a0783b */ /* 0x0007620008000200 */
[-C--:B--2---:R-:W-:Y:S07]  /*a890*/  HMMA.16816.F32 R4, R140, R144.reuse, RZ ;  /* 0x000000908c04723c */ /* 0x084fee00000018ff */
[----:B------:R-:W-:Y:S01]  /*a8a0*/  LDSM.16.M88.4 R164, [R132] ;  /* 0x0000000084a4783b */ /* 0x000fe20000000200 */
[C---:B----4-:R-:W-:Y:S07]  /*a8b0*/  HMMA.16816.F32 R8, R148.reuse, R144, RZ ;  /* 0x000000909408723c */ /* 0x050fee00000018ff */
[----:B------:R-:W2:Y:S01]  /*a8c0*/  LDSM.16.M88.4 R168, [R3+0x4000] ;  /* 0x0040000003a8783b */ /* 0x000ea20000000200 */
[-C--:B------:R-:W-:Y:S07]  /*a8d0*/  HMMA.16816.F32 R12, R148, R146.reuse, RZ ;  /* 0x00000092940c723c */ /* 0x080fee00000018ff */
[----:B------:R4:W2:Y:S01]  /*a8e0*/  LDSM.16.M88.4 R172, [R132+0x2000] ;  /* 0x0020000084ac783b */ /* 0x0008a20000000200 */
[C---:B------:R-:W-:Y:S07]  /*a8f0*/  HMMA.16816.F32 R16, R140.reuse, R146, RZ ;  /* 0x000000928c10723c */ /* 0x040fee00000018ff */
[----:B------:R-:W-:Y:S01]  /*a900*/  LDSM.16.M88.4 R144, [R3+0x5000] ;  /* 0x005000000390783b */ /* 0x000fe20000000200 */
[-C--:B-1----:R-:W-:Y:S07]  /*a910*/  HMMA.16816.F32 R20, R140, R152.reuse, RZ ;  /* 0x000000988c14723c */ /* 0x082fee00000018ff */
[----:B---3--:R-:W3:Y:S01]  /*a920*/  LDL R136, [R1+0x2c] ;  /* 0x00002c0001887983 */ /* 0x008ee20000100800 */
[C---:B------:R-:W-:Y:S03]  /*a930*/  HMMA.16816.F32 R24, R148.reuse, R152, RZ ;  /* 0x000000989418723c */ /* 0x040fe600000018ff */
[----:B------:R-:W-:Y:S05]  /*a940*/  LDSM.16.M88.4 R176, [R0+0x4800] ;  /* 0x0048000000b0783b */ /* 0x000fea0000000200 */
[-C--:B------:R-:W-:Y:S03]  /*a950*/  HMMA.16816.F32 R28, R148, R154.reuse, RZ ;  /* 0x0000009a941c723c */ /* 0x080fe600000018ff */
[----:B----4-:R-:W4:Y:S04]  /*a960*/  LDL R132, [R1+0x28] ;  /* 0x0000280001847983 */ /* 0x010f280000100800 */
[----:B------:R-:W-:Y:S01]  /*a970*/  LDSM.16.M88.4 R180, [R0+0x5000] ;  /* 0x0050000000b4783b */ /* 0x000fe20000000200 */
[C---:B------:R-:W-:Y:S07]  /*a980*/  HMMA.16816.F32 R32, R140.reuse, R154, RZ ;  /* 0x0000009a8c20723c */ /* 0x040fee00000018ff */
[----:B------:R-:W-:Y:S01]  /*a990*/  LDSM.16.M88.4 R152, [R2] ;  /* 0x000000000298783b */ /* 0x000fe20000000200 */
[-C--:B-----5:R-:W-:Y:S08]  /*a9a0*/  HMMA.16816.F32 R36, R140, R156.reuse, RZ ;  /* 0x0000009c8c24723c */ /* 0x0a0ff000000018ff */
        /* <DEDUP_REMOVED lines=9> */
[----:B------:R1:W5:Y:S07]  /*aa40*/  LDSM.16.M88.4 R140, [R3+0x4800] ;  /* 0x00480000038c783b */ /* 0x00036e0000000200 */
[-C--:B--2---:R-:W-:Y:S01]  /*aa50*/  HMMA.16816.F32 R4, R164, R168.reuse, R4 ;  /* 0x000000a8a404723c */ /* 0x084fe20000001804 */
[----:B------:R2:W5:Y:S07]  /*aa60*/  LDSM.16.M88.4 R160, [R2+0x2000] ;  /* 0x0020000002a0783b */ /* 0x00056e0000000200 */
[C---:B------:R-:W-:Y:S08]  /*aa70*/  HMMA.16816.F32 R8, R172.reuse, R168, R8 ;  /* 0x000000a8ac08723c */ /* 0x040ff00000001808 */
[-C--:B------:R-:W-:Y:S01]  /*aa80*/  HMMA.16816.F32 R12, R172, R170.reuse, R12 ;  /* 0x000000aaac0c723c */ /* 0x080fe2000000180c */
[----:B-1----:R-:W4:Y:S07]  /*aa90*/  LDL R3, [R1+0x34] ;  /* 0x0000340001037983 */ /* 0x002f2e0000100800 */
[C---:B------:R-:W-:Y:S01]  /*aaa0*/  HMMA.16816.F32 R16, R164.reuse, R170, R16 ;  /* 0x000000aaa410723c */ /* 0x040fe20000001810 */
[----:B------:R1:W3:Y:S03]  /*aab0*/  LDSM.16.M88.4 R168, [R0+0x5800] ;  /* 0x0058000000a8783b */ /* 0x0002e60000000200 */
[C---:B--2---:R-:W-:Y:S04]  /*aac0*/  IMAD.IADD R2, R187.reuse, 0x1, R2 ;  /* 0x00000001bb027824 */ /* 0x044fe800078e0202 */
[-C--:B-----5:R-:W-:Y:S08]  /*aad0*/  HMMA.16816.F32 R20, R164, R140.reuse, R20 ;  /* 0x0000008ca414723c */ /* 0x0a0ff00000001814 */
[C---:B------:R-:W-:Y:S04]  /*aae0*/  HMMA.16816.F32 R24, R172.reuse, R140, R24 ;  /* 0x0000008cac18723c */ /* 0x040fe80000001818 */
[----:B-1----:R-:W-:Y:S04]  /*aaf0*/  IMAD.IADD R0, R187, 0x1, R0 ;  /* 0x00000001bb007824 */ /* 0x002fe800078e0200 */
[-C--:B------:R-:W-:Y:S08]  /*ab00*/  HMMA.16816.F32 R28, R172, R142.reuse, R28 ;  /* 0x0000008eac1c723c */ /* 0x080ff0000000181c */
[C---:B------:R-:W-:Y:S01]  /*ab10*/  HMMA.16816.F32 R32, R164.reuse, R142, R32 ;  /* 0x0000008ea420723c */ /* 0x040fe20000001820 */
[----:B------:R-:W-:Y:S07]  /*ab20*/  LDSM.16.M88.4 R140, [R2] ;  /* 0x00000000028c783b */ /* 0x000fee0000000200 */
[-C--:B------:R-:W-:Y:S08]  /*ab30*/  HMMA.16816.F32 R36, R164, R144.reuse, R36 ;  /* 0x00000090a424723c */ /* 0x080ff00000001824 */
[C---:B------:R-:W-:Y:S08]  /*ab40*/  HMMA.16816.F32 R40, R172.reuse, R144, R40 ;  /* 0x00000090ac28723c */ /* 0x040ff00000001828 */
[-C--:B------:R-:W-:Y:S08]  /*ab50*/  HMMA.16816.F32 R44, R172, R146.reuse, R44 ;  /* 0x00000092ac2c723c */ /* 0x080ff0000000182c */
[C---:B------:R-:W-:Y:S01]  /*ab60*/  HMMA.16816.F32 R48, R164.reuse, R146, R48 ;  /* 0x00000092a430723c */ /* 0x040fe20000001830 */
[----:B------:R-:W1:Y:S07]  /*ab70*/  LDSM.16.M88.4 R144, [R0+0x4000] ;  /* 0x004000000090783b */ /* 0x000e6e0000000200 */
[-C--:B------:R-:W-:Y:S08]  /*ab80*/  HMMA.16816.F32 R52, R164, R148.reuse, R52 ;  /* 0x00000094a434723c */ /* 0x080ff00000001834 */
[C---:B------:R-:W-:Y:S08]  /*ab90*/  HMMA.16816.F32 R56, R172.reuse, R148, R56 ;  /* 0x00000094ac38723c */ /* 0x040ff00000001838 */
[-C--:B------:R-:W-:Y:S01]  /*aba0*/  HMMA.16816.F32 R60, R172, R150.reuse, R60 ;  /* 0x00000096ac3c723c */ /* 0x080fe2000000183c */
[----:B------:R-:W2:Y:S07]  /*abb0*/  LDL.64 R172, [R1+0x60] ;  /* 0x0000600001ac7983 */ /* 0x000eae0000100a00 */
[----:B------:R-:W-:Y:S01]  /*abc0*/  HMMA.16816.F32 R64, R164, R150, R64 ;  /* 0x00000096a440723c */ /* 0x000fe20000001840 */
[----:B------:R-:W5:Y:S06]  /*abd0*/  LDL.64 R166, [R1+0x50] ;  /* 0x0000500001a67983 */ /* 0x000f6c0000100a00 */
[----:B------:R1:W3:Y:S01]  /*abe0*/  LDSM.16.M88.4 R148, [R2+0x2000] ;  /* 0x002000000294783b */ /* 0x0002e20000000200 */
[-C--:B------:R-:W-:Y:S08]  /*abf0*/  HMMA.16816.F32 R4, R152, R156.reuse, R4 ;  /* 0x0000009c9804723c */ /* 0x080ff00000001804 */
[C---:B------:R-:W-:Y:S01]  /*ac00*/  HMMA.16816.F32 R8, R160.reuse, R156, R8 ;  /* 0x0000009ca008723c */ /* 0x040fe20000001808 */
[----:B------:R-:W4:Y:S07]  /*ac10*/  LDL.64 R156, [R1+0x58] ;  /* 0x00005800019c7983 */ /* 0x000f2e0000100a00 */
[-C--:B------:R-:W-:Y:S01]  /*ac20*/  HMMA.16816.F32 R12, R160, R158.reuse, R12 ;  /* 0x0000009ea00c723c */ /* 0x080fe2000000180c */
[----:B-1----:R-:W4:Y:S07]  /*ac30*/  LDL R2, [R1+0x30] ;  /* 0x0000300001027983 */ /* 0x002f2e0000100800 */
        /* <DEDUP_REMOVED lines=9> */
[----:B------:R-:W-:Y:S07]  /*acd0*/  IMAD.U32 R182, RZ, RZ, UR35 ;  /* 0x00000023ffb67e24 */ /* 0x000fee000f8e00ff */
[-C--:B---3--:R-:W-:Y:S08]  /*ace0*/  HMMA.16816.F32 R52, R152, R168.reuse, R52 ;  /* 0x000000a89834723c */ /* 0x088ff00000001834 */
[C---:B------:R-:W-:Y:S08]  /*acf0*/  HMMA.16816.F32 R56, R160.reuse, R168, R56 ;  /* 0x000000a8a038723c */ /* 0x040ff00000001838 */
[-C--:B------:R-:W-:Y:S08]  /*ad00*/  HMMA.16816.F32 R60, R160, R170.reuse, R60 ;  /* 0x000000aaa03c723c */ /* 0x080ff0000000183c */
[----:B------:R-:W-:Y:S08]  /*ad10*/  HMMA.16816.F32 R64, R152, R170, R64 ;  /* 0x000000aa9840723c */ /* 0x000ff00000001840 */
[-C--:B------:R-:W-:Y:S08]  /*ad20*/  HMMA.16816.F32 R4, R140, R144.reuse, R4 ;  /* 0x000000908c04723c */ /* 0x080ff00000001804 */
[C---:B------:R-:W-:Y:S08]  /*ad30*/  HMMA.16816.F32 R8, R148.reuse, R144, R8 ;  /* 0x000000909408723c */ /* 0x040ff00000001808 */
[-C--:B------:R-:W-:Y:S08]  /*ad40*/  HMMA.16816.F32 R12, R148, R146.reuse, R12 ;  /* 0x00000092940c723c */ /* 0x080ff0000000180c */
[C---:B------:R-:W-:Y:S04]  /*ad50*/  HMMA.16816.F32 R16, R140.reuse, R146, R16 ;  /* 0x000000928c10723c */ /* 0x040fe80000001810 */
[C---:B--2---:R-:W-:Y:S01]  /*ad60*/  LOP3.LUT R182, R173.reuse, UR22, R182, 0x96, !PT ;  /* 0x00000016adb67c12 */ /* 0x044fe2000f8e96b6 */
[----:B------:R-:W-:Y:S01]  /*ad70*/  UIADD3 UR22, UPT, UPT, UR22, 0x1, URZ ;  /* 0x0000000116167890 */ /* 0x000fe2000fffe0ff */
[----:B------:R-:W-:Y:S03]  /*ad80*/  LOP3.LUT R138, R173, UR16, R138, 0x96, !PT ;  /* 0x00000010ad8a7c12 */ /* 0x000fe6000f8e968a */
[----:B------:R-:W-:Y:S01]  /*ad90*/  IMAD.WIDE.U32 R182, R182, -0x326172a9, RZ ;  /* 0xcd9e8d57b6b67825 */ /* 0x000fe200078e00ff */
[----:B-----5:R-:W-:Y:S03]  /*ada0*/  LOP3.LUT R176, R172, UR21, R167, 0x96, !PT ;  /* 0x00000015acb07c12 */ /* 0x020fe6000f8e96a7 */
[----:B------:R-:W-:Y:S01]  /*adb0*/  IMAD.U32 R180, RZ, RZ, UR22 ;  /* 0x00000016ffb47e24 */ /* 0x000fe2000f8e00ff */
[----:B------:R-:W-:Y:S01]  /*adc0*/  LOP3.LUT R165, R183, R136, RZ, 0x3c, !PT ;  /* 0x00000088b7a57212 */ /* 0x000fe200078e3cff */
[----:B------:R-:W-:Y:S01]  /*add0*/  UIADD3 UR22, UPT, UPT, UR35, 0x32370b8f, URZ ;  /* 0x32370b8f23167890 */ /* 0x000fe2000fffe0ff */
[----:B------:R-:W-:Y:S03]  /*ade0*/  IMAD.WIDE.U32 R138, R138, -0x326172a9, RZ ;  /* 0xcd9e8d578a8a7825 */ /* 0x000fe600078e00ff */
[----:B------:R-:W-:Y:S01]  /*adf0*/  LOP3.LUT R180, R173, UR35, R180, 0x96, !PT ;  /* 0x00000023adb47c12 */ /* 0x000fe2000f8e96b4 */
[----:B------:R-:W-:Y:S04]  /*ae00*/  IMAD.WIDE.U32 R162, R165, -0x2daee0ad, RZ ;  /* 0xd2511f53a5a27825 */ /* 0x000fe800078e00ff */
[----:B------:R-:W-:Y:S01]  /*ae10*/  IMAD.WIDE.U32 R180, R180, -0x326172a9, RZ ;  /* 0xcd9e8d57b4b47825 */ /* 0x000fe200078e00ff */
[----:B----4-:R-:W-:Y:S01]  /*ae20*/  LOP3.LUT R177, R172, UR21, R157, 0x96, !PT ;  /* 0x00000015acb17c12 */ /* 0x010fe2000f8e969d */
[----:B------:R-:W-:Y:S04]  /*ae30*/  UIADD3 UR21, UPT, UPT, UR35, -0x126145ec, URZ ;  /* 0xed9eba1423157890 */ /* 0x000fe8000fffe0ff */
[----:B------:R-:W-:Y:S04]  /*ae40*/  IMAD.WIDE.U32 R174, R177, -0x326172a9, RZ ;  /* 0xcd9e8d57b1ae7825 */ /* 0x000fe800078e00ff */
[----:B------:R-:W-:Y:S01]  /*ae50*/  IMAD.WIDE.U32 R176, R176, -0x326172a9, RZ ;  /* 0xcd9e8d57b0b07825 */ /* 0x000fe200078e00ff */
[----:B------:R-:W-:Y:S03]  /*ae60*/  LOP3.LUT R179, R175, UR17, RZ, 0x3c, !PT ;  /* 0x00000011afb37c12 */ /* 0x000fe6000f8e3cff */
[----:B------:R-:W-:Y:S01]  /*ae70*/  IMAD.U32 R175, RZ, RZ, UR24 ;  /* 0x00000018ffaf7e24 */ /* 0x000fe2000f8e00ff */
[-C--:B------:R-:W-:Y:S02]  /*ae80*/  LOP3.LUT R183, R182, R179.reuse, RZ, 0x3c, !PT ;  /* 0x000000b3b6b77212 */ /* 0x080fe400078e3cff */
[----:B------:R-:W-:Y:S01]  /*ae90*/  LOP3.LUT R178, R177, UR17, RZ, 0x3c, !PT ;  /* 0x00000011b1b27c12 */ /* 0x000fe2000f8e3cff */
[----:B------:R-:W-:Y:S01]  /*aea0*/  IMAD R175, R175, 0x40, R3 ;  /* 0x00000040afaf7824 */ /* 0x000fe200078e0203 */
[----:B------:R-:W-:Y:S01]  /*aeb0*/  LOP3.LUT R182, R139, R132, RZ, 0x3c, !PT ;  /* 0x000000848bb67212 */ /* 0x000fe200078e3cff */
[----:B------:R-:W-:Y:S01]  /*aec0*/  IMAD.WIDE.U32 R172, R183, -0x2daee0ad, RZ ;  /* 0xd2511f53b7ac7825 */ /* 0x000fe200078e00ff */
[----:B------:R-:W-:Y:S01]  /*aed0*/  LOP3.LUT R138, R138, R178, RZ, 0x3c, !PT ;  /* 0x000000b28a8a7212 */ /* 0x000fe200078e3cff */
[----:B------:R-:W-:Y:S01]  /*aee0*/  UIADD3 UR17, UPT, UPT, UR35, -0x56f99767, URZ ;  /* 0xa906689923117890 */ /* 0x000fe2000fffe0ff */
[----:B------:R-:W-:Y:S01]  /*aef0*/  LOP3.LUT R183, R181, R136, RZ, 0x3c, !PT ;  /* 0x00000088b5b77212 */ /* 0x000fe200078e3cff */
[----:B------:R-:W-:Y:S01]  /*af00*/  IMAD.WIDE.U32 R158, R182, -0x2daee0ad, RZ ;  /* 0xd2511f53b69e7825 */ /* 0x000fe200078e00ff */
[----:B------:R-:W-:Y:S02]  /*af10*/  LOP3.LUT R182, R180, R179, RZ, 0x3c, !PT ;  /* 0x000000b3b4b67212 */ /* 0x000fe400078e3cff */
[----:B------:R-:W-:Y:S01]  /*af20*/  LOP3.LUT R179, R156, UR23, R163, 0x96, !PT ;  /* 0x000000179cb37c12 */ /* 0x000fe2000f8e96a3 */
[----:B------:R-:W-:Y:S01]  /*af30*/  IMAD.IADD R175, R2, 0x1, -R175 ;  /* 0x0000000102af7824 */ /* 0x000fe200078e0aaf */
[----:B------:R-:W-:Y:S01]  /*af40*/  LOP3.LUT R163, R162, UR22, R173, 0x96, !PT ;  /* 0x00000016a2a37c12 */ /* 0x000fe2000f8e96ad */
[----:B------:R-:W-:Y:S01]  /*af50*/  IMAD.WIDE.U32 R160, R138, -0x2daee0ad, RZ ;  /* 0xd2511f538aa07825 */ /* 0x000fe200078e00ff */
[----:B------:R-:W-:Y:S02]  /*af60*/  LOP3.LUT R162, R166, UR23, R159, 0x96, !PT ;  /* 0x00000017a6a27c12 */ /* 0x000fe4000f8e969f */
[----:B------:R-:W-:Y:S01]  /*af70*/  IABS R145, R175 ;  /* 0x000000af00917213 */ /* 0x000fe20000000000 */
[----:B------:R-:W-:Y:S01]  /*af80*/  IMAD.WIDE.U32 R166, R183, -0x2daee0ad, RZ ;  /* 0xd2511f53b7a67825 */ /* 0x000fe200078e00ff */
[----:B------:R-:W-:Y:S02]  /*af90*/  LOP3.LUT R183, R158, UR22, R161, 0x96, !PT ;  /* 0x000000169eb77c12 */ /* 0x000fe4000f8e96a1 */
[----:B------:R-:W-:Y:S01]  /*afa0*/  I2FP.F32.S32 R145, R145 ;  /* 0x0000009100917245 */ /* 0x000fe20000201400 */
[----:B------:R-:W-:Y:S04]  /*afb0*/  IMAD.WIDE.U32 R138, R182, -0x2daee0ad, RZ ;  /* 0xd2511f53b68a7825 */ /* 0x000fe800078e00ff */
[----:B------:R-:W-:Y:S01]  /*afc0*/  IMAD.WIDE.U32 R164, R162, -0x326172a9, RZ ;  /* 0xcd9e8d57a2a47825 */ /* 0x000fe200078e00ff */
[----:B------:R-:W-:Y:S03]  /*afd0*/  LOP3.LUT R182, R166, UR22, R139, 0x96, !PT ;  /* 0x00000016a6b67c12 */ /* 0x000fe6000f8e968b */
[----:B------:R-:W-:Y:S01]  /*afe0*/  FFMA.FTZ R4, R145, -UR12, R4 ;  /* 0x8000000c91047c23 */ /* 0x000fe20008010004 */
[----:B------:R-:W-:Y:S01]  /*aff0*/  IMAD.WIDE.U32 R170, R179, -0x326172a9, RZ ;  /* 0xcd9e8d57b3aa7825 */ /* 0x000fe200078e00ff */
[----:B------:R-:W-:Y:S03]  /*b000*/  LOP3.LUT R179, R156, UR23, R167, 0x96, !PT ;  /* 0x000000179cb37c12 */ /* 0x000fe6000f8e96a7 */
[----:B------:R-:W-:Y:S01]  /*b010*/  FFMA.FTZ R18, R145, -UR12, R18 ;  /* 0x8000000c91127c23 */ /* 0x000fe20008010012 */
[----:B------:R-:W-:Y:S01]  /*b020*/  IMAD.WIDE.U32 R158, R163, -0x326172a9, RZ ;  /* 0xcd9e8d57a39e7825 */ /* 0x000fe200078e00ff */
[----:B------:R-:W-:Y:S03]  /*b030*/  LOP3.LUT R169, R174, UR13, R171, 0x96, !PT ;  /* 0x0000000daea97c12 */ /* 0x000fe6000f8e96ab */
[----:B------:R-:W-:Y:S01]  /*b040*/  IMAD.WIDE.U32 R166, R183, -0x326172a9, RZ ;  /* 0xcd9e8d57b7a67825 */ /* 0x000fe200078e00ff */
[----:B------:R-:W-:Y:S02]  /*b050*/  LOP3.LUT R183, R176, UR13, R165, 0x96, !PT ;  /* 0x0000000db0b77c12 */ /* 0x000fe4000f8e96a5 */
[----:B------:R-:W-:Y:S01]  /*b060*/  LOP3.LUT R162, R170, UR11, R159, 0x96, !PT ;  /* 0x0000000baaa27c12 */ /* 0x000fe2000f8e969f */
[----:B------:R-:W-:Y:S01]  /*b070*/  IMAD.WIDE.U32 R154, R179, -0x326172a9, RZ ;  /* 0xcd9e8d57b39a7825 */ /* 0x000fe200078e00ff */
[----:B------:R-:W-:Y:S03]  /*b080*/  LOP3.LUT R170, R164, UR11, R167, 0x96, !PT ;  /* 0x0000000ba4aa7c12 */ /* 0x000fe6000f8e96a7 */
[----:B------:R-:W-:Y:S01]  /*b090*/  IMAD.WIDE.U32 R164, R183, -0x2daee0ad, RZ ;  /* 0xd2511f53b7a47825 */ /* 0x000fe200078e00ff */
[----:B------:R-:W-:Y:S03]  /*b0a0*/  LOP3.LUT R173, R174, UR13, R155, 0x96, !PT ;  /* 0x0000000daead7c12 */ /* 0x000fe6000f8e969b */
[----:B------:R-:W-:Y:S04]  /*b0b0*/  IMAD.WIDE.U32 R182, R182, -0x326172a9, RZ ;  /* 0xcd9e8d57b6b67825 */ /* 0x000fe800078e00ff */
[----:B------:R-:W-:Y:S01]  /*b0c0*/  IMAD.WIDE.U32 R168, R169, -0x2daee0ad, RZ ;  /* 0xd2511f53a9a87825 */ /* 0x000fe200078e00ff */
[----:B------:R-:W-:Y:S02]  /*b0d0*/  LOP3.LUT R179, R154, UR11, R183, 0x96, !PT ;  /* 0x0000000b9ab37c12 */ /* 0x000fe4000f8e96b7 */
[----:B------:R-:W1:Y:S01]  /*b0e0*/  LDSM.16.M88.4 R152, [R0+0x4800] ;  /* 0x004800000098783b */ /* 0x000e620000000200 */
[C---:B------:R-:W-:Y:S01]  /*b0f0*/  VIADD R147, R175.reuse, 0x40 ;  /* 0x00000040af937836 */ /* 0x040fe20000000000 */
[----:B------:R-:W-:Y:S01]  /*b100*/  LOP3.LUT R161, R172, UR21, R169, 0x96, !PT ;  /* 0x00000015aca17c12 */ /* 0x000fe2000f8e96a9 */
[C---:B------:R-:W-:Y:S01]  /*b110*/  VIADD R146, R175.reuse, 0x3f ;  /* 0x0000003faf927836 */ /* 0x040fe20000000000 */
[----:B------:R-:W-:Y:S01]  /*b120*/  LOP3.LUT R169, R160, UR21, R165, 0x96, !PT ;  /* 0x00000015a0a97c12 */ /* 0x000fe2000f8e96a5 */
[----:B------:R-:W-:Y:S01]  /*b130*/  IMAD.WIDE.U32 R162, R162, -0x2daee0ad, RZ ;  /* 0xd2511f53a2a27825 */ /* 0x000fe200078e00ff */
[----:B------:R-:W-:Y:S02]  /*b140*/  IABS R147, R147 ;  /* 0x0000009300937213 */ /* 0x000fe40000000000 */
[----:B------:R-:W-:Y:S01]  /*b150*/  IABS R146, R146 ;  /* 0x0000009200927213 */ /* 0x000fe20000000000 */
[----:B------:R-:W-:Y:S01]  /*b160*/  VIADD R160, R175, 0x47 ;  /* 0x00000047afa07836 */ /* 0x000fe20000000000 */
[----:B------:R-:W-:Y:S01]  /*b170*/  I2FP.F32.S32 R147, R147 ;  /* 0x0000009300937245 */ /* 0x000fe20000201400 */
[----:B------:R-:W-:Y:S01]  /*b180*/  IMAD.WIDE.U32 R170, R170, -0x2daee0ad, RZ ;  /* 0xd2511f53aaaa7825 */ /* 0x000fe200078e00ff */
[----:B------:R-:W-:Y:S02]  /*b190*/  I2FP.F32.S32 R146, R146 ;  /* 0x0000009200927245 */ /* 0x000fe40000201400 */
[----:B------:R-:W-:Y:S01]  /*b1a0*/  IABS R160, R160 ;  /* 0x000000a000a07213 */ /* 0x000fe20000000000 */
[C---:B------:R-:W-:Y:S01]  /*b1b0*/  FFMA.FTZ R8, R147.reuse, -UR12, R8 ;  /* 0x8000000c93087c23 */ /* 0x040fe20008010008 */
[----:B------:R-:W-:Y:S01]  /*b1c0*/  LOP3.LUT R174, R168, UR17, R163, 0x96, !PT ;  /* 0x00000011a8ae7c12 */ /* 0x000fe2000f8e96a3 */
[----:B------:R-:W-:Y:S01]  /*b1d0*/  FFMA.FTZ R9, R146, -UR12, R9 ;  /* 0x8000000c92097c23 */ /* 0x000fe20008010009 */
[----:B------:R-:W-:Y:S01]  /*b1e0*/  I2FP.F32.S32 R160, R160 ;  /* 0x000000a000a07245 */ /* 0x000fe20000201400 */
[----:B------:R-:W-:Y:S01]  /*b1f0*/  FFMA.FTZ R14, R147, -UR12, R14 ;  /* 0x8000000c930e7c23 */ /* 0x000fe2000801000e */
[----:B------:R-:W-:Y:S01]  /*b200*/  LOP3.LUT R165, R164, UR17, R171, 0x96, !PT ;  /* 0x00000011a4a57c12 */ /* 0x000fe2000f8e96ab */
[----:B------:R-:W-:Y:S01]  /*b210*/  FFMA.FTZ R15, R146, -UR12, R15 ;  /* 0x8000000c920f7c23 */ /* 0x000fe2000801000f */
[C---:B------:R-:W-:Y:S01]  /*b220*/  VIADD R164, R175.reuse, 0x48 ;  /* 0x00000048afa47836 */ /* 0x040fe20000000000 */
[----:B------:R-:W2:Y:S01]  /*b230*/  LDSM.16.M88.4 R144, [R0+0x5000] ;  /* 0x005000000090783b */ /* 0x000ea20000000200 */
[----:B------:R-:W-:Y:S01]  /*b240*/  FFMA.FTZ R11, R160, -UR12, R11 ;  /* 0x8000000ca00b7c23 */ /* 0x000fe2000801000b */
[C---:B------:R-:W-:Y:S02]  /*b250*/  VIADD R160, R175.reuse, 0xfffffff7 ;  /* 0xfffffff7afa07836 */ /* 0x040fe40000000000 */
[----:B------:R-:W-:Y:S01]  /*b260*/  IABS R164, R164 ;  /* 0x000000a400a47213 */ /* 0x000fe20000000000 */
[----:B------:R-:W-:Y:S02]  /*b270*/  VIADD R132, R175, 0xffffffff ;  /* 0xffffffffaf847836 */ /* 0x000fe40000000000 */
[----:B------:R-:W-:Y:S01]  /*b280*/  IABS R160, R160 ;  /* 0x000000a000a07213 */ /* 0x000fe20000000000 */
[----:B------:R-:W-:Y:S01]  /*b290*/  IMAD.WIDE.U32 R156, R161, -0x326172a9, RZ ;  /* 0xcd9e8d57a19c7825 */ /* 0x000fe200078e00ff */
[----:B------:R-:W-:Y:S02]  /*b2a0*/  I2FP.F32.S32 R164, R164 ;  /* 0x000000a400a47245 */ /* 0x000fe40000201400 */
[----:B------:R-:W-:Y:S01]  /*b2b0*/  I2FP.F32.S32 R160, R160 ;  /* 0x000000a000a07245 */ /* 0x000fe20000201400 */
[C---:B------:R-:W-:Y:S01]  /*b2c0*/  VIADD R159, R175.reuse, 0x8 ;  /* 0x00000008af9f7836 */ /* 0x040fe20000000000 */
[----:B------:R-:W-:Y:S01]  /*b2d0*/  IABS R132, R132 ;  /* 0x0000008400847213 */ /* 0x000fe20000000000 */
[----:B------:R-:W-:Y:S01]  /*b2e0*/  FFMA.FTZ R10, R164, -UR12, R10 ;  /* 0x8000000ca40a7c23 */ /* 0x000fe2000801000a */
[----:B------:R-:W-:Y:S01]  /*b2f0*/  LOP3.LUT R161, R158, UR10, R157, 0x96, !PT ;  /* 0x0000000a9ea17c12 */ /* 0x000fe2000f8e969d */
[----:B------:R-:W-:Y:S01]  /*b300*/  FFMA.FTZ R17, R160, -UR12, R17 ;  /* 0x8000000ca0117c23 */ /* 0x000fe20008010011 */
[----:B------:R-:W-:Y:S01]  /*b310*/  I2FP.F32.S32 R132, R132 ;  /* 0x0000008400847245 */ /* 0x000fe20000201400 */
[-C--:B-1----:R-:W-:Y:S03]  /*b320*/  HMMA.16816.F32 R20, R140, R152.reuse, R20 ;  /* 0x000000988c14723c */ /* 0x082fe60000001814 */
[----:B------:R-:W-:Y:S01]  /*b330*/  IABS R159, R159 ;  /* 0x0000009f009f7213 */ /* 0x000fe20000000000 */
[C---:B------:R-:W-:Y:S01]  /*b340*/  FFMA.FTZ R5, R132.reuse, -UR12, R5 ;  /* 0x8000000c84057c23 */ /* 0x040fe20008010005 */
[C---:B------:R-:W-:Y:S02]  /*b350*/  VIADD R164, R175.reuse, 0xfffffff8 ;  /* 0xfffffff8afa47836 */ /* 0x040fe40000000000 */
[----:B------:R-:W-:Y:S01]  /*b360*/  FFMA.FTZ R19, R132, -UR12, R19 ;  /* 0x8000000c84137c23 */ /* 0x000fe20008010013 */
[----:B------:R-:W-:Y:S01]  /*b370*/  I2FP.F32.S32 R159, R159 ;  /* 0x0000009f009f7245 */ /* 0x000fe20000201400 */
[C---:B------:R-:W-:Y:S04]  /*b380*/  HMMA.16816.F32 R24, R148.reuse, R152, R24 ;  /* 0x000000989418723c */ /* 0x040fe80000001818 */
[----:B------:R-:W-:Y:S01]  /*b390*/  IABS R164, R164 ;  /* 0x000000a400a47213 */ /* 0x000fe20000000000 */
[----:B------:R-:W-:Y:S02]  /*b3a0*/  VIADD R153, R175, 0x38 ;  /* 0x00000038af997836 */ /* 0x000fe40000000000 */
[----:B------:R-:W-:Y:S01]  /*b3b0*/  FFMA.FTZ R6, R159, -UR12, R6 ;  /* 0x8000000c9f067c23 */ /* 0x000fe20008010006 */
[C---:B------:R-:W-:Y:S01]  /*b3c0*/  VIADD R132, R175.reuse, 0x37 ;  /* 0x00000037af847836 */ /* 0x040fe20000000000 */
[----:B------:R-:W-:Y:S01]  /*b3d0*/  I2FP.F32.S32 R164, R164 ;  /* 0x000000a400a47245 */ /* 0x000fe20000201400 */
[-C--:B------:R-:W-:Y:S03]  /*b3e0*/  HMMA.16816.F32 R28, R148, R154.reuse, R28 ;  /* 0x0000009a941c723c */ /* 0x080fe6000000181c */
[----:B------:R-:W-:Y:S01]  /*b3f0*/  IABS R153, R153 ;  /* 0x0000009900997213 */ /* 0x000fe20000000000 */
[----:B------:R-:W-:Y:S01]  /*b400*/  FFMA.FTZ R23, R160, -UR12, R23 ;  /* 0x8000000ca0177c23 */ /* 0x000fe20008010017 */
[----:B------:R-:W-:Y:S01]  /*b410*/  IABS R132, R132 ;  /* 0x0000008400847213 */ /* 0x000fe20000000000 */
[C---:B------:R-:W-:Y:S01]  /*b420*/  VIADD R160, R175.reuse, 0xffffffe8 ;  /* 0xffffffe8afa07836 */ /* 0x040fe20000000000 */
[----:B------:R-:W-:Y:S01]  /*b430*/  I2FP.F32.S32 R153, R153 ;  /* 0x0000009900997245 */ /* 0x000fe20000201400 */
[C---:B------:R-:W-:Y:S04]  /*b440*/  HMMA.16816.F32 R32, R140.reuse, R154, R32 ;  /* 0x0000009a8c20723c */ /* 0x040fe80000001820 */
[----:B------:R-:W-:Y:S01]  /*b450*/  IABS R160, R160 ;  /* 0x000000a000a07213 */ /* 0x000fe20000000000 */
[----:B------:R-:W-:Y:S01]  /*b460*/  VIADD R154, R175, 0xffffffef ;  /* 0xffffffefaf9a7836 */ /* 0x000fe20000000000 */
[----:B------:R-:W-:Y:S01]  /*b470*/  I2FP.F32.S32 R132, R132 ;  /* 0x0000008400847245 */ /* 0x000fe20000201400 */
[C---:B------:R-:W-:Y:S01]  /*b480*/  FFMA.FTZ R12, R153.reuse, -UR12, R12 ;  /* 0x8000000c990c7c23 */ /* 0x040fe2000801000c */
[----:B------:R-:W-:Y:S01]  /*b490*/  FFMA.FTZ R26, R153, -UR12, R26 ;  /* 0x8000000c991a7c23 */ /* 0x000fe2000801001a */
[-C--:B--2---:R-:W-:Y:S03]  /*b4a0*/  HMMA.16816.F32 R36, R140, R144.reuse, R36 ;  /* 0x000000908c24723c */ /* 0x084fe60000001824 */
[----:B------:R-:W-:Y:S01]  /*b4b0*/  IABS R154, R154 ;  /* 0x0000009a009a7213 */ /* 0x000fe20000000000 */
[C---:B------:R-:W-:Y:S02]  /*b4c0*/  VIADD R153, R175.reuse, 0xfffffff0 ;  /* 0xfffffff0af997836 */ /* 0x040fe40000000000 */
[----:B------:R-:W-:Y:S01]  /*b4d0*/  FFMA.FTZ R16, R164, -UR12, R16 ;  /* 0x8000000ca4107c23 */ /* 0x000fe20008010010 */
[C---:B------:R-:W-:Y:S01]  /*b4e0*/  VIADD R155, R175.reuse, 0x2f ;  /* 0x0000002faf9b7836 */ /* 0x040fe20000000000 */
[----:B------:R-:W-:Y:S01]  /*b4f0*/  I2FP.F32.S32 R154, R154 ;  /* 0x0000009a009a7245 */ /* 0x000fe20000201400 */
[C---:B------:R-:W-:Y:S04]  /*b500*/  HMMA.16816.F32 R40, R148.reuse, R144, R40 ;  /* 0x000000909428723c */ /* 0x040fe80000001828 */
[----:B------:R-:W-:Y:S01]  /*b510*/  IABS R153, R153 ;  /* 0x0000009900997213 */ /* 0x000fe20000000000 */
[C---:B------:R-:W-:Y:S01]  /*b520*/  FFMA.FTZ R21, R154.reuse, -UR12, R21 ;  /* 0x8000000c9a157c23 */ /* 0x040fe20008010015 */
[----:B------:R-:W-:Y:S01]  /*b530*/  IABS R155, R155 ;  /* 0x0000009b009b7213 */ /* 0x000fe20000000000 */
[----:B------:R-:W-:Y:S01]  /*b540*/  FFMA.FTZ R35, R154, -UR12, R35 ;  /* 0x8000000c9a237c23 */ /* 0x000fe20008010023 */
[----:B------:R-:W-:Y:S01]  /*b550*/  I2FP.F32.S32 R153, R153 ;  /* 0x0000009900997245 */ /* 0x000fe20000201400 */
[----:B------:R-:W-:Y:S01]  /*b560*/  FFMA.FTZ R22, R164, -UR12, R22 ;  /* 0x8000000ca4167c23 */ /* 0x000fe20008010016 */
[----:B------:R-:W-:Y:S01]  /*b570*/  I2FP.F32.S32 R155, R155 ;  /* 0x0000009b009b7245 */ /* 0x000fe20000201400 */
[----:B------:R-:W-:Y:S01]  /*b580*/  VIADD R164, R175, 0x30 ;  /* 0x00000030afa47836 */ /* 0x000fe20000000000 */
[-C--:B------:R-:W-:Y:S03]  /*b590*/  HMMA.16816.F32 R44, R148, R146.reuse, R44 ;  /* 0x00000092942c723c */ /* 0x080fe6000000182c */
[C---:B------:R-:W-:Y:S01]  /*b5a0*/  FFMA.FTZ R25, R155.reuse, -UR12, R25 ;  /* 0x8000000c9b197c23 */ /* 0x040fe20008010019 */
[----:B------:R-:W-:Y:S01]  /*b5b0*/  IABS R164, R164 ;  /* 0x000000a400a47213 */ /* 0x000fe20000000000 */
[----:B------:R-:W-:Y:S01]  /*b5c0*/  FFMA.FTZ R31, R155, -UR12, R31 ;  /* 0x8000000c9b1f7c23 */ /* 0x000fe2000801001f */
[C---:B------:R-:W-:Y:S01]  /*b5d0*/  FFMA.FTZ R20, R153.reuse, -UR12, R20 ;  /* 0x8000000c99147c23 */ /* 0x040fe20008010014 */
[----:B------:R-:W-:Y:S01]  /*b5e0*/  FFMA.FTZ R34, R153, -UR12, R34 ;  /* 0x8000000c99227c23 */ /* 0x000fe20008010022 */
[----:B------:R-:W-:Y:S01]  /*b5f0*/  I2FP.F32.S32 R153, R160 ;  /* 0x000000a000997245 */ /* 0x000fe20000201400 */
[C---:B------:R-:W-:Y:S01]  /*b600*/  FFMA.FTZ R13, R132.reuse, -UR12, R13 ;  /* 0x8000000c840d7c23 */ /* 0x040fe2000801000d */
[----:B------:R-:W-:Y:S01]  /*b610*/  I2FP.F32.S32 R164, R164 ;  /* 0x000000a400a47245 */ /* 0x000fe20000201400 */
[----:B------:R-:W-:Y:S02]  /*b620*/  VIADD R145, R175, 0x28 ;  /* 0x00000028af917836 */ /* 0x000fe40000000000 */
[----:B------:R-:W-:Y:S01]  /*b630*/  FFMA.FTZ R27, R132, -UR12, R27 ;  /* 0x8000000c841b7c23 */ /* 0x000fe2000801001b */
[C---:B------:R-:W-:Y:S01]  /*b640*/  FFMA.FTZ R32, R153.reuse, -UR12, R32 ;  /* 0x8000000c99207c23 */ /* 0x040fe20008010020 */
[----:B------:R-:W-:Y:S01]  /*b650*/  FFMA.FTZ R38, R153, -UR12, R38 ;  /* 0x8000000c99267c23 */ /* 0x000fe20008010026 */
[C---:B------:R-:W-:Y:S01]  /*b660*/  VIADD R153, R175.reuse, 0xffffffe7 ;  /* 0xffffffe7af997836 */ /* 0x040fe20000000000 */
[----:B------:R-:W-:Y:S01]  /*b670*/  IABS R145, R145 ;  /* 0x0000009100917213 */ /* 0x000fe20000000000 */
[C---:B------:R-:W-:Y:S02]  /*b680*/  VIADD R132, R175.reuse, 0x27 ;  /* 0x00000027af847836 */ /* 0x040fe40000000000 */
[C---:B------:R-:W-:Y:S01]  /*b690*/  FFMA.FTZ R24, R164.reuse, -UR12, R24 ;  /* 0x8000000ca4187c23 */ /* 0x040fe20008010018 */
[----:B------:R-:W-:Y:S01]  /*b6a0*/  FFMA.FTZ R30, R164, -UR12, R30 ;  /* 0x8000000ca41e7c23 */ /* 0x000fe2000801001e */
[----:B------:R-:W-:Y:S01]  /*b6b0*/  IABS R168, R153 ;  /* 0x0000009900a87213 */ /* 0x000fe20000000000 */
[C---:B------:R-:W-:Y:S01]  /*b6c0*/  HMMA.16816.F32 R48, R140.reuse, R146, R48 ;  /* 0x000000928c30723c */ /* 0x040fe20000001830 */
[----:B------:R1:W2:Y:S01]  /*b6d0*/  LDSM.16.M88.4 R152, [R0+0x5800] ;  /* 0x005800000098783b */ /* 0x0002a20000000200 */
[----:B------:R-:W-:Y:S04]  /*b6e0*/  DEPBAR.LE SB0, 0x0 ;  /* 0x000080000000791a */ /* 0x000fe80000000000 */
[----:B------:R-:W-:Y:S01]  /*b6f0*/  IABS R164, R132 ;  /* 0x0000008400a47213 */ /* 0x000fe20000000000 */
[C---:B------:R-:W-:Y:S01]  /*b700*/  VIADD R160, R175.reuse, 0xffffffe0 ;  /* 0xffffffe0afa07836 */ /* 0x040fe20000000000 */
[----:B------:R-:W-:Y:S01]  /*b710*/  I2FP.F32.S32 R145, R145 ;  /* 0x0000009100917245 */ /* 0x000fe20000201400 */
[----:B------:R-:W-:Y:S01]  /*b720*/  BAR.SYNC.DEFER_BLOCKING 0x0 ;  /* 0x0000000000007b1d */ /* 0x000fe20000010000 */
[----:B------:R-:W-:Y:S02]  /*b730*/  VIADD R158, R175, 0x7 ;  /* 0x00000007af9e7836 */ /* 0x000fe40000000000 */
[----:B------:R-:W-:Y:S01]  /*b740*/  IABS R160, R160 ;  /* 0x000000a000a07213 */ /* 0x000fe20000000000 */
[C---:B------:R-:W-:Y:S01]  /*b750*/  FFMA.FTZ R28, R145.reuse, -UR12, R28 ;  /* 0x8000000c911c7c23 */ /* 0x040fe2000801001c */
[----:B------:R-:W-:Y:S01]  /*b760*/  FFMA.FTZ R42, R145, -UR12, R42 ;  /* 0x8000000c912a7c23 */ /* 0x000fe2000801002a */
[----:B------:R-:W-:Y:S01]  /*b770*/  IABS R158, R158 ;  /* 0x0000009e009e7213 */ /* 0x000fe20000000000 */
[C---:B------:R-:W-:Y:S01]  /*b780*/  VIADD R145, R175.reuse, 0x1f ;  /* 0x0000001faf917836 */ /* 0x040fe20000000000 */
[----:B------:R-:W-:Y:S01]  /*b790*/  I2FP.F32.S32 R160, R160 ;  /* 0x000000a000a07245 */ /* 0x000fe20000201400 */
[C---:B------:R-:W-:Y:S01]  /*b7a0*/  VIADD R132, R175.reuse, 0xffffffdf ;  /* 0xffffffdfaf847836 */ /* 0x040fe20000000000 */
[----:B------:R-:W-:Y:S02]  /*b7b0*/  I2FP.F32.S32 R158, R158 ;  /* 0x0000009e009e7245 */ /* 0x000fe40000201400 */
[----:B------:R-:W-:Y:S01]  /*b7c0*/  IABS R146, R145 ;  /* 0x0000009100927213 */ /* 0x000fe20000000000 */
[C---:B------:R-:W-:Y:S01]  /*b7d0*/  VIADD R145, R175.reuse, 0x18 ;  /* 0x00000018af917836 */ /* 0x040fe20000000000 */
[----:B------:R-:W-:Y:S01]  /*b7e0*/  IABS R132, R132 ;  /* 0x0000008400847213 */ /* 0x000fe20000000000 */
[C---:B------:R-:W-:Y:S01]  /*b7f0*/  FFMA.FTZ R36, R160.reuse, -UR12, R36 ;  /* 0x8000000ca0247c23 */ /* 0x040fe20008010024 */
[----:B-1----:R-:W-:Y:S01]  /*b800*/  I2FP.F32.S32 R0, R164 ;  /* 0x000000a400007245 */ /* 0x002fe20000201400 */
[----:B------:R-:W-:Y:S01]  /*b810*/  FFMA.FTZ R50, R160, -UR12, R50 ;  /* 0x8000000ca0327c23 */ /* 0x000fe20008010032 */
[----:B------:R-:W-:Y:S01]  /*b820*/  I2FP.F32.S32 R164, R168 ;  /* 0x000000a800a47245 */ /* 0x000fe20000201400 */
[C---:B------:R-:W-:Y:S01]  /*b830*/  VIADD R160, R175.reuse, 0xffffffcf ;  /* 0xffffffcfafa07836 */ /* 0x040fe20000000000 */
[----:B------:R-:W-:Y:S01]  /*b840*/  I2FP.F32.S32 R146, R146 ;  /* 0x0000009200927245 */ /* 0x000fe20000201400 */
[----:B------:R-:W-:Y:S01]  /*b850*/  FFMA.FTZ R29, R0, -UR12, R29 ;  /* 0x8000000c001d7c23 */ /* 0x000fe2000801001d */
[----:B------:R-:W-:Y:S01]  /*b860*/  IABS R145, R145 ;  /* 0x0000009100917213 */ /* 0x000fe20000000000 */
[C---:B------:R-:W-:Y:S01]  /*b870*/  FFMA.FTZ R33, R164.reuse, -UR12, R33 ;  /* 0x8000000ca4217c23 */ /* 0x040fe20008010021 */
[----:B------:R-:W-:Y:S01]  /*b880*/  I2FP.F32.S32 R132, R132 ;  /* 0x0000008400847245 */ /* 0x000fe20000201400 */
[----:B------:R-:W-:Y:S01]  /*b890*/  FFMA.FTZ R39, R164, -UR12, R39 ;  /* 0x8000000ca4277c23 */ /* 0x000fe20008010027 */
[----:B------:R-:W-:Y:S01]  /*b8a0*/  I2FP.F32.S32 R145, R145 ;  /* 0x0000009100917245 */ /* 0x000fe20000201400 */
[C---:B------:R-:W-:Y:S01]  /*b8b0*/  VIADD R164, R175.reuse, 0x20 ;  /* 0x00000020afa47836 */ /* 0x040fe20000000000 */
[----:B------:R-:W-:Y:S01]  /*b8c0*/  IABS R160, R160 ;  /* 0x000000a000a07213 */ /* 0x000fe20000000000 */
[C---:B------:R-:W-:Y:S01]  /*b8d0*/  FFMA.FTZ R41, R146.reuse, -UR12, R41 ;  /* 0x8000000c92297c23 */ /* 0x040fe20008010029 */
[----:B------:R-:W-:Y:S01]  /*b8e0*/  FFMA.FTZ R47, R146, -UR12, R47 ;  /* 0x8000000c922f7c23 */ /* 0x000fe2000801002f */
[C---:B------:R-:W-:Y:S01]  /*b8f0*/  VIADD R146, R175.reuse, 0xffffffd7 ;  /* 0xffffffd7af927836 */ /* 0x040fe20000000000 */
[----:B------:R-:W-:Y:S01]  /*b900*/  IABS R147, R164 ;  /* 0x000000a400937213 */ /* 0x000fe20000000000 */
[-C--:B--2---:R-:W-:Y:S05]  /*b910*/  HMMA.16816.F32 R52, R140, R152.reuse, R52 ;  /* 0x000000988c34723c */ /* 0x084fea0000001834 */
[----:B------:R-:W-:Y:S01]  /*b920*/  I2FP.F32.S32 R147, R147 ;  /* 0x0000009300937245 */ /* 0x000fe20000201400 */
[----:B------:R-:W-:Y:S01]  /*b930*/  VIADD R164, R175, 0x17 ;  /* 0x00000017afa47836 */ /* 0x000fe20000000000 */
[----:B------:R-:W-:Y:S01]  /*b940*/  IABS R146, R146 ;  /* 0x0000009200927213 */ /* 0x000fe20000000000 */
[C---:B------:R-:W-:Y:S04]  /*b950*/  HMMA.16816.F32 R56, R148.reuse, R152, R56 ;  /* 0x000000989438723c */ /* 0x040fe80000001838 */
[----:B------:R-:W-:Y:S01]  /*b960*/  IABS R164, R164 ;  /* 0x000000a400a47213 */ /* 0x000fe20000000000 */
[C---:B------:R-:W-:Y:S01]  /*b970*/  FFMA.FTZ R40, R147.reuse, -UR12, R40 ;  /* 0x8000000c93287c23 */ /* 0x040fe20008010028 */
[----:B------:R-:W-:Y:S01]  /*b980*/  I2FP.F32.S32 R146, R146 ;  /* 0x0000009200927245 */ /* 0x000fe20000201400 */
[----:B------:R-:W-:Y:S01]  /*b990*/  FFMA.FTZ R46, R147, -UR12, R46 ;  /* 0x8000000c932e7c23 */ /* 0x000fe2000801002e */
[----:B------:R-:W-:Y:S02]  /*b9a0*/  VIADD R147, R175, 0xffffffd8 ;  /* 0xffffffd8af937836 */ /* 0x000fe40000000000 */
[----:B------:R-:W-:Y:S01]  /*b9b0*/  FFMA.FTZ R43, R0, -UR12, R43 ;  /* 0x8000000c002b7c23 */ /* 0x000fe2000801002b */
[-C--:B------:R-:W-:Y:S03]  /*b9c0*/  HMMA.16816.F32 R60, R148, R154.reuse, R60 ;  /* 0x0000009a943c723c */ /* 0x080fe6000000183c */
[----:B------:R-:W-:Y:S01]  /*b9d0*/  IABS R153, R147 ;  /* 0x0000009300997213 */ /* 0x000fe20000000000 */
[----:B------:R-:W-:Y:S02]  /*b9e0*/  IMAD.MOV.U32 R0, RZ, RZ, R164 ;  /* 0x000000ffff007224 */ /* 0x000fe400078e00a4 */
[C---:B------:R-:W-:Y:S01]  /*b9f0*/  FFMA.FTZ R44, R145.reuse, -UR12, R44 ;  /* 0x8000000c912c7c23 */ /* 0x040fe2000801002c */
[C---:B------:R-:W-:Y:S01]  /*ba00*/  FFMA.FTZ R49, R146.reuse, -UR12, R49 ;  /* 0x8000000c92317c23 */ /* 0x040fe20008010031 */
[----:B------:R-:W-:Y:S01]  /*ba10*/  I2FP.F32.S32 R153, R153 ;  /* 0x0000009900997245 */ /* 0x000fe20000201400 */
[----:B------:R-:W-:Y:S01]  /*ba20*/  FFMA.FTZ R55, R146, -UR12, R55 ;  /* 0x8000000c92377c23 */ /* 0x000fe20008010037 */
[----:B------:R-:W-:Y:S01]  /*ba30*/  I2FP.F32.S32 R0, R0 ;  /* 0x0000000000007245 */ /* 0x000fe20000201400 */
[----:B------:R-:W-:Y:S01]  /*ba40*/  FFMA.FTZ R58, R145, -UR12, R58 ;  /* 0x8000000c913a7c23 */ /* 0x000fe2000801003a */
[C---:B------:R-:W-:Y:S01]  /*ba50*/  VIADD R145, R175.reuse, 0xf ;  /* 0x0000000faf917836 */ /* 0x040fe20000000000 */
[----:B------:R-:W-:Y:S04]  /*ba60*/  HMMA.16816.F32 R64, R140, R154, R64 ;  /* 0x0000009a8c40723c */ /* 0x000fe80000001840 */
[----:B------:R-:W-:Y:S02]  /*ba70*/  VIADD R146, R175, 0x10 ;  /* 0x00000010af927836 */ /* 0x000fe40000000000 */
[C---:B------:R-:W-:Y:S01]  /*ba80*/  FFMA.FTZ R45, R0.reuse, -UR12, R45 ;  /* 0x8000000c002d7c23 */ /* 0x040fe2000801002d */
[----:B------:R-:W-:Y:S01]  /*ba90*/  FFMA.FTZ R59, R0, -UR12, R59 ;  /* 0x8000000c003b7c23 */ /* 0x000fe2000801003b */
[----:B------:R-:W-:Y:S01]  /*baa0*/  IABS R0, R145 ;  /* 0x0000009100007213 */ /* 0x000fe20000000000 */
[C---:B------:R-:W-:Y:S01]  /*bab0*/  FFMA.FTZ R48, R153.reuse, -UR12, R48 ;  /* 0x8000000c99307c23 */ /* 0x040fe20008010030 */
[----:B------:R-:W-:Y:S01]  /*bac0*/  FFMA.FTZ R54, R153, -UR12, R54 ;  /* 0x8000000c99367c23 */ /* 0x000fe20008010036 */
[----:B------:R-:W-:Y:S01]  /*bad0*/  IABS R153, R146 ;  /* 0x0000009200997213 */ /* 0x000fe20000000000 */
[C---:B------:R-:W-:Y:S01]  /*bae0*/  VIADD R145, R175.reuse, 0xffffffc7 ;  /* 0xffffffc7af917836 */ /* 0x040fe20000000000 */
[----:B------:R-:W-:Y:S01]  /*baf0*/  I2FP.F32.S32 R0, R0 ;  /* 0x0000000000007245 */ /* 0x000fe20000201400 */
[----:B------:R-:W-:Y:S02]  /*bb00*/  VIADD R147, R175, 0xffffffd0 ;  /* 0xffffffd0af937836 */ /* 0x000fe40000000000 */
[----:B------:R-:W-:Y:S01]  /*bb10*/  FFMA.FTZ R60, R159, -UR12, R60 ;  /* 0x8000000c9f3c7c23 */ /* 0x000fe2000801003c */
[----:B------:R-:W-:Y:S01]  /*bb20*/  VIADD R146, R175, 0xffffffc8 ;  /* 0xffffffc8af927836 */ /* 0x000fe20000000000 */
[----:B------:R-:W-:Y:S01]  /*bb30*/  IABS R145, R145 ;  /* 0x0000009100917213 */ /* 0x000fe20000000000 */
[----:B------:R-:W-:Y:S01]  /*bb40*/  IMAD.MOV.U32 R175, RZ, RZ, R153 ;  /* 0x000000ffffaf7224 */ /* 0x000fe200078e0099 */
[----:B------:R-:W-:Y:S01]  /*bb50*/  IABS R147, R147 ;  /* 0x0000009300937213 */ /* 0x000fe20000000000 */
[C---:B------:R-:W-:Y:S01]  /*bb60*/  FFMA.FTZ R7, R158.reuse, -UR12, R7 ;  /* 0x8000000c9e077c23 */ /* 0x040fe20008010007 */
[----:B------:R-:W-:Y:S01]  /*bb70*/  I2FP.F32.S32 R159, R145 ;  /* 0x00000091009f7245 */ /* 0x000fe20000201400 */
[----:B------:R-:W-:Y:S01]  /*bb80*/  FFMA.FTZ R61, R158, -UR12, R61 ;  /* 0x8000000c9e3d7c23 */ /* 0x000fe2000801003d */
[----:B------:R-:W-:Y:S01]  /*bb90*/  I2FP.F32.S32 R175, R175 ;  /* 0x000000af00af7245 */ /* 0x000fe20000201400 */
[----:B------:R-:W-:Y:S01]  /*bba0*/  IMAD.WIDE.U32 R150, R173, -0x2daee0ad, RZ ;  /* 0xd2511f53ad967825 */ /* 0x000fe200078e00ff */
[----:B------:R-:W-:Y:S02]  /*bbb0*/  FMNMX3.FTZ R173, R134, R6, R7, !PT ;  /* 0x0000000686ad7276 */ /* 0x000fe40007810007 */
[----:B------:R-:W-:Y:S01]  /*bbc0*/  I2FP.F32.S32 R147, R147 ;  /* 0x0000009300937245 */ /* 0x000fe20000201400 */
[----:B------:R-:W-:Y:S01]  /*bbd0*/  FFMA.FTZ R65, R159, -UR12, R65 ;  /* 0x8000000c9f417c23 */ /* 0x000fe20008010041 */
[----:B------:R-:W-:Y:S01]  /*bbe0*/  FMNMX3.FTZ R173, R173, R18, R19, !PT ;  /* 0x00000012adad7276 */ /* 0x000fe20007810013 */
[C---:B------:R-:W-:Y:S01]  /*bbf0*/  FFMA.FTZ R56, R175.reuse, -UR12, R56 ;  /* 0x8000000caf387c23 */ /* 0x040fe20008010038 */
[----:B------:R-:W-:Y:S01]  /*bc00*/  IABS R146, R146 ;  /* 0x0000009200927213 */ /* 0x000fe20000000000 */
[----:B------:R-:W-:Y:S01]  /*bc10*/  FFMA.FTZ R62, R175, -UR12, R62 ;  /* 0x8000000caf3e7c23 */ /* 0x000fe2000801003e */
[----:B------:R-:W-:Y:S01]  /*bc20*/  FMNMX3.FTZ R175, R133, R4, R5, !PT ;  /* 0x0000000485af7276 */ /* 0x000fe20007810005 */
[----:B------:R-:W-:Y:S01]  /*bc30*/  IMAD.WIDE.U32 R158, R169, -0x326172a9, RZ ;  /* 0xcd9e8d57a99e7825 */ /* 0x000fe200078e00ff */
[----:B------:R-:W-:Y:S02]  /*bc40*/  FMNMX3.FTZ R169, R135, R8, R9, !PT ;  /* 0x0000000887a97276 */ /* 0x000fe40007810009 */
[----:B------:R-:W-:Y:S01]  /*bc50*/  FMNMX3.FTZ R175, R175, R16, R17, !PT ;  /* 0x00000010afaf7276 */ /* 0x000fe20007810011 */
[C---:B------:R-:W-:Y:S01]  /*bc60*/  FFMA.FTZ R57, R0.reuse, -UR12, R57 ;  /* 0x8000000c00397c23 */ /* 0x040fe20008010039 */
[----:B------:R-:W-:Y:S01]  /*bc70*/  FMNMX3.FTZ R169, R169, R12, R13, !PT ;  /* 0x0000000ca9a97276 */ /* 0x000fe2000781000d */
[----:B------:R-:W-:Y:S01]  /*bc80*/  FFMA.FTZ R63, R0, -UR12, R63 ;  /* 0x8000000c003f7c23 */ /* 0x000fe2000801003f */
[----:B------:R-:W-:Y:S01]  /*bc90*/  FMNMX3.FTZ R0, R137, R10, R11, !PT ;  /* 0x0000000a89007276 */ /* 0x000fe2000781000b */
[C---:B------:R-:W-:Y:S01]  /*bca0*/  FFMA.FTZ R37, R132.reuse, -UR12, R37 ;  /* 0x8000000c84257c23 */ /* 0x040fe20008010025 */
[----:B------:R-:W-:Y:S01]  /*bcb0*/  FMNMX3.FTZ R169, R169, R24, R25, !PT ;  /* 0x00000018a9a97276 */ /* 0x000fe20007810019 */
[----:B------:R-:W-:Y:S01]  /*bcc0*/  FFMA.FTZ R51, R132, -UR12, R51 ;  /* 0x8000000c84337c23 */ /* 0x000fe20008010033 */
[----:B------:R-:W-:Y:S01]  /*bcd0*/  FMNMX3.FTZ R175, R175, R20, R21, !PT ;  /* 0x00000014afaf7276 */ /* 0x000fe20007810015 */
[----:B------:R-:W-:Y:S01]  /*bce0*/  IMAD.MOV.U32 R132, RZ, RZ, R160 ;  /* 0x000000ffff847224 */ /* 0x000fe200078e00a0 */
[----:B------:R-:W-:Y:S01]  /*bcf0*/  FMNMX3.FTZ R173, R173, R22, R23, !PT ;  /* 0x00000016adad7276 */ /* 0x000fe20007810017 */
[C---:B------:R-:W-:Y:S01]  /*bd00*/  FFMA.FTZ R52, R147.reuse, -UR12, R52 ;  /* 0x8000000c93347c23 */ /* 0x040fe20008010034 */
[----:B------:R-:W-:Y:S01]  /*bd10*/  FMNMX3.FTZ R0, R0, R14, R15, !PT ;  /* 0x0000000e00007276 */ /* 0x000fe2000781000f */
[----:B------:R-:W-:Y:S01]  /*bd20*/  FFMA.FTZ R66, R147, -UR12, R66 ;  /* 0x8000000c93427c23 */ /* 0x000fe20008010042 */
[----:B------:R-:W-:Y:S02]  /*bd30*/  FMNMX3.FTZ R169, R169, R28, R29, !PT ;  /* 0x0000001ca9a97276 */ /* 0x000fe4000781001d */
[----:B------:R-:W-:Y:S02]  /*bd40*/  FMNMX3.FTZ R175, R175, R32, R33, !PT ;  /* 0x00000020afaf7276 */ /* 0x000fe40007810021 */
[----:B------:R-:W-:Y:S02]  /*bd50*/  FMNMX3.FTZ R173, R173, R34, R35, !PT ;  /* 0x00000022adad7276 */ /* 0x000fe40007810023 */
[----:B------:R-:W-:Y:S02]  /*bd60*/  I2FP.F32.S32 R132, R132 ;  /* 0x0000008400847245 */ /* 0x000fe40000201400 */
[----:B------:R-:W-:Y:S02]  /*bd70*/  FMNMX3.FTZ R0, R0, R26, R27, !PT ;  /* 0x0000001a00007276 */ /* 0x000fe4000781001b */
[----:B------:R-:W-:Y:S01]  /*bd80*/  FMNMX3.FTZ R169, R169, R40, R41, !PT ;  /* 0x00000028a9a97276 */ /* 0x000fe20007810029 */
[C---:B------:R-:W-:Y:S01]  /*bd90*/  FFMA.FTZ R53, R132.reuse, -UR12, R53 ;  /* 0x8000000c84357c23 */ /* 0x040fe20008010035 */
[----:B------:R-:W-:Y:S01]  /*bda0*/  FMNMX3.FTZ R175, R175, R36, R37, !PT ;  /* 0x00000024afaf7276 */ /* 0x000fe20007810025 */
[----:B------:R-:W-:Y:S01]  /*bdb0*/  FFMA.FTZ R67, R132, -UR12, R67 ;  /* 0x8000000c84437c23 */ /* 0x000fe20008010043 */
[----:B------:R-:W-:Y:S02]  /*bdc0*/  FMNMX3.FTZ R173, R173, R38, R39, !PT ;  /* 0x00000026adad7276 */ /* 0x000fe40007810027 */
[----:B------:R-:W-:Y:S02]  /*bdd0*/  I2FP.F32.S32 R153, R146 ;  /* 0x0000009200997245 */ /* 0x000fe40000201400 */
[----:B------:R-:W-:Y:S02]  /*bde0*/  FMNMX3.FTZ R0, R0, R30, R31, !PT ;  /* 0x0000001e00007276 */ /* 0x000fe4000781001f */
[----:B------:R-:W-:Y:S01]  /*bdf0*/  FMNMX3.FTZ R169, R169, R44, R45, !PT ;  /* 0x0000002ca9a97276 */ /* 0x000fe2000781002d */
[----:B------:R-:W-:Y:S01]  /*be00*/  FFMA.FTZ R64, R153, -UR12, R64 ;  /* 0x8000000c99407c23 */ /* 0x000fe20008010040 */
        /* <DEDUP_REMOVED lines=11> */
.L_x_1910:
[----:B------:R-:W-:Y:S01]  /*bec0*/  FMNMX3.FTZ R0, R0, R58, R59, !PT ;  /* 0x0000003a00007276 */ /* 0x000fe2000781003b */
[----:B-1----:R-:W2:Y:S01]  /*bed0*/  LDL R3, [R1+0x28] ;  /* 0x0000280001037983 */ /* 0x002ea20000100800 */
[----:B------:R-:W-:Y:S01]  /*bee0*/  LOP3.LUT R140, R166, UR10, R159, 0x96, !PT ;  /* 0x0000000aa68c7c12 */ /* 0x000fe2000f8e969f */
[----:B------:R-:W-:Y:S01]  /*bef0*/  IMAD.WIDE.U32 R142, R174, -0x326172a9, RZ ;  /* 0xcd9e8d57ae8e7825 */ /* 0x000fe200078e00ff */
[----:B------:R-:W-:Y:S01]  /*bf00*/  FMNMX3.FTZ R139, R0, R62, R63, !PT ;  /* 0x0000003e008b7276 */ /* 0x000fe2000781003f */
[----:B------:R-:W-:Y:S01]  /*bf10*/  STL [R1+0xb8], R243 ;  /* 0x0000b8f301007387 */ /* 0x000fe20000100800 */
[----:B------:R-:W-:Y:S01]  /*bf20*/  LOP3.LUT R0, R138, UR21, R151, 0x96, !PT ;  /* 0x000000158a007c12 */ /* 0x000fe2000f8e9697 */
[----:B------:R-:W-:Y:S01]  /*bf30*/  UIADD3 UR16, UPT, UPT, UR35, 0x646e171e, URZ ;  /* 0x646e171e23107890 */ /* 0x000fe2000fffe0ff */
[----:B------:R-:W-:Y:S01]  /*bf40*/  LOP3.LUT R152, R156, UR9, R143, 0x96, !PT ;  /* 0x000000099c987c12 */ /* 0x000fe2000f8e968f */
[----:B------:R1:W-:Y:S01]  /*bf50*/  STL [R1+0xb4], R228 ;  /* 0x0000b4e401007387 */ /* 0x0003e20000100800 */
[C---:B------:R-:W-:Y:S01]  /*bf60*/  PRMT R190, R142.reuse, 0x7771, RZ ;  /* 0x000077718ebe7816 */ /* 0x040fe200000000ff */
[----:B------:R-:W-:Y:S01]  /*bf70*/  IMAD.WIDE.U32 R144, R165, -0x326172a9, RZ ;  /* 0xcd9e8d57a5907825 */ /* 0x000fe200078e00ff */
[----:B------:R-:W-:Y:S01]  /*bf80*/  PRMT R194, R142, 0x7772, RZ ;  /* 0x000077728ec27816 */ /* 0x000fe200000000ff */
[----:B------:R-:W-:Y:S01]  /*bf90*/  STL [R1+0xb0], R197 ;  /* 0x0000b0c501007387 */ /* 0x000fe20000100800 */
[----:B------:R-:W-:Y:S01]  /*bfa0*/  UISETP.GT.AND UP0, UPT, UR24, URZ, UPT ;  /* 0x000000ff1800728c */ /* 0x000fe2000bf04270 */
[----:B------:R-:W-:Y:S01]  /*bfb0*/  IMAD.WIDE.U32 R140, R140, -0x2daee0ad, RZ ;  /* 0xd2511f538c8c7825 */ /* 0x000fe200078e00ff */
[----:B------:R-:W-:Y:S01]  /*bfc0*/  LOP3.LUT R158, R158, UR9, R145, 0x96, !PT ;  /* 0x000000099e9e7c12 */ /* 0x000fe2000f8e9691 */
[----:B------:R-:W-:Y:S01]  /*bfd0*/  STL [R1+0xac], R252 ;  /* 0x0000acfc01007387 */ /* 0x000fe20000100800 */
[----:B------:R-:W-:Y:S01]  /*bfe0*/  PRMT R147, R144, 0x7772, RZ ;  /* 0x0000777290937816 */ /* 0x000fe200000000ff */
[----:B------:R-:W-:Y:S01]  /*bff0*/  IMAD.MOV.U32 R172, RZ, RZ, R140 ;  /* 0x000000ffffac7224 */ /* 0x000fe200078e008c */
[----:B------:R-:W-:Y:S01]  /*c000*/  LOP3.LUT R177, R170, UR16, R141, 0x96, !PT ;  /* 0x00000010aab17c12 */ /* 0x000fe2000f8e968d */
[----:B------:R-:W-:Y:S01]  /*c010*/  STL [R1+0xa8], R251 ;  /* 0x0000a8fb01007387 */ /* 0x000fe20000100800 */
[C---:B------:R-:W-:Y:S01]  /*c020*/  PRMT R165, R140.reuse, 0x7771, RZ ;  /* 0x000077718ca57816 */ /* 0x040fe200000000ff */
[----:B------:R-:W-:Y:S01]  /*c030*/  IMAD.MOV.U32 R160, RZ, RZ, R150 ;  /* 0x000000ffffa07224 */ /* 0x000fe200078e0096 */
[C---:B------:R-:W-:Y:S01]  /*c040*/  PRMT R164, R140.reuse, 0x7772, RZ ;  /* 0x000077728ca47816 */ /* 0x040fe200000000ff */
[----:B------:R-:W-:Y:S01]  /*c050*/  STL.64 [R1+0xa0], R198 ;  /* 0x0000a0c601007387 */ /* 0x000fe20000100a00 */
[----:B------:R-:W-:Y:S01]  /*c060*/  PRMT R163, R140, 0x7773, RZ ;  /* 0x000077738ca37816 */ /* 0x000fe200000000ff */
[----:B------:R-:W-:Y:S01]  /*c070*/  IMAD.MOV.U32 R157, RZ, RZ, R144 ;  /* 0x000000ffff9d7224 */ /* 0x000fe200078e0090 */
[----:B------:R-:W-:Y:S02]  /*c080*/  LOP3.LUT R166, R177, 0xffff, RZ, 0xc0, !PT ;  /* 0x0000ffffb1a67812 */ /* 0x000fe400078ec0ff */
[----:B------:R-:W-:Y:S01]  /*c090*/  PRMT R191, R144, 0x7773, RZ ;  /* 0x0000777390bf7816 */ /* 0x000fe200000000ff */
[----:B------:R-:W-:Y:S01]  /*c0a0*/  STL [R1+0x9c], R195 ;  /* 0x00009cc301007387 */ /* 0x000fe20000100800 */
[----:B------:R-:W-:Y:S01]  /*c0b0*/  SHF.R.U32.HI R166, RZ, 0x8, R166 ;  /* 0x00000008ffa67819 */ /* 0x000fe200000116a6 */
[----:B-1----:R-:W-:Y:S02]  /*c0c0*/  IMAD.MOV.U32 R228, RZ, RZ, R142 ;  /* 0x000000ffffe47224 */ /* 0x002fe400078e008e */
[----:B------:R1:W-:Y:S04]  /*c0d0*/  STL [R1+0x98], R192 ;  /* 0x000098c001007387 */ /* 0x0003e80000100800 */
[----:B------:R3:W-:Y:S06]  /*c0e0*/  STL.64 [R1+0x90], R188 ;  /* 0x000090bc01007387 */ /* 0x0007ec0000100a00 */
[----:B------:R-:W4:Y:S08]  /*c0f0*/  SHFL.BFLY PT, R136, R173, 0x2, 0x1f ;  /* 0x0c401f00ad887f89 */ /* 0x000f3000000e0000 */
[----:B------:R-:W4:Y:S08]  /*c100*/  SHFL.BFLY PT, R132, R175, 0x2, 0x1f ;  /* 0x0c401f00af847f89 */ /* 0x000f3000000e0000 */
[----:B------:R-:W-:Y:S06]  /*c110*/  STL.64 [R1+0x88], R186 ;  /* 0x000088ba01007387 */ /* 0x000fec0000100a00 */
[----:B------:R-:W-:Y:S01]  /*c120*/  STL [R1+0x80], R0 ;  /* 0x0000800001007387 */ /* 0x000fe20000100800 */
[----:B-1----:R-:W-:Y:S01]  /*c130*/  PRMT R192, R142, 0x7773, RZ ;  /* 0x000077738ec07816 */ /* 0x002fe200000000ff */
[----:B------:R-:W-:Y:S02]  /*c140*/  IMAD.WIDE.U32 R142, R161, -0x2daee0ad, RZ ;  /* 0xd2511f53a18e7825 */ /* 0x000fe400078e00ff */
[----:B------:R-:W1:Y:S02]  /*c150*/  SHFL.BFLY PT, R0, R139, 0x2, 0x1f ;  /* 0x0c401f008b007f89 */ /* 0x000e6400000e0000 */
[----:B------:R-:W-:Y:S01]  /*c160*/  IMAD.MOV.U32 R161, RZ, RZ, R151 ;  /* 0x000000ffffa17224 */ /* 0x000fe200078e0097 */
[----:B------:R-:W-:Y:S05]  /*c170*/  LOP3.LUT R151, R162, UR16, R143, 0x96, !PT ;  /* 0x00000010a2977c12 */ /* 0x000fea000f8e968f */
[----:B------:R-:W1:Y:S01]  /*c180*/  SHFL.BFLY PT, R2, R169, 0x2, 0x1f ;  /* 0x0c401f00a9027f89 */ /* 0x000e6200000e0000 */
[----:B---3--:R-:W-:Y:S01]  /*c190*/  PRMT R189, R144, 0x7771, RZ ;  /* 0x0000777190bd7816 */ /* 0x008fe200000000ff */
[----:B------:R-:W-:Y:S01]  /*c1a0*/  IMAD.MOV.U32 R174, RZ, RZ, R142 ;  /* 0x000000ffffae7224 */ /* 0x000fe200078e008e */
[----:B----4-:R-:W-:Y:S02]  /*c1b0*/  FMNMX.FTZ R143, R173, R136, !PT ;  /* 0x00000088ad8f7209 */ /* 0x010fe40007810000 */
[----:B------:R-:W-:Y:S02]  /*c1c0*/  LOP3.LUT R168, R151, 0xffff, RZ, 0xc0, !PT ;  /* 0x0000ffff97a87812 */ /* 0x000fe400078ec0ff */
[----:B------:R-:W-:Y:S01]  /*c1d0*/  FMNMX.FTZ R132, R175, R132, !PT ;  /* 0x00000084af847209 */ /* 0x000fe20007810000 */
[----:B------:R-:W-:Y:S01]  /*c1e0*/  SHFL.BFLY PT, R136, R143, 0x1, 0x1f ;  /* 0x0c201f008f887f89 */ /* 0x000fe200000e0000 */
[----:B------:R-:W-:Y:S02]  /*c1f0*/  SHF.R.U32.HI R168, RZ, 0x8, R168 ;  /* 0x00000008ffa87819 */ /* 0x000fe400000116a8 */
[C---:B------:R-:W-:Y:S05]  /*c200*/  PRMT R167, R142.reuse, 0x7771, RZ ;  /* 0x000077718ea77816 */ /* 0x040fea00000000ff */
[----:B------:R-:W3:Y:S01]  /*c210*/  SHFL.BFLY PT, R145, R132, 0x1, 0x1f ;  /* 0x0c201f0084917f89 */ /* 0x000ee200000e0000 */
[----:B------:R-:W-:Y:S02]  /*c220*/  PRMT R170, R142, 0x7772, RZ ;  /* 0x000077728eaa7816 */ /* 0x000fe400000000ff */
[----:B-1----:R-:W-:Y:S02]  /*c230*/  FMNMX.FTZ R139, R139, R0, !PT ;  /* 0x000000008b8b7209 */ /* 0x002fe40007810000 */
[----:B------:R-:W-:Y:S02]  /*c240*/  LOP3.LUT R0, R152, 0xffff, RZ, 0xc0, !PT ;  /* 0x0000ffff98007812 */ /* 0x000fe400078ec0ff */
[----:B------:R-:W-:Y:S02]  /*c250*/  FMNMX.FTZ R141, R169, R2, !PT ;  /* 0x00000002a98d7209 */ /* 0x000fe40007810000 */
[----:B------:R-:W-:Y:S02]  /*c260*/  SHF.R.U32.HI R183, RZ, 0x8, R0 ;  /* 0x00000008ffb77819 */ /* 0x000fe40000011600 */
[----:B------:R-:W-:Y:S01]  /*c270*/  PRMT R169, R142, 0x7773, RZ ;  /* 0x000077738ea97816 */ /* 0x000fe200000000ff */
[----:B------:R-:W1:Y:S08]  /*c280*/  SHFL.BFLY PT, R2, R141, 0x1, 0x1f ;  /* 0x0c201f008d027f89 */ /* 0x000e7000000e0000 */
[----:B------:R-:W4:Y:S01]  /*c290*/  SHFL.BFLY PT, R0, R139, 0x1, 0x1f ;  /* 0x0c201f008b007f89 */ /* 0x000f2200000e0000 */
[----:B---3--:R-:W-:Y:S04]  /*c2a0*/  FMNMX.FTZ R132, R132, R145, !PT ;  /* 0x0000009184847209 */ /* 0x008fe80007810000 */
[C---:B------:R-:W-:Y:S01]  /*c2b0*/  FSETP.NEU.FTZ.AND P1, PT, R132.reuse, -INF , PT ;  /* 0xff8000008400780b */ /* 0x040fe20003f3d000 */
[----:B------:R-:W-:Y:S05]  /*c2c0*/  FMUL.FTZ R145, R132, UR4 ;  /* 0x0000000484917c20 */ /* 0x000fea0008410000 */
[----:B------:R-:W-:Y:S05]  /*c2d0*/  FSEL R145, R145, RZ, P1 ;  /* 0x000000ff91917208 */ /* 0x000fea0000800000 */
[--C-:B------:R-:W-:Y:S01]  /*c2e0*/  FFMA.FTZ R171, R48, UR4, -R145.reuse ;  /* 0x0000000430ab7c23 */ /* 0x100fe20008010891 */
[--C-:B------:R-:W-:Y:S01]  /*c2f0*/  FFMA.FTZ R197, R17, UR4, -R145.reuse ;  /* 0x0000000411c57c23 */ /* 0x100fe20008010891 */
[----:B-1----:R-:W-:Y:S01]  /*c300*/  FMNMX.FTZ R2, R141, R2, !PT ;  /* 0x000000028d027209 */ /* 0x002fe20007810000 */
[----:B------:R-:W3:Y:S01]  /*c310*/  LDL.LU R48, [R1+0x6c] ;  /* 0x00006c0001307983 */ /* 0x000ee20000300800 */
[--C-:B------:R-:W-:Y:S01]  /*c320*/  FFMA.FTZ R243, R16, UR4, -R145.reuse ;  /* 0x0000000410f37c23 */ /* 0x100fe20008010891 */
[--C-:B------:R-:W-:Y:S01]  /*c330*/  FFMA.FTZ R195, R33, UR4, -R145.reuse ;  /* 0x0000000421c37c23 */ /* 0x100fe20008010891 */
[----:B----4-:R-:W-:Y:S01]  /*c340*/  FMNMX.FTZ R0, R139, R0, !PT ;  /* 0x000000008b007209 */ /* 0x010fe20007810000 */
[----:B------:R-:W-:Y:S01]  /*c350*/  FFMA.FTZ R140, R5, UR4, -R145 ;  /* 0x00000004058c7c23 */ /* 0x000fe20008010891 */
[----:B------:R-:W-:Y:S01]  /*c360*/  FMUL.FTZ R139, R2, UR4 ;  /* 0x00000004028b7c20 */ /* 0x000fe20008410000 */
[----:B------:R-:W-:Y:S01]  /*c370*/  FADD.FTZ R5, -R132, R133 ;  /* 0x0000008584057221 */ /* 0x000fe20000010100 */
[--C-:B------:R-:W-:Y:S01]  /*c380*/  FFMA.FTZ R4, R4, UR4, -R145.reuse ;  /* 0x0000000404047c23 */ /* 0x100fe20008010891 */
[----:B------:R-:W4:Y:S01]  /*c390*/  LDL.LU R17, [R1+0x68] ;  /* 0x0000680001117983 */ /* 0x000f220000300800 */
        /* <DEDUP_REMOVED lines=8> */
[----:B------:R-:W-:Y:S01]  /*c420*/  IMAD.MOV.U32 R64, RZ, RZ, R157 ;  /* 0x000000ffff407224 */ /* 0x000fe200078e009d */
[----:B------:R-:W-:Y:S01]  /*c430*/  MUFU.EX2 R171, R171 ;  /* 0x000000ab00ab7308 */ /* 0x000fe20000000800 */
[----:B------:R-:W-:Y:S09]  /*c440*/  IMAD.MOV.U32 R53, RZ, RZ, R158 ;  /* 0x000000ffff357224 */ /* 0x000ff200078e009e */
[----:B------:R-:W-:Y:S10]  /*c450*/  MUFU.EX2 R156, R156 ;  /* 0x0000009c009c7308 */ /* 0x000ff40000000800 */
[----:B------:R-:W-:Y:S10]  /*c460*/  MUFU.EX2 R155, R155 ;  /* 0x0000009b009b7308 */ /* 0x000ff40000000800 */
[----:B------:R-:W-:Y:S01]  /*c470*/  MUFU.EX2 R148, R148 ;  /* 0x0000009400947308 */ /* 0x000fe20000000800 */
[----:B--2---:R-:W-:Y:S01]  /*c480*/  IMAD.MOV.U32 R146, RZ, RZ, R3 ;  /* 0x000000ffff927224 */ /* 0x004fe200078e0003 */
[----:B------:R-:W-:Y:S04]  /*c490*/  LOP3.LUT R3, R158, 0xffff, RZ, 0xc0, !PT ;  /* 0x0000ffff9e037812 */ /* 0x000fe800078ec0ff */
[----:B------:R-:W-:Y:S02]  /*c4a0*/  SHF.R.U32.HI R199, RZ, 0x8, R3 ;  /* 0x00000008ffc77819 */ /* 0x000fe40000011603 */
[----:B------:R-:W-:Y:S02]  /*c4b0*/  LOP3.LUT R3, R183, 0xffff, RZ, 0xc0, !PT ;  /* 0x0000ffffb7037812 */ /* 0x000fe400078ec0ff */
[----:B------:R-:W-:Y:S02]  /*c4c0*/  MOV R16, R146 ;  /* 0x0000009200107202 */ /* 0x000fe40000000f00 */
[----:B------:R-:W-:Y:S02]  /*c4d0*/  ISETP.LE.U32.AND P6, PT, R3, UR8, PT ;  /* 0x0000000803007c0c */ /* 0x000fe4000bfc3070 */
[----:B------:R-:W-:Y:S02]  /*c4e0*/  LOP3.LUT R3, R168, 0xffff, RZ, 0xc0, !PT ;  /* 0x0000ffffa8037812 */ /* 0x000fe400078ec0ff */
[----:B------:R-:W-:Y:S02]  /*c4f0*/  LOP3.LUT R138, R199, 0xffff, RZ, 0xc0, !PT ;  /* 0x0000ffffc78a7812 */ /* 0x000fe400078ec0ff */
[----:B------:R-:W-:Y:S02]  /*c500*/  ISETP.LE.U32.AND P5, PT, R3, UR8, PT ;  /* 0x0000000803007c0c */ /* 0x000fe4000bfa3070 */
[----:B------:R-:W-:Y:S02]  /*c510*/  FMNMX.FTZ R3, R143, R136, !PT ;  /* 0x000000888f037209 */ /* 0x000fe40007810000 */
[----:B------:R-:W-:Y:S02]  /*c520*/  LOP3.LUT R136, R166, 0xffff, RZ, 0xc0, !PT ;  /* 0x0000ffffa6887812 */ /* 0x000fe400078ec0ff */
[C---:B------:R-:W-:Y:S01]  /*c530*/  FSETP.NEU.FTZ.AND P0, PT, R3.reuse, -INF , PT ;  /* 0xff8000000300780b */ /* 0x040fe20003f1d000 */
[----:B------:R-:W-:Y:S01]  /*c540*/  FMUL.FTZ R143, R3, UR4 ;  /* 0x00000004038f7c20 */ /* 0x000fe20008410000 */
[----:B------:R-:W-:Y:S01]  /*c550*/  ISETP.LE.U32.AND P1, PT, R136, UR8, PT ;  /* 0x0000000888007c0c */ /* 0x000fe2000bf23070 */
[----:B------:R-:W-:Y:S01]  /*c560*/  FFMA.FTZ R136, R49, UR4, -R145 ;  /* 0x0000000431887c23 */ /* 0x000fe20008010891 */
[----:B------:R-:W-:Y:S01]  /*c570*/  ISETP.LE.U32.AND P4, PT, R138, UR8, PT ;  /* 0x000000088a007c0c */ /* 0x000fe2000bf83070 */
[----:B------:R-:W-:Y:S01]  /*c580*/  IMAD.MOV.U32 R138, RZ, RZ, R147 ;  /* 0x000000ffff8a7224 */ /* 0x000fe200078e0093 */
[----:B------:R-:W-:Y:S01]  /*c590*/  FSEL R143, R143, RZ, P0 ;  /* 0x000000ff8f8f7208 */ /* 0x000fe20000000000 */
[----:B------:R-:W-:Y:S01]  /*c5a0*/  FFMA.FTZ R145, R65, UR4, -R145 ;  /* 0x0000000441917c23 */ /* 0x000fe20008010891 */
[----:B------:R-:W-:Y:S01]  /*c5b0*/  FSETP.NEU.FTZ.AND P0, PT, R2, -INF , PT ;  /* 0xff8000000200780b */ /* 0x000fe20003f1d000 */
[----:B------:R-:W-:Y:S02]  /*c5c0*/  MUFU.EX2 R136, R136 ;  /* 0x0000008800887308 */ /* 0x000fe40000000800 */
[--C-:B------:R-:W-:Y:S01]  /*c5d0*/  FFMA.FTZ R141, R6, UR4, -R143.reuse ;  /* 0x00000004068d7c23 */ /* 0x100fe2000801088f */
[----:B------:R-:W-:Y:S01]  /*c5e0*/  FSEL R139, R139, RZ, P0 ;  /* 0x000000ff8b8b7208 */ /* 0x000fe20000000000 */
[----:B------:R-:W-:Y:S01]  /*c5f0*/  IMAD.MOV.U32 R6, RZ, RZ, R160 ;  /* 0x000000ffff067224 */ /* 0x000fe200078e00a0 */
[----:B------:R-:W-:Y:S01]  /*c600*/  FSETP.NEU.FTZ.AND P0, PT, R0, -INF , PT ;  /* 0xff8000000000780b */ /* 0x000fe20003f1d000 */
[--C-:B------:R-:W-:Y:S01]  /*c610*/  FFMA.FTZ R154, R54, UR4, -R143.reuse ;  /* 0x00000004369a7c23 */ /* 0x100fe2000801088f */
[----:B------:R-:W-:Y:S01]  /*c620*/  FFMA.FTZ R160, R51, UR4, -R143 ;  /* 0x0000000433a07c23 */ /* 0x000fe2000801088f */
[----:B------:R-:W-:Y:S02]  /*c630*/  IMAD.MOV.U32 R54, RZ, RZ, R6 ;  /* 0x000000ffff367224 */ /* 0x000fe400078e0006 */
[----:B------:R-:W-:Y:S01]  /*c640*/  FMUL.FTZ R6, R5, UR4 ;  /* 0x0000000405067c20 */ /* 0x000fe20008410000 */
[----:B------:R-:W-:Y:S02]  /*c650*/  IMAD.MOV.U32 R51, RZ, RZ, R4 ;  /* 0x000000ffff337224 */ /* 0x000fe400078e0004 */
[----:B------:R-:W-:Y:S01]  /*c660*/  FADD.FTZ R4, -R3, R134 ;  /* 0x0000008603047221 */ /* 0x000fe20000010100 */
[----:B------:R-:W-:Y:S01]  /*c670*/  FADD.FTZ R134, -R2, R135 ;  /* 0x0000008702867221 */ /* 0x000fe20000010100 */
[----:B------:R-:W-:Y:S01]  /*c680*/  FFMA.FTZ R162, R50, UR4, -R143 ;  /* 0x0000000432a27c23 */ /* 0x000fe2000801088f */
[----:B------:R-:W-:Y:S01]  /*c690*/  FFMA.FTZ R50, R8, UR4, -R139 ;  /* 0x0000000408327c23 */ /* 0x000fe2000801088b */
[----:B------:R-:W-:Y:S01]  /*c6a0*/  FFMA.FTZ R252, R18, UR4, -R143 ;  /* 0x0000000412fc7c23 */ /* 0x000fe2000801088f */
[----:B------:R-:W1:Y:S01]  /*c6b0*/  MUFU.EX2 R6, R6 ;  /* 0x0000000600067308 */ /* 0x000e620000000800 */
[----:B------:R-:W-:Y:S01]  /*c6c0*/  FMUL.FTZ R8, R4, UR4 ;  /* 0x0000000404087c20 */ /* 0x000fe20008410000 */
[----:B------:R-:W-:Y:S01]  /*c6d0*/  FFMA.FTZ R18, R9, UR4, -R139 ;  /* 0x0000000409127c23 */ /* 0x000fe2000801088b */
[----:B------:R-:W-:Y:S01]  /*c6e0*/  FMUL.FTZ R9, R0, UR4 ;  /* 0x0000000400097c20 */ /* 0x000fe20008410000 */
[----:B------:R-:W-:Y:S01]  /*c6f0*/  FMUL.FTZ R134, R134, UR4 ;  /* 0x0000000486867c20 */ /* 0x000fe20008410000 */
[----:B------:R-:W-:Y:S01]  /*c700*/  FADD.FTZ R4, -R0, R137 ;  /* 0x0000008900047221 */ /* 0x000fe20000010100 */
[----:B------:R-:W2:Y:S04]  /*c710*/  LDC R135, c[0x0][0x448] ;  /* 0x00011200ff877b82 */ /* 0x000ea80000000800 */
[----:B------:R-:W1:Y:S01]  /*c720*/  MUFU.EX2 R8, R8 ;  /* 0x0000000800087308 */ /* 0x000e620000000800 */
[----:B------:R-:W-:Y:S01]  /*c730*/  FSEL R137, R9, RZ, P0 ;  /* 0x000000ff09897208 */ /* 0x000fe20000000000 */
[----:B------:R-:W-:Y:S01]  /*c740*/  FMUL.FTZ R133, R4, UR4 ;  /* 0x0000000404857c20 */ /* 0x000fe20008410000 */
[--C-:B------:R-:W-:Y:S07]  /*c750*/  FFMA.FTZ R251, R22, UR4, -R143.reuse ;  /* 0x0000000416fb7c23 */ /* 0x100fee000801088f */
[----:B------:R-:W2:Y:S01]  /*c760*/  MUFU.EX2 R134, R134 ;  /* 0x0000008600867308 */ /* 0x000ea20000000800 */
        /* <DEDUP_REMOVED lines=11> */
[----:B------:R-:W-:Y:S02]  /*c820*/  IMAD.MOV.U32 R67, RZ, RZ, R16 ;  /* 0x000000ffff437224 */ /* 0x000fe400078e0010 */
[----:B------:R-:W-:Y:S01]  /*c830*/  FFMA.FTZ R23, R11, UR4, -R137 ;  /* 0x000000040b177c23 */ /* 0x000fe20008010889 */
[----:B------:R-:W-:Y:S01]  /*c840*/  IMAD.MOV.U32 R66, RZ, RZ, R21 ;  /* 0x000000ffff427224 */ /* 0x000fe200078e0015 */
[----:B------:R-:W4:Y:S01]  /*c850*/  LDL.LU R11, [R1+0x7c] ;  /* 0x00007c00010b7983 */ /* 0x000f220000300800 */
[----:B------:R-:W-:Y:S01]  /*c860*/  FFMA.FTZ R142, R60, UR4, -R139 ;  /* 0x000000043c8e7c23 */ /* 0x000fe2000801088b */
[----:B------:R-:W-:Y:S01]  /*c870*/  IMAD.MOV.U32 R38, RZ, RZ, R189 ;  /* 0x000000ffff267224 */ /* 0x000fe200078e00bd */
[----:B------:R-:W2:Y:S01]  /*c880*/  MUFU.EX2 R133, R133 ;  /* 0x0000008500857308 */ /* 0x000ea20000000800 */
[----:B------:R-:W-:Y:S01]  /*c890*/  FFMA.FTZ R15, R15, UR4, -R137 ;  /* 0x000000040f0f7c23 */ /* 0x000fe20008010889 */
[C---:B-1----:R-:W-:Y:S01]  /*c8a0*/  FMUL.FTZ R21, R6.reuse, R109 ;  /* 0x0000006d06157220 */ /* 0x042fe20000410000 */
[----:B------:R-:W-:Y:S02]  /*c8b0*/  IMAD.MOV.U32 R60, RZ, RZ, R36 ;  /* 0x000000ffff3c7224 */ /* 0x000fe400078e0024 */
[----:B------:R-:W-:Y:S01]  /*c8c0*/  FMUL.FTZ R36, R6, R116 ;  /* 0x0000007406247220 */ /* 0x000fe20000410000 */
[----:B------:R-:W-:Y:S02]  /*c8d0*/  IMAD.MOV.U32 R109, RZ, RZ, R67 ;  /* 0x000000ffff6d7224 */ /* 0x000fe400078e0043 */
[--C-:B------:R-:W-:Y:S01]  /*c8e0*/  FFMA.FTZ R159, R45, UR4, -R139.reuse ;  /* 0x000000042d9f7c23 */ /* 0x100fe2000801088b */
[----:B------:R-:W-:Y:S02]  /*c8f0*/  IMAD.MOV.U32 R9, RZ, RZ, R20 ;  /* 0x000000ffff097224 */ /* 0x000fe400078e0014 */
[--C-:B------:R-:W-:Y:S01]  /*c900*/  FFMA.FTZ R25, R25, UR4, -R139.reuse ;  /* 0x0000000419197c23 */ /* 0x100fe2000801088b */
[----:B------:R-:W-:Y:S01]  /*c910*/  FFMA.FTZ R175, R40, UR4, -R139 ;  /* 0x0000000428af7c23 */ /* 0x000fe2000801088b */
[----:B------:R-:W-:Y:S02]  /*c920*/  IMAD.MOV.U32 R45, RZ, RZ, R49 ;  /* 0x000000ffff2d7224 */ /* 0x000fe400078e0031 */
[C---:B------:R-:W-:Y:S01]  /*c930*/  FMUL.FTZ R20, R6.reuse, R108 ;  /* 0x0000006c06147220 */ /* 0x040fe20000410000 */
[----:B------:R-:W4:Y:S01]  /*c940*/  LDL.LU R116, [R1+0x78] ;  /* 0x0000780001747983 */ /* 0x000f220000300800 */
[----:B------:R-:W-:Y:S01]  /*c950*/  FFMA.FTZ R40, R31, UR4, -R137 ;  /* 0x000000041f287c23 */ /* 0x000fe20008010889 */
[----:B------:R-:W-:Y:S01]  /*c960*/  MOV R31, R38 ;  /* 0x00000026001f7202 */ /* 0x000fe20000000f00 */
[----:B------:R-:W-:Y:S02]  /*c970*/  IMAD.MOV.U32 R108, RZ, RZ, R15 ;  /* 0x000000ffff6c7224 */ /* 0x000fe400078e000f */
[----:B------:R-:W-:Y:S01]  /*c980*/  FMUL.FTZ R49, R6, R121 ;  /* 0x0000007906317220 */ /* 0x000fe20000410000 */
[----:B------:R-:W-:Y:S02]  /*c990*/  IMAD.MOV.U32 R15, RZ, RZ, R66 ;  /* 0x000000ffff0f7224 */ /* 0x000fe400078e0042 */
[----:B------:R-:W-:Y:S01]  /*c9a0*/  FMUL.FTZ R66, R8, R130 ;  /* 0x0000008208427220 */ /* 0x000fe20000410000 */
[----:B------:R-:W-:Y:S02]  /*c9b0*/  IMAD.MOV.U32 R121, RZ, RZ, R109 ;  /* 0x000000ffff797224 */ /* 0x000fe400078e006d */
[----:B------:R-:W-:Y:S01]  /*c9c0*/  FFMA.FTZ R33, R24, UR4, -R139 ;  /* 0x0000000418217c23 */ /* 0x000fe2000801088b */
[----:B------:R-:W-:Y:S01]  /*c9d0*/  FMUL.FTZ R38, R8, R118 ;  /* 0x0000007608267220 */ /* 0x000fe20000410000 */
[----:B------:R-:W-:Y:S01]  /*c9e0*/  IMAD.MOV.U32 R24, RZ, RZ, R64 ;  /* 0x000000ffff187224 */ /* 0x000fe200078e0040 */
[----:B------:R-:W4:Y:S01]  /*c9f0*/  LDL.LU R130, [R1+0x74] ;  /* 0x0000740001827983 */ /* 0x000f220000300800 */
[----:B------:R-:W-:Y:S02]  /*ca00*/  IMAD.MOV.U32 R118, RZ, RZ, R25 ;  /* 0x000000ffff767224 */ /* 0x000fe400078e0019 */
[----:B--2---:R-:W-:Y:S01]  /*ca10*/  FMUL.FTZ R25, R134, R77 ;  /* 0x0000004d86197220 */ /* 0x004fe20000410000 */
[----:B------:R-:W-:Y:S02]  /*ca20*/  IMAD.MOV.U32 R77, RZ, RZ, R121 ;  /* 0x000000ffff4d7224 */ /* 0x000fe400078e0079 */
[----:B------:R-:W-:Y:S01]  /*ca30*/  FMUL.FTZ R16, R6, R104 ;  /* 0x0000006806107220 */ /* 0x000fe20000410000 */
[----:B------:R-:W-:Y:S02]  /*ca40*/  IMAD.MOV.U32 R121, RZ, RZ, R243 ;  /* 0x000000ffff797224 */ /* 0x000fe400078e00f3 */
[----:B------:R-:W-:Y:S01]  /*ca50*/  FFMA.FTZ R37, R12, UR4, -R139 ;  /* 0x000000040c257c23 */ /* 0x000fe2000801088b */
[----:B------:R-:W-:Y:S01]  /*ca60*/  IMAD.MOV.U32 R109, RZ, RZ, R24 ;  /* 0x000000ffff6d7224 */ /* 0x000fe200078e0018 */
[----:B------:R1:W2:Y:S01]  /*ca70*/  LDL.LU R243, [R1+0xb8] ;  /* 0x0000b80001f37983 */ /* 0x0002a20000300800 */
[----:B------:R-:W-:Y:S01]  /*ca80*/  FMUL.FTZ R24, R134, R76 ;  /* 0x0000004c86187220 */ /* 0x000fe20000410000 */
[----:B------:R-:W-:Y:S02]  /*ca90*/  IMAD.MOV.U32 R76, RZ, RZ, R15 ;  /* 0x000000ffff4c7224 */ /* 0x000fe400078e000f */
[----:B------:R-:W-:Y:S01]  /*caa0*/  FMUL.FTZ R15, R133, R75 ;  /* 0x0000004b850f7220 */ /* 0x000fe20000410000 */
[----:B------:R-:W-:Y:S01]  /*cab0*/  LOP3.LUT R109, R109, 0xff, RZ, 0xc0, !PT ;  /* 0x000000ff6d6d7812 */ /* 0x000fe200078ec0ff */
[----:B------:R-:W2:Y:S01]  /*cac0*/  LDL.LU R75, [R1+0x70] ;  /* 0x00007000014b7983 */ /* 0x000ea20000300800 */
[----:B------:R-:W-:Y:S02]  /*cad0*/  IMAD.MOV.U32 R19, RZ, RZ, R151 ;  /* 0x000000ffff137224 */ /* 0x000fe400078e0097 */
[----:B------:R-:W-:Y:S01]  /*cae0*/  FFMA.FTZ R151, R59, UR4, -R137 ;  /* 0x000000043b977c23 */ /* 0x000fe20008010889 */
[----:B------:R-:W-:Y:S01]  /*caf0*/  IMAD.MOV.U32 R7, RZ, RZ, R161 ;  /* 0x000000ffff077224 */ /* 0x000fe200078e00a1 */
[----:B------:R1:W-:Y:S01]  /*cb00*/  MUFU.EX2 R59, R51 ;  /* 0x00000033003b7308 */ /* 0x0003e20000000800 */
[----:B------:R-:W-:Y:S02]  /*cb10*/  IMAD.MOV.U32 R104, RZ, RZ, R9 ;  /* 0x000000ffff687224 */ /* 0x000fe400078e0009 */
[----:B------:R-:W-:Y:S01]  /*cb20*/  FFMA.FTZ R13, R13, UR4, -R139 ;  /* 0x000000040d0d7c23 */ /* 0x000fe2000801088b */
[----:B------:R-:W-:Y:S02]  /*cb30*/  IMAD.MOV.U32 R55, RZ, RZ, R7 ;  /* 0x000000ffff377224 */ /* 0x000fe400078e0007 */
[--C-:B------:R-:W-:Y:S01]  /*cb40*/  FFMA.FTZ R28, R28, UR4, -R139.reuse ;  /* 0x000000041c1c7c23 */ /* 0x100fe2000801088b */
[----:B------:R-:W-:Y:S02]  /*cb50*/  IMAD.U32 R7, RZ, RZ, UR6 ;  /* 0x00000006ff077e24 */ /* 0x000fe4000f8e00ff */
[--C-:B------:R-:W-:Y:S01]  /*cb60*/  FFMA.FTZ R29, R29, UR4, -R139.reuse ;  /* 0x000000041d1d7c23 */ /* 0x100fe2000801088b */
[----:B---3--:R-:W-:Y:S02]  /*cb70*/  IMAD.MOV.U32 R147, RZ, RZ, R48 ;  /* 0x000000ffff937224 */ /* 0x008fe400078e0030 */
[--C-:B------:R-:W-:Y:S01]  /*cb80*/  FFMA.FTZ R173, R41, UR4, -R139.reuse ;  /* 0x0000000429ad7c23 */ /* 0x100fe2000801088b */
[----:B------:R-:W-:Y:S02]  /*cb90*/  IMAD.MOV.U32 R35, RZ, RZ, R188 ;  /* 0x000000ffff237224 */ /* 0x000fe400078e00bc */
[----:B------:R-:W-:Y:S01]  /*cba0*/  FFMA.FTZ R161, R44, UR4, -R139 ;  /* 0x000000042ca17c23 */ /* 0x000fe2000801088b */
[----:B------:R-:W-:Y:S01]  /*cbb0*/  MOV R44, R52 ;  /* 0x00000034002c7202 */ /* 0x000fe20000000f00 */
[----:B----4-:R-:W-:Y:S02]  /*cbc0*/  IMAD.MOV.U32 R146, RZ, RZ, R17 ;  /* 0x000000ffff927224 */ /* 0x010fe400078e0011 */
[----:B------:R-:W-:Y:S01]  /*cbd0*/  FFMA.FTZ R150, R56, UR4, -R139 ;  /* 0x0000000438967c23 */ /* 0x000fe2000801088b */
[----:B------:R-:W-:Y:S02]  /*cbe0*/  IMAD.MOV.U32 R17, RZ, RZ, R138 ;  /* 0x000000ffff117224 */ /* 0x000fe400078e008a */
[----:B------:R-:W-:Y:S01]  /*cbf0*/  FFMA.FTZ R138, R62, UR4, -R137 ;  /* 0x000000043e8a7c23 */ /* 0x000fe20008010889 */
[----:B------:R-:W-:Y:S01]  /*cc00*/  IMAD.U32 R5, RZ, RZ, UR6 ;  /* 0x00000006ff057e24 */ /* 0x000fe2000f8e00ff */
[----:B------:R-:W-:Y:S01]  /*cc10*/  LEA R188, P0, R7, R146, 0x1 ;  /* 0x0000009207bc7211 */ /* 0x000fe200078008ff */
[----:B-1----:R-:W-:Y:S02]  /*cc20*/  IMAD.MOV.U32 R51, RZ, RZ, R17 ;  /* 0x000000ffff337224 */ /* 0x002fe400078e0011 */
[----:B------:R-:W-:Y:S01]  /*cc30*/  FMUL.FTZ R17, R6, R105 ;  /* 0x0000006906117220 */ /* 0x000fe20000410000 */
[----:B------:R-:W-:Y:S01]  /*cc40*/  IMAD.MOV.U32 R48, RZ, RZ, R152 ;  /* 0x000000ffff307224 */ /* 0x000fe200078e0098 */
[----:B------:R-:W-:Y:S01]  /*cc50*/  LEA.HI.X.SX32 R189, R5, R147, 0x1, P0 ;  /* 0x0000009305bd7211 */ /* 0x000fe200000f0eff */
[----:B------:R-:W-:Y:S01]  /*cc60*/  MUFU.EX2 R105, R141 ;  /* 0x0000008d00697308 */ /* 0x000fe20000000800 */
[----:B------:R-:W-:Y:S01]  /*cc70*/  FFMA.FTZ R149, R57, UR4, -R139 ;  /* 0x0000000439957c23 */ /* 0x000fe2000801088b */
[----:B------:R-:W-:Y:S01]  /*cc80*/  FFMA.FTZ R10, R10, UR4, -R137 ;  /* 0x000000040a0a7c23 */ /* 0x000fe20008010889 */
[----:B------:R-:W-:Y:S01]  /*cc90*/  FFMA.FTZ R139, R61, UR4, -R139 ;  /* 0x000000043d8b7c23 */ /* 0x000fe2000801088b */
[C---:B------:R-:W-:Y:S01]  /*cca0*/  FMUL.FTZ R64, R6.reuse, R128 ;  /* 0x0000008006407220 */ /* 0x040fe20000410000 */
[----:B------:R-:W-:Y:S02]  /*ccb0*/  IMAD.MOV.U32 R56, RZ, RZ, R37 ;  /* 0x000000ffff387224 */ /* 0x000fe400078e0025 */
[C---:B------:R-:W-:Y:S01]  /*ccc0*/  FMUL.FTZ R37, R6.reuse, R117 ;  /* 0x0000007506257220 */ /* 0x040fe20000410000 */
[----:B------:R-:W-:Y:S01]  /*ccd0*/  MOV R117, R48 ;  /* 0x0000003000757202 */ /* 0x000fe20000000f00 */
[----:B------:R-:W-:Y:S02]  /*cce0*/  IMAD.MOV.U32 R61, RZ, RZ, R33 ;  /* 0x000000ffff3d7224 */ /* 0x000fe400078e0021 */
[C---:B------:R-:W-:Y:S01]  /*ccf0*/  FMUL.FTZ R33, R6.reuse, R113 ;  /* 0x0000007106217220 */ /* 0x040fe20000410000 */
[----:B------:R-:W-:Y:S02]  /*cd00*/  IMAD.MOV.U32 R128, RZ, RZ, R104 ;  /* 0x000000ffff807224 */ /* 0x000fe400078e0068 */
[----:B------:R-:W-:Y:S01]  /*cd10*/  FMUL.FTZ R4, R6, R92 ;  /* 0x0000005c06047220 */ /* 0x000fe20000410000 */
[----:B------:R-:W-:Y:S01]  /*cd20*/  IMAD.MOV.U32 R39, RZ, RZ, R198 ;  /* 0x000000ffff277224 */ /* 0x000fe200078e00c6 */
[----:B------:R1:W-:Y:S01]  /*cd30*/  MUFU.EX2 R104, R10 ;  /* 0x0000000a00687308 */ /* 0x0003e20000000800 */
[----:B------:R-:W-:Y:S02]  /*cd40*/  IMAD.MOV.U32 R22, RZ, RZ, R177 ;  /* 0x000000ffff167224 */ /* 0x000fe400078e00b1 */
[----:B------:R-:W-:Y:S01]  /*cd50*/  FFMA.FTZ R183, R42, UR4, -R137 ;  /* 0x000000042ab77c23 */ /* 0x000fe20008010889 */
[----:B------:R-:W-:Y:S02]  /*cd60*/  IMAD.MOV.U32 R12, RZ, RZ, R65 ;  /* 0x000000ffff0c7224 */ /* 0x000fe400078e0041 */
[----:B------:R-:W-:Y:S01]  /*cd70*/  FFMA.FTZ R177, R43, UR4, -R137 ;  /* 0x000000042bb17c23 */ /* 0x000fe20008010889 */
[----:B------:R-:W-:Y:S02]  /*cd80*/  IMAD.MOV.U32 R41, RZ, RZ, R53 ;  /* 0x000000ffff297224 */ /* 0x000fe400078e0035 */
[C---:B------:R-:W-:Y:S01]  /*cd90*/  FMUL.FTZ R48, R6.reuse, R120 ;  /* 0x0000007806307220 */ /* 0x040fe20000410000 */
[----:B------:R-:W-:Y:S01]  /*cda0*/  MOV R120, R108 ;  /* 0x0000006c00787202 */ /* 0x000fe20000000f00 */
[----:B------:R-:W-:Y:S02]  /*cdb0*/  IMAD.MOV.U32 R7, RZ, RZ, R32 ;  /* 0x000000ffff077224 */ /* 0x000fe400078e0020 */
[C---:B------:R-:W-:Y:S01]  /*cdc0*/  FMUL.FTZ R32, R6.reuse, R112 ;  /* 0x0000007006207220 */ /* 0x040fe20000410000 */
[----:B------:R-:W-:Y:S02]  /*cdd0*/  IMAD.MOV.U32 R113, RZ, RZ, R18 ;  /* 0x000000ffff717224 */ /* 0x000fe400078e0012 */
[C---:B------:R-:W-:Y:S01]  /*cde0*/  FMUL.FTZ R52, R6.reuse, R124 ;  /* 0x0000007c06347220 */ /* 0x040fe20000410000 */
[C---:B------:R-:W-:Y:S01]  /*cdf0*/  FMUL.FTZ R53, R6.reuse, R125 ;  /* 0x0000007d06357220 */ /* 0x040fe20000410000 */
[C---:B------:R-:W-:Y:S01]  /*ce00*/  FMUL.FTZ R65, R6.reuse, R129 ;  /* 0x0000008106417220 */ /* 0x040fe20000410000 */
[----:B------:R-:W-:Y:S01]  /*ce10*/  FMUL.FTZ R5, R6, R93 ;  /* 0x0000005d06057220 */ /* 0x000fe20000410000 */
[--C-:B------:R-:W-:Y:S01]  /*ce20*/  FFMA.FTZ R152, R58, UR4, -R137.reuse ;  /* 0x000000043a987c23 */ /* 0x100fe20008010889 */
[----:B------:R-:W-:Y:S02]  /*ce30*/  IMAD.MOV.U32 R42, RZ, RZ, R54 ;  /* 0x000000ffff2a7224 */ /* 0x000fe400078e0036 */
[----:B------:R-:W-:Y:S01]  /*ce40*/  FFMA.FTZ R198, R30, UR4, -R137 ;  /* 0x000000041ec67c23 */ /* 0x000fe20008010889 */
[----:B------:R-:W-:Y:S02]  /*ce50*/  IMAD.MOV.U32 R43, RZ, RZ, R55 ;  /* 0x000000ffff2b7224 */ /* 0x000fe400078e0037 */
[C---:B------:R-:W-:Y:S01]  /*ce60*/  FMUL.FTZ R54, R8.reuse, R126 ;  /* 0x0000007e08367220 */ /* 0x040fe20000410000 */
[----:B------:R-:W-:Y:S02]  /*ce70*/  IMAD.MOV.U32 R58, RZ, RZ, R23 ;  /* 0x000000ffff3a7224 */ /* 0x000fe400078e0017 */
[----:B------:R-:W-:Y:S01]  /*ce80*/  FMUL.FTZ R23, R8, R111 ;  /* 0x0000006f08177220 */ /* 0x000fe20000410000 */
[----:B------:R-:W-:Y:S01]  /*ce90*/  MOV R111, R40 ;  /* 0x00000028006f7202 */ /* 0x000fe20000000f00 */
[----:B------:R-:W-:Y:S02]  /*cea0*/  IMAD.MOV.U32 R30, RZ, RZ, R39 ;  /* 0x000000ffff1e7224 */ /* 0x000fe400078e0027 */
[C---:B------:R-:W-:Y:S01]  /*ceb0*/  FMUL.FTZ R40, R134.reuse, R84 ;  /* 0x0000005486287220 */ /* 0x040fe20000410000 */
[----:B------:R-:W-:Y:S02]  /*cec0*/  IMAD.MOV.U32 R126, RZ, RZ, R45 ;  /* 0x000000ffff7e7224 */ /* 0x000fe400078e002d */
[----:B------:R-:W-:Y:S01]  /*ced0*/  FMUL.FTZ R45, R134, R89 ;  /* 0x00000059862d7220 */ /* 0x000fe20000410000 */
[----:B------:R-:W-:Y:S02]  /*cee0*/  IMAD.MOV.U32 R89, RZ, RZ, R43 ;  /* 0x000000ffff597224 */ /* 0x000fe400078e002b */
[----:B------:R-:W-:Y:S01]  /*cef0*/  FMUL.FTZ R39, R8, R119 ;  /* 0x0000007708277220 */ /* 0x000fe20000410000 */
[----:B------:R-:W-:Y:S02]  /*cf00*/  IMAD.MOV.U32 R119, RZ, RZ, R61 ;  /* 0x000000ffff777224 */ /* 0x000fe400078e003d */
[----:B------:R-:W-:Y:S01]  /*cf10*/  FMUL.FTZ R61, R134, R101 ;  /* 0x00000065863d7220 */ /* 0x000fe20000410000 */
[----:B------:R-:W-:Y:S02]  /*cf20*/  IMAD.MOV.U32 R84, RZ, RZ, R30 ;  /* 0x000000ffff547224 */ /* 0x000fe400078e001e */
[C---:B------:R-:W-:Y:S01]  /*cf30*/  FMUL.FTZ R18, R8.reuse, R106 ;  /* 0x0000006a08127220 */ /* 0x040fe20000410000 */
[----:B------:R-:W-:Y:S01]  /*cf40*/  IMAD.MOV.U32 R101, RZ, RZ, R89 ;  /* 0x000000ffff657224 */ /* 0x000fe200078e0059 */
[----:B------:R3:W4:Y:S01]  /*cf50*/  MUFU.EX2 R106, R140 ;  /* 0x0000008c006a7308 */ /* 0x0007220000000800 */
[----:B------:R-:W-:Y:S04]  /*cf60*/  IMAD.WIDE R124, R135, 0x70, R188 ;  /* 0x00000070877c7825 */ /* 0x000fe800078e02bc */
[--C-:B------:R-:W-:Y:S01]  /*cf70*/  FFMA.FTZ R57, R27, UR4, -R137.reuse ;  /* 0x000000041b397c23 */ /* 0x100fe20008010889 */
[C---:B------:R-:W-:Y:S01]  /*cf80*/  FMUL.FTZ R55, R8.reuse, R127 ;  /* 0x0000007f08377220 */ /* 0x040fe20000410000 */
[----:B------:R-:W-:Y:S02]  /*cf90*/  IMAD.U32 R9, RZ, RZ, UR6 ;  /* 0x00000006ff097e24 */ /* 0x000fe4000f8e00ff */
[--C-:B------:R-:W-:Y:S01]  /*cfa0*/  FFMA.FTZ R157, R47, UR4, -R137.reuse ;  /* 0x000000042f9d7c23 */ /* 0x100fe20008010889 */
[----:B------:R-:W-:Y:S01]  /*cfb0*/  FMUL.FTZ R67, R8, R131 ;  /* 0x0000008308437220 */ /* 0x000fe20000410000 */
[--C-:B------:R-:W-:Y:S01]  /*cfc0*/  FFMA.FTZ R14, R14, UR4, -R137.reuse ;  /* 0x000000040e0e7c23 */ /* 0x100fe20008010889 */
[--C-:B------:R-:W-:Y:S01]  /*cfd0*/  FFMA.FTZ R26, R26, UR4, -R137.reuse ;  /* 0x000000041a1a7c23 */ /* 0x100fe20008010889 */
[--C-:B------:R-:W-:Y:S01]  /*cfe0*/  FFMA.FTZ R158, R46, UR4, -R137.reuse ;  /* 0x000000042e9e7c23 */ /* 0x100fe20008010889 */
[----:B------:R-:W-:Y:S01]  /*cff0*/  FFMA.FTZ R137, R63, UR4, -R137 ;  /* 0x000000043f897c23 */ /* 0x000fe20008010889 */
[C---:B-1----:R-:W-:Y:S01]  /*d000*/  FMUL.FTZ R10, R133.reuse, R70 ;  /* 0x00000046850a7220 */ /* 0x042fe20000410000 */
[----:B------:R-:W-:Y:S01]  /*d010*/  FMUL.FTZ R43, R133, R87 ;  /* 0x00000057852b7220 */ /* 0x000fe20000410000 */
[----:B---3--:R-:W-:Y:S01]  /*d020*/  LEA R140, P0, R9, R124, 0x1 ;  /* 0x0000007c098c7211 */ /* 0x008fe200078008ff */
[----:B------:R-:W-:Y:S02]  /*d030*/  IMAD.MOV.U32 R27, RZ, RZ, R51 ;  /* 0x000000ffff1b7224 */ /* 0x000fe400078e0033 */
[----:B------:R-:W-:Y:S01]  /*d040*/  FMUL.FTZ R51, R8, R123 ;  /* 0x0000007b08337220 */ /* 0x000fe20000410000 */
[----:B------:R-:W-:Y:S02]  /*d050*/  IMAD.MOV.U32 R123, RZ, RZ, R13 ;  /* 0x000000ffff7b7224 */ /* 0x000fe400078e000d */
[----:B------:R-:W-:Y:S01]  /*d060*/  FMUL.FTZ R13, R134, R73 ;  /* 0x00000049860d7220 */ /* 0x000fe20000410000 */
[----:B----4-:R-:W-:Y:S01]  /*d070*/  F2FP.F16.F32.PACK_AB R73, R106, R59 ;  /* 0x0000003b6a49723e */ /* 0x010fe200000000ff */
[----:B------:R1:W3:Y:S01]  /*d080*/  MUFU.EX2 R93, R50 ;  /* 0x00000032005d7308 */ /* 0x0002e20000000800 */
[----:B------:R-:W-:Y:S02]  /*d090*/  IMAD.MOV.U32 R127, RZ, RZ, R44 ;  /* 0x000000ffff7f7224 */ /* 0x000fe400078e002c */
[----:B------:R-:W-:Y:S01]  /*d0a0*/  FMUL.FTZ R44, R134, R88 ;  /* 0x00000058862c7220 */ /* 0x000fe20000410000 */
[----:B------:R-:W-:Y:S01]  /*d0b0*/  PRMT R70, R73, 0x7632, R70 ;  /* 0x0000763249467816 */ /* 0x000fe20000000046 */
[----:B------:R-:W-:Y:S02]  /*d0c0*/  IMAD.MOV.U32 R62, RZ, RZ, R22 ;  /* 0x000000ffff3e7224 */ /* 0x000fe400078e0016 */
[----:B------:R-:W-:Y:S01]  /*d0d0*/  FMUL.FTZ R22, R8, R110 ;  /* 0x0000006e08167220 */ /* 0x000fe20000410000 */
        /* <DEDUP_REMOVED lines=9> */
[C---:B-1----:R-:W-:Y:S01]  /*d170*/  FMUL.FTZ R50, R8.reuse, R122 ;  /* 0x0000007a08327220 */ /* 0x042fe20000410000 */
[----:B------:R-:W-:Y:S02]  /*d180*/  IMAD.MOV.U32 R80, RZ, RZ, R27 ;  /* 0x000000ffff507224 */ /* 0x000fe400078e001b */
        /* <DEDUP_REMOVED lines=13> */
[----:B------:R-:W-:Y:S01]  /*d260*/  FMUL.FTZ R57, R134, R97 ;  /* 0x0000006186397220 */ /* 0x000fe20000410000 */
[----:B------:R-:W-:Y:S01]  /*d270*/  IMAD.MOV.U32 R79, RZ, RZ, R101 ;  /* 0x000000ffff4f7224 */ /* 0x000fe200078e0065 */
[----:B------:R1:W4:Y:S01]  /*d280*/  MUFU.EX2 R69, R127 ;  /* 0x0000007f00457308 */ /* 0x0003220000000800 */
[C---:B------:R-:W-:Y:S09]  /*d290*/  FMUL.FTZ R30, R133.reuse, R82 ;  /* 0x00000052851e7220 */ /* 0x040ff20000410000 */
[----:B------:R-:W-:Y:S10]  /*d2a0*/  MUFU.EX2 R107, R107 ;  /* 0x0000006b006b7308 */ /* 0x000ff40000000800 */
[----:B------:R-:W-:Y:S10]  /*d2b0*/  MUFU.EX2 R160, R160 ;  /* 0x000000a000a07308 */ /* 0x000ff40000000800 */
[----:B------:R-:W-:Y:S01]  /*d2c0*/  MUFU.EX2 R151, R151 ;  /* 0x0000009700977308 */ /* 0x000fe20000000800 */
[----:B-1----:R-:W-:Y:S01]  /*d2d0*/  IMAD.MOV.U32 R127, RZ, RZ, R122 ;  /* 0x000000ffff7f7224 */ /* 0x002fe200078e007a */
[----:B------:R-:W-:Y:S01]  /*d2e0*/  MOV R122, R31 ;  /* 0x0000001f007a7202 */ /* 0x000fe20000000f00 */
[----:B------:R-:W-:Y:S07]  /*d2f0*/  FMUL.FTZ R31, R133, R83 ;  /* 0x00000053851f7220 */ /* 0x000fee0000410000 */
        /* <DEDUP_REMOVED lines=11> */
[----:B------:R-:W-:Y:S01]  /*d3b0*/  FFMA.FTZ R92, R6, R11, R59 ;  /* 0x0000000b065c7223 */ /* 0x000fe2000001003b */
[C---:B------:R-:W-:Y:S01]  /*d3c0*/  FMUL.FTZ R6, R8.reuse, R94 ;  /* 0x0000005e08067220 */ /* 0x040fe20000410000 */
[----:B------:R-:W-:Y:S02]  /*d3d0*/  IMAD.MOV.U32 R11, RZ, RZ, R7 ;  /* 0x000000ffff0b7224 */ /* 0x000fe400078e0007 */
[----:B------:R-:W-:Y:S01]  /*d3e0*/  FMUL.FTZ R7, R8, R95 ;  /* 0x0000005f08077220 */ /* 0x000fe20000410000 */
[----:B------:R-:W-:Y:S01]  /*d3f0*/  LOP3.LUT R95, R117, 0xff, RZ, 0xc0, !PT ;  /* 0x000000ff755f7812 */ /* 0x000fe200078ec0ff */
[----:B------:R-:W-:Y:S02]  /*d400*/  IMAD.MOV.U32 R117, RZ, RZ, R46 ;  /* 0x000000ffff757224 */ /* 0x000fe400078e002e */
[C---:B------:R-:W-:Y:S01]  /*d410*/  FMUL.FTZ R46, R133.reuse, R90 ;  /* 0x0000005a852e7220 */ /* 0x040fe20000410000 */
[----:B------:R-:W-:Y:S02]  /*d420*/  IMAD.MOV.U32 R129, RZ, RZ, R11 ;  /* 0x000000ffff817224 */ /* 0x000fe400078e000b */
[----:B------:R-:W-:Y:S01]  /*d430*/  FMUL.FTZ R59, R133, R99 ;  /* 0x00000063853b7220 */ /* 0x000fe20000410000 */
[----:B------:R-:W-:Y:S02]  /*d440*/  IMAD.U32 R11, RZ, RZ, UR6 ;  /* 0x00000006ff0b7e24 */ /* 0x000fe4000f8e00ff */
[----:B------:R-:W-:Y:S01]  /*d450*/  FADD.FTZ R92, R106, R92 ;  /* 0x0000005c6a5c7221 */ /* 0x000fe20000010000 */
[----:B------:R-:W-:Y:S01]  /*d460*/  MOV R131, R129 ;  /* 0x0000008100837202 */ /* 0x000fe20000000f00 */
[----:B------:R-:W-:Y:S01]  /*d470*/  IMAD.MOV.U32 R129, RZ, RZ, R62 ;  /* 0x000000ffff817224 */ /* 0x000fe200078e003e */
[----:B------:R-:W-:Y:S01]  /*d480*/  LEA.HI.X.SX32 R141, R11, R125, 0x1, P0 ;  /* 0x0000007d0b8d7211 */ /* 0x000fe200000f0eff */
[----:B------:R-:W-:Y:S01]  /*d490*/  FFMA.FTZ R94, R8, R116, R105 ;  /* 0x00000074085e7223 */ /* 0x000fe20000010069 */
[----:B------:R-:W-:Y:S01]  /*d4a0*/  ISETP.LE.U32.AND P0, PT, R95, UR8, PT ;  /* 0x000000085f007c0c */ /* 0x000fe2000bf03070 */
[----:B------:R-:W-:Y:S02]  /*d4b0*/  IMAD.MOV.U32 R116, RZ, RZ, R113 ;  /* 0x000000ffff747224 */ /* 0x000fe400078e0071 */
[----:B------:R-:W-:Y:S01]  /*d4c0*/  FMUL.FTZ R62, R133, R102 ;  /* 0x00000066853e7220 */ /* 0x000fe20000410000 */
[----:B------:R-:W-:Y:S02]  /*d4d0*/  IMAD.MOV.U32 R113, RZ, RZ, R41 ;  /* 0x000000ffff717224 */ /* 0x000fe400078e0029 */
[C---:B------:R-:W-:Y:S01]  /*d4e0*/  FMUL.FTZ R41, R134.reuse, R85 ;  /* 0x0000005586297220 */ /* 0x040fe20000410000 */
[----:B------:R-:W-:Y:S02]  /*d4f0*/  IMAD.MOV.U32 R85, RZ, RZ, R58 ;  /* 0x000000ffff557224 */ /* 0x000fe400078e003a */
[C---:B------:R-:W-:Y:S01]  /*d500*/  FMUL.FTZ R8, R134.reuse, R68 ;  /* 0x0000004486087220 */ /* 0x040fe20000410000 */
[----:B------:R-:W-:Y:S01]  /*d510*/  IMAD.MOV.U32 R102, RZ, RZ, R100 ;  /* 0x000000ffff667224 */ /* 0x000fe200078e0064 */
[----:B------:R-:W-:Y:S01]  /*d520*/  MOV R100, R88 ;  /* 0x0000005800647202 */ /* 0x000fe20000000f00 */
[----:B------:R-:W-:Y:S01]  /*d530*/  IMAD.MOV.U32 R89, RZ, RZ, R85 ;  /* 0x000000ffff597224 */ /* 0x000fe200078e0055 */
[----:B------:R-:W-:Y:S01]  /*d540*/  PRMT R97, R113, 0x7632, R97 ;  /* 0x0000763271617816 */ /* 0x000fe20000000061 */
[----:B------:R-:W-:Y:S02]  /*d550*/  IMAD.MOV.U32 R85, RZ, RZ, R84 ;  /* 0x000000ffff557224 */ /* 0x000fe400078e0054 */
[----:B---3--:R-:W-:Y:S01]  /*d560*/  FFMA.FTZ R134, R134, R130, R93 ;  /* 0x0000008286867223 */ /* 0x008fe2000001005d */
[----:B------:R-:W-:Y:S01]  /*d570*/  IMAD.MOV.U32 R84, RZ, RZ, R76 ;  /* 0x000000ffff547224 */ /* 0x000fe200078e004c */
[----:B------:R-:W-:Y:S01]  /*d580*/  LOP3.LUT R97, R97, 0xff, RZ, 0xc0, !PT ;  /* 0x000000ff61617812 */ /* 0x000fe200078ec0ff */
[----:B------:R-:W-:Y:S02]  /*d590*/  IMAD.MOV.U32 R88, RZ, RZ, R80 ;  /* 0x000000ffff587224 */ /* 0x000fe400078e0050 */
[----:B------:R-:W-:Y:S01]  /*d5a0*/  FMUL.FTZ R11, R133, R71 ;  /* 0x00000047850b7220 */ /* 0x000fe20000410000 */
[----:B----4-:R-:W-:Y:S01]  /*d5b0*/  F2FP.F16.F32.PACK_AB R71, R69, R105 ;  /* 0x000000694547723e */ /* 0x010fe200000000ff */
[----:B------:R-:W-:Y:S02]  /*d5c0*/  IMAD.MOV.U32 R80, RZ, RZ, R121 ;  /* 0x000000ffff507224 */ /* 0x000fe400078e0079 */
[----:B------:R-:W-:Y:S01]  /*d5d0*/  FMUL.FTZ R58, R133, R98 ;  /* 0x00000062853a7220 */ /* 0x000fe20000410000 */
[----:B------:R-:W-:Y:S02]  /*d5e0*/  IMAD.MOV.U32 R68, RZ, RZ, R128 ;  /* 0x000000ffff447224 */ /* 0x000fe400078e0080 */
[----:B------:R-:W-:Y:S01]  /*d5f0*/  FADD.FTZ R94, R69, R94 ;  /* 0x0000005e455e7221 */ /* 0x000fe20000010000 */
[----:B------:R-:W-:Y:S01]  /*d600*/  IMAD.MOV.U32 R72, RZ, RZ, R116 ;  /* 0x000000ffff487224 */ /* 0x000fe200078e0074 */
[----:B------:R-:W-:Y:S01]  /*d610*/  MOV R101, R80 ;  /* 0x0000005000657202 */ /* 0x000fe20000000f00 */
[C---:B--2---:R-:W-:Y:S01]  /*d620*/  FFMA.FTZ R76, R133.reuse, R75, R104 ;  /* 0x0000004b854c7223 */ /* 0x044fe20000010068 */
[----:B------:R-:W-:Y:S01]  /*d630*/  IMAD.MOV.U32 R130, RZ, RZ, R119 ;  /* 0x000000ffff827224 */ /* 0x000fe200078e0077 */
[----:B------:R1:W2:Y:S01]  /*d640*/  LDL.S16 R75, [R1+0x24] ;  /* 0x00002400014b7983 */ /* 0x0002a20000100600 */
[----:B------:R-:W-:Y:S02]  /*d650*/  IMAD.MOV.U32 R119, RZ, RZ, R26 ;  /* 0x000000ffff777224 */ /* 0x000fe400078e001a */
[C---:B------:R-:W-:Y:S01]  /*d660*/  FMUL.FTZ R26, R133.reuse, R78 ;  /* 0x0000004e851a7220 */ /* 0x040fe20000410000 */
[----:B------:R-:W-:Y:S01]  /*d670*/  IMAD.MOV.U32 R78, RZ, RZ, R100 ;  /* 0x000000ffff4e7224 */ /* 0x000fe200078e0064 */
[----:B------:R-:W3:Y:S01]  /*d680*/  MUFU.EX2 R72, R72 ;  /* 0x0000004800487308 */ /* 0x000ee20000000800 */
[----:B------:R-:W-:Y:S02]  /*d690*/  IMAD.MOV.U32 R100, RZ, RZ, R77 ;  /* 0x000000ffff647224 */ /* 0x000fe400078e004d */
[----:B------:R-:W-:Y:S01]  /*d6a0*/  IMAD.MOV.U32 R77, RZ, RZ, R130 ;  /* 0x000000ffff4d7224 */ /* 0x000fe200078e0082 */
[----:B------:R-:W-:Y:S01]  /*d6b0*/  MOV R90, R78 ;  /* 0x0000004e005a7202 */ /* 0x000fe20000000f00 */
[----:B------:R-:W-:Y:S02]  /*d6c0*/  IMAD.MOV.U32 R130, RZ, RZ, R123 ;  /* 0x000000ffff827224 */ /* 0x000fe400078e007b */
[----:B------:R-:W-:Y:S02]  /*d6d0*/  IMAD.MOV.U32 R80, RZ, RZ, R131 ;  /* 0x000000ffff507224 */ /* 0x000fe400078e0083 */
[----:B------:R-:W-:Y:S02]  /*d6e0*/  IMAD.MOV.U32 R123, RZ, RZ, R115 ;  /* 0x000000ffff7b7224 */ /* 0x000fe400078e0073 */
[----:B------:R-:W-:Y:S02]  /*d6f0*/  IMAD.MOV.U32 R116, RZ, RZ, R47 ;  /* 0x000000ffff747224 */ /* 0x000fe400078e002f */
[----:B------:R-:W-:Y:S01]  /*d700*/  FMUL.FTZ R47, R133, R91 ;  /* 0x0000005b852f7220 */ /* 0x000fe20000410000 */
[----:B------:R-:W-:Y:S01]  /*d710*/  IMAD.MOV.U32 R128, RZ, RZ, R63 ;  /* 0x000000ffff807224 */ /* 0x000fe200078e003f */
[C---:B---3--:R-:W-:Y:S01]  /*d720*/  F2FP.F16.F32.PACK_AB R83, R72.reuse, R93 ;  /* 0x0000005d4853723e */ /* 0x048fe200000000ff */
[----:B------:R-:W-:Y:S02]  /*d730*/  IMAD.MOV.U32 R91, RZ, RZ, R79 ;  /* 0x000000ffff5b7224 */ /* 0x000fe400078e004f */
[----:B------:R-:W-:Y:S01]  /*d740*/  FADD.FTZ R134, R72, R134 ;  /* 0x0000008648867221 */ /* 0x000fe20000010000 */
[----:B------:R-:W-:Y:S01]  /*d750*/  PRMT R72, R71, 0x7632, R72 ;  /* 0x0000763247487816 */ /* 0x000fe20000000048 */
[----:B------:R-:W-:Y:S01]  /*d760*/  IMAD.MOV.U32 R131, RZ, RZ, R126 ;  /* 0x000000ffff837224 */ /* 0x000fe200078e007e */
[----:B------:R-:W-:Y:S01]  /*d770*/  PRMT R82, R83, 0x7632, R82 ;  /* 0x0000763253527816 */ /* 0x000fe20000000052 */
[----:B------:R-:W-:Y:S02]  /*d780*/  IMAD.MOV.U32 R79, RZ, RZ, R100 ;  /* 0x000000ffff4f7224 */ /* 0x000fe400078e0064 */
[----:B------:R-:W-:Y:S02]  /*d790*/  IMAD.MOV.U32 R100, RZ, RZ, R131 ;  /* 0x000000ffff647224 */ /* 0x000fe400078e0083 */
[----:B------:R-:W-:Y:S02]  /*d7a0*/  IMAD.MOV.U32 R63, RZ, RZ, R14 ;  /* 0x000000ffff3f7224 */ /* 0x000fe400078e000e */
[----:B------:R-:W-:Y:S01]  /*d7b0*/  FMUL.FTZ R14, R133, R74 ;  /* 0x0000004a850e7220 */ /* 0x000fe20000410000 */
[----:B------:R-:W-:Y:S01]  /*d7c0*/  PRMT R74, R102, 0x7632, R74 ;  /* 0x00007632664a7816 */ /* 0x000fe2000000004a */
[----:B------:R-:W-:Y:S02]  /*d7d0*/  IMAD.MOV.U32 R126, RZ, RZ, R118 ;  /* 0x000000ffff7e7224 */ /* 0x000fe400078e0076 */
[----:B------:R-:W-:Y:S01]  /*d7e0*/  IMAD.MOV.U32 R118, RZ, RZ, R114 ;  /* 0x000000ffff767224 */ /* 0x000fe200078e0072 */
[----:B------:R-:W-:Y:S01]  /*d7f0*/  LOP3.LUT R74, R74, 0xff, RZ, 0xc0, !PT ;  /* 0x000000ff4a4a7812 */ /* 0x000fe200078ec0ff */
[----:B------:R-:W-:Y:S04]  /*d800*/  IMAD.WIDE.U32 R114, R179, -0x2daee0ad, RZ ;  /* 0xd2511f53b3727825 */ /* 0x000fe800078e00ff */
[----:B------:R-:W-:Y:S01]  /*d810*/  IMAD.MOV.U32 R131, RZ, RZ, R126 ;  /* 0x000000ffff837224 */ /* 0x000fe200078e007e */
[----:B------:R-:W-:Y:S01]  /*d820*/  LOP3.LUT R126, R90, UR17, R115, 0x96, !PT ;  /* 0x000000115a7e7c12 */ /* 0x000fe2000f8e9673 */
[----:B------:R-:W-:Y:S02]  /*d830*/  IMAD.MOV.U32 R121, RZ, RZ, R63 ;  /* 0x000000ffff797224 */ /* 0x000fe400078e003f */
[----:B------:R-:W-:Y:S01]  /*d840*/  FMUL.FTZ R63, R133, R103 ;  /* 0x00000067853f7220 */ /* 0x000fe20000410000 */
[----:B--2---:R-:W-:Y:S05]  /*d850*/  @!P0 HADD2 R75, -R73.H0_H0, -RZ.H0_H0 ;  /* 0xa00000ff494b8230 */ /* 0x004fea0000000900 */
[----:B------:R-:W-:Y:S01]  /*d860*/  PRMT R86, R75, 0x7610, R86 ;  /* 0x000076104b567816 */ /* 0x000fe20000000056 */
[----:B------:R2:W-:Y:S02]  /*d870*/  @!P0 STL.S16 [R1+0x24], R75 ;  /* 0x0000244b01008387 */ /* 0x0005e40000100600 */
[----:B--2---:R-:W2:Y:S02]  /*d880*/  MUFU.EX2 R75, R89 ;  /* 0x00000059004b7308 */ /* 0x004ea40000000800 */
[----:B--2---:R-:W-:Y:S01]  /*d890*/  F2FP.F16.F32.PACK_AB R81, R75, R104 ;  /* 0x000000684b51723e */ /* 0x004fe200000000ff */
[----:B------:R-:W-:Y:S01]  /*d8a0*/  IMAD.MOV.U32 R89, RZ, RZ, R68 ;  /* 0x000000ffff597224 */ /* 0x000fe200078e0044 */
[----:B------:R-:W-:Y:S01]  /*d8b0*/  PRMT R68, R73, 0x5410, R70 ;  /* 0x0000541049447816 */ /* 0x000fe20000000046 */
[----:B------:R-:W-:Y:S01]  /*d8c0*/  FADD.FTZ R76, R75, R76 ;  /* 0x0000004c4b4c7221 */ /* 0x000fe20000010000 */
[----:B------:R-:W-:Y:S01]  /*d8d0*/  @!P0 PRMT R73, R86, 0x5410, RZ ;  /* 0x0000541056498816 */ /* 0x000fe200000000ff */
[----:B------:R-:W-:Y:S01]  /*d8e0*/  IMAD.MOV.U32 R86, RZ, RZ, R101 ;  /* 0x000000ffff567224 */ /* 0x000fe200078e0065 */
[----:B------:R-:W-:Y:S01]  /*d8f0*/  ISETP.LE.U32.AND P0, PT, R74, UR8, PT ;  /* 0x000000084a007c0c */ /* 0x000fe2000bf03070 */
[----:B------:R-:W-:Y:S02]  /*d900*/  IMAD.MOV.U32 R78, RZ, RZ, R89 ;  /* 0x000000ffff4e7224 */ /* 0x000fe400078e0059 */
[----:B------:R-:W-:Y:S01]  /*d910*/  IMAD.MOV.U32 R87, RZ, RZ, R86 ;  /* 0x000000ffff577224 */ /* 0x000fe200078e0056 */
[----:B------:R-:W-:Y:S01]  /*d920*/  STG.E.U16 desc[UR28][R146.64+-0x80], R73 ;  /* 0xffff804992007986 */ /* 0x000fe2000c10151c */
[----:B------:R-:W-:Y:S01]  /*d930*/  IMAD.MOV.U32 R89, RZ, RZ, R130 ;  /* 0x000000ffff597224 */ /* 0x000fe200078e0082 */
[----:B------:R-:W-:Y:S01]  /*d940*/  MOV R130, R111 ;  /* 0x0000006f00827202 */ /* 0x000fe20000000f00 */
[----:B------:R-:W-:Y:S01]  /*d950*/  IMAD.MOV.U32 R101, RZ, RZ, R80 ;  /* 0x000000ffff657224 */ /* 0x000fe200078e0050 */
[----:B------:R2:W3:Y:S01]  /*d960*/  MUFU.EX2 R99, R87 ;  /* 0x0000005700637308 */ /* 0x0004e20000000800 */
[----:B------:R-:W-:Y:S02]  /*d970*/  IMAD.MOV.U32 R80, RZ, RZ, R123 ;  /* 0x000000ffff507224 */ /* 0x000fe400078e007b */
[----:B------:R-:W-:Y:S02]  /*d980*/  IMAD.MOV.U32 R123, RZ, RZ, R129 ;  /* 0x000000ffff7b7224 */ /* 0x000fe400078e0081 */
[----:B------:R-:W-:Y:S02]  /*d990*/  IMAD.MOV.U32 R111, RZ, RZ, R128 ;  /* 0x000000ffff6f7224 */ /* 0x000fe400078e0080 */
[----:B------:R-:W-:Y:S02]  /*d9a0*/  IMAD.MOV.U32 R128, RZ, RZ, R117 ;  /* 0x000000ffff807224 */ /* 0x000fe400078e0075 */
[----:B------:R-:W-:Y:S02]  /*d9b0*/  IMAD.MOV.U32 R129, RZ, RZ, R116 ;  /* 0x000000ffff817224 */ /* 0x000fe400078e0074 */
[----:B------:R-:W-:Y:S02]  /*d9c0*/  IMAD.MOV.U32 R117, RZ, RZ, R199 ;  /* 0x000000ffff757224 */ /* 0x000fe400078e00c7 */
[----:B------:R-:W-:Y:S02]  /*d9d0*/  IMAD.MOV.U32 R116, RZ, RZ, R198 ;  /* 0x000000ffff747224 */ /* 0x000fe400078e00c6 */
[----:B------:R-:W-:Y:S01]  /*d9e0*/  IMAD.MOV.U32 R86, RZ, RZ, R79 ;  /* 0x000000ffff567224 */ /* 0x000fe200078e004f */
[----:B------:R-:W4:Y:S01]  /*d9f0*/  LDL.64 R198, [R1+0x50] ;  /* 0x0000500001c67983 */ /* 0x000f220000100a00 */
[----:B------:R-:W-:Y:S01]  /*da00*/  IMAD.MOV.U32 R79, RZ, RZ, R78 ;  /* 0x000000ffff4f7224 */ /* 0x000fe200078e004e */
[----:B------:R-:W-:Y:S01]  /*da10*/  MOV R78, R101 ;  /* 0x00000065004e7202 */ /* 0x000fe20000000f00 */
[----:B------:R-:W-:Y:S02]  /*da20*/  IMAD.MOV.U32 R101, RZ, RZ, R100 ;  /* 0x000000ffff657224 */ /* 0x000fe400078e0064 */
[----:B------:R-:W-:Y:S02]  /*da30*/  IMAD.MOV.U32 R100, RZ, RZ, R89 ;  /* 0x000000ffff647224 */ /* 0x000fe400078e0059 */
[----:B------:R-:W-:Y:S02]  /*da40*/  IMAD.MOV.U32 R89, RZ, RZ, R228 ;  /* 0x000000ffff597224 */ /* 0x000fe400078e00e4 */
[----:B------:R1:W4:Y:S04]  /*da50*/  LDL.LU R228, [R1+0xb4] ;  /* 0x0000b40001e47983 */ /* 0x0003280000300800 */
[----:B--2---:R1:W2:Y:S02]  /*da60*/  LDL.S16 R87, [R1+0x20] ;  /* 0x0000200001577983 */ /* 0x0042a40000100600 */
[----:B--2---:R-:W-:Y:S05]  /*da70*/  @!P6 HADD2 R87, -R70.H0_H0, -RZ.H0_H0 ;  /* 0xa00000ff4657e230 */ /* 0x004fea0000000900 */
[----:B------:R-:W-:Y:S01]  /*da80*/  PRMT R69, R87, 0x7610, R69 ;  /* 0x0000761057457816 */ /* 0x000fe20000000045 */
[----:B------:R2:W-:Y:S03]  /*da90*/  @!P6 STL.S16 [R1+0x20], R87 ;  /* 0x000020570100e387 */ /* 0x0005e60000100600 */
[----:B------:R-:W-:Y:S02]  /*daa0*/  @!P6 PRMT R70, R69, 0x5410, RZ ;  /* 0x000054104546e816 */ /* 0x000fe400000000ff */
[----:B------:R-:W-:Y:S03]  /*dab0*/  PRMT R69, R71, 0x5410, R72 ;  /* 0x0000541047457816 */ /* 0x000fe60000000048 */
[----:B------:R-:W-:Y:S01]  /*dac0*/  STG.E.U16 desc[UR28][R146.64+-0x7e], R70 ;  /* 0xffff824692007986 */ /* 0x000fe2000c10151c */
[----:B--2---:R-:W-:Y:S02]  /*dad0*/  IMAD.MOV.U32 R87, RZ, RZ, R86 ;  /* 0x000000ffff577224 */ /* 0x004fe400078e0056 */
[----:B------:R-:W-:Y:S02]  /*dae0*/  IMAD.MOV.U32 R86, RZ, RZ, R79 ;  /* 0x000000ffff567224 */ /* 0x000fe400078e004f */
[----:B------:R-:W-:Y:S02]  /*daf0*/  IMAD.MOV.U32 R79, RZ, RZ, R78 ;  /* 0x000000ffff4f7224 */ /* 0x000fe400078e004e */
[----:B------:R2:W1:Y:S01]  /*db00*/  MUFU.EX2 R78, R197 ;  /* 0x000000c5004e7308 */ /* 0x0004620000000800 */
[----:B------:R-:W-:Y:S02]  /*db10*/  IMAD.MOV.U32 R90, RZ, RZ, R87 ;  /* 0x000000ffff5a7224 */ /* 0x000fe400078e0057 */
[----:B------:R-:W-:Y:S02]  /*db20*/  IMAD.MOV.U32 R87, RZ, RZ, R86 ;  /* 0x000000ffff577224 */ /* 0x000fe400078e0056 */
[----:B------:R-:W-:Y:S01]  /*db30*/  IMAD.MOV.U32 R86, RZ, RZ, R79 ;  /* 0x000000ffff567224 */ /* 0x000fe200078e004f */
[----:B------:R-:W-:Y:S01]  /*db40*/  MOV R79, R100 ;  /* 0x00000064004f7202 */ /* 0x000fe20000000f00 */
[----:B------:R-:W-:Y:S02]  /*db50*/  IMAD.MOV.U32 R100, RZ, RZ, R88 ;  /* 0x000000ffff647224 */ /* 0x000fe400078e0058 */
[----:B------:R-:W-:Y:S02]  /*db60*/  IMAD.MOV.U32 R88, RZ, RZ, R85 ;  /* 0x000000ffff587224 */ /* 0x000fe400078e0055 */
[----:B------:R-:W-:Y:S01]  /*db70*/  IMAD.MOV.U32 R85, RZ, RZ, R121 ;  /* 0x000000ffff557224 */ /* 0x000fe200078e0079 */
[----:B------:R-:W-:Y:S01]  /*db80*/  MUFU.EX2 R86, R86 ;  /* 0x0000005600567308 */ /* 0x000fe20000000800 */
[----:B------:R-:W-:Y:S01]  /*db90*/  IMAD.MOV.U32 R121, RZ, RZ, R120 ;  /* 0x000000ffff797224 */ /* 0x000fe200078e0078 */
[----:B--2---:R2:W2:Y:S01]  /*dba0*/  LDL.LU R197, [R1+0xb0] ;  /* 0x0000b00001c57983 */ /* 0x0044a20000300800 */
[----:B------:R-:W-:Y:S02]  /*dbb0*/  IMAD.MOV.U32 R91, RZ, RZ, R90 ;  /* 0x000000ffff5b7224 */ /* 0x000fe400078e005a */
[----:B------:R-:W-:Y:S01]  /*dbc0*/  IMAD.MOV.U32 R90, RZ, RZ, R87 ;  /* 0x000000ffff5a7224 */ /* 0x000fe200078e0057 */
[----:B------:R1:W3:Y:S01]  /*dbd0*/  LDL.S16 R75, [R1+0x1c] ;  /* 0x00001c00014b7983 */ /* 0x0002e20000100600 */
[----:B------:R-:W-:Y:S02]  /*dbe0*/  IMAD.MOV.U32 R87, RZ, RZ, R79 ;  /* 0x000000ffff577224 */ /* 0x000fe400078e004f */
[----:B------:R-:W-:Y:S02]  /*dbf0*/  IMAD.MOV.U32 R79, RZ, RZ, R100 ;  /* 0x000000ffff4f7224 */ /* 0x000fe400078e0064 */
[----:B------:R-:W-:Y:S01]  /*dc00*/  IMAD.MOV.U32 R100, RZ, RZ, R88 ;  /* 0x000000ffff647224 */ /* 0x000fe200078e0058 */
[----:B------:R-:W-:Y:S01]  /*dc10*/  MOV R88, R85 ;  /* 0x0000005500587202 */ /* 0x000fe20000000f00 */
[----:B------:R-:W-:Y:S02]  /*dc20*/  IMAD.MOV.U32 R85, RZ, RZ, R121 ;  /* 0x000000ffff557224 */ /* 0x000fe400078e0079 */
[----:B---3--:R-:W-:Y:S05]  /*dc30*/  @!P0 HADD2 R75, -R71.H0_H0, -RZ.H0_H0 ;  /* 0xa00000ff474b8230 */ /* 0x008fea0000000900 */
[----:B------:R-:W-:Y:S01]  /*dc40*/  PRMT R104, R75, 0x7610, R104 ;  /* 0x000076104b687816 */ /* 0x000fe20000000068 */
[----:B------:R3:W-:Y:S03]  /*dc50*/  @!P0 STL.S16 [R1+0x1c], R75 ;  /* 0x00001c4b01008387 */ /* 0x0007e60000100600 */
[----:B------:R-:W-:Y:S01]  /*dc60*/  @!P0 PRMT R71, R104, 0x5410, RZ ;  /* 0x0000541068478816 */ /* 0x000fe200000000ff */
[----:B------:R-:W4:Y:S04]  /*dc70*/  LDL.LU R120, [R1+0x80] ;  /* 0x0000800001787983 */ /* 0x000f280000300800 */
[----:B------:R-:W-:Y:S01]  /*dc80*/  STG.E.U16 desc[UR28][R188.64+-0x80], R71 ;  /* 0xffff8047bc007986 */ /* 0x000fe2000c10151c */
[----:B---3--:R-:W-:Y:S01]  /*dc90*/  SHF.R.U32.HI R75, RZ, 0x18, R102 ;  /* 0x00000018ff4b7819 */ /* 0x008fe20000011666 */
[----:B------:R-:W-:Y:S02]  /*dca0*/  IMAD.MOV.U32 R102, RZ, RZ, R90 ;  /* 0x000000ffff667224 */ /* 0x000fe400078e005a */
[----:B------:R-:W-:Y:S01]  /*dcb0*/  IMAD.MOV.U32 R90, RZ, RZ, R87 ;  /* 0x000000ffff5a7224 */ /* 0x000fe200078e0057 */
[----:B------:R-:W-:Y:S01]  /*dcc0*/  ISETP.LE.U32.AND P6, PT, R75, UR8, PT ;  /* 0x000000084b007c0c */ /* 0x000fe2000bfc3070 */
[----:B------:R-:W-:Y:S02]  /*dcd0*/  IMAD.MOV.U32 R87, RZ, RZ, R79 ;  /* 0x000000ffff577224 */ /* 0x000fe400078e004f */
[----:B------:R-:W-:Y:S02]  /*dce0*/  IMAD.MOV.U32 R103, RZ, RZ, R90 ;  /* 0x000000ffff677224 */ /* 0x000fe400078e005a */
[----:B------:R-:W-:Y:S02]  /*dcf0*/  IMAD.MOV.U32 R79, RZ, RZ, R88 ;  /* 0x000000ffff4f7224 */ /* 0x000fe400078e0058 */
[----:B------:R-:W-:Y:S01]  /*dd00*/  IMAD.MOV.U32 R88, RZ, RZ, R85 ;  /* 0x000000ffff587224 */ /* 0x000fe200078e0055 */
[----:B------:R-:W-:Y:S01]  /*dd10*/  MOV R133, R103 ;  /* 0x0000006700857202 */ /* 0x000fe20000000f00 */
[----:B------:R-:W-:Y:S01]  /*dd20*/  IMAD.MOV.U32 R103, RZ, RZ, R251 ;  /* 0x000000ffff677224 */ /* 0x000fe200078e00fb */
[----:B------:R-:W3:Y:S01]  /*dd30*/  MUFU.EX2 R85, R252 ;  /* 0x000000fc00557308 */ /* 0x000ee20000000800 */
[----:B------:R-:W-:Y:S02]  /*dd40*/  IMAD.MOV.U32 R90, RZ, RZ, R87 ;  /* 0x000000ffff5a7224 */ /* 0x000fe400078e0057 */
[----:B------:R-:W-:Y:S07]  /*dd50*/  IMAD.MOV.U32 R179, RZ, RZ, R133 ;  /* 0x000000ffffb37224 */ /* 0x000fee00078e0085 */
[----:B------:R-:W-:Y:S01]  /*dd60*/  MUFU.EX2 R88, R88 ;  /* 0x0000005800587308 */ /* 0x000fe20000000800 */
[----:B------:R-:W-:Y:S02]  /*dd70*/  IMAD.MOV.U32 R133, RZ, RZ, R103 ;  /* 0x000000ffff857224 */ /* 0x000fe400078e0067 */
[----:B------:R-:W-:Y:S02]  /*dd80*/  IMAD.MOV.U32 R103, RZ, RZ, R102 ;  /* 0x000000ffff677224 */ /* 0x000fe400078e0066 */
[----:B------:R-:W-:Y:S02]  /*dd90*/  IMAD.MOV.U32 R102, RZ, RZ, R77 ;  /* 0x000000ffff667224 */ /* 0x000fe400078e004d */
[----:B------:R-:W-:Y:S01]  /*dda0*/  FADD.FTZ R77, R99, R92 ;  /* 0x0000005c634d7221 */ /* 0x000fe20000010000 */
[----:B-1----:R-:W-:Y:S01]  /*ddb0*/  F2FP.F16.F32.PACK_AB R99, R78, R99 ;  /* 0x000000634e63723e */ /* 0x002fe200000000ff */
[----:B------:R-:W-:Y:S01]  /*ddc0*/  IMAD.MOV.U32 R104, RZ, RZ, R179 ;  /* 0x000000ffff687224 */ /* 0x000fe200078e00b3 */
[----:B---3--:R-:W-:Y:S01]  /*ddd0*/  F2FP.F16.F32.PACK_AB R92, R86, R85 ;  /* 0x00000055565c723e */ /* 0x008fe200000000ff */
[----:B------:R-:W-:Y:S01]  /*dde0*/  FADD.FTZ R77, R78, R77 ;  /* 0x0000004d4e4d7221 */ /* 0x000fe20000010000 */
[----:B------:R1:W3:Y:S01]  /*ddf0*/  LDL.LU R252, [R1+0xac] ;  /* 0x0000ac0001fc7983 */ /* 0x0002e20000300800 */
[----:B------:R2:W-:Y:S01]  /*de00*/  MUFU.EX2 R78, R104 ;  /* 0x00000068004e7308 */ /* 0x0005e20000000800 */
[----:B------:R-:W-:Y:S01]  /*de10*/  IMAD.MOV.U32 R87, RZ, RZ, R79 ;  /* 0x000000ffff577224 */ /* 0x000fe200078e004f */
[----:B------:R-:W-:Y:S01]  /*de20*/  LOP3.LUT R79, R113, 0xff, RZ, 0xc0, !PT ;  /* 0x000000ff714f7812 */ /* 0x000fe200078ec0ff */
[----:B------:R1:W3:Y:S01]  /*de30*/  LDL.LU R251, [R1+0xa8] ;  /* 0x0000a80001fb7983 */ /* 0x0002e20000300800 */
[----:B------:R-:W-:Y:S02]  /*de40*/  IMAD.MOV.U32 R179, RZ, RZ, R133 ;  /* 0x000000ffffb37224 */ /* 0x000fe400078e0085 */
[----:B------:R-:W-:Y:S01]  /*de50*/  ISETP.LE.U32.AND P0, PT, R79, UR8, PT ;  /* 0x000000084f007c0c */ /* 0x000fe2000bf03070 */
[----:B------:R-:W-:Y:S03]  /*de60*/  IMAD.MOV.U32 R133, RZ, RZ, R103 ;  /* 0x000000ffff857224 */ /* 0x000fe600078e0067 */
[----:B------:R-:W1:Y:S01]  /*de70*/  MUFU.EX2 R87, R87 ;  /* 0x0000005700577308 */ /* 0x000e620000000800 */
[----:B------:R-:W-:Y:S01]  /*de80*/  IMAD.MOV.U32 R103, RZ, RZ, R102 ;  /* 0x000000ffff677224 */ /* 0x000fe200078e0066 */
[----:B------:R-:W-:Y:S01]  /*de90*/  MOV R102, R127 ;  /* 0x0000007f00667202 */ /* 0x000fe20000000f00 */
[----:B------:R-:W-:Y:S01]  /*dea0*/  IMAD.WIDE.U32 R126, R126, -0x326172a9, RZ ;  /* 0xcd9e8d577e7e7825 */ /* 0x000fe200078e00ff */
[----:B--2---:R2:W2:Y:S03]  /*deb0*/  LDL.S16 R104, [R1+0x14] ;  /* 0x0000140001687983 */ /* 0x0044a60000100600 */
[----:B----4-:R-:W-:Y:S05]  /*dec0*/  IMAD.WIDE.U32 R120, R120, -0x326172a9, RZ ;  /* 0xcd9e8d5778787825 */ /* 0x010fea00078e00ff */
[----:B------:R-:W-:Y:S02]  /*ded0*/  LOP3.LUT R115, R182, UR10, R121, 0x96, !PT ;  /* 0x0000000ab6737c12 */ /* 0x000fe4000f8e9679 */
[----:B------:R-:W-:Y:S01]  /*dee0*/  LOP3.LUT R120, R120, UR9, R127, 0x96, !PT ;  /* 0x0000000978787c12 */ /* 0x000fe2000f8e967f */
[----:B------:R4:W4:Y:S01]  /*def0*/  LDL.S16 R182, [R1+0x18] ;  /* 0x0000180001b67983 */ /* 0x0009220000100600 */
[----:B--2---:R-:W-:Y:S05]  /*df00*/  @!P0 HADD2 R104, -R83.H0_H0, -RZ.H0_H0 ;  /* 0xa00000ff53688230 */ /* 0x004fea0000000900 */
[----:B------:R-:W-:Y:S01]  /*df10*/  PRMT R105, R104, 0x7610, R105 ;  /* 0x0000761068697816 */ /* 0x000fe20000000069 */
[----:B----4-:R-:W-:Y:S05]  /*df20*/  @!P6 HADD2 R182, -R72.H0_H0, -RZ.H0_H0 ;  /* 0xa00000ff48b6e230 */ /* 0x010fea0000000900 */
[----:B------:R-:W-:Y:S01]  /*df30*/  PRMT R121, R182, 0x7610, R121 ;  /* 0x00007610b6797816 */ /* 0x000fe20000000079 */
[----:B------:R2:W-:Y:S03]  /*df40*/  @!P6 STL.S16 [R1+0x18], R182 ;  /* 0x000018b60100e387 */ /* 0x0005e60000100600 */
[----:B------:R-:W-:Y:S01]  /*df50*/  @!P6 PRMT R72, R121, 0x5410, RZ ;  /* 0x000054107948e816 */ /* 0x000fe200000000ff */
[----:B------:R4:W-:Y:S04]  /*df60*/  @!P0 STL.S16 [R1+0x14], R104 ;  /* 0x0000146801008387 */ /* 0x0009e80000100600 */
[----:B------:R1:W3:Y:S04]  /*df70*/  LDL.S16 R127, [R1+0x10] ;  /* 0x00001000017f7983 */ /* 0x0002e80000100600 */
[----:B------:R-:W-:Y:S01]  /*df80*/  STG.E.U16 desc[UR28][R188.64+-0x7e], R72 ;  /* 0xffff8248bc007986 */ /* 0x000fe2000c10151c */
[----:B--2---:R-:W-:Y:S01]  /*df90*/  IMAD.MOV.U32 R182, RZ, RZ, R84 ;  /* 0x000000ffffb67224 */ /* 0x004fe200078e0054 */
[----:B------:R-:W-:Y:S02]  /*dfa0*/  SHF.R.U32.HI R84, RZ, 0x18, R113 ;  /* 0x00000018ff547819 */ /* 0x000fe40000011671 */
[----:B------:R-:W-:Y:S01]  /*dfb0*/  LOP3.LUT R113, R120, 0xffff, RZ, 0xc0, !PT ;  /* 0x0000ffff78717812 */ /* 0x000fe200078ec0ff */
[----:B----4-:R-:W-:Y:S01]  /*dfc0*/  IMAD.MOV.U32 R104, RZ, RZ, R179 ;  /* 0x000000ffff687224 */ /* 0x010fe200078e00b3 */
[----:B------:R-:W-:Y:S01]  /*dfd0*/  ISETP.LE.U32.AND P6, PT, R84, UR8, PT ;  /* 0x0000000854007c0c */ /* 0x000fe2000bfc3070 */
[----:B------:R-:W-:Y:S01]  /*dfe0*/  IMAD.MOV.U32 R179, RZ, RZ, R133 ;  /* 0x000000ffffb37224 */ /* 0x000fe200078e0085 */
[----:B------:R-:W-:Y:S01]  /*dff0*/  SHF.R.U32.HI R113, RZ, 0x8, R113 ;  /* 0x00000008ff717819 */ /* 0x000fe20000011671 */
[----:B------:R-:W-:Y:S02]  /*e000*/  IMAD.MOV.U32 R133, RZ, RZ, R103 ;  /* 0x000000ffff857224 */ /* 0x000fe400078e0067 */
[----:B------:R-:W-:Y:S02]  /*e010*/  IMAD.MOV.U32 R103, RZ, RZ, R89 ;  /* 0x000000ffff677224 */ /* 0x000fe400078e0059 */
[--C-:B------:R-:W-:Y:S01]  /*e020*/  FADD.FTZ R89, R85, R94.reuse ;  /* 0x0000005e55597221 */ /* 0x100fe20000010000 */
[----:B-1----:R-:W-:Y:S02]  /*e030*/  F2FP.F16.F32.PACK_AB R85, R88, R87 ;  /* 0x000000575855723e */ /* 0x002fe400000000ff */
[----:B------:R-:W-:Y:S01]  /*e040*/  PRMT R94, R99, 0x7632, R94 ;  /* 0x00007632635e7816 */ /* 0x000fe2000000005e */
[----:B------:R-:W-:Y:S01]  /*e050*/  FADD.FTZ R86, R86, R89 ;  /* 0x0000005956567221 */ /* 0x000fe20000010000 */
[----:B------:R-:W-:Y:S01]  /*e060*/  FADD.FTZ R89, R107, R134 ;  /* 0x000000866b597221 */ /* 0x000fe20000010000 */
[----:B------:R-:W-:Y:S02]  /*e070*/  F2FP.F16.F32.PACK_AB R107, R78, R107 ;  /* 0x0000006b4e6b723e */ /* 0x000fe400000000ff */
[----:B------:R-:W-:Y:S01]  /*e080*/  PRMT R134, R126, 0x7773, RZ ;  /* 0x000077737e867816 */ /* 0x000fe200000000ff */
[----:B------:R-:W-:Y:S01]  /*e090*/  FADD.FTZ R89, R78, R89 ;  /* 0x000000594e597221 */ /* 0x000fe20000010000 */
[----:B------:R-:W-:Y:S01]  /*e0a0*/  PRMT R96, R107, 0x7632, R96 ;  /* 0x000076326b607816 */ /* 0x000fe20000000060 */
[----:B---3--:R-:W-:Y:S05]  /*e0b0*/  @!P4 HADD2 R127, -R82.H0_H0, -RZ.H0_H0 ;  /* 0xa00000ff527fc230 */ /* 0x008fea0000000900 */
[----:B------:R-:W-:Y:S01]  /*e0c0*/  PRMT R106, R127, 0x7610, R106 ;  /* 0x000076107f6a7816 */ /* 0x000fe2000000006a */
[----:B------:R1:W-:Y:S04]  /*e0d0*/  @!P4 STL.S16 [R1+0x10], R127 ;  /* 0x0000107f0100c387 */ /* 0x0003e80000100600 */
[----:B------:R2:W3:Y:S01]  /*e0e0*/  LDL.S16 R73, [R1+0x8] ;  /* 0x0000080001497983 */ /* 0x0004e20000100600 */
[----:B-1----:R-:W-:Y:S02]  /*e0f0*/  IMAD.MOV.U32 R127, RZ, RZ, R182 ;  /* 0x000000ffff7f7224 */ /* 0x002fe400078e00b6 */
[----:B------:R-:W-:Y:S02]  /*e100*/  IMAD.MOV.U32 R182, RZ, RZ, R91 ;  /* 0x000000ffffb67224 */ /* 0x000fe400078e005b */
[----:B------:R-:W-:Y:S01]  /*e110*/  FADD.FTZ R91, R87, R76 ;  /* 0x0000004c575b7221 */ /* 0x000fe20000010000 */
[----:B------:R-:W-:Y:S01]  /*e120*/  PRMT R76, R83, 0x5410, R82 ;  /* 0x00005410534c7816 */ /* 0x000fe20000000052 */
[----:B------:R2:W4:Y:S01]  /*e130*/  LDL.S16 R87, [R1+0xc] ;  /* 0x00000c0001577983 */ /* 0x0005220000100600 */
[----:B------:R-:W-:Y:S01]  /*e140*/  @!P0 PRMT R83, R105, 0x5410, RZ ;  /* 0x0000541069538816 */ /* 0x000fe200000000ff */
[----:B------:R-:W-:Y:S01]  /*e150*/  FADD.FTZ R88, R88, R91 ;  /* 0x0000005b58587221 */ /* 0x000fe20000010000 */
[----:B------:R-:W-:Y:S01]  /*e160*/  ISETP.LE.U32.AND P0, PT, R97, UR8, PT ;  /* 0x0000000861007c0c */ /* 0x000fe2000bf03070 */
[----:B------:R1:W1:Y:S01]  /*e170*/  MUFU.EX2 R105, R179 ;  /* 0x000000b300697308 */ /* 0x0002620000000800 */
[----:B------:R-:W-:Y:S01]  /*e180*/  @!P4 PRMT R82, R106, 0x5410, RZ ;  /* 0x000054106a52c816 */ /* 0x000fe200000000ff */
[----:B------:R-:W-:Y:S08]  /*e190*/  STG.E.U16 desc[UR28][R124.64+-0x80], R83 ;  /* 0xffff80537c007986 */ /* 0x000ff0000c10151c */
[----:B------:R-:W2:Y:S01]  /*e1a0*/  MUFU.EX2 R78, R127 ;  /* 0x0000007f004e7308 */ /* 0x000ea20000000800 */
[----:B------:R-:W-:Y:S01]  /*e1b0*/  STG.E.U16 desc[UR28][R124.64+-0x7e], R82 ;  /* 0xffff82527c007986 */ /* 0x000fe2000c10151c */
[----:B-1----:R-:W-:Y:S02]  /*e1c0*/  IMAD.MOV.U32 R179, RZ, RZ, R133 ;  /* 0x000000ffffb37224 */ /* 0x002fe400078e0085 */
[----:B------:R-:W-:Y:S01]  /*e1d0*/  FADD.FTZ R77, R105, R77 ;  /* 0x0000004d694d7221 */ /* 0x000fe20000010000 */
[----:B------:R-:W-:Y:S01]  /*e1e0*/  IMAD.MOV.U32 R133, RZ, RZ, R102 ;  /* 0x000000ffff857224 */ /* 0x000fe200078e0066 */
[----:B------:R-:W-:Y:S01]  /*e1f0*/  MOV R102, R90 ;  /* 0x0000005a00667202 */ /* 0x000fe20000000f00 */
[----:B------:R-:W-:Y:S01]  /*e200*/  IMAD.MOV.U32 R90, RZ, RZ, R80 ;  /* 0x000000ffff5a7224 */ /* 0x000fe200078e0050 */
[----:B------:R-:W-:Y:S01]  /*e210*/  LOP3.LUT R80, R113, 0xffff, RZ, 0xc0, !PT ;  /* 0x0000ffff71507812 */ /* 0x000fe200078ec0ff */
[----:B------:R-:W-:Y:S01]  /*e220*/  IMAD.MOV.U32 R106, RZ, RZ, R179 ;  /* 0x000000ffff6a7224 */ /* 0x000fe200078e00b3 */
[C---:B--2---:R-:W-:Y:S01]  /*e230*/  F2FP.F16.F32.PACK_AB R105, R78.reuse, R105 ;  /* 0x000000694e69723e */ /* 0x044fe200000000ff */
[----:B------:R-:W-:Y:S01]  /*e240*/  FADD.FTZ R78, R78, R77 ;  /* 0x0000004d4e4e7221 */ /* 0x000fe20000010000 */
[----:B------:R-:W-:Y:S01]  /*e250*/  ISETP.LE.U32.AND P4, PT, R80, UR8, PT ;  /* 0x0000000850007c0c */ /* 0x000fe2000bf83070 */
[----:B------:R-:W-:Y:S01]  /*e260*/  MUFU.EX2 R90, R90 ;  /* 0x0000005a005a7308 */ /* 0x000fe20000000800 */
[----:B------:R-:W-:Y:S01]  /*e270*/  PRMT R80, R81, 0x7632, R80 ;  /* 0x0000763251507816 */ /* 0x000fe20000000050 */
[----:B------:R-:W-:Y:S01]  /*e280*/  IMAD.MOV.U32 R179, RZ, RZ, R133 ;  /* 0x000000ffffb37224 */ /* 0x000fe200078e0085 */
[----:B------:R-:W-:Y:S01]  /*e290*/  MOV R127, R100 ;  /* 0x00000064007f7202 */ /* 0x000fe20000000f00 */
[----:B------:R-:W-:Y:S01]  /*e2a0*/  IMAD.MOV.U32 R133, RZ, RZ, R102 ;  /* 0x000000ffff857224 */ /* 0x000fe200078e0066 */
[----:B------:R-:W-:Y:S02]  /*e2b0*/  LOP3.LUT R102, R180, R178, RZ, 0x3c, !PT ;  /* 0x000000b2b4667212 */ /* 0x000fe400078e3cff */
[----:B------:R-:W-:Y:S01]  /*e2c0*/  LOP3.LUT R180, R181, R182, RZ, 0x3c, !PT ;  /* 0x000000b6b5b47212 */ /* 0x000fe200078e3cff */
[----:B------:R-:W-:Y:S01]  /*e2d0*/  IMAD.MOV.U32 R182, RZ, RZ, R101 ;  /* 0x000000ffffb67224 */ /* 0x000fe200078e0065 */
[----:B------:R-:W-:Y:S03]  /*e2e0*/  PRMT R77, R81, 0x5410, R80 ;  /* 0x00005410514d7816 */ /* 0x000fe60000000050 */
[----:B------:R-:W-:Y:S04]  /*e2f0*/  IMAD.WIDE.U32 R180, R180, -0x2daee0ad, RZ ;  /* 0xd2511f53b4b47825 */ /* 0x000fe800078e00ff */
[----:B---3--:R-:W-:Y:S05]  /*e300*/  @!P6 HADD2 R73, -R80.H0_H0, -RZ.H0_H0 ;  /* 0xa00000ff5049e230 */ /* 0x008fea0000000900 */
[----:B------:R-:W-:Y:S04]  /*e310*/  PRMT R93, R73, 0x7610, R93 ;  /* 0x00007610495d7816 */ /* 0x000fe8000000005d */
[----:B------:R-:W-:Y:S05]  /*e320*/  @!P6 PRMT R80, R93, 0x5410, RZ ;  /* 0x000054105d50e816 */ /* 0x000fea00000000ff */
[----:B------:R-:W-:Y:S01]  /*e330*/  STG.E.U16 desc[UR28][R140.64+-0x7e], R80 ;  /* 0xffff82508c007986 */ /* 0x000fe2000c10151c */
[----:B----4-:R-:W-:Y:S05]  /*e340*/  @!P0 HADD2 R87, -R81.H0_H0, -RZ.H0_H0 ;  /* 0xa00000ff51578230 */ /* 0x010fea0000000900 */
[----:B------:R-:W-:Y:S01]  /*e350*/  PRMT R91, R87, 0x7610, R91 ;  /* 0x00007610575b7816 */ /* 0x000fe2000000005b */
[----:B------:R1:W-:Y:S03]  /*e360*/  @!P0 STL.S16 [R1+0xc], R87 ;  /* 0x00000c5701008387 */ /* 0x0003e60000100600 */
[----:B------:R-:W-:Y:S01]  /*e370*/  @!P0 PRMT R81, R91, 0x5410, RZ ;  /* 0x000054105b518816 */ /* 0x000fe200000000ff */
[----:B------:R2:W-:Y:S01]  /*e380*/  @!P6 STL.S16 [R1+0x8], R73 ;  /* 0x000008490100e387 */ /* 0x0005e20000100600 */
[----:B------:R-:W-:Y:S01]  /*e390*/  ISETP.GT.U32.AND P6, PT, R190, UR8, PT ;  /* 0x00000008be007c0c */ /* 0x000fe2000bfc4070 */
[----:B------:R3:W4:Y:S02]  /*e3a0*/  MUFU.EX2 R91, R106 ;  /* 0x0000006a005b7308 */ /* 0x0007240000000800 */
[----:B------:R2:W2:Y:S04]  /*e3b0*/  LDL.S16 R121, [R1+0x4] ;  /* 0x0000040001797983 */ /* 0x0004a80000100600 */
[----:B------:R-:W-:Y:S04]  /*e3c0*/  STG.E.U16 desc[UR28][R140.64+-0x80], R81 ;  /* 0xffff80518c007986 */ /* 0x000fe8000c10151c */
[----:B------:R-:W-:Y:S01]  /*e3d0*/  LDSM.16.MT88.4 R80, [R193+0x6000] ;  /* 0x00600000c150783b */ /* 0x000fe20000004200 */
[----:B---3--:R-:W-:Y:S02]  /*e3e0*/  IMAD.MOV.U32 R106, RZ, RZ, R122 ;  /* 0x000000ffff6a7224 */ /* 0x008fe400078e007a */
[----:B----4-:R-:W-:Y:S01]  /*e3f0*/  FADD.FTZ R89, R91, R89 ;  /* 0x000000595b597221 */ /* 0x010fe20000010000 */
[----:B-1----:R-:W1:Y:S01]  /*e400*/  MUFU.EX2 R87, R104 ;  /* 0x0000006800577308 */ /* 0x002e620000000800 */
[----:B--2---:R-:W-:Y:S09]  /*e410*/  LOP3.LUT R73, R103, 0xff, RZ, 0xc0, !PT ;  /* 0x000000ff67497812 */ /* 0x004ff200078ec0ff */
[----:B------:R-:W2:Y:S01]  /*e420*/  MUFU.EX2 R104, R131 ;  /* 0x0000008300687308 */ /* 0x000ea20000000800 */
[----:B------:R-:W-:Y:S01]  /*e430*/  IMAD.WIDE.U32 R102, R102, -0x2daee0ad, RZ ;  /* 0xd2511f5366667825 */ /* 0x000fe200078e00ff */
[----:B------:R-:W-:Y:S04]  /*e440*/  ISETP.LE.U32.AND P0, PT, R73, UR8, PT ;  /* 0x0000000849007c0c */ /* 0x000fe8000bf03070 */
[----:B------:R-:W-:Y:S04]  /*e450*/  LOP3.LUT R122, R180, UR22, R103, 0x96, !PT ;  /* 0x00000016b47a7c12 */ /* 0x000fe8000f8e9667 */
[----:B------:R3:W-:Y:S01]  /*e460*/  MUFU.EX2 R103, R179 ;  /* 0x000000b300677308 */ /* 0x0007e20000000800 */
[----:B-1----:R-:W-:Y:S01]  /*e470*/  FADD.FTZ R93, R87, R86 ;  /* 0x00000056575d7221 */ /* 0x002fe20000010000 */
[C---:B------:R-:W-:Y:S03]  /*e480*/  F2FP.F16.F32.PACK_AB R87, R90.reuse, R87 ;  /* 0x000000575a57723e */ /* 0x040fe600000000ff */
[----:B------:R-:W-:Y:S01]  /*e490*/  FADD.FTZ R86, R90, R93 ;  /* 0x0000005d5a567221 */ /* 0x000fe20000010000 */
[----:B--2---:R-:W-:Y:S01]  /*e4a0*/  F2FP.F16.F32.PACK_AB R91, R104, R91 ;  /* 0x0000005b685b723e */ /* 0x004fe200000000ff */
[----:B------:R-:W-:Y:S03]  /*e4b0*/  IMAD.MOV.U32 R131, RZ, RZ, R130 ;  /* 0x000000ffff837224 */ /* 0x000fe600078e0082 */
[----:B------:R1:W2:Y:S01]  /*e4c0*/  MUFU.EX2 R90, R119 ;  /* 0x00000077005a7308 */ /* 0x0002a20000000800 */
[----:B------:R-:W-:Y:S01]  /*e4d0*/  IMAD.MOV.U32 R130, RZ, RZ, R118 ;  /* 0x000000ffff827224 */ /* 0x000fe200078e0076 */
[----:B------:R-:W-:Y:S01]  /*e4e0*/  LOP3.LUT R118, R198, UR23, R181, 0x96, !PT ;  /* 0x00000017c6767c12 */ /* 0x000fe2000f8e96b5 */
[--C-:B------:R-:W-:Y:S01]  /*e4f0*/  FADD.FTZ R104, R104, R89.reuse ;  /* 0x0000005968687221 */ /* 0x100fe20000010000 */
[C---:B------:R-:W-:Y:S01]  /*e500*/  PRMT R89, R92.reuse, 0x7632, R89 ;  /* 0x000076325c597816 */ /* 0x040fe20000000059 */
[----:B------:R4:W5:Y:S01]  /*e510*/  LDL.LU.64 R198, [R1+0xa0] ;  /* 0x0000a00001c67983 */ /* 0x0009620000300a00 */
[----:B---3--:R-:W-:Y:S02]  /*e520*/  IMAD.MOV.U32 R179, RZ, RZ, R133 ;  /* 0x000000ffffb37224 */ /* 0x008fe400078e0085 */
[----:B------:R-:W-:Y:S01]  /*e530*/  PRMT R71, R92, 0x5410, R89 ;  /* 0x000054105c477816 */ /* 0x000fe20000000059 */
[----:B------:R-:W-:Y:S02]  /*e540*/  IMAD.MOV.U32 R133, RZ, RZ, R123 ;  /* 0x000000ffff857224 */ /* 0x000fe400078e007b */
[----:B------:R4:W3:Y:S01]  /*e550*/  LDL.S16 R70, [R1] ;  /* 0x0000000001467983 */ /* 0x0008e20000100600 */
[----:B------:R-:W-:Y:S03]  /*e560*/  IMAD.WIDE.U32 R122, R122, -0x326172a9, RZ ;  /* 0xcd9e8d577a7a7825 */ /* 0x000fe600078e00ff */
[----:B------:R-:W-:Y:S01]  /*e570*/  PRMT R180, R133, 0x7632, R180 ;  /* 0x0000763285b47816 */ /* 0x000fe200000000b4 */
[----:B-1----:R-:W-:Y:S01]  /*e580*/  IMAD.WIDE.U32 R118, R118, -0x326172a9, RZ ;  /* 0xcd9e8d5776767825 */ /* 0x002fe200078e00ff */
[----:B------:R-:W-:Y:S02]  /*e590*/  SHF.R.U32.HI R178, RZ, 0x18, R133 ;  /* 0x00000018ffb27819 */ /* 0x000fe40000011685 */
[----:B------:R-:W-:Y:S01]  /*e5a0*/  LOP3.LUT R180, R180, 0xff, RZ, 0xc0, !PT ;  /* 0x000000ffb4b47812 */ /* 0x000fe200078ec0ff */
[----:B--2---:R-:W-:Y:S01]  /*e5b0*/  FADD.FTZ R88, R90, R88 ;  /* 0x000000585a587221 */ /* 0x004fe20000010000 */
[----:B------:R-:W-:Y:S02]  /*e5c0*/  LOP3.LUT R100, R176, UR13, R119, 0x96, !PT ;  /* 0x0000000db0647c12 */ /* 0x000fe4000f8e9677 */
[----:B------:R-:W-:Y:S01]  /*e5d0*/  LOP3.LUT R118, R118, UR11, R123, 0x96, !PT ;  /* 0x0000000b76767c12 */ /* 0x000fe2000f8e967b */
[----:B------:R-:W-:Y:S01]  /*e5e0*/  MUFU.EX2 R176, R185 ;  /* 0x000000b900b07308 */ /* 0x000fe20000000800 */
[----:B------:R-:W-:Y:S01]  /*e5f0*/  F2FP.F16.F32.PACK_AB R90, R103, R90 ;  /* 0x0000005a675a723e */ /* 0x000fe200000000ff */
[----:B------:R-:W-:Y:S01]  /*e600*/  IMAD.WIDE.U32 R100, R100, -0x2daee0ad, RZ ;  /* 0xd2511f5364647825 */ /* 0x000fe200078e00ff */
[----:B------:R-:W-:Y:S03]  /*e610*/  PRMT R119, R73, 0x5410, R190 ;  /* 0x0000541049777816 */ /* 0x000fe600000000be */
[----:B------:R-:W-:Y:S01]  /*e620*/  FADD.FTZ R103, R103, R88 ;  /* 0x0000005867677221 */ /* 0x000fe20000010000 */
[----:B------:R-:W-:Y:S01]  /*e630*/  PRMT R88, R194, 0x5410, R192 ;  /* 0x00005410c2587816 */ /* 0x000fe200000000c0 */
[----:B------:R-:W-:Y:S02]  /*e640*/  IMAD.MOV.U32 R190, RZ, RZ, 0x40 ;  /* 0x00000040ffbe7424 */ /* 0x000fe400078e00ff */
[----:B------:R-:W-:Y:S05]  /*e650*/  @!P0 HADD2 R121, -R99.H0_H0, -RZ.H0_H0 ;  /* 0xa00000ff63798230 */ /* 0x000fea0000000900 */
[----:B------:R-:W-:Y:S01]  /*e660*/  PRMT R98, R121, 0x7610, R98 ;  /* 0x0000761079627816 */ /* 0x000fe20000000062 */
[----:B------:R1:W-:Y:S02]  /*e670*/  @!P0 STL.S16 [R1+0x4], R121 ;  /* 0x0000047901008387 */ /* 0x0003e40000100600 */
[----:B-1----:R-:W-:Y:S02]  /*e680*/  IMAD.MOV.U32 R121, RZ, RZ, R182 ;  /* 0x000000ffff797224 */ /* 0x002fe400078e00b6 */
[----:B------:R-:W-:Y:S02]  /*e690*/  IMAD.MOV.U32 R182, RZ, RZ, R179 ;  /* 0x000000ffffb67224 */ /* 0x000fe400078e00b3 */
[----:B------:R-:W-:Y:S01]  /*e6a0*/  IMAD.MOV.U32 R179, RZ, RZ, R131 ;  /* 0x000000ffffb37224 */ /* 0x000fe200078e0083 */
[----:B------:R-:W1:Y:S01]  /*e6b0*/  MUFU.EX2 R123, R121 ;  /* 0x00000079007b7308 */ /* 0x000e620000000800 */
[----:B------:R-:W-:Y:S02]  /*e6c0*/  IMAD.MOV.U32 R131, RZ, RZ, R116 ;  /* 0x000000ffff837224 */ /* 0x000fe400078e0074 */
[----:B------:R-:W-:Y:S07]  /*e6d0*/  IMAD.U32 R116, RZ, RZ, UR7 ;  /* 0x00000007ff747e24 */ /* 0x000fee000f8e00ff */
[----:B------:R2:W-:Y:S01]  /*e6e0*/  MUFU.EX2 R121, R130 ;  /* 0x0000008200797308 */ /* 0x0005e20000000800 */
[----:B---3--:R-:W-:Y:S05]  /*e6f0*/  @P6 HADD2 R70, -R94.H0_H0, -RZ.H0_H0 ;  /* 0xa00000ff5e466230 */ /* 0x008fea0000000900 */
[----:B------:R-:W-:Y:S01]  /*e700*/  PRMT R93, R70, 0x7610, R93 ;  /* 0x00007610465d7816 */ /* 0x000fe2000000005d */
[----:B------:R3:W-:Y:S01]  /*e710*/  @P6 STL.S16 [R1], R70 ;  /* 0x0000004601006387 */ /* 0x0007e20000100600 */
[----:B--2---:R-:W-:Y:S02]  /*e720*/  MOV R130, R111 ;  /* 0x0000006f00827202 */ /* 0x004fe40000000f00 */
[----:B------:R-:W-:Y:S01]  /*e730*/  PRMT R111, R79, 0x5410, R117 ;  /* 0x000054104f6f7816 */ /* 0x000fe20000000075 */
[----:B-1----:R-:W-:Y:S01]  /*e740*/  FADD.FTZ R79, R123, R86 ;  /* 0x000000567b4f7221 */ /* 0x002fe20000010000 */
[--C-:B------:R-:W-:Y:S02]  /*e750*/  PRMT R117, R97, 0x5410, R84.reuse ;  /* 0x0000541061757816 */ /* 0x100fe40000000054 */
[----:B------:R-:W-:Y:S02]  /*e760*/  PRMT R84, R85, 0x7632, R84 ;  /* 0x0000763255547816 */ /* 0x000fe40000000054 */
[----:B------:R-:W-:Y:S04]  /*e770*/  PRMT R181, R130, 0x7632, R181 ;  /* 0x0000763282b57816 */ /* 0x000fe800000000b5 */
[----:B------:R-:W-:Y:S02]  /*e780*/  LOP3.LUT R181, R181, 0xff, RZ, 0xc0, !PT ;  /* 0x000000ffb5b57812 */ /* 0x000fe400078ec0ff */
[----:B---3--:R-:W-:Y:S02]  /*e790*/  PRMT R70, R99, 0x5410, R94 ;  /* 0x0000541063467816 */ /* 0x008fe4000000005e */
[----:B------:R-:W-:Y:S02]  /*e7a0*/  @P6 PRMT R94, R93, 0x5410, RZ ;  /* 0x000054105d5e6816 */ /* 0x000fe400000000ff */
[----:B------:R-:W-:Y:S01]  /*e7b0*/  @!P0 PRMT R99, R98, 0x5410, RZ ;  /* 0x0000541062638816 */ /* 0x000fe200000000ff */
[----:B------:R1:W2:Y:S01]  /*e7c0*/  MUFU.EX2 R93, R127 ;  /* 0x0000007f005d7308 */ /* 0x0002a20000000800 */
[----:B------:R-:W-:Y:S01]  /*e7d0*/  ISETP.GT.U32.AND P6, PT, R192, UR8, PT ;  /* 0x00000008c0007c0c */ /* 0x000fe2000bfc4070 */
[----:B------:R-:W-:Y:S01]  /*e7e0*/  STG.E.U16 desc[UR28][R146.64+-0x6e], R94 ;  /* 0xffff925e92007986 */ /* 0x000fe2000c10151c */
[----:B------:R-:W-:Y:S02]  /*e7f0*/  ISETP.GT.U32.AND P0, PT, R194, UR8, PT ;  /* 0x00000008c2007c0c */ /* 0x000fe4000bf04070 */
[----:B------:R-:W-:Y:S01]  /*e800*/  LOP3.LUT R98, R102, UR21, R101, 0x96, !PT ;  /* 0x0000001566627c12 */ /* 0x000fe2000f8e9665 */
[----:B------:R-:W-:Y:S01]  /*e810*/  IMAD.U32 R101, RZ, RZ, UR8 ;  /* 0x00000008ff657e24 */ /* 0x000fe2000f8e00ff */
[----:B------:R-:W-:Y:S04]  /*e820*/  STG.E.U16 desc[UR28][R146.64+-0x70], R99 ;  /* 0xffff906392007986 */ /* 0x000fe8000c10151c */
[----:B------:R-:W-:Y:S01]  /*e830*/  LOP3.LUT R116, R101, 0xff0000, R116, 0xf8, !PT ;  /* 0x00ff000065747812 */ /* 0x000fe200078ef874 */
[----:B------:R-:W3:Y:S02]  /*e840*/  S2R R194, SR_TID.X ;  /* 0x0000000000c27919 */ /* 0x000ee40000002100 */
[----:B------:R-:W-:Y:S02]  /*e850*/  @P6 HADD2 R249, -R89.H0_H0, -RZ.H0_H0 ;  /* 0xa00000ff59f96230 */ /* 0x000fe40000000900 */
[----:B-1----:R-:W-:Y:S02]  /*e860*/  IMAD.MOV.U32 R127, RZ, RZ, R110 ;  /* 0x000000ffff7f7224 */ /* 0x002fe400078e006e */
[----:B------:R-:W-:Y:S01]  /*e870*/  @P0 HADD2 R250, -R92.H0_H0, -RZ.H0_H0 ;  /* 0xa00000ff5cfa0230 */ /* 0x000fe20000000900 */
[----:B------:R-:W1:Y:S01]  /*e880*/  MUFU.EX2 R110, R195 ;  /* 0x000000c3006e7308 */ /* 0x000e620000000800 */
[----:B--2---:R-:W-:Y:S01]  /*e890*/  FADD.FTZ R101, R93, R78 ;  /* 0x0000004e5d657221 */ /* 0x004fe20000010000 */
[----:B------:R-:W-:Y:S02]  /*e8a0*/  @P6 PRMT R89, R249, 0x5410, RZ ;  /* 0x00005410f9596816 */ /* 0x000fe400000000ff */
[----:B------:R-:W-:Y:S06]  /*e8b0*/  @P0 PRMT R92, R250, 0x5410, RZ ;  /* 0x00005410fa5c0816 */ /* 0x000fec00000000ff */
[----:B------:R2:W4:Y:S01]  /*e8c0*/  MUFU.EX2 R102, R127 ;  /* 0x0000007f00667308 */ /* 0x0005220000000800 */
[C---:B------:R-:W-:Y:S02]  /*e8d0*/  ISETP.LE.U32.AND P6, PT, R109.reuse, UR8, PT ;  /* 0x000000086d007c0c */ /* 0x040fe4000bfc3070 */
[----:B------:R-:W-:Y:S02]  /*e8e0*/  ISETP.GT.U32.AND P0, PT, R106, UR8, PT ;  /* 0x000000086a007c0c */ /* 0x000fe4000bf04070 */
[----:B------:R-:W-:Y:S02]  /*e8f0*/  PRMT R109, R109, 0x5410, R106 ;  /* 0x000054106d6d7816 */ /* 0x000fe4000000006a */
[----:B------:R-:W-:Y:S03]  /*e900*/  PRMT R78, R107, 0x5410, R96 ;  /* 0x000054106b4e7816 */ /* 0x000fe60000000060 */
[----:B------:R3:W3:Y:S01]  /*e910*/  MUFU.EX2 R106, R131 ;  /* 0x00000083006a7308 */ /* 0x0006e20000000800 */
[C---:B-1----:R-:W-:Y:S01]  /*e920*/  F2FP.F16.F32.PACK_AB R93, R110.reuse, R93 ;  /* 0x0000005d6e5d723e */ /* 0x042fe200000000ff */
[----:B------:R1:W5:Y:S01]  /*e930*/  LDL.LU R195, [R1+0x9c] ;  /* 0x00009c0001c37983 */ /* 0x0003620000300800 */
[----:B------:R-:W-:Y:S01]  /*e940*/  FADD.FTZ R110, R110, R101 ;  /* 0x000000656e6e7221 */ /* 0x000fe20000010000 */
[----:B------:R-:W-:Y:S02]  /*e950*/  PRMT R101, R182, 0x5410, R191 ;  /* 0x00005410b6657816 */ /* 0x000fe400000000bf */
[----:B--2---:R-:W-:Y:S01]  /*e960*/  PRMT R127, R95, 0x5410, R129 ;  /* 0x000054105f7f7816 */ /* 0x004fe20000000081 */
[----:B------:R1:W5:Y:S01]  /*e970*/  LDL.LU R192, [R1+0x98] ;  /* 0x0000980001c07983 */ /* 0x0003620000300800 */
[----:B------:R-:W-:Y:S01]  /*e980*/  PRMT R129, R74, 0x5410, R75 ;  /* 0x000054104a817816 */ /* 0x000fe2000000004b */
[----:B------:R-:W-:Y:S01]  /*e990*/  @!P6 HADD2 R248, -R107.H0_H0, -RZ.H0_H0 ;  /* 0xa00000ff6bf8e230 */ /* 0x000fe20000000900 */
[C---:B----4-:R-:W-:Y:S01]  /*e9a0*/  F2FP.F16.F32.PACK_AB R95, R102.reuse, R123 ;  /* 0x0000007b665f723e */ /* 0x050fe200000000ff */
[----:B------:R-:W2:Y:S01]  /*e9b0*/  LDSM.16.MT88.4 R72, [R196+0x6000] ;  /* 0x00600000c448783b */ /* 0x000ea20000004200 */
[--C-:B------:R-:W-:Y:S01]  /*e9c0*/  HSET2.LE.AND R97, R127, R116.reuse, PT ;  /* 0x000000747f617233 */ /* 0x100fe20003803000 */
[----:B------:R-:W-:Y:S01]  /*e9d0*/  FADD.FTZ R102, R102, R79 ;  /* 0x0000004f66667221 */ /* 0x000fe20000010000 */
[----:B---3--:R-:W-:Y:S01]  /*e9e0*/  LOP3.LUT R131, R88, 0xff00ff, RZ, 0xc0, !PT ;  /* 0x00ff00ff58837812 */ /* 0x008fe200078ec0ff */
[----:B------:R-:W-:Y:S01]  /*e9f0*/  @P0 HADD2 R247, -R96.H0_H0, -RZ.H0_H0 ;  /* 0xa00000ff60f70230 */ /* 0x000fe20000000900 */
[--C-:B------:R-:W-:Y:S01]  /*ea00*/  HSET2.LE.AND R88, R129, R116.reuse, PT ;  /* 0x0000007481587233 */ /* 0x100fe20003803000 */
[----:B------:R-:W3:Y:S01]  /*ea10*/  MUFU.EX2 R123, R179 ;  /* 0x000000b3007b7308 */ /* 0x000ee20000000800 */
[--C-:B------:R-:W-:Y:S01]  /*ea20*/  HSET2.LE.AND R79, R119, R116.reuse, PT ;  /* 0x00000074774f7233 */ /* 0x100fe20003803000 */
[----:B------:R-:W-:Y:S01]  /*ea30*/  IMAD.WIDE.U32 R118, R118, -0x2daee0ad, RZ ;  /* 0xd2511f5376767825 */ /* 0x000fe200078e00ff */
[--C-:B------:R-:W-:Y:S02]  /*ea40*/  HSET2.LE.AND R86, R131, R116.reuse, PT ;  /* 0x0000007483567233 */ /* 0x100fe40003803000 */
[----:B------:R-:W-:Y:S02]  /*ea50*/  LOP3.LUT R69, R69, R88, RZ, 0xc0, !PT ;  /* 0x0000005845457212 */ /* 0x000fe400078ec0ff */
[--C-:B------:R-:W-:Y:S02]  /*ea60*/  HSET2.LE.AND R88, R117, R116.reuse, PT ;  /* 0x0000007475587233 */ /* 0x100fe40003803000 */
[----:B------:R-:W-:Y:S01]  /*ea70*/  LOP3.LUT R70, R70, R79, RZ, 0xc0, !PT ;  /* 0x0000004f46467212 */ /* 0x000fe200078ec0ff */
[----:B------:R-:W4:Y:S01]  /*ea80*/  LDL R117, [R1+0x4c] ;  /* 0x00004c0001757983 */ /* 0x000f220000100800 */
[----:B------:R-:W-:Y:S01]  /*ea90*/  LOP3.LUT R68, R68, R97, RZ, 0xc0, !PT ;  /* 0x0000006144447212 */ /* 0x000fe200078ec0ff */
[----:B------:R-:W-:Y:S01]  /*eaa0*/  FADD.FTZ R79, R121, R104 ;  /* 0x00000068794f7221 */ /* 0x000fe20000010000 */
[----:B------:R-:W-:Y:S01]  /*eab0*/  F2FP.F16.F32.PACK_AB R97, R108, R121 ;  /* 0x000000796c61723e */ /* 0x000fe200000000ff */
[----:B------:R-:W-:Y:S01]  /*eac0*/  VIADD R121, R196, 0x6040 ;  /* 0x00006040c4797836 */ /* 0x000fe20000000000 */
[----:B------:R-:W-:Y:S01]  /*ead0*/  LOP3.LUT R71, R71, R86, RZ, 0xc0, !PT ;  /* 0x0000005647477212 */ /* 0x000fe200078ec0ff */
[----:B------:R-:W-:Y:S01]  /*eae0*/  FADD.FTZ R108, R108, R79 ;  /* 0x0000004f6c6c7221 */ /* 0x000fe20000010000 */
[----:B------:R-:W-:Y:S01]  /*eaf0*/  LOP3.LUT R79, R101, 0xff00ff, RZ, 0xc0, !PT ;  /* 0x00ff00ff654f7812 */ /* 0x000fe200078ec0ff */
[----:B------:R-:W-:Y:S01]  /*eb00*/  FADD.FTZ R86, R106, R103 ;  /* 0x000000676a567221 */ /* 0x000fe20000010000 */
[C---:B---3--:R-:W-:Y:S02]  /*eb10*/  F2FP.F16.F32.PACK_AB R101, R123.reuse, R106 ;  /* 0x0000006a7b65723e */ /* 0x048fe400000000ff */
[--C-:B------:R-:W-:Y:S01]  /*eb20*/  HSET2.LE.AND R103, R109, R116.reuse, PT ;  /* 0x000000746d677233 */ /* 0x100fe20003803000 */
[----:B------:R-:W-:Y:S01]  /*eb30*/  FADD.FTZ R106, R123, R86 ;  /* 0x000000567b6a7221 */ /* 0x000fe20000010000 */
[--C-:B------:R-:W-:Y:S02]  /*eb40*/  HSET2.LE.AND R86, R79, R116.reuse, PT ;  /* 0x000000744f567233 */ /* 0x100fe40003803000 */
[--C-:B------:R-:W-:Y:S01]  /*eb50*/  HSET2.LE.AND R109, R111, R116.reuse, PT ;  /* 0x000000746f6d7233 */ /* 0x100fe20003803000 */
[----:B------:R-:W-:Y:S01]  /*eb60*/  FADD.FTZ R106, R183, R106 ;  /* 0x0000006ab76a7221 */ /* 0x000fe20000010000 */
[----:B------:R-:W-:Y:S02]  /*eb70*/  PRMT R79, R85, 0x5410, R84 ;  /* 0x00005410554f7816 */ /* 0x000fe40000000054 */
[----:B------:R-:W-:Y:S02]  /*eb80*/  LOP3.LUT R77, R77, R88, RZ, 0xc0, !PT ;  /* 0x000000584d4d7212 */ /* 0x000fe400078ec0ff */
[----:B------:R-:W-:Y:S02]  /*eb90*/  LOP3.LUT R76, R76, R109, RZ, 0xc0, !PT ;  /* 0x0000006d4c4c7212 */ /* 0x000fe400078ec0ff */
[----:B------:R-:W-:Y:S01]  /*eba0*/  LOP3.LUT R78, R78, R103, RZ, 0xc0, !PT ;  /* 0x000000674e4e7212 */ /* 0x000fe200078ec0ff */
[-C--:B--2---:R-:W-:Y:S01]  /*ebb0*/  HMMA.16816.F32 R4, R68, R72.reuse, R4 ;  /* 0x000000484404723c */ /* 0x084fe20000001804 */
[----:B------:R-:W-:Y:S04]  /*ebc0*/  MUFU.EX2 R109, R175 ;  /* 0x000000af006d7308 */ /* 0x000fe80000000800 */
[----:B------:R-:W-:Y:S02]  /*ebd0*/  LOP3.LUT R79, R79, R86, RZ, 0xc0, !PT ;  /* 0x000000564f4f7212 */ /* 0x000fe400078ec0ff */
[----:B------:R-:W-:Y:S02]  /*ebe0*/  LOP3.LUT R88, R100, UR17, R119, 0x96, !PT ;  /* 0x0000001164587c12 */ /* 0x000fe4000f8e9677 */
[----:B------:R-:W-:Y:S02]  /*ebf0*/  @!P6 PRMT R107, R248, 0x5410, RZ ;  /* 0x00005410f86be816 */ /* 0x000fe400000000ff */
[----:B------:R-:W-:Y:S01]  /*ec00*/  ISETP.GT.U32.AND P6, PT, R182, UR8, PT ;  /* 0x00000008b6007c0c */ /* 0x000fe2000bfc4070 */
[C---:B------:R-:W-:Y:S04]  /*ec10*/  HMMA.16816.F32 R8, R76.reuse, R72, R8 ;  /* 0x000000484c08723c */ /* 0x040fe80000001808 */
[----:B------:R-:W-:Y:S01]  /*ec20*/  LOP3.LUT R127, R130, 0xff, RZ, 0xc0, !PT ;  /* 0x000000ff827f7812 */ /* 0x000fe200078ec0ff */
[----:B------:R-:W-:Y:S01]  /*ec30*/  IMAD.WIDE.U32 R72, R98, -0x326172a9, RZ ;  /* 0xcd9e8d5762487825 */ /* 0x000fe200078e00ff */
[----:B------:R-:W-:Y:S02]  /*ec40*/  SHF.R.U32.HI R98, RZ, 0x18, R130 ;  /* 0x00000018ff627819 */ /* 0x000fe40000011682 */
[----:B------:R-:W-:Y:S01]  /*ec50*/  PRMT R86, R105, 0x7632, R86 ;  /* 0x0000763269567816 */ /* 0x000fe20000000056 */
[----:B------:R-:W-:Y:S01]  /*ec60*/  IMAD.MOV.U32 R182, RZ, RZ, R128 ;  /* 0x000000ffffb67224 */ /* 0x000fe200078e0080 */
[----:B------:R-:W-:Y:S01]  /*ec70*/  LOP3.LUT R122, R122, UR10, R73, 0x96, !PT ;  /* 0x0000000a7a7a7c12 */ /* 0x000fe2000f8e9649 */
[----:B------:R-:W-:Y:S01]  /*ec80*/  IMAD.MOV.U32 R128, RZ, RZ, R186 ;  /* 0x000000ffff807224 */ /* 0x000fe200078e00ba */
[----:B------:R-:W-:Y:S01]  /*ec90*/  @P0 PRMT R96, R247, 0x5410, RZ ;  /* 0x00005410f7600816 */ /* 0x000fe200000000ff */
[----:B------:R-:W-:Y:S01]  /*eca0*/  IMAD.MOV.U32 R130, RZ, RZ, R187 ;  /* 0x000000ffff827224 */ /* 0x000fe200078e00bb */
[----:B------:R-:W-:Y:S01]  /*ecb0*/  ISETP.GT.U32.AND P0, PT, R191, UR8, PT ;  /* 0x00000008bf007c0c */ /* 0x000fe2000bf04070 */
[----:B------:R-:W-:Y:S01]  /*ecc0*/  IMAD.WIDE.U32 R186, R88, -0x326172a9, RZ ;  /* 0xcd9e8d5758ba7825 */ /* 0x000fe200078e00ff */
[----:B------:R-:W-:Y:S01]  /*ecd0*/  LOP3.LUT R179, R133, 0xff, RZ, 0xc0, !PT ;  /* 0x000000ff85b37812 */ /* 0x000fe200078ec0ff */
[-C--:B------:R-:W-:Y:S01]  /*ece0*/  HMMA.16816.F32 R12, R76, R74.reuse, R12 ;  /* 0x0000004a4c0c723c */ /* 0x080fe2000000180c */
[----:B------:R-:W-:Y:S02]  /*ecf0*/  MUFU.EX2 R94, R130 ;  /* 0x00000082005e7308 */ /* 0x000fe40000000800 */
[----:B------:R-:W-:Y:S01]  /*ed00*/  LOP3.LUT R119, R72, UR9, R187, 0x96, !PT ;  /* 0x0000000948777c12 */ /* 0x000fe2000f8e96bb */
[----:B------:R-:W-:Y:S01]  /*ed10*/  IMAD.MOV.U32 R72, RZ, RZ, R188 ;  /* 0x000000ffff487224 */ /* 0x000fe200078e00bc */
[----:B------:R-:W-:Y:S01]  /*ed20*/  PRMT R100, R105, 0x5410, R86 ;  /* 0x0000541069647816 */ /* 0x000fe20000000056 */
[----:B------:R-:W-:Y:S01]  /*ed30*/  IMAD.MOV.U32 R73, RZ, RZ, R189 ;  /* 0x000000ffff497224 */ /* 0x000fe200078e00bd */
[----:B------:R-:W-:Y:S01]  /*ed40*/  LOP3.LUT R123, R119, 0xffff, RZ, 0xc0, !PT ;  /* 0x0000ffff777b7812 */ /* 0x000fe200078ec0ff */
[----:B------:R-:W-:Y:S01]  /*ed50*/  @P6 HADD2 R229, -R85.H0_H0, -RZ.H0_H0 ;  /* 0xa00000ff55e56230 */ /* 0x000fe20000000900 */
[----:B------:R-:W-:Y:S01]  /*ed60*/  PRMT R88, R91, 0x7632, R88 ;  /* 0x000076325b587816 */ /* 0x000fe20000000058 */
[----:B------:R1:W5:Y:S01]  /*ed70*/  LDL.LU.64 R188, [R1+0x90] ;  /* 0x0000900001bc7983 */ /* 0x0003620000300a00 */
[----:B------:R-:W-:Y:S01]  /*ed80*/  SHF.R.U32.HI R123, RZ, 0x8, R123 ;  /* 0x00000008ff7b7819 */ /* 0x000fe2000001167b */
[C---:B------:R-:W-:Y:S01]  /*ed90*/  HMMA.16816.F32 R16, R68.reuse, R74, R16 ;  /* 0x0000004a4410723c */ /* 0x040fe20000001810 */
[----:B------:R-:W-:Y:S03]  /*eda0*/  MUFU.EX2 R111, R128 ;  /* 0x00000080006f7308 */ /* 0x000fe60000000800 */
[----:B------:R-:W-:Y:S01]  /*edb0*/  @P6 PRMT R85, R229, 0x5410, RZ ;  /* 0x00005410e5556816 */ /* 0x000fe200000000ff */
[----:B------:R-:W-:Y:S01]  /*edc0*/  STG.E.U16 desc[UR28][R72.64+-0x70], R92 ;  /* 0xffff905c48007986 */ /* 0x000fe2000c10151c */
[----:B------:R-:W-:Y:S01]  /*edd0*/  ISETP.LE.U32.AND P6, PT, R127, UR8, PT ;  /* 0x000000087f007c0c */ /* 0x000fe2000bfc3070 */
[----:B------:R-:W-:Y:S01]  /*ede0*/  @!P5 HADD2 R235, -R86.H0_H0, -RZ.H0_H0 ;  /* 0xa00000ff56ebd230 */ /* 0x000fe20000000900 */
[----:B------:R-:W-:Y:S01]  /*edf0*/  PRMT R99, R91, 0x5410, R88 ;  /* 0x000054105b637816 */ /* 0x000fe20000000058 */
[----:B------:R2:W-:Y:S01]  /*ee00*/  STG.E.U16 desc[UR28][R72.64+-0x6e], R89 ;  /* 0xffff925948007986 */ /* 0x0005e2000c10151c */
[----:B------:R-:W-:Y:S01]  /*ee10*/  PRMT R104, R87, 0x7632, R104 ;  /* 0x0000763257687816 */ /* 0x000fe20000000068 */
[----:B------:R-:W-:Y:S01]  /*ee20*/  @P0 HADD2 R232, -R84.H0_H0, -RZ.H0_H0 ;  /* 0xa00000ff54e80230 */ /* 0x000fe20000000900 */
[----:B------:R-:W-:Y:S01]  /*ee30*/  @!P5 PRMT R86, R235, 0x5410, RZ ;  /* 0x00005410eb56d816 */ /* 0x000fe200000000ff */
[----:B------:R-:W-:Y:S01]  /*ee40*/  STG.E.U16 desc[UR28][R124.64+-0x70], R107 ;  /* 0xffff906b7c007986 */ /* 0x000fe2000c10151c */
[----:B------:R-:W-:Y:S01]  /*ee50*/  ISETP.LE.U32.AND P5, PT, R179, UR8, PT ;  /* 0x00000008b3007c0c */ /* 0x000fe2000bfa3070 */
[-C--:B------:R-:W-:Y:S02]  /*ee60*/  HMMA.16816.F32 R20, R68, R80.reuse, R20 ;  /* 0x000000504414723c */ /* 0x080fe40000001814 */
[----:B------:R3:W-:Y:S01]  /*ee70*/  STG.E.U16 desc[UR28][R124.64+-0x6e], R96 ;  /* 0xffff92607c007986 */ /* 0x0007e2000c10151c */
[----:B------:R-:W-:Y:S01]  /*ee80*/  @P0 PRMT R84, R232, 0x5410, RZ ;  /* 0x00005410e8540816 */ /* 0x000fe200000000ff */
[----:B------:R-:W-:Y:S01]  /*ee90*/  @!P6 HADD2 R236, -R105.H0_H0, -RZ.H0_H0 ;  /* 0xa00000ff69ece230 */ /* 0x000fe20000000900 */
[----:B------:R-:W-:Y:S01]  /*eea0*/  ISETP.LE.U32.AND P0, PT, R98, UR8, PT ;  /* 0x0000000862007c0c */ /* 0x000fe2000bf03070 */
[----:B------:R1:W-:Y:S01]  /*eeb0*/  STG.E.U16 desc[UR28][R140.64+-0x70], R85 ;  /* 0xffff90558c007986 */ /* 0x0003e2000c10151c */
[----:B------:R-:W-:Y:S01]  /*eec0*/  PRMT R103, R87, 0x5410, R104 ;  /* 0x0000541057677816 */ /* 0x000fe20000000068 */
[C---:B------:R-:W-:Y:S01]  /*eed0*/  HMMA.16816.F32 R24, R76.reuse, R80, R24 ;  /* 0x000000504c18723c */ /* 0x040fe20000001818 */
[----:B------:R-:W-:Y:S01]  /*eee0*/  MUFU.EX2 R80, R173 ;  /* 0x000000ad00507308 */ /* 0x000fe20000000800 */
[----:B------:R1:W-:Y:S02]  /*eef0*/  STG.E.U16 desc[UR28][R140.64+-0x6e], R84 ;  /* 0xffff92548c007986 */ /* 0x0003e4000c10151c */
[----:B------:R-:W-:Y:S01]  /*ef00*/  @!P6 PRMT R105, R236, 0x5410, RZ ;  /* 0x00005410ec69e816 */ /* 0x000fe200000000ff */
[----:B------:R-:W-:Y:S01]  /*ef10*/  @!P5 HADD2 R225, -R91.H0_H0, -RZ.H0_H0 ;  /* 0xa00000ff5be1d230 */ /* 0x000fe20000000900 */
[----:B------:R-:W-:Y:S01]  /*ef20*/  ISETP.LE.U32.AND P6, PT, R181, UR8, PT ;  /* 0x00000008b5007c0c */ /* 0x000fe2000bfc3070 */
[----:B------:R-:W-:Y:S01]  /*ef30*/  STG.E.U16 desc[UR28][R146.64+-0x5e], R86 ;  /* 0xffffa25692007986 */ /* 0x000fe2000c10151c */
[----:B------:R-:W-:Y:S01]  /*ef40*/  PRMT R81, R119, 0x7632, R81 ;  /* 0x0000763277517816 */ /* 0x000fe20000000051 */
[-C--:B------:R-:W-:Y:S02]  /*ef50*/  HMMA.16816.F32 R28, R76, R82.reuse, R28 ;  /* 0x000000524c1c723c */ /* 0x080fe4000000181c */
[----:B------:R-:W-:Y:S01]  /*ef60*/  STG.E.U16 desc[UR28][R146.64+-0x60], R105 ;  /* 0xffffa06992007986 */ /* 0x000fe2000c10151c */
[----:B------:R-:W-:Y:S01]  /*ef70*/  @!P5 PRMT R91, R225, 0x5410, RZ ;  /* 0x00005410e15bd816 */ /* 0x000fe200000000ff */
[----:B--2---:R-:W2:Y:S01]  /*ef80*/  MUFU.EX2 R73, R182 ;  /* 0x000000b600497308 */ /* 0x004ea20000000800 */
[----:B------:R-:W-:Y:S01]  /*ef90*/  LOP3.LUT R72, R123, 0xffff, RZ, 0xc0, !PT ;  /* 0x0000ffff7b487812 */ /* 0x000fe200078ec0ff */
[----:B------:R-:W-:Y:S01]  /*efa0*/  @!P0 HADD2 R226, -R104.H0_H0, -RZ.H0_H0 ;  /* 0xa00000ff68e28230 */ /* 0x000fe20000000900 */
[----:B------:R-:W-:Y:S01]  /*efb0*/  PRMT R89, R90, 0x7632, R89 ;  /* 0x000076325a597816 */ /* 0x000fe20000000059 */
[C---:B------:R-:W-:Y:S04]  /*efc0*/  HMMA.16816.F32 R32, R68.reuse, R82, R32 ;  /* 0x000000524420723c */ /* 0x040fe80000001820 */
[----:B------:R-:W-:Y:S01]  /*efd0*/  ISETP.LE.U32.AND P5, PT, R72, UR8, PT ;  /* 0x0000000848007c0c */ /* 0x000fe2000bfa3070 */
[----:B---3--:R-:W-:Y:S01]  /*efe0*/  IMAD.WIDE R124, R135, -0x70, R124 ;  /* 0xffffff90877c7825 */ /* 0x008fe200078e027c */
[----:B------:R-:W-:Y:S02]  /*eff0*/  @!P0 PRMT R104, R226, 0x5410, RZ ;  /* 0x00005410e2688816 */ /* 0x000fe400000000ff */
[----:B------:R-:W-:Y:S01]  /*f000*/  ISETP.LE.U32.AND P0, PT, R180, UR8, PT ;  /* 0x00000008b4007c0c */ /* 0x000fe2000bf03070 */
[----:B-1----:R-:W-:Y:S01]  /*f010*/  IMAD.MOV.U32 R85, RZ, RZ, R187 ;  /* 0x000000ffff557224 */ /* 0x002fe200078e00bb */
[----:B--2---:R-:W-:Y:S01]  /*f020*/  F2FP.F16.F32.PACK_AB R112, R94, R73 ;  /* 0x000000495e70723e */ /* 0x004fe200000000ff */
[----:B------:R-:W-:Y:S01]  /*f030*/  FADD.FTZ R75, R73, R110 ;  /* 0x0000006e494b7221 */ /* 0x000fe20000010000 */
[----:B------:R-:W-:Y:S01]  /*f040*/  LOP3.LUT R182, R174, 0xff, RZ, 0xc0, !PT ;  /* 0x000000ffaeb67812 */ /* 0x000fe200078ec0ff */
[----:B------:R-:W-:Y:S01]  /*f050*/  FADD.FTZ R73, R111, R102 ;  /* 0x000000666f497221 */ /* 0x000fe20000010000 */
[----:B------:R-:W-:Y:S01]  /*f060*/  F2FP.F16.F32.PACK_AB R111, R176, R111 ;  /* 0x0000006fb06f723e */ /* 0x000fe200000000ff */
[----:B------:R-:W-:Y:S01]  /*f070*/  FADD.FTZ R94, R94, R75 ;  /* 0x0000004b5e5e7221 */ /* 0x000fe20000010000 */
[----:B------:R-:W-:Y:S01]  /*f080*/  F2FP.F16.F32.PACK_AB R110, R136, R171 ;  /* 0x000000ab886e723e */ /* 0x000fe200000000ff */
[----:B------:R-:W-:Y:S01]  /*f090*/  FADD.FTZ R176, R176, R73 ;  /* 0x00000049b0b07221 */ /* 0x000fe20000010000 */
[----:B------:R-:W-:Y:S01]  /*f0a0*/  PRMT R102, R90, 0x5410, R89 ;  /* 0x000054105a667816 */ /* 0x000fe20000000059 */
[----:B------:R-:W-:Y:S01]  /*f0b0*/  @!P6 HADD2 R227, -R87.H0_H0, -RZ.H0_H0 ;  /* 0xa00000ff57e3e230 */ /* 0x000fe20000000900 */
[----:B------:R-:W-:Y:S01]  /*f0c0*/  PRMT R92, R93, 0x7632, R92 ;  /* 0x000076325d5c7816 */ /* 0x000fe2000000005c */
[----:B------:R-:W-:Y:S01]  /*f0d0*/  STG.E.U16 desc[UR28][R124.64+-0x5e], R104 ;  /* 0xffffa2687c007986 */ /* 0x000fe2000c10151c */
[----:B------:R-:W-:Y:S01]  /*f0e0*/  MOV R84, R186 ;  /* 0x000000ba00547202 */ /* 0x000fe20000000f00 */
[----:B------:R-:W-:Y:S01]  /*f0f0*/  @!P0 HADD2 R223, -R90.H0_H0, -RZ.H0_H0 ;  /* 0xa00000ff5adf8230 */ /* 0x000fe20000000900 */
[----:B------:R-:W-:Y:S01]  /*f100*/  @!P6 PRMT R87, R227, 0x5410, RZ ;  /* 0x00005410e357e816 */ /* 0x000fe200000000ff */
[----:B------:R1:W5:Y:S01]  /*f110*/  LDL.LU.64 R186, [R1+0x88] ;  /* 0x0000880001ba7983 */ /* 0x0003620000300a00 */
[----:B------:R-:W-:Y:S01]  /*f120*/  ISETP.LE.U32.AND P6, PT, R178, UR8, PT ;  /* 0x00000008b2007c0c */ /* 0x000fe2000bfc3070 */
[----:B------:R-:W-:Y:S01]  /*f130*/  IMAD.MOV.U32 R130, RZ, RZ, R84 ;  /* 0x000000ffff827224 */ /* 0x000fe200078e0054 */
[----:B------:R-:W-:Y:S01]  /*f140*/  @!P0 PRMT R90, R223, 0x5410, RZ ;  /* 0x00005410df5a8816 */ /* 0x000fe200000000ff */
[----:B------:R-:W-:Y:S01]  /*f150*/  @!P1 HADD2 R224, -R88.H0_H0, -RZ.H0_H0 ;  /* 0xa00000ff58e09230 */ /* 0x000fe20000000900 */
[----:B------:R-:W-:Y:S01]  /*f160*/  ISETP.LE.U32.AND P0, PT, R182, UR8, PT ;  /* 0x00000008b6007c0c */ /* 0x000fe2000bf03070 */
[----:B------:R2:W-:Y:S01]  /*f170*/  STG.E.U16 desc[UR28][R124.64+-0x60], R87 ;  /* 0xffffa0577c007986 */ /* 0x0005e2000c10151c */
[----:B------:R-:W-:Y:S01]  /*f180*/  PRMT R129, R84, 0x7771, RZ ;  /* 0x0000777154817816 */ /* 0x000fe200000000ff */
[----:B------:R-:W-:Y:S01]  /*f190*/  FADD.FTZ R133, R177, R106 ;  /* 0x0000006ab1857221 */ /* 0x000fe20000010000 */
[----:B------:R-:W-:Y:S01]  /*f1a0*/  @!P1 PRMT R88, R224, 0x5410, RZ ;  /* 0x00005410e0589816 */ /* 0x000fe200000000ff */
[----:B------:R-:W-:Y:S01]  /*f1b0*/  IMAD.MOV.U32 R173, RZ, RZ, R126 ;  /* 0x000000ffffad7224 */ /* 0x000fe200078e007e */
[----:B------:R-:W-:Y:S02]  /*f1c0*/  ISETP.GT.U32.AND P1, PT, R167, UR8, PT ;  /* 0x00000008a7007c0c */ /* 0x000fe4000bf24070 */
[----:B------:R-:W-:Y:S01]  /*f1d0*/  PRMT R106, R93, 0x5410, R92 ;  /* 0x000054105d6a7816 */ /* 0x000fe2000000005c */
[----:B------:R-:W-:Y:S01]  /*f1e0*/  @!P6 HADD2 R222, -R89.H0_H0, -RZ.H0_H0 ;  /* 0xa00000ff59dee230 */ /* 0x000fe20000000900 */
[C---:B------:R-:W-:Y:S02]  /*f1f0*/  PRMT R128, R126.reuse, 0x7771, RZ ;  /* 0x000077717e807816 */ /* 0x040fe400000000ff */
[----:B------:R-:W-:Y:S01]  /*f200*/  PRMT R131, R126, 0x7772, RZ ;  /* 0x000077727e837816 */ /* 0x000fe200000000ff */
[----:B------:R-:W-:Y:S01]  /*f210*/  @!P0 HADD2 R210, -R93.H0_H0, -RZ.H0_H0 ;  /* 0xa00000ff5dd28230 */ /* 0x000fe20000000900 */
[----:B------:R-:W-:Y:S01]  /*f220*/  @!P6 PRMT R89, R222, 0x5410, RZ ;  /* 0x00005410de59e816 */ /* 0x000fe200000000ff */
[----:B------:R-:W3:Y:S01]  /*f230*/  MUFU.EX2 R126, R159 ;  /* 0x0000009f007e7308 */ /* 0x000ee20000000800 */
[----:B------:R-:W-:Y:S02]  /*f240*/  PRMT R96, R97, 0x7632, R96 ;  /* 0x0000763261607816 */ /* 0x000fe40000000060 */
[----:B------:R-:W-:Y:S01]  /*f250*/  @!P0 PRMT R93, R210, 0x5410, RZ ;  /* 0x00005410d25d8816 */ /* 0x000fe200000000ff */
[----:B------:R-:W-:Y:S01]  /*f260*/  @P1 HADD2 R209, -R92.H0_H0, -RZ.H0_H0 ;  /* 0xa00000ff5cd11230 */ /* 0x000fe20000000900 */
[C---:B------:R-:W-:Y:S02]  /*f270*/  ISETP.GT.U32.AND P0, PT, R170.reuse, UR8, PT ;  /* 0x00000008aa007c0c */ /* 0x040fe4000bf04070 */
[----:B------:R-:W-:Y:S02]  /*f280*/  PRMT R181, R181, 0x5410, R98 ;  /* 0x00005410b5b57816 */ /* 0x000fe40000000062 */
[----:B------:R-:W-:Y:S02]  /*f290*/  @P1 PRMT R92, R209, 0x5410, RZ ;  /* 0x00005410d15c1816 */ /* 0x000fe400000000ff */
[----:B------:R-:W-:Y:S02]  /*f2a0*/  ISETP.GT.U32.AND P1, PT, R169, UR8, PT ;  /* 0x00000008a9007c0c */ /* 0x000fe4000bf24070 */
[----:B------:R-:W-:Y:S01]  /*f2b0*/  PRMT R169, R170, 0x5410, R169 ;  /* 0x00005410aaa97816 */ /* 0x000fe200000000a9 */
[----:B--2---:R-:W-:Y:S01]  /*f2c0*/  IMAD.WIDE R124, R135, 0x70, R124 ;  /* 0x00000070877c7825 */ /* 0x004fe200078e027c */
[----:B------:R-:W-:Y:S02]  /*f2d0*/  PRMT R105, R97, 0x5410, R96 ;  /* 0x0000541061697816 */ /* 0x000fe40000000060 */
[----:B------:R-:W-:Y:S01]  /*f2e0*/  LOP3.LUT R169, R169, 0xff00ff, RZ, 0xc0, !PT ;  /* 0x00ff00ffa9a97812 */ /* 0x000fe200078ec0ff */
[----:B------:R-:W-:Y:S01]  /*f2f0*/  @P0 HADD2 R202, -R95.H0_H0, -RZ.H0_H0 ;  /* 0xa00000ff5fca0230 */ /* 0x000fe20000000900 */
[----:B------:R-:W-:Y:S01]  /*f300*/  PRMT R179, R179, 0x5410, R166 ;  /* 0x00005410b3b37816 */ /* 0x000fe200000000a6 */
[----:B------:R-:W-:Y:S01]  /*f310*/  STG.E.U16 desc[UR28][R124.64+-0x60], R91 ;  /* 0xffffa05b7c007986 */ /* 0x000fe2000c10151c */
[----:B------:R-:W-:Y:S02]  /*f320*/  PRMT R98, R101, 0x7632, R98 ;  /* 0x0000763265627816 */ /* 0x000fe40000000062 */
[----:B------:R-:W-:Y:S01]  /*f330*/  PRMT R104, R112, 0x7610, R104 ;  /* 0x0000761070687816 */ /* 0x000fe20000000068 */
[----:B------:R2:W-:Y:S01]  /*f340*/  STG.E.U16 desc[UR28][R124.64+-0x5e], R88 ;  /* 0xffffa2587c007986 */ /* 0x0005e2000c10151c */
[----:B------:R-:W-:Y:S02]  /*f350*/  LOP3.LUT R173, R173, 0xff, RZ, 0xc0, !PT ;  /* 0x000000ffadad7812 */ /* 0x000fe400078ec0ff */
[----:B------:R-:W-:Y:S01]  /*f360*/  LOP3.LUT R130, R130, 0xff, RZ, 0xc0, !PT ;  /* 0x000000ff82827812 */ /* 0x000fe200078ec0ff */
[----:B------:R-:W-:Y:S01]  /*f370*/  STG.E.U16 desc[UR28][R140.64+-0x60], R90 ;  /* 0xffffa05a8c007986 */ /* 0x000fe2000c10151c */
[--C-:B------:R-:W-:Y:S02]  /*f380*/  SHF.R.U32.HI R191, RZ, 0x3, R194.reuse ;  /* 0x00000003ffbf7819 */ /* 0x100fe400000116c2 */
[----:B------:R-:W-:Y:S01]  /*f390*/  SHF.R.U32.HI R185, RZ, 0x1, R194 ;  /* 0x00000001ffb97819 */ /* 0x000fe200000116c2 */
[----:B------:R1:W-:Y:S04]  /*f3a0*/  STG.E.U16 desc[UR28][R140.64+-0x5e], R89 ;  /* 0xffffa2598c007986 */ /* 0x0003e8000c10151c */
[----:B------:R3:W-:Y:S04]  /*f3b0*/  STG.E.U16 desc[UR28][R146.64+-0x50], R93 ;  /* 0xffffb05d92007986 */ /* 0x0007e8000c10151c */
[----:B------:R3:W-:Y:S01]  /*f3c0*/  STG.E.U16 desc[UR28][R146.64+-0x4e], R92 ;  /* 0xffffb25c92007986 */ /* 0x0007e2000c10151c */
[C---:B--2---:R-:W-:Y:S01]  /*f3d0*/  PRMT R88, R110.reuse, 0x7632, R88 ;  /* 0x000076326e587816 */ /* 0x044fe20000000058 */
[----:B------:R-:W-:Y:S01]  /*f3e0*/  IMAD.WIDE R124, R135, -0x70, R124 ;  /* 0xffffff90877c7825 */ /* 0x000fe200078e027c */
[----:B-1----:R-:W-:Y:S03]  /*f3f0*/  PRMT R89, R110, 0x7610, R89 ;  /* 0x000076106e597816 */ /* 0x002fe60000000059 */
[----:B----4-:R-:W-:Y:S02]  /*f400*/  @P2 VIADD R121, R117, 0xffffffc0 ;  /* 0xffffffc075792836 */ /* 0x010fe40000000000 */
[----:B------:R-:W-:Y:S01]  /*f410*/  FADD.FTZ R117, R109, R108 ;  /* 0x0000006c6d757221 */ /* 0x000fe20000010000 */
[C---:B------:R-:W-:Y:S02]  /*f420*/  F2FP.F16.F32.PACK_AB R109, R80.reuse, R109 ;  /* 0x0000006d506d723e */ /* 0x040fe400000000ff */
[----:B------:R-:W-:Y:S01]  /*f430*/  F2FP.F16.F32.PACK_AB R108, R177, R183 ;  /* 0x000000b7b16c723e */ /* 0x000fe200000000ff */
[----:B------:R-:W1:Y:S01]  /*f440*/  LDSM.16.MT88.4 R72, [R121] ;  /* 0x000000007948783b */ /* 0x000e620000004200 */
[----:B---3--:R-:W-:Y:S01]  /*f450*/  PRMT R93, R109, 0x7610, R93 ;  /* 0x000076106d5d7816 */ /* 0x008fe2000000005d */
[----:B------:R-:W-:Y:S01]  /*f460*/  FADD.FTZ R174, R80, R117 ;  /* 0x0000007550ae7221 */ /* 0x000fe20000010000 */
[----:B------:R-:W-:Y:S01]  /*f470*/  LOP3.LUT R80, R81, 0xff, RZ, 0xc0, !PT ;  /* 0x000000ff51507812 */ /* 0x000fe200078ec0ff */
[--C-:B------:R-:W-:Y:S01]  /*f480*/  FADD.FTZ R117, R171, R94.reuse ;  /* 0x0000005eab757221 */ /* 0x100fe20000010000 */
[C---:B------:R-:W-:Y:S02]  /*f490*/  PRMT R94, R95.reuse, 0x7632, R94 ;  /* 0x000076325f5e7816 */ /* 0x040fe4000000005e */
[----:B------:R-:W-:Y:S01]  /*f4a0*/  ISETP.LE.U32.AND P6, PT, R80, UR8, PT ;  /* 0x0000000850007c0c */ /* 0x000fe2000bfc3070 */
[----:B------:R-:W-:Y:S01]  /*f4b0*/  FADD.FTZ R117, R136, R117 ;  /* 0x0000007588757221 */ /* 0x000fe20000010000 */
[----:B------:R-:W-:Y:S01]  /*f4c0*/  PRMT R107, R95, 0x5410, R94 ;  /* 0x000054105f6b7816 */ /* 0x000fe2000000005e */
[----:B------:R-:W-:Y:S01]  /*f4d0*/  IMAD.IADD R136, R184, 0x1, R121 ;  /* 0x00000001b8887824 */ /* 0x000fe200078e0279 */
[----:B------:R-:W-:Y:S01]  /*f4e0*/  PRMT R171, R84, 0x7772, RZ ;  /* 0x0000777254ab7816 */ /* 0x000fe200000000ff */
[----:B------:R-:W-:Y:S01]  /*f4f0*/  @P1 HADD2 R201, -R94.H0_H0, -RZ.H0_H0 ;  /* 0xa00000ff5ec91230 */ /* 0x000fe20000000900 */
[----:B------:R-:W-:Y:S02]  /*f500*/  @P0 PRMT R95, R202, 0x5410, RZ ;  /* 0x00005410ca5f0816 */ /* 0x000fe400000000ff */
[----:B------:R-:W-:Y:S01]  /*f510*/  PRMT R92, R109, 0x7632, R92 ;  /* 0x000076326d5c7816 */ /* 0x000fe2000000005c */
[----:B------:R-:W2:Y:S01]  /*f520*/  LDSM.16.MT88.4 R80, [R136] ;  /* 0x000000008850783b */ /* 0x000ea20000004200 */
[----:B------:R-:W-:Y:S02]  /*f530*/  @P1 PRMT R94, R201, 0x5410, RZ ;  /* 0x00005410c95e1816 */ /* 0x000fe400000000ff */
[----:B------:R-:W-:Y:S01]  /*f540*/  ISETP.GT.U32.AND P1, PT, R165, UR8, PT ;  /* 0x00000008a5007c0c */ /* 0x000fe2000bf24070 */
[----:B------:R-:W-:Y:S01]  /*f550*/  @!P5 HADD2 R218, -R92.H0_H0, -RZ.H0_H0 ;  /* 0xa00000ff5cdad230 */ /* 0x000fe20000000900 */
[----:B------:R-:W-:Y:S03]  /*f560*/  PRMT R90, R108, 0x7632, R90 ;  /* 0x000076326c5a7816 */ /* 0x000fe6000000005a */
[----:B------:R-:W-:Y:S04]  /*f570*/  STG.E.U16 desc[UR28][R124.64+-0x50], R95 ;  /* 0xffffb05f7c007986 */ /* 0x000fe8000c10151c */
[----:B------:R3:W-:Y:S04]  /*f580*/  STG.E.U16 desc[UR28][R124.64+-0x4e], R94 ;  /* 0xffffb25e7c007986 */ /* 0x0007e8000c10151c */
[----:B------:R-:W-:Y:S05]  /*f590*/  @P1 HADD2 R205, -R96.H0_H0, -RZ.H0_H0 ;  /* 0xa00000ff60cd1230 */ /* 0x000fea0000000900 */
[----:B------:R-:W-:Y:S02]  /*f5a0*/  @P1 PRMT R96, R205, 0x5410, RZ ;  /* 0x00005410cd601816 */ /* 0x000fe400000000ff */
[----:B------:R-:W-:Y:S01]  /*f5b0*/  ISETP.GT.U32.AND P1, PT, R163, UR8, PT ;  /* 0x00000008a3007c0c */ /* 0x000fe2000bf24070 */
[-C--:B-1----:R-:W-:Y:S08]  /*f5c0*/  HMMA.16816.F32 R36, R68, R72.reuse, R36 ;  /* 0x000000484424723c */ /* 0x082ff00000001824 */
[C---:B------:R-:W-:Y:S04]  /*f5d0*/  HMMA.16816.F32 R40, R76.reuse, R72, R40 ;  /* 0x000000484c28723c */ /* 0x040fe80000001828 */
[----:B------:R-:W-:Y:S01]  /*f5e0*/  LOP3.LUT R72, R172, 0xff, RZ, 0xc0, !PT ;  /* 0x000000ffac487812 */ /* 0x000fe200078ec0ff */
[----:B------:R-:W-:Y:S01]  /*f5f0*/  @P1 HADD2 R211, -R98.H0_H0, -RZ.H0_H0 ;  /* 0xa00000ff62d31230 */ /* 0x000fe20000000900 */
[----:B------:R-:W-:Y:S01]  /*f600*/  PRMT R172, R84, 0x7773, RZ ;  /* 0x0000777354ac7816 */ /* 0x000fe200000000ff */
[----:B---3--:R-:W-:Y:S01]  /*f610*/  IMAD.WIDE R124, R135, 0x70, R124 ;  /* 0x00000070877c7825 */ /* 0x008fe200078e027c */
[C---:B------:R-:W-:Y:S01]  /*f620*/  ISETP.LE.U32.AND P0, PT, R72.reuse, UR8, PT ;  /* 0x0000000848007c0c */ /* 0x040fe2000bf03070 */
[-C--:B------:R-:W-:Y:S01]  /*f630*/  HMMA.16816.F32 R44, R76, R74.reuse, R44 ;  /* 0x0000004a4c2c723c */ /* 0x080fe2000000182c */
[----:B------:R-:W1:Y:S02]  /*f640*/  LDSM.16.MT88.4 R84, [R196+0x6800] ;  /* 0x00680000c454783b */ /* 0x000e640000004200 */
[----:B------:R-:W-:Y:S02]  /*f650*/  PRMT R73, R127, 0x5410, R168 ;  /* 0x000054107f497816 */ /* 0x000fe400000000a8 */
[----:B------:R-:W-:Y:S01]  /*f660*/  PRMT R165, R72, 0x5410, R165 ;  /* 0x0000541048a57816 */ /* 0x000fe200000000a5 */
[----:B------:R-:W3:Y:S02]  /*f670*/  MUFU.EX2 R127, R162 ;  /* 0x000000a2007f7308 */ /* 0x000ee40000000800 */
[--C-:B------:R-:W-:Y:S01]  /*f680*/  HSET2.LE.AND R73, R73, R116.reuse, PT ;  /* 0x0000007449497233 */ /* 0x100fe20003803000 */
[C---:B------:R-:W-:Y:S01]  /*f690*/  HMMA.16816.F32 R48, R68.reuse, R74, R48 ;  /* 0x0000004a4430723c */ /* 0x040fe20000001830 */
[----:B------:R-:W-:Y:S03]  /*f6a0*/  STG.E.U16 desc[UR28][R124.64+-0x4e], R96 ;  /* 0xffffb2607c007986 */ /* 0x000fe6000c10151c */
[----:B------:R-:W-:Y:S01]  /*f6b0*/  PRMT R75, R182, 0x5410, R167 ;  /* 0x00005410b64b7816 */ /* 0x000fe200000000a7 */
[----:B------:R-:W-:Y:S01]  /*f6c0*/  @!P0 HADD2 R206, -R97.H0_H0, -RZ.H0_H0 ;  /* 0xa00000ff61ce8230 */ /* 0x000fe20000000900 */
[--C-:B------:R-:W-:Y:S02]  /*f6d0*/  HSET2.LE.AND R74, R181, R116.reuse, PT ;  /* 0x00000074b54a7233 */ /* 0x100fe40003803000 */
[----:B------:R-:W-:Y:S01]  /*f6e0*/  LOP3.LUT R72, R100, R73, RZ, 0xc0, !PT ;  /* 0x0000004964487212 */ /* 0x000fe200078ec0ff */
[-C--:B--2---:R-:W-:Y:S03]  /*f6f0*/  HMMA.16816.F32 R52, R68, R80.reuse, R52 ;  /* 0x000000504434723c */ /* 0x084fe60000001834 */
[----:B------:R-:W-:Y:S02]  /*f700*/  @!P0 PRMT R97, R206, 0x5410, RZ ;  /* 0x00005410ce618816 */ /* 0x000fe400000000ff */
[C---:B------:R-:W-:Y:S02]  /*f710*/  ISETP.GT.U32.AND P0, PT, R164.reuse, UR8, PT ;  /* 0x00000008a4007c0c */ /* 0x040fe4000bf04070 */
[--C-:B------:R-:W-:Y:S01]  /*f720*/  HSET2.LE.AND R75, R75, R116.reuse, PT ;  /* 0x000000744b4b7233 */ /* 0x100fe20003803000 */
[C---:B------:R-:W-:Y:S01]  /*f730*/  HMMA.16816.F32 R56, R76.reuse, R80, R56 ;  /* 0x000000504c38723c */ /* 0x040fe20000001838 */
[----:B------:R2:W-:Y:S03]  /*f740*/  STG.E.U16 desc[UR28][R124.64+-0x50], R97 ;  /* 0xffffb0617c007986 */ /* 0x0005e6000c10151c */
[----:B------:R-:W-:Y:S02]  /*f750*/  PRMT R164, R164, 0x5410, R163 ;  /* 0x00005410a4a47816 */ /* 0x000fe400000000a3 */
[----:B------:R-:W-:Y:S02]  /*f760*/  LOP3.LUT R73, R103, R74, RZ, 0xc0, !PT ;  /* 0x0000004a67497212 */ /* 0x000fe400078ec0ff */
[----:B------:R-:W-:Y:S01]  /*f770*/  LOP3.LUT R74, R106, R75, RZ, 0xc0, !PT ;  /* 0x0000004b6a4a7212 */ /* 0x000fe200078ec0ff */
[-C--:B------:R-:W-:Y:S03]  /*f780*/  HMMA.16816.F32 R60, R76, R82.reuse, R60 ;  /* 0x000000524c3c723c */ /* 0x080fe6000000183c */
[--C-:B------:R-:W-:Y:S01]  /*f790*/  HSET2.LE.AND R80, R169, R116.reuse, PT ;  /* 0x00000074a9507233 */ /* 0x100fe20003803000 */
[----:B------:R-:W-:Y:S01]  /*f7a0*/  FADD.FTZ R77, R161, R174 ;  /* 0x000000aea14d7221 */ /* 0x000fe20000010000 */
[----:B------:R-:W-:Y:S01]  /*f7b0*/  F2FP.F16.F32.PACK_AB R106, R126, R161 ;  /* 0x000000a17e6a723e */ /* 0x000fe200000000ff */
[----:B---3--:R-:W-:Y:S01]  /*f7c0*/  FADD.FTZ R79, R127, R176 ;  /* 0x000000b07f4f7221 */ /* 0x008fe20000010000 */
[----:B------:R-:W-:Y:S01]  /*f7d0*/  PRMT R163, R180, 0x5410, R178 ;  /* 0x00005410b4a37816 */ /* 0x000fe200000000b2 */
[----:B------:R-:W-:Y:S01]  /*f7e0*/  FADD.FTZ R126, R126, R77 ;  /* 0x0000004d7e7e7221 */ /* 0x000fe20000010000 */
[----:B------:R-:W-:Y:S01]  /*f7f0*/  LOP3.LUT R77, R164, 0xff00ff, RZ, 0xc0, !PT ;  /* 0x00ff00ffa44d7812 */ /* 0x000fe200078ec0ff */
[----:B------:R-:W-:Y:S04]  /*f800*/  HMMA.16816.F32 R64, R68, R82, R64 ;  /* 0x000000524440723c */ /* 0x000fe80000001840 */
[----:B------:R-:W-:Y:S01]  /*f810*/  LOP3.LUT R75, R107, R80, RZ, 0xc0, !PT ;  /* 0x000000506b4b7212 */ /* 0x000fe200078ec0ff */
[----:B------:R-:W-:Y:S01]  /*f820*/  @P0 HADD2 R200, -R101.H0_H0, -RZ.H0_H0 ;  /* 0xa00000ff65c80230 */ /* 0x000fe20000000900 */
[C---:B------:R-:W-:Y:S01]  /*f830*/  F2FP.F16.F32.PACK_AB R107, R160.reuse, R127 ;  /* 0x0000007fa06b723e */ /* 0x040fe200000000ff */
[----:B------:R-:W-:Y:S01]  /*f840*/  FADD.FTZ R127, R160, R79 ;  /* 0x0000004fa07f7221 */ /* 0x000fe20000010000 */
[--C-:B------:R-:W-:Y:S01]  /*f850*/  HSET2.LE.AND R80, R77, R116.reuse, PT ;  /* 0x000000744d507233 */ /* 0x100fe20003803000 */
[----:B--2---:R-:W-:Y:S01]  /*f860*/  IMAD.WIDE R124, R135, -0x70, R124 ;  /* 0xffffff90877c7825 */ /* 0x004fe200078e027c */
[----:B------:R-:W-:Y:S01]  /*f870*/  LOP3.LUT R160, R120, 0xff, RZ, 0xc0, !PT ;  /* 0x000000ff78a07812 */ /* 0x000fe200078ec0ff */
[----:B------:R-:W2:Y:S01]  /*f880*/  LDSM.16.MT88.4 R76, [R193+0x6800] ;  /* 0x00680000c14c783b */ /* 0x000ea20000004200 */
[----:B------:R-:W-:Y:S01]  /*f890*/  PRMT R71, R101, 0x5410, R98 ;  /* 0x0000541065477816 */ /* 0x000fe20000000062 */
[-C--:B-1----:R-:W-:Y:S05]  /*f8a0*/  HMMA.16816.F32 R4, R72, R84.reuse, R4 ;  /* 0x000000544804723c */ /* 0x082fea0000001804 */
[--C-:B------:R-:W-:Y:S02]  /*f8b0*/  HSET2.LE.AND R68, R179, R116.reuse, PT ;  /* 0x00000074b3447233 */ /* 0x100fe40003803000 */
[--C-:B------:R-:W-:Y:S02]  /*f8c0*/  HSET2.LE.AND R70, R165, R116.reuse, PT ;  /* 0x00000074a5467233 */ /* 0x100fe40003803000 */
[--C-:B------:R-:W-:Y:S02]  /*f8d0*/  HSET2.LE.AND R69, R163, R116.reuse, PT ;  /* 0x00000074a3457233 */ /* 0x100fe40003803000 */
[----:B------:R-:W-:Y:S02]  /*f8e0*/  @P0 PRMT R101, R200, 0x5410, RZ ;  /* 0x00005410c8650816 */ /* 0x000fe400000000ff */
[----:B------:R-:W-:Y:S02]  /*f8f0*/  ISETP.LE.U32.AND P0, PT, R160, UR8, PT ;  /* 0x00000008a0007c0c */ /* 0x000fe4000bf03070 */
[----:B------:R-:W-:Y:S01]  /*f900*/  LOP3.LUT R68, R99, R68, RZ, 0xc0, !PT ;  /* 0x0000004463447212 */ /* 0x000fe200078ec0ff */
[----:B------:R-:W-:Y:S01]  /*f910*/  STG.E.U16 desc[UR28][R140.64+-0x50], R101 ;  /* 0xffffb0658c007986 */ /* 0x000fe2000c10151c */
[----:B------:R-:W-:Y:S02]  /*f920*/  LOP3.LUT R69, R102, R69, RZ, 0xc0, !PT ;  /* 0x0000004566457212 */ /* 0x000fe400078ec0ff */
[----:B------:R-:W-:Y:S02]  /*f930*/  LOP3.LUT R70, R105, R70, RZ, 0xc0, !PT ;  /* 0x0000004669467212 */ /* 0x000fe400078ec0ff */
[----:B------:R-:W-:Y:S02]  /*f940*/  LOP3.LUT R71, R71, R80, RZ, 0xc0, !PT ;  /* 0x0000005047477212 */ /* 0x000fe400078ec0ff */
[----:B------:R-:W-:Y:S01]  /*f950*/  PRMT R103, R112, 0x7632, R103 ;  /* 0x0000763270677816 */ /* 0x000fe20000000067 */
[----:B------:R-:W1:Y:S01]  /*f960*/  LDSM.16.MT88.4 R80, [R121+0x800] ;  /* 0x000800007950783b */ /* 0x000e620000004200 */
[----:B------:R-:W-:Y:S01]  /*f970*/  @P1 PRMT R98, R211, 0x5410, RZ ;  /* 0x00005410d3621816 */ /* 0x000fe200000000ff */
[----:B------:R-:W-:Y:S01]  /*f980*/  @!P0 HADD2 R213, -R104.H0_H0, -RZ.H0_H0 ;  /* 0xa00000ff68d58230 */ /* 0x000fe20000000900 */
[----:B------:R-:W-:Y:S01]  /*f990*/  PRMT R91, R104, 0x5410, R103 ;  /* 0x00005410685b7816 */ /* 0x000fe20000000067 */
[C---:B------:R-:W-:Y:S04]  /*f9a0*/  HMMA.16816.F32 R8, R68.reuse, R84, R8 ;  /* 0x000000544408723c */ /* 0x040fe80000001808 */
[----:B------:R-:W-:Y:S01]  /*f9b0*/  PRMT R85, R120, 0x7632, R85 ;  /* 0x0000763278557816 */ /* 0x000fe20000000055 */
[----:B------:R-:W-:Y:S01]  /*f9c0*/  STG.E.U16 desc[UR28][R140.64+-0x4e], R98 ;  /* 0xffffb2628c007986 */ /* 0x000fe2000c10151c */
[----:B------:R-:W-:Y:S01]  /*f9d0*/  SHF.R.U32.HI R120, RZ, 0x18, R120 ;  /* 0x00000018ff787819 */ /* 0x000fe20000011678 */
[----:B------:R-:W-:Y:S01]  /*f9e0*/  @!P4 HADD2 R212, -R103.H0_H0, -RZ.H0_H0 ;  /* 0xa00000ff67d4c230 */ /* 0x000fe20000000900 */
[----:B------:R-:W-:Y:S01]  /*f9f0*/  LOP3.LUT R85, R85, 0xff, RZ, 0xc0, !PT ;  /* 0x000000ff55557812 */ /* 0x000fe200078ec0ff */
[-C--:B------:R-:W-:Y:S03]  /*fa00*/  HMMA.16816.F32 R12, R68, R86.reuse, R12 ;  /* 0x00000056440c723c */ /* 0x080fe6000000180c */
[----:B------:R-:W-:Y:S01]  /*fa10*/  @!P0 PRMT R104, R213, 0x5410, RZ ;  /* 0x00005410d5688816 */ /* 0x000fe200000000ff */
[----:B------:R-:W-:Y:S01]  /*fa20*/  FADD.FTZ R112, R158, R133 ;  /* 0x000000859e707221 */ /* 0x000fe20000010000 */
[----:B------:R-:W-:Y:S02]  /*fa30*/  ISETP.LE.U32.AND P1, PT, R120, UR8, PT ;  /* 0x0000000878007c0c */ /* 0x000fe4000bf23070 */
[----:B------:R-:W-:Y:S01]  /*fa40*/  ISETP.LE.U32.AND P0, PT, R85, UR8, PT ;  /* 0x0000000855007c0c */ /* 0x000fe2000bf03070 */
[----:B------:R-:W-:Y:S01]  /*fa50*/  STG.E.U16 desc[UR28][R146.64+-0x40], R104 ;  /* 0xffffc06892007986 */ /* 0x000fe2000c10151c */
[C---:B------:R-:W-:Y:S01]  /*fa60*/  PRMT R100, R111.reuse, 0x7610, R100 ;  /* 0x000076106f647816 */ /* 0x040fe20000000064 */
[C---:B------:R-:W-:Y:S04]  /*fa70*/  HMMA.16816.F32 R16, R72.reuse, R86, R16 ;  /* 0x000000564810723c */ /* 0x040fe80000001810 */
[----:B------:R-:W-:Y:S01]  /*fa80*/  PRMT R99, R111, 0x7632, R99 ;  /* 0x000076326f637816 */ /* 0x000fe20000000063 */
[----:B------:R-:W-:Y:S01]  /*fa90*/  IMAD.WIDE.U32 R110, R115, -0x2daee0ad, RZ ;  /* 0xd2511f53736e7825 */ /* 0x000fe200078e00ff */
[----:B------:R-:W-:Y:S02]  /*faa0*/  @!P4 PRMT R103, R212, 0x5410, RZ ;  /* 0x00005410d467c816 */ /* 0x000fe400000000ff */
[----:B------:R-:W-:Y:S01]  /*fab0*/  PRMT R102, R100, 0x5410, R99 ;  /* 0x0000541064667816 */ /* 0x000fe20000000063 */
[----:B------:R-:W-:Y:S01]  /*fac0*/  @!P1 HADD2 R220, -R99.H0_H0, -RZ.H0_H0 ;  /* 0xa00000ff63dc9230 */ /* 0x000fe20000000900 */
[----:B------:R-:W-:Y:S01]  /*fad0*/  LOP3.LUT R84, R119, 0xff, RZ, 0xc0, !PT ;  /* 0x000000ff77547812 */ /* 0x000fe200078ec0ff */
[----:B------:R-:W-:Y:S01]  /*fae0*/  @!P0 HADD2 R221, -R100.H0_H0, -RZ.H0_H0 ;  /* 0xa00000ff64dd8230 */ /* 0x000fe20000000900 */
[----:B------:R-:W-:Y:S01]  /*faf0*/  PRMT R97, R93, 0x5410, R92 ;  /* 0x000054105d617816 */ /* 0x000fe2000000005c */
[-C--:B--2---:R-:W-:Y:S01]  /*fb00*/  HMMA.16816.F32 R20, R72, R76.reuse, R20 ;  /* 0x0000004c4814723c */ /* 0x084fe20000001814 */
[----:B------:R-:W-:Y:S02]  /*fb10*/  STG.E.U16 desc[UR28][R146.64+-0x3e], R103 ;  /* 0xffffc26792007986 */ /* 0x000fe4000c10151c */
[----:B------:R-:W-:Y:S01]  /*fb20*/  @!P0 PRMT R100, R221, 0x5410, RZ ;  /* 0x00005410dd648816 */ /* 0x000fe200000000ff */
[----:B------:R-:W-:Y:S01]  /*fb30*/  FADD.FTZ R112, R157, R112 ;  /* 0x000000709d707221 */ /* 0x000fe20000010000 */
[----:B------:R-:W-:Y:S02]  /*fb40*/  @!P1 PRMT R99, R220, 0x5410, RZ ;  /* 0x00005410dc639816 */ /* 0x000fe400000000ff */
[----:B------:R-:W-:Y:S01]  /*fb50*/  ISETP.LE.U32.AND P4, PT, R84, UR8, PT ;  /* 0x0000000854007c0c */ /* 0x000fe2000bf83070 */
[----:B------:R-:W-:Y:S01]  /*fb60*/  STG.E.U16 desc[UR28][R124.64+-0x40], R100 ;  /* 0xffffc0647c007986 */ /* 0x000fe2000c10151c */
[----:B------:R-:W-:Y:S01]  /*fb70*/  @!P5 PRMT R92, R218, 0x5410, RZ ;  /* 0x00005410da5cd816 */ /* 0x000fe200000000ff */
[C---:B------:R-:W-:Y:S02]  /*fb80*/  HMMA.16816.F32 R24, R68.reuse, R76, R24 ;  /* 0x0000004c4418723c */ /* 0x040fe40000001818 */
[----:B------:R2:W-:Y:S02]  /*fb90*/  STG.E.U16 desc[UR28][R124.64+-0x3e], R99 ;  /* 0xffffc2637c007986 */ /* 0x0005e4000c10151c */
[----:B------:R-:W-:Y:S02]  /*fba0*/  SHF.R.U32.HI R86, RZ, 0x18, R119 ;  /* 0x00000018ff567819 */ /* 0x000fe40000011677 */
[----:B------:R-:W-:Y:S02]  /*fbb0*/  PRMT R105, R108, 0x7610, R105 ;  /* 0x000076106c697816 */ /* 0x000fe40000000069 */
[----:B------:R-:W-:Y:S01]  /*fbc0*/  ISETP.LE.U32.AND P0, PT, R86, UR8, PT ;  /* 0x0000000856007c0c */ /* 0x000fe2000bf03070 */
[-C--:B------:R-:W-:Y:S03]  /*fbd0*/  HMMA.16816.F32 R28, R68, R78.reuse, R28 ;  /* 0x0000004e441c723c */ /* 0x080fe6000000181c */
[----:B------:R-:W-:Y:S01]  /*fbe0*/  LOP3.LUT R111, R114, UR16, R111, 0x96, !PT ;  /* 0x00000010726f7c12 */ /* 0x000fe2000f8e966f */
[----:B------:R-:W-:Y:S01]  /*fbf0*/  @!P4 HADD2 R219, -R93.H0_H0, -RZ.H0_H0 ;  /* 0xa00000ff5ddbc230 */ /* 0x000fe20000000900 */
[----:B------:R-:W-:Y:S01]  /*fc00*/  ISETP.LE.U32.AND P1, PT, R173, UR8, PT ;  /* 0x00000008ad007c0c */ /* 0x000fe2000bf23070 */
[----:B------:R-:W-:Y:S01]  /*fc10*/  IMAD.WIDE.U32 R114, R122, -0x2daee0ad, RZ ;  /* 0xd2511f537a727825 */ /* 0x000fe200078e00ff */
[----:B------:R-:W-:Y:S01]  /*fc20*/  PRMT R96, R105, 0x5410, R90 ;  /* 0x0000541069607816 */ /* 0x000fe2000000005a */
[C---:B------:R-:W-:Y:S01]  /*fc30*/  HMMA.16816.F32 R32, R72.reuse, R78, R32 ;  /* 0x0000004e4820723c */ /* 0x040fe20000001820 */
[----:B------:R-:W3:Y:S03]  /*fc40*/  LDSM.16.MT88.4 R76, [R136+0x800] ;  /* 0x00080000884c783b */ /* 0x000ee60000004200 */
[----:B------:R-:W-:Y:S01]  /*fc50*/  @!P4 PRMT R93, R219, 0x5410, RZ ;  /* 0x00005410db5dc816 */ /* 0x000fe200000000ff */
[----:B------:R-:W-:Y:S01]  /*fc60*/  @!P6 HADD2 R217, -R105.H0_H0, -RZ.H0_H0 ;  /* 0xa00000ff69d9e230 */ /* 0x000fe20000000900 */
[----:B------:R-:W-:Y:S01]  /*fc70*/  ISETP.GT.U32.AND P4, PT, R128, UR8, PT ;  /* 0x0000000880007c0c */ /* 0x000fe2000bf84070 */
[----:B------:R-:W-:Y:S01]  /*fc80*/  @!P0 HADD2 R214, -R90.H0_H0, -RZ.H0_H0 ;  /* 0xa00000ff5ad68230 */ /* 0x000fe20000000900 */
[----:B------:R-:W-:Y:S01]  /*fc90*/  LOP3.LUT R109, R111, 0xffff, RZ, 0xc0, !PT ;  /* 0x0000ffff6f6d7812 */ /* 0x000fe200078ec0ff */
[-C--:B-1----:R-:W-:Y:S03]  /*fca0*/  HMMA.16816.F32 R36, R72, R80.reuse, R36 ;  /* 0x000000504824723c */ /* 0x082fe60000001824 */
[----:B------:R-:W-:Y:S01]  /*fcb0*/  @!P6 PRMT R105, R217, 0x5410, RZ ;  /* 0x00005410d969e816 */ /* 0x000fe200000000ff */
[----:B--2---:R-:W-:Y:S01]  /*fcc0*/  IMAD.WIDE R124, R135, 0x70, R124 ;  /* 0x00000070877c7825 */ /* 0x004fe200078e027c */
[----:B------:R-:W-:Y:S02]  /*fcd0*/  ISETP.GT.U32.AND P5, PT, R131, UR8, PT ;  /* 0x0000000883007c0c */ /* 0x000fe4000bfa4070 */
[----:B------:R-:W-:Y:S01]  /*fce0*/  ISETP.GT.U32.AND P6, PT, R134, UR8, PT ;  /* 0x0000000886007c0c */ /* 0x000fe2000bfc4070 */
[C---:B------:R-:W-:Y:S01]  /*fcf0*/  HMMA.16816.F32 R40, R68.reuse, R80, R40 ;  /* 0x000000504428723c */ /* 0x040fe20000001828 */
[----:B------:R-:W-:Y:S03]  /*fd00*/  STG.E.U16 desc[UR28][R124.64+-0x40], R93 ;  /* 0xffffc05d7c007986 */ /* 0x000fe6000c10151c */
[----:B------:R-:W-:Y:S01]  /*fd10*/  SHF.R.U32.HI R109, RZ, 0x8, R109 ;  /* 0x00000008ff6d7819 */ /* 0x000fe2000001166d */
[----:B------:R1:W-:Y:S01]  /*fd20*/  STG.E.U16 desc[UR28][R124.64+-0x3e], R92 ;  /* 0xffffc25c7c007986 */ /* 0x0003e2000c10151c */
[----:B------:R-:W-:Y:S01]  /*fd30*/  PRMT R104, R89, 0x5410, R88 ;  /* 0x0000541059687816 */ /* 0x000fe20000000058 */
[----:B------:R-:W-:Y:S01]  /*fd40*/  @P4 HADD2 R215, -R88.H0_H0, -RZ.H0_H0 ;  /* 0xa00000ff58d74230 */ /* 0x000fe20000000900 */
[----:B------:R-:W-:Y:S01]  /*fd50*/  LOP3.LUT R87, R109, 0xffff, RZ, 0xc0, !PT ;  /* 0x0000ffff6d577812 */ /* 0x000fe200078ec0ff */
[-C--:B------:R-:W-:Y:S01]  /*fd60*/  HMMA.16816.F32 R44, R68, R82.reuse, R44 ;  /* 0x00000052442c723c */ /* 0x080fe2000000182c */
[----:B------:R-:W-:Y:S02]  /*fd70*/  STG.E.U16 desc[UR28][R140.64+-0x40], R105 ;  /* 0xffffc0698c007986 */ /* 0x000fe4000c10151c */
[C---:B------:R-:W-:Y:S01]  /*fd80*/  PRMT R95, R107.reuse, 0x7610, R95 ;  /* 0x000076106b5f7816 */ /* 0x040fe2000000005f */
[----:B------:R-:W-:Y:S01]  /*fd90*/  @!P1 HADD2 R216, -R89.H0_H0, -RZ.H0_H0 ;  /* 0xa00000ff59d89230 */ /* 0x000fe20000000900 */
[----:B------:R-:W-:Y:S02]  /*fda0*/  PRMT R94, R107, 0x7632, R94 ;  /* 0x000076326b5e7816 */ /* 0x000fe4000000005e */
[----:B------:R-:W-:Y:S01]  /*fdb0*/  @!P0 PRMT R90, R214, 0x5410, RZ ;  /* 0x00005410d65a8816 */ /* 0x000fe200000000ff */
[C---:B------:R-:W-:Y:S04]  /*fdc0*/  HMMA.16816.F32 R48, R72.reuse, R82, R48 ;  /* 0x000000524830723c */ /* 0x040fe80000001830 */
[----:B------:R-:W-:Y:S01]  /*fdd0*/  @P4 PRMT R88, R215, 0x5410, RZ ;  /* 0x00005410d7584816 */ /* 0x000fe200000000ff */
[----:B------:R-:W-:Y:S01]  /*fde0*/  STG.E.U16 desc[UR28][R140.64+-0x3e], R90 ;  /* 0xffffc25a8c007986 */ /* 0x000fe2000c10151c */
[----:B------:R-:W-:Y:S01]  /*fdf0*/  ISETP.LE.U32.AND P4, PT, R87, UR8, PT ;  /* 0x0000000857007c0c */ /* 0x000fe2000bf83070 */
[----:B------:R-:W-:Y:S01]  /*fe00*/  @P5 HADD2 R208, -R95.H0_H0, -RZ.H0_H0 ;  /* 0xa00000ff5fd05230 */ /* 0x000fe20000000900 */
[----:B------:R-:W-:Y:S01]  /*fe10*/  SHF.R.U32.HI R87, RZ, 0x10, R119 ;  /* 0x00000010ff577819 */ /* 0x000fe20000011677 */
[----:B------:R-:W-:Y:S01]  /*fe20*/  @P6 HADD2 R207, -R94.H0_H0, -RZ.H0_H0 ;  /* 0xa00000ff5ecf6230 */ /* 0x000fe20000000900 */
[----:B------:R-:W-:Y:S01]  /*fe30*/  @!P1 PRMT R89, R216, 0x5410, RZ ;  /* 0x00005410d8599816 */ /* 0x000fe200000000ff */
[----:B------:R-:W-:Y:S01]  /*fe40*/  STG.E.U16 desc[UR28][R146.64+-0x2e], R88 ;  /* 0xffffd25892007986 */ /* 0x000fe2000c10151c */
[----:B------:R-:W-:Y:S01]  /*fe50*/  LOP3.LUT R87, R87, 0xff, RZ, 0xc0, !PT ;  /* 0x000000ff57577812 */ /* 0x000fe200078ec0ff */
[-C--:B---3--:R-:W-:Y:S02]  /*fe60*/  HMMA.16816.F32 R52, R72, R76.reuse, R52 ;  /* 0x0000004c4834723c */ /* 0x088fe40000001834 */
[----:B------:R2:W-:Y:S01]  /*fe70*/  STG.E.U16 desc[UR28][R146.64+-0x30], R89 ;  /* 0xffffd05992007986 */ /* 0x0005e2000c10151c */
[----:B------:R-:W-:Y:S01]  /*fe80*/  PRMT R103, R95, 0x5410, R94 ;  /* 0x000054105f677816 */ /* 0x000fe2000000005e */
[----:B-1----:R-:W-:Y:S01]  /*fe90*/  IMAD.WIDE R124, R135, -0x70, R124 ;  /* 0xffffff90877c7825 */ /* 0x002fe200078e027c */
[----:B------:R-:W-:Y:S01]  /*fea0*/  LOP3.LUT R118, R118, UR16, R115, 0x96, !PT ;  /* 0x0000001076767c12 */ /* 0x000fe2000f8e9673 */
[----:B------:R-:W-:Y:S01]  /*feb0*/  UIADD3 UR16, UPT, UPT, UR24, -0x1, URZ ;  /* 0xffffffff18107890 */ /* 0x000fe2000fffe0ff */
[----:B------:R-:W-:Y:S01]  /*fec0*/  @P5 PRMT R95, R208, 0x5410, RZ ;  /* 0x00005410d05f5816 */ /* 0x000fe200000000ff */
[C---:B------:R-:W-:Y:S04]  /*fed0*/  HMMA.16816.F32 R56, R68.reuse, R76, R56 ;  /* 0x0000004c4438723c */ /* 0x040fe80000001838 */
[----:B------:R-:W-:Y:S01]  /*fee0*/  @P6 PRMT R94, R207, 0x5410, RZ ;  /* 0x00005410cf5e6816 */ /* 0x000fe200000000ff */
[----:B------:R-:W-:Y:S01]  /*fef0*/  STG.E.U16 desc[UR28][R124.64+-0x30], R95 ;  /* 0xffffd05f7c007986 */ /* 0x000fe2000c10151c */
[----:B------:R-:W-:Y:S01]  /*ff00*/  PRMT R81, R160, 0x5410, R113 ;  /* 0x00005410a0517816 */ /* 0x000fe20000000071 */
[----:B------:R-:W-:Y:S01]  /*ff10*/  UMOV UR24, UR16 ;  /* 0x0000001000187c82 */ /* 0x000fe20008000000 */
[----:B------:R-:W-:Y:S01]  /*ff20*/  PRMT R115, R85, 0x5410, R120 ;  /* 0x0000541055737816 */ /* 0x000fe20000000078 */
[----:B------:R1:W-:Y:S01]  /*ff30*/  STG.E.U16 desc[UR28][R124.64+-0x2e], R94 ;  /* 0xffffd25e7c007986 */ /* 0x0003e2000c10151c */
[----:B------:R-:W-:Y:S01]  /*ff40*/  PRMT R123, R84, 0x5410, R123 ;  /* 0x00005410547b7816 */ /* 0x000fe2000000007b */
[-C--:B------:R-:W-:Y:S03]  /*ff50*/  HMMA.16816.F32 R60, R68, R78.reuse, R60 ;  /* 0x0000004e443c723c */ /* 0x080fe6000000183c */
[----:B------:R-:W-:Y:S02]  /*ff60*/  PRMT R113, R87, 0x5410, R86 ;  /* 0x0000541057717816 */ /* 0x000fe40000000056 */
[----:B------:R-:W-:Y:S01]  /*ff70*/  ISETP.LE.U32.AND P6, PT, R130, UR8, PT ;  /* 0x0000000882007c0c */ /* 0x000fe2000bfc3070 */
[----:B------:R-:W3:Y:S01]  /*ff80*/  LDSM.16.MT88.4 R84, [R196+0x7000] ;  /* 0x00700000c454783b */ /* 0x000ee20000004200 */
[----:B------:R-:W-:Y:S01]  /*ff90*/  ISETP.GT.U32.AND P0, PT, R171, UR8, PT ;  /* 0x00000008ab007c0c */ /* 0x000fe2000bf04070 */
[----:B------:R-:W-:Y:S01]  /*ffa0*/  HMMA.16816.F32 R64, R72, R78, R64 ;  /* 0x0000004e4840723c */ /* 0x000fe20000001840 */
[----:B--2---:R-:W2:Y:S03]  /*ffb0*/  MUFU.EX2 R89, R150 ;  /* 0x0000009600597308 */ /* 0x004ea60000000800 */
[----:B------:R-:W-:Y:S01]  /*ffc0*/  LOP3.LUT R80, R118, 0xffff, RZ, 0xc0, !PT ;  /* 0x0000ffff76507812 */ /* 0x000fe200078ec0ff */
[----:B------:R-:W-:Y:S01]  /*ffd0*/  FADD.FTZ R78, R156, R117 ;  /* 0x000000759c4e7221 */ /* 0x000fe20000010000 */
[----:B------:R-:W-:Y:S05]  /*ffe0*/  F2FP.F16.F32.PACK_AB R108, R157, R158 ;  /* 0x0000009e9d6c723e */ /* 0x000fea00000000ff */
[----:B------:R-:W-:Y:S01]  /*fff0*/  MUFU.EX2 R150, R139 ;  /* 0x0000008b00967308 */ /* 0x000fe20000000800 */
[C---:B------:R-:W-:Y:S02]  /*10000*/  PRMT R101, R106.reuse, 0x7610, R101 ;  /* 0x000076106a657816 */ /* 0x040fe40000000065 */
[----:B------:R-:W-:Y:S02]  /*10010*/  ISETP.GT.U32.AND P5, PT, R129, UR8, PT ;  /* 0x0000000881007c0c */ /* 0x000fe4000bfa4070 */
[----:B------:R-:W-:Y:S01]  /*10020*/  PRMT R100, R106, 0x7632, R100 ;  /* 0x000076326a647816 */ /* 0x000fe20000000064 */
[----:B------:R-:W-:Y:S01]  /*10030*/  @!P6 HADD2 R204, -R101.H0_H0, -RZ.H0_H0 ;  /* 0xa00000ff65cce230 */ /* 0x000fe20000000900 */
[----:B------:R-:W-:Y:S02]  /*10040*/  SHF.R.U32.HI R106, RZ, 0x8, R80 ;  /* 0x00000008ff6a7819 */ /* 0x000fe40000011650 */
[----:B------:R-:W-:Y:S01]  /*10050*/  PRMT R99, R108, 0x7610, R99 ;  /* 0x000076106c637816 */ /* 0x000fe20000000063 */
[----:B-1----:R-:W-:Y:S01]  /*10060*/  IMAD.WIDE R124, R135, 0x70, R124 ;  /* 0x00000070877c7825 */ /* 0x002fe200078e027c */
[----:B------:R-:W-:Y:S02]  /*10070*/  LOP3.LUT R80, R106, 0xffff, RZ, 0xc0, !PT ;  /* 0x0000ffff6a507812 */ /* 0x000fe400078ec0ff */
[----:B------:R-:W-:Y:S01]  /*10080*/  PRMT R92, R101, 0x5410, R100 ;  /* 0x00005410655c7816 */ /* 0x000fe20000000064 */
[----:B------:R-:W-:Y:S01]  /*10090*/  @P0 HADD2 R246, -R99.H0_H0, -RZ.H0_H0 ;  /* 0xa00000ff63f60230 */ /* 0x000fe20000000900 */
[----:B------:R-:W-:Y:S01]  /*100a0*/  PRMT R98, R108, 0x7632, R98 ;  /* 0x000076326c627816 */ /* 0x000fe20000000062 */
[----:B------:R-:W-:Y:S01]  /*100b0*/  @P5 HADD2 R203, -R100.H0_H0, -RZ.H0_H0 ;  /* 0xa00000ff64cb5230 */ /* 0x000fe20000000900 */
[----:B------:R-:W-:Y:S01]  /*100c0*/  PRMT R131, R131, 0x5410, R134 ;  /* 0x0000541083837816 */ /* 0x000fe20000000086 */
[----:B--2---:R-:W-:Y:S01]  /*100d0*/  FADD.FTZ R126, R89, R126 ;  /* 0x0000007e597e7221 */ /* 0x004fe20000010000 */
[----:B------:R-:W-:Y:S02]  /*100e0*/  @!P6 PRMT R101, R204, 0x5410, RZ ;  /* 0x00005410cc65e816 */ /* 0x000fe400000000ff */
[----:B------:R-:W-:Y:S02]  /*100f0*/  ISETP.LE.U32.AND P6, PT, R80, UR8, PT ;  /* 0x0000000850007c0c */ /* 0x000fe4000bfc3070 */
[----:B------:R-:W-:Y:S01]  /*10100*/  LOP3.LUT R90, R111, 0xff, RZ, 0xc0, !PT ;  /* 0x000000ff6f5a7812 */ /* 0x000fe200078ec0ff */
[----:B------:R-:W-:Y:S01]  /*10110*/  STG.E.U16 desc[UR28][R124.64+-0x30], R101 ;  /* 0xffffd0657c007986 */ /* 0x000fe2000c10151c */
[----:B------:R-:W-:Y:S02]  /*10120*/  PRMT R107, R173, 0x5410, R128 ;  /* 0x00005410ad6b7816 */ /* 0x000fe40000000080 */
[--C-:B------:R-:W-:Y:S02]  /*10130*/  HSET2.LE.AND R80, R81, R116.reuse, PT ;  /* 0x0000007451507233 */ /* 0x100fe40003803000 */
[--C-:B------:R-:W-:Y:S02]  /*10140*/  HSET2.LE.AND R81, R115, R116.reuse, PT ;  /* 0x0000007473517233 */ /* 0x100fe40003803000 */
[----:B------:R-:W-:Y:S02]  /*10150*/  PRMT R72, R99, 0x5410, R98 ;  /* 0x0000541063487816 */ /* 0x000fe40000000062 */
[----:B------:R-:W-:Y:S02]  /*10160*/  @P0 PRMT R99, R246, 0x5410, RZ ;  /* 0x00005410f6630816 */ /* 0x000fe400000000ff */
[----:B------:R-:W-:Y:S02]  /*10170*/  LOP3.LUT R131, R131, 0xff00ff, RZ, 0xc0, !PT ;  /* 0x00ff00ff83837812 */ /* 0x000fe400078ec0ff */
[----:B------:R-:W-:Y:S02]  /*10180*/  ISETP.LE.U32.AND P0, PT, R90, UR8, PT ;  /* 0x000000085a007c0c */ /* 0x000fe4000bf03070 */
[----:B------:R-:W-:Y:S02]  /*10190*/  PRMT R129, R130, 0x5410, R129 ;  /* 0x0000541082817816 */ /* 0x000fe40000000081 */
[--C-:B------:R-:W-:Y:S02]  /*101a0*/  HSET2.LE.AND R77, R107, R116.reuse, PT ;  /* 0x000000746b4d7233 */ /* 0x100fe40003803000 */
[----:B------:R-:W-:Y:S02]  /*101b0*/  ISETP.GT.U32.AND P1, PT, R172, UR8, PT ;  /* 0x00000008ac007c0c */ /* 0x000fe4000bf24070 */
[----:B------:R-:W-:Y:S02]  /*101c0*/  LOP3.LUT R81, R102, R81, RZ, 0xc0, !PT ;  /* 0x0000005166517212 */ /* 0x000fe400078ec0ff */
[----:B------:R-:W-:Y:S02]  /*101d0*/  PRMT R171, R171, 0x5410, R172 ;  /* 0x00005410abab7816 */ /* 0x000fe400000000ac */
[--C-:B------:R-:W-:Y:S02]  /*101e0*/  HSET2.LE.AND R102, R131, R116.reuse, PT ;  /* 0x0000007483667233 */ /* 0x100fe40003803000 */
[----:B------:R-:W-:Y:S02]  /*101f0*/  @P5 PRMT R100, R203, 0x5410, RZ ;  /* 0x00005410cb645816 */ /* 0x000fe400000000ff */
[--C-:B------:R-:W-:Y:S02]  /*10200*/  HSET2.LE.AND R71, R129, R116.reuse, PT ;  /* 0x0000007481477233 */ /* 0x100fe40003803000 */
[----:B------:R-:W-:Y:S01]  /*10210*/  LOP3.LUT R82, R104, R77, RZ, 0xc0, !PT ;  /* 0x0000004d68527212 */ /* 0x000fe200078ec0ff */
[----:B------:R1:W-:Y:S01]  /*10220*/  STG.E.U16 desc[UR28][R124.64+-0x2e], R100 ;  /* 0xffffd2647c007986 */ /* 0x0003e2000c10151c */
[--C-:B------:R-:W-:Y:S01]  /*10230*/  HSET2.LE.AND R76, R123, R116.reuse, PT ;  /* 0x000000747b4c7233 */ /* 0x100fe20003803000 */
[----:B------:R-:W-:Y:S01]  /*10240*/  @P1 HADD2 R239, -R98.H0_H0, -RZ.H0_H0 ;  /* 0xa00000ff62ef1230 */ /* 0x000fe20000000900 */
[----:B------:R-:W-:Y:S01]  /*10250*/  LOP3.LUT R171, R171, 0xff00ff, RZ, 0xc0, !PT ;  /* 0x00ff00ffabab7812 */ /* 0x000fe200078ec0ff */
[----:B------:R-:W-:Y:S01]  /*10260*/  STG.E.U16 desc[UR28][R140.64+-0x30], R99 ;  /* 0xffffd0638c007986 */ /* 0x000fe2000c10151c */
[----:B------:R-:W-:Y:S02]  /*10270*/  F2FP.F16.F32.PACK_AB R77, R155, R156 ;  /* 0x0000009c9b4d723e */ /* 0x000fe400000000ff */
[----:B------:R-:W-:Y:S02]  /*10280*/  LOP3.LUT R80, R91, R80, RZ, 0xc0, !PT ;  /* 0x000000505b507212 */ /* 0x000fe400078ec0ff */
[----:B------:R-:W-:Y:S01]  /*10290*/  LOP3.LUT R83, R103, R102, RZ, 0xc0, !PT ;  /* 0x0000006667537212 */ /* 0x000fe200078ec0ff */
[----:B------:R2:W4:Y:S01]  /*102a0*/  MUFU.EX2 R91, R153 ;  /* 0x00000099005b7308 */ /* 0x0005220000000800 */
[----:B------:R-:W-:Y:S01]  /*102b0*/  LOP3.LUT R70, R92, R71, RZ, 0xc0, !PT ;  /* 0x000000475c467212 */ /* 0x000fe200078ec0ff */
[----:B------:R-:W-:Y:S01]  /*102c0*/  @!P0 HADD2 R242, -R77.H0_H0, -RZ.H0_H0 ;  /* 0xa00000ff4df28230 */ /* 0x000fe20000000900 */
[----:B------:R-:W-:Y:S02]  /*102d0*/  PRMT R92, R111, 0x7632, R92 ;  /* 0x000076326f5c7816 */ /* 0x000fe4000000005c */
[--C-:B------:R-:W-:Y:S01]  /*102e0*/  HSET2.LE.AND R69, R113, R116.reuse, PT ;  /* 0x0000007471457233 */ /* 0x100fe20003803000 */
[-C--:B---3--:R-:W-:Y:S05]  /*102f0*/  HMMA.16816.F32 R4, R80, R84.reuse, R4 ;  /* 0x000000545004723c */ /* 0x088fea0000001804 */
[----:B------:R-:W-:Y:S01]  /*10300*/  LOP3.LUT R68, R97, R76, RZ, 0xc0, !PT ;  /* 0x0000004c61447212 */ /* 0x000fe200078ec0ff */
[----:B------:R-:W-:Y:S01]  /*10310*/  IMAD.MOV.U32 R97, RZ, RZ, R114 ;  /* 0x000000ffff617224 */ /* 0x000fe200078e0072 */
[--C-:B------:R-:W-:Y:S01]  /*10320*/  HSET2.LE.AND R71, R171, R116.reuse, PT ;  /* 0x00000074ab477233 */ /* 0x100fe20003803000 */
[----:B--2---:R-:W-:Y:S01]  /*10330*/  FADD.FTZ R153, R155, R78 ;  /* 0x0000004e9b997221 */ /* 0x004fe20000010000 */
[----:B------:R-:W-:Y:S02]  /*10340*/  PRMT R76, R77, 0x7632, R76 ;  /* 0x000076324d4c7816 */ /* 0x000fe4000000004c */
[----:B------:R-:W-:Y:S01]  /*10350*/  LOP3.LUT R92, R92, 0xff, RZ, 0xc0, !PT ;  /* 0x000000ff5c5c7812 */ /* 0x000fe200078ec0ff */
[----:B-1----:R-:W-:Y:S01]  /*10360*/  IMAD.WIDE R124, R135, -0x70, R124 ;  /* 0xffffff90877c7825 */ /* 0x002fe200078e027c */
[----:B------:R-:W-:Y:S02]  /*10370*/  LOP3.LUT R71, R72, R71, RZ, 0xc0, !PT ;  /* 0x0000004748477212 */ /* 0x000fe400078ec0ff */
[----:B------:R-:W-:Y:S01]  /*10380*/  LOP3.LUT R69, R96, R69, RZ, 0xc0, !PT ;  /* 0x0000004560457212 */ /* 0x000fe200078ec0ff */
[----:B------:R-:W-:Y:S01]  /*10390*/  @!P4 HADD2 R241, -R76.H0_H0, -RZ.H0_H0 ;  /* 0xa00000ff4cf1c230 */ /* 0x000fe20000000900 */
[----:B------:R-:W-:Y:S01]  /*103a0*/  PRMT R128, R77, 0x5410, R76 ;  /* 0x000054104d807816 */ /* 0x000fe2000000004c */
[----:B------:R-:W-:Y:S01]  /*103b0*/  FADD.FTZ R96, R154, R127 ;  /* 0x0000007f9a607221 */ /* 0x000fe20000010000 */
[----:B------:R-:W-:Y:S02]  /*103c0*/  SHF.R.U32.HI R111, RZ, 0x18, R111 ;  /* 0x00000018ff6f7819 */ /* 0x000fe4000001166f */
[----:B------:R-:W-:Y:S01]  /*103d0*/  @!P0 PRMT R77, R242, 0x5410, RZ ;  /* 0x00005410f24d8816 */ /* 0x000fe200000000ff */
[C---:B------:R-:W-:Y:S04]  /*103e0*/  HMMA.16816.F32 R8, R68.reuse, R84, R8 ;  /* 0x000000544408723c */ /* 0x040fe80000001808 */
[----:B------:R-:W-:Y:S02]  /*103f0*/  ISETP.LE.U32.AND P0, PT, R92, UR8, PT ;  /* 0x000000085c007c0c */ /* 0x000fe4000bf03070 */
[----:B------:R-:W-:Y:S02]  /*10400*/  @P1 PRMT R98, R239, 0x5410, RZ ;  /* 0x00005410ef621816 */ /* 0x000fe400000000ff */
[-C--:B------:R-:W-:Y:S03]  /*10410*/  HMMA.16816.F32 R12, R68, R86.reuse, R12 ;  /* 0x00000056440c723c */ /* 0x080fe6000000180c */
[----:B------:R-:W-:Y:S01]  /*10420*/  ISETP.LE.U32.AND P1, PT, R111, UR8, PT ;  /* 0x000000086f007c0c */ /* 0x000fe2000bf23070 */
[----:B------:R1:W-:Y:S01]  /*10430*/  STG.E.U16 desc[UR28][R140.64+-0x2e], R98 ;  /* 0xffffd2628c007986 */ /* 0x0003e2000c10151c */
[----:B----4-:R-:W-:Y:S02]  /*10440*/  F2FP.F16.F32.PACK_AB R85, R91, R154 ;  /* 0x0000009a5b55723e */ /* 0x010fe400000000ff */
[----:B------:R-:W-:Y:S01]  /*10450*/  PRMT R73, R118, 0x7632, R73 ;  /* 0x0000763276497816 */ /* 0x000fe20000000049 */
[C---:B------:R-:W-:Y:S01]  /*10460*/  HMMA.16816.F32 R16, R80.reuse, R86, R16 ;  /* 0x000000565010723c */ /* 0x040fe20000001810 */
[----:B------:R-:W-:Y:S01]  /*10470*/  STG.E.U16 desc[UR28][R146.64+-0x20], R77 ;  /* 0xffffe04d92007986 */ /* 0x000fe2000c10151c */
[----:B------:R-:W2:Y:S02]  /*10480*/  MUFU.EX2 R87, R152 ;  /* 0x0000009800577308 */ /* 0x000ea40000000800 */
[----:B------:R-:W-:Y:S01]  /*10490*/  PRMT R84, R85, 0x7632, R84 ;  /* 0x0000763255547816 */ /* 0x000fe20000000054 */
[----:B------:R-:W-:Y:S01]  /*104a0*/  @!P0 HADD2 R234, -R85.H0_H0, -RZ.H0_H0 ;  /* 0xa00000ff55ea8230 */ /* 0x000fe20000000900 */
[----:B------:R-:W-:Y:S06]  /*104b0*/  LOP3.LUT R73, R73, 0xff, RZ, 0xc0, !PT ;  /* 0x000000ff49497812 */ /* 0x000fec00078ec0ff */
[----:B------:R-:W-:Y:S01]  /*104c0*/  MUFU.EX2 R152, R137 ;  /* 0x0000008900987308 */ /* 0x000fe20000000800 */
[----:B------:R-:W-:Y:S01]  /*104d0*/  @!P4 PRMT R76, R241, 0x5410, RZ ;  /* 0x00005410f14cc816 */ /* 0x000fe200000000ff */
[----:B------:R-:W-:Y:S01]  /*104e0*/  @!P1 HADD2 R233, -R84.H0_H0, -RZ.H0_H0 ;  /* 0xa00000ff54e99230 */ /* 0x000fe20000000900 */
[----:B------:R-:W-:Y:S02]  /*104f0*/  ISETP.LE.U32.AND P5, PT, R73, UR8, PT ;  /* 0x0000000849007c0c */ /* 0x000fe4000bfa3070 */
[----:B------:R-:W-:Y:S01]  /*10500*/  PRMT R129, R85, 0x5410, R84 ;  /* 0x0000541055817816 */ /* 0x000fe20000000054 */
[----:B------:R-:W3:Y:S01]  /*10510*/  LDSM.16.MT88.4 R72, [R193+0x7000] ;  /* 0x00700000c148783b */ /* 0x000ee20000004200 */
[----:B------:R-:W-:Y:S02]  /*10520*/  @!P0 PRMT R85, R234, 0x5410, RZ ;  /* 0x00005410ea558816 */ /* 0x000fe400000000ff */
[----:B------:R-:W-:Y:S01]  /*10530*/  @!P1 PRMT R84, R233, 0x5410, RZ ;  /* 0x00005410e9549816 */ /* 0x000fe200000000ff */
[----:B--2---:R-:W-:Y:S01]  /*10540*/  FADD.FTZ R112, R87, R112 ;  /* 0x0000007057707221 */ /* 0x004fe20000010000 */
[----:B------:R-:W-:Y:S02]  /*10550*/  LOP3.LUT R93, R118, 0xff, RZ, 0xc0, !PT ;  /* 0x000000ff765d7812 */ /* 0x000fe400078ec0ff */
[----:B------:R-:W-:Y:S01]  /*10560*/  SHF.R.U32.HI R94, RZ, 0x18, R118 ;  /* 0x00000018ff5e7819 */ /* 0x000fe20000011676 */
[----:B------:R-:W-:Y:S01]  /*10570*/  STG.E.U16 desc[UR28][R146.64+-0x1e], R76 ;  /* 0xffffe24c92007986 */ /* 0x000fe2000c10151c */
[----:B------:R-:W-:Y:S02]  /*10580*/  ISETP.LE.U32.AND P4, PT, R93, UR8, PT ;  /* 0x000000085d007c0c */ /* 0x000fe4000bf83070 */
[----:B------:R-:W-:Y:S01]  /*10590*/  F2FP.F16.F32.PACK_AB R89, R149, R89 ;  /* 0x000000599559723e */ /* 0x000fe200000000ff */
[----:B------:R2:W-:Y:S01]  /*105a0*/  STG.E.U16 desc[UR28][R124.64+-0x20], R85 ;  /* 0xffffe0557c007986 */ /* 0x0005e2000c10151c */
[----:B------:R-:W-:Y:S02]  /*105b0*/  ISETP.LE.U32.AND P0, PT, R94, UR8, PT ;  /* 0x000000085e007c0c */ /* 0x000fe4000bf03070 */
[----:B------:R-:W-:Y:S01]  /*105c0*/  PRMT R88, R89, 0x7632, R88 ;  /* 0x0000763259587816 */ /* 0x000fe20000000058 */
[----:B------:R4:W-:Y:S01]  /*105d0*/  STG.E.U16 desc[UR28][R124.64+-0x1e], R84 ;  /* 0xffffe2547c007986 */ /* 0x0009e2000c10151c */
[----:B------:R-:W-:Y:S02]  /*105e0*/  F2FP.F16.F32.PACK_AB R87, R151, R87 ;  /* 0x000000579757723e */ /* 0x000fe400000000ff */
[----:B-1----:R-:W-:Y:S01]  /*105f0*/  PRMT R98, R110, 0x7771, RZ ;  /* 0x000077716e627816 */ /* 0x002fe200000000ff */
[----:B------:R-:W-:Y:S01]  /*10600*/  @!P6 HADD2 R230, -R88.H0_H0, -RZ.H0_H0 ;  /* 0xa00000ff58e6e230 */ /* 0x000fe20000000900 */
[----:B------:R-:W-:Y:S01]  /*10610*/  PRMT R100, R89, 0x5410, R88 ;  /* 0x0000541059647816 */ /* 0x000fe20000000058 */
[----:B------:R-:W-:Y:S01]  /*10620*/  @!P4 HADD2 R231, -R89.H0_H0, -RZ.H0_H0 ;  /* 0xa00000ff59e7c230 */ /* 0x000fe20000000900 */
[----:B------:R-:W-:Y:S01]  /*10630*/  PRMT R86, R87, 0x7632, R86 ;  /* 0x0000763257567816 */ /* 0x000fe20000000056 */
[----:B------:R-:W1:Y:S01]  /*10640*/  LDSM.16.MT88.4 R76, [R121+0x1000] ;  /* 0x00100000794c783b */ /* 0x000e620000004200 */
[----:B------:R-:W-:Y:S01]  /*10650*/  @!P6 PRMT R88, R230, 0x5410, RZ ;  /* 0x00005410e658e816 */ /* 0x000fe200000000ff */
[----:B------:R-:W-:Y:S01]  /*10660*/  @!P5 HADD2 R238, -R87.H0_H0, -RZ.H0_H0 ;  /* 0xa00000ff57eed230 */ /* 0x000fe20000000900 */
[----:B------:R-:W-:Y:S01]  /*10670*/  @!P4 PRMT R89, R231, 0x5410, RZ ;  /* 0x00005410e759c816 */ /* 0x000fe200000000ff */
[----:B------:R-:W-:Y:S01]  /*10680*/  @!P0 HADD2 R237, -R86.H0_H0, -RZ.H0_H0 ;  /* 0xa00000ff56ed8230 */ /* 0x000fe20000000900 */
[----:B------:R-:W-:Y:S02]  /*10690*/  ISETP.GT.U32.AND P4, PT, R98, UR8, PT ;  /* 0x0000000862007c0c */ /* 0x000fe4000bf84070 */
[----:B------:R-:W-:Y:S01]  /*106a0*/  PRMT R101, R87, 0x5410, R86 ;  /* 0x0000541057657816 */ /* 0x000fe20000000056 */
[----:B------:R-:W-:Y:S01]  /*106b0*/  LDSM.16.MT88.4 R120, [R121+0x1800] ;  /* 0x001800007978783b */ /* 0x000fe20000004200 */
[----:B------:R-:W-:Y:S02]  /*106c0*/  @!P0 PRMT R86, R237, 0x5410, RZ ;  /* 0x00005410ed568816 */ /* 0x000fe400000000ff */
[----:B------:R-:W-:Y:S02]  /*106d0*/  @!P5 PRMT R87, R238, 0x5410, RZ ;  /* 0x00005410ee57d816 */ /* 0x000fe400000000ff */
[----:B------:R-:W-:Y:S02]  /*106e0*/  PRMT R99, R110, 0x7773, RZ ;  /* 0x000077736e637816 */ /* 0x000fe400000000ff */
[----:B--2---:R-:W-:Y:S01]  /*106f0*/  F2FP.F16.F32.PACK_AB R85, R145, R148 ;  /* 0x000000949155723e */ /* 0x004fe200000000ff */
[-C--:B---3--:R-:W-:Y:S03]  /*10700*/  HMMA.16816.F32 R20, R80, R72.reuse, R20 ;  /* 0x000000485014723c */ /* 0x088fe60000001814 */
[----:B----4-:R-:W-:Y:S01]  /*10710*/  IMAD.WIDE R124, R135, 0x70, R124 ;  /* 0x00000070877c7825 */ /* 0x010fe200078e027c */
[C---:B------:R-:W-:Y:S03]  /*10720*/  PRMT R84, R85.reuse, 0x7632, R84 ;  /* 0x0000763255547816 */ /* 0x040fe60000000054 */
[----:B------:R-:W-:Y:S01]  /*10730*/  FADD.FTZ R148, R148, R153 ;  /* 0x0000009994947221 */ /* 0x000fe20000010000 */
[----:B------:R-:W-:Y:S01]  /*10740*/  PRMT R111, R92, 0x5410, R111 ;  /* 0x000054105c6f7816 */ /* 0x000fe2000000006f */
[C---:B------:R-:W-:Y:S01]  /*10750*/  HMMA.16816.F32 R24, R68.reuse, R72, R24 ;  /* 0x000000484418723c */ /* 0x040fe20000001818 */
[----:B------:R2:W-:Y:S03]  /*10760*/  STG.E.U16 desc[UR28][R124.64+-0x20], R89 ;  /* 0xffffe0597c007986 */ /* 0x0005e6000c10151c */
[----:B------:R-:W-:Y:S01]  /*10770*/  @P4 HADD2 R245, -R84.H0_H0, -RZ.H0_H0 ;  /* 0xa00000ff54f54230 */ /* 0x000fe20000000900 */
[----:B------:R-:W-:Y:S01]  /*10780*/  STG.E.U16 desc[UR28][R124.64+-0x1e], R88 ;  /* 0xffffe2587c007986 */ /* 0x000fe2000c10151c */
[----:B------:R-:W-:Y:S01]  /*10790*/  PRMT R130, R85, 0x5410, R84 ;  /* 0x0000541055827816 */ /* 0x000fe20000000054 */
[----:B------:R-:W-:Y:S01]  /*107a0*/  IMAD.MOV.U32 R72, RZ, RZ, R110 ;  /* 0x000000ffff487224 */ /* 0x000fe200078e006e */
[-C--:B------:R-:W-:Y:S01]  /*107b0*/  HMMA.16816.F32 R28, R68, R74.reuse, R28 ;  /* 0x0000004a441c723c */ /* 0x080fe2000000181c */
[----:B------:R3:W-:Y:S02]  /*107c0*/  STG.E.U16 desc[UR28][R140.64+-0x1e], R86 ;  /* 0xffffe2568c007986 */ /* 0x0007e4000c10151c */
[----:B------:R-:W-:Y:S02]  /*107d0*/  @P4 PRMT R84, R245, 0x5410, RZ ;  /* 0x00005410f5544816 */ /* 0x000fe400000000ff */
[----:B------:R-:W-:Y:S01]  /*107e0*/  STG.E.U16 desc[UR28][R140.64+-0x20], R87 ;  /* 0xffffe0578c007986 */ /* 0x000fe2000c10151c */
[----:B------:R-:W-:Y:S02]  /*107f0*/  LOP3.LUT R95, R72, 0xff, RZ, 0xc0, !PT ;  /* 0x000000ff485f7812 */ /* 0x000fe400078ec0ff */
[C---:B------:R-:W-:Y:S01]  /*10800*/  HMMA.16816.F32 R32, R80.reuse, R74, R32 ;  /* 0x0000004a5020723c */ /* 0x040fe20000001820 */
[----:B------:R4:W-:Y:S03]  /*10810*/  STG.E.U16 desc[UR28][R146.64+-0xe], R84 ;  /* 0xfffff25492007986 */ /* 0x0009e6000c10151c */
[----:B------:R-:W-:Y:S02]  /*10820*/  IADD3 R72, P0, PT, R146, -0x80, RZ ;  /* 0xffffff8092487810 */ /* 0x000fe40007f1e0ff */
[----:B------:R-:W-:Y:S02]  /*10830*/  ISETP.LE.U32.AND P1, PT, R95, UR8, PT ;  /* 0x000000085f007c0c */ /* 0x000fe4000bf23070 */
[-C--:B-1----:R-:W-:Y:S01]  /*10840*/  HMMA.16816.F32 R36, R80, R76.reuse, R36 ;  /* 0x0000004c5024723c */ /* 0x082fe20000001824 */
[----:B------:R1:W-:Y:S02]  /*10850*/  STL [R1+0x68], R72 ;  /* 0x0000684801007387 */ /* 0x0003e40000100800 */
[----:B------:R-:W-:Y:S02]  /*10860*/  ISETP.GT.U32.AND P4, PT, R99, UR8, PT ;  /* 0x0000000863007c0c */ /* 0x000fe4000bf84070 */
[----:B--2---:R-:W-:Y:S02]  /*10870*/  PRMT R89, R114, 0x7772, RZ ;  /* 0x0000777272597816 */ /* 0x004fe400000000ff */
[----:B------:R-:W-:Y:S01]  /*10880*/  PRMT R109, R90, 0x5410, R109 ;  /* 0x000054105a6d7816 */ /* 0x000fe2000000006d */
[C---:B------:R-:W-:Y:S04]  /*10890*/  HMMA.16816.F32 R40, R68.reuse, R76, R40 ;  /* 0x0000004c4428723c */ /* 0x040fe80000001828 */
[----:B---3--:R-:W-:Y:S01]  /*108a0*/  PRMT R86, R110, 0x7772, RZ ;  /* 0x000077726e567816 */ /* 0x008fe200000000ff */
[----:B------:R-:W-:Y:S02]  /*108b0*/  @!P1 HADD2 R240, -R85.H0_H0, -RZ.H0_H0 ;  /* 0xa00000ff55f09230 */ /* 0x000fe40000000900 */
[----:B------:R-:W-:Y:S01]  /*108c0*/  IMAD.WIDE R124, R135, -0x70, R124 ;  /* 0xffffff90877c7825 */ /* 0x000fe200078e027c */
[----:B------:R-:W-:Y:S01]  /*108d0*/  PRMT R88, R114, 0x7773, RZ ;  /* 0x0000777372587816 */ /* 0x000fe200000000ff */
[-C--:B------:R-:W-:Y:S03]  /*108e0*/  HMMA.16816.F32 R44, R68, R78.reuse, R44 ;  /* 0x0000004e442c723c */ /* 0x080fe6000000182c */
[----:B------:R-:W-:Y:S02]  /*108f0*/  ISETP.GT.U32.AND P5, PT, R86, UR8, PT ;  /* 0x0000000856007c0c */ /* 0x000fe4000bfa4070 */
[----:B----4-:R-:W-:Y:S02]  /*10900*/  F2FP.F16.F32.PACK_AB R84, R143, R144 ;  /* 0x000000908f54723e */ /* 0x010fe400000000ff */
[----:B------:R-:W-:Y:S01]  /*10910*/  @!P1 PRMT R85, R240, 0x5410, RZ ;  /* 0x00005410f0559816 */ /* 0x000fe200000000ff */
[C---:B------:R-:W-:Y:S04]  /*10920*/  HMMA.16816.F32 R48, R80.reuse, R78, R48 ;  /* 0x0000004e5030723c */ /* 0x040fe80000001830 */
[C---:B------:R-:W-:Y:S01]  /*10930*/  PRMT R77, R84.reuse, 0x7610, R77 ;  /* 0x00007610544d7816 */ /* 0x040fe2000000004d */
[----:B------:R2:W-:Y:S01]  /*10940*/  STG.E.U16 desc[UR28][R146.64+-0x10], R85 ;  /* 0xfffff05592007986 */ /* 0x0005e2000c10151c */
[----:B------:R-:W-:Y:S02]  /*10950*/  PRMT R76, R84, 0x7632, R76 ;  /* 0x00007632544c7816 */ /* 0x000fe4000000004c */
[----:B-1----:R-:W-:Y:S01]  /*10960*/  IADD3.X R72, PT, PT, R147, -0x1, RZ, P0, !PT ;  /* 0xffffffff93487810 */ /* 0x002fe200007fe4ff */
[----:B------:R-:W-:Y:S01]  /*10970*/  @P5 HADD2 R244, -R77.H0_H0, -RZ.H0_H0 ;  /* 0xa00000ff4df45230 */ /* 0x000fe20000000900 */
[----:B------:R-:W-:Y:S01]  /*10980*/  PRMT R131, R77, 0x5410, R76 ;  /* 0x000054104d837816 */ /* 0x000fe2000000004c */
[----:B------:R-:W-:Y:S01]  /*10990*/  @P4 HADD2 R243, -R76.H0_H0, -RZ.H0_H0 ;  /* 0xa00000ff4cf34230 */ /* 0x000fe20000000900 */
[----:B------:R-:W-:Y:S01]  /*109a0*/  SHF.R.U32.HI R79, RZ, 0x10, R118 ;  /* 0x00000010ff4f7819 */ /* 0x000fe20000011676 */
[----:B------:R-:W-:Y:S01]  /*109b0*/  STL [R1+0x6c], R72 ;  /* 0x00006c4801007387 */ /* 0x000fe20000100800 */
[----:B------:R-:W-:Y:S02]  /*109c0*/  @P5 PRMT R77, R244, 0x5410, RZ ;  /* 0x00005410f44d5816 */ /* 0x000fe400000000ff */
[----:B------:R-:W-:Y:S01]  /*109d0*/  @P4 PRMT R76, R243, 0x5410, RZ ;  /* 0x00005410f34c4816 */ /* 0x000fe200000000ff */
[----:B------:R-:W1:Y:S01]  /*109e0*/  LDSM.16.MT88.4 R72, [R136+0x1000] ;  /* 0x001000008848783b */ /* 0x000e620000004200 */
[----:B------:R-:W-:Y:S02]  /*109f0*/  PRMT R87, R114, 0x7771, RZ ;  /* 0x0000777172577816 */ /* 0x000fe400000000ff */
[----:B------:R-:W-:Y:S02]  /*10a00*/  LOP3.LUT R79, R79, 0xff, RZ, 0xc0, !PT ;  /* 0x000000ff4f4f7812 */ /* 0x000fe400078ec0ff */
[----:B------:R-:W-:Y:S02]  /*10a10*/  ISETP.GT.U32.AND P0, PT, R87, UR8, PT ;  /* 0x0000000857007c0c */ /* 0x000fe4000bf04070 */
[--C-:B------:R-:W-:Y:S01]  /*10a20*/  HSET2.LE.AND R78, R111, R116.reuse, PT ;  /* 0x000000746f4e7233 */ /* 0x100fe20003803000 */
[----:B------:R3:W-:Y:S01]  /*10a30*/  STG.E.U16 desc[UR28][R124.64+-0x10], R77 ;  /* 0xfffff04d7c007986 */ /* 0x0007e2000c10151c */
[----:B------:R-:W-:Y:S02]  /*10a40*/  PRMT R86, R86, 0x5410, R99 ;  /* 0x0000541056567816 */ /* 0x000fe40000000063 */
[----:B------:R-:W-:Y:S01]  /*10a50*/  PRMT R103, R89, 0x5410, R88 ;  /* 0x0000541059677816 */ /* 0x000fe20000000058 */
[----:B------:R4:W-:Y:S01]  /*10a60*/  STG.E.U16 desc[UR28][R124.64+-0xe], R76 ;  /* 0xfffff24c7c007986 */ /* 0x0009e2000c10151c */
[----:B------:R-:W-:Y:S01]  /*10a70*/  LOP3.LUT R129, R129, R78, RZ, 0xc0, !PT ;  /* 0x0000004e81817212 */ /* 0x000fe200078ec0ff */
[----:B--2---:R-:W-:Y:S01]  /*10a80*/  FADD.FTZ R146, R149, R126 ;  /* 0x0000007e95927221 */ /* 0x004fe20000010000 */
[----:B------:R-:W-:Y:S01]  /*10a90*/  FADD.FTZ R147, R91, R96 ;  /* 0x000000605b937221 */ /* 0x000fe20000010000 */
[----:B------:R2:W2:Y:S01]  /*10aa0*/  MUFU.EX2 R149, R142 ;  /* 0x0000008e00957308 */ /* 0x0004a20000000800 */
[----:B------:R-:W-:Y:S02]  /*10ab0*/  PRMT R85, R95, 0x5410, R98 ;  /* 0x000054105f557816 */ /* 0x000fe40000000062 */
[----:B------:R-:W-:Y:S01]  /*10ac0*/  FADD.FTZ R144, R144, R147 ;  /* 0x0000009390907221 */ /* 0x000fe20000010000 */
[----:B------:R-:W-:Y:S02]  /*10ad0*/  LOP3.LUT R96, R97, 0xff, RZ, 0xc0, !PT ;  /* 0x000000ff61607812 */ /* 0x000fe400078ec0ff */
[----:B------:R-:W-:Y:S02]  /*10ae0*/  LOP3.LUT R103, R103, 0xff00ff, RZ, 0xc0, !PT ;  /* 0x00ff00ff67677812 */ /* 0x000fe400078ec0ff */
[C---:B------:R-:W-:Y:S02]  /*10af0*/  ISETP.LE.U32.AND P1, PT, R96.reuse, UR8, PT ;  /* 0x0000000860007c0c */ /* 0x040fe4000bf23070 */
[----:B------:R-:W-:Y:S02]  /*10b00*/  PRMT R91, R96, 0x5410, R87 ;  /* 0x00005410605b7816 */ /* 0x000fe40000000057 */
[--C-:B------:R-:W-:Y:S01]  /*10b10*/  HSET2.LE.AND R103, R103, R116.reuse, PT ;  /* 0x0000007467677233 */ /* 0x100fe20003803000 */
[----:B--2---:R-:W-:Y:S01]  /*10b20*/  FADD.FTZ R142, R151, R112 ;  /* 0x00000070978e7221 */ /* 0x004fe20000010000 */
[----:B------:R-:W-:Y:S01]  /*10b30*/  F2FP.F16.F32.PACK_AB R87, R150, R149 ;  /* 0x000000959657723e */ /* 0x000fe200000000ff */
[----:B------:R-:W-:Y:S01]  /*10b40*/  LDSM.16.MT88.4 R112, [R193+0x7800] ;  /* 0x00780000c170783b */ /* 0x000fe20000004200 */
[----:B------:R2:W2:Y:S01]  /*10b50*/  MUFU.EX2 R151, R138 ;  /* 0x0000008a00977308 */ /* 0x0004a20000000800 */
[----:B---3--:R-:W-:Y:S01]  /*10b60*/  PRMT R77, R93, 0x5410, R106 ;  /* 0x000054105d4d7816 */ /* 0x008fe2000000006a */
[----:B------:R-:W-:Y:S01]  /*10b70*/  FADD.FTZ R149, R149, R146 ;  /* 0x0000009295957221 */ /* 0x000fe20000010000 */
[----:B------:R-:W-:Y:S02]  /*10b80*/  PRMT R84, R87, 0x7632, R84 ;  /* 0x0000763257547816 */ /* 0x000fe40000000054 */
[----:B------:R-:W-:Y:S02]  /*10b90*/  @!P1 HADD2 R228, -R87.H0_H0, -RZ.H0_H0 ;  /* 0xa00000ff57e49230 */ /* 0x000fe40000000900 */
[----:B----4-:R-:W-:Y:S01]  /*10ba0*/  IMAD.WIDE R124, R135, 0x70, R124 ;  /* 0x00000070877c7825 */ /* 0x010fe200078e027c */
[-C--:B-1----:R-:W-:Y:S01]  /*10bb0*/  HMMA.16816.F32 R52, R80, R72.reuse, R52 ;  /* 0x000000485034723c */ /* 0x082fe20000001834 */
[----:B------:R-:W1:Y:S02]  /*10bc0*/  LDSM.16.MT88.4 R104, [R196+0x7800] ;  /* 0x00780000c468783b */ /* 0x000e640000004200 */
[----:B------:R-:W-:Y:S01]  /*10bd0*/  PRMT R102, R87, 0x5410, R84 ;  /* 0x0000541057667816 */ /* 0x000fe20000000054 */
[----:B------:R-:W-:Y:S01]  /*10be0*/  @P0 HADD2 R197, -R84.H0_H0, -RZ.H0_H0 ;  /* 0xa00000ff54c50230 */ /* 0x000fe20000000900 */
[----:B------:R-:W-:Y:S01]  /*10bf0*/  @!P1 PRMT R87, R228, 0x5410, RZ ;  /* 0x00005410e4579816 */ /* 0x000fe200000000ff */
[----:B------:R-:W-:Y:S01]  /*10c00*/  IMAD.MOV.U32 R135, RZ, RZ, R2 ;  /* 0x000000ffff877224 */ /* 0x000fe200078e0002 */
[----:B------:R-:W-:Y:S01]  /*10c10*/  ISETP.GT.U32.AND P1, PT, R89, UR8, PT ;  /* 0x0000000859007c0c */ /* 0x000fe2000bf24070 */
[C---:B------:R-:W-:Y:S01]  /*10c20*/  HMMA.16816.F32 R56, R68.reuse, R72, R56 ;  /* 0x000000484438723c */ /* 0x040fe20000001838 */
[----:B--2---:R-:W2:Y:S03]  /*10c30*/  LDSM.16.MT88.4 R136, [R136+0x1800] ;  /* 0x001800008888783b */ /* 0x004ea60000004200 */
[----:B------:R-:W-:Y:S02]  /*10c40*/  LOP3.LUT R73, R86, 0xff00ff, RZ, 0xc0, !PT ;  /* 0x00ff00ff56497812 */ /* 0x000fe400078ec0ff */
[----:B------:R-:W-:Y:S02]  /*10c50*/  @P0 PRMT R84, R197, 0x5410, RZ ;  /* 0x00005410c5540816 */ /* 0x000fe400000000ff */
[-C--:B------:R-:W-:Y:S01]  /*10c60*/  HMMA.16816.F32 R60, R68, R74.reuse, R60 ;  /* 0x0000004a443c723c */ /* 0x080fe2000000183c */
[----:B------:R-:W-:Y:S02]  /*10c70*/  STG.E.U16 desc[UR28][R124.64+-0x10], R87 ;  /* 0xfffff0577c007986 */ /* 0x000fe4000c10151c */
[----:B------:R-:W-:Y:S02]  /*10c80*/  PRMT R93, R79, 0x5410, R94 ;  /* 0x000054104f5d7816 */ /* 0x000fe4000000005e */
[--C-:B------:R-:W-:Y:S01]  /*10c90*/  HSET2.LE.AND R79, R85, R116.reuse, PT ;  /* 0x00000074554f7233 */ /* 0x100fe20003803000 */
[----:B------:R-:W-:Y:S01]  /*10ca0*/  STG.E.U16 desc[UR28][R124.64+-0xe], R84 ;  /* 0xfffff2547c007986 */ /* 0x000fe2000c10151c */
[--C-:B------:R-:W-:Y:S01]  /*10cb0*/  HSET2.LE.AND R76, R73, R116.reuse, PT ;  /* 0x00000074494c7233 */ /* 0x100fe20003803000 */
[----:B------:R-:W-:Y:S04]  /*10cc0*/  HMMA.16816.F32 R64, R80, R74, R64 ;  /* 0x0000004a5040723c */ /* 0x000fe80000001840 */
[--C-:B------:R-:W-:Y:S02]  /*10cd0*/  HSET2.LE.AND R85, R109, R116.reuse, PT ;  /* 0x000000746d557233 */ /* 0x100fe40003803000 */
[----:B------:R-:W-:Y:S01]  /*10ce0*/  F2FP.F16.F32.PACK_AB R134, R152, R151 ;  /* 0x000000979886723e */ /* 0x000fe200000000ff */
[----:B------:R-:W-:Y:S01]  /*10cf0*/  FADD.FTZ R151, R151, R142 ;  /* 0x0000008e97977221 */ /* 0x000fe20000010000 */
[----:B------:R-:W-:Y:S02]  /*10d00*/  LOP3.LUT R130, R130, R79, RZ, 0xc0, !PT ;  /* 0x0000004f82827212 */ /* 0x000fe400078ec0ff */
[----:B------:R-:W-:Y:S01]  /*10d10*/  PRMT R133, R134, 0x7632, R133 ;  /* 0x0000763286857816 */ /* 0x000fe20000000085 */
[----:B------:R-:W-:Y:S01]  /*10d20*/  @P1 HADD2 R252, -R134.H0_H0, -RZ.H0_H0 ;  /* 0xa00000ff86fc1230 */ /* 0x000fe20000000900 */
[----:B------:R-:W-:Y:S02]  /*10d30*/  LOP3.LUT R128, R128, R85, RZ, 0xc0, !PT ;  /* 0x0000005580807212 */ /* 0x000fe400078ec0ff */
[----:B------:R-:W-:Y:S02]  /*10d40*/  LOP3.LUT R131, R131, R76, RZ, 0xc0, !PT ;  /* 0x0000004c83837212 */ /* 0x000fe400078ec0ff */
[--C-:B------:R-:W-:Y:S02]  /*10d50*/  HSET2.LE.AND R72, R93, R116.reuse, PT ;  /* 0x000000745d487233 */ /* 0x100fe40003803000 */
[--C-:B------:R-:W-:Y:S02]  /*10d60*/  HSET2.LE.AND R73, R91, R116.reuse, PT ;  /* 0x000000745b497233 */ /* 0x100fe40003803000 */
[----:B------:R-:W-:Y:S01]  /*10d70*/  HSET2.LE.AND R77, R77, R116, PT ;  /* 0x000000744d4d7233 */ /* 0x000fe20003803000 */
[-C--:B-1----:R-:W-:Y:S05]  /*10d80*/  HMMA.16816.F32 R92, R128, R104.reuse, R4 ;  /* 0x00000068805c723c */ /* 0x082fea0000001804 */
[----:B------:R-:W-:Y:S01]  /*10d90*/  PRMT R68, R134, 0x5410, R133 ;  /* 0x0000541086447816 */ /* 0x000fe20000000085 */
[----:B------:R-:W-:Y:S01]  /*10da0*/  FADD.FTZ R6, R145, R148 ;  /* 0x0000009491067221 */ /* 0x000fe20000010000 */
[----:B------:R-:W-:Y:S01]  /*10db0*/  LOP3.LUT R100, R100, R77, RZ, 0xc0, !PT ;  /* 0x0000004d64647212 */ /* 0x000fe200078ec0ff */
[----:B------:R-:W-:Y:S01]  /*10dc0*/  FADD.FTZ R4, R143, R144 ;  /* 0x000000908f047221 */ /* 0x000fe20000010000 */
[----:B------:R-:W-:Y:S01]  /*10dd0*/  LOP3.LUT R101, R101, R72, RZ, 0xc0, !PT ;  /* 0x0000004865657212 */ /* 0x000fe200078ec0ff */
[----:B------:R-:W-:Y:S01]  /*10de0*/  FADD.FTZ R5, R150, R149 ;  /* 0x0000009596057221 */ /* 0x000fe20000010000 */
[----:B------:R-:W-:Y:S01]  /*10df0*/  LOP3.LUT R102, R102, R73, RZ, 0xc0, !PT ;  /* 0x0000004966667212 */ /* 0x000fe200078ec0ff */
[----:B------:R-:W-:Y:S01]  /*10e00*/  STL [R1+0x7c], R6 ;  /* 0x00007c0601007387 */ /* 0x000fe20000100800 */
[----:B------:R-:W-:Y:S02]  /*10e10*/  LOP3.LUT R103, R68, R103, RZ, 0xc0, !PT ;  /* 0x0000006744677212 */ /* 0x000fe400078ec0ff */
[----:B------:R-:W-:Y:S01]  /*10e20*/  @P1 PRMT R134, R252, 0x5410, RZ ;  /* 0x00005410fc861816 */ /* 0x000fe200000000ff */
[----:B------:R1:W-:Y:S01]  /*10e30*/  STL [R1+0x78], R4 ;  /* 0x0000780401007387 */ /* 0x0003e20000100800 */
[----:B------:R-:W-:Y:S03]  /*10e40*/  ISETP.GT.U32.AND P0, PT, R88, UR8, PT ;  /* 0x0000000858007c0c */ /* 0x000fe6000bf04070 */
[C---:B------:R-:W-:Y:S01]  /*10e50*/  HMMA.16816.F32 R68, R100.reuse, R104, R8 ;  /* 0x000000686444723c */ /* 0x040fe20000001808 */
[----:B------:R3:W-:Y:S04]  /*10e60*/  STG.E.U16 desc[UR28][R140.64+-0x10], R134 ;  /* 0xfffff0868c007986 */ /* 0x0007e8000c10151c */
[----:B------:R-:W-:Y:S03]  /*10e70*/  STL [R1+0x74], R5 ;  /* 0x0000740501007387 */ /* 0x000fe60000100800 */
[-C--:B------:R-:W-:Y:S03]  /*10e80*/  HMMA.16816.F32 R72, R100, R106.reuse, R12 ;  /* 0x0000006a6448723c */ /* 0x080fe6000000180c */
[----:B------:R-:W-:Y:S05]  /*10e90*/  @P0 HADD2 R251, -R133.H0_H0, -RZ.H0_H0 ;  /* 0xa00000ff85fb0230 */ /* 0x000fea0000000900 */
[C---:B------:R-:W-:Y:S04]  /*10ea0*/  HMMA.16816.F32 R104, R128.reuse, R106, R16 ;  /* 0x0000006a8068723c */ /* 0x040fe80000001810 */
[----:B------:R-:W-:Y:S01]  /*10eb0*/  @P0 PRMT R133, R251, 0x5410, RZ ;  /* 0x00005410fb850816 */ /* 0x000fe200000000ff */
[----:B-1----:R-:W-:Y:S03]  /*10ec0*/  FADD.FTZ R4, R152, R151 ;  /* 0x0000009798047221 */ /* 0x002fe60000010000 */
[-C--:B------:R-:W-:Y:S01]  /*10ed0*/  HMMA.16816.F32 R108, R128, R112.reuse, R20 ;  /* 0x00000070806c723c */ /* 0x080fe20000001814 */
[----:B------:R1:W-:Y:S02]  /*10ee0*/  STG.E.U16 desc[UR28][R140.64+-0xe], R133 ;  /* 0xfffff2858c007986 */ /* 0x0003e4000c10151c */
[----:B---3--:R-:W-:Y:S02]  /*10ef0*/  IMAD.MOV.U32 R134, RZ, RZ, R3 ;  /* 0x000000ffff867224 */ /* 0x008fe400078e0003 */
[----:B------:R3:W-:Y:S03]  /*10f00*/  STL [R1+0x70], R4 ;  /* 0x0000700401007387 */ /* 0x0007e60000100800 */
[C---:B------:R-:W-:Y:S08]  /*10f10*/  HMMA.16816.F32 R76, R100.reuse, R112, R24 ;  /* 0x00000070644c723c */ /* 0x040ff00000001818 */
[-C--:B------:R-:W-:Y:S08]  /*10f20*/  HMMA.16816.F32 R80, R100, R114.reuse, R28 ;  /* 0x000000726450723c */ /* 0x080ff0000000181c */
[C---:B------:R-:W-:Y:S04]  /*10f30*/  HMMA.16816.F32 R112, R128.reuse, R114, R32 ;  /* 0x000000728070723c */ /* 0x040fe80000001820 */
[----:B-1----:R-:W-:Y:S04]  /*10f40*/  IMAD.MOV.U32 R133, RZ, RZ, R132 ;  /* 0x000000ffff857224 */ /* 0x002fe800078e0084 */
[-C--:B------:R-:W-:Y:S08]  /*10f50*/  HMMA.16816.F32 R116, R128, R120.reuse, R36 ;  /* 0x000000788074723c */ /* 0x080ff00000001824 */
[C---:B------:R-:W-:Y:S08]  /*10f60*/  HMMA.16816.F32 R84, R100.reuse, R120, R40 ;  /* 0x000000786454723c */ /* 0x040ff00000001828 */
[-C--:B------:R-:W-:Y:S08]  /*10f70*/  HMMA.16816.F32 R88, R100, R122.reuse, R44 ;  /* 0x0000007a6458723c */ /* 0x080ff0000000182c */
[C---:B------:R-:W-:Y:S08]  /*10f80*/  HMMA.16816.F32 R120, R128.reuse, R122, R48 ;  /* 0x0000007a8078723c */ /* 0x040ff00000001830 */
[-C--:B--2---:R-:W-:Y:S08]  /*10f90*/  HMMA.16816.F32 R124, R128, R136.reuse, R52 ;  /* 0x00000088807c723c */ /* 0x084ff00000001834 */
[C---:B------:R-:W-:Y:S04]  /*10fa0*/  HMMA.16816.F32 R96, R100.reuse, R136, R56 ;  /* 0x000000886460723c */ /* 0x040fe80000001838 */
[----:B------:R-:W-:Y:S04]  /*10fb0*/  IMAD.MOV.U32 R137, RZ, RZ, R0 ;  /* 0x000000ffff897224 */ /* 0x000fe800078e0000 */
[-C--:B------:R-:W-:Y:S08]  /*10fc0*/  HMMA.16816.F32 R100, R100, R138.reuse, R60 ;  /* 0x0000008a6464723c */ /* 0x080ff0000000183c */
[----:B------:R-:W-:Y:S01]  /*10fd0*/  HMMA.16816.F32 R128, R128, R138, R64 ;  /* 0x0000008a8080723c */ /* 0x000fe20000001840 */
[----:B------:R-:W-:Y:S08]  /*10fe0*/  @!UPT UIADD3 URZ, UPT, UPT, URZ, URZ, URZ ;  /* 0x000000fffffff290 */ /* 0x000ff0000fffe0ff */
[----:B---3--:R-:W-:Y:S11]  /*10ff0*/  BRA.U UP0, `(.L_x_1909) ;  /* 0xffffff9100ec7547 */ /* 0x008ff6000b83ffff */
.L_x_1908:
[----:B---3--:R-:W2:Y:S01]  /*11000*/  LDL.LU R4, [R1+0x7c] ;  /* 0x00007c0001047983 */ /* 0x008ea20000300800 */
[----:B------:R-:W1:Y:S03]  /*11010*/  LDCU UR4, c[0x0][0x4fc] ;  /* 0x00009f80ff0477ac */ /* 0x000e660008000800 */
[----:B------:R-:W3:Y:S01]  /*11020*/  LDL.LU R7, [R1+0x78] ;  /* 0x0000780001077983 */ /* 0x000ee20000300800 */
[----:B------:R-:W-:Y:S01]  /*11030*/  UISETP.NE.AND UP3, UPT, UR18, -0x1, UPT ;  /* 0xffffffff1200788c */ /* 0x000fe2000bf65270 */
[----:B------:R-:W4:Y:S02]  /*11040*/  LDCU.U8 UR10, c[0x0][0x549] ;  /* 0x0000a920ff0a77ac */ /* 0x000f240008000000 */
[----:B------:R-:W3:Y:S01]  /*11050*/  LDL.LU R10, [R1+0x74] ;  /* 0x00007400010a7983 */ /* 0x000ee20000300800 */
[C---:B------:R-:W-:Y:S02]  /*11060*/  LOP3.LUT P0, RZ, R194.reuse, 0x10, RZ, 0xc0, !PT ;  /* 0x00000010c2ff7812 */ /* 0x040fe4000780c0ff */
[C---:B------:R-:W-:Y:S01]  /*11070*/  LOP3.LUT P1, RZ, R194.reuse, 0x8, RZ, 0xc0, !PT ;  /* 0x00000008c2ff7812 */ /* 0x040fe2000782c0ff */
[----:B------:R-:W3:Y:S01]  /*11080*/  LDL.LU R8, [R1+0x70] ;  /* 0x0000700001087983 */ /* 0x000ee20000300800 */
[----:B------:R-:W1:Y:S01]  /*11090*/  LDCU.U8 UR8, c[0x0][0x548] ;  /* 0x0000a900ff0877ac */ /* 0x000e620008000000 */
[----:B------:R-:W-:-:S02]  /*110a0*/  LOP3.LUT P6, RZ, R194, 0x3, RZ, 0xc0, !PT ;  /* 0x00000003c2ff7812 */ /* 0x000fc400078cc0ff */
[----:B------:R-:W1:Y:S01]  /*110b0*/  @!UP3 LDCU.64 UR6, c[0x0][0x400] ;  /* 0x00008000ff06b7ac */ /* 0x000e620008000a00 */
[----:B------:R-:W-:Y:S02]  /*110c0*/  UISETP.NE.AND UP2, UPT, UR18, -0x1, UPT ;  /* 0xffffffff1200788c */ /* 0x000fe4000bf45270 */
[----:B----4-:R-:W-:Y:S01]  /*110d0*/  UISETP.NE.AND UP1, UPT, UR10, URZ, UPT ;  /* 0x000000ff0a00728c */ /* 0x010fe2000bf25270 */
[----:B------:R-:W4:Y:S03]  /*110e0*/  LDCU UR10, c[0x0][0x434] ;  /* 0x00008680ff0a77ac */ /* 0x000f260008000800 */
[----:B-1----:R-:W-:Y:S02]  /*110f0*/  UISETP.NE.AND UP0, UPT, UR8, URZ, !UP1 ;  /* 0x000000ff0800728c */ /* 0x002fe4000cf05270 */
[----:B------:R-:W-:-:S05]  /*11100*/  @!UP3 UIMAD.WIDE.U32 UR12, UR19, UR6, URZ ;  /* 0x00000006130cb2a5 */ /* 0x000fca000f8e00ff */
[----:B------:R-:W4:Y:S01]  /*11110*/  @UP1 LDCU UR6, c[0x0][0x430] ;  /* 0x00008600ff0617ac */ /* 0x000f220008000800 */
[----:B------:R-:W-:Y:S01]  /*11120*/  @!UP3 UIMAD UR9, UR19, UR7, UR13 ;  /* 0x000000071309b2a4 */ /* 0x000fe2000f8e020d */
[----:B------:R-:W4:Y:S01]  /*11130*/  LDCU UR7, c[0x0][0x434] ;  /* 0x00008680ff0777ac */ /* 0x000f220008000800 */
[----:B------:R-:W1:Y:S01]  /*11140*/  @UP1 LDCU UR11, c[0x0][0x430] ;  /* 0x00008600ff0b17ac */ /* 0x000e620008000800 */
[----:B----4-:R-:W-:Y:S01]  /*11150*/  @UP1 UIMAD UR10, UR6, UR7, URZ ;  /* 0x00000007060a12a4 */ /* 0x010fe2000f8e02ff */
[----:B--2---:R-:W2:Y:S04]  /*11160*/  SHFL.BFLY PT, R9, R4, 0x2, 0x1f ;  /* 0x0c401f0004097f89 */ /* 0x004ea800000e0000 */
[----:B---3--:R-:W3:Y:S04]  /*11170*/  SHFL.BFLY PT, R6, R7, 0x2, 0x1f ;  /* 0x0c401f0007067f89 */ /* 0x008ee800000e0000 */
[----:B------:R-:W4:Y:S04]  /*11180*/  SHFL.BFLY PT, R5, R10, 0x2, 0x1f ;  /* 0x0c401f000a057f89 */ /* 0x000f2800000e0000 */
[----:B------:R-:W1:Y:S01]  /*11190*/  SHFL.BFLY PT, R12, R8, 0x2, 0x1f ;  /* 0x0c401f00080c7f89 */ /* 0x000e6200000e0000 */
[----:B--2---:R-:W-:Y:S01]  /*111a0*/  FADD.FTZ R9, R9, R4 ;  /* 0x0000000409097221 */ /* 0x004fe20000010000 */
[----:B---3--:R-:W-:-:S04]  /*111b0*/  FADD.FTZ R6, R6, R7 ;  /* 0x0000000706067221 */ /* 0x008fc80000010000 */
[----:B------:R-:W2:Y:S01]  /*111c0*/  SHFL.BFLY PT, R4, R9, 0x1, 0x1f ;  /* 0x0c201f0009047f89 */ /* 0x000ea200000e0000 */
[----:B----4-:R-:W-:-:S03]  /*111d0*/  FADD.FTZ R5, R5, R10 ;  /* 0x0000000a05057221 */ /* 0x010fc60000010000 */
[----:B------:R-:W3:Y:S01]  /*111e0*/  SHFL.BFLY PT, R7, R6, 0x1, 0x1f ;  /* 0x0c201f0006077f89 */ /* 0x000ee200000e0000 */
[----:B-1----:R-:W-:-:S03]  /*111f0*/  FADD.FTZ R12, R12, R8 ;  /* 0x000000080c0c7221 */ /* 0x002fc60000010000 */
[----:B------:R-:W1:Y:S01]  /*11200*/  SHFL.BFLY PT, R14, R5, 0x1, 0x1f ;  /* 0x0c201f00050e7f89 */ /* 0x000e6200000e0000 */
[----:B------:R-:W-:-:S03]  /*11210*/  SHF.L.U32 R8, R194, 0x4, RZ ;  /* 0x00000004c2087819 */ /* 0x000fc600000006ff */
[----:B------:R-:W4:Y:S01]  /*11220*/  SHFL.BFLY PT, R11, R12, 0x1, 0x1f ;  /* 0x0c201f000c0b7f89 */ /* 0x000f2200000e0000 */
[----:B------:R-:W-:Y:S01]  /*11230*/  LOP3.LUT R13, R8, 0x1c0, RZ, 0xc0, !PT ;  /* 0x000001c0080d7812 */ /* 0x000fe200078ec0ff */
[----:B--2---:R-:W-:-:S04]  /*11240*/  FADD.FTZ R4, R9, R4 ;  /* 0x0000000409047221 */ /* 0x004fc80000010000 */
[----:B------:R-:W2:Y:S01]  /*11250*/  MUFU.RCP R10, R4 ;  /* 0x00000004000a7308 */ /* 0x000ea20000001000 */
[----:B---3--:R-:W-:Y:S01]  /*11260*/  FADD.FTZ R7, R6, R7 ;  /* 0x0000000706077221 */ /* 0x008fe20000010000 */
[----:B------:R-:W-:Y:S01]  /*11270*/  FSETP.NE.FTZ.AND P5, PT, R4, RZ, PT ;  /* 0x000000ff0400720b */ /* 0x000fe20003fb5000 */
[----:B-1----:R-:W-:Y:S01]  /*11280*/  FADD.FTZ R14, R5, R14 ;  /* 0x0000000e050e7221 */ /* 0x002fe20000010000 */
[----:B------:R-:W-:Y:S02]  /*11290*/  SHF.L.U32 R6, R194, 0x1, RZ ;  /* 0x00000001c2067819 */ /* 0x000fe400000006ff */
[----:B------:R-:W-:Y:S01]  /*112a0*/  FSETP.NE.FTZ.AND P4, PT, R7, RZ, PT ;  /* 0x000000ff0700720b */ /* 0x000fe20003f95000 */
[----:B----4-:R-:W-:Y:S01]  /*112b0*/  FADD.FTZ R11, R12, R11 ;  /* 0x0000000b0c0b7221 */ /* 0x010fe20000010000 */
[----:B------:R-:W1:Y:S01]  /*112c0*/  MUFU.RCP R9, R7 ;  /* 0x0000000700097308 */ /* 0x000e620000001000 */
[--C-:B-----5:R-:W-:Y:S02]  /*112d0*/  LOP3.LUT R195, R195, 0x6, R6.reuse, 0xf8, !PT ;  /* 0x00000006c3c37812 */ /* 0x120fe400078ef806 */
[----:B------:R-:W-:-:S02]  /*112e0*/  LOP3.LUT R6, R13, 0x38, R6, 0xf8, !PT ;  /* 0x000000380d067812 */ /* 0x000fc400078ef806 */
[----:B------:R-:W-:Y:S02]  /*112f0*/  FSETP.NE.FTZ.AND P3, PT, R14, RZ, PT ;  /* 0x000000ff0e00720b */ /* 0x000fe40003f75000 */
[----:B------:R-:W-:Y:S01]  /*11300*/  LOP3.LUT R6, R195, R6, RZ, 0xfc, !PT ;  /* 0x00000006c3067212 */ /* 0x000fe200078efcff */
[----:B------:R-:W3:Y:S01]  /*11310*/  MUFU.RCP R5, R14 ;  /* 0x0000000e00057308 */ /* 0x000ee20000001000 */
[----:B--2---:R-:W-:Y:S02]  /*11320*/  FSEL R10, R10, 1, P5 ;  /* 0x3f8000000a0a7808 */ /* 0x004fe40002800000 */
[----:B------:R-:W-:Y:S02]  /*11330*/  LEA R13, R6, UR5, 0x1 ;  /* 0x00000005060d7c11 */ /* 0x000fe4000f8e08ff */
[----:B------:R-:W-:Y:S01]  /*11340*/  MOV R6, 0x20 ;  /* 0x0000002000067802 */ /* 0x000fe20000000f00 */
[----:B------:R-:W-:Y:S01]  /*11350*/  FMUL.FTZ R10, R10, UR4 ;  /* 0x000000040a0a7c20 */ /* 0x000fe20008410000 */
[----:B------:R-:W-:Y:S01]  /*11360*/  IADD3 R17, PT, PT, R13, 0x40, RZ ;  /* 0x000000400d117810 */ /* 0x000fe20007ffe0ff */
[----:B------:R-:W2:Y:S01]  /*11370*/  MUFU.RCP R8, R11 ;  /* 0x0000000b00087308 */ /* 0x000ea20000001000 */
        /* <DEDUP_REMOVED lines=18> */
[----:B------:R-:W4:Y:S01]  /*114a0*/  @P5 MUFU.LG2 R4, R4 ;  /* 0x0000000400045308 */ /* 0x000f220000000c00 */
[----:B-1----:R-:W-:-:S02]  /*114b0*/  FSEL R9, R9, 1, P4 ;  /* 0x3f80000009097808 */ /* 0x002fc40002000000 */
[----:B------:R-:W-:Y:S02]  /*114c0*/  SEL R10, R10, 0xfffffff0, !P2 ;  /* 0xfffffff00a0a7807 */ /* 0x000fe40005000000 */
[----:B------:R-:W-:Y:S01]  /*114d0*/  FSETP.NE.FTZ.AND P2, PT, R11, RZ, PT ;  /* 0x000000ff0b00720b */ /* 0x000fe20003f55000 */
[----:B------:R-:W-:Y:S01]  /*114e0*/  FMUL.FTZ R9, R9, UR4 ;  /* 0x0000000409097c20 */ /* 0x000fe20008410000 */
[----:B---3--:R-:W-:Y:S01]  /*114f0*/  FSEL R5, R5, 1, P3 ;  /* 0x3f80000005057808 */ /* 0x008fe20001800000 */
[----:B------:R-:W1:Y:S01]  /*11500*/  @P4 MUFU.LG2 R7, R7 ;  /* 0x0000000700074308 */ /* 0x000e620000000c00 */
[----:B--2---:R-:W-:Y:S01]  /*11510*/  FSEL R8, R8, 1, P2 ;  /* 0x3f80000008087808 */ /* 0x004fe20001000000 */
[C---:B------:R-:W-:Y:S01]  /*11520*/  FMUL.FTZ R94, R9.reuse, R94 ;  /* 0x0000005e095e7220 */ /* 0x040fe20000410000 */
[----:B------:R-:W-:Y:S01]  /*11530*/  FMUL.FTZ R95, R9, R95 ;  /* 0x0000005f095f7220 */ /* 0x000fe20000410000 */
[----:B------:R-:W-:Y:S01]  /*11540*/  FMUL.FTZ R5, R5, UR4 ;  /* 0x0000000405057c20 */ /* 0x000fe20008410000 */
[C---:B------:R-:W-:Y:S01]  /*11550*/  FMUL.FTZ R106, R9.reuse, R106 ;  /* 0x0000006a096a7220 */ /* 0x040fe20000410000 */
[----:B------:R-:W-:Y:S01]  /*11560*/  FMUL.FTZ R8, R8, UR4 ;  /* 0x0000000408087c20 */ /* 0x000fe20008410000 */
[----:B------:R-:W-:Y:S01]  /*11570*/  FMUL.FTZ R107, R9, R107 ;  /* 0x0000006b096b7220 */ /* 0x000fe20000410000 */
[----:B------:R-:W2:Y:S01]  /*11580*/  @UP3 LDCU.64 UR4, c[0x0][0x408] ;  /* 0x00008100ff0437ac */ /* 0x000ea20008000a00 */
        /* <DEDUP_REMOVED lines=16> */
[C---:B------:R-:W-:Y:S01]  /*11690*/  FMUL.FTZ R78, R8.reuse, R78 ;  /* 0x0000004e084e7220 */ /* 0x040fe20000410000 */
[----:B------:R-:W-:Y:S01]  /*116a0*/  FMUL.FTZ R79, R8, R79 ;  /* 0x0000004f084f7220 */ /* 0x000fe20000410000 */
[----:B------:R-:W-:Y:S01]  /*116b0*/  F2FP.F16.F32.PACK_AB R104, R105, R104 ;  /* 0x000000686968723e */ /* 0x000fe200000000ff */
        /* <DEDUP_REMOVED lines=22> */
[----:B------:R-:W-:Y:S01]  /*11820*/  STS [R13], R92 ;  /* 0x0000005c0d007388 */ /* 0x000fe20000000800 */
[----:B------:R-:W-:Y:S01]  /*11830*/  F2FP.F16.F32.PACK_AB R114, R115, R114 ;  /* 0x000000727372723e */ /* 0x000fe200000000ff */
[----:B--2---:R-:W-:Y:S01]  /*11840*/  @UP3 UIMAD.WIDE.U32 UR16, UR18, UR4, URZ ;  /* 0x00000004121032a5 */ /* 0x004fe2000f8e00ff */
[----:B------:R-:W-:Y:S01]  /*11850*/  @P0 IADD3 R17, PT, PT, R13, -0x40, RZ ;  /* 0xffffffc00d110810 */ /* 0x000fe20007ffe0ff */
[----:B------:R-:W-:Y:S01]  /*11860*/  STS [R13+0x400], R94 ;  /* 0x0004005e0d007388 */ /* 0x000fe20000000800 */
[----:B------:R-:W-:Y:S01]  /*11870*/  IADD3 R21, PT, PT, R10, R19, RZ ;  /* 0x000000130a157210 */ /* 0x000fe20007ffe0ff */
[----:B------:R-:W2:Y:S01]  /*11880*/  S2UR UR4, SR_CTAID.Z ;  /* 0x00000000000479c3 */ /* 0x000ea20000002700 */
        /* <DEDUP_REMOVED lines=18> */
[----:B------:R-:W-:Y:S01]  /*119b0*/  F2FP.F16.F32.PACK_AB R86, R87, R86 ;  /* 0x000000565756723e */ /* 0x000fe200000000ff */
[C---:B------:R-:W-:Y:S01]  /*119c0*/  FMUL.FTZ R89, R5.reuse, R89 ;  /* 0x0000005905597220 */ /* 0x040fe20000410000 */
[C---:B------:R-:W-:Y:S01]  /*119d0*/  FMUL.FTZ R96, R5.reuse, R96 ;  /* 0x0000006005607220 */ /* 0x040fe20000410000 */
[----:B------:R4:W-:Y:S01]  /*119e0*/  STS [R15+0x2400], R74 ;  /* 0x0024004a0f007388 */ /* 0x0009e20000000800 */
[C---:B------:R-:W-:Y:S01]  /*119f0*/  FMUL.FTZ R97, R5.reuse, R97 ;  /* 0x0000006105617220 */ /* 0x040fe20000410000 */
[----:B------:R-:W-:Y:S01]  /*11a00*/  FMUL.FTZ R100, R5, R100 ;  /* 0x0000006405647220 */ /* 0x000fe20000410000 */
[----:B------:R-:W-:Y:S01]  /*11a10*/  FMUL.FTZ R9, R9, R131 ;  /* 0x0000008309097220 */ /* 0x000fe20000410000 */
[----:B------:R-:W-:Y:S01]  /*11a20*/  STS [R19], R108 ;  /* 0x0000006c13007388 */ /* 0x000fe20000000800 */
[----:B------:R-:W-:Y:S01]  /*11a30*/  FMUL.FTZ R5, R5, R101 ;  /* 0x0000006505057220 */ /* 0x000fe20000410000 */
[C---:B------:R-:W-:Y:S01]  /*11a40*/  FMUL.FTZ R90, R8.reuse, R90 ;  /* 0x0000005a085a7220 */ /* 0x040fe20000410000 */
[C---:B------:R-:W-:Y:S01]  /*11a50*/  FMUL.FTZ R91, R8.reuse, R91 ;  /* 0x0000005b085b7220 */ /* 0x040fe20000410000 */
[----:B------:R-:W-:Y:S01]  /*11a60*/  STS [R19+0x400], R110 ;  /* 0x0004006e13007388 */ /* 0x000fe20000000800 */
[C---:B------:R-:W-:Y:S01]  /*11a70*/  FMUL.FTZ R98, R8.reuse, R98 ;  /* 0x0000006208627220 */ /* 0x040fe20000410000 */
[C---:B------:R-:W-:Y:S01]  /*11a80*/  FMUL.FTZ R99, R8.reuse, R99 ;  /* 0x0000006308637220 */ /* 0x040fe20000410000 */
[C---:B------:R-:W-:Y:S01]  /*11a90*/  FMUL.FTZ R102, R8.reuse, R102 ;  /* 0x0000006608667220 */ /* 0x040fe20000410000 */
[----:B------:R-:W-:Y:S01]  /*11aa0*/  STS [R21], R112 ;  /* 0x0000007015007388 */ /* 0x000fe20000000800 */
[----:B------:R-:W-:Y:S01]  /*11ab0*/  FMUL.FTZ R103, R8, R103 ;  /* 0x0000006708677220 */ /* 0x000fe20000410000 */
[----:B------:R-:W-:Y:S01]  /*11ac0*/  @UP3 UIMAD UR9, UR18, UR5, UR17 ;  /* 0x00000005120932a4 */ /* 0x000fe2000f8e0211 */
[----:B------:R-:W-:Y:S01]  /*11ad0*/  F2FP.F16.F32.PACK_AB R88, R89, R88 ;  /* 0x000000585958723e */ /* 0x000fe200000000ff */
[----:B------:R-:W-:Y:S01]  /*11ae0*/  STS [R21+0x400], R114 ;  /* 0x0004007215007388 */ /* 0x000fe20000000800 */
[-C--:B---3--:R-:W-:Y:S01]  /*11af0*/  IADD3 R13, PT, PT, R10, R17.reuse, RZ ;  /* 0x000000110a0d7210 */ /* 0x088fe20007ffe0ff */
[----:B------:R-:W-:Y:S01]  /*11b00*/  @!UP2 UIMAD UR18, UR19, UR7, URZ ;  /* 0x000000071312a2a4 */ /* 0x000fe2000f8e02ff */
[----:B------:R-:W-:Y:S01]  /*11b10*/  F2FP.F16.F32.PACK_AB R90, R91, R90 ;  /* 0x0000005a5b5a723e */ /* 0x000fe200000000ff */
[----:B------:R-:W-:Y:S01]  /*11b20*/  STS [R19+0x2000], R76 ;  /* 0x0020004c13007388 */ /* 0x000fe20000000800 */
[----:B------:R-:W-:Y:S01]  /*11b30*/  F2FP.F16.F32.PACK_AB R124, R125, R124 ;  /* 0x0000007c7d7c723e */ /* 0x000fe200000000ff */
[----:B------:R-:W-:Y:S01]  /*11b40*/  @UP1 UMOV UR5, 0x1 ;  /* 0x0000000100051882 */ /* 0x000fe20000000000 */
[----:B------:R-:W-:Y:S01]  /*11b50*/  F2FP.F16.F32.PACK_AB R126, R127, R126 ;  /* 0x0000007e7f7e723e */ /* 0x000fe200000000ff */
[----:B------:R3:W-:Y:S01]  /*11b60*/  STS [R19+0x2400], R78 ;  /* 0x0024004e13007388 */ /* 0x0007e20000000800 */
[----:B----4-:R-:W-:Y:S01]  /*11b70*/  IADD3 R15, PT, PT, R6, R17, RZ ;  /* 0x00000011060f7210 */ /* 0x010fe20007ffe0ff */
[----:B------:R-:W-:Y:S01]  /*11b80*/  @UP3 UMOV UR12, UR16 ;  /* 0x00000010000c3c82 */ /* 0x000fe20008000000 */
[----:B------:R-:W-:Y:S01]  /*11b90*/  F2FP.F16.F32.PACK_AB R96, R97, R96 ;  /* 0x000000606160723e */ /* 0x000fe200000000ff */
[----:B------:R4:W-:Y:S01]  /*11ba0*/  STS [R21+0x2000], R80 ;  /* 0x0020005015007388 */ /* 0x0009e20000000800 */
[----:B------:R-:W-:Y:S01]  /*11bb0*/  F2FP.F16.F32.PACK_AB R98, R99, R98 ;  /* 0x000000626362723e */ /* 0x000fe200000000ff */
[----:B------:R-:W-:Y:S01]  /*11bc0*/  USHF.R.S32.HI UR6, URZ, 0x1f, UR18 ;  /* 0x0000001fff067899 */ /* 0x000fe20008011412 */
[----:B------:R-:W-:Y:S01]  /*11bd0*/  F2FP.F16.F32.PACK_AB R128, R129, R128 ;  /* 0x000000808180723e */ /* 0x000fe200000000ff */
[----:B------:R4:W-:Y:S01]  /*11be0*/  STS [R21+0x2400], R82 ;  /* 0x0024005215007388 */ /* 0x0009e20000000800 */
[----:B------:R-:W-:-:S02]  /*11bf0*/  F2FP.F16.F32.PACK_AB R9, R9, R130 ;  /* 0x000000820909723e */ /* 0x000fc400000000ff */
[----:B------:R-:W-:Y:S01]  /*11c00*/  F2FP.F16.F32.PACK_AB R5, R5, R100 ;  /* 0x000000640505723e */ /* 0x000fe200000000ff */
[----:B------:R4:W-:Y:S01]  /*11c10*/  STS [R17], R116 ;  /* 0x0000007411007388 */ /* 0x0009e20000000800 */
[----:B------:R-:W-:Y:S02]  /*11c20*/  F2FP.F16.F32.PACK_AB R102, R103, R102 ;  /* 0x000000666766723e */ /* 0x000fe400000000ff */
[----:B------:R-:W-:Y:S01]  /*11c30*/  IADD3 R10, PT, PT, R10, R15, RZ ;  /* 0x0000000f0a0a7210 */ /* 0x000fe20007ffe0ff */
[----:B------:R4:W-:Y:S04]  /*11c40*/  STS [R17+0x400], R118 ;  /* 0x0004007611007388 */ /* 0x0009e80000000800 */
[----:B------:R4:W-:Y:S04]  /*11c50*/  STS [R13], R120 ;  /* 0x000000780d007388 */ /* 0x0009e80000000800 */
[----:B------:R4:W-:Y:S01]  /*11c60*/  STS [R13+0x400], R122 ;  /* 0x0004007a0d007388 */ /* 0x0009e20000000800 */
[----:B---3--:R-:W3:Y:S03]  /*11c70*/  @P5 LDC R19, c[0x0][0x458] ;  /* 0x00011600ff135b82 */ /* 0x008ee60000000800 */
[----:B------:R4:W-:Y:S04]  /*11c80*/  STS [R17+0x2000], R84 ;  /* 0x0020005411007388 */ /* 0x0009e80000000800 */
[----:B------:R4:W-:Y:S01]  /*11c90*/  STS [R17+0x2400], R86 ;  /* 0x0024005611007388 */ /* 0x0009e20000000800 */
[----:B-12---:R-:W-:Y:S05]  /*11ca0*/  BRA.U UP1, `(.L_x_1912) ;  /* 0x0000000101207547 */ /* 0x006fea000b800000 */
        /* <DEDUP_REMOVED lines=8> */
.L_x_1912:
[----:B------:R-:W1:Y:S01]  /*11d30*/  S2UR UR7, SR_CTAID.X ;  /* 0x00000000000779c3 */ /* 0x000e620000002500 */
[----:B------:R-:W-:Y:S01]  /*11d40*/  @P3 MUFU.LG2 R14, R14 ;  /* 0x0000000e000e3308 */ /* 0x000fe20000000c00 */
[----:B------:R-:W2:Y:S01]  /*11d50*/  S2R R12, SR_TID.X ;  /* 0x00000000000c7919 */ /* 0x000ea20000002100 */
[----:B------:R-:W-:Y:S01]  /*11d60*/  UIMAD UR10, UR4, UR10, URZ ;  /* 0x0000000a040a72a4 */ /* 0x000fe2000f8e02ff */
[----:B------:R-:W-:Y:S01]  /*11d70*/  BSSY.RECONVERGENT B0, `(.L_x_1913) ;  /* 0x000004e000007945 */ /* 0x000fe20003800200 */
[----:B------:R-:W-:Y:S01]  /*11d80*/  USEL UR18, UR18, URZ, UP0 ;  /* 0x000000ff12127287 */ /* 0x000fe20008000000 */
[----:B------:R-:W-:Y:S01]  /*11d90*/  STS [R13+0x2000], R88 ;  /* 0x002000580d007388 */ /* 0x000fe20000000800 */
[----:B------:R-:W-:Y:S01]  /*11da0*/  @!UP0 UIMAD UR10, UR19, UR5, UR10 ;  /* 0x00000005130a82a4 */ /* 0x000fe2000f8e020a */
[----:B------:R-:W5:Y:S01]  /*11db0*/  @P4 LDC R6, c[0x0][0x458] ;  /* 0x00011600ff064b82 */ /* 0x000f620000000800 */
[----:B------:R1:W2:Y:S01]  /*11dc0*/  @P2 MUFU.LG2 R8, R11 ;  /* 0x0000000b00082308 */ /* 0x0002a20000000c00 */
[----:B------:R2:W-:Y:S01]  /*11dd0*/  STS [R13+0x2400], R90 ;  /* 0x0024005a0d007388 */ /* 0x0005e20000000800 */
[----:B------:R-:W-:Y:S01]  /*11de0*/  USEL UR6, UR6, URZ, UP0 ;  /* 0x000000ff06067287 */ /* 0x000fe20008000000 */
[----:B------:R-:W-:-:S02]  /*11df0*/  MOV R16, 0x7f800000 ;  /* 0x7f80000000107802 */ /* 0x000fc40000000f00 */
[----:B------:R-:W-:Y:S02]  /*11e00*/  STS [R15], R124 ;  /* 0x0000007c0f007388 */ /* 0x000fe40000000800 */
[----:B----4-:R-:W4:Y:S02]  /*11e10*/  @P3 LDC R21, c[0x0][0x458] ;  /* 0x00011600ff153b82 */ /* 0x010f240000000800 */
[----:B------:R-:W-:Y:S04]  /*11e20*/  STS [R15+0x400], R126 ;  /* 0x0004007e0f007388 */ /* 0x000fe80000000800 */
[----:B------:R-:W-:Y:S02]  /*11e30*/  STS [R10], R128 ;  /* 0x000000800a007388 */ /* 0x000fe40000000800 */
[----:B------:R-:W4:Y:S01]  /*11e40*/  @P2 LDC R17, c[0x0][0x458] ;  /* 0x00011600ff112b82 */ /* 0x000f220000000800 */
[----:B-1----:R-:W-:Y:S01]  /*11e50*/  UIMAD UR7, UR7, UR11, URZ ;  /* 0x0000000b070772a4 */ /* 0x002fe2000f8e02ff */
[----:B------:R1:W-:Y:S01]  /*11e60*/  STS [R10+0x400], R9 ;  /* 0x000400090a007388 */ /* 0x0003e20000000800 */
[----:B------:R-:W-:-:S02]  /*11e70*/  MOV R11, 0x7f800000 ;  /* 0x7f800000000b7802 */ /* 0x000fc40000000f00 */
[----:B------:R-:W-:Y:S01]  /*11e80*/  USHF.L.U32 UR8, UR7, 0x7, URZ ;  /* 0x0000000707087899 */ /* 0x000fe200080006ff */
[----:B------:R-:W-:Y:S01]  /*11e90*/  STS [R15+0x2000], R96 ;  /* 0x002000600f007388 */ /* 0x000fe20000000800 */
[----:B------:R-:W-:Y:S02]  /*11ea0*/  USHF.R.S32.HI UR7, URZ, 0x1f, UR10 ;  /* 0x0000001fff077899 */ /* 0x000fe4000801140a */
[----:B------:R-:W-:Y:S01]  /*11eb0*/  USHF.R.S32.HI UR5, URZ, 0x1f, UR8 ;  /* 0x0000001fff057899 */ /* 0x000fe20008011408 */
[----:B------:R4:W-:Y:S01]  /*11ec0*/  STS [R15+0x2400], R98 ;  /* 0x002400620f007388 */ /* 0x0009e20000000800 */
[----:B------:R-:W-:Y:S01]  /*11ed0*/  UIADD3 UR18, UP1, UP0, UR8, UR18, UR10 ;  /* 0x0000001208127290 */ /* 0x000fe2000f83e00a */
[----:B--2---:R-:W-:Y:S02]  /*11ee0*/  MOV R13, 0x7f800000 ;  /* 0x7f800000000d7802 */ /* 0x004fe40000000f00 */
[----:B------:R2:W-:Y:S01]  /*11ef0*/  STS [R10+0x2000], R5 ;  /* 0x002000050a007388 */ /* 0x0005e20000000800 */
[----:B------:R-:W-:-:S03]  /*11f00*/  UIADD3.X UR5, UPT, UPT, UR5, UR6, UR7, UP1, UP0 ;  /* 0x0000000605057290 */ /* 0x000fc60008fe0407 */
[----:B------:R2:W-:Y:S01]  /*11f10*/  STS [R10+0x2400], R102 ;  /* 0x002400660a007388 */ /* 0x0005e20000000800 */
[----:B-1----:R-:W-:Y:S01]  /*11f20*/  @P5 FMUL.FTZ R9, R4, 0.69314718246459960938 ;  /* 0x3f31721804095820 */ /* 0x002fe20000410000 */
[----:B------:R-:W-:Y:S01]  /*11f30*/  @P4 FMUL.FTZ R4, R7, 0.69314718246459960938 ;  /* 0x3f31721807044820 */ /* 0x000fe20000410000 */
[----:B------:R-:W-:Y:S02]  /*11f40*/  @P2 FMUL.FTZ R7, R8, 0.69314718246459960938 ;  /* 0x3f31721808072820 */ /* 0x000fe40000410000 */
[----:B---3--:R-:W-:Y:S01]  /*11f50*/  @P5 FFMA.FTZ R13, R132, R19, R9 ;  /* 0x00000013840d5223 */ /* 0x008fe20000010009 */
[----:B-----5:R-:W-:Y:S01]  /*11f60*/  @P4 FFMA.FTZ R16, R3, R6, R4 ;  /* 0x0000000603104223 */ /* 0x020fe20000010004 */
[----:B----4-:R-:W-:Y:S01]  /*11f70*/  @P2 FFMA.FTZ R11, R0, R17, R7 ;  /* 0x00000011000b2223 */ /* 0x010fe20000010007 */
[----:B------:R-:W-:Y:S01]  /*11f80*/  MOV R15, 0x7f800000 ;  /* 0x7f800000000f7802 */ /* 0x000fe20000000f00 */
[----:B--2---:R-:W-:-:S04]  /*11f90*/  @P3 FMUL.FTZ R5, R14, 0.69314718246459960938 ;  /* 0x3f3172180e053820 */ /* 0x004fc80000410000 */
[----:B------:R-:W-:Y:S01]  /*11fa0*/  @P3 FFMA.FTZ R15, R2, R21, R5 ;  /* 0x00000015020f3223 */ /* 0x000fe20000010005 */
[----:B------:R-:W-:Y:S06]  /*11fb0*/  BAR.SYNC.DEFER_BLOCKING 0x0 ;  /* 0x0000000000007b1d */ /* 0x000fec0000010000 */
[----:B------:R-:W-:Y:S05]  /*11fc0*/  @P6 BRA `(.L_x_1914) ;  /* 0x0000000000a06947 */ /* 0x000fea0003800000 */
        /* <DEDUP_REMOVED lines=40> */
.L_x_1914:
[----:B------:R-:W-:Y:S05]  /*12250*/  BSYNC.RECONVERGENT B0 ;  /* 0x0000000000007941 */ /* 0x000fea0003800200 */
.L_x_1913:
[----:B-1----:R-:W2:Y:S01]  /*12260*/  LDL R22, [R1+0x48] ;  /* 0x0000480001167983 */ /* 0x002ea20000100800 */
[----:B------:R-:W1:Y:S01]  /*12270*/  LDCU UR5, c[0x0][0x440] ;  /* 0x00008800ff0577ac */ /* 0x000e620008000800 */
[----:B------:R-:W-:Y:S01]  /*12280*/  LEA.HI R8, R12, 0x10, RZ, 0x1d ;  /* 0x000000100c087811 */ /* 0x000fe200078fe8ff */
[----:B------:R-:W3:Y:S01]  /*12290*/  LDC.64 R2, c[0x0][0x410] ;  /* 0x00010400ff027b82 */ /* 0x000ee20000000a00 */
[----:B------:R-:W-:Y:S01]  /*122a0*/  IADD3 R14, P3, PT, R192, UR12, RZ ;  /* 0x0000000cc00e7c10 */ /* 0x000fe2000ff7e0ff */
[----:B------:R-:W4:Y:S01]  /*122b0*/  S2R R0, SR_TID.X ;  /* 0x0000000000007919 */ /* 0x000f220000002100 */
[C---:B------:R-:W-:Y:S01]  /*122c0*/  LEA.HI R11, R12.reuse, 0x30, RZ, 0x1d ;  /* 0x000000300c0b7811 */ /* 0x040fe200078fe8ff */
[----:B------:R-:W-:Y:S01]  /*122d0*/  UIMAD.WIDE.U32 UR20, UR20, 0x80, URZ ;  /* 0x00000080141478a5 */ /* 0x000fe2000f8e00ff */
[C---:B------:R-:W-:Y:S01]  /*122e0*/  LEA.HI R10, R12.reuse, 0x40, RZ, 0x1d ;  /* 0x000000400c0a7811 */ /* 0x040fe200078fe8ff */
[----:B------:R-:W-:Y:S01]  /*122f0*/  IMAD.X R15, RZ, RZ, UR9, P3 ;  /* 0x00000009ff0f7e24 */ /* 0x000fe200098e06ff */
[----:B------:R-:W-:Y:S01]  /*12300*/  LEA.HI R9, R12, 0x50, RZ, 0x1d ;  /* 0x000000500c097811 */ /* 0x000fe200078fe8ff */
[----:B------:R-:W-:Y:S01]  /*12310*/  BSSY.RECONVERGENT B0, `(.L_x_1915) ;  /* 0x000001d000007945 */ /* 0x000fe20003800200 */
[----:B-1----:R-:W-:-:S04]  /*12320*/  ISETP.GE.AND P1, PT, R192, UR5, PT ;  /* 0x00000005c0007c0c */ /* 0x002fc8000bf26270 */
[----:B------:R-:W-:Y:S02]  /*12330*/  ISETP.GE.OR P0, PT, R8, UR14, P1 ;  /* 0x0000000e08007c0c */ /* 0x000fe40008f06670 */
[----:B------:R-:W-:Y:S02]  /*12340*/  LEA.HI R8, R12, 0x20, RZ, 0x1d ;  /* 0x000000200c087811 */ /* 0x000fe400078fe8ff */
[----:B------:R-:W-:Y:S01]  /*12350*/  ISETP.GE.OR P5, PT, R11, UR14, P1 ;  /* 0x0000000e0b007c0c */ /* 0x000fe20008fa6670 */
[----:B---3--:R-:W-:Y:S01]  /*12360*/  IMAD.WIDE.U32 R14, R2, UR4, R14 ;  /* 0x00000004020e7c25 */ /* 0x008fe2000f8e000e */
[----:B------:R-:W-:Y:S02]  /*12370*/  ISETP.GE.OR P6, PT, R8, UR14, P1 ;  /* 0x0000000e08007c0c */ /* 0x000fe40008fc6670 */
[----:B------:R-:W-:Y:S01]  /*12380*/  ISETP.GE.OR P4, PT, R10, UR14, P1 ;  /* 0x0000000e0a007c0c */ /* 0x000fe20008f86670 */
[----:B------:R-:W-:Y:S01]  /*12390*/  IMAD R17, R3, UR4, R15 ;  /* 0x0000000403117c24 */ /* 0x000fe2000f8e020f */
[----:B------:R-:W-:-:S02]  /*123a0*/  ISETP.GE.OR P3, PT, R9, UR14, P1 ;  /* 0x0000000e09007c0c */ /* 0x000fc40008f66670 */
[----:B------:R-:W-:Y:S02]  /*123b0*/  ISETP.GE.OR P2, PT, R191, UR14, P1 ;  /* 0x0000000ebf007c0c */ /* 0x000fe40008f46670 */
[----:B----4-:R-:W-:Y:S02]  /*123c0*/  SHF.R.U32.HI R2, RZ, 0x3, R0 ;  /* 0x00000003ff027819 */ /* 0x010fe40000011600 */
[C---:B------:R-:W-:Y:S02]  /*123d0*/  LEA.HI R0, R12.reuse, 0x60, RZ, 0x1d ;  /* 0x000000600c007811 */ /* 0x040fe400078fe8ff */
[----:B------:R-:W-:Y:S02]  /*123e0*/  LEA.HI R12, R12, 0x70, RZ, 0x1d ;  /* 0x000000700c0c7811 */ /* 0x000fe400078fe8ff */
        /* <DEDUP_REMOVED lines=15> */
.L_x_1916:
[----:B------:R-:W-:Y:S05]  /*124e0*/  BSYNC.RECONVERGENT B0 ;  /* 0x0000000000007941 */ /* 0x000fea0003800200 */
.L_x_1915:
        /* <DEDUP_REMOVED lines=18> */
.L_x_1918:
[----:B------:R-:W-:Y:S05]  /*12610*/  BSYNC.RECONVERGENT B0 ;  /* 0x0000000000007941 */ /* 0x000fea0003800200 */
.L_x_1917:
        /* <DEDUP_REMOVED lines=16> */
.L_x_1920:
[----:B------:R-:W-:Y:S05]  /*12720*/  BSYNC.RECONVERGENT B0 ;  /* 0x0000000000007941 */ /* 0x000fea0003800200 */
.L_x_1919:
        /* <DEDUP_REMOVED lines=16> */
.L_x_1922:
[----:B------:R-:W-:Y:S05]  /*12830*/  BSYNC.RECONVERGENT B0 ;  /* 0x0000000000007941 */ /* 0x000fea0003800200 */
.L_x_1921:
        /* <DEDUP_REMOVED lines=16> */
.L_x_1924:
[----:B------:R-:W-:Y:S05]  /*12940*/  BSYNC.RECONVERGENT B0 ;  /* 0x0000000000007941 */ /* 0x000fea0003800200 */
.L_x_1923:
        /* <DEDUP_REMOVED lines=16> */
.L_x_1926:
[----:B------:R-:W-:Y:S05]  /*12a50*/  BSYNC.RECONVERGENT B0 ;  /* 0x0000000000007941 */ /* 0x000fea0003800200 */
.L_x_1925:
        /* <DEDUP_REMOVED lines=16> */
.L_x_1928:
[----:B------:R-:W-:Y:S05]  /*12b60*/  BSYNC.RECONVERGENT B0 ;  /* 0x0000000000007941 */ /* 0x000fea0003800200 */
.L_x_1927:
        /* <DEDUP_REMOVED lines=15> */
.L_x_1929:
        /* <DEDUP_REMOVED lines=10> */
.L_x_2709:


//--------------------- .text._ZN5flash16flash_fwd_kernelI23Flash_fwd_kernel_traitsILi64ELi128ELi64ELi4ELb0ELb0EN7cutlass6half_tE19Flash_kernel_traitsILi64ELi128ELi64ELi4ES3_EELb0ELb0ELb0ELb1ELb0ELb0ELb1ELb0EEEvNS_16Flash_fwd_paramsE --------------------------
	.section	.text._ZN5flash16flash_fwd_kernelI23Flash_fwd_kernel_traitsILi64ELi128ELi64ELi4ELb0ELb0EN7cutlass6half_tE19Flash_kernel_traitsILi64ELi128ELi64ELi4ES3_EELb0ELb0ELb0ELb1ELb0ELb0ELb1ELb0EEEvNS_16Flash_fwd_paramsE,"ax",@progbits
	.align	128
        .global         _ZN5flash16flash_fwd_kernelI23Flash_fwd_kernel_traitsILi64ELi128ELi64ELi4ELb0ELb0EN7cutlass6half_tE19Flash_kernel_traitsILi64ELi128ELi64ELi4ES3_EELb0ELb0ELb0ELb1ELb0ELb0ELb1ELb0EEEvNS_16Flash_fwd_paramsE
        .type           _ZN5flash16flash_fwd_kernelI23Flash_fwd_kernel_traitsILi64ELi128ELi64ELi4ELb0ELb0EN7cutlass6half_tE19Flash_kernel_traitsILi64ELi128ELi64ELi4ES3_EELb0ELb0ELb0ELb1ELb0ELb0ELb1ELb0EEEvNS_16Flash_fwd_paramsE,@function
        .size           _ZN5flash16flash_fwd_kernelI23Flash_fwd_kernel_traitsILi64ELi128ELi64ELi4ELb0ELb0EN7cutlass6half_tE19Flash_kernel_traitsILi64ELi128ELi64ELi4ES3_EELb0ELb0ELb0ELb1ELb0ELb0ELb1ELb0EEEvNS_16Flash_fwd_paramsE,(.L_x_2710 - _ZN5flash16flash_fwd_kernelI23Flash_fwd_kernel_traitsILi64ELi128ELi64ELi4ELb0ELb0EN7cutlass6half_tE19Flash_kernel_traitsILi64ELi128ELi64ELi4ES3_EELb0ELb0ELb0ELb1ELb0ELb0ELb1ELb0EEEvNS_16Flash_fwd_paramsE)
        .other          _ZN5flash16flash_fwd_kernelI23Flash_fwd_kernel_traitsILi64ELi128ELi64ELi4ELb0ELb0EN7cutlass6half_tE19Flash_kernel_traitsILi64ELi128ELi64ELi4ES3_EELb0ELb0ELb0ELb1ELb0ELb0ELb1ELb0EEEvNS_16Flash_fwd_paramsE,@"STO_CUDA_ENTRY STV_DEFAULT"
_ZN5flash16flash_fwd_kernelI23Flash_fwd_kernel_traitsILi64ELi128ELi64ELi4ELb0ELb0EN7cutlass6half_tE19Flash_kernel_traitsILi64ELi128ELi64ELi4ES3_EELb0ELb0ELb0ELb1ELb0ELb0ELb1ELb0EEEvNS_16Flash_fwd_paramsE:
.text._ZN5flash16flash_fwd_kernelI23Flash_fwd_kernel_traitsILi64ELi128ELi64ELi4ELb0ELb0EN7cutlass6half_tE19Flash_kernel_traitsILi64ELi128ELi64ELi4ES3_EELb0ELb0ELb0ELb1ELb0ELb0ELb1ELb0EEEvNS_16Flash_fwd_paramsE:
[----:B------:R-:W-:Y:S01]  /*0000*/  LDC R1, c[0x0][0x37c] ;  /* 0x0000df00ff017b82 */ /* 0x000fe20000000800 */
[----:B------:R-:W1:Y:S01]  /*0010*/  S2R R214, SR_CTAID.Y ;  /* 0x0000000000d67919 */ /* 0x000e620000002600 */
[----:B------:R-:W2:Y:S06]  /*0020*/  LDCU.64 UR8, c[0x0][0x460] ;  /* 0x00008c00ff0877ac */ /* 0x000eac0008000a00 */
[----:B------:R-:W1:Y:S01]  /*0030*/  LDC.64 R14, c[0x0][0x460] ;  /* 0x00011800ff0e7b82 */ /* 0x000e620000000a00 */
[----:B------:R-:W-:Y:S01]  /*0040*/  IMAD.MOV.U32 R213, RZ, RZ, -0x1 ;  /* 0xffffffffffd57424 */ /* 0x000fe200078e00ff */
[----:B------:R-:W3:Y:S01]  /*0050*/  LDCU.64 UR18, c[0x0][0x358] ;  /* 0x00006b00ff1277ac */ /* 0x000ee20008000a00 */
[----:B------:R-:W4:Y:S05]  /*0060*/  LDCU.64 UR6, c[0x0][0x470] ;  /* 0x00008e00ff0677ac */ /* 0x000f2a0008000a00 */
[----:B------:R-:W3:Y:S01]  /*0070*/  LDC.64 R4, c[0x0][0x468] ;  /* 0x00011a00ff047b82 */ /* 0x000ee20000000a00 */
[----:B------:R-:W4:Y:S01]  /*0080*/  LDCU.64 UR4, c[0x0][0x478] ;  /* 0x00008f00ff0477ac */ /* 0x000f220008000a00 */
[----:B--2---:R-:W-:-:S02]  /*0090*/  ISETP.NE.U32.AND P1, PT, RZ, UR8, PT ;  /* 0x00000008ff007c0c */ /* 0x004fc4000bf25070 */
[----:B------:R-:W-:Y:S02]  /*00a0*/  ISETP.NE.U32.AND P0, PT, RZ, UR8, PT ;  /* 0x00000008ff007c0c */ /* 0x000fe4000bf05070 */
[----:B------:R-:W-:Y:S02]  /*00b0*/  ISETP.NE.AND.EX P1, PT, RZ, UR9, PT, P1 ;  /* 0x00000009ff007c0c */ /* 0x000fe4000bf25310 */
[----:B------:R-:W-:Y:S02]  /*00c0*/  ISETP.NE.AND.EX P0, PT, RZ, UR9, PT, P0 ;  /* 0x00000009ff007c0c */ /* 0x000fe4000bf05300 */
[----:B----4-:R-:W-:Y:S02]  /*00d0*/  ISETP.NE.U32.AND P4, PT, RZ, UR6, PT ;  /* 0x00000006ff007c0c */ /* 0x010fe4000bf85070 */
[----:B------:R-:W-:Y:S01]  /*00e0*/  ISETP.NE.U32.AND P2, PT, RZ, UR4, PT ;  /* 0x00000004ff007c0c */ /* 0x000fe2000bf45070 */
[----:B-1----:R-:W-:Y:S01]  /*00f0*/  IMAD.WIDE.U32 R14, R214, 0x4, R14 ;  /* 0x00000004d60e7825 */ /* 0x002fe200078e000e */
[----:B------:R-:W-:-:S02]  /*0100*/  ISETP.NE.AND.EX P4, PT, RZ, UR7, PT, P4 ;  /* 0x00000007ff007c0c */ /* 0x000fc4000bf85340 */
[----:B------:R-:W-:Y:S01]  /*0110*/  ISETP.NE.AND.EX P2, PT, RZ, UR5, PT, P2 ;  /* 0x00000005ff007c0c */ /* 0x000fe2000bf45320 */
[----:B------:R-:W-:Y:S02]  /*0120*/  IMAD.SHL.U32 R13, R214, 0x4, RZ ;  /* 0x00000004d60d7824 */ /* 0x000fe400078e00ff */
[----:B---3--:R-:W2:Y:S01]  /*0130*/  @P1 LDG.E R213, desc[UR18][R14.64] ;  /* 0x000000120ed51981 */ /* 0x008ea2000c1e1900 */
[----:B------:R-:W-:-:S03]  /*0140*/  SHF.R.U32.HI R0, RZ, 0x1e, R214 ;  /* 0x0000001eff007819 */ /* 0x000fc600000116d6 */
[----:B------:R-:W2:Y:S01]  /*0150*/  @P0 LDG.E R10, desc[UR18][R14.64+0x4] ;  /* 0x000004120e0a0981 */ /* 0x000ea2000c1e1900 */
[----:B------:R-:W-:-:S03]  /*0160*/  IMAD.MOV.U32 R6, RZ, RZ, RZ ;  /* 0x000000ffff067224 */ /* 0x000fc600078e00ff */
[C---:B------:R-:W-:Y:S02]  /*0170*/  @P4 IADD3 R2, P3, PT, R13.reuse, UR6, RZ ;  /* 0x000000060d024c10 */ /* 0x040fe4000ff7e0ff */
[----:B------:R-:W-:Y:S02]  /*0180*/  @P2 IADD3 R8, P1, PT, R13, UR4, RZ ;  /* 0x000000040d082c10 */ /* 0x000fe4000ff3e0ff */
[C---:B------:R-:W-:Y:S02]  /*0190*/  @P4 IADD3.X R3, PT, PT, R0.reuse, UR7, RZ, P3, !PT ;  /* 0x0000000700034c10 */ /* 0x040fe40009ffe4ff */
[----:B------:R-:W-:-:S03]  /*01a0*/  @P2 IADD3.X R9, PT, PT, R0, UR5, RZ, P1, !PT ;  /* 0x0000000500092c10 */ /* 0x000fc60008ffe4ff */
[----:B------:R1:W3:Y:S04]  /*01b0*/  @P4 LDG.E R6, desc[UR18][R2.64] ;  /* 0x0000001202064981 */ /* 0x0002e8000c1e1900 */
[----:B------:R4:W3:Y:S01]  /*01c0*/  @P2 LDG.E R133, desc[UR18][R8.64] ;  /* 0x0000001208852981 */ /* 0x0008e2000c1e1900 */
[----:B------:R-:W1:Y:S01]  /*01d0*/  LDCU.U8 UR4, c[0x0][0x532] ;  /* 0x0000a640ff0477ac */ /* 0x000e620008000000 */
[----:B------:R-:W-:Y:S01]  /*01e0*/  ISETP.EQ.U32.AND P3, PT, R4, RZ, PT ;  /* 0x000000ff0400720c */ /* 0x000fe20003f62070 */
[----:B------:R-:W2:Y:S01]  /*01f0*/  @!P0 LDC R138, c[0x0][0x434] ;  /* 0x00010d00ff8a8b82 */ /* 0x000ea20000000800 */
[----:B------:R-:W-:Y:S01]  /*0200*/  IADD3 R12, P1, PT, R13, R4, RZ ;  /* 0x000000040d0c7210 */ /* 0x000fe20007f3e0ff */
[----:B------:R-:W-:-:S04]  /*0210*/  IMAD.MOV.U32 R7, RZ, RZ, -0x1 ;  /* 0xffffffffff077424 */ /* 0x000fc800078e00ff */
[----:B------:R-:W-:Y:S02]  /*0220*/  IMAD.X R13, R0, 0x1, R5, P1 ;  /* 0x00000001000d7824 */ /* 0x000fe400008e0605 */
[----:B------:R-:W2:Y:S01]  /*0230*/  @!P2 LDC R0, c[0x0][0x43c] ;  /* 0x00010f00ff00ab82 */ /* 0x000ea20000000800 */
[----:B-1----:R-:W-:-:S07]  /*0240*/  ISETP.NE.AND P4, PT, RZ, UR4, PT ;  /* 0x00000004ff007c0c */ /* 0x002fce000bf85270 */
[----:B------:R-:W1:Y:S01]  /*0250*/  @!P2 LDC.64 R2, c[0x0][0x488] ;  /* 0x00012200ff02ab82 */ /* 0x000e620000000a00 */
[----:B------:R-:W-:-:S13]  /*0260*/  ISETP.EQ.OR.EX P3, PT, R5, RZ, !P4, P3 ;  /* 0x000000ff0500720c */ /* 0x000fda0006762730 */
[----:B------:R1:W5:Y:S01]  /*0270*/  @!P3 LDG.E R7, desc[UR18][R12.64] ;  /* 0x000000120c07b981 */ /* 0x000362000c1e1900 */
[----:B------:R-:W-:Y:S01]  /*0280*/  ISETP.NE.U32.AND P3, PT, R4, RZ, PT ;  /* 0x000000ff0400720c */ /* 0x000fe20003f65070 */
[----:B------:R-:W1:Y:S03]  /*0290*/  S2UR UR17, SR_CTAID.X ;  /* 0x00000000001179c3 */ /* 0x000e660000002500 */
[----:B------:R-:W-:Y:S01]  /*02a0*/  ISETP.NE.AND.EX P3, PT, R5, RZ, PT, P3 ;  /* 0x000000ff0500720c */ /* 0x000fe20003f65330 */
[----:B----4-:R-:W4:Y:S01]  /*02b0*/  S2R R8, SR_CTAID.Z ;  /* 0x0000000000087919 */ /* 0x010f220000002700 */
[----:B------:R-:W2:Y:S01]  /*02c0*/  S2R R129, SR_TID.X ;  /* 0x0000000000817919 */ /* 0x000ea20000002100 */
[----:B-1----:R-:W-:Y:S01]  /*02d0*/  USHF.L.U32 UR16, UR17, 0x7, URZ ;  /* 0x0000000711107899 */ /* 0x002fe200080006ff */
[----:B--2---:R-:W-:Y:S01]  /*02e0*/  @P0 IMAD.IADD R138, R10, 0x1, -R213 ;  /* 0x000000010a8a0824 */ /* 0x004fe200078e0ad5 */
[----:B------:R-:W-:-:S04]  /*02f0*/  @!P2 ISETP.NE.U32.AND P0, PT, R2, RZ, PT ;  /* 0x000000ff0200a20c */ /* 0x000fc80003f05070 */
[----:B------:R-:W-:-:S04]  /*0300*/  @!P2 ISETP.NE.AND.EX P0, PT, R3, RZ, PT, P0 ;  /* 0x000000ff0300a20c */ /* 0x000fc80003f05300 */
[----:B------:R-:W-:Y:S02]  /*0310*/  @!P2 SEL R3, R0, RZ, P0 ;  /* 0x000000ff0003a207 */ /* 0x000fe40000000000 */
[----:B------:R-:W1:Y:S01]  /*0320*/  @!P3 LDC R0, c[0x0][0x438] ;  /* 0x00010e00ff00bb82 */ /* 0x000e620000000800 */
[----:B------:R-:W-:Y:S01]  /*0330*/  ISETP.GT.AND P1, PT, R138, UR16, PT ;  /* 0x000000108a007c0c */ /* 0x000fe2000bf24270 */
[----:B---3--:R-:W-:Y:S01]  /*0340*/  @P2 IMAD.IADD R133, R133, 0x1, -R6 ;  /* 0x0000000185852824 */ /* 0x008fe200078e0a06 */
[----:B----4-:R-:W-:Y:S11]  /*0350*/  @!P3 BRA `(.L_x_1930) ;  /* 0x00000000000cb947 */ /* 0x010ff60003800000 */
[----:B-1----:R-:W2:Y:S02]  /*0360*/  @P4 LDG.E R0, desc[UR18][R12.64+0x4] ;  /* 0x000004120c004981 */ /* 0x002ea4000c1e1900 */
[----:B--2--5:R-:W-:-:S06]  /*0370*/  @P4 IADD3 R0, PT, PT, R0, -R7, RZ ;  /* 0x8000000700004210 */ /* 0x024fcc0007ffe0ff */
[----:B------:R2:W5:Y:S02]  /*0380*/  @!P4 LDG.E R0, desc[UR18][R12.64] ;  /* 0x000000120c00c981 */ /* 0x000564000c1e1900 */
.L_x_1930:
[----:B-1---5:R-:W-:Y:S01]  /*0390*/  @!P2 IADD3 R133, PT, PT, R3, R0, -R6 ;  /* 0x000000000385a210 */ /* 0x022fe20007ffe806 */
[----:B------:R-:W-:Y:S06]  /*03a0*/  @!P1 EXIT ;  /* 0x000000000000994d */ /* 0x000fec0003800000 */
[----:B------:R-:W-:-:S13]  /*03b0*/  ISETP.GT.AND P0, PT, R133, RZ, PT ;  /* 0x000000ff8500720c */ /* 0x000fda0003f04270 */
[----:B------:R-:W-:Y:S05]  /*03c0*/  @P0 BRA `(.L_x_1931) ;  /* 0x0000001000880947 */ /* 0x000fea0003800000 */
[----:B------:R-:W1:Y:S01]  /*03d0*/  LDC.U8 R0, c[0x0][0x549] ;  /* 0x00015240ff007b82 */ /* 0x000e620000000000 */
[----:B------:R-:W-:-:S07]  /*03e0*/  ISETP.NE.AND P1, PT, R213, -0x1, PT ;  /* 0xffffffffd500780c */ /* 0x000fce0003f25270 */
[----:B------:R-:W3:Y:S08]  /*03f0*/  LDC.U8 R10, c[0x0][0x548] ;  /* 0x00015200ff0a7b82 */ /* 0x000ef00000000000 */
[----:B------:R-:W4:Y:S01]  /*0400*/  LDC R11, c[0x0][0x434] ;  /* 0x00010d00ff0b7b82 */ /* 0x000f220000000800 */
[----:B-1----:R-:W-:-:S07]  /*0410*/  ISETP.NE.AND P0, PT, R0, RZ, PT ;  /* 0x000000ff0000720c */ /* 0x002fce0003f05270 */
[----:B------:R-:W1:Y:S01]  /*0420*/  @!P1 LDC.64 R6, c[0x0][0x400] ;  /* 0x00010000ff069b82 */ /* 0x000e620000000a00 */
[----:B---3--:R-:W-:-:S07]  /*0430*/  ISETP.NE.AND P3, PT, R10, RZ, !P0 ;  /* 0x000000ff0a00720c */ /* 0x008fce0004765270 */
[----:B------:R-:W3:Y:S01]  /*0440*/  @P1 LDC.64 R4, c[0x0][0x408] ;  /* 0x00010200ff041b82 */ /* 0x000ee20000000a00 */
[----:B--2---:R-:W-:-:S07]  /*0450*/  @P0 IMAD.MOV.U32 R12, RZ, RZ, 0x1 ;  /* 0x00000001ff0c0424 */ /* 0x004fce00078e00ff */
[----:B------:R-:W2:Y:S08]  /*0460*/  @P0 LDC.64 R2, c[0x0][0x430] ;  /* 0x00010c00ff020b82 */ /* 0x000eb00000000a00 */
[----:B------:R-:W1:Y:S01]  /*0470*/  @P0 LDC R0, c[0x0][0x430] ;  /* 0x00010c00ff000b82 */ /* 0x000e620000000800 */
[----:B--2---:R-:W-:Y:S01]  /*0480*/  @P0 IMAD R3, R2, R3, RZ ;  /* 0x0000000302030224 */ /* 0x004fe200078e02ff */
[----:B---34-:R-:W-:Y:S06]  /*0490*/  @P0 BRA `(.L_x_1932) ;  /* 0x0000000000280947 */ /* 0x018fec0003800000 */
        /* <DEDUP_REMOVED lines=10> */
.L_x_1932:
[----:B------:R-:W2:Y:S01]  /*0540*/  LDCU UR6, c[0x0][0x440] ;  /* 0x00008800ff0677ac */ /* 0x000ea20008000800 */
[----:B-1----:R-:W-:Y:S01]  /*0550*/  @!P1 IMAD.WIDE.U32 R16, R214, R6, RZ ;  /* 0x00000006d6109225 */ /* 0x002fe200078e00ff */
[----:B------:R-:W-:Y:S01]  /*0560*/  IADD3 R138, PT, PT, R138, -UR16, RZ ;  /* 0x800000108a8a7c10 */ /* 0x000fe2000fffe0ff */
[----:B------:R-:W-:Y:S01]  /*0570*/  BSSY.RECONVERGENT B0, `(.L_x_1933) ;  /* 0x000002d000007945 */ /* 0x000fe20003800200 */
[----:B------:R-:W1:Y:S01]  /*0580*/  LDCU.64 UR4, c[0x0][0x410] ;  /* 0x00008200ff0477ac */ /* 0x000e620008000a00 */
[C---:B------:R-:W-:Y:S01]  /*0590*/  @P1 IMAD.WIDE.U32 R14, R213.reuse, R4, RZ ;  /* 0x00000004d50e1225 */ /* 0x040fe200078e00ff */
[----:B------:R-:W-:Y:S01]  /*05a0*/  ISETP.NE.AND P0, PT, R213, -0x1, PT ;  /* 0xffffffffd500780c */ /* 0x000fe20003f05270 */
[----:B------:R-:W-:Y:S02]  /*05b0*/  UIMAD.WIDE.U32 UR8, UR17, 0x80, URZ ;  /* 0x00000080110878a5 */ /* 0x000fe4000f8e00ff */
[----:B------:R-:W-:Y:S01]  /*05c0*/  IMAD.SHL.U32 R6, R129, 0x8, RZ ;  /* 0x0000000881067824 */ /* 0x000fe200078e00ff */
[----:B------:R-:W-:Y:S01]  /*05d0*/  SHF.R.U32.HI R129, RZ, 0x3, R129 ;  /* 0x00000003ff817819 */ /* 0x000fe20000011681 */
[----:B------:R-:W-:-:S02]  /*05e0*/  @!P1 IMAD R2, R214, R7, R17 ;  /* 0x00000007d6029224 */ /* 0x000fc400078e0211 */
[----:B------:R-:W-:Y:S02]  /*05f0*/  @!P1 IMAD.MOV.U32 R4, RZ, RZ, R16 ;  /* 0x000000ffff049224 */ /* 0x000fe400078e0010 */
[----:B------:R-:W-:Y:S01]  /*0600*/  @P1 IMAD R2, R213, R5, R15 ;  /* 0x00000005d5021224 */ /* 0x000fe200078e020f */
[----:B------:R-:W-:Y:S01]  /*0610*/  LOP3.LUT R5, R6, 0x38, RZ, 0xc0, !PT ;  /* 0x0000003806057812 */ /* 0x000fe200078ec0ff */
[----:B------:R-:W-:Y:S02]  /*0620*/  @P1 IMAD.MOV.U32 R4, RZ, RZ, R14 ;  /* 0x000000ffff041224 */ /* 0x000fe400078e000e */
[----:B----4-:R-:W-:Y:S01]  /*0630*/  IMAD R3, R8, R3, RZ ;  /* 0x0000000308037224 */ /* 0x010fe200078e02ff */
[----:B--2---:R-:W-:Y:S01]  /*0640*/  ISETP.GE.AND P2, PT, R5, UR6, PT ;  /* 0x0000000605007c0c */ /* 0x004fe2000bf46270 */
[----:B------:R-:W-:Y:S01]  /*0650*/  VIADD R7, R129, 0x10 ;  /* 0x0000001081077836 */ /* 0x000fe20000000000 */
[C---:B------:R-:W-:Y:S01]  /*0660*/  IADD3 R10, P4, PT, R5.reuse, R4, RZ ;  /* 0x00000004050a7210 */ /* 0x040fe20007f9e0ff */
[C---:B------:R-:W-:Y:S01]  /*0670*/  @!P3 IMAD R3, R214.reuse, R12, R3 ;  /* 0x0000000cd603b224 */ /* 0x040fe200078e0203 */
[----:B------:R-:W-:Y:S01]  /*0680*/  ISETP.NE.AND P1, PT, R5, RZ, PT ;  /* 0x000000ff0500720c */ /* 0x000fe20003f25270 */
[----:B------:R-:W-:Y:S01]  /*0690*/  IMAD R214, R214, R11, RZ ;  /* 0x0000000bd6d67224 */ /* 0x000fe200078e02ff */
[----:B------:R-:W-:Y:S01]  /*06a0*/  IADD3.X R11, PT, PT, RZ, R2, RZ, P4, !PT ;  /* 0x00000002ff0b7210 */ /* 0x000fe200027fe4ff */
[C---:B------:R-:W-:Y:S01]  /*06b0*/  VIADD R9, R129.reuse, 0x20 ;  /* 0x0000002081097836 */ /* 0x040fe20000000000 */
[CC--:B------:R-:W-:Y:S01]  /*06c0*/  ISETP.GE.OR P4, PT, R129.reuse, R138.reuse, P2 ;  /* 0x0000008a8100720c */ /* 0x0c0fe20001786670 */
[----:B------:R-:W-:Y:S01]  /*06d0*/  IMAD R12, R0, UR16, RZ ;  /* 0x00000010000c7c24 */ /* 0x000fe2000f8e02ff */
[----:B------:R-:W-:Y:S01]  /*06e0*/  SEL R214, R214, R213, !P0 ;  /* 0x000000d5d6d67207 */ /* 0x000fe20004000000 */
[----:B-1----:R-:W-:Y:S01]  /*06f0*/  IMAD.WIDE.U32 R10, R8, UR4, R10 ;  /* 0x00000004080a7c25 */ /* 0x002fe2000f8e000a */
[----:B------:R-:W-:-:S02]  /*0700*/  ISETP.GE.OR P5, PT, R129, R138, P1 ;  /* 0x0000008a8100720c */ /* 0x000fc40000fa6670 */
[----:B------:R-:W-:Y:S01]  /*0710*/  SHF.R.S32.HI R4, RZ, 0x1f, R214 ;  /* 0x0000001fff047819 */ /* 0x000fe200000114d6 */
[----:B------:R-:W-:Y:S01]  /*0720*/  IMAD R15, R8, UR5, R11 ;  /* 0x00000005080f7c24 */ /* 0x000fe2000f8e020b */
[----:B------:R-:W-:Y:S02]  /*0730*/  SEL R6, R214, RZ, P3 ;  /* 0x000000ffd6067207 */ /* 0x000fe40001800000 */
        /* <DEDUP_REMOVED lines=16> */
.L_x_1934:
[----:B------:R-:W-:Y:S05]  /*0840*/  BSYNC.RECONVERGENT B0 ;  /* 0x0000000000007941 */ /* 0x000fea0003800200 */
.L_x_1933:
        /* <DEDUP_REMOVED lines=17> */
.L_x_1936:
[----:B------:R-:W-:Y:S05]  /*0960*/  BSYNC.RECONVERGENT B0 ;  /* 0x0000000000007941 */ /* 0x000fea0003800200 */
.L_x_1935:
        /* <DEDUP_REMOVED lines=17> */
.L_x_1938:
[----:B------:R-:W-:Y:S05]  /*0a80*/  BSYNC.RECONVERGENT B0 ;  /* 0x0000000000007941 */ /* 0x000fea0003800200 */
.L_x_1937:
[----:B------:R-:W-:Y:S01]  /*0a90*/  BSSY.RECONVERGENT B0, `(.L_x_1939) ;  /* 0x0000011000007945 */ /* 0x000fe20003800200 */
[----:B------:R-:W-:Y:S02]  /*0aa0*/  ISETP.GE.OR P4, PT, R21, R138, P2 ;  /* 0x0000008a1500720c */ /* 0x000fe40001786670 */
[----:B--23--:R-:W-:Y:S01]  /*0ab0*/  IADD3 R19, PT, PT, R129, 0x50, RZ ;  /* 0x0000005081137810 */ /* 0x00cfe20007ffe0ff */
        /* <DEDUP_REMOVED lines=14> */
.L_x_1940:
[----:B------:R-:W-:Y:S05]  /*0ba0*/  BSYNC.RECONVERGENT B0 ;  /* 0x0000000000007941 */ /* 0x000fea0003800200 */
.L_x_1939:
[----:B------:R-:W-:Y:S01]  /*0bb0*/  BSSY.RECONVERGENT B0, `(.L_x_1941) ;  /* 0x0000012000007945 */ /* 0x000fe20003800200 */
[----:B------:R-:W-:Y:S01]  /*0bc0*/  ISETP.GE.OR P3, PT, R19, R138, P2 ;  /* 0x0000008a1300720c */ /* 0x000fe20001766670 */
[C---:B------:R-:W-:Y:S01]  /*0bd0*/  VIADD R17, R129.reuse, 0x60 ;  /* 0x0000006081117836 */ /* 0x040fe20000000000 */
[----:B------:R-:W-:Y:S01]  /*0be0*/  IADD3 R13, PT, PT, R129, 0x70, RZ ;  /* 0x00000070810d7810 */ /* 0x000fe20007ffe0ff */
[----:B------:R-:W-:Y:S05]  /*0bf0*/  @P4 BRA `(.L_x_1942) ;  /* 0x0000000000344947 */ /* 0x000fea0003800000 */
[----:B------:R-:W3:Y:S01]  /*0c00*/  LDCU.64 UR6, c[0x0][0x408] ;  /* 0x00008100ff0677ac */ /* 0x000ee20008000a00 */
[----:B-1----:R-:W-:Y:S01]  /*0c10*/  IADD3 R5, P4, PT, R8, 0x40, RZ ;  /* 0x0000004008057810 */ /* 0x002fe20007f9e0ff */
[----:B--2---:R-:W-:Y:S01]  /*0c20*/  IMAD.MOV.U32 R24, RZ, RZ, R10 ;  /* 0x000000ffff187224 */ /* 0x004fe200078e000a */
        /* <DEDUP_REMOVED lines=10> */
.L_x_1942:
[----:B------:R-:W-:Y:S05]  /*0cd0*/  BSYNC.RECONVERGENT B0 ;  /* 0x0000000000007941 */ /* 0x000fea0003800200 */
.L_x_1941:
[----:B------:R-:W-:Y:S01]  /*0ce0*/  BSSY.RECONVERGENT B0, `(.L_x_1943) ;  /* 0x0000011000007945 */ /* 0x000fe20003800200 */
[-C--:B------:R-:W-:Y:S02]  /*0cf0*/  ISETP.GE.OR P4, PT, R17, R138.reuse, P2 ;  /* 0x0000008a1100720c */ /* 0x080fe40001786670 */
[----:B------:R-:W-:Y:S01]  /*0d00*/  ISETP.GE.OR P2, PT, R13, R138, P2 ;  /* 0x0000008a0d00720c */ /* 0x000fe20001746670 */
[----:B------:R-:W-:-:S12]  /*0d10*/  @P3 BRA `(.L_x_1944) ;  /* 0x0000000000343947 */ /* 0x000fd80003800000 */
[----:B------:R-:W4:Y:S01]  /*0d20*/  LDCU.64 UR6, c[0x0][0x408] ;  /* 0x00008100ff0677ac */ /* 0x000f220008000a00 */
[----:B-1----:R-:W-:Y:S01]  /*0d30*/  IADD3 R5, P3, PT, R8, 0x50, RZ ;  /* 0x0000005008057810 */ /* 0x002fe20007f7e0ff */
[----:B--2---:R-:W-:Y:S01]  /*0d40*/  IMAD.MOV.U32 R24, RZ, RZ, R10 ;  /* 0x000000ffff187224 */ /* 0x004fe200078e000a */
        /* <DEDUP_REMOVED lines=10> */
.L_x_1944:
[----:B------:R-:W-:Y:S05]  /*0df0*/  BSYNC.RECONVERGENT B0 ;  /* 0x0000000000007941 */ /* 0x000fea0003800200 */
.L_x_1943:
[----:B------:R-:W-:Y:S04]  /*0e00*/  BSSY.RECONVERGENT B0, `(.L_x_1945) ;  /* 0x000000f000007945 */ /* 0x000fe80003800200 */
[----:B------:R-:W-:Y:S05]  /*0e10*/  @P4 BRA `(.L_x_1946) ;  /* 0x0000000000344947 */ /* 0x000fea0003800000 */
[----:B------:R-:W5:Y:S01]  /*0e20*/  LDCU.64 UR6, c[0x0][0x408] ;  /* 0x00008100ff0677ac */ /* 0x000f620008000a00 */
[----:B-1----:R-:W-:Y:S01]  /*0e30*/  IADD3 R5, P3, PT, R8, 0x60, RZ ;  /* 0x0000006008057810 */ /* 0x002fe20007f7e0ff */
[----:B--2---:R-:W-:Y:S01]  /*0e40*/  IMAD.MOV.U32 R24, RZ, RZ, R10 ;  /* 0x000000ffff187224 */ /* 0x004fe200078e000a */
        /* <DEDUP_REMOVED lines=10> */
.L_x_1946:
[----:B------:R-:W-:Y:S05]  /*0ef0*/  BSYNC.RECONVERGENT B0 ;  /* 0x0000000000007941 */ /* 0x000fea0003800200 */
.L_x_1945:
        /* <DEDUP_REMOVED lines=17> */
.L_x_1948:
[----:B------:R-:W-:Y:S05]  /*1010*/  BSYNC.RECONVERGENT B0 ;  /* 0x0000000000007941 */ /* 0x000fea0003800200 */
.L_x_1947:
        /* <DEDUP_REMOVED lines=11> */
.L_x_1950:
[----:B------:R-:W-:Y:S05]  /*10d0*/  BSYNC.RECONVERGENT B0 ;  /* 0x0000000000007941 */ /* 0x000fea0003800200 */
.L_x_1949:
        /* <DEDUP_REMOVED lines=15> */
.L_x_1952:
[----:B------:R-:W-:Y:S05]  /*11d0*/  BSYNC.RECONVERGENT B0 ;  /* 0x0000000000007941 */ /* 0x000fea0003800200 */
.L_x_1951:
        /* <DEDUP_REMOVED lines=10> */
.L_x_1954:
[----:B------:R-:W-:Y:S05]  /*1280*/  BSYNC.RECONVERGENT B0 ;  /* 0x0000000000007941 */ /* 0x000fea0003800200 */
.L_x_1953:
        /* <DEDUP_REMOVED lines=10> */
.L_x_1956:
[----:B------:R-:W-:Y:S05]  /*1330*/  BSYNC.RECONVERGENT B0 ;  /* 0x0000000000007941 */ /* 0x000fea0003800200 */
.L_x_1955:
        /* <DEDUP_REMOVED lines=10> */
.L_x_1958:
[----:B------:R-:W-:Y:S05]  /*13e0*/  BSYNC.RECONVERGENT B0 ;  /* 0x0000000000007941 */ /* 0x000fea0003800200 */
.L_x_1957:
        /* <DEDUP_REMOVED lines=10> */
.L_x_1960:
[----:B------:R-:W-:Y:S05]  /*1490*/  BSYNC.RECONVERGENT B0 ;  /* 0x0000000000007941 */ /* 0x000fea0003800200 */
.L_x_1959:
        /* <DEDUP_REMOVED lines=10> */
.L_x_1962:
[----:B------:R-:W-:Y:S05]  /*1540*/  BSYNC.RECONVERGENT B0 ;  /* 0x0000000000007941 */ /* 0x000fea0003800200 */
.L_x_1961:
        /* <DEDUP_REMOVED lines=10> */
.L_x_1931:
        /* <DEDUP_REMOVED lines=22> */
.L_x_1963:
[----:B------:R-:W1:Y:S01]  /*1750*/  LDC.64 R120, c[0x0][0x3b8] ;  /* 0x0000ee00ff787b82 */ /* 0x000e620000000a00 */
[----:B------:R-:W-:-:S05]  /*1760*/  IADD3 R10, PT, PT, R6, R7, RZ ;  /* 0x00000007060a7210 */ /* 0x000fca0007ffe0ff */
[C---:B-1----:R-:W-:Y:S02]  /*1770*/  IMAD R3, R10.reuse, R121, RZ ;  /* 0x000000790a037224 */ /* 0x042fe400078e02ff */
[----:B------:R-:W-:-:S05]  /*1780*/  IMAD.WIDE.U32 R10, R10, R120, RZ ;  /* 0x000000780a0a7225 */ /* 0x000fca00078e00ff */
[----:B------:R-:W-:-:S07]  /*1790*/  IADD3 R3, PT, PT, R11, R3, RZ ;  /* 0x000000030b037210 */ /* 0x000fce0007ffe0ff */
.L_x_1964:
[----:B------:R-:W1:Y:S01]  /*17a0*/  LDC R5, c[0x0][0x3e8] ;  /* 0x0000fa00ff057b82 */ /* 0x000e620000000800 */
[----:B--2---:R-:W-:Y:S02]  /*17b0*/  MOV R12, RZ ;  /* 0x000000ff000c7202 */ /* 0x004fe40000000f00 */
[----:B-1----:R-:W-:-:S04]  /*17c0*/  IABS R11, R5 ;  /* 0x00000005000b7213 */ /* 0x002fc80000000000 */
        /* <DEDUP_REMOVED lines=36> */
.L_x_1965:
[----:B------:R-:W1:Y:S01]  /*1a10*/  LDC.64 R4, c[0x0][0x3c0] ;  /* 0x0000f000ff047b82 */ /* 0x000e620000000a00 */
[----:B------:R-:W-:-:S05]  /*1a20*/  IADD3 R6, PT, PT, R6, R7, RZ ;  /* 0x0000000706067210 */ /* 0x000fca0007ffe0ff */
[C---:B-1----:R-:W-:Y:S02]  /*1a30*/  IMAD R7, R6.reuse, R5, RZ ;  /* 0x0000000506077224 */ /* 0x042fe400078e02ff */
[----:B------:R-:W-:-:S05]  /*1a40*/  IMAD.WIDE.U32 R12, R6, R4, RZ ;  /* 0x00000004060c7225 */ /* 0x000fca00078e00ff */
[----:B------:R-:W-:-:S07]  /*1a50*/  IADD3 R6, PT, PT, R13, R7, RZ ;  /* 0x000000070d067210 */ /* 0x000fce0007ffe0ff */
.L_x_1966:
[C---:B------:R-:W-:Y:S01]  /*1a60*/  IMAD.SHL.U32 R216, R129.reuse, 0x8, RZ ;  /* 0x0000000881d87824 */ /* 0x040fe200078e00ff */
[----:B------:R-:W1:Y:S01]  /*1a70*/  LDCU.128 UR8, c[0x0][0x3d0] ;  /* 0x00007a00ff0877ac */ /* 0x000e620008000c00 */
[--C-:B------:R-:W-:Y:S01]  /*1a80*/  SHF.R.U32.HI R208, RZ, 0x3, R129.reuse ;  /* 0x00000003ffd07819 */ /* 0x100fe20000011681 */
[C---:B------:R-:W-:Y:S01]  /*1a90*/  IMAD.SHL.U32 R194, R129.reuse, 0x40, RZ ;  /* 0x0000004081c27824 */ /* 0x040fe200078e00ff */
[----:B------:R-:W-:Y:S01]  /*1aa0*/  SHF.R.S32.HI R207, RZ, 0x1f, R2 ;  /* 0x0000001fffcf7819 */ /* 0x000fe20000011402 */
[----:B------:R-:W2:Y:S01]  /*1ab0*/  LDCU.64 UR12, c[0x0][0x390] ;  /* 0x00007200ff0c77ac */ /* 0x000ea20008000a00 */
[----:B------:R-:W-:Y:S01]  /*1ac0*/  LOP3.LUT R206, R216, 0x38, RZ, 0xc0, !PT ;  /* 0x00000038d8ce7812 */ /* 0x000fe200078ec0ff */
[----:B------:R-:W3:Y:S01]  /*1ad0*/  S2UR UR5, SR_CgaCtaId ;  /* 0x00000000000579c3 */ /* 0x000ee20000008800 */
[----:B------:R-:W-:Y:S01]  /*1ae0*/  LOP3.LUT R15, R194, 0x1c0, RZ, 0xc0, !PT ;  /* 0x000001c0c20f7812 */ /* 0x000fe200078ec0ff */
[----:B------:R-:W4:Y:S01]  /*1af0*/  LDCU.64 UR6, c[0x0][0x3c8] ;  /* 0x00007900ff0677ac */ /* 0x000f220008000a00 */
[----:B------:R-:W-:Y:S01]  /*1b00*/  IADD3 R10, P1, PT, R206, R10, RZ ;  /* 0x0000000ace0a7210 */ /* 0x000fe20007f3e0ff */
[----:B------:R-:W-:Y:S01]  /*1b10*/  VIADD R205, R138, -UR16 ;  /* 0x800000108acd7c36 */ /* 0x000fe20008000000 */
[----:B------:R-:W-:Y:S01]  /*1b20*/  IADD3 R12, P0, PT, R206, R12, RZ ;  /* 0x0000000cce0c7210 */ /* 0x000fe20007f1e0ff */
[----:B------:R-:W5:Y:S01]  /*1b30*/  LDCU.64 UR14, c[0x0][0x388] ;  /* 0x00007100ff0e77ac */ /* 0x000f620008000a00 */
[----:B------:R-:W-:Y:S01]  /*1b40*/  IMAD.SHL.U32 R215, R129, 0x20, RZ ;  /* 0x0000002081d77824 */ /* 0x000fe200078e00ff */
[----:B------:R-:W-:Y:S01]  /*1b50*/  SHF.R.U32.HI R130, RZ, 0x1, R129 ;  /* 0x00000001ff827819 */ /* 0x000fe20000011681 */
[----:B------:R-:W-:Y:S01]  /*1b60*/  IMAD.X R11, RZ, RZ, R3, P1 ;  /* 0x000000ffff0b7224 */ /* 0x000fe200008e0603 */
[----:B------:R-:W-:Y:S01]  /*1b70*/  UMOV UR4, 0x400 ;  /* 0x0000040000047882 */ /* 0x000fe20000000000 */
[----:B------:R-:W-:Y:S01]  /*1b80*/  IMAD.X R13, RZ, RZ, R6, P0 ;  /* 0x000000ffff0d7224 */ /* 0x000fe200000e0606 */
[----:B------:R-:W-:Y:S01]  /*1b90*/  LOP3.LUT R6, R216, 0x1f8, RZ, 0xc0, !PT ;  /* 0x000001f8d8067812 */ /* 0x000fe200078ec0ff */
[----:B------:R-:W-:Y:S01]  /*1ba0*/  IMAD.WIDE.U32 R10, R208, R120, R10 ;  /* 0x00000078d00a7225 */ /* 0x000fe200078e000a */
[----:B------:R-:W-:Y:S01]  /*1bb0*/  IADD3 R14, P0, PT, R206, R14, RZ ;  /* 0x0000000ece0e7210 */ /* 0x000fe20007f1e0ff */
[----:B------:R-:W-:Y:S01]  /*1bc0*/  BSSY.RECONVERGENT B0, `(.L_x_1967) ;  /* 0x0000032000007945 */ /* 0x000fe20003800200 */
[----:B------:R-:W-:Y:S01]  /*1bd0*/  LOP3.LUT R215, R215, 0x7c00, RZ, 0xc0, !PT ;  /* 0x00007c00d7d77812 */ /* 0x000fe200078ec0ff */
[----:B------:R-:W-:Y:S01]  /*1be0*/  IMAD.WIDE.U32 R16, R208, R4, R12 ;  /* 0x00000004d0107225 */ /* 0x000fe200078e000c */
[----:B------:R-:W-:-:S02]  /*1bf0*/  LOP3.LUT R13, R6, 0x38, R129, 0x78, !PT ;  /* 0x00000038060d7812 */ /* 0x000fc400078e7881 */
[--C-:B------:R-:W-:Y:S01]  /*1c00*/  LOP3.LUT R6, R15, 0x38, R216.reuse, 0xf8, !PT ;  /* 0x000000380f067812 */ /* 0x100fe200078ef8d8 */
[----:B-1----:R-:W-:Y:S01]  /*1c10*/  IMAD R7, R207, UR8, RZ ;  /* 0x00000008cf077c24 */ /* 0x002fe2000f8e02ff */
[----:B------:R-:W-:Y:S01]  /*1c20*/  LOP3.LUT R216, R13, 0x1e00, R216, 0xf8, !PT ;  /* 0x00001e000dd87812 */ /* 0x000fe200078ef8d8 */
[----:B------:R-:W-:Y:S01]  /*1c30*/  IMAD R11, R208, R121, R11 ;  /* 0x00000079d00b7224 */ /* 0x000fe200078e020b */
[----:B---3--:R-:W-:Y:S01]  /*1c40*/  ULEA UR5, UR5, UR4, 0x18 ;  /* 0x0000000405057291 */ /* 0x008fe2000f8ec0ff */
[----:B------:R-:W-:Y:S01]  /*1c50*/  IMAD R207, R207, UR10, RZ ;  /* 0x0000000acfcf7c24 */ /* 0x000fe2000f8e02ff */
[----:B------:R-:W-:Y:S01]  /*1c60*/  LOP3.LUT R123, R194, 0x200, RZ, 0xc0, !PT ;  /* 0x00000200c27b7812 */ /* 0x000fe200078ec0ff */
[----:B------:R-:W-:Y:S01]  /*1c70*/  IMAD R17, R208, R5, R17 ;  /* 0x00000005d0117224 */ /* 0x000fe200078e0211 */
[----:B------:R-:W-:Y:S01]  /*1c80*/  LOP3.LUT R122, R6, 0x8, R130, 0x78, !PT ;  /* 0x00000008067a7812 */ /* 0x000fe200078e7882 */
[----:B------:R-:W-:Y:S01]  /*1c90*/  IMAD R7, R2, UR9, R7 ;  /* 0x0000000902077c24 */ /* 0x000fe2000f8e0207 */
[----:B------:R-:W-:Y:S01]  /*1ca0*/  LEA R216, R216, UR5, 0x1 ;  /* 0x00000005d8d87c11 */ /* 0x000fe2000f8e08ff */
[----:B------:R-:W-:-:S02]  /*1cb0*/  IMAD R207, R2, UR11, R207 ;  /* 0x0000000b02cf7c24 */ /* 0x000fc4000f8e02cf */
[----:B------:R-:W-:-:S04]  /*1cc0*/  IMAD.WIDE.U32 R10, R2, UR8, R10 ;  /* 0x00000008020a7c25 */ /* 0x000fc8000f8e000a */
[----:B------:R-:W-:Y:S01]  /*1cd0*/  IMAD.WIDE.U32 R2, R2, UR10, R16 ;  /* 0x0000000a02027c25 */ /* 0x000fe2000f8e0010 */
[----:B-----5:R-:W-:Y:S01]  /*1ce0*/  LEA R211, P1, R10, UR14, 0x1 ;  /* 0x0000000e0ad37c11 */ /* 0x020fe2000f8208ff */
[----:B------:R-:W-:Y:S02]  /*1cf0*/  USHF.R.U32.HI UR10, URZ, 0x19, UR17 ;  /* 0x00000019ff0a7899 */ /* 0x000fe40008011611 */
[----:B------:R-:W-:Y:S01]  /*1d00*/  IMAD.X R15, RZ, RZ, R0, P0 ;  /* 0x000000ffff0f7224 */ /* 0x000fe200000e0600 */
[----:B--2---:R-:W-:Y:S01]  /*1d10*/  LEA R209, P0, R2, UR12, 0x1 ;  /* 0x0000000c02d17c11 */ /* 0x004fe2000f8008ff */
[----:B------:R-:W-:Y:S02]  /*1d20*/  IMAD.IADD R207, R3, 0x1, R207 ;  /* 0x0000000103cf7824 */ /* 0x000fe400078e02cf */
[----:B----4-:R-:W-:Y:S01]  /*1d30*/  IMAD.WIDE.U32 R14, R8, UR6, R14 ;  /* 0x00000006080e7c25 */ /* 0x010fe2000f8e000e */
[----:B------:R-:W-:Y:S02]  /*1d40*/  USHF.L.U32 UR6, UR17, 0x7, URZ ;  /* 0x0000000711067899 */ /* 0x000fe400080006ff */
[----:B------:R-:W-:Y:S01]  /*1d50*/  LEA.HI.X R207, R2, UR13, R207, 0x1, P0 ;  /* 0x0000000d02cf7c11 */ /* 0x000fe200080f0ccf */
[----:B------:R-:W-:Y:S01]  /*1d60*/  IMAD.IADD R210, R11, 0x1, R7 ;  /* 0x000000010bd27824 */ /* 0x000fe200078e0207 */
[----:B------:R-:W-:Y:S01]  /*1d70*/  ISETP.GE.AND P0, PT, R208, R205, PT ;  /* 0x000000cdd000720c */ /* 0x000fe20003f06270 */
[----:B------:R-:W-:Y:S01]  /*1d80*/  IMAD R17, R8, UR7, R15 ;  /* 0x0000000708117c24 */ /* 0x000fe2000f8e020f */
[----:B------:R-:W-:-:S02]  /*1d90*/  LOP3.LUT R212, R208, UR6, RZ, 0xfc, !PT ;  /* 0x00000006d0d47c12 */ /* 0x000fc4000f8efcff */
[----:B------:R-:W-:-:S09]  /*1da0*/  LEA.HI.X R210, R10, UR15, R210, 0x1, P1 ;  /* 0x0000000f0ad27c11 */ /* 0x000fd200088f0cd2 */
        /* <DEDUP_REMOVED lines=18> */
.L_x_1969:
[----:B------:R1:W-:Y:S02]  /*1ed0*/  STS.128 [R216], RZ ;  /* 0x000000ffd8007388 */ /* 0x0003e40000000c00 */
.L_x_1968:
[----:B------:R-:W-:Y:S05]  /*1ee0*/  BSYNC.RECONVERGENT B0 ;  /* 0x0000000000007941 */ /* 0x000fea0003800200 */
.L_x_1967:
[----:B------:R-:W-:Y:S01]  /*1ef0*/  VIADD R204, R208, 0x10 ;  /* 0x00000010d0cc7836 */ /* 0x000fe20000000000 */
[----:B------:R-:W-:Y:S01]  /*1f00*/  BSSY.RECONVERGENT B0, `(.L_x_1970) ;  /* 0x000002a000007945 */ /* 0x000fe20003800200 */
[----:B--2---:R-:W-:Y:S01]  /*1f10*/  VIADD R3, R133, 0x3f ;  /* 0x0000003f85037836 */ /* 0x004fe20000000000 */
[----:B------:R-:W-:Y:S01]  /*1f20*/  SHF.L.U64.HI R125, R120, 0x6, R121 ;  /* 0x00000006787d7819 */ /* 0x000fe20000010279 */
[----:B------:R-:W-:Y:S01]  /*1f30*/  VIADD R203, R208, 0x20 ;  /* 0x00000020d0cb7836 */ /* 0x000fe20000000000 */
[-C--:B------:R-:W-:Y:S01]  /*1f40*/  ISETP.GE.AND P1, PT, R204, R205.reuse, PT ;  /* 0x000000cdcc00720c */ /* 0x080fe20003f26270 */
[C---:B------:R-:W-:Y:S01]  /*1f50*/  VIADD R202, R208.reuse, 0x30 ;  /* 0x00000030d0ca7836 */ /* 0x040fe20000000000 */
[----:B------:R-:W-:Y:S01]  /*1f60*/  SHF.R.S32.HI R132, RZ, 0x1f, R3 ;  /* 0x0000001fff847819 */ /* 0x000fe20000011403 */
[C---:B------:R-:W-:Y:S01]  /*1f70*/  VIADD R201, R208.reuse, 0x40 ;  /* 0x00000040d0c97836 */ /* 0x040fe20000000000 */
[----:B------:R-:W-:Y:S01]  /*1f80*/  ISETP.GE.AND P0, PT, R203, R205, PT ;  /* 0x000000cdcb00720c */ /* 0x000fe20003f06270 */
[----:B------:R-:W-:Y:S01]  /*1f90*/  VIADD R200, R208, 0x50 ;  /* 0x00000050d0c87836 */ /* 0x000fe20000000000 */
        /* <DEDUP_REMOVED lines=32> */
.L_x_1971:
[----:B------:R-:W-:Y:S05]  /*21a0*/  BSYNC.RECONVERGENT B0 ;  /* 0x0000000000007941 */ /* 0x000fea0003800200 */
.L_x_1970:
[----:B------:R-:W-:Y:S01]  /*21b0*/  SHF.R.S32.HI R0, RZ, 0x1f, R124 ;  /* 0x0000001fff007819 */ /* 0x000fe2000001147c */
[-C--:B------:R-:W-:Y:S01]  /*21c0*/  IMAD R11, R125, R124.reuse, RZ ;  /* 0x0000007c7d0b7224 */ /* 0x080fe200078e02ff */
[----:B------:R-:W-:Y:S01]  /*21d0*/  BSSY.RECONVERGENT B0, `(.L_x_1972) ;  /* 0x0000019000007945 */ /* 0x000fe20003800200 */
[----:B------:R-:W-:Y:S01]  /*21e0*/  ISETP.GE.AND P1, PT, R208, R7, PT ;  /* 0x00000007d000720c */ /* 0x000fe20003f26270 */
[----:B---3--:R-:W-:-:S04]  /*21f0*/  IMAD.WIDE.U32 R2, R127, R124, RZ ;  /* 0x0000007c7f027225 */ /* 0x008fc800078e00ff */
        /* <DEDUP_REMOVED lines=22> */
.L_x_1973:
[----:B------:R-:W-:Y:S05]  /*2360*/  BSYNC.RECONVERGENT B0 ;  /* 0x0000000000007941 */ /* 0x000fea0003800200 */
.L_x_1972:
        /* <DEDUP_REMOVED lines=22> */
.L_x_1975:
[----:B------:R-:W-:Y:S05]  /*24d0*/  BSYNC.RECONVERGENT B0 ;  /* 0x0000000000007941 */ /* 0x000fea0003800200 */
.L_x_1974:
        /* <DEDUP_REMOVED lines=22> */
.L_x_1977:
[----:B------:R-:W-:Y:S05]  /*2640*/  BSYNC.RECONVERGENT B0 ;  /* 0x0000000000007941 */ /* 0x000fea0003800200 */
.L_x_1976:
        /* <DEDUP_REMOVED lines=22> */
.L_x_1979:
[----:B------:R-:W-:Y:S05]  /*27b0*/  BSYNC.RECONVERGENT B0 ;  /* 0x0000000000007941 */ /* 0x000fea0003800200 */
.L_x_1978:
        /* <DEDUP_REMOVED lines=22> */
.L_x_1981:
[----:B------:R-:W-:Y:S05]  /*2920*/  BSYNC.RECONVERGENT B0 ;  /* 0x0000000000007941 */ /* 0x000fea0003800200 */
.L_x_1980:
[----:B------:R-:W-:Y:S04]  /*2930*/  BSSY.RECONVERGENT B0, `(.L_x_1982) ;  /* 0x0000015000007945 */ /* 0x000fe80003800200 */
[----:B------:R-:W-:Y:S05]  /*2940*/  @P2 BRA `(.L_x_1983) ;  /* 0x00000000004c2947 */ /* 0x000fea0003800000 */
[----:B------:R-:W5:Y:S02]  /*2950*/  LDCU UR4, c[0x0][0x440] ;  /* 0x00008800ff0477ac */ /* 0x000f640008000800 */
[----:B-----5:R-:W-:-:S13]  /*2960*/  ISETP.GE.AND P0, PT, R206, UR4, PT ;  /* 0x00000004ce007c0c */ /* 0x020fda000bf06270 */
[----:B------:R1:W-:Y:S01]  /*2970*/  @P0 STS.128 [R216+0x3800], RZ ;  /* 0x003800ffd8000388 */ /* 0x0003e20000000c00 */
[----:B------:R-:W-:Y:S05]  /*2980*/  @P0 BRA `(.L_x_1983) ;  /* 0x00000000003c0947 */ /* 0x000fea0003800000 */
[----:B------:R-:W5:Y:S01]  /*2990*/  LDCU.64 UR8, c[0x0][0x3b0] ;  /* 0x00007600ff0877ac */ /* 0x000f620008000a00 */
[----:B----4-:R-:W-:Y:S02]  /*29a0*/  IADD3 R13, P0, PT, R212, 0x70, RZ ;  /* 0x00000070d40d7810 */ /* 0x010fe40007f1e0ff */
[----:B------:R-:W-:Y:S01]  /*29b0*/  MOV R15, R17 ;  /* 0x00000011000f7202 */ /* 0x000fe20000000f00 */
[----:B------:R-:W4:Y:S01]  /*29c0*/  LDCU.64 UR6, c[0x0][0x380] ;  /* 0x00007000ff0677ac */ /* 0x000f220008000a00 */
[----:B------:R-:W-:-:S05]  /*29d0*/  IADD3.X R10, PT, PT, RZ, UR10, RZ, P0, !PT ;  /* 0x0000000aff0a7c10 */ /* 0x000fca00087fe4ff */
        /* <DEDUP_REMOVED lines=10> */
.L_x_1983:
[----:B------:R-:W-:Y:S05]  /*2a80*/  BSYNC.RECONVERGENT B0 ;  /* 0x0000000000007941 */ /* 0x000fea0003800200 */
.L_x_1982:
[----:B------:R-:W-:Y:S01]  /*2a90*/  BSSY.RECONVERGENT B0, `(.L_x_1984) ;  /* 0x000000e000007945 */ /* 0x000fe20003800200 */
[----:B----4-:R-:W-:-:S03]  /*2aa0*/  IADD3 R13, PT, PT, R3, R11, RZ ;  /* 0x0000000b030d7210 */ /* 0x010fc60007ffe0ff */
[----:B------:R-:W-:Y:S05]  /*2ab0*/  @P1 BRA `(.L_x_1985) ;  /* 0x00000000002c1947 */ /* 0x000fea0003800000 */
[----:B------:R-:W4:Y:S02]  /*2ac0*/  LDCU UR4, c[0x0][0x440] ;  /* 0x00008800ff0477ac */ /* 0x000f240008000800 */
[----:B----4-:R-:W-:-:S13]  /*2ad0*/  ISETP.GE.AND P0, PT, R206, UR4, PT ;  /* 0x00000004ce007c0c */ /* 0x010fda000bf06270 */
        /* <DEDUP_REMOVED lines=8> */
.L_x_1986:
[----:B------:R4:W-:Y:S02]  /*2b60*/  STS.128 [R216+0x4000], RZ ;  /* 0x004000ffd8007388 */ /* 0x0009e40000000c00 */
.L_x_1985:
[----:B------:R-:W-:Y:S05]  /*2b70*/  BSYNC.RECONVERGENT B0 ;  /* 0x0000000000007941 */ /* 0x000fea0003800200 */
.L_x_1984:
        /* <DEDUP_REMOVED lines=11> */
[----:B----4-:R-:W-:-:S05]  /*2c30*/  IADD3 R10, P0, PT, R128, R2, RZ ;  /* 0x00000002800a7210 */ /* 0x010fca0007f1e0ff */
[----:B------:R-:W-:Y:S01]  /*2c40*/  IMAD.X R11, R126, 0x1, R13, P0 ;  /* 0x000000017e0b7824 */ /* 0x000fe200000e060d */
[----:B------:R-:W-:-:S04]  /*2c50*/  LEA R14, P0, R10, R211, 0x1 ;  /* 0x000000d30a0e7211 */ /* 0x000fc800078008ff */
[----:B------:R-:W-:-:S05]  /*2c60*/  LEA.HI.X R15, R10, R210, R11, 0x1, P0 ;  /* 0x000000d20a0f7211 */ /* 0x000fca00000f0c0b */
[----:B------:R-:W-:Y:S01]  /*2c70*/  @!PT LDS RZ, [RZ] ;  /* 0x00000000fffff984 */ /* 0x000fe20000000800 */
[----:B------:R-:W-:Y:S01]  /*2c80*/  @!PT LDS RZ, [RZ] ;  /* 0x00000000fffff984 */ /* 0x000fe20000000800 */
[----:B------:R-:W-:Y:S01]  /*2c90*/  @!PT LDS RZ, [RZ] ;  /* 0x00000000fffff984 */ /* 0x000fe20000000800 */
[----:B------:R4:W-:Y:S04]  /*2ca0*/  LDGSTS.E.BYPASS.LTC128B.128 [R216+0x4800], desc[UR18][R14.64] ;  /* 0x048000000ed87fae */ /* 0x0009e8000b981a12 */
.L_x_1988:
[----:B------:R-:W-:Y:S05]  /*2cb0*/  BSYNC.RECONVERGENT B0 ;  /* 0x0000000000007941 */ /* 0x000fea0003800200 */
.L_x_1987:
[----:B------:R-:W-:Y:S04]  /*2cc0*/  BSSY.RECONVERGENT B0, `(.L_x_1989) ;  /* 0x000000e000007945 */ /* 0x000fe80003800200 */
[----:B------:R-:W-:Y:S05]  /*2cd0*/  @P3 BRA `(.L_x_1990) ;  /* 0x0000000000303947 */ /* 0x000fea0003800000 */
[----:B------:R-:W5:Y:S02]  /*2ce0*/  LDCU UR4, c[0x0][0x440] ;  /* 0x00008800ff0477ac */ /* 0x000f640008000800 */
[----:B-----5:R-:W-:-:S13]  /*2cf0*/  ISETP.GE.AND P0, PT, R206, UR4, PT ;  /* 0x00000004ce007c0c */ /* 0x020fda000bf06270 */
[----:B------:R1:W-:Y:S01]  /*2d00*/  @P0 STS.128 [R216+0x5000], RZ ;  /* 0x005000ffd8000388 */ /* 0x0003e20000000c00 */
[----:B------:R-:W-:Y:S05]  /*2d10*/  @P0 BRA `(.L_x_1990) ;  /* 0x0000000000200947 */ /* 0x000fea0003800000 */
[----:B----4-:R-:W-:-:S04]  /*2d20*/  LEA R10, P0, R120, R2, 0x5 ;  /* 0x00000002780a7211 */ /* 0x010fc800078028ff */
[----:B------:R-:W-:Y:S02]  /*2d30*/  LEA.HI.X R11, R120, R13, R121, 0x5, P0 ;  /* 0x0000000d780b7211 */ /* 0x000fe400000f2c79 */
[----:B------:R-:W-:-:S04]  /*2d40*/  LEA R14, P0, R10, R211, 0x1 ;  /* 0x000000d30a0e7211 */ /* 0x000fc800078008ff */
[----:B------:R-:W-:-:S05]  /*2d50*/  LEA.HI.X R15, R10, R210, R11, 0x1, P0 ;  /* 0x000000d20a0f7211 */ /* 0x000fca00000f0c0b */
[----:B------:R-:W-:Y:S01]  /*2d60*/  @!PT LDS RZ, [RZ] ;  /* 0x00000000fffff984 */ /* 0x000fe20000000800 */
[----:B------:R-:W-:Y:S01]  /*2d70*/  @!PT LDS RZ, [RZ] ;  /* 0x00000000fffff984 */ /* 0x000fe20000000800 */
[----:B------:R-:W-:Y:S01]  /*2d80*/  @!PT LDS RZ, [RZ] ;  /* 0x00000000fffff984 */ /* 0x000fe20000000800 */
[----:B------:R4:W-:Y:S04]  /*2d90*/  LDGSTS.E.BYPASS.LTC128B.128 [R216+0x5000], desc[UR18][R14.64] ;  /* 0x050000000ed87fae */ /* 0x0009e8000b981a12 */
.L_x_1990:
[----:B------:R-:W-:Y:S05]  /*2da0*/  BSYNC.RECONVERGENT B0 ;  /* 0x0000000000007941 */ /* 0x000fea0003800200 */
.L_x_1989:
        /* <DEDUP_REMOVED lines=16> */
.L_x_1992:
[----:B------:R-:W-:Y:S05]  /*2eb0*/  BSYNC.RECONVERGENT B0 ;  /* 0x0000000000007941 */ /* 0x000fea0003800200 */
.L_x_1991:
[----:B------:R-:W5:Y:S01]  /*2ec0*/  LDCU.64 UR6, c[0x0][0x538] ;  /* 0x0000a700ff0677ac */ /* 0x000f620008000a00 */
[----:B------:R-:W0:Y:S01]  /*2ed0*/  LDGDEPBAR ;  /* 0x00000000000079af */ /* 0x000e220000000000 */
[----:B-----5:R-:W-:-:S04]  /*2ee0*/  ISETP.NE.U32.AND P2, PT, RZ, UR6, PT ;  /* 0x00000006ff007c0c */ /* 0x020fc8000bf45070 */
[----:B------:R-:W-:Y:S02]  /*2ef0*/  ISETP.NE.AND.EX P2, PT, RZ, UR7, PT, P2 ;  /* 0x00000007ff007c0c */ /* 0x000fe4000bf45320 */
[----:B----4-:R-:W-:Y:S01]  /*2f00*/  SHF.L.U64.HI R11, R4, 0x6, R5 ;  /* 0x00000006040b7819 */ /* 0x010fe20000010205 */
[----:B------:R-:W-:-:S10]  /*2f10*/  DEPBAR.LE SB0, 0x0 ;  /* 0x000080000000791a */ /* 0x000fd40000000000 */
[----:B-1----:R-:W1:Y:S01]  /*2f20*/  @P2 LDC.64 R2, c[0x0][0x540] ;  /* 0x00015000ff022b82 */ /* 0x002e620000000a00 */
[----:B------:R-:W-:-:S03]  /*2f30*/  @P2 MOV R9, RZ ;  /* 0x000000ff00092202 */ /* 0x000fc60000000f00 */
[----:B-1----:R-:W-:-:S04]  /*2f40*/  @P2 IMAD.WIDE.U32 R8, R214, R2, R8 ;  /* 0x00000002d6082225 */ /* 0x002fc800078e0008 */
[----:B------:R-:W1:Y:S01]  /*2f50*/  @P2 LDC R2, c[0x0][0x458] ;  /* 0x00011600ff022b82 */ /* 0x000e620000000800 */
[----:B------:R-:W-:Y:S01]  /*2f60*/  @P2 IMAD R3, R214, R3, R9 ;  /* 0x00000003d6032224 */ /* 0x000fe200078e0209 */
[----:B------:R-:W-:-:S04]  /*2f70*/  @P2 LEA R12, P0, R8, UR6, 0x2 ;  /* 0x00000006080c2c11 */ /* 0x000fc8000f8010ff */
[----:B------:R-:W-:-:S05]  /*2f80*/  @P2 LEA.HI.X R13, R8, UR7, R3, 0x2, P0 ;  /* 0x00000007080d2c11 */ /* 0x000fca00080f1403 */
[----:B------:R-:W4:Y:S01]  /*2f90*/  @P2 LDG.E R3, desc[UR18][R12.64] ;  /* 0x000000120c032981 */ /* 0x000f22000c1e1900 */
[----:B------:R-:W-:Y:S01]  /*2fa0*/  SHF.L.U32 R9, R4, 0x6, RZ ;  /* 0x0000000604097819 */ /* 0x000fe200000006ff */
[-C--:B------:R-:W-:Y:S01]  /*2fb0*/  IMAD R11, R11, R124.reuse, RZ ;  /* 0x0000007c0b0b7224 */ /* 0x080fe200078e02ff */
[----:B------:R-:W-:Y:S03]  /*2fc0*/  BSSY.RECONVERGENT B0, `(.L_x_1993) ;  /* 0x0000016000007945 */ /* 0x000fe60003800200 */
[----:B------:R-:W-:Y:S01]  /*2fd0*/  IMAD R11, R0, R9, R11 ;  /* 0x00000009000b7224 */ /* 0x000fe200078e020b */
[----:B------:R-:W-:Y:S01]  /*2fe0*/  MOV R0, RZ ;  /* 0x000000ff00007202 */ /* 0x000fe20000000f00 */
[----:B------:R-:W-:Y:S01]  /*2ff0*/  IMAD.WIDE.U32 R8, R9, R124, RZ ;  /* 0x0000007c09087225 */ /* 0x000fe200078e00ff */
[----:B-1----:R-:W4:Y:S04]  /*3000*/  @P2 MUFU.RCP R2, R2 ;  /* 0x0000000200022308 */ /* 0x002f280000001000 */
[----:B------:R-:W-:Y:S01]  /*3010*/  IADD3 R11, PT, PT, R9, R11, RZ ;  /* 0x0000000b090b7210 */ /* 0x000fe20007ffe0ff */
[----:B------:R-:W-:Y:S01]  /*3020*/  BAR.SYNC.DEFER_BLOCKING 0x0 ;  /* 0x0000000000007b1d */ /* 0x000fe20000010000 */
[----:B----4-:R-:W-:-:S05]  /*3030*/  @P2 FMUL.FTZ R0, R3, R2 ;  /* 0x0000000203002220 */ /* 0x010fca0000410000 */
        /* <DEDUP_REMOVED lines=11> */
.L_x_1995:
[----:B------:R4:W-:Y:S01]  /*30f0*/  STS.128 [R216+0x6000], RZ ;  /* 0x006000ffd8007388 */ /* 0x0009e20000000c00 */
[----:B------:R-:W-:Y:S05]  /*3100*/  BRA `(.L_x_1996) ;  /* 0x0000000000047947 */ /* 0x000fea0003800000 */
.L_x_1994:
[----:B------:R1:W-:Y:S02]  /*3110*/  STS.128 [R216+0x6000], RZ ;  /* 0x006000ffd8007388 */ /* 0x0003e40000000c00 */
.L_x_1996:
[----:B------:R-:W-:Y:S05]  /*3120*/  BSYNC.RECONVERGENT B0 ;  /* 0x0000000000007941 */ /* 0x000fea0003800200 */
.L_x_1993:
[-C--:B------:R-:W-:Y:S01]  /*3130*/  ISETP.GE.AND P0, PT, R204, R7.reuse, PT ;  /* 0x00000007cc00720c */ /* 0x080fe20003f06270 */
[----:B------:R-:W-:Y:S01]  /*3140*/  BSSY.RECONVERGENT B0, `(.L_x_1997) ;  /* 0x0000019000007945 */ /* 0x000fe20003800200 */
[----:B------:R-:W-:Y:S02]  /*3150*/  LOP3.LUT R195, R215, 0x200, R194, 0xf8, !PT ;  /* 0x00000200d7c37812 */ /* 0x000fe400078ef8c2 */
[----:B-1----:R-:W-:Y:S02]  /*3160*/  LOP3.LUT R3, R6, 0x8, R129, 0x78, !PT ;  /* 0x0000000806037812 */ /* 0x002fe400078e7881 */
[----:B------:R-:W-:Y:S01]  /*3170*/  LOP3.LUT R194, R194, 0x400, RZ, 0xc0, !PT ;  /* 0x00000400c2c27812 */ /* 0x000fe200078ec0ff */
[----:B------:R-:W-:Y:S01]  /*3180*/  IMAD.IADD R195, R122, 0x1, R195 ;  /* 0x000000017ac37824 */ /* 0x000fe200078e02c3 */
[-C--:B------:R-:W-:Y:S02]  /*3190*/  ISETP.GE.AND P2, PT, R203, R7.reuse, PT ;  /* 0x00000007cb00720c */ /* 0x080fe40003f46270 */
[----:B------:R-:W-:Y:S01]  /*31a0*/  ISETP.GE.AND P1, PT, R202, R7, PT ;  /* 0x00000007ca00720c */ /* 0x000fe20003f26270 */
[----:B------:R-:W-:Y:S01]  /*31b0*/  IMAD R194, R3, 0x2, R194 ;  /* 0x0000000203c27824 */ /* 0x000fe200078e02c2 */
[----:B------:R-:W-:Y:S01]  /*31c0*/  LEA R195, R195, UR5, 0x1 ;  /* 0x00000005c3c37c11 */ /* 0x000fe2000f8e08ff */
        /* <DEDUP_REMOVED lines=16> */
.L_x_1998:
[----:B------:R-:W-:Y:S05]  /*32d0*/  BSYNC.RECONVERGENT B0 ;  /* 0x0000000000007941 */ /* 0x000fea0003800200 */
.L_x_1997:
[----:B------:R1:W-:Y:S01]  /*32e0*/  @P2 STS.128 [R216+0x7000], RZ ;  /* 0x007000ffd8002388 */ /* 0x0003e20000000c00 */
        /* <DEDUP_REMOVED lines=14> */
.L_x_2000:
[----:B------:R-:W-:Y:S05]  /*33d0*/  BSYNC.RECONVERGENT B0 ;  /* 0x0000000000007941 */ /* 0x000fea0003800200 */
.L_x_1999:
        /* <DEDUP_REMOVED lines=17> */
.L_x_2002:
[----:B------:R-:W-:Y:S05]  /*34f0*/  BSYNC.RECONVERGENT B0 ;  /* 0x0000000000007941 */ /* 0x000fea0003800200 */
.L_x_2001:
[----:B------:R-:W-:Y:S01]  /*3500*/  LDSM.16.M88.4 R88, [R194+UR5+0x4000] ;  /* 0x00400005c258783b */ /* 0x000fe20008000200 */
[----:B------:R-:W-:Y:S01]  /*3510*/  R2P PR, R129, 0x6 ;  /* 0x0000000681007804 */ /* 0x000fe20000000000 */
[----:B-1----:R-:W-:Y:S01]  /*3520*/  IMAD.MOV.U32 R3, RZ, RZ, 0x20 ;  /* 0x00000020ff037424 */ /* 0x002fe200078e00ff */
[----:B------:R-:W1:Y:S01]  /*3530*/  LDCU UR4, c[0x0][0x50c] ;  /* 0x0000a180ff0477ac */ /* 0x000e620008000800 */
[----:B------:R-:W5:Y:S01]  /*3540*/  LDSM.16.M88.4 R8, [R195+0x2000] ;  /* 0x00200000c308783b */ /* 0x000f620000000200 */
[----:B------:R-:W-:Y:S01]  /*3550*/  VIADD R4, R194, UR5 ;  /* 0x00000005c2047c36 */ /* 0x000fe20008000000 */
[----:B------:R-:W-:Y:S01]  /*3560*/  LOP3.LUT R130, R130, 0x1f0, RZ, 0xc0, !PT ;  /* 0x000001f082827812 */ /* 0x000fe200078ec0ff */
[----:B------:R-:W-:Y:S01]  /*3570*/  IMAD.MOV.U32 R2, RZ, RZ, 0x40 ;  /* 0x00000040ff027424 */ /* 0x000fe200078e00ff */
[----:B------:R-:W2:Y:S01]  /*3580*/  LDSM.16.M88.4 R64, [R195] ;  /* 0x00000000c340783b */ /* 0x000ea20000000200 */
[----:B------:R-:W-:-:S03]  /*3590*/  SEL R3, R3, 0xffffffe0, !P1 ;  /* 0xffffffe003037807 */ /* 0x000fc60004800000 */
[----:B------:R-:W3:Y:S01]  /*35a0*/  LDSM.16.M88.4 R80, [R194+UR5+0x4800] ;  /* 0x00480005c250783b */ /* 0x000ee20008000200 */
[----:B------:R-:W-:Y:S01]  /*35b0*/  SEL R2, R2, 0xffffffc0, !P2 ;  /* 0xffffffc002027807 */ /* 0x000fe20005000000 */
[C-C-:B------:R-:W-:Y:S02]  /*35c0*/  IMAD.IADD R189, R4.reuse, 0x1, R3.reuse ;  /* 0x0000000104bd7824 */ /* 0x140fe400078e0203 */
[----:B------:R-:W4:Y:S01]  /*35d0*/  LDSM.16.M88.4 R72, [R194+UR5+0x5000] ;  /* 0x00500005c248783b */ /* 0x000f220008000200 */
[C---:B------:R-:W-:Y:S02]  /*35e0*/  IMAD.IADD R193, R195.reuse, 0x1, R3 ;  /* 0x00000001c3c17824 */ /* 0x040fe400078e0203 */
[--C-:B------:R-:W-:Y:S01]  /*35f0*/  IMAD.IADD R192, R195, 0x1, R2.reuse ;  /* 0x00000001c3c07824 */ /* 0x100fe200078e0202 */
[----:B------:R-:W1:Y:S01]  /*3600*/  LDSM.16.M88.4 R92, [R194+UR5+0x5800] ;  /* 0x00580005c25c783b */ /* 0x000e620008000200 */
[----:B------:R-:W-:Y:S02]  /*3610*/  IMAD.IADD R188, R4, 0x1, R2 ;  /* 0x0000000104bc7824 */ /* 0x000fe400078e0202 */
[C---:B------:R-:W-:Y:S01]  /*3620*/  IMAD.IADD R191, R3.reuse, 0x1, R192 ;  /* 0x0000000103bf7824 */ /* 0x040fe200078e02c0 */
[----:B------:R-:W-:Y:S01]  /*3630*/  LDSM.16.M88.4 R56, [R189+0x4000] ;  /* 0x00400000bd38783b */ /* 0x000fe20000000200 */
[----:B------:R-:W-:-:S03]  /*3640*/  IMAD.IADD R187, R3, 0x1, R188 ;  /* 0x0000000103bb7824 */ /* 0x000fc600078e02bc */
[----:B------:R-:W1:Y:S04]  /*3650*/  LDSM.16.M88.4 R60, [R193+0x2000] ;  /* 0x00200000c13c783b */ /* 0x000e680000000200 */
[----:B------:R-:W1:Y:S04]  /*3660*/  LDSM.16.M88.4 R52, [R189+0x4800] ;  /* 0x00480000bd34783b */ /* 0x000e680000000200 */
[----:B------:R-:W1:Y:S04]  /*3670*/  LDSM.16.M88.4 R44, [R193] ;  /* 0x00000000c12c783b */ /* 0x000e680000000200 */
[----:B------:R-:W1:Y:S04]  /*3680*/  LDSM.16.M88.4 R116, [R189+0x5000] ;  /* 0x00500000bd74783b */ /* 0x000e680000000200 */
[----:B------:R-:W1:Y:S01]  /*3690*/  LDSM.16.M88.4 R48, [R189+0x5800] ;  /* 0x00580000bd30783b */ /* 0x000e620000000200 */
[-C--:B-----5:R-:W-:Y:S03]  /*36a0*/  HMMA.16816.F32 R40, R8, R88.reuse, RZ ;  /* 0x000000580828723c */ /* 0x0a0fe600000018ff */
[----:B------:R-:W-:Y:S04]  /*36b0*/  LDSM.16.M88.4 R108, [R192+0x2000] ;  /* 0x00200000c06c783b */ /* 0x000fe80000000200 */
[----:B------:R-:W5:Y:S01]  /*36c0*/  LDSM.16.M88.4 R104, [R188+0x4000] ;  /* 0x00400000bc68783b */ /* 0x000f620000000200 */
[----:B--2---:R-:W-:Y:S03]  /*36d0*/  HMMA.16816.F32 R36, R64, R88, RZ ;  /* 0x000000584024723c */ /* 0x004fe600000018ff */
[----:B------:R-:W2:Y:S04]  /*36e0*/  LDSM.16.M88.4 R112, [R192] ;  /* 0x00000000c070783b */ /* 0x000ea80000000200 */
[----:B------:R-:W2:Y:S01]  /*36f0*/  LDSM.16.M88.4 R100, [R188+0x4800] ;  /* 0x00480000bc64783b */ /* 0x000ea20000000200 */
[C---:B------:R-:W-:Y:S03]  /*3700*/  HMMA.16816.F32 R32, R8.reuse, R90, RZ ;  /* 0x0000005a0820723c */ /* 0x040fe600000018ff */
[----:B------:R-:W-:Y:S04]  /*3710*/  LDSM.16.M88.4 R96, [R188+0x5000] ;  /* 0x00500000bc60783b */ /* 0x000fe80000000200 */
[----:B------:R-:W0:Y:S01]  /*3720*/  LDGDEPBAR ;  /* 0x00000000000079af */ /* 0x000e220000000000 */
[C---:B---3--:R-:W-:Y:S08]  /*3730*/  HMMA.16816.F32 R28, R8.reuse, R80, RZ ;  /* 0x00000050081c723c */ /* 0x048ff000000018ff */
[----:B------:R-:W-:Y:S08]  /*3740*/  HMMA.16816.F32 R24, R8, R82, RZ ;  /* 0x000000520818723c */ /* 0x000ff000000018ff */
[C---:B------:R-:W-:Y:S08]  /*3750*/  HMMA.16816.F32 R84, R64.reuse, R80, RZ ;  /* 0x000000504054723c */ /* 0x040ff000000018ff */
[C---:B------:R-:W-:Y:S08]  /*3760*/  HMMA.16816.F32 R88, R64.reuse, R90, RZ ;  /* 0x0000005a4058723c */ /* 0x040ff000000018ff */
[----:B------:R-:W-:Y:S08]  /*3770*/  HMMA.16816.F32 R80, R64, R82, RZ ;  /* 0x000000524050723c */ /* 0x000ff000000018ff */
[C---:B----4-:R-:W-:Y:S08]  /*3780*/  HMMA.16816.F32 R20, R8.reuse, R72, RZ ;  /* 0x000000480814723c */ /* 0x050ff000000018ff */
[C---:B-1----:R-:W-:Y:S08]  /*3790*/  HMMA.16816.F32 R12, R8.reuse, R92, RZ ;  /* 0x0000005c080c723c */ /* 0x042ff000000018ff */
[C---:B------:R-:W-:Y:S08]  /*37a0*/  HMMA.16816.F32 R16, R8.reuse, R74, RZ ;  /* 0x0000004a0810723c */ /* 0x040ff000000018ff */
[----:B------:R-:W-:Y:S08]  /*37b0*/  HMMA.16816.F32 R8, R8, R94, RZ ;  /* 0x0000005e0808723c */ /* 0x000ff000000018ff */
        /* <DEDUP_REMOVED lines=8> */
[----:B------:R-:W-:Y:S08]  /*3840*/  HMMA.16816.F32 R24, R60, R54, R24 ;  /* 0x000000363c18723c */ /* 0x000ff00000001818 */
[C---:B------:R-:W-:Y:S08]  /*3850*/  HMMA.16816.F32 R36, R44.reuse, R56, R36 ;  /* 0x000000382c24723c */ /* 0x040ff00000001824 */
[C---:B------:R-:W-:Y:S08]  /*3860*/  HMMA.16816.F32 R84, R44.reuse, R52, R84 ;  /* 0x000000342c54723c */ /* 0x040ff00000001854 */
[C---:B------:R-:W-:Y:S01]  /*3870*/  HMMA.16816.F32 R88, R44.reuse, R58, R88 ;  /* 0x0000003a2c58723c */ /* 0x040fe20000001858 */
[----:B------:R-:W-:Y:S07]  /*3880*/  LDSM.16.M88.4 R56, [R191+0x2000] ;  /* 0x00200000bf38783b */ /* 0x000fee0000000200 */
[----:B------:R-:W-:Y:S01]  /*3890*/  HMMA.16816.F32 R80, R44, R54, R80 ;  /* 0x000000362c50723c */ /* 0x000fe20000001850 */
[----:B------:R-:W3:Y:S07]  /*38a0*/  LDSM.16.M88.4 R52, [R187+0x4000] ;  /* 0x00400000bb34783b */ /* 0x000eee0000000200 */
[C---:B------:R-:W-:Y:S08]  /*38b0*/  HMMA.16816.F32 R20, R60.reuse, R116, R20 ;  /* 0x000000743c14723c */ /* 0x040ff00000001814 */
[C---:B------:R-:W-:Y:S08]  /*38c0*/  HMMA.16816.F32 R12, R60.reuse, R48, R12 ;  /* 0x000000303c0c723c */ /* 0x040ff0000000180c */
[C---:B------:R-:W-:Y:S08]  /*38d0*/  HMMA.16816.F32 R16, R60.reuse, R118, R16 ;  /* 0x000000763c10723c */ /* 0x040ff00000001810 */
[----:B------:R-:W-:Y:S01]  /*38e0*/  HMMA.16816.F32 R8, R60, R50, R8 ;  /* 0x000000323c08723c */ /* 0x000fe20000001808 */
[----:B------:R-:W4:Y:S07]  /*38f0*/  LDSM.16.M88.4 R60, [R191] ;  /* 0x00000000bf3c783b */ /* 0x000f2e0000000200 */
[C---:B------:R-:W-:Y:S08]  /*3900*/  HMMA.16816.F32 R68, R44.reuse, R48, R68 ;  /* 0x000000302c44723c */ /* 0x040ff00000001844 */
[----:B------:R-:W-:Y:S01]  /*3910*/  HMMA.16816.F32 R64, R44, R50, R64 ;  /* 0x000000322c40723c */ /* 0x000fe20000001840 */
[----:B------:R-:W4:Y:S07]  /*3920*/  LDSM.16.M88.4 R48, [R187+0x4800] ;  /* 0x00480000bb30783b */ /* 0x000f2e0000000200 */
[C---:B-----5:R-:W-:Y:S01]  /*3930*/  HMMA.16816.F32 R4, R108.reuse, R104, R40 ;  /* 0x000000686c04723c */ /* 0x060fe20000001828 */
[----:B------:R-:W5:Y:S07]  /*3940*/  LDSM.16.M88.4 R40, [R187+0x5800] ;  /* 0x00580000bb28783b */ /* 0x000f6e0000000200 */
[----:B------:R-:W-:Y:S08]  /*3950*/  HMMA.16816.F32 R32, R108, R106, R32 ;  /* 0x0000006a6c20723c */ /* 0x000ff00000001820 */
[----:B--2---:R-:W-:Y:S08]  /*3960*/  HMMA.16816.F32 R36, R112, R104, R36 ;  /* 0x000000687024723c */ /* 0x004ff00000001824 */
[C---:B------:R-:W-:Y:S08]  /*3970*/  HMMA.16816.F32 R76, R44.reuse, R116, R76 ;  /* 0x000000742c4c723c */ /* 0x040ff0000000184c */
[----:B------:R-:W-:Y:S01]  /*3980*/  HMMA.16816.F32 R72, R44, R118, R72 ;  /* 0x000000762c48723c */ /* 0x000fe20000001848 */
[----:B------:R-:W2:Y:S01]  /*3990*/  LDSM.16.M88.4 R44, [R187+0x5000] ;  /* 0x00500000bb2c783b */ /* 0x000ea20000000200 */
[----:B------:R-:W-:-:S06]  /*39a0*/  DEPBAR.LE SB0, 0x0 ;  /* 0x000080000000791a */ /* 0x000fcc0000000000 */
[----:B------:R-:W-:Y:S08]  /*39b0*/  HMMA.16816.F32 R84, R112, R100, R84 ;  /* 0x000000647054723c */ /* 0x000ff00000001854 */
[-C--:B-1----:R-:W-:Y:S08]  /*39c0*/  HMMA.16816.F32 R12, R108, R92.reuse, R12 ;  /* 0x0000005c6c0c723c */ /* 0x082ff0000000180c */
[----:B------:R-:W-:Y:S08]  /*39d0*/  HMMA.16816.F32 R68, R112, R92, R68 ;  /* 0x0000005c7044723c */ /* 0x000ff00000001844 */
[----:B------:R-:W-:Y:S08]  /*39e0*/  HMMA.16816.F32 R28, R108, R100, R28 ;  /* 0x000000646c1c723c */ /* 0x000ff0000000181c */
[C---:B---3--:R-:W-:Y:S08]  /*39f0*/  HMMA.16816.F32 R4, R56.reuse, R52, R4 ;  /* 0x000000343804723c */ /* 0x048ff00000001804 */
[----:B------:R-:W-:Y:S08]  /*3a00*/  HMMA.16816.F32 R32, R56, R54, R32 ;  /* 0x000000363820723c */ /* 0x000ff00000001820 */
[----:B----4-:R-:W-:Y:S03]  /*3a10*/  HMMA.16816.F32 R36, R60, R52, R36 ;  /* 0x000000343c24723c */ /* 0x010fe60000001824 */
[----:B------:R-:W-:-:S05]  /*3a20*/  FMUL.FTZ R5, R5, UR4 ;  /* 0x0000000405057c20 */ /* 0x000fca0008410000 */
[----:B------:R-:W-:Y:S03]  /*3a30*/  HMMA.16816.F32 R24, R108, R102, R24 ;  /* 0x000000666c18723c */ /* 0x000fe60000001818 */
[----:B------:R-:W-:Y:S01]  /*3a40*/  FMUL.FTZ R32, R32, UR4 ;  /* 0x0000000420207c20 */ /* 0x000fe20008410000 */
[----:B------:R-:W-:Y:S01]  /*3a50*/  FMUL.FTZ R34, R34, UR4 ;  /* 0x0000000422227c20 */ /* 0x000fe20008410000 */
[----:B------:R-:W-:-:S03]  /*3a60*/  FMUL.FTZ R35, R35, UR4 ;  /* 0x0000000423237c20 */ /* 0x000fc60008410000 */
[----:B------:R-:W-:Y:S03]  /*3a70*/  HMMA.16816.F32 R80, R112, R102, R80 ;  /* 0x000000667050723c */ /* 0x000fe60000001850 */
[----:B------:R-:W-:Y:S01]  /*3a80*/  FMUL.FTZ R37, R37, UR4 ;  /* 0x0000000425257c20 */ /* 0x000fe20008410000 */
[----:B------:R-:W-:Y:S01]  /*3a90*/  FMUL.FTZ R38, R38, UR4 ;  /* 0x0000000426267c20 */ /* 0x000fe20008410000 */
[----:B------:R-:W-:-:S03]  /*3aa0*/  FMUL.FTZ R39, R39, UR4 ;  /* 0x0000000427277c20 */ /* 0x000fc60008410000 */
[----:B------:R-:W-:Y:S01]  /*3ab0*/  HMMA.16816.F32 R20, R108, R96, R20 ;  /* 0x000000606c14723c */ /* 0x000fe20000001814 */
[----:B------:R-:W-:Y:S07]  /*3ac0*/  MUFU.TANH R37, R37 ;  /* 0x0000002500257308 */ /* 0x000fee0000002400 */
[----:B------:R-:W-:Y:S01]  /*3ad0*/  HMMA.16816.F32 R84, R60, R48, R84 ;  /* 0x000000303c54723c */ /* 0x000fe20000001854 */
[----:B------:R-:W-:Y:S07]  /*3ae0*/  MUFU.TANH R39, R39 ;  /* 0x0000002700277308 */ /* 0x000fee0000002400 */
[-C--:B------:R-:W-:Y:S08]  /*3af0*/  HMMA.16816.F32 R8, R108, R94.reuse, R8 ;  /* 0x0000005e6c08723c */ /* 0x080ff00000001808 */
[----:B------:R-:W-:Y:S03]  /*3b00*/  HMMA.16816.F32 R64, R112, R94, R64 ;  /* 0x0000005e7040723c */ /* 0x000fe60000001840 */
[----:B------:R-:W-:-:S05]  /*3b10*/  FMUL.FTZ R84, R84, UR4 ;  /* 0x0000000454547c20 */ /* 0x000fca0008410000 */
[----:B------:R-:W-:Y:S08]  /*3b20*/  HMMA.16816.F32 R16, R108, R98, R16 ;  /* 0x000000626c10723c */ /* 0x000ff00000001810 */
[----:B------:R-:W-:Y:S08]  /*3b30*/  HMMA.16816.F32 R88, R112, R106, R88 ;  /* 0x0000006a7058723c */ /* 0x000ff00000001858 */
[-C--:B-----5:R-:W-:Y:S08]  /*3b40*/  HMMA.16816.F32 R12, R56, R40.reuse, R12 ;  /* 0x00000028380c723c */ /* 0x0a0ff0000000180c */
[----:B------:R-:W-:Y:S01]  /*3b50*/  HMMA.16816.F32 R68, R60, R40, R68 ;  /* 0x000000283c44723c */ /* 0x000fe20000001844 */
[----:B------:R-:W-:Y:S01]  /*3b60*/  FMUL.FTZ R40, R4, UR4 ;  /* 0x0000000404287c20 */ /* 0x000fe20008410000 */
[----:B------:R-:W-:Y:S01]  /*3b70*/  FMUL.FTZ R4, R33, UR4 ;  /* 0x0000000421047c20 */ /* 0x000fe20008410000 */
[----:B------:R-:W-:-:S05]  /*3b80*/  IMAD.SHL.U32 R33, R129, 0x2, RZ ;  /* 0x0000000281217824 */ /* 0x000fca00078e00ff */
[----:B------:R-:W-:Y:S01]  /*3b90*/  HMMA.16816.F32 R28, R56, R48, R28 ;  /* 0x00000030381c723c */ /* 0x000fe2000000181c */
[----:B------:R-:W-:Y:S01]  /*3ba0*/  FMUL.FTZ R49, R36, UR4 ;  /* 0x0000000424317c20 */ /* 0x000fe20008410000 */
[----:B------:R-:W-:Y:S01]  /*3bb0*/  SHF.R.U32.HI R36, RZ, 0x2, R129 ;  /* 0x00000002ff247819 */ /* 0x000fe20000011681 */
[----:B------:R-:W-:Y:S01]  /*3bc0*/  FMUL.FTZ R12, R12, UR4 ;  /* 0x000000040c0c7c20 */ /* 0x000fe20008410000 */
[----:B------:R-:W-:Y:S01]  /*3bd0*/  LOP3.LUT R33, R33, 0x6, RZ, 0xc0, !PT ;  /* 0x0000000621217812 */ /* 0x000fe200078ec0ff */
[----:B------:R-:W-:Y:S01]  /*3be0*/  FMUL.FTZ R15, R15, UR4 ;  /* 0x000000040f0f7c20 */ /* 0x000fe20008410000 */
[----:B------:R-:W-:Y:S01]  /*3bf0*/  LOP3.LUT R41, R36, 0x7, RZ, 0xc0, !PT ;  /* 0x0000000724297812 */ /* 0x000fe200078ec0ff */
[----:B------:R-:W1:Y:S01]  /*3c00*/  MUFU.TANH R49, R49 ;  /* 0x0000003100317308 */ /* 0x000e620000002400 */
[C---:B------:R-:W-:Y:S01]  /*3c10*/  HMMA.16816.F32 R72, R112.reuse, R98, R72 ;  /* 0x000000627048723c */ /* 0x040fe20000001848 */
[----:B------:R-:W-:Y:S01]  /*3c20*/  FMUL.FTZ R14, R14, UR4 ;  /* 0x000000040e0e7c20 */ /* 0x000fe20008410000 */
[----:B------:R-:W-:Y:S01]  /*3c30*/  IADD3 R36, PT, PT, R41, UR16, R130 ;  /* 0x0000001029247c10 */ /* 0x000fe2000fffe082 */
[----:B------:R-:W-:Y:S01]  /*3c40*/  FMUL.FTZ R69, R69, UR4 ;  /* 0x0000000445457c20 */ /* 0x000fe20008410000 */
[----:B------:R-:W-:Y:S01]  /*3c50*/  FMUL.FTZ R68, R68, UR4 ;  /* 0x0000000444447c20 */ /* 0x000fe20008410000 */
[----:B------:R-:W-:Y:S01]  /*3c60*/  FMUL.FTZ R70, R70, UR4 ;  /* 0x0000000446467c20 */ /* 0x000fe20008410000 */
[----:B------:R-:W-:Y:S01]  /*3c70*/  FMUL.FTZ R71, R71, UR4 ;  /* 0x0000000447477c20 */ /* 0x000fe20008410000 */
[----:B------:R-:W-:Y:S01]  /*3c80*/  FMUL.FTZ R13, R13, UR4 ;  /* 0x000000040d0d7c20 */ /* 0x000fe20008410000 */
[----:B------:R-:W-:Y:S01]  /*3c90*/  HMMA.16816.F32 R76, R112, R96, R76 ;  /* 0x00000060704c723c */ /* 0x000fe2000000184c */
[----:B------:R-:W-:Y:S02]  /*3ca0*/  MUFU.TANH R69, R69 ;  /* 0x0000004500457308 */ /* 0x000fe40000002400 */
[----:B------:R-:W-:Y:S01]  /*3cb0*/  FMUL.FTZ R30, R30, UR4 ;  /* 0x000000041e1e7c20 */ /* 0x000fe20008410000 */
[----:B------:R-:W-:-:S04]  /*3cc0*/  FMUL.FTZ R31, R31, UR4 ;  /* 0x000000041f1f7c20 */ /* 0x000fc80008410000 */
[-C--:B------:R-:W-:Y:S01]  /*3cd0*/  HMMA.16816.F32 R24, R56, R50.reuse, R24 ;  /* 0x000000323818723c */ /* 0x080fe20000001818 */
[----:B------:R-:W-:Y:S07]  /*3ce0*/  MUFU.TANH R95, R30 ;  /* 0x0000001e005f7308 */ /* 0x000fee0000002400 */
[----:B------:R-:W-:Y:S01]  /*3cf0*/  HMMA.16816.F32 R80, R60, R50, R80 ;  /* 0x000000323c50723c */ /* 0x000fe20000001850 */
[----:B------:R-:W-:Y:S01]  /*3d00*/  FMUL.FTZ R51, R6, UR4 ;  /* 0x0000000406337c20 */ /* 0x000fe20008410000 */
[----:B------:R-:W-:Y:S01]  /*3d10*/  FMUL.FTZ R6, R86, UR4 ;  /* 0x0000000456067c20 */ /* 0x000fe20008410000 */
[----:B------:R-:W-:Y:S01]  /*3d20*/  IMAD R86, R124, 0x40, R33 ;  /* 0x000000407c567824 */ /* 0x000fe200078e0221 */
[----:B------:R-:W-:Y:S03]  /*3d30*/  MUFU.TANH R31, R31 ;  /* 0x0000001f001f7308 */ /* 0x000fe60000002400 */
[C---:B------:R-:W-:Y:S01]  /*3d40*/  VIADD R50, R86.reuse, 0x1 ;  /* 0x0000000156327836 */ /* 0x040fe20000000000 */
[----:B--2---:R-:W-:Y:S01]  /*3d50*/  HMMA.16816.F32 R20, R56, R44, R20 ;  /* 0x0000002c3814723c */ /* 0x004fe20000001814 */
[----:B------:R-:W-:-:S02]  /*3d60*/  ISETP.GE.AND P2, PT, R86, R133, PT ;  /* 0x000000855600720c */ /* 0x000fc40003f46270 */
[----:B------:R-:W-:Y:S01]  /*3d70*/  FMUL.FTZ R26, R26, UR4 ;  /* 0x000000041a1a7c20 */ /* 0x000fe20008410000 */
[----:B------:R-:W-:Y:S01]  /*3d80*/  ISETP.GE.AND P1, PT, R50, R133, PT ;  /* 0x000000853200720c */ /* 0x000fe20003f26270 */
[----:B------:R-:W-:Y:S03]  /*3d90*/  MUFU.TANH R51, R51 ;  /* 0x0000003300337308 */ /* 0x000fe60000002400 */
[-C--:B------:R-:W-:Y:S03]  /*3da0*/  HMMA.16816.F32 R8, R56, R42.reuse, R8 ;  /* 0x0000002a3808723c */ /* 0x080fe60000001808 */
[----:B------:R-:W-:Y:S01]  /*3db0*/  FMUL.FTZ R80, R80, UR4 ;  /* 0x0000000450507c20 */ /* 0x000fe20008410000 */
[----:B------:R-:W-:Y:S01]  /*3dc0*/  FMUL.FTZ R81, R81, UR4 ;  /* 0x0000000451517c20 */ /* 0x000fe20008410000 */
[----:B------:R-:W-:Y:S01]  /*3dd0*/  FMUL.FTZ R82, R82, UR4 ;  /* 0x0000000452527c20 */ /* 0x000fe20008410000 */
[----:B------:R2:W-:Y:S02]  /*3de0*/  MUFU.TANH R105, R68 ;  /* 0x0000004400697308 */ /* 0x0005e40000002400 */
[----:B------:R-:W-:Y:S01]  /*3df0*/  HMMA.16816.F32 R64, R60, R42, R64 ;  /* 0x0000002a3c40723c */ /* 0x000fe20000001840 */
[----:B------:R-:W-:Y:S01]  /*3e00*/  FMUL.FTZ R42, R28, UR4 ;  /* 0x000000041c2a7c20 */ /* 0x000fe20008410000 */
[----:B------:R-:W-:Y:S01]  /*3e10*/  FMUL.FTZ R28, R25, UR4 ;  /* 0x00000004191c7c20 */ /* 0x000fe20008410000 */
[----:B------:R-:W-:Y:S01]  /*3e20*/  FMUL.FTZ R25, R27, UR4 ;  /* 0x000000041b197c20 */ /* 0x000fe20008410000 */
[----:B------:R-:W-:Y:S01]  /*3e30*/  FMUL.FTZ R27, R83, UR4 ;  /* 0x00000004531b7c20 */ /* 0x000fe20008410000 */
[----:B------:R-:W-:Y:S01]  /*3e40*/  FMUL.FTZ R99, R21, UR4 ;  /* 0x0000000415637c20 */ /* 0x000fe20008410000 */
[----:B------:R3:W-:Y:S01]  /*3e50*/  MUFU.TANH R43, R5 ;  /* 0x00000005002b7308 */ /* 0x0007e20000002400 */
[----:B------:R-:W-:Y:S01]  /*3e60*/  FMUL.FTZ R21, R22, UR4 ;  /* 0x0000000416157c20 */ /* 0x000fe20008410000 */
[----:B------:R-:W-:Y:S01]  /*3e70*/  HMMA.16816.F32 R16, R56, R46, R16 ;  /* 0x0000002e3810723c */ /* 0x000fe20000001810 */
[C---:B------:R-:W-:Y:S01]  /*3e80*/  IADD3 R56, PT, PT, R86.reuse, 0x10, RZ ;  /* 0x0000001056387810 */ /* 0x040fe20007ffe0ff */
[----:B------:R-:W-:-:S02]  /*3e90*/  VIADD R58, R86, 0x9 ;  /* 0x00000009563a7836 */ /* 0x000fc40000000000 */
[----:B------:R-:W-:Y:S01]  /*3ea0*/  FMUL.FTZ R97, R23, UR4 ;  /* 0x0000000417617c20 */ /* 0x000fe20008410000 */
[----:B------:R-:W-:Y:S01]  /*3eb0*/  FMUL.FTZ R11, R11, UR4 ;  /* 0x000000040b0b7c20 */ /* 0x000fe20008410000 */
[-C--:B------:R-:W-:Y:S01]  /*3ec0*/  ISETP.GE.AND P5, PT, R56, R133.reuse, PT ;  /* 0x000000853800720c */ /* 0x080fe20003fa6270 */
[----:B------:R-:W-:Y:S01]  /*3ed0*/  MUFU.TANH R57, R80 ;  /* 0x0000005000397308 */ /* 0x000fe20000002400 */
[----:B------:R-:W-:Y:S01]  /*3ee0*/  ISETP.GE.AND P6, PT, R58, R133, PT ;  /* 0x000000853a00720c */ /* 0x000fe20003fc6270 */
[C---:B------:R-:W-:Y:S01]  /*3ef0*/  HMMA.16816.F32 R88, R60.reuse, R54, R88 ;  /* 0x000000363c58723c */ /* 0x040fe20000001858 */
[----:B------:R-:W-:Y:S01]  /*3f00*/  FMUL.FTZ R8, R8, UR4 ;  /* 0x0000000408087c20 */ /* 0x000fe20008410000 */
[----:B------:R-:W-:Y:S01]  /*3f10*/  FMUL.FTZ R9, R9, UR4 ;  /* 0x0000000409097c20 */ /* 0x000fe20008410000 */
[----:B--2---:R-:W-:Y:S01]  /*3f20*/  FMUL.FTZ R68, R67, UR4 ;  /* 0x0000000443447c20 */ /* 0x004fe20008410000 */
[----:B------:R-:W-:Y:S01]  /*3f30*/  FMUL.FTZ R10, R10, UR4 ;  /* 0x000000040a0a7c20 */ /* 0x000fe20008410000 */
[----:B------:R-:W-:Y:S01]  /*3f40*/  FMUL.FTZ R64, R64, UR4 ;  /* 0x0000000440407c20 */ /* 0x000fe20008410000 */
[----:B------:R2:W-:Y:S01]  /*3f50*/  MUFU.TANH R59, R84 ;  /* 0x00000054003b7308 */ /* 0x0005e20000002400 */
[----:B------:R-:W-:Y:S01]  /*3f60*/  FMUL.FTZ R65, R65, UR4 ;  /* 0x0000000441417c20 */ /* 0x000fe20008410000 */
[----:B---3--:R-:W-:Y:S01]  /*3f70*/  IADD3 R5, PT, PT, R133, R36, -R138 ;  /* 0x0000002485057210 */ /* 0x008fe20007ffe88a */
[----:B------:R-:W-:Y:S01]  /*3f80*/  HMMA.16816.F32 R72, R60, R46, R72 ;  /* 0x0000002e3c48723c */ /* 0x000fe20000001848 */
[----:B------:R-:W-:-:S02]  /*3f90*/  VIADD R46, R86, 0x8 ;  /* 0x00000008562e7836 */ /* 0x000fc40000000000 */
[----:B------:R-:W-:Y:S01]  /*3fa0*/  FMUL.FTZ R83, R18, UR4 ;  /* 0x0000000412537c20 */ /* 0x000fe20008410000 */
[----:B------:R-:W-:Y:S01]  /*3fb0*/  FMUL.FTZ R23, R19, UR4 ;  /* 0x0000000413177c20 */ /* 0x000fe20008410000 */
[C---:B------:R-:W-:Y:S01]  /*3fc0*/  IMAD.IADD R53, R5.reuse, 0x1, -R50 ;  /* 0x0000000105357824 */ /* 0x040fe200078e0a32 */
[----:B------:R-:W-:Y:S01]  /*3fd0*/  MUFU.TANH R19, R4 ;  /* 0x0000000400137308 */ /* 0x000fe20000002400 */
[----:B------:R-:W-:Y:S01]  /*3fe0*/  IMAD.IADD R48, R5, 0x1, -R86 ;  /* 0x0000000105307824 */ /* 0x000fe200078e0a56 */
[----:B------:R-:W-:Y:S01]  /*3ff0*/  ISETP.GE.AND P0, PT, R46, R133, PT ;  /* 0x000000852e00720c */ /* 0x000fe20003f06270 */
[----:B------:R-:W-:Y:S01]  /*4000*/  HMMA.16816.F32 R76, R60, R44, R76 ;  /* 0x0000002c3c4c723c */ /* 0x000fe2000000184c */
[----:B------:R-:W-:Y:S01]  /*4010*/  FMUL.FTZ R63, R7, UR4 ;  /* 0x00000004073f7c20 */ /* 0x000fe20008410000 */
[----:B------:R-:W-:Y:S01]  /*4020*/  IABS R53, R53 ;  /* 0x0000003500357213 */ /* 0x000fe20000000000 */
[----:B------:R-:W-:Y:S01]  /*4030*/  IMAD.IADD R52, R5, 0x1, -R46 ;  /* 0x0000000105347824 */ /* 0x000fe200078e0a2e */
[----:B------:R-:W-:Y:S01]  /*4040*/  IABS R48, R48 ;  /* 0x0000003000307213 */ /* 0x000fe20000000000 */
[----:B------:R3:W-:Y:S01]  /*4050*/  MUFU.TANH R7, R40 ;  /* 0x0000002800077308 */ /* 0x0007e20000002400 */
[----:B------:R-:W-:Y:S01]  /*4060*/  FMUL.FTZ R90, R90, UR4 ;  /* 0x000000045a5a7c20 */ /* 0x000fe20008410000 */
[----:B------:R-:W-:Y:S01]  /*4070*/  FMUL.FTZ R41, R88, UR4 ;  /* 0x0000000458297c20 */ /* 0x000fe20008410000 */
[----:B------:R-:W-:Y:S01]  /*4080*/  IABS R52, R52 ;  /* 0x0000003400347213 */ /* 0x000fe20000000000 */
[----:B------:R-:W-:Y:S01]  /*4090*/  FMUL.FTZ R44, R85, UR4 ;  /* 0x00000004552c7c20 */ /* 0x000fe20008410000 */
[----:B------:R-:W-:Y:S01]  /*40a0*/  I2FP.F32.S32 R18, R48 ;  /* 0x0000003000127245 */ /* 0x000fe20000201400 */
[----:B------:R-:W-:Y:S01]  /*40b0*/  FMUL.FTZ R85, R17, UR4 ;  /* 0x0000000411557c20 */ /* 0x000fe20008410000 */
[----:B------:R-:W-:Y:S01]  /*40c0*/  VIADD R61, R5, 0x8 ;  /* 0x00000008053d7836 */ /* 0x000fe20000000000 */
[----:B------:R-:W4:Y:S01]  /*40d0*/  MUFU.TANH R47, R90 ;  /* 0x0000005a002f7308 */ /* 0x000f220000002400 */
[----:B------:R-:W-:-:S02]  /*40e0*/  IMAD.MOV.U32 R22, RZ, RZ, R52 ;  /* 0x000000ffff167224 */ /* 0x000fc400078e0034 */
[----:B-1----:R-:W-:Y:S01]  /*40f0*/  FFMA.FTZ R52, R18, -R0, R49 ;  /* 0x8000000012347223 */ /* 0x002fe20000010031 */
[----:B------:R-:W-:Y:S02]  /*4100*/  IMAD.IADD R17, R5, 0x1, -R56 ;  /* 0x0000000105117824 */ /* 0x000fe400078e0a38 */
[----:B------:R-:W-:Y:S01]  /*4110*/  FMUL.FTZ R89, R89, UR4 ;  /* 0x0000000459597c20 */ /* 0x000fe20008410000 */
[----:B------:R-:W-:Y:S02]  /*4120*/  VIADD R48, R86, 0x19 ;  /* 0x0000001956307836 */ /* 0x000fe40000000000 */
[----:B------:R-:W-:Y:S01]  /*4130*/  FMUL.FTZ R76, R76, UR4 ;  /* 0x000000044c4c7c20 */ /* 0x000fe20008410000 */
[C---:B--2---:R-:W-:Y:S01]  /*4140*/  VIADD R84, R5.reuse, 0x48 ;  /* 0x0000004805547836 */ /* 0x044fe20000000000 */
[----:B------:R-:W1:Y:S01]  /*4150*/  MUFU.TANH R41, R41 ;  /* 0x0000002900297308 */ /* 0x000e620000002400 */
[----:B------:R-:W-:Y:S02]  /*4160*/  IMAD.IADD R62, R5, 0x1, -R48 ;  /* 0x00000001053e7824 */ /* 0x000fe400078e0a30 */
[----:B---3--:R-:W-:Y:S01]  /*4170*/  FMUL.FTZ R40, R29, UR4 ;  /* 0x000000041d287c20 */ /* 0x008fe20008410000 */
[----:B------:R-:W-:Y:S01]  /*4180*/  FMUL.FTZ R29, R24, UR4 ;  /* 0x00000004181d7c20 */ /* 0x000fe20008410000 */
[----:B------:R-:W-:Y:S01]  /*4190*/  FMUL.FTZ R24, R20, UR4 ;  /* 0x0000000414187c20 */ /* 0x000fe20008410000 */
[----:B------:R-:W-:Y:S01]  /*41a0*/  IMAD.MOV.U32 R20, RZ, RZ, R53 ;  /* 0x000000ffff147224 */ /* 0x000fe200078e0035 */
[----:B------:R-:W-:Y:S01]  /*41b0*/  IABS R62, R62 ;  /* 0x0000003e003e7213 */ /* 0x000fe20000000000 */
[----:B------:R-:W-:Y:S01]  /*41c0*/  IMAD.IADD R4, R84, 0x1, -R50 ;  /* 0x0000000154047824 */ /* 0x000fe200078e0a32 */
[----:B------:R2:W-:Y:S01]  /*41d0*/  MUFU.TANH R45, R38 ;  /* 0x00000026002d7308 */ /* 0x0005e20000002400 */
[----:B------:R-:W-:Y:S01]  /*41e0*/  FMUL.FTZ R91, R91, UR4 ;  /* 0x000000045b5b7c20 */ /* 0x000fe20008410000 */
[----:B------:R-:W-:Y:S01]  /*41f0*/  I2FP.F32.S32 R20, R20 ;  /* 0x0000001400147245 */ /* 0x000fe20000201400 */
[----:B----4-:R-:W-:Y:S01]  /*4200*/  FFMA.FTZ R18, R18, -R0, R47 ;  /* 0x8000000012127223 */ /* 0x010fe2000001002f */
[----:B------:R-:W-:Y:S01]  /*4210*/  VIADD R47, R5, 0x40 ;  /* 0x00000040052f7836 */ /* 0x000fe20000000000 */
[----:B------:R-:W-:Y:S01]  /*4220*/  I2FP.F32.S32 R62, R62 ;  /* 0x0000003e003e7245 */ /* 0x000fe20000201400 */
[----:B------:R-:W-:Y:S01]  /*4230*/  FMUL.FTZ R78, R78, UR4 ;  /* 0x000000044e4e7c20 */ /* 0x000fe20008410000 */
[----:B------:R-:W-:Y:S01]  /*4240*/  FFMA.FTZ R49, R20, -R0, R37 ;  /* 0x8000000014317223 */ /* 0x000fe20000010025 */
[----:B------:R-:W-:Y:S01]  /*4250*/  VIADD R20, R86, 0x18 ;  /* 0x0000001856147836 */ /* 0x000fe20000000000 */
[----:B------:R-:W3:Y:S01]  /*4260*/  MUFU.TANH R53, R81 ;  /* 0x0000005100357308 */ /* 0x000ee20000002400 */
[----:B------:R-:W-:Y:S01]  /*4270*/  IABS R4, R4 ;  /* 0x0000000400047213 */ /* 0x000fe20000000000 */
[----:B------:R-:W-:Y:S01]  /*4280*/  FMUL.FTZ R77, R77, UR4 ;  /* 0x000000044d4d7c20 */ /* 0x000fe20008410000 */
[----:B------:R-:W-:Y:S01]  /*4290*/  IMAD.IADD R54, R5, 0x1, -R20 ;  /* 0x0000000105367824 */ /* 0x000fe200078e0a14 */
[----:B------:R-:W-:Y:S01]  /*42a0*/  ISETP.GE.AND P3, PT, R20, R133, PT ;  /* 0x000000851400720c */ /* 0x000fe20003f66270 */
[----:B------:R-:W-:Y:S01]  /*42b0*/  FMUL.FTZ R79, R79, UR4 ;  /* 0x000000044f4f7c20 */ /* 0x000fe20008410000 */
[----:B------:R-:W-:Y:S01]  /*42c0*/  FMUL.FTZ R72, R72, UR4 ;  /* 0x0000000448487c20 */ /* 0x000fe20008410000 */
[----:B------:R-:W-:Y:S01]  /*42d0*/  FMUL.FTZ R73, R73, UR4 ;  /* 0x0000000449497c20 */ /* 0x000fe20008410000 */
[----:B------:R-:W-:Y:S01]  /*42e0*/  IABS R54, R54 ;  /* 0x0000003600367213 */ /* 0x000fe20000000000 */
[----:B------:R4:W-:Y:S01]  /*42f0*/  MUFU.TANH R55, R44 ;  /* 0x0000002c00377308 */ /* 0x0009e20000002400 */
[----:B--2---:R-:W-:Y:S01]  /*4300*/  FMUL.FTZ R38, R87, UR4 ;  /* 0x0000000457267c20 */ /* 0x004fe20008410000 */
[----:B------:R-:W-:Y:S01]  /*4310*/  FMUL.FTZ R87, R16, UR4 ;  /* 0x0000000410577c20 */ /* 0x000fe20008410000 */
[----:B------:R-:W-:Y:S01]  /*4320*/  I2FP.F32.S32 R54, R54 ;  /* 0x0000003600367245 */ /* 0x000fe20000201400 */
[----:B------:R-:W-:Y:S01]  /*4330*/  FMUL.FTZ R74, R74, UR4 ;  /* 0x000000044a4a7c20 */ /* 0x000fe20008410000 */
[----:B------:R-:W-:Y:S01]  /*4340*/  I2FP.F32.S32 R16, R22 ;  /* 0x0000001600107245 */ /* 0x000fe20000201400 */
[----:B------:R-:W-:-:S02]  /*4350*/  VIADD R22, R86, 0x11 ;  /* 0x0000001156167836 */ /* 0x000fc40000000000 */
[----:B------:R-:W-:Y:S01]  /*4360*/  FMUL.FTZ R75, R75, UR4 ;  /* 0x000000044b4b7c20 */ /* 0x000fe20008410000 */
[-C--:B------:R-:W-:Y:S01]  /*4370*/  FFMA.FTZ R57, R54, -R0.reuse, R57 ;  /* 0x8000000036397223 */ /* 0x080fe20000010039 */
[----:B------:R-:W-:Y:S01]  /*4380*/  IMAD.IADD R54, R61, 0x1, -R86 ;  /* 0x000000013d367824 */ /* 0x000fe200078e0a56 */
[----:B------:R-:W2:Y:S01]  /*4390*/  MUFU.TANH R89, R89 ;  /* 0x0000005900597308 */ /* 0x000ea20000002400 */
[-C--:B-1----:R-:W-:Y:S01]  /*43a0*/  FFMA.FTZ R41, R16, -R0.reuse, R41 ;  /* 0x8000000010297223 */ /* 0x082fe20000010029 */
[----:B------:R-:W-:Y:S02]  /*43b0*/  IMAD.IADD R16, R5, 0x1, -R58 ;  /* 0x0000000105107824 */ /* 0x000fe400078e0a3a */
[----:B---3--:R-:W-:Y:S01]  /*43c0*/  FFMA.FTZ R53, R62, -R0, R53 ;  /* 0x800000003e357223 */ /* 0x008fe20000010035 */
[----:B------:R-:W-:Y:S01]  /*43d0*/  IABS R54, R54 ;  /* 0x0000003600367213 */ /* 0x000fe20000000000 */
[----:B------:R-:W-:Y:S01]  /*43e0*/  IMAD.IADD R62, R61, 0x1, -R50 ;  /* 0x000000013d3e7824 */ /* 0x000fe200078e0a32 */
[----:B------:R-:W-:Y:S01]  /*43f0*/  ISETP.GE.AND P4, PT, R22, R133, PT ;  /* 0x000000851600720c */ /* 0x000fe20003f86270 */
[--C-:B------:R-:W-:Y:S01]  /*4400*/  IMAD.IADD R60, R5, 0x1, -R22.reuse ;  /* 0x00000001053c7824 */ /* 0x100fe200078e0a16 */
[----:B----4-:R-:W-:Y:S01]  /*4410*/  IABS R44, R17 ;  /* 0x00000011002c7213 */ /* 0x010fe20000000000 */
[----:B------:R-:W1:Y:S01]  /*4420*/  MUFU.TANH R63, R63 ;  /* 0x0000003f003f7308 */ /* 0x000e620000002400 */
[----:B------:R-:W-:Y:S01]  /*4430*/  I2FP.F32.S32 R54, R54 ;  /* 0x0000003600367245 */ /* 0x000fe20000201400 */
[----:B------:R-:W-:Y:S01]  /*4440*/  IMAD.IADD R30, R47, 0x1, -R22 ;  /* 0x000000012f1e7824 */ /* 0x000fe200078e0a16 */
[----:B------:R-:W-:-:S02]  /*4450*/  IABS R16, R16 ;  /* 0x0000001000107213 */ /* 0x000fc40000000000 */
[----:B------:R-:W-:Y:S01]  /*4460*/  IABS R60, R60 ;  /* 0x0000003c003c7213 */ /* 0x000fe20000000000 */
[----:B------:R-:W-:Y:S01]  /*4470*/  FFMA.FTZ R54, R54, -R0, R45 ;  /* 0x8000000036367223 */ /* 0x000fe2000001002d */
[----:B------:R-:W-:Y:S01]  /*4480*/  IMAD.IADD R45, R47, 0x1, -R50 ;  /* 0x000000012f2d7824 */ /* 0x000fe200078e0a32 */
[----:B------:R3:W4:Y:S01]  /*4490*/  MUFU.TANH R17, R32 ;  /* 0x0000002000117308 */ /* 0x0007220000002400 */
[----:B------:R-:W-:Y:S02]  /*44a0*/  I2FP.F32.S32 R16, R16 ;  /* 0x0000001000107245 */ /* 0x000fe40000201400 */
[----:B------:R-:W-:Y:S02]  /*44b0*/  I2FP.F32.S32 R44, R44 ;  /* 0x0000002c002c7245 */ /* 0x000fe40000201400 */
[----:B------:R-:W-:Y:S01]  /*44c0*/  IABS R50, R45 ;  /* 0x0000002d00327213 */ /* 0x000fe20000000000 */
[----:B--2---:R-:W-:Y:S01]  /*44d0*/  FFMA.FTZ R16, R16, -R0, R89 ;  /* 0x8000000010107223 */ /* 0x004fe20000010059 */
[----:B------:R-:W-:Y:S01]  /*44e0*/  I2FP.F32.S32 R60, R60 ;  /* 0x0000003c003c7245 */ /* 0x000fe20000201400 */
[----:B------:R2:W-:Y:S01]  /*44f0*/  MUFU.TANH R45, R38 ;  /* 0x00000026002d7308 */ /* 0x0005e20000002400 */
[----:B------:R-:W-:Y:S01]  /*4500*/  I2FP.F32.S32 R50, R50 ;  /* 0x0000003200327245 */ /* 0x000fe20000201400 */
[----:B------:R-:W-:Y:S01]  /*4510*/  FFMA.FTZ R59, R44, -R0, R59 ;  /* 0x800000002c3b7223 */ /* 0x000fe2000001003b */
[----:B------:R-:W-:-:S02]  /*4520*/  VIADD R44, R86, 0x20 ;  /* 0x00000020562c7836 */ /* 0x000fc40000000000 */
[----:B------:R-:W-:Y:S01]  /*4530*/  FFMA.FTZ R55, R60, -R0, R55 ;  /* 0x800000003c377223 */ /* 0x000fe20000010037 */
[----:B------:R-:W-:Y:S01]  /*4540*/  IABS R30, R30 ;  /* 0x0000001e001e7213 */ /* 0x000fe20000000000 */
[----:B------:R-:W-:Y:S01]  /*4550*/  IMAD.IADD R60, R5, 0x1, -R44 ;  /* 0x00000001053c7824 */ /* 0x000fe200078e0a2c */
[----:B------:R5:W-:Y:S02]  /*4560*/  MUFU.TANH R37, R34 ;  /* 0x0000002200257308 */ /* 0x000be40000002400 */
[----:B------:R-:W-:Y:S01]  /*4570*/  I2FP.F32.S32 R30, R30 ;  /* 0x0000001e001e7245 */ /* 0x000fe20000201400 */
[----:B---3--:R-:W-:Y:S01]  /*4580*/  IMAD.IADD R32, R47, 0x1, -R86 ;  /* 0x000000012f207824 */ /* 0x008fe200078e0a56 */
[----:B------:R-:W-:Y:S01]  /*4590*/  FSEL R55, R55, -INF , !P4 ;  /* 0xff80000037377808 */ /* 0x000fe20006000000 */
[--C-:B------:R-:W-:Y:S01]  /*45a0*/  IMAD.IADD R158, R61, 0x1, -R44.reuse ;  /* 0x000000013d9e7824 */ /* 0x100fe200078e0a2c */
[----:B------:R-:W-:Y:S01]  /*45b0*/  IABS R60, R60 ;  /* 0x0000003c003c7213 */ /* 0x000fe20000000000 */
[----:B------:R-:W-:Y:S01]  /*45c0*/  IMAD.IADD R150, R84, 0x1, -R44 ;  /* 0x0000000154967824 */ /* 0x000fe200078e0a2c */
[----:B------:R-:W-:Y:S01]  /*45d0*/  IABS R32, R32 ;  /* 0x0000002000207213 */ /* 0x000fe20000000000 */
[----:B------:R3:W-:Y:S01]  /*45e0*/  MUFU.TANH R81, R35 ;  /* 0x0000002300517308 */ /* 0x0007e20000002400 */
[----:B------:R-:W-:Y:S01]  /*45f0*/  I2FP.F32.S32 R60, R60 ;  /* 0x0000003c003c7245 */ /* 0x000fe20000201400 */
[----:B--2---:R-:W-:Y:S01]  /*4600*/  IMAD.IADD R38, R47, 0x1, -R58 ;  /* 0x000000012f267824 */ /* 0x004fe200078e0a3a */
[----:B------:R-:W-:-:S02]  /*4610*/  I2FP.F32.S32 R32, R32 ;  /* 0x0000002000207245 */ /* 0x000fc40000201400 */
[----:B------:R-:W-:Y:S02]  /*4620*/  IABS R158, R158 ;  /* 0x0000009e009e7213 */ /* 0x000fe40000000000 */
[----:B------:R-:W-:Y:S01]  /*4630*/  IABS R38, R38 ;  /* 0x0000002600267213 */ /* 0x000fe20000000000 */
[----:B------:R-:W-:Y:S01]  /*4640*/  FFMA.FTZ R32, R32, -R0, R7 ;  /* 0x8000000020207223 */ /* 0x000fe20000010007 */
[----:B------:R-:W-:Y:S01]  /*4650*/  IMAD.IADD R7, R47, 0x1, -R46 ;  /* 0x000000012f077824 */ /* 0x000fe200078e0a2e */
[----:B-----5:R-:W-:Y:S01]  /*4660*/  IABS R34, R62 ;  /* 0x0000003e00227213 */ /* 0x020fe20000000000 */
[----:B------:R2:W-:Y:S01]  /*4670*/  MUFU.TANH R89, R6 ;  /* 0x0000000600597308 */ /* 0x0005e20000002400 */
[----:B------:R-:W-:Y:S01]  /*4680*/  I2FP.F32.S32 R38, R38 ;  /* 0x0000002600267245 */ /* 0x000fe20000201400 */
[----:B------:R-:W-:Y:S01]  /*4690*/  VIADD R62, R86, 0x30 ;  /* 0x00000030563e7836 */ /* 0x000fe20000000000 */
[----:B------:R-:W-:Y:S02]  /*46a0*/  IABS R7, R7 ;  /* 0x0000000700077213 */ /* 0x000fe40000000000 */
[----:B------:R-:W-:Y:S01]  /*46b0*/  I2FP.F32.S32 R34, R34 ;  /* 0x0000002200227245 */ /* 0x000fe20000201400 */
[----:B---3--:R-:W-:-:S02]  /*46c0*/  IMAD.IADD R35, R61, 0x1, -R58 ;  /* 0x000000013d237824 */ /* 0x008fc400078e0a3a */
[----:B------:R-:W3:Y:S01]  /*46d0*/  MUFU.TANH R157, R76 ;  /* 0x0000004c009d7308 */ /* 0x000ee20000002400 */
[----:B------:R-:W-:Y:S01]  /*46e0*/  IABS R150, R150 ;  /* 0x0000009600967213 */ /* 0x000fe20000000000 */
[-C--:B------:R-:W-:Y:S01]  /*46f0*/  FFMA.FTZ R34, R34, -R0.reuse, R39 ;  /* 0x8000000022227223 */ /* 0x080fe20000010027 */
[----:B------:R-:W-:Y:S01]  /*4700*/  FFMA.FTZ R39, R50, -R0, R43 ;  /* 0x8000000032277223 */ /* 0x000fe2000001002b */
[----:B------:R-:W-:Y:S01]  /*4710*/  IABS R35, R35 ;  /* 0x0000002300237213 */ /* 0x000fe20000000000 */
[----:B------:R-:W-:Y:S01]  /*4720*/  IMAD.IADD R50, R84, 0x1, -R56 ;  /* 0x0000000154327824 */ /* 0x000fe200078e0a38 */
[----:B------:R-:W-:Y:S02]  /*4730*/  I2FP.F32.S32 R158, R158 ;  /* 0x0000009e009e7245 */ /* 0x000fe40000201400 */
[----:B------:R-:W-:Y:S01]  /*4740*/  MUFU.TANH R91, R91 ;  /* 0x0000005b005b7308 */ /* 0x000fe20000002400 */
[----:B------:R-:W-:Y:S02]  /*4750*/  FSEL R34, R34, -INF , !P1 ;  /* 0xff80000022227808 */ /* 0x000fe40004800000 */
[----:B--2---:R-:W-:-:S02]  /*4760*/  I2FP.F32.S32 R6, R4 ;  /* 0x0000000400067245 */ /* 0x004fc40000201400 */
[----:B------:R-:W-:Y:S02]  /*4770*/  I2FP.F32.S32 R4, R7 ;  /* 0x0000000700047245 */ /* 0x000fe40000201400 */
[----:B------:R-:W-:Y:S01]  /*4780*/  IABS R50, R50 ;  /* 0x0000003200327213 */ /* 0x000fe20000000000 */
[-C--:B-1----:R-:W-:Y:S01]  /*4790*/  FFMA.FTZ R63, R6, -R0.reuse, R63 ;  /* 0x80000000063f7223 */ /* 0x082fe2000001003f */
[----:B------:R-:W-:Y:S02]  /*47a0*/  IMAD.IADD R6, R84, 0x1, -R46 ;  /* 0x0000000154067824 */ /* 0x000fe400078e0a2e */
[----:B----4-:R-:W-:Y:S01]  /*47b0*/  FFMA.FTZ R7, R4, -R0, R17 ;  /* 0x8000000004077223 */ /* 0x010fe20000010011 */
[----:B------:R-:W-:Y:S01]  /*47c0*/  IMAD.IADD R4, R84, 0x1, -R58 ;  /* 0x0000000154047824 */ /* 0x000fe200078e0a3a */
[----:B------:R1:W2:Y:S01]  /*47d0*/  MUFU.TANH R17, R40 ;  /* 0x0000002800117308 */ /* 0x0002a20000002400 */
[----:B------:R-:W-:Y:S01]  /*47e0*/  IMAD.IADD R58, R61, 0x1, -R56 ;  /* 0x000000013d3a7824 */ /* 0x000fe200078e0a38 */
[----:B------:R-:W-:Y:S01]  /*47f0*/  IABS R6, R6 ;  /* 0x0000000600067213 */ /* 0x000fe20000000000 */
[----:B---3--:R-:W-:Y:S01]  /*4800*/  FFMA.FTZ R157, R60, -R0, R157 ;  /* 0x800000003c9d7223 */ /* 0x008fe2000001009d */
[----:B------:R-:W-:Y:S01]  /*4810*/  IADD3 R60, PT, PT, -R86, R84, RZ ;  /* 0x00000054563c7210 */ /* 0x000fe20007ffe1ff */
[----:B------:R-:W-:Y:S01]  /*4820*/  IMAD.IADD R46, R84, 0x1, -R22 ;  /* 0x00000001542e7824 */ /* 0x000fe200078e0a16 */
[----:B------:R-:W-:-:S02]  /*4830*/  I2FP.F32.S32 R6, R6 ;  /* 0x0000000600067245 */ /* 0x000fc40000201400 */
[----:B------:R-:W-:Y:S01]  /*4840*/  MUFU.TANH R29, R29 ;  /* 0x0000001d001d7308 */ /* 0x000fe20000002400 */
[----:B------:R-:W-:Y:S02]  /*4850*/  IABS R4, R4 ;  /* 0x0000000400047213 */ /* 0x000fe40000000000 */
[----:B------:R-:W-:Y:S01]  /*4860*/  FFMA.FTZ R6, R6, -R0, R37 ;  /* 0x8000000006067223 */ /* 0x000fe20000010025 */
[----:B------:R-:W-:Y:S02]  /*4870*/  IABS R60, R60 ;  /* 0x0000003c003c7213 */ /* 0x000fe40000000000 */
[----:B------:R-:W-:Y:S02]  /*4880*/  I2FP.F32.S32 R4, R4 ;  /* 0x0000000400047245 */ /* 0x000fe40000201400 */
[----:B------:R3:W-:Y:S01]  /*4890*/  MUFU.TANH R93, R42 ;  /* 0x0000002a005d7308 */ /* 0x0007e20000002400 */
[----:B------:R-:W-:Y:S02]  /*48a0*/  I2FP.F32.S32 R60, R60 ;  /* 0x0000003c003c7245 */ /* 0x000fe40000201400 */
[----:B-1----:R-:W-:Y:S01]  /*48b0*/  I2FP.F32.S32 R40, R35 ;  /* 0x0000002300287245 */ /* 0x002fe20000201400 */
[----:B------:R-:W-:Y:S01]  /*48c0*/  FFMA.FTZ R35, R38, -R0, R19 ;  /* 0x8000000026237223 */ /* 0x000fe20000010013 */
[----:B------:R-:W-:-:S02]  /*48d0*/  IMAD.IADD R38, R47, 0x1, -R56 ;  /* 0x000000012f267824 */ /* 0x000fc400078e0a38 */
[-C--:B--2---:R-:W-:Y:S01]  /*48e0*/  FFMA.FTZ R19, R30, -R0.reuse, R17 ;  /* 0x800000001e137223 */ /* 0x084fe20000010011 */
[C---:B------:R-:W-:Y:S01]  /*48f0*/  IMAD.IADD R56, R61.reuse, 0x1, -R22 ;  /* 0x000000013d387824 */ /* 0x040fe200078e0a16 */
[----:B------:R-:W-:Y:S01]  /*4900*/  IADD3 R17, PT, PT, -R20, R47, RZ ;  /* 0x0000002f14117210 */ /* 0x000fe20007ffe1ff */
[--C-:B------:R-:W-:Y:S02]  /*4910*/  IMAD.IADD R30, R84, 0x1, -R20.reuse ;  /* 0x00000001541e7824 */ /* 0x100fe400078e0a14 */
[----:B------:R-:W-:Y:S01]  /*4920*/  FFMA.FTZ R37, R40, -R0, R91 ;  /* 0x8000000028257223 */ /* 0x000fe2000001005b */
[C---:B------:R-:W-:Y:S01]  /*4930*/  IMAD.IADD R22, R61.reuse, 0x1, -R20 ;  /* 0x000000013d167824 */ /* 0x040fe200078e0a14 */
[----:B------:R-:W-:Y:S01]  /*4940*/  IABS R56, R56 ;  /* 0x0000003800387213 */ /* 0x000fe20000000000 */
[----:B------:R-:W1:Y:S01]  /*4950*/  MUFU.TANH R91, R82 ;  /* 0x00000052005b7308 */ /* 0x000e620000002400 */
[----:B------:R-:W-:Y:S01]  /*4960*/  FFMA.FTZ R4, R4, -R0, R81 ;  /* 0x8000000004047223 */ /* 0x000fe20000010051 */
[----:B------:R-:W-:Y:S01]  /*4970*/  IABS R58, R58 ;  /* 0x0000003a003a7213 */ /* 0x000fe20000000000 */
[----:B------:R-:W-:Y:S01]  /*4980*/  FFMA.FTZ R51, R60, -R0, R51 ;  /* 0x800000003c337223 */ /* 0x000fe20000010033 */
[----:B------:R-:W-:Y:S01]  /*4990*/  I2FP.F32.S32 R56, R56 ;  /* 0x0000003800387245 */ /* 0x000fe20000201400 */
[--C-:B------:R-:W-:Y:S01]  /*49a0*/  IMAD.IADD R20, R61, 0x1, -R48.reuse ;  /* 0x000000013d147824 */ /* 0x100fe200078e0a30 */
[----:B------:R-:W-:Y:S01]  /*49b0*/  IABS R38, R38 ;  /* 0x0000002600267213 */ /* 0x000fe20000000000 */
[----:B------:R-:W-:Y:S01]  /*49c0*/  IMAD.IADD R40, R47, 0x1, -R48 ;  /* 0x000000012f287824 */ /* 0x000fe200078e0a30 */
[----:B------:R-:W-:Y:S01]  /*49d0*/  MUFU.TANH R81, R28 ;  /* 0x0000001c00517308 */ /* 0x000fe20000002400 */
[----:B------:R-:W-:Y:S01]  /*49e0*/  FFMA.FTZ R56, R56, -R0, R45 ;  /* 0x8000000038387223 */ /* 0x000fe2000001002d */
[----:B------:R-:W-:Y:S01]  /*49f0*/  IABS R46, R46 ;  /* 0x0000002e002e7213 */ /* 0x000fe20000000000 */
[----:B---3--:R-:W-:Y:S01]  /*4a00*/  VIADD R42, R86, 0x28 ;  /* 0x00000028562a7836 */ /* 0x008fe20000000000 */
[----:B------:R-:W-:-:S02]  /*4a10*/  IABS R22, R22 ;  /* 0x0000001600167213 */ /* 0x000fc40000000000 */
[----:B------:R-:W-:Y:S02]  /*4a20*/  I2FP.F32.S32 R58, R58 ;  /* 0x0000003a003a7245 */ /* 0x000fe40000201400 */
[----:B------:R2:W3:Y:S01]  /*4a30*/  MUFU.TANH R45, R26 ;  /* 0x0000001a002d7308 */ /* 0x0004e20000002400 */
[----:B------:R-:W-:Y:S02]  /*4a40*/  I2FP.F32.S32 R38, R38 ;  /* 0x0000002600267245 */ /* 0x000fe40000201400 */
[----:B------:R-:W-:Y:S01]  /*4a50*/  I2FP.F32.S32 R46, R46 ;  /* 0x0000002e002e7245 */ /* 0x000fe20000201400 */
[----:B------:R-:W-:Y:S01]  /*4a60*/  FFMA.FTZ R58, R58, -R0, R89 ;  /* 0x800000003a3a7223 */ /* 0x000fe20000010059 */
[----:B------:R-:W-:Y:S02]  /*4a70*/  I2FP.F32.S32 R22, R22 ;  /* 0x0000001600167245 */ /* 0x000fe40000201400 */
[----:B------:R-:W-:Y:S01]  /*4a80*/  IABS R20, R20 ;  /* 0x0000001400147213 */ /* 0x000fe20000000000 */
[----:B------:R4:W5:Y:S01]  /*4a90*/  MUFU.TANH R43, R27 ;  /* 0x0000001b002b7308 */ /* 0x0009620000002400 */
[-C--:B------:R-:W-:Y:S01]  /*4aa0*/  FFMA.FTZ R46, R46, -R0.reuse, R31 ;  /* 0x800000002e2e7223 */ /* 0x080fe2000001001f */
[----:B-1----:R-:W-:Y:S01]  /*4ab0*/  FFMA.FTZ R22, R22, -R0, R91 ;  /* 0x8000000016167223 */ /* 0x002fe2000001005b */
[----:B------:R-:W-:-:S02]  /*4ac0*/  FSEL R31, R32, -INF , !P2 ;  /* 0xff800000201f7808 */ /* 0x000fc40005000000 */
[----:B------:R-:W-:Y:S02]  /*4ad0*/  IABS R40, R40 ;  /* 0x0000002800287213 */ /* 0x000fe40000000000 */
[----:B------:R-:W-:Y:S01]  /*4ae0*/  I2FP.F32.S32 R20, R20 ;  /* 0x0000001400147245 */ /* 0x000fe20000201400 */
[----:B------:R1:W-:Y:S01]  /*4af0*/  MUFU.TANH R89, R25 ;  /* 0x0000001900597308 */ /* 0x0003e20000002400 */
[----:B------:R-:W-:Y:S02]  /*4b00*/  I2FP.F32.S32 R40, R40 ;  /* 0x0000002800287245 */ /* 0x000fe40000201400 */
[----:B--2---:R-:W-:Y:S02]  /*4b10*/  IABS R26, R17 ;  /* 0x00000011001a7213 */ /* 0x004fe40000000000 */
[----:B------:R-:W-:Y:S01]  /*4b20*/  IABS R17, R30 ;  /* 0x0000001e00117213 */ /* 0x000fe20000000000 */
[----:B------:R-:W-:Y:S01]  /*4b30*/  IMAD.IADD R30, R47, 0x1, -R44 ;  /* 0x000000012f1e7824 */ /* 0x000fe200078e0a2c */
[----:B------:R-:W-:Y:S01]  /*4b40*/  I2FP.F32.S32 R26, R26 ;  /* 0x0000001a001a7245 */ /* 0x000fe20000201400 */
[----:B------:R-:W2:Y:S01]  /*4b50*/  MUFU.TANH R91, R78 ;  /* 0x0000004e005b7308 */ /* 0x000ea20000002400 */
[----:B------:R-:W-:Y:S01]  /*4b60*/  I2FP.F32.S32 R28, R17 ;  /* 0x00000011001c7245 */ /* 0x000fe20000201400 */
[-C--:B----4-:R-:W-:Y:S01]  /*4b70*/  FFMA.FTZ R27, R38, -R0.reuse, R93 ;  /* 0x80000000261b7223 */ /* 0x090fe2000001005d */
[----:B------:R-:W-:Y:S01]  /*4b80*/  FSEL R38, R54, -INF , !P2 ;  /* 0xff80000036267808 */ /* 0x000fe20005000000 */
[-C--:B------:R-:W-:Y:S01]  /*4b90*/  FFMA.FTZ R17, R26, -R0.reuse, R29 ;  /* 0x800000001a117223 */ /* 0x080fe2000001001d */
[----:B------:R-:W-:Y:S01]  /*4ba0*/  FSEL R29, R39, -INF , !P1 ;  /* 0xff800000271d7808 */ /* 0x000fe20004800000 */
[-C--:B---3--:R-:W-:Y:S01]  /*4bb0*/  FFMA.FTZ R26, R28, -R0.reuse, R45 ;  /* 0x800000001c1a7223 */ /* 0x088fe2000001002d */
[----:B------:R-:W-:Y:S01]  /*4bc0*/  FSEL R28, R51, -INF , !P2 ;  /* 0xff800000331c7808 */ /* 0x000fe20005000000 */
[----:B------:R-:W3:Y:S01]  /*4bd0*/  MUFU.TANH R39, R21 ;  /* 0x0000001500277308 */ /* 0x000ee20000002400 */
[----:B------:R-:W-:Y:S01]  /*4be0*/  FSEL R45, R52, -INF , !P2 ;  /* 0xff800000342d7808 */ /* 0x000fe20005000000 */
[----:B-----5:R-:W-:Y:S01]  /*4bf0*/  FFMA.FTZ R20, R20, -R0, R43 ;  /* 0x8000000014147223 */ /* 0x020fe2000001002b */
[-C--:B------:R-:W-:Y:S01]  /*4c00*/  ISETP.GE.AND P2, PT, R48, R133.reuse, PT ;  /* 0x000000853000720c */ /* 0x080fe20003f46270 */
[----:B------:R-:W-:Y:S01]  /*4c10*/  IMAD.IADD R48, R84, 0x1, -R48 ;  /* 0x0000000154307824 */ /* 0x000fe200078e0a30 */
[----:B------:R-:W-:Y:S01]  /*4c20*/  IABS R30, R30 ;  /* 0x0000001e001e7213 */ /* 0x000fe20000000000 */
[----:B-1----:R-:W-:Y:S01]  /*4c30*/  FFMA.FTZ R25, R40, -R0, R81 ;  /* 0x8000000028197223 */ /* 0x002fe20000010051 */
[----:B------:R-:W-:Y:S01]  /*4c40*/  I2FP.F32.S32 R50, R50 ;  /* 0x0000003200327245 */ /* 0x000fe20000201400 */
[----:B------:R1:W4:Y:S01]  /*4c50*/  MUFU.TANH R51, R24 ;  /* 0x0000001800337308 */ /* 0x0003220000002400 */
[----:B------:R-:W-:Y:S01]  /*4c60*/  I2FP.F32.S32 R30, R30 ;  /* 0x0000001e001e7245 */ /* 0x000fe20000201400 */
[----:B------:R-:W-:Y:S01]  /*4c70*/  VIADD R40, R86, 0x29 ;  /* 0x0000002956287836 */ /* 0x000fe20000000000 */
[----:B------:R-:W-:Y:S01]  /*4c80*/  FSEL R43, R49, -INF , !P1 ;  /* 0xff800000312b7808 */ /* 0x000fe20004800000 */
[-C--:B------:R-:W-:Y:S01]  /*4c90*/  FFMA.FTZ R50, R50, -R0.reuse, R95 ;  /* 0x8000000032327223 */ /* 0x080fe2000001005f */
[----:B------:R-:W-:Y:S01]  /*4ca0*/  FSEL R32, R63, -INF , !P1 ;  /* 0xff8000003f207808 */ /* 0x000fe20004800000 */
[----:B--2---:R-:W-:Y:S01]  /*4cb0*/  FFMA.FTZ R158, R158, -R0, R91 ;  /* 0x800000009e9e7223 */ /* 0x004fe2000001005b */
[----:B------:R-:W-:Y:S01]  /*4cc0*/  ISETP.GE.AND P1, PT, R44, R133, PT ;  /* 0x000000852c00720c */ /* 0x000fe20003f26270 */
[----:B------:R-:W-:Y:S01]  /*4cd0*/  VIADD R44, R86, 0x21 ;  /* 0x00000021562c7836 */ /* 0x000fe20000000000 */
[----:B------:R-:W-:Y:S01]  /*4ce0*/  I2FP.F32.S32 R150, R150 ;  /* 0x0000009600967245 */ /* 0x000fe20000201400 */
[----:B------:R2:W-:Y:S01]  /*4cf0*/  MUFU.TANH R103, R77 ;  /* 0x0000004d00677308 */ /* 0x0005e20000002400 */
[C---:B------:R-:W-:Y:S01]  /*4d00*/  IADD3 R81, PT, PT, R5.reuse, -R42, RZ ;  /* 0x8000002a05517210 */ /* 0x040fe20007ffe0ff */
[C---:B------:R-:W-:Y:S01]  /*4d10*/  IMAD.IADD R82, R5.reuse, 0x1, -R44 ;  /* 0x0000000105527824 */ /* 0x040fe200078e0a2c */
[----:B------:R-:W-:Y:S01]  /*4d20*/  FSEL R56, R56, -INF , !P4 ;  /* 0xff80000038387808 */ /* 0x000fe20006000000 */
[----:B---3--:R-:W-:Y:S01]  /*4d30*/  FFMA.FTZ R150, R150, -R0, R39 ;  /* 0x8000000096967223 */ /* 0x008fe20000010027 */
[----:B------:R-:W-:Y:S01]  /*4d40*/  IMAD.IADD R80, R5, 0x1, -R40 ;  /* 0x0000000105507824 */ /* 0x000fe200078e0a28 */
[----:B------:R-:W-:Y:S01]  /*4d50*/  FSEL R39, R16, -INF , !P6 ;  /* 0xff80000010277808 */ /* 0x000fe20007000000 */
[----:B------:R-:W-:Y:S01]  /*4d60*/  IMAD.IADD R60, R47, 0x1, -R44 ;  /* 0x000000012f3c7824 */ /* 0x000fe200078e0a2c */
[----:B-1----:R-:W-:Y:S01]  /*4d70*/  IABS R24, R48 ;  /* 0x0000003000187213 */ /* 0x002fe20000000000 */
[----:B----4-:R-:W-:Y:S01]  /*4d80*/  FFMA.FTZ R21, R30, -R0, R51 ;  /* 0x800000001e157223 */ /* 0x010fe20000010033 */
[C---:B------:R-:W-:Y:S01]  /*4d90*/  VIADD R48, R86.reuse, 0x31 ;  /* 0x0000003156307836 */ /* 0x040fe20000000000 */
[----:B------:R1:W-:Y:S01]  /*4da0*/  MUFU.TANH R101, R79 ;  /* 0x0000004f00657308 */ /* 0x0003e20000002400 */
[----:B------:R-:W-:Y:S01]  /*4db0*/  I2FP.F32.S32 R24, R24 ;  /* 0x0000001800187245 */ /* 0x000fe20000201400 */
[C---:B------:R-:W-:Y:S01]  /*4dc0*/  VIADD R30, R86.reuse, 0x38 ;  /* 0x00000038561e7836 */ /* 0x040fe20000000000 */
[----:B------:R-:W-:Y:S01]  /*4dd0*/  FSEL R16, R37, -INF , !P6 ;  /* 0xff80000025107808 */ /* 0x000fe20007000000 */
[----:B------:R-:W-:Y:S01]  /*4de0*/  VIADD R86, R86, 0x39 ;  /* 0x0000003956567836 */ /* 0x000fe20000000000 */
[----:B------:R-:W-:Y:S01]  /*4df0*/  FSEL R19, R19, -INF , !P4 ;  /* 0xff80000013137808 */ /* 0x000fe20006000000 */
[----:B------:R-:W-:Y:S01]  /*4e00*/  FFMA.FTZ R24, R24, -R0, R89 ;  /* 0x8000000018187223 */ /* 0x000fe20000010059 */
[C---:B------:R-:W-:Y:S01]  /*4e10*/  IMAD.IADD R78, R5.reuse, 0x1, -R48 ;  /* 0x00000001054e7824 */ /* 0x040fe200078e0a30 */
[----:B------:R-:W-:Y:S01]  /*4e20*/  MUFU.TANH R95, R72 ;  /* 0x00000048005f7308 */ /* 0x000fe20000002400 */
[C---:B--2---:R-:W-:Y:S01]  /*4e30*/  IMAD.IADD R77, R5.reuse, 0x1, -R30 ;  /* 0x00000001054d7824 */ /* 0x044fe200078e0a1e */
[----:B------:R-:W-:Y:S01]  /*4e40*/  FSEL R46, R46, -INF , !P4 ;  /* 0xff8000002e2e7808 */ /* 0x000fe20006000000 */
[----:B------:R-:W-:Y:S01]  /*4e50*/  IMAD.IADD R76, R5, 0x1, -R86 ;  /* 0x00000001054c7824 */ /* 0x000fe200078e0a56 */
[----:B------:R-:W-:Y:S01]  /*4e60*/  FSEL R57, R57, -INF , !P3 ;  /* 0xff80000039397808 */ /* 0x000fe20005800000 */
[--C-:B------:R-:W-:Y:S01]  /*4e70*/  IMAD.IADD R51, R47, 0x1, -R62.reuse ;  /* 0x000000012f337824 */ /* 0x100fe200078e0a3e */
[----:B------:R-:W-:Y:S01]  /*4e80*/  FSEL R22, R22, -INF , !P3 ;  /* 0xff80000016167808 */ /* 0x000fe20005800000 */
[--C-:B------:R-:W-:Y:S01]  /*4e90*/  IMAD.IADD R37, R84, 0x1, -R62.reuse ;  /* 0x0000000154257824 */ /* 0x100fe200078e0a3e */
[----:B------:R-:W-:Y:S01]  /*4ea0*/  FSEL R17, R17, -INF , !P3 ;  /* 0xff80000011117808 */ /* 0x000fe20005800000 */
[----:B------:R2:W-:Y:S01]  /*4eb0*/  MUFU.TANH R93, R73 ;  /* 0x00000049005d7308 */ /* 0x0005e20000002400 */
[----:B-1----:R-:W-:Y:S01]  /*4ec0*/  IMAD.IADD R79, R5, 0x1, -R62 ;  /* 0x00000001054f7824 */ /* 0x002fe200078e0a3e */
[----:B------:R-:W-:Y:S01]  /*4ed0*/  FSEL R5, R35, -INF , !P6 ;  /* 0xff80000023057808 */ /* 0x000fe20007000000 */
[--C-:B------:R-:W-:Y:S01]  /*4ee0*/  IMAD.IADD R63, R61, 0x1, -R48.reuse ;  /* 0x000000013d3f7824 */ /* 0x100fe200078e0a30 */
[----:B------:R-:W-:Y:S01]  /*4ef0*/  FSEL R26, R26, -INF , !P3 ;  /* 0xff8000001a1a7808 */ /* 0x000fe20005800000 */
[--C-:B------:R-:W-:Y:S01]  /*4f00*/  IMAD.IADD R49, R47, 0x1, -R48.reuse ;  /* 0x000000012f317824 */ /* 0x100fe200078e0a30 */
[----:B------:R-:W-:Y:S01]  /*4f10*/  FSEL R41, R41, -INF , !P0 ;  /* 0xff80000029297808 */ /* 0x000fe20004000000 */
[----:B------:R-:W-:Y:S01]  /*4f20*/  IMAD.IADD R35, R84, 0x1, -R48 ;  /* 0x0000000154237824 */ /* 0x000fe200078e0a30 */
[----:B------:R-:W-:Y:S01]  /*4f30*/  FSEL R18, R18, -INF , !P0 ;  /* 0xff80000012127808 */ /* 0x000fe20004000000 */
[----:B------:R1:W-:Y:S01]  /*4f40*/  MUFU.TANH R91, R74 ;  /* 0x0000004a005b7308 */ /* 0x0003e20000002400 */
[----:B------:R-:W-:Y:S01]  /*4f50*/  FSEL R7, R7, -INF , !P0 ;  /* 0xff80000007077808 */ /* 0x000fe20004000000 */
[C---:B------:R-:W-:Y:S01]  /*4f60*/  IMAD.IADD R54, R47.reuse, 0x1, -R42 ;  /* 0x000000012f367824 */ /* 0x040fe200078e0a2a */
[----:B------:R-:W-:Y:S01]  /*4f70*/  FSEL R6, R6, -INF , !P0 ;  /* 0xff80000006067808 */ /* 0x000fe20004000000 */
[----:B------:R-:W-:Y:S01]  /*4f80*/  IMAD.IADD R52, R47, 0x1, -R40 ;  /* 0x000000012f347824 */ /* 0x000fe200078e0a28 */
[----:B------:R-:W-:-:S02]  /*4f90*/  FSEL R4, R4, -INF , !P6 ;  /* 0xff80000004047808 */ /* 0x000fc40007000000 */
[----:B------:R-:W-:Y:S01]  /*4fa0*/  FSEL R59, R59, -INF , !P5 ;  /* 0xff8000003b3b7808 */ /* 0x000fe20006800000 */
[----:B------:R3:W-:Y:S01]  /*4fb0*/  MUFU.TANH R89, R75 ;  /* 0x0000004b00597308 */ /* 0x0007e20000002400 */
[----:B------:R-:W-:Y:S01]  /*4fc0*/  FSEL R58, R58, -INF , !P5 ;  /* 0xff8000003a3a7808 */ /* 0x000fe20006800000 */
[----:B--2---:R-:W-:Y:S01]  /*4fd0*/  IMAD.IADD R73, R61, 0x1, -R40 ;  /* 0x000000013d497824 */ /* 0x004fe200078e0a28 */
[----:B------:R-:W-:Y:S02]  /*4fe0*/  FSEL R27, R27, -INF , !P5 ;  /* 0xff8000001b1b7808 */ /* 0x000fe40006800000 */
[----:B------:R-:W-:Y:S02]  /*4ff0*/  FSEL R50, R50, -INF , !P5 ;  /* 0xff80000032327808 */ /* 0x000fe40006800000 */
[-C--:B------:R-:W-:Y:S01]  /*5000*/  ISETP.GE.AND P4, PT, R62, R133.reuse, PT ;  /* 0x000000853e00720c */ /* 0x080fe20003f86270 */
[----:B------:R-:W2:Y:S01]  /*5010*/  MUFU.TANH R23, R23 ;  /* 0x0000001700177308 */ /* 0x000ea20000002400 */
[----:B------:R-:W-:Y:S01]  /*5020*/  ISETP.GE.AND P3, PT, R48, R133, PT ;  /* 0x000000853000720c */ /* 0x000fe20003f66270 */
[----:B-1----:R-:W-:Y:S01]  /*5030*/  IMAD.IADD R74, R61, 0x1, -R42 ;  /* 0x000000013d4a7824 */ /* 0x002fe200078e0a2a */
[----:B------:R-:W-:Y:S01]  /*5040*/  FSEL R53, R53, -INF , !P2 ;  /* 0xff80000035357808 */ /* 0x000fe20005000000 */
[C---:B------:R-:W-:Y:S01]  /*5050*/  IMAD.IADD R48, R47.reuse, 0x1, -R30 ;  /* 0x000000012f307824 */ /* 0x040fe200078e0a1e */
[----:B------:R-:W-:Y:S01]  /*5060*/  FSEL R20, R20, -INF , !P2 ;  /* 0xff80000014147808 */ /* 0x000fe20005000000 */
[----:B------:R-:W-:Y:S01]  /*5070*/  IMAD.IADD R47, R47, 0x1, -R86 ;  /* 0x000000012f2f7824 */ /* 0x000fe200078e0a56 */
[----:B------:R-:W-:Y:S01]  /*5080*/  FSEL R25, R25, -INF , !P2 ;  /* 0xff80000019197808 */ /* 0x000fe20005000000 */
[----:B------:R-:W1:Y:S01]  /*5090*/  MUFU.TANH R99, R99 ;  /* 0x0000006300637308 */ /* 0x000e620000002400 */
[----:B------:R-:W-:Y:S01]  /*50a0*/  FSEL R24, R24, -INF , !P2 ;  /* 0xff80000018187808 */ /* 0x000fe20005000000 */
[C---:B---3--:R-:W-:Y:S01]  /*50b0*/  IMAD.IADD R75, R61.reuse, 0x1, -R44 ;  /* 0x000000013d4b7824 */ /* 0x048fe200078e0a2c */
[----:B------:R-:W-:Y:S01]  /*50c0*/  IADD3 R72, PT, PT, -R62, R61, RZ ;  /* 0x0000003d3e487210 */ /* 0x000fe20007ffe1ff */
[----:B------:R-:W-:Y:S01]  /*50d0*/  IMAD.IADD R62, R61, 0x1, -R30 ;  /* 0x000000013d3e7824 */ /* 0x000fe200078e0a1e */
[-C--:B------:R-:W-:Y:S01]  /*50e0*/  ISETP.GE.AND P0, PT, R44, R133.reuse, PT ;  /* 0x000000852c00720c */ /* 0x080fe20003f06270 */
[----:B------:R-:W-:Y:S01]  /*50f0*/  IMAD.IADD R44, R84, 0x1, -R44 ;  /* 0x00000001542c7824 */ /* 0x000fe200078e0a2c */
[-C--:B------:R-:W-:Y:S01]  /*5100*/  ISETP.GE.AND P6, PT, R42, R133.reuse, PT ;  /* 0x000000852a00720c */ /* 0x080fe20003fc6270 */
[----:B------:R-:W-:Y:S01]  /*5110*/  IMAD.IADD R42, R84, 0x1, -R42 ;  /* 0x00000001542a7824 */ /* 0x000fe200078e0a2a */
[-C--:B------:R-:W-:Y:S01]  /*5120*/  ISETP.GE.AND P5, PT, R40, R133.reuse, PT ;  /* 0x000000852800720c */ /* 0x080fe20003fa6270 */
[----:B------:R-:W-:Y:S01]  /*5130*/  IMAD.IADD R40, R84, 0x1, -R40 ;  /* 0x0000000154287824 */ /* 0x000fe200078e0a28 */
[----:B------:R-:W-:Y:S01]  /*5140*/  ISETP.GE.AND P2, PT, R30, R133, PT ;  /* 0x000000851e00720c */ /* 0x000fe20003f46270 */
[----:B------:R-:W-:Y:S01]  /*5150*/  IMAD.IADD R30, R84, 0x1, -R30 ;  /* 0x00000001541e7824 */ /* 0x000fe200078e0a1e */
[----:B------:R-:W-:Y:S01]  /*5160*/  FSEL R157, R157, -INF , !P1 ;  /* 0xff8000009d9d7808 */ /* 0x000fe20004800000 */
[--C-:B------:R-:W-:Y:S01]  /*5170*/  IMAD.IADD R61, R61, 0x1, -R86.reuse ;  /* 0x000000013d3d7824 */ /* 0x100fe200078e0a56 */
[----:B------:R-:W-:Y:S01]  /*5180*/  FSEL R158, R158, -INF , !P1 ;  /* 0xff8000009e9e7808 */ /* 0x000fe20004800000 */
[----:B------:R-:W-:Y:S01]  /*5190*/  IMAD.IADD R84, R84, 0x1, -R86 ;  /* 0x0000000154547824 */ /* 0x000fe200078e0a56 */
[----:B------:R-:W-:Y:S01]  /*51a0*/  FSEL R21, R21, -INF , !P1 ;  /* 0xff80000015157808 */ /* 0x000fe20004800000 */
[----:B------:R-:W3:Y:S01]  /*51b0*/  MUFU.TANH R97, R97 ;  /* 0x0000006100617308 */ /* 0x000ee20000002400 */
[----:B------:R-:W-:-:S02]  /*51c0*/  FSEL R150, R150, -INF , !P1 ;  /* 0xff80000096967808 */ /* 0x000fc40004800000 */
[----:B------:R-:W-:Y:S01]  /*51d0*/  ISETP.GE.AND P1, PT, R86, R133, PT ;  /* 0x000000855600720c */ /* 0x000fe20003f26270 */
[----:B------:R-:W-:Y:S01]  /*51e0*/  FMUL.FTZ R86, R66, UR4 ;  /* 0x0000000442567c20 */ /* 0x000fe20008410000 */
[----:B------:R-:W-:Y:S02]  /*51f0*/  IABS R66, R79 ;  /* 0x0000004f00427213 */ /* 0x000fe40000000000 */
[----:B------:R-:W-:Y:S01]  /*5200*/  IABS R78, R78 ;  /* 0x0000004e004e7213 */ /* 0x000fe20000000000 */
[----:B------:R4:W-:Y:S01]  /*5210*/  MUFU.TANH R79, R70 ;  /* 0x00000046004f7308 */ /* 0x0009e20000002400 */
[----:B------:R-:W-:Y:S02]  /*5220*/  IABS R40, R40 ;  /* 0x0000002800287213 */ /* 0x000fe40000000000 */
[----:B------:R-:W-:Y:S02]  /*5230*/  IABS R82, R82 ;  /* 0x0000005200527213 */ /* 0x000fe40000000000 */
[----:B------:R-:W-:-:S02]  /*5240*/  IABS R75, R75 ;  /* 0x0000004b004b7213 */ /* 0x000fc40000000000 */
[----:B------:R-:W-:Y:S01]  /*5250*/  IABS R60, R60 ;  /* 0x0000003c003c7213 */ /* 0x000fe20000000000 */
[----:B------:R-:W-:Y:S01]  /*5260*/  MUFU.TANH R15, R15 ;  /* 0x0000000f000f7308 */ /* 0x000fe20000002400 */
[----:B------:R-:W-:Y:S02]  /*5270*/  IABS R44, R44 ;  /* 0x0000002c002c7213 */ /* 0x000fe40000000000 */
[----:B------:R-:W-:Y:S02]  /*5280*/  IABS R81, R81 ;  /* 0x0000005100517213 */ /* 0x000fe40000000000 */
[----:B------:R-:W-:Y:S02]  /*5290*/  IABS R37, R37 ;  /* 0x0000002500257213 */ /* 0x000fe40000000000 */
[----:B------:R-:W-:Y:S01]  /*52a0*/  I2FP.F32.S32 R40, R40 ;  /* 0x0000002800287245 */ /* 0x000fe20000201400 */
[----:B------:R-:W-:Y:S01]  /*52b0*/  MUFU.TANH R87, R87 ;  /* 0x0000005700577308 */ /* 0x000fe20000002400 */
[----:B------:R-:W-:-:S02]  /*52c0*/  I2FP.F32.S32 R88, R82 ;  /* 0x0000005200587245 */ /* 0x000fc40000201400 */
[----:B----4-:R-:W-:Y:S01]  /*52d0*/  I2FP.F32.S32 R70, R66 ;  /* 0x0000004200467245 */ /* 0x010fe20000201400 */
[----:B--2---:R-:W-:Y:S01]  /*52e0*/  FFMA.FTZ R156, R40, -R0, R23 ;  /* 0x80000000289c7223 */ /* 0x004fe20000010017 */
[----:B------:R-:W-:Y:S01]  /*52f0*/  I2FP.F32.S32 R66, R78 ;  /* 0x0000004e00427245 */ /* 0x000fe20000201400 */
[----:B------:R-:W-:Y:S01]  /*5300*/  FFMA.FTZ R103, R88, -R0, R103 ;  /* 0x8000000058677223 */ /* 0x000fe20000010067 */
[----:B------:R-:W-:Y:S01]  /*5310*/  I2FP.F32.S32 R60, R60 ;  /* 0x0000003c003c7245 */ /* 0x000fe20000201400 */
[-C--:B------:R-:W-:Y:S01]  /*5320*/  FFMA.FTZ R67, R70, -R0.reuse, R105 ;  /* 0x8000000046437223 */ /* 0x080fe20000010069 */
[----:B------:R-:W-:Y:S01]  /*5330*/  I2FP.F32.S32 R70, R75 ;  /* 0x0000004b00467245 */ /* 0x000fe20000201400 */
[----:B------:R-:W-:Y:S01]  /*5340*/  FFMA.FTZ R66, R66, -R0, R69 ;  /* 0x8000000042427223 */ /* 0x000fe20000010045 */
[----:B------:R-:W-:Y:S01]  /*5350*/  I2FP.F32.S32 R44, R44 ;  /* 0x0000002c002c7245 */ /* 0x000fe20000201400 */
[----:B------:R2:W4:Y:S01]  /*5360*/  MUFU.TANH R69, R12 ;  /* 0x0000000c00457308 */ /* 0x0005220000002400 */
[----:B------:R-:W-:Y:S01]  /*5370*/  I2FP.F32.S32 R82, R81 ;  /* 0x0000005100527245 */ /* 0x000fe20000201400 */
[-C--:B------:R-:W-:Y:S01]  /*5380*/  FFMA.FTZ R70, R70, -R0.reuse, R101 ;  /* 0x8000000046467223 */ /* 0x080fe20000010065 */
[-C--:B-1----:R-:W-:Y:S01]  /*5390*/  FFMA.FTZ R60, R60, -R0.reuse, R99 ;  /* 0x800000003c3c7223 */ /* 0x082fe20000010063 */
[-C--:B---3--:R-:W-:Y:S01]  /*53a0*/  FFMA.FTZ R97, R44, -R0.reuse, R97 ;  /* 0x800000002c617223 */ /* 0x088fe20000010061 */
[----:B------:R-:W-:Y:S01]  /*53b0*/  IABS R35, R35 ;  /* 0x0000002300237213 */ /* 0x000fe20000000000 */
[----:B------:R-:W-:Y:S01]  /*53c0*/  FFMA.FTZ R95, R82, -R0, R95 ;  /* 0x80000000525f7223 */ /* 0x000fe2000001005f */
[----:B------:R-:W-:Y:S01]  /*53d0*/  IABS R62, R62 ;  /* 0x0000003e003e7213 */ /* 0x000fe20000000000 */
[----:B------:R-:W-:Y:S01]  /*53e0*/  MUFU.TANH R85, R85 ;  /* 0x0000005500557308 */ /* 0x000fe20000002400 */
[----:B------:R-:W-:-:S02]  /*53f0*/  FSEL R163, R103, -INF , !P0 ;  /* 0xff80000067a37808 */ /* 0x000fc40004000000 */
[----:B------:R-:W-:Y:S02]  /*5400*/  FSEL R164, R70, -INF , !P0 ;  /* 0xff80000046a47808 */ /* 0x000fe40004000000 */
[----:B------:R-:W-:Y:S02]  /*5410*/  FSEL R141, R60, -INF , !P0 ;  /* 0xff8000003c8d7808 */ /* 0x000fe40004000000 */
[----:B------:R-:W-:Y:S01]  /*5420*/  FSEL R168, R97, -INF , !P0 ;  /* 0xff80000061a87808 */ /* 0x000fe20004000000 */
[----:B------:R-:W-:Y:S01]  /*5430*/  MUFU.TANH R83, R83 ;  /* 0x0000005300537308 */ /* 0x000fe20000002400 */
[----:B------:R-:W-:Y:S02]  /*5440*/  ISETP.GE.U32.AND P0, PT, R133, 0x41, PT ;  /* 0x000000418500780c */ /* 0x000fe40003f06070 */
[----:B--2---:R-:W-:Y:S02]  /*5450*/  IABS R12, R73 ;  /* 0x00000049000c7213 */ /* 0x004fe40000000000 */
[----:B------:R-:W-:-:S02]  /*5460*/  IABS R80, R80 ;  /* 0x0000005000507213 */ /* 0x000fc40000000000 */
[----:B------:R-:W-:Y:S01]  /*5470*/  I2FP.F32.S32 R12, R12 ;  /* 0x0000000c000c7245 */ /* 0x000fe20000201400 */
[----:B------:R1:W2:Y:S01]  /*5480*/  MUFU.TANH R73, R14 ;  /* 0x0000000e00497308 */ /* 0x0002a20000002400 */
[----:B------:R-:W-:Y:S02]  /*5490*/  IABS R77, R77 ;  /* 0x0000004d004d7213 */ /* 0x000fe40000000000 */
[----:B------:R-:W-:Y:S01]  /*54a0*/  IABS R76, R76 ;  /* 0x0000004c004c7213 */ /* 0x000fe20000000000 */
[----:B------:R-:W-:Y:S01]  /*54b0*/  FFMA.FTZ R89, R12, -R0, R89 ;  /* 0x800000000c597223 */ /* 0x000fe20000010059 */
[----:B------:R-:W-:Y:S02]  /*54c0*/  IABS R12, R51 ;  /* 0x00000033000c7213 */ /* 0x000fe40000000000 */
[----:B------:R-:W-:Y:S01]  /*54d0*/  IABS R74, R74 ;  /* 0x0000004a004a7213 */ /* 0x000fe20000000000 */
[----:B------:R3:W5:Y:S01]  /*54e0*/  MUFU.TANH R81, R64 ;  /* 0x0000004000517308 */ /* 0x0007620000002400 */
[----:B------:R-:W-:-:S02]  /*54f0*/  I2FP.F32.S32 R12, R12 ;  /* 0x0000000c000c7245 */ /* 0x000fc40000201400 */
[----:B------:R-:W-:Y:S02]  /*5500*/  IABS R54, R54 ;  /* 0x0000003600367213 */ /* 0x000fe40000000000 */
[----:B------:R-:W-:Y:S01]  /*5510*/  IABS R42, R42 ;  /* 0x0000002a002a7213 */ /* 0x000fe20000000000 */
[----:B----4-:R-:W-:Y:S01]  /*5520*/  FFMA.FTZ R69, R12, -R0, R69 ;  /* 0x800000000c457223 */ /* 0x010fe20000010045 */
[----:B------:R-:W-:Y:S01]  /*5530*/  I2FP.F32.S32 R12, R35 ;  /* 0x00000023000c7245 */ /* 0x000fe20000201400 */
[----:B------:R5:W4:Y:S01]  /*5540*/  MUFU.TANH R107, R65 ;  /* 0x00000041006b7308 */ /* 0x000b220000002400 */
[----:B------:R-:W-:Y:S01]  /*5550*/  IABS R52, R52 ;  /* 0x0000003400347213 */ /* 0x000fe20000000000 */
[----:B-1----:R-:W-:Y:S01]  /*5560*/  IMAD.MOV.U32 R14, RZ, RZ, R37 ;  /* 0x000000ffff0e7224 */ /* 0x002fe200078e0025 */
[----:B------:R-:W-:Y:S01]  /*5570*/  IABS R72, R72 ;  /* 0x0000004800487213 */ /* 0x000fe20000000000 */
[----:B------:R-:W-:Y:S01]  /*5580*/  FFMA.FTZ R15, R12, -R0, R15 ;  /* 0x800000000c0f7223 */ /* 0x000fe2000001000f */
[----:B------:R-:W-:-:S02]  /*5590*/  IABS R63, R63 ;  /* 0x0000003f003f7213 */ /* 0x000fc40000000000 */
[----:B------:R-:W-:Y:S01]  /*55a0*/  I2FP.F32.S32 R14, R14 ;  /* 0x0000000e000e7245 */ /* 0x000fe20000201400 */
[----:B------:R-:W-:Y:S01]  /*55b0*/  MUFU.TANH R71, R71 ;  /* 0x0000004700477308 */ /* 0x000fe20000002400 */
[----:B------:R-:W-:Y:S02]  /*55c0*/  IABS R49, R49 ;  /* 0x0000003100317213 */ /* 0x000fe40000000000 */
[----:B------:R-:W-:Y:S01]  /*55d0*/  IABS R61, R61 ;  /* 0x0000003d003d7213 */ /* 0x000fe20000000000 */
[----:B--2---:R-:W-:Y:S01]  /*55e0*/  FFMA.FTZ R73, R14, -R0, R73 ;  /* 0x800000000e497223 */ /* 0x004fe20000010049 */
[----:B------:R-:W-:Y:S02]  /*55f0*/  IABS R48, R48 ;  /* 0x0000003000307213 */ /* 0x000fe40000000000 */
[----:B------:R-:W-:Y:S01]  /*5600*/  IABS R47, R47 ;  /* 0x0000002f002f7213 */ /* 0x000fe20000000000 */
[----:B------:R-:W1:Y:S01]  /*5610*/  MUFU.TANH R13, R13 ;  /* 0x0000000d000d7308 */ /* 0x000e620000002400 */
[----:B------:R-:W-:-:S02]  /*5620*/  IABS R30, R30 ;  /* 0x0000001e001e7213 */ /* 0x000fc40000000000 */
[----:B------:R-:W-:Y:S02]  /*5630*/  IABS R84, R84 ;  /* 0x0000005400547213 */ /* 0x000fe40000000000 */
[----:B------:R-:W-:Y:S02]  /*5640*/  I2FP.F32.S32 R80, R80 ;  /* 0x0000005000507245 */ /* 0x000fe40000201400 */
[----:B------:R-:W-:Y:S01]  /*5650*/  I2FP.F32.S32 R78, R77 ;  /* 0x0000004d004e7245 */ /* 0x000fe20000201400 */
[----:B------:R-:W-:Y:S01]  /*5660*/  MUFU.TANH R51, R86 ;  /* 0x0000005600337308 */ /* 0x000fe20000002400 */
[----:B---3--:R-:W-:Y:S01]  /*5670*/  I2FP.F32.S32 R64, R76 ;  /* 0x0000004c00407245 */ /* 0x008fe20000201400 */
[----:B------:R-:W-:Y:S01]  /*5680*/  FFMA.FTZ R93, R80, -R0, R93 ;  /* 0x80000000505d7223 */ /* 0x000fe2000001005d */
[----:B------:R-:W-:Y:S01]  /*5690*/  I2FP.F32.S32 R74, R74 ;  /* 0x0000004a004a7245 */ /* 0x000fe20000201400 */
[----:B-----5:R-:W-:Y:S01]  /*56a0*/  FFMA.FTZ R65, R78, -R0, R81 ;  /* 0x800000004e417223 */ /* 0x020fe20000010051 */
[----:B------:R-:W-:Y:S01]  /*56b0*/  I2FP.F32.S32 R54, R54 ;  /* 0x0000003600367245 */ /* 0x000fe20000201400 */
[----:B----4-:R-:W-:Y:S01]  /*56c0*/  FFMA.FTZ R64, R64, -R0, R107 ;  /* 0x8000000040407223 */ /* 0x010fe2000001006b */
[----:B------:R-:W-:Y:S01]  /*56d0*/  I2FP.F32.S32 R42, R42 ;  /* 0x0000002a002a7245 */ /* 0x000fe20000201400 */
[----:B------:R-:W-:Y:S01]  /*56e0*/  MUFU.TANH R37, R68 ;  /* 0x0000004400257308 */ /* 0x000fe20000002400 */
[----:B------:R-:W-:Y:S01]  /*56f0*/  I2FP.F32.S32 R52, R52 ;  /* 0x0000003400347245 */ /* 0x000fe20000201400 */
[----:B------:R-:W-:Y:S01]  /*5700*/  FFMA.FTZ R91, R74, -R0, R91 ;  /* 0x800000004a5b7223 */ /* 0x000fe2000001005b */
[----:B------:R-:W-:Y:S01]  /*5710*/  I2FP.F32.S32 R72, R72 ;  /* 0x0000004800487245 */ /* 0x000fe20000201400 */
[-C--:B------:R-:W-:Y:S01]  /*5720*/  FFMA.FTZ R87, R54, -R0.reuse, R87 ;  /* 0x8000000036577223 */ /* 0x080fe20000010057 */
[----:B------:R-:W-:Y:S01]  /*5730*/  I2FP.F32.S32 R14, R49 ;  /* 0x00000031000e7245 */ /* 0x000fe20000201400 */
[----:B------:R-:W-:Y:S01]  /*5740*/  FFMA.FTZ R83, R42, -R0, R83 ;  /* 0x800000002a537223 */ /* 0x000fe20000010053 */
[----:B------:R-:W-:Y:S01]  /*5750*/  I2FP.F32.S32 R12, R61 ;  /* 0x0000003d000c7245 */ /* 0x000fe20000201400 */
[----:B------:R2:W3:Y:S01]  /*5760*/  MUFU.TANH R23, R8 ;  /* 0x0000000800177308 */ /* 0x0004e20000002400 */
[----:B------:R-:W-:Y:S01]  /*5770*/  I2FP.F32.S32 R48, R48 ;  /* 0x0000003000307245 */ /* 0x000fe20000201400 */
[----:B------:R-:W-:Y:S01]  /*5780*/  FFMA.FTZ R85, R52, -R0, R85 ;  /* 0x8000000034557223 */ /* 0x000fe20000010055 */
[----:B------:R-:W-:Y:S01]  /*5790*/  I2FP.F32.S32 R30, R30 ;  /* 0x0000001e001e7245 */ /* 0x000fe20000201400 */
[----:B------:R-:W-:Y:S01]  /*57a0*/  FFMA.FTZ R79, R72, -R0, R79 ;  /* 0x80000000484f7223 */ /* 0x000fe2000001004f */
[----:B------:R-:W-:Y:S01]  /*57b0*/  I2FP.F32.S32 R84, R84 ;  /* 0x0000005400547245 */ /* 0x000fe20000201400 */
[----:B-1----:R-:W-:Y:S01]  /*57c0*/  FFMA.FTZ R13, R14, -R0, R13 ;  /* 0x800000000e0d7223 */ /* 0x002fe2000001000d */
[----:B------:R-:W-:Y:S01]  /*57d0*/  FSEL R161, R95, -INF , !P6 ;  /* 0xff8000005fa17808 */ /* 0x000fe20007000000 */
[----:B------:R1:W-:Y:S01]  /*57e0*/  MUFU.TANH R147, R9 ;  /* 0x0000000900937308 */ /* 0x0003e20000002400 */
[----:B------:R-:W-:-:S02]  /*57f0*/  FSEL R162, R91, -INF , !P6 ;  /* 0xff8000005ba27808 */ /* 0x000fc40007000000 */
[----:B------:R-:W-:Y:S02]  /*5800*/  FSEL R166, R83, -INF , !P6 ;  /* 0xff80000053a67808 */ /* 0x000fe40007000000 */
[----:B------:R-:W-:Y:S02]  /*5810*/  FSEL R159, R93, -INF , !P5 ;  /* 0xff8000005d9f7808 */ /* 0x000fe40006800000 */
[----:B------:R-:W-:Y:S01]  /*5820*/  FSEL R160, R89, -INF , !P5 ;  /* 0xff80000059a07808 */ /* 0x000fe20006800000 */
[----:B------:R-:W4:Y:S01]  /*5830*/  MUFU.TANH R143, R10 ;  /* 0x0000000a008f7308 */ /* 0x000f220000002400 */
[----:B------:R-:W-:Y:S01]  /*5840*/  FSEL R151, R85, -INF , !P5 ;  /* 0xff80000055977808 */ /* 0x000fe20006800000 */
[----:B--2---:R-:W-:Y:S01]  /*5850*/  IMAD.MOV.U32 R8, RZ, RZ, R62 ;  /* 0x000000ffff087224 */ /* 0x004fe200078e003e */
[----:B------:R-:W-:Y:S01]  /*5860*/  I2FP.F32.S32 R62, R63 ;  /* 0x0000003f003e7245 */ /* 0x000fe20000201400 */
[----:B---3--:R-:W-:Y:S01]  /*5870*/  FFMA.FTZ R148, R48, -R0, R23 ;  /* 0x8000000030947223 */ /* 0x008fe20000010017 */
[----:B------:R-:W-:-:S02]  /*5880*/  FSEL R23, R87, -INF , !P6 ;  /* 0xff80000057177808 */ /* 0x000fc40007000000 */
[----:B------:R-:W-:Y:S01]  /*5890*/  I2FP.F32.S32 R8, R8 ;  /* 0x0000000800087245 */ /* 0x000fe20000201400 */
[----:B------:R-:W2:Y:S01]  /*58a0*/  MUFU.TANH R11, R11 ;  /* 0x0000000b000b7308 */ /* 0x000ea20000002400 */
[-C--:B------:R-:W-:Y:S01]  /*58b0*/  FFMA.FTZ R62, R62, -R0.reuse, R71 ;  /* 0x800000003e3e7223 */ /* 0x080fe20000010047 */
[-C--:B-1----:R-:W-:Y:S01]  /*58c0*/  FFMA.FTZ R9, R12, -R0.reuse, R37 ;  /* 0x800000000c097223 */ /* 0x082fe20000010025 */
[----:B------:R-:W-:Y:S01]  /*58d0*/  FSEL R156, R156, -INF , !P5 ;  /* 0xff8000009c9c7808 */ /* 0x000fe20006800000 */
[-C--:B------:R-:W-:Y:S01]  /*58e0*/  FFMA.FTZ R8, R8, -R0.reuse, R51 ;  /* 0x8000000008087223 */ /* 0x080fe20000010033 */
[----:B------:R-:W-:Y:S02]  /*58f0*/  FSEL R67, R67, -INF , !P4 ;  /* 0xff80000043437808 */ /* 0x000fe40006000000 */
[----:B------:R-:W-:Y:S02]  /*5900*/  FSEL R63, R79, -INF , !P4 ;  /* 0xff8000004f3f7808 */ /* 0x000fe40006000000 */
[----:B------:R-:W-:Y:S01]  /*5910*/  FSEL R152, R69, -INF , !P4 ;  /* 0xff80000045987808 */ /* 0x000fe20006000000 */
[----:B----4-:R-:W-:Y:S01]  /*5920*/  FFMA.FTZ R143, R30, -R0, R143 ;  /* 0x800000001e8f7223 */ /* 0x010fe2000001008f */
[----:B------:R-:W-:-:S02]  /*5930*/  I2FP.F32.S32 R10, R47 ;  /* 0x0000002f000a7245 */ /* 0x000fc40000201400 */
[----:B------:R-:W-:Y:S02]  /*5940*/  FSEL R145, R73, -INF , !P4 ;  /* 0xff80000049917808 */ /* 0x000fe40006000000 */
[----:B------:R-:W-:Y:S01]  /*5950*/  FSEL R66, R66, -INF , !P3 ;  /* 0xff80000042427808 */ /* 0x000fe20005800000 */
[-C--:B------:R-:W-:Y:S01]  /*5960*/  FFMA.FTZ R147, R10, -R0.reuse, R147 ;  /* 0x800000000a937223 */ /* 0x080fe20000010093 */
[----:B------:R-:W-:Y:S01]  /*5970*/  FSEL R62, R62, -INF , !P3 ;  /* 0xff8000003e3e7808 */ /* 0x000fe20005800000 */
[----:B--2---:R-:W-:Y:S01]  /*5980*/  FFMA.FTZ R142, R84, -R0, R11 ;  /* 0x80000000548e7223 */ /* 0x004fe2000001000b */
        /* <DEDUP_REMOVED lines=57> */
.L_x_2005:
[----:B------:R-:W-:Y:S05]  /*5d20*/  BSYNC.RECONVERGENT B0 ;  /* 0x0000000000007941 */ /* 0x000fea0003800200 */
.L_x_2004:
[----:B------:R-:W0:Y:S02]  /*5d30*/  LDGDEPBAR ;  /* 0x00000000000079af */ /* 0x000e240000000000 */
.L_x_2003:
        /* <DEDUP_REMOVED lines=20> */
[----:B------:R-:W-:Y:S02]  /*5e80*/  FMNMX.FTZ R12, R142, R9, !PT ;  /* 0x000000098e0c7209 */ /* 0x000fe40007810000 */
[----:B------:R-:W-:Y:S02]  /*5e90*/  FMNMX3.FTZ R8, R8, R55, R57, !PT ;  /* 0x0000003708087276 */ /* 0x000fe40007810039 */
[----:B------:R-:W-:Y:S01]  /*5ea0*/  FMNMX3.FTZ R11, R11, R16, R58, !PT ;  /* 0x000000100b0b7276 */ /* 0x000fe2000781003a */
[----:B------:R-:W3:Y:S01]  /*5eb0*/  SHFL.BFLY PT, R9, R12, 0x2, 0x1f ;  /* 0x0c401f000c097f89 */ /* 0x000ee200000e0000 */
[----:B------:R-:W-:Y:S02]  /*5ec0*/  FMNMX3.FTZ R8, R8, R53, R157, !PT ;  /* 0x0000003508087276 */ /* 0x000fe4000781009d */
[----:B------:R-:W-:Y:S02]  /*5ed0*/  FMNMX3.FTZ R11, R11, R56, R22, !PT ;  /* 0x000000380b0b7276 */ /* 0x000fe40007810016 */
[----:B------:R-:W-:-:S02]  /*5ee0*/  FMNMX3.FTZ R8, R8, R163, R161, !PT ;  /* 0x000000a308087276 */ /* 0x000fc400078100a1 */
[----:B------:R-:W-:Y:S02]  /*5ef0*/  FMNMX3.FTZ R11, R11, R20, R158, !PT ;  /* 0x000000140b0b7276 */ /* 0x000fe4000781009e */
[----:B------:R-:W-:Y:S02]  /*5f00*/  IADD3 R190, PT, PT, R123, R122, RZ ;  /* 0x0000007a7bbe7210 */ /* 0x000fe40007ffe0ff */
[----:B------:R-:W-:Y:S02]  /*5f10*/  FMNMX3.FTZ R11, R11, R164, R162, !PT ;  /* 0x000000a40b0b7276 */ /* 0x000fe400078100a2 */
[----:B------:R-:W-:Y:S02]  /*5f20*/  LEA R190, R190, UR5, 0x1 ;  /* 0x00000005bebe7c11 */ /* 0x000fe4000f8e08ff */
[----:B------:R-:W-:Y:S02]  /*5f30*/  FMNMX3.FTZ R11, R11, R160, R63, !PT ;  /* 0x000000a00b0b7276 */ /* 0x000fe4000781003f */
[----:B-1----:R-:W-:Y:S01]  /*5f40*/  FMNMX.FTZ R10, R13, R10, !PT ;  /* 0x0000000a0d0a7209 */ /* 0x002fe20007810000 */
[----:B------:R-:W-:Y:S01]  /*5f50*/  LDSM.16.MT88.4 R116, [R190+0x6000] ;  /* 0x00600000be74783b */ /* 0x000fe20000004200 */
[----:B------:R-:W-:-:S02]  /*5f60*/  FMNMX3.FTZ R13, R8, R159, R67, !PT ;  /* 0x0000009f080d7276 */ /* 0x000fc40007810043 */
[----:B------:R-:W-:Y:S01]  /*5f70*/  FMNMX3.FTZ R11, R11, R62, R61, !PT ;  /* 0x0000003e0b0b7276 */ /* 0x000fe2000781003d */
[----:B------:R-:W1:Y:S01]  /*5f80*/  SHFL.BFLY PT, R135, R10, 0x1, 0x1f ;  /* 0x0c201f000a877f89 */ /* 0x000e6200000e0000 */
[----:B------:R-:W-:Y:S02]  /*5f90*/  FMNMX3.FTZ R13, R13, R66, R65, !PT ;  /* 0x000000420d0d7276 */ /* 0x000fe40007810041 */
[----:B------:R-:W-:Y:S02]  /*5fa0*/  FMNMX.FTZ R11, R60, R11, !PT ;  /* 0x0000000b3c0b7209 */ /* 0x000fe40007810000 */
[----:B------:R-:W-:Y:S02]  /*5fb0*/  FMNMX.FTZ R8, R64, R13, !PT ;  /* 0x0000000d40087209 */ /* 0x000fe40007810000 */
[----:B---3--:R-:W-:Y:S01]  /*5fc0*/  FMNMX.FTZ R9, R12, R9, !PT ;  /* 0x000000090c097209 */ /* 0x008fe20007810000 */
[----:B------:R-:W3:Y:S01]  /*5fd0*/  SHFL.BFLY PT, R136, R11, 0x2, 0x1f ;  /* 0x0c401f000b887f89 */ /* 0x000ee200000e0000 */
[----:B------:R-:W-:-:S02]  /*5fe0*/  IADD3 R185, PT, PT, R2, R190, RZ ;  /* 0x000000be02b97210 */ /* 0x000fc40007ffe0ff */
[C---:B------:R-:W-:Y:S01]  /*5ff0*/  IADD3 R186, PT, PT, R3.reuse, R190, RZ ;  /* 0x000000be03ba7210 */ /* 0x040fe20007ffe0ff */
[----:B------:R-:W4:Y:S01]  /*6000*/  SHFL.BFLY PT, R137, R8, 0x2, 0x1f ;  /* 0x0c401f0008897f89 */ /* 0x000f2200000e0000 */
[----:B------:R-:W-:-:S03]  /*6010*/  IADD3 R184, PT, PT, R3, R185, RZ ;  /* 0x000000b903b87210 */ /* 0x000fc60007ffe0ff */
[----:B------:R-:W5:Y:S04]  /*6020*/  SHFL.BFLY PT, R134, R9, 0x1, 0x1f ;  /* 0x0c201f0009867f89 */ /* 0x000f6800000e0000 */
[----:B------:R-:W-:Y:S01]  /*6030*/  LDSM.16.MT88.4 R100, [R186+0x6000] ;  /* 0x00600000ba64783b */ /* 0x000fe20000004200 */
[----:B-1----:R-:W-:-:S03]  /*6040*/  FMNMX.FTZ R135, R10, R135, !PT ;  /* 0x000000870a877209 */ /* 0x002fc60007810000 */
[----:B------:R-:W-:Y:S01]  /*6050*/  LDSM.16.MT88.4 R84, [R185+0x6000] ;  /* 0x00600000b954783b */ /* 0x000fe20000004200 */
[C---:B------:R-:W-:Y:S01]  /*6060*/  FSETP.NEU.FTZ.AND P1, PT, R135.reuse, -INF , PT ;  /* 0xff8000008700780b */ /* 0x040fe20003f3d000 */
[----:B--2---:R-:W-:Y:S02]  /*6070*/  FMUL.FTZ R154, R135, UR4 ;  /* 0x00000004879a7c20 */ /* 0x004fe40008410000 */
[----:B------:R-:W-:Y:S01]  /*6080*/  LDSM.16.MT88.4 R12, [R186+0x6800] ;  /* 0x00680000ba0c783b */ /* 0x000fe20000004200 */
[----:B---3--:R-:W-:Y:S02]  /*6090*/  FMNMX.FTZ R136, R11, R136, !PT ;  /* 0x000000880b887209 */ /* 0x008fe40007810000 */
[----:B------:R-:W-:Y:S02]  /*60a0*/  FSEL R154, R154, RZ, P1 ;  /* 0x000000ff9a9a7208 */ /* 0x000fe40000800000 */
[----:B----4-:R-:W-:-:S03]  /*60b0*/  FMNMX.FTZ R137, R8, R137, !PT ;  /* 0x0000008908897209 */ /* 0x010fc60007810000 */
[--C-:B------:R-:W-:Y:S01]  /*60c0*/  FFMA.FTZ R5, R5, UR4, -R154.reuse ;  /* 0x0000000405057c23 */ /* 0x100fe2000801089a */
[----:B-----5:R-:W-:Y:S01]  /*60d0*/  FMNMX.FTZ R134, R9, R134, !PT ;  /* 0x0000008609867209 */ /* 0x020fe20007810000 */
[----:B------:R-:W1:Y:S01]  /*60e0*/  SHFL.BFLY PT, R8, R137, 0x1, 0x1f ;  /* 0x0c201f0089087f89 */ /* 0x000e6200000e0000 */
[--C-:B------:R-:W-:Y:S01]  /*60f0*/  FFMA.FTZ R30, R29, UR4, -R154.reuse ;  /* 0x000000041d1e7c23 */ /* 0x100fe2000801089a */
[--C-:B------:R-:W-:Y:S01]  /*6100*/  FFMA.FTZ R35, R31, UR4, -R154.reuse ;  /* 0x000000041f237c23 */ /* 0x100fe2000801089a */
[C---:B------:R-:W-:Y:S01]  /*6110*/  FSETP.NEU.FTZ.AND P1, PT, R134.reuse, -INF , PT ;  /* 0xff8000008600780b */ /* 0x040fe20003f3d000 */
[----:B------:R-:W2:Y:S01]  /*6120*/  SHFL.BFLY PT, R9, R136, 0x1, 0x1f ;  /* 0x0c201f0088097f89 */ /* 0x000ea200000e0000 */
[----:B------:R-:W-:Y:S01]  /*6130*/  FMUL.FTZ R149, R134, UR4 ;  /* 0x0000000486957c20 */ /* 0x000fe20008410000 */
[--C-:B------:R-:W-:Y:S01]  /*6140*/  FFMA.FTZ R31, R7, UR4, -R154.reuse ;  /* 0x00000004071f7c23 */ /* 0x100fe2000801089a */
[----:B------:R-:W-:Y:S01]  /*6150*/  MUFU.EX2 R30, R30 ;  /* 0x0000001e001e7308 */ /* 0x000fe20000000800 */
[--C-:B------:R-:W-:Y:S01]  /*6160*/  FFMA.FTZ R48, R27, UR4, -R154.reuse ;  /* 0x000000041b307c23 */ /* 0x100fe2000801089a */
[--C-:B------:R-:W-:Y:S01]  /*6170*/  FFMA.FTZ R40, R17, UR4, -R154.reuse ;  /* 0x0000000411287c23 */ /* 0x100fe2000801089a */
[----:B------:R-:W-:Y:S01]  /*6180*/  FSEL R149, R149, RZ, P1 ;  /* 0x000000ff95957208 */ /* 0x000fe20000800000 */
[----:B------:R-:W3:Y:S01]  /*6190*/  MUFU.EX2 R35, R35 ;  /* 0x0000002300237308 */ /* 0x000ee20000000800 */
        /* <DEDUP_REMOVED lines=8> */
[--C-:B------:R-:W-:Y:S01]  /*6220*/  FFMA.FTZ R51, R50, UR4, -R149.reuse ;  /* 0x0000000432337c23 */ /* 0x100fe20008010895 */
[----:B------:R-:W5:Y:S01]  /*6230*/  MUFU.EX2 R31, R31 ;  /* 0x0000001f001f7308 */ /* 0x000f620000000800 */
[--C-:B------:R-:W-:Y:S01]  /*6240*/  FFMA.FTZ R50, R26, UR4, -R149.reuse ;  /* 0x000000041a327c23 */ /* 0x100fe20008010895 */
[--C-:B------:R-:W-:Y:S01]  /*6250*/  FFMA.FTZ R49, R24, UR4, -R149.reuse ;  /* 0x0000000418317c23 */ /* 0x100fe20008010895 */
[----:B-1----:R-:W-:Y:S01]  /*6260*/  FMNMX.FTZ R137, R137, R8, !PT ;  /* 0x0000000889897209 */ /* 0x002fe20007810000 */
[----:B------:R-:W-:Y:S01]  /*6270*/  MUFU.EX2 R29, R29 ;  /* 0x0000001d001d7308 */ /* 0x000fe20000000800 */
[----:B------:R-:W-:Y:S01]  /*6280*/  LDSM.16.MT88.4 R24, [R184+0x6800] ;  /* 0x00680000b818783b */ /* 0x000fe20000004200 */
[----:B---3--:R-:W-:Y:S01]  /*6290*/  F2FP.F16.F32.PACK_AB R72, R30, R35 ;  /* 0x000000231e48723e */ /* 0x008fe200000000ff */
[--C-:B------:R-:W-:Y:S01]  /*62a0*/  FFMA.FTZ R46, R46, UR4, -R149.reuse ;  /* 0x000000042e2e7c23 */ /* 0x100fe20008010895 */
[----:B--2---:R-:W-:Y:S01]  /*62b0*/  FMNMX.FTZ R136, R136, R9, !PT ;  /* 0x0000000988887209 */ /* 0x004fe20007810000 */
[C---:B------:R-:W-:Y:S01]  /*62c0*/  FMUL.FTZ R140, R137.reuse, UR4 ;  /* 0x00000004898c7c20 */ /* 0x040fe20008410000 */
[----:B----4-:R-:W1:Y:S01]  /*62d0*/  LDSM.16.MT88.4 R4, [R184+0x6000] ;  /* 0x00600000b804783b */ /* 0x010e620000004200 */
[----:B------:R-:W-:Y:S01]  /*62e0*/  FSETP.NEU.FTZ.AND P1, PT, R137, -INF , PT ;  /* 0xff8000008900780b */ /* 0x000fe20003f3d000 */
[----:B------:R-:W2:Y:S01]  /*62f0*/  MUFU.EX2 R32, R32 ;  /* 0x0000002000207308 */ /* 0x000ea20000000800 */
[----:B------:R-:W-:Y:S01]  /*6300*/  FMUL.FTZ R139, R136, UR4 ;  /* 0x00000004888b7c20 */ /* 0x000fe20008410000 */
[----:B-----5:R-:W-:Y:S01]  /*6310*/  F2FP.F16.F32.PACK_AB R74, R28, R31 ;  /* 0x0000001f1c4a723e */ /* 0x020fe200000000ff */
[--C-:B------:R-:W-:Y:S01]  /*6320*/  FFMA.FTZ R150, R150, UR4, -R149.reuse ;  /* 0x0000000496967c23 */ /* 0x100fe20008010895 */
[----:B------:R-:W-:Y:S01]  /*6330*/  FSEL R140, R140, RZ, P1 ;  /* 0x000000ff8c8c7208 */ /* 0x000fe20000800000 */
[----:B------:R-:W-:Y:S01]  /*6340*/  MUFU.EX2 R37, R37 ;  /* 0x0000002500257308 */ /* 0x000fe20000000800 */
[----:B------:R-:W-:Y:S01]  /*6350*/  FSETP.NEU.FTZ.AND P1, PT, R136, -INF , PT ;  /* 0xff8000008800780b */ /* 0x000fe20003f3d000 */
[--C-:B------:R-:W-:Y:S01]  /*6360*/  FFMA.FTZ R155, R156, UR4, -R149.reuse ;  /* 0x000000049c9b7c23 */ /* 0x100fe20008010895 */
[----:B------:R-:W-:Y:S01]  /*6370*/  FFMA.FTZ R166, R166, UR4, -R149 ;  /* 0x00000004a6a67c23 */ /* 0x000fe20008010895 */
[--C-:B------:R-:W-:Y:S01]  /*6380*/  FFMA.FTZ R41, R41, UR4, -R140.reuse ;  /* 0x0000000429297c23 */ /* 0x100fe2000801088c */
[----:B------:R-:W-:Y:S01]  /*6390*/  FSEL R139, R139, RZ, P1 ;  /* 0x000000ff8b8b7208 */ /* 0x000fe20000800000 */
[--C-:B------:R-:W-:Y:S01]  /*63a0*/  FFMA.FTZ R8, R39, UR4, -R140.reuse ;  /* 0x0000000427087c23 */ /* 0x100fe2000801088c */
[--C-:B------:R-:W-:Y:S01]  /*63b0*/  FFMA.FTZ R44, R43, UR4, -R140.reuse ;  /* 0x000000042b2c7c23 */ /* 0x100fe2000801088c */
[----:B------:R-:W3:Y:S01]  /*63c0*/  MUFU.EX2 R2, R2 ;  /* 0x0000000200027308 */ /* 0x000ee20000000800 */
[--C-:B------:R-:W-:Y:S01]  /*63d0*/  FFMA.FTZ R45, R45, UR4, -R140.reuse ;  /* 0x000000042d2d7c23 */ /* 0x100fe2000801088c */
[--C-:B------:R-:W-:Y:S01]  /*63e0*/  FFMA.FTZ R43, R38, UR4, -R139.reuse ;  /* 0x00000004262b7c23 */ /* 0x100fe2000801088b */
[--C-:B------:R-:W-:Y:S01]  /*63f0*/  FFMA.FTZ R42, R34, UR4, -R139.reuse ;  /* 0x00000004222a7c23 */ /* 0x100fe2000801088b */
[----:B------:R4:W-:Y:S01]  /*6400*/  MUFU.EX2 R39, R41 ;  /* 0x0000002900277308 */ /* 0x0009e20000000800 */
[--C-:B------:R-:W-:Y:S01]  /*6410*/  FFMA.FTZ R34, R18, UR4, -R139.reuse ;  /* 0x0000000412227c23 */ /* 0x100fe2000801088b */
[--C-:B------:R-:W-:Y:S01]  /*6420*/  FFMA.FTZ R3, R16, UR4, -R139.reuse ;  /* 0x0000000410037c23 */ /* 0x100fe2000801088b */
[----:B--2---:R-:W-:Y:S01]  /*6430*/  F2FP.F16.F32.PACK_AB R73, R32, R29 ;  /* 0x0000001d2049723e */ /* 0x004fe200000000ff */
[----:B------:R-:W2:Y:S01]  /*6440*/  MUFU.EX2 R38, R8 ;  /* 0x0000000800267308 */ /* 0x000ea20000000800 */
[--C-:B------:R-:W-:Y:S01]  /*6450*/  FFMA.FTZ R59, R59, UR4, -R140.reuse ;  /* 0x000000043b3b7c23 */ /* 0x100fe2000801088c */
[--C-:B------:R-:W-:Y:S01]  /*6460*/  FFMA.FTZ R52, R55, UR4, -R140.reuse ;  /* 0x0000000437347c23 */ /* 0x100fe2000801088c */
[--C-:B------:R-:W-:Y:S01]  /*6470*/  FFMA.FTZ R54, R57, UR4, -R140.reuse ;  /* 0x0000000439367c23 */ /* 0x100fe2000801088c */
[----:B------:R-:W-:Y:S01]  /*6480*/  MUFU.EX2 R45, R45 ;  /* 0x0000002d002d7308 */ /* 0x000fe20000000800 */
[--C-:B------:R-:W-:Y:S01]  /*6490*/  FFMA.FTZ R57, R56, UR4, -R139.reuse ;  /* 0x0000000438397c23 */ /* 0x100fe2000801088b */
[----:B---3--:R-:W-:Y:S01]  /*64a0*/  F2FP.F16.F32.PACK_AB R75, R2, R37 ;  /* 0x00000025024b723e */ /* 0x008fe200000000ff */
[----:B------:R-:W-:Y:S01]  /*64b0*/  FFMA.FTZ R53, R53, UR4, -R140 ;  /* 0x0000000435357c23 */ /* 0x000fe2000801088c */
[----:B------:R-:W3:Y:S01]  /*64c0*/  MUFU.EX2 R44, R44 ;  /* 0x0000002c002c7308 */ /* 0x000ee20000000800 */
[--C-:B------:R-:W-:Y:S01]  /*64d0*/  FFMA.FTZ R58, R58, UR4, -R139.reuse ;  /* 0x000000043a3a7c23 */ /* 0x100fe2000801088b */
[----:B----4-:R-:W-:Y:S01]  /*64e0*/  FFMA.FTZ R41, R19, UR4, -R154 ;  /* 0x0000000413297c23 */ /* 0x010fe2000801089a */
[--C-:B------:R-:W-:Y:S01]  /*64f0*/  FFMA.FTZ R56, R22, UR4, -R139.reuse ;  /* 0x0000000416387c23 */ /* 0x100fe2000801088b */
[----:B------:R-:W4:Y:S01]  /*6500*/  LDSM.16.MT88.4 R16, [R190+0x6800] ;  /* 0x00680000be10783b */ /* 0x000f220000004200 */
[----:B------:R-:W-:Y:S01]  /*6510*/  MUFU.EX2 R43, R43 ;  /* 0x0000002b002b7308 */ /* 0x000fe20000000800 */
[C---:B------:R-:W-:Y:S01]  /*6520*/  HMMA.16816.F32 R128, R72.reuse, R116, RZ ;  /* 0x000000744880723c */ /* 0x040fe200000018ff */
[----:B--2---:R-:W-:Y:S01]  /*6530*/  F2FP.F16.F32.PACK_AB R70, R38, R39 ;  /* 0x000000272646723e */ /* 0x004fe200000000ff */
[----:B------:R-:W2:Y:S01]  /*6540*/  LDSM.16.MT88.4 R8, [R185+0x6800] ;  /* 0x00680000b908783b */ /* 0x000ea20000004200 */
[----:B------:R-:W5:Y:S01]  /*6550*/  MUFU.EX2 R42, R42 ;  /* 0x0000002a002a7308 */ /* 0x000f620000000800 */
[--C-:B------:R-:W-:Y:S01]  /*6560*/  FFMA.FTZ R164, R164, UR4, -R139.reuse ;  /* 0x00000004a4a47c23 */ /* 0x100fe2000801088b */
[----:B------:R-:W-:Y:S01]  /*6570*/  FFMA.FTZ R165, R162, UR4, -R139 ;  /* 0x00000004a2a57c23 */ /* 0x000fe2000801088b */
[----:B------:R-:W-:Y:S01]  /*6580*/  FADD.FTZ R30, R35, R30 ;  /* 0x0000001e231e7221 */ /* 0x000fe20000010000 */
[----:B------:R-:W-:Y:S01]  /*6590*/  MUFU.EX2 R34, R34 ;  /* 0x0000002200227308 */ /* 0x000fe20000000800 */
[C---:B------:R-:W-:Y:S01]  /*65a0*/  HMMA.16816.F32 R108, R72.reuse, R100, RZ ;  /* 0x00000064486c723c */ /* 0x040fe200000018ff */
[----:B---3--:R-:W-:Y:S01]  /*65b0*/  F2FP.F16.F32.PACK_AB R68, R44, R45 ;  /* 0x0000002d2c44723e */ /* 0x008fe200000000ff */
[----:B------:R-:W-:Y:S01]  /*65c0*/  FADD.FTZ R44, R45, R44 ;  /* 0x0000002c2d2c7221 */ /* 0x000fe20000010000 */
[----:B------:R-:W3:Y:S01]  /*65d0*/  MUFU.EX2 R3, R3 ;  /* 0x0000000300037308 */ /* 0x000ee20000000800 */
[----:B------:R-:W-:Y:S01]  /*65e0*/  FADD.FTZ R32, R29, R32 ;  /* 0x000000201d207221 */ /* 0x000fe20000010000 */
[----:B------:R-:W-:Y:S01]  /*65f0*/  FADD.FTZ R31, R31, R30 ;  /* 0x0000001e1f1f7221 */ /* 0x000fe20000010000 */
[----:B------:R-:W-:Y:S01]  /*6600*/  FADD.FTZ R39, R39, R44 ;  /* 0x0000002c27277221 */ /* 0x000fe20000010000 */
[----:B------:R-:W-:Y:S01]  /*6610*/  MUFU.EX2 R48, R48 ;  /* 0x0000003000307308 */ /* 0x000fe20000000800 */
[C---:B------:R-:W-:Y:S01]  /*6620*/  HMMA.16816.F32 R92, R72.reuse, R84, RZ ;  /* 0x00000054485c723c */ /* 0x040fe200000018ff */
[----:B-----5:R-:W-:Y:S01]  /*6630*/  F2FP.F16.F32.PACK_AB R69, R42, R43 ;  /* 0x0000002b2a45723e */ /* 0x020fe200000000ff */
[----:B------:R-:W-:Y:S01]  /*6640*/  FADD.FTZ R43, R43, R42 ;  /* 0x0000002a2b2b7221 */ /* 0x000fe20000010000 */
[----:B------:R-:W5:Y:S01]  /*6650*/  MUFU.EX2 R41, R41 ;  /* 0x0000002900297308 */ /* 0x000f620000000800 */
[----:B------:R-:W-:Y:S01]  /*6660*/  FADD.FTZ R37, R37, R32 ;  /* 0x0000002025257221 */ /* 0x000fe20000010000 */
[----:B------:R-:W-:Y:S01]  /*6670*/  FADD.FTZ R38, R38, R39 ;  /* 0x0000002726267221 */ /* 0x000fe20000010000 */
[----:B------:R-:W-:Y:S01]  /*6680*/  FADD.FTZ R31, R28, R31 ;  /* 0x0000001f1c1f7221 */ /* 0x000fe20000010000 */
[----:B------:R-:W-:Y:S01]  /*6690*/  MUFU.EX2 R40, R40 ;  /* 0x0000002800287308 */ /* 0x000fe20000000800 */
[C---:B-1----:R-:W-:Y:S01]  /*66a0*/  HMMA.16816.F32 R76, R72.reuse, R4, RZ ;  /* 0x00000004484c723c */ /* 0x042fe200000018ff */
[C---:B---3--:R-:W-:Y:S01]  /*66b0*/  F2FP.F16.F32.PACK_AB R71, R3.reuse, R34 ;  /* 0x000000220347723e */ /* 0x048fe200000000ff */
[----:B------:R-:W-:Y:S01]  /*66c0*/  FADD.FTZ R34, R34, R43 ;  /* 0x0000002b22227221 */ /* 0x000fe20000010000 */
[----:B------:R-:W-:Y:S01]  /*66d0*/  MUFU.EX2 R47, R47 ;  /* 0x0000002f002f7308 */ /* 0x000fe20000000800 */
[----:B------:R-:W-:Y:S01]  /*66e0*/  FADD.FTZ R2, R2, R37 ;  /* 0x0000002502027221 */ /* 0x000fe20000010000 */
[----:B------:R-:W-:Y:S01]  /*66f0*/  FFMA.FTZ R152, R152, UR4, -R154 ;  /* 0x0000000498987c23 */ /* 0x000fe2000801089a */
[----:B------:R-:W-:Y:S01]  /*6700*/  FADD.FTZ R3, R3, R34 ;  /* 0x0000002203037221 */ /* 0x000fe20000010000 */
[----:B------:R-:W-:Y:S01]  /*6710*/  MUFU.EX2 R51, R51 ;  /* 0x0000003300337308 */ /* 0x000fe20000000800 */
[C---:B------:R-:W-:Y:S01]  /*6720*/  HMMA.16816.F32 R120, R72.reuse, R118, RZ ;  /* 0x000000764878723c */ /* 0x040fe200000018ff */
[--C-:B------:R-:W-:Y:S01]  /*6730*/  FFMA.FTZ R153, R153, UR4, -R154.reuse ;  /* 0x0000000499997c23 */ /* 0x100fe2000801089a */
[--C-:B------:R-:W-:Y:S01]  /*6740*/  FFMA.FTZ R220, R147, UR4, -R154.reuse ;  /* 0x0000000493dc7c23 */ /* 0x100fe2000801089a */
[----:B------:R-:W1:Y:S01]  /*6750*/  MUFU.EX2 R46, R46 ;  /* 0x0000002e002e7308 */ /* 0x000e620000000800 */
[--C-:B------:R-:W-:Y:S01]  /*6760*/  FFMA.FTZ R145, R145, UR4, -R149.reuse ;  /* 0x0000000491917c23 */ /* 0x100fe20008010895 */
[--C-:B------:R-:W-:Y:S01]  /*6770*/  FFMA.FTZ R146, R146, UR4, -R149.reuse ;  /* 0x0000000492927c23 */ /* 0x100fe20008010895 */
[--C-:B------:R-:W-:Y:S01]  /*6780*/  FFMA.FTZ R223, R142, UR4, -R149.reuse ;  /* 0x000000048edf7c23 */ /* 0x100fe20008010895 */
[----:B------:R-:W-:Y:S01]  /*6790*/  MUFU.EX2 R50, R50 ;  /* 0x0000003200327308 */ /* 0x000fe20000000800 */
[----:B------:R-:W-:Y:S01]  /*67a0*/  HMMA.16816.F32 R104, R72, R102, RZ ;  /* 0x000000664868723c */ /* 0x000fe200000018ff */
[----:B------:R-:W-:Y:S01]  /*67b0*/  FFMA.FTZ R148, R148, UR4, -R154 ;  /* 0x0000000494947c23 */ /* 0x000fe2000801089a */
[----:B------:R-:W-:Y:S01]  /*67c0*/  FFMA.FTZ R143, R143, UR4, -R149 ;  /* 0x000000048f8f7c23 */ /* 0x000fe20008010895 */
[----:B------:R-:W3:Y:S01]  /*67d0*/  MUFU.EX2 R49, R49 ;  /* 0x0000003100317308 */ /* 0x000ee20000000800 */
[----:B------:R-:W-:-:S03]  /*67e0*/  FFMA.FTZ R221, R60, UR4, -R139 ;  /* 0x000000043cdd7c23 */ /* 0x000fc6000801088b */
[----:B------:R5:W-:Y:S01]  /*67f0*/  MUFU.EX2 R55, R59 ;  /* 0x0000003b00377308 */ /* 0x000be20000000800 */
[C---:B------:R-:W-:Y:S03]  /*6800*/  HMMA.16816.F32 R88, R72.reuse, R86, RZ ;  /* 0x000000564858723c */ /* 0x040fe600000018ff */
[----:B------:R-:W2:Y:S04]  /*6810*/  MUFU.EX2 R52, R52 ;  /* 0x0000003400347308 */ /* 0x000ea80000000800 */
        /* <DEDUP_REMOVED lines=21> */
[----:B----4-:R-:W-:-:S02]  /*6970*/  FFMA.FTZ R166, R159, UR4, -R140 ;  /* 0x000000049fa67c23 */ /* 0x010fc4000801088c */
[----:B------:R-:W-:Y:S04]  /*6980*/  MUFU.EX2 R153, R153 ;  /* 0x0000009900997308 */ /* 0x000fe80000000800 */
[----:B------:R4:W-:Y:S01]  /*6990*/  MUFU.EX2 R147, R148 ;  /* 0x0000009400937308 */ /* 0x0009e20000000800 */
[----:B------:R-:W-:Y:S01]  /*69a0*/  HMMA.16816.F32 R80, R68, R4, RZ ;  /* 0x000000044450723c */ /* 0x000fe200000018ff */
[----:B------:R-:W-:Y:S01]  /*69b0*/  F2FP.F16.F32.PACK_AB R4, R41, R48 ;  /* 0x000000302904723e */ /* 0x000fe200000000ff */
[----:B------:R-:W-:Y:S01]  /*69c0*/  FADD.FTZ R48, R48, R31 ;  /* 0x0000001f30307221 */ /* 0x000fe20000010000 */
[----:B-1----:R-:W-:Y:S01]  /*69d0*/  F2FP.F16.F32.PACK_AB R5, R46, R51 ;  /* 0x000000332e05723e */ /* 0x002fe200000000ff */
[----:B------:R-:W-:Y:S01]  /*69e0*/  FADD.FTZ R51, R51, R2 ;  /* 0x0000000233337221 */ /* 0x000fe20000010000 */
[----:B------:R-:W-:Y:S01]  /*69f0*/  MUFU.EX2 R220, R220 ;  /* 0x000000dc00dc7308 */ /* 0x000fe20000000800 */
[----:B------:R-:W-:-:S02]  /*6a00*/  FADD.FTZ R41, R41, R48 ;  /* 0x0000003029297221 */ /* 0x000fc40000010000 */
[----:B------:R-:W-:Y:S01]  /*6a10*/  HMMA.16816.F32 R68, R68, R6, RZ ;  /* 0x000000064444723c */ /* 0x000fe200000018ff */
[----:B------:R-:W-:Y:S01]  /*6a20*/  F2FP.F16.F32.PACK_AB R6, R47, R40 ;  /* 0x000000282f06723e */ /* 0x000fe200000000ff */
[----:B------:R-:W-:Y:S01]  /*6a30*/  FADD.FTZ R51, R46, R51 ;  /* 0x000000332e337221 */ /* 0x000fe20000010000 */
[----:B---3--:R-:W-:Y:S01]  /*6a40*/  F2FP.F16.F32.PACK_AB R7, R49, R50 ;  /* 0x000000323107723e */ /* 0x008fe200000000ff */
[----:B------:R-:W-:Y:S01]  /*6a50*/  FADD.FTZ R40, R40, R41 ;  /* 0x0000002928287221 */ /* 0x000fe20000010000 */
[----:B------:R-:W-:Y:S01]  /*6a60*/  MUFU.EX2 R145, R145 ;  /* 0x0000009100917308 */ /* 0x000fe20000000800 */
[----:B------:R-:W-:Y:S01]  /*6a70*/  FADD.FTZ R50, R50, R51 ;  /* 0x0000003332327221 */ /* 0x000fe20000010000 */
[----:B----4-:R-:W-:Y:S01]  /*6a80*/  FFMA.FTZ R148, R63, UR4, -R139 ;  /* 0x000000043f947c23 */ /* 0x010fe2000801088b */
[----:B------:R-:W-:Y:S01]  /*6a90*/  FADD.FTZ R40, R47, R40 ;  /* 0x000000282f287221 */ /* 0x000fe20000010000 */
[----:B------:R-:W-:Y:S01]  /*6aa0*/  MUFU.EX2 R146, R146 ;  /* 0x0000009200927308 */ /* 0x000fe20000000800 */
[----:B------:R-:W-:Y:S01]  /*6ab0*/  HMMA.16816.F32 R128, R4, R16, R128 ;  /* 0x000000100480723c */ /* 0x000fe20000001880 */
[----:B------:R-:W-:-:S02]  /*6ac0*/  FADD.FTZ R49, R49, R50 ;  /* 0x0000003231317221 */ /* 0x000fc40000010000 */
[----:B------:R1:W-:Y:S04]  /*6ad0*/  MUFU.EX2 R142, R143 ;  /* 0x0000008f008e7308 */ /* 0x0003e80000000800 */
[----:B------:R-:W-:Y:S01]  /*6ae0*/  MUFU.EX2 R223, R223 ;  /* 0x000000df00df7308 */ /* 0x000fe20000000800 */
[C---:B------:R-:W-:Y:S03]  /*6af0*/  HMMA.16816.F32 R108, R4.reuse, R12, R108 ;  /* 0x0000000c046c723c */ /* 0x040fe6000000186c */
[----:B------:R-:W-:Y:S05]  /*6b00*/  MUFU.EX2 R221, R221 ;  /* 0x000000dd00dd7308 */ /* 0x000fea0000000800 */
[----:B--2---:R-:W-:Y:S01]  /*6b10*/  HMMA.16816.F32 R92, R4, R8, R92 ;  /* 0x00000008045c723c */ /* 0x004fe2000000185c */
[--C-:B-1----:R-:W-:Y:S01]  /*6b20*/  FFMA.FTZ R143, R67, UR4, -R140.reuse ;  /* 0x00000004438f7c23 */ /* 0x102fe2000801088c */
[----:B------:R-:W-:-:S06]  /*6b30*/  FFMA.FTZ R67, R65, UR4, -R140 ;  /* 0x0000000441437c23 */ /* 0x000fcc000801088c */
[C---:B------:R-:W-:Y:S08]  /*6b40*/  HMMA.16816.F32 R76, R4.reuse, R24, R76 ;  /* 0x00000018044c723c */ /* 0x040ff0000000184c */
[C---:B------:R-:W-:Y:S08]  /*6b50*/  HMMA.16816.F32 R120, R4.reuse, R18, R120 ;  /* 0x000000120478723c */ /* 0x040ff00000001878 */
[C---:B------:R-:W-:Y:S08]  /*6b60*/  HMMA.16816.F32 R104, R4.reuse, R14, R104 ;  /* 0x0000000e0468723c */ /* 0x040ff00000001868 */
        /* <DEDUP_REMOVED lines=14> */
[----:B------:R-:W-:Y:S01]  /*6c50*/  FADD.FTZ R54, R53, R54 ;  /* 0x0000003635367221 */ /* 0x000fe20000010000 */
[----:B------:R-:W-:Y:S02]  /*6c60*/  FADD.FTZ R56, R59, R56 ;  /* 0x000000383b387221 */ /* 0x000fe40000010000 */
[----:B------:R-:W1:Y:S03]  /*6c70*/  MUFU.EX2 R141, R8 ;  /* 0x00000008008d7308 */ /* 0x000e660000000800 */
[C---:B------:R-:W-:Y:S01]  /*6c80*/  HMMA.16816.F32 R80, R4.reuse, R24, R80 ;  /* 0x000000180450723c */ /* 0x040fe20000001850 */
[----:B------:R-:W-:Y:S01]  /*6c90*/  FFMA.FTZ R24, R23, UR4, -R154 ;  /* 0x0000000417187c23 */ /* 0x000fe2000801089a */
[----:B------:R-:W-:Y:S01]  /*6ca0*/  FFMA.FTZ R25, R168, UR4, -R149 ;  /* 0x00000004a8197c23 */ /* 0x000fe20008010895 */
[----:B------:R-:W2:Y:S01]  /*6cb0*/  LDSM.16.MT88.4 R20, [R190+0x7000] ;  /* 0x00700000be14783b */ /* 0x000ea20000004200 */
[--C-:B------:R-:W-:Y:S01]  /*6cc0*/  FFMA.FTZ R154, R66, UR4, -R140.reuse ;  /* 0x00000004429a7c23 */ /* 0x100fe2000801088c */
[----:B------:R-:W-:Y:S01]  /*6cd0*/  FFMA.FTZ R149, R64, UR4, -R140 ;  /* 0x0000000440957c23 */ /* 0x000fe2000801088c */
[----:B------:R3:W-:Y:S02]  /*6ce0*/  MUFU.EX2 R66, R143 ;  /* 0x0000008f00427308 */ /* 0x0007e40000000800 */
[C---:B------:R-:W-:Y:S02]  /*6cf0*/  HMMA.16816.F32 R124, R4.reuse, R16, R124 ;  /* 0x00000010047c723c */ /* 0x040fe4000000187c */
[----:B------:R-:W-:Y:S04]  /*6d00*/  MUFU.EX2 R24, R24 ;  /* 0x0000001800187308 */ /* 0x000fe80000000800 */
[----:B------:R-:W4:Y:S02]  /*6d10*/  MUFU.EX2 R25, R25 ;  /* 0x0000001900197308 */ /* 0x000f240000000800 */
[----:B------:R-:W-:Y:S02]  /*6d20*/  HMMA.16816.F32 R112, R4, R12, R112 ;  /* 0x0000000c0470723c */ /* 0x000fe40000001870 */
[----:B------:R-:W-:Y:S01]  /*6d30*/  MUFU.EX2 R65, R154 ;  /* 0x0000009a00417308 */ /* 0x000fe20000000800 */
[----:B---3--:R-:W-:-:S03]  /*6d40*/  FFMA.FTZ R143, R61, UR4, -R139 ;  /* 0x000000043d8f7c23 */ /* 0x008fc6000801088b */
[----:B------:R-:W-:Y:S02]  /*6d50*/  MUFU.EX2 R64, R67 ;  /* 0x0000004300407308 */ /* 0x000fe40000000800 */
[C---:B------:R-:W-:Y:S01]  /*6d60*/  HMMA.16816.F32 R116, R4.reuse, R18, R116 ;  /* 0x000000120474723c */ /* 0x040fe20000001874 */
[----:B------:R-:W3:Y:S01]  /*6d70*/  LDSM.16.MT88.4 R16, [R186+0x7000] ;  /* 0x00700000ba10783b */ /* 0x000ee20000004200 */
[----:B------:R-:W-:Y:S04]  /*6d80*/  MUFU.EX2 R63, R149 ;  /* 0x00000095003f7308 */ /* 0x000fe80000000800 */
[----:B------:R-:W-:Y:S02]  /*6d90*/  MUFU.EX2 R60, R143 ;  /* 0x0000008f003c7308 */ /* 0x000fe40000000800 */
[C---:B------:R-:W-:Y:S01]  /*6da0*/  HMMA.16816.F32 R100, R4.reuse, R14, R100 ;  /* 0x0000000e0464723c */ /* 0x040fe20000001864 */
[----:B------:R-:W5:Y:S07]  /*6db0*/  LDSM.16.MT88.4 R12, [R185+0x7000] ;  /* 0x00700000b90c783b */ /* 0x000f6e0000004200 */
[C---:B------:R-:W-:Y:S01]  /*6dc0*/  HMMA.16816.F32 R84, R4.reuse, R10, R84 ;  /* 0x0000000a0454723c */ /* 0x040fe20000001854 */
[----:B------:R-:W5:Y:S07]  /*6dd0*/  LDSM.16.MT88.4 R8, [R184+0x7000] ;  /* 0x00700000b808783b */ /* 0x000f6e0000004200 */
[----:B------:R-:W-:Y:S01]  /*6de0*/  HMMA.16816.F32 R68, R4, R26, R68 ;  /* 0x0000001a0444723c */ /* 0x000fe20000001844 */
[--C-:B------:R-:W-:Y:S01]  /*6df0*/  FFMA.FTZ R26, R163, UR4, -R140.reuse ;  /* 0x00000004a31a7c23 */ /* 0x100fe2000801088c */
[--C-:B------:R-:W-:Y:S01]  /*6e00*/  FFMA.FTZ R27, R157, UR4, -R140.reuse ;  /* 0x000000049d1b7c23 */ /* 0x100fe2000801088c */
[----:B------:R-:W-:Y:S01]  /*6e10*/  FFMA.FTZ R163, R161, UR4, -R140 ;  /* 0x00000004a1a37c23 */ /* 0x000fe2000801088c */
[--C-:B------:R-:W-:Y:S01]  /*6e20*/  FFMA.FTZ R157, R158, UR4, -R139.reuse ;  /* 0x000000049e9d7c23 */ /* 0x100fe2000801088b */
[--C-:B------:R-:W-:Y:S01]  /*6e30*/  FFMA.FTZ R161, R160, UR4, -R139.reuse ;  /* 0x00000004a0a17c23 */ /* 0x100fe2000801088b */
[----:B------:R-:W-:Y:S01]  /*6e40*/  MUFU.EX2 R158, R166 ;  /* 0x000000a6009e7308 */ /* 0x000fe20000000800 */
[----:B-1----:R-:W-:Y:S01]  /*6e50*/  F2FP.F16.F32.PACK_AB R4, R144, R141 ;  /* 0x0000008d9004723e */ /* 0x002fe200000000ff */
[----:B------:R-:W-:Y:S01]  /*6e60*/  FFMA.FTZ R140, R62, UR4, -R139 ;  /* 0x000000043e8c7c23 */ /* 0x000fe2000801088b */
[----:B----4-:R-:W-:Y:S01]  /*6e70*/  F2FP.F16.F32.PACK_AB R5, R25, R150 ;  /* 0x000000961905723e */ /* 0x010fe200000000ff */
[----:B------:R-:W-:Y:S01]  /*6e80*/  MUFU.EX2 R27, R27 ;  /* 0x0000001b001b7308 */ /* 0x000fe20000000800 */
[----:B------:R-:W-:Y:S01]  /*6e90*/  F2FP.F16.F32.PACK_AB R6, R151, R24 ;  /* 0x000000189706723e */ /* 0x000fe200000000ff */
[----:B------:R-:W-:Y:S01]  /*6ea0*/  FADD.FTZ R141, R141, R40 ;  /* 0x000000288d8d7221 */ /* 0x000fe20000010000 */
[----:B------:R-:W-:Y:S01]  /*6eb0*/  F2FP.F16.F32.PACK_AB R7, R155, R156 ;  /* 0x0000009c9b07723e */ /* 0x000fe200000000ff */
[----:B------:R-:W1:Y:S01]  /*6ec0*/  MUFU.EX2 R26, R26 ;  /* 0x0000001a001a7308 */ /* 0x000e620000000800 */
[----:B------:R-:W-:Y:S01]  /*6ed0*/  FADD.FTZ R150, R150, R49 ;  /* 0x0000003196967221 */ /* 0x000fe20000010000 */
[----:B------:R-:W-:-:S02]  /*6ee0*/  FADD.FTZ R141, R144, R141 ;  /* 0x0000008d908d7221 */ /* 0x000fc40000010000 */
[----:B------:R-:W-:Y:S01]  /*6ef0*/  MUFU.EX2 R159, R163 ;  /* 0x000000a3009f7308 */ /* 0x000fe20000000800 */
[----:B------:R-:W-:Y:S01]  /*6f00*/  FADD.FTZ R25, R25, R150 ;  /* 0x0000009619197221 */ /* 0x000fe20000010000 */
[C---:B--2---:R-:W-:Y:S01]  /*6f10*/  HMMA.16816.F32 R128, R4.reuse, R20, R128 ;  /* 0x000000140480723c */ /* 0x044fe20000001880 */
[----:B------:R-:W-:Y:S01]  /*6f20*/  FADD.FTZ R24, R24, R141 ;  /* 0x0000008d18187221 */ /* 0x000fe20000010000 */
[----:B------:R-:W2:Y:S01]  /*6f30*/  MUFU.EX2 R157, R157 ;  /* 0x0000009d009d7308 */ /* 0x000ea20000000800 */
[----:B------:R-:W-:Y:S02]  /*6f40*/  FADD.FTZ R156, R156, R25 ;  /* 0x000000199c9c7221 */ /* 0x000fe40000010000 */
[----:B------:R-:W-:Y:S01]  /*6f50*/  FADD.FTZ R151, R151, R24 ;  /* 0x0000001897977221 */ /* 0x000fe20000010000 */
[----:B------:R-:W-:Y:S01]  /*6f60*/  MUFU.EX2 R160, R165 ;  /* 0x000000a500a07308 */ /* 0x000fe20000000800 */
[----:B------:R-:W-:Y:S01]  /*6f70*/  FADD.FTZ R156, R155, R156 ;  /* 0x0000009c9b9c7221 */ /* 0x000fe20000010000 */
[C---:B---3--:R-:W-:Y:S02]  /*6f80*/  HMMA.16816.F32 R108, R4.reuse, R16, R108 ;  /* 0x00000010046c723c */ /* 0x048fe4000000186c */
[----:B------:R-:W3:Y:S04]  /*6f90*/  MUFU.EX2 R161, R161 ;  /* 0x000000a100a17308 */ /* 0x000ee80000000800 */
[----:B------:R-:W-:Y:S02]  /*6fa0*/  MUFU.EX2 R62, R148 ;  /* 0x00000094003e7308 */ /* 0x000fe40000000800 */
[C---:B-----5:R-:W-:Y:S02]  /*6fb0*/  HMMA.16816.F32 R92, R4.reuse, R12, R92 ;  /* 0x0000000c045c723c */ /* 0x060fe4000000185c */
[----:B------:R-:W4:Y:S06]  /*6fc0*/  MUFU.EX2 R61, R140 ;  /* 0x0000008c003d7308 */ /* 0x000f2c0000000800 */
[C---:B------:R-:W-:Y:S08]  /*6fd0*/  HMMA.16816.F32 R76, R4.reuse, R8, R76 ;  /* 0x00000008044c723c */ /* 0x040ff0000000184c */
[C---:B------:R-:W-:Y:S08]  /*6fe0*/  HMMA.16816.F32 R120, R4.reuse, R22, R120 ;  /* 0x000000160478723c */ /* 0x040ff00000001878 */
[C---:B------:R-:W-:Y:S08]  /*6ff0*/  HMMA.16816.F32 R104, R4.reuse, R18, R104 ;  /* 0x000000120468723c */ /* 0x040ff00000001868 */
[C---:B------:R-:W-:Y:S08]  /*7000*/  HMMA.16816.F32 R88, R4.reuse, R14, R88 ;  /* 0x0000000e0458723c */ /* 0x040ff00000001858 */
[----:B------:R-:W-:Y:S01]  /*7010*/  HMMA.16816.F32 R72, R4, R10, R72 ;  /* 0x0000000a0448723c */ /* 0x000fe20000001848 */
[----:B-1----:R-:W-:Y:S01]  /*7020*/  F2FP.F16.F32.PACK_AB R4, R26, R27 ;  /* 0x0000001b1a04723e */ /* 0x002fe200000000ff */
[----:B------:R-:W-:Y:S01]  /*7030*/  FADD.FTZ R27, R27, R54 ;  /* 0x000000361b1b7221 */ /* 0x000fe20000010000 */
[----:B--2---:R-:W-:Y:S01]  /*7040*/  F2FP.F16.F32.PACK_AB R5, R162, R157 ;  /* 0x0000009da205723e */ /* 0x004fe200000000ff */
[----:B------:R-:W-:Y:S01]  /*7050*/  FADD.FTZ R157, R157, R56 ;  /* 0x000000389d9d7221 */ /* 0x000fe20000010000 */
[----:B------:R-:W-:Y:S01]  /*7060*/  F2FP.F16.F32.PACK_AB R6, R158, R159 ;  /* 0x0000009f9e06723e */ /* 0x000fe200000000ff */
[----:B------:R-:W-:Y:S01]  /*7070*/  FADD.FTZ R26, R26, R27 ;  /* 0x0000001b1a1a7221 */ /* 0x000fe20000010000 */
[----:B---3--:R-:W-:Y:S01]  /*7080*/  F2FP.F16.F32.PACK_AB R7, R161, R160 ;  /* 0x000000a0a107723e */ /* 0x008fe200000000ff */
        /* <DEDUP_REMOVED lines=31> */
[C---:B--2---:R-:W-:Y:S08]  /*7280*/  HMMA.16816.F32 R108, R4.reuse, R16, R108 ;  /* 0x00000010046c723c */ /* 0x044ff0000000186c */
[C---:B------:R-:W-:Y:S08]  /*7290*/  HMMA.16816.F32 R104, R4.reuse, R18, R104 ;  /* 0x000000120468723c */ /* 0x040ff00000001868 */
[C---:B---3--:R-:W-:Y:S08]  /*72a0*/  HMMA.16816.F32 R92, R4.reuse, R12, R92 ;  /* 0x0000000c045c723c */ /* 0x048ff0000000185c */
[C---:B------:R-:W-:Y:S08]  /*72b0*/  HMMA.16816.F32 R88, R4.reuse, R14, R88 ;  /* 0x0000000e0458723c */ /* 0x040ff00000001858 */
[C---:B-----5:R-:W-:Y:S08]  /*72c0*/  HMMA.16816.F32 R76, R4.reuse, R8, R76 ;  /* 0x00000008044c723c */ /* 0x060ff0000000184c */
        /* <DEDUP_REMOVED lines=25> */
[----:B------:R-:W-:Y:S01]  /*7460*/  IMAD.IADD R217, R36, 0x1, R133 ;  /* 0x0000000124d97824 */ /* 0x000fe200078e0285 */
[----:B------:R-:W-:Y:S01]  /*7470*/  LEA.HI.SX32 R219, R132, 0xfffffffe, 0x1a ;  /* 0xfffffffe84db7811 */ /* 0x000fe200078fd2ff */
[----:B------:R-:W-:Y:S01]  /*7480*/  IMAD.IADD R218, R33, 0x1, R138 ;  /* 0x0000000121da7824 */ /* 0x000fe200078e028a */
[----:B------:R-:W-:Y:S01]  /*7490*/  MOV R3, R134 ;  /* 0x0000008600037202 */ /* 0x000fe20000000f00 */
[----:B------:R-:W-:Y:S01]  /*74a0*/  IMAD.MOV.U32 R132, RZ, RZ, R135 ;  /* 0x000000ffff847224 */ /* 0x000fe200078e0087 */
[----:B------:R-:W-:Y:S01]  /*74b0*/  MOV R133, R136 ;  /* 0x0000008800857202 */ /* 0x000fe20000000f00 */
[----:B------:R-:W-:Y:S01]  /*74c0*/  IMAD.MOV.U32 R2, RZ, RZ, R137 ;  /* 0x000000ffff027224 */ /* 0x000fe200078e0089 */
[----:B------:R-:W3:Y:S01]  /*74d0*/  LDCU UR7, c[0x0][0x440] ;  /* 0x00008800ff0777ac */ /* 0x000ee20008000800 */
[----:B------:R-:W4:Y:S01]  /*74e0*/  LDCU UR6, c[0x0][0x50c] ;  /* 0x0000a180ff0677ac */ /* 0x000f220008000800 */
[----:B------:R-:W1:Y:S01]  /*74f0*/  LDCU UR4, c[0x0][0x45c] ;  /* 0x00008b80ff0477ac */ /* 0x000e620008000800 */
[----:B--2---:R-:W-:Y:S01]  /*7500*/  ISETP.GE.AND P1, PT, R206, UR8, PT ;  /* 0x00000008ce007c0c */ /* 0x004fe2000bf26270 */
[----:B------:R-:W-:-:S12]  /*7510*/  BRA `(.L_x_2007) ;  /* 0x0000000000b47947 */ /* 0x000fd80003800000 */
.L_x_2009:
[----:B------:R-:W1:Y:S01]  /*7520*/  LDC.64 R6, c[0x0][0x3b8] ;  /* 0x0000ee00ff067b82 */ /* 0x000e620000000a00 */
[----:B------:R-:W-:Y:S01]  /*7530*/  VIADD R19, R219, 0xffffffff ;  /* 0xffffffffdb137836 */ /* 0x000fe20000000000 */
[----:B------:R-:W-:Y:S03]  /*7540*/  ISETP.GE.AND P1, PT, R206, UR7, PT ;  /* 0x00000007ce007c0c */ /* 0x000fe6000bf26270 */
[C---:B-1----:R-:W-:Y:S04]  /*7550*/  IMAD.WIDE.U32 R24, R19.reuse, R6, RZ ;  /* 0x0000000613187225 */ /* 0x042fe800078e00ff */
[----:B------:R-:W-:Y:S02]  /*7560*/  IMAD.SHL.U32 R20, R24, 0x40, RZ ;  /* 0x0000004018147824 */ /* 0x000fe400078e00ff */
[----:B------:R-:W-:Y:S03]  /*7570*/  IMAD R4, R19, R7, R25 ;  /* 0x0000000713047224 */ /* 0x000fe600078e0219 */
[-C--:B------:R-:W-:Y:S02]  /*7580*/  @!P0 LEA R12, P3, R6, R20.reuse, 0x4 ;  /* 0x00000014060c8211 */ /* 0x080fe400078620ff */
[----:B------:R-:W-:Y:S01]  /*7590*/  SHF.L.U64.HI R21, R24, 0x6, R4 ;  /* 0x0000000618157819 */ /* 0x000fe20000010204 */
[----:B------:R-:W-:Y:S01]  /*75a0*/  @!P0 IMAD R4, R7, 0x30, RZ ;  /* 0x0000003007048824 */ /* 0x000fe200078e02ff */
[----:B------:R-:W-:Y:S02]  /*75b0*/  @!P0 LEA R16, P2, R6, R20, 0x5 ;  /* 0x0000001406108211 */ /* 0x000fe400078428ff */
[----:B------:R-:W-:Y:S01]  /*75c0*/  @!P1 LEA R8, P4, R20, R211, 0x1 ;  /* 0x000000d314089211 */ /* 0x000fe200078808ff */
[C---:B------:R-:W-:Y:S01]  /*75d0*/  @!P0 IMAD.WIDE.U32 R24, R6.reuse, 0x30, R20 ;  /* 0x0000003006188825 */ /* 0x040fe200078e0014 */
[CCC-:B------:R-:W-:Y:S02]  /*75e0*/  @!P0 LEA.HI.X R19, R6.reuse, R21.reuse, R7.reuse, 0x4, P3 ;  /* 0x0000001506138211 */ /* 0x1c0fe400018f2407 */
[----:B------:R-:W-:Y:S02]  /*75f0*/  @!P0 LEA.HI.X R7, R6, R21, R7, 0x5, P2 ;  /* 0x0000001506078211 */ /* 0x000fe400010f2c07 */
[-C--:B------:R-:W-:Y:S01]  /*7600*/  @!P1 LEA.HI.X R21, R20, R210.reuse, R21, 0x1, P4 ;  /* 0x000000d214159211 */ /* 0x080fe200020f0c15 */
[----:B------:R-:W-:Y:S01]  /*7610*/  @!P1 IMAD.MOV.U32 R20, RZ, RZ, R8 ;  /* 0x000000ffff149224 */ /* 0x000fe200078e0008 */
[-C--:B------:R-:W-:Y:S02]  /*7620*/  @!P0 LEA R28, P3, R12, R211.reuse, 0x1 ;  /* 0x000000d30c1c8211 */ /* 0x080fe400078608ff */
[-C--:B------:R-:W-:Y:S02]  /*7630*/  @!P0 LEA R6, P2, R16, R211.reuse, 0x1 ;  /* 0x000000d310068211 */ /* 0x080fe400078408ff */
[----:B------:R-:W-:Y:S01]  /*7640*/  @!PT LDS RZ, [RZ] ;  /* 0x00000000fffff984 */ /* 0x000fe20000000800 */
[----:B------:R-:W-:Y:S01]  /*7650*/  @!PT LDS RZ, [RZ] ;  /* 0x00000000fffff984 */ /* 0x000fe20000000800 */
[----:B------:R-:W-:Y:S01]  /*7660*/  @!PT LDS RZ, [RZ] ;  /* 0x00000000fffff984 */ /* 0x000fe20000000800 */
[----:B------:R1:W-:Y:S01]  /*7670*/  @!P1 LDGSTS.E.BYPASS.LTC128B.128 [R216+0x4000], desc[UR18][R20.64] ;  /* 0x0400000014d89fae */ /* 0x0003e2000b981a12 */
[-C--:B------:R-:W-:Y:S01]  /*7680*/  @!P0 LEA.HI.X R29, R12, R210.reuse, R19, 0x1, P3 ;  /* 0x000000d20c1d8211 */ /* 0x080fe200018f0c13 */
[----:B------:R-:W-:Y:S01]  /*7690*/  @!P0 IMAD.IADD R19, R4, 0x1, R25 ;  /* 0x0000000104138824 */ /* 0x000fe200078e0219 */
[-C--:B------:R-:W-:Y:S01]  /*76a0*/  @!P0 LEA.HI.X R7, R16, R210.reuse, R7, 0x1, P2 ;  /* 0x000000d210078211 */ /* 0x080fe200010f0c07 */
[----:B------:R1:W-:Y:S01]  /*76b0*/  @P1 STS.128 [R216+0x4000], RZ ;  /* 0x004000ffd8001388 */ /* 0x0003e20000000c00 */
[C---:B------:R-:W-:Y:S03]  /*76c0*/  @!P0 LEA R32, P3, R24.reuse, R211, 0x1 ;  /* 0x000000d318208211 */ /* 0x040fe600078608ff */
[----:B------:R1:W-:Y:S01]  /*76d0*/  @P0 STS.128 [R216+0x4800], RZ ;  /* 0x004800ffd8000388 */ /* 0x0003e20000000c00 */
[----:B------:R-:W-:Y:S03]  /*76e0*/  @!P0 LEA.HI.X R33, R24, R210, R19, 0x1, P3 ;  /* 0x000000d218218211 */ /* 0x000fe600018f0c13 */
        /* <DEDUP_REMOVED lines=16> */
.L_x_2007:
[----:B------:R-:W-:Y:S04]  /*77f0*/  DEPBAR.LE SB0, 0x0 ;  /* 0x000080000000791a */ /* 0x000fe80000000000 */
[----:B------:R-:W-:Y:S01]  /*7800*/  BAR.SYNC.DEFER_BLOCKING 0x0 ;  /* 0x0000000000007b1d */ /* 0x000fe20000010000 */
[C---:B-1----:R-:W-:Y:S01]  /*7810*/  IMAD.WIDE.U32 R50, R219.reuse, R196, RZ ;  /* 0x000000c4db327225 */ /* 0x042fe200078e00ff */
[----:B---3--:R-:W-:Y:S03]  /*7820*/  ISETP.GE.AND P0, PT, R206, UR7, PT ;  /* 0x00000007ce007c0c */ /* 0x008fe6000bf06270 */
[----:B------:R-:W-:Y:S01]  /*7830*/  IMAD R48, R219, R197, R51 ;  /* 0x000000c5db307224 */ /* 0x000fe200078e0233 */
[C---:B------:R-:W-:Y:S04]  /*7840*/  SHF.L.U32 R58, R50.reuse, 0x6, RZ ;  /* 0x00000006323a7819 */ /* 0x040fe800000006ff */
[----:B------:R-:W-:Y:S02]  /*7850*/  SHF.L.U64.HI R59, R50, 0x6, R48 ;  /* 0x00000006323b7819 */ /* 0x000fe40000010230 */
[----:B------:R-:W-:Y:S03]  /*7860*/  @!P1 LEA R48, P4, R58, R209, 0x1 ;  /* 0x000000d13a309211 */ /* 0x000fe600078808ff */
[-C--:B------:R-:W-:Y:S01]  /*7870*/  @!P0 LEA R52, P3, R196, R58.reuse, 0x4 ;  /* 0x0000003ac4348211 */ /* 0x080fe200078620ff */
[----:B------:R-:W-:Y:S01]  /*7880*/  @!P0 IMAD R51, R197, 0x30, RZ ;  /* 0x00000030c5338824 */ /* 0x000fe200078e02ff */
[----:B------:R-:W-:Y:S02]  /*7890*/  @!P1 LEA.HI.X R49, R58, R207, R59, 0x1, P4 ;  /* 0x000000cf3a319211 */ /* 0x000fe400020f0c3b */
[--C-:B------:R-:W-:Y:S02]  /*78a0*/  @!P0 LEA.HI.X R50, R196, R59, R197.reuse, 0x4, P3 ;  /* 0x0000003bc4328211 */ /* 0x100fe400018f24c5 */
[----:B------:R-:W-:Y:S02]  /*78b0*/  @!P0 LEA R62, P3, R52, R209, 0x1 ;  /* 0x000000d1343e8211 */ /* 0x000fe400078608ff */
[----:B------:R-:W-:Y:S01]  /*78c0*/  @!P0 LEA R56, P2, R196, R58, 0x5 ;  /* 0x0000003ac4388211 */ /* 0x000fe200078428ff */
[----:B------:R-:W-:Y:S01]  /*78d0*/  @!PT LDS RZ, [RZ] ;  /* 0x00000000fffff984 */ /* 0x000fe20000000800 */
[----:B------:R-:W-:Y:S01]  /*78e0*/  @!PT LDS RZ, [RZ] ;  /* 0x00000000fffff984 */ /* 0x000fe20000000800 */
[----:B------:R-:W-:Y:S01]  /*78f0*/  @!PT LDS RZ, [RZ] ;  /* 0x00000000fffff984 */ /* 0x000fe20000000800 */
[----:B------:R-:W-:Y:S01]  /*7900*/  @!P1 LDGSTS.E.BYPASS.LTC128B.128 [R216+0x6000], desc[UR18][R48.64] ;  /* 0x0600000030d89fae */ /* 0x000fe2000b981a12 */
[----:B------:R-:W-:Y:S02]  /*7910*/  @!P0 LEA.HI.X R63, R52, R207, R50, 0x1, P3 ;  /* 0x000000cf343f8211 */ /* 0x000fe400018f0c32 */
[C---:B------:R-:W-:Y:S01]  /*7920*/  @!P0 LEA.HI.X R54, R196.reuse, R59, R197, 0x5, P2 ;  /* 0x0000003bc4368211 */ /* 0x040fe200010f2cc5 */
[----:B------:R-:W-:Y:S01]  /*7930*/  @!P0 IMAD.WIDE.U32 R58, R196, 0x30, R58 ;  /* 0x00000030c43a8825 */ /* 0x000fe200078e003a */
[C---:B------:R-:W-:Y:S03]  /*7940*/  @!P0 LEA R60, P2, R56.reuse, R209, 0x1 ;  /* 0x000000d1383c8211 */ /* 0x040fe600078408ff */
[----:B------:R-:W-:Y:S01]  /*7950*/  @P1 STS.128 [R216+0x6000], RZ ;  /* 0x006000ffd8001388 */ /* 0x000fe20000000c00 */
[----:B------:R-:W-:Y:S02]  /*7960*/  @!P0 LEA.HI.X R61, R56, R207, R54, 0x1, P2 ;  /* 0x000000cf383d8211 */ /* 0x000fe400010f0c36 */
[C---:B------:R-:W-:Y:S02]  /*7970*/  @!P0 LEA R50, P2, R58.reuse, R209, 0x1 ;  /* 0x000000d13a328211 */ /* 0x040fe400078408ff */
[----:B------:R-:W-:Y:S03]  /*7980*/  @!P0 IADD3 R51, PT, PT, R51, R59, RZ ;  /* 0x0000003b33338210 */ /* 0x000fe60007ffe0ff */
        /* <DEDUP_REMOVED lines=22> */
[----:B------:R-:W1:Y:S08]  /*7af0*/  LDSM.16.M88.4 R164, [R194+UR5+0x5800] ;  /* 0x00580005c2a4783b */ /* 0x000e700008000200 */
[----:B------:R-:W-:Y:S08]  /*7b00*/  LDSM.16.M88.4 R168, [R193] ;  /* 0x00000000c1a8783b */ /* 0x000ff00000000200 */
[----:B------:R-:W1:Y:S08]  /*7b10*/  LDSM.16.M88.4 R172, [R189+0x4000] ;  /* 0x00400000bdac783b */ /* 0x000e700000000200 */
[----:B------:R-:W1:Y:S08]  /*7b20*/  LDSM.16.M88.4 R176, [R193+0x2000] ;  /* 0x00200000c1b0783b */ /* 0x000e700000000200 */
[----:B------:R-:W-:Y:S08]  /*7b30*/  LDSM.16.M88.4 R136, [R189+0x5000] ;  /* 0x00500000bd88783b */ /* 0x000ff00000000200 */
[----:B------:R-:W-:Y:S08]  /*7b40*/  LDSM.16.M88.4 R140, [R189+0x5800] ;  /* 0x00580000bd8c783b */ /* 0x000ff00000000200 */
[----:B------:R-:W0:Y:S08]  /*7b50*/  LDGDEPBAR ;  /* 0x00000000000079af */ /* 0x000e300000000000 */
[----:B------:R-:W-:Y:S01]  /*7b60*/  LDSM.16.M88.4 R180, [R187+0x4000] ;  /* 0x00400000bbb4783b */ /* 0x000fe20000000200 */
[-C--:B--2---:R-:W-:Y:S08]  /*7b70*/  HMMA.16816.F32 R4, R144, R148.reuse, RZ ;  /* 0x000000949004723c */ /* 0x084ff000000018ff */
[C---:B---3--:R-:W-:Y:S08]  /*7b80*/  HMMA.16816.F32 R8, R152.reuse, R148, RZ ;  /* 0x000000949808723c */ /* 0x048ff000000018ff */
[-C--:B------:R-:W-:Y:S08]  /*7b90*/  HMMA.16816.F32 R12, R152, R150.reuse, RZ ;  /* 0x00000096980c723c */ /* 0x080ff000000018ff */
[C---:B------:R-:W-:Y:S01]  /*7ba0*/  HMMA.16816.F32 R16, R144.reuse, R150, RZ ;  /* 0x000000969010723c */ /* 0x040fe200000018ff */
[----:B------:R-:W2:Y:S07]  /*7bb0*/  LDSM.16.M88.4 R148, [R189+0x4800] ;  /* 0x00480000bd94783b */ /* 0x000eae0000000200 */
[-C--:B-----5:R-:W-:Y:S08]  /*7bc0*/  HMMA.16816.F32 R20, R144, R156.reuse, RZ ;  /* 0x0000009c9014723c */ /* 0x0a0ff000000018ff */
[C---:B------:R-:W-:Y:S08]  /*7bd0*/  HMMA.16816.F32 R24, R152.reuse, R156, RZ ;  /* 0x0000009c9818723c */ /* 0x040ff000000018ff */
[-C--:B------:R-:W-:Y:S08]  /*7be0*/  HMMA.16816.F32 R28, R152, R158.reuse, RZ ;  /* 0x0000009e981c723c */ /* 0x080ff000000018ff */
[C---:B------:R-:W-:Y:S01]  /*7bf0*/  HMMA.16816.F32 R32, R144.reuse, R158, RZ ;  /* 0x0000009e9020723c */ /* 0x040fe200000018ff */
[----:B------:R-:W-:Y:S07]  /*7c00*/  LDSM.16.M88.4 R156, [R192+0x2000] ;  /* 0x00200000c09c783b */ /* 0x000fee0000000200 */
[-C--:B----4-:R-:W-:Y:S08]  /*7c10*/  HMMA.16816.F32 R36, R144, R160.reuse, RZ ;  /* 0x000000a09024723c */ /* 0x090ff000000018ff */
[C---:B------:R-:W-:Y:S08]  /*7c20*/  HMMA.16816.F32 R40, R152.reuse, R160, RZ ;  /* 0x000000a09828723c */ /* 0x040ff000000018ff */
[-C--:B------:R-:W-:Y:S08]  /*7c30*/  HMMA.16816.F32 R44, R152, R162.reuse, RZ ;  /* 0x000000a2982c723c */ /* 0x080ff000000018ff */
[C---:B-1----:R-:W-:Y:S01]  /*7c40*/  HMMA.16816.F32 R48, R144.reuse, R162, RZ ;  /* 0x000000a29030723c */ /* 0x042fe200000018ff */
[----:B------:R-:W-:Y:S07]  /*7c50*/  LDSM.16.M88.4 R160, [R188+0x4800] ;  /* 0x00480000bca0783b */ /* 0x000fee0000000200 */
[-C--:B------:R-:W-:Y:S08]  /*7c60*/  HMMA.16816.F32 R52, R144, R164.reuse, RZ ;  /* 0x000000a49034723c */ /* 0x080ff000000018ff */
[C---:B------:R-:W-:Y:S08]  /*7c70*/  HMMA.16816.F32 R56, R152.reuse, R164, RZ ;  /* 0x000000a49838723c */ /* 0x040ff000000018ff */
[-C--:B------:R-:W-:Y:S01]  /*7c80*/  HMMA.16816.F32 R60, R152, R166.reuse, RZ ;  /* 0x000000a6983c723c */ /* 0x080fe200000018ff */
[----:B------:R-:W-:Y:S07]  /*7c90*/  LDSM.16.M88.4 R152, [R188+0x4000] ;  /* 0x00400000bc98783b */ /* 0x000fee0000000200 */
[----:B------:R-:W-:Y:S01]  /*7ca0*/  HMMA.16816.F32 R64, R144, R166, RZ ;  /* 0x000000a69040723c */ /* 0x000fe200000018ff */
[----:B------:R-:W1:Y:S07]  /*7cb0*/  LDSM.16.M88.4 R144, [R192] ;  /* 0x00000000c090783b */ /* 0x000e6e0000000200 */
[-C--:B------:R-:W-:Y:S01]  /*7cc0*/  HMMA.16816.F32 R4, R168, R172.reuse, R4 ;  /* 0x000000aca804723c */ /* 0x080fe20000001804 */
[----:B------:R-:W3:Y:S07]  /*7cd0*/  LDSM.16.M88.4 R164, [R188+0x5000] ;  /* 0x00500000bca4783b */ /* 0x000eee0000000200 */
        /* <DEDUP_REMOVED lines=8> */
[----:B------:R-:W2:Y:S07]  /*7d60*/  LDSM.16.M88.4 R148, [R191] ;  /* 0x00000000bf94783b */ /* 0x000eae0000000200 */
        /* <DEDUP_REMOVED lines=8> */
[----:B------:R-:W-:Y:S01]  /*7df0*/  HMMA.16816.F32 R64, R168, R142, R64 ;  /* 0x0000008ea840723c */ /* 0x000fe20000001840 */
[----:B------:R-:W5:Y:S07]  /*7e00*/  LDSM.16.M88.4 R140, [R187+0x4800] ;  /* 0x00480000bb8c783b */ /* 0x000f6e0000000200 */
[-C--:B-1----:R-:W-:Y:S08]  /*7e10*/  HMMA.16816.F32 R4, R144, R152.reuse, R4 ;  /* 0x000000989004723c */ /* 0x082ff00000001804 */
[C---:B------:R-:W-:Y:S08]  /*7e20*/  HMMA.16816.F32 R8, R156.reuse, R152, R8 ;  /* 0x000000989c08723c */ /* 0x040ff00000001808 */
[-C--:B------:R-:W-:Y:S08]  /*7e30*/  HMMA.16816.F32 R12, R156, R154.reuse, R12 ;  /* 0x0000009a9c0c723c */ /* 0x080ff0000000180c */
[C---:B------:R-:W-:Y:S08]  /*7e40*/  HMMA.16816.F32 R16, R144.reuse, R154, R16 ;  /* 0x0000009a9010723c */ /* 0x040ff00000001810 */
[-C--:B------:R-:W-:Y:S08]  /*7e50*/  HMMA.16816.F32 R20, R144, R160.reuse, R20 ;  /* 0x000000a09014723c */ /* 0x080ff00000001814 */
[C---:B------:R-:W-:Y:S08]  /*7e60*/  HMMA.16816.F32 R24, R156.reuse, R160, R24 ;  /* 0x000000a09c18723c */ /* 0x040ff00000001818 */
[-C--:B------:R-:W-:Y:S08]  /*7e70*/  HMMA.16816.F32 R28, R156, R162.reuse, R28 ;  /* 0x000000a29c1c723c */ /* 0x080ff0000000181c */
[C---:B------:R-:W-:Y:S08]  /*7e80*/  HMMA.16816.F32 R32, R144.reuse, R162, R32 ;  /* 0x000000a29020723c */ /* 0x040ff00000001820 */
[-C--:B---3--:R-:W-:Y:S08]  /*7e90*/  HMMA.16816.F32 R36, R144, R164.reuse, R36 ;  /* 0x000000a49024723c */ /* 0x088ff00000001824 */
[C---:B------:R-:W-:Y:S08]  /*7ea0*/  HMMA.16816.F32 R40, R156.reuse, R164, R40 ;  /* 0x000000a49c28723c */ /* 0x040ff00000001828 */
[-C--:B------:R-:W-:Y:S08]  /*7eb0*/  HMMA.16816.F32 R44, R156, R166.reuse, R44 ;  /* 0x000000a69c2c723c */ /* 0x080ff0000000182c */
[C---:B------:R-:W-:Y:S08]  /*7ec0*/  HMMA.16816.F32 R48, R144.reuse, R166, R48 ;  /* 0x000000a69030723c */ /* 0x040ff00000001830 */
[-C--:B----4-:R-:W-:Y:S08]  /*7ed0*/  HMMA.16816.F32 R52, R144, R172.reuse, R52 ;  /* 0x000000ac9034723c */ /* 0x090ff00000001834 */
[C---:B------:R-:W-:Y:S08]  /*7ee0*/  HMMA.16816.F32 R56, R156.reuse, R172, R56 ;  /* 0x000000ac9c38723c */ /* 0x040ff00000001838 */
[-C--:B------:R-:W-:Y:S08]  /*7ef0*/  HMMA.16816.F32 R60, R156, R174.reuse, R60 ;  /* 0x000000ae9c3c723c */ /* 0x080ff0000000183c */
[----:B------:R-:W-:Y:S01]  /*7f00*/  HMMA.16816.F32 R64, R144, R174, R64 ;  /* 0x000000ae9040723c */ /* 0x000fe20000001840 */
[----:B------:R-:W1:Y:S07]  /*7f10*/  LDSM.16.M88.4 R144, [R187+0x5000] ;  /* 0x00500000bb90783b */ /* 0x000e6e0000000200 */
[-C--:B--2---:R-:W-:Y:S08]  /*7f20*/  HMMA.16816.F32 R4, R148, R180.reuse, R4 ;  /* 0x000000b49404723c */ /* 0x084ff00000001804 */
[C---:B-----5:R-:W-:Y:S08]  /*7f30*/  HMMA.16816.F32 R8, R136.reuse, R180, R8 ;  /* 0x000000b48808723c */ /* 0x060ff00000001808 */
[-C--:B------:R-:W-:Y:S03]  /*7f40*/  HMMA.16816.F32 R12, R136, R182.reuse, R12 ;  /* 0x000000b6880c723c */ /* 0x080fe6000000180c */
[----:B------:R-:W-:Y:S01]  /*7f50*/  FMUL.FTZ R227, R5, UR6 ;  /* 0x0000000605e37c20 */ /* 0x000fe20008410000 */
[----:B------:R-:W-:Y:S01]  /*7f60*/  FMUL.FTZ R225, R4, UR6 ;  /* 0x0000000604e17c20 */ /* 0x000fe20008410000 */
[----:B------:R-:W-:Y:S01]  /*7f70*/  FMUL.FTZ R181, R6, UR6 ;  /* 0x0000000606b57c20 */ /* 0x000fe20008410000 */
[----:B------:R-:W-:Y:S02]  /*7f80*/  FMUL.FTZ R135, R7, UR6 ;  /* 0x0000000607877c20 */ /* 0x000fe40008410000 */
[C---:B------:R-:W-:Y:S01]  /*7f90*/  HMMA.16816.F32 R16, R148.reuse, R182, R16 ;  /* 0x000000b69410723c */ /* 0x040fe20000001810 */
[----:B------:R-:W-:Y:S03]  /*7fa0*/  MUFU.TANH R227, R227 ;  /* 0x000000e300e37308 */ /* 0x000fe60000002400 */
[----:B------:R-:W-:Y:S01]  /*7fb0*/  FMUL.FTZ R235, R11, UR6 ;  /* 0x000000060beb7c20 */ /* 0x000fe20008410000 */
[----:B------:R-:W-:Y:S01]  /*7fc0*/  FMUL.FTZ R237, R9, UR6 ;  /* 0x0000000609ed7c20 */ /* 0x000fe20008410000 */
[----:B------:R-:W-:Y:S01]  /*7fd0*/  FMUL.FTZ R233, R10, UR6 ;  /* 0x000000060ae97c20 */ /* 0x000fe20008410000 */
[----:B------:R-:W-:Y:S01]  /*7fe0*/  FMUL.FTZ R239, R8, UR6 ;  /* 0x0000000608ef7c20 */ /* 0x000fe20008410000 */
[-C--:B------:R-:W-:Y:S03]  /*7ff0*/  HMMA.16816.F32 R20, R148, R140.reuse, R20 ;  /* 0x0000008c9414723c */ /* 0x080fe60000001814 */
[----:B------:R-:W-:Y:S01]  /*8000*/  MUFU.TANH R225, R225 ;  /* 0x000000e100e17308 */ /* 0x000fe20000002400 */
[----:B------:R-:W-:Y:S01]  /*8010*/  FMUL.FTZ R182, R15, UR6 ;  /* 0x000000060fb67c20 */ /* 0x000fe20008410000 */
[----:B------:R-:W-:Y:S01]  /*8020*/  FMUL.FTZ R134, R14, UR6 ;  /* 0x000000060e867c20 */ /* 0x000fe20008410000 */
[----:B------:R-:W-:Y:S01]  /*8030*/  FMUL.FTZ R183, R13, UR6 ;  /* 0x000000060db77c20 */ /* 0x000fe20008410000 */
[----:B------:R-:W-:Y:S01]  /*8040*/  FMUL.FTZ R229, R12, UR6 ;  /* 0x000000060ce57c20 */ /* 0x000fe20008410000 */
[C---:B------:R-:W-:Y:S05]  /*8050*/  HMMA.16816.F32 R24, R136.reuse, R140, R24 ;  /* 0x0000008c8818723c */ /* 0x040fea0000001818 */
[----:B------:R2:W3:Y:S01]  /*8060*/  MUFU.TANH R14, R134 ;  /* 0x00000086000e7308 */ /* 0x0004e20000002400 */
[----:B------:R-:W-:Y:S01]  /*8070*/  FMUL.FTZ R224, R16, UR6 ;  /* 0x0000000610e07c20 */ /* 0x000fe20008410000 */
[----:B------:R-:W-:Y:S01]  /*8080*/  FMUL.FTZ R241, R19, UR6 ;  /* 0x0000000613f17c20 */ /* 0x000fe20008410000 */
[----:B------:R-:W-:Y:S01]  /*8090*/  FMUL.FTZ R180, R18, UR6 ;  /* 0x0000000612b47c20 */ /* 0x000fe20008410000 */
[-C--:B------:R-:W-:Y:S06]  /*80a0*/  HMMA.16816.F32 R28, R136, R142.reuse, R28 ;  /* 0x0000008e881c723c */ /* 0x080fec000000181c */
[----:B------:R-:W-:Y:S01]  /*80b0*/  MUFU.TANH R11, R224 ;  /* 0x000000e0000b7308 */ /* 0x000fe20000002400 */
[----:B------:R-:W-:Y:S01]  /*80c0*/  FMUL.FTZ R247, R23, UR6 ;  /* 0x0000000617f77c20 */ /* 0x000fe20008410000 */
[----:B------:R-:W-:Y:S01]  /*80d0*/  FMUL.FTZ R226, R21, UR6 ;  /* 0x0000000615e27c20 */ /* 0x000fe20008410000 */
[C---:B------:R-:W-:Y:S07]  /*80e0*/  HMMA.16816.F32 R32, R148.reuse, R142, R32 ;  /* 0x0000008e9420723c */ /* 0x040fee0000001820 */
[----:B------:R-:W4:Y:S01]  /*80f0*/  MUFU.TANH R235, R235 ;  /* 0x000000eb00eb7308 */ /* 0x000f220000002400 */
[----:B------:R-:W-:Y:S01]  /*8100*/  FMUL.FTZ R141, R26, UR6 ;  /* 0x000000061a8d7c20 */ /* 0x000fe20008410000 */
[----:B--2---:R-:W-:Y:S01]  /*8110*/  FMUL.FTZ R134, R22, UR6 ;  /* 0x0000000616867c20 */ /* 0x004fe20008410000 */
[----:B------:R-:W-:Y:S01]  /*8120*/  FMUL.FTZ R140, R27, UR6 ;  /* 0x000000061b8c7c20 */ /* 0x000fe20008410000 */
[-C--:B-1----:R-:W-:Y:S06]  /*8130*/  HMMA.16816.F32 R36, R148, R144.reuse, R36 ;  /* 0x000000909424723c */ /* 0x082fec0000001824 */
[----:B------:R1:W-:Y:S01]  /*8140*/  MUFU.TANH R170, R134 ;  /* 0x0000008600aa7308 */ /* 0x0003e20000002400 */
[----:B------:R-:W-:Y:S01]  /*8150*/  FMUL.FTZ R231, R28, UR6 ;  /* 0x000000061ce77c20 */ /* 0x000fe20008410000 */
[----:B------:R-:W-:Y:S01]  /*8160*/  FMUL.FTZ R243, R31, UR6 ;  /* 0x000000061ff37c20 */ /* 0x000fe20008410000 */
[C---:B------:R-:W-:Y:S07]  /*8170*/  HMMA.16816.F32 R40, R136.reuse, R144, R40 ;  /* 0x000000908828723c */ /* 0x040fee0000001828 */
[----:B------:R2:W-:Y:S01]  /*8180*/  MUFU.TANH R174, R140 ;  /* 0x0000008c00ae7308 */ /* 0x0005e20000002400 */
[----:B------:R-:W-:Y:S01]  /*8190*/  FMUL.FTZ R143, R33, UR6 ;  /* 0x00000006218f7c20 */ /* 0x000fe20008410000 */
[----:B------:R-:W-:Y:S01]  /*81a0*/  FMUL.FTZ R249, R34, UR6 ;  /* 0x0000000622f97c20 */ /* 0x000fe20008410000 */
[----:B------:R-:W-:Y:S01]  /*81b0*/  FMUL.FTZ R251, R32, UR6 ;  /* 0x0000000620fb7c20 */ /* 0x000fe20008410000 */
[----:B------:R-:W-:Y:S01]  /*81c0*/  FMUL.FTZ R245, R35, UR6 ;  /* 0x0000000623f57c20 */ /* 0x000fe20008410000 */
[-C--:B------:R-:W-:Y:S05]  /*81d0*/  HMMA.16816.F32 R44, R136, R146.reuse, R44 ;  /* 0x00000092882c723c */ /* 0x080fea000000182c */
[----:B------:R5:W-:Y:S01]  /*81e0*/  MUFU.TANH R166, R141 ;  /* 0x0000008d00a67308 */ /* 0x000be20000002400 */
[----:B-1----:R-:W-:Y:S01]  /*81f0*/  FMUL.FTZ R134, R30, UR6 ;  /* 0x000000061e867c20 */ /* 0x002fe20008410000 */
[----:B------:R-:W-:Y:S01]  /*8200*/  FMUL.FTZ R234, R38, UR6 ;  /* 0x0000000626ea7c20 */ /* 0x000fe20008410000 */
[----:B------:R-:W-:Y:S01]  /*8210*/  FMUL.FTZ R240, R39, UR6 ;  /* 0x0000000627f07c20 */ /* 0x000fe20008410000 */
[C---:B------:R-:W-:Y:S06]  /*8220*/  HMMA.16816.F32 R48, R148.reuse, R146, R48 ;  /* 0x000000929430723c */ /* 0x040fec0000001830 */
[----:B------:R1:W-:Y:S01]  /*8230*/  MUFU.TANH R178, R134 ;  /* 0x0000008600b27308 */ /* 0x0003e20000002400 */
[----:B--2---:R-:W-:Y:S02]  /*8240*/  IMAD R140, R219, 0x40, R218 ;  /* 0x00000040db8c7824 */ /* 0x004fe400078e02da */
[----:B------:R-:W-:Y:S01]  /*8250*/  FMUL.FTZ R242, R42, UR6 ;  /* 0x000000062af27c20 */ /* 0x000fe20008410000 */
[----:B------:R-:W-:Y:S01]  /*8260*/  FMUL.FTZ R248, R40, UR6 ;  /* 0x0000000628f87c20 */ /* 0x000fe20008410000 */
[----:B------:R-:W-:Y:S01]  /*8270*/  FMUL.FTZ R236, R43, UR6 ;  /* 0x000000062bec7c20 */ /* 0x000fe20008410000 */
[----:B------:R-:W-:Y:S04]  /*8280*/  FMUL.FTZ R250, R41, UR6 ;  /* 0x0000000629fa7c20 */ /* 0x000fe80008410000 */
[----:B------:R2:W-:Y:S01]  /*8290*/  MUFU.TANH R173, R143 ;  /* 0x0000008f00ad7308 */ /* 0x0005e20000002400 */
[----:B-----5:R-:W-:Y:S01]  /*82a0*/  FMUL.FTZ R141, R29, UR6 ;  /* 0x000000061d8d7c20 */ /* 0x020fe20008410000 */
[----:B------:R-:W-:Y:S01]  /*82b0*/  FMUL.FTZ R252, R45, UR6 ;  /* 0x000000062dfc7c20 */ /* 0x000fe20008410000 */
[----:B------:R-:W-:Y:S01]  /*82c0*/  FMUL.FTZ R232, R46, UR6 ;  /* 0x000000062ee87c20 */ /* 0x000fe20008410000 */
[----:B------:R-:W-:Y:S06]  /*82d0*/  FMUL.FTZ R238, R47, UR6 ;  /* 0x000000062fee7c20 */ /* 0x000fec0008410000 */
[----:B------:R5:W-:Y:S01]  /*82e0*/  MUFU.TANH R165, R141 ;  /* 0x0000008d00a57308 */ /* 0x000be20000002400 */
[----:B-1----:R-:W-:Y:S01]  /*82f0*/  IADD3 R134, PT, PT, R217, -R140, RZ ;  /* 0x8000008cd9867210 */ /* 0x002fe20007ffe0ff */
[----:B------:R-:W-:Y:S01]  /*8300*/  FMUL.FTZ R48, R48, UR6 ;  /* 0x0000000630307c20 */ /* 0x000fe20008410000 */
[----:B------:R-:W-:Y:S01]  /*8310*/  FMUL.FTZ R49, R49, UR6 ;  /* 0x0000000631317c20 */ /* 0x000fe20008410000 */
[----:B------:R-:W-:Y:S01]  /*8320*/  FMUL.FTZ R246, R50, UR6 ;  /* 0x0000000632f67c20 */ /* 0x000fe20008410000 */
[C---:B------:R-:W-:Y:S01]  /*8330*/  IADD3 R142, PT, PT, R134.reuse, 0x40, RZ ;  /* 0x00000040868e7810 */ /* 0x040fe20007ffe0ff */
[C---:B------:R-:W-:Y:S04]  /*8340*/  VIADD R224, R134.reuse, 0x47 ;  /* 0x0000004786e07836 */ /* 0x040fe80000000000 */
[----:B------:R-:W1:Y:S01]  /*8350*/  MUFU.TANH R233, R233 ;  /* 0x000000e900e97308 */ /* 0x000e620000002400 */
[C---:B------:R-:W-:Y:S01]  /*8360*/  IADD3 R140, PT, PT, R134.reuse, 0x48, RZ ;  /* 0x00000048868c7810 */ /* 0x040fe20007ffe0ff */
[----:B--2---:R-:W-:Y:S01]  /*8370*/  FMUL.FTZ R143, R37, UR6 ;  /* 0x00000006258f7c20 */ /* 0x004fe20008410000 */
[----:B------:R-:W-:Y:S01]  /*8380*/  IABS R142, R142 ;  /* 0x0000008e008e7213 */ /* 0x000fe20000000000 */
[----:B------:R-:W-:Y:S01]  /*8390*/  FMUL.FTZ R244, R51, UR6 ;  /* 0x0000000633f47c20 */ /* 0x000fe20008410000 */
[----:B------:R-:W-:Y:S02]  /*83a0*/  IABS R224, R224 ;  /* 0x000000e000e07213 */ /* 0x000fe40000000000 */
[----:B------:R-:W-:Y:S03]  /*83b0*/  I2FP.F32.S32 R142, R142 ;  /* 0x0000008e008e7245 */ /* 0x000fe60000201400 */
[----:B------:R2:W2:Y:S01]  /*83c0*/  MUFU.TANH R10, R182 ;  /* 0x000000b6000a7308 */ /* 0x0004a20000002400 */
[----:B------:R-:W-:Y:S02]  /*83d0*/  I2FP.F32.S32 R224, R224 ;  /* 0x000000e000e07245 */ /* 0x000fe40000201400 */
[----:B-----5:R-:W-:Y:S01]  /*83e0*/  IADD3 R141, PT, PT, R134, 0x3f, RZ ;  /* 0x0000003f868d7810 */ /* 0x020fe20007ffe0ff */
[----:B---3--:R-:W-:Y:S01]  /*83f0*/  FFMA.FTZ R14, R142, -R0, R14 ;  /* 0x800000008e0e7223 */ /* 0x008fe2000001000e */
[----:B------:R-:W-:Y:S01]  /*8400*/  IABS R140, R140 ;  /* 0x0000008c008c7213 */ /* 0x000fe20000000000 */
[----:B----4-:R-:W-:Y:S01]  /*8410*/  FFMA.FTZ R30, R224, -R0, R235 ;  /* 0x80000000e01e7223 */ /* 0x010fe200000100eb */
[----:B------:R-:W-:Y:S03]  /*8420*/  IABS R141, R141 ;  /* 0x0000008d008d7213 */ /* 0x000fe60000000000 */
[----:B------:R-:W3:Y:S01]  /*8430*/  MUFU.TANH R239, R239 ;  /* 0x000000ef00ef7308 */ /* 0x000ee20000002400 */
[----:B------:R-:W-:Y:S01]  /*8440*/  I2FP.F32.S32 R140, R140 ;  /* 0x0000008c008c7245 */ /* 0x000fe20000201400 */
[----:B------:R-:W-:Y:S01]  /*8450*/  VIADD R224, R134, 0x38 ;  /* 0x0000003886e07836 */ /* 0x000fe20000000000 */
[----:B------:R-:W-:Y:S03]  /*8460*/  I2FP.F32.S32 R141, R141 ;  /* 0x0000008d008d7245 */ /* 0x000fe60000201400 */
[----:B-1----:R-:W-:Y:S01]  /*8470*/  FFMA.FTZ R22, R140, -R0, R233 ;  /* 0x800000008c167223 */ /* 0x002fe200000100e9 */
[----:B------:R-:W-:Y:S03]  /*8480*/  IABS R140, R134 ;  /* 0x00000086008c7213 */ /* 0x000fe60000000000 */
[----:B------:R-:W1:Y:S01]  /*8490*/  MUFU.TANH R18, R180 ;  /* 0x000000b400127308 */ /* 0x000e620000002400 */
[----:B------:R-:W-:Y:S01]  /*84a0*/  IABS R224, R224 ;  /* 0x000000e000e07213 */ /* 0x000fe20000000000 */
[----:B--2---:R-:W-:Y:S01]  /*84b0*/  FMUL.FTZ R182, R17, UR6 ;  /* 0x0000000611b67c20 */ /* 0x004fe20008410000 */
[C---:B------:R-:W-:Y:S01]  /*84c0*/  FFMA.FTZ R10, R141.reuse, -R0, R10 ;  /* 0x800000008d0a7223 */ /* 0x040fe2000001000a */
[----:B------:R-:W-:Y:S01]  /*84d0*/  I2FP.F32.S32 R140, R140 ;  /* 0x0000008c008c7245 */ /* 0x000fe20000201400 */
[----:B------:R-:W-:Y:S01]  /*84e0*/  FMUL.FTZ R233, R36, UR6 ;  /* 0x0000000624e97c20 */ /* 0x000fe20008410000 */
[----:B------:R-:W-:Y:S04]  /*84f0*/  I2FP.F32.S32 R224, R224 ;  /* 0x000000e000e07245 */ /* 0x000fe80000201400 */
[----:B------:R-:W2:Y:S01]  /*8500*/  MUFU.TANH R237, R237 ;  /* 0x000000ed00ed7308 */ /* 0x000ea20000002400 */
[-C--:B------:R-:W-:Y:S01]  /*8510*/  FFMA.FTZ R13, R140, -R0.reuse, R225 ;  /* 0x800000008c0d7223 */ /* 0x080fe200000100e1 */
[-C--:B---3--:R-:W-:Y:S01]  /*8520*/  FFMA.FTZ R38, R142, -R0.reuse, R239 ;  /* 0x800000008e267223 */ /* 0x088fe200000100ef */
[----:B------:R-:W-:Y:S01]  /*8530*/  IADD3 R142, PT, PT, R134, -0x8, RZ ;  /* 0xfffffff8868e7810 */ /* 0x000fe20007ffe0ff */
[----:B------:R-:W-:Y:S01]  /*8540*/  FFMA.FTZ R166, R224, -R0, R166 ;  /* 0x80000000e0a67223 */ /* 0x000fe200000100a6 */
[----:B------:R-:W-:Y:S02]  /*8550*/  VIADD R225, R134, 0x30 ;  /* 0x0000003086e17836 */ /* 0x000fe40000000000 */
[----:B------:R-:W-:Y:S03]  /*8560*/  IABS R142, R142 ;  /* 0x0000008e008e7213 */ /* 0x000fe60000000000 */
[----:B------:R3:W-:Y:S01]  /*8570*/  MUFU.TANH R235, R143 ;  /* 0x0000008f00eb7308 */ /* 0x0007e20000002400 */
[----:B-1----:R-:W-:Y:S01]  /*8580*/  FFMA.FTZ R18, R140, -R0, R18 ;  /* 0x800000008c127223 */ /* 0x002fe20000010012 */
[----:B------:R-:W-:Y:S01]  /*8590*/  VIADD R140, R134, 0xffffffff ;  /* 0xffffffff868c7836 */ /* 0x000fe20000000000 */
[----:B------:R-:W-:Y:S01]  /*85a0*/  IABS R225, R225 ;  /* 0x000000e100e17213 */ /* 0x000fe20000000000 */
[----:B------:R-:W-:Y:S06]  /*85b0*/  FMUL.FTZ R180, R20, UR6 ;  /* 0x0000000614b47c20 */ /* 0x000fec0008410000 */
[----:B------:R-:W1:Y:S01]  /*85c0*/  MUFU.TANH R241, R241 ;  /* 0x000000f100f17308 */ /* 0x000e620000002400 */
[----:B------:R-:W-:Y:S01]  /*85d0*/  IABS R140, R140 ;  /* 0x0000008c008c7213 */ /* 0x000fe20000000000 */
[-C--:B--2---:R-:W-:Y:S01]  /*85e0*/  FFMA.FTZ R34, R141, -R0.reuse, R237 ;  /* 0x800000008d227223 */ /* 0x084fe200000100ed */
[----:B------:R-:W-:Y:S02]  /*85f0*/  IADD3 R141, PT, PT, R134, -0x9, RZ ;  /* 0xfffffff7868d7810 */ /* 0x000fe40007ffe0ff */
[----:B------:R-:W-:Y:S05]  /*8600*/  I2FP.F32.S32 R225, R225 ;  /* 0x000000e100e17245 */ /* 0x000fea0000201400 */
[----:B------:R-:W2:Y:S01]  /*8610*/  MUFU.TANH R9, R182 ;  /* 0x000000b600097308 */ /* 0x000ea20000002400 */
[----:B---3--:R-:W-:Y:S01]  /*8620*/  IABS R143, R141 ;  /* 0x0000008d008f7213 */ /* 0x008fe20000000000 */
[----:B------:R-:W-:Y:S01]  /*8630*/  FFMA.FTZ R178, R225, -R0, R178 ;  /* 0x80000000e1b27223 */ /* 0x000fe200000100b2 */
[----:B------:R-:W-:Y:S02]  /*8640*/  MOV R141, R142 ;  /* 0x0000008e008d7202 */ /* 0x000fe40000000f00 */
[----:B------:R-:W-:Y:S05]  /*8650*/  I2FP.F32.S32 R142, R140 ;  /* 0x0000008c008e7245 */ /* 0x000fea0000201400 */
[----:B------:R-:W3:Y:S01]  /*8660*/  MUFU.TANH R247, R247 ;  /* 0x000000f700f77308 */ /* 0x000ee20000002400 */
[----:B------:R-:W-:Y:S01]  /*8670*/  MOV R140, R143 ;  /* 0x0000008f008c7202 */ /* 0x000fe20000000f00 */
[CC--:B------:R-:W-:Y:S01]  /*8680*/  FFMA.FTZ R15, R142.reuse, -R0.reuse, R227 ;  /* 0x800000008e0f7223 */ /* 0x0c0fe200000100e3 */
[----:B------:R-:W-:Y:S01]  /*8690*/  I2FP.F32.S32 R141, R141 ;  /* 0x0000008d008d7245 */ /* 0x000fe20000201400 */
[----:B-1----:R-:W-:Y:S01]  /*86a0*/  FFMA.FTZ R26, R142, -R0, R241 ;  /* 0x800000008e1a7223 */ /* 0x002fe200000100f1 */
[----:B------:R-:W-:Y:S01]  /*86b0*/  I2FP.F32.S32 R140, R140 ;  /* 0x0000008c008c7245 */ /* 0x000fe20000201400 */
[----:B------:R-:W-:Y:S04]  /*86c0*/  FMUL.FTZ R241, R44, UR6 ;  /* 0x000000062cf17c20 */ /* 0x000fe80008410000 */
[----:B------:R1:W-:Y:S01]  /*86d0*/  MUFU.TANH R169, R180 ;  /* 0x000000b400a97308 */ /* 0x0003e20000002400 */
[CC--:B------:R-:W-:Y:S01]  /*86e0*/  FFMA.FTZ R11, R141.reuse, -R0.reuse, R11 ;  /* 0x800000008d0b7223 */ /* 0x0c0fe2000001000b */
[-C--:B------:R-:W-:Y:S01]  /*86f0*/  FFMA.FTZ R170, R141, -R0.reuse, R170 ;  /* 0x800000008daa7223 */ /* 0x080fe200000100aa */
[-C--:B--2---:R-:W-:Y:S01]  /*8700*/  FFMA.FTZ R9, R140, -R0.reuse, R9 ;  /* 0x800000008c097223 */ /* 0x084fe20000010009 */
[----:B------:R-:W-:Y:S06]  /*8710*/  FMUL.FTZ R182, R24, UR6 ;  /* 0x0000000618b67c20 */ /* 0x000fec0008410000 */
[----:B------:R-:W-:Y:S01]  /*8720*/  MUFU.TANH R249, R249 ;  /* 0x000000f900f97308 */ /* 0x000fe20000002400 */
[-C--:B---3--:R-:W-:Y:S02]  /*8730*/  FFMA.FTZ R247, R140, -R0.reuse, R247 ;  /* 0x800000008cf77223 */ /* 0x088fe400000100f7 */
[----:B------:R-:W2:Y:S01]  /*8740*/  LDSM.16.M88.4 R140, [R187+0x5800] ;  /* 0x00580000bb8c783b */ /* 0x000ea20000000200 */
[----:B------:R-:W-:Y:S06]  /*8750*/  DEPBAR.LE SB0, 0x0 ;  /* 0x000080000000791a */ /* 0x000fec0000000000 */
[----:B------:R-:W3:Y:S01]  /*8760*/  MUFU.TANH R182, R182 ;  /* 0x000000b600b67308 */ /* 0x000ee20000002400 */
[----:B-1----:R-:W-:Y:S09]  /*8770*/  FMUL.FTZ R180, R25, UR6 ;  /* 0x0000000619b47c20 */ /* 0x002ff20008410000 */
[----:B------:R1:W-:Y:S01]  /*8780*/  MUFU.TANH R239, R48 ;  /* 0x0000003000ef7308 */ /* 0x0003e20000002400 */
[----:B------:R-:W-:Y:S09]  /*8790*/  BAR.SYNC.DEFER_BLOCKING 0x0 ;  /* 0x0000000000007b1d */ /* 0x000ff20000010000 */
[----:B------:R4:W-:Y:S01]  /*87a0*/  MUFU.TANH R237, R49 ;  /* 0x0000003100ed7308 */ /* 0x0009e20000002400 */
[----:B---3--:R-:W-:Y:S01]  /*87b0*/  FFMA.FTZ R45, R225, -R0, R182 ;  /* 0x80000000e12d7223 */ /* 0x008fe200000100b6 */
[C---:B------:R-:W-:Y:S04]  /*87c0*/  IADD3 R182, PT, PT, R134.reuse, -0x10, RZ ;  /* 0xfffffff086b67810 */ /* 0x040fe80007ffe0ff */
[----:B------:R-:W-:Y:S04]  /*87d0*/  IABS R50, R182 ;  /* 0x000000b600327213 */ /* 0x000fe80000000000 */
[----:B------:R-:W-:Y:S01]  /*87e0*/  MUFU.TANH R240, R240 ;  /* 0x000000f000f07308 */ /* 0x000fe20000002400 */
[----:B------:R-:W-:Y:S01]  /*87f0*/  VIADD R182, R134, 0xffffffe8 ;  /* 0xffffffe886b67836 */ /* 0x000fe20000000000 */
[----:B------:R-:W-:Y:S04]  /*8800*/  I2FP.F32.S32 R50, R50 ;  /* 0x0000003200327245 */ /* 0x000fe80000201400 */
[----:B------:R-:W-:Y:S04]  /*8810*/  IABS R51, R182 ;  /* 0x000000b600337213 */ /* 0x000fe80000000000 */
[----:B------:R-:W-:Y:S01]  /*8820*/  MUFU.TANH R231, R231 ;  /* 0x000000e700e77308 */ /* 0x000fe20000002400 */
[CC--:B------:R-:W-:Y:S01]  /*8830*/  FFMA.FTZ R169, R50.reuse, -R0.reuse, R169 ;  /* 0x8000000032a97223 */ /* 0x0c0fe200000100a9 */
[----:B------:R-:W-:Y:S01]  /*8840*/  FFMA.FTZ R249, R50, -R0, R249 ;  /* 0x8000000032f97223 */ /* 0x000fe200000100f9 */
[-C--:B--2---:R-:W-:Y:S07]  /*8850*/  HMMA.16816.F32 R52, R148, R140.reuse, R52 ;  /* 0x0000008c9434723c */ /* 0x084fee0000001834 */
[----:B------:R-:W2:Y:S01]  /*8860*/  MUFU.TANH R242, R242 ;  /* 0x000000f200f27308 */ /* 0x000ea20000002400 */
[C---:B------:R-:W-:Y:S01]  /*8870*/  IADD3 R50, PT, PT, R134.reuse, 0x28, RZ ;  /* 0x0000002886327810 */ /* 0x040fe20007ffe0ff */
[C---:B------:R-:W-:Y:S04]  /*8880*/  HMMA.16816.F32 R56, R136.reuse, R140, R56 ;  /* 0x0000008c8838723c */ /* 0x040fe80000001838 */
[C---:B------:R-:W-:Y:S04]  /*8890*/  IADD3 R141, PT, PT, R134.reuse, -0x19, RZ ;  /* 0xffffffe7868d7810 */ /* 0x040fe80007ffe0ff */
[----:B------:R-:W3:Y:S01]  /*88a0*/  MUFU.TANH R229, R229 ;  /* 0x000000e500e57308 */ /* 0x000ee20000002400 */
[----:B------:R-:W-:Y:S01]  /*88b0*/  VIADD R140, R134, 0x20 ;  /* 0x00000020868c7836 */ /* 0x000fe20000000000 */
[----:B------:R-:W-:Y:S01]  /*88c0*/  IABS R50, R50 ;  /* 0x0000003200327213 */ /* 0x000fe20000000000 */
[-C--:B------:R-:W-:Y:S03]  /*88d0*/  HMMA.16816.F32 R60, R136, R142.reuse, R60 ;  /* 0x0000008e883c723c */ /* 0x080fe6000000183c */
[----:B-1----:R-:W-:Y:S01]  /*88e0*/  IABS R48, R141 ;  /* 0x0000008d00307213 */ /* 0x002fe20000000000 */
[----:B------:R-:W-:Y:S03]  /*88f0*/  FMUL.FTZ R53, R53, UR6 ;  /* 0x0000000635357c20 */ /* 0x000fe60008410000 */
[----:B------:R-:W1:Y:S01]  /*8900*/  MUFU.TANH R251, R251 ;  /* 0x000000fb00fb7308 */ /* 0x000e620000002400 */
[----:B------:R-:W-:Y:S01]  /*8910*/  I2FP.F32.S32 R50, R50 ;  /* 0x0000003200327245 */ /* 0x000fe20000201400 */
[----:B------:R-:W-:Y:S01]  /*8920*/  FMUL.FTZ R52, R52, UR6 ;  /* 0x0000000634347c20 */ /* 0x000fe20008410000 */
[----:B------:R-:W-:Y:S01]  /*8930*/  I2FP.F32.S32 R48, R48 ;  /* 0x0000003000307245 */ /* 0x000fe20000201400 */
[----:B------:R-:W-:Y:S01]  /*8940*/  FMUL.FTZ R55, R55, UR6 ;  /* 0x0000000637377c20 */ /* 0x000fe20008410000 */
[----:B----4-:R-:W-:Y:S01]  /*8950*/  IABS R49, R140 ;  /* 0x0000008c00317213 */ /* 0x010fe20000000000 */
[-C--:B--2---:R-:W-:Y:S01]  /*8960*/  FFMA.FTZ R242, R50, -R0.reuse, R242 ;  /* 0x8000000032f27223 */ /* 0x084fe200000100f2 */
[----:B------:R-:W-:Y:S03]  /*8970*/  I2FP.F32.S32 R51, R51 ;  /* 0x0000003300337245 */ /* 0x000fe60000201400 */
[----:B------:R-:W2:Y:S01]  /*8980*/  MUFU.TANH R234, R234 ;  /* 0x000000ea00ea7308 */ /* 0x000ea20000002400 */
[CC--:B------:R-:W-:Y:S01]  /*8990*/  FFMA.FTZ R173, R48.reuse, -R0.reuse, R173 ;  /* 0x8000000030ad7223 */ /* 0x0c0fe200000100ad */
[-C--:B------:R-:W-:Y:S01]  /*89a0*/  FFMA.FTZ R240, R48, -R0.reuse, R240 ;  /* 0x8000000030f07223 */ /* 0x080fe200000100f0 */
[----:B------:R-:W-:Y:S01]  /*89b0*/  I2FP.F32.S32 R49, R49 ;  /* 0x0000003100317245 */ /* 0x000fe20000201400 */
[-C--:B------:R-:W-:Y:S01]  /*89c0*/  FFMA.FTZ R48, R50, -R0.reuse, R231 ;  /* 0x8000000032307223 */ /* 0x080fe200000100e7 */
[----:B------:R-:W-:Y:S01]  /*89d0*/  IADD3 R50, PT, PT, R134, -0x21, RZ ;  /* 0xffffffdf86327810 */ /* 0x000fe20007ffe0ff */
[----:B---3--:R-:W-:Y:S01]  /*89e0*/  FFMA.FTZ R42, R224, -R0, R229 ;  /* 0x80000000e02a7223 */ /* 0x008fe200000100e5 */
[----:B------:R-:W-:Y:S03]  /*89f0*/  IADD3 R224, PT, PT, R134, 0x37, RZ ;  /* 0x0000003786e07810 */ /* 0x000fe60007ffe0ff */
[----:B------:R-:W3:Y:S01]  /*8a00*/  MUFU.TANH R248, R248 ;  /* 0x000000f800f87308 */ /* 0x000ee20000002400 */
[----:B------:R-:W-:Y:S01]  /*8a10*/  IABS R50, R50 ;  /* 0x0000003200327213 */ /* 0x000fe20000000000 */
[----:B-1----:R-:W-:Y:S01]  /*8a20*/  FFMA.FTZ R251, R51, -R0, R251 ;  /* 0x8000000033fb7223 */ /* 0x002fe200000100fb */
[----:B------:R-:W-:Y:S01]  /*8a30*/  FMUL.FTZ R58, R58, UR6 ;  /* 0x000000063a3a7c20 */ /* 0x000fe20008410000 */
[----:B------:R-:W-:Y:S01]  /*8a40*/  FMUL.FTZ R54, R54, UR6 ;  /* 0x0000000636367c20 */ /* 0x000fe20008410000 */
[----:B------:R-:W-:Y:S01]  /*8a50*/  I2FP.F32.S32 R50, R50 ;  /* 0x0000003200327245 */ /* 0x000fe20000201400 */
[----:B------:R-:W-:Y:S01]  /*8a60*/  FMUL.FTZ R59, R59, UR6 ;  /* 0x000000063b3b7c20 */ /* 0x000fe20008410000 */
[----:B------:R-:W-:Y:S03]  /*8a70*/  HMMA.16816.F32 R64, R148, R142, R64 ;  /* 0x0000008e9440723c */ /* 0x000fe60000001840 */
[----:B------:R-:W1:Y:S01]  /*8a80*/  MUFU.TANH R232, R232 ;  /* 0x000000e800e87308 */ /* 0x000e620000002400 */
[-C--:B--2---:R-:W-:Y:S01]  /*8a90*/  FFMA.FTZ R234, R51, -R0.reuse, R234 ;  /* 0x8000000033ea7223 */ /* 0x084fe200000100ea */
[----:B------:R-:W-:Y:S01]  /*8aa0*/  IADD3 R51, PT, PT, R134, 0x27, RZ ;  /* 0x0000002786337810 */ /* 0x000fe20007ffe0ff */
[-C--:B------:R-:W-:Y:S01]  /*8ab0*/  FFMA.FTZ R235, R50, -R0.reuse, R235 ;  /* 0x8000000032eb7223 */ /* 0x080fe200000100eb */
[----:B------:R-:W-:Y:S01]  /*8ac0*/  FMUL.FTZ R60, R60, UR6 ;  /* 0x000000063c3c7c20 */ /* 0x000fe20008410000 */
[----:B------:R-:W-:Y:S05]  /*8ad0*/  FMUL.FTZ R61, R61, UR6 ;  /* 0x000000063d3d7c20 */ /* 0x000fea0008410000 */
[----:B------:R2:W-:Y:S01]  /*8ae0*/  MUFU.TANH R167, R226 ;  /* 0x000000e200a77308 */ /* 0x0005e20000002400 */
[----:B------:R-:W-:Y:S01]  /*8af0*/  IABS R51, R51 ;  /* 0x0000003300337213 */ /* 0x000fe20000000000 */
[-C--:B---3--:R-:W-:Y:S01]  /*8b00*/  FFMA.FTZ R248, R49, -R0.reuse, R248 ;  /* 0x8000000031f87223 */ /* 0x088fe200000100f8 */
[----:B------:R-:W-:Y:S01]  /*8b10*/  FMUL.FTZ R56, R56, UR6 ;  /* 0x0000000638387c20 */ /* 0x000fe20008410000 */
[----:B------:R-:W-:Y:S01]  /*8b20*/  FMUL.FTZ R62, R62, UR6 ;  /* 0x000000063e3e7c20 */ /* 0x000fe20008410000 */
[----:B------:R-:W-:Y:S01]  /*8b30*/  I2FP.F32.S32 R51, R51 ;  /* 0x0000003300337245 */ /* 0x000fe20000201400 */
[----:B------:R-:W-:Y:S01]  /*8b40*/  FMUL.FTZ R57, R57, UR6 ;  /* 0x0000000639397c20 */ /* 0x000fe20008410000 */
[----:B------:R-:W-:Y:S03]  /*8b50*/  FMUL.FTZ R63, R63, UR6 ;  /* 0x000000063f3f7c20 */ /* 0x000fe60008410000 */
[----:B------:R-:W3:Y:S01]  /*8b60*/  MUFU.TANH R244, R244 ;  /* 0x000000f400f47308 */ /* 0x000ee20000002400 */
[-C--:B-1----:R-:W-:Y:S01]  /*8b70*/  FFMA.FTZ R232, R49, -R0.reuse, R232 ;  /* 0x8000000031e87223 */ /* 0x082fe200000100e8 */
[----:B------:R-:W-:Y:S01]  /*8b80*/  IADD3 R49, PT, PT, R134, 0x1f, RZ ;  /* 0x0000001f86317810 */ /* 0x000fe20007ffe0ff */
[----:B------:R-:W-:Y:S01]  /*8b90*/  FFMA.FTZ R165, R51, -R0, R165 ;  /* 0x8000000033a57223 */ /* 0x000fe200000100a5 */
[----:B------:R-:W-:Y:S01]  /*8ba0*/  FMUL.FTZ R65, R65, UR6 ;  /* 0x0000000641417c20 */ /* 0x000fe20008410000 */
[----:B------:R-:W-:Y:S01]  /*8bb0*/  FMUL.FTZ R66, R66, UR6 ;  /* 0x0000000642427c20 */ /* 0x000fe20008410000 */
[----:B------:R-:W-:Y:S04]  /*8bc0*/  IABS R49, R49 ;  /* 0x0000003100317213 */ /* 0x000fe80000000000 */
[----:B------:R-:W1:Y:S01]  /*8bd0*/  MUFU.TANH R183, R183 ;  /* 0x000000b700b77308 */ /* 0x000e620000002400 */
[----:B------:R-:W-:Y:S01]  /*8be0*/  FMUL.FTZ R64, R64, UR6 ;  /* 0x0000000640407c20 */ /* 0x000fe20008410000 */
[----:B--2---:R-:W-:Y:S01]  /*8bf0*/  IABS R226, R224 ;  /* 0x000000e000e27213 */ /* 0x004fe20000000000 */
[----:B------:R-:W-:Y:S01]  /*8c00*/  FMUL.FTZ R67, R67, UR6 ;  /* 0x0000000643437c20 */ /* 0x000fe20008410000 */
[----:B------:R-:W-:Y:S02]  /*8c10*/  IADD3 R224, PT, PT, R134, 0x2f, RZ ;  /* 0x0000002f86e07810 */ /* 0x000fe40007ffe0ff */
[----:B------:R-:W-:Y:S04]  /*8c20*/  I2FP.F32.S32 R226, R226 ;  /* 0x000000e200e27245 */ /* 0x000fe80000201400 */
[----:B------:R-:W2:Y:S01]  /*8c30*/  MUFU.TANH R236, R236 ;  /* 0x000000ec00ec7308 */ /* 0x000ea20000002400 */
[----:B------:R-:W-:Y:S01]  /*8c40*/  IABS R224, R224 ;  /* 0x000000e000e07213 */ /* 0x000fe20000000000 */
[-C--:B---3--:R-:W-:Y:S01]  /*8c50*/  FFMA.FTZ R244, R50, -R0.reuse, R244 ;  /* 0x8000000032f47223 */ /* 0x088fe200000100f4 */
[----:B------:R-:W-:Y:S01]  /*8c60*/  I2FP.F32.S32 R49, R49 ;  /* 0x0000003100317245 */ /* 0x000fe20000201400 */
[----:B------:R-:W-:Y:S01]  /*8c70*/  FFMA.FTZ R174, R226, -R0, R174 ;  /* 0x80000000e2ae7223 */ /* 0x000fe200000100ae */
[----:B------:R-:W-:Y:S05]  /*8c80*/  IADD3 R50, PT, PT, R134, 0x18, RZ ;  /* 0x0000001886327810 */ /* 0x000fea0007ffe0ff */
[----:B------:R-:W3:Y:S01]  /*8c90*/  MUFU.TANH R250, R250 ;  /* 0x000000fa00fa7308 */ /* 0x000ee20000002400 */
[----:B------:R-:W-:Y:S01]  /*8ca0*/  IABS R50, R50 ;  /* 0x0000003200327213 */ /* 0x000fe20000000000 */
[----:B-1----:R-:W-:Y:S01]  /*8cb0*/  FFMA.FTZ R17, R226, -R0, R183 ;  /* 0x80000000e2117223 */ /* 0x002fe200000100b7 */
[----:B------:R-:W-:Y:S02]  /*8cc0*/  I2FP.F32.S32 R183, R224 ;  /* 0x000000e000b77245 */ /* 0x000fe40000201400 */
[----:B------:R-:W-:Y:S05]  /*8cd0*/  I2FP.F32.S32 R50, R50 ;  /* 0x0000003200327245 */ /* 0x000fea0000201400 */
[----:B------:R-:W1:Y:S01]  /*8ce0*/  MUFU.TANH R238, R238 ;  /* 0x000000ee00ee7308 */ /* 0x000e620000002400 */
[-C--:B--2---:R-:W-:Y:S01]  /*8cf0*/  FFMA.FTZ R236, R51, -R0.reuse, R236 ;  /* 0x8000000033ec7223 */ /* 0x084fe200000100ec */
[C---:B------:R-:W-:Y:S04]  /*8d00*/  IADD3 R51, PT, PT, R134.reuse, -0x20, RZ ;  /* 0xffffffe086337810 */ /* 0x040fe80007ffe0ff */
[----:B------:R-:W-:Y:S04]  /*8d10*/  IABS R51, R51 ;  /* 0x0000003300337213 */ /* 0x000fe80000000000 */
[----:B------:R-:W2:Y:S01]  /*8d20*/  MUFU.TANH R180, R180 ;  /* 0x000000b400b47308 */ /* 0x000ea20000002400 */
[CC--:B---3--:R-:W-:Y:S01]  /*8d30*/  FFMA.FTZ R250, R49.reuse, -R0.reuse, R250 ;  /* 0x8000000031fa7223 */ /* 0x0c8fe200000100fa */
[----:B------:R-:W-:Y:S08]  /*8d40*/  I2FP.F32.S32 R51, R51 ;  /* 0x0000003300337245 */ /* 0x000ff00000201400 */
[----:B------:R-:W3:Y:S01]  /*8d50*/  MUFU.TANH R243, R243 ;  /* 0x000000f300f37308 */ /* 0x000ee20000002400 */
[-C--:B-1----:R-:W-:Y:S01]  /*8d60*/  FFMA.FTZ R238, R49, -R0.reuse, R238 ;  /* 0x8000000031ee7223 */ /* 0x082fe200000100ee */
[C---:B------:R-:W-:Y:S08]  /*8d70*/  VIADD R49, R134.reuse, 0xffffffd8 ;  /* 0xffffffd886317836 */ /* 0x040ff00000000000 */
[----:B------:R1:W-:Y:S01]  /*8d80*/  MUFU.TANH R227, R53 ;  /* 0x0000003500e37308 */ /* 0x0003e20000002400 */
[C---:B--2---:R-:W-:Y:S01]  /*8d90*/  FFMA.FTZ R46, R183.reuse, -R0, R180 ;  /* 0x80000000b72e7223 */ /* 0x044fe200000100b4 */
[----:B------:R-:W-:Y:S04]  /*8da0*/  IADD3 R180, PT, PT, R134, -0x11, RZ ;  /* 0xffffffef86b47810 */ /* 0x000fe80007ffe0ff */
[----:B------:R-:W-:Y:S04]  /*8db0*/  IABS R180, R180 ;  /* 0x000000b400b47213 */ /* 0x000fe80000000000 */
[----:B------:R2:W-:Y:S01]  /*8dc0*/  MUFU.TANH R230, R52 ;  /* 0x0000003400e67308 */ /* 0x0005e20000002400 */
[----:B---3--:R-:W-:Y:S01]  /*8dd0*/  FFMA.FTZ R243, R183, -R0, R243 ;  /* 0x80000000b7f37223 */ /* 0x008fe200000100f3 */
[----:B------:R-:W-:Y:S08]  /*8de0*/  I2FP.F32.S32 R180, R180 ;  /* 0x000000b400b47245 */ /* 0x000ff00000201400 */
[----:B------:R-:W3:Y:S01]  /*8df0*/  MUFU.TANH R241, R241 ;  /* 0x000000f100f17308 */ /* 0x000ee20000002400 */
[----:B------:R-:W-:Y:S01]  /*8e00*/  FFMA.FTZ R167, R180, -R0, R167 ;  /* 0x80000000b4a77223 */ /* 0x000fe200000100a7 */
[----:B-1----:R-:W-:Y:S08]  /*8e10*/  IADD3 R53, PT, PT, R134, -0x29, RZ ;  /* 0xffffffd786357810 */ /* 0x002ff00007ffe0ff */
[----:B------:R-:W1:Y:S01]  /*8e20*/  MUFU.TANH R141, R58 ;  /* 0x0000003a008d7308 */ /* 0x000e620000002400 */
[----:B--2---:R-:W-:Y:S02]  /*8e30*/  IABS R52, R49 ;  /* 0x0000003100347213 */ /* 0x004fe40000000000 */
[----:B------:R-:W-:Y:S02]  /*8e40*/  IABS R49, R53 ;  /* 0x0000003500317213 */ /* 0x000fe40000000000 */
[----:B------:R-:W-:Y:S05]  /*8e50*/  I2FP.F32.S32 R52, R52 ;  /* 0x0000003400347245 */ /* 0x000fea0000201400 */
[----:B------:R-:W2:Y:S01]  /*8e60*/  MUFU.TANH R233, R233 ;  /* 0x000000e900e97308 */ /* 0x000ea20000002400 */
[----:B------:R-:W-:Y:S01]  /*8e70*/  I2FP.F32.S32 R49, R49 ;  /* 0x0000003100317245 */ /* 0x000fe20000201400 */
[-C--:B---3--:R-:W-:Y:S01]  /*8e80*/  FFMA.FTZ R241, R50, -R0.reuse, R241 ;  /* 0x8000000032f17223 */ /* 0x088fe200000100f1 */
[-C--:B------:R-:W-:Y:S01]  /*8e90*/  FFMA.FTZ R239, R52, -R0.reuse, R239 ;  /* 0x8000000034ef7223 */ /* 0x080fe200000100ef */
[----:B------:R-:W-:Y:S02]  /*8ea0*/  IADD3 R53, PT, PT, R134, -0x39, RZ ;  /* 0xffffffc786357810 */ /* 0x000fe40007ffe0ff */
[-C--:B------:R-:W-:Y:S04]  /*8eb0*/  FFMA.FTZ R237, R49, -R0.reuse, R237 ;  /* 0x8000000031ed7223 */ /* 0x080fe800000100ed */
[----:B------:R-:W3:Y:S01]  /*8ec0*/  MUFU.TANH R246, R246 ;  /* 0x000000f600f67308 */ /* 0x000ee20000002400 */
[----:B------:R-:W-:Y:S01]  /*8ed0*/  IABS R53, R53 ;  /* 0x0000003500357213 */ /* 0x000fe20000000000 */
[----:B-1----:R-:W-:Y:S01]  /*8ee0*/  FFMA.FTZ R141, R50, -R0, R141 ;  /* 0x80000000328d7223 */ /* 0x002fe2000001008d */
[C---:B------:R-:W-:Y:S02]  /*8ef0*/  VIADD R50, R134.reuse, 0x8 ;  /* 0x0000000886327836 */ /* 0x040fe40000000000 */
[----:B------:R-:W-:Y:S05]  /*8f00*/  I2FP.F32.S32 R53, R53 ;  /* 0x0000003500357245 */ /* 0x000fea0000201400 */
[----:B------:R-:W1:Y:S01]  /*8f10*/  MUFU.TANH R182, R55 ;  /* 0x0000003700b67308 */ /* 0x000e620000002400 */
[----:B------:R-:W-:Y:S01]  /*8f20*/  IABS R50, R50 ;  /* 0x0000003200327213 */ /* 0x000fe20000000000 */
[C---:B--2---:R-:W-:Y:S03]  /*8f30*/  FFMA.FTZ R233, R51.reuse, -R0, R233 ;  /* 0x8000000033e97223 */ /* 0x044fe600000100e9 */
[----:B------:R-:W-:Y:S05]  /*8f40*/  I2FP.F32.S32 R50, R50 ;  /* 0x0000003200327245 */ /* 0x000fea0000201400 */
[----:B------:R-:W2:Y:S01]  /*8f50*/  MUFU.TANH R183, R54 ;  /* 0x0000003600b77308 */ /* 0x000ea20000002400 */
[-C--:B---3--:R-:W-:Y:S01]  /*8f60*/  FFMA.FTZ R246, R51, -R0.reuse, R246 ;  /* 0x8000000033f67223 */ /* 0x088fe200000100f6 */
[C---:B------:R-:W-:Y:S04]  /*8f70*/  IADD3 R51, PT, PT, R134.reuse, 0x17, RZ ;  /* 0x0000001786337810 */ /* 0x040fe80007ffe0ff */
[----:B------:R-:W-:Y:S04]  /*8f80*/  IABS R51, R51 ;  /* 0x0000003300337213 */ /* 0x000fe80000000000 */
[----:B------:R-:W3:Y:S01]  /*8f90*/  MUFU.TANH R181, R181 ;  /* 0x000000b500b57308 */ /* 0x000ee20000002400 */
[-C--:B-1----:R-:W-:Y:S01]  /*8fa0*/  FFMA.FTZ R182, R49, -R0.reuse, R182 ;  /* 0x8000000031b67223 */ /* 0x082fe200000100b6 */
[C---:B------:R-:W-:Y:S02]  /*8fb0*/  IADD3 R49, PT, PT, R134.reuse, 0x7, RZ ;  /* 0x0000000786317810 */ /* 0x040fe40007ffe0ff */
[----:B------:R-:W-:Y:S02]  /*8fc0*/  I2FP.F32.S32 R51, R51 ;  /* 0x0000003300337245 */ /* 0x000fe40000201400 */
[----:B------:R-:W-:Y:S04]  /*8fd0*/  IABS R49, R49 ;  /* 0x0000003100317213 */ /* 0x000fe80000000000 */
[----:B------:R-:W1:Y:S01]  /*8fe0*/  MUFU.TANH R252, R252 ;  /* 0x000000fc00fc7308 */ /* 0x000e620000002400 */
[----:B------:R-:W-:Y:S01]  /*8ff0*/  IADD3 R55, PT, PT, R134, 0xf, RZ ;  /* 0x0000000f86377810 */ /* 0x000fe20007ffe0ff */
[----:B--2---:R-:W-:Y:S01]  /*9000*/  FFMA.FTZ R183, R52, -R0, R183 ;  /* 0x8000000034b77223 */ /* 0x004fe200000100b7 */
[----:B------:R-:W-:Y:S01]  /*9010*/  I2FP.F32.S32 R49, R49 ;  /* 0x0000003100317245 */ /* 0x000fe20000201400 */
[----:B------:R-:W-:Y:S01]  /*9020*/  VIADD R54, R134, 0xffffffc8 ;  /* 0xffffffc886367836 */ /* 0x000fe20000000000 */
[----:B------:R-:W-:Y:S05]  /*9030*/  IABS R55, R55 ;  /* 0x0000003700377213 */ /* 0x000fea0000000000 */
[----:B------:R-:W2:Y:S01]  /*9040*/  MUFU.TANH R140, R59 ;  /* 0x0000003b008c7308 */ /* 0x000ea20000002400 */
[----:B------:R-:W-:Y:S01]  /*9050*/  IABS R54, R54 ;  /* 0x0000003600367213 */ /* 0x000fe20000000000 */
[----:B---3--:R-:W-:Y:S03]  /*9060*/  FFMA.FTZ R52, R50, -R0, R181 ;  /* 0x8000000032347223 */ /* 0x008fe600000100b5 */
[----:B------:R-:W-:Y:S05]  /*9070*/  I2FP.F32.S32 R54, R54 ;  /* 0x0000003600367245 */ /* 0x000fea0000201400 */
[----:B------:R-:W3:Y:S01]  /*9080*/  MUFU.TANH R245, R245 ;  /* 0x000000f500f57308 */ /* 0x000ee20000002400 */
[CC--:B-1----:R-:W-:Y:S09]  /*9090*/  FFMA.FTZ R252, R51.reuse, -R0.reuse, R252 ;  /* 0x8000000033fc7223 */ /* 0x0c2ff200000100fc */
[----:B------:R-:W1:Y:S01]  /*90a0*/  MUFU.TANH R229, R60 ;  /* 0x0000003c00e57308 */ /* 0x000e620000002400 */
[-C--:B--2---:R-:W-:Y:S01]  /*90b0*/  FFMA.FTZ R140, R51, -R0.reuse, R140 ;  /* 0x80000000338c7223 */ /* 0x084fe2000001008c */
[----:B------:R-:W-:Y:S04]  /*90c0*/  IADD3 R51, PT, PT, R134, 0x10, RZ ;  /* 0x0000001086337810 */ /* 0x000fe80007ffe0ff */
[----:B------:R-:W-:Y:S04]  /*90d0*/  IABS R51, R51 ;  /* 0x0000003300337213 */ /* 0x000fe80000000000 */
[----:B------:R-:W2:Y:S01]  /*90e0*/  MUFU.TANH R135, R135 ;  /* 0x0000008700877308 */ /* 0x000ea20000002400 */
[-C--:B---3--:R-:W-:Y:S01]  /*90f0*/  FFMA.FTZ R245, R180, -R0.reuse, R245 ;  /* 0x80000000b4f57223 */ /* 0x088fe200000100f5 */
[----:B------:R-:W-:Y:S02]  /*9100*/  I2FP.F32.S32 R5, R51 ;  /* 0x0000003300057245 */ /* 0x000fe40000201400 */
[----:B------:R-:W-:Y:S06]  /*9110*/  IADD3 R51, PT, PT, R134, -0x31, RZ ;  /* 0xffffffcf86337810 */ /* 0x000fec0007ffe0ff */
[----:B------:R-:W3:Y:S01]  /*9120*/  MUFU.TANH R226, R61 ;  /* 0x0000003d00e27308 */ /* 0x000ee20000002400 */
[----:B------:R-:W-:Y:S01]  /*9130*/  IABS R51, R51 ;  /* 0x0000003300337213 */ /* 0x000fe20000000000 */
[-C--:B-1----:R-:W-:Y:S03]  /*9140*/  FFMA.FTZ R229, R50, -R0.reuse, R229 ;  /* 0x8000000032e57223 */ /* 0x082fe600000100e5 */
[----:B------:R-:W-:Y:S05]  /*9150*/  I2FP.F32.S32 R51, R51 ;  /* 0x0000003300337245 */ /* 0x000fea0000201400 */
[----:B------:R-:W1:Y:S01]  /*9160*/  MUFU.TANH R224, R65 ;  /* 0x0000004100e07308 */ /* 0x000e620000002400 */
[-C--:B--2---:R-:W-:Y:S01]  /*9170*/  FFMA.FTZ R50, R49, -R0.reuse, R135 ;  /* 0x8000000031327223 */ /* 0x084fe20000010087 */
[-C--:B------:R-:W-:Y:S08]  /*9180*/  FFMA.FTZ R227, R51, -R0.reuse, R227 ;  /* 0x8000000033e37223 */ /* 0x080ff000000100e3 */
[----:B------:R-:W2:Y:S01]  /*9190*/  MUFU.TANH R181, R66 ;  /* 0x0000004200b57308 */ /* 0x000ea20000002400 */
[-C--:B---3--:R-:W-:Y:S01]  /*91a0*/  FFMA.FTZ R226, R49, -R0.reuse, R226 ;  /* 0x8000000031e27223 */ /* 0x088fe200000100e2 */
[----:B------:R-:W-:Y:S04]  /*91b0*/  IADD3 R49, PT, PT, R134, -0x30, RZ ;  /* 0xffffffd086317810 */ /* 0x000fe80007ffe0ff */
[----:B------:R-:W-:Y:S04]  /*91c0*/  IABS R49, R49 ;  /* 0x0000003100317213 */ /* 0x000fe80000000000 */
[----:B------:R-:W3:Y:S01]  /*91d0*/  MUFU.TANH R225, R64 ;  /* 0x0000004000e17308 */ /* 0x000ee20000002400 */
[----:B-1----:R-:W-:Y:S01]  /*91e0*/  FFMA.FTZ R224, R53, -R0, R224 ;  /* 0x8000000035e07223 */ /* 0x002fe200000100e0 */
[----:B------:R-:W-:Y:S02]  /*91f0*/  I2FP.F32.S32 R49, R49 ;  /* 0x0000003100317245 */ /* 0x000fe40000201400 */
[----:B------:R-:W-:Y:S06]  /*9200*/  FMNMX3.FTZ R53, R3, R22, R30, !PT ;  /* 0x0000001603357276 */ /* 0x000fec000781001e */
[----:B------:R-:W1:Y:S01]  /*9210*/  MUFU.TANH R180, R67 ;  /* 0x0000004300b47308 */ /* 0x000e620000002400 */
[----:B------:R-:W-:Y:S01]  /*9220*/  FMNMX3.FTZ R53, R53, R14, R10, !PT ;  /* 0x0000000e35357276 */ /* 0x000fe2000781000a */
[CC--:B------:R-:W-:Y:S01]  /*9230*/  FFMA.FTZ R230, R49.reuse, -R0.reuse, R230 ;  /* 0x8000000031e67223 */ /* 0x0c0fe200000100e6 */
[----:B--2---:R-:W-:Y:S01]  /*9240*/  FFMA.FTZ R181, R49, -R0, R181 ;  /* 0x8000000031b57223 */ /* 0x004fe200000100b5 */
[----:B------:R-:W-:Y:S02]  /*9250*/  FMNMX3.FTZ R49, R132, R38, R34, !PT ;  /* 0x0000002684317276 */ /* 0x000fe40007810022 */
[----:B------:R-:W-:Y:S02]  /*9260*/  FMNMX3.FTZ R53, R53, R166, R174, !PT ;  /* 0x000000a635357276 */ /* 0x000fe400078100ae */
[----:B------:R-:W-:Y:S02]  /*9270*/  FMNMX3.FTZ R49, R49, R42, R17, !PT ;  /* 0x0000002a31317276 */ /* 0x000fe40007810011 */
[----:B------:R-:W2:Y:S01]  /*9280*/  MUFU.TANH R228, R56 ;  /* 0x0000003800e47308 */ /* 0x000ea20000002400 */
[----:B------:R-:W-:Y:S01]  /*9290*/  FMNMX3.FTZ R53, R53, R178, R243, !PT ;  /* 0x000000b235357276 */ /* 0x000fe200078100f3 */
[----:B---3--:R-:W-:Y:S01]  /*92a0*/  FFMA.FTZ R225, R54, -R0, R225 ;  /* 0x8000000036e17223 */ /* 0x008fe200000100e1 */
[----:B------:R-:W-:Y:S02]  /*92b0*/  FMNMX3.FTZ R54, R2, R13, R15, !PT ;  /* 0x0000000d02367276 */ /* 0x000fe4000781000f */
[----:B------:R-:W-:Y:S02]  /*92c0*/  FMNMX3.FTZ R49, R49, R45, R46, !PT ;  /* 0x0000002d31317276 */ /* 0x000fe4000781002e */
[----:B------:R-:W-:Y:S03]  /*92d0*/  FMNMX3.FTZ R54, R54, R11, R9, !PT ;  /* 0x0000000b36367276 */ /* 0x000fe60007810009 */
[----:B------:R-:W3:Y:S01]  /*92e0*/  MUFU.TANH R139, R62 ;  /* 0x0000003e008b7308 */ /* 0x000ee20000002400 */
[----:B------:R-:W-:Y:S01]  /*92f0*/  FMNMX3.FTZ R49, R49, R48, R165, !PT ;  /* 0x0000003031317276 */ /* 0x000fe200078100a5 */
[----:B-1----:R-:W-:Y:S01]  /*9300*/  FFMA.FTZ R180, R51, -R0, R180 ;  /* 0x8000000033b47223 */ /* 0x002fe200000100b4 */
[----:B------:R-:W-:Y:S02]  /*9310*/  FMNMX3.FTZ R51, R133, R52, R50, !PT ;  /* 0x0000003485337276 */ /* 0x000fe40007810032 */
[----:B------:R-:W-:Y:S02]  /*9320*/  FMNMX3.FTZ R54, R54, R169, R167, !PT ;  /* 0x000000a936367276 */ /* 0x000fe400078100a7 */
[----:B------:R-:W-:Y:S03]  /*9330*/  FMNMX3.FTZ R49, R49, R248, R250, !PT ;  /* 0x000000f831317276 */ /* 0x000fe600078100fa */
[----:B------:R-:W1:Y:S01]  /*9340*/  MUFU.TANH R231, R57 ;  /* 0x0000003900e77308 */ /* 0x000e620000002400 */
[----:B------:R-:W-:Y:S01]  /*9350*/  FMNMX3.FTZ R54, R54, R251, R173, !PT ;  /* 0x000000fb36367276 */ /* 0x000fe200078100ad */
[----:B--2---:R-:W-:Y:S01]  /*9360*/  FFMA.FTZ R228, R5, -R0, R228 ;  /* 0x8000000005e47223 */ /* 0x004fe200000100e4 */
[----:B------:R-:W-:Y:S02]  /*9370*/  FMNMX3.FTZ R56, R51, R18, R26, !PT ;  /* 0x0000001233387276 */ /* 0x000fe4000781001a */
[----:B------:R-:W-:Y:S02]  /*9380*/  FMNMX3.FTZ R53, R53, R242, R236, !PT ;  /* 0x000000f235357276 */ /* 0x000fe400078100ec */
[----:B------:R-:W-:Y:S03]  /*9390*/  FMNMX3.FTZ R56, R56, R170, R247, !PT ;  /* 0x000000aa38387276 */ /* 0x000fe600078100f7 */
[----:B------:R-:W2:Y:S01]  /*93a0*/  MUFU.TANH R138, R63 ;  /* 0x0000003f008a7308 */ /* 0x000ea20000002400 */
[----:B------:R-:W-:Y:S01]  /*93b0*/  FMNMX3.FTZ R54, R54, R233, R235, !PT ;  /* 0x000000e936367276 */ /* 0x000fe200078100eb */
[----:B---3--:R-:W-:Y:S01]  /*93c0*/  FFMA.FTZ R139, R5, -R0, R139 ;  /* 0x80000000058b7223 */ /* 0x008fe2000001008b */
[----:B------:R-:W-:Y:S02]  /*93d0*/  I2FP.F32.S32 R5, R55 ;  /* 0x0000003700057245 */ /* 0x000fe40000201400 */
[----:B------:R-:W-:Y:S02]  /*93e0*/  FMNMX3.FTZ R51, R56, R249, R245, !PT ;  /* 0x000000f938337276 */ /* 0x000fe400078100f5 */
[----:B------:R-:W-:Y:S02]  /*93f0*/  FMNMX3.FTZ R49, R49, R241, R252, !PT ;  /* 0x000000f131317276 */ /* 0x000fe400078100fc */
[----:B------:R-:W-:Y:S01]  /*9400*/  FMNMX3.FTZ R51, R51, R234, R240, !PT ;  /* 0x000000ea33337276 */ /* 0x000fe200078100f0 */
[----:B-1----:R-:W-:Y:S03]  /*9410*/  FFMA.FTZ R231, R5, -R0, R231 ;  /* 0x8000000005e77223 */ /* 0x002fe600000100e7 */
        /* <DEDUP_REMOVED lines=9> */
[----:B------:R-:W-:Y:S01]  /*94b0*/  FMNMX3.FTZ R5, R5, R139, R138, !PT ;  /* 0x0000008b05057276 */ /* 0x000fe2000781008a */
[----:B------:R-:W-:Y:S06]  /*94c0*/  @P2 BRA `(.L_x_2009) ;  /* 0xffffffe000142947 */ /* 0x000fec000383ffff */
.L_x_2008:
[----:B-1----:R-:W-:Y:S01]  /*94d0*/  SHFL.BFLY PT, R6, R49, 0x2, 0x1f ;  /* 0x0c401f0031067f89 */ /* 0x002fe200000e0000 */
[----:B------:R-:W-:Y:S02]  /*94e0*/  FMNMX3.FTZ R53, R53, R225, R224, !PT ;  /* 0x000000e135357276 */ /* 0x000fe400078100e0 */
[----:B------:R-:W-:Y:S05]  /*94f0*/  FMNMX3.FTZ R51, R51, R181, R180, !PT ;  /* 0x000000b533337276 */ /* 0x000fea00078100b4 */
[----:B------:R-:W-:Y:S08]  /*9500*/  SHFL.BFLY PT, R4, R5, 0x2, 0x1f ;  /* 0x0c401f0005047f89 */ /* 0x000ff000000e0000 */
[----:B------:R-:W-:Y:S08]  /*9510*/  SHFL.BFLY PT, R16, R53, 0x2, 0x1f ;  /* 0x0c401f0035107f89 */ /* 0x000ff000000e0000 */
[----:B------:R-:W1:Y:S02]  /*9520*/  SHFL.BFLY PT, R12, R51, 0x2, 0x1f ;  /* 0x0c401f00330c7f89 */ /* 0x000e6400000e0000 */
[----:B-1----:R-:W-:Y:S02]  /*9530*/  FMNMX.FTZ R19, R51, R12, !PT ;  /* 0x0000000c33137209 */ /* 0x002fe40007810000 */
[----:B------:R-:W-:Y:S02]  /*9540*/  FMNMX.FTZ R8, R49, R6, !PT ;  /* 0x0000000631087209 */ /* 0x000fe40007810000 */
[----:B------:R-:W-:Y:S02]  /*9550*/  FMNMX.FTZ R7, R5, R4, !PT ;  /* 0x0000000405077209 */ /* 0x000fe40007810000 */
[----:B------:R-:W1:Y:S01]  /*9560*/  SHFL.BFLY PT, R136, R19, 0x1, 0x1f ;  /* 0x0c201f0013887f89 */ /* 0x000e6200000e0000 */
[----:B------:R-:W-:Y:S07]  /*9570*/  FMNMX.FTZ R6, R53, R16, !PT ;  /* 0x0000001035067209 */ /* 0x000fee0007810000 */
[----:B------:R-:W2:Y:S08]  /*9580*/  SHFL.BFLY PT, R135, R8, 0x1, 0x1f ;  /* 0x0c201f0008877f89 */ /* 0x000eb000000e0000 */
[----:B------:R-:W3:Y:S08]  /*9590*/  SHFL.BFLY PT, R134, R7, 0x1, 0x1f ;  /* 0x0c201f0007867f89 */ /* 0x000ef000000e0000 */
[----:B------:R-:W4:Y:S01]  /*95a0*/  SHFL.BFLY PT, R137, R6, 0x1, 0x1f ;  /* 0x0c201f0006897f89 */ /* 0x000f2200000e0000 */
[----:B-1----:R-:W-:Y:S02]  /*95b0*/  FMNMX.FTZ R136, R19, R136, !PT ;  /* 0x0000008813887209 */ /* 0x002fe40007810000 */
[----:B--2---:R-:W-:Y:S03]  /*95c0*/  FMNMX.FTZ R135, R8, R135, !PT ;  /* 0x0000008708877209 */ /* 0x004fe60007810000 */
[----:B------:R-:W-:Y:S01]  /*95d0*/  FMUL.FTZ R159, R136, UR4 ;  /* 0x00000004889f7c20 */ /* 0x000fe20008410000 */
[----:B---3--:R-:W-:Y:S01]  /*95e0*/  FMNMX.FTZ R134, R7, R134, !PT ;  /* 0x0000008607867209 */ /* 0x008fe20007810000 */
[C---:B------:R-:W-:Y:S01]  /*95f0*/  FMUL.FTZ R161, R135.reuse, UR4 ;  /* 0x0000000487a17c20 */ /* 0x040fe20008410000 */
[C---:B------:R-:W-:Y:S01]  /*9600*/  FSETP.NEU.FTZ.AND P0, PT, R135.reuse, -INF , PT ;  /* 0xff8000008700780b */ /* 0x040fe20003f1d000 */
[----:B------:R-:W-:Y:S01]  /*9610*/  FADD.FTZ R4, -R135, R132 ;  /* 0x0000008487047221 */ /* 0x000fe20000010100 */
[----:B----4-:R-:W-:Y:S01]  /*9620*/  FMNMX.FTZ R137, R6, R137, !PT ;  /* 0x0000008906897209 */ /* 0x010fe20007810000 */
[C---:B------:R-:W-:Y:S01]  /*9630*/  FMUL.FTZ R157, R134.reuse, UR4 ;  /* 0x00000004869d7c20 */ /* 0x040fe20008410000 */
[----:B------:R-:W-:Y:S01]  /*9640*/  FSEL R161, R161, RZ, P0 ;  /* 0x000000ffa1a17208 */ /* 0x000fe20000000000 */
[C---:B------:R-:W-:Y:S01]  /*9650*/  FADD.FTZ R5, -R134.reuse, R3 ;  /* 0x0000000386057221 */ /* 0x040fe20000010100 */
[----:B------:R-:W-:Y:S01]  /*9660*/  FSETP.NEU.FTZ.AND P0, PT, R134, -INF , PT ;  /* 0xff8000008600780b */ /* 0x000fe20003f1d000 */
[C---:B------:R-:W-:Y:S01]  /*9670*/  FMUL.FTZ R160, R137.reuse, UR4 ;  /* 0x0000000489a07c20 */ /* 0x040fe20008410000 */
[----:B------:R-:W-:Y:S01]  /*9680*/  FSETP.NEU.FTZ.AND P2, PT, R137, -INF , PT ;  /* 0xff8000008900780b */ /* 0x000fe20003f5d000 */
[----:B------:R-:W-:Y:S01]  /*9690*/  FMUL.FTZ R3, R4, UR4 ;  /* 0x0000000404037c20 */ /* 0x000fe20008410000 */
[----:B------:R-:W-:Y:S01]  /*96a0*/  FSEL R157, R157, RZ, P0 ;  /* 0x000000ff9d9d7208 */ /* 0x000fe20000000000 */
[----:B------:R-:W-:Y:S01]  /*96b0*/  FADD.FTZ R4, -R137, R2 ;  /* 0x0000000289047221 */ /* 0x000fe20000010100 */
[----:B------:R-:W-:Y:S01]  /*96c0*/  FSETP.NEU.FTZ.AND P0, PT, R136, -INF , PT ;  /* 0xff8000008800780b */ /* 0x000fe20003f1d000 */
[----:B------:R-:W-:Y:S01]  /*96d0*/  FMUL.FTZ R2, R5, UR4 ;  /* 0x0000000405027c20 */ /* 0x000fe20008410000 */
[----:B------:R-:W-:Y:S01]  /*96e0*/  FSEL R160, R160, RZ, P2 ;  /* 0x000000ffa0a07208 */ /* 0x000fe20001000000 */
[----:B------:R-:W-:Y:S01]  /*96f0*/  FFMA.FTZ R155, R22, UR4, -R157 ;  /* 0x00000004169b7c23 */ /* 0x000fe2000801089d */
[----:B------:R-:W-:Y:S01]  /*9700*/  FSEL R159, R159, RZ, P0 ;  /* 0x000000ff9f9f7208 */ /* 0x000fe20000000000 */
[----:B------:R-:W1:Y:S01]  /*9710*/  LDSM.16.MT88.4 R20, [R190+0x6000] ;  /* 0x00600000be14783b */ /* 0x000e620000004200 */
[----:B------:R-:W-:Y:S01]  /*9720*/  FADD.FTZ R5, -R136, R133 ;  /* 0x0000008588057221 */ /* 0x000fe20000010100 */
[----:B------:R-:W-:Y:S01]  /*9730*/  FMUL.FTZ R133, R4, UR4 ;  /* 0x0000000404857c20 */ /* 0x000fe20008410000 */
[--C-:B------:R-:W-:Y:S01]  /*9740*/  FFMA.FTZ R158, R13, UR4, -R160.reuse ;  /* 0x000000040d9e7c23 */ /* 0x100fe200080108a0 */
[--C-:B------:R-:W-:Y:S01]  /*9750*/  FFMA.FTZ R151, R52, UR4, -R159.reuse ;  /* 0x0000000434977c23 */ /* 0x100fe2000801089f */
[----:B------:R-:W-:Y:S01]  /*9760*/  FMUL.FTZ R132, R5, UR4 ;  /* 0x0000000405847c20 */ /* 0x000fe20008410000 */
[--C-:B------:R-:W-:Y:S01]  /*9770*/  FFMA.FTZ R150, R50, UR4, -R159.reuse ;  /* 0x0000000432967c23 */ /* 0x100fe2000801089f */
[--C-:B------:R-:W-:Y:S01]  /*9780*/  FFMA.FTZ R149, R18, UR4, -R159.reuse ;  /* 0x0000000412957c23 */ /* 0x100fe2000801089f */
[--C-:B------:R-:W-:Y:S01]  /*9790*/  FFMA.FTZ R154, R15, UR4, -R160.reuse ;  /* 0x000000040f9a7c23 */ /* 0x100fe200080108a0 */
[--C-:B------:R-:W-:Y:S01]  /*97a0*/  FFMA.FTZ R153, R11, UR4, -R160.reuse ;  /* 0x000000040b997c23 */ /* 0x100fe200080108a0 */
[--C-:B------:R-:W-:Y:S01]  /*97b0*/  FFMA.FTZ R152, R9, UR4, -R160.reuse ;  /* 0x0000000409987c23 */ /* 0x100fe200080108a0 */
[----:B------:R-:W-:Y:S01]  /*97c0*/  FFMA.FTZ R148, R26, UR4, -R159 ;  /* 0x000000041a947c23 */ /* 0x000fe2000801089f */
[----:B------:R-:W2:Y:S01]  /*97d0*/  MUFU.EX2 R133, R133 ;  /* 0x0000008500857308 */ /* 0x000ea20000000800 */
[--C-:B------:R-:W-:Y:S01]  /*97e0*/  FFMA.FTZ R156, R38, UR4, -R161.reuse ;  /* 0x00000004269c7c23 */ /* 0x100fe200080108a1 */
[--C-:B------:R-:W-:Y:S01]  /*97f0*/  FFMA.FTZ R147, R34, UR4, -R161.reuse ;  /* 0x0000000422937c23 */ /* 0x100fe200080108a1 */
[--C-:B------:R-:W-:Y:S07]  /*9800*/  FFMA.FTZ R146, R42, UR4, -R161.reuse ;  /* 0x000000042a927c23 */ /* 0x100fee00080108a1 */
[----:B------:R-:W3:Y:S01]  /*9810*/  MUFU.EX2 R132, R132 ;  /* 0x0000008400847308 */ /* 0x000ee20000000800 */
[----:B------:R-:W-:Y:S01]  /*9820*/  FFMA.FTZ R145, R17, UR4, -R161 ;  /* 0x0000000411917c23 */ /* 0x000fe200080108a1 */
[--C-:B------:R-:W-:Y:S01]  /*9830*/  FFMA.FTZ R143, R14, UR4, -R157.reuse ;  /* 0x000000040e8f7c23 */ /* 0x100fe2000801089d */
[--C-:B------:R-:W-:Y:S07]  /*9840*/  FFMA.FTZ R142, R10, UR4, -R157.reuse ;  /* 0x000000040a8e7c23 */ /* 0x100fee000801089d */
[----:B------:R-:W-:Y:S01]  /*9850*/  MUFU.EX2 R158, R158 ;  /* 0x0000009e009e7308 */ /* 0x000fe20000000800 */
[----:B------:R-:W-:Y:S01]  /*9860*/  FFMA.FTZ R144, R30, UR4, -R157 ;  /* 0x000000041e907c23 */ /* 0x000fe2000801089d */
[----:B------:R-:W4:Y:S01]  /*9870*/  LDSM.16.MT88.4 R36, [R186+0x6000] ;  /* 0x00600000ba24783b */ /* 0x000f220000004200 */
[--C-:B------:R-:W-:Y:S07]  /*9880*/  FFMA.FTZ R56, R48, UR4, -R161.reuse ;  /* 0x0000000430387c23 */ /* 0x100fee00080108a1 */
[----:B------:R-:W5:Y:S01]  /*9890*/  MUFU.EX2 R154, R154 ;  /* 0x0000009a009a7308 */ /* 0x000f620000000800 */
[--C-:B------:R-:W-:Y:S01]  /*98a0*/  FFMA.FTZ R163, R45, UR4, -R161.reuse ;  /* 0x000000042da37c23 */ /* 0x100fe200080108a1 */
[C---:B--2---:R-:W-:Y:S01]  /*98b0*/  FMUL.FTZ R4, R133.reuse, R124 ;  /* 0x0000007c85047220 */ /* 0x044fe20000410000 */
[C---:B------:R-:W-:Y:S07]  /*98c0*/  FMUL.FTZ R5, R133.reuse, R125 ;  /* 0x0000007d85057220 */ /* 0x040fee0000410000 */
[----:B------:R-:W-:Y:S01]  /*98d0*/  MUFU.EX2 R151, R151 ;  /* 0x0000009700977308 */ /* 0x000fe20000000800 */
[C---:B------:R-:W-:Y:S01]  /*98e0*/  FMUL.FTZ R16, R133.reuse, R116 ;  /* 0x0000007485107220 */ /* 0x040fe20000410000 */
[C---:B---3--:R-:W-:Y:S01]  /*98f0*/  FMUL.FTZ R6, R132.reuse, R126 ;  /* 0x0000007e84067220 */ /* 0x048fe20000410000 */
[C---:B------:R-:W-:Y:S07]  /*9900*/  FMUL.FTZ R7, R132.reuse, R127 ;  /* 0x0000007f84077220 */ /* 0x040fee0000410000 */
[----:B------:R-:W2:Y:S01]  /*9910*/  MUFU.EX2 R150, R150 ;  /* 0x0000009600967308 */ /* 0x000ea20000000800 */
[----:B------:R-:W3:Y:S01]  /*9920*/  LDSM.16.MT88.4 R52, [R185+0x6000] ;  /* 0x00600000b934783b */ /* 0x000ee20000004200 */
[C---:B------:R-:W-:Y:S01]  /*9930*/  FMUL.FTZ R17, R133.reuse, R117 ;  /* 0x0000007585117220 */ /* 0x040fe20000410000 */
[C---:B------:R-:W-:Y:S07]  /*9940*/  FMUL.FTZ R18, R132.reuse, R118 ;  /* 0x0000007684127220 */ /* 0x040fee0000410000 */
[----:B------:R-:W-:Y:S01]  /*9950*/  MUFU.EX2 R153, R153 ;  /* 0x0000009900997308 */ /* 0x000fe20000000800 */
[----:B------:R-:W-:Y:S01]  /*9960*/  FMUL.FTZ R19, R132, R119 ;  /* 0x0000007784137220 */ /* 0x000fe20000410000 */
[----:B-----5:R-:W-:Y:S01]  /*9970*/  F2FP.F16.F32.PACK_AB R124, R154, R158 ;  /* 0x0000009e9a7c723e */ /* 0x020fe200000000ff */
[C---:B------:R-:W-:Y:S07]  /*9980*/  FMUL.FTZ R32, R133.reuse, R100 ;  /* 0x0000006485207220 */ /* 0x040fee0000410000 */
[----:B------:R-:W5:Y:S01]  /*9990*/  MUFU.EX2 R152, R152 ;  /* 0x0000009800987308 */ /* 0x000f620000000800 */
[----:B------:R-:W-:Y:S01]  /*99a0*/  LDSM.16.MT88.4 R116, [R190+0x7800] ;  /* 0x00780000be74783b */ /* 0x000fe20000004200 */
[C---:B------:R-:W-:Y:S01]  /*99b0*/  FMUL.FTZ R33, R133.reuse, R101 ;  /* 0x0000006585217220 */ /* 0x040fe20000410000 */
[C---:B------:R-:W-:Y:S07]  /*99c0*/  FMUL.FTZ R34, R132.reuse, R102 ;  /* 0x0000006684227220 */ /* 0x040fee0000410000 */
[----:B------:R-:W-:Y:S01]  /*99d0*/  MUFU.EX2 R149, R149 ;  /* 0x0000009500957308 */ /* 0x000fe20000000800 */
[----:B------:R-:W-:Y:S01]  /*99e0*/  FMUL.FTZ R35, R132, R103 ;  /* 0x0000006784237220 */ /* 0x000fe20000410000 */
[----:B--2---:R-:W-:Y:S01]  /*99f0*/  F2FP.F16.F32.PACK_AB R125, R150, R151 ;  /* 0x00000097967d723e */ /* 0x004fe200000000ff */
[C---:B------:R-:W-:Y:S07]  /*9a00*/  FMUL.FTZ R48, R133.reuse, R84 ;  /* 0x0000005485307220 */ /* 0x040fee0000410000 */
[----:B------:R-:W2:Y:S01]  /*9a10*/  MUFU.EX2 R148, R148 ;  /* 0x0000009400947308 */ /* 0x000ea20000000800 */
[----:B------:R-:W-:Y:S01]  /*9a20*/  LDSM.16.MT88.4 R100, [R186+0x7800] ;  /* 0x00780000ba64783b */ /* 0x000fe20000004200 */
[----:B------:R-:W-:Y:S01]  /*9a30*/  FMUL.FTZ R49, R133, R85 ;  /* 0x0000005585317220 */ /* 0x000fe20000410000 */
[C---:B------:R-:W-:Y:S07]  /*9a40*/  FMUL.FTZ R50, R132.reuse, R86 ;  /* 0x0000005684327220 */ /* 0x040fee0000410000 */
[----:B------:R-:W1:Y:S01]  /*9a50*/  MUFU.EX2 R3, R3 ;  /* 0x0000000300037308 */ /* 0x000e620000000800 */
[----:B------:R-:W-:Y:S01]  /*9a60*/  FMUL.FTZ R51, R132, R87 ;  /* 0x0000005784337220 */ /* 0x000fe20000410000 */
[----:B-----5:R-:W-:Y:S01]  /*9a70*/  F2FP.F16.F32.PACK_AB R126, R152, R153 ;  /* 0x00000099987e723e */ /* 0x020fe200000000ff */
[--C-:B------:R-:W-:Y:S07]  /*9a80*/  FFMA.FTZ R162, R46, UR4, -R161.reuse ;  /* 0x000000042ea27c23 */ /* 0x100fee00080108a1 */
[----:B------:R-:W5:Y:S01]  /*9a90*/  MUFU.EX2 R2, R2 ;  /* 0x0000000200027308 */ /* 0x000f620000000800 */
[----:B------:R-:W-:Y:S01]  /*9aa0*/  LDSM.16.MT88.4 R84, [R185+0x6800] ;  /* 0x00680000b954783b */ /* 0x000fe20000004200 */
[----:B------:R-:W-:Y:S01]  /*9ab0*/  FFMA.FTZ R164, R165, UR4, -R161 ;  /* 0x00000004a5a47c23 */ /* 0x000fe200080108a1 */
[----:B------:R-:W-:Y:S07]  /*9ac0*/  FFMA.FTZ R60, R174, UR4, -R157 ;  /* 0x00000004ae3c7c23 */ /* 0x000fee000801089d */
[----:B------:R-:W-:Y:S01]  /*9ad0*/  MUFU.EX2 R156, R156 ;  /* 0x0000009c009c7308 */ /* 0x000fe20000000800 */
[--C-:B------:R-:W-:Y:S01]  /*9ae0*/  FFMA.FTZ R171, R167, UR4, -R160.reuse ;  /* 0x00000004a7ab7c23 */ /* 0x100fe200080108a0 */
[----:B--2---:R-:W-:Y:S01]  /*9af0*/  F2FP.F16.F32.PACK_AB R127, R148, R149 ;  /* 0x00000095947f723e */ /* 0x004fe200000000ff */
[--C-:B------:R-:W-:Y:S07]  /*9b00*/  FFMA.FTZ R168, R169, UR4, -R160.reuse ;  /* 0x00000004a9a87c23 */ /* 0x100fee00080108a0 */
[----:B------:R-:W2:Y:S01]  /*9b10*/  MUFU.EX2 R147, R147 ;  /* 0x0000009300937308 */ /* 0x000ea20000000800 */
[--C-:B------:R-:W-:Y:S01]  /*9b20*/  FFMA.FTZ R169, R170, UR4, -R159.reuse ;  /* 0x00000004aaa97c23 */ /* 0x100fe2000801089f */
[C---:B-1----:R-:W-:Y:S01]  /*9b30*/  FMUL.FTZ R40, R3.reuse, R92 ;  /* 0x0000005c03287220 */ /* 0x042fe20000410000 */
[C---:B------:R-:W-:Y:S07]  /*9b40*/  FMUL.FTZ R41, R3.reuse, R93 ;  /* 0x0000005d03297220 */ /* 0x040fee0000410000 */
[----:B------:R-:W-:Y:S01]  /*9b50*/  MUFU.EX2 R146, R146 ;  /* 0x0000009200927308 */ /* 0x000fe20000000800 */
[-C--:B------:R-:W-:Y:S09]  /*9b60*/  HMMA.16816.F32 R4, R124, R20.reuse, R4 ;  /* 0x000000147c04723c */ /* 0x080ff20000001804 */
[----:B------:R-:W1:Y:S01]  /*9b70*/  MUFU.EX2 R145, R145 ;  /* 0x0000009100917308 */ /* 0x000e620000000800 */
[C---:B------:R-:W-:Y:S01]  /*9b80*/  FMUL.FTZ R8, R3.reuse, R128 ;  /* 0x0000008003087220 */ /* 0x040fe20000410000 */
[----:B------:R-:W-:Y:S08]  /*9b90*/  FMUL.FTZ R9, R3, R129 ;  /* 0x0000008103097220 */ /* 0x000ff00000410000 */
[----:B------:R-:W-:Y:S01]  /*9ba0*/  MUFU.EX2 R155, R155 ;  /* 0x0000009b009b7308 */ /* 0x000fe20000000800 */
[C---:B-----5:R-:W-:Y:S01]  /*9bb0*/  FMUL.FTZ R10, R2.reuse, R130 ;  /* 0x00000082020a7220 */ /* 0x060fe20000410000 */
[C---:B------:R-:W-:Y:S01]  /*9bc0*/  FMUL.FTZ R11, R2.reuse, R131 ;  /* 0x00000083020b7220 */ /* 0x040fe20000410000 */
[----:B--2---:R-:W-:Y:S07]  /*9bd0*/  F2FP.F16.F32.PACK_AB R64, R147, R156 ;  /* 0x0000009c9340723e */ /* 0x004fee00000000ff */
[----:B------:R-:W2:Y:S01]  /*9be0*/  MUFU.EX2 R144, R144 ;  /* 0x0000009000907308 */ /* 0x000ea20000000800 */
[C---:B------:R-:W-:Y:S01]  /*9bf0*/  FMUL.FTZ R12, R3.reuse, R120 ;  /* 0x00000078030c7220 */ /* 0x040fe20000410000 */
[----:B------:R-:W-:Y:S01]  /*9c00*/  FMUL.FTZ R13, R3, R121 ;  /* 0x00000079030d7220 */ /* 0x000fe20000410000 */
[C---:B------:R-:W-:Y:S07]  /*9c10*/  FMUL.FTZ R14, R2.reuse, R122 ;  /* 0x0000007a020e7220 */ /* 0x040fee0000410000 */
[----:B------:R-:W-:Y:S01]  /*9c20*/  MUFU.EX2 R143, R143 ;  /* 0x0000008f008f7308 */ /* 0x000fe20000000800 */
[C---:B------:R-:W-:Y:S01]  /*9c30*/  FMUL.FTZ R15, R2.reuse, R123 ;  /* 0x0000007b020f7220 */ /* 0x040fe20000410000 */
[----:B-1----:R-:W-:Y:S01]  /*9c40*/  F2FP.F16.F32.PACK_AB R66, R145, R146 ;  /* 0x000000929142723e */ /* 0x002fe200000000ff */
[C---:B------:R-:W-:Y:S07]  /*9c50*/  FMUL.FTZ R42, R2.reuse, R94 ;  /* 0x0000005e022a7220 */ /* 0x040fee0000410000 */
[----:B------:R-:W1:Y:S01]  /*9c60*/  MUFU.EX2 R142, R142 ;  /* 0x0000008e008e7308 */ /* 0x000e620000000800 */
[C---:B------:R-:W-:Y:S01]  /*9c70*/  FMUL.FTZ R43, R2.reuse, R95 ;  /* 0x0000005f022b7220 */ /* 0x040fe20000410000 */
[C---:B------:R-:W-:Y:S01]  /*9c80*/  FMUL.FTZ R44, R3.reuse, R88 ;  /* 0x00000058032c7220 */ /* 0x040fe20000410000 */
[----:B------:R-:W5:Y:S01]  /*9c90*/  LDSM.16.MT88.4 R92, [R184+0x6000] ;  /* 0x00600000b85c783b */ /* 0x000f620000004200 */
[C---:B------:R-:W-:Y:S01]  /*9ca0*/  FMUL.FTZ R45, R3.reuse, R89 ;  /* 0x00000059032d7220 */ /* 0x040fe20000410000 */
[----:B------:R-:W-:Y:S01]  /*9cb0*/  FMUL.FTZ R46, R2, R90 ;  /* 0x0000005a022e7220 */ /* 0x000fe20000410000 */
[----:B--2---:R-:W-:Y:S01]  /*9cc0*/  F2FP.F16.F32.PACK_AB R65, R144, R155 ;  /* 0x0000009b9041723e */ /* 0x004fe200000000ff */
[C---:B------:R-:W-:Y:S01]  /*9cd0*/  FMUL.FTZ R47, R2.reuse, R91 ;  /* 0x0000005b022f7220 */ /* 0x040fe20000410000 */
[C---:B------:R-:W-:Y:S01]  /*9ce0*/  FMUL.FTZ R57, R3.reuse, R77 ;  /* 0x0000004d03397220 */ /* 0x040fe20000410000 */
[C---:B------:R-:W-:Y:S01]  /*9cf0*/  FMUL.FTZ R58, R2.reuse, R78 ;  /* 0x0000004e023a7220 */ /* 0x040fe20000410000 */
[----:B------:R-:W-:Y:S01]  /*9d00*/  FMUL.FTZ R59, R2, R79 ;  /* 0x0000004f023b7220 */ /* 0x000fe20000410000 */
[----:B------:R-:W-:Y:S01]  /*9d10*/  LDSM.16.MT88.4 R88, [R184+0x6800] ;  /* 0x00680000b858783b */ /* 0x000fe20000004200 */
[----:B------:R2:W-:Y:S01]  /*9d20*/  MUFU.EX2 R165, R56 ;  /* 0x0000003800a57308 */ /* 0x0005e20000000800 */
[C---:B------:R-:W-:Y:S01]  /*9d30*/  FMUL.FTZ R61, R3.reuse, R73 ;  /* 0x00000049033d7220 */ /* 0x040fe20000410000 */
[----:B-1----:R-:W-:Y:S01]  /*9d40*/  F2FP.F16.F32.PACK_AB R67, R142, R143 ;  /* 0x0000008f8e43723e */ /* 0x002fe200000000ff */
[C---:B------:R-:W-:Y:S07]  /*9d50*/  FMUL.FTZ R62, R2.reuse, R74 ;  /* 0x0000004a023e7220 */ /* 0x040fee0000410000 */
[----:B------:R1:W-:Y:S01]  /*9d60*/  MUFU.EX2 R167, R60 ;  /* 0x0000003c00a77308 */ /* 0x0003e20000000800 */
[C---:B------:R-:W-:Y:S01]  /*9d70*/  FMUL.FTZ R63, R2.reuse, R75 ;  /* 0x0000004b023f7220 */ /* 0x040fe20000410000 */
[C---:B------:R-:W-:Y:S01]  /*9d80*/  FMUL.FTZ R24, R3.reuse, R108 ;  /* 0x0000006c03187220 */ /* 0x040fe20000410000 */
[----:B------:R-:W-:Y:S07]  /*9d90*/  FMUL.FTZ R25, R3, R109 ;  /* 0x0000006d03197220 */ /* 0x000fee0000410000 */
[----:B------:R-:W-:Y:S01]  /*9da0*/  MUFU.EX2 R168, R168 ;  /* 0x000000a800a87308 */ /* 0x000fe20000000800 */
[C---:B------:R-:W-:Y:S09]  /*9db0*/  HMMA.16816.F32 R8, R64.reuse, R20, R8 ;  /* 0x000000144008723c */ /* 0x040ff20000001808 */
[----:B------:R-:W-:Y:S01]  /*9dc0*/  MUFU.EX2 R171, R171 ;  /* 0x000000ab00ab7308 */ /* 0x000fe20000000800 */
[----:B------:R-:W-:Y:S01]  /*9dd0*/  FMUL.FTZ R20, R133, R112 ;  /* 0x0000007085147220 */ /* 0x000fe20000410000 */
[----:B--2---:R-:W-:Y:S01]  /*9de0*/  FMUL.FTZ R56, R3, R76 ;  /* 0x0000004c03387220 */ /* 0x004fe20000410000 */
[----:B------:R-:W-:Y:S01]  /*9df0*/  FMUL.FTZ R21, R133, R113 ;  /* 0x0000007185157220 */ /* 0x000fe20000410000 */
[----:B------:R-:W2:Y:S01]  /*9e00*/  LDSM.16.MT88.4 R76, [R190+0x6800] ;  /* 0x00680000be4c783b */ /* 0x000ea20000004200 */
[-C--:B------:R-:W-:Y:S05]  /*9e10*/  HMMA.16816.F32 R12, R64, R22.reuse, R12 ;  /* 0x00000016400c723c */ /* 0x080fea000000180c */
[----:B------:R-:W-:Y:S01]  /*9e20*/  MUFU.EX2 R169, R169 ;  /* 0x000000a900a97308 */ /* 0x000fe20000000800 */
[C---:B-1----:R-:W-:Y:S01]  /*9e30*/  FMUL.FTZ R60, R3.reuse, R72 ;  /* 0x00000048033c7220 */ /* 0x042fe20000410000 */
[C---:B------:R-:W-:Y:S08]  /*9e40*/  FMUL.FTZ R26, R2.reuse, R110 ;  /* 0x0000006e021a7220 */ /* 0x040ff00000410000 */
[----:B------:R-:W-:Y:S01]  /*9e50*/  MUFU.EX2 R163, R163 ;  /* 0x000000a300a37308 */ /* 0x000fe20000000800 */
[----:B------:R-:W-:Y:S01]  /*9e60*/  FMUL.FTZ R27, R2, R111 ;  /* 0x0000006f021b7220 */ /* 0x000fe20000410000 */
[C---:B------:R-:W-:Y:S01]  /*9e70*/  FMUL.FTZ R28, R3.reuse, R104 ;  /* 0x00000068031c7220 */ /* 0x040fe20000410000 */
[C---:B------:R-:W-:Y:S07]  /*9e80*/  HMMA.16816.F32 R16, R124.reuse, R22, R16 ;  /* 0x000000167c10723c */ /* 0x040fee0000001810 */
[----:B------:R-:W1:Y:S01]  /*9e90*/  MUFU.EX2 R162, R162 ;  /* 0x000000a200a27308 */ /* 0x000e620000000800 */
[C---:B------:R-:W-:Y:S01]  /*9ea0*/  FMUL.FTZ R22, R132.reuse, R114 ;  /* 0x0000007284167220 */ /* 0x040fe20000410000 */
[----:B------:R-:W-:Y:S08]  /*9eb0*/  FMUL.FTZ R23, R132, R115 ;  /* 0x0000007384177220 */ /* 0x000ff00000410000 */
[----:B------:R-:W3:Y:S01]  /*9ec0*/  MUFU.EX2 R164, R164 ;  /* 0x000000a400a47308 */ /* 0x000ee20000000800 */
[----:B------:R-:W-:Y:S01]  /*9ed0*/  FMUL.FTZ R29, R3, R105 ;  /* 0x00000069031d7220 */ /* 0x000fe20000410000 */
[C---:B------:R-:W-:Y:S01]  /*9ee0*/  FMUL.FTZ R30, R2.reuse, R106 ;  /* 0x0000006a021e7220 */ /* 0x040fe20000410000 */
[----:B------:R-:W-:Y:S01]  /*9ef0*/  FMUL.FTZ R31, R2, R107 ;  /* 0x0000006b021f7220 */ /* 0x000fe20000410000 */
[--C-:B------:R-:W-:Y:S01]  /*9f00*/  FFMA.FTZ R174, R247, UR4, -R159.reuse ;  /* 0x00000004f7ae7c23 */ /* 0x100fe2000801089f */
[--C-:B------:R-:W-:Y:S01]  /*9f10*/  FFMA.FTZ R170, R251, UR4, -R160.reuse ;  /* 0x00000004fbaa7c23 */ /* 0x100fe200080108a0 */
[-C--:B----4-:R-:W-:Y:S03]  /*9f20*/  HMMA.16816.F32 R20, R124, R36.reuse, R20 ;  /* 0x000000247c14723c */ /* 0x090fe60000001814 */
[----:B-1----:R-:W-:Y:S01]  /*9f30*/  F2FP.F16.F32.PACK_AB R72, R162, R163 ;  /* 0x000000a3a248723e */ /* 0x002fe200000000ff */
[----:B------:R-:W-:Y:S01]  /*9f40*/  MUFU.EX2 R174, R174 ;  /* 0x000000ae00ae7308 */ /* 0x000fe20000000800 */
[--C-:B------:R-:W-:Y:S01]  /*9f50*/  FFMA.FTZ R173, R173, UR4, -R160.reuse ;  /* 0x00000004adad7c23 */ /* 0x100fe200080108a0 */
[--C-:B------:R-:W-:Y:S01]  /*9f60*/  FFMA.FTZ R172, R249, UR4, -R159.reuse ;  /* 0x00000004f9ac7c23 */ /* 0x100fe2000801089f */
[----:B------:R-:W-:Y:S01]  /*9f70*/  FFMA.FTZ R175, R245, UR4, -R159 ;  /* 0x00000004f5af7c23 */ /* 0x000fe2000801089f */
[C---:B------:R-:W-:Y:S06]  /*9f80*/  HMMA.16816.F32 R24, R64.reuse, R36, R24 ;  /* 0x000000244018723c */ /* 0x040fec0000001818 */
[----:B------:R-:W-:Y:S01]  /*9f90*/  MUFU.EX2 R170, R170 ;  /* 0x000000aa00aa7308 */ /* 0x000fe20000000800 */
[----:B---3--:R-:W-:Y:S01]  /*9fa0*/  F2FP.F16.F32.PACK_AB R74, R164, R165 ;  /* 0x000000a5a44a723e */ /* 0x008fe200000000ff */
[C---:B------:R-:W-:Y:S01]  /*9fb0*/  FMUL.FTZ R36, R133.reuse, R96 ;  /* 0x0000006085247220 */ /* 0x040fe20000410000 */
[----:B------:R-:W-:Y:S07]  /*9fc0*/  FMUL.FTZ R37, R133, R97 ;  /* 0x0000006185257220 */ /* 0x000fee0000410000 */
[----:B------:R-:W-:Y:S01]  /*9fd0*/  MUFU.EX2 R173, R173 ;  /* 0x000000ad00ad7308 */ /* 0x000fe20000000800 */
[-C--:B------:R-:W-:Y:S09]  /*9fe0*/  HMMA.16816.F32 R28, R64, R38.reuse, R28 ;  /* 0x00000026401c723c */ /* 0x080ff2000000181c */
[----:B------:R-:W-:Y:S01]  /*9ff0*/  MUFU.EX2 R172, R172 ;  /* 0x000000ac00ac7308 */ /* 0x000fe20000000800 */
[--C-:B------:R-:W-:Y:S01]  /*a000*/  FFMA.FTZ R166, R166, UR4, -R157.reuse ;  /* 0x00000004a6a67c23 */ /* 0x100fe2000801089d */
[--C-:B------:R-:W-:Y:S01]  /*a010*/  FFMA.FTZ R177, R178, UR4, -R157.reuse ;  /* 0x00000004b2b17c23 */ /* 0x100fe2000801089d */
[----:B------:R-:W-:Y:S07]  /*a020*/  FFMA.FTZ R176, R243, UR4, -R157 ;  /* 0x00000004f3b07c23 */ /* 0x000fee000801089d */
[----:B------:R-:W-:Y:S01]  /*a030*/  MUFU.EX2 R175, R175 ;  /* 0x000000af00af7308 */ /* 0x000fe20000000800 */
[C---:B------:R-:W-:Y:S09]  /*a040*/  HMMA.16816.F32 R32, R124.reuse, R38, R32 ;  /* 0x000000267c20723c */ /* 0x040ff20000001820 */
[----:B------:R-:W1:Y:S01]  /*a050*/  MUFU.EX2 R166, R166 ;  /* 0x000000a600a67308 */ /* 0x000e620000000800 */
[C---:B------:R-:W-:Y:S01]  /*a060*/  FMUL.FTZ R38, R132.reuse, R98 ;  /* 0x0000006284267220 */ /* 0x040fe20000410000 */
[----:B------:R-:W-:Y:S01]  /*a070*/  FMUL.FTZ R39, R132, R99 ;  /* 0x0000006384277220 */ /* 0x000fe20000410000 */
[--C-:B------:R-:W-:Y:S07]  /*a080*/  FFMA.FTZ R237, R237, UR4, -R160.reuse ;  /* 0x00000004eded7c23 */ /* 0x100fee00080108a0 */
[----:B------:R-:W-:Y:S01]  /*a090*/  MUFU.EX2 R177, R177 ;  /* 0x000000b100b17308 */ /* 0x000fe20000000800 */
[----:B------:R-:W-:Y:S01]  /*a0a0*/  FFMA.FTZ R243, R246, UR4, -R159 ;  /* 0x00000004f6f37c23 */ /* 0x000fe2000801089f */
[--C-:B------:R-:W-:Y:S01]  /*a0b0*/  FFMA.FTZ R179, R248, UR4, -R161.reuse ;  /* 0x00000004f8b37c23 */ /* 0x100fe200080108a1 */
[----:B------:R-:W-:Y:S07]  /*a0c0*/  FFMA.FTZ R178, R241, UR4, -R161 ;  /* 0x00000004f1b27c23 */ /* 0x000fee00080108a1 */
[----:B------:R-:W3:Y:S01]  /*a0d0*/  MUFU.EX2 R176, R176 ;  /* 0x000000b000b07308 */ /* 0x000ee20000000800 */
[-C--:B------:R-:W-:Y:S09]  /*a0e0*/  HMMA.16816.F32 R36, R124, R52.reuse, R36 ;  /* 0x000000347c24723c */ /* 0x080ff20000001824 */
[----:B------:R-:W-:Y:S01]  /*a0f0*/  MUFU.EX2 R237, R237 ;  /* 0x000000ed00ed7308 */ /* 0x000fe20000000800 */
[----:B------:R-:W-:Y:S01]  /*a100*/  FFMA.FTZ R245, R232, UR4, -R157 ;  /* 0x00000004e8f57c23 */ /* 0x000fe2000801089d */
[----:B-1----:R-:W-:Y:S01]  /*a110*/  F2FP.F16.F32.PACK_AB R73, R167, R166 ;  /* 0x000000a6a749723e */ /* 0x002fe200000000ff */
[--C-:B------:R-:W-:Y:S07]  /*a120*/  FFMA.FTZ R248, R250, UR4, -R161.reuse ;  /* 0x00000004faf87c23 */ /* 0x100fee00080108a1 */
[----:B------:R-:W-:Y:S01]  /*a130*/  MUFU.EX2 R243, R243 ;  /* 0x000000f300f37308 */ /* 0x000fe20000000800 */
[C---:B------:R-:W-:Y:S09]  /*a140*/  HMMA.16816.F32 R40, R64.reuse, R52, R40 ;  /* 0x000000344028723c */ /* 0x040ff20000001828 */
[----:B------:R-:W-:Y:S01]  /*a150*/  MUFU.EX2 R179, R179 ;  /* 0x000000b300b37308 */ /* 0x000fe20000000800 */
[C---:B------:R-:W-:Y:S01]  /*a160*/  FMUL.FTZ R52, R133.reuse, R80 ;  /* 0x0000005085347220 */ /* 0x040fe20000410000 */
[----:B------:R-:W-:Y:S01]  /*a170*/  FMUL.FTZ R53, R133, R81 ;  /* 0x0000005185357220 */ /* 0x000fe20000410000 */
[----:B---3--:R-:W-:Y:S07]  /*a180*/  F2FP.F16.F32.PACK_AB R75, R176, R177 ;  /* 0x000000b1b04b723e */ /* 0x008fee00000000ff */
[----:B------:R-:W1:Y:S01]  /*a190*/  MUFU.EX2 R248, R248 ;  /* 0x000000f800f87308 */ /* 0x000e620000000800 */
[-C--:B------:R-:W-:Y:S09]  /*a1a0*/  HMMA.16816.F32 R44, R64, R54.reuse, R44 ;  /* 0x00000036402c723c */ /* 0x080ff2000000182c */
[----:B------:R-:W-:Y:S01]  /*a1b0*/  MUFU.EX2 R178, R178 ;  /* 0x000000b200b27308 */ /* 0x000fe20000000800 */
[----:B------:R-:W-:Y:S01]  /*a1c0*/  FFMA.FTZ R241, R252, UR4, -R161 ;  /* 0x00000004fcf17c23 */ /* 0x000fe200080108a1 */
[----:B------:R-:W-:Y:S01]  /*a1d0*/  FFMA.FTZ R232, R238, UR4, -R157 ;  /* 0x00000004eee87c23 */ /* 0x000fe2000801089d */
[--C-:B------:R-:W-:Y:S07]  /*a1e0*/  FFMA.FTZ R230, R230, UR4, -R160.reuse ;  /* 0x00000004e6e67c23 */ /* 0x100fee00080108a0 */
[----:B------:R-:W-:Y:S01]  /*a1f0*/  MUFU.EX2 R245, R245 ;  /* 0x000000f500f57308 */ /* 0x000fe20000000800 */
[C---:B------:R-:W-:Y:S09]  /*a200*/  HMMA.16816.F32 R48, R124.reuse, R54, R48 ;  /* 0x000000367c30723c */ /* 0x040ff20000001830 */
[----:B------:R-:W3:Y:S01]  /*a210*/  MUFU.EX2 R241, R241 ;  /* 0x000000f100f17308 */ /* 0x000ee20000000800 */
[C---:B------:R-:W-:Y:S01]  /*a220*/  FMUL.FTZ R54, R132.reuse, R82 ;  /* 0x0000005284367220 */ /* 0x040fe20000410000 */
[----:B------:R-:W-:Y:S01]  /*a230*/  FMUL.FTZ R55, R132, R83 ;  /* 0x0000005384377220 */ /* 0x000fe20000410000 */
[----:B------:R-:W-:Y:S01]  /*a240*/  FFMA.FTZ R227, R227, UR4, -R160 ;  /* 0x00000004e3e37c23 */ /* 0x000fe200080108a0 */
[----:B------:R-:W4:Y:S06]  /*a250*/  LDSM.16.MT88.4 R80, [R186+0x6800] ;  /* 0x00680000ba50783b */ /* 0x000f2c0000004200 */
[----:B------:R-:W-:Y:S01]  /*a260*/  MUFU.EX2 R232, R232 ;  /* 0x000000e800e87308 */ /* 0x000fe20000000800 */
[----:B------:R-:W-:Y:S01]  /*a270*/  FFMA.FTZ R229, R229, UR4, -R161 ;  /* 0x00000004e5e57c23 */ /* 0x000fe200080108a1 */
[----:B------:R-:W-:Y:S01]  /*a280*/  ISETP.GT.AND P0, PT, R219, RZ, PT ;  /* 0x000000ffdb00720c */ /* 0x000fe20003f04270 */
[--C-:B------:R-:W-:Y:S01]  /*a290*/  FFMA.FTZ R141, R141, UR4, -R157.reuse ;  /* 0x000000048d8d7c23 */ /* 0x100fe2000801089d */
[-C--:B-----5:R-:W-:Y:S06]  /*a2a0*/  HMMA.16816.F32 R52, R124, R92.reuse, R52 ;  /* 0x0000005c7c34723c */ /* 0x0a0fec0000001834 */
[----:B------:R-:W-:Y:S01]  /*a2b0*/  MUFU.EX2 R230, R230 ;  /* 0x000000e600e67308 */ /* 0x000fe20000000800 */
[--C-:B------:R-:W-:Y:S01]  /*a2c0*/  FFMA.FTZ R140, R140, UR4, -R157.reuse ;  /* 0x000000048c8c7c23 */ /* 0x100fe2000801089d */
[----:B------:R-:W-:Y:S08]  /*a2d0*/  FFMA.FTZ R139, R139, UR4, -R157 ;  /* 0x000000048b8b7c23 */ /* 0x000ff0000801089d */
[----:B------:R-:W-:Y:S01]  /*a2e0*/  MUFU.EX2 R141, R141 ;  /* 0x0000008d008d7308 */ /* 0x000fe20000000800 */
[----:B------:R-:W-:Y:S01]  /*a2f0*/  FFMA.FTZ R156, R3, R220, R156 ;  /* 0x000000dc039c7223 */ /* 0x000fe2000001009c */
[----:B------:R-:W-:Y:S01]  /*a300*/  FFMA.FTZ R155, R2, R223, R155 ;  /* 0x000000df029b7223 */ /* 0x000fe2000001009b */
[C---:B------:R-:W-:Y:S07]  /*a310*/  HMMA.16816.F32 R56, R64.reuse, R92, R56 ;  /* 0x0000005c4038723c */ /* 0x040fee0000001838 */
[----:B------:R-:W-:Y:S01]  /*a320*/  MUFU.EX2 R140, R140 ;  /* 0x0000008c008c7308 */ /* 0x000fe20000000800 */
[----:B------:R-:W-:Y:S01]  /*a330*/  FFMA.FTZ R158, R133, R222, R158 ;  /* 0x000000de859e7223 */ /* 0x000fe2000001009e */
[----:B------:R-:W-:Y:S01]  /*a340*/  FFMA.FTZ R151, R132, R221, R151 ;  /* 0x000000dd84977223 */ /* 0x000fe20000010097 */
[----:B------:R-:W-:Y:S01]  /*a350*/  FADD.FTZ R147, R147, R156 ;  /* 0x0000009c93937221 */ /* 0x000fe20000010000 */
        /* <DEDUP_REMOVED lines=41> */
[-C--:B----4-:R-:W-:Y:S03]  /*a5f0*/  HMMA.16816.F32 R20, R68, R80.reuse, R20 ;  /* 0x000000504414723c */ /* 0x090fe60000001814 */
[----:B------:R-:W-:Y:S01]  /*a600*/  FADD.FTZ R170, R173, R170 ;  /* 0x000000aaadaa7221 */ /* 0x000fe20000010000 */
[----:B------:R-:W-:Y:S01]  /*a610*/  FADD.FTZ R175, R175, R172 ;  /* 0x000000acafaf7221 */ /* 0x000fe20000010000 */
[----:B------:R-:W-:Y:S02]  /*a620*/  MOV R3, R134 ;  /* 0x0000008600037202 */ /* 0x000fe40000000f00 */
[----:B------:R-:W-:Y:S01]  /*a630*/  MOV R132, R135 ;  /* 0x0000008700847202 */ /* 0x000fe20000000f00 */
[C---:B------:R-:W-:Y:S04]  /*a640*/  HMMA.16816.F32 R24, R72.reuse, R80, R24 ;  /* 0x000000504818723c */ /* 0x040fe80000001818 */
[--C-:B------:R-:W-:Y:S01]  /*a650*/  FFMA.FTZ R80, R235, UR4, -R160.reuse ;  /* 0x00000004eb507c23 */ /* 0x100fe200080108a0 */
[----:B------:R-:W-:Y:S01]  /*a660*/  FFMA.FTZ R81, R240, UR4, -R159 ;  /* 0x00000004f0517c23 */ /* 0x000fe2000801089f */
[----:B------:R-:W-:Y:S02]  /*a670*/  MOV R133, R136 ;  /* 0x0000008800857202 */ /* 0x000fe40000000f00 */
[-C--:B------:R-:W-:Y:S03]  /*a680*/  HMMA.16816.F32 R28, R72, R82.reuse, R28 ;  /* 0x00000052481c723c */ /* 0x080fe6000000181c */
[----:B------:R-:W-:Y:S05]  /*a690*/  MOV R2, R137 ;  /* 0x0000008900027202 */ /* 0x000fea0000000f00 */
[C---:B------:R-:W-:Y:S04]  /*a6a0*/  HMMA.16816.F32 R32, R68.reuse, R82, R32 ;  /* 0x000000524420723c */ /* 0x040fe80000001820 */
[----:B------:R-:W-:Y:S01]  /*a6b0*/  FFMA.FTZ R83, R242, UR4, -R157 ;  /* 0x00000004f2537c23 */ /* 0x000fe2000801089d */
[--C-:B------:R-:W-:Y:S01]  /*a6c0*/  FFMA.FTZ R82, R234, UR4, -R159.reuse ;  /* 0x00000004ea527c23 */ /* 0x100fe2000801089f */
[--C-:B------:R-:W-:Y:S01]  /*a6d0*/  FFMA.FTZ R242, R239, UR4, -R160.reuse ;  /* 0x00000004eff27c23 */ /* 0x100fe200080108a0 */
[----:B------:R-:W-:Y:S01]  /*a6e0*/  MUFU.EX2 R234, R80 ;  /* 0x0000005000ea7308 */ /* 0x000fe20000000800 */
[-C--:B------:R-:W-:Y:S09]  /*a6f0*/  HMMA.16816.F32 R36, R68, R84.reuse, R36 ;  /* 0x000000544424723c */ /* 0x080ff20000001824 */
[----:B------:R-:W-:Y:S10]  /*a700*/  MUFU.EX2 R240, R82 ;  /* 0x0000005200f07308 */ /* 0x000ff40000000800 */
[----:B------:R-:W-:Y:S01]  /*a710*/  MUFU.EX2 R239, R81 ;  /* 0x0000005100ef7308 */ /* 0x000fe20000000800 */
[C---:B------:R-:W-:Y:S09]  /*a720*/  HMMA.16816.F32 R40, R72.reuse, R84, R40 ;  /* 0x000000544828723c */ /* 0x040ff20000001828 */
[----:B------:R-:W-:Y:S01]  /*a730*/  MUFU.EX2 R242, R242 ;  /* 0x000000f200f27308 */ /* 0x000fe20000000800 */
[----:B------:R-:W-:Y:S09]  /*a740*/  FFMA.FTZ R84, R233, UR4, -R160 ;  /* 0x00000004e9547c23 */ /* 0x000ff200080108a0 */
[----:B------:R4:W-:Y:S01]  /*a750*/  MUFU.EX2 R233, R83 ;  /* 0x0000005300e97308 */ /* 0x0009e20000000800 */
[-C--:B------:R-:W-:Y:S09]  /*a760*/  HMMA.16816.F32 R44, R72, R86.reuse, R44 ;  /* 0x00000056482c723c */ /* 0x080ff2000000182c */
[----:B------:R5:W2:Y:S01]  /*a770*/  MUFU.EX2 R235, R84 ;  /* 0x0000005400eb7308 */ /* 0x000aa20000000800 */
[C---:B------:R-:W-:Y:S01]  /*a780*/  HMMA.16816.F32 R48, R68.reuse, R86, R48 ;  /* 0x000000564430723c */ /* 0x040fe20000001830 */
[----:B----4-:R-:W4:Y:S07]  /*a790*/  LDSM.16.MT88.4 R80, [R186+0x7000] ;  /* 0x00700000ba50783b */ /* 0x010f2e0000004200 */
[-C--:B------:R-:W-:Y:S01]  /*a7a0*/  HMMA.16816.F32 R52, R68, R88.reuse, R52 ;  /* 0x000000584434723c */ /* 0x080fe20000001834 */
[----:B-----5:R-:W5:Y:S07]  /*a7b0*/  LDSM.16.MT88.4 R84, [R185+0x7000] ;  /* 0x00700000b954783b */ /* 0x020f6e0000004200 */
[C---:B------:R-:W-:Y:S04]  /*a7c0*/  HMMA.16816.F32 R56, R72.reuse, R88, R56 ;  /* 0x000000584838723c */ /* 0x040fe80000001838 */
[----:B------:R-:W-:Y:S01]  /*a7d0*/  FFMA.FTZ R88, R244, UR4, -R159 ;  /* 0x00000004f4587c23 */ /* 0x000fe2000801089f */
[--C-:B------:R-:W-:Y:S01]  /*a7e0*/  FFMA.FTZ R244, R236, UR4, -R157.reuse ;  /* 0x00000004ecf47c23 */ /* 0x100fe2000801089d */
[----:B------:R-:W-:Y:S02]  /*a7f0*/  FFMA.FTZ R157, R138, UR4, -R157 ;  /* 0x000000048a9d7c23 */ /* 0x000fe4000801089d */
[-C--:B------:R-:W-:Y:S01]  /*a800*/  HMMA.16816.F32 R60, R72, R90.reuse, R60 ;  /* 0x0000005a483c723c */ /* 0x080fe2000000183c */
[----:B------:R4:W4:Y:S02]  /*a810*/  MUFU.EX2 R236, R88 ;  /* 0x0000005800ec7308 */ /* 0x0009240000000800 */
[----:B-1----:R-:W-:Y:S01]  /*a820*/  F2FP.F16.F32.PACK_AB R72, R248, R179 ;  /* 0x000000b3f848723e */ /* 0x002fe200000000ff */
[----:B------:R-:W-:Y:S07]  /*a830*/  FADD.FTZ R179, R179, R164 ;  /* 0x000000a4b3b37221 */ /* 0x000fee0000010000 */
[----:B------:R-:W1:Y:S01]  /*a840*/  MUFU.EX2 R244, R244 ;  /* 0x000000f400f47308 */ /* 0x000e620000000800 */
[----:B---3--:R-:W-:Y:S01]  /*a850*/  F2FP.F16.F32.PACK_AB R74, R241, R178 ;  /* 0x000000b2f14a723e */ /* 0x008fe200000000ff */
[----:B------:R-:W-:Y:S08]  /*a860*/  HMMA.16816.F32 R64, R68, R90, R64 ;  /* 0x0000005a4440723c */ /* 0x000ff00000001840 */
[----:B------:R-:W-:Y:S01]  /*a870*/  MUFU.EX2 R138, R139 ;  /* 0x0000008b008a7308 */ /* 0x000fe20000000800 */
[----:B--2---:R-:W-:Y:S09]  /*a880*/  F2FP.F16.F32.PACK_AB R68, R234, R235 ;  /* 0x000000ebea44723e */ /* 0x004ff200000000ff */
[----:B------:R-:W-:Y:S01]  /*a890*/  MUFU.EX2 R157, R157 ;  /* 0x0000009d009d7308 */ /* 0x000fe20000000800 */
[----:B------:R-:W-:Y:S01]  /*a8a0*/  F2FP.F16.F32.PACK_AB R69, R239, R240 ;  /* 0x000000f0ef45723e */ /* 0x000fe200000000ff */
[----:B----4-:R-:W2:Y:S01]  /*a8b0*/  LDSM.16.MT88.4 R88, [R184+0x7000] ;  /* 0x00700000b858783b */ /* 0x010ea20000004200 */
[----:B------:R-:W-:Y:S01]  /*a8c0*/  F2FP.F16.F32.PACK_AB R70, R237, R242 ;  /* 0x000000f2ed46723e */ /* 0x000fe200000000ff */
[----:B------:R-:W-:Y:S01]  /*a8d0*/  FADD.FTZ R235, R235, R170 ;  /* 0x000000aaebeb7221 */ /* 0x000fe20000010000 */
[----:B------:R-:W-:Y:S01]  /*a8e0*/  F2FP.F16.F32.PACK_AB R71, R236, R243 ;  /* 0x000000f3ec47723e */ /* 0x000fe200000000ff */
[----:B------:R-:W-:Y:S01]  /*a8f0*/  FADD.FTZ R240, R240, R175 ;  /* 0x000000aff0f07221 */ /* 0x000fe20000010000 */
[----:B-1----:R-:W-:Y:S01]  /*a900*/  F2FP.F16.F32.PACK_AB R73, R244, R233 ;  /* 0x000000e9f449723e */ /* 0x002fe200000000ff */
[----:B------:R-:W-:Y:S01]  /*a910*/  FADD.FTZ R233, R233, R176 ;  /* 0x000000b0e9e97221 */ /* 0x000fe20000010000 */
[----:B------:R-:W-:Y:S01]  /*a920*/  F2FP.F16.F32.PACK_AB R75, R232, R245 ;  /* 0x000000f5e84b723e */ /* 0x000fe200000000ff */
        /* <DEDUP_REMOVED lines=9> */
[----:B------:R-:W-:Y:S01]  /*a9c0*/  FFMA.FTZ R77, R181, UR4, -R159 ;  /* 0x00000004b54d7c23 */ /* 0x000fe2000801089f */
[--C-:B------:R-:W-:Y:S01]  /*a9d0*/  FFMA.FTZ R76, R228, UR4, -R161.reuse ;  /* 0x00000004e44c7c23 */ /* 0x100fe200080108a1 */
[--C-:B------:R-:W-:Y:S01]  /*a9e0*/  FFMA.FTZ R228, R231, UR4, -R161.reuse ;  /* 0x00000004e7e47c23 */ /* 0x100fe200080108a1 */
[----:B------:R-:W-:Y:S01]  /*a9f0*/  FFMA.FTZ R161, R226, UR4, -R161 ;  /* 0x00000004e2a17c23 */ /* 0x000fe200080108a1 */
[-C--:B------:R-:W-:Y:S01]  /*aa00*/  HMMA.16816.F32 R12, R72, R78.reuse, R12 ;  /* 0x0000004e480c723c */ /* 0x080fe2000000180c */
[----:B------:R1:W-:Y:S02]  /*aa10*/  MUFU.EX2 R231, R76 ;  /* 0x0000004c00e77308 */ /* 0x0003e40000000800 */
[----:B------:R-:W-:Y:S01]  /*aa20*/  FADD.FTZ R243, R243, R240 ;  /* 0x000000f0f3f37221 */ /* 0x000fe20000010000 */
[----:B------:R-:W-:Y:S07]  /*aa30*/  FADD.FTZ R178, R241, R178 ;  /* 0x000000b2f1b27221 */ /* 0x000fee0000010000 */
[----:B------:R-:W3:Y:S01]  /*aa40*/  MUFU.EX2 R228, R228 ;  /* 0x000000e400e47308 */ /* 0x000ee20000000800 */
[----:B------:R-:W-:Y:S01]  /*aa50*/  FADD.FTZ R232, R232, R245 ;  /* 0x000000f5e8e87221 */ /* 0x000fe20000010000 */
[----:B------:R-:W-:Y:S01]  /*aa60*/  FADD.FTZ R237, R237, R242 ;  /* 0x000000f2eded7221 */ /* 0x000fe20000010000 */
[C---:B------:R-:W-:Y:S07]  /*aa70*/  HMMA.16816.F32 R16, R68.reuse, R78, R16 ;  /* 0x0000004e4410723c */ /* 0x040fee0000001810 */
[----:B------:R-:W-:Y:S01]  /*aa80*/  MUFU.EX2 R226, R229 ;  /* 0x000000e500e27308 */ /* 0x000fe20000000800 */
[--C-:B------:R-:W-:Y:S01]  /*aa90*/  FFMA.FTZ R79, R183, UR4, -R159.reuse ;  /* 0x00000004b74f7c23 */ /* 0x100fe2000801089f */
[--C-:B------:R-:W-:Y:S08]  /*aaa0*/  FFMA.FTZ R78, R225, UR4, -R160.reuse ;  /* 0x00000004e14e7c23 */ /* 0x100ff000080108a0 */
[----:B------:R-:W-:Y:S01]  /*aab0*/  MUFU.EX2 R183, R227 ;  /* 0x000000e300b77308 */ /* 0x000fe20000000800 */
[--C-:B-1----:R-:W-:Y:S01]  /*aac0*/  FFMA.FTZ R76, R182, UR4, -R159.reuse ;  /* 0x00000004b64c7c23 */ /* 0x102fe2000801089f */
[-C--:B------:R-:W-:Y:S08]  /*aad0*/  HMMA.16816.F32 R20, R68, R80.reuse, R20 ;  /* 0x000000504414723c */ /* 0x080ff00000001814 */
[----:B------:R-:W-:Y:S01]  /*aae0*/  MUFU.EX2 R182, R79 ;  /* 0x0000004f00b67308 */ /* 0x000fe20000000800 */
[----:B------:R-:W-:Y:S01]  /*aaf0*/  FFMA.FTZ R159, R180, UR4, -R159 ;  /* 0x00000004b49f7c23 */ /* 0x000fe2000801089f */
[----:B------:R-:W-:Y:S01]  /*ab00*/  FFMA.FTZ R160, R224, UR4, -R160 ;  /* 0x00000004e0a07c23 */ /* 0x000fe200080108a0 */
[----:B------:R-:W-:Y:S07]  /*ab10*/  FADD.FTZ R243, R236, R243 ;  /* 0x000000f3ecf37221 */ /* 0x000fee0000010000 */
[----:B------:R-:W-:Y:S01]  /*ab20*/  MUFU.EX2 R225, R76 ;  /* 0x0000004c00e17308 */ /* 0x000fe20000000800 */
[C---:B------:R-:W-:Y:S09]  /*ab30*/  HMMA.16816.F32 R24, R72.reuse, R80, R24 ;  /* 0x000000504818723c */ /* 0x040ff20000001818 */
[----:B------:R-:W-:Y:S10]  /*ab40*/  MUFU.EX2 R224, R78 ;  /* 0x0000004e00e07308 */ /* 0x000ff40000000800 */
[----:B------:R-:W-:Y:S01]  /*ab50*/  MUFU.EX2 R181, R160 ;  /* 0x000000a000b57308 */ /* 0x000fe20000000800 */
[-C--:B------:R-:W-:Y:S09]  /*ab60*/  HMMA.16816.F32 R28, R72, R82.reuse, R28 ;  /* 0x00000052481c723c */ /* 0x080ff2000000181c */
[----:B------:R-:W-:Y:S10]  /*ab70*/  MUFU.EX2 R180, R77 ;  /* 0x0000004d00b47308 */ /* 0x000ff40000000800 */
[----:B------:R-:W-:Y:S01]  /*ab80*/  MUFU.EX2 R159, R159 ;  /* 0x0000009f009f7308 */ /* 0x000fe20000000800 */
[C---:B------:R-:W-:Y:S09]  /*ab90*/  HMMA.16816.F32 R32, R68.reuse, R82, R32 ;  /* 0x000000524420723c */ /* 0x040ff20000001820 */
[----:B------:R-:W1:Y:S01]  /*aba0*/  MUFU.EX2 R161, R161 ;  /* 0x000000a100a17308 */ /* 0x000e620000000800 */
[-C--:B-----5:R-:W-:Y:S08]  /*abb0*/  HMMA.16816.F32 R36, R68, R84.reuse, R36 ;  /* 0x000000544424723c */ /* 0x0a0ff00000001824 */
[C---:B------:R-:W-:Y:S08]  /*abc0*/  HMMA.16816.F32 R40, R72.reuse, R84, R40 ;  /* 0x000000544828723c */ /* 0x040ff00000001828 */
[-C--:B------:R-:W-:Y:S08]  /*abd0*/  HMMA.16816.F32 R44, R72, R86.reuse, R44 ;  /* 0x00000056482c723c */ /* 0x080ff0000000182c */
[C---:B------:R-:W-:Y:S01]  /*abe0*/  HMMA.16816.F32 R48, R68.reuse, R86, R48 ;  /* 0x000000564430723c */ /* 0x040fe20000001830 */
[----:B------:R-:W4:Y:S07]  /*abf0*/  LDSM.16.MT88.4 R84, [R185+0x7800] ;  /* 0x00780000b954783b */ /* 0x000f2e0000004200 */
[-C--:B--2---:R-:W-:Y:S08]  /*ac00*/  HMMA.16816.F32 R52, R68, R88.reuse, R52 ;  /* 0x000000584434723c */ /* 0x084ff00000001834 */
[C---:B------:R-:W-:Y:S08]  /*ac10*/  HMMA.16816.F32 R56, R72.reuse, R88, R56 ;  /* 0x000000584838723c */ /* 0x040ff00000001838 */
[-C--:B------:R-:W-:Y:S03]  /*ac20*/  HMMA.16816.F32 R60, R72, R90.reuse, R60 ;  /* 0x0000005a483c723c */ /* 0x080fe6000000183c */
[----:B---3--:R-:W-:Y:S01]  /*ac30*/  F2FP.F16.F32.PACK_AB R72, R228, R231 ;  /* 0x000000e7e448723e */ /* 0x008fe200000000ff */
[----:B------:R-:W-:Y:S01]  /*ac40*/  FADD.FTZ R231, R231, R178 ;  /* 0x000000b2e7e77221 */ /* 0x000fe20000010000 */
[----:B-1----:R-:W-:Y:S02]  /*ac50*/  F2FP.F16.F32.PACK_AB R74, R161, R226 ;  /* 0x000000e2a14a723e */ /* 0x002fe400000000ff */
[----:B------:R-:W-:Y:S01]  /*ac60*/  F2FP.F16.F32.PACK_AB R73, R140, R141 ;  /* 0x0000008d8c49723e */ /* 0x000fe200000000ff */
        /* <DEDUP_REMOVED lines=23> */
[----:B------:R-:W-:Y:S03]  /*ade0*/  FADD.FTZ R221, R159, R180 ;  /* 0x000000b49fdd7221 */ /* 0x000fe60000010000 */
[-C--:B------:R-:W-:Y:S08]  /*adf0*/  HMMA.16816.F32 R120, R72, R118.reuse, R12 ;  /* 0x000000764878723c */ /* 0x080ff0000000180c */
[C---:B------:R-:W-:Y:S08]  /*ae00*/  HMMA.16816.F32 R116, R68.reuse, R118, R16 ;  /* 0x000000764474723c */ /* 0x040ff00000001810 */
        /* <DEDUP_REMOVED lines=14> */
.L_x_2006:
[----:B------:R-:W1:Y:S01]  /*aef0*/  SHFL.BFLY PT, R12, R221, 0x2, 0x1f ;  /* 0x0c401f00dd0c7f89 */ /* 0x000e6200000e0000 */
[----:B------:R-:W2:Y:S01]  /*af00*/  S2UR UR4, SR_CgaCtaId ;  /* 0x00000000000479c3 */ /* 0x000ea20000008800 */
[----:B------:R-:W-:Y:S01]  /*af10*/  UMOV UR5, 0x400 ;  /* 0x0000040000057882 */ /* 0x000fe20000000000 */
[----:B------:R-:W-:Y:S01]  /*af20*/  ISETP.NE.AND P3, PT, R213, -0x1, PT ;  /* 0xffffffffd500780c */ /* 0x000fe20003f65270 */
[----:B------:R-:W3:Y:S04]  /*af30*/  SHFL.BFLY PT, R7, R222, 0x2, 0x1f ;  /* 0x0c401f00de077f89 */ /* 0x000ee800000e0000 */
[----:B------:R-:W4:Y:S01]  /*af40*/  SHFL.BFLY PT, R3, R220, 0x2, 0x1f ;  /* 0x0c401f00dc037f89 */ /* 0x000f2200000e0000 */
[----:B------:R-:W5:Y:S03]  /*af50*/  LDC R18, c[0x0][0x434] ;  /* 0x00010d00ff127b82 */ /* 0x000f660000000800 */
[----:B------:R-:W4:Y:S01]  /*af60*/  SHFL.BFLY PT, R4, R223, 0x2, 0x1f ;  /* 0x0c401f00df047f89 */ /* 0x000f2200000e0000 */
[----:B------:R-:W5:Y:S04]  /*af70*/  S2R R0, SR_TID.X ;  /* 0x0000000000007919 */ /* 0x000f680000002100 */
[----:B------:R-:W5:Y:S01]  /*af80*/  LDC.U8 R16, c[0x0][0x548] ;  /* 0x00015200ff107b82 */ /* 0x000f620000000000 */
[----:B-1----:R-:W-:Y:S01]  /*af90*/  FADD.FTZ R12, R12, R221 ;  /* 0x000000dd0c0c7221 */ /* 0x002fe20000010000 */
[----:B--2---:R-:W-:Y:S01]  /*afa0*/  ULEA UR4, UR4, UR5, 0x18 ;  /* 0x0000000504047291 */ /* 0x004fe2000f8ec0ff */
[----:B---3--:R-:W-:-:S03]  /*afb0*/  FADD.FTZ R7, R7, R222 ;  /* 0x000000de07077221 */ /* 0x008fc60000010000 */
[----:B------:R-:W1:Y:S01]  /*afc0*/  SHFL.BFLY PT, R5, R12, 0x1, 0x1f ;  /* 0x0c201f000c057f89 */ /* 0x000e6200000e0000 */
[----:B----4-:R-:W-:-:S03]  /*afd0*/  FADD.FTZ R3, R3, R220 ;  /* 0x000000dc03037221 */ /* 0x010fc60000010000 */
[----:B------:R-:W2:Y:S01]  /*afe0*/  SHFL.BFLY PT, R6, R7, 0x1, 0x1f ;  /* 0x0c201f0007067f89 */ /* 0x000ea200000e0000 */
[----:B------:R-:W-:-:S03]  /*aff0*/  FADD.FTZ R11, R4, R223 ;  /* 0x000000df040b7221 */ /* 0x000fc60000010000 */
[----:B------:R-:W3:Y:S04]  /*b000*/  SHFL.BFLY PT, R2, R3, 0x1, 0x1f ;  /* 0x0c201f0003027f89 */ /* 0x000ee800000e0000 */
[----:B------:R-:W4:Y:S01]  /*b010*/  SHFL.BFLY PT, R10, R11, 0x1, 0x1f ;  /* 0x0c201f000b0a7f89 */ /* 0x000f2200000e0000 */
[C---:B-----5:R-:W-:Y:S02]  /*b020*/  SHF.L.U32 R4, R0.reuse, 0x1, RZ ;  /* 0x0000000100047819 */ /* 0x060fe400000006ff */
[C---:B------:R-:W-:Y:S02]  /*b030*/  LOP3.LUT P0, RZ, R0.reuse, 0x4, RZ, 0xc0, !PT ;  /* 0x0000000400ff7812 */ /* 0x040fe4000780c0ff */
[----:B------:R-:W-:Y:S01]  /*b040*/  LOP3.LUT P2, RZ, R0, 0x8, RZ, 0xc0, !PT ;  /* 0x0000000800ff7812 */ /* 0x000fe2000784c0ff */
[----:B-1----:R-:W-:Y:S01]  /*b050*/  FADD.FTZ R5, R12, R5 ;  /* 0x000000050c057221 */ /* 0x002fe20000010000 */
[----:B--2---:R-:W-:-:S03]  /*b060*/  FADD.FTZ R6, R7, R6 ;  /* 0x0000000607067221 */ /* 0x004fc60000010000 */
[----:B------:R-:W1:Y:S01]  /*b070*/  MUFU.RCP R8, R5 ;  /* 0x0000000500087308 */ /* 0x000e620000001000 */
[----:B------:R-:W-:Y:S01]  /*b080*/  SHF.L.U32 R7, R0, 0x4, RZ ;  /* 0x0000000400077819 */ /* 0x000fe200000006ff */
[----:B---3--:R-:W-:Y:S01]  /*b090*/  FADD.FTZ R2, R3, R2 ;  /* 0x0000000203027221 */ /* 0x008fe20000010000 */
[----:B------:R-:W-:Y:S02]  /*b0a0*/  FSETP.NE.FTZ.AND P6, PT, R5, RZ, PT ;  /* 0x000000ff0500720b */ /* 0x000fe40003fd5000 */
[----:B------:R-:W-:Y:S01]  /*b0b0*/  LOP3.LUT R7, R7, 0x1c0, RZ, 0xc0, !PT ;  /* 0x000001c007077812 */ /* 0x000fe200078ec0ff */
[----:B----4-:R-:W-:Y:S02]  /*b0c0*/  FADD.FTZ R10, R11, R10 ;  /* 0x0000000a0b0a7221 */ /* 0x010fe40000010000 */
[----:B------:R-:W2:Y:S01]  /*b0d0*/  MUFU.RCP R9, R6 ;  /* 0x0000000600097308 */ /* 0x000ea20000001000 */
[----:B------:R-:W-:Y:S02]  /*b0e0*/  FSETP.NE.FTZ.AND P1, PT, R6, RZ, PT ;  /* 0x000000ff0600720b */ /* 0x000fe40003f35000 */
[----:B------:R-:W-:-:S02]  /*b0f0*/  LOP3.LUT R12, R7, 0x38, R4, 0xf8, !PT ;  /* 0x00000038070c7812 */ /* 0x000fc400078ef804 */
[----:B------:R-:W-:Y:S02]  /*b100*/  LOP3.LUT R4, R4, 0x6, RZ, 0xc0, !PT ;  /* 0x0000000604047812 */ /* 0x000fe400078ec0ff */
[----:B------:R-:W-:Y:S01]  /*b110*/  FSETP.NE.FTZ.AND P5, PT, R2, RZ, PT ;  /* 0x000000ff0200720b */ /* 0x000fe20003fb5000 */
[----:B------:R-:W3:Y:S01]  /*b120*/  MUFU.RCP R3, R2 ;  /* 0x0000000200037308 */ /* 0x000ee20000001000 */
[----:B------:R-:W-:Y:S01]  /*b130*/  IADD3 R4, PT, PT, R12, R4, R215 ;  /* 0x000000040c047210 */ /* 0x000fe20007ffe0d7 */
[----:B------:R-:W4:Y:S01]  /*b140*/  @P6 LDC R25, c[0x0][0x458] ;  /* 0x00011600ff196b82 */ /* 0x000f220000000800 */
[----:B-1----:R-:W-:Y:S02]  /*b150*/  FSEL R8, R8, 1, P6 ;  /* 0x3f80000008087808 */ /* 0x002fe40003000000 */
[----:B------:R-:W-:Y:S02]  /*b160*/  FSETP.NE.FTZ.AND P4, PT, R10, RZ, PT ;  /* 0x000000ff0a00720b */ /* 0x000fe40003f95000 */
[----:B------:R-:W-:Y:S01]  /*b170*/  LEA R11, R4, UR4, 0x1 ;  /* 0x00000004040b7c11 */ /* 0x000fe2000f8e08ff */
        /* <DEDUP_REMOVED lines=18> */
[----:B------:R-:W5:Y:S01]  /*b2a0*/  LDC.U8 R12, c[0x0][0x549] ;  /* 0x00015240ff0c7b82 */ /* 0x000f620000000000 */
[----:B--2---:R-:W-:Y:S01]  /*b2b0*/  FSEL R9, R9, 1, P1 ;  /* 0x3f80000009097808 */ /* 0x004fe20000800000 */
[----:B------:R-:W2:Y:S01]  /*b2c0*/  @P1 MUFU.LG2 R6, R6 ;  /* 0x0000000600061308 */ /* 0x000ea20000000c00 */
[----:B------:R-:W-:-:S02]  /*b2d0*/  SEL R8, R8, 0xfffffff0, !P0 ;  /* 0xfffffff008087807 */ /* 0x000fc40004000000 */
[----:B---3--:R-:W-:Y:S01]  /*b2e0*/  FSEL R3, R3, 1, P5 ;  /* 0x3f80000003037808 */ /* 0x008fe20002800000 */
[----:B------:R-:W-:Y:S01]  /*b2f0*/  FMUL.FTZ R124, R9, R124 ;  /* 0x0000007c097c7220 */ /* 0x000fe20000410000 */
[----:B-1----:R-:W-:Y:S01]  /*b300*/  FSEL R7, R7, 1, P4 ;  /* 0x3f80000007077808 */ /* 0x002fe20002000000 */
[C---:B------:R-:W-:Y:S01]  /*b310*/  FMUL.FTZ R125, R9.reuse, R125 ;  /* 0x0000007d097d7220 */ /* 0x040fe20000410000 */
[----:B------:R-:W-:Y:S01]  /*b320*/  LOP3.LUT P0, RZ, R0, 0x10, RZ, 0xc0, !PT ;  /* 0x0000001000ff7812 */ /* 0x000fe2000780c0ff */
[C---:B------:R-:W-:Y:S01]  /*b330*/  FMUL.FTZ R116, R9.reuse, R116 ;  /* 0x0000007409747220 */ /* 0x040fe20000410000 */
[----:B------:R-:W-:Y:S01]  /*b340*/  MOV R4, 0x20 ;  /* 0x0000002000047802 */ /* 0x000fe20000000f00 */
[----:B------:R-:W-:Y:S01]  /*b350*/  FMUL.FTZ R117, R9, R117 ;  /* 0x0000007509757220 */ /* 0x000fe20000410000 */
[C---:B------:R-:W-:Y:S01]  /*b360*/  FMUL.FTZ R128, R3.reuse, R128 ;  /* 0x0000008003807220 */ /* 0x040fe20000410000 */
[----:B------:R-:W-:Y:S01]  /*b370*/  FMUL.FTZ R129, R3, R129 ;  /* 0x0000008103817220 */ /* 0x000fe20000410000 */
[C---:B------:R-:W-:Y:S01]  /*b380*/  FMUL.FTZ R130, R7.reuse, R130 ;  /* 0x0000008207827220 */ /* 0x040fe20000410000 */
[----:B------:R-:W-:Y:S01]  /*b390*/  FMUL.FTZ R131, R7, R131 ;  /* 0x0000008307837220 */ /* 0x000fe20000410000 */
[----:B------:R-:W-:Y:S01]  /*b3a0*/  SEL R4, R4, 0xffffffe0, !P2 ;  /* 0xffffffe004047807 */ /* 0x000fe20005000000 */
        /* <DEDUP_REMOVED lines=34> */
[----:B------:R-:W-:Y:S01]  /*b5d0*/  IADD3 R15, PT, PT, R11, 0x40, RZ ;  /* 0x000000400b0f7810 */ /* 0x000fe20007ffe0ff */
[C---:B------:R-:W-:Y:S01]  /*b5e0*/  FMUL.FTZ R94, R7.reuse, R94 ;  /* 0x0000005e075e7220 */ /* 0x040fe20000410000 */
[----:B------:R-:W-:Y:S01]  /*b5f0*/  FMUL.FTZ R95, R7, R95 ;  /* 0x0000005f075f7220 */ /* 0x000fe20000410000 */
[----:B------:R-:W-:Y:S01]  /*b600*/  F2FP.F16.F32.PACK_AB R100, R101, R100 ;  /* 0x000000646564723e */ /* 0x000fe200000000ff */
[----:B------:R-:W-:Y:S01]  /*b610*/  STS [R11], R124 ;  /* 0x0000007c0b007388 */ /* 0x000fe20000000800 */
[----:B------:R-:W-:Y:S01]  /*b620*/  F2FP.F16.F32.PACK_AB R102, R103, R102 ;  /* 0x000000666766723e */ /* 0x000fe200000000ff */
[----:B------:R-:W-:Y:S01]  /*b630*/  FMUL.FTZ R88, R3, R88 ;  /* 0x0000005803587220 */ /* 0x000fe20000410000 */
[----:B------:R-:W-:Y:S01]  /*b640*/  @P0 IADD3 R15, PT, PT, R11, -0x40, RZ ;  /* 0xffffffc00b0f0810 */ /* 0x000fe20007ffe0ff */
[----:B------:R-:W-:Y:S01]  /*b650*/  STS [R11+0x400], R126 ;  /* 0x0004007e0b007388 */ /* 0x000fe20000000800 */
[----:B------:R-:W-:Y:S01]  /*b660*/  IADD3 R19, PT, PT, R8, R17, RZ ;  /* 0x0000001108137210 */ /* 0x000fe20007ffe0ff */
        /* <DEDUP_REMOVED lines=21> */
[----:B------:R-:W-:Y:S01]  /*b7c0*/  IADD3 R21, PT, PT, R4, R15, RZ ;  /* 0x0000000f04157210 */ /* 0x000fe20007ffe0ff */
[----:B------:R3:W-:Y:S01]  /*b7d0*/  STS [R13+0x2400], R122 ;  /* 0x0024007a0d007388 */ /* 0x0007e20000000800 */
[----:B-----5:R-:W-:Y:S01]  /*b7e0*/  ISETP.NE.AND P0, PT, R12, RZ, PT ;  /* 0x000000ff0c00720c */ /* 0x020fe20003f05270 */
[----:B------:R-:W-:Y:S01]  /*b7f0*/  FMUL.FTZ R9, R9, R69 ;  /* 0x0000004509097220 */ /* 0x000fe20000410000 */
[C---:B------:R-:W-:Y:S01]  /*b800*/  FMUL.FTZ R76, R3.reuse, R76 ;  /* 0x0000004c034c7220 */ /* 0x040fe20000410000 */
[----:B------:R-:W-:Y:S01]  /*b810*/  STS [R17], R112 ;  /* 0x0000007011007388 */ /* 0x000fe20000000800 */
[C---:B------:R-:W-:Y:S01]  /*b820*/  FMUL.FTZ R77, R3.reuse, R77 ;  /* 0x0000004d034d7220 */ /* 0x040fe20000410000 */
[----:B------:R-:W-:Y:S01]  /*b830*/  FMUL.FTZ R72, R3, R72 ;  /* 0x0000004803487220 */ /* 0x000fe20000410000 */
[C---:B------:R-:W-:Y:S01]  /*b840*/  FMUL.FTZ R78, R7.reuse, R78 ;  /* 0x0000004e074e7220 */ /* 0x040fe20000410000 */
[----:B------:R-:W-:Y:S01]  /*b850*/  STS [R17+0x400], R114 ;  /* 0x0004007211007388 */ /* 0x000fe20000000800 */
[----:B------:R-:W-:Y:S01]  /*b860*/  FMUL.FTZ R79, R7, R79 ;  /* 0x0000004f074f7220 */ /* 0x000fe20000410000 */
[----:B------:R-:W-:Y:S01]  /*b870*/  FMUL.FTZ R3, R3, R73 ;  /* 0x0000004903037220 */ /* 0x000fe20000410000 */
[----:B------:R-:W-:Y:S01]  /*b880*/  F2FP.F16.F32.PACK_AB R88, R89, R88 ;  /* 0x000000585958723e */ /* 0x000fe200000000ff */
[----:B------:R-:W-:Y:S01]  /*b890*/  STS [R19], R100 ;  /* 0x0000006413007388 */ /* 0x000fe20000000800 */
[----:B------:R-:W-:Y:S01]  /*b8a0*/  F2FP.F16.F32.PACK_AB R90, R91, R90 ;  /* 0x0000005a5b5a723e */ /* 0x000fe200000000ff */
[----:B------:R-:W5:Y:S01]  /*b8b0*/  @P1 LDC R4, c[0x0][0x458] ;  /* 0x00011600ff041b82 */ /* 0x000f620000000800 */
[----:B------:R-:W-:Y:S01]  /*b8c0*/  F2FP.F16.F32.PACK_AB R80, R81, R80 ;  /* 0x000000505150723e */ /* 0x000fe200000000ff */
[----:B------:R-:W-:Y:S01]  /*b8d0*/  STS [R19+0x400], R102 ;  /* 0x0004006613007388 */ /* 0x000fe20000000800 */
[C---:B-1----:R-:W-:Y:S01]  /*b8e0*/  IADD3 R11, PT, PT, R8.reuse, R15, RZ ;  /* 0x0000000f080b7210 */ /* 0x042fe20007ffe0ff */
[----:B------:R-:W1:Y:S01]  /*b8f0*/  @P6 MUFU.LG2 R5, R5 ;  /* 0x0000000500056308 */ /* 0x000e620000000c00 */
[----:B------:R-:W-:Y:S01]  /*b900*/  F2FP.F16.F32.PACK_AB R82, R83, R82 ;  /* 0x000000525352723e */ /* 0x000fe200000000ff */
[----:B------:R-:W-:Y:S01]  /*b910*/  STS [R17+0x2000], R108 ;  /* 0x0020006c11007388 */ /* 0x000fe20000000800 */
[----:B------:R-:W-:Y:S01]  /*b920*/  F2FP.F16.F32.PACK_AB R9, R9, R68 ;  /* 0x000000440909723e */ /* 0x000fe200000000ff */
[----:B------:R-:W4:Y:S01]  /*b930*/  @P5 LDC R22, c[0x0][0x458] ;  /* 0x00011600ff165b82 */ /* 0x000f220000000800 */
[----:B------:R-:W-:Y:S01]  /*b940*/  F2FP.F16.F32.PACK_AB R70, R71, R70 ;  /* 0x000000464746723e */ /* 0x000fe200000000ff */
[----:B------:R1:W-:Y:S01]  /*b950*/  STS [R17+0x2400], R110 ;  /* 0x0024006e11007388 */ /* 0x0003e20000000800 */
[----:B------:R-:W-:Y:S01]  /*b960*/  IADD3 R20, PT, PT, R8, R21, RZ ;  /* 0x0000001508147210 */ /* 0x000fe20007ffe0ff */
[----:B------:R-:W4:Y:S01]  /*b970*/  @P5 MUFU.LG2 R2, R2 ;  /* 0x0000000200025308 */ /* 0x000f220000000c00 */
[----:B------:R-:W-:Y:S01]  /*b980*/  F2FP.F16.F32.PACK_AB R76, R77, R76 ;  /* 0x0000004c4d4c723e */ /* 0x000fe200000000ff */
[----:B------:R-:W-:Y:S01]  /*b990*/  STS [R19+0x2000], R104 ;  /* 0x0020006813007388 */ /* 0x000fe20000000800 */
[----:B------:R-:W-:Y:S01]  /*b9a0*/  F2FP.F16.F32.PACK_AB R78, R79, R78 ;  /* 0x0000004e4f4e723e */ /* 0x000fe200000000ff */
[----:B---3--:R-:W3:Y:S01]  /*b9b0*/  @!P3 LDC.64 R12, c[0x0][0x400] ;  /* 0x00010000ff0cbb82 */ /* 0x008ee20000000a00 */
[----:B------:R-:W-:Y:S01]  /*b9c0*/  F2FP.F16.F32.PACK_AB R3, R3, R72 ;  /* 0x000000480303723e */ /* 0x000fe200000000ff */
[----:B------:R3:W-:Y:S01]  /*b9d0*/  STS [R19+0x2400], R106 ;  /* 0x0024006a13007388 */ /* 0x0007e20000000800 */
[C---:B------:R-:W-:Y:S01]  /*b9e0*/  FMUL.FTZ R74, R7.reuse, R74 ;  /* 0x0000004a074a7220 */ /* 0x040fe20000410000 */
[----:B------:R-:W3:Y:S01]  /*b9f0*/  @P4 MUFU.LG2 R10, R10 ;  /* 0x0000000a000a4308 */ /* 0x000ee20000000c00 */
[----:B------:R-:W-:Y:S01]  /*ba00*/  FMUL.FTZ R7, R7, R75 ;  /* 0x0000004b07077220 */ /* 0x000fe20000410000 */
[----:B------:R-:W-:Y:S01]  /*ba10*/  STS [R15], R96 ;  /* 0x000000600f007388 */ /* 0x000fe20000000800 */
[----:B--2---:R-:W-:Y:S01]  /*ba20*/  @P1 FMUL.FTZ R6, R6, 0.69314718246459960938 ;  /* 0x3f31721806061820 */ /* 0x004fe20000410000 */
[----:B------:R-:W2:Y:S01]  /*ba30*/  @P0 LDC R8, c[0x0][0x430] ;  /* 0x00010c00ff080b82 */ /* 0x000ea20000000800 */
[----:B------:R-:W-:Y:S01]  /*ba40*/  ISETP.NE.AND P2, PT, R213, -0x1, PT ;  /* 0xffffffffd500780c */ /* 0x000fe20003f45270 */
[----:B------:R-:W-:Y:S01]  /*ba50*/  STS [R15+0x400], R98 ;  /* 0x000400620f007388 */ /* 0x000fe20000000800 */
[----:B------:R-:W-:Y:S01]  /*ba60*/  F2FP.F16.F32.PACK_AB R7, R7, R74 ;  /* 0x0000004a0707723e */ /* 0x000fe200000000ff */
[----:B-1----:R-:W-:-:S02]  /*ba70*/  @P6 FMUL.FTZ R5, R5, 0.69314718246459960938 ;  /* 0x3f31721805056820 */ /* 0x002fc40000410000 */
[----:B------:R-:W-:Y:S02]  /*ba80*/  STS [R11], R84 ;  /* 0x000000540b007388 */ /* 0x000fe40000000800 */
[----:B------:R-:W1:Y:S02]  /*ba90*/  @P4 LDC R23, c[0x0][0x458] ;  /* 0x00011600ff174b82 */ /* 0x000e640000000800 */
[----:B------:R-:W-:Y:S04]  /*baa0*/  STS [R11+0x400], R86 ;  /* 0x000400560b007388 */ /* 0x000fe80000000800 */
[----:B------:R-:W-:Y:S02]  /*bab0*/  STS [R15+0x2000], R92 ;  /* 0x0020005c0f007388 */ /* 0x000fe40000000800 */
[----:B------:R-:W2:Y:S01]  /*bac0*/  LDC R17, c[0x0][0x434] ;  /* 0x00010d00ff117b82 */ /* 0x000ea20000000800 */
[----:B---3--:R-:W-:Y:S01]  /*bad0*/  @!P3 IMAD.WIDE.U32 R26, R214, R12, RZ ;  /* 0x0000000cd61ab225 */ /* 0x008fe200078e00ff */
[----:B------:R3:W-:Y:S01]  /*bae0*/  STS [R15+0x2400], R94 ;  /* 0x0024005e0f007388 */ /* 0x0007e20000000800 */
[----:B------:R-:W-:-:S02]  /*baf0*/  MOV R19, 0x7f800000 ;  /* 0x7f80000000137802 */ /* 0x000fc40000000f00 */
[----:B-----5:R-:W-:Y:S01]  /*bb00*/  @P1 FFMA.FTZ R19, R137, R4, R6 ;  /* 0x0000000489131223 */ /* 0x020fe20000010006 */
[----:B------:R-:W-:Y:S01]  /*bb10*/  ISETP.NE.AND P1, PT, R16, RZ, !P0 ;  /* 0x000000ff1000720c */ /* 0x000fe20004725270 */
[----:B------:R-:W-:Y:S01]  /*bb20*/  STS [R11+0x2000], R88 ;  /* 0x002000580b007388 */ /* 0x000fe20000000800 */
[----:B------:R-:W-:Y:S01]  /*bb30*/  @!P3 IMAD R13, R214, R13, R27 ;  /* 0x0000000dd60db224 */ /* 0x000fe200078e021b */
[----:B------:R-:W-:Y:S02]  /*bb40*/  MOV R12, 0x7f800000 ;  /* 0x7f800000000c7802 */ /* 0x000fe40000000f00 */
[----:B------:R5:W-:Y:S01]  /*bb50*/  STS [R11+0x2400], R90 ;  /* 0x0024005a0b007388 */ /* 0x000be20000000800 */
[----:B------:R-:W-:-:S03]  /*bb60*/  @P0 MOV R4, 0x1 ;  /* 0x0000000100040802 */ /* 0x000fc60000000f00 */
[----:B------:R1:W-:Y:S04]  /*bb70*/  STS [R21], R80 ;  /* 0x0000005015007388 */ /* 0x0003e80000000800 */
[----:B------:R1:W-:Y:S04]  /*bb80*/  STS [R21+0x400], R82 ;  /* 0x0004005215007388 */ /* 0x0003e80000000800 */
[----:B------:R1:W-:Y:S01]  /*bb90*/  STS [R20], R9 ;  /* 0x0000000914007388 */ /* 0x0003e20000000800 */
[----:B--2---:R-:W-:-:S03]  /*bba0*/  @P0 IMAD R18, R8, R17, RZ ;  /* 0x0000001108120224 */ /* 0x004fc600078e02ff */
[----:B------:R2:W-:Y:S01]  /*bbb0*/  STS [R20+0x400], R70 ;  /* 0x0004004614007388 */ /* 0x0005e20000000800 */
[----:B---3--:R-:W3:Y:S03]  /*bbc0*/  @P3 LDC.64 R14, c[0x0][0x408] ;  /* 0x00010200ff0e3b82 */ /* 0x008ee60000000a00 */
[----:B------:R2:W-:Y:S04]  /*bbd0*/  STS [R21+0x2000], R76 ;  /* 0x0020004c15007388 */ /* 0x0005e80000000800 */
[----:B------:R2:W-:Y:S01]  /*bbe0*/  STS [R21+0x2400], R78 ;  /* 0x0024004e15007388 */ /* 0x0005e20000000800 */
[----:B-----5:R-:W1:Y:S03]  /*bbf0*/  S2R R11, SR_CTAID.Z ;  /* 0x00000000000b7919 */ /* 0x020e660000002700 */
[----:B------:R2:W-:Y:S01]  /*bc00*/  STS [R20+0x2000], R3 ;  /* 0x0020000314007388 */ /* 0x0005e20000000800 */
[----:B---3--:R-:W-:-:S02]  /*bc10*/  @P3 IMAD.WIDE.U32 R28, R213, R14, RZ ;  /* 0x0000000ed51c3225 */ /* 0x008fc400078e00ff */
[----:B------:R-:W3:Y:S01]  /*bc20*/  @P0 LDC R14, c[0x0][0x430] ;  /* 0x00010c00ff0e0b82 */ /* 0x000ee20000000800 */
[----:B-12-4-:R-:W-:Y:S05]  /*bc30*/  @P0 BRA `(.L_x_2010) ;  /* 0x0000000000200947 */ /* 0x016fea0003800000 */
        /* <DEDUP_REMOVED lines=8> */
.L_x_2010:
[----:B------:R-:W-:Y:S01]  /*bcc0*/  @P3 IMAD R13, R213, R15, R29 ;  /* 0x0000000fd50d3224 */ /* 0x000fe200078e021d */
[----:B------:R-:W-:Y:S01]  /*bcd0*/  LOP3.LUT P0, RZ, R0, 0x3, RZ, 0xc0, !PT ;  /* 0x0000000300ff7812 */ /* 0x000fe2000780c0ff */
[----:B--2---:R-:W-:Y:S02]  /*bce0*/  IMAD R3, R11, R18, RZ ;  /* 0x000000120b037224 */ /* 0x004fe400078e02ff */
[----:B------:R-:W-:Y:S01]  /*bcf0*/  @P6 FFMA.FTZ R12, R136, R25, R5 ;  /* 0x00000019880c6223 */ /* 0x000fe20000010005 */
[----:B------:R-:W-:Y:S02]  /*bd00*/  @!P2 IMAD R213, R214, R17, RZ ;  /* 0x00000011d6d5a224 */ /* 0x000fe400078e02ff */
[----:B------:R-:W-:Y:S01]  /*bd10*/  @P4 FMUL.FTZ R9, R10, 0.69314718246459960938 ;  /* 0x3f3172180a094820 */ /* 0x000fe20000410000 */
[----:B------:R-:W-:Y:S02]  /*bd20*/  @!P1 IMAD R3, R214, R4, R3 ;  /* 0x00000004d6039224 */ /* 0x000fe400078e0203 */
[----:B------:R-:W-:Y:S01]  /*bd30*/  @P5 FMUL.FTZ R2, R2, 0.69314718246459960938 ;  /* 0x3f31721802025820 */ /* 0x000fe20000410000 */
[----:B---3--:R-:W-:Y:S01]  /*bd40*/  IMAD R4, R14, UR16, RZ ;  /* 0x000000100e047c24 */ /* 0x008fe2000f8e02ff */
        /* <DEDUP_REMOVED lines=21> */
[C---:B-1----:R-:W-:Y:S01]  /*bea0*/  LOP3.LUT R20, R0.reuse, 0x40, RZ, 0xfc, !PT ;  /* 0x0000004000147812 */ /* 0x042fe200078efcff */
        /* <DEDUP_REMOVED lines=32> */
.L_x_2012:
[----:B------:R-:W-:Y:S05]  /*c0b0*/  BSYNC.RECONVERGENT B0 ;  /* 0x0000000000007941 */ /* 0x000fea0003800200 */
.L_x_2011:
[----:B------:R-:W3:Y:S01]  /*c0c0*/  LDCU.64 UR4, c[0x0][0x410] ;  /* 0x00008200ff0477ac */ /* 0x000ee20008000a00 */
[----:B------:R-:W-:Y:S01]  /*c0d0*/  @P3 IMAD.MOV.U32 R26, RZ, RZ, R28 ;  /* 0x000000ffff1a3224 */ /* 0x000fe200078e001c */
[----:B-12---:R1:W2:Y:S01]  /*c0e0*/  LDS.128 R4, [R216+0x3800] ;  /* 0x00380000d8047984 */ /* 0x0062a20000000c00 */
[----:B------:R-:W-:Y:S01]  /*c0f0*/  BSSY.RECONVERGENT B0, `(.L_x_2013) ;  /* 0x0000019000007945 */ /* 0x000fe20003800200 */
[----:B------:R-:W4:Y:S02]  /*c100*/  LDCU UR6, c[0x0][0x440] ;  /* 0x00008800ff0677ac */ /* 0x000f240008000800 */
[----:B------:R-:W-:-:S05]  /*c110*/  IADD3 R12, P3, PT, R206, R26, RZ ;  /* 0x0000001ace0c7210 */ /* 0x000fca0007f7e0ff */
[----:B------:R-:W-:Y:S02]  /*c120*/  IMAD.X R13, RZ, RZ, R13, P3 ;  /* 0x000000ffff0d7224 */ /* 0x000fe400018e060d */
[----:B---3--:R-:W-:-:S04]  /*c130*/  IMAD.WIDE.U32 R12, R11, UR4, R12 ;  /* 0x000000040b0c7c25 */ /* 0x008fc8000f8e000c */
[----:B------:R-:W-:Y:S01]  /*c140*/  IMAD R15, R11, UR5, R13 ;  /* 0x000000050b0f7c24 */ /* 0x000fe2000f8e020d */
[----:B----4-:R-:W-:Y:S01]  /*c150*/  ISETP.GE.AND P1, PT, R206, UR6, PT ;  /* 0x00000006ce007c0c */ /* 0x010fe2000bf26270 */
[----:B------:R1:W3:Y:S03]  /*c160*/  LDS.128 R8, [R216] ;  /* 0x00000000d8087984 */ /* 0x0002e60000000c00 */
[-C--:B------:R-:W-:Y:S02]  /*c170*/  ISETP.GE.OR P2, PT, R208, R205.reuse, P1 ;  /* 0x000000cdd000720c */ /* 0x080fe40000f46670 */
[-C--:B------:R-:W-:Y:S02]  /*c180*/  ISETP.GE.OR P0, PT, R204, R205.reuse, P1 ;  /* 0x000000cdcc00720c */ /* 0x080fe40000f06670 */
[-C--:B------:R-:W-:Y:S02]  /*c190*/  ISETP.GE.OR P6, PT, R203, R205.reuse, P1 ;  /* 0x000000cdcb00720c */ /* 0x080fe40000fc6670 */
[----:B------:R-:W-:-:S02]  /*c1a0*/  ISETP.GE.OR P5, PT, R202, R205, P1 ;  /* 0x000000cdca00720c */ /* 0x000fc40000fa6670 */
[-C--:B------:R-:W-:Y:S02]  /*c1b0*/  ISETP.GE.OR P4, PT, R201, R205.reuse, P1 ;  /* 0x000000cdc900720c */ /* 0x080fe40000f86670 */
[----:B------:R-:W-:-:S03]  /*c1c0*/  ISETP.GE.OR P3, PT, R200, R205, P1 ;  /* 0x000000cdc800720c */ /* 0x000fc60000f66670 */
[----:B------:R-:W-:Y:S10]  /*c1d0*/  @P2 BRA `(.L_x_2014) ;  /* 0x0000000000282947 */ /* 0x000ff40003800000 */
[----:B------:R-:W4:Y:S01]  /*c1e0*/  LDC.64 R2, c[0x0][0x408] ;  /* 0x00010200ff027b82 */ /* 0x000f220000000a00 */
[----:B------:R-:W5:Y:S01]  /*c1f0*/  LDCU.64 UR4, c[0x0][0x3f0] ;  /* 0x00007e00ff0477ac */ /* 0x000f620008000a00 */
[----:B------:R-:W-:Y:S01]  /*c200*/  MOV R14, R12 ;  /* 0x0000000c000e7202 */ /* 0x000fe20000000f00 */
[----:B----4-:R-:W-:-:S04]  /*c210*/  IMAD R0, R2, UR10, RZ ;  /* 0x0000000a02007c24 */ /* 0x010fc8000f8e02ff */
[----:B------:R-:W-:-:S04]  /*c220*/  IMAD.WIDE.U32 R16, R212, R2, R14 ;  /* 0x00000002d4107225 */ /* 0x000fc800078e000e */
[----:B------:R-:W-:Y:S01]  /*c230*/  IMAD R0, R212, R3, R0 ;  /* 0x00000003d4007224 */ /* 0x000fe200078e0200 */
[----:B-----5:R-:W-:-:S04]  /*c240*/  LEA R2, P2, R16, UR4, 0x1 ;  /* 0x0000000410027c11 */ /* 0x020fc8000f8408ff */
[----:B------:R-:W-:-:S04]  /*c250*/  IADD3 R0, PT, PT, R17, R0, RZ ;  /* 0x0000000011007210 */ /* 0x000fc80007ffe0ff */
[----:B------:R-:W-:-:S05]  /*c260*/  LEA.HI.X R3, R16, UR5, R0, 0x1, P2 ;  /* 0x0000000510037c11 */ /* 0x000fca00090f0c00 */
[----:B---3--:R4:W-:Y:S02]  /*c270*/  STG.E.128 desc[UR18][R2.64], R8 ;  /* 0x0000000802007986 */ /* 0x0089e4000c101d12 */
.L_x_2014:
[----:B------:R-:W-:Y:S05]  /*c280*/  BSYNC.RECONVERGENT B0 ;  /* 0x0000000000007941 */ /* 0x000fea0003800200 */
.L_x_2013:
[----:B---34-:R3:W4:Y:S01]  /*c290*/  LDS.128 R8, [R216+0x800] ;  /* 0x00080000d8087984 */ /* 0x0187220000000c00 */
        /* <DEDUP_REMOVED lines=17> */
.L_x_2016:
[----:B------:R-:W-:Y:S05]  /*c3b0*/  BSYNC.RECONVERGENT B0 ;  /* 0x0000000000007941 */ /* 0x000fea0003800200 */
.L_x_2015:
        /* <DEDUP_REMOVED lines=16> */
.L_x_2018:
[----:B------:R-:W-:Y:S05]  /*c4c0*/  BSYNC.RECONVERGENT B0 ;  /* 0x0000000000007941 */ /* 0x000fea0003800200 */
.L_x_2017:
        /* <DEDUP_REMOVED lines=16> */
.L_x_2020:
[----:B------:R-:W-:Y:S05]  /*c5d0*/  BSYNC.RECONVERGENT B0 ;  /* 0x0000000000007941 */ /* 0x000fea0003800200 */
.L_x_2019:
        /* <DEDUP_REMOVED lines=16> */
.L_x_2022:
[----:B------:R-:W-:Y:S05]  /*c6e0*/  BSYNC.RECONVERGENT B0 ;  /* 0x0000000000007941 */ /* 0x000fea0003800200 */
.L_x_2021:
        /* <DEDUP_REMOVED lines=16> */
.L_x_2024:
[----:B------:R-:W-:Y:S05]  /*c7f0*/  BSYNC.RECONVERGENT B0 ;  /* 0x0000000000007941 */ /* 0x000fea0003800200 */
.L_x_2023:
[----:B-123--:R-:W1:Y:S01]  /*c800*/  LDS.128 R216, [R216+0x3000] ;  /* 0x00300000d8d87984 */ /* 0x00ee620000000c00 */
[----:B------:R-:W-:Y:S04]  /*c810*/  BSSY.RECONVERGENT B0, `(.L_x_2025) ;  /* 0x000000f000007945 */ /* 0x000fe80003800200 */
[----:B------:R-:W-:Y:S05]  /*c820*/  @P2 BRA `(.L_x_2026) ;  /* 0x0000000000342947 */ /* 0x000fea0003800000 */
[----:B------:R-:W2:Y:S01]  /*c830*/  LDCU.64 UR6, c[0x0][0x408] ;  /* 0x00008100ff0677ac */ /* 0x000ea20008000a00 */
[----:B------:R-:W-:Y:S01]  /*c840*/  IADD3 R2, P0, PT, R212, 0x60, RZ ;  /* 0x00000060d4027810 */ /* 0x000fe20007f1e0ff */
[----:B----4-:R-:W-:Y:S01]  /*c850*/  IMAD.MOV.U32 R8, RZ, RZ, R12 ;  /* 0x000000ffff087224 */ /* 0x010fe200078e000c */
[----:B------:R-:W-:Y:S01]  /*c860*/  MOV R9, R15 ;  /* 0x0000000f00097202 */ /* 0x000fe20000000f00 */
[----:B------:R-:W3:Y:S02]  /*c870*/  LDCU.64 UR4, c[0x0][0x3f0] ;  /* 0x00007e00ff0477ac */ /* 0x000ee40008000a00 */
[----:B------:R-:W-:-:S04]  /*c880*/  IMAD.X R0, RZ, RZ, UR10, P0 ;  /* 0x0000000aff007e24 */ /* 0x000fc800080e06ff */
[----:B--2---:R-:W-:Y:S02]  /*c890*/  IMAD R3, R0, UR6, RZ ;  /* 0x0000000600037c24 */ /* 0x004fe4000f8e02ff */
[----:B------:R-:W-:-:S04]  /*c8a0*/  IMAD.WIDE.U32 R8, R2, UR6, R8 ;  /* 0x0000000602087c25 */ /* 0x000fc8000f8e0008 */
[----:B------:R-:W-:Y:S01]  /*c8b0*/  IMAD R3, R2, UR7, R3 ;  /* 0x0000000702037c24 */ /* 0x000fe2000f8e0203 */
[----:B---3--:R-:W-:-:S04]  /*c8c0*/  LEA R2, P0, R8, UR4, 0x1 ;  /* 0x0000000408027c11 */ /* 0x008fc8000f8008ff */
[----:B------:R-:W-:-:S04]  /*c8d0*/  IADD3 R3, PT, PT, R9, R3, RZ ;  /* 0x0000000309037210 */ /* 0x000fc80007ffe0ff */
[----:B------:R-:W-:-:S05]  /*c8e0*/  LEA.HI.X R3, R8, UR5, R3, 0x1, P0 ;  /* 0x0000000508037c11 */ /* 0x000fca00080f0c03 */
[----:B-1----:R2:W-:Y:S02]  /*c8f0*/  STG.E.128 desc[UR18][R2.64], R216 ;  /* 0x000000d802007986 */ /* 0x0025e4000c101d12 */
.L_x_2026:
[----:B------:R-:W-:Y:S05]  /*c900*/  BSYNC.RECONVERGENT B0 ;  /* 0x0000000000007941 */ /* 0x000fea0003800200 */
.L_x_2025:
[----:B------:R-:W-:Y:S05]  /*c910*/  @P1 EXIT ;  /* 0x000000000000194d */ /* 0x000fea0003800000 */
        /* <DEDUP_REMOVED lines=12> */
[----:B------:R-:W-:Y:S01]  /*c9e0*/  STG.E.128 desc[UR18][R2.64], R4 ;  /* 0x0000000402007986 */ /* 0x000fe2000c101d12 */
[----:B------:R-:W-:Y:S05]  /*c9f0*/  EXIT ;  /* 0x000000000000794d */ /* 0x000fea0003800000 */
.L_x_2027:
        /* <DEDUP_REMOVED lines=16> */
.L_x_2710:


//--------------------- .text._ZN5flash16flash_fwd_kernelI23Flash_fwd_kernel_traitsILi64ELi128ELi64ELi4ELb0ELb0EN7cutlass6half_tE19Flash_kernel_traitsILi64ELi128ELi64ELi4ES3_EELb1ELb0ELb1ELb0ELb0ELb1ELb0ELb0EEEvNS_16Flash_fwd_paramsE --------------------------
	.section	.text._ZN5flash16flash_fwd_kernelI23Flash_fwd_kernel_traitsILi64ELi128ELi64ELi4ELb0ELb0EN7cutlass6half_tE19Flash_kernel_traitsILi64ELi128ELi64ELi4ES3_EELb1ELb0ELb1ELb0ELb0ELb1ELb0ELb0EEEvNS_16Flash_fwd_paramsE,"ax",@progbits
	.align	128
        .global         _ZN5flash16flash_fwd_kernelI23Flash_fwd_kernel_traitsILi64ELi128ELi64ELi4ELb0ELb0EN7cutlass6half_tE19Flash_kernel_traitsILi64ELi128ELi64ELi4ES3_EELb1ELb0ELb1ELb0ELb0ELb1ELb0ELb0EEEvNS_16Flash_fwd_paramsE
        .type           _ZN5flash16flash_fwd_kernelI23Flash_fwd_kernel_traitsILi64ELi128ELi64ELi4ELb0ELb0EN7cutlass6half_tE19Flash_kernel_traitsILi64ELi128ELi64ELi4ES3_EELb1ELb0ELb1ELb0ELb0ELb1ELb0ELb0EEEvNS_16Flash_fwd_paramsE,@function
        .size           _ZN5flash16flash_fwd_kernelI23Flash_fwd_kernel_traitsILi64ELi128ELi64ELi4ELb0ELb0EN7cutlass6half_tE19Flash_kernel_traitsILi64ELi128ELi64ELi4ES3_EELb1ELb0ELb1ELb0ELb0ELb1ELb0ELb0EEEvNS_16Flash_fwd_paramsE,(.L_x_2711 - _ZN5flash16flash_fwd_kernelI23Flash_fwd_kernel_traitsILi64ELi128ELi64ELi4ELb0ELb0EN7cutlass6half_tE19Flash_kernel_traitsILi64ELi128ELi64ELi4ES3_EELb1ELb0ELb1ELb0ELb0ELb1ELb0ELb0EEEvNS_16Flash_fwd_paramsE)
        .other          _ZN5flash16flash_fwd_kernelI23Flash_fwd_kernel_traitsILi64ELi128ELi64ELi4ELb0ELb0EN7cutlass6half_tE19Flash_kernel_traitsILi64ELi128ELi64ELi4ES3_EELb1ELb0ELb1ELb0ELb0ELb1ELb0ELb0EEEvNS_16Flash_fwd_paramsE,@"STO_CUDA_ENTRY STV_DEFAULT"
_ZN5flash16flash_fwd_kernelI23Flash_fwd_kernel_traitsILi64ELi128ELi64ELi4ELb0ELb0EN7cutlass6half_tE19Flash_kernel_traitsILi64ELi128ELi64ELi4ES3_EELb1ELb0ELb1ELb0ELb0ELb1ELb0ELb0EEEvNS_16Flash_fwd_paramsE:
.text._ZN5flash16flash_fwd_kernelI23Flash_fwd_kernel_traitsILi64ELi128ELi64ELi4ELb0ELb0EN7cutlass6half_tE19Flash_kernel_traitsILi64ELi128ELi64ELi4ES3_EELb1ELb0ELb1ELb0ELb0ELb1ELb0ELb0EEEvNS_16Flash_fwd_paramsE:
[----:B------:R-:W-:Y:S01]  /*0000*/  LDC R1, c[0x0][0x37c] ;  /* 0x0000df00ff017b82 */ /* 0x000fe20000000800 */
[----:B------:R-:W1:Y:S07]  /*0010*/  LDCU.U8 UR4, c[0x0][0x524] ;  /* 0x0000a480ff0477ac */ /* 0x000e6e0008000000 */
[----:B------:R-:W2:Y:S01]  /*0020*/  LDC R124, c[0x0][0x518] ;  /* 0x00014600ff7c7b82 */ /* 0x000ea20000000800 */
[----:B------:R-:W3:Y:S01]  /*0030*/  LDCU.64 UR20, c[0x0][0x510] ;  /* 0x0000a200ff1477ac */ /* 0x000ee20008000a00 */
[----:B------:R-:W4:Y:S06]  /*0040*/  LDCU.64 UR18, c[0x0][0x358] ;  /* 0x00006b00ff1277ac */ /* 0x000f2c0008000a00 */
[----:B------:R-:W2:Y:S01]  /*0050*/  LDC R123, c[0x0][0x51c] ;  /* 0x00014700ff7b7b82 */ /* 0x000ea20000000800 */
[----:B------:R-:W2:Y:S01]  /*0060*/  S2R R199, SR_CTAID.Y ;  /* 0x0000000000c77919 */ /* 0x000ea20000002600 */
[----:B------:R-:W2:Y:S01]  /*0070*/  LDCU.64 UR8, c[0x0][0x460] ;  /* 0x00008c00ff0877ac */ /* 0x000ea20008000a00 */
[----:B------:R-:W2:Y:S01]  /*0080*/  S2R R126, SR_CTAID.Z ;  /* 0x00000000007e7919 */ /* 0x000ea20000002700 */
[----:B------:R-:W2:Y:S01]  /*0090*/  LDCU.64 UR6, c[0x0][0x470] ;  /* 0x00008e00ff0677ac */ /* 0x000ea20008000a00 */
[----:B-1----:R-:W-:Y:S01]  /*00a0*/  ISETP.NE.AND P3, PT, RZ, UR4, PT ;  /* 0x00000004ff007c0c */ /* 0x002fe2000bf65270 */
[----:B------:R-:W1:Y:S02]  /*00b0*/  S2R R198, SR_TID.X ;  /* 0x0000000000c67919 */ /* 0x000e640000002100 */
[----:B------:R-:W1:Y:S01]  /*00c0*/  S2UR UR16, SR_CTAID.X ;  /* 0x00000000001079c3 */ /* 0x000e620000002500 */
[----:B------:R-:W1:Y:S01]  /*00d0*/  LDCU.64 UR4, c[0x0][0x478] ;  /* 0x00008f00ff0477ac */ /* 0x000e620008000a00 */
[----:B---3--:R-:W-:-:S02]  /*00e0*/  IMAD.U32 R6, RZ, RZ, UR20 ;  /* 0x00000014ff067e24 */ /* 0x008fc4000f8e00ff */
[----:B------:R-:W-:-:S06]  /*00f0*/  IMAD.U32 R7, RZ, RZ, UR21 ;  /* 0x00000015ff077e24 */ /* 0x000fcc000f8e00ff */
[----:B----4-:R-:W3:Y:S01]  /*0100*/  @P3 LDG.E.64 R6, desc[UR18][R6.64] ;  /* 0x0000001206063981 */ /* 0x010ee2000c1e1b00 */
[----:B--2---:R-:W-:Y:S01]  /*0110*/  @P3 IMAD.MOV.U32 R122, RZ, RZ, R124 ;  /* 0x000000ffff7a3224 */ /* 0x004fe200078e007c */
[----:B------:R-:W2:Y:S04]  /*0120*/  @P3 LDC R0, c[0x0][0x520] ;  /* 0x00014800ff003b82 */ /* 0x000ea80000000800 */
[----:B------:R-:W2:Y:S01]  /*0130*/  @P3 LDG.E.64 R8, desc[UR18][R122.64] ;  /* 0x000000127a083981 */ /* 0x000ea2000c1e1b00 */
[----:B------:R-:W-:Y:S01]  /*0140*/  UISETP.NE.U32.AND UP0, UPT, UR8, URZ, UPT ;  /* 0x000000ff0800728c */ /* 0x000fe2000bf05070 */
[----:B------:R-:W-:-:S03]  /*0150*/  ISETP.NE.U32.AND P2, PT, RZ, UR8, PT ;  /* 0x00000008ff007c0c */ /* 0x000fc6000bf45070 */
[----:B------:R-:W-:Y:S01]  /*0160*/  UISETP.NE.AND.EX UP0, UPT, UR9, URZ, UPT, UP0 ;  /* 0x000000ff0900728c */ /* 0x000fe2000bf05300 */
[----:B------:R-:W-:Y:S02]  /*0170*/  ISETP.NE.AND.EX P2, PT, RZ, UR9, PT, P2 ;  /* 0x00000009ff007c0c */ /* 0x000fe4000bf45320 */
[----:B-1----:R-:W-:-:S03]  /*0180*/  LOP3.LUT R3, R126, UR16, R199, 0xfe, !PT ;  /* 0x000000107e037c12 */ /* 0x002fc6000f8efec7 */
[----:B------:R-:W-:Y:S02]  /*0190*/  PLOP3.LUT P0, PT, PT, PT, UP0, 0x80, 0x8 ;  /* 0x000000000008781c */ /* 0x000fe40003f0f008 */
[----:B------:R-:W-:Y:S02]  /*01a0*/  LOP3.LUT P4, RZ, R3, R198, RZ, 0xfc, !PT ;  /* 0x000000c603ff7212 */ /* 0x000fe4000788fcff */
[----:B------:R-:W1:Y:S11]  /*01b0*/  LDC.64 R2, c[0x0][0x460] ;  /* 0x00011800ff027b82 */ /* 0x000e760000000a00 */
[----:B------:R-:W4:Y:S01]  /*01c0*/  @!P4 LDC.64 R4, c[0x0][0x528] ;  /* 0x00014a00ff04cb82 */ /* 0x000f220000000a00 */
[----:B-1----:R-:W-:-:S04]  /*01d0*/  IMAD.WIDE.U32 R16, R199, 0x4, R2 ;  /* 0x00000004c7107825 */ /* 0x002fc800078e0002 */
[----:B------:R-:W-:Y:S01]  /*01e0*/  IMAD.SHL.U32 R11, R199, 0x4, RZ ;  /* 0x00000004c70b7824 */ /* 0x000fe200078e00ff */
[----:B------:R-:W-:Y:S02]  /*01f0*/  SHF.R.U32.HI R2, RZ, 0x1e, R199 ;  /* 0x0000001eff027819 */ /* 0x000fe400000116c7 */
[----:B---3--:R-:W-:Y:S02]  /*0200*/  @P3 R2UR UR20, R6 ;  /* 0x00000000061432ca */ /* 0x008fe400000e0000 */
[----:B------:R-:W-:Y:S02]  /*0210*/  @P3 R2UR UR21, R7 ;  /* 0x00000000071532ca */ /* 0x000fe400000e0000 */
[----:B--2---:R-:W-:-:S05]  /*0220*/  @P3 IADD3 R124, P1, PT, R8, R0, RZ ;  /* 0x00000000087c3210 */ /* 0x004fca0007f3e0ff */
[----:B------:R-:W-:-:S04]  /*0230*/  @P3 IMAD.X R123, RZ, RZ, R9, P1 ;  /* 0x000000ffff7b3224 */ /* 0x000fc800008e0609 */
[----:B------:R-:W-:Y:S02]  /*0240*/  IMAD.U32 R6, RZ, RZ, UR20 ;  /* 0x00000014ff067e24 */ /* 0x000fe4000f8e00ff */
[----:B------:R-:W-:Y:S02]  /*0250*/  IMAD.U32 R7, RZ, RZ, UR21 ;  /* 0x00000015ff077e24 */ /* 0x000fe4000f8e00ff */
[----:B------:R-:W-:Y:S02]  /*0260*/  IMAD.MOV.U32 R9, RZ, RZ, -0x1 ;  /* 0xffffffffff097424 */ /* 0x000fe400078e00ff */
[----:B------:R-:W-:Y:S01]  /*0270*/  @!P4 IMAD.MOV.U32 R122, RZ, RZ, R124 ;  /* 0x000000ffff7ac224 */ /* 0x000fe200078e007c */
[----:B----4-:R1:W-:Y:S04]  /*0280*/  @!P4 STG.E.64 desc[UR18][R4.64], R6 ;  /* 0x000000060400c986 */ /* 0x0103e8000c101b12 */
[----:B------:R2:W-:Y:S01]  /*0290*/  @!P4 STG.E.64 desc[UR18][R4.64+0x8], R122 ;  /* 0x0000087a0400c986 */ /* 0x0005e2000c101b12 */
[----:B------:R-:W-:-:S03]  /*02a0*/  ISETP.NE.U32.AND P4, PT, RZ, UR6, PT ;  /* 0x00000006ff007c0c */ /* 0x000fc6000bf85070 */
[----:B------:R-:W3:Y:S01]  /*02b0*/  @P2 LDG.E R9, desc[UR18][R16.64] ;  /* 0x0000001210092981 */ /* 0x000ee2000c1e1900 */
[----:B------:R-:W-:-:S03]  /*02c0*/  ISETP.NE.U32.AND P2, PT, RZ, UR4, PT ;  /* 0x00000004ff007c0c */ /* 0x000fc6000bf45070 */
[----:B------:R-:W4:Y:S01]  /*02d0*/  @P0 LDG.E R0, desc[UR18][R16.64+0x4] ;  /* 0x0000041210000981 */ /* 0x000f22000c1e1900 */
[----:B------:R-:W-:Y:S02]  /*02e0*/  ISETP.NE.AND.EX P4, PT, RZ, UR7, PT, P4 ;  /* 0x00000007ff007c0c */ /* 0x000fe4000bf85340 */
[----:B------:R-:W-:-:S11]  /*02f0*/  ISETP.NE.AND.EX P2, PT, RZ, UR5, PT, P2 ;  /* 0x00000005ff007c0c */ /* 0x000fd6000bf45320 */
[C---:B------:R-:W-:Y:S02]  /*0300*/  @P4 IADD3 R14, P3, PT, R11.reuse, UR6, RZ ;  /* 0x000000060b0e4c10 */ /* 0x040fe4000ff7e0ff */
[----:B------:R-:W-:Y:S01]  /*0310*/  @P2 IADD3 R12, P1, PT, R11, UR4, RZ ;  /* 0x000000040b0c2c10 */ /* 0x000fe2000ff3e0ff */
[----:B-1----:R-:W-:Y:S01]  /*0320*/  IMAD.MOV.U32 R7, RZ, RZ, RZ ;  /* 0x000000ffff077224 */ /* 0x002fe200078e00ff */
[C---:B------:R-:W-:Y:S02]  /*0330*/  @P4 IADD3.X R15, PT, PT, R2.reuse, UR7, RZ, P3, !PT ;  /* 0x00000007020f4c10 */ /* 0x040fe40009ffe4ff */
[----:B------:R-:W-:Y:S01]  /*0340*/  @P2 IADD3.X R13, PT, PT, R2, UR5, RZ, P1, !PT ;  /* 0x00000005020d2c10 */ /* 0x000fe20008ffe4ff */
[----:B--2---:R-:W1:Y:S02]  /*0350*/  LDC.64 R4, c[0x0][0x468] ;  /* 0x00011a00ff047b82 */ /* 0x004e640000000a00 */
[----:B------:R-:W2:Y:S04]  /*0360*/  @P4 LDG.E R7, desc[UR18][R14.64] ;  /* 0x000000120e074981 */ /* 0x000ea8000c1e1900 */
[----:B------:R-:W2:Y:S01]  /*0370*/  @P2 LDG.E R6, desc[UR18][R12.64] ;  /* 0x000000120c062981 */ /* 0x000ea2000c1e1900 */
[----:B------:R-:W1:Y:S01]  /*0380*/  LDCU.U8 UR4, c[0x0][0x532] ;  /* 0x0000a640ff0477ac */ /* 0x000e620008000000 */
[----:B------:R-:W-:Y:S01]  /*0390*/  IMAD.MOV.U32 R8, RZ, RZ, -0x1 ;  /* 0xffffffffff087424 */ /* 0x000fe200078e00ff */
[----:B-1----:R-:W-:-:S02]  /*03a0*/  ISETP.EQ.U32.AND P3, PT, R4, RZ, PT ;  /* 0x000000ff0400720c */ /* 0x002fc40003f62070 */
[----:B------:R-:W-:Y:S02]  /*03b0*/  ISETP.NE.AND P4, PT, RZ, UR4, PT ;  /* 0x00000004ff007c0c */ /* 0x000fe4000bf85270 */
[----:B------:R-:W-:Y:S02]  /*03c0*/  IADD3 R10, P1, PT, R11, R4, RZ ;  /* 0x000000040b0a7210 */ /* 0x000fe40007f3e0ff */
[----:B------:R-:W-:-:S03]  /*03d0*/  ISETP.EQ.OR.EX P3, PT, R5, RZ, !P4, P3 ;  /* 0x000000ff0500720c */ /* 0x000fc60006762730 */
[----:B------:R-:W-:Y:S02]  /*03e0*/  IMAD.X R11, R2, 0x1, R5, P1 ;  /* 0x00000001020b7824 */ /* 0x000fe400008e0605 */
[----:B------:R-:W1:Y:S08]  /*03f0*/  @!P2 LDC.64 R2, c[0x0][0x488] ;  /* 0x00012200ff02ab82 */ /* 0x000e700000000a00 */
[----:B------:R1:W5:Y:S01]  /*0400*/  @!P3 LDG.E R8, desc[UR18][R10.64] ;  /* 0x000000120a08b981 */ /* 0x000362000c1e1900 */
[----:B------:R-:W-:Y:S01]  /*0410*/  ISETP.NE.U32.AND P3, PT, R4, RZ, PT ;  /* 0x000000ff0400720c */ /* 0x000fe20003f65070 */
[----:B------:R-:W4:Y:S03]  /*0420*/  @!UP0 LDCU UR22, c[0x0][0x434] ;  /* 0x00008680ff1687ac */ /* 0x000f260008000800 */
[----:B------:R-:W-:Y:S01]  /*0430*/  ISETP.NE.AND.EX P3, PT, R5, RZ, PT, P3 ;  /* 0x000000ff0500720c */ /* 0x000fe20003f65330 */
[----:B------:R-:W-:Y:S01]  /*0440*/  USHF.L.U32 UR17, UR16, 0x7, URZ ;  /* 0x0000000710117899 */ /* 0x000fe200080006ff */
[----:B-1----:R-:W-:-:S04]  /*0450*/  @!P2 ISETP.NE.U32.AND P1, PT, R2, RZ, PT ;  /* 0x000000ff0200a20c */ /* 0x002fc80003f25070 */
[----:B------:R-:W-:-:S07]  /*0460*/  @!P2 ISETP.NE.AND.EX P1, PT, R3, RZ, PT, P1 ;  /* 0x000000ff0300a20c */ /* 0x000fce0003f25310 */
[----:B------:R-:W1:Y:S01]  /*0470*/  @!P3 LDC R3, c[0x0][0x438] ;  /* 0x00010e00ff03bb82 */ /* 0x000e620000000800 */
[----:B---3--:R-:W-:Y:S02]  /*0480*/  R2UR UR15, R9 ;  /* 0x00000000090f72ca */ /* 0x008fe400000e0000 */
[----:B----4-:R-:W-:-:S05]  /*0490*/  @P0 R2UR UR4, R0 ;  /* 0x00000000000402ca */ /* 0x010fca00000e0000 */
[----:B------:R-:W3:Y:S08]  /*04a0*/  @!P2 LDC R0, c[0x0][0x43c] ;  /* 0x00010f00ff00ab82 */ /* 0x000ef00000000800 */
[----:B------:R-:W-:-:S04]  /*04b0*/  @UP0 UIADD3 UR22, UPT, UPT, UR4, -UR15, URZ ;  /* 0x8000000f04160290 */ /* 0x000fc8000fffe0ff */
[----:B------:R-:W-:-:S06]  /*04c0*/  UISETP.GT.AND UP0, UPT, UR22, UR17, UPT ;  /* 0x000000111600728c */ /* 0x000fcc000bf04270 */
[----:B------:R-:W-:Y:S02]  /*04d0*/  PLOP3.LUT P0, PT, PT, PT, UP0, 0x80, 0x8 ;  /* 0x000000000008781c */ /* 0x000fe40003f0f008 */
[----:B---3--:R-:W-:Y:S01]  /*04e0*/  @!P2 SEL R0, R0, RZ, P1 ;  /* 0x000000ff0000a207 */ /* 0x008fe20000800000 */
[----:B--2---:R-:W-:Y:S01]  /*04f0*/  @P2 IMAD.IADD R119, R6, 0x1, -R7 ;  /* 0x0000000106772824 */ /* 0x004fe200078e0a07 */
[----:B-1----:R-:W-:Y:S09]  /*0500*/  @!P3 BRA `(.L_x_2028) ;  /* 0x00000000000cb947 */ /* 0x002ff20003800000 */
[----:B------:R-:W2:Y:S02]  /*0510*/  @P4 LDG.E R3, desc[UR18][R10.64+0x4] ;  /* 0x000004120a034981 */ /* 0x000ea4000c1e1900 */
[----:B--2--5:R-:W-:-:S06]  /*0520*/  @P4 IADD3 R3, PT, PT, R3, -R8, RZ ;  /* 0x8000000803034210 */ /* 0x024fcc0007ffe0ff */
[----:B------:R1:W5:Y:S02]  /*0530*/  @!P4 LDG.E R3, desc[UR18][R10.64] ;  /* 0x000000120a03c981 */ /* 0x000364000c1e1900 */
.L_x_2028:
[----:B-----5:R-:W-:Y:S01]  /*0540*/  @!P2 IADD3 R119, PT, PT, R0, R3, -R7 ;  /* 0x000000030077a210 */ /* 0x020fe20007ffe807 */
[----:B------:R-:W-:Y:S06]  /*0550*/  @!P0 EXIT ;  /* 0x000000000000894d */ /* 0x000fec0003800000 */
[----:B------:R-:W2:Y:S01]  /*0560*/  LDC R120, c[0x0][0x504] ;  /* 0x00014100ff787b82 */ /* 0x000ea20000000800 */
[----:B------:R-:W-:-:S05]  /*0570*/  VIADD R0, R119, 0x3f ;  /* 0x0000003f77007836 */ /* 0x000fca0000000000 */
[----:B------:R-:W-:Y:S02]  /*0580*/  R2UR UR5, R0 ;  /* 0x00000000000572ca */ /* 0x000fe400000e0000 */
[----:B------:R-:W3:Y:S11]  /*0590*/  LDC R122, c[0x0][0x508] ;  /* 0x00014200ff7a7b82 */ /* 0x000ef60000000800 */
[----:B------:R-:W-:Y:S01]  /*05a0*/  UIADD3 UR4, UPT, UPT, UR5, UR17, -UR22 ;  /* 0x0000001105047290 */ /* 0x000fe2000fffe816 */
[----:B------:R-:W-:-:S02]  /*05b0*/  IMAD.U32 R2, RZ, RZ, UR5 ;  /* 0x00000005ff027e24 */ /* 0x000fc4000f8e00ff */
[----:B--2---:R-:W-:-:S03]  /*05c0*/  VIADD R120, R120, UR22 ;  /* 0x0000001678787c36 */ /* 0x004fc60008000000 */
[----:B------:R-:W-:Y:S01]  /*05d0*/  SHF.R.S32.HI R2, RZ, 0x1f, R2 ;  /* 0x0000001fff027819 */ /* 0x000fe20000011402 */
[----:B------:R-:W-:Y:S01]  /*05e0*/  IMAD.U32 R3, RZ, RZ, UR4 ;  /* 0x00000004ff037e24 */ /* 0x000fe2000f8e00ff */
[----:B------:R-:W-:Y:S02]  /*05f0*/  IADD3 R5, PT, PT, -R120, UR17, R119 ;  /* 0x0000001178057c10 */ /* 0x000fe4000fffe177 */
[----:B------:R-:W-:Y:S02]  /*0600*/  LEA.HI R2, R2, UR5, RZ, 0x6 ;  /* 0x0000000502027c11 */ /* 0x000fe4000f8f30ff */
[----:B---3--:R-:W-:Y:S02]  /*0610*/  IADD3 R3, PT, PT, R3, 0x80, R122 ;  /* 0x0000008003037810 */ /* 0x008fe40007ffe07a */
[----:B------:R-:W-:Y:S02]  /*0620*/  SHF.R.S32.HI R4, RZ, 0x1f, R5 ;  /* 0x0000001fff047819 */ /* 0x000fe40000011405 */
[----:B------:R-:W-:-:S02]  /*0630*/  SHF.R.S32.HI R0, RZ, 0x1f, R3 ;  /* 0x0000001fff007819 */ /* 0x000fc40000011403 */
[----:B------:R-:W-:Y:S02]  /*0640*/  LEA.HI R4, R4, R5, RZ, 0x6 ;  /* 0x0000000504047211 */ /* 0x000fe400078f30ff */
[----:B------:R-:W-:Y:S02]  /*0650*/  LEA.HI R0, R0, R3, RZ, 0x6 ;  /* 0x0000000300007211 */ /* 0x000fe400078f30ff */
[----:B------:R-:W-:Y:S02]  /*0660*/  SHF.R.S32.HI R2, RZ, 0x6, R2 ;  /* 0x00000006ff027819 */ /* 0x000fe40000011402 */
[----:B------:R-:W-:Y:S02]  /*0670*/  SHF.R.S32.HI R4, RZ, 0x6, R4 ;  /* 0x00000006ff047819 */ /* 0x000fe40000011404 */
[----:B------:R-:W-:Y:S02]  /*0680*/  SHF.R.S32.HI R3, RZ, 0x6, R0 ;  /* 0x00000006ff037819 */ /* 0x000fe40000011400 */
[----:B------:R-:W-:-:S02]  /*0690*/  VIMNMX R197, PT, PT, RZ, R4, !PT ;  /* 0x00000004ffc57248 */ /* 0x000fc40007fe0100 */
[----:B------:R-:W-:-:S04]  /*06a0*/  VIMNMX R218, PT, PT, R2, R3, PT ;  /* 0x0000000302da7248 */ /* 0x000fc80003fe0100 */
[----:B------:R-:W-:-:S13]  /*06b0*/  ISETP.GT.AND P0, PT, R218, R197, PT ;  /* 0x000000c5da00720c */ /* 0x000fda0003f04270 */
[----:B------:R-:W-:Y:S05]  /*06c0*/  @P0 BRA `(.L_x_2029) ;  /* 0x0000001000a00947 */ /* 0x000fea0003800000 */
[----:B------:R-:W2:Y:S01]  /*06d0*/  LDC.U8 R2, c[0x0][0x549] ;  /* 0x00015240ff027b82 */ /* 0x000ea20000000000 */
[----:B------:R-:W-:-:S04]  /*06e0*/  MOV R0, UR15 ;  /* 0x0000000f00007c02 */ /* 0x000fc80008000f00 */
[----:B------:R-:W-:-:S03]  /*06f0*/  ISETP.NE.AND P2, PT, R0, -0x1, PT ;  /* 0xffffffff0000780c */ /* 0x000fc60003f45270 */
[----:B------:R-:W3:Y:S08]  /*0700*/  LDC.U8 R9, c[0x0][0x548] ;  /* 0x00015200ff097b82 */ /* 0x000ef00000000000 */
[----:B------:R-:W4:Y:S01]  /*0710*/  LDC R8, c[0x0][0x434] ;  /* 0x00010d00ff087b82 */ /* 0x000f220000000800 */
[----:B--2---:R-:W-:-:S07]  /*0720*/  ISETP.NE.AND P1, PT, R2, RZ, PT ;  /* 0x000000ff0200720c */ /* 0x004fce0003f25270 */
[----:B------:R-:W1:Y:S01]  /*0730*/  @!P2 LDC.64 R6, c[0x0][0x400] ;  /* 0x00010000ff06ab82 */ /* 0x000e620000000a00 */
[----:B---3--:R-:W-:-:S07]  /*0740*/  ISETP.NE.AND P0, PT, R9, RZ, !P1 ;  /* 0x000000ff0900720c */ /* 0x008fce0004f05270 */
[----:B------:R-:W2:Y:S08]  /*0750*/  @P2 LDC.64 R4, c[0x0][0x408] ;  /* 0x00010200ff042b82 */ /* 0x000eb00000000a00 */
[----:B------:R-:W3:Y:S08]  /*0760*/  @P1 LDC.64 R2, c[0x0][0x430] ;  /* 0x00010c00ff021b82 */ /* 0x000ef00000000a00 */
[----:B------:R-:W4:Y:S01]  /*0770*/  @P1 LDC R0, c[0x0][0x430] ;  /* 0x00010c00ff001b82 */ /* 0x000f220000000800 */
[----:B-1----:R-:W-:-:S04]  /*0780*/  @!P2 IMAD.WIDE.U32 R10, R199, R6, RZ ;  /* 0x00000006c70aa225 */ /* 0x002fc800078e00ff */
[----:B------:R-:W-:Y:S02]  /*0790*/  @!P2 IMAD R7, R199, R7, R11 ;  /* 0x00000007c707a224 */ /* 0x000fe400078e020b */
[----:B--2---:R-:W-:-:S04]  /*07a0*/  @P2 IMAD.WIDE.U32 R12, R4, UR15, RZ ;  /* 0x0000000f040c2c25 */ /* 0x004fc8000f8e00ff */
[----:B------:R-:W-:Y:S02]  /*07b0*/  @P2 IMAD R7, R5, UR15, R13 ;  /* 0x0000000f05072c24 */ /* 0x000fe4000f8e020d */
[----:B---3--:R-:W-:Y:S01]  /*07c0*/  @P1 IMAD R3, R2, R3, RZ ;  /* 0x0000000302031224 */ /* 0x008fe200078e02ff */
[----:B------:R-:W-:Y:S01]  /*07d0*/  @P1 MOV R2, 0x1 ;  /* 0x0000000100021802 */ /* 0x000fe20000000f00 */
[----:B------:R-:W-:Y:S06]  /*07e0*/  @P1 BRA `(.L_x_2030) ;  /* 0x0000000000281947 */ /* 0x000fec0003800000 */
[----:B------:R-:W-:Y:S01]  /*07f0*/  ISETP.NE.AND P1, PT, R9, RZ, PT ;  /* 0x000000ff0900720c */ /* 0x000fe20003f25270 */
[----:B------:R-:W1:-:S12]  /*0800*/  LDC R5, c[0x0][0x3e0] ;  /* 0x0000f800ff057b82 */ /* 0x000e580000000800 */
[----:B------:R-:W2:Y:S01]  /*0810*/  @P1 LDC R3, c[0x0][0x454] ;  /* 0x00011500ff031b82 */ /* 0x000ea20000000800 */
[----:B----4-:R-:W-:Y:S02]  /*0820*/  @P1 MOV R0, 0x1 ;  /* 0x0000000100001802 */ /* 0x010fe40000000f00 */
[----:B------:R-:W-:-:S05]  /*0830*/  @!P1 MOV R0, 0x1 ;  /* 0x0000000100009802 */ /* 0x000fca0000000f00 */
[----:B------:R-:W1:Y:S08]  /*0840*/  @P1 LDC R2, c[0x0][0x454] ;  /* 0x00011500ff021b82 */ /* 0x000e700000000800 */
[----:B------:R-:W3:Y:S08]  /*0850*/  @!P1 LDC R4, c[0x0][0x434] ;  /* 0x00010d00ff049b82 */ /* 0x000ef00000000800 */
[----:B------:R-:W4:Y:S01]  /*0860*/  @!P1 LDC R3, c[0x0][0x434] ;  /* 0x00010d00ff039b82 */ /* 0x000f220000000800 */
[----:B-1----:R-:W-:-:S02]  /*0870*/  @P1 IMAD R2, R2, R5, RZ ;  /* 0x0000000502021224 */ /* 0x002fc400078e02ff */
[----:B--23--:R-:W-:-:S07]  /*0880*/  @!P1 IMAD R2, R4, R5, RZ ;  /* 0x0000000504029224 */ /* 0x00cfce00078e02ff */
.L_x_2030:
[----:B------:R-:W-:Y:S01]  /*0890*/  IMAD.U32 R4, RZ, RZ, UR15 ;  /* 0x0000000fff047e24 */ /* 0x000fe2000f8e00ff */
[----:B------:R-:W1:Y:S01]  /*08a0*/  LDCU.64 UR4, c[0x0][0x410] ;  /* 0x00008200ff0477ac */ /* 0x000e620008000a00 */
[C---:B----4-:R-:W-:Y:S01]  /*08b0*/  IMAD R8, R199.reuse, R8, RZ ;  /* 0x00000008c7087224 */ /* 0x050fe200078e02ff */
[----:B------:R-:W-:Y:S01]  /*08c0*/  SHF.R.U32.HI R17, RZ, 0x3, R198 ;  /* 0x00000003ff117819 */ /* 0x000fe200000116c6 */
[----:B------:R-:W-:Y:S01]  /*08d0*/  IMAD.SHL.U32 R19, R198, 0x8, RZ ;  /* 0x00000008c6137824 */ /* 0x000fe200078e00ff */
[----:B------:R-:W-:Y:S01]  /*08e0*/  ISETP.NE.AND P1, PT, R4, -0x1, PT ;  /* 0xffffffff0400780c */ /* 0x000fe20003f25270 */
[----:B------:R-:W-:Y:S01]  /*08f0*/  IMAD R4, R126, R3, RZ ;  /* 0x000000037e047224 */ /* 0x000fe200078e02ff */
[----:B------:R-:W-:Y:S01]  /*0900*/  UIMAD.WIDE.U32 UR8, UR16, 0x80, URZ ;  /* 0x00000080100878a5 */ /* 0x000fe2000f8e00ff */
[----:B------:R-:W-:Y:S01]  /*0910*/  IMAD R5, R0, UR17, RZ ;  /* 0x0000001100057c24 */ /* 0x000fe2000f8e02ff */
[----:B------:R-:W-:Y:S01]  /*0920*/  SEL R8, R8, UR15, !P1 ;  /* 0x0000000f08087c07 */ /* 0x000fe2000c800000 */
[----:B------:R-:W-:Y:S01]  /*0930*/  @!P0 IMAD R4, R199, R2, R4 ;  /* 0x00000002c7048224 */ /* 0x000fe200078e0204 */
[----:B------:R-:W-:Y:S01]  /*0940*/  LOP3.LUT R19, R19, 0x38, RZ, 0xc0, !PT ;  /* 0x0000003813137812 */ /* 0x000fe200078ec0ff */
[----:B------:R-:W-:Y:S01]  /*0950*/  @P2 IMAD.MOV.U32 R10, RZ, RZ, R12 ;  /* 0x000000ffff0a2224 */ /* 0x000fe200078e000c */
[----:B------:R-:W-:Y:S01]  /*0960*/  SEL R3, R8, RZ, P0 ;  /* 0x000000ff08037207 */ /* 0x000fe20000000000 */
[----:B------:R-:W-:Y:S01]  /*0970*/  UIADD3 UR17, UPT, UPT, -UR17, UR22, URZ ;  /* 0x0000001611117290 */ /* 0x000fe2000fffe1ff */
[----:B------:R-:W-:Y:S01]  /*0980*/  SHF.R.S32.HI R8, RZ, 0x1f, R8 ;  /* 0x0000001fff087819 */ /* 0x000fe20000011408 */
[----:B------:R-:W-:Y:S01]  /*0990*/  VIADD R15, R17, 0x10 ;  /* 0x00000010110f7836 */ /* 0x000fe20000000000 */
[--C-:B------:R-:W-:Y:S01]  /*09a0*/  IADD3 R3, P2, P1, R5, R3, R4.reuse ;  /* 0x0000000305037210 */ /* 0x100fe2000795e004 */
[C---:B------:R-:W-:Y:S01]  /*09b0*/  VIADD R13, R17.reuse, 0x20 ;  /* 0x00000020110d7836 */ /* 0x040fe20000000000 */
[----:B------:R-:W-:Y:S01]  /*09c0*/  SHF.R.S32.HI R2, RZ, 0x1f, R5 ;  /* 0x0000001fff027819 */ /* 0x000fe20000011405 */
[C---:B------:R-:W-:Y:S01]  /*09d0*/  VIADD R11, R17.reuse, 0x30 ;  /* 0x00000030110b7836 */ /* 0x040fe20000000000 */
[----:B------:R-:W-:Y:S01]  /*09e0*/  SEL R5, R8, RZ, P0 ;  /* 0x000000ff08057207 */ /* 0x000fe20000000000 */
[----:B------:R-:W-:Y:S01]  /*09f0*/  VIADD R9, R17, 0x40 ;  /* 0x0000004011097836 */ /* 0x000fe20000000000 */
[----:B------:R-:W-:Y:S01]  /*0a00*/  IADD3 R18, P0, PT, R19, R10, RZ ;  /* 0x0000000a13127210 */ /* 0x000fe20007f1e0ff */
[----:B------:R-:W-:Y:S01]  /*0a10*/  BSSY.RECONVERGENT B0, `(.L_x_2031) ;  /* 0x000001e000007945 */ /* 0x000fe20003800200 */
[----:B------:R-:W-:Y:S01]  /*0a20*/  SHF.R.S32.HI R4, RZ, 0x1f, R4 ;  /* 0x0000001fff047819 */ /* 0x000fe20000011404 */
[----:B------:R-:W-:Y:S01]  /*0a30*/  VIADD R23, R17, 0x70 ;  /* 0x0000007011177836 */ /* 0x000fe20000000000 */
[----:B------:R-:W-:Y:S01]  /*0a40*/  ISETP.GE.AND P6, PT, R13, UR17, PT ;  /* 0x000000110d007c0c */ /* 0x000fe2000bfc6270 */
[----:B------:R-:W-:Y:S01]  /*0a50*/  IMAD.X R19, RZ, RZ, R7, P0 ;  /* 0x000000ffff137224 */ /* 0x000fe200000e0607 */
[C---:B------:R-:W-:Y:S01]  /*0a60*/  ISETP.GE.AND P0, PT, R17.reuse, UR17, PT ;  /* 0x0000001111007c0c */ /* 0x040fe2000bf06270 */
[----:B------:R-:W-:Y:S01]  /*0a70*/  VIADD R7, R17, 0x50 ;  /* 0x0000005011077836 */ /* 0x000fe20000000000 */
[----:B------:R-:W-:Y:S01]  /*0a80*/  IADD3.X R2, PT, PT, R2, R5, R4, P2, P1 ;  /* 0x0000000502027210 */ /* 0x000fe200017e2404 */
[----:B-1----:R-:W-:Y:S01]  /*0a90*/  IMAD.WIDE.U32 R18, R126, UR4, R18 ;  /* 0x000000047e127c25 */ /* 0x002fe2000f8e0012 */
[----:B------:R-:W-:-:S02]  /*0aa0*/  ISETP.GE.AND P1, PT, R15, UR17, PT ;  /* 0x000000110f007c0c */ /* 0x000fc4000bf26270 */
[----:B------:R-:W-:Y:S01]  /*0ab0*/  ISETP.GE.AND P5, PT, R11, UR17, PT ;  /* 0x000000110b007c0c */ /* 0x000fe2000bfa6270 */
[----:B------:R-:W-:Y:S01]  /*0ac0*/  VIADD R5, R17, 0x60 ;  /* 0x0000006011057836 */ /* 0x000fe20000000000 */
[----:B------:R-:W-:Y:S01]  /*0ad0*/  ISETP.GE.AND P4, PT, R9, UR17, PT ;  /* 0x0000001109007c0c */ /* 0x000fe2000bf86270 */
[----:B------:R-:W-:Y:S01]  /*0ae0*/  IMAD R127, R126, UR5, R19 ;  /* 0x000000057e7f7c24 */ /* 0x000fe2000f8e0213 */
[----:B------:R-:W-:Y:S02]  /*0af0*/  P2R R4, PR, RZ, 0x2 ;  /* 0x00000002ff047803 */ /* 0x000fe40000000000 */
[----:B------:R-:W-:Y:S02]  /*0b00*/  ISETP.GE.AND P3, PT, R7, UR17, PT ;  /* 0x0000001107007c0c */ /* 0x000fe4000bf66270 */
[----:B------:R-:W-:Y:S02]  /*0b10*/  ISETP.GE.AND P2, PT, R5, UR17, PT ;  /* 0x0000001105007c0c */ /* 0x000fe4000bf46270 */
[----:B------:R-:W-:Y:S01]  /*0b20*/  LOP3.LUT R8, R17, UR8, RZ, 0xfc, !PT ;  /* 0x0000000811087c12 */ /* 0x000fe2000f8efcff */
[----:B------:R-:W-:Y:S10]  /*0b30*/  @P0 BRA `(.L_x_2032) ;  /* 0x00000000002c0947 */ /* 0x000ff40003800000 */
[----:B------:R-:W1:Y:S01]  /*0b40*/  LDCU.64 UR4, c[0x0][0x408] ;  /* 0x00008100ff0477ac */ /* 0x000e620008000a00 */
[----:B------:R-:W-:Y:S01]  /*0b50*/  MOV R126, R18 ;  /* 0x00000012007e7202 */ /* 0x000fe20000000f00 */
[----:B------:R-:W2:Y:S01]  /*0b60*/  LDCU.64 UR6, c[0x0][0x3f0] ;  /* 0x00007e00ff0677ac */ /* 0x000ea20008000a00 */
[----:B-1----:R-:W-:-:S03]  /*0b70*/  MOV R21, UR4 ;  /* 0x0000000400157c02 */ /* 0x002fc60008000f00 */
[----:B------:R-:W-:-:S04]  /*0b80*/  IMAD.WIDE.U32 R24, R8, UR4, R126 ;  /* 0x0000000408187c25 */ /* 0x000fc8000f8e007e */
[----:B------:R-:W-:Y:S01]  /*0b90*/  IMAD R21, R21, UR9, RZ ;  /* 0x0000000915157c24 */ /* 0x000fe2000f8e02ff */
[----:B--2---:R-:W-:-:S03]  /*0ba0*/  LEA R20, P0, R24, UR6, 0x1 ;  /* 0x0000000618147c11 */ /* 0x004fc6000f8008ff */
[----:B------:R-:W-:-:S05]  /*0bb0*/  IMAD R6, R8, UR5, R21 ;  /* 0x0000000508067c24 */ /* 0x000fca000f8e0215 */
[----:B------:R-:W-:-:S04]  /*0bc0*/  IADD3 R6, PT, PT, R25, R6, RZ ;  /* 0x0000000619067210 */ /* 0x000fc80007ffe0ff */
[----:B------:R-:W-:-:S05]  /*0bd0*/  LEA.HI.X R21, R24, UR7, R6, 0x1, P0 ;  /* 0x0000000718157c11 */ /* 0x000fca00080f0c06 */
[----:B------:R1:W-:Y:S02]  /*0be0*/  STG.E.128 desc[UR18][R20.64], RZ ;  /* 0x000000ff14007986 */ /* 0x0003e4000c101d12 */
.L_x_2032:
[----:B------:R-:W-:Y:S05]  /*0bf0*/  BSYNC.RECONVERGENT B0 ;  /* 0x0000000000007941 */ /* 0x000fea0003800200 */
.L_x_2031:
        /* <DEDUP_REMOVED lines=15> */
.L_x_2034:
[----:B------:R-:W-:Y:S05]  /*0cf0*/  BSYNC.RECONVERGENT B0 ;  /* 0x0000000000007941 */ /* 0x000fea0003800200 */
.L_x_2033:
        /* <DEDUP_REMOVED lines=15> */
.L_x_2036:
[----:B------:R-:W-:Y:S05]  /*0df0*/  BSYNC.RECONVERGENT B0 ;  /* 0x0000000000007941 */ /* 0x000fea0003800200 */
.L_x_2035:
        /* <DEDUP_REMOVED lines=15> */
.L_x_2038:
[----:B------:R-:W-:Y:S05]  /*0ef0*/  BSYNC.RECONVERGENT B0 ;  /* 0x0000000000007941 */ /* 0x000fea0003800200 */
.L_x_2037:
        /* <DEDUP_REMOVED lines=15> */
.L_x_2040:
[----:B------:R-:W-:Y:S05]  /*0ff0*/  BSYNC.RECONVERGENT B0 ;  /* 0x0000000000007941 */ /* 0x000fea0003800200 */
.L_x_2039:
        /* <DEDUP_REMOVED lines=15> */
.L_x_2042:
[----:B------:R-:W-:Y:S05]  /*10f0*/  BSYNC.RECONVERGENT B0 ;  /* 0x0000000000007941 */ /* 0x000fea0003800200 */
.L_x_2041:
        /* <DEDUP_REMOVED lines=15> */
.L_x_2044:
[----:B------:R-:W-:Y:S05]  /*11f0*/  BSYNC.RECONVERGENT B0 ;  /* 0x0000000000007941 */ /* 0x000fea0003800200 */
.L_x_2043:
[----:B------:R-:W-:Y:S01]  /*1200*/  ISETP.GE.AND P1, PT, R23, UR17, PT ;  /* 0x0000001117007c0c */ /* 0x000fe2000bf26270 */
[----:B------:R-:W-:-:S12]  /*1210*/  BSSY.RECONVERGENT B0, `(.L_x_2045) ;  /* 0x000000e000007945 */ /* 0x000fd80003800200 */
[----:B------:R-:W-:Y:S05]  /*1220*/  @P1 BRA `(.L_x_2046) ;  /* 0x0000000000301947 */ /* 0x000fea0003800000 */
[----:B------:R-:W5:Y:S01]  /*1230*/  LDCU.64 UR6, c[0x0][0x408] ;  /* 0x00008100ff0677ac */ /* 0x000f620008000a00 */
[----:B------:R-:W-:Y:S02]  /*1240*/  IADD3 R19, P0, PT, R8, 0x70, RZ ;  /* 0x0000007008137810 */ /* 0x000fe40007f1e0ff */
        /* <DEDUP_REMOVED lines=10> */
.L_x_2046:
[----:B------:R-:W-:Y:S05]  /*12f0*/  BSYNC.RECONVERGENT B0 ;  /* 0x0000000000007941 */ /* 0x000fea0003800200 */
.L_x_2045:
        /* <DEDUP_REMOVED lines=15> */
[----:B------:R-:W5:Y:S01]  /*13f0*/  LDCU.64 UR4, c[0x0][0x420] ;  /* 0x00008400ff0477ac */ /* 0x000f620008000a00 */
[----:B------:R-:W-:Y:S02]  /*1400*/  IMAD R6, R17, R0, RZ ;  /* 0x0000000011067224 */ /* 0x000fe400078e02ff */
[----:B-1----:R-:W-:-:S03]  /*1410*/  IMAD.MOV.U32 R19, RZ, RZ, 0x7f800000 ;  /* 0x7f800000ff137424 */ /* 0x002fc600078e00ff */
[----:B------:R-:W-:-:S04]  /*1420*/  IADD3 R17, P0, PT, R6, R3, RZ ;  /* 0x0000000306117210 */ /* 0x000fc80007f1e0ff */
[----:B------:R-:W-:Y:S02]  /*1430*/  LEA.HI.X.SX32 R6, R6, R2, 0x1, P0 ;  /* 0x0000000206067211 */ /* 0x000fe400000f0eff */
[----:B-----5:R-:W-:-:S04]  /*1440*/  LEA R16, P0, R17, UR4, 0x2 ;  /* 0x0000000411107c11 */ /* 0x020fc8000f8010ff */
[----:B------:R-:W-:-:S05]  /*1450*/  LEA.HI.X R17, R17, UR5, R6, 0x2, P0 ;  /* 0x0000000511117c11 */ /* 0x000fca00080f1406 */
[----:B------:R1:W-:Y:S04]  /*1460*/  STG.E desc[UR18][R16.64], R19 ;  /* 0x0000001310007986 */ /* 0x0003e8000c101912 */
.L_x_2048:
[----:B------:R-:W-:Y:S05]  /*1470*/  BSYNC.RECONVERGENT B0 ;  /* 0x0000000000007941 */ /* 0x000fea0003800200 */
.L_x_2047:
[----:B------:R-:W-:Y:S01]  /*1480*/  ISETP.NE.AND P0, PT, R4, RZ, PT ;  /* 0x000000ff0400720c */ /* 0x000fe20003f05270 */
[----:B------:R-:W-:-:S12]  /*1490*/  BSSY.RECONVERGENT B0, `(.L_x_2049) ;  /* 0x000000a000007945 */ /* 0x000fd80003800200 */
[----:B------:R-:W-:Y:S05]  /*14a0*/  @P0 BRA `(.L_x_2050) ;  /* 0x0000000000200947 */ /* 0x000fea0003800000 */
        /* <DEDUP_REMOVED lines=8> */
.L_x_2050:
[----:B------:R-:W-:Y:S05]  /*1530*/  BSYNC.RECONVERGENT B0 ;  /* 0x0000000000007941 */ /* 0x000fea0003800200 */
.L_x_2049:
[----:B------:R-:W-:Y:S04]  /*1540*/  BSSY.RECONVERGENT B0, `(.L_x_2051) ;  /* 0x000000a000007945 */ /* 0x000fe80003800200 */
        /* <DEDUP_REMOVED lines=9> */
.L_x_2052:
[----:B------:R-:W-:Y:S05]  /*15e0*/  BSYNC.RECONVERGENT B0 ;  /* 0x0000000000007941 */ /* 0x000fea0003800200 */
.L_x_2051:
        /* <DEDUP_REMOVED lines=10> */
.L_x_2054:
[----:B------:R-:W-:Y:S05]  /*1690*/  BSYNC.RECONVERGENT B0 ;  /* 0x0000000000007941 */ /* 0x000fea0003800200 */
.L_x_2053:
        /* <DEDUP_REMOVED lines=10> */
.L_x_2056:
[----:B------:R-:W-:Y:S05]  /*1740*/  BSYNC.RECONVERGENT B0 ;  /* 0x0000000000007941 */ /* 0x000fea0003800200 */
.L_x_2055:
        /* <DEDUP_REMOVED lines=10> */
.L_x_2058:
[----:B------:R-:W-:Y:S05]  /*17f0*/  BSYNC.RECONVERGENT B0 ;  /* 0x0000000000007941 */ /* 0x000fea0003800200 */
.L_x_2057:
[----:B------:R-:W-:Y:S04]  /*1800*/  BSSY.RECONVERGENT B0, `(.L_x_2059) ;  /* 0x000000a000007945 */ /* 0x000fe80003800200 */
        /* <DEDUP_REMOVED lines=9> */
.L_x_2060:
[----:B------:R-:W-:Y:S05]  /*18a0*/  BSYNC.RECONVERGENT B0 ;  /* 0x0000000000007941 */ /* 0x000fea0003800200 */
.L_x_2059:
[----:B------:R-:W-:Y:S05]  /*18b0*/  @P1 EXIT ;  /* 0x000000000000194d */ /* 0x000fea0003800000 */
[----:B------:R-:W5:Y:S01]  /*18c0*/  LDCU.64 UR4, c[0x0][0x420] ;  /* 0x00008400ff0477ac */ /* 0x000f620008000a00 */
[----:B------:R-:W-:Y:S02]  /*18d0*/  IMAD R0, R23, R0, RZ ;  /* 0x0000000017007224 */ /* 0x000fe400078e02ff */
[----:B-1----:R-:W-:-:S03]  /*18e0*/  IMAD.MOV.U32 R5, RZ, RZ, 0x7f800000 ;  /* 0x7f800000ff057424 */ /* 0x002fc600078e00ff */
[----:B------:R-:W-:-:S04]  /*18f0*/  IADD3 R3, P0, PT, R0, R3, RZ ;  /* 0x0000000300037210 */ /* 0x000fc80007f1e0ff */
[----:B------:R-:W-:Y:S02]  /*1900*/  LEA.HI.X.SX32 R0, R0, R2, 0x1, P0 ;  /* 0x0000000200007211 */ /* 0x000fe400000f0eff */
[----:B-----5:R-:W-:-:S04]  /*1910*/  LEA R2, P0, R3, UR4, 0x2 ;  /* 0x0000000403027c11 */ /* 0x020fc8000f8010ff */
[----:B------:R-:W-:-:S05]  /*1920*/  LEA.HI.X R3, R3, UR5, R0, 0x2, P0 ;  /* 0x0000000503037c11 */ /* 0x000fca00080f1400 */
[----:B------:R-:W-:Y:S01]  /*1930*/  STG.E desc[UR18][R2.64], R5 ;  /* 0x0000000502007986 */ /* 0x000fe2000c101912 */
[----:B------:R-:W-:Y:S05]  /*1940*/  EXIT ;  /* 0x000000000000794d */ /* 0x000fea0003800000 */
.L_x_2029:
[----:B------:R-:W-:Y:S02]  /*1950*/  MOV R0, UR15 ;  /* 0x0000000f00007c02 */ /* 0x000fe40008000f00 */
[----:B------:R-:W-:Y:S02]  /*1960*/  ISETP.NE.AND P2, PT, R8, -0x1, PT ;  /* 0xffffffff0800780c */ /* 0x000fe40003f45270 */
[----:B------:R-:W-:-:S13]  /*1970*/  ISETP.NE.AND P0, PT, R0, -0x1, PT ;  /* 0xffffffff0000780c */ /* 0x000fda0003f05270 */
[----:B------:R-:W2:Y:S08]  /*1980*/  @!P0 LDC.64 R4, c[0x0][0x398] ;  /* 0x0000e600ff048b82 */ /* 0x000eb00000000a00 */
[----:B------:R-:W1:Y:S01]  /*1990*/  @P0 LDC.64 R2, c[0x0][0x3b0] ;  /* 0x0000ec00ff020b82 */ /* 0x000e620000000a00 */
[----:B--2---:R-:W-:-:S04]  /*19a0*/  @!P0 IMAD.WIDE.U32 R16, R199, R4, RZ ;  /* 0x00000004c7108225 */ /* 0x004fc800078e00ff */
[----:B------:R-:W-:Y:S02]  /*19b0*/  @!P0 IMAD R0, R199, R5, R17 ;  /* 0x00000005c7008224 */ /* 0x000fe400078e0211 */
[----:B-1----:R-:W-:-:S04]  /*19c0*/  @P0 IMAD.WIDE.U32 R10, R2, UR15, RZ ;  /* 0x0000000f020a0c25 */ /* 0x002fc8000f8e00ff */
[----:B------:R-:W-:Y:S01]  /*19d0*/  @P0 IMAD R0, R3, UR15, R11 ;  /* 0x0000000f03000c24 */ /* 0x000fe2000f8e020b */
        /* <DEDUP_REMOVED lines=15> */
.L_x_2061:
[----:B------:R-:W1:Y:S01]  /*1ad0*/  LDC.64 R216, c[0x0][0x3b8] ;  /* 0x0000ee00ffd87b82 */ /* 0x000e620000000a00 */
[----:B------:R-:W-:-:S05]  /*1ae0*/  IADD3 R4, PT, PT, R7, R8, RZ ;  /* 0x0000000807047210 */ /* 0x000fca0007ffe0ff */
[C---:B-1----:R-:W-:Y:S02]  /*1af0*/  IMAD R3, R4.reuse, R217, RZ ;  /* 0x000000d904037224 */ /* 0x042fe400078e02ff */
[----:B------:R-:W-:-:S05]  /*1b00*/  IMAD.WIDE.U32 R4, R4, R216, RZ ;  /* 0x000000d804047225 */ /* 0x000fca00078e00ff */
[----:B------:R-:W-:Y:S02]  /*1b10*/  IADD3 R3, PT, PT, R5, R3, RZ ;  /* 0x0000000305037210 */ /* 0x000fe40007ffe0ff */
[----:B------:R-:W-:-:S07]  /*1b20*/  MOV R6, R4 ;  /* 0x0000000400067202 */ /* 0x000fce0000000f00 */
.L_x_2062:
[----:B------:R-:W1:Y:S01]  /*1b30*/  LDC R5, c[0x0][0x3e8] ;  /* 0x0000fa00ff057b82 */ /* 0x000e620000000800 */
[----:B------:R-:W-:Y:S02]  /*1b40*/  MOV R10, RZ ;  /* 0x000000ff000a7202 */ /* 0x000fe40000000f00 */
        /* <DEDUP_REMOVED lines=37> */
.L_x_2063:
[----:B------:R-:W1:Y:S01]  /*1da0*/  LDC.64 R210, c[0x0][0x3c0] ;  /* 0x0000f000ffd27b82 */ /* 0x000e620000000a00 */
[----:B------:R-:W-:-:S05]  /*1db0*/  IADD3 R7, PT, PT, R7, R8, RZ ;  /* 0x0000000807077210 */ /* 0x000fca0007ffe0ff */
[C---:B-1----:R-:W-:Y:S02]  /*1dc0*/  IMAD R4, R7.reuse, R211, RZ ;  /* 0x000000d307047224 */ /* 0x042fe400078e02ff */
[----:B------:R-:W-:-:S05]  /*1dd0*/  IMAD.WIDE.U32 R10, R7, R210, RZ ;  /* 0x000000d2070a7225 */ /* 0x000fca00078e00ff */
[----:B------:R-:W-:-:S07]  /*1de0*/  IADD3 R4, PT, PT, R11, R4, RZ ;  /* 0x000000040b047210 */ /* 0x000fce0007ffe0ff */
.L_x_2064:
[----:B------:R-:W-:Y:S01]  /*1df0*/  IMAD.SHL.U32 R14, R198, 0x8, RZ ;  /* 0x00000008c60e7824 */ /* 0x000fe200078e00ff */
[----:B------:R-:W1:Y:S01]  /*1e00*/  LDCU.128 UR4, c[0x0][0x3d0] ;  /* 0x00007a00ff0477ac */ /* 0x000e620008000c00 */
[----:B------:R-:W-:Y:S01]  /*1e10*/  SHF.R.U32.HI R192, RZ, 0x3, R198 ;  /* 0x00000003ffc07819 */ /* 0x000fe200000116c6 */
[----:B------:R-:W-:Y:S01]  /*1e20*/  VIADD R132, R218, 0xffffffff ;  /* 0xffffffffda847836 */ /* 0x000fe20000000000 */
[----:B------:R-:W-:Y:S01]  /*1e30*/  SHF.R.S32.HI R193, RZ, 0x1f, R2 ;  /* 0x0000001fffc17819 */ /* 0x000fe20000011402 */
[----:B------:R-:W-:Y:S01]  /*1e40*/  UIADD3 UR14, UPT, UPT, -UR17, UR22, URZ ;  /* 0x00000016110e7290 */ /* 0x000fe2000fffe1ff */
[----:B------:R-:W-:Y:S01]  /*1e50*/  LOP3.LUT R17, R14, 0x38, RZ, 0xc0, !PT ;  /* 0x000000380e117812 */ /* 0x000fe200078ec0ff */
[C---:B------:R-:W-:Y:S01]  /*1e60*/  VIADD R13, R192.reuse, 0x10 ;  /* 0x00000010c00d7836 */ /* 0x040fe20000000000 */
[----:B------:R-:W2:Y:S01]  /*1e70*/  LDCU.64 UR10, c[0x0][0x388] ;  /* 0x00007100ff0a77ac */ /* 0x000ea20008000a00 */
[----:B------:R-:W-:Y:S01]  /*1e80*/  VIADD R12, R192, 0x20 ;  /* 0x00000020c00c7836 */ /* 0x000fe20000000000 */
[C---:B------:R-:W-:Y:S01]  /*1e90*/  IADD3 R6, P1, PT, R17.reuse, R6, RZ ;  /* 0x0000000611067210 */ /* 0x040fe20007f3e0ff */
[----:B------:R-:W-:Y:S01]  /*1ea0*/  IMAD.SHL.U32 R117, R216, 0x40, RZ ;  /* 0x00000040d8757824 */ /* 0x000fe200078e00ff */
[C---:B------:R-:W-:Y:S01]  /*1eb0*/  IADD3 R10, P0, PT, R17.reuse, R10, RZ ;  /* 0x0000000a110a7210 */ /* 0x040fe20007f1e0ff */
[----:B------:R-:W3:Y:S01]  /*1ec0*/  LDCU.64 UR8, c[0x0][0x390] ;  /* 0x00007200ff0877ac */ /* 0x000ee20008000a00 */
[C---:B------:R-:W-:Y:S01]  /*1ed0*/  ISETP.GE.AND P4, PT, R192.reuse, UR14, PT ;  /* 0x0000000ec0007c0c */ /* 0x040fe2000bf86270 */
[----:B------:R-:W-:Y:S01]  /*1ee0*/  IMAD.X R7, RZ, RZ, R3, P1 ;  /* 0x000000ffff077224 */ /* 0x000fe200008e0603 */
[----:B------:R-:W-:Y:S01]  /*1ef0*/  IADD3 R16, P1, PT, R17, R16, RZ ;  /* 0x0000001011107210 */ /* 0x000fe20007f3e0ff */
[----:B------:R-:W-:Y:S01]  /*1f00*/  IMAD.X R11, RZ, RZ, R4, P0 ;  /* 0x000000ffff0b7224 */ /* 0x000fe200000e0604 */
[----:B------:R-:W-:Y:S01]  /*1f10*/  ISETP.GE.AND P0, PT, R13, UR14, PT ;  /* 0x0000000e0d007c0c */ /* 0x000fe2000bf06270 */
[----:B------:R-:W-:Y:S01]  /*1f20*/  IMAD.WIDE.U32 R6, R192, R216, R6 ;  /* 0x000000d8c0067225 */ /* 0x000fe200078e0006 */
[----:B------:R-:W4:Y:S01]  /*1f30*/  LDCU.64 UR12, c[0x0][0x3c8] ;  /* 0x00007900ff0c77ac */ /* 0x000f220008000a00 */
[----:B------:R-:W-:-:S02]  /*1f40*/  LOP3.LUT R21, R14, 0x1f8, RZ, 0xc0, !PT ;  /* 0x000001f80e157812 */ /* 0x000fc400078ec0ff */
[C---:B------:R-:W-:Y:S01]  /*1f50*/  IMAD R7, R192.reuse, R217, R7 ;  /* 0x000000d9c0077224 */ /* 0x040fe200078e0207 */
[----:B------:R-:W-:Y:S01]  /*1f60*/  UIMAD.WIDE.U32 UR24, UR16, 0x80, URZ ;  /* 0x00000080101878a5 */ /* 0x000fe2000f8e00ff */
[----:B-1----:R-:W-:Y:S01]  /*1f70*/  IMAD R195, R193, UR4, RZ ;  /* 0x00000004c1c37c24 */ /* 0x002fe2000f8e02ff */
[----:B------:R-:W-:Y:S01]  /*1f80*/  LOP3.LUT R21, R21, 0x38, R198, 0x78, !PT ;  /* 0x0000003815157812 */ /* 0x000fe200078e78c6 */
[----:B------:R-:W-:Y:S01]  /*1f90*/  IMAD.WIDE.U32 R10, R192, R210, R10 ;  /* 0x000000d2c00a7225 */ /* 0x000fe200078e000a */
[----:B------:R-:W1:Y:S01]  /*1fa0*/  @!P4 LDC.64 R8, c[0x0][0x3b0] ;  /* 0x0000ec00ff08cb82 */ /* 0x000e620000000a00 */
[----:B------:R-:W-:Y:S02]  /*1fb0*/  SHF.L.U64.HI R116, R216, 0x6, R217 ;  /* 0x00000006d8747819 */ /* 0x000fe400000102d9 */
[----:B------:R-:W-:Y:S01]  /*1fc0*/  IMAD R195, R2, UR5, R195 ;  /* 0x0000000502c37c24 */ /* 0x000fe2000f8e02c3 */
[----:B------:R-:W-:Y:S01]  /*1fd0*/  LOP3.LUT R15, R192, UR24, RZ, 0xfc, !PT ;  /* 0x00000018c00f7c12 */ /* 0x000fe2000f8efcff */
[----:B------:R-:W-:Y:S01]  /*1fe0*/  IMAD.WIDE.U32 R6, R2, UR4, R6 ;  /* 0x0000000402067c25 */ /* 0x000fe2000f8e0006 */
[----:B------:R-:W-:Y:S01]  /*1ff0*/  UMOV UR4, 0x400 ;  /* 0x0000040000047882 */ /* 0x000fe20000000000 */
[----:B------:R-:W-:Y:S01]  /*2000*/  LOP3.LUT R21, R21, 0x1e00, R14, 0xf8, !PT ;  /* 0x00001e0015157812 */ /* 0x000fe200078ef80e */
[----:B------:R-:W5:Y:S01]  /*2010*/  @!P0 LDC.64 R4, c[0x0][0x3b0] ;  /* 0x0000ec00ff048b82 */ /* 0x000f620000000a00 */
[----:B------:R-:W-:Y:S01]  /*2020*/  VIADD R3, R192, 0x40 ;  /* 0x00000040c0037836 */ /* 0x000fe20000000000 */
[----:B--2---:R-:W-:Y:S01]  /*2030*/  LEA R196, P2, R6, UR10, 0x1 ;  /* 0x0000000a06c47c11 */ /* 0x004fe2000f8408ff */
[----:B------:R-:W-:Y:S01]  /*2040*/  IMAD R193, R193, UR6, RZ ;  /* 0x00000006c1c17c24 */ /* 0x000fe2000f8e02ff */
[----:B------:R-:W-:Y:S01]  /*2050*/  SHF.L.U64.HI R219, R216, 0x4, R217 ;  /* 0x00000004d8db7819 */ /* 0x000fe200000102d9 */
[----:B------:R-:W-:Y:S01]  /*2060*/  IMAD R11, R192, R211, R11 ;  /* 0x000000d3c00b7224 */ /* 0x000fe200078e020b */
[----:B------:R-:W-:Y:S01]  /*2070*/  ISETP.GE.AND P3, PT, R3, UR14, PT ;  /* 0x0000000e03007c0c */ /* 0x000fe2000bf66270 */
[----:B------:R-:W-:Y:S01]  /*2080*/  IMAD.IADD R195, R7, 0x1, R195 ;  /* 0x0000000107c37824 */ /* 0x000fe200078e02c3 */
[----:B------:R-:W2:Y:S01]  /*2090*/  S2UR UR5, SR_CgaCtaId ;  /* 0x00000000000579c3 */ /* 0x000ea20000008800 */
[C---:B------:R-:W-:Y:S01]  /*20a0*/  IMAD R193, R2.reuse, UR7, R193 ;  /* 0x0000000702c17c24 */ /* 0x040fe2000f8e02c1 */
[----:B------:R-:W-:Y:S01]  /*20b0*/  SHF.R.U32.HI R125, RZ, 0x1, R198 ;  /* 0x00000001ff7d7819 */ /* 0x000fe200000116c6 */
[----:B------:R-:W-:Y:S01]  /*20c0*/  IMAD.WIDE.U32 R2, R2, UR6, R10 ;  /* 0x0000000602027c25 */ /* 0x000fe2000f8e000a */
[----:B------:R-:W-:-:S02]  /*20d0*/  LEA.HI.X R195, R6, UR11, R195, 0x1, P2 ;  /* 0x0000000b06c37c11 */ /* 0x000fc400090f0cc3 */
[----:B------:R-:W-:Y:S01]  /*20e0*/  ISETP.GE.AND P2, PT, R12, UR14, PT ;  /* 0x0000000e0c007c0c */ /* 0x000fe2000bf46270 */
[----:B------:R-:W-:Y:S01]  /*20f0*/  IMAD.IADD R193, R3, 0x1, R193 ;  /* 0x0000000103c17824 */ /* 0x000fe200078e02c1 */
[----:B------:R-:W2:Y:S01]  /*2100*/  @!P4 LDC.64 R10, c[0x0][0x380] ;  /* 0x0000e000ff0acb82 */ /* 0x000ea20000000a00 */
[----:B---3--:R-:W-:Y:S01]  /*2110*/  LEA R194, P5, R2, UR8, 0x1 ;  /* 0x0000000802c27c11 */ /* 0x008fe2000f8a08ff */
[----:B------:R-:W-:Y:S01]  /*2120*/  IMAD.X R17, RZ, RZ, R0, P1 ;  /* 0x000000ffff117224 */ /* 0x000fe200008e0600 */
[----:B------:R-:W-:Y:S01]  /*2130*/  @!P0 IADD3 R24, P1, PT, R15, 0x10, RZ ;  /* 0x000000100f188810 */ /* 0x000fe20007f3e0ff */
[----:B------:R-:W-:Y:S01]  /*2140*/  VIADD R0, R192, 0x30 ;  /* 0x00000030c0007836 */ /* 0x000fe20000000000 */
[----:B------:R-:W-:Y:S01]  /*2150*/  LEA.HI.X R193, R2, UR9, R193, 0x1, P5 ;  /* 0x0000000902c17c11 */ /* 0x000fe2000a8f0cc1 */
[----:B----4-:R-:W-:Y:S01]  /*2160*/  IMAD.WIDE.U32 R16, R126, UR12, R16 ;  /* 0x0000000c7e107c25 */ /* 0x010fe2000f8e0010 */
[----:B------:R-:W-:Y:S01]  /*2170*/  LOP3.LUT R228, R198, 0x1f, RZ, 0xc0, !PT ;  /* 0x0000001fc6e47812 */ /* 0x000fe200078ec0ff */
[----:B------:R-:W3:Y:S01]  /*2180*/  @!P0 LDC.64 R2, c[0x0][0x380] ;  /* 0x0000e000ff028b82 */ /* 0x000ee20000000a00 */
[----:B------:R-:W-:Y:S01]  /*2190*/  ISETP.GE.AND P5, PT, R0, UR14, PT ;  /* 0x0000000e00007c0c */ /* 0x000fe2000bfa6270 */
[----:B------:R-:W-:Y:S01]  /*21a0*/  @!P0 IMAD.X R19, RZ, RZ, UR25, P1 ;  /* 0x00000019ff138e24 */ /* 0x000fe200088e06ff */
[----:B------:R-:W-:Y:S01]  /*21b0*/  SHF.R.U32.HI R238, RZ, 0x5, R198 ;  /* 0x00000005ffee7819 */ /* 0x000fe200000116c6 */
[----:B------:R-:W-:-:S02]  /*21c0*/  IMAD R17, R126, UR13, R17 ;  /* 0x0000000d7e117c24 */ /* 0x000fc4000f8e0211 */
[----:B-1----:R-:W-:Y:S02]  /*21d0*/  @!P4 IMAD R20, R8, UR25, RZ ;  /* 0x000000190814cc24 */ /* 0x002fe4000f8e02ff */
[----:B------:R-:W1:Y:S01]  /*21e0*/  @!P2 LDC.64 R6, c[0x0][0x3b0] ;  /* 0x0000ec00ff06ab82 */ /* 0x000e620000000a00 */
[----:B-----5:R-:W-:Y:S01]  /*21f0*/  @!P0 IMAD R18, R19, R4, RZ ;  /* 0x0000000413128224 */ /* 0x020fe200078e02ff */
[----:B--2---:R-:W-:Y:S01]  /*2200*/  ULEA UR5, UR5, UR4, 0x18 ;  /* 0x0000000405057291 */ /* 0x004fe2000f8ec0ff */
[C---:B------:R-:W-:Y:S01]  /*2210*/  @!P4 IMAD R9, R15.reuse, R9, R20 ;  /* 0x000000090f09c224 */ /* 0x040fe200078e0214 */
[----:B------:R-:W2:Y:S01]  /*2220*/  LDCU UR4, c[0x0][0x3e0] ;  /* 0x00007c00ff0477ac */ /* 0x000ea20008000800 */
[----:B------:R-:W-:-:S03]  /*2230*/  @!P4 IMAD.WIDE.U32 R22, R15, R8, R16 ;  /* 0x000000080f16c225 */ /* 0x000fc600078e0010 */
[----:B------:R-:W-:Y:S01]  /*2240*/  LEA R200, R21, UR5, 0x1 ;  /* 0x0000000515c87c11 */ /* 0x000fe2000f8e08ff */
[----:B------:R-:W-:Y:S01]  /*2250*/  @!P0 IMAD R18, R24, R5, R18 ;  /* 0x0000000518128224 */ /* 0x000fe200078e0212 */
[----:B------:R-:W-:Y:S01]  /*2260*/  @!P4 LEA R26, P6, R22, R10, 0x1 ;  /* 0x0000000a161ac211 */ /* 0x000fe200078c08ff */
[----:B------:R-:W-:Y:S01]  /*2270*/  @!P0 IMAD.WIDE.U32 R24, R24, R4, R16 ;  /* 0x0000000418188225 */ /* 0x000fe200078e0010 */
[----:B------:R-:W-:Y:S01]  /*2280*/  @!P2 IADD3 R10, P1, PT, R15, 0x20, RZ ;  /* 0x000000200f0aa810 */ /* 0x000fe20007f3e0ff */
[----:B------:R-:W4:Y:S02]  /*2290*/  @!P5 LDC.64 R4, c[0x0][0x3b0] ;  /* 0x0000ec00ff04db82 */ /* 0x000f240000000a00 */
[----:B------:R-:W-:Y:S02]  /*22a0*/  @!P4 IMAD.IADD R20, R23, 0x1, R9 ;  /* 0x000000011714c824 */ /* 0x000fe400078e0209 */
[----:B------:R-:W-:Y:S02]  /*22b0*/  @!P0 IMAD.IADD R18, R25, 0x1, R18 ;  /* 0x0000000119128824 */ /* 0x000fe400078e0212 */
[----:B------:R-:W-:Y:S01]  /*22c0*/  VIADD R19, R192, 0x50 ;  /* 0x00000050c0137836 */ /* 0x000fe20000000000 */
[----:B------:R-:W-:Y:S01]  /*22d0*/  @!P4 LEA.HI.X R27, R22, R11, R20, 0x1, P6 ;  /* 0x0000000b161bc211 */ /* 0x000fe200030f0c14 */
[----:B------:R-:W5:Y:S01]  /*22e0*/  @!P2 LDC.64 R8, c[0x0][0x380] ;  /* 0x0000e000ff08ab82 */ /* 0x000f620000000a00 */
[----:B------:R-:W-:Y:S01]  /*22f0*/  @!P2 IMAD.X R11, RZ, RZ, UR25, P1 ;  /* 0x00000019ff0bae24 */ /* 0x000fe200088e06ff */
[C---:B---3--:R-:W-:Y:S01]  /*2300*/  @!P0 LEA R22, P1, R24.reuse, R2, 0x1 ;  /* 0x0000000218168211 */ /* 0x048fe200078208ff */
[----:B------:R-:W-:Y:S01]  /*2310*/  @!P2 IMAD.MOV.U32 R25, RZ, RZ, R17 ;  /* 0x000000ffff19a224 */ /* 0x000fe200078e0011 */
[----:B------:R-:W-:Y:S01]  /*2320*/  ISETP.GE.AND P6, PT, R19, UR14, PT ;  /* 0x0000000e13007c0c */ /* 0x000fe2000bfc6270 */
[-C--:B-1----:R-:W-:Y:S01]  /*2330*/  @!P2 IMAD R11, R11, R6.reuse, RZ ;  /* 0x000000060b0ba224 */ /* 0x082fe200078e02ff */
[----:B------:R-:W-:Y:S01]  /*2340*/  @!P0 LEA.HI.X R23, R24, R3, R18, 0x1, P1 ;  /* 0x0000000318178211 */ /* 0x000fe200008f0c12 */
[----:B------:R-:W-:Y:S01]  /*2350*/  @!P2 IMAD.MOV.U32 R24, RZ, RZ, R16 ;  /* 0x000000ffff18a224 */ /* 0x000fe200078e0010 */
[----:B------:R-:W1:Y:S01]  /*2360*/  @!P5 LDC.64 R2, c[0x0][0x380] ;  /* 0x0000e000ff02db82 */ /* 0x000e620000000a00 */
[----:B------:R-:W-:Y:S01]  /*2370*/  @!P5 IADD3 R18, P1, PT, R15, 0x30, RZ ;  /* 0x000000300f12d810 */ /* 0x000fe20007f3e0ff */
[C---:B------:R-:W-:Y:S01]  /*2380*/  @!P2 IMAD R19, R10.reuse, R7, R11 ;  /* 0x000000070a13a224 */ /* 0x040fe200078e020b */
[----:B------:R-:W-:Y:S01]  /*2390*/  @!PT LDS RZ, [RZ] ;  /* 0x00000000fffff984 */ /* 0x000fe20000000800 */
[----:B------:R-:W-:Y:S01]  /*23a0*/  @!PT LDS RZ, [RZ] ;  /* 0x00000000fffff984 */ /* 0x000fe20000000800 */
[----:B------:R-:W-:Y:S01]  /*23b0*/  @!PT LDS RZ, [RZ] ;  /* 0x00000000fffff984 */ /* 0x000fe20000000800 */
[----:B------:R5:W-:Y:S01]  /*23c0*/  @!P4 LDGSTS.E.BYPASS.LTC128B.128 [R200], desc[UR18][R26.64] ;  /* 0x000000001ac8cfae */ /* 0x000be2000b981a12 */
[----:B------:R-:W-:-:S03]  /*23d0*/  @!P2 IMAD.WIDE.U32 R24, R10, R6, R24 ;  /* 0x000000060a18a225 */ /* 0x000fc600078e0018 */
[----:B------:R3:W-:Y:S01]  /*23e0*/  @!P0 LDGSTS.E.BYPASS.LTC128B.128 [R200+0x800], desc[UR18][R22.64] ;  /* 0x0080000016c88fae */ /* 0x0007e2000b981a12 */
[----:B------:R-:W-:Y:S02]  /*23f0*/  @!P5 IMAD.X R11, RZ, RZ, UR25, P1 ;  /* 0x00000019ff0bde24 */ /* 0x000fe400088e06ff */
[C---:B------:R-:W-:Y:S02]  /*2400*/  VIADD R7, R192.reuse, 0x60 ;  /* 0x00000060c0077836 */ /* 0x040fe40000000000 */
[----:B------:R-:W-:Y:S02]  /*2410*/  VIADD R10, R192, 0x70 ;  /* 0x00000070c00a7836 */ /* 0x000fe40000000000 */
[----:B----4-:R-:W-:Y:S01]  /*2420*/  @!P5 IMAD R11, R11, R4, RZ ;  /* 0x000000040b0bd224 */ /* 0x010fe200078e02ff */
[----:B------:R-:W-:Y:S01]  /*2430*/  ISETP.GE.AND P4, PT, R7, UR14, PT ;  /* 0x0000000e07007c0c */ /* 0x000fe2000bf86270 */
[----:B------:R-:W-:Y:S01]  /*2440*/  @!P2 IMAD.IADD R20, R25, 0x1, R19 ;  /* 0x000000011914a824 */ /* 0x000fe200078e0213 */
[----:B------:R-:W-:Y:S01]  /*2450*/  ISETP.GE.AND P0, PT, R10, UR14, PT ;  /* 0x0000000e0a007c0c */ /* 0x000fe2000bf06270 */
[----:B------:R-:W4:Y:S01]  /*2460*/  @!P3 LDC.64 R6, c[0x0][0x3b0] ;  /* 0x0000ec00ff06bb82 */ /* 0x000f220000000a00 */
[----:B------:R-:W-:-:S02]  /*2470*/  @!P5 IMAD.MOV.U32 R10, RZ, RZ, R16 ;  /* 0x000000ffff0ad224 */ /* 0x000fc400078e0010 */
[----:B------:R-:W-:Y:S02]  /*2480*/  @!P3 IMAD.MOV.U32 R28, RZ, RZ, R16 ;  /* 0x000000ffff1cb224 */ /* 0x000fe400078e0010 */
[--C-:B------:R-:W-:Y:S02]  /*2490*/  @!P3 IMAD.MOV.U32 R29, RZ, RZ, R17.reuse ;  /* 0x000000ffff1db224 */ /* 0x100fe400078e0011 */
[----:B------:R-:W-:Y:S02]  /*24a0*/  @!P6 IMAD.MOV.U32 R25, RZ, RZ, R17 ;  /* 0x000000ffff19e224 */ /* 0x000fe400078e0011 */
[----:B------:R-:W-:Y:S02]  /*24b0*/  IMAD.SHL.U32 R222, R216, 0x10, RZ ;  /* 0x00000010d8de7824 */ /* 0x000fe400078e00ff */
[----:B------:R-:W-:Y:S01]  /*24c0*/  IMAD.SHL.U32 R121, R198, 0x40, RZ ;  /* 0x00000040c6797824 */ /* 0x000fe200078e00ff */
[----:B-----5:R-:W-:Y:S01]  /*24d0*/  @!P2 LEA R26, P1, R24, R8, 0x1 ;  /* 0x00000008181aa211 */ /* 0x020fe200078208ff */
[----:B------:R-:W-:-:S02]  /*24e0*/  @!P5 IMAD R8, R18, R5, R11 ;  /* 0x000000051208d224 */ /* 0x000fc400078e020b */
[----:B------:R-:W-:Y:S01]  /*24f0*/  @!P5 IMAD.MOV.U32 R11, RZ, RZ, R17 ;  /* 0x000000ffff0bd224 */ /* 0x000fe200078e0011 */
[----:B------:R-:W-:Y:S01]  /*2500*/  @!P2 LEA.HI.X R27, R24, R9, R20, 0x1, P1 ;  /* 0x00000009181ba211 */ /* 0x000fe200008f0c14 */
[----:B------:R-:W-:Y:S01]  /*2510*/  @!P6 IMAD.MOV.U32 R24, RZ, RZ, R16 ;  /* 0x000000ffff18e224 */ /* 0x000fe200078e0010 */
[----:B------:R-:W-:Y:S01]  /*2520*/  @!P3 IADD3 R21, P1, PT, R15, 0x40, RZ ;  /* 0x000000400f15b810 */ /* 0x000fe20007f3e0ff */
[----:B------:R-:W-:Y:S01]  /*2530*/  @!P5 IMAD.WIDE.U32 R18, R18, R4, R10 ;  /* 0x000000041212d225 */ /* 0x000fe200078e000a */
[----:B------:R-:W-:Y:S01]  /*2540*/  LOP3.LUT R190, R121, 0x400, RZ, 0xc0, !PT ;  /* 0x0000040079be7812 */ /* 0x000fe200078ec0ff */
[----:B------:R-:W5:Y:S01]  /*2550*/  @!P6 LDC.64 R4, c[0x0][0x3b0] ;  /* 0x0000ec00ff04eb82 */ /* 0x000f620000000a00 */
[----:B------:R2:W-:Y:S01]  /*2560*/  @!P2 LDGSTS.E.BYPASS.LTC128B.128 [R200+0x1000], desc[UR18][R26.64] ;  /* 0x010000001ac8afae */ /* 0x0005e2000b981a12 */
[----:B------:R-:W-:Y:S01]  /*2570*/  @!P5 IMAD.IADD R8, R19, 0x1, R8 ;  /* 0x000000011308d824 */ /* 0x000fe200078e0208 */
[C---:B-1----:R-:W-:Y:S01]  /*2580*/  @!P5 LEA R30, P2, R18.reuse, R2, 0x1 ;  /* 0x00000002121ed211 */ /* 0x042fe200078408ff */
[----:B------:R-:W-:Y:S01]  /*2590*/  @!P3 IMAD.X R19, RZ, RZ, UR25, P1 ;  /* 0x00000019ff13be24 */ /* 0x000fe200088e06ff */
[----:B------:R-:W-:Y:S01]  /*25a0*/  @!P6 IADD3 R20, P1, PT, R15, 0x50, RZ ;  /* 0x000000500f14e810 */ /* 0x000fe20007f3e0ff */
[-C--:B----4-:R-:W-:Y:S01]  /*25b0*/  @!P3 IMAD.WIDE.U32 R28, R21, R6.reuse, R28 ;  /* 0x00000006151cb225 */ /* 0x090fe200078e001c */
[----:B------:R-:W-:Y:S01]  /*25c0*/  @!P5 LEA.HI.X R31, R18, R3, R8, 0x1, P2 ;  /* 0x00000003121fd211 */ /* 0x000fe200010f0c08 */
[----:B------:R-:W2:Y:S02]  /*25d0*/  @!P3 LDC.64 R10, c[0x0][0x380] ;  /* 0x0000e000ff0abb82 */ /* 0x000ea40000000a00 */
[----:B---3--:R-:W-:-:S02]  /*25e0*/  @!P3 IMAD R22, R19, R6, RZ ;  /* 0x000000061316b224 */ /* 0x008fc400078e02ff */
[----:B------:R-:W-:Y:S01]  /*25f0*/  @!P6 IMAD.X R23, RZ, RZ, UR25, P1 ;  /* 0x00000019ff17ee24 */ /* 0x000fe200088e06ff */
[----:B------:R-:W-:Y:S01]  /*2600*/  @!P5 LDGSTS.E.BYPASS.LTC128B.128 [R200+0x1800], desc[UR18][R30.64] ;  /* 0x018000001ec8dfae */ /* 0x000fe2000b981a12 */
[----:B------:R-:W-:Y:S01]  /*2610*/  @!P3 IMAD R22, R21, R7, R22 ;  /* 0x000000071516b224 */ /* 0x000fe200078e0216 */
[----:B------:R-:W-:Y:S01]  /*2620*/  @!P4 IADD3 R21, P1, PT, R15, 0x60, RZ ;  /* 0x000000600f15c810 */ /* 0x000fe20007f3e0ff */
[----:B------:R-:W1:Y:S01]  /*2630*/  @!P4 LDC.64 R8, c[0x0][0x3b0] ;  /* 0x0000ec00ff08cb82 */ /* 0x000e620000000a00 */
[----:B------:R-:W-:Y:S02]  /*2640*/  @!P4 IMAD.MOV.U32 R18, RZ, RZ, R16 ;  /* 0x000000ffff12c224 */ /* 0x000fe400078e0010 */
[----:B------:R-:W-:Y:S02]  /*2650*/  @!P3 IMAD.IADD R22, R29, 0x1, R22 ;  /* 0x000000011d16b824 */ /* 0x000fe400078e0216 */
[----:B------:R-:W-:Y:S02]  /*2660*/  @!P4 IMAD.MOV.U32 R19, RZ, RZ, R17 ;  /* 0x000000ffff13c224 */ /* 0x000fe400078e0011 */
[----:B------:R-:W-:Y:S01]  /*2670*/  IMAD.SHL.U32 R232, R198, 0x2, RZ ;  /* 0x00000002c6e87824 */ /* 0x000fe200078e00ff */
[----:B------:R-:W3:Y:S01]  /*2680*/  @!P6 LDC.64 R2, c[0x0][0x380] ;  /* 0x0000e000ff02eb82 */ /* 0x000ee20000000a00 */
[----:B-----5:R-:W-:-:S02]  /*2690*/  @!P6 IMAD R23, R23, R4, RZ ;  /* 0x000000041717e224 */ /* 0x020fc400078e02ff */
[----:B------:R-:W-:Y:S01]  /*26a0*/  @!P6 IMAD.WIDE.U32 R24, R20, R4, R24 ;  /* 0x000000041418e225 */ /* 0x000fe200078e0018 */
[----:B------:R-:W-:-:S04]  /*26b0*/  LOP3.LUT R233, R232, 0x6, RZ, 0xc0, !PT ;  /* 0x00000006e8e97812 */ /* 0x000fc800078ec0ff */
[----:B------:R-:W4:Y:S01]  /*26c0*/  @!P0 LDC.64 R6, c[0x0][0x3b0] ;  /* 0x0000ec00ff068b82 */ /* 0x000f220000000a00 */
[----:B--2---:R-:W-:Y:S01]  /*26d0*/  @!P3 LEA R26, P2, R28, R10, 0x1 ;  /* 0x0000000a1c1ab211 */ /* 0x004fe200078408ff */
[----:B------:R-:W-:Y:S02]  /*26e0*/  @!P6 IMAD R10, R20, R5, R23 ;  /* 0x00000005140ae224 */ /* 0x000fe400078e0217 */
[----:B------:R-:W-:Y:S01]  /*26f0*/  @!P4 IMAD.X R23, RZ, RZ, UR25, P1 ;  /* 0x00000019ff17ce24 */ /* 0x000fe200088e06ff */
[----:B------:R-:W-:Y:S01]  /*2700*/  @!P3 LEA.HI.X R27, R28, R11, R22, 0x1, P2 ;  /* 0x0000000b1c1bb211 */ /* 0x000fe200010f0c16 */
[----:B------:R-:W-:Y:S01]  /*2710*/  @!P6 IMAD.IADD R11, R25, 0x1, R10 ;  /* 0x00000001190be824 */ /* 0x000fe200078e020a */
[----:B------:R-:W-:Y:S01]  /*2720*/  @!P0 IADD3 R15, P2, PT, R15, 0x70, RZ ;  /* 0x000000700f0f8810 */ /* 0x000fe20007f5e0ff */
[----:B------:R-:W2:Y:S01]  /*2730*/  @!P4 LDC.64 R4, c[0x0][0x380] ;  /* 0x0000e000ff04cb82 */ /* 0x000ea20000000a00 */
[----:B-1----:R-:W-:Y:S01]  /*2740*/  @!P4 IMAD R20, R23, R8, RZ ;  /* 0x000000081714c224 */ /* 0x002fe200078e02ff */
[----:B------:R-:W-:Y:S01]  /*2750*/  @!P3 LDGSTS.E.BYPASS.LTC128B.128 [R200+0x2000], desc[UR18][R26.64] ;  /* 0x020000001ac8bfae */ /* 0x000fe2000b981a12 */
[----:B------:R-:W-:-:S02]  /*2760*/  @!P0 IADD3.X R23, PT, PT, RZ, UR25, RZ, P2, !PT ;  /* 0x00000019ff178c10 */ /* 0x000fc400097fe4ff */
[----:B------:R-:W-:Y:S02]  /*2770*/  @!P4 IMAD R20, R21, R9, R20 ;  /* 0x000000091514c224 */ /* 0x000fe400078e0214 */
[----:B------:R-:W-:Y:S01]  /*2780*/  IMAD R9, R132, -0x40, R119 ;  /* 0xffffffc084097824 */ /* 0x000fe200078e0277 */
[----:B---3--:R-:W-:-:S04]  /*2790*/  @!P6 LEA R10, P1, R24, R2, 0x1 ;  /* 0x00000002180ae211 */ /* 0x008fc800078208ff */
[----:B------:R-:W-:Y:S01]  /*27a0*/  @!P6 LEA.HI.X R11, R24, R3, R11, 0x1, P1 ;  /* 0x00000003180be211 */ /* 0x000fe200008f0c0b */
[----:B------:R-:W-:Y:S01]  /*27b0*/  @!P4 IMAD.WIDE.U32 R24, R21, R8, R18 ;  /* 0x000000081518c225 */ /* 0x000fe200078e0012 */
[----:B------:R-:W1:Y:S01]  /*27c0*/  @!P0 LDC.64 R2, c[0x0][0x380] ;  /* 0x0000e000ff028b82 */ /* 0x000e620000000a00 */
[-C--:B------:R-:W-:Y:S02]  /*27d0*/  ISETP.GE.AND P5, PT, R13, R9.reuse, PT ;  /* 0x000000090d00720c */ /* 0x080fe40003fa6270 */
[----:B----4-:R-:W-:Y:S01]  /*27e0*/  @!P0 IMAD R22, R23, R6, RZ ;  /* 0x0000000617168224 */ /* 0x010fe200078e02ff */
[-C--:B------:R-:W-:Y:S01]  /*27f0*/  ISETP.GE.AND P2, PT, R12, R9.reuse, PT ;  /* 0x000000090c00720c */ /* 0x080fe20003f46270 */
[-C--:B------:R-:W-:Y:S01]  /*2800*/  IMAD.WIDE.U32 R18, R117, R132.reuse, RZ ;  /* 0x0000008475127225 */ /* 0x080fe200078e00ff */
[----:B------:R3:W-:Y:S01]  /*2810*/  @!P6 LDGSTS.E.BYPASS.LTC128B.128 [R200+0x2800], desc[UR18][R10.64] ;  /* 0x028000000ac8efae */ /* 0x0007e2000b981a12 */
[----:B------:R-:W-:Y:S02]  /*2820*/  ISETP.GE.AND P6, PT, R192, R9, PT ;  /* 0x00000009c000720c */ /* 0x000fe40003fc6270 */
[----:B------:R-:W-:-:S02]  /*2830*/  IMAD R8, R116, R132, RZ ;  /* 0x0000008474087224 */ /* 0x000fc400078e02ff */
[----:B------:R-:W-:Y:S01]  /*2840*/  @!P0 IMAD R7, R15, R7, R22 ;  /* 0x000000070f078224 */ /* 0x000fe200078e0216 */
[----:B--2---:R-:W-:Y:S01]  /*2850*/  @!P4 LEA R22, P3, R24, R4, 0x1 ;  /* 0x000000041816c211 */ /* 0x004fe200078608ff */
[----:B------:R-:W-:Y:S01]  /*2860*/  @!P4 IMAD.IADD R20, R25, 0x1, R20 ;  /* 0x000000011914c824 */ /* 0x000fe200078e0214 */
[----:B------:R-:W-:Y:S01]  /*2870*/  @!P5 IADD3 R4, P1, PT, R222, R18, RZ ;  /* 0x00000012de04d210 */ /* 0x000fe20007f3e0ff */
[----:B------:R-:W-:Y:S02]  /*2880*/  IMAD.IADD R19, R19, 0x1, R8 ;  /* 0x0000000113137824 */ /* 0x000fe400078e0208 */
[----:B------:R-:W-:Y:S01]  /*2890*/  @!P0 IMAD.WIDE.U32 R16, R15, R6, R16 ;  /* 0x000000060f108225 */ /* 0x000fe200078e0010 */
[----:B------:R-:W-:Y:S02]  /*28a0*/  @!P4 LEA.HI.X R23, R24, R5, R20, 0x1, P3 ;  /* 0x000000051817c211 */ /* 0x000fe400018f0c14 */
[----:B------:R-:W-:Y:S01]  /*28b0*/  SHF.L.U64.HI R15, R210, 0x6, R211 ;  /* 0x00000006d20f7819 */ /* 0x000fe200000102d3 */
[----:B------:R-:W-:Y:S01]  /*28c0*/  @!P5 IMAD.X R5, R219, 0x1, R19, P1 ;  /* 0x00000001db05d824 */ /* 0x000fe200008e0613 */
[----:B------:R-:W-:Y:S01]  /*28d0*/  @!P5 LEA R20, P1, R4, R196, 0x1 ;  /* 0x000000c40414d211 */ /* 0x000fe200078208ff */
[----:B------:R-:W-:Y:S01]  /*28e0*/  @!P0 IMAD.IADD R7, R17, 0x1, R7 ;  /* 0x0000000111078824 */ /* 0x000fe200078e0207 */
[----:B-1----:R-:W-:Y:S01]  /*28f0*/  @!P0 LEA R6, P3, R16, R2, 0x1 ;  /* 0x0000000210068211 */ /* 0x002fe200078608ff */
[----:B------:R-:W-:Y:S01]  /*2900*/  IMAD.WIDE.U32 R24, R216, 0x20, RZ ;  /* 0x00000020d8187825 */ /* 0x000fe200078e00ff */
[----:B------:R-:W-:Y:S01]  /*2910*/  @!P5 LEA.HI.X R21, R4, R195, R5, 0x1, P1 ;  /* 0x000000c30415d211 */ /* 0x000fe200008f0c05 */
[----:B------:R-:W-:Y:S01]  /*2920*/  @!P4 LDGSTS.E.BYPASS.LTC128B.128 [R200+0x3000], desc[UR18][R22.64] ;  /* 0x0300000016c8cfae */ /* 0x000fe2000b981a12 */
[----:B------:R-:W-:Y:S01]  /*2930*/  @!P0 LEA.HI.X R7, R16, R3, R7, 0x1, P3 ;  /* 0x0000000310078211 */ /* 0x000fe200018f0c07 */
[----:B------:R-:W-:Y:S01]  /*2940*/  IMAD.SHL.U32 R3, R217, 0x20, RZ ;  /* 0x00000020d9037824 */ /* 0x000fe200078e00ff */
[-C--:B------:R-:W-:Y:S01]  /*2950*/  ISETP.GE.AND P1, PT, R0, R9.reuse, PT ;  /* 0x000000090000720c */ /* 0x080fe20003f26270 */
[----:B------:R-:W-:Y:S01]  /*2960*/  IMAD R15, R15, R132, RZ ;  /* 0x000000840f0f7224 */ /* 0x000fe200078e02ff */
[----:B------:R-:W-:Y:S01]  /*2970*/  @!P2 IADD3 R2, P3, PT, R18, R24, RZ ;  /* 0x000000181202a210 */ /* 0x000fe20007f7e0ff */
[----:B------:R1:W-:Y:S01]  /*2980*/  @!P0 LDGSTS.E.BYPASS.LTC128B.128 [R200+0x3800], desc[UR18][R6.64] ;  /* 0x0380000006c88fae */ /* 0x0003e2000b981a12 */
[----:B------:R-:W-:Y:S01]  /*2990*/  ISETP.GE.AND P4, PT, R12, R9, PT ;  /* 0x000000090c00720c */ /* 0x000fe20003f86270 */
[C---:B---3--:R-:W-:Y:S01]  /*29a0*/  IMAD.SHL.U32 R11, R210.reuse, 0x40, RZ ;  /* 0x00000040d20b7824 */ /* 0x048fe200078e00ff */
[----:B------:R-:W-:Y:S01]  /*29b0*/  @!P2 IADD3.X R3, PT, PT, R19, R25, R3, P3, !PT ;  /* 0x000000191303a210 */ /* 0x000fe20001ffe403 */
[----:B------:R-:W-:Y:S01]  /*29c0*/  IMAD.WIDE.U32 R16, R210, 0x20, RZ ;  /* 0x00000020d2107825 */ /* 0x000fe200078e00ff */
[----:B------:R-:W-:-:S02]  /*29d0*/  @!P6 LEA R24, P3, R18, R196, 0x1 ;  /* 0x000000c41218e211 */ /* 0x000fc400078608ff */
[----:B------:R-:W-:Y:S01]  /*29e0*/  @!P2 LEA R4, P0, R2, R196, 0x1 ;  /* 0x000000c40204a211 */ /* 0x000fe200078008ff */
[----:B------:R-:W-:Y:S01]  /*29f0*/  IMAD.WIDE.U32 R10, R11, R132, RZ ;  /* 0x000000840b0a7225 */ /* 0x000fe200078e00ff */
[-C--:B------:R-:W-:Y:S02]  /*2a00*/  @!P6 LEA.HI.X R25, R18, R195.reuse, R19, 0x1, P3 ;  /* 0x000000c31219e211 */ /* 0x080fe400018f0c13 */
[----:B------:R-:W-:Y:S01]  /*2a10*/  @!P2 LEA.HI.X R5, R2, R195, R3, 0x1, P0 ;  /* 0x000000c30205a211 */ /* 0x000fe200000f0c03 */
[----:B------:R-:W-:Y:S01]  /*2a20*/  @!P1 IMAD R2, R217, 0x30, RZ ;  /* 0x00000030d9029824 */ /* 0x000fe200078e02ff */
[----:B------:R-:W-:Y:S01]  /*2a30*/  ISETP.GE.AND P3, PT, R0, R9, PT ;  /* 0x000000090000720c */ /* 0x000fe20003f66270 */
[----:B------:R-:W-:Y:S01]  /*2a40*/  @!P6 LDGSTS.E.BYPASS.LTC128B.128 [R200+0x4000], desc[UR18][R24.64] ;  /* 0x0400000018c8efae */ /* 0x000fe2000b981a12 */
[----:B------:R-:W-:Y:S01]  /*2a50*/  IMAD.SHL.U32 R3, R211, 0x20, RZ ;  /* 0x00000020d3037824 */ /* 0x000fe200078e00ff */
[C---:B------:R-:W-:Y:S01]  /*2a60*/  @!P4 IADD3 R0, P0, PT, R10.reuse, R16, RZ ;  /* 0x000000100a00c210 */ /* 0x040fe20007f1e0ff */
[----:B------:R-:W-:Y:S01]  /*2a70*/  IMAD.IADD R11, R11, 0x1, R15 ;  /* 0x000000010b0b7824 */ /* 0x000fe200078e020f */
[----:B------:R-:W-:Y:S04]  /*2a80*/  @!P5 LDGSTS.E.BYPASS.LTC128B.128 [R200+0x4800], desc[UR18][R20.64] ;  /* 0x0480000014c8dfae */ /* 0x000fe8000b981a12 */
[----:B------:R2:W-:Y:S01]  /*2a90*/  @!P2 LDGSTS.E.BYPASS.LTC128B.128 [R200+0x5000], desc[UR18][R4.64] ;  /* 0x0500000004c8afae */ /* 0x0005e2000b981a12 */
[----:B------:R-:W-:Y:S01]  /*2aa0*/  @!P6 LEA R12, P2, R10, R194, 0x1 ;  /* 0x000000c20a0ce211 */ /* 0x000fe200078408ff */
[----:B-1----:R-:W-:-:S04]  /*2ab0*/  @!P1 IMAD.WIDE.U32 R6, R216, 0x30, R18 ;  /* 0x00000030d8069825 */ /* 0x002fc800078e0012 */
[----:B------:R-:W-:Y:S01]  /*2ac0*/  @!P1 IMAD.IADD R2, R7, 0x1, R2 ;  /* 0x0000000107029824 */ /* 0x000fe200078e0202 */
[C---:B------:R-:W-:Y:S02]  /*2ad0*/  @!P1 LEA R18, P5, R6.reuse, R196, 0x1 ;  /* 0x000000c406129211 */ /* 0x040fe400078a08ff */
[----:B------:R-:W-:Y:S02]  /*2ae0*/  LOP3.LUT R7, R121, 0x1c0, RZ, 0xc0, !PT ;  /* 0x000001c079077812 */ /* 0x000fe400078ec0ff */
[----:B------:R-:W-:Y:S02]  /*2af0*/  @!P1 LEA.HI.X R19, R6, R195, R2, 0x1, P5 ;  /* 0x000000c306139211 */ /* 0x000fe400028f0c02 */
[----:B------:R-:W-:Y:S02]  /*2b00*/  ISETP.GE.AND P5, PT, R13, R9, PT ;  /* 0x000000090d00720c */ /* 0x000fe40003fa6270 */
[----:B------:R-:W-:Y:S01]  /*2b10*/  @!P4 IADD3.X R6, PT, PT, R11, R17, R3, P0, !PT ;  /* 0x000000110b06c210 */ /* 0x000fe200007fe403 */
[----:B------:R-:W-:Y:S01]  /*2b20*/  @!P1 LDGSTS.E.BYPASS.LTC128B.128 [R200+0x5800], desc[UR18][R18.64] ;  /* 0x0580000012c89fae */ /* 0x000fe2000b981a12 */
[----:B------:R-:W-:Y:S01]  /*2b30*/  LOP3.LUT R14, R7, 0x38, R14, 0xf8, !PT ;  /* 0x00000038070e7812 */ /* 0x000fe200078ef80e */
[----:B------:R-:W-:Y:S01]  /*2b40*/  @!P3 IMAD R7, R211, 0x30, RZ ;  /* 0x00000030d307b824 */ /* 0x000fe200078e02ff */
[----:B------:R-:W-:Y:S01]  /*2b50*/  LOP3.LUT R3, R198, 0x8, RZ, 0xc0, !PT ;  /* 0x00000008c6037812 */ /* 0x000fe200078ec0ff */
[----:B------:R-:W0:Y:S01]  /*2b60*/  LDGDEPBAR ;  /* 0x00000000000079af */ /* 0x000e220000000000 */
[----:B------:R-:W-:Y:S01]  /*2b70*/  @!P3 IMAD.WIDE.U32 R16, R210, 0x30, R10 ;  /* 0x00000030d210b825 */ /* 0x000fe200078e000a */
[----:B------:R-:W-:-:S02]  /*2b80*/  LOP3.LUT R121, R121, 0x200, RZ, 0xc0, !PT ;  /* 0x0000020079797812 */ /* 0x000fc400078ec0ff */
[----:B------:R-:W-:Y:S01]  /*2b90*/  LOP3.LUT R3, R14, R3, RZ, 0x3c, !PT ;  /* 0x000000030e037212 */ /* 0x000fe200078e3cff */
[----:B------:R-:W-:Y:S01]  /*2ba0*/  @!P3 IMAD.IADD R8, R17, 0x1, R7 ;  /* 0x000000011108b824 */ /* 0x000fe200078e0207 */
[----:B------:R-:W-:Y:S02]  /*2bb0*/  @!P3 LEA R2, P0, R16, R194, 0x1 ;  /* 0x000000c21002b211 */ /* 0x000fe400078008ff */
[----:B--2---:R-:W-:Y:S01]  /*2bc0*/  @!P5 LEA R4, P1, R210, R10, 0x4 ;  /* 0x0000000ad204d211 */ /* 0x004fe200078220ff */
[----:B------:R-:W-:Y:S01]  /*2bd0*/  IMAD R190, R3, 0x2, R190 ;  /* 0x0000000203be7824 */ /* 0x000fe200078e02be */
[-C--:B------:R-:W-:Y:S01]  /*2be0*/  @!P3 LEA.HI.X R3, R16, R193.reuse, R8, 0x1, P0 ;  /* 0x000000c11003b211 */ /* 0x080fe200000f0c08 */
[----:B------:R-:W-:Y:S01]  /*2bf0*/  IMAD.SHL.U32 R8, R198, 0x20, RZ ;  /* 0x00000020c6087824 */ /* 0x000fe200078e00ff */
[----:B------:R-:W-:Y:S02]  /*2c00*/  @!P6 LEA.HI.X R13, R10, R193, R11, 0x1, P2 ;  /* 0x000000c10a0de211 */ /* 0x000fe400010f0c0b */
[----:B------:R-:W-:-:S02]  /*2c10*/  @!P5 LEA.HI.X R11, R210, R11, R211, 0x4, P1 ;  /* 0x0000000bd20bd211 */ /* 0x000fc400008f24d3 */
[----:B------:R-:W-:Y:S02]  /*2c20*/  LOP3.LUT R191, R121, 0x7c00, R8, 0xf8, !PT ;  /* 0x00007c0079bf7812 */ /* 0x000fe400078ef808 */
[----:B------:R-:W-:Y:S02]  /*2c30*/  LOP3.LUT R118, R14, 0x8, R125, 0x78, !PT ;  /* 0x000000080e767812 */ /* 0x000fe400078e787d */
[-C--:B------:R-:W-:Y:S02]  /*2c40*/  @!P5 LEA R16, P1, R4, R194.reuse, 0x1 ;  /* 0x000000c20410d211 */ /* 0x080fe400078208ff */
[----:B------:R-:W-:Y:S01]  /*2c50*/  @!P4 LEA R10, P0, R0, R194, 0x1 ;  /* 0x000000c2000ac211 */ /* 0x000fe200078008ff */
[----:B------:R-:W-:Y:S01]  /*2c60*/  IMAD.IADD R191, R118, 0x1, R191 ;  /* 0x0000000176bf7824 */ /* 0x000fe200078e02bf */
[----:B------:R-:W-:-:S04]  /*2c70*/  DEPBAR.LE SB0, 0x0 ;  /* 0x000080000000791a */ /* 0x000fc80000000000 */
[----:B------:R-:W-:Y:S01]  /*2c80*/  BAR.SYNC.DEFER_BLOCKING 0x0 ;  /* 0x0000000000007b1d */ /* 0x000fe20000010000 */
[-C--:B------:R-:W-:Y:S02]  /*2c90*/  @!P5 LEA.HI.X R17, R4, R193.reuse, R11, 0x1, P1 ;  /* 0x000000c10411d211 */ /* 0x080fe400008f0c0b */
[----:B------:R-:W-:Y:S01]  /*2ca0*/  @!P4 LEA.HI.X R11, R0, R193, R6, 0x1, P0 ;  /* 0x000000c1000bc211 */ /* 0x000fe200000f0c06 */
[----:B------:R-:W-:Y:S01]  /*2cb0*/  IMAD.MOV.U32 R0, RZ, RZ, 0x40 ;  /* 0x00000040ff007424 */ /* 0x000fe200078e00ff */
[----:B------:R-:W-:Y:S02]  /*2cc0*/  LEA R191, R191, UR5, 0x1 ;  /* 0x00000005bfbf7c11 */ /* 0x000fe4000f8e08ff */
[----:B------:R-:W-:Y:S02]  /*2cd0*/  R2P PR, R198, 0x6 ;  /* 0x00000006c6007804 */ /* 0x000fe40000000000 */
[----:B------:R-:W-:-:S03]  /*2ce0*/  LOP3.LUT R125, R125, 0x1f0, RZ, 0xc0, !PT ;  /* 0x000001f07d7d7812 */ /* 0x000fc600078ec0ff */
[----:B------:R-:W-:-:S05]  /*2cf0*/  SEL R0, R0, 0xffffffc0, !P2 ;  /* 0xffffffc000007807 */ /* 0x000fca0005000000 */
[----:B------:R-:W-:Y:S01]  /*2d00*/  IMAD.IADD R188, R191, 0x1, R0 ;  /* 0x00000001bfbc7824 */ /* 0x000fe200078e0200 */
        /* <DEDUP_REMOVED lines=21> */
[----:B------:R-:W2:Y:S04]  /*2e60*/  LDSM.16.M88.4 R84, [R190+UR5+0x4000] ;  /* 0x00400005be54783b */ /* 0x000ea80008000200 */
[----:B------:R-:W3:Y:S04]  /*2e70*/  LDSM.16.M88.4 R60, [R191+0x2000] ;  /* 0x00200000bf3c783b */ /* 0x000ee80000000200 */
[----:B------:R-:W4:Y:S04]  /*2e80*/  LDSM.16.M88.4 R76, [R190+UR5+0x4800] ;  /* 0x00480005be4c783b */ /* 0x000f280008000200 */
[----:B------:R-:W5:Y:S04]  /*2e90*/  LDSM.16.M88.4 R68, [R190+UR5+0x5000] ;  /* 0x00500005be44783b */ /* 0x000f680008000200 */
[----:B------:R-:W5:Y:S01]  /*2ea0*/  LDSM.16.M88.4 R4, [R190+UR5+0x5800] ;  /* 0x00580005be04783b */ /* 0x000f620008000200 */
[----:B-1----:R-:W-:-:S03]  /*2eb0*/  IMAD.MOV.U32 R3, RZ, RZ, 0x20 ;  /* 0x00000020ff037424 */ /* 0x002fc600078e00ff */
[----:B------:R-:W-:Y:S01]  /*2ec0*/  LDSM.16.M88.4 R108, [R188+0x2000] ;  /* 0x00200000bc6c783b */ /* 0x000fe20000000200 */
[----:B------:R-:W-:Y:S01]  /*2ed0*/  VIADD R2, R190, UR5 ;  /* 0x00000005be027c36 */ /* 0x000fe20008000000 */
[----:B------:R-:W-:-:S03]  /*2ee0*/  SEL R3, R3, 0xffffffe0, !P1 ;  /* 0xffffffe003037807 */ /* 0x000fc60004800000 */
[C---:B------:R-:W-:Y:S01]  /*2ef0*/  IMAD.IADD R184, R2.reuse, 0x1, R0 ;  /* 0x0000000102b87824 */ /* 0x040fe200078e0200 */
[----:B------:R-:W-:Y:S01]  /*2f00*/  LDSM.16.M88.4 R112, [R188] ;  /* 0x00000000bc70783b */ /* 0x000fe20000000200 */
[----:B------:R-:W-:Y:S01]  /*2f10*/  IADD3 R185, PT, PT, R2, R3, RZ ;  /* 0x0000000302b97210 */ /* 0x000fe20007ffe0ff */
[----:B------:R-:W-:Y:S02]  /*2f20*/  IMAD.IADD R189, R191, 0x1, R3 ;  /* 0x00000001bfbd7824 */ /* 0x000fe400078e0203 */
[----:B------:R-:W-:Y:S01]  /*2f30*/  LDSM.16.M88.4 R96, [R184+0x5000] ;  /* 0x00500000b860783b */ /* 0x000fe20000000200 */
[C---:B------:R-:W-:Y:S01]  /*2f40*/  IMAD.IADD R187, R3.reuse, 0x1, R188 ;  /* 0x0000000103bb7824 */ /* 0x040fe200078e02bc */
[----:B------:R-:W-:Y:S01]  /*2f50*/  SHF.R.U32.HI R2, RZ, 0x2, R198 ;  /* 0x00000002ff027819 */ /* 0x000fe200000116c6 */
[----:B------:R-:W-:Y:S01]  /*2f60*/  IMAD.IADD R183, R3, 0x1, R184 ;  /* 0x0000000103b77824 */ /* 0x000fe200078e02b8 */
[----:B------:R-:W-:Y:S02]  /*2f70*/  LDSM.16.M88.4 R48, [R185+0x4000] ;  /* 0x00400000b930783b */ /* 0x000fe40000000200 */
[----:B------:R-:W-:-:S02]  /*2f80*/  LOP3.LUT R2, R2, 0x7, RZ, 0xc0, !PT ;  /* 0x0000000702027812 */ /* 0x000fc400078ec0ff */
[----:B------:R-:W1:Y:S01]  /*2f90*/  LDSM.16.M88.4 R52, [R189+0x2000] ;  /* 0x00200000bd34783b */ /* 0x000e620000000200 */
[-C--:B--2---:R-:W-:Y:S01]  /*2fa0*/  HMMA.16816.F32 R88, R56, R84.reuse, RZ ;  /* 0x000000543858723c */ /* 0x084fe200000018ff */
[----:B------:R-:W-:Y:S02]  /*2fb0*/  IADD3 R2, PT, PT, R2, UR17, R125 ;  /* 0x0000001102027c10 */ /* 0x000fe4000fffe07d */
[----:B------:R-:W2:Y:S02]  /*2fc0*/  LDSM.16.M88.4 R44, [R185+0x4800] ;  /* 0x00480000b92c783b */ /* 0x000ea40000000200 */
[----:B------:R-:W-:Y:S02]  /*2fd0*/  IADD3 R205, PT, PT, R2, R119, -R120 ;  /* 0x0000007702cd7210 */ /* 0x000fe40007ffe878 */
[----:B------:R-:W2:Y:S01]  /*2fe0*/  LDSM.16.M88.4 R40, [R185+0x5000] ;  /* 0x00500000b928783b */ /* 0x000ea20000000200 */
[----:B---3--:R-:W-:Y:S03]  /*2ff0*/  HMMA.16816.F32 R36, R60, R84, RZ ;  /* 0x000000543c24723c */ /* 0x008fe600000018ff */
[----:B------:R-:W3:Y:S01]  /*3000*/  LDSM.16.M88.4 R8, [R185+0x5800] ;  /* 0x00580000b908783b */ /* 0x000ee20000000200 */
[----:B------:R-:W-:-:S03]  /*3010*/  VIADD R235, R205, 0x8 ;  /* 0x00000008cdeb7836 */ /* 0x000fc60000000000 */
[----:B------:R-:W-:Y:S01]  /*3020*/  LDSM.16.M88.4 R104, [R184+0x4000] ;  /* 0x00400000b868783b */ /* 0x000fe20000000200 */
[C---:B------:R-:W-:Y:S03]  /*3030*/  HMMA.16816.F32 R32, R60.reuse, R86, RZ ;  /* 0x000000563c20723c */ /* 0x040fe600000018ff */
[----:B------:R-:W-:Y:S04]  /*3040*/  LDSM.16.M88.4 R92, [R184+0x5800] ;  /* 0x00580000b85c783b */ /* 0x000fe80000000200 */
[----:B------:R-:W-:Y:S01]  /*3050*/  LDSM.16.M88.4 R100, [R184+0x4800] ;  /* 0x00480000b864783b */ /* 0x000fe20000000200 */
[C---:B----4-:R-:W-:Y:S03]  /*3060*/  HMMA.16816.F32 R28, R60.reuse, R76, RZ ;  /* 0x0000004c3c1c723c */ /* 0x050fe600000018ff */
[----:B------:R-:W0:Y:S05]  /*3070*/  LDGDEPBAR ;  /* 0x00000000000079af */ /* 0x000e2a0000000000 */
[C---:B-----5:R-:W-:Y:S08]  /*3080*/  HMMA.16816.F32 R20, R60.reuse, R68, RZ ;  /* 0x000000443c14723c */ /* 0x060ff000000018ff */
        /* <DEDUP_REMOVED lines=11> */
[----:B------:R-:W4:Y:S07]  /*3140*/  LDSM.16.M88.4 R4, [R189] ;  /* 0x00000000bd04783b */ /* 0x000f2e0000000200 */
[C---:B-1----:R-:W-:Y:S08]  /*3150*/  HMMA.16816.F32 R36, R52.reuse, R48, R36 ;  /* 0x000000303424723c */ /* 0x042ff00000001824 */
[C---:B--2---:R-:W-:Y:S08]  /*3160*/  HMMA.16816.F32 R28, R52.reuse, R44, R28 ;  /* 0x0000002c341c723c */ /* 0x044ff0000000181c */
[C---:B------:R-:W-:Y:S08]  /*3170*/  HMMA.16816.F32 R20, R52.reuse, R40, R20 ;  /* 0x000000283414723c */ /* 0x040ff00000001814 */
[C---:B---3--:R-:W-:Y:S08]  /*3180*/  HMMA.16816.F32 R12, R52.reuse, R8, R12 ;  /* 0x00000008340c723c */ /* 0x048ff0000000180c */
[C---:B------:R-:W-:Y:S08]  /*3190*/  HMMA.16816.F32 R32, R52.reuse, R50, R32 ;  /* 0x000000323420723c */ /* 0x040ff00000001820 */
[C---:B------:R-:W-:Y:S08]  /*31a0*/  HMMA.16816.F32 R24, R52.reuse, R46, R24 ;  /* 0x0000002e3418723c */ /* 0x040ff00000001818 */
[C---:B------:R-:W-:Y:S08]  /*31b0*/  HMMA.16816.F32 R16, R52.reuse, R42, R16 ;  /* 0x0000002a3410723c */ /* 0x040ff00000001810 */
[----:B------:R-:W-:Y:S01]  /*31c0*/  HMMA.16816.F32 R60, R52, R10, R60 ;  /* 0x0000000a343c723c */ /* 0x000fe2000000183c */
[----:B------:R-:W-:Y:S07]  /*31d0*/  LDSM.16.M88.4 R52, [R187+0x2000] ;  /* 0x00200000bb34783b */ /* 0x000fee0000000200 */
[C---:B----4-:R-:W-:Y:S08]  /*31e0*/  HMMA.16816.F32 R88, R4.reuse, R48, R88 ;  /* 0x000000300458723c */ /* 0x050ff00000001858 */
[C---:B------:R-:W-:Y:S08]  /*31f0*/  HMMA.16816.F32 R80, R4.reuse, R44, R80 ;  /* 0x0000002c0450723c */ /* 0x040ff00000001850 */
[C---:B------:R-:W-:Y:S08]  /*3200*/  HMMA.16816.F32 R72, R4.reuse, R40, R72 ;  /* 0x000000280448723c */ /* 0x040ff00000001848 */
[C---:B------:R-:W-:Y:S08]  /*3210*/  HMMA.16816.F32 R64, R4.reuse, R8, R64 ;  /* 0x000000080440723c */ /* 0x040ff00000001840 */
[C---:B------:R-:W-:Y:S01]  /*3220*/  HMMA.16816.F32 R84, R4.reuse, R50, R84 ;  /* 0x000000320454723c */ /* 0x040fe20000001854 */
[----:B------:R-:W-:Y:S07]  /*3230*/  LDSM.16.M88.4 R48, [R183+0x4000] ;  /* 0x00400000b730783b */ /* 0x000fee0000000200 */
[C---:B------:R-:W-:Y:S01]  /*3240*/  HMMA.16816.F32 R76, R4.reuse, R46, R76 ;  /* 0x0000002e044c723c */ /* 0x040fe2000000184c */
[----:B------:R-:W-:Y:S07]  /*3250*/  LDSM.16.M88.4 R44, [R183+0x4800] ;  /* 0x00480000b72c783b */ /* 0x000fee0000000200 */
[C---:B------:R-:W-:Y:S01]  /*3260*/  HMMA.16816.F32 R68, R4.reuse, R42, R68 ;  /* 0x0000002a0444723c */ /* 0x040fe20000001844 */
[----:B------:R-:W1:Y:S07]  /*3270*/  LDSM.16.M88.4 R40, [R183+0x5000] ;  /* 0x00500000b728783b */ /* 0x000e6e0000000200 */
[----:B------:R-:W-:Y:S01]  /*3280*/  HMMA.16816.F32 R56, R4, R10, R56 ;  /* 0x0000000a0438723c */ /* 0x000fe20000001838 */
[----:B------:R-:W2:Y:S04]  /*3290*/  LDSM.16.M88.4 R4, [R187] ;  /* 0x00000000bb04783b */ /* 0x000ea80000000200 */
[----:B------:R-:W3:Y:S01]  /*32a0*/  LDSM.16.M88.4 R8, [R183+0x5800] ;  /* 0x00580000b708783b */ /* 0x000ee20000000200 */
[----:B------:R-:W-:-:S04]  /*32b0*/  DEPBAR.LE SB0, 0x0 ;  /* 0x000080000000791a */ /* 0x000fc80000000000 */
[-C--:B------:R-:W-:Y:S08]  /*32c0*/  HMMA.16816.F32 R20, R108, R96.reuse, R20 ;  /* 0x000000606c14723c */ /* 0x080ff00000001814 */
[C---:B------:R-:W-:Y:S08]  /*32d0*/  HMMA.16816.F32 R72, R112.reuse, R96, R72 ;  /* 0x000000607048723c */ /* 0x040ff00000001848 */
[----:B------:R-:W-:Y:S08]  /*32e0*/  HMMA.16816.F32 R84, R112, R106, R84 ;  /* 0x0000006a7054723c */ /* 0x000ff00000001854 */
[-C--:B------:R-:W-:Y:S08]  /*32f0*/  HMMA.16816.F32 R12, R108, R92.reuse, R12 ;  /* 0x0000005c6c0c723c */ /* 0x080ff0000000180c */
[----:B------:R-:W-:Y:S08]  /*3300*/  HMMA.16816.F32 R64, R112, R92, R64 ;  /* 0x0000005c7040723c */ /* 0x000ff00000001840 */
[----:B------:R-:W-:Y:S08]  /*3310*/  HMMA.16816.F32 R16, R108, R98, R16 ;  /* 0x000000626c10723c */ /* 0x000ff00000001810 */
[C---:B------:R-:W-:Y:S08]  /*3320*/  HMMA.16816.F32 R88, R112.reuse, R104, R88 ;  /* 0x000000687058723c */ /* 0x040ff00000001858 */
[C---:B------:R-:W-:Y:S08]  /*3330*/  HMMA.16816.F32 R80, R112.reuse, R100, R80 ;  /* 0x000000647050723c */ /* 0x040ff00000001850 */
[C---:B------:R-:W-:Y:S08]  /*3340*/  HMMA.16816.F32 R76, R112.reuse, R102, R76 ;  /* 0x00000066704c723c */ /* 0x040ff0000000184c */
[C---:B------:R-:W-:Y:S08]  /*3350*/  HMMA.16816.F32 R68, R112.reuse, R98, R68 ;  /* 0x000000627044723c */ /* 0x040ff00000001844 */
[----:B------:R-:W-:Y:S08]  /*3360*/  HMMA.16816.F32 R56, R112, R94, R56 ;  /* 0x0000005e7038723c */ /* 0x000ff00000001838 */
[-C--:B-1----:R-:W-:Y:S08]  /*3370*/  HMMA.16816.F32 R20, R52, R40.reuse, R20 ;  /* 0x000000283414723c */ /* 0x082ff00000001814 */
[----:B--2---:R-:W-:Y:S01]  /*3380*/  HMMA.16816.F32 R72, R4, R40, R72 ;  /* 0x000000280448723c */ /* 0x004fe20000001848 */
[----:B------:R-:W-:-:S04]  /*3390*/  IMAD R41, R199, UR4, R126 ;  /* 0x00000004c7297c24 */ /* 0x000fc8000f8e027e */
[----:B------:R-:W-:-:S03]  /*33a0*/  IMAD.SHL.U32 R41, R41, 0x20, RZ ;  /* 0x0000002029297824 */ /* 0x000fc600078e00ff */
[----:B------:R-:W-:Y:S02]  /*33b0*/  HMMA.16816.F32 R28, R108, R100, R28 ;  /* 0x000000646c1c723c */ /* 0x000fe4000000181c */
[----:B------:R-:W-:Y:S02]  /*33c0*/  IADD3 R228, P1, P0, R41, R124, R228 ;  /* 0x0000007c29e47210 */ /* 0x000fe4000783e0e4 */
[----:B------:R-:W-:-:S04]  /*33d0*/  SHF.R.S32.HI R40, RZ, 0x1f, R41 ;  /* 0x0000001fff287819 */ /* 0x000fc80000011429 */
[----:B------:R-:W-:Y:S01]  /*33e0*/  HMMA.16816.F32 R36, R108, R104, R36 ;  /* 0x000000686c24723c */ /* 0x000fe20000001824 */
[----:B------:R-:W-:Y:S02]  /*33f0*/  IADD3.X R123, PT, PT, R40, R123, RZ, P1, P0 ;  /* 0x0000007b287b7210 */ /* 0x000fe40000fe04ff */
[----:B------:R-:W-:-:S05]  /*3400*/  ISETP.GT.U32.AND P0, PT, R132, R197, PT ;  /* 0x000000c58400720c */ /* 0x000fca0003f04070 */
[C---:B------:R-:W-:Y:S08]  /*3410*/  HMMA.16816.F32 R32, R108.reuse, R106, R32 ;  /* 0x0000006a6c20723c */ /* 0x040ff00000001820 */
[C---:B------:R-:W-:Y:S08]  /*3420*/  HMMA.16816.F32 R24, R108.reuse, R102, R24 ;  /* 0x000000666c18723c */ /* 0x040ff00000001818 */
[----:B------:R-:W-:Y:S08]  /*3430*/  HMMA.16816.F32 R60, R108, R94, R60 ;  /* 0x0000005e6c3c723c */ /* 0x000ff0000000183c */
[----:B------:R-:W-:Y:S08]  /*3440*/  HMMA.16816.F32 R84, R4, R50, R84 ;  /* 0x000000320454723c */ /* 0x000ff00000001854 */
[-C--:B---3--:R-:W-:Y:S08]  /*3450*/  HMMA.16816.F32 R12, R52, R8.reuse, R12 ;  /* 0x00000008340c723c */ /* 0x088ff0000000180c */
[----:B------:R-:W-:Y:S01]  /*3460*/  HMMA.16816.F32 R64, R4, R8, R64 ;  /* 0x000000080440723c */ /* 0x000fe20000001840 */
[----:B------:R-:W-:-:S07]  /*3470*/  IMAD R9, R132, 0x40, R233 ;  /* 0x0000004084097824 */ /* 0x000fce00078e02e9 */
[----:B------:R-:W-:Y:S08]  /*3480*/  HMMA.16816.F32 R16, R52, R42, R16 ;  /* 0x0000002a3410723c */ /* 0x000ff00000001810 */
[C---:B------:R-:W-:Y:S08]  /*3490*/  HMMA.16816.F32 R88, R4.reuse, R48, R88 ;  /* 0x000000300458723c */ /* 0x040ff00000001858 */
[C---:B------:R-:W-:Y:S08]  /*34a0*/  HMMA.16816.F32 R80, R4.reuse, R44, R80 ;  /* 0x0000002c0450723c */ /* 0x040ff00000001850 */
[C---:B------:R-:W-:Y:S08]  /*34b0*/  HMMA.16816.F32 R76, R4.reuse, R46, R76 ;  /* 0x0000002e044c723c */ /* 0x040ff0000000184c */
[----:B------:R-:W-:Y:S01]  /*34c0*/  HMMA.16816.F32 R68, R4, R42, R68 ;  /* 0x0000002a0444723c */ /* 0x000fe20000001844 */
[----:B------:R-:W-:-:S04]  /*34d0*/  IADD3 R43, PT, PT, R119, -UR22, R122 ;  /* 0x80000016772b7c10 */ /* 0x000fc8000fffe07a */
[----:B------:R-:W-:-:S03]  /*34e0*/  IADD3 R2, PT, PT, R2, 0x1, R43 ;  /* 0x0000000102027810 */ /* 0x000fc60007ffe02b */
[----:B------:R-:W-:Y:S01]  /*34f0*/  HMMA.16816.F32 R56, R4, R10, R56 ;  /* 0x0000000a0438723c */ /* 0x000fe20000001838 */
[C---:B------:R-:W-:Y:S01]  /*3500*/  VIADD R4, R9.reuse, 0x8 ;  /* 0x0000000809047836 */ /* 0x040fe20000000000 */
[C---:B------:R-:W-:Y:S01]  /*3510*/  VIMNMX R204, PT, PT, R2.reuse, R119, PT ;  /* 0x0000007702cc7248 */ /* 0x040fe20003fe0100 */
[C---:B------:R-:W-:Y:S01]  /*3520*/  VIADD R5, R9.reuse, 0x9 ;  /* 0x0000000909057836 */ /* 0x040fe20000000000 */
[----:B------:R-:W-:Y:S01]  /*3530*/  VIADDMNMX R203, R2, 0x8, R119, PT ;  /* 0x0000000802cb7846 */ /* 0x000fe20003800177 */
[----:B------:R-:W-:Y:S01]  /*3540*/  VIADD R7, R9, 0x1 ;  /* 0x0000000109077836 */ /* 0x000fe20000000000 */
[-C--:B------:R-:W-:Y:S02]  /*3550*/  ISETP.GT.AND P4, PT, R205, R4.reuse, PT ;  /* 0x00000004cd00720c */ /* 0x080fe40003f84270 */
[----:B------:R-:W-:Y:S01]  /*3560*/  HMMA.16816.F32 R28, R52, R44, R28 ;  /* 0x0000002c341c723c */ /* 0x000fe2000000181c */
[----:B------:R-:W-:Y:S01]  /*3570*/  IMAD.U32 R45, RZ, RZ, UR16 ;  /* 0x00000010ff2d7e24 */ /* 0x000fe2000f8e00ff */
[----:B------:R-:W-:-:S02]  /*3580*/  ISETP.GT.AND P2, PT, R235, R4, PT ;  /* 0x00000004eb00720c */ /* 0x000fc40003f44270 */
[-C--:B------:R-:W-:Y:S01]  /*3590*/  ISETP.GT.AND P3, PT, R205, R5.reuse, PT ;  /* 0x00000005cd00720c */ /* 0x080fe20003f64270 */
[----:B------:R-:W-:Y:S01]  /*35a0*/  IMAD R238, R45, 0x8, R238 ;  /* 0x000000082dee7824 */ /* 0x000fe200078e02ee */
[----:B------:R-:W-:Y:S01]  /*35b0*/  BAR.SYNC.DEFER_BLOCKING 0x0 ;  /* 0x0000000000007b1d */ /* 0x000fe20000010000 */
[----:B------:R-:W-:Y:S01]  /*35c0*/  ISETP.GT.AND P1, PT, R235, R5, PT ;  /* 0x00000005eb00720c */ /* 0x000fe20003f24270 */
[----:B------:R-:W-:Y:S01]  /*35d0*/  HMMA.16816.F32 R36, R52, R48, R36 ;  /* 0x000000303424723c */ /* 0x000fe20000001824 */
[C-C-:B------:R-:W-:Y:S02]  /*35e0*/  VIADDMNMX R202, R2.reuse, 0x40, R119.reuse, PT ;  /* 0x0000004002ca7846 */ /* 0x140fe40003800177 */
[----:B------:R-:W-:Y:S01]  /*35f0*/  VIADDMNMX R201, R2, 0x48, R119, PT ;  /* 0x0000004802c97846 */ /* 0x000fe20003800177 */
[----:B------:R-:W-:Y:S01]  /*3600*/  IMAD.IADD R2, R121, 0x1, R118 ;  /* 0x0000000179027824 */ /* 0x000fe200078e0276 */
[----:B------:R-:W-:-:S03]  /*3610*/  FSEL R48, R86, -INF , !P2 ;  /* 0xff80000056307808 */ /* 0x000fc60005000000 */
[C---:B------:R-:W-:Y:S08]  /*3620*/  HMMA.16816.F32 R32, R52.reuse, R50, R32 ;  /* 0x000000323420723c */ /* 0x040ff00000001820 */
[----:B------:R-:W-:Y:S01]  /*3630*/  HMMA.16816.F32 R24, R52, R46, R24 ;  /* 0x0000002e3418723c */ /* 0x000fe20000001818 */
[----:B------:R-:W-:-:S07]  /*3640*/  FSEL R46, R87, -INF , !P1 ;  /* 0xff800000572e7808 */ /* 0x000fce0004800000 */
[----:B------:R-:W-:Y:S01]  /*3650*/  HMMA.16816.F32 R60, R52, R10, R60 ;  /* 0x0000000a343c723c */ /* 0x000fe2000000183c */
[----:B------:R-:W-:Y:S02]  /*3660*/  FSEL R52, R84, -INF , !P4 ;  /* 0xff80000054347808 */ /* 0x000fe40006000000 */
[----:B------:R-:W-:Y:S01]  /*3670*/  FSEL R54, R85, -INF , !P3 ;  /* 0xff80000055367808 */ /* 0x000fe20005800000 */
[----:B------:R-:W-:-:S01]  /*3680*/  NOP ;  /* 0x0000000000007918 */ /* 0x000fc20000000000 */
[----:B------:R-:W-:-:S15]  /*3690*/  @!P0 BRA `(.L_x_2065) ;  /* 0x0000000000688947 */ /* 0x000fde0003800000 */
[----:B------:R-:W-:-:S04]  /*36a0*/  VIADD R10, R218, 0xfffffffe ;  /* 0xfffffffeda0a7836 */ /* 0x000fc80000000000 */
[-C--:B------:R-:W-:Y:S02]  /*36b0*/  IMAD R41, R116, R10.reuse, RZ ;  /* 0x0000000a74297224 */ /* 0x080fe400078e02ff */
[----:B------:R-:W-:-:S04]  /*36c0*/  IMAD.WIDE.U32 R10, R117, R10, RZ ;  /* 0x0000000a750a7225 */ /* 0x000fc800078e00ff */
[----:B------:R-:W-:Y:S01]  /*36d0*/  IMAD.IADD R8, R11, 0x1, R41 ;  /* 0x000000010b087824 */ /* 0x000fe200078e0229 */
[----:B------:R-:W-:Y:S02]  /*36e0*/  IADD3 R11, P0, PT, R222, R10, RZ ;  /* 0x0000000ade0b7210 */ /* 0x000fe40007f1e0ff */
[-C--:B------:R-:W-:Y:S02]  /*36f0*/  LEA R84, P2, R10, R196.reuse, 0x1 ;  /* 0x000000c40a547211 */ /* 0x080fe400078408ff */
[-C--:B------:R-:W-:Y:S01]  /*3700*/  IADD3 R41, P1, PT, R222, R11.reuse, RZ ;  /* 0x0000000bde297210 */ /* 0x080fe20007f3e0ff */
[C-C-:B------:R-:W-:Y:S01]  /*3710*/  IMAD.X R6, R219.reuse, 0x1, R8.reuse, P0 ;  /* 0x00000001db067824 */ /* 0x140fe200000e0608 */
[----:B------:R-:W-:Y:S02]  /*3720*/  LEA R43, P0, R216, R11, 0x5 ;  /* 0x0000000bd82b7211 */ /* 0x000fe400078028ff */
[----:B------:R-:W-:Y:S01]  /*3730*/  LEA.HI.X R85, R10, R195, R8, 0x1, P2 ;  /* 0x000000c30a557211 */ /* 0x000fe200010f0c08 */
[----:B------:R-:W-:Y:S01]  /*3740*/  IMAD.X R8, R219, 0x1, R6, P1 ;  /* 0x00000001db087824 */ /* 0x000fe200008e0606 */
[----:B------:R-:W-:-:S02]  /*3750*/  LEA R50, P2, R11, R196, 0x1 ;  /* 0x000000c40b327211 */ /* 0x000fc400078408ff */
[----:B------:R-:W-:Y:S01]  /*3760*/  LEA.HI.X R10, R216, R6, R217, 0x5, P0 ;  /* 0x00000006d80a7211 */ /* 0x000fe200000f2cd9 */
[----:B------:R-:W-:Y:S01]  /*3770*/  @!PT LDS RZ, [RZ] ;  /* 0x00000000fffff984 */ /* 0x000fe20000000800 */
[----:B------:R-:W-:Y:S01]  /*3780*/  @!PT LDS RZ, [RZ] ;  /* 0x00000000fffff984 */ /* 0x000fe20000000800 */
[----:B------:R-:W-:Y:S01]  /*3790*/  @!PT LDS RZ, [RZ] ;  /* 0x00000000fffff984 */ /* 0x000fe20000000800 */
[----:B------:R1:W-:Y:S01]  /*37a0*/  LDGSTS.E.BYPASS.LTC128B.128 [R200+0x4000], desc[UR18][R84.64] ;  /* 0x0400000054c87fae */ /* 0x0003e2000b981a12 */
[-C--:B------:R-:W-:Y:S02]  /*37b0*/  LEA R44, P1, R41, R196.reuse, 0x1 ;  /* 0x000000c4292c7211 */ /* 0x080fe400078208ff */
[----:B------:R-:W-:Y:S02]  /*37c0*/  LEA R40, P0, R43, R196, 0x1 ;  /* 0x000000c42b287211 */ /* 0x000fe400078008ff */
[-C--:B------:R-:W-:Y:S02]  /*37d0*/  LEA.HI.X R51, R11, R195.reuse, R6, 0x1, P2 ;  /* 0x000000c30b337211 */ /* 0x080fe400010f0c06 */
[-C--:B------:R-:W-:Y:S02]  /*37e0*/  LEA.HI.X R45, R41, R195.reuse, R8, 0x1, P1 ;  /* 0x000000c3292d7211 */ /* 0x080fe400008f0c08 */
[----:B------:R-:W-:Y:S01]  /*37f0*/  LEA.HI.X R41, R43, R195, R10, 0x1, P0 ;  /* 0x000000c32b297211 */ /* 0x000fe200000f0c0a */
[----:B------:R1:W-:Y:S04]  /*3800*/  LDGSTS.E.BYPASS.LTC128B.128 [R200+0x4800], desc[UR18][R50.64] ;  /* 0x0480000032c87fae */ /* 0x0003e8000b981a12 */
[----:B------:R1:W-:Y:S04]  /*3810*/  LDGSTS.E.BYPASS.LTC128B.128 [R200+0x5000], desc[UR18][R44.64] ;  /* 0x050000002cc87fae */ /* 0x0003e8000b981a12 */
[----:B------:R1:W-:Y:S04]  /*3820*/  LDGSTS.E.BYPASS.LTC128B.128 [R200+0x5800], desc[UR18][R40.64] ;  /* 0x0580000028c87fae */ /* 0x0003e8000b981a12 */
[----:B------:R-:W0:Y:S02]  /*3830*/  LDGDEPBAR ;  /* 0x00000000000079af */ /* 0x000e240000000000 */
.L_x_2065:
[C---:B------:R-:W-:Y:S01]  /*3840*/  VIADD R234, R205.reuse, 0x40 ;  /* 0x00000040cdea7836 */ /* 0x040fe20000000000 */
[CC--:B------:R-:W-:Y:S01]  /*3850*/  ISETP.GT.AND P6, PT, R205.reuse, R7.reuse, PT ;  /* 0x00000007cd00720c */ /* 0x0c0fe20003fc4270 */
[----:B------:R-:W-:Y:S01]  /*3860*/  VIADD R224, R205, 0x48 ;  /* 0x00000048cde07836 */ /* 0x000fe20000000000 */
[-C--:B------:R-:W-:Y:S01]  /*3870*/  ISETP.GT.AND P4, PT, R235, R7.reuse, PT ;  /* 0x00000007eb00720c */ /* 0x080fe20003f84270 */
[C---:B------:R-:W-:Y:S01]  /*3880*/  VIADD R8, R9.reuse, 0x10 ;  /* 0x0000001009087836 */ /* 0x040fe20000000000 */
[CC--:B------:R-:W-:Y:S01]  /*3890*/  ISETP.GT.AND P3, PT, R234.reuse, R7.reuse, PT ;  /* 0x00000007ea00720c */ /* 0x0c0fe20003f64270 */
[----:B------:R-:W-:Y:S01]  /*38a0*/  VIADD R11, R9, 0x18 ;  /* 0x00000018090b7836 */ /* 0x000fe20000000000 */
[-C--:B------:R-:W-:Y:S01]  /*38b0*/  ISETP.GT.AND P2, PT, R234, R4.reuse, PT ;  /* 0x00000004ea00720c */ /* 0x080fe20003f44270 */
[C---:B------:R-:W-:Y:S01]  /*38c0*/  VIADD R236, R238.reuse, 0x4 ;  /* 0x00000004eeec7836 */ /* 0x040fe20000000000 */
[----:B------:R-:W-:Y:S01]  /*38d0*/  FSEL R37, R37, -INF , !P3 ;  /* 0xff80000025257808 */ /* 0x000fe20005800000 */
[----:B------:R-:W-:Y:S01]  /*38e0*/  IMAD.WIDE.U32 R238, R238, -0x326172a9, RZ ;  /* 0xcd9e8d57eeee7825 */ /* 0x000fe200078e00ff */
[----:B------:R-:W-:Y:S01]  /*38f0*/  FSEL R32, R32, -INF , !P2 ;  /* 0xff80000020207808 */ /* 0x000fe20005000000 */
[----:B------:R-:W-:Y:S01]  /*3900*/  UIADD3 UR6, UPT, UPT, UR21, -0x4498517b, URZ ;  /* 0xbb67ae8515067890 */ /* 0x000fe2000fffe0ff */
[----:B------:R-:W-:Y:S01]  /*3910*/  ISETP.GT.AND P0, PT, R224, R7, PT ;  /* 0x00000007e000720c */ /* 0x000fe20003f04270 */
[----:B------:R-:W-:Y:S01]  /*3920*/  IMAD.WIDE.U32 R236, R236, -0x326172a9, RZ ;  /* 0xcd9e8d57ecec7825 */ /* 0x000fe200078e00ff */
[----:B------:R-:W-:Y:S01]  /*3930*/  ISETP.GT.AND P3, PT, R224, R4, PT ;  /* 0x00000004e000720c */ /* 0x000fe20003f64270 */
[----:B------:R-:W-:Y:S01]  /*3940*/  UIADD3 UR8, UPT, UPT, UR20, 0x3c6ef372, URZ ;  /* 0x3c6ef37214087890 */ /* 0x000fe2000fffe0ff */
[-C--:B------:R-:W-:Y:S01]  /*3950*/  ISETP.GT.AND P2, PT, R234, R5.reuse, PT ;  /* 0x00000005ea00720c */ /* 0x080fe20003f44270 */
[----:B------:R-:W-:Y:S01]  /*3960*/  IMAD.WIDE.U32 R228, R228, -0x2daee0ad, RZ ;  /* 0xd2511f53e4e47825 */ /* 0x000fe200078e00ff */
[----:B------:R-:W-:Y:S01]  /*3970*/  ISETP.GT.AND P5, PT, R224, R5, PT ;  /* 0x00000005e000720c */ /* 0x000fe20003fa4270 */
[----:B------:R-:W-:Y:S01]  /*3980*/  UIADD3 UR4, UPT, UPT, UR20, -0x61c88647, URZ ;  /* 0x9e3779b914047890 */ /* 0x000fe2000fffe0ff */
[----:B-1----:R-:W-:Y:S01]  /*3990*/  FSEL R50, R89, -INF , !P6 ;  /* 0xff80000059327808 */ /* 0x002fe20007000000 */
[----:B------:R-:W-:Y:S01]  /*39a0*/  UIADD3 UR12, UPT, UPT, UR21, 0x76cf5d0a, URZ ;  /* 0x76cf5d0a150c7890 */ /* 0x000fe2000fffe0ff */
[----:B------:R-:W-:Y:S01]  /*39b0*/  FSEL R39, R39, -INF , !P0 ;  /* 0xff80000027277808 */ /* 0x000fe20004000000 */
[----:B------:R-:W-:Y:S01]  /*39c0*/  UIADD3 UR11, UPT, UPT, UR21, 0x32370b8f, URZ ;  /* 0x32370b8f150b7890 */ /* 0x000fe2000fffe0ff */
[----:B------:R-:W-:Y:S01]  /*39d0*/  FSEL R6, R34, -INF , !P3 ;  /* 0xff80000022067808 */ /* 0x000fe20005800000 */
[----:B------:R-:W-:Y:S01]  /*39e0*/  UIADD3 UR25, UPT, UPT, UR20, -0x255992d5, URZ ;  /* 0xdaa66d2b14197890 */ /* 0x000fe2000fffe0ff */
[----:B------:R-:W-:Y:S01]  /*39f0*/  FSEL R33, R33, -INF , !P2 ;  /* 0xff80000021217808 */ /* 0x000fe20005000000 */
[----:B------:R-:W-:Y:S01]  /*3a00*/  UIADD3 UR24, UPT, UPT, UR20, 0x78dde6e4, URZ ;  /* 0x78dde6e414187890 */ /* 0x000fe2000fffe0ff */
[----:B------:R-:W-:Y:S01]  /*3a10*/  ISETP.GT.AND P6, PT, R205, R8, PT ;  /* 0x00000008cd00720c */ /* 0x000fe20003fc4270 */
[----:B------:R-:W-:Y:S01]  /*3a20*/  UIADD3 UR10, UPT, UPT, UR21, -0x126145ec, URZ ;  /* 0xed9eba14150a7890 */ /* 0x000fe2000fffe0ff */
[C---:B------:R-:W-:Y:S01]  /*3a30*/  ISETP.GE.AND P1, PT, R7.reuse, R204, PT ;  /* 0x000000cc0700720c */ /* 0x040fe20003f26270 */
[----:B------:R-:W-:Y:S01]  /*3a40*/  UIADD3 UR9, UPT, UPT, UR21, -0x56f99767, URZ ;  /* 0xa906689915097890 */ /* 0x000fe2000fffe0ff */
[C---:B------:R-:W-:Y:S01]  /*3a50*/  ISETP.GE.AND P0, PT, R7.reuse, R203, PT ;  /* 0x000000cb0700720c */ /* 0x040fe20003f06270 */
[----:B------:R-:W-:Y:S01]  /*3a60*/  UIADD3 UR22, UPT, UPT, UR20, -0x4ab325aa, URZ ;  /* 0xb54cda5614167890 */ /* 0x000fe2000fffe0ff */
[C---:B------:R-:W-:Y:S01]  /*3a70*/  ISETP.GE.AND P3, PT, R7.reuse, R202, PT ;  /* 0x000000ca0700720c */ /* 0x040fe20003f66270 */
[----:B------:R-:W-:Y:S01]  /*3a80*/  UIADD3 UR23, UPT, UPT, UR20, 0x1715609d, URZ ;  /* 0x1715609d14177890 */ /* 0x000fe2000fffe0ff */
[----:B------:R-:W-:Y:S01]  /*3a90*/  ISETP.GE.AND P2, PT, R7, R201, PT ;  /* 0x000000c90700720c */ /* 0x000fe20003f46270 */
[----:B------:R-:W-:Y:S01]  /*3aa0*/  VIADD R7, R9, 0x11 ;  /* 0x0000001109077836 */ /* 0x000fe20000000000 */
[----:B------:R-:W-:Y:S01]  /*3ab0*/  FSEL R42, R91, -INF , !P4 ;  /* 0xff8000005b2a7808 */ /* 0x000fe20006000000 */
[----:B------:R-:W-:Y:S01]  /*3ac0*/  UIADD3 UR7, UPT, UPT, UR21, 0x646e171e, URZ ;  /* 0x646e171e15077890 */ /* 0x000fe2000fffe0ff */
[----:B------:R-:W-:-:S02]  /*3ad0*/  FSEL R35, R35, -INF , !P5 ;  /* 0xff80000023237808 */ /* 0x000fc40006800000 */
[-C--:B------:R-:W-:Y:S02]  /*3ae0*/  ISETP.GT.AND P5, PT, R234, R8.reuse, PT ;  /* 0x00000008ea00720c */ /* 0x080fe40003fa4270 */
[----:B------:R-:W-:Y:S02]  /*3af0*/  FSEL R212, R80, -INF , !P6 ;  /* 0xff80000050d47808 */ /* 0x000fe40007000000 */
[----:B------:R-:W-:Y:S02]  /*3b00*/  ISETP.GT.AND P6, PT, R224, R8, PT ;  /* 0x00000008e000720c */ /* 0x000fe40003fc4270 */
[----:B------:R-:W-:Y:S02]  /*3b10*/  FSEL R42, R42, -INF , !P0 ;  /* 0xff8000002a2a7808 */ /* 0x000fe40004000000 */
[----:B------:R-:W-:Y:S02]  /*3b20*/  ISETP.GT.AND P4, PT, R205, R7, PT ;  /* 0x00000007cd00720c */ /* 0x000fe40003f84270 */
[----:B------:R-:W-:-:S02]  /*3b30*/  FSEL R50, R50, -INF , !P1 ;  /* 0xff80000032327808 */ /* 0x000fc40004800000 */
[C---:B------:R-:W-:Y:S02]  /*3b40*/  ISETP.GT.AND P0, PT, R235.reuse, R8, PT ;  /* 0x00000008eb00720c */ /* 0x040fe40003f04270 */
[----:B------:R-:W-:Y:S02]  /*3b50*/  ISETP.GE.AND P1, PT, R4, R204, PT ;  /* 0x000000cc0400720c */ /* 0x000fe40003f26270 */
[----:B------:R-:W-:Y:S02]  /*3b60*/  FSEL R28, R28, -INF , !P5 ;  /* 0xff8000001c1c7808 */ /* 0x000fe40006800000 */
[----:B------:R-:W-:Y:S02]  /*3b70*/  ISETP.GT.AND P5, PT, R235, R7, PT ;  /* 0x00000007eb00720c */ /* 0x000fe40003fa4270 */
        /* <DEDUP_REMOVED lines=8> */
[----:B------:R-:W-:Y:S02]  /*3c00*/  FSEL R40, R37, -INF , !P3 ;  /* 0xff80000025287808 */ /* 0x000fe40005800000 */
[----:B------:R-:W-:Y:S02]  /*3c10*/  FSEL R4, R39, -INF , !P2 ;  /* 0xff80000027047808 */ /* 0x000fe40005000000 */
[----:B------:R-:W-:Y:S02]  /*3c20*/  ISETP.GT.AND P1, PT, R234, R7, PT ;  /* 0x00000007ea00720c */ /* 0x000fe40003f24270 */
[C---:B------:R-:W-:Y:S02]  /*3c30*/  ISETP.GE.AND P3, PT, R5.reuse, R204, PT ;  /* 0x000000cc0500720c */ /* 0x040fe40003f66270 */
[----:B------:R-:W-:Y:S02]  /*3c40*/  ISETP.GE.AND P2, PT, R5, R203, PT ;  /* 0x000000cb0500720c */ /* 0x000fe40003f46270 */
[----:B------:R-:W-:-:S02]  /*3c50*/  ISETP.GT.AND P5, PT, R224, R7, PT ;  /* 0x00000007e000720c */ /* 0x000fc40003fa4270 */
[----:B------:R-:W-:Y:S02]  /*3c60*/  FSEL R80, R32, -INF , !P6 ;  /* 0xff80000020507808 */ /* 0x000fe40007000000 */
[----:B------:R-:W-:Y:S02]  /*3c70*/  ISETP.GT.AND P6, PT, R205, R11, PT ;  /* 0x0000000bcd00720c */ /* 0x000fe40003fc4270 */
[----:B------:R-:W-:Y:S02]  /*3c80*/  FSEL R48, R48, -INF , !P0 ;  /* 0xff80000030307808 */ /* 0x000fe40004000000 */
[----:B------:R-:W-:Y:S02]  /*3c90*/  FSEL R29, R29, -INF , !P1 ;  /* 0xff8000001d1d7808 */ /* 0x000fe40004800000 */
[C---:B------:R-:W-:Y:S02]  /*3ca0*/  ISETP.GE.AND P0, PT, R5.reuse, R202, PT ;  /* 0x000000ca0500720c */ /* 0x040fe40003f06270 */
[----:B------:R-:W-:Y:S01]  /*3cb0*/  ISETP.GE.AND P1, PT, R5, R201, PT ;  /* 0x000000c90500720c */ /* 0x000fe20003f26270 */
[----:B------:R-:W-:Y:S01]  /*3cc0*/  VIADD R5, R9, 0x19 ;  /* 0x0000001909057836 */ /* 0x000fe20000000000 */
[----:B------:R-:W-:-:S02]  /*3cd0*/  FSEL R31, R31, -INF , !P5 ;  /* 0xff8000001f1f7808 */ /* 0x000fc40006800000 */
[----:B------:R-:W-:Y:S02]  /*3ce0*/  FSEL R54, R54, -INF , !P3 ;  /* 0xff80000036367808 */ /* 0x000fe40005800000 */
[----:B------:R-:W-:Y:S02]  /*3cf0*/  FSEL R46, R46, -INF , !P2 ;  /* 0xff8000002e2e7808 */ /* 0x000fe40005000000 */
[----:B------:R-:W-:Y:S02]  /*3d00*/  ISETP.GE.AND P3, PT, R8, R204, PT ;  /* 0x000000cc0800720c */ /* 0x000fe40003f66270 */
[-C--:B------:R-:W-:Y:S02]  /*3d10*/  ISETP.GT.AND P2, PT, R235, R11.reuse, PT ;  /* 0x0000000beb00720c */ /* 0x080fe40003f44270 */
[----:B------:R-:W-:Y:S02]  /*3d20*/  ISETP.GT.AND P5, PT, R234, R11, PT ;  /* 0x0000000bea00720c */ /* 0x000fe40003fa4270 */
[----:B------:R-:W-:-:S02]  /*3d30*/  FSEL R240, R76, -INF , !P6 ;  /* 0xff8000004cf07808 */ /* 0x000fc40007000000 */
[----:B------:R-:W-:Y:S02]  /*3d40*/  ISETP.GT.AND P6, PT, R224, R11, PT ;  /* 0x0000000be000720c */ /* 0x000fe40003fc4270 */
[----:B------:R-:W-:Y:S02]  /*3d50*/  FSEL R178, R78, -INF , !P2 ;  /* 0xff8000004eb27808 */ /* 0x000fe40005000000 */
[----:B------:R-:W-:Y:S02]  /*3d60*/  FSEL R24, R24, -INF , !P5 ;  /* 0xff80000018187808 */ /* 0x000fe40006800000 */
[----:B------:R-:W-:Y:S02]  /*3d70*/  FSEL R212, R212, -INF , !P3 ;  /* 0xff800000d4d47808 */ /* 0x000fe40005800000 */
[----:B------:R-:W-:Y:S02]  /*3d80*/  FSEL R6, R6, -INF , !P4 ;  /* 0xff80000006067808 */ /* 0x000fe40006000000 */
[----:B------:R-:W-:-:S02]  /*3d90*/  ISETP.GE.AND P2, PT, R8, R203, PT ;  /* 0x000000cb0800720c */ /* 0x000fc40003f46270 */
[-C--:B------:R-:W-:Y:S02]  /*3da0*/  ISETP.GT.AND P5, PT, R235, R5.reuse, PT ;  /* 0x00000005eb00720c */ /* 0x080fe40003fa4270 */
[----:B------:R-:W-:Y:S02]  /*3db0*/  FSEL R26, R26, -INF , !P6 ;  /* 0xff8000001a1a7808 */ /* 0x000fe40007000000 */
[----:B------:R-:W-:Y:S01]  /*3dc0*/  FSEL R78, R33, -INF , !P0 ;  /* 0xff800000214e7808 */ /* 0x000fe20004000000 */
[----:B------:R-:W-:Y:S01]  /*3dd0*/  VIADD R33, R9, 0x20 ;  /* 0x0000002009217836 */ /* 0x000fe20000000000 */
[-C--:B------:R-:W-:Y:S02]  /*3de0*/  ISETP.GT.AND P3, PT, R234, R5.reuse, PT ;  /* 0x00000005ea00720c */ /* 0x080fe40003f64270 */
[----:B------:R-:W-:Y:S02]  /*3df0*/  ISETP.GT.AND P4, PT, R205, R5, PT ;  /* 0x00000005cd00720c */ /* 0x000fe40003f84270 */
        /* <DEDUP_REMOVED lines=8> */
[C---:B------:R-:W-:Y:S02]  /*3e80*/  ISETP.GE.AND P2, PT, R7.reuse, R202, PT ;  /* 0x000000ca0700720c */ /* 0x040fe40003f46270 */
[----:B------:R-:W-:Y:S02]  /*3e90*/  ISETP.GT.AND P5, PT, R224, R5, PT ;  /* 0x00000005e000720c */ /* 0x000fe40003fa4270 */
[-C--:B------:R-:W-:Y:S01]  /*3ea0*/  ISETP.GE.AND P3, PT, R7, R201.reuse, PT ;  /* 0x000000c90700720c */ /* 0x080fe20003f66270 */
[----:B------:R-:W-:Y:S01]  /*3eb0*/  VIADD R7, R9, 0x21 ;  /* 0x0000002109077836 */ /* 0x000fe20000000000 */
[----:B------:R-:W-:Y:S02]  /*3ec0*/  FSEL R30, R28, -INF , !P6 ;  /* 0xff8000001c1e7808 */ /* 0x000fe40007000000 */
[----:B------:R-:W-:-:S02]  /*3ed0*/  ISETP.GE.AND P4, PT, R8, R201, PT ;  /* 0x000000c90800720c */ /* 0x000fc40003f86270 */
[-C--:B------:R-:W-:Y:S02]  /*3ee0*/  ISETP.GT.AND P6, PT, R205, R33.reuse, PT ;  /* 0x00000021cd00720c */ /* 0x080fe40003fc4270 */
[----:B------:R-:W-:Y:S02]  /*3ef0*/  FSEL R27, R27, -INF , !P5 ;  /* 0xff8000001b1b7808 */ /* 0x000fe40006800000 */
[----:B------:R-:W-:Y:S02]  /*3f00*/  FSEL R8, R10, -INF , !P4 ;  /* 0xff8000000a087808 */ /* 0x000fe40006000000 */
[----:B------:R-:W-:Y:S02]  /*3f10*/  FSEL R142, R83, -INF , !P1 ;  /* 0xff800000538e7808 */ /* 0x000fe40004800000 */
[----:B------:R-:W-:Y:S02]  /*3f20*/  ISETP.GT.AND P5, PT, R234, R33, PT ;  /* 0x00000021ea00720c */ /* 0x000fe40003fa4270 */
[----:B------:R-:W-:-:S02]  /*3f30*/  FSEL R72, R72, -INF , !P6 ;  /* 0xff80000048487808 */ /* 0x000fc40007000000 */
[----:B------:R-:W-:Y:S02]  /*3f40*/  ISETP.GT.AND P4, PT, R205, R7, PT ;  /* 0x00000007cd00720c */ /* 0x000fe40003f84270 */
[-C--:B------:R-:W-:Y:S02]  /*3f50*/  ISETP.GT.AND P1, PT, R235, R33.reuse, PT ;  /* 0x00000021eb00720c */ /* 0x080fe40003f24270 */
        /* <DEDUP_REMOVED lines=9> */
[----:B------:R-:W-:Y:S01]  /*3ff0*/  ISETP.GE.AND P4, PT, R11, R201, PT ;  /* 0x000000c90b00720c */ /* 0x000fe20003f86270 */
[----:B------:R-:W-:Y:S01]  /*4000*/  VIADD R11, R9, 0x28 ;  /* 0x00000028090b7836 */ /* 0x000fe20000000000 */
[----:B------:R-:W-:-:S02]  /*4010*/  ISETP.GT.AND P5, PT, R235, R7, PT ;  /* 0x00000007eb00720c */ /* 0x000fc40003fa4270 */
[----:B------:R-:W-:Y:S02]  /*4020*/  FSEL R240, R240, -INF , !P0 ;  /* 0xff800000f0f07808 */ /* 0x000fe40004000000 */
[----:B------:R-:W-:Y:S02]  /*4030*/  FSEL R34, R29, -INF , !P2 ;  /* 0xff8000001d227808 */ /* 0x000fe40005000000 */
[----:B------:R-:W-:Y:S02]  /*4040*/  FSEL R28, R31, -INF , !P3 ;  /* 0xff8000001f1c7808 */ /* 0x000fe40005800000 */
[----:B------:R-:W-:Y:S02]  /*4050*/  ISETP.GT.AND P0, PT, R234, R7, PT ;  /* 0x00000007ea00720c */ /* 0x000fe40003f04270 */
[----:B------:R-:W-:Y:S02]  /*4060*/  FSEL R32, R24, -INF , !P6 ;  /* 0xff80000018207808 */ /* 0x000fe40007000000 */
[----:B------:R-:W-:-:S02]  /*4070*/  FSEL R75, R75, -INF , !P5 ;  /* 0xff8000004b4b7808 */ /* 0x000fc40006800000 */
[C---:B------:R-:W-:Y:S02]  /*4080*/  ISETP.GE.AND P2, PT, R5.reuse, R204, PT ;  /* 0x000000cc0500720c */ /* 0x040fe40003f46270 */
[----:B------:R-:W-:Y:S02]  /*4090*/  ISETP.GE.AND P3, PT, R5, R203, PT ;  /* 0x000000cb0500720c */ /* 0x000fe40003f66270 */
[----:B------:R-:W-:Y:S02]  /*40a0*/  ISETP.GT.AND P6, PT, R205, R11, PT ;  /* 0x0000000bcd00720c */ /* 0x000fe40003fc4270 */
[----:B------:R-:W-:Y:S02]  /*40b0*/  ISETP.GT.AND P5, PT, R224, R7, PT ;  /* 0x00000007e000720c */ /* 0x000fe40003fa4270 */
[----:B------:R-:W-:Y:S02]  /*40c0*/  FSEL R178, R178, -INF , !P1 ;  /* 0xff800000b2b27808 */ /* 0x000fe40004800000 */
[----:B------:R-:W-:-:S02]  /*40d0*/  FSEL R21, R21, -INF , !P0 ;  /* 0xff80000015157808 */ /* 0x000fc40004000000 */
[C---:B------:R-:W-:Y:S02]  /*40e0*/  ISETP.GE.AND P1, PT, R5.reuse, R202, PT ;  /* 0x000000ca0500720c */ /* 0x040fe40003f26270 */
[----:B------:R-:W-:Y:S01]  /*40f0*/  ISETP.GE.AND P0, PT, R5, R201, PT ;  /* 0x000000c90500720c */ /* 0x000fe20003f06270 */
[----:B------:R-:W-:Y:S01]  /*4100*/  VIADD R5, R9, 0x29 ;  /* 0x0000002909057836 */ /* 0x000fe20000000000 */
[----:B------:R-:W-:Y:S02]  /*4110*/  FSEL R242, R77, -INF , !P2 ;  /* 0xff8000004df27808 */ /* 0x000fe40005000000 */
[----:B------:R-:W-:Y:S02]  /*4120*/  FSEL R174, R79, -INF , !P3 ;  /* 0xff8000004fae7808 */ /* 0x000fe40005800000 */
[----:B------:R-:W-:Y:S02]  /*4130*/  FSEL R68, R68, -INF , !P6 ;  /* 0xff80000044447808 */ /* 0x000fe40007000000 */
[----:B------:R-:W-:-:S02]  /*4140*/  FSEL R23, R23, -INF , !P5 ;  /* 0xff80000017177808 */ /* 0x000fc40006800000 */
[----:B------:R-:W-:Y:S02]  /*4150*/  ISETP.GE.AND P2, PT, R33, R204, PT ;  /* 0x000000cc2100720c */ /* 0x000fe40003f46270 */
[-C--:B------:R-:W-:Y:S02]  /*4160*/  ISETP.GT.AND P3, PT, R235, R11.reuse, PT ;  /* 0x0000000beb00720c */ /* 0x080fe40003f64270 */
[-C--:B------:R-:W-:Y:S02]  /*4170*/  ISETP.GT.AND P6, PT, R224, R11.reuse, PT ;  /* 0x0000000be000720c */ /* 0x080fe40003fc4270 */
[----:B------:R-:W-:Y:S02]  /*4180*/  ISETP.GT.AND P5, PT, R234, R11, PT ;  /* 0x0000000bea00720c */ /* 0x000fe40003fa4270 */
[----:B------:R-:W-:Y:S02]  /*4190*/  FSEL R70, R70, -INF , !P3 ;  /* 0xff80000046467808 */ /* 0x000fe40005800000 */
[----:B------:R-:W-:-:S02]  /*41a0*/  FSEL R29, R18, -INF , !P6 ;  /* 0xff800000121d7808 */ /* 0x000fc40007000000 */
[----:B------:R-:W-:Y:S02]  /*41b0*/  FSEL R166, R72, -INF , !P2 ;  /* 0xff80000048a67808 */ /* 0x000fe40005000000 */
[----:B------:R-:W-:Y:S02]  /*41c0*/  ISETP.GE.AND P3, PT, R33, R203, PT ;  /* 0x000000cb2100720c */ /* 0x000fe40003f66270 */
[----:B------:R-:W-:Y:S02]  /*41d0*/  FSEL R214, R16, -INF , !P5 ;  /* 0xff80000010d67808 */ /* 0x000fe40006800000 */
[----:B------:R-:W-:Y:S01]  /*41e0*/  FSEL R18, R25, -INF , !P1 ;  /* 0xff80000019127808 */ /* 0x000fe20004800000 */
[----:B------:R-:W-:Y:S01]  /*41f0*/  VIADD R25, R9, 0x30 ;  /* 0x0000003009197836 */ /* 0x000fe20000000000 */
[-C--:B------:R-:W-:Y:S02]  /*4200*/  ISETP.GT.AND P2, PT, R234, R5.reuse, PT ;  /* 0x00000005ea00720c */ /* 0x080fe40003f44270 */
[----:B------:R-:W-:-:S02]  /*4210*/  ISETP.GT.AND P5, PT, R235, R5, PT ;  /* 0x00000005eb00720c */ /* 0x000fc40003fa4270 */
[----:B------:R-:W-:Y:S02]  /*4220*/  ISETP.GE.AND P6, PT, R33, R202, PT ;  /* 0x000000ca2100720c */ /* 0x000fe40003fc6270 */
[----:B------:R-:W-:Y:S02]  /*4230*/  FSEL R16, R27, -INF , !P0 ;  /* 0xff8000001b107808 */ /* 0x000fe40004000000 */
[----:B------:R-:W-:Y:S02]  /*4240*/  ISETP.GE.AND P0, PT, R7, R203, PT ;  /* 0x000000cb0700720c */ /* 0x000fe40003f06270 */
[----:B------:R-:W-:Y:S02]  /*4250*/  FSEL R160, R74, -INF , !P3 ;  /* 0xff8000004aa07808 */ /* 0x000fe40005800000 */
[----:B------:R-:W-:Y:S02]  /*4260*/  FSEL R17, R17, -INF , !P2 ;  /* 0xff80000011117808 */ /* 0x000fe40005000000 */
[----:B------:R-:W-:-:S02]  /*4270*/  FSEL R71, R71, -INF , !P5 ;  /* 0xff80000047477808 */ /* 0x000fc40006800000 */
[C---:B------:R-:W-:Y:S02]  /*4280*/  ISETP.GE.AND P1, PT, R7.reuse, R204, PT ;  /* 0x000000cc0700720c */ /* 0x040fe40003f26270 */
[C---:B------:R-:W-:Y:S02]  /*4290*/  ISETP.GE.AND P3, PT, R7.reuse, R202, PT ;  /* 0x000000ca0700720c */ /* 0x040fe40003f66270 */
[----:B------:R-:W-:Y:S01]  /*42a0*/  ISETP.GE.AND P2, PT, R7, R201, PT ;  /* 0x000000c90700720c */ /* 0x000fe20003f46270 */
[----:B------:R-:W-:Y:S01]  /*42b0*/  VIADD R7, R9, 0x31 ;  /* 0x0000003109077836 */ /* 0x000fe20000000000 */
[----:B------:R-:W-:Y:S02]  /*42c0*/  FSEL R22, R35, -INF , !P6 ;  /* 0xff80000023167808 */ /* 0x000fe40007000000 */
[----:B------:R-:W-:Y:S02]  /*42d0*/  ISETP.GT.AND P5, PT, R224, R5, PT ;  /* 0x00000005e000720c */ /* 0x000fe40003fa4270 */
[----:B------:R-:W-:-:S02]  /*42e0*/  ISETP.GT.AND P6, PT, R205, R25, PT ;  /* 0x00000019cd00720c */ /* 0x000fc40003fc4270 */
[----:B------:R-:W-:Y:S02]  /*42f0*/  FSEL R158, R75, -INF , !P0 ;  /* 0xff8000004b9e7808 */ /* 0x000fe40004000000 */
[----:B------:R-:W-:Y:S02]  /*4300*/  ISETP.GT.AND P0, PT, R235, R25, PT ;  /* 0x00000019eb00720c */ /* 0x000fe40003f04270 */
[----:B------:R-:W-:Y:S02]  /*4310*/  FSEL R19, R19, -INF , !P5 ;  /* 0xff80000013137808 */ /* 0x000fe40006800000 */
[----:B------:R-:W-:Y:S02]  /*4320*/  FSEL R64, R64, -INF , !P6 ;  /* 0xff80000040407808 */ /* 0x000fe40007000000 */
[----:B------:R-:W-:Y:S02]  /*4330*/  ISETP.GT.AND P5, PT, R205, R7, PT ;  /* 0x00000007cd00720c */ /* 0x000fe40003fa4270 */
[----:B------:R-:W-:-:S02]  /*4340*/  ISETP.GT.AND P6, PT, R224, R25, PT ;  /* 0x00000019e000720c */ /* 0x000fc40003fc4270 */
[----:B------:R-:W-:Y:S02]  /*4350*/  FSEL R66, R66, -INF , !P0 ;  /* 0xff80000042427808 */ /* 0x000fe40004000000 */
[----:B------:R-:W-:Y:S02]  /*4360*/  FSEL R10, R26, -INF , !P4 ;  /* 0xff8000001a0a7808 */ /* 0x000fe40006000000 */
[----:B------:R-:W-:Y:S02]  /*4370*/  ISETP.GE.AND P0, PT, R11, R203, PT ;  /* 0x000000cb0b00720c */ /* 0x000fe40003f06270 */
[----:B------:R-:W-:Y:S02]  /*4380*/  ISETP.GT.AND P4, PT, R205, R5, PT ;  /* 0x00000005cd00720c */ /* 0x000fe40003f84270 */
[----:B------:R-:W-:Y:S02]  /*4390*/  FSEL R164, R73, -INF , !P1 ;  /* 0xff80000049a47808 */ /* 0x000fe40004800000 */
[----:B------:R-:W-:-:S02]  /*43a0*/  FSEL R14, R14, -INF , !P6 ;  /* 0xff8000000e0e7808 */ /* 0x000fc40007000000 */
[----:B------:R-:W-:Y:S02]  /*43b0*/  FSEL R65, R65, -INF , !P5 ;  /* 0xff80000041417808 */ /* 0x000fe40006800000 */
[C---:B------:R-:W-:Y:S02]  /*43c0*/  ISETP.GE.AND P1, PT, R11.reuse, R204, PT ;  /* 0x000000cc0b00720c */ /* 0x040fe40003f26270 */
[C---:B------:R-:W-:Y:S02]  /*43d0*/  ISETP.GE.AND P6, PT, R11.reuse, R202, PT ;  /* 0x000000ca0b00720c */ /* 0x040fe40003fc6270 */
[----:B------:R-:W-:Y:S01]  /*43e0*/  ISETP.GE.AND P5, PT, R11, R201, PT ;  /* 0x000000c90b00720c */ /* 0x000fe20003fa6270 */
[----:B------:R-:W-:Y:S01]  /*43f0*/  VIADD R11, R9, 0x38 ;  /* 0x00000038090b7836 */ /* 0x000fe20000000000 */
[----:B------:R-:W-:Y:S02]  /*4400*/  FSEL R162, R70, -INF , !P0 ;  /* 0xff80000046a27808 */ /* 0x000fe40004000000 */
[----:B------:R-:W-:-:S02]  /*4410*/  FSEL R69, R69, -INF , !P4 ;  /* 0xff80000045457808 */ /* 0x000fc40006000000 */
[----:B------:R-:W-:Y:S02]  /*4420*/  ISETP.GE.AND P0, PT, R5, R202, PT ;  /* 0x000000ca0500720c */ /* 0x000fe40003f06270 */
[----:B------:R-:W-:Y:S02]  /*4430*/  ISETP.GE.AND P4, PT, R33, R201, PT ;  /* 0x000000c92100720c */ /* 0x000fe40003f86270 */
[----:B------:R-:W-:Y:S02]  /*4440*/  FSEL R176, R17, -INF , !P0 ;  /* 0xff80000011b07808 */ /* 0x000fe40004000000 */
[----:B------:R-:W-:Y:S02]  /*4450*/  FSEL R24, R20, -INF , !P4 ;  /* 0xff80000014187808 */ /* 0x000fe40006000000 */
[----:B------:R-:W-:Y:S02]  /*4460*/  ISETP.GT.AND P0, PT, R224, R11, PT ;  /* 0x0000000be000720c */ /* 0x000fe40003f04270 */
        /* <DEDUP_REMOVED lines=8> */
[----:B------:R-:W-:Y:S02]  /*44f0*/  FSEL R13, R13, -INF , !P1 ;  /* 0xff8000000d0d7808 */ /* 0x000fe40004800000 */
[----:B------:R-:W-:Y:S02]  /*4500*/  ISETP.GT.AND P0, PT, R234, R9, PT ;  /* 0x00000009ea00720c */ /* 0x000fe40003f04270 */
[----:B------:R-:W-:Y:S02]  /*4510*/  ISETP.GT.AND P2, PT, R224, R7, PT ;  /* 0x00000007e000720c */ /* 0x000fe40003f44270 */
[----:B------:R-:W-:Y:S02]  /*4520*/  ISETP.GE.AND P1, PT, R5, R201, PT ;  /* 0x000000c90500720c */ /* 0x000fe40003f26270 */
[----:B------:R-:W-:-:S02]  /*4530*/  FSEL R44, R36, -INF , !P0 ;  /* 0xff800000242c7808 */ /* 0x000fc40004000000 */
[----:B------:R-:W-:Y:S02]  /*4540*/  FSEL R15, R15, -INF , !P2 ;  /* 0xff8000000f0f7808 */ /* 0x000fe40005000000 */
[----:B------:R-:W-:Y:S01]  /*4550*/  FSEL R156, R19, -INF , !P1 ;  /* 0xff800000139c7808 */ /* 0x000fe20004800000 */
[----:B------:R-:W-:Y:S01]  /*4560*/  IMAD.SHL.U32 R19, R132, 0x2, RZ ;  /* 0x0000000284137824 */ /* 0x000fe200078e00ff */
[C---:B------:R-:W-:Y:S02]  /*4570*/  ISETP.GE.AND P0, PT, R7.reuse, R201, PT ;  /* 0x000000c90700720c */ /* 0x040fe40003f06270 */
[----:B------:R-:W-:Y:S02]  /*4580*/  ISETP.GE.AND P1, PT, R7, R204, PT ;  /* 0x000000cc0700720c */ /* 0x000fe40003f26270 */
        /* <DEDUP_REMOVED lines=8> */
[-C--:B------:R-:W-:Y:S02]  /*4610*/  ISETP.GE.AND P1, PT, R11, R204.reuse, PT ;  /* 0x000000cc0b00720c */ /* 0x080fe40003f26270 */
[----:B------:R-:W-:Y:S02]  /*4620*/  FSEL R140, R67, -INF , !P4 ;  /* 0xff800000438c7808 */ /* 0x000fe40006000000 */
[----:B------:R-:W-:Y:S02]  /*4630*/  FSEL R154, R21, -INF , !P3 ;  /* 0xff800000159a7808 */ /* 0x000fe40005800000 */
[----:B------:R-:W-:Y:S02]  /*4640*/  FSEL R20, R29, -INF , !P5 ;  /* 0xff8000001d147808 */ /* 0x000fe40006800000 */
[CC--:B------:R-:W-:Y:S02]  /*4650*/  ISETP.GE.AND P4, PT, R5.reuse, R204.reuse, PT ;  /* 0x000000cc0500720c */ /* 0x0c0fe40003f86270 */
[----:B------:R-:W-:Y:S01]  /*4660*/  ISETP.GE.AND P3, PT, R5, R203, PT ;  /* 0x000000cb0500720c */ /* 0x000fe20003f66270 */
[----:B------:R-:W-:Y:S01]  /*4670*/  VIADD R5, R9, 0x39 ;  /* 0x0000003909057836 */ /* 0x000fe20000000000 */
[----:B------:R-:W-:-:S02]  /*4680*/  ISETP.GE.AND P5, PT, R25, R204, PT ;  /* 0x000000cc1900720c */ /* 0x000fc40003fa6270 */
[----:B------:R-:W-:Y:S02]  /*4690*/  FSEL R145, R62, -INF , !P0 ;  /* 0xff8000003e917808 */ /* 0x000fe40004000000 */
[----:B------:R-:W-:Y:S02]  /*46a0*/  FSEL R88, R88, -INF , !P6 ;  /* 0xff80000058587808 */ /* 0x000fe40007000000 */
[----:B------:R-:W-:Y:S02]  /*46b0*/  FSEL R65, R56, -INF , !P1 ;  /* 0xff80000038417808 */ /* 0x000fe40004800000 */
[----:B------:R-:W-:Y:S02]  /*46c0*/  ISETP.GE.AND P0, PT, R9, R202, PT ;  /* 0x000000ca0900720c */ /* 0x000fe40003f06270 */
        /* <DEDUP_REMOVED lines=8> */
[----:B------:R-:W-:Y:S02]  /*4750*/  FSEL R64, R88, -INF , !P1 ;  /* 0xff80000058407808 */ /* 0x000fe40004800000 */
[-C--:B------:R-:W-:Y:S02]  /*4760*/  ISETP.GT.AND P0, PT, R224, R5.reuse, PT ;  /* 0x00000005e000720c */ /* 0x080fe40003f04270 */
[----:B------:R-:W-:Y:S02]  /*4770*/  ISETP.GE.AND P6, PT, R7, R202, PT ;  /* 0x000000ca0700720c */ /* 0x000fe40003fc6270 */
[----:B------:R-:W-:Y:S02]  /*4780*/  ISETP.GT.AND P1, PT, R205, R5, PT ;  /* 0x00000005cd00720c */ /* 0x000fe40003f24270 */
[----:B------:R-:W-:Y:S02]  /*4790*/  FSEL R36, R38, -INF , !P5 ;  /* 0xff80000026247808 */ /* 0x000fe40006800000 */
[----:B------:R-:W-:-:S02]  /*47a0*/  FSEL R60, R60, -INF , !P4 ;  /* 0xff8000003c3c7808 */ /* 0x000fc40006000000 */
[----:B------:R-:W-:Y:S02]  /*47b0*/  ISETP.GE.AND P5, PT, R11, R202, PT ;  /* 0x000000ca0b00720c */ /* 0x000fe40003fa6270 */
[----:B------:R-:W-:Y:S02]  /*47c0*/  FSEL R63, R63, -INF , !P0 ;  /* 0xff8000003f3f7808 */ /* 0x000fe40004000000 */
[----:B------:R-:W-:Y:S02]  /*47d0*/  FSEL R152, R13, -INF , !P6 ;  /* 0xff8000000d987808 */ /* 0x000fe40007000000 */
[----:B------:R-:W-:Y:S02]  /*47e0*/  FSEL R57, R57, -INF , !P1 ;  /* 0xff80000039397808 */ /* 0x000fe40004800000 */
[----:B------:R-:W-:Y:S02]  /*47f0*/  ISETP.GE.AND P0, PT, R5, R204, PT ;  /* 0x000000cc0500720c */ /* 0x000fe40003f06270 */
[----:B------:R-:W-:-:S02]  /*4800*/  ISETP.GT.AND P6, PT, R234, R5, PT ;  /* 0x00000005ea00720c */ /* 0x000fc40003fc4270 */
[----:B------:R-:W-:Y:S02]  /*4810*/  FSEL R151, R60, -INF , !P5 ;  /* 0xff8000003c977808 */ /* 0x000fe40006800000 */
[----:B------:R-:W-:Y:S02]  /*4820*/  FSEL R60, R57, -INF , !P0 ;  /* 0xff800000393c7808 */ /* 0x000fe40004000000 */
[----:B------:R-:W-:Y:S02]  /*4830*/  FSEL R61, R61, -INF , !P6 ;  /* 0xff8000003d3d7808 */ /* 0x000fe40007000000 */
[----:B------:R-:W-:Y:S02]  /*4840*/  ISETP.GE.AND P0, PT, R5, R202, PT ;  /* 0x000000ca0500720c */ /* 0x000fe40003f06270 */
[----:B------:R-:W-:Y:S02]  /*4850*/  ISETP.GE.AND P6, PT, R9, R201, PT ;  /* 0x000000c90900720c */ /* 0x000fe40003fc6270 */
[----:B------:R-:W-:-:S02]  /*4860*/  FSEL R153, R61, -INF , !P0 ;  /* 0xff8000003d997808 */ /* 0x000fc40004000000 */
[----:B------:R-:W-:Y:S02]  /*4870*/  ISETP.GE.AND P0, PT, R5, R201, PT ;  /* 0x000000c90500720c */ /* 0x000fe40003f06270 */
[----:B------:R-:W-:Y:S02]  /*4880*/  FSEL R36, R36, -INF , !P6 ;  /* 0xff80000024247808 */ /* 0x000fe40007000000 */
[----:B------:R-:W-:Y:S02]  /*4890*/  FSEL R148, R63, -INF , !P0 ;  /* 0xff8000003f947808 */ /* 0x000fe40004000000 */
[----:B------:R-:W-:Y:S02]  /*48a0*/  ISETP.GT.AND P6, PT, R235, R5, PT ;  /* 0x00000005eb00720c */ /* 0x000fe40003fc4270 */
[----:B------:R-:W-:Y:S02]  /*48b0*/  ISETP.GE.AND P0, PT, R5, R203, PT ;  /* 0x000000cb0500720c */ /* 0x000fe40003f06270 */
[----:B------:R-:W-:-:S02]  /*48c0*/  FMNMX3.FTZ R5, R44, R40, R80, !PT ;  /* 0x000000282c057276 */ /* 0x000fc40007810050 */
[----:B------:R-:W-:Y:S02]  /*48d0*/  ISETP.GT.AND P4, PT, R235, R9, PT ;  /* 0x00000009eb00720c */ /* 0x000fe40003f84270 */
[----:B------:R-:W-:Y:S02]  /*48e0*/  FMNMX3.FTZ R5, R5, R78, R30, !PT ;  /* 0x0000004e05057276 */ /* 0x000fe4000781001e */
[----:B------:R-:W-:Y:S02]  /*48f0*/  LOP3.LUT R226, R123, UR20, R239, 0x96, !PT ;  /* 0x000000147be27c12 */ /* 0x000fe4000f8e96ef */
[----:B------:R-:W-:Y:S02]  /*4900*/  FMNMX3.FTZ R5, R5, R34, R32, !PT ;  /* 0x0000002205057276 */ /* 0x000fe40007810020 */
[----:B------:R-:W-:Y:S01]  /*4910*/  LOP3.LUT R208, R123, UR20, R237, 0x96, !PT ;  /* 0x000000147bd07c12 */ /* 0x000fe2000f8e96ed */
[----:B------:R-:W-:Y:S01]  /*4920*/  IMAD.WIDE.U32 R226, R226, -0x2daee0ad, RZ ;  /* 0xd2511f53e2e27825 */ /* 0x000fe200078e00ff */
[----:B------:R-:W-:-:S02]  /*4930*/  FSEL R90, R90, -INF , !P4 ;  /* 0xff8000005a5a7808 */ /* 0x000fc40006000000 */
[----:B------:R-:W-:Y:S01]  /*4940*/  FMNMX3.FTZ R5, R5, R18, R22, !PT ;  /* 0x0000001205057276 */ /* 0x000fe20007810016 */
[----:B------:R-:W-:Y:S01]  /*4950*/  IMAD.WIDE.U32 R208, R208, -0x2daee0ad, RZ ;  /* 0xd2511f53d0d07825 */ /* 0x000fe200078e00ff */
[----:B------:R-:W-:Y:S02]  /*4960*/  ISETP.GE.AND P4, PT, R7, R203, PT ;  /* 0x000000cb0700720c */ /* 0x000fe40003f86270 */
[----:B------:R-:W-:Y:S02]  /*4970*/  FMNMX3.FTZ R7, R36, R4, R6, !PT ;  /* 0x0000000424077276 */ /* 0x000fe40007810006 */
[----:B------:R-:W-:Y:S02]  /*4980*/  FMNMX3.FTZ R5, R5, R154, R214, !PT ;  /* 0x0000009a05057276 */ /* 0x000fe400078100d6 */
[----:B------:R-:W-:Y:S02]  /*4990*/  FMNMX3.FTZ R7, R7, R76, R8, !PT ;  /* 0x0000004c07077276 */ /* 0x000fe40007810008 */
[C---:B------:R-:W-:Y:S01]  /*49a0*/  LOP3.LUT R14, R19.reuse, UR21, R229, 0x96, !PT ;  /* 0x00000015130e7c12 */ /* 0x040fe2000f8e96e5 */
[----:B------:R-:W-:Y:S01]  /*49b0*/  VIADD R19, R19, 0x1 ;  /* 0x0000000113137836 */ /* 0x000fe20000000000 */
[----:B------:R-:W-:-:S02]  /*49c0*/  LOP3.LUT R220, R228, UR6, R227, 0x96, !PT ;  /* 0x00000006e4dc7c12 */ /* 0x000fc4000f8e96e3 */
[----:B------:R-:W-:Y:S01]  /*49d0*/  LOP3.LUT R206, R228, UR6, R209, 0x96, !PT ;  /* 0x00000006e4ce7c12 */ /* 0x000fe2000f8e96d1 */
[----:B------:R-:W-:Y:S01]  /*49e0*/  IMAD.WIDE.U32 R14, R14, -0x326172a9, RZ ;  /* 0xcd9e8d570e0e7825 */ /* 0x000fe200078e00ff */
[----:B------:R-:W-:Y:S01]  /*49f0*/  FMNMX3.FTZ R62, R5, R176, R150, !PT ;  /* 0x000000b0053e7276 */ /* 0x000fe20007810096 */
[----:B------:R-:W1:Y:S01]  /*4a00*/  LDCU UR6, c[0x0][0x45c] ;  /* 0x00008b80ff0677ac */ /* 0x000e620008000800 */
[----:B------:R-:W-:Y:S01]  /*4a10*/  FMNMX3.FTZ R7, R7, R28, R10, !PT ;  /* 0x0000001c07077276 */ /* 0x000fe2000781000a */
[----:B------:R-:W-:Y:S01]  /*4a20*/  IMAD.WIDE.U32 R220, R220, -0x326172a9, RZ ;  /* 0xcd9e8d57dcdc7825 */ /* 0x000fe200078e00ff */
[----:B------:R-:W-:Y:S02]  /*4a30*/  FMNMX3.FTZ R62, R62, R152, R151, !PT ;  /* 0x000000983e3e7276 */ /* 0x000fe40007810097 */
[----:B------:R-:W-:Y:S01]  /*4a40*/  FMNMX3.FTZ R7, R7, R16, R24, !PT ;  /* 0x0000001007077276 */ /* 0x000fe20007810018 */
[----:B------:R-:W-:Y:S01]  /*4a50*/  IMAD.WIDE.U32 R206, R206, -0x326172a9, RZ ;  /* 0xcd9e8d57cece7825 */ /* 0x000fe200078e00ff */
[----:B------:R-:W-:-:S02]  /*4a60*/  FMNMX.FTZ R62, R153, R62, !PT ;  /* 0x0000003e993e7209 */ /* 0x000fc40007810000 */
[----:B------:R-:W-:Y:S02]  /*4a70*/  LOP3.LUT R248, R14, UR8, R221, 0x96, !PT ;  /* 0x000000080ef87c12 */ /* 0x000fe4000f8e96dd */
[----:B------:R-:W-:Y:S01]  /*4a80*/  LOP3.LUT R68, R236, UR4, R15, 0x96, !PT ;  /* 0x00000004ec447c12 */ /* 0x000fe2000f8e960f */
[----:B------:R-:W2:Y:S01]  /*4a90*/  SHFL.BFLY PT, R23, R62, 0x2, 0x1f ;  /* 0x0c401f003e177f89 */ /* 0x000ea200000e0000 */
[----:B------:R-:W-:Y:S01]  /*4aa0*/  LOP3.LUT R14, R14, UR8, R207, 0x96, !PT ;  /* 0x000000080e0e7c12 */ /* 0x000fe2000f8e96cf */
[----:B------:R-:W-:Y:S01]  /*4ab0*/  IMAD.WIDE.U32 R248, R248, -0x2daee0ad, RZ ;  /* 0xd2511f53f8f87825 */ /* 0x000fe200078e00ff */
[----:B------:R-:W-:Y:S02]  /*4ac0*/  FMNMX3.FTZ R7, R7, R26, R20, !PT ;  /* 0x0000001a07077276 */ /* 0x000fe40007810014 */
[----:B------:R-:W-:Y:S01]  /*4ad0*/  LOP3.LUT R244, R238, UR4, R15, 0x96, !PT ;  /* 0x00000004eef47c12 */ /* 0x000fe2000f8e960f */
[----:B------:R-:W-:Y:S01]  /*4ae0*/  IMAD.WIDE.U32 R68, R68, -0x2daee0ad, RZ ;  /* 0xd2511f5344447825 */ /* 0x000fe200078e00ff */
[----:B------:R-:W-:-:S02]  /*4af0*/  FMNMX3.FTZ R7, R7, R156, R147, !PT ;  /* 0x0000009c07077276 */ /* 0x000fc40007810093 */
[----:B------:R-:W-:Y:S01]  /*4b00*/  ISETP.GE.AND P5, PT, R9, R203, PT ;  /* 0x000000cb0900720c */ /* 0x000fe20003fa6270 */
[----:B------:R-:W-:Y:S01]  /*4b10*/  IMAD.WIDE.U32 R14, R14, -0x2daee0ad, RZ ;  /* 0xd2511f530e0e7825 */ /* 0x000fe200078e00ff */
[----:B------:R-:W-:Y:S02]  /*4b20*/  FMNMX3.FTZ R7, R7, R146, R145, !PT ;  /* 0x0000009207077276 */ /* 0x000fe40007810091 */
[----:B------:R-:W-:Y:S01]  /*4b30*/  LOP3.LUT R5, R208, UR12, R69, 0x96, !PT ;  /* 0x0000000cd0057c12 */ /* 0x000fe2000f8e9645 */
[----:B------:R-:W-:Y:S01]  /*4b40*/  IMAD.WIDE.U32 R244, R244, -0x2daee0ad, RZ ;  /* 0xd2511f53f4f47825 */ /* 0x000fe200078e00ff */
[----:B------:R-:W-:Y:S02]  /*4b50*/  LOP3.LUT R68, R68, UR11, R15, 0x96, !PT ;  /* 0x0000000b44447c12 */ /* 0x000fe4000f8e960f */
[----:B------:R-:W-:Y:S01]  /*4b60*/  FMNMX.FTZ R56, R148, R7, !PT ;  /* 0x0000000794387209 */ /* 0x000fe20007810000 */
[----:B------:R-:W-:Y:S01]  /*4b70*/  IMAD.WIDE.U32 R12, R5, -0x326172a9, RZ ;  /* 0xcd9e8d57050c7825 */ /* 0x000fe200078e00ff */
[----:B------:R-:W-:-:S02]  /*4b80*/  FMNMX3.FTZ R17, R64, R50, R52, !PT ;  /* 0x0000003240117276 */ /* 0x000fc40007810034 */
[----:B------:R-:W-:Y:S01]  /*4b90*/  FSEL R38, R90, -INF , !P5 ;  /* 0xff8000005a267808 */ /* 0x000fe20006800000 */
[----:B------:R-:W-:Y:S01]  /*4ba0*/  IMAD.WIDE.U32 R68, R68, -0x326172a9, RZ ;  /* 0xcd9e8d5744447825 */ /* 0x000fe200078e00ff */
[----:B------:R-:W3:Y:S01]  /*4bb0*/  SHFL.BFLY PT, R9, R56, 0x2, 0x1f ;  /* 0x0c401f0038097f89 */ /* 0x000ee200000e0000 */
[----:B------:R-:W-:Y:S02]  /*4bc0*/  LOP3.LUT R5, R206, UR25, R13, 0x96, !PT ;  /* 0x00000019ce057c12 */ /* 0x000fe4000f8e960d */
[----:B--2---:R-:W-:Y:S02]  /*4bd0*/  FMNMX.FTZ R23, R62, R23, !PT ;  /* 0x000000173e177209 */ /* 0x004fe40007810000 */
[----:B------:R-:W-:Y:S01]  /*4be0*/  LOP3.LUT R12, R12, UR24, R69, 0x96, !PT ;  /* 0x000000180c0c7c12 */ /* 0x000fe2000f8e9645 */
[----:B------:R-:W-:Y:S01]  /*4bf0*/  IMAD.WIDE.U32 R74, R5, -0x2daee0ad, RZ ;  /* 0xd2511f53054a7825 */ /* 0x000fe200078e00ff */
[----:B------:R-:W-:Y:S01]  /*4c00*/  FMNMX3.FTZ R17, R17, R54, R212, !PT ;  /* 0x0000003611117276 */ /* 0x000fe200078100d4 */
[----:B------:R-:W2:Y:S01]  /*4c10*/  SHFL.BFLY PT, R134, R23, 0x1, 0x1f ;  /* 0x0c201f0017867f89 */ /* 0x000ea200000e0000 */
[----:B------:R-:W-:Y:S01]  /*4c20*/  FMNMX3.FTZ R21, R38, R42, R48, !PT ;  /* 0x0000002a26157276 */ /* 0x000fe20007810030 */
[----:B------:R-:W-:Y:S01]  /*4c30*/  IMAD.WIDE.U32 R12, R12, -0x2daee0ad, RZ ;  /* 0xd2511f530c0c7825 */ /* 0x000fe200078e00ff */
[----:B------:R-:W-:-:S02]  /*4c40*/  LOP3.LUT R14, R14, UR10, R75, 0x96, !PT ;  /* 0x0000000a0e0e7c12 */ /* 0x000fc4000f8e964b */
[----:B------:R-:W-:Y:S02]  /*4c50*/  ISETP.GT.AND P5, PT, R235, R11, PT ;  /* 0x0000000beb00720c */ /* 0x000fe40003fa4270 */
[----:B------:R-:W-:Y:S01]  /*4c60*/  LOP3.LUT R5, R74, UR9, R13, 0x96, !PT ;  /* 0x000000094a057c12 */ /* 0x000fe2000f8e960d */
[----:B------:R-:W-:Y:S01]  /*4c70*/  IMAD.WIDE.U32 R14, R14, -0x326172a9, RZ ;  /* 0xcd9e8d570e0e7825 */ /* 0x000fe200078e00ff */
[----:B------:R-:W-:Y:S02]  /*4c80*/  ISETP.GE.AND P1, PT, R11, R203, PT ;  /* 0x000000cb0b00720c */ /* 0x000fe40003f26270 */
[----:B------:R-:W-:Y:S01]  /*4c90*/  FMNMX3.FTZ R17, R17, R230, R240, !PT ;  /* 0x000000e611117276 */ /* 0x000fe200078100f0 */
[----:B------:R-:W-:Y:S01]  /*4ca0*/  IMAD.WIDE.U32 R84, R5, -0x326172a9, RZ ;  /* 0xcd9e8d5705547825 */ /* 0x000fe200078e00ff */
[----:B------:R-:W-:Y:S02]  /*4cb0*/  FMNMX3.FTZ R21, R21, R46, R144, !PT ;  /* 0x0000002e15157276 */ /* 0x000fe40007810090 */
[----:B------:R-:W-:-:S02]  /*4cc0*/  FMNMX3.FTZ R17, R17, R242, R166, !PT ;  /* 0x000000f211117276 */ /* 0x000fc400078100a6 */
[----:B------:R-:W-:Y:S02]  /*4cd0*/  LOP3.LUT R11, R14, UR22, R85, 0x96, !PT ;  /* 0x000000160e0b7c12 */ /* 0x000fe4000f8e9655 */
[----:B---3--:R-:W-:Y:S02]  /*4ce0*/  FMNMX.FTZ R14, R56, R9, !PT ;  /* 0x00000009380e7209 */ /* 0x008fe40007810000 */
[----:B------:R-:W-:Y:S01]  /*4cf0*/  FMNMX3.FTZ R21, R21, R142, R178, !PT ;  /* 0x0000008e15157276 */ /* 0x000fe200078100b2 */
[----:B------:R-:W3:Y:S01]  /*4d00*/  LDC.U8 R56, c[0x0][0x4f8] ;  /* 0x00013e00ff387b82 */ /* 0x000ee20000000000 */
[----:B------:R-:W-:Y:S01]  /*4d10*/  FMNMX3.FTZ R17, R17, R164, R170, !PT ;  /* 0x000000a411117276 */ /* 0x000fe200078100aa */
[----:B------:R-:W4:Y:S01]  /*4d20*/  SHFL.BFLY PT, R133, R14, 0x1, 0x1f ;  /* 0x0c201f000e857f89 */ /* 0x000f2200000e0000 */
[----:B------:R-:W-:Y:S02]  /*4d30*/  ISETP.GE.AND P2, PT, R25, R203, PT ;  /* 0x000000cb1900720c */ /* 0x000fe40003f46270 */
[----:B------:R-:W-:-:S02]  /*4d40*/  FMNMX3.FTZ R21, R21, R174, R160, !PT ;  /* 0x000000ae15157276 */ /* 0x000fc400078100a0 */
[----:B------:R-:W-:Y:S02]  /*4d50*/  FMNMX3.FTZ R17, R17, R168, R67, !PT ;  /* 0x000000a811117276 */ /* 0x000fe40007810043 */
[----:B------:R-:W-:Y:S02]  /*4d60*/  FSEL R58, R58, -INF , !P5 ;  /* 0xff8000003a3a7808 */ /* 0x000fe40006800000 */
[----:B------:R-:W-:Y:S02]  /*4d70*/  FSEL R172, R71, -INF , !P3 ;  /* 0xff80000047ac7808 */ /* 0x000fe40005800000 */
[----:B------:R-:W-:Y:S02]  /*4d80*/  FSEL R66, R66, -INF , !P2 ;  /* 0xff80000042427808 */ /* 0x000fe40005000000 */
[----:B------:R-:W-:Y:S02]  /*4d90*/  FMNMX3.FTZ R21, R21, R158, R162, !PT ;  /* 0x0000009e15157276 */ /* 0x000fe400078100a2 */
[----:B--2---:R-:W-:-:S02]  /*4da0*/  FMNMX.FTZ R134, R23, R134, !PT ;  /* 0x0000008617867209 */ /* 0x004fc40007810000 */
[----:B------:R-:W-:Y:S02]  /*4db0*/  FMNMX3.FTZ R17, R17, R138, R65, !PT ;  /* 0x0000008a11117276 */ /* 0x000fe40007810041 */
[----:B------:R-:W-:Y:S01]  /*4dc0*/  FSEL R23, R59, -INF , !P6 ;  /* 0xff8000003b177808 */ /* 0x000fe20007000000 */
[----:B-1----:R-:W-:Y:S01]  /*4dd0*/  FMUL.FTZ R155, R134, UR6 ;  /* 0x00000006869b7c20 */ /* 0x002fe20008410000 */
[----:B------:R-:W-:Y:S02]  /*4de0*/  FSEL R140, R140, -INF , !P4 ;  /* 0xff8000008c8c7808 */ /* 0x000fe40006000000 */
[----:B------:R-:W-:Y:S02]  /*4df0*/  FSEL R59, R58, -INF , !P1 ;  /* 0xff8000003a3b7808 */ /* 0x000fe40004800000 */
[----:B------:R-:W-:Y:S02]  /*4e00*/  FMNMX3.FTZ R21, R21, R172, R66, !PT ;  /* 0x000000ac15157276 */ /* 0x000fe40007810042 */
[----:B------:R-:W-:-:S02]  /*4e10*/  FMNMX.FTZ R17, R60, R17, !PT ;  /* 0x000000113c117209 */ /* 0x000fc40007810000 */
[----:B------:R-:W-:Y:S02]  /*4e20*/  FSEL R58, R23, -INF , !P0 ;  /* 0xff800000173a7808 */ /* 0x000fe40004000000 */
[----:B------:R-:W-:Y:S01]  /*4e30*/  FMNMX3.FTZ R135, R21, R140, R59, !PT ;  /* 0x0000008c15877276 */ /* 0x000fe2000781003b */
[----:B------:R-:W1:Y:S01]  /*4e40*/  SHFL.BFLY PT, R136, R17, 0x2, 0x1f ;  /* 0x0c401f0011887f89 */ /* 0x000e6200000e0000 */
[----:B----4-:R-:W-:Y:S01]  /*4e50*/  FMNMX.FTZ R133, R14, R133, !PT ;  /* 0x000000850e857209 */ /* 0x010fe20007810000 */
[----:B---3--:R-:W-:Y:S01]  /*4e60*/  IMAD.U32 R21, R56, 0x10000, RZ ;  /* 0x0001000038157824 */ /* 0x008fe200078e00ff */
[----:B------:R-:W-:Y:S02]  /*4e70*/  FMNMX.FTZ R135, R58, R135, !PT ;  /* 0x000000873a877209 */ /* 0x000fe40007810000 */
[----:B------:R-:W-:Y:S01]  /*4e80*/  FSETP.NEU.FTZ.AND P1, PT, R134, -INF , PT ;  /* 0xff8000008600780b */ /* 0x000fe20003f3d000 */
[C---:B------:R-:W-:Y:S01]  /*4e90*/  FMUL.FTZ R149, R133.reuse, UR6 ;  /* 0x0000000685957c20 */ /* 0x040fe20008410000 */
[----:B------:R-:W-:Y:S01]  /*4ea0*/  FSETP.NEU.FTZ.AND P0, PT, R133, -INF , PT ;  /* 0xff8000008500780b */ /* 0x000fe20003f1d000 */
[----:B------:R-:W2:Y:S01]  /*4eb0*/  SHFL.BFLY PT, R14, R135, 0x2, 0x1f ;  /* 0x0c401f00870e7f89 */ /* 0x000ea200000e0000 */
[----:B------:R-:W-:-:S02]  /*4ec0*/  FSEL R155, R155, RZ, P1 ;  /* 0x000000ff9b9b7208 */ /* 0x000fc40000800000 */
[----:B------:R-:W-:Y:S02]  /*4ed0*/  FSEL R149, R149, RZ, P0 ;  /* 0x000000ff95957208 */ /* 0x000fe40000000000 */
[----:B------:R-:W-:Y:S01]  /*4ee0*/  LOP3.LUT R72, R226, UR12, R245, 0x96, !PT ;  /* 0x0000000ce2487c12 */ /* 0x000fe2000f8e96f5 */
[----:B------:R-:W-:Y:S01]  /*4ef0*/  FFMA.FTZ R43, R40, UR6, -R155 ;  /* 0x00000006282b7c23 */ /* 0x000fe2000801089b */
[----:B------:R-:W-:Y:S01]  /*4f00*/  LOP3.LUT R244, R244, UR11, R249, 0x96, !PT ;  /* 0x0000000bf4f47c12 */ /* 0x000fe2000f8e96f9 */
[--C-:B------:R-:W-:Y:S01]  /*4f10*/  FFMA.FTZ R40, R36, UR6, -R149.reuse ;  /* 0x0000000624287c23 */ /* 0x100fe20008010895 */
[C---:B------:R-:W-:Y:S01]  /*4f20*/  LOP3.LUT R13, R11.reuse, 0xffff, RZ, 0xc0, !PT ;  /* 0x0000ffff0b0d7812 */ /* 0x040fe200078ec0ff */
[----:B------:R-:W-:Y:S01]  /*4f30*/  FFMA.FTZ R45, R4, UR6, -R149 ;  /* 0x00000006042d7c23 */ /* 0x000fe20008010895 */
[----:B------:R-:W-:Y:S01]  /*4f40*/  IMAD.WIDE.U32 R72, R72, -0x326172a9, RZ ;  /* 0xcd9e8d5748487825 */ /* 0x000fe200078e00ff */
[----:B------:R-:W-:-:S03]  /*4f50*/  LOP3.LUT R70, R11, 0xff, RZ, 0xc0, !PT ;  /* 0x000000ff0b467812 */ /* 0x000fc600078ec0ff */
[----:B------:R-:W-:Y:S01]  /*4f60*/  FFMA.FTZ R39, R76, UR6, -R149 ;  /* 0x000000064c277c23 */ /* 0x000fe20008010895 */
[----:B------:R-:W-:Y:S01]  /*4f70*/  SHF.R.U32.HI R13, RZ, 0x8, R13 ;  /* 0x00000008ff0d7819 */ /* 0x000fe2000001160d */
[----:B------:R-:W-:Y:S01]  /*4f80*/  IMAD.WIDE.U32 R244, R244, -0x326172a9, RZ ;  /* 0xcd9e8d57f4f47825 */ /* 0x000fe200078e00ff */
[----:B-1----:R-:W-:Y:S01]  /*4f90*/  FMNMX.FTZ R136, R17, R136, !PT ;  /* 0x0000008811887209 */ /* 0x002fe20007810000 */
[----:B------:R-:W-:Y:S01]  /*4fa0*/  MUFU.EX2 R40, R40 ;  /* 0x0000002800287308 */ /* 0x000fe20000000800 */
[----:B------:R-:W-:Y:S01]  /*4fb0*/  PRMT R13, R70, 0x5410, R13 ;  /* 0x00005410460d7816 */ /* 0x000fe2000000000d */
[----:B------:R-:W-:Y:S01]  /*4fc0*/  FFMA.FTZ R44, R44, UR6, -R155 ;  /* 0x000000062c2c7c23 */ /* 0x000fe2000801089b */
[----:B------:R-:W-:Y:S01]  /*4fd0*/  LOP3.LUT R82, R220, UR25, R73, 0x96, !PT ;  /* 0x00000019dc527c12 */ /* 0x000fe2000f8e9649 */
[----:B------:R-:W1:Y:S01]  /*4fe0*/  SHFL.BFLY PT, R17, R136, 0x1, 0x1f ;  /* 0x0c201f0088117f89 */ /* 0x000e6200000e0000 */
[----:B------:R-:W-:Y:S01]  /*4ff0*/  LOP3.LUT R62, R72, UR24, R245, 0x96, !PT ;  /* 0x00000018483e7c12 */ /* 0x000fe2000f8e96f5 */
[----:B------:R-:W3:Y:S01]  /*5000*/  MUFU.EX2 R45, R45 ;  /* 0x0000002d002d7308 */ /* 0x000ee20000000800 */
[----:B--2---:R-:W-:Y:S01]  /*5010*/  FMNMX.FTZ R135, R135, R14, !PT ;  /* 0x0000000e87877209 */ /* 0x004fe20007810000 */
[----:B------:R-:W-:Y:S01]  /*5020*/  IMAD.WIDE.U32 R82, R82, -0x2daee0ad, RZ ;  /* 0xd2511f5352527825 */ /* 0x000fe200078e00ff */
[----:B------:R-:W-:Y:S01]  /*5030*/  PRMT R70, R11, 0x7632, R70 ;  /* 0x000076320b467816 */ /* 0x000fe20000000046 */
[----:B------:R-:W-:Y:S01]  /*5040*/  MUFU.EX2 R39, R39 ;  /* 0x0000002700277308 */ /* 0x000fe20000000800 */
[----:B------:R-:W-:Y:S01]  /*5050*/  SHF.R.U32.HI R11, RZ, 0x18, R11 ;  /* 0x00000018ff0b7819 */ /* 0x000fe2000001160b */
[----:B------:R-:W2:Y:S01]  /*5060*/  SHFL.BFLY PT, R14, R135, 0x1, 0x1f ;  /* 0x0c201f00870e7f89 */ /* 0x000ea200000e0000 */
[----:B------:R-:W-:Y:S01]  /*5070*/  LOP3.LUT R70, R70, 0xff, RZ, 0xc0, !PT ;  /* 0x000000ff46467812 */ /* 0x000fe200078ec0ff */
[----:B------:R-:W-:Y:S01]  /*5080*/  IMAD.WIDE.U32 R62, R62, -0x2daee0ad, RZ ;  /* 0xd2511f533e3e7825 */ /* 0x000fe200078e00ff */
[----:B------:R-:W-:-:S03]  /*5090*/  LEA R186, R2, UR5, 0x1 ;  /* 0x0000000502ba7c11 */ /* 0x000fc6000f8e08ff */
[----:B------:R-:W-:Y:S01]  /*50a0*/  FFMA.FTZ R2, R6, UR6, -R149 ;  /* 0x0000000606027c23 */ /* 0x000fe20008010895 */
[----:B------:R-:W-:Y:S01]  /*50b0*/  PRMT R11, R70, 0x5410, R11 ;  /* 0x00005410460b7816 */ /* 0x000fe2000000000b */
[----:B------:R-:W-:Y:S01]  /*50c0*/  MUFU.EX2 R44, R44 ;  /* 0x0000002c002c7308 */ /* 0x000fe20000000800 */
[----:B------:R-:W-:Y:S01]  /*50d0*/  LOP3.LUT R56, R56, 0xff0000, R21, 0xf8, !PT ;  /* 0x00ff000038387812 */ /* 0x000fe200078ef815 */
[----:B------:R-:W-:Y:S01]  /*50e0*/  IMAD.IADD R181, R0, 0x1, R186 ;  /* 0x0000000100b57824 */ /* 0x000fe200078e02ba */
[----:B------:R-:W-:Y:S01]  /*50f0*/  LOP3.LUT R9, R82, UR9, R63, 0x96, !PT ;  /* 0x0000000952097c12 */ /* 0x000fe2000f8e963f */
[----:B------:R-:W4:Y:S01]  /*5100*/  MUFU.EX2 R2, R2 ;  /* 0x0000000200027308 */ /* 0x000f220000000800 */
[----:B---3--:R-:W-:Y:S01]  /*5110*/  F2FP.F16.F32.PACK_AB R0, R45, R40 ;  /* 0x000000282d00723e */ /* 0x008fe200000000ff */
[--C-:B------:R-:W-:Y:S01]  /*5120*/  FFMA.FTZ R37, R80, UR6, -R155.reuse ;  /* 0x0000000650257c23 */ /* 0x100fe2000801089b */
[--C-:B------:R-:W-:Y:S01]  /*5130*/  HSET2.LE.AND R11, R11, R56.reuse, PT ;  /* 0x000000380b0b7233 */ /* 0x100fe20003803000 */
[----:B------:R-:W-:Y:S01]  /*5140*/  IMAD.WIDE.U32 R76, R9, -0x326172a9, RZ ;  /* 0xcd9e8d57094c7825 */ /* 0x000fe200078e00ff */
[----:B------:R-:W-:Y:S01]  /*5150*/  PRMT R74, R84, 0x7773, RZ ;  /* 0x00007773544a7816 */ /* 0x000fe200000000ff */
[----:B------:R-:W3:Y:S01]  /*5160*/  MUFU.EX2 R43, R43 ;  /* 0x0000002b002b7308 */ /* 0x000ee20000000800 */
[----:B-1----:R-:W-:Y:S01]  /*5170*/  FMNMX.FTZ R136, R136, R17, !PT ;  /* 0x0000001188887209 */ /* 0x002fe20007810000 */
[----:B------:R-:W-:Y:S01]  /*5180*/  IMAD.MOV.U32 R72, RZ, RZ, R84 ;  /* 0x000000ffff487224 */ /* 0x000fe200078e0054 */
[----:B------:R-:W-:Y:S01]  /*5190*/  LOP3.LUT R73, R0, R11, RZ, 0xc0, !PT ;  /* 0x0000000b00497212 */ /* 0x000fe200078ec0ff */
[----:B------:R-:W-:Y:S01]  /*51a0*/  IMAD.MOV.U32 R0, RZ, RZ, R76 ;  /* 0x000000ffff007224 */ /* 0x000fe200078e004c */
[C---:B------:R-:W-:Y:S01]  /*51b0*/  FSETP.NEU.FTZ.AND P0, PT, R136.reuse, -INF , PT ;  /* 0xff8000008800780b */ /* 0x040fe20003f1d000 */
[----:B------:R-:W-:Y:S01]  /*51c0*/  FMUL.FTZ R141, R136, UR6 ;  /* 0x00000006888d7c20 */ /* 0x000fe20008410000 */
[----:B------:R-:W-:Y:S01]  /*51d0*/  PRMT R7, R84, 0x7772, RZ ;  /* 0x0000777254077816 */ /* 0x000fe200000000ff */
[----:B------:R-:W-:Y:S01]  /*51e0*/  FFMA.FTZ R78, R78, UR6, -R155 ;  /* 0x000000064e4e7c23 */ /* 0x000fe2000801089b */
[----:B--2---:R-:W-:Y:S01]  /*51f0*/  FMNMX.FTZ R135, R135, R14, !PT ;  /* 0x0000000e87877209 */ /* 0x004fe20007810000 */
[----:B------:R-:W-:Y:S01]  /*5200*/  MUFU.EX2 R37, R37 ;  /* 0x0000002500257308 */ /* 0x000fe20000000800 */
[----:B------:R-:W-:Y:S01]  /*5210*/  FSEL R141, R141, RZ, P0 ;  /* 0x000000ff8d8d7208 */ /* 0x000fe20000000000 */
[----:B------:R-:W-:Y:S01]  /*5220*/  IMAD.IADD R180, R3, 0x1, R181 ;  /* 0x0000000103b47824 */ /* 0x000fe200078e02b5 */
[----:B------:R-:W-:Y:S01]  /*5230*/  PRMT R11, R76, 0x7771, RZ ;  /* 0x000077714c0b7816 */ /* 0x000fe200000000ff */
[----:B------:R-:W-:Y:S01]  /*5240*/  FMUL.FTZ R61, R135, UR6 ;  /* 0x00000006873d7c20 */ /* 0x000fe20008410000 */
[----:B------:R-:W-:Y:S01]  /*5250*/  LOP3.LUT R0, R0, 0xff, RZ, 0xc0, !PT ;  /* 0x000000ff00007812 */ /* 0x000fe200078ec0ff */
[----:B------:R-:W1:Y:S01]  /*5260*/  MUFU.EX2 R36, R78 ;  /* 0x0000004e00247308 */ /* 0x000e620000000800 */
[----:B------:R-:W-:Y:S01]  /*5270*/  PRMT R7, R7, 0x5410, R74 ;  /* 0x0000541007077816 */ /* 0x000fe2000000004a */
[----:B------:R-:W-:Y:S01]  /*5280*/  FFMA.FTZ R55, R64, UR6, -R141 ;  /* 0x0000000640377c23 */ /* 0x000fe2000801088d */
[----:B------:R-:W-:Y:S01]  /*5290*/  FSETP.NEU.FTZ.AND P0, PT, R135, -INF , PT ;  /* 0xff8000008700780b */ /* 0x000fe20003f1d000 */
[----:B------:R-:W-:Y:S01]  /*52a0*/  IMAD.IADD R182, R3, 0x1, R186 ;  /* 0x0000000103b67824 */ /* 0x000fe200078e02ba */
[----:B------:R-:W-:Y:S01]  /*52b0*/  PRMT R11, R0, 0x5410, R11 ;  /* 0x00005410000b7816 */ /* 0x000fe2000000000b */
[--C-:B------:R-:W-:Y:S01]  /*52c0*/  FFMA.FTZ R0, R50, UR6, -R141.reuse ;  /* 0x0000000632007c23 */ /* 0x100fe2000801088d */
[----:B------:R-:W-:Y:S01]  /*52d0*/  LOP3.LUT R75, R7, 0xff00ff, RZ, 0xc0, !PT ;  /* 0x00ff00ff074b7812 */ /* 0x000fe200078ec0ff */
[----:B------:R-:W-:Y:S01]  /*52e0*/  FFMA.FTZ R50, R52, UR6, -R141 ;  /* 0x0000000634327c23 */ /* 0x000fe2000801088d */
[----:B------:R-:W-:Y:S01]  /*52f0*/  FSEL R61, R61, RZ, P0 ;  /* 0x000000ff3d3d7208 */ /* 0x000fe20000000000 */
[----:B------:R2:W-:Y:S01]  /*5300*/  MUFU.EX2 R52, R0 ;  /* 0x0000000000347308 */ /* 0x0005e20000000800 */
[----:B------:R-:W-:Y:S01]  /*5310*/  LOP3.LUT R248, R248, UR10, R83, 0x96, !PT ;  /* 0x0000000af8f87c12 */ /* 0x000fe2000f8e9653 */
[----:B------:R-:W5:Y:S01]  /*5320*/  LDSM.16.MT88.4 R116, [R186+0x6000] ;  /* 0x00600000ba74783b */ /* 0x000f620000004200 */
[----:B------:R-:W-:Y:S01]  /*5330*/  HSET2.LE.AND R75, R75, R56, PT ;  /* 0x000000384b4b7233 */ /* 0x000fe20003803000 */
[----:B------:R-:W-:Y:S01]  /*5340*/  FFMA.FTZ R51, R48, UR6, -R61 ;  /* 0x0000000630337c23 */ /* 0x000fe2000801083d */
[----:B------:R-:W-:Y:S01]  /*5350*/  PRMT R5, R84, 0x7771, RZ ;  /* 0x0000777154057816 */ /* 0x000fe200000000ff */
[----:B------:R-:W-:Y:S01]  /*5360*/  IMAD.WIDE.U32 R248, R248, -0x326172a9, RZ ;  /* 0xcd9e8d57f8f87825 */ /* 0x000fe200078e00ff */
[----:B------:R-:W-:-:S03]  /*5370*/  LOP3.LUT R72, R72, 0xff, RZ, 0xc0, !PT ;  /* 0x000000ff48487812 */ /* 0x000fc600078ec0ff */
[--C-:B------:R-:W-:Y:S01]  /*5380*/  FFMA.FTZ R53, R38, UR6, -R61.reuse ;  /* 0x0000000626357c23 */ /* 0x100fe2000801083d */
[----:B----4-:R-:W-:Y:S01]  /*5390*/  F2FP.F16.F32.PACK_AB R70, R39, R2 ;  /* 0x000000022746723e */ /* 0x010fe200000000ff */
[----:B------:R-:W-:Y:S01]  /*53a0*/  FFMA.FTZ R48, R42, UR6, -R61 ;  /* 0x000000062a307c23 */ /* 0x000fe2000801083d */
[----:B------:R-:W-:Y:S01]  /*53b0*/  PRMT R5, R72, 0x5410, R5 ;  /* 0x0000541048057816 */ /* 0x000fe20000000005 */
[----:B------:R-:W-:Y:S01]  /*53c0*/  MUFU.EX2 R51, R51 ;  /* 0x0000003300337308 */ /* 0x000fe20000000800 */
[----:B------:R-:W-:Y:S01]  /*53d0*/  LOP3.LUT R75, R70, R75, RZ, 0xc0, !PT ;  /* 0x0000004b464b7212 */ /* 0x000fe200078ec0ff */
[----:B--2---:R-:W-:Y:S01]  /*53e0*/  FFMA.FTZ R0, R46, UR6, -R61 ;  /* 0x000000062e007c23 */ /* 0x004fe2000801083d */
[C---:B------:R-:W-:Y:S01]  /*53f0*/  PRMT R70, R76.reuse, 0x7773, RZ ;  /* 0x000077734c467816 */ /* 0x040fe200000000ff */
[----:B------:R-:W-:Y:S01]  /*5400*/  MUFU.EX2 R53, R53 ;  /* 0x0000003500357308 */ /* 0x000fe20000000800 */
[----:B------:R-:W-:Y:S01]  /*5410*/  PRMT R71, R76, 0x7772, RZ ;  /* 0x000077724c477816 */ /* 0x000fe200000000ff */
[----:B------:R-:W2:Y:S01]  /*5420*/  LDSM.16.MT88.4 R100, [R182+0x6000] ;  /* 0x00600000b664783b */ /* 0x000ea20000004200 */
[----:B------:R-:W-:Y:S01]  /*5430*/  LOP3.LUT R69, R248, UR22, R77, 0x96, !PT ;  /* 0x00000016f8457c12 */ /* 0x000fe2000f8e964d */
[----:B------:R-:W4:Y:S01]  /*5440*/  MUFU.EX2 R0, R0 ;  /* 0x0000000000007308 */ /* 0x000f220000000800 */
[--C-:B------:R-:W-:Y:S01]  /*5450*/  HSET2.LE.AND R13, R13, R56.reuse, PT ;  /* 0x000000380d0d7233 */ /* 0x100fe20003803000 */
[----:B------:R-:W-:Y:S01]  /*5460*/  LDSM.16.MT88.4 R84, [R181+0x6000] ;  /* 0x00600000b554783b */ /* 0x000fe20000004200 */
[----:B---3--:R-:W-:Y:S01]  /*5470*/  F2FP.F16.F32.PACK_AB R72, R43, R44 ;  /* 0x0000002c2b48723e */ /* 0x008fe200000000ff */
[----:B------:R-:W3:Y:S01]  /*5480*/  MUFU.EX2 R48, R48 ;  /* 0x0000003000307308 */ /* 0x000ee20000000800 */
[--C-:B------:R-:W-:Y:S01]  /*5490*/  HSET2.LE.AND R74, R5, R56.reuse, PT ;  /* 0x00000038054a7233 */ /* 0x100fe20003803000 */
[--C-:B------:R-:W-:Y:S01]  /*54a0*/  FFMA.FTZ R42, R32, UR6, -R155.reuse ;  /* 0x00000006202a7c23 */ /* 0x100fe2000801089b */
[----:B------:R-:W-:Y:S01]  /*54b0*/  PRMT R71, R71, 0x5410, R70 ;  /* 0x0000541047477816 */ /* 0x000fe20000000046 */
[----:B------:R-:W2:Y:S01]  /*54c0*/  LDSM.16.MT88.4 R4, [R180+0x6000] ;  /* 0x00600000b404783b */ /* 0x000ea20000004200 */
[C---:B------:R-:W-:Y:S01]  /*54d0*/  PRMT R14, R69.reuse, 0x7632, R14 ;  /* 0x00007632450e7816 */ /* 0x040fe2000000000e */
[----:B------:R-:W2:Y:S01]  /*54e0*/  MUFU.EX2 R55, R55 ;  /* 0x0000003700377308 */ /* 0x000ea20000000800 */
[----:B------:R-:W-:Y:S01]  /*54f0*/  LOP3.LUT R72, R72, R13, RZ, 0xc0, !PT ;  /* 0x0000000d48487212 */ /* 0x000fe200078ec0ff */
[----:B------:R-:W-:Y:S01]  /*5500*/  FFMA.FTZ R41, R18, UR6, -R155 ;  /* 0x0000000612297c23 */ /* 0x000fe2000801089b */
[C---:B------:R-:W-:Y:S01]  /*5510*/  LOP3.LUT R13, R69.reuse, 0xffff, RZ, 0xc0, !PT ;  /* 0x0000ffff450d7812 */ /* 0x040fe200078ec0ff */
[----:B------:R-:W-:Y:S01]  /*5520*/  MUFU.EX2 R50, R50 ;  /* 0x0000003200327308 */ /* 0x000fe20000000800 */
[----:B------:R-:W-:Y:S01]  /*5530*/  LOP3.LUT R9, R69, 0xff, RZ, 0xc0, !PT ;  /* 0x000000ff45097812 */ /* 0x000fe200078ec0ff */
[----:B------:R-:W-:Y:S01]  /*5540*/  FFMA.FTZ R57, R28, UR6, -R149 ;  /* 0x000000061c397c23 */ /* 0x000fe20008010895 */
[----:B------:R-:W-:Y:S01]  /*5550*/  LOP3.LUT R71, R71, 0xff00ff, RZ, 0xc0, !PT ;  /* 0x00ff00ff47477812 */ /* 0x000fe200078ec0ff */
[----:B------:R-:W-:Y:S01]  /*5560*/  MUFU.EX2 R42, R42 ;  /* 0x0000002a002a7308 */ /* 0x000fe20000000800 */
[----:B-1----:R-:W-:Y:S01]  /*5570*/  F2FP.F16.F32.PACK_AB R3, R36, R37 ;  /* 0x000000252403723e */ /* 0x002fe200000000ff */
[----:B------:R-:W-:Y:S01]  /*5580*/  FFMA.FTZ R49, R30, UR6, -R155 ;  /* 0x000000061e317c23 */ /* 0x000fe2000801089b */
[----:B------:R-:W-:Y:S01]  /*5590*/  SHF.R.U32.HI R69, RZ, 0x18, R69 ;  /* 0x00000018ff457819 */ /* 0x000fe20000011645 */
[----:B------:R-:W-:Y:S01]  /*55a0*/  MUFU.EX2 R41, R41 ;  /* 0x0000002900297308 */ /* 0x000fe20000000800 */
[----:B------:R-:W-:Y:S01]  /*55b0*/  LOP3.LUT R14, R14, 0xff, RZ, 0xc0, !PT ;  /* 0x000000ff0e0e7812 */ /* 0x000fe200078ec0ff */
[----:B------:R-:W-:Y:S01]  /*55c0*/  LDSM.16.MT88.4 R28, [R180+0x6800] ;  /* 0x00680000b41c783b */ /* 0x000fe20000004200 */
[----:B------:R-:W-:Y:S01]  /*55d0*/  SHF.R.U32.HI R38, RZ, 0x8, R13 ;  /* 0x00000008ff267819 */ /* 0x000fe2000001160d */
[----:B------:R-:W-:Y:S01]  /*55e0*/  MUFU.EX2 R57, R57 ;  /* 0x0000003900397308 */ /* 0x000fe20000000800 */
[----:B------:R-:W-:Y:S01]  /*55f0*/  LOP3.LUT R74, R3, R74, RZ, 0xc0, !PT ;  /* 0x0000004a034a7212 */ /* 0x000fe200078ec0ff */
[----:B------:R-:W-:Y:S01]  /*5600*/  FFMA.FTZ R3, R54, UR6, -R141 ;  /* 0x0000000636037c23 */ /* 0x000fe2000801088d */
[----:B------:R-:W-:Y:S01]  /*5610*/  PRMT R69, R14, 0x5410, R69 ;  /* 0x000054100e457816 */ /* 0x000fe20000000045 */
[----:B------:R-:W-:Y:S01]  /*5620*/  FFMA.FTZ R54, R8, UR6, -R149 ;  /* 0x0000000608367c23 */ /* 0x000fe20008010895 */
[--C-:B------:R-:W-:Y:S01]  /*5630*/  HSET2.LE.AND R71, R71, R56.reuse, PT ;  /* 0x0000003847477233 */ /* 0x100fe20003803000 */
[----:B------:R-:W-:Y:S01]  /*5640*/  MUFU.EX2 R49, R49 ;  /* 0x0000003100317308 */ /* 0x000fe20000000800 */
[----:B----4-:R-:W-:Y:S01]  /*5650*/  F2FP.F16.F32.PACK_AB R14, R0, R51 ;  /* 0x00000033000e723e */ /* 0x010fe200000000ff */
[C---:B-----5:R-:W-:Y:S01]  /*5660*/  HMMA.16816.F32 R124, R72.reuse, R116, RZ ;  /* 0x00000074487c723c */ /* 0x060fe200000018ff */
[----:B------:R-:W-:Y:S01]  /*5670*/  LOP3.LUT R46, R68, UR23, R15, 0x96, !PT ;  /* 0x00000017442e7c12 */ /* 0x000fe2000f8e960f */
[----:B------:R-:W1:Y:S01]  /*5680*/  MUFU.EX2 R3, R3 ;  /* 0x0000000300037308 */ /* 0x000e620000000800 */
[----:B------:R-:W-:Y:S01]  /*5690*/  PRMT R9, R9, 0x5410, R38 ;  /* 0x0000541009097816 */ /* 0x000fe20000000026 */
[--C-:B------:R-:W-:Y:S01]  /*56a0*/  FFMA.FTZ R143, R144, UR6, -R61.reuse ;  /* 0x00000006908f7c23 */ /* 0x100fe2000801083d */
[----:B------:R-:W-:Y:S01]  /*56b0*/  LOP3.LUT R71, R14, R71, RZ, 0xc0, !PT ;  /* 0x000000470e477212 */ /* 0x000fe200078ec0ff */
[----:B------:R-:W-:Y:S01]  /*56c0*/  IMAD.WIDE.U32 R46, R46, -0x2daee0ad, RZ ;  /* 0xd2511f532e2e7825 */ /* 0x000fe200078e00ff */
[--C-:B------:R-:W-:Y:S01]  /*56d0*/  HSET2.LE.AND R69, R69, R56.reuse, PT ;  /* 0x0000003845457233 */ /* 0x100fe20003803000 */
[----:B------:R-:W4:Y:S01]  /*56e0*/  MUFU.EX2 R54, R54 ;  /* 0x0000003600367308 */ /* 0x000f220000000800 */
[----:B---3--:R-:W-:Y:S01]  /*56f0*/  F2FP.F16.F32.PACK_AB R14, R48, R53 ;  /* 0x00000035300e723e */ /* 0x008fe200000000ff */
[C---:B--2---:R-:W-:Y:S01]  /*5700*/  HMMA.16816.F32 R108, R72.reuse, R100, RZ ;  /* 0x00000064486c723c */ /* 0x044fe200000018ff */
[--C-:B------:R-:W-:Y:S01]  /*5710*/  HSET2.LE.AND R68, R9, R56.reuse, PT ;  /* 0x0000003809447233 */ /* 0x100fe20003803000 */
[--C-:B------:R-:W-:Y:S01]  /*5720*/  FFMA.FTZ R137, R178, UR6, -R61.reuse ;  /* 0x00000006b2897c23 */ /* 0x100fe2000801083d */
[----:B------:R-:W-:Y:S01]  /*5730*/  F2FP.F16.F32.PACK_AB R9, R52, R55 ;  /* 0x000000373409723e */ /* 0x000fe200000000ff */
[----:B------:R-:W-:Y:S01]  /*5740*/  FFMA.FTZ R144, R142, UR6, -R61 ;  /* 0x000000068e907c23 */ /* 0x000fe2000801083d */
[----:B------:R-:W-:Y:S01]  /*5750*/  LOP3.LUT R69, R14, R69, RZ, 0xc0, !PT ;  /* 0x000000450e457212 */ /* 0x000fe200078ec0ff */
[----:B------:R-:W-:Y:S01]  /*5760*/  IMAD.MOV.U32 R14, RZ, RZ, R46 ;  /* 0x000000ffff0e7224 */ /* 0x000fe200078e002e */
[----:B------:R-:W-:Y:S01]  /*5770*/  LOP3.LUT R68, R9, R68, RZ, 0xc0, !PT ;  /* 0x0000004409447212 */ /* 0x000fe200078ec0ff */
[C---:B------:R-:W-:Y:S01]  /*5780*/  HMMA.16816.F32 R76, R72.reuse, R4, RZ ;  /* 0x00000004484c723c */ /* 0x040fe200000018ff */
[----:B------:R-:W-:Y:S01]  /*5790*/  LOP3.LUT R9, R12, UR7, R47, 0x96, !PT ;  /* 0x000000070c097c12 */ /* 0x000fe2000f8e962f */
[----:B------:R-:W-:Y:S01]  /*57a0*/  FFMA.FTZ R47, R10, UR6, -R149 ;  /* 0x000000060a2f7c23 */ /* 0x000fe20008010895 */
[----:B------:R-:W-:Y:S01]  /*57b0*/  PRMT R23, R46, 0x7771, RZ ;  /* 0x000077712e177816 */ /* 0x000fe200000000ff */
[----:B------:R-:W-:Y:S01]  /*57c0*/  FFMA.FTZ R139, R212, UR6, -R141 ;  /* 0x00000006d48b7c23 */ /* 0x000fe2000801088d */
[----:B------:R-:W-:Y:S01]  /*57d0*/  LOP3.LUT R14, R14, 0xff, RZ, 0xc0, !PT ;  /* 0x000000ff0e0e7812 */ /* 0x000fe200078ec0ff */
[----:B------:R-:W-:Y:S01]  /*57e0*/  FFMA.FTZ R157, R174, UR6, -R61 ;  /* 0x00000006ae9d7c23 */ /* 0x000fe2000801083d */
[C---:B------:R-:W-:Y:S01]  /*57f0*/  PRMT R38, R46.reuse, 0x7773, RZ ;  /* 0x000077732e267816 */ /* 0x040fe200000000ff */
[----:B------:R-:W-:Y:S01]  /*5800*/  MUFU.EX2 R47, R47 ;  /* 0x0000002f002f7308 */ /* 0x000fe20000000800 */
[----:B------:R-:W-:Y:S01]  /*5810*/  PRMT R21, R46, 0x7772, RZ ;  /* 0x000077722e157816 */ /* 0x000fe200000000ff */
[----:B------:R-:W-:Y:S01]  /*5820*/  FFMA.FTZ R46, R34, UR6, -R155 ;  /* 0x00000006222e7c23 */ /* 0x000fe2000801089b */
[C---:B------:R-:W-:Y:S01]  /*5830*/  LOP3.LUT R17, R9.reuse, 0xffff, RZ, 0xc0, !PT ;  /* 0x0000ffff09117812 */ /* 0x040fe200078ec0ff */
[----:B------:R-:W-:Y:S01]  /*5840*/  LDSM.16.MT88.4 R32, [R181+0x6800] ;  /* 0x00680000b520783b */ /* 0x000fe20000004200 */
[----:B------:R-:W-:Y:S01]  /*5850*/  PRMT R25, R9, 0x7632, R25 ;  /* 0x0000763209197816 */ /* 0x000fe20000000019 */
[C---:B------:R-:W-:Y:S01]  /*5860*/  HMMA.16816.F32 R92, R72.reuse, R84, RZ ;  /* 0x00000054485c723c */ /* 0x040fe200000018ff */
[--C-:B------:R-:W-:Y:S01]  /*5870*/  HSET2.LE.AND R70, R11, R56.reuse, PT ;  /* 0x000000380b467233 */ /* 0x100fe20003803000 */
[----:B------:R-:W2:Y:S01]  /*5880*/  MUFU.EX2 R46, R46 ;  /* 0x0000002e002e7308 */ /* 0x000ea20000000800 */
[----:B------:R-:W-:Y:S01]  /*5890*/  PRMT R23, R14, 0x5410, R23 ;  /* 0x000054100e177816 */ /* 0x000fe20000000017 */
[----:B------:R-:W-:Y:S01]  /*58a0*/  FFMA.FTZ R63, R240, UR6, -R141 ;  /* 0x00000006f03f7c23 */ /* 0x000fe2000801088d */
[----:B-1----:R-:W-:Y:S01]  /*58b0*/  F2FP.F16.F32.PACK_AB R11, R3, R50 ;  /* 0x00000032030b723e */ /* 0x002fe200000000ff */
[----:B------:R-:W-:Y:S01]  /*58c0*/  MUFU.EX2 R143, R143 ;  /* 0x0000008f008f7308 */ /* 0x000fe20000000800 */
[----:B------:R-:W-:Y:S01]  /*58d0*/  LOP3.LUT R12, R9, 0xff, RZ, 0xc0, !PT ;  /* 0x000000ff090c7812 */ /* 0x000fe200078ec0ff */
[C---:B------:R-:W-:Y:S01]  /*58e0*/  HMMA.16816.F32 R120, R72.reuse, R118, RZ ;  /* 0x000000764878723c */ /* 0x040fe200000018ff */
[----:B------:R-:W-:Y:S01]  /*58f0*/  SHF.R.U32.HI R17, RZ, 0x8, R17 ;  /* 0x00000008ff117819 */ /* 0x000fe20000011611 */
[----:B------:R-:W-:Y:S01]  /*5900*/  MUFU.EX2 R137, R137 ;  /* 0x0000008900897308 */ /* 0x000fe20000000800 */
[----:B------:R-:W-:Y:S01]  /*5910*/  PRMT R21, R21, 0x5410, R38 ;  /* 0x0000541015157816 */ /* 0x000fe20000000026 */
[----:B------:R-:W-:Y:S01]  /*5920*/  FFMA.FTZ R38, R16, UR6, -R149 ;  /* 0x0000000610267c23 */ /* 0x000fe20008010895 */
[----:B------:R-:W-:Y:S01]  /*5930*/  SHF.R.U32.HI R18, RZ, 0x18, R9 ;  /* 0x00000018ff127819 */ /* 0x000fe20000011609 */
[----:B------:R1:W-:Y:S01]  /*5940*/  MUFU.EX2 R142, R157 ;  /* 0x0000009d008e7308 */ /* 0x0003e20000000800 */
[----:B------:R-:W-:Y:S01]  /*5950*/  LOP3.LUT R25, R25, 0xff, RZ, 0xc0, !PT ;  /* 0x000000ff19197812 */ /* 0x000fe200078ec0ff */
[----:B------:R-:W-:Y:S01]  /*5960*/  HMMA.16816.F32 R104, R72, R102, RZ ;  /* 0x000000664868723c */ /* 0x000fe200000018ff */
[----:B------:R-:W-:Y:S01]  /*5970*/  LOP3.LUT R70, R11, R70, RZ, 0xc0, !PT ;  /* 0x000000460b467212 */ /* 0x000fe200078ec0ff */
[----:B------:R-:W3:Y:S01]  /*5980*/  MUFU.EX2 R38, R38 ;  /* 0x0000002600267308 */ /* 0x000ee20000000800 */
[--C-:B------:R-:W-:Y:S01]  /*5990*/  HSET2.LE.AND R16, R23, R56.reuse, PT ;  /* 0x0000003817107233 */ /* 0x100fe20003803000 */
[----:B------:R-:W-:Y:S01]  /*59a0*/  LDSM.16.MT88.4 R8, [R182+0x6800] ;  /* 0x00680000b608783b */ /* 0x000fe20000004200 */
[----:B------:R-:W-:Y:S01]  /*59b0*/  PRMT R17, R12, 0x5410, R17 ;  /* 0x000054100c117816 */ /* 0x000fe20000000011 */
[----:B------:R-:W5:Y:S01]  /*59c0*/  MUFU.EX2 R144, R144 ;  /* 0x0000009000907308 */ /* 0x000f620000000800 */
[----:B------:R-:W-:Y:S01]  /*59d0*/  F2FP.F16.F32.PACK_AB R27, R41, R42 ;  /* 0x0000002a291b723e */ /* 0x000fe200000000ff */
[----:B------:R-:W-:Y:S01]  /*59e0*/  HMMA.16816.F32 R80, R68, R4, RZ ;  /* 0x000000044450723c */ /* 0x000fe200000018ff */
[----:B------:R-:W-:Y:S01]  /*59f0*/  PRMT R23, R25, 0x5410, R18 ;  /* 0x0000541019177816 */ /* 0x000fe20000000012 */
[----:B------:R-:W5:Y:S01]  /*5a00*/  LDSM.16.MT88.4 R12, [R186+0x6800] ;  /* 0x00680000ba0c783b */ /* 0x000f620000004200 */
[----:B------:R-:W-:Y:S01]  /*5a10*/  LOP3.LUT R246, R19, UR21, R229, 0x96, !PT ;  /* 0x0000001513f67c12 */ /* 0x000fe2000f8e96e5 */
[----:B------:R-:W-:Y:S01]  /*5a20*/  MUFU.EX2 R139, R139 ;  /* 0x0000008b008b7308 */ /* 0x000fe20000000800 */
[----:B------:R-:W-:Y:S01]  /*5a30*/  LOP3.LUT R18, R27, R16, RZ, 0xc0, !PT ;  /* 0x000000101b127212 */ /* 0x000fe200078ec0ff */
[----:B------:R-:W-:Y:S01]  /*5a40*/  FFMA.FTZ R165, R156, UR6, -R149 ;  /* 0x000000069ca57c23 */ /* 0x000fe20008010895 */
[--C-:B------:R-:W-:Y:S01]  /*5a50*/  HSET2.LE.AND R16, R17, R56.reuse, PT ;  /* 0x0000003811107233 */ /* 0x100fe20003803000 */
[----:B------:R-:W-:Y:S01]  /*5a60*/  IMAD.WIDE.U32 R246, R246, -0x326172a9, RZ ;  /* 0xcd9e8d57f6f67825 */ /* 0x000fe200078e00ff */
[--C-:B------:R-:W-:Y:S01]  /*5a70*/  HSET2.LE.AND R17, R23, R56.reuse, PT ;  /* 0x0000003817117233 */ /* 0x100fe20003803000 */
[----:B------:R-:W-:Y:S01]  /*5a80*/  HMMA.16816.F32 R88, R72, R86, RZ ;  /* 0x000000564858723c */ /* 0x000fe200000018ff */
[----:B----4-:R-:W-:Y:S01]  /*5a90*/  F2FP.F16.F32.PACK_AB R4, R57, R54 ;  /* 0x000000363904723e */ /* 0x010fe200000000ff */
[----:B------:R-:W-:Y:S01]  /*5aa0*/  MUFU.EX2 R63, R63 ;  /* 0x0000003f003f7308 */ /* 0x000fe20000000800 */
[----:B--2---:R-:W-:Y:S01]  /*5ab0*/  F2FP.F16.F32.PACK_AB R5, R46, R49 ;  /* 0x000000312e05723e */ /* 0x004fe200000000ff */
[----:B-1----:R-:W-:Y:S01]  /*5ac0*/  FFMA.FTZ R157, R154, UR6, -R155 ;  /* 0x000000069a9d7c23 */ /* 0x002fe2000801089b */
[----:B------:R-:W-:Y:S01]  /*5ad0*/  LOP3.LUT R17, R4, R17, RZ, 0xc0, !PT ;  /* 0x0000001104117212 */ /* 0x000fe200078ec0ff */
[----:B------:R-:W-:Y:S01]  /*5ae0*/  MUFU.EX2 R154, R165 ;  /* 0x000000a5009a7308 */ /* 0x000fe20000000800 */
[----:B------:R-:W-:Y:S01]  /*5af0*/  LOP3.LUT R4, R236, UR4, R247, 0x96, !PT ;  /* 0x00000004ec047c12 */ /* 0x000fe2000f8e96f7 */
[C---:B------:R-:W-:Y:S01]  /*5b00*/  HMMA.16816.F32 R128, R68.reuse, R116, RZ ;  /* 0x000000744480723c */ /* 0x040fe200000018ff */
[----:B------:R-:W-:Y:S01]  /*5b10*/  LOP3.LUT R245, R246, UR8, R207, 0x96, !PT ;  /* 0x00000008f6f57c12 */ /* 0x000fe2000f8e96cf */
[--C-:B------:R-:W-:Y:S01]  /*5b20*/  FFMA.FTZ R159, R24, UR6, -R149.reuse ;  /* 0x00000006189f7c23 */ /* 0x100fe20008010895 */
[----:B------:R-:W-:Y:S01]  /*5b30*/  LOP3.LUT R21, R21, 0xff00ff, RZ, 0xc0, !PT ;  /* 0x00ff00ff15157812 */ /* 0x000fe200078ec0ff */
[----:B------:R-:W-:Y:S01]  /*5b40*/  FFMA.FTZ R156, R26, UR6, -R149 ;  /* 0x000000061a9c7c23 */ /* 0x000fe20008010895 */
[----:B------:R-:W-:Y:S01]  /*5b50*/  LOP3.LUT R16, R5, R16, RZ, 0xc0, !PT ;  /* 0x0000001005107212 */ /* 0x000fe200078ec0ff */
[----:B------:R-:W-:Y:S01]  /*5b60*/  IMAD.WIDE.U32 R4, R4, -0x2daee0ad, RZ ;  /* 0xd2511f5304047825 */ /* 0x000fe200078e00ff */
[----:B---3--:R-:W-:Y:S01]  /*5b70*/  F2FP.F16.F32.PACK_AB R64, R38, R47 ;  /* 0x0000002f2640723e */ /* 0x008fe200000000ff */
[C---:B------:R-:W-:Y:S01]  /*5b80*/  HMMA.16816.F32 R112, R68.reuse, R100, RZ ;  /* 0x000000644470723c */ /* 0x040fe200000018ff */
[----:B------:R-:W-:Y:S01]  /*5b90*/  HSET2.LE.AND R19, R21, R56, PT ;  /* 0x0000003815137233 */ /* 0x000fe20003803000 */
[----:B------:R-:W-:Y:S01]  /*5ba0*/  MUFU.EX2 R157, R157 ;  /* 0x0000009d009d7308 */ /* 0x000fe20000000800 */
[----:B------:R-:W-:Y:S01]  /*5bb0*/  LOP3.LUT R21, R208, UR12, R5, 0x96, !PT ;  /* 0x0000000cd0157c12 */ /* 0x000fe2000f8e9605 */
[----:B------:R-:W-:Y:S01]  /*5bc0*/  FFMA.FTZ R158, R158, UR6, -R61 ;  /* 0x000000069e9e7c23 */ /* 0x000fe2000801083d */
[----:B------:R-:W-:Y:S01]  /*5bd0*/  F2FP.F16.F32.PACK_AB R178, R142, R137 ;  /* 0x000000898eb2723e */ /* 0x000fe200000000ff */
[----:B------:R-:W-:Y:S01]  /*5be0*/  MUFU.EX2 R159, R159 ;  /* 0x0000009f009f7308 */ /* 0x000fe20000000800 */
[----:B------:R-:W-:Y:S01]  /*5bf0*/  LOP3.LUT R19, R64, R19, RZ, 0xc0, !PT ;  /* 0x0000001340137212 */ /* 0x000fe200078ec0ff */
[C---:B------:R-:W-:Y:S01]  /*5c00*/  HMMA.16816.F32 R96, R68.reuse, R84, RZ ;  /* 0x000000544460723c */ /* 0x040fe200000018ff */
[----:B------:R-:W-:Y:S01]  /*5c10*/  FFMA.FTZ R64, R230, UR6, -R141 ;  /* 0x00000006e6407c23 */ /* 0x000fe2000801088d */
[----:B------:R-:W-:Y:S01]  /*5c20*/  LOP3.LUT R240, R246, UR8, R221, 0x96, !PT ;  /* 0x00000008f6f07c12 */ /* 0x000fe2000f8e96dd */
[----:B------:R-:W-:Y:S01]  /*5c30*/  MUFU.EX2 R156, R156 ;  /* 0x0000009c009c7308 */ /* 0x000fe20000000800 */
[----:B------:R-:W-:Y:S01]  /*5c40*/  FFMA.FTZ R225, R153, UR6, -R155 ;  /* 0x0000000699e17c23 */ /* 0x000fe2000801089b */
[--C-:B------:R-:W-:Y:S01]  /*5c50*/  FFMA.FTZ R223, R148, UR6, -R149.reuse ;  /* 0x0000000694df7c23 */ /* 0x100fe20008010895 */
[----:B------:R-:W-:Y:S01]  /*5c60*/  FFMA.FTZ R147, R147, UR6, -R149 ;  /* 0x0000000693937c23 */ /* 0x000fe20008010895 */
[----:B------:R-:W-:Y:S01]  /*5c70*/  MUFU.EX2 R64, R64 ;  /* 0x0000004000407308 */ /* 0x000fe20000000800 */
[----:B------:R-:W-:Y:S01]  /*5c80*/  HMMA.16816.F32 R116, R68, R118, RZ ;  /* 0x000000764474723c */ /* 0x000fe200000018ff */
[----:B------:R-:W-:-:S04]  /*5c90*/  IMAD.WIDE.U32 R240, R240, -0x2daee0ad, RZ ;  /* 0xd2511f53f0f07825 */ /* 0x000fc800078e00ff */
        /* <DEDUP_REMOVED lines=9> */
[----:B------:R-:W-:Y:S01]  /*5d30*/  FADD.FTZ R37, R37, R44 ;  /* 0x0000002c25257221 */ /* 0x000fe20000010000 */
[----:B------:R-:W-:Y:S01]  /*5d40*/  FADD.FTZ R2, R2, R45 ;  /* 0x0000002d02027221 */ /* 0x000fe20000010000 */
[----:B------:R-:W-:Y:S01]  /*5d50*/  FADD.FTZ R50, R3, R50 ;  /* 0x0000003203327221 */ /* 0x000fe20000010000 */
[----:B------:R-:W-:Y:S01]  /*5d60*/  FADD.FTZ R0, R0, R51 ;  /* 0x0000003300007221 */ /* 0x000fe20000010000 */
[----:B------:R-:W-:Y:S01]  /*5d70*/  FADD.FTZ R36, R36, R37 ;  /* 0x0000002524247221 */ /* 0x000fe20000010000 */
[----:B------:R-:W-:Y:S01]  /*5d80*/  HMMA.16816.F32 R84, R68, R86, RZ ;  /* 0x000000564454723c */ /* 0x000fe200000018ff */
[----:B------:R-:W-:Y:S01]  /*5d90*/  FADD.FTZ R39, R39, R2 ;  /* 0x0000000227277221 */ /* 0x000fe20000010000 */
[--C-:B------:R-:W-:Y:S01]  /*5da0*/  FFMA.FTZ R66, R66, UR6, -R61.reuse ;  /* 0x0000000642427c23 */ /* 0x100fe2000801083d */
[----:B------:R-:W-:Y:S01]  /*5db0*/  FADD.FTZ R49, R49, R36 ;  /* 0x0000002431317221 */ /* 0x000fe20000010000 */
[----:B------:R-:W-:Y:S01]  /*5dc0*/  FFMA.FTZ R140, R140, UR6, -R61 ;  /* 0x000000068c8c7c23 */ /* 0x000fe2000801083d */
[----:B------:R-:W-:Y:S01]  /*5dd0*/  FADD.FTZ R54, R54, R39 ;  /* 0x0000002736367221 */ /* 0x000fe20000010000 */
[----:B------:R-:W-:Y:S01]  /*5de0*/  ISETP.GT.U32.AND P0, PT, R132, R197, PT ;  /* 0x000000c58400720c */ /* 0x000fe20003f04070 */
[----:B------:R-:W-:Y:S01]  /*5df0*/  FADD.FTZ R49, R46, R49 ;  /* 0x000000312e317221 */ /* 0x000fe20000010000 */
[----:B------:R-:W-:Y:S01]  /*5e00*/  HMMA.16816.F32 R72, R72, R6, RZ ;  /* 0x000000064848723c */ /* 0x000fe200000018ff */
[----:B------:R-:W-:Y:S01]  /*5e10*/  FADD.FTZ R54, R57, R54 ;  /* 0x0000003639367221 */ /* 0x000fe20000010000 */
[----:B------:R-:W-:Y:S01]  /*5e20*/  MUFU.EX2 R66, R66 ;  /* 0x0000004200427308 */ /* 0x000fe20000000800 */
[----:B------:R-:W-:-:S02]  /*5e30*/  FADD.FTZ R42, R42, R49 ;  /* 0x000000312a2a7221 */ /* 0x000fc40000010000 */
[----:B------:R-:W-:Y:S02]  /*5e40*/  FADD.FTZ R47, R47, R54 ;  /* 0x000000362f2f7221 */ /* 0x000fe40000010000 */
[----:B------:R-:W-:Y:S01]  /*5e50*/  FADD.FTZ R41, R41, R42 ;  /* 0x0000002a29297221 */ /* 0x000fe20000010000 */
[----:B------:R-:W-:Y:S01]  /*5e60*/  HMMA.16816.F32 R68, R68, R6, RZ ;  /* 0x000000064444723c */ /* 0x000fe200000018ff */
[----:B------:R-:W-:Y:S01]  /*5e70*/  LOP3.LUT R6, R244, UR23, R249, 0x96, !PT ;  /* 0x00000017f4067c12 */ /* 0x000fe2000f8e96f9 */
[----:B------:R-:W-:-:S04]  /*5e80*/  IMAD.WIDE.U32 R244, R245, -0x2daee0ad, RZ ;  /* 0xd2511f53f5f47825 */ /* 0x000fc800078e00ff */
[----:B------:R-:W-:Y:S01]  /*5e90*/  FADD.FTZ R38, R38, R47 ;  /* 0x0000002f26267221 */ /* 0x000fe20000010000 */
[----:B------:R-:W-:Y:S01]  /*5ea0*/  IMAD.WIDE.U32 R6, R6, -0x2daee0ad, RZ ;  /* 0xd2511f5306067825 */ /* 0x000fe200078e00ff */
[----:B------:R-:W-:Y:S01]  /*5eb0*/  LOP3.LUT R175, R4, UR11, R245, 0x96, !PT ;  /* 0x0000000b04af7c12 */ /* 0x000fe2000f8e96f5 */
[C---:B-----5:R-:W-:Y:S02]  /*5ec0*/  HMMA.16816.F32 R124, R16.reuse, R12, R124 ;  /* 0x0000000c107c723c */ /* 0x060fe4000000187c */
[----:B------:R-:W-:Y:S01]  /*5ed0*/  IMAD.MOV.U32 R212, RZ, RZ, R6 ;  /* 0x000000ffffd47224 */ /* 0x000fe200078e0006 */
[----:B------:R-:W-:Y:S01]  /*5ee0*/  LOP3.LUT R4, R62, UR7, R7, 0x96, !PT ;  /* 0x000000073e047c12 */ /* 0x000fe2000f8e9607 */
[----:B------:R-:W-:Y:S01]  /*5ef0*/  FFMA.FTZ R62, R242, UR6, -R141 ;  /* 0x00000006f23e7c23 */ /* 0x000fe2000801088d */
[C---:B------:R-:W-:Y:S02]  /*5f00*/  PRMT R5, R6.reuse, 0x7773, RZ ;  /* 0x0000777306057816 */ /* 0x040fe400000000ff */
[----:B------:R-:W-:Y:S01]  /*5f10*/  PRMT R230, R6, 0x7772, RZ ;  /* 0x0000777206e67816 */ /* 0x000fe200000000ff */
[----:B------:R-:W-:Y:S01]  /*5f20*/  HMMA.16816.F32 R108, R16, R8, R108 ;  /* 0x00000008106c723c */ /* 0x000fe2000000186c */
[----:B------:R-:W-:Y:S01]  /*5f30*/  PRMT R27, R4, 0x7632, R27 ;  /* 0x00007632041b7816 */ /* 0x000fe2000000001b */
[----:B------:R-:W1:Y:S01]  /*5f40*/  MUFU.EX2 R62, R62 ;  /* 0x0000003e003e7308 */ /* 0x000e620000000800 */
[----:B------:R-:W-:-:S02]  /*5f50*/  PRMT R6, R6, 0x7771, RZ ;  /* 0x0000777106067816 */ /* 0x000fc400000000ff */
[----:B------:R-:W-:Y:S02]  /*5f60*/  LOP3.LUT R7, R212, 0xff, RZ, 0xc0, !PT ;  /* 0x000000ffd4077812 */ /* 0x000fe400078ec0ff */
[----:B------:R-:W-:Y:S01]  /*5f70*/  PRMT R5, R230, 0x5410, R5 ;  /* 0x00005410e6057816 */ /* 0x000fe20000000005 */
[C---:B------:R-:W-:Y:S01]  /*5f80*/  HMMA.16816.F32 R92, R16.reuse, R32, R92 ;  /* 0x00000020105c723c */ /* 0x040fe2000000185c */
[C---:B------:R-:W-:Y:S02]  /*5f90*/  LOP3.LUT R25, R4.reuse, 0xffff, RZ, 0xc0, !PT ;  /* 0x0000ffff04197812 */ /* 0x040fe400078ec0ff */
[----:B------:R-:W-:Y:S02]  /*5fa0*/  LOP3.LUT R23, R4, 0xff, RZ, 0xc0, !PT ;  /* 0x000000ff04177812 */ /* 0x000fe400078ec0ff */
[----:B------:R-:W-:Y:S02]  /*5fb0*/  SHF.R.U32.HI R4, RZ, 0x18, R4 ;  /* 0x00000018ff047819 */ /* 0x000fe40000011604 */
[----:B------:R-:W-:Y:S01]  /*5fc0*/  LOP3.LUT R27, R27, 0xff, RZ, 0xc0, !PT ;  /* 0x000000ff1b1b7812 */ /* 0x000fe200078ec0ff */
[----:B------:R-:W-:Y:S01]  /*5fd0*/  HMMA.16816.F32 R76, R16, R28, R76 ;  /* 0x0000001c104c723c */ /* 0x000fe2000000184c */
[----:B------:R-:W-:-:S02]  /*5fe0*/  PRMT R7, R7, 0x5410, R6 ;  /* 0x0000541007077816 */ /* 0x000fc40000000006 */
[----:B------:R-:W-:Y:S02]  /*5ff0*/  LOP3.LUT R5, R5, 0xff00ff, RZ, 0xc0, !PT ;  /* 0x00ff00ff05057812 */ /* 0x000fe400078ec0ff */
[----:B------:R-:W-:Y:S02]  /*6000*/  PRMT R27, R27, 0x5410, R4 ;  /* 0x000054101b1b7816 */ /* 0x000fe40000000004 */
[----:B------:R-:W-:Y:S01]  /*6010*/  SHF.R.U32.HI R174, RZ, 0x8, R25 ;  /* 0x00000008ffae7819 */ /* 0x000fe20000011619 */
[----:B------:R-:W-:Y:S01]  /*6020*/  HMMA.16816.F32 R120, R16, R14, R120 ;  /* 0x0000000e1078723c */ /* 0x000fe20000001878 */
[--C-:B------:R-:W-:Y:S02]  /*6030*/  HSET2.LE.AND R6, R7, R56.reuse, PT ;  /* 0x0000003807067233 */ /* 0x100fe40003803000 */
[----:B------:R-:W-:Y:S02]  /*6040*/  HSET2.LE.AND R7, R5, R56, PT ;  /* 0x0000003805077233 */ /* 0x000fe40003803000 */
[----:B------:R-:W-:-:S02]  /*6050*/  PRMT R23, R23, 0x5410, R174 ;  /* 0x0000541017177816 */ /* 0x000fc400000000ae */
[----:B------:R-:W-:Y:S01]  /*6060*/  HSET2.LE.AND R5, R27, R56, PT ;  /* 0x000000381b057233 */ /* 0x000fe20003803000 */
[----:B------:R-:W-:Y:S01]  /*6070*/  HMMA.16816.F32 R104, R16, R10, R104 ;  /* 0x0000000a1068723c */ /* 0x000fe20000001868 */
[----:B------:R-:W-:Y:S01]  /*6080*/  F2FP.F16.F32.PACK_AB R174, R144, R143 ;  /* 0x0000008f90ae723e */ /* 0x000fe200000000ff */
[----:B------:R-:W-:Y:S01]  /*6090*/  FADD.FTZ R143, R143, R0 ;  /* 0x000000008f8f7221 */ /* 0x000fe20000010000 */
[----:B------:R-:W-:Y:S01]  /*60a0*/  LOP3.LUT R7, R178, R7, RZ, 0xc0, !PT ;  /* 0x00000007b2077212 */ /* 0x000fe200078ec0ff */
[----:B------:R-:W-:Y:S01]  /*60b0*/  IMAD.WIDE.U32 R178, R21, -0x326172a9, RZ ;  /* 0xcd9e8d5715b27825 */ /* 0x000fe200078e00ff */
[----:B------:R-:W-:-:S03]  /*60c0*/  LOP3.LUT R5, R174, R5, RZ, 0xc0, !PT ;  /* 0x00000005ae057212 */ /* 0x000fc600078ec0ff */
[----:B------:R-:W-:Y:S01]  /*60d0*/  FADD.FTZ R144, R144, R143 ;  /* 0x0000008f90907221 */ /* 0x000fe20000010000 */
[----:B------:R-:W-:Y:S01]  /*60e0*/  HSET2.LE.AND R4, R23, R56, PT ;  /* 0x0000003817047233 */ /* 0x000fe20003803000 */
[----:B------:R-:W-:Y:S01]  /*60f0*/  IMAD.WIDE.U32 R174, R175, -0x326172a9, RZ ;  /* 0xcd9e8d57afae7825 */ /* 0x000fe200078e00ff */
[----:B-1----:R-:W-:Y:S01]  /*6100*/  F2FP.F16.F32.PACK_AB R23, R62, R63 ;  /* 0x0000003f3e17723e */ /* 0x002fe200000000ff */
[C---:B------:R-:W-:Y:S01]  /*6110*/  HMMA.16816.F32 R88, R16.reuse, R34, R88 ;  /* 0x000000221058723c */ /* 0x040fe20000001858 */
[C---:B------:R-:W-:Y:S01]  /*6120*/  F2FP.F16.F32.PACK_AB R25, R64.reuse, R139 ;  /* 0x0000008b4019723e */ /* 0x040fe200000000ff */
[----:B------:R-:W-:Y:S01]  /*6130*/  FADD.FTZ R139, R139, R50 ;  /* 0x000000328b8b7221 */ /* 0x000fe20000010000 */
[----:B------:R-:W-:Y:S01]  /*6140*/  LOP3.LUT R6, R23, R6, RZ, 0xc0, !PT ;  /* 0x0000000617067212 */ /* 0x000fe200078ec0ff */
[----:B------:R-:W-:Y:S01]  /*6150*/  FADD.FTZ R137, R137, R144 ;  /* 0x0000009089897221 */ /* 0x000fe20000010000 */
[----:B------:R-:W-:Y:S01]  /*6160*/  LOP3.LUT R4, R25, R4, RZ, 0xc0, !PT ;  /* 0x0000000419047212 */ /* 0x000fe200078ec0ff */
[----:B------:R-:W-:Y:S01]  /*6170*/  FADD.FTZ R64, R64, R139 ;  /* 0x0000008b40407221 */ /* 0x000fe20000010000 */
[----:B------:R-:W-:Y:S01]  /*6180*/  LOP3.LUT R178, R178, UR24, R175, 0x96, !PT ;  /* 0x00000018b2b27c12 */ /* 0x000fe2000f8e96af */
[----:B------:R-:W-:Y:S01]  /*6190*/  HMMA.16816.F32 R72, R16, R30, R72 ;  /* 0x0000001e1048723c */ /* 0x000fe20000001848 */
[----:B------:R-:W-:Y:S01]  /*61a0*/  LOP3.LUT R17, R238, UR4, R247, 0x96, !PT ;  /* 0x00000004ee117c12 */ /* 0x000fe2000f8e96f7 */
[----:B------:R-:W-:Y:S01]  /*61b0*/  FADD.FTZ R63, R63, R64 ;  /* 0x000000403f3f7221 */ /* 0x000fe20000010000 */
[----:B------:R-:W-:Y:S01]  /*61c0*/  LOP3.LUT R16, R206, UR25, R179, 0x96, !PT ;  /* 0x00000019ce107c12 */ /* 0x000fe2000f8e96b3 */
[----:B------:R-:W-:-:S04]  /*61d0*/  IMAD.WIDE.U32 R178, R178, -0x2daee0ad, RZ ;  /* 0xd2511f53b2b27825 */ /* 0x000fc800078e00ff */
[----:B------:R-:W-:Y:S01]  /*61e0*/  FADD.FTZ R137, R142, R137 ;  /* 0x000000898e897221 */ /* 0x000fe20000010000 */
[----:B------:R-:W-:Y:S01]  /*61f0*/  FADD.FTZ R63, R62, R63 ;  /* 0x0000003f3e3f7221 */ /* 0x000fe20000010000 */
[----:B------:R-:W-:Y:S01]  /*6200*/  IMAD.WIDE.U32 R212, R17, -0x2daee0ad, RZ ;  /* 0xd2511f5311d47825 */ /* 0x000fe200078e00ff */
[C---:B------:R-:W-:Y:S03]  /*6210*/  HMMA.16816.F32 R128, R4.reuse, R12, R128 ;  /* 0x0000000c0480723c */ /* 0x040fe60000001880 */
[----:B------:R-:W-:Y:S01]  /*6220*/  IMAD.WIDE.U32 R16, R16, -0x2daee0ad, RZ ;  /* 0xd2511f5310107825 */ /* 0x000fe200078e00ff */
[----:B------:R-:W-:Y:S02]  /*6230*/  LOP3.LUT R12, R226, UR12, R213, 0x96, !PT ;  /* 0x0000000ce20c7c12 */ /* 0x000fe4000f8e96d5 */
[----:B------:R-:W-:Y:S02]  /*6240*/  LOP3.LUT R212, R212, UR11, R241, 0x96, !PT ;  /* 0x0000000bd4d47c12 */ /* 0x000fe4000f8e96f1 */
[----:B------:R-:W-:Y:S01]  /*6250*/  HMMA.16816.F32 R112, R4, R8, R112 ;  /* 0x000000080470723c */ /* 0x000fe20000001870 */
[----:B------:R-:W-:Y:S01]  /*6260*/  LOP3.LUT R8, R16, UR9, R179, 0x96, !PT ;  /* 0x0000000910087c12 */ /* 0x000fe2000f8e96b3 */
[----:B------:R-:W-:Y:S01]  /*6270*/  IMAD.WIDE.U32 R12, R12, -0x326172a9, RZ ;  /* 0xcd9e8d570c0c7825 */ /* 0x000fe200078e00ff */
[----:B------:R-:W-:-:S03]  /*6280*/  LOP3.LUT R230, R244, UR10, R17, 0x96, !PT ;  /* 0x0000000af4e67c12 */ /* 0x000fc6000f8e9611 */
[----:B------:R-:W-:Y:S01]  /*6290*/  IMAD.WIDE.U32 R212, R212, -0x326172a9, RZ ;  /* 0xcd9e8d57d4d47825 */ /* 0x000fe200078e00ff */
[----:B------:R-:W-:Y:S01]  /*62a0*/  LOP3.LUT R25, R220, UR25, R13, 0x96, !PT ;  /* 0x00000019dc197c12 */ /* 0x000fe2000f8e960d */
[----:B------:R-:W-:Y:S02]  /*62b0*/  HMMA.16816.F32 R96, R4, R32, R96 ;  /* 0x000000200460723c */ /* 0x000fe40000001860 */
[----:B------:R-:W-:Y:S01]  /*62c0*/  FFMA.FTZ R33, R20, UR6, -R149 ;  /* 0x0000000614217c23 */ /* 0x000fe20008010895 */
[----:B------:R-:W-:Y:S01]  /*62d0*/  IMAD.WIDE.U32 R16, R8, -0x326172a9, RZ ;  /* 0xcd9e8d5708107825 */ /* 0x000fe200078e00ff */
[----:B------:R-:W-:-:S03]  /*62e0*/  LOP3.LUT R177, R12, UR24, R213, 0x96, !PT ;  /* 0x000000180cb17c12 */ /* 0x000fc6000f8e96d5 */
[----:B------:R-:W-:Y:S01]  /*62f0*/  FFMA.FTZ R32, R22, UR6, -R155 ;  /* 0x0000000616207c23 */ /* 0x000fe2000801089b */
[----:B------:R-:W-:Y:S01]  /*6300*/  IMAD.WIDE.U32 R230, R230, -0x326172a9, RZ ;  /* 0xcd9e8d57e6e67825 */ /* 0x000fe200078e00ff */
[C---:B------:R-:W-:Y:S01]  /*6310*/  PRMT R13, R16.reuse, 0x7773, RZ ;  /* 0x00007773100d7816 */ /* 0x040fe200000000ff */
[----:B------:R-:W1:Y:S01]  /*6320*/  MUFU.EX2 R33, R33 ;  /* 0x0000002100217308 */ /* 0x000e620000000800 */
[----:B------:R-:W-:Y:S01]  /*6330*/  PRMT R8, R16, 0x7772, RZ ;  /* 0x0000777210087816 */ /* 0x000fe200000000ff */
[----:B------:R-:W-:Y:S01]  /*6340*/  IMAD.MOV.U32 R12, RZ, RZ, R16 ;  /* 0x000000ffff0c7224 */ /* 0x000fe200078e0010 */
[----:B------:R-:W-:Y:S01]  /*6350*/  LOP3.LUT R9, R230, UR22, R17, 0x96, !PT ;  /* 0x00000016e6097c12 */ /* 0x000fe2000f8e9611 */
[----:B------:R-:W2:Y:S01]  /*6360*/  MUFU.EX2 R32, R32 ;  /* 0x0000002000207308 */ /* 0x000ea20000000800 */
[----:B------:R-:W-:Y:S01]  /*6370*/  PRMT R27, R16, 0x7771, RZ ;  /* 0x00007771101b7816 */ /* 0x000fe200000000ff */
[----:B------:R-:W-:Y:S01]  /*6380*/  HMMA.16816.F32 R100, R4, R10, R100 ;  /* 0x0000000a0464723c */ /* 0x000fe20000001864 */
[----:B------:R-:W-:Y:S01]  /*6390*/  LOP3.LUT R12, R12, 0xff, RZ, 0xc0, !PT ;  /* 0x000000ff0c0c7812 */ /* 0x000fe200078ec0ff */
[----:B------:R-:W-:Y:S01]  /*63a0*/  LDSM.16.MT88.4 R20, [R186+0x7000] ;  /* 0x00700000ba14783b */ /* 0x000fe20000004200 */
[----:B------:R-:W-:-:S02]  /*63b0*/  PRMT R8, R8, 0x5410, R13 ;  /* 0x0000541008087816 */ /* 0x000fc4000000000d */
[C---:B------:R-:W-:Y:S02]  /*63c0*/  LOP3.LUT R16, R9.reuse, 0xffff, RZ, 0xc0, !PT ;  /* 0x0000ffff09107812 */ /* 0x040fe400078ec0ff */
[----:B------:R-:W-:Y:S01]  /*63d0*/  PRMT R27, R12, 0x5410, R27 ;  /* 0x000054100c1b7816 */ /* 0x000fe2000000001b */
[C---:B------:R-:W-:Y:S01]  /*63e0*/  HMMA.16816.F32 R80, R4.reuse, R28, R80 ;  /* 0x0000001c0450723c */ /* 0x040fe20000001850 */
[----:B------:R-:W-:Y:S01]  /*63f0*/  LOP3.LUT R11, R8, 0xff00ff, RZ, 0xc0, !PT ;  /* 0x00ff00ff080b7812 */ /* 0x000fe200078ec0ff */
[--C-:B------:R-:W-:Y:S01]  /*6400*/  FFMA.FTZ R28, R214, UR6, -R155.reuse ;  /* 0x00000006d61c7c23 */ /* 0x100fe2000801089b */
[----:B------:R-:W-:Y:S01]  /*6410*/  LOP3.LUT R161, R9, 0xff, RZ, 0xc0, !PT ;  /* 0x000000ff09a17812 */ /* 0x000fe200078ec0ff */
[----:B------:R-:W-:Y:S01]  /*6420*/  FFMA.FTZ R29, R176, UR6, -R155 ;  /* 0x00000006b01d7c23 */ /* 0x000fe2000801089b */
[----:B------:R-:W-:Y:S01]  /*6430*/  SHF.R.U32.HI R16, RZ, 0x8, R16 ;  /* 0x00000008ff107819 */ /* 0x000fe20000011610 */
[----:B------:R-:W-:Y:S01]  /*6440*/  IMAD.WIDE.U32 R214, R25, -0x2daee0ad, RZ ;  /* 0xd2511f5319d67825 */ /* 0x000fe200078e00ff */
[----:B------:R-:W-:Y:S01]  /*6450*/  PRMT R10, R9, 0x7632, R10 ;  /* 0x00007632090a7816 */ /* 0x000fe2000000000a */
[----:B------:R-:W-:Y:S01]  /*6460*/  MUFU.EX2 R28, R28 ;  /* 0x0000001c001c7308 */ /* 0x000fe20000000800 */
[--C-:B------:R-:W-:Y:S01]  /*6470*/  HSET2.LE.AND R26, R27, R56.reuse, PT ;  /* 0x000000381b1a7233 */ /* 0x100fe20003803000 */
[C---:B------:R-:W-:Y:S01]  /*6480*/  HMMA.16816.F32 R84, R4.reuse, R34, R84 ;  /* 0x000000220454723c */ /* 0x040fe20000001854 */
[----:B------:R-:W-:Y:S01]  /*6490*/  HSET2.LE.AND R27, R11, R56, PT ;  /* 0x000000380b1b7233 */ /* 0x000fe20003803000 */
[----:B------:R-:W3:Y:S01]  /*64a0*/  MUFU.EX2 R29, R29 ;  /* 0x0000001d001d7308 */ /* 0x000ee20000000800 */
[----:B------:R-:W-:Y:S01]  /*64b0*/  PRMT R161, R161, 0x5410, R16 ;  /* 0x00005410a1a17816 */ /* 0x000fe20000000010 */
[----:B------:R-:W-:Y:S01]  /*64c0*/  IMAD.WIDE.U32 R176, R177, -0x2daee0ad, RZ ;  /* 0xd2511f53b1b07825 */ /* 0x000fe200078e00ff */
[----:B-1----:R-:W-:Y:S01]  /*64d0*/  F2FP.F16.F32.PACK_AB R24, R154, R33 ;  /* 0x000000219a18723e */ /* 0x002fe200000000ff */
[----:B------:R-:W1:Y:S01]  /*64e0*/  LDSM.16.MT88.4 R16, [R182+0x7000] ;  /* 0x00700000b610783b */ /* 0x000e620000004200 */
[----:B------:R-:W-:Y:S01]  /*64f0*/  SHF.R.U32.HI R163, RZ, 0x18, R9 ;  /* 0x00000018ffa37819 */ /* 0x000fe20000011609 */
[----:B------:R-:W-:Y:S01]  /*6500*/  HMMA.16816.F32 R116, R4, R14, R116 ;  /* 0x0000000e0474723c */ /* 0x000fe20000001874 */
[----:B------:R-:W-:Y:S01]  /*6510*/  LOP3.LUT R8, R10, 0xff, RZ, 0xc0, !PT ;  /* 0x000000ff0a087812 */ /* 0x000fe200078ec0ff */
[----:B------:R-:W4:Y:S01]  /*6520*/  LDSM.16.MT88.4 R12, [R181+0x7000] ;  /* 0x00700000b50c783b */ /* 0x000f220000004200 */
[----:B------:R-:W-:-:S02]  /*6530*/  LOP3.LUT R27, R24, R27, RZ, 0xc0, !PT ;  /* 0x0000001b181b7212 */ /* 0x000fc400078ec0ff */
[----:B------:R-:W-:Y:S02]  /*6540*/  PRMT R163, R8, 0x5410, R163 ;  /* 0x0000541008a37816 */ /* 0x000fe400000000a3 */
[--C-:B------:R-:W-:Y:S01]  /*6550*/  HSET2.LE.AND R24, R161, R56.reuse, PT ;  /* 0x00000038a1187233 */ /* 0x100fe20003803000 */
[----:B------:R-:W-:Y:S01]  /*6560*/  HMMA.16816.F32 R68, R4, R30, R68 ;  /* 0x0000001e0444723c */ /* 0x000fe20000001844 */
[----:B--2---:R-:W-:Y:S01]  /*6570*/  F2FP.F16.F32.PACK_AB R35, R157, R32 ;  /* 0x000000209d23723e */ /* 0x004fe200000000ff */
[--C-:B------:R-:W-:Y:S01]  /*6580*/  FFMA.FTZ R31, R164, UR6, -R141.reuse ;  /* 0x00000006a41f7c23 */ /* 0x100fe2000801088d */
[--C-:B------:R-:W-:Y:S01]  /*6590*/  HSET2.LE.AND R25, R163, R56.reuse, PT ;  /* 0x00000038a3197233 */ /* 0x100fe20003803000 */
[----:B------:R-:W-:Y:S01]  /*65a0*/  FFMA.FTZ R30, R166, UR6, -R141 ;  /* 0x00000006a61e7c23 */ /* 0x000fe2000801088d */
[----:B------:R-:W-:Y:S01]  /*65b0*/  LOP3.LUT R24, R35, R24, RZ, 0xc0, !PT ;  /* 0x0000001823187212 */ /* 0x000fe200078ec0ff */
[--C-:B------:R-:W-:Y:S01]  /*65c0*/  FFMA.FTZ R166, R160, UR6, -R61.reuse ;  /* 0x00000006a0a67c23 */ /* 0x100fe2000801083d */
[----:B------:R-:W-:Y:S01]  /*65d0*/  F2FP.F16.F32.PACK_AB R34, R156, R159 ;  /* 0x0000009f9c22723e */ /* 0x000fe200000000ff */
[----:B------:R-:W-:Y:S01]  /*65e0*/  FFMA.FTZ R160, R162, UR6, -R61 ;  /* 0x00000006a2a07c23 */ /* 0x000fe2000801083d */
[----:B------:R-:W-:Y:S01]  /*65f0*/  LOP3.LUT R35, R214, UR9, R177, 0x96, !PT ;  /* 0x00000009d6237c12 */ /* 0x000fe2000f8e96b1 */
[----:B------:R-:W-:Y:S01]  /*6600*/  FFMA.FTZ R161, R172, UR6, -R61 ;  /* 0x00000006aca17c23 */ /* 0x000fe2000801083d */
[----:B------:R-:W-:Y:S01]  /*6610*/  LOP3.LUT R25, R34, R25, RZ, 0xc0, !PT ;  /* 0x0000001922197212 */ /* 0x000fe200078ec0ff */
[----:B------:R-:W-:Y:S01]  /*6620*/  MUFU.EX2 R30, R30 ;  /* 0x0000001e001e7308 */ /* 0x000fe20000000800 */
[----:B------:R-:W-:Y:S01]  /*6630*/  LOP3.LUT R214, R240, UR10, R215, 0x96, !PT ;  /* 0x0000000af0d67c12 */ /* 0x000fe2000f8e96d7 */
[----:B------:R-:W-:Y:S01]  /*6640*/  IMAD.WIDE.U32 R34, R35, -0x326172a9, RZ ;  /* 0xcd9e8d5723227825 */ /* 0x000fe200078e00ff */
[----:B---3--:R-:W-:Y:S01]  /*6650*/  F2FP.F16.F32.PACK_AB R9, R29, R28 ;  /* 0x0000001c1d09723e */ /* 0x008fe200000000ff */
[----:B------:R-:W-:Y:S01]  /*6660*/  MUFU.EX2 R31, R31 ;  /* 0x0000001f001f7308 */ /* 0x000fe20000000800 */
[----:B------:R-:W-:Y:S01]  /*6670*/  LOP3.LUT R174, R174, UR23, R231, 0x96, !PT ;  /* 0x00000017aeae7c12 */ /* 0x000fe2000f8e96e7 */
[----:B------:R-:W-:Y:S01]  /*6680*/  IMAD.MOV.U32 R6, RZ, RZ, R34 ;  /* 0x000000ffff067224 */ /* 0x000fe200078e0022 */
[----:B------:R-:W-:Y:S01]  /*6690*/  LOP3.LUT R26, R9, R26, RZ, 0xc0, !PT ;  /* 0x0000001a091a7212 */ /* 0x000fe200078ec0ff */
[----:B------:R-:W-:Y:S01]  /*66a0*/  IMAD.WIDE.U32 R214, R214, -0x326172a9, RZ ;  /* 0xcd9e8d57d6d67825 */ /* 0x000fe200078e00ff */
[----:B------:R-:W2:Y:S01]  /*66b0*/  LDSM.16.MT88.4 R8, [R180+0x7000] ;  /* 0x00700000b408783b */ /* 0x000ea20000004200 */
[----:B------:R-:W-:Y:S01]  /*66c0*/  PRMT R5, R34, 0x7771, RZ ;  /* 0x0000777122057816 */ /* 0x000fe200000000ff */
[----:B------:R-:W-:Y:S01]  /*66d0*/  MUFU.EX2 R162, R166 ;  /* 0x000000a600a27308 */ /* 0x000fe20000000800 */
[----:B------:R-:W-:Y:S01]  /*66e0*/  LOP3.LUT R164, R6, 0xff, RZ, 0xc0, !PT ;  /* 0x000000ff06a47812 */ /* 0x000fe200078ec0ff */
[----:B------:R-:W-:Y:S01]  /*66f0*/  IMAD.WIDE.U32 R174, R174, -0x2daee0ad, RZ ;  /* 0xd2511f53aeae7825 */ /* 0x000fe200078e00ff */
[C---:B------:R-:W-:Y:S01]  /*6700*/  PRMT R4, R34.reuse, 0x7773, RZ ;  /* 0x0000777322047816 */ /* 0x040fe200000000ff */
[----:B------:R-:W-:Y:S01]  /*6710*/  MUFU.EX2 R160, R160 ;  /* 0x000000a000a07308 */ /* 0x000fe20000000800 */
[----:B------:R-:W-:Y:S01]  /*6720*/  PRMT R7, R34, 0x7772, RZ ;  /* 0x0000777222077816 */ /* 0x000fe200000000ff */
[----:B------:R-:W-:Y:S01]  /*6730*/  FFMA.FTZ R34, R170, UR6, -R141 ;  /* 0x00000006aa227c23 */ /* 0x000fe2000801088d */
[----:B------:R-:W-:Y:S01]  /*6740*/  LOP3.LUT R6, R214, UR22, R35, 0x96, !PT ;  /* 0x00000016d6067c12 */ /* 0x000fe2000f8e9623 */
[----:B------:R-:W-:Y:S01]  /*6750*/  FFMA.FTZ R35, R168, UR6, -R141 ;  /* 0x00000006a8237c23 */ /* 0x000fe2000801088d */
[----:B------:R-:W-:Y:S01]  /*6760*/  PRMT R4, R7, 0x5410, R4 ;  /* 0x0000541007047816 */ /* 0x000fe20000000004 */
[----:B------:R-:W-:Y:S01]  /*6770*/  MUFU.EX2 R161, R161 ;  /* 0x000000a100a17308 */ /* 0x000fe20000000800 */
[----:B------:R-:W-:Y:S01]  /*6780*/  LOP3.LUT R163, R6, 0xffff, RZ, 0xc0, !PT ;  /* 0x0000ffff06a37812 */ /* 0x000fe200078ec0ff */
[C---:B-1----:R-:W-:Y:S01]  /*6790*/  HMMA.16816.F32 R104, R24.reuse, R18, R104 ;  /* 0x000000121868723c */ /* 0x042fe20000001868 */
[----:B------:R-:W-:Y:S01]  /*67a0*/  LOP3.LUT R165, R4, 0xff00ff, RZ, 0xc0, !PT ;  /* 0x00ff00ff04a57812 */ /* 0x000fe200078ec0ff */
[----:B------:R-:W-:Y:S01]  /*67b0*/  MUFU.EX2 R34, R34 ;  /* 0x0000002200227308 */ /* 0x000fe20000000800 */
[----:B------:R-:W-:Y:S01]  /*67c0*/  PRMT R5, R164, 0x5410, R5 ;  /* 0x00005410a4057816 */ /* 0x000fe20000000005 */
[----:B------:R-:W-:Y:S01]  /*67d0*/  FFMA.FTZ R231, R60, UR6, -R141 ;  /* 0x000000063ce77c23 */ /* 0x000fe2000801088d */
[----:B------:R-:W-:Y:S01]  /*67e0*/  SHF.R.U32.HI R4, RZ, 0x8, R163 ;  /* 0x00000008ff047819 */ /* 0x000fe200000116a3 */
[----:B------:R-:W1:Y:S01]  /*67f0*/  MUFU.EX2 R35, R35 ;  /* 0x0000002300237308 */ /* 0x000e620000000800 */
[C---:B------:R-:W-:Y:S01]  /*6800*/  PRMT R164, R6.reuse, 0x7632, R164 ;  /* 0x0000763206a47816 */ /* 0x040fe200000000a4 */
[C---:B------:R-:W-:Y:S01]  /*6810*/  HMMA.16816.F32 R124, R24.reuse, R20, R124 ;  /* 0x00000014187c723c */ /* 0x040fe2000000187c */
[----:B------:R-:W-:Y:S01]  /*6820*/  LOP3.LUT R7, R6, 0xff, RZ, 0xc0, !PT ;  /* 0x000000ff06077812 */ /* 0x000fe200078ec0ff */
[----:B------:R-:W3:Y:S01]  /*6830*/  MUFU.EX2 R163, R158 ;  /* 0x0000009e00a37308 */ /* 0x000ee20000000800 */
[----:B------:R-:W-:Y:S01]  /*6840*/  SHF.R.U32.HI R6, RZ, 0x18, R6 ;  /* 0x00000018ff067819 */ /* 0x000fe20000011606 */
[----:B------:R-:W-:Y:S01]  /*6850*/  FADD.FTZ R32, R32, R41 ;  /* 0x0000002920207221 */ /* 0x000fe20000010000 */
[----:B------:R-:W-:Y:S01]  /*6860*/  LOP3.LUT R167, R164, 0xff, RZ, 0xc0, !PT ;  /* 0x000000ffa4a77812 */ /* 0x000fe200078ec0ff */
[----:B------:R-:W-:Y:S01]  /*6870*/  MUFU.EX2 R231, R231 ;  /* 0x000000e700e77308 */ /* 0x000fe20000000800 */
[--C-:B------:R-:W-:Y:S01]  /*6880*/  HSET2.LE.AND R164, R5, R56.reuse, PT ;  /* 0x0000003805a47233 */ /* 0x100fe20003803000 */
[C---:B------:R-:W-:Y:S01]  /*6890*/  HMMA.16816.F32 R108, R24.reuse, R16, R108 ;  /* 0x00000010186c723c */ /* 0x040fe2000000186c */
[----:B------:R-:W-:Y:S01]  /*68a0*/  PRMT R7, R7, 0x5410, R4 ;  /* 0x0000541007077816 */ /* 0x000fe20000000004 */
[----:B------:R-:W-:Y:S01]  /*68b0*/  FADD.FTZ R159, R159, R38 ;  /* 0x000000269f9f7221 */ /* 0x000fe20000010000 */
[----:B------:R-:W-:Y:S01]  /*68c0*/  PRMT R5, R167, 0x5410, R6 ;  /* 0x00005410a7057816 */ /* 0x000fe20000000006 */
[----:B------:R-:W-:Y:S01]  /*68d0*/  FADD.FTZ R157, R157, R32 ;  /* 0x000000209d9d7221 */ /* 0x000fe20000010000 */
[----:B-1----:R-:W-:Y:S01]  /*68e0*/  F2FP.F16.F32.PACK_AB R169, R35, R34 ;  /* 0x0000002223a9723e */ /* 0x002fe200000000ff */
[----:B------:R-:W-:Y:S01]  /*68f0*/  FADD.FTZ R156, R156, R159 ;  /* 0x0000009f9c9c7221 */ /* 0x000fe20000010000 */
[--C-:B------:R-:W-:Y:S01]  /*6900*/  HSET2.LE.AND R165, R165, R56.reuse, PT ;  /* 0x00000038a5a57233 */ /* 0x100fe20003803000 */
[C---:B----4-:R-:W-:Y:S01]  /*6910*/  HMMA.16816.F32 R92, R24.reuse, R12, R92 ;  /* 0x0000000c185c723c */ /* 0x050fe2000000185c */
[----:B------:R-:W-:Y:S01]  /*6920*/  LOP3.LUT R6, R169, R164, RZ, 0xc0, !PT ;  /* 0x000000a4a9067212 */ /* 0x000fe200078ec0ff */
[----:B------:R-:W-:Y:S01]  /*6930*/  FADD.FTZ R28, R28, R157 ;  /* 0x0000009d1c1c7221 */ /* 0x000fe20000010000 */
[--C-:B------:R-:W-:Y:S01]  /*6940*/  HSET2.LE.AND R4, R7, R56.reuse, PT ;  /* 0x0000003807047233 */ /* 0x100fe20003803000 */
[----:B------:R-:W-:Y:S01]  /*6950*/  FADD.FTZ R33, R33, R156 ;  /* 0x0000009c21217221 */ /* 0x000fe20000010000 */
[----:B------:R-:W-:Y:S01]  /*6960*/  HSET2.LE.AND R5, R5, R56, PT ;  /* 0x0000003805057233 */ /* 0x000fe20003803000 */
[----:B------:R-:W-:Y:S01]  /*6970*/  FADD.FTZ R28, R29, R28 ;  /* 0x0000001c1d1c7221 */ /* 0x000fe20000010000 */
[----:B------:R-:W-:Y:S01]  /*6980*/  F2FP.F16.F32.PACK_AB R164, R161, R160 ;  /* 0x000000a0a1a4723e */ /* 0x000fe200000000ff */
[C---:B--2---:R-:W-:Y:S01]  /*6990*/  HMMA.16816.F32 R76, R24.reuse, R8, R76 ;  /* 0x00000008184c723c */ /* 0x044fe2000000184c */
[----:B------:R-:W-:Y:S01]  /*69a0*/  F2FP.F16.F32.PACK_AB R167, R31, R30 ;  /* 0x0000001e1fa7723e */ /* 0x000fe200000000ff */
[----:B------:R-:W-:Y:S01]  /*69b0*/  FADD.FTZ R30, R30, R63 ;  /* 0x0000003f1e1e7221 */ /* 0x000fe20000010000 */
[----:B---3--:R-:W-:Y:S01]  /*69c0*/  F2FP.F16.F32.PACK_AB R158, R163, R162 ;  /* 0x000000a2a39e723e */ /* 0x008fe200000000ff */
[----:B------:R-:W-:Y:S01]  /*69d0*/  FADD.FTZ R162, R162, R137 ;  /* 0x00000089a2a27221 */ /* 0x000fe20000010000 */
[----:B------:R-:W-:Y:S01]  /*69e0*/  LOP3.LUT R7, R164, R165, RZ, 0xc0, !PT ;  /* 0x000000a5a4077212 */ /* 0x000fe200078ec0ff */
[--C-:B------:R-:W-:Y:S01]  /*69f0*/  FFMA.FTZ R165, R150, UR6, -R155.reuse ;  /* 0x0000000696a57c23 */ /* 0x100fe2000801089b */
[----:B------:R-:W-:Y:S01]  /*6a00*/  LOP3.LUT R4, R167, R4, RZ, 0xc0, !PT ;  /* 0x00000004a7047212 */ /* 0x000fe200078ec0ff */
[--C-:B------:R-:W-:Y:S01]  /*6a10*/  FFMA.FTZ R150, R152, UR6, -R155.reuse ;  /* 0x0000000698967c23 */ /* 0x100fe2000801089b */
[----:B------:R-:W-:Y:S01]  /*6a20*/  LOP3.LUT R5, R158, R5, RZ, 0xc0, !PT ;  /* 0x000000059e057212 */ /* 0x000fe200078ec0ff */
[----:B------:R-:W-:Y:S01]  /*6a30*/  FFMA.FTZ R152, R151, UR6, -R155 ;  /* 0x0000000697987c23 */ /* 0x000fe2000801089b */
[----:B------:R-:W-:Y:S01]  /*6a40*/  LOP3.LUT R178, R178, UR7, R175, 0x96, !PT ;  /* 0x00000007b2b27c12 */ /* 0x000fe2000f8e96af */
[----:B------:R-:W-:Y:S01]  /*6a50*/  HMMA.16816.F32 R120, R24, R22, R120 ;  /* 0x000000161878723c */ /* 0x000fe20000001878 */
[----:B------:R-:W-:Y:S01]  /*6a60*/  MUFU.EX2 R165, R165 ;  /* 0x000000a500a57308 */ /* 0x000fe20000000800 */
[----:B------:R-:W-:Y:S01]  /*6a70*/  FFMA.FTZ R151, R146, UR6, -R149 ;  /* 0x0000000692977c23 */ /* 0x000fe20008010895 */
[----:B------:R-:W-:Y:S01]  /*6a80*/  LOP3.LUT R212, R212, UR23, R215, 0x96, !PT ;  /* 0x00000017d4d47c12 */ /* 0x000fe2000f8e96d7 */
[----:B------:R-:W-:Y:S01]  /*6a90*/  FADD.FTZ R31, R31, R30 ;  /* 0x0000001e1f1f7221 */ /* 0x000fe20000010000 */
[----:B------:R-:W1:Y:S01]  /*6aa0*/  MUFU.EX2 R150, R150 ;  /* 0x0000009600967308 */ /* 0x000e620000000800 */
[----:B------:R-:W-:Y:S01]  /*6ab0*/  FADD.FTZ R163, R163, R162 ;  /* 0x000000a2a3a37221 */ /* 0x000fe20000010000 */
[----:B------:R-:W-:Y:S01]  /*6ac0*/  FADD.FTZ R33, R154, R33 ;  /* 0x000000219a217221 */ /* 0x000fe20000010000 */
[----:B------:R-:W-:Y:S01]  /*6ad0*/  HMMA.16816.F32 R100, R4, R18, R100 ;  /* 0x000000120464723c */ /* 0x000fe20000001864 */
[C---:B------:R-:W-:Y:S01]  /*6ae0*/  LOP3.LUT R19, R178.reuse, 0xffff, RZ, 0xc0, !PT ;  /* 0x0000ffffb2137812 */ /* 0x040fe200078ec0ff */
[----:B------:R-:W2:Y:S01]  /*6af0*/  MUFU.EX2 R152, R152 ;  /* 0x0000009800987308 */ /* 0x000ea20000000800 */
[----:B------:R-:W-:Y:S01]  /*6b00*/  LOP3.LUT R18, R178, 0xff, RZ, 0xc0, !PT ;  /* 0x000000ffb2127812 */ /* 0x000fe200078ec0ff */
[----:B------:R-:W-:-:S04]  /*6b10*/  IMAD.WIDE.U32 R212, R212, -0x2daee0ad, RZ ;  /* 0xd2511f53d4d47825 */ /* 0x000fc800078e00ff */
[----:B------:R-:W-:Y:S01]  /*6b20*/  FADD.FTZ R34, R34, R31 ;  /* 0x0000001f22227221 */ /* 0x000fe20000010000 */
[----:B------:R1:W-:Y:S01]  /*6b30*/  MUFU.EX2 R146, R147 ;  /* 0x0000009300927308 */ /* 0x0003e20000000800 */
[----:B------:R-:W-:Y:S01]  /*6b40*/  FADD.FTZ R160, R160, R163 ;  /* 0x000000a3a0a07221 */ /* 0x000fe20000010000 */
[----:B------:R-:W-:Y:S01]  /*6b50*/  HMMA.16816.F32 R88, R24, R14, R88 ;  /* 0x0000000e1858723c */ /* 0x000fe20000001858 */
[----:B------:R-:W-:Y:S01]  /*6b60*/  LOP3.LUT R176, R176, UR7, R213, 0x96, !PT ;  /* 0x00000007b0b07c12 */ /* 0x000fe2000f8e96d5 */
[----:B------:R-:W-:Y:S01]  /*6b70*/  FADD.FTZ R35, R35, R34 ;  /* 0x0000002223237221 */ /* 0x000fe20000010000 */
[----:B------:R-:W-:-:S05]  /*6b80*/  FADD.FTZ R161, R161, R160 ;  /* 0x000000a0a1a17221 */ /* 0x000fca0000010000 */
[----:B------:R-:W-:Y:S01]  /*6b90*/  HMMA.16816.F32 R72, R24, R10, R72 ;  /* 0x0000000a1848723c */ /* 0x000fe20000001848 */
[----:B------:R-:W-:Y:S01]  /*6ba0*/  FFMA.FTZ R25, R145, UR6, -R149 ;  /* 0x0000000691197c23 */ /* 0x000fe20008010895 */
[----:B------:R-:W-:Y:S01]  /*6bb0*/  IMAD.MOV.U32 R26, RZ, RZ, R174 ;  /* 0x000000ffff1a7224 */ /* 0x000fe200078e00ae */
[----:B------:R-:W-:Y:S01]  /*6bc0*/  PRMT R24, R174, 0x7771, RZ ;  /* 0x00007771ae187816 */ /* 0x000fe200000000ff */
[----:B------:R-:W-:Y:S01]  /*6bd0*/  MUFU.EX2 R145, R151 ;  /* 0x0000009700917308 */ /* 0x000fe20000000800 */
[----:B-1----:R-:W-:Y:S01]  /*6be0*/  F2FP.F16.F32.PACK_AB R147, R150, R165 ;  /* 0x000000a59693723e */ /* 0x002fe200000000ff */
[----:B------:R-:W-:Y:S01]  /*6bf0*/  FFMA.FTZ R149, R138, UR6, -R141 ;  /* 0x000000068a957c23 */ /* 0x000fe2000801088d */
[----:B------:R-:W-:Y:S01]  /*6c00*/  LOP3.LUT R27, R26, 0xff, RZ, 0xc0, !PT ;  /* 0x000000ff1a1b7812 */ /* 0x000fe200078ec0ff */
[----:B------:R-:W-:Y:S01]  /*6c10*/  HMMA.16816.F32 R96, R4, R12, R96 ;  /* 0x0000000c0460723c */ /* 0x000fe20000001860 */
[----:B------:R-:W-:Y:S01]  /*6c20*/  SHF.R.U32.HI R13, RZ, 0x8, R19 ;  /* 0x00000008ff0d7819 */ /* 0x000fe20000011613 */
[----:B------:R-:W1:Y:S01]  /*6c30*/  MUFU.EX2 R148, R25 ;  /* 0x0000001900947308 */ /* 0x000e620000000800 */
[----:B------:R-:W-:-:S02]  /*6c40*/  FADD.FTZ R165, R165, R28 ;  /* 0x0000001ca5a57221 */ /* 0x000fc40000010000 */
[----:B------:R-:W-:Y:S02]  /*6c50*/  PRMT R13, R18, 0x5410, R13 ;  /* 0x00005410120d7816 */ /* 0x000fe4000000000d */
[----:B------:R-:W-:Y:S01]  /*6c60*/  FADD.FTZ R165, R150, R165 ;  /* 0x000000a596a57221 */ /* 0x000fe20000010000 */
[C---:B------:R-:W-:Y:S01]  /*6c70*/  HMMA.16816.F32 R112, R4.reuse, R16, R112 ;  /* 0x000000100470723c */ /* 0x040fe20000001870 */
[C---:B------:R-:W-:Y:S02]  /*6c80*/  PRMT R17, R174.reuse, 0x7773, RZ ;  /* 0x00007773ae117816 */ /* 0x040fe400000000ff */
[----:B------:R-:W-:Y:S02]  /*6c90*/  PRMT R16, R174, 0x7772, RZ ;  /* 0x00007772ae107816 */ /* 0x000fe400000000ff */
[----:B------:R-:W-:Y:S02]  /*6ca0*/  HSET2.LE.AND R26, R13, R56, PT ;  /* 0x000000380d1a7233 */ /* 0x000fe40003803000 */
[----:B------:R-:W-:Y:S01]  /*6cb0*/  PRMT R12, R16, 0x5410, R17 ;  /* 0x00005410100c7816 */ /* 0x000fe20000000011 */
[----:B------:R-:W-:Y:S01]  /*6cc0*/  HMMA.16816.F32 R84, R4, R14, R84 ;  /* 0x0000000e0454723c */ /* 0x000fe20000001854 */
[----:B------:R-:W-:Y:S01]  /*6cd0*/  PRMT R14, R178, 0x7632, R14 ;  /* 0x00007632b20e7816 */ /* 0x000fe2000000000e */
[----:B------:R-:W3:Y:S01]  /*6ce0*/  LDSM.16.MT88.4 R16, [R182+0x7800] ;  /* 0x00780000b610783b */ /* 0x000ee20000004200 */
[----:B------:R-:W-:-:S02]  /*6cf0*/  PRMT R13, R27, 0x5410, R24 ;  /* 0x000054101b0d7816 */ /* 0x000fc40000000018 */
[----:B------:R-:W-:Y:S02]  /*6d00*/  LOP3.LUT R27, R12, 0xff00ff, RZ, 0xc0, !PT ;  /* 0x00ff00ff0c1b7812 */ /* 0x000fe400078ec0ff */
[----:B------:R-:W-:Y:S01]  /*6d10*/  SHF.R.U32.HI R15, RZ, 0x18, R178 ;  /* 0x00000018ff0f7819 */ /* 0x000fe200000116b2 */
[C---:B------:R-:W-:Y:S01]  /*6d20*/  HMMA.16816.F32 R80, R4.reuse, R8, R80 ;  /* 0x000000080450723c */ /* 0x040fe20000001850 */
[----:B------:R-:W-:Y:S02]  /*6d30*/  LOP3.LUT R14, R14, 0xff, RZ, 0xc0, !PT ;  /* 0x000000ff0e0e7812 */ /* 0x000fe400078ec0ff */
[----:B------:R-:W-:Y:S01]  /*6d40*/  LOP3.LUT R24, R147, R26, RZ, 0xc0, !PT ;  /* 0x0000001a93187212 */ /* 0x000fe200078ec0ff */
[----:B------:R-:W-:Y:S01]  /*6d50*/  FFMA.FTZ R147, R59, UR6, -R61 ;  /* 0x000000063b937c23 */ /* 0x000fe2000801083d */
[----:B------:R-:W-:Y:S01]  /*6d60*/  PRMT R15, R14, 0x5410, R15 ;  /* 0x000054100e0f7816 */ /* 0x000fe2000000000f */
[----:B------:R-:W-:Y:S01]  /*6d70*/  FFMA.FTZ R59, R58, UR6, -R61 ;  /* 0x000000063a3b7c23 */ /* 0x000fe2000801083d */
[--C-:B------:R-:W-:Y:S01]  /*6d80*/  HSET2.LE.AND R26, R13, R56.reuse, PT ;  /* 0x000000380d1a7233 */ /* 0x100fe20003803000 */
[C---:B------:R-:W-:Y:S01]  /*6d90*/  HMMA.16816.F32 R128, R4.reuse, R20, R128 ;  /* 0x000000140480723c */ /* 0x040fe20000001880 */
[--C-:B------:R-:W-:Y:S01]  /*6da0*/  HSET2.LE.AND R27, R27, R56.reuse, PT ;  /* 0x000000381b1b7233 */ /* 0x100fe20003803000 */
[----:B------:R-:W-:Y:S01]  /*6db0*/  MUFU.EX2 R58, R147 ;  /* 0x00000093003a7308 */ /* 0x000fe20000000800 */
[----:B--2---:R-:W-:Y:S01]  /*6dc0*/  F2FP.F16.F32.PACK_AB R9, R225, R152 ;  /* 0x00000098e109723e */ /* 0x004fe200000000ff */
[----:B------:R-:W-:Y:S01]  /*6dd0*/  FADD.FTZ R152, R152, R165 ;  /* 0x000000a598987221 */ /* 0x000fe20000010000 */
[----:B-1----:R-:W-:Y:S01]  /*6de0*/  F2FP.F16.F32.PACK_AB R8, R223, R148 ;  /* 0x00000094df08723e */ /* 0x002fe200000000ff */
[----:B------:R-:W-:Y:S01]  /*6df0*/  MUFU.EX2 R59, R59 ;  /* 0x0000003b003b7308 */ /* 0x000fe20000000800 */
[----:B------:R-:W-:Y:S01]  /*6e00*/  HSET2.LE.AND R25, R15, R56, PT ;  /* 0x000000380f197233 */ /* 0x000fe20003803000 */
[C---:B------:R-:W-:Y:S01]  /*6e10*/  HMMA.16816.F32 R116, R4.reuse, R22, R116 ;  /* 0x000000160474723c */ /* 0x040fe20000001874 */
[----:B------:R-:W-:Y:S01]  /*6e20*/  LOP3.LUT R26, R9, R26, RZ, 0xc0, !PT ;  /* 0x0000001a091a7212 */ /* 0x000fe200078ec0ff */
[----:B------:R-:W1:Y:S01]  /*6e30*/  LDSM.16.MT88.4 R20, [R186+0x7800] ;  /* 0x00780000ba14783b */ /* 0x000e620000004200 */
[----:B------:R-:W-:Y:S01]  /*6e40*/  LOP3.LUT R27, R8, R27, RZ, 0xc0, !PT ;  /* 0x0000001b081b7212 */ /* 0x000fe200078ec0ff */
[----:B------:R-:W-:Y:S01]  /*6e50*/  FADD.FTZ R225, R225, R152 ;  /* 0x00000098e1e17221 */ /* 0x000fe20000010000 */
[----:B------:R-:W-:Y:S01]  /*6e60*/  F2FP.F16.F32.PACK_AB R158, R145, R146 ;  /* 0x00000092919e723e */ /* 0x000fe200000000ff */
[----:B------:R-:W2:Y:S01]  /*6e70*/  LDSM.16.MT88.4 R12, [R181+0x7800] ;  /* 0x00780000b50c783b */ /* 0x000ea20000004200 */
[----:B------:R-:W-:Y:S01]  /*6e80*/  LOP3.LUT R61, R176, 0xffff, RZ, 0xc0, !PT ;  /* 0x0000ffffb03d7812 */ /* 0x000fe200078ec0ff */
[----:B------:R-:W-:Y:S01]  /*6e90*/  HMMA.16816.F32 R68, R4, R10, R68 ;  /* 0x0000000a0444723c */ /* 0x000fe20000001844 */
[--C-:B------:R-:W-:Y:S01]  /*6ea0*/  FFMA.FTZ R7, R67, UR6, -R141.reuse ;  /* 0x0000000643077c23 */ /* 0x100fe2000801088d */
[----:B------:R-:W4:Y:S01]  /*6eb0*/  LDSM.16.MT88.4 R8, [R180+0x7800] ;  /* 0x00780000b408783b */ /* 0x000f220000004200 */
[----:B------:R-:W-:Y:S01]  /*6ec0*/  FFMA.FTZ R67, R65, UR6, -R141 ;  /* 0x0000000641437c23 */ /* 0x000fe2000801088d */
[----:B------:R-:W-:Y:S01]  /*6ed0*/  IMAD.MOV.U32 R6, RZ, RZ, R212 ;  /* 0x000000ffff067224 */ /* 0x000fe200078e00d4 */
[----:B------:R-:W-:Y:S01]  /*6ee0*/  LOP3.LUT R25, R158, R25, RZ, 0xc0, !PT ;  /* 0x000000199e197212 */ /* 0x000fe200078ec0ff */
[----:B------:R5:W-:Y:S01]  /*6ef0*/  MUFU.EX2 R138, R7 ;  /* 0x00000007008a7308 */ /* 0x000be20000000800 */
[----:B------:R-:W-:Y:S01]  /*6f00*/  PRMT R158, R212, 0x7773, RZ ;  /* 0x00007773d49e7816 */ /* 0x000fe200000000ff */
[----:B------:R-:W-:Y:S01]  /*6f10*/  FADD.FTZ R146, R146, R33 ;  /* 0x0000002192927221 */ /* 0x000fe20000010000 */
[C---:B------:R-:W-:Y:S01]  /*6f20*/  PRMT R5, R212.reuse, 0x7772, RZ ;  /* 0x00007772d4057816 */ /* 0x040fe200000000ff */
[----:B------:R5:W1:Y:S01]  /*6f30*/  MUFU.EX2 R60, R67 ;  /* 0x00000043003c7308 */ /* 0x000a620000000800 */
[----:B------:R-:W-:Y:S01]  /*6f40*/  SHF.R.U32.HI R141, RZ, 0x8, R61 ;  /* 0x00000008ff8d7819 */ /* 0x000fe2000001163d */
[----:B------:R-:W-:Y:S01]  /*6f50*/  FADD.FTZ R145, R145, R146 ;  /* 0x0000009291917221 */ /* 0x000fe20000010000 */
[----:B------:R-:W-:Y:S01]  /*6f60*/  PRMT R4, R212, 0x7771, RZ ;  /* 0x00007771d4047816 */ /* 0x000fe200000000ff */
[----:B------:R-:W2:Y:S01]  /*6f70*/  MUFU.EX2 R65, R149 ;  /* 0x0000009500417308 */ /* 0x000ea20000000800 */
[----:B------:R-:W-:Y:S01]  /*6f80*/  PRMT R5, R5, 0x5410, R158 ;  /* 0x0000541005057816 */ /* 0x000fe2000000009e */
[----:B------:R-:W-:Y:S01]  /*6f90*/  FADD.FTZ R148, R148, R145 ;  /* 0x0000009194947221 */ /* 0x000fe20000010000 */
[----:B---3--:R-:W-:Y:S01]  /*6fa0*/  HMMA.16816.F32 R108, R24, R16, R108 ;  /* 0x00000010186c723c */ /* 0x008fe2000000186c */
[----:B------:R3:W2:Y:S01]  /*6fb0*/  MUFU.EX2 R61, R140 ;  /* 0x0000008c003d7308 */ /* 0x0006a20000000800 */
[----:B------:R-:W-:Y:S01]  /*6fc0*/  LOP3.LUT R5, R5, 0xff00ff, RZ, 0xc0, !PT ;  /* 0x00ff00ff05057812 */ /* 0x000fe200078ec0ff */
[----:B------:R-:W-:Y:S01]  /*6fd0*/  FADD.FTZ R223, R223, R148 ;  /* 0x00000094dfdf7221 */ /* 0x000fe20000010000 */
[----:B-----5:R-:W-:-:S02]  /*6fe0*/  LOP3.LUT R7, R6, 0xff, RZ, 0xc0, !PT ;  /* 0x000000ff06077812 */ /* 0x020fc400078ec0ff */
[C---:B------:R-:W-:Y:S02]  /*6ff0*/  LOP3.LUT R6, R176.reuse, 0xff, RZ, 0xc0, !PT ;  /* 0x000000ffb0067812 */ /* 0x040fe400078ec0ff */
[----:B------:R-:W-:Y:S01]  /*7000*/  PRMT R67, R176, 0x7632, R67 ;  /* 0x00007632b0437816 */ /* 0x000fe20000000043 */
[C---:B------:R-:W-:Y:S01]  /*7010*/  HMMA.16816.F32 R104, R24.reuse, R18, R104 ;  /* 0x000000121868723c */ /* 0x040fe20000001868 */
[----:B------:R-:W-:Y:S02]  /*7020*/  SHF.R.U32.HI R176, RZ, 0x18, R176 ;  /* 0x00000018ffb07819 */ /* 0x000fe400000116b0 */
[----:B------:R-:W-:Y:S02]  /*7030*/  LOP3.LUT R67, R67, 0xff, RZ, 0xc0, !PT ;  /* 0x000000ff43437812 */ /* 0x000fe400078ec0ff */
[----:B------:R-:W-:Y:S02]  /*7040*/  PRMT R7, R7, 0x5410, R4 ;  /* 0x0000541007077816 */ /* 0x000fe40000000004 */
[----:B------:R-:W-:Y:S01]  /*7050*/  PRMT R141, R6, 0x5410, R141 ;  /* 0x00005410068d7816 */ /* 0x000fe2000000008d */
[----:B-1----:R-:W-:Y:S01]  /*7060*/  HMMA.16816.F32 R124, R24, R20, R124 ;  /* 0x00000014187c723c */ /* 0x002fe2000000187c */
[----:B------:R-:W-:-:S02]  /*7070*/  PRMT R67, R67, 0x5410, R176 ;  /* 0x0000541043437816 */ /* 0x000fc400000000b0 */
[--C-:B------:R-:W-:Y:S02]  /*7080*/  HSET2.LE.AND R6, R7, R56.reuse, PT ;  /* 0x0000003807067233 */ /* 0x100fe40003803000 */
[--C-:B------:R-:W-:Y:S02]  /*7090*/  HSET2.LE.AND R7, R5, R56.reuse, PT ;  /* 0x0000003805077233 */ /* 0x100fe40003803000 */
[--C-:B------:R-:W-:Y:S01]  /*70a0*/  HSET2.LE.AND R4, R141, R56.reuse, PT ;  /* 0x000000388d047233 */ /* 0x100fe20003803000 */
[----:B------:R-:W-:Y:S01]  /*70b0*/  HMMA.16816.F32 R120, R24, R22, R120 ;  /* 0x000000161878723c */ /* 0x000fe20000001878 */
[----:B------:R-:W-:Y:S02]  /*70c0*/  HSET2.LE.AND R5, R67, R56, PT ;  /* 0x0000003843057233 */ /* 0x000fe40003803000 */
[----:B------:R-:W-:Y:S02]  /*70d0*/  F2FP.F16.F32.PACK_AB R141, R231, R60 ;  /* 0x0000003ce78d723e */ /* 0x000fe400000000ff */
[----:B---3--:R-:W-:-:S02]  /*70e0*/  F2FP.F16.F32.PACK_AB R140, R59, R58 ;  /* 0x0000003a3b8c723e */ /* 0x008fc400000000ff */
[----:B--2---:R-:W-:Y:S01]  /*70f0*/  F2FP.F16.F32.PACK_AB R67, R65, R138 ;  /* 0x0000008a4143723e */ /* 0x004fe200000000ff */
        /* <DEDUP_REMOVED lines=14> */
[C---:B------:R-:W-:Y:S08]  /*71e0*/  HMMA.16816.F32 R88, R24.reuse, R14, R88 ;  /* 0x0000000e1858723c */ /* 0x040ff00000001858 */
[C---:B----4-:R-:W-:Y:S08]  /*71f0*/  HMMA.16816.F32 R76, R24.reuse, R8, R76 ;  /* 0x00000008184c723c */ /* 0x050ff0000000184c */
        /* <DEDUP_REMOVED lines=11> */
[----:B------:R-:W-:Y:S01]  /*72b0*/  VIADD R132, R218, 0xfffffffe ;  /* 0xfffffffeda847836 */ /* 0x000fe20000000000 */
[----:B------:R-:W-:-:S04]  /*72c0*/  DEPBAR.LE SB0, 0x0 ;  /* 0x000080000000791a */ /* 0x000fc80000000000 */
[----:B------:R-:W-:Y:S01]  /*72d0*/  IMAD.WIDE.U32 R8, R132, R210, RZ ;  /* 0x000000d284087225 */ /* 0x000fe200078e00ff */
[----:B------:R-:W-:-:S03]  /*72e0*/  SHF.L.U64.HI R137, R210, 0x4, R211 ;  /* 0x00000004d2897819 */ /* 0x000fc600000102d3 */
[----:B------:R-:W-:Y:S01]  /*72f0*/  IMAD.SHL.U32 R138, R210, 0x10, RZ ;  /* 0x00000010d28a7824 */ /* 0x000fe200078e00ff */
[----:B------:R-:W-:Y:S01]  /*7300*/  BAR.SYNC.DEFER_BLOCKING 0x0 ;  /* 0x0000000000007b1d */ /* 0x000fe20000010000 */
[----:B------:R-:W-:Y:S01]  /*7310*/  IMAD R0, R132, R211, R9 ;  /* 0x000000d384007224 */ /* 0x000fe200078e0209 */
[C---:B------:R-:W-:Y:S02]  /*7320*/  LEA R22, P3, R8.reuse, R194, 0x7 ;  /* 0x000000c208167211 */ /* 0x040fe400078638ff */
[CC--:B------:R-:W-:Y:S02]  /*7330*/  LEA R3, P0, R8.reuse, R138.reuse, 0x6 ;  /* 0x0000008a08037211 */ /* 0x0c0fe400078030ff */
[C-C-:B------:R-:W-:Y:S02]  /*7340*/  LEA.HI.X R23, R8.reuse, R193, R0.reuse, 0x7, P3 ;  /* 0x000000c108177211 */ /* 0x140fe400018f3c00 */
[----:B------:R-:W-:Y:S01]  /*7350*/  LEA.HI.X R2, R8, R137, R0, 0x6, P0 ;  /* 0x0000008908027211 */ /* 0x000fe200000f3400 */
[----:B------:R-:W-:Y:S01]  /*7360*/  VIADD R0, R218, 0xffffffff ;  /* 0xffffffffda007836 */ /* 0x000fe20000000000 */
[----:B------:R-:W-:-:S02]  /*7370*/  IADD3 R5, P1, PT, R3, R138, RZ ;  /* 0x0000008a03057210 */ /* 0x000fc40007f3e0ff */
[----:B------:R-:W-:Y:S01]  /*7380*/  LEA R7, P0, R210, R3, 0x5 ;  /* 0x00000003d2077211 */ /* 0x000fe200078028ff */
[----:B------:R-:W-:Y:S01]  /*7390*/  IMAD R0, R0, 0x40, R233 ;  /* 0x0000004000007824 */ /* 0x000fe200078e02e9 */
[-C--:B------:R-:W-:Y:S01]  /*73a0*/  LEA R20, P2, R3, R194.reuse, 0x1 ;  /* 0x000000c203147211 */ /* 0x080fe200078408ff */
[----:B------:R-:W-:Y:S01]  /*73b0*/  IMAD.X R4, R2, 0x1, R137, P1 ;  /* 0x0000000102047824 */ /* 0x000fe200008e0689 */
[----:B------:R-:W-:Y:S01]  /*73c0*/  LEA R14, P1, R5, R194, 0x1 ;  /* 0x000000c2050e7211 */ /* 0x000fe200078208ff */
[----:B------:R-:W-:Y:S01]  /*73d0*/  VIADD R139, R0, 0xffffffe8 ;  /* 0xffffffe8008b7836 */ /* 0x000fe20000000000 */
[----:B------:R-:W-:Y:S01]  /*73e0*/  LEA.HI.X R6, R210, R2, R211, 0x5, P0 ;  /* 0x00000002d2067211 */ /* 0x000fe200000f2cd3 */
[C---:B------:R-:W-:Y:S01]  /*73f0*/  VIADD R240, R0.reuse, 0xffffffc9 ;  /* 0xffffffc900f07836 */ /* 0x040fe20000000000 */
[----:B------:R-:W-:Y:S02]  /*7400*/  LEA R12, P0, R7, R194, 0x1 ;  /* 0x000000c2070c7211 */ /* 0x000fe400078008ff */
[-C--:B------:R-:W-:Y:S01]  /*7410*/  LEA.HI.X R21, R3, R193.reuse, R2, 0x1, P2 ;  /* 0x000000c103157211 */ /* 0x080fe200010f0c02 */
[C---:B------:R-:W-:Y:S01]  /*7420*/  VIADD R2, R0.reuse, 0xffffffc0 ;  /* 0xffffffc000027836 */ /* 0x040fe20000000000 */
[-C--:B------:R-:W-:Y:S01]  /*7430*/  LEA.HI.X R15, R5, R193.reuse, R4, 0x1, P1 ;  /* 0x000000c1050f7211 */ /* 0x080fe200008f0c04 */
[----:B------:R-:W-:Y:S01]  /*7440*/  @!PT LDS RZ, [RZ] ;  /* 0x00000000fffff984 */ /* 0x000fe20000000800 */
[----:B------:R-:W-:Y:S01]  /*7450*/  @!PT LDS RZ, [RZ] ;  /* 0x00000000fffff984 */ /* 0x000fe20000000800 */
[----:B------:R-:W-:Y:S01]  /*7460*/  @!PT LDS RZ, [RZ] ;  /* 0x00000000fffff984 */ /* 0x000fe20000000800 */
[----:B------:R-:W-:Y:S01]  /*7470*/  LDGSTS.E.BYPASS.LTC128B.128 [R200+0x6000], desc[UR18][R22.64] ;  /* 0x0600000016c87fae */ /* 0x000fe2000b981a12 */
[----:B------:R-:W-:Y:S01]  /*7480*/  LEA.HI.X R13, R7, R193, R6, 0x1, P0 ;  /* 0x000000c1070d7211 */ /* 0x000fe200000f0c06 */
[----:B------:R-:W-:Y:S01]  /*7490*/  VIADD R3, R0, 0xfffffff1 ;  /* 0xfffffff100037836 */ /* 0x000fe20000000000 */
[-C--:B------:R-:W-:Y:S01]  /*74a0*/  ISETP.GT.AND P3, PT, R235, R2.reuse, PT ;  /* 0x00000002eb00720c */ /* 0x080fe20003f64270 */
[----:B------:R-:W-:Y:S01]  /*74b0*/  LDGSTS.E.BYPASS.LTC128B.128 [R200+0x6800], desc[UR18][R20.64] ;  /* 0x0680000014c87fae */ /* 0x000fe2000b981a12 */
[----:B------:R-:W-:-:S02]  /*74c0*/  ISETP.GT.AND P4, PT, R234, R2, PT ;  /* 0x00000002ea00720c */ /* 0x000fc40003f84270 */
[-C--:B------:R-:W-:Y:S01]  /*74d0*/  ISETP.GT.AND P2, PT, R205, R2.reuse, PT ;  /* 0x00000002cd00720c */ /* 0x080fe20003f44270 */
[----:B------:R-:W-:Y:S01]  /*74e0*/  LDGSTS.E.BYPASS.LTC128B.128 [R200+0x7000], desc[UR18][R14.64] ;  /* 0x070000000ec87fae */ /* 0x000fe2000b981a12 */
[----:B------:R-:W-:Y:S02]  /*74f0*/  ISETP.GT.AND P6, PT, R224, R2, PT ;  /* 0x00000002e000720c */ /* 0x000fe40003fc4270 */
[C---:B------:R-:W-:Y:S01]  /*7500*/  ISETP.GE.AND P0, PT, R2.reuse, R204, PT ;  /* 0x000000cc0200720c */ /* 0x040fe20003f06270 */
[----:B------:R1:W-:Y:S01]  /*7510*/  LDGSTS.E.BYPASS.LTC128B.128 [R200+0x7800], desc[UR18][R12.64] ;  /* 0x078000000cc87fae */ /* 0x0003e2000b981a12 */
[C---:B------:R-:W-:Y:S02]  /*7520*/  ISETP.GE.AND P1, PT, R2.reuse, R203, PT ;  /* 0x000000cb0200720c */ /* 0x040fe40003f26270 */
[----:B------:R-:W-:Y:S01]  /*7530*/  ISETP.GE.AND P5, PT, R2, R202, PT ;  /* 0x000000ca0200720c */ /* 0x000fe20003fa6270 */
[----:B------:R-:W-:Y:S04]  /*7540*/  LDSM.16.M88.4 R24, [R190+UR5+0x4000] ;  /* 0x00400005be18783b */ /* 0x000fe80008000200 */
[----:B------:R-:W2:Y:S04]  /*7550*/  LDSM.16.M88.4 R56, [R191+0x2000] ;  /* 0x00200000bf38783b */ /* 0x000ea80000000200 */
[----:B------:R-:W3:Y:S04]  /*7560*/  LDSM.16.M88.4 R16, [R190+UR5+0x4800] ;  /* 0x00480005be10783b */ /* 0x000ee80008000200 */
[----:B------:R-:W4:Y:S04]  /*7570*/  LDSM.16.M88.4 R8, [R190+UR5+0x5000] ;  /* 0x00500005be08783b */ /* 0x000f280008000200 */
[----:B------:R-:W5:Y:S04]  /*7580*/  LDSM.16.M88.4 R176, [R190+UR5+0x5800] ;  /* 0x00580005beb0783b */ /* 0x000f680008000200 */
[----:B------:R-:W1:Y:S04]  /*7590*/  LDSM.16.M88.4 R52, [R191] ;  /* 0x00000000bf34783b */ /* 0x000e680000000200 */
[----:B------:R-:W-:Y:S04]  /*75a0*/  LDSM.16.M88.4 R48, [R185+0x4000] ;  /* 0x00400000b930783b */ /* 0x000fe80000000200 */
[----:B------:R-:W1:Y:S04]  /*75b0*/  LDSM.16.M88.4 R4, [R189+0x2000] ;  /* 0x00200000bd04783b */ /* 0x000e680000000200 */
[----:B------:R-:W1:Y:S04]  /*75c0*/  LDSM.16.M88.4 R44, [R185+0x4800] ;  /* 0x00480000b92c783b */ /* 0x000e680000000200 */
[----:B------:R-:W1:Y:S04]  /*75d0*/  LDSM.16.M88.4 R40, [R185+0x5000] ;  /* 0x00500000b928783b */ /* 0x000e680000000200 */
[----:B------:R-:W1:Y:S04]  /*75e0*/  LDSM.16.M88.4 R36, [R185+0x5800] ;  /* 0x00580000b924783b */ /* 0x000e680000000200 */
[----:B------:R-:W1:Y:S01]  /*75f0*/  LDSM.16.M88.4 R32, [R189] ;  /* 0x00000000bd20783b */ /* 0x000e620000000200 */
[C---:B--2---:R-:W-:Y:S03]  /*7600*/  HMMA.16816.F32 R156, R56.reuse, R24, RZ ;  /* 0x00000018389c723c */ /* 0x044fe600000018ff */
[----:B------:R-:W-:Y:S04]  /*7610*/  LDSM.16.M88.4 R172, [R184+0x4000] ;  /* 0x00400000b8ac783b */ /* 0x000fe80000000200 */
[----:B------:R-:W2:Y:S01]  /*7620*/  LDSM.16.M88.4 R212, [R188] ;  /* 0x00000000bcd4783b */ /* 0x000ea20000000200 */
[C---:B---3--:R-:W-:Y:S03]  /*7630*/  HMMA.16816.F32 R148, R56.reuse, R16, RZ ;  /* 0x000000103894723c */ /* 0x048fe600000018ff */
[----:B------:R-:W3:Y:S04]  /*7640*/  LDSM.16.M88.4 R168, [R184+0x4800] ;  /* 0x00480000b8a8783b */ /* 0x000ee80000000200 */
[----:B------:R-:W3:Y:S01]  /*7650*/  LDSM.16.M88.4 R164, [R184+0x5000] ;  /* 0x00500000b8a4783b */ /* 0x000ee20000000200 */
[C---:B----4-:R-:W-:Y:S03]  /*7660*/  HMMA.16816.F32 R140, R56.reuse, R8, RZ ;  /* 0x00000008388c723c */ /* 0x050fe600000018ff */
[----:B------:R-:W4:Y:S04]  /*7670*/  LDSM.16.M88.4 R160, [R184+0x5800] ;  /* 0x00580000b8a0783b */ /* 0x000f280000000200 */
[----:B------:R-:W0:Y:S01]  /*7680*/  LDGDEPBAR ;  /* 0x00000000000079af */ /* 0x000e220000000000 */
[C---:B-----5:R-:W-:Y:S08]  /*7690*/  HMMA.16816.F32 R60, R56.reuse, R176, RZ ;  /* 0x000000b0383c723c */ /* 0x060ff000000018ff */
[C---:B------:R-:W-:Y:S08]  /*76a0*/  HMMA.16816.F32 R152, R56.reuse, R26, RZ ;  /* 0x0000001a3898723c */ /* 0x040ff000000018ff */
[C---:B------:R-:W-:Y:S08]  /*76b0*/  HMMA.16816.F32 R144, R56.reuse, R18, RZ ;  /* 0x000000123890723c */ /* 0x040ff000000018ff */
[C---:B------:R-:W-:Y:S08]  /*76c0*/  HMMA.16816.F32 R64, R56.reuse, R10, RZ ;  /* 0x0000000a3840723c */ /* 0x040ff000000018ff */
[----:B------:R-:W-:Y:S08]  /*76d0*/  HMMA.16816.F32 R56, R56, R178, RZ ;  /* 0x000000b23838723c */ /* 0x000ff000000018ff */
[C---:B-1----:R-:W-:Y:S08]  /*76e0*/  HMMA.16816.F32 R28, R52.reuse, R24, RZ ;  /* 0x00000018341c723c */ /* 0x042ff000000018ff */
[C---:B------:R-:W-:Y:S08]  /*76f0*/  HMMA.16816.F32 R12, R52.reuse, R8, RZ ;  /* 0x00000008340c723c */ /* 0x040ff000000018ff */
[C---:B------:R-:W-:Y:S08]  /*7700*/  HMMA.16816.F32 R24, R52.reuse, R26, RZ ;  /* 0x0000001a3418723c */ /* 0x040ff000000018ff */
[----:B------:R-:W-:Y:S08]  /*7710*/  HMMA.16816.F32 R8, R52, R10, RZ ;  /* 0x0000000a3408723c */ /* 0x000ff000000018ff */
        /* <DEDUP_REMOVED lines=11> */
[----:B------:R-:W-:Y:S01]  /*77d0*/  HMMA.16816.F32 R52, R52, R178, RZ ;  /* 0x000000b23434723c */ /* 0x000fe200000018ff */
[----:B------:R-:W1:Y:S07]  /*77e0*/  LDSM.16.M88.4 R176, [R188+0x2000] ;  /* 0x00200000bcb0783b */ /* 0x000e6e0000000200 */
[C---:B------:R-:W-:Y:S08]  /*77f0*/  HMMA.16816.F32 R28, R32.reuse, R48, R28 ;  /* 0x00000030201c723c */ /* 0x040ff0000000181c */
[C---:B------:R-:W-:Y:S08]  /*7800*/  HMMA.16816.F32 R12, R32.reuse, R40, R12 ;  /* 0x00000028200c723c */ /* 0x040ff0000000180c */
[C---:B------:R-:W-:Y:S01]  /*7810*/  HMMA.16816.F32 R24, R32.reuse, R50, R24 ;  /* 0x000000322018723c */ /* 0x040fe20000001818 */
[----:B------:R-:W-:Y:S07]  /*7820*/  LDSM.16.M88.4 R48, [R187] ;  /* 0x00000000bb30783b */ /* 0x000fee0000000200 */
[C---:B------:R-:W-:Y:S01]  /*7830*/  HMMA.16816.F32 R8, R32.reuse, R42, R8 ;  /* 0x0000002a2008723c */ /* 0x040fe20000001808 */
[----:B------:R-:W5:Y:S07]  /*7840*/  LDSM.16.M88.4 R40, [R183+0x4000] ;  /* 0x00400000b728783b */ /* 0x000f6e0000000200 */
[C---:B------:R-:W-:Y:S08]  /*7850*/  HMMA.16816.F32 R20, R32.reuse, R44, R20 ;  /* 0x0000002c2014723c */ /* 0x040ff00000001814 */
[C---:B------:R-:W-:Y:S08]  /*7860*/  HMMA.16816.F32 R4, R32.reuse, R36, R4 ;  /* 0x000000242004723c */ /* 0x040ff00000001804 */
[C---:B------:R-:W-:Y:S01]  /*7870*/  HMMA.16816.F32 R16, R32.reuse, R46, R16 ;  /* 0x0000002e2010723c */ /* 0x040fe20000001810 */
[----:B------:R-:W-:Y:S07]  /*7880*/  LDSM.16.M88.4 R44, [R187+0x2000] ;  /* 0x00200000bb2c783b */ /* 0x000fee0000000200 */
[----:B------:R-:W-:Y:S01]  /*7890*/  HMMA.16816.F32 R52, R32, R38, R52 ;  /* 0x000000262034723c */ /* 0x000fe20000001834 */
[----:B------:R-:W5:Y:S04]  /*78a0*/  LDSM.16.M88.4 R36, [R183+0x4800] ;  /* 0x00480000b724783b */ /* 0x000f680000000200 */
[----:B------:R-:W5:Y:S03]  /*78b0*/  LDSM.16.M88.4 R32, [R183+0x5000] ;  /* 0x00500000b720783b */ /* 0x000f660000000200 */
[C---:B--2---:R-:W-:Y:S08]  /*78c0*/  HMMA.16816.F32 R28, R212.reuse, R172, R28 ;  /* 0x000000acd41c723c */ /* 0x044ff0000000181c */
[C---:B---3--:R-:W-:Y:S08]  /*78d0*/  HMMA.16816.F32 R20, R212.reuse, R168, R20 ;  /* 0x000000a8d414723c */ /* 0x048ff00000001814 */
[C---:B------:R-:W-:Y:S08]  /*78e0*/  HMMA.16816.F32 R12, R212.reuse, R164, R12 ;  /* 0x000000a4d40c723c */ /* 0x040ff0000000180c */
[C---:B----4-:R-:W-:Y:S08]  /*78f0*/  HMMA.16816.F32 R4, R212.reuse, R160, R4 ;  /* 0x000000a0d404723c */ /* 0x050ff00000001804 */
[C---:B------:R-:W-:Y:S08]  /*7900*/  HMMA.16816.F32 R24, R212.reuse, R174, R24 ;  /* 0x000000aed418723c */ /* 0x040ff00000001818 */
[C---:B------:R-:W-:Y:S08]  /*7910*/  HMMA.16816.F32 R16, R212.reuse, R170, R16 ;  /* 0x000000aad410723c */ /* 0x040ff00000001810 */
[C---:B------:R-:W-:Y:S08]  /*7920*/  HMMA.16816.F32 R8, R212.reuse, R166, R8 ;  /* 0x000000a6d408723c */ /* 0x040ff00000001808 */
[----:B------:R-:W-:Y:S01]  /*7930*/  HMMA.16816.F32 R52, R212, R162, R52 ;  /* 0x000000a2d434723c */ /* 0x000fe20000001834 */
[----:B------:R-:W2:Y:S01]  /*7940*/  LDSM.16.M88.4 R212, [R183+0x5800] ;  /* 0x00580000b7d4783b */ /* 0x000ea20000000200 */
[----:B------:R-:W-:-:S06]  /*7950*/  DEPBAR.LE SB0, 0x0 ;  /* 0x000080000000791a */ /* 0x000fcc0000000000 */
[----:B-1----:R-:W-:Y:S01]  /*7960*/  HMMA.16816.F32 R156, R176, R172, R156 ;  /* 0x000000acb09c723c */ /* 0x002fe2000000189c */
[----:B------:R-:W-:-:S07]  /*7970*/  VIADD R173, R0, 0xffffffd0 ;  /* 0xffffffd000ad7836 */ /* 0x000fce0000000000 */
[C---:B-----5:R-:W-:Y:S08]  /*7980*/  HMMA.16816.F32 R28, R48.reuse, R40, R28 ;  /* 0x00000028301c723c */ /* 0x060ff0000000181c */
[----:B------:R-:W-:Y:S08]  /*7990*/  HMMA.16816.F32 R20, R48, R36, R20 ;  /* 0x000000243014723c */ /* 0x000ff00000001814 */
[----:B------:R-:W-:Y:S01]  /*79a0*/  HMMA.16816.F32 R140, R176, R164, R140 ;  /* 0x000000a4b08c723c */ /* 0x000fe2000000188c */
[----:B------:R-:W-:-:S02]  /*79b0*/  VIADD R164, R0, 0xffffffc1 ;  /* 0xffffffc100a47836 */ /* 0x000fc40000000000 */
[----:B------:R-:W-:Y:S02]  /*79c0*/  FSEL R165, R30, -INF , !P3 ;  /* 0xff8000001ea57808 */ /* 0x000fe40005800000 */
[----:B------:R-:W-:Y:S02]  /*79d0*/  FSEL R28, R28, -INF , !P2 ;  /* 0xff8000001c1c7808 */ /* 0x000fe40005000000 */
[----:B------:R-:W-:Y:S01]  /*79e0*/  ISETP.GT.AND P3, PT, R205, R164, PT ;  /* 0x000000a4cd00720c */ /* 0x000fe20003f64270 */
[----:B------:R-:W-:Y:S01]  /*79f0*/  HMMA.16816.F32 R16, R48, R38, R16 ;  /* 0x000000263010723c */ /* 0x000fe20000001810 */
[----:B------:R-:W-:Y:S01]  /*7a00*/  ISETP.GE.AND P2, PT, R2, R201, PT ;  /* 0x000000c90200720c */ /* 0x000fe20003f46270 */
[----:B------:R-:W-:Y:S01]  /*7a10*/  VIADD R2, R0, 0xfffffff8 ;  /* 0xfffffff800027836 */ /* 0x000fe20000000000 */
[----:B------:R-:W-:Y:S02]  /*7a20*/  FSEL R29, R29, -INF , !P3 ;  /* 0xff8000001d1d7808 */ /* 0x000fe40005800000 */
[----:B------:R-:W-:-:S02]  /*7a30*/  ISETP.GT.AND P3, PT, R205, R173, PT ;  /* 0x000000adcd00720c */ /* 0x000fc40003f64270 */
[----:B------:R-:W-:Y:S01]  /*7a40*/  FSEL R165, R165, -INF , !P1 ;  /* 0xff800000a5a57808 */ /* 0x000fe20004800000 */
[----:B------:R-:W-:Y:S01]  /*7a50*/  HMMA.16816.F32 R156, R44, R40, R156 ;  /* 0x000000282c9c723c */ /* 0x000fe2000000189c */
[----:B------:R-:W-:Y:S02]  /*7a60*/  FSEL R20, R20, -INF , !P3 ;  /* 0xff80000014147808 */ /* 0x000fe40005800000 */
[----:B------:R-:W-:-:S05]  /*7a70*/  ISETP.GE.AND P1, PT, R164, R202, PT ;  /* 0x000000caa400720c */ /* 0x000fca0003f26270 */
[C---:B------:R-:W-:Y:S08]  /*7a80*/  HMMA.16816.F32 R8, R48.reuse, R34, R8 ;  /* 0x000000223008723c */ /* 0x040ff00000001808 */
[----:B------:R-:W-:Y:S03]  /*7a90*/  HMMA.16816.F32 R24, R48, R42, R24 ;  /* 0x0000002a3018723c */ /* 0x000fe60000001818 */
[----:B------:R-:W-:-:S02]  /*7aa0*/  FSEL R156, R156, -INF , !P4 ;  /* 0xff8000009c9c7808 */ /* 0x000fc40006000000 */
[----:B------:R-:W-:Y:S02]  /*7ab0*/  FSEL R158, R158, -INF , !P6 ;  /* 0xff8000009e9e7808 */ /* 0x000fe40007000000 */
[----:B------:R-:W-:Y:S01]  /*7ac0*/  ISETP.GT.AND P6, PT, R205, R240, PT ;  /* 0x000000f0cd00720c */ /* 0x000fe20003fc4270 */
[----:B------:R-:W-:Y:S01]  /*7ad0*/  HMMA.16816.F32 R64, R176, R166, R64 ;  /* 0x000000a6b040723c */ /* 0x000fe20000001840 */
[----:B------:R-:W-:-:S05]  /*7ae0*/  VIADD R167, R0, 0xffffffd9 ;  /* 0xffffffd900a77836 */ /* 0x000fca0000000000 */
[----:B------:R-:W-:Y:S02]  /*7af0*/  ISETP.GT.AND P3, PT, R205, R167, PT ;  /* 0x000000a7cd00720c */ /* 0x000fe40003f64270 */
[----:B--2---:R-:W-:Y:S02]  /*7b00*/  HMMA.16816.F32 R4, R48, R212, R4 ;  /* 0x000000d43004723c */ /* 0x004fe40000001804 */
[----:B------:R-:W-:Y:S02]  /*7b10*/  FSEL R17, R17, -INF , !P3 ;  /* 0xff80000011117808 */ /* 0x000fe40005800000 */
[----:B------:R-:W-:Y:S02]  /*7b20*/  ISETP.GT.AND P3, PT, R205, R139, PT ;  /* 0x0000008bcd00720c */ /* 0x000fe40003f64270 */
[----:B------:R-:W-:Y:S02]  /*7b30*/  FSEL R25, R25, -INF , !P6 ;  /* 0xff80000019197808 */ /* 0x000fe40007000000 */
[----:B------:R-:W-:Y:S01]  /*7b40*/  HMMA.16816.F32 R152, R176, R174, R152 ;  /* 0x000000aeb098723c */ /* 0x000fe20000001898 */
[----:B------:R-:W-:Y:S01]  /*7b50*/  VIADD R175, R0, 0xffffffc8 ;  /* 0xffffffc800af7836 */ /* 0x000fe20000000000 */
[----:B------:R-:W-:-:S02]  /*7b60*/  FSEL R41, R8, -INF , !P3 ;  /* 0xff80000008297808 */ /* 0x000fc40005800000 */
[C---:B------:R-:W-:Y:S02]  /*7b70*/  ISETP.GT.AND P3, PT, R205.reuse, R3, PT ;  /* 0x00000003cd00720c */ /* 0x040fe40003f64270 */
[----:B------:R-:W-:Y:S02]  /*7b80*/  ISETP.GT.AND P4, PT, R205, R175, PT ;  /* 0x000000afcd00720c */ /* 0x000fe40003f84270 */
[----:B------:R-:W-:Y:S02]  /*7b90*/  HMMA.16816.F32 R52, R48, R214, R52 ;  /* 0x000000d63034723c */ /* 0x000fe40000001834 */
[----:B------:R-:W-:Y:S02]  /*7ba0*/  FSEL R24, R24, -INF , !P4 ;  /* 0xff80000018187808 */ /* 0x000fe40006000000 */
[----:B------:R-:W-:Y:S02]  /*7bb0*/  FSEL R30, R5, -INF , !P3 ;  /* 0xff800000051e7808 */ /* 0x000fe40005800000 */
[----:B------:R-:W-:-:S02]  /*7bc0*/  FSEL R5, R158, -INF , !P2 ;  /* 0xff8000009e057808 */ /* 0x000fc40005000000 */
[----:B------:R-:W-:Y:S01]  /*7bd0*/  HMMA.16816.F32 R12, R48, R32, R12 ;  /* 0x00000020300c723c */ /* 0x000fe2000000180c */
[----:B------:R-:W-:Y:S01]  /*7be0*/  VIADD R51, R0, 0xffffffe0 ;  /* 0xffffffe000337836 */ /* 0x000fe20000000000 */
[----:B------:R-:W-:Y:S01]  /*7bf0*/  ISETP.GE.AND P2, PT, R240, R204, PT ;  /* 0x000000ccf000720c */ /* 0x000fe20003f46270 */
[C---:B------:R-:W-:Y:S02]  /*7c00*/  VIADD R50, R0.reuse, 0xffffffe1 ;  /* 0xffffffe100327836 */ /* 0x040fe40000000000 */
[C---:B------:R-:W-:Y:S02]  /*7c10*/  VIADD R49, R0.reuse, 0xffffffe9 ;  /* 0xffffffe900317836 */ /* 0x040fe40000000000 */
[C---:B------:R-:W-:Y:S01]  /*7c20*/  VIADD R48, R0.reuse, 0xfffffff0 ;  /* 0xfffffff000307836 */ /* 0x040fe20000000000 */
[----:B------:R-:W-:Y:S01]  /*7c30*/  HMMA.16816.F32 R144, R176, R170, R144 ;  /* 0x000000aab090723c */ /* 0x000fe20000001890 */
[----:B------:R-:W-:Y:S01]  /*7c40*/  VIADD R171, R0, 0xffffffd1 ;  /* 0xffffffd100ab7836 */ /* 0x000fe20000000000 */
[----:B------:R-:W-:-:S04]  /*7c50*/  FSEL R170, R25, -INF , !P2 ;  /* 0xff80000019aa7808 */ /* 0x000fc80005000000 */
[----:B------:R-:W-:Y:S02]  /*7c60*/  ISETP.GT.AND P4, PT, R205, R171, PT ;  /* 0x000000abcd00720c */ /* 0x000fe40003f84270 */
[----:B------:R-:W-:Y:S01]  /*7c70*/  HMMA.16816.F32 R148, R176, R168, R148 ;  /* 0x000000a8b094723c */ /* 0x000fe20000001894 */
[C---:B------:R-:W-:Y:S01]  /*7c80*/  VIADD R169, R0.reuse, 0xffffffd8 ;  /* 0xffffffd800a97836 */ /* 0x040fe20000000000 */
[----:B------:R-:W-:Y:S01]  /*7c90*/  FSEL R21, R21, -INF , !P4 ;  /* 0xff80000015157808 */ /* 0x000fe20006000000 */
[----:B------:R-:W-:Y:S01]  /*7ca0*/  VIADD R0, R0, 0xfffffff9 ;  /* 0xfffffff900007836 */ /* 0x000fe20000000000 */
[C---:B------:R-:W-:Y:S02]  /*7cb0*/  ISETP.GT.AND P4, PT, R205.reuse, R51, PT ;  /* 0x00000033cd00720c */ /* 0x040fe40003f84270 */
[C---:B------:R-:W-:Y:S02]  /*7cc0*/  ISETP.GT.AND P6, PT, R205.reuse, R169, PT ;  /* 0x000000a9cd00720c */ /* 0x040fe40003fc4270 */
[----:B------:R-:W-:Y:S01]  /*7cd0*/  ISETP.GT.AND P3, PT, R205, R0, PT ;  /* 0x00000000cd00720c */ /* 0x000fe20003f64270 */
[----:B------:R-:W-:Y:S01]  /*7ce0*/  HMMA.16816.F32 R152, R44, R42, R152 ;  /* 0x0000002a2c98723c */ /* 0x000fe20000001898 */
[----:B------:R-:W-:-:S02]  /*7cf0*/  FSEL R16, R16, -INF , !P6 ;  /* 0xff80000010107808 */ /* 0x000fc40007000000 */
[----:B------:R-:W-:Y:S02]  /*7d00*/  ISETP.GT.AND P6, PT, R205, R50, PT ;  /* 0x00000032cd00720c */ /* 0x000fe40003fc4270 */
[----:B------:R-:W-:Y:S02]  /*7d10*/  FSEL R53, R53, -INF , !P3 ;  /* 0xff80000035357808 */ /* 0x000fe40005800000 */
[----:B------:R-:W-:Y:S01]  /*7d20*/  FSEL R12, R12, -INF , !P4 ;  /* 0xff8000000c0c7808 */ /* 0x000fe20006000000 */
[----:B------:R-:W-:Y:S01]  /*7d30*/  HMMA.16816.F32 R144, R44, R38, R144 ;  /* 0x000000262c90723c */ /* 0x000fe20000001890 */
[----:B------:R-:W-:Y:S02]  /*7d40*/  ISETP.GT.AND P3, PT, R224, R164, PT ;  /* 0x000000a4e000720c */ /* 0x000fe40003f64270 */
[----:B------:R-:W-:Y:S02]  /*7d50*/  ISETP.GT.AND P4, PT, R205, R49, PT ;  /* 0x00000031cd00720c */ /* 0x000fe40003f84270 */
[----:B------:R-:W-:-:S02]  /*7d60*/  FSEL R13, R13, -INF , !P6 ;  /* 0xff8000000d0d7808 */ /* 0x000fc40007000000 */
[----:B------:R-:W-:Y:S01]  /*7d70*/  ISETP.GT.AND P6, PT, R205, R48, PT ;  /* 0x00000030cd00720c */ /* 0x000fe20003fc4270 */
[C---:B------:R-:W-:Y:S01]  /*7d80*/  HMMA.16816.F32 R148, R44.reuse, R36, R148 ;  /* 0x000000242c94723c */ /* 0x040fe20000001894 */
[----:B------:R-:W-:Y:S02]  /*7d90*/  FSEL R159, R159, -INF , !P3 ;  /* 0xff8000009f9f7808 */ /* 0x000fe40005800000 */
[----:B------:R-:W-:Y:S02]  /*7da0*/  FSEL R40, R9, -INF , !P4 ;  /* 0xff80000009287808 */ /* 0x000fe40006000000 */
[----:B------:R-:W-:Y:S02]  /*7db0*/  ISETP.GE.AND P3, PT, R175, R204, PT ;  /* 0x000000ccaf00720c */ /* 0x000fe40003f66270 */
[----:B------:R-:W-:Y:S01]  /*7dc0*/  ISETP.GT.AND P4, PT, R235, R164, PT ;  /* 0x000000a4eb00720c */ /* 0x000fe20003f84270 */
[----:B------:R-:W-:Y:S01]  /*7dd0*/  HMMA.16816.F32 R140, R44, R32, R140 ;  /* 0x000000202c8c723c */ /* 0x000fe2000000188c */
[----:B------:R-:W-:-:S02]  /*7de0*/  FSEL R9, R4, -INF , !P6 ;  /* 0xff80000004097808 */ /* 0x000fc40007000000 */
[----:B------:R-:W-:Y:S02]  /*7df0*/  FSEL R168, R28, -INF , !P0 ;  /* 0xff8000001ca87808 */ /* 0x000fe40004000000 */
[----:B------:R-:W-:Y:S02]  /*7e00*/  ISETP.GT.AND P6, PT, R205, R2, PT ;  /* 0x00000002cd00720c */ /* 0x000fe40003fc4270 */
[----:B------:R-:W-:Y:S01]  /*7e10*/  ISETP.GT.AND P0, PT, R234, R164, PT ;  /* 0x000000a4ea00720c */ /* 0x000fe20003f04270 */
[----:B------:R-:W-:Y:S01]  /*7e20*/  HMMA.16816.F32 R60, R176, R160, R60 ;  /* 0x000000a0b03c723c */ /* 0x000fe2000000183c */
[----:B------:R-:W-:Y:S02]  /*7e30*/  FSEL R172, R24, -INF , !P3 ;  /* 0xff80000018ac7808 */ /* 0x000fe40005800000 */
[----:B------:R-:W-:Y:S02]  /*7e40*/  FSEL R8, R31, -INF , !P4 ;  /* 0xff8000001f087808 */ /* 0x000fe40006000000 */
[----:B------:R-:W-:-:S02]  /*7e50*/  ISETP.GE.AND P3, PT, R171, R204, PT ;  /* 0x000000ccab00720c */ /* 0x000fc40003f66270 */
[----:B------:R-:W-:Y:S01]  /*7e60*/  ISETP.GE.AND P4, PT, R164, R204, PT ;  /* 0x000000cca400720c */ /* 0x000fe20003f86270 */
[----:B------:R-:W-:Y:S01]  /*7e70*/  HMMA.16816.F32 R56, R176, R162, R56 ;  /* 0x000000a2b038723c */ /* 0x000fe20000001838 */
[----:B------:R-:W-:Y:S02]  /*7e80*/  FSEL R52, R52, -INF , !P6 ;  /* 0xff80000034347808 */ /* 0x000fe40007000000 */
[----:B------:R-:W-:Y:S02]  /*7e90*/  FSEL R157, R157, -INF , !P0 ;  /* 0xff8000009d9d7808 */ /* 0x000fe40004000000 */
[C---:B------:R-:W-:Y:S01]  /*7ea0*/  ISETP.GE.AND P6, PT, R164.reuse, R203, PT ;  /* 0x000000cba400720c */ /* 0x040fe20003fc6270 */
[----:B------:R-:W-:Y:S01]  /*7eb0*/  BAR.SYNC.DEFER_BLOCKING 0x0 ;  /* 0x0000000000007b1d */ /* 0x000fe20000010000 */
[----:B------:R-:W-:Y:S01]  /*7ec0*/  ISETP.GE.AND P0, PT, R164, R201, PT ;  /* 0x000000c9a400720c */ /* 0x000fe20003f06270 */
[----:B------:R-:W-:Y:S01]  /*7ed0*/  HMMA.16816.F32 R64, R44, R34, R64 ;  /* 0x000000222c40723c */ /* 0x000fe20000001840 */
[----:B------:R-:W-:-:S02]  /*7ee0*/  FSEL R164, R21, -INF , !P3 ;  /* 0xff80000015a47808 */ /* 0x000fc40005800000 */
[----:B------:R-:W-:Y:S02]  /*7ef0*/  FSEL R174, R29, -INF , !P4 ;  /* 0xff8000001dae7808 */ /* 0x000fe40006000000 */
[-C--:B------:R-:W-:Y:S02]  /*7f00*/  ISETP.GE.AND P3, PT, R51, R204.reuse, PT ;  /* 0x000000cc3300720c */ /* 0x080fe40003f66270 */
[-C--:B------:R-:W-:Y:S01]  /*7f10*/  ISETP.GE.AND P4, PT, R173, R204.reuse, PT ;  /* 0x000000ccad00720c */ /* 0x080fe20003f86270 */
[----:B------:R-:W-:Y:S01]  /*7f20*/  HMMA.16816.F32 R60, R44, R212, R60 ;  /* 0x000000d42c3c723c */ /* 0x000fe2000000183c */
[----:B------:R-:W-:Y:S02]  /*7f30*/  FSEL R43, R12, -INF , !P3 ;  /* 0xff8000000c2b7808 */ /* 0x000fe40005800000 */
[----:B------:R-:W-:Y:S02]  /*7f40*/  FSEL R166, R20, -INF , !P4 ;  /* 0xff80000014a67808 */ /* 0x000fe40006000000 */
[----:B------:R-:W-:-:S02]  /*7f50*/  ISETP.GE.AND P3, PT, R49, R204, PT ;  /* 0x000000cc3100720c */ /* 0x000fc40003f66270 */
[-C--:B------:R-:W-:Y:S01]  /*7f60*/  ISETP.GE.AND P2, PT, R169, R204.reuse, PT ;  /* 0x000000cca900720c */ /* 0x080fe20003f46270 */
[----:B------:R-:W-:Y:S01]  /*7f70*/  HMMA.16816.F32 R56, R44, R214, R56 ;  /* 0x000000d62c38723c */ /* 0x000fe20000001838 */
[----:B------:R-:W-:Y:S02]  /*7f80*/  ISETP.GE.AND P4, PT, R167, R204, PT ;  /* 0x000000cca700720c */ /* 0x000fe40003f86270 */
[----:B------:R-:W-:Y:S02]  /*7f90*/  FSEL R4, R156, -INF , !P5 ;  /* 0xff8000009c047808 */ /* 0x000fe40006800000 */
[----:B------:R-:W-:Y:S02]  /*7fa0*/  FSEL R40, R40, -INF , !P3 ;  /* 0xff80000028287808 */ /* 0x000fe40005800000 */
[----:B------:R-:W-:Y:S02]  /*7fb0*/  FSEL R158, R16, -INF , !P2 ;  /* 0xff800000109e7808 */ /* 0x000fe40005000000 */
[----:B------:R-:W-:-:S02]  /*7fc0*/  FSEL R156, R17, -INF , !P4 ;  /* 0xff800000119c7808 */ /* 0x000fc40006000000 */
[-C--:B------:R-:W-:Y:S02]  /*7fd0*/  ISETP.GE.AND P3, PT, R2, R204.reuse, PT ;  /* 0x000000cc0200720c */ /* 0x080fe40003f66270 */
[-C--:B------:R-:W-:Y:S02]  /*7fe0*/  ISETP.GE.AND P2, PT, R50, R204.reuse, PT ;  /* 0x000000cc3200720c */ /* 0x080fe40003f46270 */
[----:B------:R-:W-:Y:S02]  /*7ff0*/  ISETP.GE.AND P4, PT, R139, R204, PT ;  /* 0x000000cc8b00720c */ /* 0x000fe40003f86270 */
[----:B------:R-:W-:Y:S02]  /*8000*/  FSEL R29, R52, -INF , !P3 ;  /* 0xff800000341d7808 */ /* 0x000fe40005800000 */
[----:B------:R-:W-:Y:S02]  /*8010*/  FSEL R42, R13, -INF , !P2 ;  /* 0xff8000000d2a7808 */ /* 0x000fe40005000000 */
[----:B------:R-:W-:-:S02]  /*8020*/  FSEL R41, R41, -INF , !P4 ;  /* 0xff80000029297808 */ /* 0x000fc40006000000 */
[----:B------:R-:W-:Y:S02]  /*8030*/  ISETP.GT.AND P3, PT, R234, R175, PT ;  /* 0x000000afea00720c */ /* 0x000fe40003f64270 */
[-C--:B------:R-:W-:Y:S02]  /*8040*/  ISETP.GE.AND P2, PT, R48, R204.reuse, PT ;  /* 0x000000cc3000720c */ /* 0x080fe40003f46270 */
[----:B------:R-:W-:Y:S02]  /*8050*/  ISETP.GE.AND P4, PT, R3, R204, PT ;  /* 0x000000cc0300720c */ /* 0x000fe40003f86270 */
[----:B------:R-:W-:Y:S02]  /*8060*/  FSEL R12, R152, -INF , !P3 ;  /* 0xff800000980c7808 */ /* 0x000fe40005800000 */
[----:B------:R-:W-:Y:S02]  /*8070*/  FSEL R31, R9, -INF , !P2 ;  /* 0xff800000091f7808 */ /* 0x000fe40005000000 */
[----:B------:R-:W-:-:S02]  /*8080*/  FSEL R30, R30, -INF , !P4 ;  /* 0xff8000001e1e7808 */ /* 0x000fc40006000000 */
[C---:B------:R-:W-:Y:S02]  /*8090*/  ISETP.GT.AND P3, PT, R235.reuse, R240, PT ;  /* 0x000000f0eb00720c */ /* 0x040fe40003f64270 */
[----:B------:R-:W-:Y:S02]  /*80a0*/  ISETP.GE.AND P2, PT, R0, R204, PT ;  /* 0x000000cc0000720c */ /* 0x000fe40003f46270 */
[----:B------:R-:W-:Y:S02]  /*80b0*/  ISETP.GT.AND P4, PT, R235, R175, PT ;  /* 0x000000afeb00720c */ /* 0x000fe40003f84270 */
[----:B------:R-:W-:Y:S02]  /*80c0*/  FSEL R27, R27, -INF , !P3 ;  /* 0xff8000001b1b7808 */ /* 0x000fe40005800000 */
[----:B------:R-:W-:Y:S02]  /*80d0*/  FSEL R28, R53, -INF , !P2 ;  /* 0xff800000351c7808 */ /* 0x000fe40005000000 */
[----:B------:R-:W-:-:S02]  /*80e0*/  FSEL R26, R26, -INF , !P4 ;  /* 0xff8000001a1a7808 */ /* 0x000fc40006000000 */
[C---:B------:R-:W-:Y:S02]  /*80f0*/  ISETP.GT.AND P3, PT, R224.reuse, R240, PT ;  /* 0x000000f0e000720c */ /* 0x040fe40003f64270 */
[----:B------:R-:W-:Y:S02]  /*8100*/  ISETP.GT.AND P2, PT, R224, R175, PT ;  /* 0x000000afe000720c */ /* 0x000fe40003f44270 */
[----:B------:R-:W-:Y:S02]  /*8110*/  ISETP.GE.AND P4, PT, R175, R202, PT ;  /* 0x000000caaf00720c */ /* 0x000fe40003f86270 */
[----:B------:R-:W-:Y:S02]  /*8120*/  FSEL R17, R155, -INF , !P3 ;  /* 0xff8000009b117808 */ /* 0x000fe40005800000 */
[----:B------:R-:W-:Y:S02]  /*8130*/  FSEL R13, R154, -INF , !P2 ;  /* 0xff8000009a0d7808 */ /* 0x000fe40005000000 */
[----:B------:R-:W-:-:S02]  /*8140*/  ISETP.GT.AND P3, PT, R235, R173, PT ;  /* 0x000000adeb00720c */ /* 0x000fc40003f64270 */
        /* <DEDUP_REMOVED lines=8> */
[-C--:B------:R-:W-:Y:S02]  /*81d0*/  ISETP.GE.AND P3, PT, R173, R202.reuse, PT ;  /* 0x000000caad00720c */ /* 0x080fe40003f66270 */
[----:B------:R-:W-:Y:S02]  /*81e0*/  FSEL R24, R148, -INF , !P4 ;  /* 0xff80000094187808 */ /* 0x000fe40006000000 */
[----:B------:R-:W-:Y:S02]  /*81f0*/  FSEL R9, R159, -INF , !P0 ;  /* 0xff8000009f097808 */ /* 0x000fe40004000000 */
[----:B------:R-:W-:-:S02]  /*8200*/  ISETP.GE.AND P0, PT, R240, R202, PT ;  /* 0x000000caf000720c */ /* 0x000fc40003f06270 */
[----:B------:R-:W-:Y:S02]  /*8210*/  FSEL R16, R153, -INF , !P1 ;  /* 0xff80000099107808 */ /* 0x000fe40004800000 */
[----:B------:R-:W-:Y:S02]  /*8220*/  ISETP.GT.AND P4, PT, R235, R171, PT ;  /* 0x000000abeb00720c */ /* 0x000fe40003f84270 */
[----:B------:R-:W-:Y:S02]  /*8230*/  FSEL R24, R24, -INF , !P3 ;  /* 0xff80000018187808 */ /* 0x000fe40005800000 */
[----:B------:R-:W-:Y:S02]  /*8240*/  ISETP.GT.AND P3, PT, R234, R169, PT ;  /* 0x000000a9ea00720c */ /* 0x000fe40003f64270 */
[----:B------:R-:W-:Y:S02]  /*8250*/  FSEL R13, R13, -INF , !P2 ;  /* 0xff8000000d0d7808 */ /* 0x000fe40005000000 */
[----:B------:R-:W-:-:S02]  /*8260*/  ISETP.GT.AND P2, PT, R224, R173, PT ;  /* 0x000000ade000720c */ /* 0x000fc40003f44270 */
[----:B------:R-:W-:Y:S02]  /*8270*/  FSEL R23, R23, -INF , !P4 ;  /* 0xff80000017177808 */ /* 0x000fe40006000000 */
[----:B------:R-:W-:Y:S02]  /*8280*/  FSEL R16, R16, -INF , !P0 ;  /* 0xff80000010107808 */ /* 0x000fe40004000000 */
[-C--:B------:R-:W-:Y:S02]  /*8290*/  ISETP.GT.AND P0, PT, R234, R171.reuse, PT ;  /* 0x000000abea00720c */ /* 0x080fe40003f04270 */
[----:B------:R-:W-:Y:S02]  /*82a0*/  ISETP.GT.AND P4, PT, R224, R171, PT ;  /* 0x000000abe000720c */ /* 0x000fe40003f84270 */
[----:B------:R-:W-:Y:S02]  /*82b0*/  ISETP.GE.AND P1, PT, R240, R201, PT ;  /* 0x000000c9f000720c */ /* 0x000fe40003f26270 */
[----:B------:R-:W-:-:S02]  /*82c0*/  FSEL R144, R144, -INF , !P3 ;  /* 0xff80000090907808 */ /* 0x000fc40005800000 */
[----:B------:R-:W-:Y:S02]  /*82d0*/  ISETP.GT.AND P3, PT, R235, R167, PT ;  /* 0x000000a7eb00720c */ /* 0x000fe40003f64270 */
[----:B------:R-:W-:Y:S02]  /*82e0*/  ISETP.GE.AND P6, PT, R240, R203, PT ;  /* 0x000000cbf000720c */ /* 0x000fe40003fc6270 */
[----:B------:R-:W-:Y:S02]  /*82f0*/  FSEL R155, R26, -INF , !P5 ;  /* 0xff8000001a9b7808 */ /* 0x000fe40006800000 */
[----:B------:R-:W-:Y:S02]  /*8300*/  FSEL R150, R150, -INF , !P2 ;  /* 0xff80000096967808 */ /* 0x000fe40005000000 */
[----:B------:R-:W-:Y:S02]  /*8310*/  ISETP.GE.AND P2, PT, R173, R201, PT ;  /* 0x000000c9ad00720c */ /* 0x000fe40003f46270 */
[----:B------:R-:W-:-:S02]  /*8320*/  FSEL R26, R149, -INF , !P0 ;  /* 0xff800000951a7808 */ /* 0x000fc40004000000 */
[----:B------:R-:W-:Y:S02]  /*8330*/  FSEL R25, R151, -INF , !P4 ;  /* 0xff80000097197808 */ /* 0x000fe40006000000 */
[----:B------:R-:W-:Y:S02]  /*8340*/  FSEL R17, R17, -INF , !P1 ;  /* 0xff80000011117808 */ /* 0x000fe40004800000 */
[----:B------:R-:W-:Y:S02]  /*8350*/  ISETP.GE.AND P0, PT, R171, R201, PT ;  /* 0x000000c9ab00720c */ /* 0x000fe40003f06270 */
[----:B------:R-:W-:Y:S02]  /*8360*/  ISETP.GT.AND P4, PT, R235, R169, PT ;  /* 0x000000a9eb00720c */ /* 0x000fe40003f84270 */
[----:B------:R-:W-:Y:S02]  /*8370*/  ISETP.GE.AND P1, PT, R171, R202, PT ;  /* 0x000000caab00720c */ /* 0x000fe40003f26270 */
[----:B------:R-:W-:-:S02]  /*8380*/  FSEL R19, R19, -INF , !P3 ;  /* 0xff80000013137808 */ /* 0x000fc40005800000 */
[----:B------:R-:W-:Y:S02]  /*8390*/  FSEL R241, R27, -INF , !P6 ;  /* 0xff8000001bf17808 */ /* 0x000fe40007000000 */
[----:B------:R-:W-:Y:S02]  /*83a0*/  ISETP.GT.AND P3, PT, R234, R167, PT ;  /* 0x000000a7ea00720c */ /* 0x000fe40003f64270 */
[----:B------:R-:W-:Y:S02]  /*83b0*/  FSEL R27, R150, -INF , !P2 ;  /* 0xff800000961b7808 */ /* 0x000fe40005000000 */
[----:B------:R-:W-:Y:S02]  /*83c0*/  ISETP.GT.AND P2, PT, R224, R169, PT ;  /* 0x000000a9e000720c */ /* 0x000fe40003f44270 */
[----:B------:R-:W-:Y:S02]  /*83d0*/  FSEL R18, R18, -INF , !P4 ;  /* 0xff80000012127808 */ /* 0x000fe40006000000 */
[----:B------:R-:W-:-:S02]  /*83e0*/  FSEL R25, R25, -INF , !P0 ;  /* 0xff80000019197808 */ /* 0x000fc40004000000 */
[-C--:B------:R-:W-:Y:S02]  /*83f0*/  ISETP.GE.AND P4, PT, R169, R202.reuse, PT ;  /* 0x000000caa900720c */ /* 0x080fe40003f86270 */
[----:B------:R-:W-:Y:S02]  /*8400*/  FSEL R26, R26, -INF , !P1 ;  /* 0xff8000001a1a7808 */ /* 0x000fe40004800000 */
[----:B------:R-:W-:Y:S02]  /*8410*/  ISETP.GT.AND P0, PT, R224, R167, PT ;  /* 0x000000a7e000720c */ /* 0x000fe40003f04270 */
[----:B------:R-:W-:Y:S02]  /*8420*/  ISETP.GE.AND P1, PT, R167, R202, PT ;  /* 0x000000caa700720c */ /* 0x000fe40003f26270 */
[----:B------:R-:W-:Y:S02]  /*8430*/  FSEL R145, R145, -INF , !P3 ;  /* 0xff80000091917808 */ /* 0x000fe40005800000 */
[----:B------:R-:W-:-:S02]  /*8440*/  FSEL R151, R146, -INF , !P2 ;  /* 0xff80000092977808 */ /* 0x000fc40005000000 */
[----:B------:R-:W-:Y:S02]  /*8450*/  FSEL R147, R147, -INF , !P0 ;  /* 0xff80000093937808 */ /* 0x000fe40004000000 */
[----:B------:R-:W-:Y:S02]  /*8460*/  FSEL R146, R144, -INF , !P4 ;  /* 0xff80000090927808 */ /* 0x000fe40006000000 */
[-C--:B------:R-:W-:Y:S02]  /*8470*/  ISETP.GT.AND P0, PT, R235, R51.reuse, PT ;  /* 0x00000033eb00720c */ /* 0x080fe40003f04270 */
[----:B------:R-:W-:Y:S02]  /*8480*/  FSEL R144, R145, -INF , !P1 ;  /* 0xff80000091907808 */ /* 0x000fe40004800000 */
[----:B------:R-:W-:Y:S02]  /*8490*/  ISETP.GT.AND P1, PT, R224, R51, PT ;  /* 0x00000033e000720c */ /* 0x000fe40003f24270 */
[----:B------:R-:W-:-:S02]  /*84a0*/  FSEL R14, R14, -INF , !P0 ;  /* 0xff8000000e0e7808 */ /* 0x000fc40004000000 */
[-C--:B------:R-:W-:Y:S02]  /*84b0*/  ISETP.GE.AND P0, PT, R51, R201.reuse, PT ;  /* 0x000000c93300720c */ /* 0x080fe40003f06270 */
[----:B------:R-:W-:Y:S02]  /*84c0*/  FSEL R142, R142, -INF , !P1 ;  /* 0xff8000008e8e7808 */ /* 0x000fe40004800000 */
[----:B------:R-:W-:Y:S02]  /*84d0*/  ISETP.GE.AND P2, PT, R169, R201, PT ;  /* 0x000000c9a900720c */ /* 0x000fe40003f46270 */
[----:B------:R-:W-:Y:S02]  /*84e0*/  FSEL R149, R142, -INF , !P0 ;  /* 0xff8000008e957808 */ /* 0x000fe40004000000 */
[----:B------:R-:W-:Y:S02]  /*84f0*/  ISETP.GT.AND P4, PT, R234, R51, PT ;  /* 0x00000033ea00720c */ /* 0x000fe40003f84270 */
[----:B------:R-:W-:-:S02]  /*8500*/  ISETP.GT.AND P0, PT, R224, R50, PT ;  /* 0x00000032e000720c */ /* 0x000fc40003f04270 */
[----:B------:R-:W-:Y:S02]  /*8510*/  FSEL R151, R151, -INF , !P2 ;  /* 0xff80000097977808 */ /* 0x000fe40005000000 */
[----:B------:R-:W-:Y:S02]  /*8520*/  ISETP.GE.AND P2, PT, R51, R202, PT ;  /* 0x000000ca3300720c */ /* 0x000fe40003f46270 */
[----:B------:R-:W-:Y:S02]  /*8530*/  FSEL R140, R140, -INF , !P4 ;  /* 0xff8000008c8c7808 */ /* 0x000fe40006000000 */
[C---:B------:R-:W-:Y:S02]  /*8540*/  ISETP.GT.AND P1, PT, R234.reuse, R50, PT ;  /* 0x00000032ea00720c */ /* 0x040fe40003f24270 */
[----:B------:R-:W-:Y:S02]  /*8550*/  FSEL R143, R143, -INF , !P0 ;  /* 0xff8000008f8f7808 */ /* 0x000fe40004000000 */
[----:B------:R-:W-:-:S02]  /*8560*/  ISETP.GT.AND P0, PT, R234, R139, PT ;  /* 0x0000008bea00720c */ /* 0x000fc40003f04270 */
[----:B------:R-:W-:Y:S02]  /*8570*/  FSEL R150, R140, -INF , !P2 ;  /* 0xff8000008c967808 */ /* 0x000fe40005000000 */
        /* <DEDUP_REMOVED lines=8> */
[C---:B------:R-:W-:Y:S02]  /*8600*/  ISETP.GT.AND P1, PT, R234.reuse, R49, PT ;  /* 0x00000031ea00720c */ /* 0x040fe40003f24270 */
[----:B------:R-:W-:Y:S02]  /*8610*/  FSEL R67, R67, -INF , !P0 ;  /* 0xff80000043437808 */ /* 0x000fe40004000000 */
[----:B------:R-:W-:-:S02]  /*8620*/  ISETP.GT.AND P0, PT, R234, R48, PT ;  /* 0x00000030ea00720c */ /* 0x000fc40003f04270 */
[----:B------:R-:W-:Y:S02]  /*8630*/  FSEL R66, R66, -INF , !P2 ;  /* 0xff80000042427808 */ /* 0x000fe40005000000 */
[----:B------:R-:W-:Y:S02]  /*8640*/  FSEL R65, R65, -INF , !P1 ;  /* 0xff80000041417808 */ /* 0x000fe40004800000 */
[----:B------:R-:W-:Y:S01]  /*8650*/  ISETP.GE.AND P5, PT, R173, R203, PT ;  /* 0x000000cbad00720c */ /* 0x000fe20003fa6270 */
[----:B------:R-:W-:Y:S01]  /*8660*/  IMAD.SHL.U32 R173, R132, 0x2, RZ ;  /* 0x0000000284ad7824 */ /* 0x000fe200078e00ff */
[C---:B------:R-:W-:Y:S02]  /*8670*/  ISETP.GE.AND P2, PT, R139.reuse, R202, PT ;  /* 0x000000ca8b00720c */ /* 0x040fe40003f46270 */
[----:B------:R-:W-:Y:S02]  /*8680*/  ISETP.GE.AND P1, PT, R139, R201, PT ;  /* 0x000000c98b00720c */ /* 0x000fe40003f26270 */
[----:B------:R-:W-:-:S02]  /*8690*/  FSEL R60, R60, -INF , !P0 ;  /* 0xff8000003c3c7808 */ /* 0x000fc40004000000 */
[----:B------:R-:W-:Y:S02]  /*86a0*/  ISETP.GT.AND P0, PT, R224, R3, PT ;  /* 0x00000003e000720c */ /* 0x000fe40003f04270 */
[----:B------:R-:W-:Y:S02]  /*86b0*/  FSEL R161, R22, -INF , !P5 ;  /* 0xff80000016a17808 */ /* 0x000fe40006800000 */
[----:B------:R-:W-:Y:S02]  /*86c0*/  FSEL R152, R64, -INF , !P2 ;  /* 0xff80000040987808 */ /* 0x000fe40005000000 */
[----:B------:R-:W-:Y:S02]  /*86d0*/  FSEL R159, R66, -INF , !P1 ;  /* 0xff800000429f7808 */ /* 0x000fe40004800000 */
[----:B------:R-:W-:Y:S02]  /*86e0*/  ISETP.GE.AND P5, PT, R169, R203, PT ;  /* 0x000000cba900720c */ /* 0x000fe40003fa6270 */
[----:B------:R-:W-:-:S02]  /*86f0*/  ISETP.GT.AND P2, PT, R224, R48, PT ;  /* 0x00000030e000720c */ /* 0x000fc40003f44270 */
[C---:B------:R-:W-:Y:S02]  /*8700*/  ISETP.GT.AND P1, PT, R234.reuse, R3, PT ;  /* 0x00000003ea00720c */ /* 0x040fe40003f24270 */
[----:B------:R-:W-:Y:S02]  /*8710*/  FSEL R52, R63, -INF , !P0 ;  /* 0xff8000003f347808 */ /* 0x000fe40004000000 */
[----:B------:R-:W-:Y:S02]  /*8720*/  ISETP.GT.AND P0, PT, R234, R2, PT ;  /* 0x00000002ea00720c */ /* 0x000fe40003f04270 */
[----:B------:R-:W-:Y:S02]  /*8730*/  ISETP.GE.AND P6, PT, R171, R203, PT ;  /* 0x000000cbab00720c */ /* 0x000fe40003fc6270 */
[----:B------:R-:W-:Y:S02]  /*8740*/  ISETP.GE.AND P3, PT, R167, R201, PT ;  /* 0x000000c9a700720c */ /* 0x000fe40003f66270 */
[----:B------:R-:W-:-:S02]  /*8750*/  FSEL R169, R18, -INF , !P5 ;  /* 0xff80000012a97808 */ /* 0x000fc40006800000 */
[----:B------:R-:W-:Y:S02]  /*8760*/  FSEL R53, R62, -INF , !P2 ;  /* 0xff8000003e357808 */ /* 0x000fe40005000000 */
[----:B------:R-:W-:Y:S02]  /*8770*/  FSEL R61, R61, -INF , !P1 ;  /* 0xff8000003d3d7808 */ /* 0x000fe40004800000 */
[C---:B------:R-:W-:Y:S02]  /*8780*/  ISETP.GE.AND P2, PT, R49.reuse, R202, PT ;  /* 0x000000ca3100720c */ /* 0x040fe40003f46270 */
[----:B------:R-:W-:Y:S02]  /*8790*/  ISETP.GE.AND P1, PT, R49, R201, PT ;  /* 0x000000c93100720c */ /* 0x000fe40003f26270 */
[----:B------:R-:W-:Y:S02]  /*87a0*/  FSEL R18, R56, -INF , !P0 ;  /* 0xff80000038127808 */ /* 0x000fe40004000000 */
[----:B------:R-:W-:-:S02]  /*87b0*/  FSEL R163, R23, -INF , !P6 ;  /* 0xff80000017a37808 */ /* 0x000fc40007000000 */
[----:B------:R-:W-:Y:S02]  /*87c0*/  ISETP.GT.AND P0, PT, R224, R0, PT ;  /* 0x00000000e000720c */ /* 0x000fe40003f04270 */
[-C--:B------:R-:W-:Y:S02]  /*87d0*/  ISETP.GE.AND P6, PT, R167, R203.reuse, PT ;  /* 0x000000cba700720c */ /* 0x080fe40003fc6270 */
[----:B------:R-:W-:Y:S02]  /*87e0*/  FMNMX3.FTZ R21, R134, R4, R8, !PT ;  /* 0x0000000486157276 */ /* 0x000fe40007810008 */
[----:B------:R-:W-:Y:S02]  /*87f0*/  FSEL R167, R147, -INF , !P3 ;  /* 0xff80000093a77808 */ /* 0x000fe40005800000 */
[----:B------:R-:W-:Y:S02]  /*8800*/  ISETP.GT.AND P4, PT, R235, R50, PT ;  /* 0x00000032eb00720c */ /* 0x000fe40003f84270 */
[----:B------:R-:W-:-:S02]  /*8810*/  ISETP.GE.AND P3, PT, R50, R203, PT ;  /* 0x000000cb3200720c */ /* 0x000fc40003f66270 */
[----:B------:R-:W-:Y:S02]  /*8820*/  FSEL R160, R65, -INF , !P2 ;  /* 0xff80000041a07808 */ /* 0x000fe40005000000 */
[----:B------:R-:W-:Y:S02]  /*8830*/  FSEL R157, R67, -INF , !P1 ;  /* 0xff800000439d7808 */ /* 0x000fe40004800000 */
[----:B------:R-:W-:Y:S02]  /*8840*/  ISETP.GT.AND P1, PT, R224, R2, PT ;  /* 0x00000002e000720c */ /* 0x000fe40003f24270 */
[----:B------:R-:W-:Y:S02]  /*8850*/  ISETP.GT.AND P2, PT, R234, R0, PT ;  /* 0x00000000ea00720c */ /* 0x000fe40003f44270 */
[----:B------:R-:W-:Y:S02]  /*8860*/  FSEL R50, R59, -INF , !P0 ;  /* 0xff8000003b327808 */ /* 0x000fe40004000000 */
[----:B------:R-:W-:-:S02]  /*8870*/  ISETP.GE.AND P0, PT, R3, R202, PT ;  /* 0x000000ca0300720c */ /* 0x000fc40003f06270 */
[----:B------:R-:W-:Y:S02]  /*8880*/  FMNMX3.FTZ R21, R21, R12, R16, !PT ;  /* 0x0000000c15157276 */ /* 0x000fe40007810010 */
[----:B------:R-:W-:Y:S02]  /*8890*/  ISETP.GE.AND P5, PT, R51, R203, PT ;  /* 0x000000cb3300720c */ /* 0x000fe40003fa6270 */
[----:B------:R-:W-:Y:S02]  /*88a0*/  FSEL R51, R58, -INF , !P1 ;  /* 0xff8000003a337808 */ /* 0x000fe40004800000 */
        /* <DEDUP_REMOVED lines=9> */
[----:B------:R-:W-:Y:S02]  /*8940*/  ISETP.GT.U32.AND P2, PT, R132, R197, PT ;  /* 0x000000c58400720c */ /* 0x000fe40003f44070 */
[----:B------:R-:W-:Y:S02]  /*8950*/  FSEL R57, R18, -INF , !P0 ;  /* 0xff80000012397808 */ /* 0x000fe40004000000 */
[----:B------:R-:W-:Y:S02]  /*8960*/  ISETP.GE.AND P0, PT, R2, R201, PT ;  /* 0x000000c90200720c */ /* 0x000fe40003f06270 */
[----:B------:R-:W-:Y:S02]  /*8970*/  ISETP.GE.AND P1, PT, R48, R202, PT ;  /* 0x000000ca3000720c */ /* 0x000fe40003f26270 */
[----:B------:R-:W-:Y:S02]  /*8980*/  FMNMX3.FTZ R32, R32, R27, R25, !PT ;  /* 0x0000001b20207276 */ /* 0x000fe40007810019 */
[----:B------:R-:W-:-:S02]  /*8990*/  FMNMX3.FTZ R21, R21, R150, R154, !PT ;  /* 0x0000009615157276 */ /* 0x000fc4000781009a */
[----:B------:R-:W-:Y:S02]  /*89a0*/  FSEL R51, R51, -INF , !P0 ;  /* 0xff80000033337808 */ /* 0x000fe40004000000 */
[----:B------:R-:W-:Y:S02]  /*89b0*/  ISETP.GE.AND P0, PT, R0, R202, PT ;  /* 0x000000ca0000720c */ /* 0x000fe40003f06270 */
[----:B------:R-:W-:Y:S02]  /*89c0*/  FSEL R59, R60, -INF , !P1 ;  /* 0xff8000003c3b7808 */ /* 0x000fe40004800000 */
[----:B------:R-:W-:Y:S02]  /*89d0*/  FMNMX3.FTZ R32, R32, R151, R167, !PT ;  /* 0x0000009720207276 */ /* 0x000fe400078100a7 */
[----:B------:R-:W-:Y:S02]  /*89e0*/  FMNMX3.FTZ R21, R21, R152, R160, !PT ;  /* 0x0000009815157276 */ /* 0x000fe400078100a0 */
[----:B------:R-:W-:-:S02]  /*89f0*/  FSEL R56, R56, -INF , !P0 ;  /* 0xff80000038387808 */ /* 0x000fc40004000000 */
[-C--:B------:R-:W-:Y:S02]  /*8a00*/  ISETP.GE.AND P1, PT, R3, R201.reuse, PT ;  /* 0x000000c90300720c */ /* 0x080fe40003f26270 */
[----:B------:R-:W-:Y:S02]  /*8a10*/  ISETP.GE.AND P0, PT, R0, R201, PT ;  /* 0x000000c90000720c */ /* 0x000fe40003f06270 */
[----:B------:R-:W-:Y:S02]  /*8a20*/  FMNMX3.FTZ R32, R32, R149, R153, !PT ;  /* 0x0000009520207276 */ /* 0x000fe40007810099 */
[----:B------:R-:W-:Y:S02]  /*8a30*/  FMNMX3.FTZ R21, R21, R59, R58, !PT ;  /* 0x0000003b15157276 */ /* 0x000fe4000781003a */
[----:B------:R-:W-:Y:S02]  /*8a40*/  LOP3.LUT R60, R173, UR21, R229, 0x96, !PT ;  /* 0x00000015ad3c7c12 */ /* 0x000fe4000f8e96e5 */
[----:B------:R-:W-:-:S02]  /*8a50*/  FSEL R52, R52, -INF , !P1 ;  /* 0xff80000034347808 */ /* 0x000fc40004800000 */
[----:B------:R-:W-:Y:S02]  /*8a60*/  FSEL R50, R50, -INF , !P0 ;  /* 0xff80000032327808 */ /* 0x000fe40004000000 */
[----:B------:R-:W-:Y:S02]  /*8a70*/  FMNMX3.FTZ R32, R32, R159, R157, !PT ;  /* 0x0000009f20207276 */ /* 0x000fe4000781009d */
[----:B------:R-:W-:Y:S01]  /*8a80*/  FMNMX3.FTZ R21, R21, R57, R56, !PT ;  /* 0x0000003915157276 */ /* 0x000fe20007810038 */
[----:B------:R-:W-:Y:S06]  /*8a90*/  @!P2 BRA `(.L_x_2067) ;  /* 0x000000000064a947 */ /* 0x000fec0003800000 */
[----:B------:R-:W-:-:S04]  /*8aa0*/  VIADD R18, R218, 0xfffffffd ;  /* 0xfffffffdda127836 */ /* 0x000fc80000000000 */
[----:B------:R-:W-:-:S04]  /*8ab0*/  IMAD.WIDE.U32 R22, R18, R216, RZ ;  /* 0x000000d812167225 */ /* 0x000fc800078e00ff */
[----:B------:R-:W-:Y:S01]  /*8ac0*/  IMAD R18, R18, R217, R23 ;  /* 0x000000d912127224 */ /* 0x000fe200078e0217 */
[C---:B------:R-:W-:Y:S02]  /*8ad0*/  LEA R34, P1, R22.reuse, R196, 0x7 ;  /* 0x000000c416227211 */ /* 0x040fe400078238ff */
[C---:B------:R-:W-:Y:S02]  /*8ae0*/  LEA R33, P0, R22.reuse, R222, 0x6 ;  /* 0x000000de16217211 */ /* 0x040fe400078030ff */
[C-C-:B------:R-:W-:Y:S02]  /*8af0*/  LEA.HI.X R35, R22.reuse, R195, R18.reuse, 0x7, P1 ;  /* 0x000000c316237211 */ /* 0x140fe400008f3c12 */
[----:B------:R-:W-:Y:S02]  /*8b00*/  LEA.HI.X R18, R22, R219, R18, 0x6, P0 ;  /* 0x000000db16127211 */ /* 0x000fe400000f3412 */
[----:B------:R-:W-:Y:S01]  /*8b10*/  LEA R36, P0, R33, R196, 0x1 ;  /* 0x000000c421247211 */ /* 0x000fe200078008ff */
[----:B------:R-:W-:Y:S01]  /*8b20*/  @!PT LDS RZ, [RZ] ;  /* 0x00000000fffff984 */ /* 0x000fe20000000800 */
[----:B------:R-:W-:Y:S01]  /*8b30*/  @!PT LDS RZ, [RZ] ;  /* 0x00000000fffff984 */ /* 0x000fe20000000800 */
[----:B------:R-:W-:Y:S01]  /*8b40*/  @!PT LDS RZ, [RZ] ;  /* 0x00000000fffff984 */ /* 0x000fe20000000800 */
[----:B------:R1:W-:Y:S01]  /*8b50*/  LDGSTS.E.BYPASS.LTC128B.128 [R200+0x4000], desc[UR18][R34.64] ;  /* 0x0400000022c87fae */ /* 0x0003e2000b981a12 */
[----:B------:R-:W-:-:S02]  /*8b60*/  IADD3 R23, P1, PT, R222, R33, RZ ;  /* 0x00000021de177210 */ /* 0x000fc40007f3e0ff */
[--C-:B------:R-:W-:Y:S02]  /*8b70*/  LEA.HI.X R37, R33, R195, R18.reuse, 0x1, P0 ;  /* 0x000000c321257211 */ /* 0x100fe400000f0c12 */
[C---:B------:R-:W-:Y:S01]  /*8b80*/  LEA R22, P0, R216.reuse, R33, 0x5 ;  /* 0x00000021d8167211 */ /* 0x040fe200078028ff */
[----:B------:R-:W-:Y:S01]  /*8b90*/  IMAD.X R20, R219, 0x1, R18, P1 ;  /* 0x00000001db147824 */ /* 0x000fe200008e0612 */
[C---:B------:R-:W-:Y:S01]  /*8ba0*/  LEA R44, P1, R23.reuse, R196, 0x1 ;  /* 0x000000c4172c7211 */ /* 0x040fe200078208ff */
[----:B------:R1:W-:Y:S01]  /*8bb0*/  LDGSTS.E.BYPASS.LTC128B.128 [R200+0x4800], desc[UR18][R36.64] ;  /* 0x0480000024c87fae */ /* 0x0003e2000b981a12 */
[----:B------:R-:W-:Y:S02]  /*8bc0*/  LEA.HI.X R18, R216, R18, R217, 0x5, P0 ;  /* 0x00000012d8127211 */ /* 0x000fe400000f2cd9 */
[----:B------:R-:W-:Y:S02]  /*8bd0*/  LEA R38, P0, R22, R196, 0x1 ;  /* 0x000000c416267211 */ /* 0x000fe400078008ff */
[----:B------:R-:W-:-:S02]  /*8be0*/  LEA.HI.X R45, R23, R195, R20, 0x1, P1 ;  /* 0x000000c3172d7211 */ /* 0x000fc400008f0c14 */
[----:B------:R-:W-:-:S03]  /*8bf0*/  LEA.HI.X R39, R22, R195, R18, 0x1, P0 ;  /* 0x000000c316277211 */ /* 0x000fc600000f0c12 */
[----:B------:R1:W-:Y:S04]  /*8c00*/  LDGSTS.E.BYPASS.LTC128B.128 [R200+0x5000], desc[UR18][R44.64] ;  /* 0x050000002cc87fae */ /* 0x0003e8000b981a12 */
[----:B------:R1:W-:Y:S04]  /*8c10*/  LDGSTS.E.BYPASS.LTC128B.128 [R200+0x5800], desc[UR18][R38.64] ;  /* 0x0580000026c87fae */ /* 0x0003e8000b981a12 */
[----:B------:R-:W0:Y:S02]  /*8c20*/  LDGDEPBAR ;  /* 0x00000000000079af */ /* 0x000e240000000000 */
.L_x_2067:
[----:B------:R-:W-:Y:S01]  /*8c30*/  FMNMX3.FTZ R18, R32, R53, R52, !PT ;  /* 0x0000003520127276 */ /* 0x000fe20007810034 */
[----:B------:R-:W2:Y:S01]  /*8c40*/  SHFL.BFLY PT, R20, R21, 0x2, 0x1f ;  /* 0x0c401f0015147f89 */ /* 0x000ea200000e0000 */
[----:B------:R-:W-:Y:S01]  /*8c50*/  FSEL R171, R19, -INF , !P6 ;  /* 0xff80000013ab7808 */ /* 0x000fe20007000000 */
[----:B------:R-:W-:Y:S01]  /*8c60*/  IMAD.WIDE.U32 R60, R60, -0x326172a9, RZ ;  /* 0xcd9e8d573c3c7825 */ /* 0x000fe200078e00ff */
[----:B------:R-:W-:Y:S01]  /*8c70*/  FMNMX3.FTZ R18, R18, R51, R50, !PT ;  /* 0x0000003312127276 */ /* 0x000fe20007810032 */
[----:B------:R-:W3:Y:S01]  /*8c80*/  LDC R213, c[0x0][0x4f8] ;  /* 0x00013e00ffd57b82 */ /* 0x000ee20000000800 */
[----:B------:R-:W-:Y:S01]  /*8c90*/  ISETP.GT.AND P0, PT, R235, R139, PT ;  /* 0x0000008beb00720c */ /* 0x000fe20003f04270 */
[----:B------:R-:W-:Y:S01]  /*8ca0*/  VIADD R173, R173, 0x1 ;  /* 0x00000001adad7836 */ /* 0x000fe20000000000 */
[----:B------:R-:W-:Y:S01]  /*8cb0*/  ISETP.GE.AND P6, PT, R139, R203, PT ;  /* 0x000000cb8b00720c */ /* 0x000fe20003fc6270 */
[----:B------:R-:W4:Y:S01]  /*8cc0*/  SHFL.BFLY PT, R19, R18, 0x2, 0x1f ;  /* 0x0c401f0012137f89 */ /* 0x000f2200000e0000 */
[----:B------:R-:W-:-:S02]  /*8cd0*/  FSEL R139, R14, -INF , !P5 ;  /* 0xff8000000e8b7808 */ /* 0x000fc40006800000 */
[----:B------:R-:W-:Y:S02]  /*8ce0*/  FSEL R15, R15, -INF , !P4 ;  /* 0xff8000000f0f7808 */ /* 0x000fe40006000000 */
[----:B------:R-:W-:Y:S02]  /*8cf0*/  LOP3.LUT R14, R236, UR4, R61, 0x96, !PT ;  /* 0x00000004ec0e7c12 */ /* 0x000fe4000f8e963d */
[----:B------:R-:W-:Y:S02]  /*8d00*/  LOP3.LUT R242, R60, UR8, R207, 0x96, !PT ;  /* 0x000000083cf27c12 */ /* 0x000fe4000f8e96cf */
[----:B------:R-:W-:Y:S01]  /*8d10*/  FSEL R140, R15, -INF , !P3 ;  /* 0xff8000000f8c7808 */ /* 0x000fe20005800000 */
[----:B------:R-:W-:Y:S01]  /*8d20*/  IMAD.WIDE.U32 R14, R14, -0x2daee0ad, RZ ;  /* 0xd2511f530e0e7825 */ /* 0x000fe200078e00ff */
[----:B------:R-:W-:Y:S02]  /*8d30*/  FSEL R10, R10, -INF , !P0 ;  /* 0xff8000000a0a7808 */ /* 0x000fe40004000000 */
[----:B------:R-:W-:Y:S01]  /*8d40*/  ISETP.GT.AND P0, PT, R235, R3, PT ;  /* 0x00000003eb00720c */ /* 0x000fe20003f04270 */
[----:B------:R-:W-:Y:S01]  /*8d50*/  IMAD.WIDE.U32 R242, R242, -0x2daee0ad, RZ ;  /* 0xd2511f53f2f27825 */ /* 0x000fe200078e00ff */
[----:B------:R-:W-:-:S02]  /*8d60*/  FSEL R141, R10, -INF , !P6 ;  /* 0xff8000000a8d7808 */ /* 0x000fc40007000000 */
[----:B------:R-:W-:Y:S02]  /*8d70*/  ISETP.GE.AND P6, PT, R3, R203, PT ;  /* 0x000000cb0300720c */ /* 0x000fe40003fc6270 */
[----:B------:R-:W-:Y:S02]  /*8d80*/  LOP3.LUT R3, R208, UR12, R15, 0x96, !PT ;  /* 0x0000000cd0037c12 */ /* 0x000fe4000f8e960f */
[----:B------:R-:W-:Y:S02]  /*8d90*/  LOP3.LUT R214, R14, UR11, R243, 0x96, !PT ;  /* 0x0000000b0ed67c12 */ /* 0x000fe4000f8e96f3 */
[----:B--2---:R-:W-:Y:S01]  /*8da0*/  FMNMX.FTZ R14, R21, R20, !PT ;  /* 0x00000014150e7209 */ /* 0x004fe20007810000 */
[----:B------:R-:W-:Y:S01]  /*8db0*/  IMAD.WIDE.U32 R178, R3, -0x326172a9, RZ ;  /* 0xcd9e8d5703b27825 */ /* 0x000fe200078e00ff */
[----:B----4-:R-:W-:Y:S02]  /*8dc0*/  FMNMX.FTZ R10, R18, R19, !PT ;  /* 0x00000013120a7209 */ /* 0x010fe40007810000 */
[----:B------:R-:W-:Y:S01]  /*8dd0*/  ISETP.GT.AND P1, PT, R235, R49, PT ;  /* 0x00000031eb00720c */ /* 0x000fe20003f24270 */
[----:B------:R-:W-:Y:S01]  /*8de0*/  IMAD.WIDE.U32 R214, R214, -0x326172a9, RZ ;  /* 0xcd9e8d57d6d67825 */ /* 0x000fe200078e00ff */
[----:B------:R-:W2:Y:S01]  /*8df0*/  SHFL.BFLY PT, R15, R14, 0x1, 0x1f ;  /* 0x0c201f000e0f7f89 */ /* 0x000ea200000e0000 */
[----:B------:R-:W-:-:S02]  /*8e00*/  LOP3.LUT R3, R206, UR25, R179, 0x96, !PT ;  /* 0x00000019ce037c12 */ /* 0x000fc4000f8e96b3 */
[----:B------:R-:W-:Y:S01]  /*8e10*/  ISETP.GT.AND P4, PT, R235, R48, PT ;  /* 0x00000030eb00720c */ /* 0x000fe20003f84270 */
[----:B------:R-:W4:Y:S01]  /*8e20*/  SHFL.BFLY PT, R21, R10, 0x1, 0x1f ;  /* 0x0c201f000a157f89 */ /* 0x000f2200000e0000 */
[----:B------:R-:W-:Y:S01]  /*8e30*/  LOP3.LUT R178, R178, UR24, R215, 0x96, !PT ;  /* 0x00000018b2b27c12 */ /* 0x000fe2000f8e96d7 */
[----:B------:R-:W-:Y:S01]  /*8e40*/  IMAD.WIDE.U32 R18, R3, -0x2daee0ad, RZ ;  /* 0xd2511f5303127825 */ /* 0x000fe200078e00ff */
[----:B------:R-:W-:Y:S02]  /*8e50*/  FSEL R11, R11, -INF , !P1 ;  /* 0xff8000000b0b7808 */ /* 0x000fe40004800000 */
[----:B------:R-:W-:Y:S01]  /*8e60*/  FSEL R6, R6, -INF , !P4 ;  /* 0xff80000006067808 */ /* 0x000fe20006000000 */
[----:B------:R-:W-:Y:S01]  /*8e70*/  IMAD.WIDE.U32 R178, R178, -0x2daee0ad, RZ ;  /* 0xd2511f53b2b27825 */ /* 0x000fe200078e00ff */
[----:B------:R-:W-:Y:S02]  /*8e80*/  ISETP.GT.AND P1, PT, R235, R2, PT ;  /* 0x00000002eb00720c */ /* 0x000fe40003f24270 */
[----:B------:R-:W-:-:S02]  /*8e90*/  ISETP.GE.AND P4, PT, R2, R203, PT ;  /* 0x000000cb0200720c */ /* 0x000fc40003f86270 */
[----:B------:R-:W-:Y:S02]  /*8ea0*/  LOP3.LUT R2, R238, UR4, R61, 0x96, !PT ;  /* 0x00000004ee027c12 */ /* 0x000fe4000f8e963d */
[----:B------:R-:W-:Y:S02]  /*8eb0*/  LOP3.LUT R60, R60, UR8, R221, 0x96, !PT ;  /* 0x000000083c3c7c12 */ /* 0x000fe4000f8e96dd */
[----:B------:R-:W-:Y:S01]  /*8ec0*/  LOP3.LUT R32, R18, UR9, R179, 0x96, !PT ;  /* 0x0000000912207c12 */ /* 0x000fe2000f8e96b3 */
[----:B------:R-:W-:Y:S01]  /*8ed0*/  IMAD.WIDE.U32 R2, R2, -0x2daee0ad, RZ ;  /* 0xd2511f5302027825 */ /* 0x000fe200078e00ff */
[----:B------:R-:W-:Y:S02]  /*8ee0*/  FSEL R7, R7, -INF , !P0 ;  /* 0xff80000007077808 */ /* 0x000fe40004000000 */
[----:B------:R-:W-:Y:S01]  /*8ef0*/  FSEL R46, R54, -INF , !P1 ;  /* 0xff800000362e7808 */ /* 0x000fe20004800000 */
[----:B------:R-:W-:Y:S01]  /*8f00*/  IMAD.WIDE.U32 R60, R60, -0x2daee0ad, RZ ;  /* 0xd2511f533c3c7825 */ /* 0x000fe200078e00ff */
[----:B------:R-:W-:-:S02]  /*8f10*/  ISETP.GT.AND P0, PT, R235, R0, PT ;  /* 0x00000000eb00720c */ /* 0x000fc40003f04270 */
[----:B------:R-:W-:Y:S01]  /*8f20*/  ISETP.GE.AND P1, PT, R0, R203, PT ;  /* 0x000000cb0000720c */ /* 0x000fe20003f26270 */
[----:B------:R-:W-:Y:S01]  /*8f30*/  IMAD.WIDE.U32 R32, R32, -0x326172a9, RZ ;  /* 0xcd9e8d5720207825 */ /* 0x000fe200078e00ff */
[----:B------:R-:W-:Y:S02]  /*8f40*/  LOP3.LUT R244, R2, UR11, R61, 0x96, !PT ;  /* 0x0000000b02f47c12 */ /* 0x000fe4000f8e963d */
[----:B--2---:R-:W-:Y:S01]  /*8f50*/  FMNMX.FTZ R2, R14, R15, !PT ;  /* 0x0000000f0e027209 */ /* 0x004fe20007810000 */
[----:B------:R-:W-:Y:S01]  /*8f60*/  IMAD.MOV.U32 R0, RZ, RZ, R32 ;  /* 0x000000ffff007224 */ /* 0x000fe200078e0020 */
[----:B------:R-:W-:Y:S01]  /*8f70*/  ISETP.GE.AND P5, PT, R49, R203, PT ;  /* 0x000000cb3100720c */ /* 0x000fe20003fa6270 */
[----:B------:R-:W-:Y:S01]  /*8f80*/  IMAD.WIDE.U32 R244, R244, -0x326172a9, RZ ;  /* 0xcd9e8d57f4f47825 */ /* 0x000fe200078e00ff */
[----:B------:R-:W-:-:S03]  /*8f90*/  FSEL R49, R55, -INF , !P0 ;  /* 0xff80000037317808 */ /* 0x000fc60004000000 */
[----:B------:R-:W-:Y:S01]  /*8fa0*/  FMUL.FTZ R65, R2, UR6 ;  /* 0x0000000602417c20 */ /* 0x000fe20008410000 */
[----:B------:R-:W-:Y:S02]  /*8fb0*/  LOP3.LUT R15, R0, 0xff, RZ, 0xc0, !PT ;  /* 0x000000ff000f7812 */ /* 0x000fe400078ec0ff */
[----:B------:R-:W-:Y:S02]  /*8fc0*/  PRMT R22, R32, 0x7771, RZ ;  /* 0x0000777120167816 */ /* 0x000fe400000000ff */
[----:B----4-:R-:W-:Y:S02]  /*8fd0*/  FMNMX.FTZ R0, R10, R21, !PT ;  /* 0x000000150a007209 */ /* 0x010fe40007810000 */
[----:B------:R-:W-:Y:S02]  /*8fe0*/  FSETP.NEU.FTZ.AND P0, PT, R2, -INF , PT ;  /* 0xff8000000200780b */ /* 0x000fe40003f1d000 */
[----:B------:R-:W-:Y:S01]  /*8ff0*/  PRMT R22, R15, 0x5410, R22 ;  /* 0x000054100f167816 */ /* 0x000fe20000000016 */
[----:B------:R-:W-:Y:S01]  /*9000*/  FMUL.FTZ R54, R0, UR6 ;  /* 0x0000000600367c20 */ /* 0x000fe20008410000 */
[----:B------:R-:W-:-:S02]  /*9010*/  FSEL R65, R65, RZ, P0 ;  /* 0x000000ff41417208 */ /* 0x000fc40000000000 */
[----:B------:R-:W-:Y:S02]  /*9020*/  FSEL R15, R2, RZ, P0 ;  /* 0x000000ff020f7208 */ /* 0x000fe40000000000 */
[----:B------:R-:W-:Y:S01]  /*9030*/  FSETP.NEU.FTZ.AND P0, PT, R0, -INF , PT ;  /* 0xff8000000000780b */ /* 0x000fe20003f1d000 */
[----:B-1----:R-:W-:Y:S01]  /*9040*/  FFMA.FTZ R35, R8, UR6, -R65 ;  /* 0x0000000608237c23 */ /* 0x002fe20008010841 */
[----:B------:R-:W-:Y:S01]  /*9050*/  LOP3.LUT R242, R242, UR10, R19, 0x96, !PT ;  /* 0x0000000af2f27c12 */ /* 0x000fe2000f8e9613 */
[----:B------:R-:W-:Y:S01]  /*9060*/  FFMA.FTZ R38, R4, UR6, -R65 ;  /* 0x0000000604267c23 */ /* 0x000fe20008010841 */
[----:B------:R-:W-:Y:S01]  /*9070*/  FSEL R54, R54, RZ, P0 ;  /* 0x000000ff36367208 */ /* 0x000fe20000000000 */
[----:B------:R-:W-:Y:S01]  /*9080*/  FADD.FTZ R4, R134, -R15 ;  /* 0x8000000f86047221 */ /* 0x000fe20000010000 */
[----:B------:R-:W-:Y:S01]  /*9090*/  PRMT R19, R32, 0x7773, RZ ;  /* 0x0000777320137816 */ /* 0x000fe200000000ff */
[----:B------:R-:W-:Y:S01]  /*90a0*/  IMAD.WIDE.U32 R242, R242, -0x326172a9, RZ ;  /* 0xcd9e8d57f2f27825 */ /* 0x000fe200078e00ff */
[----:B------:R-:W-:-:S03]  /*90b0*/  PRMT R18, R32, 0x7772, RZ ;  /* 0x0000777220127816 */ /* 0x000fc600000000ff */
[--C-:B------:R-:W-:Y:S01]  /*90c0*/  FFMA.FTZ R34, R5, UR6, -R54.reuse ;  /* 0x0000000605227c23 */ /* 0x100fe20008010836 */
[----:B------:R-:W-:Y:S01]  /*90d0*/  FFMA.FTZ R32, R9, UR6, -R54 ;  /* 0x0000000609207c23 */ /* 0x000fe20008010836 */
[----:B---3--:R-:W-:Y:S01]  /*90e0*/  LOP3.LUT R213, R213, 0xff, RZ, 0xc0, !PT ;  /* 0x000000ffd5d57812 */ /* 0x008fe200078ec0ff */
[----:B------:R-:W-:Y:S01]  /*90f0*/  FMUL.FTZ R45, R4, UR6 ;  /* 0x00000006042d7c20 */ /* 0x000fe20008410000 */
[----:B------:R-:W-:Y:S01]  /*9100*/  LOP3.LUT R14, R242, UR22, R33, 0x96, !PT ;  /* 0x00000016f20e7c12 */ /* 0x000fe2000f8e9621 */
[----:B------:R-:W-:Y:S01]  /*9110*/  FFMA.FTZ R36, R12, UR6, -R65 ;  /* 0x000000060c247c23 */ /* 0x000fe20008010841 */
[----:B------:R-:W-:Y:S01]  /*9120*/  MUFU.EX2 R34, R34 ;  /* 0x0000002200227308 */ /* 0x000fe20000000800 */
[----:B------:R-:W-:Y:S01]  /*9130*/  IMAD R213, R213, 0x10000, R213 ;  /* 0x00010000d5d57824 */ /* 0x000fe200078e02d5 */
[----:B------:R-:W-:Y:S01]  /*9140*/  PRMT R5, R14, 0x7632, R5 ;  /* 0x000076320e057816 */ /* 0x000fe20000000005 */
[--C-:B------:R-:W-:Y:S01]  /*9150*/  FFMA.FTZ R33, R16, UR6, -R65.reuse ;  /* 0x0000000610217c23 */ /* 0x100fe20008010841 */
[----:B------:R-:W1:Y:S01]  /*9160*/  MUFU.EX2 R32, R32 ;  /* 0x0000002000207308 */ /* 0x000e620000000800 */
[----:B------:R-:W-:Y:S01]  /*9170*/  SHF.R.U32.HI R8, RZ, 0x18, R14 ;  /* 0x00000018ff087819 */ /* 0x000fe2000001160e */
[--C-:B------:R-:W-:Y:S01]  /*9180*/  FFMA.FTZ R44, R13, UR6, -R54.reuse ;  /* 0x000000060d2c7c23 */ /* 0x100fe20008010836 */
[----:B------:R-:W-:Y:S01]  /*9190*/  LOP3.LUT R5, R5, 0xff, RZ, 0xc0, !PT ;  /* 0x000000ff05057812 */ /* 0x000fe200078ec0ff */
[----:B------:R-:W-:Y:S01]  /*91a0*/  FFMA.FTZ R37, R17, UR6, -R54 ;  /* 0x0000000611257c23 */ /* 0x000fe20008010836 */
[----:B------:R-:W-:Y:S01]  /*91b0*/  FMNMX3.FTZ R61, R136, R168, R174, !PT ;  /* 0x000000a8883d7276 */ /* 0x000fe200078100ae */
[----:B------:R-:W-:Y:S01]  /*91c0*/  MUFU.EX2 R38, R38 ;  /* 0x0000002600267308 */ /* 0x000fe20000000800 */
[----:B------:R-:W-:Y:S01]  /*91d0*/  PRMT R8, R5, 0x5410, R8 ;  /* 0x0000541005087816 */ /* 0x000fe20000000008 */
[----:B------:R-:W-:Y:S01]  /*91e0*/  FFMA.FTZ R146, R146, UR6, -R65 ;  /* 0x0000000692927c23 */ /* 0x000fe20008010841 */
[----:B------:R-:W-:Y:S01]  /*91f0*/  FMNMX3.FTZ R61, R61, R172, R170, !PT ;  /* 0x000000ac3d3d7276 */ /* 0x000fe200078100aa */
[----:B------:R-:W-:Y:S01]  /*9200*/  MUFU.EX2 R35, R35 ;  /* 0x0000002300237308 */ /* 0x000fe20000000800 */
[----:B------:R-:W-:Y:S01]  /*9210*/  PRMT R10, R18, 0x5410, R19 ;  /* 0x00005410120a7816 */ /* 0x000fe20000000013 */
[----:B------:R-:W-:Y:S01]  /*9220*/  FFMA.FTZ R147, R24, UR6, -R65 ;  /* 0x0000000618937c23 */ /* 0x000fe20008010841 */
[----:B------:R-:W-:Y:S01]  /*9230*/  HSET2.LE.AND R21, R8, R213, PT ;  /* 0x000000d508157233 */ /* 0x000fe20003803000 */
[----:B------:R-:W-:Y:S01]  /*9240*/  MUFU.EX2 R36, R36 ;  /* 0x0000002400247308 */ /* 0x000fe20000000800 */
[----:B-1----:R-:W-:Y:S01]  /*9250*/  F2FP.F16.F32.PACK_AB R8, R32, R34 ;  /* 0x000000222008723e */ /* 0x002fe200000000ff */
[----:B------:R-:W-:Y:S01]  /*9260*/  FFMA.FTZ R151, R151, UR6, -R54 ;  /* 0x0000000697977c23 */ /* 0x000fe20008010836 */
[----:B------:R-:W-:Y:S01]  /*9270*/  FMNMX3.FTZ R61, R61, R166, R164, !PT ;  /* 0x000000a63d3d7276 */ /* 0x000fe200078100a4 */
[----:B------:R-:W-:Y:S01]  /*9280*/  MUFU.EX2 R33, R33 ;  /* 0x0000002100217308 */ /* 0x000fe20000000800 */
[----:B------:R-:W-:Y:S01]  /*9290*/  LOP3.LUT R21, R8, R21, RZ, 0xc0, !PT ;  /* 0x0000001508157212 */ /* 0x000fe200078ec0ff */
[----:B------:R-:W-:Y:S01]  /*92a0*/  FFMA.FTZ R157, R157, UR6, -R54 ;  /* 0x000000069d9d7c23 */ /* 0x000fe20008010836 */
[----:B------:R-:W-:Y:S01]  /*92b0*/  FMNMX3.FTZ R8, R135, R165, R175, !PT ;  /* 0x000000a587087276 */ /* 0x000fe200078100af */
[----:B------:R-:W-:Y:S01]  /*92c0*/  MUFU.EX2 R44, R44 ;  /* 0x0000002c002c7308 */ /* 0x000fe20000000800 */
[----:B------:R-:W-:Y:S01]  /*92d0*/  FMNMX3.FTZ R61, R61, R158, R156, !PT ;  /* 0x0000009e3d3d7276 */ /* 0x000fe2000781009c */
[----:B------:R-:W-:Y:S01]  /*92e0*/  FFMA.FTZ R153, R153, UR6, -R54 ;  /* 0x0000000699997c23 */ /* 0x000fe20008010836 */
[----:B------:R-:W-:Y:S01]  /*92f0*/  FMNMX3.FTZ R4, R8, R155, R241, !PT ;  /* 0x0000009b08047276 */ /* 0x000fe200078100f1 */
[----:B------:R-:W-:Y:S01]  /*9300*/  MUFU.EX2 R37, R37 ;  /* 0x0000002500257308 */ /* 0x000fe20000000800 */
[----:B------:R-:W-:Y:S01]  /*9310*/  FMNMX3.FTZ R61, R61, R43, R42, !PT ;  /* 0x0000002b3d3d7276 */ /* 0x000fe2000781002a */
[----:B------:R-:W-:Y:S01]  /*9320*/  FFMA.FTZ R59, R59, UR6, -R65 ;  /* 0x000000063b3b7c23 */ /* 0x000fe20008010841 */
[----:B------:R-:W-:Y:S01]  /*9330*/  FMNMX3.FTZ R4, R4, R161, R163, !PT ;  /* 0x000000a104047276 */ /* 0x000fe200078100a3 */
[----:B------:R-:W1:Y:S01]  /*9340*/  MUFU.EX2 R45, R45 ;  /* 0x0000002d002d7308 */ /* 0x000e620000000800 */
[----:B------:R-:W-:Y:S01]  /*9350*/  FMNMX3.FTZ R61, R61, R41, R40, !PT ;  /* 0x000000293d3d7276 */ /* 0x000fe20007810028 */
[--C-:B------:R-:W-:Y:S01]  /*9360*/  FFMA.FTZ R52, R52, UR6, -R54.reuse ;  /* 0x0000000634347c23 */ /* 0x100fe20008010836 */
[----:B------:R-:W-:Y:S01]  /*9370*/  FMNMX3.FTZ R4, R4, R169, R171, !PT ;  /* 0x000000a904047276 */ /* 0x000fe200078100ab */
[----:B------:R-:W-:Y:S01]  /*9380*/  MUFU.EX2 R147, R147 ;  /* 0x0000009300937308 */ /* 0x000fe20000000800 */
[----:B------:R-:W-:Y:S01]  /*9390*/  LOP3.LUT R19, R14, 0xffff, RZ, 0xc0, !PT ;  /* 0x0000ffff0e137812 */ /* 0x000fe200078ec0ff */
[----:B------:R-:W-:Y:S01]  /*93a0*/  FFMA.FTZ R50, R50, UR6, -R54 ;  /* 0x0000000632327c23 */ /* 0x000fe20008010836 */
[----:B------:R-:W-:Y:S01]  /*93b0*/  FMNMX3.FTZ R61, R61, R31, R30, !PT ;  /* 0x0000001f3d3d7276 */ /* 0x000fe2000781001e */
[----:B------:R-:W-:Y:S01]  /*93c0*/  MUFU.EX2 R151, R151 ;  /* 0x0000009700977308 */ /* 0x000fe20000000800 */
[----:B------:R-:W-:-:S02]  /*93d0*/  ISETP.GE.AND P3, PT, R48, R203, PT ;  /* 0x000000cb3000720c */ /* 0x000fc40003f66270 */
[----:B------:R-:W-:Y:S01]  /*93e0*/  FSEL R145, R11, -INF , !P5 ;  /* 0xff8000000b917808 */ /* 0x000fe20006800000 */
[----:B------:R-:W-:Y:S01]  /*93f0*/  MUFU.EX2 R153, R153 ;  /* 0x0000009900997308 */ /* 0x000fe20000000800 */
[----:B------:R-:W-:Y:S01]  /*9400*/  FMNMX3.FTZ R4, R4, R139, R140, !PT ;  /* 0x0000008b04047276 */ /* 0x000fe2000781008c */
[-C--:B-1----:R-:W-:Y:S01]  /*9410*/  FMUL.FTZ R124, R124, R45.reuse ;  /* 0x0000002d7c7c7220 */ /* 0x082fe20000410000 */
[----:B------:R-:W-:Y:S01]  /*9420*/  LOP3.LUT R20, R14, 0xff, RZ, 0xc0, !PT ;  /* 0x000000ff0e147812 */ /* 0x000fe200078ec0ff */
[-C--:B------:R-:W-:Y:S01]  /*9430*/  FMUL.FTZ R125, R125, R45.reuse ;  /* 0x0000002d7d7d7220 */ /* 0x080fe20000410000 */
[----:B------:R-:W-:Y:S01]  /*9440*/  SHF.R.U32.HI R19, RZ, 0x8, R19 ;  /* 0x00000008ff137819 */ /* 0x000fe20000011613 */
[----:B------:R-:W-:Y:S01]  /*9450*/  FMUL.FTZ R120, R120, R45 ;  /* 0x0000002d78787220 */ /* 0x000fe20000410000 */
[----:B------:R-:W-:Y:S01]  /*9460*/  FMNMX3.FTZ R61, R61, R29, R28, !PT ;  /* 0x0000001d3d3d7276 */ /* 0x000fe2000781001c */
[-C--:B------:R-:W-:Y:S01]  /*9470*/  FMUL.FTZ R121, R121, R45.reuse ;  /* 0x0000002d79797220 */ /* 0x080fe20000410000 */
[----:B------:R-:W-:Y:S01]  /*9480*/  FSEL R48, R6, -INF , !P3 ;  /* 0xff80000006307808 */ /* 0x000fe20005800000 */
[----:B------:R-:W-:Y:S01]  /*9490*/  FMUL.FTZ R108, R108, R45 ;  /* 0x0000002d6c6c7220 */ /* 0x000fe20000410000 */
[----:B------:R-:W-:Y:S01]  /*94a0*/  FSEL R47, R7, -INF , !P6 ;  /* 0xff800000072f7808 */ /* 0x000fe20007000000 */
[----:B------:R-:W1:Y:S01]  /*94b0*/  SHFL.BFLY PT, R64, R61, 0x2, 0x1f ;  /* 0x0c401f003d407f89 */ /* 0x000e6200000e0000 */
[----:B------:R-:W-:Y:S01]  /*94c0*/  FMNMX3.FTZ R55, R4, R141, R145, !PT ;  /* 0x0000008d04377276 */ /* 0x000fe20007810091 */
[-C--:B------:R-:W-:Y:S01]  /*94d0*/  FMUL.FTZ R109, R109, R45.reuse ;  /* 0x0000002d6d6d7220 */ /* 0x080fe20000410000 */
[----:B------:R-:W-:Y:S01]  /*94e0*/  PRMT R20, R20, 0x5410, R19 ;  /* 0x0000541014147816 */ /* 0x000fe20000000013 */
[-C--:B------:R-:W-:Y:S01]  /*94f0*/  FMUL.FTZ R104, R104, R45.reuse ;  /* 0x0000002d68687220 */ /* 0x080fe20000410000 */
[----:B------:R-:W-:Y:S01]  /*9500*/  LOP3.LUT R10, R10, 0xff00ff, RZ, 0xc0, !PT ;  /* 0x00ff00ff0a0a7812 */ /* 0x000fe200078ec0ff */
[----:B------:R-:W-:Y:S01]  /*9510*/  LDSM.16.MT88.4 R16, [R186+0x6000] ;  /* 0x00600000ba10783b */ /* 0x000fe20000004200 */
[----:B------:R-:W-:Y:S01]  /*9520*/  FSEL R46, R46, -INF , !P4 ;  /* 0xff8000002e2e7808 */ /* 0x000fe20006000000 */
[-C--:B------:R-:W-:Y:S01]  /*9530*/  FMUL.FTZ R105, R105, R45.reuse ;  /* 0x0000002d69697220 */ /* 0x080fe20000410000 */
[----:B------:R-:W-:Y:S01]  /*9540*/  FSEL R49, R49, -INF , !P1 ;  /* 0xff80000031317808 */ /* 0x000fe20004800000 */
[-C--:B------:R-:W-:Y:S01]  /*9550*/  FMUL.FTZ R92, R92, R45.reuse ;  /* 0x0000002d5c5c7220 */ /* 0x080fe20000410000 */
[----:B------:R-:W-:Y:S01]  /*9560*/  FMNMX3.FTZ R55, R55, R48, R47, !PT ;  /* 0x0000003037377276 */ /* 0x000fe2000781002f */
[-C--:B------:R-:W-:Y:S01]  /*9570*/  FMUL.FTZ R93, R93, R45.reuse ;  /* 0x0000002d5d5d7220 */ /* 0x080fe20000410000 */
[----:B------:R-:W-:Y:S01]  /*9580*/  FSEL R12, R0, RZ, P0 ;  /* 0x000000ff000c7208 */ /* 0x000fe20000000000 */
[-C--:B------:R-:W-:Y:S01]  /*9590*/  FMUL.FTZ R88, R88, R45.reuse ;  /* 0x0000002d58587220 */ /* 0x080fe20000410000 */
[--C-:B------:R-:W-:Y:S01]  /*95a0*/  HSET2.LE.AND R22, R22, R213.reuse, PT ;  /* 0x000000d516167233 */ /* 0x100fe20003803000 */
[-C--:B------:R-:W-:Y:S01]  /*95b0*/  FMUL.FTZ R89, R89, R45.reuse ;  /* 0x0000002d59597220 */ /* 0x080fe20000410000 */
[--C-:B------:R-:W-:Y:S01]  /*95c0*/  HSET2.LE.AND R20, R20, R213.reuse, PT ;  /* 0x000000d514147233 */ /* 0x100fe20003803000 */
[----:B------:R-:W-:Y:S01]  /*95d0*/  FADD.FTZ R39, R133, -R12 ;  /* 0x8000000c85277221 */ /* 0x000fe20000010000 */
[----:B------:R-:W-:Y:S01]  /*95e0*/  F2FP.F16.F32.PACK_AB R9, R35, R38 ;  /* 0x000000262309723e */ /* 0x000fe200000000ff */
[----:B------:R-:W-:Y:S01]  /*95f0*/  LDSM.16.MT88.4 R12, [R182+0x6000] ;  /* 0x00600000b60c783b */ /* 0x000fe20000004200 */
[----:B------:R-:W-:Y:S01]  /*9600*/  F2FP.F16.F32.PACK_AB R5, R33, R36 ;  /* 0x000000242105723e */ /* 0x000fe200000000ff */
[----:B------:R-:W-:Y:S01]  /*9610*/  FMUL.FTZ R39, R39, UR6 ;  /* 0x0000000627277c20 */ /* 0x000fe20008410000 */
[----:B------:R-:W-:Y:S01]  /*9620*/  HSET2.LE.AND R23, R10, R213, PT ;  /* 0x000000d50a177233 */ /* 0x000fe20003803000 */
[-C--:B------:R-:W-:Y:S01]  /*9630*/  FMUL.FTZ R76, R76, R45.reuse ;  /* 0x0000002d4c4c7220 */ /* 0x080fe20000410000 */
[----:B------:R-:W-:Y:S01]  /*9640*/  F2FP.F16.F32.PACK_AB R8, R37, R44 ;  /* 0x0000002c2508723e */ /* 0x000fe200000000ff */
[-C--:B------:R-:W-:Y:S01]  /*9650*/  FMUL.FTZ R77, R77, R45.reuse ;  /* 0x0000002d4d4d7220 */ /* 0x080fe20000410000 */
[----:B------:R-:W-:Y:S01]  /*9660*/  FMNMX3.FTZ R55, R55, R46, R49, !PT ;  /* 0x0000002e37377276 */ /* 0x000fe20007810031 */
[----:B------:R-:W2:Y:S01]  /*9670*/  MUFU.EX2 R39, R39 ;  /* 0x0000002700277308 */ /* 0x000ea20000000800 */
[----:B------:R-:W-:Y:S01]  /*9680*/  LOP3.LUT R20, R9, R20, RZ, 0xc0, !PT ;  /* 0x0000001409147212 */ /* 0x000fe200078ec0ff */
[----:B------:R-:W-:Y:S01]  /*9690*/  FMUL.FTZ R72, R72, R45 ;  /* 0x0000002d48487220 */ /* 0x000fe20000410000 */
[----:B------:R-:W-:Y:S01]  /*96a0*/  LOP3.LUT R22, R5, R22, RZ, 0xc0, !PT ;  /* 0x0000001605167212 */ /* 0x000fe200078ec0ff */
[----:B------:R-:W3:Y:S01]  /*96b0*/  SHFL.BFLY PT, R62, R55, 0x2, 0x1f ;  /* 0x0c401f00373e7f89 */ /* 0x000ee200000e0000 */
[----:B------:R-:W-:Y:S01]  /*96c0*/  LOP3.LUT R23, R8, R23, RZ, 0xc0, !PT ;  /* 0x0000001708177212 */ /* 0x000fe200078ec0ff */
[----:B------:R-:W-:Y:S01]  /*96d0*/  FMUL.FTZ R73, R73, R45 ;  /* 0x0000002d49497220 */ /* 0x000fe20000410000 */
[----:B------:R-:W-:Y:S01]  /*96e0*/  LOP3.LUT R3, R226, UR12, R3, 0x96, !PT ;  /* 0x0000000ce2037c12 */ /* 0x000fe2000f8e9603 */
[----:B------:R-:W-:Y:S01]  /*96f0*/  LDSM.16.MT88.4 R8, [R181+0x6000] ;  /* 0x00600000b508783b */ /* 0x000fe20000004200 */
[----:B-1----:R-:W-:Y:S01]  /*9700*/  FMNMX.FTZ R64, R61, R64, !PT ;  /* 0x000000403d407209 */ /* 0x002fe20007810000 */
[----:B------:R-:W-:Y:S01]  /*9710*/  MUFU.EX2 R52, R52 ;  /* 0x0000003400347308 */ /* 0x000fe20000000800 */
[----:B------:R-:W-:Y:S01]  /*9720*/  LOP3.LUT R214, R214, UR23, R243, 0x96, !PT ;  /* 0x00000017d6d67c12 */ /* 0x000fe2000f8e96f3 */
[----:B------:R-:W-:Y:S01]  /*9730*/  LDSM.16.MT88.4 R4, [R180+0x6000] ;  /* 0x00600000b404783b */ /* 0x000fe20000004200 */
[----:B------:R-:W-:-:S04]  /*9740*/  IMAD.WIDE.U32 R176, R3, -0x326172a9, RZ ;  /* 0xcd9e8d5703b07825 */ /* 0x000fc800078e00ff */
[-C--:B--2---:R-:W-:Y:S01]  /*9750*/  FMUL.FTZ R126, R126, R39.reuse ;  /* 0x000000277e7e7220 */ /* 0x084fe20000410000 */
[-C--:B------:R-:W-:Y:S01]  /*9760*/  FMUL.FTZ R127, R127, R39.reuse ;  /* 0x000000277f7f7220 */ /* 0x080fe20000410000 */
[----:B------:R-:W1:Y:S01]  /*9770*/  SHFL.BFLY PT, R3, R64, 0x1, 0x1f ;  /* 0x0c201f0040037f89 */ /* 0x000e6200000e0000 */
[-C--:B------:R-:W-:Y:S01]  /*9780*/  FMUL.FTZ R122, R122, R39.reuse ;  /* 0x000000277a7a7220 */ /* 0x080fe20000410000 */
[----:B------:R-:W-:Y:S01]  /*9790*/  LOP3.LUT R66, R220, UR25, R177, 0x96, !PT ;  /* 0x00000019dc427c12 */ /* 0x000fe2000f8e96b1 */
[-C--:B------:R-:W-:Y:S01]  /*97a0*/  FMUL.FTZ R123, R123, R39.reuse ;  /* 0x000000277b7b7220 */ /* 0x080fe20000410000 */
[----:B------:R-:W-:Y:S01]  /*97b0*/  LOP3.LUT R176, R176, UR24, R245, 0x96, !PT ;  /* 0x00000018b0b07c12 */ /* 0x000fe2000f8e96f5 */
[-C--:B------:R-:W-:Y:S01]  /*97c0*/  FMUL.FTZ R110, R110, R39.reuse ;  /* 0x000000276e6e7220 */ /* 0x080fe20000410000 */
[----:B------:R-:W-:Y:S01]  /*97d0*/  FMUL.FTZ R111, R111, R39 ;  /* 0x000000276f6f7220 */ /* 0x000fe20000410000 */
[----:B------:R-:W-:-:S04]  /*97e0*/  IMAD.WIDE.U32 R66, R66, -0x2daee0ad, RZ ;  /* 0xd2511f5342427825 */ /* 0x000fc800078e00ff */
[-C--:B------:R-:W-:Y:S01]  /*97f0*/  FMUL.FTZ R106, R106, R39.reuse ;  /* 0x000000276a6a7220 */ /* 0x080fe20000410000 */
[-C--:B------:R-:W-:Y:S01]  /*9800*/  FMUL.FTZ R107, R107, R39.reuse ;  /* 0x000000276b6b7220 */ /* 0x080fe20000410000 */
[----:B------:R-:W-:Y:S01]  /*9810*/  FMUL.FTZ R94, R94, R39 ;  /* 0x000000275e5e7220 */ /* 0x000fe20000410000 */
[----:B------:R-:W-:Y:S01]  /*9820*/  IMAD.WIDE.U32 R176, R176, -0x2daee0ad, RZ ;  /* 0xd2511f53b0b07825 */ /* 0x000fe200078e00ff */
[----:B---3--:R-:W-:-:S03]  /*9830*/  FMNMX.FTZ R62, R55, R62, !PT ;  /* 0x0000003e373e7209 */ /* 0x008fc60007810000 */
[-C--:B------:R-:W-:Y:S01]  /*9840*/  FMUL.FTZ R95, R95, R39.reuse ;  /* 0x000000275f5f7220 */ /* 0x080fe20000410000 */
[----:B------:R-:W-:Y:S01]  /*9850*/  LOP3.LUT R246, R60, UR10, R67, 0x96, !PT ;  /* 0x0000000a3cf67c12 */ /* 0x000fe2000f8e9643 */
[-C--:B------:R-:W-:Y:S01]  /*9860*/  FMUL.FTZ R90, R90, R39.reuse ;  /* 0x000000275a5a7220 */ /* 0x080fe20000410000 */
[----:B------:R-:W-:Y:S01]  /*9870*/  LOP3.LUT R60, R66, UR9, R177, 0x96, !PT ;  /* 0x00000009423c7c12 */ /* 0x000fe2000f8e96b1 */
[----:B------:R-:W2:Y:S01]  /*9880*/  SHFL.BFLY PT, R55, R62, 0x1, 0x1f ;  /* 0x0c201f003e377f89 */ /* 0x000ea200000e0000 */
[-C--:B------:R-:W-:Y:S01]  /*9890*/  FMUL.FTZ R91, R91, R39.reuse ;  /* 0x000000275b5b7220 */ /* 0x080fe20000410000 */
[-C--:B------:R-:W-:Y:S01]  /*98a0*/  FMUL.FTZ R78, R78, R39.reuse ;  /* 0x000000274e4e7220 */ /* 0x080fe20000410000 */
[-C--:B------:R-:W-:Y:S01]  /*98b0*/  FMUL.FTZ R79, R79, R39.reuse ;  /* 0x000000274f4f7220 */ /* 0x080fe20000410000 */
[-C--:B------:R-:W-:Y:S01]  /*98c0*/  FMUL.FTZ R74, R74, R39.reuse ;  /* 0x000000274a4a7220 */ /* 0x080fe20000410000 */
[----:B------:R-:W-:Y:S01]  /*98d0*/  FMUL.FTZ R75, R75, R39 ;  /* 0x000000274b4b7220 */ /* 0x000fe20000410000 */
[----:B------:R-:W-:Y:S01]  /*98e0*/  IMAD.WIDE.U32 R66, R60, -0x326172a9, RZ ;  /* 0xcd9e8d573c427825 */ /* 0x000fe200078e00ff */
[----:B------:R-:W-:Y:S01]  /*98f0*/  HMMA.16816.F32 R124, R20, R16, R124 ;  /* 0x00000010147c723c */ /* 0x000fe2000000187c */
[----:B-1----:R-:W-:-:S02]  /*9900*/  FMNMX.FTZ R212, R64, R3, !PT ;  /* 0x0000000340d47209 */ /* 0x002fc40007810000 */
[----:B------:R-:W-:Y:S01]  /*9910*/  FFMA.FTZ R38, R225, R45, R38 ;  /* 0x0000002de1267223 */ /* 0x000fe20000010026 */
[----:B------:R-:W-:Y:S01]  /*9920*/  IMAD.WIDE.U32 R246, R246, -0x326172a9, RZ ;  /* 0xcd9e8d57f6f67825 */ /* 0x000fe200078e00ff */
[----:B------:R-:W-:-:S03]  /*9930*/  LOP3.LUT R173, R173, UR21, R229, 0x96, !PT ;  /* 0x00000015adad7c12 */ /* 0x000fc6000f8e96e5 */
[----:B------:R-:W-:Y:S01]  /*9940*/  FFMA.FTZ R39, R223, R39, R34 ;  /* 0x00000027df277223 */ /* 0x000fe20000010022 */
[C---:B------:R-:W-:Y:S01]  /*9950*/  FMUL.FTZ R143, R212.reuse, UR6 ;  /* 0x00000006d48f7c20 */ /* 0x040fe20008410000 */
[----:B------:R-:W-:Y:S01]  /*9960*/  IMAD.MOV.U32 R60, RZ, RZ, R66 ;  /* 0x000000ffff3c7224 */ /* 0x000fe200078e0042 */
[----:B------:R-:W-:Y:S01]  /*9970*/  HMMA.16816.F32 R120, R20, R18, R120 ;  /* 0x000000121478723c */ /* 0x000fe20000001878 */
[----:B------:R-:W-:Y:S01]  /*9980*/  FSETP.NEU.FTZ.AND P1, PT, R212, -INF , PT ;  /* 0xff800000d400780b */ /* 0x000fe20003f3d000 */
[----:B------:R-:W-:Y:S01]  /*9990*/  IMAD.WIDE.U32 R214, R214, -0x2daee0ad, RZ ;  /* 0xd2511f53d6d67825 */ /* 0x000fe200078e00ff */
[----:B------:R-:W-:-:S03]  /*99a0*/  LOP3.LUT R244, R244, UR23, R247, 0x96, !PT ;  /* 0x00000017f4f47c12 */ /* 0x000fc6000f8e96f7 */
[----:B------:R-:W-:Y:S01]  /*99b0*/  FADD.FTZ R35, R35, R38 ;  /* 0x0000002623237221 */ /* 0x000fe20000010000 */
[----:B------:R-:W-:Y:S01]  /*99c0*/  LOP3.LUT R61, R60, 0xff, RZ, 0xc0, !PT ;  /* 0x000000ff3c3d7812 */ /* 0x000fe200078ec0ff */
[----:B------:R-:W-:Y:S01]  /*99d0*/  FADD.FTZ R39, R32, R39 ;  /* 0x0000002720277221 */ /* 0x000fe20000010000 */
[----:B------:R-:W-:Y:S01]  /*99e0*/  FSEL R143, R143, RZ, P1 ;  /* 0x000000ff8f8f7208 */ /* 0x000fe20000800000 */
[----:B------:R-:W-:Y:S01]  /*99f0*/  HMMA.16816.F32 R108, R20, R12, R108 ;  /* 0x0000000c146c723c */ /* 0x000fe2000000186c */
[----:B------:R-:W-:Y:S01]  /*9a00*/  LOP3.LUT R178, R178, UR7, R215, 0x96, !PT ;  /* 0x00000007b2b27c12 */ /* 0x000fe2000f8e96d7 */
[----:B------:R-:W-:-:S04]  /*9a10*/  IMAD.WIDE.U32 R244, R244, -0x2daee0ad, RZ ;  /* 0xd2511f53f4f47825 */ /* 0x000fc800078e00ff */
[----:B------:R-:W-:Y:S01]  /*9a20*/  FADD.FTZ R36, R36, R35 ;  /* 0x0000002324247221 */ /* 0x000fe20000010000 */
[--C-:B------:R-:W-:Y:S01]  /*9a30*/  FFMA.FTZ R60, R170, UR6, -R143.reuse ;  /* 0x00000006aa3c7c23 */ /* 0x100fe2000801088f */
[--C-:B------:R-:W-:Y:S01]  /*9a40*/  FFMA.FTZ R134, R168, UR6, -R143.reuse ;  /* 0x00000006a8867c23 */ /* 0x100fe2000801088f */
[----:B------:R-:W-:Y:S01]  /*9a50*/  SHF.R.U32.HI R24, RZ, 0x18, R178 ;  /* 0x00000018ff187819 */ /* 0x000fe200000116b2 */
[----:B------:R-:W-:Y:S01]  /*9a60*/  IMAD.MOV.U32 R168, RZ, RZ, R244 ;  /* 0x000000ffffa87224 */ /* 0x000fe200078e00f4 */
[C---:B------:R-:W-:Y:S01]  /*9a70*/  HMMA.16816.F32 R104, R20.reuse, R14, R104 ;  /* 0x0000000e1468723c */ /* 0x040fe20000001868 */
[----:B------:R-:W-:Y:S01]  /*9a80*/  FFMA.FTZ R156, R156, UR6, -R143 ;  /* 0x000000069c9c7c23 */ /* 0x000fe2000801088f */
[----:B------:R-:W-:Y:S01]  /*9a90*/  MUFU.EX2 R60, R60 ;  /* 0x0000003c003c7308 */ /* 0x000fe20000000800 */
[----:B------:R-:W-:Y:S01]  /*9aa0*/  LOP3.LUT R176, R176, UR7, R245, 0x96, !PT ;  /* 0x00000007b0b07c12 */ /* 0x000fe2000f8e96f5 */
[--C-:B------:R-:W-:Y:S01]  /*9ab0*/  FFMA.FTZ R162, R166, UR6, -R143.reuse ;  /* 0x00000006a6a27c23 */ /* 0x100fe2000801088f */
[--C-:B------:R-:W-:Y:S01]  /*9ac0*/  FFMA.FTZ R40, R40, UR6, -R143.reuse ;  /* 0x0000000628287c23 */ /* 0x100fe2000801088f */
[----:B------:R-:W-:Y:S01]  /*9ad0*/  MUFU.EX2 R134, R134 ;  /* 0x0000008600867308 */ /* 0x000fe20000000800 */
[----:B------:R-:W-:Y:S01]  /*9ae0*/  PRMT R166, R176, 0x7632, R166 ;  /* 0x00007632b0a67816 */ /* 0x000fe200000000a6 */
[C---:B------:R-:W-:Y:S01]  /*9af0*/  HMMA.16816.F32 R92, R20.reuse, R8, R92 ;  /* 0x00000008145c723c */ /* 0x040fe2000000185c */
[----:B------:R-:W-:Y:S01]  /*9b00*/  FFMA.FTZ R42, R42, UR6, -R143 ;  /* 0x000000062a2a7c23 */ /* 0x000fe2000801088f */
[----:B------:R-:W-:Y:S01]  /*9b10*/  MUFU.EX2 R156, R156 ;  /* 0x0000009c009c7308 */ /* 0x000fe20000000800 */
[----:B------:R-:W-:Y:S01]  /*9b20*/  FADD.FTZ R44, R44, R39 ;  /* 0x000000272c2c7221 */ /* 0x000fe20000010000 */
[----:B------:R-:W-:Y:S01]  /*9b30*/  FADD.FTZ R36, R33, R36 ;  /* 0x0000002421247221 */ /* 0x000fe20000010000 */
[----:B------:R-:W-:Y:S01]  /*9b40*/  FFMA.FTZ R31, R31, UR6, -R143 ;  /* 0x000000061f1f7c23 */ /* 0x000fe2000801088f */
[----:B------:R-:W-:Y:S01]  /*9b50*/  MUFU.EX2 R162, R162 ;  /* 0x000000a200a27308 */ /* 0x000fe20000000800 */
[----:B------:R-:W-:Y:S01]  /*9b60*/  FADD.FTZ R44, R37, R44 ;  /* 0x0000002c252c7221 */ /* 0x000fe20000010000 */
[C---:B------:R-:W-:Y:S02]  /*9b70*/  HMMA.16816.F32 R88, R20.reuse, R10, R88 ;  /* 0x0000000a1458723c */ /* 0x040fe40000001858 */
[----:B------:R-:W-:Y:S04]  /*9b80*/  MUFU.EX2 R40, R40 ;  /* 0x0000002800287308 */ /* 0x000fe80000000800 */
[----:B------:R-:W-:Y:S02]  /*9b90*/  MUFU.EX2 R42, R42 ;  /* 0x0000002a002a7308 */ /* 0x000fe40000000800 */
[C---:B------:R-:W-:Y:S02]  /*9ba0*/  HMMA.16816.F32 R76, R20.reuse, R4, R76 ;  /* 0x00000004144c723c */ /* 0x040fe4000000184c */
[----:B------:R-:W-:Y:S06]  /*9bb0*/  MUFU.EX2 R50, R50 ;  /* 0x0000003200327308 */ /* 0x000fec0000000800 */
[----:B------:R-:W-:Y:S01]  /*9bc0*/  HMMA.16816.F32 R72, R20, R6, R72 ;  /* 0x000000061448723c */ /* 0x000fe20000001848 */
[----:B------:R-:W-:-:S02]  /*9bd0*/  LOP3.LUT R23, R246, UR22, R67, 0x96, !PT ;  /* 0x00000016f6177c12 */ /* 0x000fc4000f8e9643 */
[C---:B------:R-:W-:Y:S02]  /*9be0*/  PRMT R20, R66.reuse, 0x7773, RZ ;  /* 0x0000777342147816 */ /* 0x040fe400000000ff */
[----:B------:R-:W-:Y:S02]  /*9bf0*/  PRMT R21, R66, 0x7772, RZ ;  /* 0x0000777242157816 */ /* 0x000fe400000000ff */
[----:B------:R-:W-:Y:S02]  /*9c00*/  LOP3.LUT R3, R23, 0xffff, RZ, 0xc0, !PT ;  /* 0x0000ffff17037812 */ /* 0x000fe400078ec0ff */
[----:B------:R-:W-:Y:S02]  /*9c10*/  PRMT R21, R21, 0x5410, R20 ;  /* 0x0000541015157816 */ /* 0x000fe40000000014 */
[----:B------:R-:W-:Y:S02]  /*9c20*/  SHF.R.U32.HI R3, RZ, 0x8, R3 ;  /* 0x00000008ff037819 */ /* 0x000fe40000011603 */
[----:B------:R-:W-:-:S02]  /*9c30*/  LOP3.LUT R20, R23, 0xff, RZ, 0xc0, !PT ;  /* 0x000000ff17147812 */ /* 0x000fc400078ec0ff */
[----:B------:R-:W-:Y:S02]  /*9c40*/  PRMT R22, R66, 0x7771, RZ ;  /* 0x0000777142167816 */ /* 0x000fe400000000ff */
[----:B------:R-:W-:Y:S02]  /*9c50*/  PRMT R20, R20, 0x5410, R3 ;  /* 0x0000541014147816 */ /* 0x000fe40000000003 */
[----:B--2---:R-:W-:Y:S01]  /*9c60*/  FMNMX.FTZ R3, R62, R55, !PT ;  /* 0x000000373e037209 */ /* 0x004fe20007810000 */
[----:B------:R-:W-:Y:S01]  /*9c70*/  FFMA.FTZ R62, R174, UR6, -R143 ;  /* 0x00000006ae3e7c23 */ /* 0x000fe2000801088f */
[----:B------:R-:W-:Y:S02]  /*9c80*/  PRMT R55, R23, 0x7632, R55 ;  /* 0x0000763217377816 */ /* 0x000fe40000000037 */
[C---:B------:R-:W-:Y:S01]  /*9c90*/  FSETP.NEU.FTZ.AND P0, PT, R3.reuse, -INF , PT ;  /* 0xff8000000300780b */ /* 0x040fe20003f1d000 */
[----:B------:R-:W-:Y:S01]  /*9ca0*/  FMUL.FTZ R142, R3, UR6 ;  /* 0x00000006038e7c20 */ /* 0x000fe20008410000 */
[----:B------:R-:W-:Y:S01]  /*9cb0*/  SHF.R.U32.HI R148, RZ, 0x18, R23 ;  /* 0x00000018ff947819 */ /* 0x000fe20000011617 */
[----:B------:R-:W-:Y:S01]  /*9cc0*/  MUFU.EX2 R62, R62 ;  /* 0x0000003e003e7308 */ /* 0x000fe20000000800 */
[----:B------:R-:W-:-:S02]  /*9cd0*/  LOP3.LUT R23, R55, 0xff, RZ, 0xc0, !PT ;  /* 0x000000ff37177812 */ /* 0x000fc400078ec0ff */
[----:B------:R-:W-:Y:S02]  /*9ce0*/  FSEL R142, R142, RZ, P0 ;  /* 0x000000ff8e8e7208 */ /* 0x000fe40000000000 */
[----:B------:R-:W-:Y:S01]  /*9cf0*/  PRMT R22, R61, 0x5410, R22 ;  /* 0x000054103d167816 */ /* 0x000fe20000000016 */
[----:B------:R-:W-:Y:S01]  /*9d00*/  FFMA.FTZ R61, R172, UR6, -R143 ;  /* 0x00000006ac3d7c23 */ /* 0x000fe2000801088f */
[----:B------:R-:W-:Y:S01]  /*9d10*/  PRMT R148, R23, 0x5410, R148 ;  /* 0x0000541017947816 */ /* 0x000fe20000000094 */
[--C-:B------:R-:W-:Y:S01]  /*9d20*/  FFMA.FTZ R55, R155, UR6, -R142.reuse ;  /* 0x000000069b377c23 */ /* 0x100fe2000801088e */
[----:B------:R-:W-:Y:S01]  /*9d30*/  FSEL R23, R212, RZ, P1 ;  /* 0x000000ffd4177208 */ /* 0x000fe20000800000 */
[--C-:B------:R-:W-:Y:S01]  /*9d40*/  FFMA.FTZ R64, R241, UR6, -R142.reuse ;  /* 0x00000006f1407c23 */ /* 0x100fe2000801088e */
[----:B------:R-:W-:Y:S01]  /*9d50*/  FSEL R66, R3, RZ, P0 ;  /* 0x000000ff03427208 */ /* 0x000fe20000000000 */
[----:B------:R-:W1:Y:S01]  /*9d60*/  MUFU.EX2 R61, R61 ;  /* 0x0000003d003d7308 */ /* 0x000e620000000800 */
[--C-:B------:R-:W-:Y:S01]  /*9d70*/  FFMA.FTZ R63, R165, UR6, -R142.reuse ;  /* 0x00000006a53f7c23 */ /* 0x100fe2000801088e */
[----:B------:R-:W-:Y:S01]  /*9d80*/  FADD.FTZ R23, R136, -R23 ;  /* 0x8000001788177221 */ /* 0x000fe20000010000 */
[----:B------:R-:W-:Y:S01]  /*9d90*/  FFMA.FTZ R175, R175, UR6, -R142 ;  /* 0x00000006afaf7c23 */ /* 0x000fe2000801088e */
[----:B------:R-:W-:Y:S01]  /*9da0*/  FADD.FTZ R67, R135, -R66 ;  /* 0x8000004287437221 */ /* 0x000fe20000010000 */
[----:B------:R-:W-:Y:S01]  /*9db0*/  MUFU.EX2 R55, R55 ;  /* 0x0000003700377308 */ /* 0x000fe20000000800 */
[----:B------:R-:W-:Y:S01]  /*9dc0*/  FMUL.FTZ R133, R23, UR6 ;  /* 0x0000000617857c20 */ /* 0x000fe20008410000 */
[----:B------:R-:W-:Y:S01]  /*9dd0*/  LOP3.LUT R136, R21, 0xff00ff, RZ, 0xc0, !PT ;  /* 0x00ff00ff15887812 */ /* 0x000fe200078ec0ff */
[----:B------:R-:W-:Y:S01]  /*9de0*/  FMUL.FTZ R67, R67, UR6 ;  /* 0x0000000643437c20 */ /* 0x000fe20008410000 */
[----:B------:R-:W2:Y:S01]  /*9df0*/  MUFU.EX2 R64, R64 ;  /* 0x0000004000407308 */ /* 0x000ea20000000800 */
[--C-:B------:R-:W-:Y:S01]  /*9e00*/  HSET2.LE.AND R22, R22, R213.reuse, PT ;  /* 0x000000d516167233 */ /* 0x100fe20003803000 */
[----:B------:R-:W-:Y:S01]  /*9e10*/  FFMA.FTZ R155, R27, UR6, -R54 ;  /* 0x000000061b9b7c23 */ /* 0x000fe20008010836 */
[--C-:B------:R-:W-:Y:S01]  /*9e20*/  HSET2.LE.AND R23, R136, R213.reuse, PT ;  /* 0x000000d588177233 */ /* 0x100fe20003803000 */
[----:B------:R-:W-:Y:S01]  /*9e30*/  MUFU.EX2 R63, R63 ;  /* 0x0000003f003f7308 */ /* 0x000fe20000000800 */
[----:B-1----:R-:W-:Y:S01]  /*9e40*/  F2FP.F16.F32.PACK_AB R21, R60, R61 ;  /* 0x0000003d3c15723e */ /* 0x002fe200000000ff */
[----:B------:R-:W-:Y:S01]  /*9e50*/  FFMA.FTZ R165, R164, UR6, -R143 ;  /* 0x00000006a4a57c23 */ /* 0x000fe2000801088f */
[--C-:B------:R-:W-:Y:S01]  /*9e60*/  HSET2.LE.AND R20, R20, R213.reuse, PT ;  /* 0x000000d514147233 */ /* 0x100fe20003803000 */
[----:B------:R-:W1:Y:S01]  /*9e70*/  MUFU.EX2 R66, R175 ;  /* 0x000000af00427308 */ /* 0x000e620000000800 */
[----:B------:R-:W-:Y:S01]  /*9e80*/  LOP3.LUT R22, R21, R22, RZ, 0xc0, !PT ;  /* 0x0000001615167212 */ /* 0x000fe200078ec0ff */
[----:B------:R-:W-:Y:S01]  /*9e90*/  FFMA.FTZ R169, R169, UR6, -R142 ;  /* 0x00000006a9a97c23 */ /* 0x000fe2000801088e */
[----:B------:R-:W-:Y:S01]  /*9ea0*/  HSET2.LE.AND R21, R148, R213, PT ;  /* 0x000000d594157233 */ /* 0x000fe20003803000 */
[----:B------:R-:W3:Y:S01]  /*9eb0*/  MUFU.EX2 R133, R133 ;  /* 0x0000008500857308 */ /* 0x000ee20000000800 */
[----:B------:R-:W-:Y:S01]  /*9ec0*/  F2FP.F16.F32.PACK_AB R135, R62, R134 ;  /* 0x000000863e87723e */ /* 0x000fe200000000ff */
[----:B------:R-:W-:Y:S01]  /*9ed0*/  FFMA.FTZ R148, R25, UR6, -R54 ;  /* 0x0000000619947c23 */ /* 0x000fe20008010836 */
[----:B--2---:R-:W-:Y:S01]  /*9ee0*/  F2FP.F16.F32.PACK_AB R136, R64, R55 ;  /* 0x000000374088723e */ /* 0x004fe200000000ff */
[----:B------:R-:W2:Y:S01]  /*9ef0*/  MUFU.EX2 R67, R67 ;  /* 0x0000004300437308 */ /* 0x000ea20000000800 */
[----:B------:R-:W-:Y:S01]  /*9f00*/  LOP3.LUT R20, R135, R20, RZ, 0xc0, !PT ;  /* 0x0000001487147212 */ /* 0x000fe200078ec0ff */
[----:B------:R-:W-:Y:S01]  /*9f10*/  FFMA.FTZ R135, R144, UR6, -R65 ;  /* 0x0000000690877c23 */ /* 0x000fe20008010841 */
[----:B------:R-:W-:Y:S01]  /*9f20*/  LOP3.LUT R23, R136, R23, RZ, 0xc0, !PT ;  /* 0x0000001788177212 */ /* 0x000fe200078ec0ff */
[----:B------:R4:W-:Y:S01]  /*9f30*/  MUFU.EX2 R144, R146 ;  /* 0x0000009200907308 */ /* 0x0009e20000000800 */
[--C-:B------:R-:W-:Y:S01]  /*9f40*/  FFMA.FTZ R164, R161, UR6, -R142.reuse ;  /* 0x00000006a1a47c23 */ /* 0x100fe2000801088e */
[----:B-1----:R-:W-:Y:S01]  /*9f50*/  F2FP.F16.F32.PACK_AB R136, R66, R63 ;  /* 0x0000003f4288723e */ /* 0x002fe200000000ff */
[--C-:B------:R-:W-:Y:S01]  /*9f60*/  FFMA.FTZ R161, R163, UR6, -R142.reuse ;  /* 0x00000006a3a17c23 */ /* 0x100fe2000801088e */
[----:B------:R-:W1:Y:S01]  /*9f70*/  MUFU.EX2 R135, R135 ;  /* 0x0000008700877308 */ /* 0x000e620000000800 */
[----:B------:R-:W-:Y:S01]  /*9f80*/  FFMA.FTZ R46, R46, UR6, -R142 ;  /* 0x000000062e2e7c23 */ /* 0x000fe2000801088e */
[----:B------:R-:W-:Y:S01]  /*9f90*/  LOP3.LUT R21, R136, R21, RZ, 0xc0, !PT ;  /* 0x0000001588157212 */ /* 0x000fe200078ec0ff */
[-C--:B---3--:R-:W-:Y:S01]  /*9fa0*/  FMUL.FTZ R128, R128, R133.reuse ;  /* 0x0000008580807220 */ /* 0x088fe20000410000 */
[-C--:B------:R-:W-:Y:S01]  /*9fb0*/  FMUL.FTZ R129, R129, R133.reuse ;  /* 0x0000008581817220 */ /* 0x080fe20000410000 */
[----:B------:R-:W-:Y:S01]  /*9fc0*/  FMUL.FTZ R100, R100, R133 ;  /* 0x0000008564647220 */ /* 0x000fe20000410000 */
[-C--:B--2---:R-:W-:Y:S01]  /*9fd0*/  FMUL.FTZ R130, R130, R67.reuse ;  /* 0x0000004382827220 */ /* 0x084fe20000410000 */
[----:B------:R-:W-:Y:S01]  /*9fe0*/  FMUL.FTZ R131, R131, R67 ;  /* 0x0000004383837220 */ /* 0x000fe20000410000 */
        /* <DEDUP_REMOVED lines=8> */
[----:B------:R-:W-:-:S02]  /*a070*/  IMAD.MOV.U32 R16, RZ, RZ, R214 ;  /* 0x000000ffff107224 */ /* 0x000fc400078e00d6 */
[-C--:B------:R-:W-:Y:S01]  /*a080*/  FMUL.FTZ R112, R112, R133.reuse ;  /* 0x0000008570707220 */ /* 0x080fe20000410000 */
[----:B------:R-:W-:Y:S01]  /*a090*/  FMUL.FTZ R113, R113, R133 ;  /* 0x0000008571717220 */ /* 0x000fe20000410000 */
[-C--:B------:R-:W-:Y:S01]  /*a0a0*/  FMUL.FTZ R114, R114, R67.reuse ;  /* 0x0000004372727220 */ /* 0x080fe20000410000 */
[----:B------:R-:W-:Y:S01]  /*a0b0*/  FMUL.FTZ R115, R115, R67 ;  /* 0x0000004373737220 */ /* 0x000fe20000410000 */
[----:B------:R-:W-:Y:S01]  /*a0c0*/  FFMA.FTZ R136, R26, UR6, -R65 ;  /* 0x000000061a887c23 */ /* 0x000fe20008010841 */
[----:B----4-:R-:W-:Y:S01]  /*a0d0*/  FFMA.FTZ R146, R167, UR6, -R54 ;  /* 0x00000006a7927c23 */ /* 0x010fe20008010836 */
[C---:B------:R-:W-:Y:S01]  /*a0e0*/  HMMA.16816.F32 R100, R20.reuse, R14, R100 ;  /* 0x0000000e1464723c */ /* 0x040fe20000001864 */
[----:B------:R-:W-:Y:S01]  /*a0f0*/  PRMT R14, R214, 0x7771, RZ ;  /* 0x00007771d60e7816 */ /* 0x000fe200000000ff */
[----:B------:R-:W-:Y:S01]  /*a100*/  MUFU.EX2 R155, R155 ;  /* 0x0000009b009b7308 */ /* 0x000fe20000000800 */
[-C--:B------:R-:W-:Y:S01]  /*a110*/  FMUL.FTZ R84, R84, R133.reuse ;  /* 0x0000008554547220 */ /* 0x080fe20000410000 */
[----:B------:R-:W-:Y:S01]  /*a120*/  FMUL.FTZ R85, R85, R133 ;  /* 0x0000008555557220 */ /* 0x000fe20000410000 */
[-C--:B------:R-:W-:Y:S01]  /*a130*/  FMUL.FTZ R86, R86, R67.reuse ;  /* 0x0000004356567220 */ /* 0x080fe20000410000 */
[----:B------:R-:W2:Y:S01]  /*a140*/  MUFU.EX2 R136, R136 ;  /* 0x0000008800887308 */ /* 0x000ea20000000800 */
[----:B------:R-:W-:Y:S01]  /*a150*/  FMUL.FTZ R87, R87, R67 ;  /* 0x0000004357577220 */ /* 0x000fe20000410000 */
[C---:B------:R-:W-:Y:S01]  /*a160*/  HMMA.16816.F32 R96, R20.reuse, R8, R96 ;  /* 0x000000081460723c */ /* 0x040fe20000001860 */
[----:B------:R-:W-:Y:S01]  /*a170*/  LOP3.LUT R9, R16, 0xff, RZ, 0xc0, !PT ;  /* 0x000000ff10097812 */ /* 0x000fe200078ec0ff */
[----:B------:R-:W3:Y:S01]  /*a180*/  MUFU.EX2 R148, R148 ;  /* 0x0000009400947308 */ /* 0x000ee20000000800 */
[----:B------:R-:W-:Y:S01]  /*a190*/  LOP3.LUT R8, R178, 0xffff, RZ, 0xc0, !PT ;  /* 0x0000ffffb2087812 */ /* 0x000fe200078ec0ff */
[-C--:B------:R-:W-:Y:S01]  /*a1a0*/  FMUL.FTZ R80, R80, R133.reuse ;  /* 0x0000008550507220 */ /* 0x080fe20000410000 */
[----:B------:R-:W-:Y:S01]  /*a1b0*/  PRMT R14, R9, 0x5410, R14 ;  /* 0x00005410090e7816 */ /* 0x000fe2000000000e */
[----:B------:R-:W4:Y:S01]  /*a1c0*/  MUFU.EX2 R146, R146 ;  /* 0x0000009200927308 */ /* 0x000f220000000800 */
[----:B------:R-:W-:Y:S01]  /*a1d0*/  PRMT R9, R178, 0x7632, R9 ;  /* 0x00007632b2097816 */ /* 0x000fe20000000009 */
[C---:B------:R-:W-:Y:S01]  /*a1e0*/  HMMA.16816.F32 R112, R20.reuse, R12, R112 ;  /* 0x0000000c1470723c */ /* 0x040fe20000001870 */
[C---:B------:R-:W-:Y:S01]  /*a1f0*/  PRMT R13, R214.reuse, 0x7773, RZ ;  /* 0x00007773d60d7816 */ /* 0x040fe200000000ff */
[----:B------:R-:W-:Y:S01]  /*a200*/  FMUL.FTZ R81, R81, R133 ;  /* 0x0000008551517220 */ /* 0x000fe20000410000 */
[----:B------:R-:W-:Y:S01]  /*a210*/  PRMT R12, R214, 0x7772, RZ ;  /* 0x00007772d60c7816 */ /* 0x000fe200000000ff */
[-C--:B------:R-:W-:Y:S01]  /*a220*/  FMUL.FTZ R82, R82, R67.reuse ;  /* 0x0000004352527220 */ /* 0x080fe20000410000 */
[----:B------:R-:W-:Y:S01]  /*a230*/  SHF.R.U32.HI R8, RZ, 0x8, R8 ;  /* 0x00000008ff087819 */ /* 0x000fe20000011608 */
[----:B------:R-:W-:Y:S01]  /*a240*/  FMUL.FTZ R83, R83, R67 ;  /* 0x0000004353537220 */ /* 0x000fe20000410000 */
[----:B------:R-:W-:Y:S01]  /*a250*/  PRMT R12, R12, 0x5410, R13 ;  /* 0x000054100c0c7816 */ /* 0x000fe2000000000d */
[C---:B------:R-:W-:Y:S01]  /*a260*/  HMMA.16816.F32 R84, R20.reuse, R10, R84 ;  /* 0x0000000a1454723c */ /* 0x040fe20000001854 */
[----:B------:R-:W-:Y:S01]  /*a270*/  LOP3.LUT R13, R178, 0xff, RZ, 0xc0, !PT ;  /* 0x000000ffb20d7812 */ /* 0x000fe200078ec0ff */
[-C--:B------:R-:W-:Y:S01]  /*a280*/  FMUL.FTZ R116, R116, R133.reuse ;  /* 0x0000008574747220 */ /* 0x080fe20000410000 */
[----:B------:R-:W-:Y:S01]  /*a290*/  LOP3.LUT R9, R9, 0xff, RZ, 0xc0, !PT ;  /* 0x000000ff09097812 */ /* 0x000fe200078ec0ff */
[----:B------:R-:W-:Y:S01]  /*a2a0*/  FMUL.FTZ R117, R117, R133 ;  /* 0x0000008575757220 */ /* 0x000fe20000410000 */
[----:B------:R-:W-:Y:S01]  /*a2b0*/  PRMT R8, R13, 0x5410, R8 ;  /* 0x000054100d087816 */ /* 0x000fe20000000008 */
[-C--:B------:R-:W-:Y:S01]  /*a2c0*/  FMUL.FTZ R118, R118, R67.reuse ;  /* 0x0000004376767220 */ /* 0x080fe20000410000 */
[----:B------:R-:W-:Y:S01]  /*a2d0*/  LOP3.LUT R10, R12, 0xff00ff, RZ, 0xc0, !PT ;  /* 0x00ff00ff0c0a7812 */ /* 0x000fe200078ec0ff */
[----:B------:R-:W-:Y:S01]  /*a2e0*/  FMUL.FTZ R119, R119, R67 ;  /* 0x0000004377777220 */ /* 0x000fe20000410000 */
[----:B------:R-:W-:Y:S01]  /*a2f0*/  PRMT R24, R9, 0x5410, R24 ;  /* 0x0000541009187816 */ /* 0x000fe20000000018 */
[-C--:B------:R-:W-:Y:S01]  /*a300*/  FMUL.FTZ R68, R68, R133.reuse ;  /* 0x0000008544447220 */ /* 0x080fe20000410000 */
[----:B------:R-:W-:Y:S01]  /*a310*/  FMUL.FTZ R69, R69, R133 ;  /* 0x0000008545457220 */ /* 0x000fe20000410000 */
[-C--:B------:R-:W-:Y:S01]  /*a320*/  FMUL.FTZ R70, R70, R67.reuse ;  /* 0x0000004346467220 */ /* 0x080fe20000410000 */
[----:B------:R-:W-:Y:S01]  /*a330*/  FMUL.FTZ R71, R71, R67 ;  /* 0x0000004347477220 */ /* 0x000fe20000410000 */
[C---:B------:R-:W-:Y:S01]  /*a340*/  HMMA.16816.F32 R80, R20.reuse, R4, R80 ;  /* 0x000000041450723c */ /* 0x040fe20000001850 */
[--C-:B------:R-:W-:Y:S01]  /*a350*/  HSET2.LE.AND R26, R14, R213.reuse, PT ;  /* 0x000000d50e1a7233 */ /* 0x100fe20003803000 */
[----:B------:R-:W-:Y:S01]  /*a360*/  FFMA.FTZ R167, R158, UR6, -R143 ;  /* 0x000000069ea77c23 */ /* 0x000fe2000801088f */
[----:B-1----:R-:W-:Y:S01]  /*a370*/  F2FP.F16.F32.PACK_AB R11, R135, R144 ;  /* 0x00000090870b723e */ /* 0x002fe200000000ff */
[----:B------:R-:W1:Y:S01]  /*a380*/  LDSM.16.MT88.4 R12, [R182+0x6800] ;  /* 0x00680000b60c783b */ /* 0x000e620000004200 */
[--C-:B------:R-:W-:Y:S01]  /*a390*/  HSET2.LE.AND R10, R10, R213.reuse, PT ;  /* 0x000000d50a0a7233 */ /* 0x100fe20003803000 */
[----:B------:R-:W-:Y:S01]  /*a3a0*/  FFMA.FTZ R158, R171, UR6, -R142 ;  /* 0x00000006ab9e7c23 */ /* 0x000fe2000801088e */
[--C-:B------:R-:W-:Y:S01]  /*a3b0*/  HSET2.LE.AND R8, R8, R213.reuse, PT ;  /* 0x000000d508087233 */ /* 0x100fe20003803000 */
[C---:B------:R-:W-:Y:S01]  /*a3c0*/  HMMA.16816.F32 R116, R20.reuse, R18, R116 ;  /* 0x000000121474723c */ /* 0x040fe20000001874 */
[----:B--2---:R-:W-:Y:S01]  /*a3d0*/  F2FP.F16.F32.PACK_AB R5, R136, R147 ;  /* 0x000000938805723e */ /* 0x004fe200000000ff */
[----:B------:R-:W2:Y:S01]  /*a3e0*/  LDSM.16.MT88.4 R16, [R186+0x6800] ;  /* 0x00680000ba10783b */ /* 0x000ea20000004200 */
[--C-:B------:R-:W-:Y:S01]  /*a3f0*/  HSET2.LE.AND R25, R24, R213.reuse, PT ;  /* 0x000000d518197233 */ /* 0x100fe20003803000 */
[----:B------:R-:W5:Y:S01]  /*a400*/  MUFU.EX2 R167, R167 ;  /* 0x000000a700a77308 */ /* 0x000f620000000800 */
[----:B---3--:R-:W-:Y:S01]  /*a410*/  F2FP.F16.F32.PACK_AB R4, R148, R155 ;  /* 0x0000009b9404723e */ /* 0x008fe200000000ff */
[----:B------:R-:W-:Y:S01]  /*a420*/  FFMA.FTZ R133, R231, R133, R134 ;  /* 0x00000085e7857223 */ /* 0x000fe20000010086 */
[----:B----4-:R-:W-:Y:S01]  /*a430*/  F2FP.F16.F32.PACK_AB R27, R146, R151 ;  /* 0x00000097921b723e */ /* 0x010fe200000000ff */
[----:B------:R-:W-:Y:S01]  /*a440*/  HMMA.16816.F32 R68, R20, R6, R68 ;  /* 0x000000061444723c */ /* 0x000fe20000001844 */
[----:B------:R-:W-:Y:S01]  /*a450*/  LOP3.LUT R26, R11, R26, RZ, 0xc0, !PT ;  /* 0x0000001a0b1a7212 */ /* 0x000fe200078ec0ff */
[----:B------:R-:W-:Y:S01]  /*a460*/  MUFU.EX2 R169, R169 ;  /* 0x000000a900a97308 */ /* 0x000fe20000000800 */
[----:B------:R-:W-:Y:S01]  /*a470*/  LOP3.LUT R27, R27, R10, RZ, 0xc0, !PT ;  /* 0x0000000a1b1b7212 */ /* 0x000fe200078ec0ff */
[----:B------:R-:W-:Y:S01]  /*a480*/  FFMA.FTZ R63, R230, R67, R63 ;  /* 0x00000043e63f7223 */ /* 0x000fe2000001003f */
[----:B------:R-:W-:Y:S01]  /*a490*/  LOP3.LUT R24, R5, R8, RZ, 0xc0, !PT ;  /* 0x0000000805187212 */ /* 0x000fe200078ec0ff */
[----:B------:R-:W3:Y:S01]  /*a4a0*/  MUFU.EX2 R158, R158 ;  /* 0x0000009e009e7308 */ /* 0x000ee20000000800 */
[----:B------:R-:W-:Y:S01]  /*a4b0*/  LOP3.LUT R25, R4, R25, RZ, 0xc0, !PT ;  /* 0x0000001904197212 */ /* 0x000fe200078ec0ff */
[----:B------:R-:W4:Y:S01]  /*a4c0*/  LDSM.16.MT88.4 R8, [R181+0x6800] ;  /* 0x00680000b508783b */ /* 0x000f220000004200 */
[----:B------:R-:W-:Y:S01]  /*a4d0*/  PRMT R22, R244, 0x7771, RZ ;  /* 0x00007771f4167816 */ /* 0x000fe200000000ff */
[----:B------:R-:W3:Y:S01]  /*a4e0*/  MUFU.EX2 R165, R165 ;  /* 0x000000a500a57308 */ /* 0x000ee20000000800 */
[----:B------:R-:W-:Y:S01]  /*a4f0*/  LOP3.LUT R21, R168, 0xff, RZ, 0xc0, !PT ;  /* 0x000000ffa8157812 */ /* 0x000fe200078ec0ff */
[----:B------:R-:W4:Y:S01]  /*a500*/  LDSM.16.MT88.4 R4, [R180+0x6800] ;  /* 0x00680000b404783b */ /* 0x000f220000004200 */
[C---:B------:R-:W-:Y:S01]  /*a510*/  PRMT R20, R244.reuse, 0x7773, RZ ;  /* 0x00007773f4147816 */ /* 0x040fe200000000ff */
[----:B------:R-:W-:Y:S01]  /*a520*/  MUFU.EX2 R164, R164 ;  /* 0x000000a400a47308 */ /* 0x000fe20000000800 */
[----:B------:R-:W-:Y:S01]  /*a530*/  PRMT R23, R244, 0x7772, RZ ;  /* 0x00007772f4177816 */ /* 0x000fe200000000ff */
[----:B------:R-:W-:Y:S01]  /*a540*/  FADD.FTZ R62, R62, R133 ;  /* 0x000000853e3e7221 */ /* 0x000fe20000010000 */
[----:B------:R-:W-:Y:S01]  /*a550*/  PRMT R22, R21, 0x5410, R22 ;  /* 0x0000541015167816 */ /* 0x000fe20000000016 */
[----:B------:R-:W3:Y:S01]  /*a560*/  MUFU.EX2 R161, R161 ;  /* 0x000000a100a17308 */ /* 0x000ee20000000800 */
[----:B------:R-:W-:Y:S01]  /*a570*/  LOP3.LUT R21, R176, 0xffff, RZ, 0xc0, !PT ;  /* 0x0000ffffb0157812 */ /* 0x000fe200078ec0ff */
[----:B------:R-:W-:Y:S01]  /*a580*/  FADD.FTZ R66, R66, R63 ;  /* 0x0000003f42427221 */ /* 0x000fe20000010000 */
[----:B------:R-:W-:Y:S01]  /*a590*/  PRMT R20, R23, 0x5410, R20 ;  /* 0x0000541017147816 */ /* 0x000fe20000000014 */
[----:B------:R-:W-:Y:S01]  /*a5a0*/  FADD.FTZ R61, R61, R62 ;  /* 0x0000003e3d3d7221 */ /* 0x000fe20000010000 */
[----:B------:R-:W-:Y:S01]  /*a5b0*/  LOP3.LUT R23, R176, 0xff, RZ, 0xc0, !PT ;  /* 0x000000ffb0177812 */ /* 0x000fe200078ec0ff */
[----:B------:R-:W-:Y:S01]  /*a5c0*/  FADD.FTZ R55, R55, R66 ;  /* 0x0000004237377221 */ /* 0x000fe20000010000 */
[----:B------:R-:W-:Y:S01]  /*a5d0*/  SHF.R.U32.HI R168, RZ, 0x8, R21 ;  /* 0x00000008ffa87819 */ /* 0x000fe20000011615 */
[----:B------:R-:W-:Y:S01]  /*a5e0*/  FADD.FTZ R61, R60, R61 ;  /* 0x0000003d3c3d7221 */ /* 0x000fe20000010000 */
[----:B------:R-:W-:Y:S01]  /*a5f0*/  SHF.R.U32.HI R176, RZ, 0x18, R176 ;  /* 0x00000018ffb07819 */ /* 0x000fe200000116b0 */
[C---:B-1----:R-:W-:Y:S01]  /*a600*/  HMMA.16816.F32 R108, R24.reuse, R12, R108 ;  /* 0x0000000c186c723c */ /* 0x042fe2000000186c */
[----:B------:R-:W-:Y:S01]  /*a610*/  LOP3.LUT R21, R166, 0xff, RZ, 0xc0, !PT ;  /* 0x000000ffa6157812 */ /* 0x000fe200078ec0ff */
[----:B------:R-:W-:Y:S01]  /*a620*/  FADD.FTZ R55, R64, R55 ;  /* 0x0000003740377221 */ /* 0x000fe20000010000 */
[----:B------:R-:W-:Y:S01]  /*a630*/  LOP3.LUT R20, R20, 0xff00ff, RZ, 0xc0, !PT ;  /* 0x00ff00ff14147812 */ /* 0x000fe200078ec0ff */
[----:B------:R-:W-:Y:S01]  /*a640*/  FADD.FTZ R147, R147, R36 ;  /* 0x0000002493937221 */ /* 0x000fe20000010000 */
[----:B------:R-:W-:Y:S01]  /*a650*/  PRMT R176, R21, 0x5410, R176 ;  /* 0x0000541015b07816 */ /* 0x000fe200000000b0 */
[----:B------:R-:W-:Y:S01]  /*a660*/  FADD.FTZ R155, R155, R44 ;  /* 0x0000002c9b9b7221 */ /* 0x000fe20000010000 */
[--C-:B------:R-:W-:Y:S01]  /*a670*/  HSET2.LE.AND R22, R22, R213.reuse, PT ;  /* 0x000000d516167233 */ /* 0x100fe20003803000 */
[C---:B--2---:R-:W-:Y:S01]  /*a680*/  HMMA.16816.F32 R124, R24.reuse, R16, R124 ;  /* 0x00000010187c723c */ /* 0x044fe2000000187c */
[----:B------:R-:W-:Y:S01]  /*a690*/  PRMT R168, R23, 0x5410, R168 ;  /* 0x0000541017a87816 */ /* 0x000fe200000000a8 */
[----:B------:R-:W-:Y:S01]  /*a6a0*/  FADD.FTZ R147, R136, R147 ;  /* 0x0000009388937221 */ /* 0x000fe20000010000 */
[----:B-----5:R-:W-:Y:S01]  /*a6b0*/  F2FP.F16.F32.PACK_AB R163, R156, R167 ;  /* 0x000000a79ca3723e */ /* 0x020fe200000000ff */
[----:B------:R-:W-:Y:S01]  /*a6c0*/  FADD.FTZ R148, R148, R155 ;  /* 0x0000009b94947221 */ /* 0x000fe20000010000 */
[--C-:B------:R-:W-:Y:S01]  /*a6d0*/  HSET2.LE.AND R21, R176, R213.reuse, PT ;  /* 0x000000d5b0157233 */ /* 0x100fe20003803000 */
[----:B------:R-:W-:Y:S01]  /*a6e0*/  IMAD.WIDE.U32 R176, R173, -0x326172a9, RZ ;  /* 0xcd9e8d57adb07825 */ /* 0x000fe200078e00ff */
[--C-:B------:R-:W-:Y:S01]  /*a6f0*/  HSET2.LE.AND R20, R20, R213.reuse, PT ;  /* 0x000000d514147233 */ /* 0x100fe20003803000 */
[C---:B------:R-:W-:Y:S01]  /*a700*/  HMMA.16816.F32 R120, R24.reuse, R18, R120 ;  /* 0x000000121878723c */ /* 0x040fe20000001878 */
[----:B------:R-:W-:Y:S01]  /*a710*/  LOP3.LUT R22, R163, R22, RZ, 0xc0, !PT ;  /* 0x00000016a3167212 */ /* 0x000fe200078ec0ff */
[----:B------:R-:W-:Y:S01]  /*a720*/  FADD.FTZ R144, R144, R147 ;  /* 0x0000009390907221 */ /* 0x000fe20000010000 */
[----:B---3--:R-:W-:Y:S01]  /*a730*/  F2FP.F16.F32.PACK_AB R23, R158, R169 ;  /* 0x000000a99e17723e */ /* 0x008fe200000000ff */
[----:B------:R-:W-:Y:S01]  /*a740*/  FADD.FTZ R151, R151, R148 ;  /* 0x0000009497977221 */ /* 0x000fe20000010000 */
[----:B------:R-:W-:Y:S01]  /*a750*/  HSET2.LE.AND R168, R168, R213, PT ;  /* 0x000000d5a8a87233 */ /* 0x000fe20003803000 */
[----:B------:R-:W-:Y:S01]  /*a760*/  FFMA.FTZ R49, R49, UR6, -R142 ;  /* 0x0000000631317c23 */ /* 0x000fe2000801088e */
[----:B------:R-:W-:Y:S01]  /*a770*/  F2FP.F16.F32.PACK_AB R163, R165, R162 ;  /* 0x000000a2a5a3723e */ /* 0x000fe200000000ff */
[C---:B------:R-:W-:Y:S01]  /*a780*/  HMMA.16816.F32 R104, R24.reuse, R14, R104 ;  /* 0x0000000e1868723c */ /* 0x040fe20000001868 */
[----:B------:R-:W-:Y:S01]  /*a790*/  F2FP.F16.F32.PACK_AB R166, R161, R164 ;  /* 0x000000a4a1a6723e */ /* 0x000fe200000000ff */
[----:B------:R-:W-:Y:S01]  /*a7a0*/  FADD.FTZ R162, R162, R61 ;  /* 0x0000003da2a27221 */ /* 0x000fe20000010000 */
[----:B------:R-:W-:Y:S01]  /*a7b0*/  LOP3.LUT R23, R23, R20, RZ, 0xc0, !PT ;  /* 0x0000001417177212 */ /* 0x000fe200078ec0ff */
[----:B------:R-:W-:Y:S01]  /*a7c0*/  FADD.FTZ R164, R164, R55 ;  /* 0x00000037a4a47221 */ /* 0x000fe20000010000 */
[----:B------:R-:W-:Y:S01]  /*a7d0*/  LOP3.LUT R20, R163, R168, RZ, 0xc0, !PT ;  /* 0x000000a8a3147212 */ /* 0x000fe200078ec0ff */
[----:B------:R-:W-:Y:S01]  /*a7e0*/  FFMA.FTZ R163, R154, UR6, -R65 ;  /* 0x000000069aa37c23 */ /* 0x000fe20008010841 */
[----:B------:R-:W-:Y:S01]  /*a7f0*/  LOP3.LUT R21, R166, R21, RZ, 0xc0, !PT ;  /* 0x00000015a6157212 */ /* 0x000fe200078ec0ff */
[C---:B----4-:R-:W-:Y:S01]  /*a800*/  HMMA.16816.F32 R92, R24.reuse, R8, R92 ;  /* 0x00000008185c723c */ /* 0x050fe2000000185c */
[----:B------:R-:W-:Y:S01]  /*a810*/  FADD.FTZ R162, R165, R162 ;  /* 0x000000a2a5a27221 */ /* 0x000fe20000010000 */
[----:B------:R-:W-:Y:S01]  /*a820*/  FADD.FTZ R164, R161, R164 ;  /* 0x000000a4a1a47221 */ /* 0x000fe20000010000 */
[----:B------:R-:W-:Y:S01]  /*a830*/  FADD.FTZ R135, R135, R144 ;  /* 0x0000009087877221 */ /* 0x000fe20000010000 */
[----:B------:R-:W-:Y:S01]  /*a840*/  MUFU.EX2 R163, R163 ;  /* 0x000000a300a37308 */ /* 0x000fe20000000800 */
[----:B------:R-:W-:Y:S01]  /*a850*/  FADD.FTZ R167, R167, R162 ;  /* 0x000000a2a7a77221 */ /* 0x000fe20000010000 */
[----:B------:R-:W-:Y:S01]  /*a860*/  FADD.FTZ R169, R169, R164 ;  /* 0x000000a4a9a97221 */ /* 0x000fe20000010000 */
[----:B------:R-:W-:Y:S01]  /*a870*/  FADD.FTZ R151, R146, R151 ;  /* 0x0000009792977221 */ /* 0x000fe20000010000 */
[----:B------:R-:W-:Y:S01]  /*a880*/  HMMA.16816.F32 R88, R24, R10, R88 ;  /* 0x0000000a1858723c */ /* 0x000fe20000001858 */
[----:B------:R-:W-:Y:S01]  /*a890*/  FADD.FTZ R156, R156, R167 ;  /* 0x000000a79c9c7221 */ /* 0x000fe20000010000 */
[----:B------:R-:W-:Y:S01]  /*a8a0*/  FADD.FTZ R169, R158, R169 ;  /* 0x000000a99ea97221 */ /* 0x000fe20000010000 */
[----:B------:R-:W-:Y:S01]  /*a8b0*/  MUFU.EX2 R46, R46 ;  /* 0x0000002e002e7308 */ /* 0x000fe20000000800 */
[----:B------:R-:W-:-:S02]  /*a8c0*/  IMAD.MOV.U32 R133, RZ, RZ, R0 ;  /* 0x000000ffff857224 */ /* 0x000fc400078e0000 */
[----:B------:R-:W-:Y:S01]  /*a8d0*/  IMAD.MOV.U32 R136, RZ, RZ, R212 ;  /* 0x000000ffff887224 */ /* 0x000fe200078e00d4 */
[----:B------:R-:W1:Y:S01]  /*a8e0*/  MUFU.EX2 R49, R49 ;  /* 0x0000003100317308 */ /* 0x000e620000000800 */
[C---:B------:R-:W-:Y:S08]  /*a8f0*/  HMMA.16816.F32 R76, R24.reuse, R4, R76 ;  /* 0x00000004184c723c */ /* 0x040ff0000000184c */
[----:B------:R-:W-:Y:S01]  /*a900*/  HMMA.16816.F32 R72, R24, R6, R72 ;  /* 0x000000061848723c */ /* 0x000fe20000001848 */
[----:B------:R-:W-:-:S02]  /*a910*/  LOP3.LUT R25, R236, UR4, R177, 0x96, !PT ;  /* 0x00000004ec197c12 */ /* 0x000fc4000f8e96b1 */
[----:B------:R-:W-:Y:S02]  /*a920*/  LOP3.LUT R24, R176, UR8, R207, 0x96, !PT ;  /* 0x00000008b0187c12 */ /* 0x000fe4000f8e96cf */
[----:B-1----:R-:W-:Y:S01]  /*a930*/  F2FP.F16.F32.PACK_AB R134, R49, R46 ;  /* 0x0000002e3186723e */ /* 0x002fe200000000ff */
[----:B------:R-:W-:Y:S02]  /*a940*/  IMAD.WIDE.U32 R172, R25, -0x2daee0ad, RZ ;  /* 0xd2511f5319ac7825 */ /* 0x000fe400078e00ff */
[----:B------:R-:W-:Y:S02]  /*a950*/  HMMA.16816.F32 R128, R20, R16, R128 ;  /* 0x000000101480723c */ /* 0x000fe40000001880 */
[----:B------:R-:W-:Y:S01]  /*a960*/  IMAD.WIDE.U32 R24, R24, -0x2daee0ad, RZ ;  /* 0xd2511f5318187825 */ /* 0x000fe200078e00ff */
[----:B------:R-:W-:-:S04]  /*a970*/  LOP3.LUT R16, R208, UR12, R173, 0x96, !PT ;  /* 0x0000000cd0107c12 */ /* 0x000fc8000f8e96ad */
[----:B------:R-:W-:Y:S01]  /*a980*/  LOP3.LUT R172, R172, UR11, R25, 0x96, !PT ;  /* 0x0000000bacac7c12 */ /* 0x000fe2000f8e9619 */
[----:B------:R-:W-:Y:S01]  /*a990*/  IMAD.WIDE.U32 R170, R16, -0x326172a9, RZ ;  /* 0xcd9e8d5710aa7825 */ /* 0x000fe200078e00ff */
[----:B------:R-:W-:Y:S03]  /*a9a0*/  HMMA.16816.F32 R112, R20, R12, R112 ;  /* 0x0000000c1470723c */ /* 0x000fe60000001870 */
        /* <DEDUP_REMOVED lines=11> */
[----:B------:R-:W-:-:S03]  /*aa60*/  LOP3.LUT R172, R172, UR23, R175, 0x96, !PT ;  /* 0x00000017acac7c12 */ /* 0x000fc6000f8e96af */
[----:B------:R-:W-:Y:S01]  /*aa70*/  IMAD.MOV.U32 R16, RZ, RZ, R14 ;  /* 0x000000ffff107224 */ /* 0x000fe200078e000e */
[----:B------:R-:W-:Y:S01]  /*aa80*/  LOP3.LUT R8, R174, UR22, R15, 0x96, !PT ;  /* 0x00000016ae087c12 */ /* 0x000fe2000f8e960f */
[--C-:B------:R-:W-:Y:S01]  /*aa90*/  FFMA.FTZ R15, R150, UR6, -R65.reuse ;  /* 0x00000006960f7c23 */ /* 0x100fe20008010841 */
[--C-:B------:R-:W-:Y:S01]  /*aaa0*/  FFMA.FTZ R150, R152, UR6, -R65.reuse ;  /* 0x0000000698967c23 */ /* 0x100fe20008010841 */
[C---:B------:R-:W-:Y:S01]  /*aab0*/  HMMA.16816.F32 R84, R20.reuse, R10, R84 ;  /* 0x0000000a1454723c */ /* 0x040fe20000001854 */
[----:B------:R-:W-:Y:S01]  /*aac0*/  FFMA.FTZ R10, R160, UR6, -R65 ;  /* 0x00000006a00a7c23 */ /* 0x000fe20008010841 */
[--C-:B------:R-:W-:Y:S01]  /*aad0*/  FFMA.FTZ R152, R159, UR6, -R54.reuse ;  /* 0x000000069f987c23 */ /* 0x100fe20008010836 */
[----:B------:R-:W-:Y:S01]  /*aae0*/  PRMT R12, R14, 0x7771, RZ ;  /* 0x000077710e0c7816 */ /* 0x000fe200000000ff */
[----:B------:R-:W-:Y:S01]  /*aaf0*/  MUFU.EX2 R154, R15 ;  /* 0x0000000f009a7308 */ /* 0x000fe20000000800 */
[----:B------:R-:W-:Y:S01]  /*ab00*/  LOP3.LUT R11, R16, 0xff, RZ, 0xc0, !PT ;  /* 0x000000ff100b7812 */ /* 0x000fe200078ec0ff */
[----:B------:R-:W-:Y:S01]  /*ab10*/  FFMA.FTZ R160, R149, UR6, -R54 ;  /* 0x0000000695a07c23 */ /* 0x000fe20008010836 */
[----:B------:R-:W-:Y:S01]  /*ab20*/  PRMT R9, R14, 0x7773, RZ ;  /* 0x000077730e097816 */ /* 0x000fe200000000ff */
[----:B------:R-:W-:Y:S01]  /*ab30*/  MUFU.EX2 R150, R150 ;  /* 0x0000009600967308 */ /* 0x000fe20000000800 */
[----:B------:R-:W-:Y:S01]  /*ab40*/  HMMA.16816.F32 R80, R20, R4, R80 ;  /* 0x000000041450723c */ /* 0x000fe20000001850 */
[----:B------:R-:W-:Y:S01]  /*ab50*/  PRMT R5, R8, 0x7632, R5 ;  /* 0x0000763208057816 */ /* 0x000fe20000000005 */
[----:B------:R-:W-:Y:S01]  /*ab60*/  IMAD.WIDE.U32 R172, R172, -0x2daee0ad, RZ ;  /* 0xd2511f53acac7825 */ /* 0x000fe200078e00ff */
[----:B------:R1:W2:Y:S01]  /*ab70*/  MUFU.EX2 R159, R10 ;  /* 0x0000000a009f7308 */ /* 0x0002a20000000800 */
[----:B------:R-:W-:-:S02]  /*ab80*/  PRMT R14, R14, 0x7772, RZ ;  /* 0x000077720e0e7816 */ /* 0x000fc400000000ff */
[----:B------:R-:W-:Y:S01]  /*ab90*/  SHF.R.U32.HI R4, RZ, 0x18, R8 ;  /* 0x00000018ff047819 */ /* 0x000fe20000011608 */
[----:B------:R-:W-:Y:S01]  /*aba0*/  MUFU.EX2 R152, R152 ;  /* 0x0000009800987308 */ /* 0x000fe20000000800 */
[----:B------:R-:W-:Y:S01]  /*abb0*/  LOP3.LUT R5, R5, 0xff, RZ, 0xc0, !PT ;  /* 0x000000ff05057812 */ /* 0x000fe200078ec0ff */
[C---:B------:R-:W-:Y:S01]  /*abc0*/  HMMA.16816.F32 R116, R20.reuse, R18, R116 ;  /* 0x000000121474723c */ /* 0x040fe20000001874 */
[C---:B------:R-:W-:Y:S01]  /*abd0*/  LOP3.LUT R24, R8.reuse, 0xffff, RZ, 0xc0, !PT ;  /* 0x0000ffff08187812 */ /* 0x040fe200078ec0ff */
[----:B------:R-:W3:Y:S01]  /*abe0*/  LDSM.16.MT88.4 R16, [R186+0x7000] ;  /* 0x00700000ba10783b */ /* 0x000ee20000004200 */
[----:B------:R-:W-:Y:S01]  /*abf0*/  LOP3.LUT R13, R8, 0xff, RZ, 0xc0, !PT ;  /* 0x000000ff080d7812 */ /* 0x000fe200078ec0ff */
[----:B------:R-:W4:Y:S01]  /*ac00*/  MUFU.EX2 R149, R157 ;  /* 0x0000009d00957308 */ /* 0x000f220000000800 */
[----:B------:R-:W-:Y:S02]  /*ac10*/  PRMT R9, R14, 0x5410, R9 ;  /* 0x000054100e097816 */ /* 0x000fe40000000009 */
[----:B------:R-:W-:Y:S01]  /*ac20*/  PRMT R4, R5, 0x5410, R4 ;  /* 0x0000541005047816 */ /* 0x000fe20000000004 */
[----:B------:R-:W-:Y:S01]  /*ac30*/  HMMA.16816.F32 R68, R20, R6, R68 ;  /* 0x000000061444723c */ /* 0x000fe20000001844 */
[----:B-1----:R-:W-:Y:S01]  /*ac40*/  PRMT R10, R11, 0x5410, R12 ;  /* 0x000054100b0a7816 */ /* 0x002fe2000000000c */
[----:B------:R-:W1:Y:S01]  /*ac50*/  MUFU.EX2 R160, R160 ;  /* 0x000000a000a07308 */ /* 0x000e620000000800 */
[----:B--2---:R-:W-:-:S02]  /*ac60*/  F2FP.F16.F32.PACK_AB R25, R159, R150 ;  /* 0x000000969f19723e */ /* 0x004fc400000000ff */
[----:B------:R-:W-:Y:S02]  /*ac70*/  SHF.R.U32.HI R24, RZ, 0x8, R24 ;  /* 0x00000008ff187819 */ /* 0x000fe40000011618 */
[--C-:B------:R-:W-:Y:S02]  /*ac80*/  HSET2.LE.AND R26, R10, R213.reuse, PT ;  /* 0x000000d50a1a7233 */ /* 0x100fe40003803000 */
[----:B------:R-:W-:Y:S02]  /*ac90*/  PRMT R24, R13, 0x5410, R24 ;  /* 0x000054100d187816 */ /* 0x000fe40000000018 */
[----:B------:R-:W-:Y:S01]  /*aca0*/  LOP3.LUT R166, R9, 0xff00ff, RZ, 0xc0, !PT ;  /* 0x00ff00ff09a67812 */ /* 0x000fe200078ec0ff */
[----:B------:R-:W2:Y:S01]  /*acb0*/  LDSM.16.MT88.4 R12, [R182+0x7000] ;  /* 0x00700000b60c783b */ /* 0x000ea20000004200 */
[----:B------:R-:W-:Y:S02]  /*acc0*/  LOP3.LUT R26, R25, R26, RZ, 0xc0, !PT ;  /* 0x0000001a191a7212 */ /* 0x000fe400078ec0ff */
[----:B------:R-:W-:Y:S01]  /*acd0*/  HSET2.LE.AND R25, R4, R213, PT ;  /* 0x000000d504197233 */ /* 0x000fe20003803000 */
[----:B------:R-:W5:Y:S01]  /*ace0*/  LDSM.16.MT88.4 R8, [R181+0x7000] ;  /* 0x00700000b508783b */ /* 0x000f620000004200 */
[----:B------:R-:W-:-:S02]  /*acf0*/  LOP3.LUT R20, R238, UR4, R177, 0x96, !PT ;  /* 0x00000004ee147c12 */ /* 0x000fc4000f8e96b1 */
[----:B------:R-:W-:Y:S01]  /*ad00*/  LOP3.LUT R21, R176, UR8, R221, 0x96, !PT ;  /* 0x00000008b0157c12 */ /* 0x000fe2000f8e96dd */
[----:B------:R-:W5:Y:S01]  /*ad10*/  LDSM.16.MT88.4 R4, [R180+0x7000] ;  /* 0x00700000b404783b */ /* 0x000f620000004200 */
[--C-:B------:R-:W-:Y:S01]  /*ad20*/  HSET2.LE.AND R27, R166, R213.reuse, PT ;  /* 0x000000d5a61b7233 */ /* 0x100fe20003803000 */
[----:B------:R-:W-:Y:S01]  /*ad30*/  IMAD.WIDE.U32 R178, R20, -0x2daee0ad, RZ ;  /* 0xd2511f5314b27825 */ /* 0x000fe200078e00ff */
[----:B----4-:R-:W-:Y:S02]  /*ad40*/  F2FP.F16.F32.PACK_AB R166, R149, R152 ;  /* 0x0000009895a6723e */ /* 0x010fe400000000ff */
[----:B------:R-:W-:Y:S01]  /*ad50*/  HSET2.LE.AND R24, R24, R213, PT ;  /* 0x000000d518187233 */ /* 0x000fe20003803000 */
[----:B------:R-:W-:Y:S01]  /*ad60*/  IMAD.WIDE.U32 R20, R21, -0x2daee0ad, RZ ;  /* 0xd2511f5315147825 */ /* 0x000fe200078e00ff */
[----:B------:R-:W-:Y:S02]  /*ad70*/  LOP3.LUT R22, R226, UR12, R179, 0x96, !PT ;  /* 0x0000000ce2167c12 */ /* 0x000fe4000f8e96b3 */
[----:B------:R-:W-:-:S02]  /*ad80*/  LOP3.LUT R27, R166, R27, RZ, 0xc0, !PT ;  /* 0x0000001ba61b7212 */ /* 0x000fc400078ec0ff */
[----:B------:R-:W-:Y:S01]  /*ad90*/  LOP3.LUT R178, R178, UR11, R21, 0x96, !PT ;  /* 0x0000000bb2b27c12 */ /* 0x000fe2000f8e9615 */
[----:B------:R-:W-:Y:S01]  /*ada0*/  IMAD.WIDE.U32 R22, R22, -0x326172a9, RZ ;  /* 0xcd9e8d5716167825 */ /* 0x000fe200078e00ff */
[----:B------:R-:W-:-:S03]  /*adb0*/  F2FP.F16.F32.PACK_AB R157, R163, R154 ;  /* 0x0000009aa39d723e */ /* 0x000fc600000000ff */
[----:B------:R-:W-:Y:S01]  /*adc0*/  FADD.FTZ R154, R154, R135 ;  /* 0x000000879a9a7221 */ /* 0x000fe20000010000 */
[----:B-1----:R-:W-:Y:S01]  /*add0*/  F2FP.F16.F32.PACK_AB R166, R153, R160 ;  /* 0x000000a099a6723e */ /* 0x002fe200000000ff */
[----:B------:R-:W-:Y:S01]  /*ade0*/  IMAD.WIDE.U32 R178, R178, -0x326172a9, RZ ;  /* 0xcd9e8d57b2b27825 */ /* 0x000fe200078e00ff */
[----:B------:R-:W-:-:S03]  /*adf0*/  LOP3.LUT R21, R220, UR25, R23, 0x96, !PT ;  /* 0x00000019dc157c12 */ /* 0x000fc6000f8e9617 */
[----:B------:R-:W-:Y:S01]  /*ae00*/  FADD.FTZ R160, R160, R151 ;  /* 0x00000097a0a07221 */ /* 0x000fe20000010000 */
[----:B------:R-:W-:Y:S01]  /*ae10*/  LOP3.LUT R24, R157, R24, RZ, 0xc0, !PT ;  /* 0x000000189d187212 */ /* 0x000fe200078ec0ff */
[----:B------:R-:W-:Y:S01]  /*ae20*/  FFMA.FTZ R157, R43, UR6, -R143 ;  /* 0x000000062b9d7c23 */ /* 0x000fe2000801088f */
[----:B------:R-:W-:Y:S01]  /*ae30*/  LOP3.LUT R176, R22, UR24, R179, 0x96, !PT ;  /* 0x0000001816b07c12 */ /* 0x000fe2000f8e96b3 */
[----:B------:R-:W-:Y:S01]  /*ae40*/  IMAD.WIDE.U32 R22, R21, -0x2daee0ad, RZ ;  /* 0xd2511f5315167825 */ /* 0x000fe200078e00ff */
[----:B------:R-:W-:-:S03]  /*ae50*/  LOP3.LUT R25, R166, R25, RZ, 0xc0, !PT ;  /* 0x00000019a6197212 */ /* 0x000fc600078ec0ff */
[----:B------:R-:W-:Y:S01]  /*ae60*/  FFMA.FTZ R43, R41, UR6, -R143 ;  /* 0x00000006292b7c23 */ /* 0x000fe2000801088f */
[----:B------:R-:W-:Y:S01]  /*ae70*/  FFMA.FTZ R41, R145, UR6, -R142 ;  /* 0x0000000691297c23 */ /* 0x000fe2000801088e */
[----:B------:R-:W-:Y:S01]  /*ae80*/  IMAD.WIDE.U32 R176, R176, -0x2daee0ad, RZ ;  /* 0xd2511f53b0b07825 */ /* 0x000fe200078e00ff */
[----:B------:R-:W-:Y:S01]  /*ae90*/  LOP3.LUT R20, R20, UR10, R23, 0x96, !PT ;  /* 0x0000000a14147c12 */ /* 0x000fe2000f8e9617 */
[----:B------:R-:W-:Y:S01]  /*aea0*/  MUFU.EX2 R157, R157 ;  /* 0x0000009d009d7308 */ /* 0x000fe20000000800 */
[----:B------:R-:W-:Y:S01]  /*aeb0*/  LOP3.LUT R170, R170, UR7, R173, 0x96, !PT ;  /* 0x00000007aaaa7c12 */ /* 0x000fe2000f8e96ad */
[C---:B---3--:R-:W-:Y:S01]  /*aec0*/  HMMA.16816.F32 R124, R24.reuse, R16, R124 ;  /* 0x00000010187c723c */ /* 0x048fe2000000187c */
[----:B------:R-:W-:Y:S01]  /*aed0*/  LOP3.LUT R21, R22, UR9, R177, 0x96, !PT ;  /* 0x0000000916157c12 */ /* 0x000fe2000f8e96b1 */
[----:B------:R-:W1:Y:S01]  /*aee0*/  MUFU.EX2 R43, R43 ;  /* 0x0000002b002b7308 */ /* 0x000e620000000800 */
[----:B------:R-:W-:Y:S01]  /*aef0*/  FADD.FTZ R163, R163, R154 ;  /* 0x0000009aa3a37221 */ /* 0x000fe20000010000 */
[----:B------:R-:W-:Y:S01]  /*af00*/  FADD.FTZ R153, R153, R160 ;  /* 0x000000a099997221 */ /* 0x000fe20000010000 */
[----:B------:R-:W-:Y:S01]  /*af10*/  IMAD.MOV.U32 R135, RZ, RZ, R3 ;  /* 0x000000ffff877224 */ /* 0x000fe200078e0003 */
[----:B------:R-:W-:Y:S01]  /*af20*/  MUFU.EX2 R41, R41 ;  /* 0x0000002900297308 */ /* 0x000fe20000000800 */
[----:B------:R-:W-:Y:S01]  /*af30*/  IMAD.WIDE.U32 R22, R21, -0x326172a9, RZ ;  /* 0xcd9e8d5715167825 */ /* 0x000fe200078e00ff */
[----:B------:R-:W-:Y:S03]  /*af40*/  HMMA.16816.F32 R120, R24, R18, R120 ;  /* 0x000000121878723c */ /* 0x000fe60000001878 */
[----:B------:R-:W-:Y:S01]  /*af50*/  FADD.FTZ R150, R150, R163 ;  /* 0x000000a396967221 */ /* 0x000fe20000010000 */
[----:B------:R-:W-:Y:S01]  /*af60*/  FADD.FTZ R152, R152, R153 ;  /* 0x0000009998987221 */ /* 0x000fe20000010000 */
[----:B------:R-:W-:-:S02]  /*af70*/  PRMT R21, R22, 0x7773, RZ ;  /* 0x0000777316157816 */ /* 0x000fc400000000ff */
[----:B------:R-:W-:Y:S01]  /*af80*/  FADD.FTZ R159, R159, R150 ;  /* 0x000000969f9f7221 */ /* 0x000fe20000010000 */
[----:B------:R-:W-:Y:S01]  /*af90*/  PRMT R166, R22, 0x7772, RZ ;  /* 0x0000777216a67816 */ /* 0x000fe200000000ff */
[----:B------:R-:W-:Y:S01]  /*afa0*/  FADD.FTZ R152, R149, R152 ;  /* 0x0000009895987221 */ /* 0x000fe20000010000 */
[----:B--2---:R-:W-:Y:S02]  /*afb0*/  HMMA.16816.F32 R108, R24, R12, R108 ;  /* 0x0000000c186c723c */ /* 0x004fe4000000186c */
[----:B------:R-:W-:Y:S01]  /*afc0*/  PRMT R21, R166, 0x5410, R21 ;  /* 0x00005410a6157816 */ /* 0x000fe20000000015 */
[----:B------:R-:W-:-:S03]  /*afd0*/  FFMA.FTZ R166, R141, UR6, -R142 ;  /* 0x000000068da67c23 */ /* 0x000fc6000801088e */
[----:B------:R-:W-:Y:S02]  /*afe0*/  LOP3.LUT R168, R21, 0xff00ff, RZ, 0xc0, !PT ;  /* 0x00ff00ff15a87812 */ /* 0x000fe400078ec0ff */
[----:B------:R-:W-:Y:S01]  /*aff0*/  HMMA.16816.F32 R104, R24, R14, R104 ;  /* 0x0000000e1868723c */ /* 0x000fe20000001868 */
[----:B------:R-:W2:Y:S01]  /*b000*/  MUFU.EX2 R166, R166 ;  /* 0x000000a600a67308 */ /* 0x000ea20000000800 */
[----:B-1----:R-:W-:-:S06]  /*b010*/  F2FP.F16.F32.PACK_AB R21, R40, R43 ;  /* 0x0000002b2815723e */ /* 0x002fcc00000000ff */
[C---:B-----5:R-:W-:Y:S08]  /*b020*/  HMMA.16816.F32 R92, R24.reuse, R8, R92 ;  /* 0x00000008185c723c */ /* 0x060ff0000000185c */
[C---:B------:R-:W-:Y:S08]  /*b030*/  HMMA.16816.F32 R88, R24.reuse, R10, R88 ;  /* 0x0000000a1858723c */ /* 0x040ff00000001858 */
[C---:B------:R-:W-:Y:S08]  /*b040*/  HMMA.16816.F32 R76, R24.reuse, R4, R76 ;  /* 0x00000004184c723c */ /* 0x040ff0000000184c */
[----:B------:R-:W-:Y:S01]  /*b050*/  HMMA.16816.F32 R72, R24, R6, R72 ;  /* 0x000000061848723c */ /* 0x000fe20000001848 */
[----:B------:R-:W-:Y:S01]  /*b060*/  IMAD.WIDE.U32 R24, R20, -0x326172a9, RZ ;  /* 0xcd9e8d5714187825 */ /* 0x000fe200078e00ff */
[----:B------:R-:W-:-:S03]  /*b070*/  PRMT R20, R22, 0x7771, RZ ;  /* 0x0000777116147816 */ /* 0x000fc600000000ff */
[----:B------:R-:W-:Y:S01]  /*b080*/  IMAD.MOV.U32 R26, RZ, RZ, R22 ;  /* 0x000000ffff1a7224 */ /* 0x000fe200078e0016 */
[----:B------:R-:W-:Y:S02]  /*b090*/  LOP3.LUT R22, R24, UR22, R23, 0x96, !PT ;  /* 0x0000001618167c12 */ /* 0x000fe4000f8e9617 */
[----:B------:R-:W-:Y:S02]  /*b0a0*/  LOP3.LUT R141, R178, UR23, R25, 0x96, !PT ;  /* 0x00000017b28d7c12 */ /* 0x000fe4000f8e9619 */
[----:B------:R-:W-:Y:S02]  /*b0b0*/  LOP3.LUT R23, R22, 0xffff, RZ, 0xc0, !PT ;  /* 0x0000ffff16177812 */ /* 0x000fe400078ec0ff */
[----:B------:R-:W-:Y:S02]  /*b0c0*/  LOP3.LUT R27, R26, 0xff, RZ, 0xc0, !PT ;  /* 0x000000ff1a1b7812 */ /* 0x000fe400078ec0ff */
[----:B------:R-:W-:Y:S02]  /*b0d0*/  SHF.R.U32.HI R23, RZ, 0x8, R23 ;  /* 0x00000008ff177819 */ /* 0x000fe40000011617 */
[----:B------:R-:W-:-:S02]  /*b0e0*/  LOP3.LUT R26, R22, 0xff, RZ, 0xc0, !PT ;  /* 0x000000ff161a7812 */ /* 0x000fc400078ec0ff */
[----:B------:R-:W-:Y:S02]  /*b0f0*/  PRMT R24, R27, 0x5410, R20 ;  /* 0x000054101b187816 */ /* 0x000fe40000000014 */
[--C-:B------:R-:W-:Y:S01]  /*b100*/  PRMT R20, R26, 0x5410, R23.reuse ;  /* 0x000054101a147816 */ /* 0x100fe20000000017 */
[--C-:B------:R-:W-:Y:S01]  /*b110*/  FFMA.FTZ R26, R139, UR6, -R142.reuse ;  /* 0x000000068b1a7c23 */ /* 0x100fe2000801088e */
[----:B------:R-:W-:Y:S01]  /*b120*/  FFMA.FTZ R139, R140, UR6, -R142 ;  /* 0x000000068c8b7c23 */ /* 0x000fe2000801088e */
[----:B------:R-:W-:Y:S02]  /*b130*/  PRMT R23, R22, 0x7632, R23 ;  /* 0x0000763216177816 */ /* 0x000fe40000000017 */
[----:B------:R1:W-:Y:S01]  /*b140*/  MUFU.EX2 R140, R26 ;  /* 0x0000001a008c7308 */ /* 0x0003e20000000800 */
[----:B------:R-:W-:Y:S02]  /*b150*/  SHF.R.U32.HI R22, RZ, 0x18, R22 ;  /* 0x00000018ff167819 */ /* 0x000fe40000011616 */
[----:B------:R-:W-:Y:S01]  /*b160*/  LOP3.LUT R23, R23, 0xff, RZ, 0xc0, !PT ;  /* 0x000000ff17177812 */ /* 0x000fe200078ec0ff */
[----:B------:R-:W3:Y:S01]  /*b170*/  MUFU.EX2 R139, R139 ;  /* 0x0000008b008b7308 */ /* 0x000ee20000000800 */
[----:B------:R-:W-:-:S02]  /*b180*/  HSET2.LE.AND R20, R20, R213, PT ;  /* 0x000000d514147233 */ /* 0x000fc40003803000 */
[----:B------:R-:W-:Y:S01]  /*b190*/  F2FP.F16.F32.PACK_AB R27, R42, R157 ;  /* 0x0000009d2a1b723e */ /* 0x000fe200000000ff */
[----:B------:R-:W-:Y:S01]  /*b1a0*/  FADD.FTZ R157, R157, R156 ;  /* 0x0000009c9d9d7221 */ /* 0x000fe20000010000 */
[----:B------:R-:W-:Y:S02]  /*b1b0*/  LOP3.LUT R25, R170, 0xffff, RZ, 0xc0, !PT ;  /* 0x0000ffffaa197812 */ /* 0x000fe400078ec0ff */
[----:B------:R-:W-:Y:S01]  /*b1c0*/  LOP3.LUT R20, R27, R20, RZ, 0xc0, !PT ;  /* 0x000000141b147212 */ /* 0x000fe200078ec0ff */
[----:B------:R-:W-:Y:S01]  /*b1d0*/  FADD.FTZ R42, R42, R157 ;  /* 0x0000009d2a2a7221 */ /* 0x000fe20000010000 */
[----:B------:R-:W-:Y:S02]  /*b1e0*/  SHF.R.U32.HI R25, RZ, 0x8, R25 ;  /* 0x00000008ff197819 */ /* 0x000fe40000011619 */
[----:B-1----:R-:W-:Y:S01]  /*b1f0*/  PRMT R26, R23, 0x5410, R22 ;  /* 0x00005410171a7816 */ /* 0x002fe20000000016 */
[----:B------:R-:W-:Y:S01]  /*b200*/  FADD.FTZ R43, R43, R42 ;  /* 0x0000002a2b2b7221 */ /* 0x000fe20000010000 */
[----:B------:R-:W-:-:S02]  /*b210*/  HSET2.LE.AND R22, R24, R213, PT ;  /* 0x000000d518167233 */ /* 0x000fc40003803000 */
[--C-:B------:R-:W-:Y:S01]  /*b220*/  HSET2.LE.AND R23, R168, R213.reuse, PT ;  /* 0x000000d5a8177233 */ /* 0x100fe20003803000 */
[----:B------:R-:W-:Y:S01]  /*b230*/  FADD.FTZ R43, R40, R43 ;  /* 0x0000002b282b7221 */ /* 0x000fe20000010000 */
[----:B--2---:R-:W-:Y:S02]  /*b240*/  F2FP.F16.F32.PACK_AB R24, R41, R166 ;  /* 0x000000a62918723e */ /* 0x004fe400000000ff */
[----:B------:R-:W-:Y:S02]  /*b250*/  LOP3.LUT R22, R21, R22, RZ, 0xc0, !PT ;  /* 0x0000001615167212 */ /* 0x000fe400078ec0ff */
[----:B------:R-:W-:Y:S02]  /*b260*/  LOP3.LUT R23, R24, R23, RZ, 0xc0, !PT ;  /* 0x0000001718177212 */ /* 0x000fe400078ec0ff */
[----:B------:R-:W-:Y:S02]  /*b270*/  HSET2.LE.AND R21, R26, R213, PT ;  /* 0x000000d51a157233 */ /* 0x000fe40003803000 */
[----:B---3--:R-:W-:Y:S01]  /*b280*/  F2FP.F16.F32.PACK_AB R24, R139, R140 ;  /* 0x0000008c8b18723e */ /* 0x008fe200000000ff */
[----:B------:R-:W-:Y:S01]  /*b290*/  FADD.FTZ R140, R140, R169 ;  /* 0x000000a98c8c7221 */ /* 0x000fe20000010000 */
[----:B------:R-:W-:-:S02]  /*b2a0*/  PRMT R26, R172, 0x7771, RZ ;  /* 0x00007771ac1a7816 */ /* 0x000fc400000000ff */
[----:B------:R-:W-:Y:S01]  /*b2b0*/  LOP3.LUT R21, R24, R21, RZ, 0xc0, !PT ;  /* 0x0000001518157212 */ /* 0x000fe200078ec0ff */
[----:B------:R-:W-:Y:S01]  /*b2c0*/  FADD.FTZ R139, R139, R140 ;  /* 0x0000008c8b8b7221 */ /* 0x000fe20000010000 */
[----:B------:R-:W-:-:S03]  /*b2d0*/  PRMT R24, R172, 0x7773, RZ ;  /* 0x00007773ac187816 */ /* 0x000fc600000000ff */
[----:B------:R-:W-:Y:S02]  /*b2e0*/  FADD.FTZ R166, R166, R139 ;  /* 0x0000008ba6a67221 */ /* 0x000fe40000010000 */
[----:B------:R-:W-:Y:S01]  /*b2f0*/  HMMA.16816.F32 R112, R20, R12, R112 ;  /* 0x0000000c1470723c */ /* 0x000fe20000001870 */
[----:B------:R-:W-:Y:S02]  /*b300*/  IMAD.MOV.U32 R12, RZ, RZ, R172 ;  /* 0x000000ffff0c7224 */ /* 0x000fe400078e00ac */
[----:B------:R-:W-:-:S03]  /*b310*/  FADD.FTZ R166, R41, R166 ;  /* 0x000000a629a67221 */ /* 0x000fc60000010000 */
[----:B------:R-:W-:Y:S01]  /*b320*/  LOP3.LUT R13, R12, 0xff, RZ, 0xc0, !PT ;  /* 0x000000ff0c0d7812 */ /* 0x000fe200078ec0ff */
[--C-:B------:R-:W-:Y:S01]  /*b330*/  FFMA.FTZ R12, R57, UR6, -R65.reuse ;  /* 0x00000006390c7c23 */ /* 0x100fe20008010841 */
[C---:B------:R-:W-:Y:S01]  /*b340*/  HMMA.16816.F32 R100, R20.reuse, R14, R100 ;  /* 0x0000000e1464723c */ /* 0x040fe20000001864 */
[--C-:B------:R-:W-:Y:S01]  /*b350*/  FFMA.FTZ R14, R58, UR6, -R65.reuse ;  /* 0x000000063a0e7c23 */ /* 0x100fe20008010841 */
[----:B------:R-:W-:Y:S01]  /*b360*/  FFMA.FTZ R65, R56, UR6, -R65 ;  /* 0x0000000638417c23 */ /* 0x000fe20008010841 */
[----:B------:R1:W-:Y:S01]  /*b370*/  MUFU.EX2 R58, R59 ;  /* 0x0000003b003a7308 */ /* 0x0003e20000000800 */
[----:B------:R-:W-:Y:S02]  /*b380*/  PRMT R15, R172, 0x7772, RZ ;  /* 0x00007772ac0f7816 */ /* 0x000fe400000000ff */
[----:B------:R-:W-:Y:S01]  /*b390*/  PRMT R26, R13, 0x5410, R26 ;  /* 0x000054100d1a7816 */ /* 0x000fe2000000001a */
[----:B------:R-:W-:Y:S01]  /*b3a0*/  MUFU.EX2 R57, R14 ;  /* 0x0000000e00397308 */ /* 0x000fe20000000800 */
[----:B------:R-:W-:Y:S01]  /*b3b0*/  HMMA.16816.F32 R96, R20, R8, R96 ;  /* 0x000000081460723c */ /* 0x000fe20000001860 */
[----:B------:R-:W-:Y:S01]  /*b3c0*/  FFMA.FTZ R8, R53, UR6, -R54 ;  /* 0x0000000635087c23 */ /* 0x000fe20008010836 */
[----:B------:R-:W-:Y:S01]  /*b3d0*/  PRMT R9, R170, 0x7632, R9 ;  /* 0x00007632aa097816 */ /* 0x000fe20000000009 */
[----:B------:R2:W-:Y:S01]  /*b3e0*/  MUFU.EX2 R56, R12 ;  /* 0x0000000c00387308 */ /* 0x0005e20000000800 */
[----:B------:R-:W-:-:S02]  /*b3f0*/  PRMT R24, R15, 0x5410, R24 ;  /* 0x000054100f187816 */ /* 0x000fc40000000018 */
[----:B------:R-:W-:Y:S01]  /*b400*/  LOP3.LUT R9, R9, 0xff, RZ, 0xc0, !PT ;  /* 0x000000ff09097812 */ /* 0x000fe200078ec0ff */
[----:B------:R-:W3:Y:S01]  /*b410*/  MUFU.EX2 R53, R65 ;  /* 0x0000004100357308 */ /* 0x000ee20000000800 */
[----:B------:R-:W-:Y:S01]  /*b420*/  LOP3.LUT R168, R24, 0xff00ff, RZ, 0xc0, !PT ;  /* 0x00ff00ff18a87812 */ /* 0x000fe200078ec0ff */
[----:B-1----:R-:W-:Y:S01]  /*b430*/  FFMA.FTZ R59, R51, UR6, -R54 ;  /* 0x00000006333b7c23 */ /* 0x002fe20008010836 */
[----:B------:R-:W-:Y:S01]  /*b440*/  LOP3.LUT R54, R170, 0xff, RZ, 0xc0, !PT ;  /* 0x000000ffaa367812 */ /* 0x000fe200078ec0ff */
[----:B------:R-:W1:Y:S01]  /*b450*/  MUFU.EX2 R51, R8 ;  /* 0x0000000800337308 */ /* 0x000e620000000800 */
[----:B------:R-:W-:Y:S01]  /*b460*/  SHF.R.U32.HI R170, RZ, 0x18, R170 ;  /* 0x00000018ffaa7819 */ /* 0x000fe200000116aa */
[C---:B------:R-:W-:Y:S01]  /*b470*/  HMMA.16816.F32 R84, R20.reuse, R10, R84 ;  /* 0x0000000a1454723c */ /* 0x040fe20000001854 */
[----:B------:R-:W-:Y:S01]  /*b480*/  PRMT R54, R54, 0x5410, R25 ;  /* 0x0000541036367816 */ /* 0x000fe20000000019 */
[----:B------:R-:W4:Y:S01]  /*b490*/  MUFU.EX2 R59, R59 ;  /* 0x0000003b003b7308 */ /* 0x000f220000000800 */
[----:B------:R-:W-:Y:S01]  /*b4a0*/  PRMT R24, R9, 0x5410, R170 ;  /* 0x0000541009187816 */ /* 0x000fe200000000aa */
[----:B--2---:R-:W-:Y:S01]  /*b4b0*/  LDSM.16.MT88.4 R12, [R182+0x7800] ;  /* 0x00780000b60c783b */ /* 0x004fe20000004200 */
[--C-:B------:R-:W-:Y:S01]  /*b4c0*/  HSET2.LE.AND R26, R26, R213.reuse, PT ;  /* 0x000000d51a1a7233 */ /* 0x100fe20003803000 */
[----:B------:R-:W-:Y:S01]  /*b4d0*/  IMAD.WIDE.U32 R170, R141, -0x2daee0ad, RZ ;  /* 0xd2511f538daa7825 */ /* 0x000fe200078e00ff */
[--C-:B------:R-:W-:Y:S01]  /*b4e0*/  HSET2.LE.AND R54, R54, R213.reuse, PT ;  /* 0x000000d536367233 */ /* 0x100fe20003803000 */
[C---:B------:R-:W-:Y:S01]  /*b4f0*/  HMMA.16816.F32 R80, R20.reuse, R4, R80 ;  /* 0x000000041450723c */ /* 0x040fe20000001850 */
[----:B---3--:R-:W-:Y:S01]  /*b500*/  F2FP.F16.F32.PACK_AB R11, R53, R56 ;  /* 0x00000038350b723e */ /* 0x008fe200000000ff */
[--C-:B------:R-:W-:Y:S01]  /*b510*/  FFMA.FTZ R65, R30, UR6, -R143.reuse ;  /* 0x000000061e417c23 */ /* 0x100fe2000801088f */
[----:B------:R-:W-:Y:S01]  /*b520*/  F2FP.F16.F32.PACK_AB R5, R57, R58 ;  /* 0x0000003a3905723e */ /* 0x000fe200000000ff */
[--C-:B------:R-:W-:Y:S01]  /*b530*/  FFMA.FTZ R141, R48, UR6, -R142.reuse ;  /* 0x00000006308d7c23 */ /* 0x100fe2000801088e */
[--C-:B------:R-:W-:Y:S01]  /*b540*/  HSET2.LE.AND R25, R24, R213.reuse, PT ;  /* 0x000000d518197233 */ /* 0x100fe20003803000 */
[----:B------:R-:W-:Y:S01]  /*b550*/  MUFU.EX2 R30, R31 ;  /* 0x0000001f001e7308 */ /* 0x000fe20000000800 */
[----:B-1----:R-:W-:Y:S01]  /*b560*/  F2FP.F16.F32.PACK_AB R4, R52, R51 ;  /* 0x000000333404723e */ /* 0x002fe200000000ff */
[C---:B------:R-:W-:Y:S01]  /*b570*/  HMMA.16816.F32 R128, R20.reuse, R16, R128 ;  /* 0x000000101480723c */ /* 0x040fe20000001880 */
[----:B------:R-:W-:Y:S01]  /*b580*/  LOP3.LUT R26, R11, R26, RZ, 0xc0, !PT ;  /* 0x0000001a0b1a7212 */ /* 0x000fe200078ec0ff */
[----:B------:R-:W-:Y:S01]  /*b590*/  FFMA.FTZ R48, R47, UR6, -R142 ;  /* 0x000000062f307c23 */ /* 0x000fe2000801088e */
[----:B------:R-:W-:Y:S01]  /*b5a0*/  LOP3.LUT R24, R5, R54, RZ, 0xc0, !PT ;  /* 0x0000003605187212 */ /* 0x000fe200078ec0ff */
[----:B------:R-:W-:Y:S01]  /*b5b0*/  LDSM.16.MT88.4 R8, [R181+0x7800] ;  /* 0x00780000b508783b */ /* 0x000fe20000004200 */
[----:B------:R-:W-:Y:S01]  /*b5c0*/  LOP3.LUT R25, R4, R25, RZ, 0xc0, !PT ;  /* 0x0000001904197212 */ /* 0x000fe200078ec0ff */
[--C-:B------:R-:W-:Y:S01]  /*b5d0*/  FFMA.FTZ R54, R29, UR6, -R143.reuse ;  /* 0x000000061d367c23 */ /* 0x100fe2000801088f */
[----:B------:R-:W-:Y:S01]  /*b5e0*/  FFMA.FTZ R143, R28, UR6, -R143 ;  /* 0x000000061c8f7c23 */ /* 0x000fe2000801088f */
[C---:B------:R-:W-:Y:S01]  /*b5f0*/  HMMA.16816.F32 R116, R20.reuse, R18, R116 ;  /* 0x000000121474723c */ /* 0x040fe20000001874 */
[----:B------:R-:W1:Y:S01]  /*b600*/  LDSM.16.MT88.4 R16, [R186+0x7800] ;  /* 0x00780000ba10783b */ /* 0x000e620000004200 */
[----:B------:R-:W-:Y:S01]  /*b610*/  MUFU.EX2 R28, R54 ;  /* 0x00000036001c7308 */ /* 0x000fe20000000800 */
[----:B------:R-:W-:Y:S01]  /*b620*/  LOP3.LUT R176, R176, UR7, R171, 0x96, !PT ;  /* 0x00000007b0b07c12 */ /* 0x000fe2000f8e96ab */
[----:B------:R-:W-:Y:S01]  /*b630*/  FADD.FTZ R58, R58, R159 ;  /* 0x0000009f3a3a7221 */ /* 0x000fe20000010000 */
[----:B------:R-:W-:Y:S01]  /*b640*/  HSET2.LE.AND R27, R168, R213, PT ;  /* 0x000000d5a81b7233 */ /* 0x000fe20003803000 */
[----:B------:R-:W2:Y:S01]  /*b650*/  MUFU.EX2 R31, R143 ;  /* 0x0000008f001f7308 */ /* 0x000ea20000000800 */
[----:B----4-:R-:W-:Y:S01]  /*b660*/  F2FP.F16.F32.PACK_AB R168, R50, R59 ;  /* 0x0000003b32a8723e */ /* 0x010fe200000000ff */
[----:B------:R-:W-:Y:S01]  /*b670*/  HMMA.16816.F32 R68, R20, R6, R68 ;  /* 0x000000061444723c */ /* 0x000fe20000001844 */
[----:B------:R-:W3:Y:S01]  /*b680*/  LDSM.16.MT88.4 R4, [R180+0x7800] ;  /* 0x00780000b404783b */ /* 0x000ee20000004200 */
[----:B------:R-:W-:Y:S01]  /*b690*/  IMAD.MOV.U32 R23, RZ, RZ, R170 ;  /* 0x000000ffff177224 */ /* 0x000fe200078e00aa */
[C---:B------:R-:W-:Y:S01]  /*b6a0*/  PRMT R20, R170.reuse, 0x7771, RZ ;  /* 0x00007771aa147816 */ /* 0x040fe200000000ff */
[----:B------:R4:W5:Y:S01]  /*b6b0*/  MUFU.EX2 R29, R65 ;  /* 0x00000041001d7308 */ /* 0x0009620000000800 */
[C---:B------:R-:W-:Y:S01]  /*b6c0*/  PRMT R21, R170.reuse, 0x7773, RZ ;  /* 0x00007773aa157816 */ /* 0x040fe200000000ff */
[----:B------:R-:W-:Y:S01]  /*b6d0*/  FADD.FTZ R51, R51, R152 ;  /* 0x0000009833337221 */ /* 0x000fe20000010000 */
[----:B------:R-:W-:Y:S01]  /*b6e0*/  PRMT R22, R170, 0x7772, RZ ;  /* 0x00007772aa167816 */ /* 0x000fe200000000ff */
[----:B------:R-:W-:Y:S01]  /*b6f0*/  MUFU.EX2 R47, R141 ;  /* 0x0000008d002f7308 */ /* 0x000fe20000000800 */
[----:B------:R-:W-:Y:S01]  /*b700*/  LOP3.LUT R23, R23, 0xff, RZ, 0xc0, !PT ;  /* 0x000000ff17177812 */ /* 0x000fe200078ec0ff */
[----:B------:R-:W-:Y:S01]  /*b710*/  FADD.FTZ R57, R57, R58 ;  /* 0x0000003a39397221 */ /* 0x000fe20000010000 */
[----:B------:R-:W-:Y:S01]  /*b720*/  PRMT R21, R22, 0x5410, R21 ;  /* 0x0000541016157816 */ /* 0x000fe20000000015 */
[----:B------:R-:W5:Y:S01]  /*b730*/  MUFU.EX2 R48, R48 ;  /* 0x0000003000307308 */ /* 0x000f620000000800 */
[----:B------:R-:W-:Y:S01]  /*b740*/  PRMT R20, R23, 0x5410, R20 ;  /* 0x0000541017147816 */ /* 0x000fe20000000014 */
[----:B------:R-:W-:Y:S01]  /*b750*/  FADD.FTZ R52, R52, R51 ;  /* 0x0000003334347221 */ /* 0x000fe20000010000 */
[----:B------:R-:W-:Y:S01]  /*b760*/  LOP3.LUT R23, R176, 0xffff, RZ, 0xc0, !PT ;  /* 0x0000ffffb0177812 */ /* 0x000fe200078ec0ff */
[----:B------:R-:W-:Y:S01]  /*b770*/  FADD.FTZ R56, R56, R57 ;  /* 0x0000003938387221 */ /* 0x000fe20000010000 */
[C---:B------:R-:W-:Y:S01]  /*b780*/  LOP3.LUT R22, R176.reuse, 0xff, RZ, 0xc0, !PT ;  /* 0x000000ffb0167812 */ /* 0x040fe200078ec0ff */
[----:B------:R-:W-:Y:S01]  /*b790*/  FADD.FTZ R59, R59, R52 ;  /* 0x000000343b3b7221 */ /* 0x000fe20000010000 */
[----:B----4-:R-:W-:Y:S01]  /*b7a0*/  PRMT R65, R176, 0x7632, R65 ;  /* 0x00007632b0417816 */ /* 0x010fe20000000041 */
[----:B------:R-:W-:Y:S01]  /*b7b0*/  FADD.FTZ R225, R53, R56 ;  /* 0x0000003835e17221 */ /* 0x000fe20000010000 */
[----:B------:R-:W-:Y:S01]  /*b7c0*/  LOP3.LUT R54, R21, 0xff00ff, RZ, 0xc0, !PT ;  /* 0x00ff00ff15367812 */ /* 0x000fe200078ec0ff */
[----:B------:R-:W-:Y:S01]  /*b7d0*/  FADD.FTZ R223, R50, R59 ;  /* 0x0000003b32df7221 */ /* 0x000fe20000010000 */
[----:B------:R-:W-:-:S02]  /*b7e0*/  SHF.R.U32.HI R176, RZ, 0x18, R176 ;  /* 0x00000018ffb07819 */ /* 0x000fc400000116b0 */
[----:B------:R-:W-:Y:S02]  /*b7f0*/  SHF.R.U32.HI R23, RZ, 0x8, R23 ;  /* 0x00000008ff177819 */ /* 0x000fe40000011617 */
[----:B------:R-:W-:Y:S02]  /*b800*/  LOP3.LUT R21, R65, 0xff, RZ, 0xc0, !PT ;  /* 0x000000ff41157812 */ /* 0x000fe400078ec0ff */
[----:B------:R-:W-:Y:S02]  /*b810*/  HSET2.LE.AND R65, R20, R213, PT ;  /* 0x000000d514417233 */ /* 0x000fe40003803000 */
[----:B------:R-:W-:Y:S02]  /*b820*/  PRMT R20, R22, 0x5410, R23 ;  /* 0x0000541016147816 */ /* 0x000fe40000000017 */
[----:B------:R-:W-:Y:S02]  /*b830*/  PRMT R176, R21, 0x5410, R176 ;  /* 0x0000541015b07816 */ /* 0x000fe400000000b0 */
[----:B--2---:R-:W-:-:S02]  /*b840*/  F2FP.F16.F32.PACK_AB R142, R31, R28 ;  /* 0x0000001c1f8e723e */ /* 0x004fc400000000ff */
[--C-:B------:R-:W-:Y:S02]  /*b850*/  HSET2.LE.AND R23, R54, R213.reuse, PT ;  /* 0x000000d536177233 */ /* 0x100fe40003803000 */
[----:B------:R-:W-:Y:S02]  /*b860*/  LOP3.LUT R22, R142, R65, RZ, 0xc0, !PT ;  /* 0x000000418e167212 */ /* 0x000fe400078ec0ff */
[--C-:B------:R-:W-:Y:S02]  /*b870*/  HSET2.LE.AND R20, R20, R213.reuse, PT ;  /* 0x000000d514147233 */ /* 0x100fe40003803000 */
[----:B------:R-:W-:Y:S02]  /*b880*/  HSET2.LE.AND R21, R176, R213, PT ;  /* 0x000000d5b0157233 */ /* 0x000fe40003803000 */
[----:B-----5:R-:W-:Y:S01]  /*b890*/  F2FP.F16.F32.PACK_AB R65, R29, R30 ;  /* 0x0000001e1d41723e */ /* 0x020fe200000000ff */
        /* <DEDUP_REMOVED lines=11> */
[----:B-1----:R-:W-:Y:S01]  /*b950*/  HMMA.16816.F32 R124, R24, R16, R124 ;  /* 0x00000010187c723c */ /* 0x002fe2000000187c */
[----:B------:R-:W-:Y:S01]  /*b960*/  FADD.FTZ R231, R31, R28 ;  /* 0x0000001c1fe77221 */ /* 0x000fe20000010000 */
[----:B------:R-:W-:-:S02]  /*b970*/  IMAD.MOV.U32 R134, RZ, RZ, R2 ;  /* 0x000000ffff867224 */ /* 0x000fc400078e0002 */
[----:B------:R-:W-:-:S04]  /*b980*/  FADD.FTZ R230, R49, R46 ;  /* 0x0000002e31e67221 */ /* 0x000fc80000010000 */
[C---:B------:R-:W-:Y:S08]  /*b990*/  HMMA.16816.F32 R120, R24.reuse, R18, R120 ;  /* 0x000000121878723c */ /* 0x040ff00000001878 */
[C---:B------:R-:W-:Y:S08]  /*b9a0*/  HMMA.16816.F32 R108, R24.reuse, R12, R108 ;  /* 0x0000000c186c723c */ /* 0x040ff0000000186c */
[C---:B------:R-:W-:Y:S08]  /*b9b0*/  HMMA.16816.F32 R104, R24.reuse, R14, R104 ;  /* 0x0000000e1868723c */ /* 0x040ff00000001868 */
[C---:B------:R-:W-:Y:S08]  /*b9c0*/  HMMA.16816.F32 R92, R24.reuse, R8, R92 ;  /* 0x00000008185c723c */ /* 0x040ff0000000185c */
        /* <DEDUP_REMOVED lines=15> */
[----:B------:R-:W-:-:S04]  /*bac0*/  IMAD.WIDE.U32 R10, R214, R210, RZ ;  /* 0x000000d2d60a7225 */ /* 0x000fc800078e00ff */
[----:B------:R-:W-:Y:S01]  /*bad0*/  IMAD R4, R214, R211, R11 ;  /* 0x000000d3d6047224 */ /* 0x000fe200078e020b */
[----:B------:R-:W-:Y:S01]  /*bae0*/  BAR.SYNC.DEFER_BLOCKING 0x0 ;  /* 0x0000000000007b1d */ /* 0x000fe20000010000 */
[C---:B------:R-:W-:Y:S02]  /*baf0*/  LEA R5, P0, R10.reuse, R138, 0x6 ;  /* 0x0000008a0a057211 */ /* 0x040fe400078030ff */
[C---:B------:R-:W-:Y:S02]  /*bb00*/  LEA R14, P3, R10.reuse, R194, 0x7 ;  /* 0x000000c20a0e7211 */ /* 0x040fe400078638ff */
[----:B------:R-:W-:Y:S02]  /*bb10*/  IADD3 R138, P1, PT, R5, R138, RZ ;  /* 0x0000008a058a7210 */ /* 0x000fe40007f3e0ff */
[----:B------:R-:W-:Y:S02]  /*bb20*/  LEA.HI.X R6, R10, R137, R4, 0x6, P0 ;  /* 0x000000890a067211 */ /* 0x000fe400000f3404 */
[----:B------:R-:W-:-:S02]  /*bb30*/  LEA R7, P0, R210, R5, 0x5 ;  /* 0x00000005d2077211 */ /* 0x000fc400078028ff */
[-C--:B------:R-:W-:Y:S01]  /*bb40*/  LEA R12, P2, R5, R194.reuse, 0x1 ;  /* 0x000000c2050c7211 */ /* 0x080fe200078408ff */
[----:B------:R-:W-:Y:S01]  /*bb50*/  IMAD.X R137, R6, 0x1, R137, P1 ;  /* 0x0000000106897824 */ /* 0x000fe200008e0689 */
[----:B------:R-:W-:Y:S02]  /*bb60*/  LEA R18, P1, R138, R194, 0x1 ;  /* 0x000000c28a127211 */ /* 0x000fe400078208ff */
[----:B------:R-:W-:Y:S02]  /*bb70*/  LEA.HI.X R8, R210, R6, R211, 0x5, P0 ;  /* 0x00000006d2087211 */ /* 0x000fe400000f2cd3 */
[----:B------:R-:W-:Y:S02]  /*bb80*/  LEA R16, P0, R7, R194, 0x1 ;  /* 0x000000c207107211 */ /* 0x000fe400078008ff */
[-C--:B------:R-:W-:Y:S02]  /*bb90*/  LEA.HI.X R15, R10, R193.reuse, R4, 0x7, P3 ;  /* 0x000000c10a0f7211 */ /* 0x080fe400018f3c04 */
[----:B------:R-:W-:-:S02]  /*bba0*/  LEA.HI.X R13, R5, R193, R6, 0x1, P2 ;  /* 0x000000c1050d7211 */ /* 0x000fc400010f0c06 */
[-C--:B------:R-:W-:Y:S01]  /*bbb0*/  LEA.HI.X R19, R138, R193.reuse, R137, 0x1, P1 ;  /* 0x000000c18a137211 */ /* 0x080fe200008f0c89 */
[----:B------:R-:W-:Y:S01]  /*bbc0*/  @!PT LDS RZ, [RZ] ;  /* 0x00000000fffff984 */ /* 0x000fe20000000800 */
[----:B------:R-:W-:Y:S01]  /*bbd0*/  @!PT LDS RZ, [RZ] ;  /* 0x00000000fffff984 */ /* 0x000fe20000000800 */
[----:B------:R-:W-:Y:S01]  /*bbe0*/  @!PT LDS RZ, [RZ] ;  /* 0x00000000fffff984 */ /* 0x000fe20000000800 */
[----:B------:R-:W-:Y:S01]  /*bbf0*/  LDGSTS.E.BYPASS.LTC128B.128 [R200+0x6000], desc[UR18][R14.64] ;  /* 0x060000000ec87fae */ /* 0x000fe2000b981a12 */
[----:B------:R-:W-:-:S03]  /*bc00*/  LEA.HI.X R17, R7, R193, R8, 0x1, P0 ;  /* 0x000000c107117211 */ /* 0x000fc600000f0c08 */
[----:B------:R1:W-:Y:S04]  /*bc10*/  LDGSTS.E.BYPASS.LTC128B.128 [R200+0x6800], desc[UR18][R12.64] ;  /* 0x068000000cc87fae */ /* 0x0003e8000b981a12 */
[----:B------:R-:W-:Y:S04]  /*bc20*/  LDGSTS.E.BYPASS.LTC128B.128 [R200+0x7000], desc[UR18][R18.64] ;  /* 0x0700000012c87fae */ /* 0x000fe8000b981a12 */
[----:B------:R2:W-:Y:S04]  /*bc30*/  LDGSTS.E.BYPASS.LTC128B.128 [R200+0x7800], desc[UR18][R16.64] ;  /* 0x0780000010c87fae */ /* 0x0005e8000b981a12 */
[----:B------:R-:W-:Y:S04]  /*bc40*/  LDSM.16.M88.4 R56, [R191] ;  /* 0x00000000bf38783b */ /* 0x000fe80000000200 */
[----:B------:R-:W3:Y:S04]  /*bc50*/  LDSM.16.M88.4 R148, [R190+UR5+0x4000] ;  /* 0x00400005be94783b */ /* 0x000ee80008000200 */
[----:B------:R-:W4:Y:S04]  /*bc60*/  LDSM.16.M88.4 R60, [R191+0x2000] ;  /* 0x00200000bf3c783b */ /* 0x000f280000000200 */
[----:B------:R-:W5:Y:S04]  /*bc70*/  LDSM.16.M88.4 R140, [R190+UR5+0x4800] ;  /* 0x00480005be8c783b */ /* 0x000f680008000200 */
[----:B------:R-:W1:Y:S04]  /*bc80*/  LDSM.16.M88.4 R132, [R190+UR5+0x5000] ;  /* 0x00500005be84783b */ /* 0x000e680008000200 */
        /* <DEDUP_REMOVED lines=9> */
[----:B------:R-:W3:Y:S01]  /*bd20*/  LDSM.16.M88.4 R176, [R188] ;  /* 0x00000000bcb0783b */ /* 0x000ee20000000200 */
[C---:B----4-:R-:W-:Y:S03]  /*bd30*/  HMMA.16816.F32 R28, R60.reuse, R148, RZ ;  /* 0x000000943c1c723c */ /* 0x050fe600000018ff */
[----:B------:R-:W4:Y:S04]  /*bd40*/  LDSM.16.M88.4 R172, [R188+0x2000] ;  /* 0x00200000bcac783b */ /* 0x000f280000000200 */
[----:B------:R-:W4:Y:S01]  /*bd50*/  LDSM.16.M88.4 R160, [R184+0x5000] ;  /* 0x00500000b8a0783b */ /* 0x000f220000000200 */
[C---:B------:R-:W-:Y:S03]  /*bd60*/  HMMA.16816.F32 R24, R60.reuse, R150, RZ ;  /* 0x000000963c18723c */ /* 0x040fe600000018ff */
[----:B------:R-:W4:Y:S04]  /*bd70*/  LDSM.16.M88.4 R164, [R184+0x4800] ;  /* 0x00480000b8a4783b */ /* 0x000f280000000200 */
[----:B------:R-:W0:Y:S01]  /*bd80*/  LDGDEPBAR ;  /* 0x00000000000079af */ /* 0x000e220000000000 */
[C---:B-----5:R-:W-:Y:S08]  /*bd90*/  HMMA.16816.F32 R20, R60.reuse, R140, RZ ;  /* 0x0000008c3c14723c */ /* 0x060ff000000018ff */
[C---:B-1----:R-:W-:Y:S08]  /*bda0*/  HMMA.16816.F32 R12, R60.reuse, R132, RZ ;  /* 0x000000843c0c723c */ /* 0x042ff000000018ff */
[C---:B--2---:R-:W-:Y:S08]  /*bdb0*/  HMMA.16816.F32 R4, R60.reuse, R156, RZ ;  /* 0x0000009c3c04723c */ /* 0x044ff000000018ff */
        /* <DEDUP_REMOVED lines=22> */
[----:B------:R-:W2:Y:S07]  /*bf20*/  LDSM.16.M88.4 R44, [R183+0x4000] ;  /* 0x00400000b72c783b */ /* 0x000eae0000000200 */
[C---:B------:R-:W-:Y:S08]  /*bf30*/  HMMA.16816.F32 R148, R32.reuse, R50, R148 ;  /* 0x000000322094723c */ /* 0x040ff00000001894 */
[C---:B------:R-:W-:Y:S01]  /*bf40*/  HMMA.16816.F32 R152, R32.reuse, R48, R152 ;  /* 0x000000302098723c */ /* 0x040fe20000001898 */
[----:B------:R-:W5:Y:S07]  /*bf50*/  LDSM.16.M88.4 R48, [R187+0x2000] ;  /* 0x00200000bb30783b */ /* 0x000f6e0000000200 */
[C---:B------:R-:W-:Y:S08]  /*bf60*/  HMMA.16816.F32 R64, R32.reuse, R36, R64 ;  /* 0x000000242040723c */ /* 0x040ff00000001840 */
[C---:B------:R-:W-:Y:S01]  /*bf70*/  HMMA.16816.F32 R56, R32.reuse, R38, R56 ;  /* 0x000000262038723c */ /* 0x040fe20000001838 */
[----:B------:R-:W5:Y:S07]  /*bf80*/  LDSM.16.M88.4 R36, [R183+0x5000] ;  /* 0x00500000b724783b */ /* 0x000f6e0000000200 */
[C---:B------:R-:W-:Y:S08]  /*bf90*/  HMMA.16816.F32 R136, R32.reuse, R40, R136 ;  /* 0x000000282088723c */ /* 0x040ff00000001888 */
[----:B------:R-:W-:Y:S01]  /*bfa0*/  HMMA.16816.F32 R132, R32, R42, R132 ;  /* 0x0000002a2084723c */ /* 0x000fe20000001884 */
[----:B------:R-:W5:Y:S04]  /*bfb0*/  LDSM.16.M88.4 R40, [R183+0x4800] ;  /* 0x00480000b728783b */ /* 0x000f680000000200 */
[----:B------:R-:W5:Y:S01]  /*bfc0*/  LDSM.16.M88.4 R32, [R183+0x5800] ;  /* 0x00580000b720783b */ /* 0x000f620000000200 */
[----:B------:R-:W-:-:S04]  /*bfd0*/  DEPBAR.LE SB0, 0x0 ;  /* 0x000080000000791a */ /* 0x000fc80000000000 */
[----:B---3--:R-:W-:Y:S08]  /*bfe0*/  HMMA.16816.F32 R148, R176, R170, R148 ;  /* 0x000000aab094723c */ /* 0x008ff00000001894 */
[-C--:B----4-:R-:W-:Y:S08]  /*bff0*/  HMMA.16816.F32 R28, R172, R168.reuse, R28 ;  /* 0x000000a8ac1c723c */ /* 0x090ff0000000181c */
[C---:B------:R-:W-:Y:S08]  /*c000*/  HMMA.16816.F32 R152, R176.reuse, R168, R152 ;  /* 0x000000a8b098723c */ /* 0x040ff00000001898 */
[C---:B------:R-:W-:Y:S08]  /*c010*/  HMMA.16816.F32 R136, R176.reuse, R160, R136 ;  /* 0x000000a0b088723c */ /* 0x040ff00000001888 */
[----:B------:R-:W-:Y:S08]  /*c020*/  HMMA.16816.F32 R132, R176, R162, R132 ;  /* 0x000000a2b084723c */ /* 0x000ff00000001884 */
[C---:B------:R-:W-:Y:S08]  /*c030*/  HMMA.16816.F32 R20, R172.reuse, R164, R20 ;  /* 0x000000a4ac14723c */ /* 0x040ff00000001814 */
[C---:B------:R-:W-:Y:S08]  /*c040*/  HMMA.16816.F32 R12, R172.reuse, R160, R12 ;  /* 0x000000a0ac0c723c */ /* 0x040ff0000000180c */
[C---:B-1----:R-:W-:Y:S08]  /*c050*/  HMMA.16816.F32 R4, R172.reuse, R156, R4 ;  /* 0x0000009cac04723c */ /* 0x042ff00000001804 */
[C---:B------:R-:W-:Y:S08]  /*c060*/  HMMA.16816.F32 R24, R172.reuse, R170, R24 ;  /* 0x000000aaac18723c */ /* 0x040ff00000001818 */
[C---:B------:R-:W-:Y:S08]  /*c070*/  HMMA.16816.F32 R16, R172.reuse, R166, R16 ;  /* 0x000000a6ac10723c */ /* 0x040ff00000001810 */
[C---:B------:R-:W-:Y:S08]  /*c080*/  HMMA.16816.F32 R8, R172.reuse, R162, R8 ;  /* 0x000000a2ac08723c */ /* 0x040ff00000001808 */
[----:B------:R-:W-:Y:S08]  /*c090*/  HMMA.16816.F32 R60, R172, R158, R60 ;  /* 0x0000009eac3c723c */ /* 0x000ff0000000183c */
[C---:B------:R-:W-:Y:S08]  /*c0a0*/  HMMA.16816.F32 R144, R176.reuse, R164, R144 ;  /* 0x000000a4b090723c */ /* 0x040ff00000001890 */
[C---:B------:R-:W-:Y:S08]  /*c0b0*/  HMMA.16816.F32 R140, R176.reuse, R166, R140 ;  /* 0x000000a6b08c723c */ /* 0x040ff0000000188c */
[----:B------:R-:W-:Y:S08]  /*c0c0*/  HMMA.16816.F32 R64, R176, R156, R64 ;  /* 0x0000009cb040723c */ /* 0x000ff00000001840 */
[----:B--2---:R-:W-:Y:S08]  /*c0d0*/  HMMA.16816.F32 R148, R52, R46, R148 ;  /* 0x0000002e3494723c */ /* 0x004ff00000001894 */
[----:B------:R-:W-:Y:S08]  /*c0e0*/  HMMA.16816.F32 R56, R176, R158, R56 ;  /* 0x0000009eb038723c */ /* 0x000ff00000001838 */
[-C--:B-----5:R-:W-:Y:S08]  /*c0f0*/  HMMA.16816.F32 R28, R48, R44.reuse, R28 ;  /* 0x0000002c301c723c */ /* 0x0a0ff0000000181c */
[----:B------:R-:W-:Y:S01]  /*c100*/  HMMA.16816.F32 R152, R52, R44, R152 ;  /* 0x0000002c3498723c */ /* 0x000fe20000001898 */
[----:B------:R-:W-:-:S04]  /*c110*/  IMAD R44, R218, 0x40, R233 ;  /* 0x00000040da2c7824 */ /* 0x000fc800078e02e9 */
[C---:B------:R-:W-:Y:S02]  /*c120*/  VIADD R157, R44.reuse, 0xffffff49 ;  /* 0xffffff492c9d7836 */ /* 0x040fe40000000000 */
[C---:B------:R-:W-:Y:S01]  /*c130*/  VIADD R160, R44.reuse, 0xffffff41 ;  /* 0xffffff412ca07836 */ /* 0x040fe20000000000 */
[C---:B------:R-:W-:Y:S01]  /*c140*/  HMMA.16816.F32 R136, R52.reuse, R36, R136 ;  /* 0x000000243488723c */ /* 0x040fe20000001888 */
[C---:B------:R-:W-:Y:S01]  /*c150*/  VIADD R45, R44.reuse, 0xffffff58 ;  /* 0xffffff582c2d7836 */ /* 0x040fe20000000000 */
[C---:B------:R-:W-:Y:S01]  /*c160*/  ISETP.GT.AND P6, PT, R235.reuse, R157, PT ;  /* 0x0000009deb00720c */ /* 0x040fe20003fc4270 */
[----:B------:R-:W-:Y:S01]  /*c170*/  VIADD R156, R44, 0xffffff50 ;  /* 0xffffff502c9c7836 */ /* 0x000fe20000000000 */
[----:B------:R-:W-:Y:S02]  /*c180*/  ISETP.GT.AND P3, PT, R235, R160, PT ;  /* 0x000000a0eb00720c */ /* 0x000fe40003f64270 */
[----:B------:R-:W-:Y:S02]  /*c190*/  FSEL R151, R151, -INF , !P6 ;  /* 0xff80000097977808 */ /* 0x000fe40007000000 */
[----:B------:R-:W-:Y:S01]  /*c1a0*/  HMMA.16816.F32 R132, R52, R38, R132 ;  /* 0x000000263484723c */ /* 0x000fe20000001884 */
[----:B------:R-:W-:-:S02]  /*c1b0*/  ISETP.GT.AND P4, PT, R235, R45, PT ;  /* 0x0000002deb00720c */ /* 0x000fc40003f84270 */
[----:B------:R-:W-:-:S05]  /*c1c0*/  ISETP.GT.AND P2, PT, R235, R156, PT ;  /* 0x0000009ceb00720c */ /* 0x000fca0003f44270 */
[----:B------:R-:W-:Y:S01]  /*c1d0*/  HMMA.16816.F32 R24, R48, R46, R24 ;  /* 0x0000002e3018723c */ /* 0x000fe20000001818 */
[----:B------:R-:W-:-:S07]  /*c1e0*/  FSEL R47, R155, -INF , !P3 ;  /* 0xff8000009b2f7808 */ /* 0x000fce0005800000 */
[C---:B------:R-:W-:Y:S08]  /*c1f0*/  HMMA.16816.F32 R20, R48.reuse, R40, R20 ;  /* 0x000000283014723c */ /* 0x040ff00000001814 */
[C---:B------:R-:W-:Y:S08]  /*c200*/  HMMA.16816.F32 R16, R48.reuse, R42, R16 ;  /* 0x0000002a3010723c */ /* 0x040ff00000001810 */
[----:B------:R-:W-:Y:S01]  /*c210*/  HMMA.16816.F32 R12, R48, R36, R12 ;  /* 0x00000024300c723c */ /* 0x000fe2000000180c */
[----:B------:R-:W-:-:S02]  /*c220*/  VIADD R37, R44, 0xffffff70 ;  /* 0xffffff702c257836 */ /* 0x000fc40000000000 */
[----:B------:R-:W-:-:S05]  /*c230*/  VIADD R36, R44, 0xffffff71 ;  /* 0xffffff712c247836 */ /* 0x000fca0000000000 */
[C---:B------:R-:W-:Y:S01]  /*c240*/  HMMA.16816.F32 R8, R48.reuse, R38, R8 ;  /* 0x000000263008723c */ /* 0x040fe20000001808 */
[C---:B------:R-:W-:Y:S02]  /*c250*/  VIADD R39, R44.reuse, 0xffffff68 ;  /* 0xffffff682c277836 */ /* 0x040fe40000000000 */
[----:B------:R-:W-:Y:S01]  /*c260*/  VIADD R38, R44, 0xffffff69 ;  /* 0xffffff692c267836 */ /* 0x000fe20000000000 */
[----:B------:R-:W-:Y:S02]  /*c270*/  BAR.SYNC.DEFER_BLOCKING 0x0 ;  /* 0x0000000000007b1d */ /* 0x000fe40000010000 */
[----:B------:R-:W-:Y:S02]  /*c280*/  ISETP.GT.AND P6, PT, R235, R39, PT ;  /* 0x00000027eb00720c */ /* 0x000fe40003fc4270 */
[----:B------:R-:W-:Y:S02]  /*c290*/  HMMA.16816.F32 R4, R48, R32, R4 ;  /* 0x000000203004723c */ /* 0x000fe40000001804 */
[----:B------:R-:W-:-:S02]  /*c2a0*/  FSEL R134, R134, -INF , !P6 ;  /* 0xff80000086867808 */ /* 0x000fc40007000000 */
[----:B------:R-:W-:-:S04]  /*c2b0*/  ISETP.GT.AND P6, PT, R234, R160, PT ;  /* 0x000000a0ea00720c */ /* 0x000fc80003fc4270 */
[----:B------:R-:W-:Y:S01]  /*c2c0*/  HMMA.16816.F32 R60, R48, R34, R60 ;  /* 0x00000022303c723c */ /* 0x000fe2000000183c */
[C---:B------:R-:W-:Y:S02]  /*c2d0*/  VIADD R48, R44.reuse, 0xffffff48 ;  /* 0xffffff482c307836 */ /* 0x040fe40000000000 */
[----:B------:R-:W-:-:S03]  /*c2e0*/  VIADD R50, R44, 0xffffff51 ;  /* 0xffffff512c327836 */ /* 0x000fc60000000000 */
[C---:B------:R-:W-:Y:S02]  /*c2f0*/  ISETP.GT.AND P5, PT, R235.reuse, R48, PT ;  /* 0x00000030eb00720c */ /* 0x040fe40003fa4270 */
[C---:B------:R-:W-:Y:S01]  /*c300*/  HMMA.16816.F32 R144, R52.reuse, R40, R144 ;  /* 0x000000283490723c */ /* 0x040fe20000001890 */
[----:B------:R-:W-:Y:S01]  /*c310*/  VIADD R40, R44, 0xffffff61 ;  /* 0xffffff612c287836 */ /* 0x000fe20000000000 */
[----:B------:R-:W-:Y:S01]  /*c320*/  FSEL R51, R150, -INF , !P5 ;  /* 0xff80000096337808 */ /* 0x000fe20006800000 */
[C---:B------:R-:W-:Y:S01]  /*c330*/  VIADD R41, R44.reuse, 0xffffff60 ;  /* 0xffffff602c297836 */ /* 0x040fe20000000000 */
[C---:B------:R-:W-:Y:S02]  /*c340*/  ISETP.GT.AND P1, PT, R235.reuse, R50, PT ;  /* 0x00000032eb00720c */ /* 0x040fe40003f24270 */
[C---:B------:R-:W-:Y:S02]  /*c350*/  ISETP.GT.AND P5, PT, R235.reuse, R40, PT ;  /* 0x00000028eb00720c */ /* 0x040fe40003fa4270 */
[----:B------:R-:W-:Y:S01]  /*c360*/  HMMA.16816.F32 R140, R52, R42, R140 ;  /* 0x0000002a348c723c */ /* 0x000fe2000000188c */
[C---:B------:R-:W-:Y:S01]  /*c370*/  VIADD R42, R44.reuse, 0xffffff40 ;  /* 0xffffff402c2a7836 */ /* 0x040fe20000000000 */
[----:B------:R-:W-:Y:S01]  /*c380*/  ISETP.GT.AND P3, PT, R235, R41, PT ;  /* 0x00000029eb00720c */ /* 0x000fe20003f64270 */
[----:B------:R-:W-:-:S03]  /*c390*/  VIADD R43, R44, 0xffffff59 ;  /* 0xffffff592c2b7836 */ /* 0x000fc60000000000 */
[----:B------:R-:W-:Y:S02]  /*c3a0*/  FSEL R138, R138, -INF , !P3 ;  /* 0xff8000008a8a7808 */ /* 0x000fe40005800000 */
[C---:B------:R-:W-:Y:S01]  /*c3b0*/  HMMA.16816.F32 R64, R52.reuse, R32, R64 ;  /* 0x000000203440723c */ /* 0x040fe20000001840 */
[C---:B------:R-:W-:Y:S01]  /*c3c0*/  VIADD R32, R44.reuse, 0xffffff79 ;  /* 0xffffff792c207836 */ /* 0x040fe20000000000 */
[----:B------:R-:W-:Y:S01]  /*c3d0*/  ISETP.GT.AND P0, PT, R235, R42, PT ;  /* 0x0000002aeb00720c */ /* 0x000fe20003f04270 */
[----:B------:R-:W-:Y:S01]  /*c3e0*/  VIADD R33, R44, 0xffffff78 ;  /* 0xffffff782c217836 */ /* 0x000fe20000000000 */
[----:B------:R-:W-:Y:S02]  /*c3f0*/  FSEL R159, R147, -INF , !P1 ;  /* 0xff800000939f7808 */ /* 0x000fe40004800000 */
[----:B------:R-:W-:Y:S02]  /*c400*/  FSEL R147, R29, -INF , !P6 ;  /* 0xff8000001d937808 */ /* 0x000fe40007000000 */
[----:B------:R-:W-:Y:S01]  /*c410*/  HMMA.16816.F32 R56, R52, R34, R56 ;  /* 0x000000223438723c */ /* 0x000fe20000001838 */
[----:B------:R-:W-:-:S02]  /*c420*/  FSEL R52, R139, -INF , !P5 ;  /* 0xff8000008b347808 */ /* 0x000fc40006800000 */
[C---:B------:R-:W-:Y:S02]  /*c430*/  ISETP.GT.AND P5, PT, R234.reuse, R42, PT ;  /* 0x0000002aea00720c */ /* 0x040fe40003fa4270 */
[----:B------:R-:W-:Y:S02]  /*c440*/  ISETP.GT.AND P6, PT, R234, R45, PT ;  /* 0x0000002dea00720c */ /* 0x000fe40003fc4270 */
[----:B------:R-:W-:Y:S02]  /*c450*/  FSEL R150, R28, -INF , !P5 ;  /* 0xff8000001c967808 */ /* 0x000fe40006800000 */
[----:B------:R-:W-:Y:S02]  /*c460*/  ISETP.GT.AND P5, PT, R234, R50, PT ;  /* 0x00000032ea00720c */ /* 0x000fe40003fa4270 */
[----:B------:R-:W-:Y:S02]  /*c470*/  FSEL R169, R142, -INF , !P4 ;  /* 0xff8000008ea97808 */ /* 0x000fe40006000000 */
[----:B------:R-:W-:-:S02]  /*c480*/  ISETP.GT.AND P1, PT, R235, R37, PT ;  /* 0x00000025eb00720c */ /* 0x000fc40003f24270 */
[----:B------:R-:W-:Y:S02]  /*c490*/  FSEL R142, R21, -INF , !P5 ;  /* 0xff800000158e7808 */ /* 0x000fe40006800000 */
[----:B------:R-:W-:Y:S02]  /*c4a0*/  FSEL R164, R16, -INF , !P6 ;  /* 0xff80000010a47808 */ /* 0x000fe40007000000 */
[C---:B------:R-:W-:Y:S02]  /*c4b0*/  ISETP.GT.AND P5, PT, R234.reuse, R39, PT ;  /* 0x00000027ea00720c */ /* 0x040fe40003fa4270 */
[----:B------:R-:W-:Y:S02]  /*c4c0*/  ISETP.GT.AND P6, PT, R234, R38, PT ;  /* 0x00000026ea00720c */ /* 0x000fe40003fc4270 */
[----:B------:R-:W-:Y:S02]  /*c4d0*/  FSEL R146, R146, -INF , !P2 ;  /* 0xff80000092927808 */ /* 0x000fe40005000000 */
[----:B------:R-:W-:-:S02]  /*c4e0*/  ISETP.GT.AND P4, PT, R235, R36, PT ;  /* 0x00000024eb00720c */ /* 0x000fc40003f84270 */
[----:B------:R-:W-:Y:S02]  /*c4f0*/  FSEL R35, R66, -INF , !P1 ;  /* 0xff80000042237808 */ /* 0x000fe40004800000 */
[----:B------:R-:W-:Y:S02]  /*c500*/  ISETP.GT.AND P2, PT, R235, R38, PT ;  /* 0x00000026eb00720c */ /* 0x000fe40003f44270 */
[----:B------:R-:W-:Y:S02]  /*c510*/  ISETP.GT.AND P1, PT, R234, R157, PT ;  /* 0x0000009dea00720c */ /* 0x000fe40003f24270 */
[----:B------:R-:W-:Y:S02]  /*c520*/  FSEL R162, R8, -INF , !P5 ;  /* 0xff80000008a27808 */ /* 0x000fe40006800000 */
[----:B------:R-:W-:Y:S02]  /*c530*/  FSEL R158, R9, -INF , !P6 ;  /* 0xff800000099e7808 */ /* 0x000fe40007000000 */
[----:B------:R-:W-:-:S02]  /*c540*/  ISETP.GT.AND P5, PT, R234, R32, PT ;  /* 0x00000020ea00720c */ /* 0x000fc40003fa4270 */
[----:B------:R-:W-:Y:S02]  /*c550*/  ISETP.GT.AND P6, PT, R205, R42, PT ;  /* 0x0000002acd00720c */ /* 0x000fe40003fc4270 */
[----:B------:R-:W-:Y:S02]  /*c560*/  FSEL R34, R67, -INF , !P4 ;  /* 0xff80000043227808 */ /* 0x000fe40006000000 */
[----:B------:R-:W-:Y:S02]  /*c570*/  FSEL R135, R135, -INF , !P2 ;  /* 0xff80000087877808 */ /* 0x000fe40005000000 */
[----:B------:R-:W-:Y:S02]  /*c580*/  FSEL R67, R25, -INF , !P1 ;  /* 0xff80000019437808 */ /* 0x000fe40004800000 */
[----:B------:R-:W-:Y:S02]  /*c590*/  ISETP.GT.AND P3, PT, R235, R32, PT ;  /* 0x00000020eb00720c */ /* 0x000fe40003f64270 */
[----:B------:R-:W-:-:S02]  /*c5a0*/  ISETP.GT.AND P2, PT, R234, R48, PT ;  /* 0x00000030ea00720c */ /* 0x000fc40003f44270 */
[C---:B------:R-:W-:Y:S02]  /*c5b0*/  ISETP.GT.AND P4, PT, R234.reuse, R156, PT ;  /* 0x0000009cea00720c */ /* 0x040fe40003f84270 */
[----:B------:R-:W-:Y:S02]  /*c5c0*/  ISETP.GT.AND P1, PT, R234, R41, PT ;  /* 0x00000029ea00720c */ /* 0x000fe40003f24270 */
[----:B------:R-:W-:Y:S02]  /*c5d0*/  FSEL R44, R61, -INF , !P5 ;  /* 0xff8000003d2c7808 */ /* 0x000fe40006800000 */
[----:B------:R-:W-:Y:S02]  /*c5e0*/  FSEL R152, R152, -INF , !P6 ;  /* 0xff80000098987808 */ /* 0x000fe40007000000 */
[----:B------:R-:W-:Y:S02]  /*c5f0*/  ISETP.GT.AND P5, PT, R205, R160, PT ;  /* 0x000000a0cd00720c */ /* 0x000fe40003fa4270 */
[----:B------:R-:W-:-:S02]  /*c600*/  ISETP.GE.AND P6, PT, R42, R202, PT ;  /* 0x000000ca2a00720c */ /* 0x000fc40003fc6270 */
[----:B------:R-:W-:Y:S02]  /*c610*/  FSEL R139, R24, -INF , !P2 ;  /* 0xff800000188b7808 */ /* 0x000fe40005000000 */
[----:B------:R-:W-:Y:S02]  /*c620*/  FSEL R66, R20, -INF , !P4 ;  /* 0xff80000014427808 */ /* 0x000fe40006000000 */
[----:B------:R-:W-:Y:S02]  /*c630*/  FSEL R29, R12, -INF , !P1 ;  /* 0xff8000000c1d7808 */ /* 0x000fe40004800000 */
[----:B------:R-:W-:Y:S02]  /*c640*/  FSEL R46, R59, -INF , !P3 ;  /* 0xff8000003b2e7808 */ /* 0x000fe40005800000 */
[C---:B------:R-:W-:Y:S02]  /*c650*/  ISETP.GT.AND P2, PT, R234.reuse, R43, PT ;  /* 0x0000002bea00720c */ /* 0x040fe40003f44270 */
[----:B------:R-:W-:-:S02]  /*c660*/  ISETP.GT.AND P1, PT, R234, R36, PT ;  /* 0x00000024ea00720c */ /* 0x000fc40003f24270 */
[----:B------:R-:W-:Y:S02]  /*c670*/  FSEL R8, R153, -INF , !P5 ;  /* 0xff80000099087808 */ /* 0x000fe40006800000 */
[----:B------:R-:W-:Y:S02]  /*c680*/  ISETP.GE.AND P3, PT, R160, R203, PT ;  /* 0x000000cba000720c */ /* 0x000fe40003f66270 */
[----:B------:R-:W-:Y:S02]  /*c690*/  FSEL R20, R150, -INF , !P6 ;  /* 0xff80000096147808 */ /* 0x000fe40007000000 */
[----:B------:R-:W-:Y:S02]  /*c6a0*/  ISETP.GT.AND P5, PT, R224, R160, PT ;  /* 0x000000a0e000720c */ /* 0x000fe40003fa4270 */
[----:B------:R-:W-:Y:S02]  /*c6b0*/  ISETP.GT.AND P6, PT, R205, R48, PT ;  /* 0x00000030cd00720c */ /* 0x000fe40003fc4270 */
[----:B------:R-:W-:-:S02]  /*c6c0*/  ISETP.GT.AND P4, PT, R234, R40, PT ;  /* 0x00000028ea00720c */ /* 0x000fc40003f84270 */
[----:B------:R-:W-:Y:S02]  /*c6d0*/  FSEL R55, R17, -INF , !P2 ;  /* 0xff80000011377808 */ /* 0x000fe40005000000 */
[----:B------:R-:W-:Y:S02]  /*c6e0*/  FSEL R53, R5, -INF , !P1 ;  /* 0xff80000005357808 */ /* 0x000fe40004800000 */
[----:B------:R-:W-:Y:S02]  /*c6f0*/  FSEL R47, R47, -INF , !P3 ;  /* 0xff8000002f2f7808 */ /* 0x000fe40005800000 */
[----:B------:R-:W-:Y:S02]  /*c700*/  FSEL R154, R154, -INF , !P0 ;  /* 0xff8000009a9a7808 */ /* 0x000fe40004000000 */
[----:B------:R-:W-:Y:S02]  /*c710*/  ISETP.GT.AND P2, PT, R234, R37, PT ;  /* 0x00000025ea00720c */ /* 0x000fe40003f44270 */
[----:B------:R-:W-:-:S02]  /*c720*/  ISETP.GE.AND P1, PT, R42, R203, PT ;  /* 0x000000cb2a00720c */ /* 0x000fc40003f26270 */
[----:B------:R-:W-:Y:S02]  /*c730*/  FSEL R25, R31, -INF , !P5 ;  /* 0xff8000001f197808 */ /* 0x000fe40006800000 */
[----:B------:R-:W-:Y:S02]  /*c740*/  ISETP.GT.AND P3, PT, R224, R48, PT ;  /* 0x00000030e000720c */ /* 0x000fe40003f64270 */
[----:B------:R-:W-:Y:S02]  /*c750*/  FSEL R148, R148, -INF , !P6 ;  /* 0xff80000094947808 */ /* 0x000fe40007000000 */
[----:B------:R-:W-:Y:S02]  /*c760*/  ISETP.GT.AND P0, PT, R235, R43, PT ;  /* 0x0000002beb00720c */ /* 0x000fe40003f04270 */
[----:B------:R-:W-:Y:S02]  /*c770*/  FSEL R28, R13, -INF , !P4 ;  /* 0xff8000000d1c7808 */ /* 0x000fe40006000000 */
[----:B------:R-:W-:-:S02]  /*c780*/  ISETP.GT.AND P5, PT, R205, R157, PT ;  /* 0x0000009dcd00720c */ /* 0x000fc40003fa4270 */
[----:B------:R-:W-:Y:S02]  /*c790*/  ISETP.GE.AND P6, PT, R48, R202, PT ;  /* 0x000000ca3000720c */ /* 0x000fe40003fc6270 */
[----:B------:R-:W-:Y:S02]  /*c7a0*/  ISETP.GT.AND P4, PT, R234, R33, PT ;  /* 0x00000021ea00720c */ /* 0x000fe40003f84270 */
[----:B------:R-:W-:Y:S02]  /*c7b0*/  FSEL R54, R4, -INF , !P2 ;  /* 0xff80000004367808 */ /* 0x000fe40005000000 */
[----:B------:R-:W-:Y:S02]  /*c7c0*/  FSEL R5, R154, -INF , !P1 ;  /* 0xff8000009a057808 */ /* 0x000fe40004800000 */
[----:B------:R-:W-:Y:S02]  /*c7d0*/  FSEL R9, R26, -INF , !P3 ;  /* 0xff8000001a097808 */ /* 0x000fe40005800000 */
[----:B------:R-:W-:-:S02]  /*c7e0*/  FSEL R143, R143, -INF , !P0 ;  /* 0xff8000008f8f7808 */ /* 0x000fc40004000000 */
[----:B------:R-:W-:Y:S02]  /*c7f0*/  ISETP.GE.AND P1, PT, R160, R202, PT ;  /* 0x000000caa000720c */ /* 0x000fe40003f26270 */
[----:B------:R-:W-:Y:S02]  /*c800*/  ISETP.GE.AND P3, PT, R48, R201, PT ;  /* 0x000000c93000720c */ /* 0x000fe40003f66270 */
[----:B------:R-:W-:Y:S02]  /*c810*/  FSEL R4, R149, -INF , !P5 ;  /* 0xff80000095047808 */ /* 0x000fe40006800000 */
[----:B------:R-:W-:Y:S02]  /*c820*/  FSEL R12, R139, -INF , !P6 ;  /* 0xff8000008b0c7808 */ /* 0x000fe40007000000 */
[----:B------:R-:W-:Y:S02]  /*c830*/  ISETP.GT.AND P0, PT, R235, R33, PT ;  /* 0x00000021eb00720c */ /* 0x000fe40003f04270 */
[----:B------:R-:W-:-:S02]  /*c840*/  FSEL R49, R60, -INF , !P4 ;  /* 0xff8000003c317808 */ /* 0x000fc40006000000 */
[C---:B------:R-:W-:Y:S02]  /*c850*/  ISETP.GT.AND P5, PT, R224.reuse, R157, PT ;  /* 0x0000009de000720c */ /* 0x040fe40003fa4270 */
[----:B------:R-:W-:Y:S02]  /*c860*/  ISETP.GT.AND P6, PT, R205, R156, PT ;  /* 0x0000009ccd00720c */ /* 0x000fe40003fc4270 */
[----:B------:R-:W-:Y:S02]  /*c870*/  ISETP.GT.AND P4, PT, R224, R42, PT ;  /* 0x0000002ae000720c */ /* 0x000fe40003f84270 */
[----:B------:R-:W-:Y:S02]  /*c880*/  ISETP.GE.AND P2, PT, R42, R204, PT ;  /* 0x000000cc2a00720c */ /* 0x000fe40003f46270 */
[----:B------:R-:W-:Y:S02]  /*c890*/  FSEL R24, R147, -INF , !P1 ;  /* 0xff80000093187808 */ /* 0x000fe40004800000 */
[----:B------:R-:W-:-:S02]  /*c8a0*/  FSEL R9, R9, -INF , !P3 ;  /* 0xff80000009097808 */ /* 0x000fc40005800000 */
[----:B------:R-:W-:Y:S02]  /*c8b0*/  FSEL R58, R58, -INF , !P0 ;  /* 0xff8000003a3a7808 */ /* 0x000fe40004000000 */
[-C--:B------:R-:W-:Y:S02]  /*c8c0*/  ISETP.GE.AND P1, PT, R157, R204.reuse, PT ;  /* 0x000000cc9d00720c */ /* 0x080fe40003f26270 */
[----:B------:R-:W-:Y:S02]  /*c8d0*/  FSEL R13, R27, -INF , !P5 ;  /* 0xff8000001b0d7808 */ /* 0x000fe40006800000 */
[----:B------:R-:W-:Y:S02]  /*c8e0*/  ISETP.GE.AND P3, PT, R156, R204, PT ;  /* 0x000000cc9c00720c */ /* 0x000fe40003f66270 */
[----:B------:R-:W-:Y:S02]  /*c8f0*/  FSEL R144, R144, -INF , !P6 ;  /* 0xff80000090907808 */ /* 0x000fe40007000000 */
[----:B------:R-:W-:-:S02]  /*c900*/  FSEL R17, R30, -INF , !P4 ;  /* 0xff8000001e117808 */ /* 0x000fc40006000000 */
[----:B------:R-:W-:Y:S02]  /*c910*/  ISETP.GE.AND P0, PT, R160, R204, PT ;  /* 0x000000cca000720c */ /* 0x000fe40003f06270 */
[----:B------:R-:W-:Y:S02]  /*c920*/  ISETP.GT.AND P5, PT, R205, R50, PT ;  /* 0x00000032cd00720c */ /* 0x000fe40003fa4270 */
[----:B------:R-:W-:Y:S02]  /*c930*/  ISETP.GE.AND P6, PT, R156, R202, PT ;  /* 0x000000ca9c00720c */ /* 0x000fe40003fc6270 */
[-C--:B------:R-:W-:Y:S02]  /*c940*/  ISETP.GE.AND P4, PT, R42, R201.reuse, PT ;  /* 0x000000c92a00720c */ /* 0x080fe40003f86270 */
[----:B------:R-:W-:Y:S02]  /*c950*/  FSEL R42, R152, -INF , !P2 ;  /* 0xff800000982a7808 */ /* 0x000fe40005000000 */
[----:B------:R-:W-:-:S02]  /*c960*/  ISETP.GE.AND P2, PT, R160, R201, PT ;  /* 0x000000c9a000720c */ /* 0x000fc40003f46270 */
[----:B------:R-:W-:Y:S02]  /*c970*/  FSEL R4, R4, -INF , !P1 ;  /* 0xff80000004047808 */ /* 0x000fe40004800000 */
[----:B------:R-:W-:Y:S02]  /*c980*/  FSEL R154, R144, -INF , !P3 ;  /* 0xff800000909a7808 */ /* 0x000fe40005800000 */
[----:B------:R-:W-:Y:S02]  /*c990*/  FSEL R8, R8, -INF , !P0 ;  /* 0xff80000008087808 */ /* 0x000fe40004000000 */
[----:B------:R-:W-:Y:S02]  /*c9a0*/  ISETP.GE.AND P1, PT, R156, R203, PT ;  /* 0x000000cb9c00720c */ /* 0x000fe40003f26270 */
[----:B------:R-:W-:Y:S02]  /*c9b0*/  FSEL R145, R145, -INF , !P5 ;  /* 0xff80000091917808 */ /* 0x000fe40006800000 */
[----:B------:R-:W-:-:S02]  /*c9c0*/  FSEL R144, R66, -INF , !P6 ;  /* 0xff80000042907808 */ /* 0x000fc40007000000 */
[----:B------:R-:W-:Y:S02]  /*c9d0*/  ISETP.GE.AND P0, PT, R48, R203, PT ;  /* 0x000000cb3000720c */ /* 0x000fe40003f06270 */
[----:B------:R-:W-:Y:S02]  /*c9e0*/  ISETP.GT.AND P5, PT, R224, R50, PT ;  /* 0x00000032e000720c */ /* 0x000fe40003fa4270 */
[----:B------:R-:W-:Y:S02]  /*c9f0*/  ISETP.GT.AND P6, PT, R205, R45, PT ;  /* 0x0000002dcd00720c */ /* 0x000fe40003fc4270 */
[----:B------:R-:W-:Y:S02]  /*ca00*/  FSEL R25, R25, -INF , !P2 ;  /* 0xff80000019197808 */ /* 0x000fe40005000000 */
[----:B------:R-:W-:Y:S02]  /*ca10*/  ISETP.GE.AND P2, PT, R157, R203, PT ;  /* 0x000000cb9d00720c */ /* 0x000fe40003f46270 */
[----:B------:R-:W-:-:S02]  /*ca20*/  FSEL R167, R146, -INF , !P1 ;  /* 0xff80000092a77808 */ /* 0x000fc40004800000 */
[----:B------:R-:W-:Y:S02]  /*ca30*/  FSEL R51, R51, -INF , !P0 ;  /* 0xff80000033337808 */ /* 0x000fe40004000000 */
[----:B------:R-:W-:Y:S02]  /*ca40*/  ISETP.GE.AND P1, PT, R50, R201, PT ;  /* 0x000000c93200720c */ /* 0x000fe40003f26270 */
[----:B------:R-:W-:Y:S02]  /*ca50*/  FSEL R23, R23, -INF , !P5 ;  /* 0xff80000017177808 */ /* 0x000fe40006800000 */
[----:B------:R-:W-:Y:S02]  /*ca60*/  FSEL R140, R140, -INF , !P6 ;  /* 0xff8000008c8c7808 */ /* 0x000fe40007000000 */
[-C--:B------:R-:W-:Y:S02]  /*ca70*/  ISETP.GE.AND P0, PT, R157, R202.reuse, PT ;  /* 0x000000ca9d00720c */ /* 0x080fe40003f06270 */
[----:B------:R-:W-:-:S02]  /*ca80*/  ISETP.GE.AND P6, PT, R45, R202, PT ;  /* 0x000000ca2d00720c */ /* 0x000fc40003fc6270 */
[----:B------:R-:W-:Y:S02]  /*ca90*/  FSEL R21, R151, -INF , !P2 ;  /* 0xff80000097157808 */ /* 0x000fe40005000000 */
[----:B------:R-:W-:Y:S02]  /*caa0*/  FSEL R17, R17, -INF , !P4 ;  /* 0xff80000011117808 */ /* 0x000fe40006000000 */
[----:B------:R-:W-:Y:S02]  /*cab0*/  FSEL R151, R23, -INF , !P1 ;  /* 0xff80000017977808 */ /* 0x000fe40004800000 */
[----:B------:R-:W-:Y:S02]  /*cac0*/  ISETP.GE.AND P4, PT, R48, R204, PT ;  /* 0x000000cc3000720c */ /* 0x000fe40003f86270 */
[----:B------:R-:W-:Y:S02]  /*cad0*/  ISETP.GT.AND P2, PT, R224, R156, PT ;  /* 0x0000009ce000720c */ /* 0x000fe40003f44270 */
[----:B------:R-:W-:-:S02]  /*cae0*/  FSEL R16, R67, -INF , !P0 ;  /* 0xff80000043107808 */ /* 0x000fc40004000000 */
[----:B------:R-:W-:Y:S02]  /*caf0*/  ISETP.GE.AND P1, PT, R43, R203, PT ;  /* 0x000000cb2b00720c */ /* 0x000fe40003f26270 */
[----:B------:R-:W-:Y:S02]  /*cb00*/  FSEL R164, R164, -INF , !P6 ;  /* 0xff800000a4a47808 */ /* 0x000fe40007000000 */
[----:B------:R-:W-:Y:S02]  /*cb10*/  ISETP.GE.AND P0, PT, R50, R204, PT ;  /* 0x000000cc3200720c */ /* 0x000fe40003f06270 */
[C---:B------:R-:W-:Y:S02]  /*cb20*/  ISETP.GT.AND P6, PT, R205.reuse, R41, PT ;  /* 0x00000029cd00720c */ /* 0x040fe40003fc4270 */
[----:B------:R-:W-:Y:S02]  /*cb30*/  ISETP.GT.AND P5, PT, R205, R43, PT ;  /* 0x0000002bcd00720c */ /* 0x000fe40003fa4270 */
[----:B------:R-:W-:-:S02]  /*cb40*/  FSEL R48, R148, -INF , !P4 ;  /* 0xff80000094307808 */ /* 0x000fc40006000000 */
[----:B------:R-:W-:Y:S02]  /*cb50*/  FSEL R22, R22, -INF , !P2 ;  /* 0xff80000016167808 */ /* 0x000fe40005000000 */
[----:B------:R-:W-:Y:S02]  /*cb60*/  FSEL R161, R143, -INF , !P1 ;  /* 0xff8000008fa17808 */ /* 0x000fe40004800000 */
[-C--:B------:R-:W-:Y:S02]  /*cb70*/  ISETP.GE.AND P4, PT, R157, R201.reuse, PT ;  /* 0x000000c99d00720c */ /* 0x080fe40003f86270 */
[----:B------:R-:W-:Y:S02]  /*cb80*/  ISETP.GE.AND P2, PT, R156, R201, PT ;  /* 0x000000c99c00720c */ /* 0x000fe40003f46270 */
[----:B------:R-:W-:Y:S02]  /*cb90*/  FSEL R152, R145, -INF , !P0 ;  /* 0xff80000091987808 */ /* 0x000fe40004000000 */
[----:B------:R-:W-:-:S02]  /*cba0*/  ISETP.GT.AND P1, PT, R224, R41, PT ;  /* 0x00000029e000720c */ /* 0x000fc40003f24270 */
[----:B------:R-:W-:Y:S02]  /*cbb0*/  FSEL R136, R136, -INF , !P6 ;  /* 0xff80000088887808 */ /* 0x000fe40007000000 */
[----:B------:R-:W-:Y:S02]  /*cbc0*/  ISETP.GE.AND P0, PT, R45, R203, PT ;  /* 0x000000cb2d00720c */ /* 0x000fe40003f06270 */
[----:B------:R-:W-:Y:S02]  /*cbd0*/  FSEL R141, R141, -INF , !P5 ;  /* 0xff8000008d8d7808 */ /* 0x000fe40006800000 */
[----:B------:R-:W-:Y:S02]  /*cbe0*/  ISETP.GE.AND P6, PT, R41, R202, PT ;  /* 0x000000ca2900720c */ /* 0x000fe40003fc6270 */
[----:B------:R-:W-:Y:S02]  /*cbf0*/  ISETP.GT.AND P5, PT, R224, R43, PT ;  /* 0x0000002be000720c */ /* 0x000fe40003fa4270 */
[----:B------:R-:W-:-:S02]  /*cc00*/  FSEL R13, R13, -INF , !P4 ;  /* 0xff8000000d0d7808 */ /* 0x000fc40006000000 */
[----:B------:R-:W-:Y:S02]  /*cc10*/  ISETP.GE.AND P3, PT, R50, R202, PT ;  /* 0x000000ca3200720c */ /* 0x000fe40003f66270 */
[----:B------:R-:W-:Y:S02]  /*cc20*/  FSEL R147, R22, -INF , !P2 ;  /* 0xff80000016937808 */ /* 0x000fe40005000000 */
[----:B------:R-:W-:Y:S02]  /*cc30*/  FSEL R14, R14, -INF , !P1 ;  /* 0xff8000000e0e7808 */ /* 0x000fe40004800000 */
[----:B------:R-:W-:Y:S02]  /*cc40*/  ISETP.GE.AND P4, PT, R50, R203, PT ;  /* 0x000000cb3200720c */ /* 0x000fe40003f86270 */
[----:B------:R-:W-:Y:S02]  /*cc50*/  ISETP.GE.AND P2, PT, R45, R204, PT ;  /* 0x000000cc2d00720c */ /* 0x000fe40003f46270 */
[----:B------:R-:W-:-:S02]  /*cc60*/  FSEL R169, R169, -INF , !P0 ;  /* 0xff800000a9a97808 */ /* 0x000fc40004000000 */
[-C--:B------:R-:W-:Y:S02]  /*cc70*/  ISETP.GE.AND P1, PT, R41, R201.reuse, PT ;  /* 0x000000c92900720c */ /* 0x080fe40003f26270 */
[----:B------:R-:W-:Y:S02]  /*cc80*/  FSEL R160, R29, -INF , !P6 ;  /* 0xff8000001da07808 */ /* 0x000fe40007000000 */
[----:B------:R-:W-:Y:S02]  /*cc90*/  ISETP.GE.AND P0, PT, R43, R201, PT ;  /* 0x000000c92b00720c */ /* 0x000fe40003f06270 */
[----:B------:R-:W-:Y:S02]  /*cca0*/  FSEL R19, R19, -INF , !P5 ;  /* 0xff80000013137808 */ /* 0x000fe40006800000 */
[----:B------:R-:W-:Y:S02]  /*ccb0*/  ISETP.GT.AND P6, PT, R205, R39, PT ;  /* 0x00000027cd00720c */ /* 0x000fe40003fc4270 */
[----:B------:R-:W-:-:S02]  /*ccc0*/  FSEL R142, R142, -INF , !P3 ;  /* 0xff8000008e8e7808 */ /* 0x000fc40005800000 */
[----:B------:R-:W-:Y:S02]  /*ccd0*/  FSEL R159, R159, -INF , !P4 ;  /* 0xff8000009f9f7808 */ /* 0x000fe40006000000 */
[C---:B------:R-:W-:Y:S02]  /*cce0*/  ISETP.GE.AND P3, PT, R43.reuse, R204, PT ;  /* 0x000000cc2b00720c */ /* 0x040fe40003f66270 */
[----:B------:R-:W-:Y:S02]  /*ccf0*/  FSEL R148, R140, -INF , !P2 ;  /* 0xff8000008c947808 */ /* 0x000fe40005000000 */
[----:B------:R-:W-:Y:S02]  /*cd00*/  FSEL R153, R14, -INF , !P1 ;  /* 0xff8000000e997808 */ /* 0x000fe40004800000 */
[----:B------:R-:W-:Y:S02]  /*cd10*/  ISETP.GT.AND P4, PT, R224, R45, PT ;  /* 0x0000002de000720c */ /* 0x000fe40003f84270 */
        /* <DEDUP_REMOVED lines=9> */
[----:B------:R-:W-:Y:S02]  /*cdb0*/  FSEL R146, R55, -INF , !P2 ;  /* 0xff80000037927808 */ /* 0x000fe40005000000 */
[----:B------:R-:W-:Y:S02]  /*cdc0*/  FSEL R132, R132, -INF , !P1 ;  /* 0xff80000084847808 */ /* 0x000fe40004800000 */
[----:B------:R-:W-:Y:S02]  /*cdd0*/  ISETP.GE.AND P4, PT, R45, R201, PT ;  /* 0x000000c92d00720c */ /* 0x000fe40003f86270 */
[----:B------:R-:W-:-:S02]  /*cde0*/  FSEL R137, R137, -INF , !P5 ;  /* 0xff80000089897808 */ /* 0x000fc40006800000 */
[----:B------:R-:W-:Y:S02]  /*cdf0*/  ISETP.GE.AND P2, PT, R40, R204, PT ;  /* 0x000000cc2800720c */ /* 0x000fe40003f46270 */
[----:B------:R-:W-:Y:S02]  /*ce00*/  FSEL R67, R52, -INF , !P0 ;  /* 0xff80000034437808 */ /* 0x000fe40004000000 */
[C---:B------:R-:W-:Y:S02]  /*ce10*/  ISETP.GT.AND P1, PT, R224.reuse, R38, PT ;  /* 0x00000026e000720c */ /* 0x040fe40003f24270 */
[----:B------:R-:W-:Y:S02]  /*ce20*/  ISETP.GT.AND P0, PT, R224, R39, PT ;  /* 0x00000027e000720c */ /* 0x000fe40003f04270 */
[----:B------:R-:W-:Y:S02]  /*ce30*/  FSEL R139, R138, -INF , !P3 ;  /* 0xff8000008a8b7808 */ /* 0x000fe40005800000 */
[----:B------:R-:W-:-:S02]  /*ce40*/  FSEL R149, R18, -INF , !P4 ;  /* 0xff80000012957808 */ /* 0x000fc40006000000 */
[----:B------:R-:W-:Y:S02]  /*ce50*/  FSEL R138, R137, -INF , !P2 ;  /* 0xff800000898a7808 */ /* 0x000fe40005000000 */
[----:B------:R-:W-:Y:S02]  /*ce60*/  FSEL R11, R11, -INF , !P1 ;  /* 0xff8000000b0b7808 */ /* 0x000fe40004800000 */
[----:B------:R-:W-:Y:S02]  /*ce70*/  ISETP.GE.AND P4, PT, R41, R204, PT ;  /* 0x000000cc2900720c */ /* 0x000fe40003f86270 */
[----:B------:R-:W-:Y:S02]  /*ce80*/  ISETP.GT.AND P5, PT, R224, R40, PT ;  /* 0x00000028e000720c */ /* 0x000fe40003fa4270 */
[----:B------:R-:W-:Y:S02]  /*ce90*/  ISETP.GE.AND P2, PT, R39, R203, PT ;  /* 0x000000cb2700720c */ /* 0x000fe40003f46270 */
[----:B------:R-:W-:-:S02]  /*cea0*/  FSEL R10, R10, -INF , !P0 ;  /* 0xff8000000a0a7808 */ /* 0x000fc40004000000 */
[----:B------:R-:W-:Y:S02]  /*ceb0*/  ISETP.GT.U32.AND P1, PT, R214, R197, PT ;  /* 0x000000c5d600720c */ /* 0x000fe40003f24070 */
[----:B------:R-:W-:Y:S02]  /*cec0*/  ISETP.GE.AND P0, PT, R39, R201, PT ;  /* 0x000000c92700720c */ /* 0x000fe40003f06270 */
[----:B------:R-:W-:Y:S02]  /*ced0*/  FSEL R140, R136, -INF , !P4 ;  /* 0xff800000888c7808 */ /* 0x000fe40006000000 */
[----:B------:R-:W-:Y:S02]  /*cee0*/  FSEL R15, R15, -INF , !P5 ;  /* 0xff8000000f0f7808 */ /* 0x000fe40006800000 */
[----:B------:R-:W-:Y:S02]  /*cef0*/  FSEL R137, R134, -INF , !P2 ;  /* 0xff80000086897808 */ /* 0x000fe40005000000 */
[----:B------:R-:W-:-:S02]  /*cf00*/  ISETP.GE.AND P4, PT, R40, R202, PT ;  /* 0x000000ca2800720c */ /* 0x000fc40003f86270 */
[C---:B------:R-:W-:Y:S02]  /*cf10*/  ISETP.GT.AND P5, PT, R205.reuse, R38, PT ;  /* 0x00000026cd00720c */ /* 0x040fe40003fa4270 */
[----:B------:R-:W-:Y:S02]  /*cf20*/  ISETP.GE.AND P2, PT, R38, R202, PT ;  /* 0x000000ca2600720c */ /* 0x000fe40003f46270 */
[----:B------:R-:W-:Y:S02]  /*cf30*/  FSEL R163, R10, -INF , !P0 ;  /* 0xff8000000aa37808 */ /* 0x000fe40004000000 */
[----:B------:R-:W-:Y:S02]  /*cf40*/  ISETP.GT.AND P0, PT, R205, R37, PT ;  /* 0x00000025cd00720c */ /* 0x000fe40003f04270 */
[----:B------:R-:W-:Y:S02]  /*cf50*/  FSEL R66, R133, -INF , !P5 ;  /* 0xff80000085427808 */ /* 0x000fe40006800000 */
[----:B------:R-:W-:-:S02]  /*cf60*/  FSEL R156, R28, -INF , !P4 ;  /* 0xff8000001c9c7808 */ /* 0x000fc40006000000 */
[----:B------:R-:W-:Y:S02]  /*cf70*/  FSEL R158, R158, -INF , !P2 ;  /* 0xff8000009e9e7808 */ /* 0x000fe40005000000 */
[----:B------:R-:W-:Y:S02]  /*cf80*/  ISETP.GE.AND P3, PT, R40, R201, PT ;  /* 0x000000c92800720c */ /* 0x000fe40003f66270 */
[----:B------:R-:W-:Y:S02]  /*cf90*/  ISETP.GE.AND P6, PT, R39, R202, PT ;  /* 0x000000ca2700720c */ /* 0x000fe40003fc6270 */
[C---:B------:R-:W-:Y:S02]  /*cfa0*/  ISETP.GE.AND P5, PT, R38.reuse, R204, PT ;  /* 0x000000cc2600720c */ /* 0x040fe40003fa6270 */
[----:B------:R-:W-:Y:S02]  /*cfb0*/  ISETP.GE.AND P4, PT, R38, R203, PT ;  /* 0x000000cb2600720c */ /* 0x000fe40003f86270 */
[----:B------:R-:W-:-:S02]  /*cfc0*/  ISETP.GT.AND P2, PT, R224, R37, PT ;  /* 0x00000025e000720c */ /* 0x000fc40003f44270 */
[----:B------:R-:W-:Y:S02]  /*cfd0*/  FSEL R29, R64, -INF , !P0 ;  /* 0xff800000401d7808 */ /* 0x000fe40004000000 */
[----:B------:R-:W-:Y:S02]  /*cfe0*/  ISETP.GT.AND P0, PT, R205, R36, PT ;  /* 0x00000024cd00720c */ /* 0x000fe40003f04270 */
[----:B------:R-:W-:Y:S02]  /*cff0*/  FSEL R157, R15, -INF , !P3 ;  /* 0xff8000000f9d7808 */ /* 0x000fe40005800000 */
[----:B------:R-:W-:Y:S02]  /*d000*/  FSEL R162, R162, -INF , !P6 ;  /* 0xff800000a2a27808 */ /* 0x000fe40007000000 */
[----:B------:R-:W-:Y:S02]  /*d010*/  FSEL R66, R66, -INF , !P5 ;  /* 0xff80000042427808 */ /* 0x000fe40006800000 */
[----:B------:R-:W-:-:S02]  /*d020*/  FSEL R141, R135, -INF , !P4 ;  /* 0xff800000878d7808 */ /* 0x000fc40006000000 */
[----:B------:R-:W-:Y:S02]  /*d030*/  FSEL R6, R6, -INF , !P2 ;  /* 0xff80000006067808 */ /* 0x000fe40005000000 */
[----:B------:R-:W-:Y:S02]  /*d040*/  ISETP.GE.AND P3, PT, R38, R201, PT ;  /* 0x000000c92600720c */ /* 0x000fe40003f66270 */
[C---:B------:R-:W-:Y:S02]  /*d050*/  ISETP.GE.AND P6, PT, R37.reuse, R204, PT ;  /* 0x000000cc2500720c */ /* 0x040fe40003fc6270 */
[C---:B------:R-:W-:Y:S02]  /*d060*/  ISETP.GE.AND P5, PT, R37.reuse, R203, PT ;  /* 0x000000cb2500720c */ /* 0x040fe40003fa6270 */
[C---:B------:R-:W-:Y:S02]  /*d070*/  ISETP.GE.AND P4, PT, R37.reuse, R202, PT ;  /* 0x000000ca2500720c */ /* 0x040fe40003f86270 */
[----:B------:R-:W-:-:S02]  /*d080*/  ISETP.GE.AND P2, PT, R37, R201, PT ;  /* 0x000000c92500720c */ /* 0x000fc40003f46270 */
[----:B------:R-:W-:Y:S01]  /*d090*/  FSEL R30, R65, -INF , !P0 ;  /* 0xff800000411e7808 */ /* 0x000fe20004000000 */
[----:B------:R-:W-:Y:S10]  /*d0a0*/  @!P1 BRA `(.L_x_2068) ;  /* 0x0000000000649947 */ /* 0x000ff40003800000 */
[----:B------:R-:W-:-:S04]  /*d0b0*/  VIADD R10, R218, 0xfffffffc ;  /* 0xfffffffcda0a7836 */ /* 0x000fc80000000000 */
[----:B------:R-:W-:-:S04]  /*d0c0*/  IMAD.WIDE.U32 R14, R10, R216, RZ ;  /* 0x000000d80a0e7225 */ /* 0x000fc800078e00ff */
[----:B------:R-:W-:Y:S01]  /*d0d0*/  IMAD R10, R10, R217, R15 ;  /* 0x000000d90a0a7224 */ /* 0x000fe200078e020f */
[----:B------:R-:W-:-:S04]  /*d0e0*/  LEA R18, P0, R14, R196, 0x7 ;  /* 0x000000c40e127211 */ /* 0x000fc800078038ff */
[C---:B------:R-:W-:Y:S02]  /*d0f0*/  LEA.HI.X R19, R14.reuse, R195, R10, 0x7, P0 ;  /* 0x000000c30e137211 */ /* 0x040fe400000f3c0a */
[----:B------:R-:W-:-:S03]  /*d100*/  LEA R15, P0, R14, R222, 0x6 ;  /* 0x000000de0e0f7211 */ /* 0x000fc600078030ff */
[----:B------:R-:W-:Y:S01]  /*d110*/  @!PT LDS RZ, [RZ] ;  /* 0x00000000fffff984 */ /* 0x000fe20000000800 */
[----:B------:R-:W-:Y:S01]  /*d120*/  @!PT LDS RZ, [RZ] ;  /* 0x00000000fffff984 */ /* 0x000fe20000000800 */
[----:B------:R-:W-:Y:S01]  /*d130*/  @!PT LDS RZ, [RZ] ;  /* 0x00000000fffff984 */ /* 0x000fe20000000800 */
[----:B------:R1:W-:Y:S01]  /*d140*/  LDGSTS.E.BYPASS.LTC128B.128 [R200+0x4000], desc[UR18][R18.64] ;  /* 0x0400000012c87fae */ /* 0x0003e2000b981a12 */
        /* <DEDUP_REMOVED lines=15> */
.L_x_2068:
[----:B------:R-:W-:Y:S01]  /*d240*/  IMAD.SHL.U32 R155, R214, 0x2, RZ ;  /* 0x00000002d69b7824 */ /* 0x000fe200078e00ff */
[----:B------:R-:W-:Y:S02]  /*d250*/  FSEL R28, R35, -INF , !P5 ;  /* 0xff800000231c7808 */ /* 0x000fe40006800000 */
[----:B------:R-:W-:Y:S02]  /*d260*/  FSEL R59, R6, -INF , !P2 ;  /* 0xff800000063b7808 */ /* 0x000fe40005000000 */
[C---:B------:R-:W-:Y:S01]  /*d270*/  LOP3.LUT R178, R155.reuse, UR21, R229, 0x96, !PT ;  /* 0x000000159bb27c12 */ /* 0x040fe2000f8e96e5 */
[----:B------:R-:W-:Y:S01]  /*d280*/  VIADD R155, R155, 0x1 ;  /* 0x000000019b9b7836 */ /* 0x000fe20000000000 */
[----:B------:R-:W-:Y:S02]  /*d290*/  ISETP.GT.AND P5, PT, R224, R36, PT ;  /* 0x00000024e000720c */ /* 0x000fe40003fa4270 */
[----:B------:R-:W-:Y:S01]  /*d2a0*/  FSEL R60, R54, -INF , !P4 ;  /* 0xff800000363c7808 */ /* 0x000fe20006000000 */
[----:B------:R-:W-:Y:S01]  /*d2b0*/  IMAD.WIDE.U32 R178, R178, -0x326172a9, RZ ;  /* 0xcd9e8d57b2b27825 */ /* 0x000fe200078e00ff */
[----:B------:R-:W-:-:S02]  /*d2c0*/  ISETP.GE.AND P4, PT, R36, R201, PT ;  /* 0x000000c92400720c */ /* 0x000fc40003f86270 */
[----:B------:R-:W-:Y:S02]  /*d2d0*/  FSEL R7, R7, -INF , !P5 ;  /* 0xff80000007077808 */ /* 0x000fe40006800000 */
[----:B------:R-:W-:Y:S02]  /*d2e0*/  LOP3.LUT R6, R236, UR4, R179, 0x96, !PT ;  /* 0x00000004ec067c12 */ /* 0x000fe4000f8e96b3 */
[----:B------:R-:W-:Y:S02]  /*d2f0*/  LOP3.LUT R176, R178, UR8, R207, 0x96, !PT ;  /* 0x00000008b2b07c12 */ /* 0x000fe4000f8e96cf */
[----:B------:R-:W-:Y:S01]  /*d300*/  FSEL R54, R7, -INF , !P4 ;  /* 0xff80000007367808 */ /* 0x000fe20006000000 */
[----:B------:R-:W-:Y:S01]  /*d310*/  IMAD.WIDE.U32 R174, R6, -0x2daee0ad, RZ ;  /* 0xd2511f5306ae7825 */ /* 0x000fe200078e00ff */
[----:B------:R-:W-:Y:S02]  /*d320*/  LOP3.LUT R7, R238, UR4, R179, 0x96, !PT ;  /* 0x00000004ee077c12 */ /* 0x000fe4000f8e96b3 */
[----:B------:R-:W-:Y:S01]  /*d330*/  FSEL R165, R11, -INF , !P3 ;  /* 0xff8000000ba57808 */ /* 0x000fe20005800000 */
[----:B------:R-:W-:Y:S01]  /*d340*/  IMAD.WIDE.U32 R176, R176, -0x2daee0ad, RZ ;  /* 0xd2511f53b0b07825 */ /* 0x000fe200078e00ff */
[----:B------:R-:W-:-:S02]  /*d350*/  LOP3.LUT R6, R208, UR12, R175, 0x96, !PT ;  /* 0x0000000cd0067c12 */ /* 0x000fc4000f8e96af */
[----:B------:R-:W-:Y:S01]  /*d360*/  FMNMX3.FTZ R11, R2, R20, R24, !PT ;  /* 0x00000014020b7276 */ /* 0x000fe20007810018 */
[----:B------:R-:W-:Y:S01]  /*d370*/  IMAD.WIDE.U32 R216, R7, -0x2daee0ad, RZ ;  /* 0xd2511f5307d87825 */ /* 0x000fe200078e00ff */
[----:B------:R-:W-:Y:S02]  /*d380*/  LOP3.LUT R174, R174, UR11, R177, 0x96, !PT ;  /* 0x0000000baeae7c12 */ /* 0x000fe4000f8e96b1 */
[----:B------:R-:W-:Y:S01]  /*d390*/  FMNMX3.FTZ R11, R11, R12, R16, !PT ;  /* 0x0000000c0b0b7276 */ /* 0x000fe20007810010 */
[----:B------:R-:W-:Y:S01]  /*d3a0*/  IMAD.WIDE.U32 R6, R6, -0x326172a9, RZ ;  /* 0xcd9e8d5706067825 */ /* 0x000fe200078e00ff */
[----:B------:R-:W-:Y:S02]  /*d3b0*/  ISETP.GE.AND P3, PT, R36, R203, PT ;  /* 0x000000cb2400720c */ /* 0x000fe40003f66270 */
[-C--:B------:R-:W-:Y:S01]  /*d3c0*/  ISETP.GT.AND P4, PT, R224, R33.reuse, PT ;  /* 0x00000021e000720c */ /* 0x080fe20003f84270 */
[----:B------:R-:W-:Y:S01]  /*d3d0*/  IMAD.WIDE.U32 R174, R174, -0x326172a9, RZ ;  /* 0xcd9e8d57aeae7825 */ /* 0x000fe200078e00ff */
[----:B------:R-:W-:-:S02]  /*d3e0*/  ISETP.GT.AND P2, PT, R205, R33, PT ;  /* 0x00000021cd00720c */ /* 0x000fc40003f44270 */
[----:B------:R-:W-:Y:S02]  /*d3f0*/  FMNMX3.FTZ R11, R11, R144, R142, !PT ;  /* 0x000000900b0b7276 */ /* 0x000fe4000781008e */
[----:B------:R-:W-:Y:S02]  /*d400*/  LOP3.LUT R172, R6, UR24, R175, 0x96, !PT ;  /* 0x0000001806ac7c12 */ /* 0x000fe4000f8e96af */
[----:B------:R-:W-:Y:S02]  /*d410*/  FMNMX3.FTZ R6, R0, R17, R25, !PT ;  /* 0x0000001100067276 */ /* 0x000fe40007810019 */
[----:B------:R-:W-:Y:S01]  /*d420*/  FSEL R29, R29, -INF , !P6 ;  /* 0xff8000001d1d7808 */ /* 0x000fe20007000000 */
[----:B------:R-:W-:Y:S01]  /*d430*/  IMAD.WIDE.U32 R172, R172, -0x2daee0ad, RZ ;  /* 0xd2511f53acac7825 */ /* 0x000fe200078e00ff */
[----:B------:R-:W-:Y:S02]  /*d440*/  FMNMX3.FTZ R6, R6, R9, R13, !PT ;  /* 0x0000000906067276 */ /* 0x000fe4000781000d */
[----:B------:R-:W-:-:S02]  /*d450*/  FMNMX3.FTZ R10, R3, R5, R47, !PT ;  /* 0x00000005030a7276 */ /* 0x000fc4000781002f */
[----:B------:R-:W-:Y:S02]  /*d460*/  FMNMX3.FTZ R6, R6, R147, R151, !PT ;  /* 0x0000009306067276 */ /* 0x000fe40007810097 */
[----:B------:R-:W-:Y:S02]  /*d470*/  ISETP.GE.AND P6, PT, R36, R202, PT ;  /* 0x000000ca2400720c */ /* 0x000fe40003fc6270 */
[----:B------:R-:W-:Y:S02]  /*d480*/  FMNMX3.FTZ R6, R6, R149, R143, !PT ;  /* 0x0000009506067276 */ /* 0x000fe4000781008f */
[----:B------:R-:W-:Y:S02]  /*d490*/  FSEL R31, R34, -INF , !P3 ;  /* 0xff800000221f7808 */ /* 0x000fe40005800000 */
[----:B------:R-:W-:Y:S02]  /*d4a0*/  FSEL R62, R62, -INF , !P4 ;  /* 0xff8000003e3e7808 */ /* 0x000fe40006000000 */
[----:B------:R-:W-:-:S02]  /*d4b0*/  LOP3.LUT R34, R206, UR25, R7, 0x96, !PT ;  /* 0x00000019ce227c12 */ /* 0x000fc4000f8e9607 */
[----:B------:R-:W-:Y:S02]  /*d4c0*/  FSEL R37, R56, -INF , !P2 ;  /* 0xff80000038257808 */ /* 0x000fe40005000000 */
[----:B------:R-:W-:Y:S01]  /*d4d0*/  ISETP.GT.AND P4, PT, R205, R32, PT ;  /* 0x00000020cd00720c */ /* 0x000fe20003f84270 */
[----:B------:R-:W-:Y:S01]  /*d4e0*/  IMAD.WIDE.U32 R34, R34, -0x2daee0ad, RZ ;  /* 0xd2511f5322227825 */ /* 0x000fe200078e00ff */
[----:B------:R-:W-:Y:S02]  /*d4f0*/  FMNMX3.FTZ R7, R212, R42, R8, !PT ;  /* 0x0000002ad4077276 */ /* 0x000fe40007810008 */
[----:B------:R-:W-:Y:S02]  /*d500*/  FMNMX3.FTZ R11, R11, R164, R146, !PT ;  /* 0x000000a40b0b7276 */ /* 0x000fe40007810092 */
[----:B------:R-:W-:Y:S01]  /*d510*/  ISETP.GT.AND P2, PT, R224, R32, PT ;  /* 0x00000020e000720c */ /* 0x000fe20003f44270 */
[----:B------:R-:W-:Y:S01]  /*d520*/  @P1 VIADD R224, R218, 0xfffffffc ;  /* 0xfffffffcdae01836 */ /* 0x000fe20000000000 */
[----:B------:R-:W-:-:S02]  /*d530*/  FMNMX3.FTZ R10, R10, R51, R21, !PT ;  /* 0x000000330a0a7276 */ /* 0x000fc40007810015 */
[----:B------:R-:W-:Y:S02]  /*d540*/  FMNMX3.FTZ R6, R6, R153, R157, !PT ;  /* 0x0000009906067276 */ /* 0x000fe4000781009d */
[----:B------:R-:W-:Y:S02]  /*d550*/  FSEL R65, R53, -INF , !P6 ;  /* 0xff80000035417808 */ /* 0x000fe40007000000 */
[----:B------:R-:W-:Y:S02]  /*d560*/  ISETP.GE.AND P6, PT, R33, R202, PT ;  /* 0x000000ca2100720c */ /* 0x000fe40003fc6270 */
[----:B------:R-:W-:Y:S02]  /*d570*/  FSEL R40, R57, -INF , !P4 ;  /* 0xff80000039287808 */ /* 0x000fe40006000000 */
[----:B------:R-:W-:Y:S02]  /*d580*/  FMNMX3.FTZ R7, R7, R48, R4, !PT ;  /* 0x0000003007077276 */ /* 0x000fe40007810004 */
[----:B------:R-:W-:-:S02]  /*d590*/  FMNMX3.FTZ R11, R11, R160, R156, !PT ;  /* 0x000000a00b0b7276 */ /* 0x000fc4000781009c */
[-C--:B------:R-:W-:Y:S02]  /*d5a0*/  ISETP.GE.AND P5, PT, R33, R201.reuse, PT ;  /* 0x000000c92100720c */ /* 0x080fe40003fa6270 */
[----:B------:R-:W-:Y:S02]  /*d5b0*/  ISETP.GE.AND P4, PT, R32, R201, PT ;  /* 0x000000c92000720c */ /* 0x000fe40003f86270 */
[----:B------:R-:W-:Y:S02]  /*d5c0*/  FSEL R56, R63, -INF , !P2 ;  /* 0xff8000003f387808 */ /* 0x000fe40005000000 */
[----:B------:R-:W-:Y:S02]  /*d5d0*/  FMNMX3.FTZ R10, R10, R167, R159, !PT ;  /* 0x000000a70a0a7276 */ /* 0x000fe4000781009f */
[----:B-1----:R-:W-:Y:S02]  /*d5e0*/  FMNMX3.FTZ R15, R6, R163, R165, !PT ;  /* 0x000000a3060f7276 */ /* 0x002fe400078100a5 */
[----:B------:R-:W-:-:S02]  /*d5f0*/  FSEL R61, R49, -INF , !P6 ;  /* 0xff800000313d7808 */ /* 0x000fc40007000000 */
[----:B------:R-:W-:Y:S02]  /*d600*/  ISETP.GE.AND P6, PT, R32, R202, PT ;  /* 0x000000ca2000720c */ /* 0x000fe40003fc6270 */
[----:B------:R-:W-:Y:S02]  /*d610*/  FMNMX3.FTZ R7, R7, R154, R152, !PT ;  /* 0x0000009a07077276 */ /* 0x000fe40007810098 */
[----:B------:R-:W-:Y:S02]  /*d620*/  FMNMX3.FTZ R38, R11, R162, R158, !PT ;  /* 0x000000a20b267276 */ /* 0x000fe4000781009e */
[----:B------:R-:W-:Y:S02]  /*d630*/  ISETP.GE.AND P0, PT, R36, R204, PT ;  /* 0x000000cc2400720c */ /* 0x000fe40003f06270 */
[----:B------:R-:W-:Y:S02]  /*d640*/  FSEL R57, R62, -INF , !P5 ;  /* 0xff8000003e397808 */ /* 0x000fe40006800000 */
[----:B------:R-:W-:-:S02]  /*d650*/  FMNMX3.FTZ R10, R10, R169, R161, !PT ;  /* 0x000000a90a0a7276 */ /* 0x000fc400078100a1 */
[----:B------:R-:W-:Y:S02]  /*d660*/  FSEL R56, R56, -INF , !P4 ;  /* 0xff80000038387808 */ /* 0x000fe40006000000 */
[----:B------:R-:W-:Y:S02]  /*d670*/  FMNMX3.FTZ R15, R15, R59, R54, !PT ;  /* 0x0000003b0f0f7276 */ /* 0x000fe40007810036 */
[----:B------:R-:W-:Y:S02]  /*d680*/  ISETP.GE.AND P3, PT, R33, R203, PT ;  /* 0x000000cb2100720c */ /* 0x000fe40003f66270 */
[----:B------:R-:W-:Y:S02]  /*d690*/  FSEL R62, R44, -INF , !P6 ;  /* 0xff8000002c3e7808 */ /* 0x000fe40007000000 */
[----:B------:R-:W-:Y:S02]  /*d6a0*/  FMNMX3.FTZ R7, R7, R148, R150, !PT ;  /* 0x0000009407077276 */ /* 0x000fe40007810096 */
[----:B------:R-:W-:-:S02]  /*d6b0*/  FMNMX3.FTZ R38, R38, R60, R65, !PT ;  /* 0x0000003c26267276 */ /* 0x000fc40007810041 */
[----:B------:R-:W-:Y:S02]  /*d6c0*/  FSEL R30, R30, -INF , !P0 ;  /* 0xff8000001e1e7808 */ /* 0x000fe40004000000 */
[----:B------:R-:W-:Y:S02]  /*d6d0*/  FMNMX3.FTZ R10, R10, R139, R67, !PT ;  /* 0x0000008b0a0a7276 */ /* 0x000fe40007810043 */
[----:B------:R-:W-:Y:S02]  /*d6e0*/  FMNMX3.FTZ R15, R15, R57, R56, !PT ;  /* 0x000000390f0f7276 */ /* 0x000fe40007810038 */
[----:B------:R-:W-:Y:S02]  /*d6f0*/  ISETP.GE.AND P0, PT, R33, R204, PT ;  /* 0x000000cc2100720c */ /* 0x000fe40003f06270 */
[----:B------:R-:W-:Y:S01]  /*d700*/  FSEL R36, R58, -INF , !P3 ;  /* 0xff8000003a247808 */ /* 0x000fe20005800000 */
[----:B------:R-:W1:Y:S01]  /*d710*/  SHFL.BFLY PT, R26, R15, 0x2, 0x1f ;  /* 0x0c401f000f1a7f89 */ /* 0x000e6200000e0000 */
[----:B------:R-:W-:-:S02]  /*d720*/  FMNMX3.FTZ R7, R7, R140, R138, !PT ;  /* 0x0000008c07077276 */ /* 0x000fc4000781008a */
[----:B------:R-:W-:Y:S02]  /*d730*/  FMNMX3.FTZ R38, R38, R61, R62, !PT ;  /* 0x0000003d26267276 */ /* 0x000fe4000781003e */
[----:B------:R-:W-:Y:S02]  /*d740*/  ISETP.GE.AND P3, PT, R32, R203, PT ;  /* 0x000000cb2000720c */ /* 0x000fe40003f66270 */
[----:B------:R-:W-:Y:S01]  /*d750*/  FMNMX3.FTZ R19, R10, R137, R141, !PT ;  /* 0x000000890a137276 */ /* 0x000fe2000781008d */
[----:B------:R-:W2:Y:S01]  /*d760*/  SHFL.BFLY PT, R33, R38, 0x2, 0x1f ;  /* 0x0c401f0026217f89 */ /* 0x000ea200000e0000 */
[----:B------:R-:W-:Y:S02]  /*d770*/  FSEL R37, R37, -INF , !P0 ;  /* 0xff80000025257808 */ /* 0x000fe40004000000 */
[----:B------:R-:W-:Y:S02]  /*d780*/  ISETP.GE.AND P0, PT, R32, R204, PT ;  /* 0x000000cc2000720c */ /* 0x000fe40003f06270 */
[----:B------:R-:W-:-:S02]  /*d790*/  FMNMX3.FTZ R32, R7, R132, R66, !PT ;  /* 0x0000008407207276 */ /* 0x000fc40007810042 */
[----:B------:R-:W-:Y:S02]  /*d7a0*/  FSEL R39, R46, -INF , !P3 ;  /* 0xff8000002e277808 */ /* 0x000fe40005800000 */
[----:B------:R-:W-:Y:S02]  /*d7b0*/  FMNMX3.FTZ R19, R19, R28, R31, !PT ;  /* 0x0000001c13137276 */ /* 0x000fe4000781001f */
[----:B------:R-:W-:Y:S02]  /*d7c0*/  FSEL R40, R40, -INF , !P0 ;  /* 0xff80000028287808 */ /* 0x000fe40004000000 */
[----:B------:R-:W-:Y:S02]  /*d7d0*/  FMNMX3.FTZ R32, R32, R29, R30, !PT ;  /* 0x0000001d20207276 */ /* 0x000fe4000781001e */
[----:B------:R-:W-:Y:S02]  /*d7e0*/  FMNMX3.FTZ R19, R19, R36, R39, !PT ;  /* 0x0000002413137276 */ /* 0x000fe40007810027 */
[----:B------:R-:W-:-:S02]  /*d7f0*/  FMNMX3.FTZ R32, R32, R37, R40, !PT ;  /* 0x0000002520207276 */ /* 0x000fc40007810028 */
[----:B------:R-:W-:Y:S01]  /*d800*/  LOP3.LUT R178, R178, UR8, R221, 0x96, !PT ;  /* 0x00000008b2b27c12 */ /* 0x000fe2000f8e96dd */
[----:B------:R-:W3:Y:S01]  /*d810*/  SHFL.BFLY PT, R22, R19, 0x2, 0x1f ;  /* 0x0c401f0013167f89 */ /* 0x000ee200000e0000 */
[----:B-1----:R-:W-:Y:S02]  /*d820*/  FMNMX.FTZ R26, R15, R26, !PT ;  /* 0x0000001a0f1a7209 */ /* 0x002fe40007810000 */
[----:B------:R-:W-:Y:S01]  /*d830*/  LOP3.LUT R170, R226, UR12, R217, 0x96, !PT ;  /* 0x0000000ce2aa7c12 */ /* 0x000fe2000f8e96d9 */
[----:B------:R-:W1:Y:S01]  /*d840*/  SHFL.BFLY PT, R11, R32, 0x2, 0x1f ;  /* 0x0c401f00200b7f89 */ /* 0x000e6200000e0000 */
[----:B--2---:R-:W-:Y:S01]  /*d850*/  FMNMX.FTZ R33, R38, R33, !PT ;  /* 0x0000002126217209 */ /* 0x004fe20007810000 */
[----:B------:R-:W-:Y:S01]  /*d860*/  IMAD.WIDE.U32 R178, R178, -0x2daee0ad, RZ ;  /* 0xd2511f53b2b27825 */ /* 0x000fe200078e00ff */
[----:B------:R-:W-:Y:S01]  /*d870*/  LOP3.LUT R176, R176, UR10, R35, 0x96, !PT ;  /* 0x0000000ab0b07c12 */ /* 0x000fe2000f8e9623 */
[----:B------:R-:W2:Y:S01]  /*d880*/  SHFL.BFLY PT, R133, R26, 0x1, 0x1f ;  /* 0x0c201f001a857f89 */ /* 0x000ea200000e0000 */
[----:B------:R-:W-:Y:S01]  /*d890*/  LOP3.LUT R6, R34, UR9, R173, 0x96, !PT ;  /* 0x0000000922067c12 */ /* 0x000fe2000f8e96ad */
[----:B------:R-:W-:Y:S01]  /*d8a0*/  IMAD.WIDE.U32 R170, R170, -0x326172a9, RZ ;  /* 0xcd9e8d57aaaa7825 */ /* 0x000fe200078e00ff */
[----:B------:R-:W-:Y:S01]  /*d8b0*/  LOP3.LUT R216, R216, UR11, R179, 0x96, !PT ;  /* 0x0000000bd8d87c12 */ /* 0x000fe2000f8e96b3 */
[----:B------:R-:W4:Y:S02]  /*d8c0*/  SHFL.BFLY PT, R134, R33, 0x1, 0x1f ;  /* 0x0c201f0021867f89 */ /* 0x000f2400000e0000 */
[----:B------:R-:W-:Y:S01]  /*d8d0*/  IMAD.WIDE.U32 R176, R176, -0x326172a9, RZ ;  /* 0xcd9e8d57b0b07825 */ /* 0x000fe200078e00ff */
[----:B------:R-:W-:-:S03]  /*d8e0*/  LOP3.LUT R7, R220, UR25, R171, 0x96, !PT ;  /* 0x00000019dc077c12 */ /* 0x000fc6000f8e96ab */
[----:B------:R-:W-:Y:S01]  /*d8f0*/  IMAD.WIDE.U32 R216, R216, -0x326172a9, RZ ;  /* 0xcd9e8d57d8d87825 */ /* 0x000fe200078e00ff */
[----:B------:R-:W-:-:S03]  /*d900*/  LOP3.LUT R174, R174, UR23, R177, 0x96, !PT ;  /* 0x00000017aeae7c12 */ /* 0x000fc6000f8e96b1 */
[----:B------:R-:W-:Y:S01]  /*d910*/  IMAD.WIDE.U32 R34, R7, -0x2daee0ad, RZ ;  /* 0xd2511f5307227825 */ /* 0x000fe200078e00ff */
[----:B------:R-:W-:Y:S02]  /*d920*/  LOP3.LUT R170, R170, UR24, R217, 0x96, !PT ;  /* 0x00000018aaaa7c12 */ /* 0x000fe4000f8e96d9 */
[----:B---3--:R-:W-:Y:S01]  /*d930*/  FMNMX.FTZ R22, R19, R22, !PT ;  /* 0x0000001613167209 */ /* 0x008fe20007810000 */
[----:B------:R-:W-:Y:S01]  /*d940*/  IMAD.WIDE.U32 R44, R6, -0x326172a9, RZ ;  /* 0xcd9e8d57062c7825 */ /* 0x000fe200078e00ff */
[----:B------:R-:W-:Y:S02]  /*d950*/  LOP3.LUT R178, R178, UR10, R35, 0x96, !PT ;  /* 0x0000000ab2b27c12 */ /* 0x000fe4000f8e9623 */
[----:B-1----:R-:W-:Y:S01]  /*d960*/  FMNMX.FTZ R11, R32, R11, !PT ;  /* 0x0000000b200b7209 */ /* 0x002fe20007810000 */
[----:B------:R-:W1:Y:S01]  /*d970*/  SHFL.BFLY PT, R135, R22, 0x1, 0x1f ;  /* 0x0c201f0016877f89 */ /* 0x000e6200000e0000 */
[----:B------:R-:W-:Y:S01]  /*d980*/  IMAD.WIDE.U32 R170, R170, -0x2daee0ad, RZ ;  /* 0xd2511f53aaaa7825 */ /* 0x000fe200078e00ff */
[----:B--2---:R-:W-:-:S02]  /*d990*/  FMNMX.FTZ R133, R26, R133, !PT ;  /* 0x000000851a857209 */ /* 0x004fc40007810000 */
[----:B------:R-:W2:Y:S01]  /*d9a0*/  SHFL.BFLY PT, R136, R11, 0x1, 0x1f ;  /* 0x0c201f000b887f89 */ /* 0x000ea200000e0000 */
[----:B------:R-:W-:Y:S01]  /*d9b0*/  LOP3.LUT R14, R176, UR22, R45, 0x96, !PT ;  /* 0x00000016b00e7c12 */ /* 0x000fe2000f8e962d */
[----:B------:R-:W-:Y:S01]  /*d9c0*/  IMAD.WIDE.U32 R178, R178, -0x326172a9, RZ ;  /* 0xcd9e8d57b2b27825 */ /* 0x000fe200078e00ff */
[----:B------:R-:W-:-:S03]  /*d9d0*/  LOP3.LUT R10, R34, UR9, R171, 0x96, !PT ;  /* 0x00000009220a7c12 */ /* 0x000fc6000f8e96ab */
[----:B------:R-:W-:Y:S01]  /*d9e0*/  FMUL.FTZ R58, R133, UR6 ;  /* 0x00000006853a7c20 */ /* 0x000fe20008410000 */
[----:B----4-:R-:W-:Y:S01]  /*d9f0*/  FMNMX.FTZ R134, R33, R134, !PT ;  /* 0x0000008621867209 */ /* 0x010fe20007810000 */
[----:B------:R-:W-:Y:S01]  /*da00*/  IMAD.MOV.U32 R34, RZ, RZ, R44 ;  /* 0x000000ffff227224 */ /* 0x000fe200078e002c */
[----:B------:R-:W-:Y:S01]  /*da10*/  PRMT R6, R44, 0x7771, RZ ;  /* 0x000077712c067816 */ /* 0x000fe200000000ff */
[----:B------:R-:W-:Y:S01]  /*da20*/  IMAD.WIDE.U32 R174, R174, -0x2daee0ad, RZ ;  /* 0xd2511f53aeae7825 */ /* 0x000fe200078e00ff */
[----:B------:R-:W-:-:S03]  /*da30*/  PRMT R18, R44, 0x7773, RZ ;  /* 0x000077732c127816 */ /* 0x000fc600000000ff */
[----:B------:R-:W-:Y:S01]  /*da40*/  FMUL.FTZ R63, R134, UR6 ;  /* 0x00000006863f7c20 */ /* 0x000fe20008410000 */
[----:B------:R-:W-:Y:S01]  /*da50*/  PRMT R7, R44, 0x7772, RZ ;  /* 0x000077722c077816 */ /* 0x000fe200000000ff */
[----:B------:R-:W-:Y:S01]  /*da60*/  IMAD.WIDE.U32 R44, R10, -0x326172a9, RZ ;  /* 0xcd9e8d570a2c7825 */ /* 0x000fe200078e00ff */
[----:B------:R-:W-:Y:S02]  /*da70*/  FSETP.NEU.FTZ.AND P0, PT, R133, -INF , PT ;  /* 0xff8000008500780b */ /* 0x000fe40003f1d000 */
[----:B------:R-:W-:Y:S01]  /*da80*/  FSETP.NEU.FTZ.AND P2, PT, R134, -INF , PT ;  /* 0xff8000008600780b */ /* 0x000fe20003f5d000 */
[----:B------:R-:W-:Y:S01]  /*da90*/  IMAD.MOV.U32 R32, RZ, RZ, R44 ;  /* 0x000000ffff207224 */ /* 0x000fe200078e002c */
[----:B------:R-:W-:Y:S02]  /*daa0*/  FSEL R58, R58, RZ, P0 ;  /* 0x000000ff3a3a7208 */ /* 0x000fe40000000000 */
[----:B------:R-:W-:Y:S02]  /*dab0*/  LOP3.LUT R10, R178, UR22, R45, 0x96, !PT ;  /* 0x00000016b20a7c12 */ /* 0x000fe4000f8e962d */
[----:B-1----:R-:W-:Y:S01]  /*dac0*/  FMNMX.FTZ R135, R22, R135, !PT ;  /* 0x0000008716877209 */ /* 0x002fe20007810000 */
[--C-:B------:R-:W-:Y:S01]  /*dad0*/  FFMA.FTZ R35, R25, UR6, -R58.reuse ;  /* 0x0000000619237c23 */ /* 0x100fe2000801083a */
[----:B------:R-:W-:Y:S01]  /*dae0*/  FSEL R63, R63, RZ, P2 ;  /* 0x000000ff3f3f7208 */ /* 0x000fe20001000000 */
[--C-:B------:R-:W-:Y:S01]  /*daf0*/  FFMA.FTZ R41, R13, UR6, -R58.reuse ;  /* 0x000000060d297c23 */ /* 0x100fe2000801083a */
[----:B------:R-:W-:Y:S01]  /*db00*/  LOP3.LUT R15, R34, 0xff, RZ, 0xc0, !PT ;  /* 0x000000ff220f7812 */ /* 0x000fe200078ec0ff */
[--C-:B------:R-:W-:Y:S01]  /*db10*/  FFMA.FTZ R147, R147, UR6, -R58.reuse ;  /* 0x0000000693937c23 */ /* 0x100fe2000801083a */
[----:B------:R-:W-:Y:S01]  /*db20*/  LOP3.LUT R27, R32, 0xff, RZ, 0xc0, !PT ;  /* 0x000000ff201b7812 */ /* 0x000fe200078ec0ff */
[----:B------:R-:W-:Y:S01]  /*db30*/  FFMA.FTZ R32, R17, UR6, -R58 ;  /* 0x0000000611207c23 */ /* 0x000fe2000801083a */
[----:B--2---:R-:W-:Y:S01]  /*db40*/  FMNMX.FTZ R136, R11, R136, !PT ;  /* 0x000000880b887209 */ /* 0x004fe20007810000 */
[--C-:B------:R-:W-:Y:S01]  /*db50*/  FFMA.FTZ R34, R20, UR6, -R63.reuse ;  /* 0x0000000614227c23 */ /* 0x100fe2000801083f */
[----:B------:R-:W-:Y:S01]  /*db60*/  PRMT R19, R44, 0x7773, RZ ;  /* 0x000077732c137816 */ /* 0x000fe200000000ff */
[----:B------:R-:W-:Y:S01]  /*db70*/  FFMA.FTZ R33, R24, UR6, -R63 ;  /* 0x0000000618217c23 */ /* 0x000fe2000801083f */
[----:B------:R-:W-:Y:S01]  /*db80*/  PRMT R64, R44, 0x7772, RZ ;  /* 0x000077722c407816 */ /* 0x000fe200000000ff */
[----:B------:R-:W-:Y:S01]  /*db90*/  MUFU.EX2 R32, R32 ;  /* 0x0000002000207308 */ /* 0x000fe20000000800 */
[----:B------:R-:W-:Y:S01]  /*dba0*/  PRMT R11, R10, 0x7632, R11 ;  /* 0x000076320a0b7816 */ /* 0x000fe2000000000b */
[--C-:B------:R-:W-:Y:S01]  /*dbb0*/  FFMA.FTZ R38, R12, UR6, -R63.reuse ;  /* 0x000000060c267c23 */ /* 0x100fe2000801083f */
[----:B------:R-:W-:Y:S01]  /*dbc0*/  FSETP.NEU.FTZ.AND P3, PT, R135, -INF , PT ;  /* 0xff8000008700780b */ /* 0x000fe20003f7d000 */
[----:B------:R-:W1:Y:S01]  /*dbd0*/  MUFU.EX2 R35, R35 ;  /* 0x0000002300237308 */ /* 0x000e620000000800 */
[----:B------:R-:W-:Y:S01]  /*dbe0*/  PRMT R6, R15, 0x5410, R6 ;  /* 0x000054100f067816 */ /* 0x000fe20000000006 */
[----:B------:R-:W-:Y:S01]  /*dbf0*/  FMUL.FTZ R49, R136, UR6 ;  /* 0x0000000688317c20 */ /* 0x000fe20008410000 */
[C---:B------:R-:W-:Y:S01]  /*dc00*/  LOP3.LUT R52, R10.reuse, 0xffff, RZ, 0xc0, !PT ;  /* 0x0000ffff0a347812 */ /* 0x040fe200078ec0ff */
[----:B------:R-:W-:Y:S01]  /*dc10*/  MUFU.EX2 R34, R34 ;  /* 0x0000002200227308 */ /* 0x000fe20000000800 */
[----:B------:R-:W-:Y:S01]  /*dc20*/  LOP3.LUT R15, R10, 0xff, RZ, 0xc0, !PT ;  /* 0x000000ff0a0f7812 */ /* 0x000fe200078ec0ff */
[----:B------:R-:W-:Y:S01]  /*dc30*/  FFMA.FTZ R160, R160, UR6, -R63 ;  /* 0x00000006a0a07c23 */ /* 0x000fe2000801083f */
[--C-:B------:R-:W-:Y:S01]  /*dc40*/  PRMT R64, R64, 0x5410, R19.reuse ;  /* 0x0000541040407816 */ /* 0x100fe20000000013 */
[----:B------:R-:W2:Y:S01]  /*dc50*/  MUFU.EX2 R33, R33 ;  /* 0x0000002100217308 */ /* 0x000ea20000000800 */
[----:B------:R-:W-:Y:S01]  /*dc60*/  SHF.R.U32.HI R10, RZ, 0x18, R10 ;  /* 0x00000018ff0a7819 */ /* 0x000fe2000001160a */
[--C-:B------:R-:W-:Y:S01]  /*dc70*/  FFMA.FTZ R165, R165, UR6, -R58.reuse ;  /* 0x00000006a5a57c23 */ /* 0x100fe2000801083a */
[----:B------:R-:W-:Y:S01]  /*dc80*/  LOP3.LUT R11, R11, 0xff, RZ, 0xc0, !PT ;  /* 0x000000ff0b0b7812 */ /* 0x000fe200078ec0ff */
[----:B------:R-:W-:Y:S01]  /*dc90*/  MUFU.EX2 R38, R38 ;  /* 0x0000002600267308 */ /* 0x000fe20000000800 */
[----:B------:R-:W-:Y:S01]  /*dca0*/  FSEL R22, R135, RZ, P3 ;  /* 0x000000ff87167208 */ /* 0x000fe20001800000 */
[----:B------:R-:W-:Y:S01]  /*dcb0*/  FFMA.FTZ R157, R157, UR6, -R58 ;  /* 0x000000069d9d7c23 */ /* 0x000fe2000801083a */
[C---:B------:R-:W-:Y:S01]  /*dcc0*/  PRMT R19, R14.reuse, 0x7632, R19 ;  /* 0x000076320e137816 */ /* 0x040fe20000000013 */
[----:B------:R-:W-:Y:S01]  /*dcd0*/  MUFU.EX2 R41, R41 ;  /* 0x0000002900297308 */ /* 0x000fe20000000800 */
[----:B------:R-:W-:Y:S01]  /*dce0*/  PRMT R7, R7, 0x5410, R18 ;  /* 0x0000541007077816 */ /* 0x000fe20000000012 */
[----:B------:R-:W-:Y:S01]  /*dcf0*/  FADD.FTZ R22, R3, -R22 ;  /* 0x8000001603167221 */ /* 0x000fe20000010000 */
[----:B------:R-:W-:Y:S01]  /*dd00*/  LOP3.LUT R18, R14, 0xffff, RZ, 0xc0, !PT ;  /* 0x0000ffff0e127812 */ /* 0x000fe200078ec0ff */
[--C-:B------:R-:W-:Y:S01]  /*dd10*/  FFMA.FTZ R3, R16, UR6, -R63.reuse ;  /* 0x0000000610037c23 */ /* 0x100fe2000801083f */
[----:B------:R-:W-:Y:S01]  /*dd20*/  LOP3.LUT R23, R14, 0xff, RZ, 0xc0, !PT ;  /* 0x000000ff0e177812 */ /* 0x000fe200078ec0ff */
[----:B------:R-:W-:Y:S01]  /*dd30*/  MUFU.EX2 R147, R147 ;  /* 0x0000009300937308 */ /* 0x000fe20000000800 */
[----:B------:R-:W-:Y:S01]  /*dd40*/  PRMT R20, R11, 0x5410, R10 ;  /* 0x000054100b147816 */ /* 0x000fe2000000000a */
[----:B------:R-:W-:Y:S01]  /*dd50*/  FFMA.FTZ R60, R60, UR6, -R63 ;  /* 0x000000063c3c7c23 */ /* 0x000fe2000801083f */
[----:B------:R-:W-:Y:S01]  /*dd60*/  FSEL R45, R133, RZ, P0 ;  /* 0x000000ff852d7208 */ /* 0x000fe20000000000 */
[----:B------:R-:W3:Y:S01]  /*dd70*/  MUFU.EX2 R3, R3 ;  /* 0x0000000300037308 */ /* 0x000ee20000000800 */
[----:B------:R-:W-:Y:S01]  /*dd80*/  SHF.R.U32.HI R14, RZ, 0x18, R14 ;  /* 0x00000018ff0e7819 */ /* 0x000fe2000001160e */
[----:B------:R-:W-:Y:S01]  /*dd90*/  FFMA.FTZ R57, R57, UR6, -R58 ;  /* 0x0000000639397c23 */ /* 0x000fe2000801083a */
[----:B------:R-:W-:Y:S01]  /*dda0*/  LOP3.LUT R19, R19, 0xff, RZ, 0xc0, !PT ;  /* 0x000000ff13137812 */ /* 0x000fe200078ec0ff */
[----:B------:R-:W-:Y:S01]  /*ddb0*/  FADD.FTZ R45, R0, -R45 ;  /* 0x8000002d002d7221 */ /* 0x000fe20000010000 */
[----:B------:R-:W-:Y:S01]  /*ddc0*/  FSEL R11, R134, RZ, P2 ;  /* 0x000000ff860b7208 */ /* 0x000fe20001000000 */
[----:B------:R-:W-:Y:S01]  /*ddd0*/  MUFU.EX2 R160, R160 ;  /* 0x000000a000a07308 */ /* 0x000fe20000000800 */
[----:B------:R-:W-:Y:S01]  /*dde0*/  SHF.R.U32.HI R18, RZ, 0x8, R18 ;  /* 0x00000008ff127819 */ /* 0x000fe20000011612 */
[----:B------:R-:W-:Y:S01]  /*ddf0*/  FMUL.FTZ R45, R45, UR6 ;  /* 0x000000062d2d7c20 */ /* 0x000fe20008410000 */
[----:B------:R-:W-:Y:S01]  /*de00*/  PRMT R14, R19, 0x5410, R14 ;  /* 0x00005410130e7816 */ /* 0x000fe2000000000e */
[----:B------:R-:W-:Y:S01]  /*de10*/  FADD.FTZ R10, R2, -R11 ;  /* 0x8000000b020a7221 */ /* 0x000fe20000010000 */
[----:B------:R-:W-:Y:S01]  /*de20*/  PRMT R50, R44, 0x7771, RZ ;  /* 0x000077712c327816 */ /* 0x000fe200000000ff */
[----:B------:R-:W-:Y:S01]  /*de30*/  FFMA.FTZ R2, R9, UR6, -R58 ;  /* 0x0000000609027c23 */ /* 0x000fe2000801083a */
[----:B------:R-:W-:Y:S01]  /*de40*/  LOP3.LUT R0, R7, 0xff00ff, RZ, 0xc0, !PT ;  /* 0x00ff00ff07007812 */ /* 0x000fe200078ec0ff */
[----:B------:R-:W-:Y:S01]  /*de50*/  FMUL.FTZ R10, R10, UR6 ;  /* 0x000000060a0a7c20 */ /* 0x000fe20008410000 */
[----:B------:R-:W-:Y:S01]  /*de60*/  FSETP.NEU.FTZ.AND P4, PT, R136, -INF , PT ;  /* 0xff8000008800780b */ /* 0x000fe20003f9d000 */
[----:B------:R-:W-:Y:S01]  /*de70*/  MUFU.EX2 R45, R45 ;  /* 0x0000002d002d7308 */ /* 0x000fe20000000800 */
[----:B------:R-:W-:Y:S01]  /*de80*/  PRMT R18, R23, 0x5410, R18 ;  /* 0x0000541017127816 */ /* 0x000fe20000000012 */
[----:B------:R-:W-:Y:S01]  /*de90*/  FFMA.FTZ R56, R56, UR6, -R58 ;  /* 0x0000000638387c23 */ /* 0x000fe2000801083a */
[----:B------:R-:W-:Y:S01]  /*dea0*/  PRMT R50, R27, 0x5410, R50 ;  /* 0x000054101b327816 */ /* 0x000fe20000000032 */
[----:B------:R-:W4:Y:S01]  /*deb0*/  MUFU.EX2 R2, R2 ;  /* 0x0000000200027308 */ /* 0x000f220000000800 */
[----:B------:R-:W-:-:S02]  /*dec0*/  HSET2.LE.AND R14, R14, R213, PT ;  /* 0x000000d50e0e7233 */ /* 0x000fc40003803000 */
[----:B------:R-:W-:Y:S01]  /*ded0*/  SHF.R.U32.HI R52, RZ, 0x8, R52 ;  /* 0x00000008ff347819 */ /* 0x000fe20000011634 */
[----:B------:R5:W4:Y:S01]  /*dee0*/  MUFU.EX2 R46, R10 ;  /* 0x0000000a002e7308 */ /* 0x000b220000000800 */
[----:B-1----:R-:W-:Y:S02]  /*def0*/  F2FP.F16.F32.PACK_AB R25, R35, R32 ;  /* 0x000000202319723e */ /* 0x002fe400000000ff */
[----:B------:R-:W-:Y:S01]  /*df00*/  FSEL R49, R49, RZ, P4 ;  /* 0x000000ff31317208 */ /* 0x000fe20002000000 */
[----:B------:R-:W-:Y:S01]  /*df10*/  MUFU.EX2 R165, R165 ;  /* 0x000000a500a57308 */ /* 0x000fe20000000800 */
[--C-:B------:R-:W-:Y:S01]  /*df20*/  HSET2.LE.AND R27, R0, R213.reuse, PT ;  /* 0x000000d5001b7233 */ /* 0x100fe20003803000 */
[----:B------:R-:W-:Y:S01]  /*df30*/  FMUL.FTZ R0, R135, UR6 ;  /* 0x0000000687007c20 */ /* 0x000fe20008410000 */
[--C-:B------:R-:W-:Y:S01]  /*df40*/  HSET2.LE.AND R24, R18, R213.reuse, PT ;  /* 0x000000d512187233 */ /* 0x100fe20003803000 */
[--C-:B------:R-:W-:Y:S01]  /*df50*/  FFMA.FTZ R43, R48, UR6, -R49.reuse ;  /* 0x00000006302b7c23 */ /* 0x100fe20008010831 */
[----:B--2---:R-:W-:Y:S01]  /*df60*/  F2FP.F16.F32.PACK_AB R9, R33, R34 ;  /* 0x000000222109723e */ /* 0x004fe200000000ff */
[--C-:B------:R-:W-:Y:S01]  /*df70*/  FFMA.FTZ R44, R42, UR6, -R49.reuse ;  /* 0x000000062a2c7c23 */ /* 0x100fe20008010831 */
[----:B------:R-:W-:Y:S01]  /*df80*/  PRMT R52, R15, 0x5410, R52 ;  /* 0x000054100f347816 */ /* 0x000fe20000000034 */
[--C-:B------:R-:W-:Y:S01]  /*df90*/  FFMA.FTZ R42, R8, UR6, -R49.reuse ;  /* 0x00000006082a7c23 */ /* 0x100fe20008010831 */
[----:B------:R-:W-:Y:S01]  /*dfa0*/  LOP3.LUT R25, R25, R14, RZ, 0xc0, !PT ;  /* 0x0000000e19197212 */ /* 0x000fe200078ec0ff */
[----:B------:R-:W-:Y:S01]  /*dfb0*/  LDSM.16.MT88.4 R16, [R186+0x6000] ;  /* 0x00600000ba10783b */ /* 0x000fe20000004200 */
[----:B------:R-:W-:Y:S01]  /*dfc0*/  FSEL R48, R0, RZ, P3 ;  /* 0x000000ff00307208 */ /* 0x000fe20001800000 */
[----:B------:R-:W-:Y:S01]  /*dfd0*/  FFMA.FTZ R0, R4, UR6, -R49 ;  /* 0x0000000604007c23 */ /* 0x000fe20008010831 */
[----:B------:R-:W-:Y:S01]  /*dfe0*/  LOP3.LUT R24, R9, R24, RZ, 0xc0, !PT ;  /* 0x0000001809187212 */ /* 0x000fe200078ec0ff */
[----:B------:R-:W1:Y:S01]  /*dff0*/  LDSM.16.MT88.4 R12, [R182+0x6000] ;  /* 0x00600000b60c783b */ /* 0x000e620000004200 */
[----:B------:R-:W-:Y:S01]  /*e000*/  FSEL R53, R136, RZ, P4 ;  /* 0x000000ff88357208 */ /* 0x000fe20002000000 */
[--C-:B------:R-:W-:Y:S01]  /*e010*/  FFMA.FTZ R55, R5, UR6, -R48.reuse ;  /* 0x0000000605377c23 */ /* 0x100fe20008010830 */
[--C-:B------:R-:W-:Y:S01]  /*e020*/  HSET2.LE.AND R6, R6, R213.reuse, PT ;  /* 0x000000d506067233 */ /* 0x100fe20003803000 */
[----:B-----5:R-:W2:Y:S01]  /*e030*/  LDSM.16.MT88.4 R8, [R181+0x6000] ;  /* 0x00600000b508783b */ /* 0x020ea20000004200 */
[----:B---3--:R-:W-:Y:S01]  /*e040*/  F2FP.F16.F32.PACK_AB R7, R3, R38 ;  /* 0x000000260307723e */ /* 0x008fe200000000ff */
[----:B------:R-:W-:Y:S01]  /*e050*/  FADD.FTZ R53, R212, -R53 ;  /* 0x80000035d4357221 */ /* 0x000fe20000010000 */
[--C-:B------:R-:W-:Y:S01]  /*e060*/  FFMA.FTZ R145, R47, UR6, -R48.reuse ;  /* 0x000000062f917c23 */ /* 0x100fe20008010830 */
[--C-:B------:R-:W-:Y:S01]  /*e070*/  FFMA.FTZ R51, R51, UR6, -R48.reuse ;  /* 0x0000000633337c23 */ /* 0x100fe20008010830 */
[----:B------:R-:W-:Y:S01]  /*e080*/  LOP3.LUT R26, R7, R6, RZ, 0xc0, !PT ;  /* 0x00000006071a7212 */ /* 0x000fe200078ec0ff */
[----:B------:R3:W-:Y:S01]  /*e090*/  MUFU.EX2 R47, R55 ;  /* 0x00000037002f7308 */ /* 0x0007e20000000800 */
[----:B----4-:R-:W-:Y:S01]  /*e0a0*/  F2FP.F16.F32.PACK_AB R6, R41, R2 ;  /* 0x000000022906723e */ /* 0x010fe200000000ff */
[----:B------:R-:W-:Y:S01]  /*e0b0*/  FMUL.FTZ R53, R53, UR6 ;  /* 0x0000000635357c20 */ /* 0x000fe20008410000 */
[--C-:B------:R-:W-:Y:S01]  /*e0c0*/  HSET2.LE.AND R23, R50, R213.reuse, PT ;  /* 0x000000d532177233 */ /* 0x100fe20003803000 */
[----:B------:R-:W-:Y:S01]  /*e0d0*/  MUFU.EX2 R44, R44 ;  /* 0x0000002c002c7308 */ /* 0x000fe20000000800 */
[----:B------:R-:W-:Y:S01]  /*e0e0*/  LOP3.LUT R27, R6, R27, RZ, 0xc0, !PT ;  /* 0x0000001b061b7212 */ /* 0x000fe200078ec0ff */
[-C--:B------:R-:W-:Y:S01]  /*e0f0*/  FMUL.FTZ R108, R108, R46.reuse ;  /* 0x0000002e6c6c7220 */ /* 0x080fe20000410000 */
[----:B------:R-:W4:Y:S01]  /*e100*/  LDSM.16.MT88.4 R4, [R180+0x6000] ;  /* 0x00600000b404783b */ /* 0x000f220000004200 */
[----:B------:R5:W5:Y:S01]  /*e110*/  MUFU.EX2 R50, R145 ;  /* 0x0000009100327308 */ /* 0x000b620000000800 */
[----:B------:R-:W-:Y:S01]  /*e120*/  LOP3.LUT R64, R64, 0xff00ff, RZ, 0xc0, !PT ;  /* 0x00ff00ff40407812 */ /* 0x000fe200078ec0ff */
[-C--:B------:R-:W-:Y:S01]  /*e130*/  FMUL.FTZ R109, R109, R46.reuse ;  /* 0x0000002e6d6d7220 */ /* 0x080fe20000410000 */
[-C--:B------:R-:W-:Y:S01]  /*e140*/  FMUL.FTZ R110, R110, R45.reuse ;  /* 0x0000002d6e6e7220 */ /* 0x080fe20000410000 */
[----:B------:R-:W1:Y:S01]  /*e150*/  MUFU.EX2 R42, R42 ;  /* 0x0000002a002a7308 */ /* 0x000e620000000800 */
[-C--:B------:R-:W-:Y:S01]  /*e160*/  FMUL.FTZ R111, R111, R45.reuse ;  /* 0x0000002d6f6f7220 */ /* 0x080fe20000410000 */
[----:B---3--:R-:W-:Y:S01]  /*e170*/  FFMA.FTZ R55, R21, UR6, -R48 ;  /* 0x0000000615377c23 */ /* 0x008fe20008010830 */
[--C-:B------:R-:W-:Y:S01]  /*e180*/  HSET2.LE.AND R21, R52, R213.reuse, PT ;  /* 0x000000d534157233 */ /* 0x100fe20003803000 */
[----:B------:R-:W-:Y:S01]  /*e190*/  MUFU.EX2 R43, R43 ;  /* 0x0000002b002b7308 */ /* 0x000fe20000000800 */
[--C-:B------:R-:W-:Y:S01]  /*e1a0*/  HSET2.LE.AND R64, R64, R213.reuse, PT ;  /* 0x000000d540407233 */ /* 0x100fe20003803000 */
[-C--:B------:R-:W-:Y:S01]  /*e1b0*/  FMUL.FTZ R104, R104, R46.reuse ;  /* 0x0000002e68687220 */ /* 0x080fe20000410000 */
[----:B------:R-:W-:Y:S01]  /*e1c0*/  FMUL.FTZ R105, R105, R46 ;  /* 0x0000002e69697220 */ /* 0x000fe20000410000 */
[----:B------:R-:W3:Y:S01]  /*e1d0*/  MUFU.EX2 R0, R0 ;  /* 0x0000000000007308 */ /* 0x000ee20000000800 */
[----:B------:R-:W-:Y:S01]  /*e1e0*/  FMUL.FTZ R106, R106, R45 ;  /* 0x0000002d6a6a7220 */ /* 0x000fe20000410000 */
[----:B-----5:R-:W-:Y:S01]  /*e1f0*/  HSET2.LE.AND R145, R20, R213, PT ;  /* 0x000000d514917233 */ /* 0x020fe20003803000 */
[----:B------:R-:W-:Y:S01]  /*e200*/  FMUL.FTZ R20, R22, UR6 ;  /* 0x0000000616147c20 */ /* 0x000fe20008410000 */
[----:B------:R-:W-:Y:S01]  /*e210*/  MUFU.EX2 R51, R51 ;  /* 0x0000003300337308 */ /* 0x000fe20000000800 */
[----:B------:R-:W-:Y:S01]  /*e220*/  F2FP.F16.F32.PACK_AB R166, R50, R47 ;  /* 0x0000002f32a6723e */ /* 0x000fe200000000ff */
[-C--:B------:R-:W-:Y:S01]  /*e230*/  FMUL.FTZ R107, R107, R45.reuse ;  /* 0x0000002d6b6b7220 */ /* 0x080fe20000410000 */
[----:B-1----:R-:W-:Y:S01]  /*e240*/  F2FP.F16.F32.PACK_AB R168, R42, R44 ;  /* 0x0000002c2aa8723e */ /* 0x002fe200000000ff */
[----:B------:R-:W1:Y:S01]  /*e250*/  MUFU.EX2 R52, R55 ;  /* 0x0000003700347308 */ /* 0x000e620000000800 */
[-C--:B------:R-:W-:Y:S01]  /*e260*/  FMUL.FTZ R92, R92, R46.reuse ;  /* 0x0000002e5c5c7220 */ /* 0x080fe20000410000 */
[-C--:B------:R-:W-:Y:S01]  /*e270*/  FMUL.FTZ R93, R93, R46.reuse ;  /* 0x0000002e5d5d7220 */ /* 0x080fe20000410000 */
[-C--:B------:R-:W-:Y:S01]  /*e280*/  FMUL.FTZ R94, R94, R45.reuse ;  /* 0x0000002d5e5e7220 */ /* 0x080fe20000410000 */
[----:B------:R-:W5:Y:S01]  /*e290*/  MUFU.EX2 R53, R53 ;  /* 0x0000003500357308 */ /* 0x000f620000000800 */
[----:B------:R-:W-:Y:S01]  /*e2a0*/  FMUL.FTZ R95, R95, R45 ;  /* 0x0000002d5f5f7220 */ /* 0x000fe20000410000 */
[----:B---3--:R-:W-:Y:S01]  /*e2b0*/  F2FP.F16.F32.PACK_AB R22, R0, R43 ;  /* 0x0000002b0016723e */ /* 0x008fe200000000ff */
[C---:B------:R-:W-:Y:S01]  /*e2c0*/  HMMA.16816.F32 R108, R24.reuse, R12, R108 ;  /* 0x0000000c186c723c */ /* 0x040fe2000000186c */
[----:B------:R3:W2:Y:S01]  /*e2d0*/  MUFU.EX2 R55, R20 ;  /* 0x0000001400377308 */ /* 0x0006a20000000800 */
[-C--:B------:R-:W-:Y:S01]  /*e2e0*/  FMUL.FTZ R124, R124, R46.reuse ;  /* 0x0000002e7c7c7220 */ /* 0x080fe20000410000 */
[----:B------:R-:W-:Y:S01]  /*e2f0*/  LOP3.LUT R22, R22, R23, RZ, 0xc0, !PT ;  /* 0x0000001716167212 */ /* 0x000fe200078ec0ff */
[-C--:B------:R-:W-:Y:S01]  /*e300*/  FMUL.FTZ R125, R125, R46.reuse ;  /* 0x0000002e7d7d7220 */ /* 0x080fe20000410000 */
[-C--:B------:R-:W-:Y:S01]  /*e310*/  FMUL.FTZ R126, R126, R45.reuse ;  /* 0x0000002d7e7e7220 */ /* 0x080fe20000410000 */
[----:B------:R-:W-:Y:S01]  /*e320*/  FMUL.FTZ R127, R127, R45 ;  /* 0x0000002d7f7f7220 */ /* 0x000fe20000410000 */
[----:B-1----:R-:W-:Y:S01]  /*e330*/  F2FP.F16.F32.PACK_AB R171, R52, R51 ;  /* 0x0000003334ab723e */ /* 0x002fe200000000ff */
[----:B------:R-:W-:Y:S01]  /*e340*/  HMMA.16816.F32 R104, R24, R14, R104 ;  /* 0x0000000e1868723c */ /* 0x000fe20000001868 */
[-C--:B------:R-:W-:Y:S01]  /*e350*/  FMUL.FTZ R88, R88, R46.reuse ;  /* 0x0000002e58587220 */ /* 0x080fe20000410000 */
[----:B------:R-:W-:Y:S01]  /*e360*/  FMUL.FTZ R89, R89, R46 ;  /* 0x0000002e59597220 */ /* 0x000fe20000410000 */
[----:B------:R-:W-:Y:S01]  /*e370*/  LOP3.LUT R23, R171, R64, RZ, 0xc0, !PT ;  /* 0x00000040ab177212 */ /* 0x000fe200078ec0ff */
[-C--:B-----5:R-:W-:Y:S01]  /*e380*/  FMUL.FTZ R112, R112, R53.reuse ;  /* 0x0000003570707220 */ /* 0x0a0fe20000410000 */
[-C--:B------:R-:W-:Y:S01]  /*e390*/  FMUL.FTZ R113, R113, R53.reuse ;  /* 0x0000003571717220 */ /* 0x080fe20000410000 */
[----:B------:R-:W-:Y:S01]  /*e3a0*/  FMUL.FTZ R100, R100, R53 ;  /* 0x0000003564647220 */ /* 0x000fe20000410000 */
[----:B---3--:R-:W-:Y:S01]  /*e3b0*/  LOP3.LUT R20, R168, R21, RZ, 0xc0, !PT ;  /* 0x00000015a8147212 */ /* 0x008fe200078ec0ff */
[----:B--2---:R-:W-:Y:S01]  /*e3c0*/  FMUL.FTZ R114, R114, R55 ;  /* 0x0000003772727220 */ /* 0x004fe20000410000 */
[----:B------:R-:W-:Y:S01]  /*e3d0*/  LOP3.LUT R21, R166, R145, RZ, 0xc0, !PT ;  /* 0x00000091a6157212 */ /* 0x000fe200078ec0ff */
        /* <DEDUP_REMOVED lines=9> */
[----:B------:R-:W-:Y:S01]  /*e470*/  PRMT R13, R174, 0x7772, RZ ;  /* 0x00007772ae0d7816 */ /* 0x000fe200000000ff */
[-C--:B------:R-:W-:Y:S01]  /*e480*/  FMUL.FTZ R128, R128, R53.reuse ;  /* 0x0000003580807220 */ /* 0x080fe20000410000 */
[----:B------:R-:W-:Y:S01]  /*e490*/  FMUL.FTZ R129, R129, R53 ;  /* 0x0000003581817220 */ /* 0x000fe20000410000 */
[-C--:B------:R-:W-:Y:S01]  /*e4a0*/  FMUL.FTZ R130, R130, R55.reuse ;  /* 0x0000003782827220 */ /* 0x080fe20000410000 */
[----:B------:R-:W-:Y:S01]  /*e4b0*/  FMUL.FTZ R131, R131, R55 ;  /* 0x0000003783837220 */ /* 0x000fe20000410000 */
[--C-:B------:R-:W-:Y:S01]  /*e4c0*/  FFMA.FTZ R64, R144, UR6, -R63.reuse ;  /* 0x0000000690407c23 */ /* 0x100fe2000801083f */
[--C-:B------:R-:W-:Y:S01]  /*e4d0*/  FFMA.FTZ R145, R164, UR6, -R63.reuse ;  /* 0x00000006a4917c23 */ /* 0x100fe2000801083f */
[----:B------:R-:W-:Y:S01]  /*e4e0*/  HMMA.16816.F32 R100, R20, R14, R100 ;  /* 0x0000000e1464723c */ /* 0x000fe20000001864 */
[----:B------:R-:W-:Y:S01]  /*e4f0*/  PRMT R14, R174, 0x7773, RZ ;  /* 0x00007773ae0e7816 */ /* 0x000fe200000000ff */
[--C-:B------:R-:W-:Y:S01]  /*e500*/  FFMA.FTZ R144, R146, UR6, -R63.reuse ;  /* 0x0000000692907c23 */ /* 0x100fe2000801083f */
[-C--:B------:R-:W-:Y:S01]  /*e510*/  FMUL.FTZ R90, R90, R45.reuse ;  /* 0x0000002d5a5a7220 */ /* 0x080fe20000410000 */
[-C--:B------:R-:W-:Y:S01]  /*e520*/  FMUL.FTZ R91, R91, R45.reuse ;  /* 0x0000002d5b5b7220 */ /* 0x080fe20000410000 */
[-C--:B------:R-:W-:Y:S01]  /*e530*/  FMUL.FTZ R76, R76, R46.reuse ;  /* 0x0000002e4c4c7220 */ /* 0x080fe20000410000 */
[-C--:B------:R-:W-:Y:S01]  /*e540*/  FMUL.FTZ R77, R77, R46.reuse ;  /* 0x0000002e4d4d7220 */ /* 0x080fe20000410000 */
[-C--:B------:R-:W-:Y:S01]  /*e550*/  FMUL.FTZ R78, R78, R45.reuse ;  /* 0x0000002d4e4e7220 */ /* 0x080fe20000410000 */
[-C--:B------:R-:W-:Y:S01]  /*e560*/  HMMA.16816.F32 R92, R24, R8.reuse, R92 ;  /* 0x00000008185c723c */ /* 0x080fe2000000185c */
        /* <DEDUP_REMOVED lines=8> */
[----:B------:R-:W-:Y:S01]  /*e5f0*/  PRMT R9, R13, 0x5410, R14 ;  /* 0x000054100d097816 */ /* 0x000fe2000000000e */
[--C-:B------:R-:W-:Y:S01]  /*e600*/  FFMA.FTZ R14, R149, UR6, -R58.reuse ;  /* 0x00000006950e7c23 */ /* 0x100fe2000801083a */
[--C-:B------:R-:W-:Y:S01]  /*e610*/  FFMA.FTZ R13, R143, UR6, -R58.reuse ;  /* 0x000000068f0d7c23 */ /* 0x100fe2000801083a */
[----:B------:R-:W-:Y:S01]  /*e620*/  FFMA.FTZ R149, R142, UR6, -R63 ;  /* 0x000000068e957c23 */ /* 0x000fe2000801083f */
[-C--:B------:R-:W-:Y:S01]  /*e630*/  FMUL.FTZ R82, R82, R55.reuse ;  /* 0x0000003752527220 */ /* 0x080fe20000410000 */
[----:B------:R-:W-:Y:S01]  /*e640*/  FMUL.FTZ R83, R83, R55 ;  /* 0x0000003753537220 */ /* 0x000fe20000410000 */
[----:B------:R-:W-:Y:S01]  /*e650*/  MUFU.EX2 R143, R14 ;  /* 0x0000000e008f7308 */ /* 0x000fe20000000800 */
[-C--:B------:R-:W-:Y:S01]  /*e660*/  HMMA.16816.F32 R124, R24, R16.reuse, R124 ;  /* 0x00000010187c723c */ /* 0x080fe2000000187c */
[----:B------:R-:W-:Y:S01]  /*e670*/  LOP3.LUT R172, R172, UR7, R175, 0x96, !PT ;  /* 0x00000007acac7c12 */ /* 0x000fe2000f8e96af */
[----:B------:R-:W-:Y:S01]  /*e680*/  FFMA.FTZ R146, R151, UR6, -R58 ;  /* 0x0000000697927c23 */ /* 0x000fe2000801083a */
[----:B------:R-:W-:Y:S01]  /*e690*/  MUFU.EX2 R142, R13 ;  /* 0x0000000d008e7308 */ /* 0x000fe20000000800 */
        /* <DEDUP_REMOVED lines=10> */
[----:B------:R-:W-:Y:S01]  /*e740*/  MUFU.EX2 R145, R145 ;  /* 0x0000009100917308 */ /* 0x000fe20000000800 */
[C---:B------:R-:W-:Y:S01]  /*e750*/  LOP3.LUT R15, R172.reuse, 0xffff, RZ, 0xc0, !PT ;  /* 0x0000ffffac0f7812 */ /* 0x040fe200078ec0ff */
[C---:B------:R-:W-:Y:S01]  /*e760*/  HMMA.16816.F32 R88, R24.reuse, R10, R88 ;  /* 0x0000000a1858723c */ /* 0x040fe20000001858 */
[----:B------:R-:W-:Y:S01]  /*e770*/  LOP3.LUT R8, R172, 0xff, RZ, 0xc0, !PT ;  /* 0x000000ffac087812 */ /* 0x000fe200078ec0ff */
[----:B------:R-:W1:Y:S01]  /*e780*/  MUFU.EX2 R144, R144 ;  /* 0x0000009000907308 */ /* 0x000e620000000800 */
[----:B------:R-:W-:Y:S01]  /*e790*/  PRMT R12, R174, 0x7771, RZ ;  /* 0x00007771ae0c7816 */ /* 0x000fe200000000ff */
[-C--:B------:R-:W-:Y:S01]  /*e7a0*/  FMUL.FTZ R68, R68, R53.reuse ;  /* 0x0000003544447220 */ /* 0x080fe20000410000 */
[----:B------:R-:W-:Y:S01]  /*e7b0*/  LOP3.LUT R17, R16, 0xff, RZ, 0xc0, !PT ;  /* 0x000000ff10117812 */ /* 0x000fe200078ec0ff */
[----:B------:R-:W-:Y:S01]  /*e7c0*/  MUFU.EX2 R64, R64 ;  /* 0x0000004000407308 */ /* 0x000fe20000000800 */
[----:B------:R-:W-:Y:S01]  /*e7d0*/  SHF.R.U32.HI R15, RZ, 0x8, R15 ;  /* 0x00000008ff0f7819 */ /* 0x000fe2000001160f */
[----:B----4-:R-:W-:Y:S01]  /*e7e0*/  HMMA.16816.F32 R76, R24, R4, R76 ;  /* 0x00000004184c723c */ /* 0x010fe2000000184c */
[----:B------:R-:W-:Y:S01]  /*e7f0*/  PRMT R12, R17, 0x5410, R12 ;  /* 0x00005410110c7816 */ /* 0x000fe2000000000c */
[----:B------:R-:W2:Y:S01]  /*e800*/  MUFU.EX2 R149, R149 ;  /* 0x0000009500957308 */ /* 0x000ea20000000800 */
[----:B------:R-:W-:Y:S01]  /*e810*/  FMUL.FTZ R69, R69, R53 ;  /* 0x0000003545457220 */ /* 0x000fe20000410000 */
[-C--:B------:R-:W-:Y:S01]  /*e820*/  FMUL.FTZ R70, R70, R55.reuse ;  /* 0x0000003746467220 */ /* 0x080fe20000410000 */
[----:B------:R-:W-:Y:S01]  /*e830*/  FMUL.FTZ R71, R71, R55 ;  /* 0x0000003747477220 */ /* 0x000fe20000410000 */
[----:B------:R-:W3:Y:S01]  /*e840*/  MUFU.EX2 R146, R146 ;  /* 0x0000009200927308 */ /* 0x000ee20000000800 */
[----:B------:R-:W-:Y:S01]  /*e850*/  PRMT R8, R8, 0x5410, R15 ;  /* 0x0000541008087816 */ /* 0x000fe2000000000f */
[C---:B------:R-:W-:Y:S01]  /*e860*/  HMMA.16816.F32 R84, R20.reuse, R10, R84 ;  /* 0x0000000a1454723c */ /* 0x040fe20000001854 */
[----:B------:R-:W-:Y:S01]  /*e870*/  PRMT R11, R172, 0x7632, R11 ;  /* 0x00007632ac0b7816 */ /* 0x000fe2000000000b */
[-C--:B------:R-:W-:Y:S01]  /*e880*/  FMUL.FTZ R116, R116, R53.reuse ;  /* 0x0000003574747220 */ /* 0x080fe20000410000 */
[----:B------:R-:W-:Y:S01]  /*e890*/  SHF.R.U32.HI R10, RZ, 0x18, R172 ;  /* 0x00000018ff0a7819 */ /* 0x000fe200000116ac */
[----:B------:R-:W-:Y:S01]  /*e8a0*/  FMUL.FTZ R117, R117, R53 ;  /* 0x0000003575757220 */ /* 0x000fe20000410000 */
[----:B------:R-:W-:Y:S01]  /*e8b0*/  LOP3.LUT R172, R155, UR21, R229, 0x96, !PT ;  /* 0x000000159bac7c12 */ /* 0x000fe2000f8e96e5 */
[----:B------:R-:W-:Y:S01]  /*e8c0*/  FMUL.FTZ R118, R118, R55 ;  /* 0x0000003776767220 */ /* 0x000fe20000410000 */
[----:B------:R-:W-:Y:S01]  /*e8d0*/  LOP3.LUT R11, R11, 0xff, RZ, 0xc0, !PT ;  /* 0x000000ff0b0b7812 */ /* 0x000fe200078ec0ff */
[----:B------:R-:W-:Y:S01]  /*e8e0*/  HMMA.16816.F32 R80, R20, R4, R80 ;  /* 0x000000041450723c */ /* 0x000fe20000001850 */
[----:B------:R-:W-:Y:S01]  /*e8f0*/  LOP3.LUT R4, R9, 0xff00ff, RZ, 0xc0, !PT ;  /* 0x00ff00ff09047812 */ /* 0x000fe200078ec0ff */
[----:B------:R-:W-:Y:S01]  /*e900*/  IMAD.WIDE.U32 R172, R172, -0x326172a9, RZ ;  /* 0xcd9e8d57acac7825 */ /* 0x000fe200078e00ff */
[----:B------:R-:W-:-:S03]  /*e910*/  PRMT R10, R11, 0x5410, R10 ;  /* 0x000054100b0a7816 */ /* 0x000fc6000000000a */
[----:B------:R-:W-:Y:S01]  /*e920*/  FMUL.FTZ R119, R119, R55 ;  /* 0x0000003777777220 */ /* 0x000fe20000410000 */
[----:B-1----:R-:W-:Y:S01]  /*e930*/  F2FP.F16.F32.PACK_AB R5, R144, R145 ;  /* 0x000000919005723e */ /* 0x002fe200000000ff */
[----:B------:R-:W-:Y:S01]  /*e940*/  FFMA.FTZ R168, R152, UR6, -R49 ;  /* 0x0000000698a87c23 */ /* 0x000fe20008010831 */
[----:B------:R-:W-:Y:S01]  /*e950*/  LOP3.LUT R174, R172, UR8, R207, 0x96, !PT ;  /* 0x00000008acae7c12 */ /* 0x000fe2000f8e96cf */
[----:B------:R-:W-:Y:S01]  /*e960*/  HMMA.16816.F32 R120, R24, R18, R120 ;  /* 0x000000121878723c */ /* 0x000fe20000001878 */
[----:B------:R-:W-:Y:S01]  /*e970*/  HSET2.LE.AND R8, R8, R213, PT ;  /* 0x000000d508087233 */ /* 0x000fe20003803000 */
[----:B------:R-:W-:Y:S01]  /*e980*/  FFMA.FTZ R155, R148, UR6, -R49 ;  /* 0x00000006949b7c23 */ /* 0x000fe20008010831 */
[----:B--2---:R-:W-:Y:S01]  /*e990*/  F2FP.F16.F32.PACK_AB R9, R149, R64 ;  /* 0x000000409509723e */ /* 0x004fe200000000ff */
[----:B------:R-:W-:Y:S01]  /*e9a0*/  IMAD.WIDE.U32 R174, R174, -0x2daee0ad, RZ ;  /* 0xd2511f53aeae7825 */ /* 0x000fe200078e00ff */
[----:B------:R-:W-:-:S03]  /*e9b0*/  LOP3.LUT R178, R216, UR23, R179, 0x96, !PT ;  /* 0x00000017d8b27c12 */ /* 0x000fc6000f8e96b3 */
[----:B------:R-:W-:Y:S01]  /*e9c0*/  FFMA.FTZ R150, R150, UR6, -R49 ;  /* 0x0000000696967c23 */ /* 0x000fe20008010831 */
[----:B------:R-:W-:Y:S01]  /*e9d0*/  FFMA.FTZ R152, R169, UR6, -R48 ;  /* 0x00000006a9987c23 */ /* 0x000fe20008010830 */
[----:B------:R-:W-:Y:S01]  /*e9e0*/  HMMA.16816.F32 R72, R24, R6, R72 ;  /* 0x000000061848723c */ /* 0x000fe20000001848 */
[----:B------:R-:W-:Y:S01]  /*e9f0*/  HSET2.LE.AND R27, R4, R213, PT ;  /* 0x000000d5041b7233 */ /* 0x000fe20003803000 */
[----:B------:R-:W-:Y:S01]  /*ea00*/  IMAD.WIDE.U32 R178, R178, -0x2daee0ad, RZ ;  /* 0xd2511f53b2b27825 */ /* 0x000fe200078e00ff */
[----:B------:R-:W-:-:S03]  /*ea10*/  F2FP.F16.F32.PACK_AB R4, R142, R143 ;  /* 0x0000008f8e04723e */ /* 0x000fc600000000ff */
[--C-:B------:R-:W-:Y:S01]  /*ea20*/  FFMA.FTZ R169, R161, UR6, -R48.reuse ;  /* 0x00000006a1a97c23 */ /* 0x100fe20008010830 */
[--C-:B------:R-:W-:Y:S01]  /*ea30*/  HSET2.LE.AND R26, R12, R213.reuse, PT ;  /* 0x000000d50c1a7233 */ /* 0x100fe20003803000 */
[----:B------:R-:W-:Y:S01]  /*ea40*/  FFMA.FTZ R151, R154, UR6, -R49 ;  /* 0x000000069a977c23 */ /* 0x000fe20008010831 */
[----:B------:R-:W-:Y:S01]  /*ea50*/  LOP3.LUT R27, R4, R27, RZ, 0xc0, !PT ;  /* 0x0000001b041b7212 */ /* 0x000fe200078ec0ff */
[C---:B------:R-:W-:Y:S01]  /*ea60*/  HMMA.16816.F32 R68, R20.reuse, R6, R68 ;  /* 0x000000061444723c */ /* 0x040fe20000001844 */
[----:B------:R-:W-:Y:S01]  /*ea70*/  LOP3.LUT R4, R236, UR4, R173, 0x96, !PT ;  /* 0x00000004ec047c12 */ /* 0x000fe2000f8e96ad */
[----:B------:R-:W1:Y:S01]  /*ea80*/  LDSM.16.MT88.4 R12, [R182+0x6800] ;  /* 0x00680000b60c783b */ /* 0x000e620000004200 */
[----:B------:R-:W-:Y:S01]  /*ea90*/  LOP3.LUT R26, R5, R26, RZ, 0xc0, !PT ;  /* 0x0000001a051a7212 */ /* 0x000fe200078ec0ff */
[----:B------:R2:W-:Y:S01]  /*eaa0*/  MUFU.EX2 R148, R168 ;  /* 0x000000a800947308 */ /* 0x0005e20000000800 */
[--C-:B------:R-:W-:Y:S01]  /*eab0*/  HSET2.LE.AND R25, R10, R213.reuse, PT ;  /* 0x000000d50a197233 */ /* 0x100fe20003803000 */
[----:B------:R-:W-:Y:S01]  /*eac0*/  IMAD.WIDE.U32 R4, R4, -0x2daee0ad, RZ ;  /* 0xd2511f5304047825 */ /* 0x000fe200078e00ff */
[----:B---3--:R-:W-:Y:S01]  /*ead0*/  F2FP.F16.F32.PACK_AB R6, R146, R147 ;  /* 0x000000939206723e */ /* 0x008fe200000000ff */
[----:B------:R-:W-:Y:S01]  /*eae0*/  HMMA.16816.F32 R116, R20, R18, R116 ;  /* 0x000000121474723c */ /* 0x000fe20000001874 */
[----:B------:R-:W-:Y:S01]  /*eaf0*/  LOP3.LUT R24, R9, R8, RZ, 0xc0, !PT ;  /* 0x0000000809187212 */ /* 0x000fe200078ec0ff */
[----:B------:R-:W3:Y:S01]  /*eb00*/  LDSM.16.MT88.4 R16, [R186+0x6800] ;  /* 0x00680000ba10783b */ /* 0x000ee20000004200 */
[----:B------:R-:W-:Y:S01]  /*eb10*/  LOP3.LUT R25, R6, R25, RZ, 0xc0, !PT ;  /* 0x0000001906197212 */ /* 0x000fe200078ec0ff */
[----:B------:R-:W-:Y:S01]  /*eb20*/  FFMA.FTZ R154, R167, UR6, -R48 ;  /* 0x00000006a79a7c23 */ /* 0x000fe20008010830 */
[----:B------:R-:W-:Y:S01]  /*eb30*/  LOP3.LUT R164, R208, UR12, R5, 0x96, !PT ;  /* 0x0000000cd0a47c12 */ /* 0x000fe2000f8e9605 */
[----:B------:R-:W4:Y:S01]  /*eb40*/  LDSM.16.MT88.4 R8, [R181+0x6800] ;  /* 0x00680000b508783b */ /* 0x000f220000004200 */
[----:B------:R-:W-:Y:S01]  /*eb50*/  LOP3.LUT R166, R4, UR11, R175, 0x96, !PT ;  /* 0x0000000b04a67c12 */ /* 0x000fe2000f8e96af */
[----:B------:R-:W-:Y:S01]  /*eb60*/  IMAD.MOV.U32 R22, RZ, RZ, R178 ;  /* 0x000000ffff167224 */ /* 0x000fe200078e00b2 */
[----:B------:R-:W-:Y:S01]  /*eb70*/  LOP3.LUT R170, R170, UR7, R179, 0x96, !PT ;  /* 0x00000007aaaa7c12 */ /* 0x000fe2000f8e96b3 */
[----:B------:R-:W5:Y:S01]  /*eb80*/  LDSM.16.MT88.4 R4, [R180+0x6800] ;  /* 0x00680000b404783b */ /* 0x000f620000004200 */
[C---:B------:R-:W-:Y:S01]  /*eb90*/  PRMT R20, R178.reuse, 0x7773, RZ ;  /* 0x00007773b2147816 */ /* 0x040fe200000000ff */
[--C-:B--2---:R-:W-:Y:S01]  /*eba0*/  FFMA.FTZ R168, R159, UR6, -R48.reuse ;  /* 0x000000069fa87c23 */ /* 0x104fe20008010830 */
[----:B------:R-:W-:Y:S01]  /*ebb0*/  PRMT R23, R178, 0x7772, RZ ;  /* 0x00007772b2177816 */ /* 0x000fe200000000ff */
[----:B------:R-:W-:Y:S01]  /*ebc0*/  MUFU.EX2 R155, R155 ;  /* 0x0000009b009b7308 */ /* 0x000fe20000000800 */
[C---:B------:R-:W-:Y:S01]  /*ebd0*/  LOP3.LUT R167, R170.reuse, 0xffff, RZ, 0xc0, !PT ;  /* 0x0000ffffaaa77812 */ /* 0x040fe200078ec0ff */
[----:B------:R-:W-:Y:S01]  /*ebe0*/  FFMA.FTZ R137, R137, UR6, -R48 ;  /* 0x0000000689897c23 */ /* 0x000fe20008010830 */
[C---:B------:R-:W-:Y:S01]  /*ebf0*/  PRMT R161, R170.reuse, 0x7632, R161 ;  /* 0x00007632aaa17816 */ /* 0x040fe200000000a1 */
[----:B------:R-:W2:Y:S01]  /*ec00*/  MUFU.EX2 R150, R150 ;  /* 0x0000009600967308 */ /* 0x000ea20000000800 */
[----:B------:R-:W-:Y:S01]  /*ec10*/  PRMT R20, R23, 0x5410, R20 ;  /* 0x0000541017147816 */ /* 0x000fe20000000014 */
[----:B------:R-:W-:Y:S01]  /*ec20*/  FFMA.FTZ R67, R67, UR6, -R48 ;  /* 0x0000000643437c23 */ /* 0x000fe20008010830 */
[----:B------:R-:W-:Y:S01]  /*ec30*/  LOP3.LUT R23, R170, 0xff, RZ, 0xc0, !PT ;  /* 0x000000ffaa177812 */ /* 0x000fe200078ec0ff */
[----:B------:R-:W-:Y:S01]  /*ec40*/  MUFU.EX2 R152, R152 ;  /* 0x0000009800987308 */ /* 0x000fe20000000800 */
[----:B------:R-:W-:Y:S01]  /*ec50*/  SHF.R.U32.HI R176, RZ, 0x8, R167 ;  /* 0x00000008ffb07819 */ /* 0x000fe200000116a7 */
[----:B------:R-:W-:Y:S01]  /*ec60*/  FFMA.FTZ R53, R231, R53, R44 ;  /* 0x00000035e7357223 */ /* 0x000fe2000001002c */
[----:B------:R-:W-:Y:S01]  /*ec70*/  PRMT R21, R178, 0x7771, RZ ;  /* 0x00007771b2157816 */ /* 0x000fe200000000ff */
[----:B------:R-:W2:Y:S01]  /*ec80*/  MUFU.EX2 R159, R169 ;  /* 0x000000a9009f7308 */ /* 0x000ea20000000800 */
[----:B------:R-:W-:Y:S01]  /*ec90*/  LOP3.LUT R22, R22, 0xff, RZ, 0xc0, !PT ;  /* 0x000000ff16167812 */ /* 0x000fe200078ec0ff */
[----:B------:R-:W-:Y:S01]  /*eca0*/  FFMA.FTZ R47, R230, R55, R47 ;  /* 0x00000037e62f7223 */ /* 0x000fe2000001002f */
[----:B------:R-:W-:Y:S01]  /*ecb0*/  SHF.R.U32.HI R170, RZ, 0x18, R170 ;  /* 0x00000018ffaa7819 */ /* 0x000fe200000116aa */
[----:B------:R-:W4:Y:S01]  /*ecc0*/  MUFU.EX2 R151, R151 ;  /* 0x0000009700977308 */ /* 0x000f220000000800 */
[----:B------:R-:W-:Y:S01]  /*ecd0*/  LOP3.LUT R167, R161, 0xff, RZ, 0xc0, !PT ;  /* 0x000000ffa1a77812 */ /* 0x000fe200078ec0ff */
[----:B------:R-:W-:Y:S01]  /*ece0*/  FFMA.FTZ R34, R225, R46, R34 ;  /* 0x0000002ee1227223 */ /* 0x000fe20000010022 */
[----:B------:R-:W-:Y:S01]  /*ecf0*/  PRMT R22, R22, 0x5410, R21 ;  /* 0x0000541016167816 */ /* 0x000fe20000000015 */
[----:B------:R-:W-:Y:S01]  /*ed00*/  MUFU.EX2 R154, R154 ;  /* 0x0000009a009a7308 */ /* 0x000fe20000000800 */
[----:B------:R-:W-:Y:S01]  /*ed10*/  LOP3.LUT R20, R20, 0xff00ff, RZ, 0xc0, !PT ;  /* 0x00ff00ff14147812 */ /* 0x000fe200078ec0ff */
[C---:B-1----:R-:W-:Y:S01]  /*ed20*/  HMMA.16816.F32 R108, R24.reuse, R12, R108 ;  /* 0x0000000c186c723c */ /* 0x042fe2000000186c */
[----:B------:R-:W-:Y:S01]  /*ed30*/  PRMT R170, R167, 0x5410, R170 ;  /* 0x00005410a7aa7816 */ /* 0x000fe200000000aa */
[----:B------:R-:W1:Y:S01]  /*ed40*/  MUFU.EX2 R161, R168 ;  /* 0x000000a800a17308 */ /* 0x000e620000000800 */
[----:B------:R-:W-:Y:S01]  /*ed50*/  PRMT R176, R23, 0x5410, R176 ;  /* 0x0000541017b07816 */ /* 0x000fe200000000b0 */
[----:B------:R-:W-:Y:S01]  /*ed60*/  FFMA.FTZ R32, R223, R45, R32 ;  /* 0x0000002ddf207223 */ /* 0x000fe20000010020 */
[--C-:B------:R-:W-:Y:S01]  /*ed70*/  HSET2.LE.AND R22, R22, R213.reuse, PT ;  /* 0x000000d516167233 */ /* 0x100fe20003803000 */
[----:B------:R-:W-:Y:S01]  /*ed80*/  MUFU.EX2 R157, R157 ;  /* 0x0000009d009d7308 */ /* 0x000fe20000000800 */
[--C-:B------:R-:W-:Y:S01]  /*ed90*/  HSET2.LE.AND R23, R20, R213.reuse, PT ;  /* 0x000000d514177233 */ /* 0x100fe20003803000 */
[C---:B---3--:R-:W-:Y:S01]  /*eda0*/  HMMA.16816.F32 R124, R24.reuse, R16, R124 ;  /* 0x00000010187c723c */ /* 0x048fe2000000187c */
[--C-:B------:R-:W-:Y:S01]  /*edb0*/  HSET2.LE.AND R21, R170, R213.reuse, PT ;  /* 0x000000d5aa157233 */ /* 0x100fe20003803000 */
[----:B------:R-:W-:Y:S01]  /*edc0*/  MUFU.EX2 R137, R137 ;  /* 0x0000008900897308 */ /* 0x000fe20000000800 */
[----:B--2---:R-:W-:Y:S01]  /*edd0*/  F2FP.F16.F32.PACK_AB R167, R150, R155 ;  /* 0x0000009b96a7723e */ /* 0x004fe200000000ff */
[----:B------:R-:W-:Y:S01]  /*ede0*/  FADD.FTZ R42, R42, R53 ;  /* 0x000000352a2a7221 */ /* 0x000fe20000010000 */
[----:B------:R-:W-:Y:S01]  /*edf0*/  F2FP.F16.F32.PACK_AB R170, R159, R152 ;  /* 0x000000989faa723e */ /* 0x000fe200000000ff */
[----:B------:R-:W-:Y:S01]  /*ee00*/  MUFU.EX2 R67, R67 ;  /* 0x0000004300437308 */ /* 0x000fe20000000800 */
[----:B------:R-:W-:Y:S01]  /*ee10*/  LOP3.LUT R22, R167, R22, RZ, 0xc0, !PT ;  /* 0x00000016a7167212 */ /* 0x000fe200078ec0ff */
[----:B------:R-:W-:Y:S01]  /*ee20*/  IMAD.WIDE.U32 R166, R166, -0x326172a9, RZ ;  /* 0xcd9e8d57a6a67825 */ /* 0x000fe200078e00ff */
[----:B------:R-:W-:Y:S01]  /*ee30*/  LOP3.LUT R23, R170, R23, RZ, 0xc0, !PT ;  /* 0x00000017aa177212 */ /* 0x000fe200078ec0ff */
[----:B------:R-:W-:Y:S01]  /*ee40*/  HMMA.16816.F32 R120, R24, R18, R120 ;  /* 0x000000121878723c */ /* 0x000fe20000001878 */
[----:B------:R-:W-:Y:S01]  /*ee50*/  HSET2.LE.AND R20, R176, R213, PT ;  /* 0x000000d5b0147233 */ /* 0x000fe20003803000 */
[----:B------:R-:W-:Y:S01]  /*ee60*/  IMAD.WIDE.U32 R170, R164, -0x326172a9, RZ ;  /* 0xcd9e8d57a4aa7825 */ /* 0x000fe200078e00ff */
[----:B----4-:R-:W-:-:S03]  /*ee70*/  F2FP.F16.F32.PACK_AB R169, R148, R151 ;  /* 0x0000009794a9723e */ /* 0x010fc600000000ff */
[----:B------:R-:W-:Y:S01]  /*ee80*/  FFMA.FTZ R164, R158, UR6, -R63 ;  /* 0x000000069ea47c23 */ /* 0x000fe2000801083f */
[----:B-1----:R-:W-:Y:S01]  /*ee90*/  F2FP.F16.F32.PACK_AB R168, R161, R154 ;  /* 0x0000009aa1a8723e */ /* 0x002fe200000000ff */
[----:B------:R-:W-:Y:S01]  /*eea0*/  MUFU.EX2 R60, R60 ;  /* 0x0000003c003c7308 */ /* 0x000fe20000000800 */
[----:B------:R-:W-:Y:S01]  /*eeb0*/  LOP3.LUT R170, R170, UR24, R167, 0x96, !PT ;  /* 0x00000018aaaa7c12 */ /* 0x000fe2000f8e96a7 */
[C---:B------:R-:W-:Y:S01]  /*eec0*/  HMMA.16816.F32 R104, R24.reuse, R14, R104 ;  /* 0x0000000e1868723c */ /* 0x040fe20000001868 */
[----:B------:R-:W-:Y:S01]  /*eed0*/  LOP3.LUT R20, R169, R20, RZ, 0xc0, !PT ;  /* 0x00000014a9147212 */ /* 0x000fe200078ec0ff */
[----:B------:R-:W-:Y:S01]  /*eee0*/  FFMA.FTZ R167, R156, UR6, -R63 ;  /* 0x000000069ca77c23 */ /* 0x000fe2000801083f */
[----:B------:R-:W-:Y:S01]  /*eef0*/  LOP3.LUT R21, R168, R21, RZ, 0xc0, !PT ;  /* 0x00000015a8157212 */ /* 0x000fe200078ec0ff */
[----:B------:R-:W-:Y:S01]  /*ef00*/  FFMA.FTZ R156, R153, UR6, -R58 ;  /* 0x00000006999c7c23 */ /* 0x000fe2000801083a */
[----:B------:R-:W-:Y:S01]  /*ef10*/  LOP3.LUT R176, R172, UR8, R221, 0x96, !PT ;  /* 0x00000008acb07c12 */ /* 0x000fe2000f8e96dd */
[----:B------:R1:W-:Y:S01]  /*ef20*/  MUFU.EX2 R153, R167 ;  /* 0x000000a700997308 */ /* 0x0003e20000000800 */
[----:B------:R-:W-:Y:S01]  /*ef30*/  FADD.FTZ R50, R50, R47 ;  /* 0x0000002f32327221 */ /* 0x000fe20000010000 */
[C---:B------:R-:W-:Y:S01]  /*ef40*/  HMMA.16816.F32 R92, R24.reuse, R8, R92 ;  /* 0x00000008185c723c */ /* 0x040fe2000000185c */
[----:B------:R-:W-:Y:S01]  /*ef50*/  FADD.FTZ R33, R33, R34 ;  /* 0x0000002221217221 */ /* 0x000fe20000010000 */
[----:B------:R-:W-:Y:S01]  /*ef60*/  IMAD.WIDE.U32 R176, R176, -0x2daee0ad, RZ ;  /* 0xd2511f53b0b07825 */ /* 0x000fe200078e00ff */
[----:B------:R-:W-:Y:S03]  /*ef70*/  MUFU.EX2 R156, R156 ;  /* 0x0000009c009c7308 */ /* 0x000fe60000000800 */
        /* <DEDUP_REMOVED lines=8> */
[----:B-1----:R-:W-:Y:S01]  /*f000*/  FFMA.FTZ R167, R138, UR6, -R49 ;  /* 0x000000068aa77c23 */ /* 0x002fe20008010831 */
[----:B------:R-:W-:Y:S01]  /*f010*/  FADD.FTZ R3, R3, R38 ;  /* 0x0000002603037221 */ /* 0x000fe20000010000 */
[----:B------:R-:W-:Y:S01]  /*f020*/  FADD.FTZ R2, R41, R2 ;  /* 0x0000000229027221 */ /* 0x000fe20000010000 */
[----:B------:R-:W-:Y:S01]  /*f030*/  MUFU.EX2 R57, R57 ;  /* 0x0000003900397308 */ /* 0x000fe20000000800 */
[C---:B-----5:R-:W-:Y:S01]  /*f040*/  HMMA.16816.F32 R76, R24.reuse, R4, R76 ;  /* 0x00000004184c723c */ /* 0x060fe2000000184c */
[----:B------:R-:W-:Y:S01]  /*f050*/  FADD.FTZ R151, R151, R0 ;  /* 0x0000000097977221 */ /* 0x000fe20000010000 */
[----:B------:R-:W-:Y:S01]  /*f060*/  FADD.FTZ R154, R154, R51 ;  /* 0x000000339a9a7221 */ /* 0x000fe20000010000 */
[----:B------:R-:W-:Y:S01]  /*f070*/  MUFU.EX2 R167, R167 ;  /* 0x000000a700a77308 */ /* 0x000fe20000000800 */
[----:B------:R-:W-:Y:S01]  /*f080*/  FADD.FTZ R64, R64, R3 ;  /* 0x0000000340407221 */ /* 0x000fe20000010000 */
[----:B------:R-:W-:Y:S01]  /*f090*/  FADD.FTZ R147, R147, R2 ;  /* 0x0000000293937221 */ /* 0x000fe20000010000 */
[----:B------:R-:W-:Y:S01]  /*f0a0*/  FADD.FTZ R148, R148, R151 ;  /* 0x0000009794947221 */ /* 0x000fe20000010000 */
[----:B------:R-:W-:Y:S01]  /*f0b0*/  MUFU.EX2 R56, R56 ;  /* 0x0000003800387308 */ /* 0x000fe20000000800 */
[----:B------:R-:W-:Y:S01]  /*f0c0*/  HMMA.16816.F32 R72, R24, R6, R72 ;  /* 0x000000061848723c */ /* 0x000fe20000001848 */
[----:B------:R-:W-:Y:S01]  /*f0d0*/  LOP3.LUT R25, R238, UR4, R173, 0x96, !PT ;  /* 0x00000004ee197c12 */ /* 0x000fe2000f8e96ad */
[----:B------:R-:W-:Y:S01]  /*f0e0*/  FADD.FTZ R161, R161, R154 ;  /* 0x0000009aa1a17221 */ /* 0x000fe20000010000 */
[----:B------:R-:W-:Y:S01]  /*f0f0*/  LOP3.LUT R24, R206, UR25, R171, 0x96, !PT ;  /* 0x00000019ce187c12 */ /* 0x000fe2000f8e96ab */
[----:B------:R-:W-:-:S04]  /*f100*/  IMAD.WIDE.U32 R170, R170, -0x2daee0ad, RZ ;  /* 0xd2511f53aaaa7825 */ /* 0x000fc800078e00ff */
[----:B------:R-:W-:Y:S01]  /*f110*/  FADD.FTZ R64, R149, R64 ;  /* 0x0000004095407221 */ /* 0x000fe20000010000 */
[----:B------:R-:W-:Y:S01]  /*f120*/  FADD.FTZ R146, R146, R147 ;  /* 0x0000009392927221 */ /* 0x000fe20000010000 */
[----:B------:R-:W-:Y:S01]  /*f130*/  FADD.FTZ R155, R155, R148 ;  /* 0x000000949b9b7221 */ /* 0x000fe20000010000 */
[----:B------:R-:W-:Y:S01]  /*f140*/  IMAD.WIDE.U32 R172, R25, -0x2daee0ad, RZ ;  /* 0xd2511f5319ac7825 */ /* 0x000fe200078e00ff */
[----:B------:R-:W-:Y:S03]  /*f150*/  HMMA.16816.F32 R128, R20, R16, R128 ;  /* 0x000000101480723c */ /* 0x000fe60000001880 */
[----:B------:R-:W-:Y:S01]  /*f160*/  FADD.FTZ R152, R152, R161 ;  /* 0x000000a198987221 */ /* 0x000fe20000010000 */
[----:B------:R-:W-:Y:S01]  /*f170*/  FADD.FTZ R145, R145, R64 ;  /* 0x0000004091917221 */ /* 0x000fe20000010000 */
[----:B------:R-:W-:Y:S01]  /*f180*/  IMAD.WIDE.U32 R24, R24, -0x2daee0ad, RZ ;  /* 0xd2511f5318187825 */ /* 0x000fe200078e00ff */
[----:B------:R-:W-:-:S03]  /*f190*/  LOP3.LUT R16, R226, UR12, R173, 0x96, !PT ;  /* 0x0000000ce2107c12 */ /* 0x000fc6000f8e96ad */
[----:B------:R-:W-:Y:S01]  /*f1a0*/  FADD.FTZ R143, R143, R146 ;  /* 0x000000928f8f7221 */ /* 0x000fe20000010000 */
[----:B------:R-:W-:Y:S01]  /*f1b0*/  LOP3.LUT R172, R172, UR11, R177, 0x96, !PT ;  /* 0x0000000bacac7c12 */ /* 0x000fe2000f8e96b1 */
[----:B------:R-:W-:Y:S01]  /*f1c0*/  FFMA.FTZ R29, R29, UR6, -R49 ;  /* 0x000000061d1d7c23 */ /* 0x000fe20008010831 */
[----:B------:R-:W-:Y:S01]  /*f1d0*/  LOP3.LUT R17, R24, UR9, R171, 0x96, !PT ;  /* 0x0000000918117c12 */ /* 0x000fe2000f8e96ab */
[----:B------:R-:W-:Y:S01]  /*f1e0*/  HMMA.16816.F32 R112, R20, R12, R112 ;  /* 0x0000000c1470723c */ /* 0x000fe20000001870 */
[----:B------:R-:W-:Y:S01]  /*f1f0*/  LOP3.LUT R174, R174, UR10, R25, 0x96, !PT ;  /* 0x0000000aaeae7c12 */ /* 0x000fe2000f8e9619 */
[----:B------:R-:W-:-:S04]  /*f200*/  IMAD.WIDE.U32 R168, R16, -0x326172a9, RZ ;  /* 0xcd9e8d5710a87825 */ /* 0x000fc800078e00ff */
[--C-:B------:R-:W-:Y:S01]  /*f210*/  FFMA.FTZ R171, R132, UR6, -R49.reuse ;  /* 0x0000000684ab7c23 */ /* 0x100fe20008010831 */
[----:B------:R-:W-:Y:S01]  /*f220*/  FFMA.FTZ R132, R139, UR6, -R48 ;  /* 0x000000068b847c23 */ /* 0x000fe20008010830 */
[----:B------:R-:W-:Y:S01]  /*f230*/  FFMA.FTZ R30, R30, UR6, -R49 ;  /* 0x000000061e1e7c23 */ /* 0x000fe20008010831 */
[----:B------:R-:W-:Y:S01]  /*f240*/  IMAD.WIDE.U32 R26, R17, -0x326172a9, RZ ;  /* 0xcd9e8d57111a7825 */ /* 0x000fe200078e00ff */
[----:B------:R-:W-:Y:S01]  /*f250*/  LOP3.LUT R25, R220, UR25, R169, 0x96, !PT ;  /* 0x00000019dc197c12 */ /* 0x000fe2000f8e96a9 */
[----:B------:R-:W-:Y:S02]  /*f260*/  HMMA.16816.F32 R116, R20, R18, R116 ;  /* 0x000000121474723c */ /* 0x000fe40000001874 */
[----:B------:R-:W-:Y:S01]  /*f270*/  FFMA.FTZ R37, R37, UR6, -R49 ;  /* 0x0000000625257c23 */ /* 0x000fe20008010831 */
[----:B------:R-:W-:Y:S01]  /*f280*/  IMAD.WIDE.U32 R174, R174, -0x326172a9, RZ ;  /* 0xcd9e8d57aeae7825 */ /* 0x000fe200078e00ff */
[C---:B------:R-:W-:Y:S01]  /*f290*/  PRMT R19, R26.reuse, 0x7773, RZ ;  /* 0x000077731a137816 */ /* 0x040fe200000000ff */
[----:B------:R-:W-:Y:S01]  /*f2a0*/  MUFU.EX2 R132, R132 ;  /* 0x0000008400847308 */ /* 0x000fe20000000800 */
[----:B------:R-:W-:Y:S01]  /*f2b0*/  PRMT R12, R26, 0x7772, RZ ;  /* 0x000077721a0c7816 */ /* 0x000fe200000000ff */
[----:B------:R-:W-:Y:S01]  /*f2c0*/  IMAD.WIDE.U32 R172, R172, -0x326172a9, RZ ;  /* 0xcd9e8d57acac7825 */ /* 0x000fe200078e00ff */
[----:B------:R-:W-:-:S03]  /*f2d0*/  LOP3.LUT R13, R174, UR22, R27, 0x96, !PT ;  /* 0x00000016ae0d7c12 */ /* 0x000fc6000f8e961b */
[----:B------:R-:W-:Y:S01]  /*f2e0*/  FFMA.FTZ R27, R162, UR6, -R63 ;  /* 0x00000006a21b7c23 */ /* 0x000fe2000801083f */
[----:B------:R-:W-:Y:S01]  /*f2f0*/  FFMA.FTZ R162, R163, UR6, -R58 ;  /* 0x00000006a3a27c23 */ /* 0x000fe2000801083a */
[----:B------:R-:W-:Y:S01]  /*f300*/  IMAD.MOV.U32 R16, RZ, RZ, R26 ;  /* 0x000000ffff107224 */ /* 0x000fe200078e001a */
[----:B------:R-:W-:Y:S01]  /*f310*/  LOP3.LUT R168, R168, UR24, R173, 0x96, !PT ;  /* 0x00000018a8a87c12 */ /* 0x000fe2000f8e96ad */
[C---:B------:R-:W-:Y:S01]  /*f320*/  HMMA.16816.F32 R100, R20.reuse, R14, R100 ;  /* 0x0000000e1464723c */ /* 0x040fe20000001864 */
[----:B------:R-:W-:Y:S01]  /*f330*/  MUFU.EX2 R158, R27 ;  /* 0x0000001b009e7308 */ /* 0x000fe20000000800 */
[----:B------:R-:W-:Y:S01]  /*f340*/  LOP3.LUT R15, R13, 0xffff, RZ, 0xc0, !PT ;  /* 0x0000ffff0d0f7812 */ /* 0x000fe200078ec0ff */
[----:B------:R-:W-:Y:S01]  /*f350*/  IMAD.WIDE.U32 R178, R25, -0x2daee0ad, RZ ;  /* 0xd2511f5319b27825 */ /* 0x000fe200078e00ff */
[----:B------:R-:W-:Y:S01]  /*f360*/  PRMT R24, R26, 0x7771, RZ ;  /* 0x000077711a187816 */ /* 0x000fe200000000ff */
[----:B------:R1:W2:Y:S01]  /*f370*/  MUFU.EX2 R163, R164 ;  /* 0x000000a400a37308 */ /* 0x0002a20000000800 */
[----:B------:R-:W-:Y:S01]  /*f380*/  LOP3.LUT R17, R16, 0xff, RZ, 0xc0, !PT ;  /* 0x000000ff10117812 */ /* 0x000fe200078ec0ff */
[----:B------:R-:W-:Y:S01]  /*f390*/  IMAD.WIDE.U32 R168, R168, -0x2daee0ad, RZ ;  /* 0xd2511f53a8a87825 */ /* 0x000fe200078e00ff */
[----:B------:R-:W-:Y:S01]  /*f3a0*/  PRMT R12, R12, 0x5410, R19 ;  /* 0x000054100c0c7816 */ /* 0x000fe20000000013 */
[----:B------:R-:W3:Y:S01]  /*f3b0*/  MUFU.EX2 R162, R162 ;  /* 0x000000a200a27308 */ /* 0x000ee20000000800 */
[C---:B------:R-:W-:Y:S01]  /*f3c0*/  LOP3.LUT R26, R13.reuse, 0xff, RZ, 0xc0, !PT ;  /* 0x000000ff0d1a7812 */ /* 0x040fe200078ec0ff */
[C---:B------:R-:W-:Y:S01]  /*f3d0*/  HMMA.16816.F32 R84, R20.reuse, R10, R84 ;  /* 0x0000000a1454723c */ /* 0x040fe20000001854 */
[----:B------:R-:W-:Y:S01]  /*f3e0*/  SHF.R.U32.HI R15, RZ, 0x8, R15 ;  /* 0x00000008ff0f7819 */ /* 0x000fe2000001160f */
[----:B------:R-:W-:Y:S01]  /*f3f0*/  FFMA.FTZ R173, R66, UR6, -R49 ;  /* 0x0000000642ad7c23 */ /* 0x000fe20008010831 */
[----:B------:R-:W-:Y:S01]  /*f400*/  PRMT R14, R13, 0x7632, R14 ;  /* 0x000076320d0e7816 */ /* 0x000fe2000000000e */
[----:B------:R-:W-:Y:S01]  /*f410*/  MUFU.EX2 R66, R171 ;  /* 0x000000ab00427308 */ /* 0x000fe20000000800 */
[----:B------:R-:W-:Y:S01]  /*f420*/  PRMT R24, R17, 0x5410, R24 ;  /* 0x0000541011187816 */ /* 0x000fe20000000018 */
[----:B------:R-:W-:Y:S01]  /*f430*/  FADD.FTZ R155, R150, R155 ;  /* 0x0000009b969b7221 */ /* 0x000fe20000010000 */
[----:B------:R-:W-:Y:S01]  /*f440*/  PRMT R26, R26, 0x5410, R15 ;  /* 0x000054101a1a7816 */ /* 0x000fe2000000000f */
[C---:B------:R-:W-:Y:S01]  /*f450*/  HMMA.16816.F32 R96, R20.reuse, R8, R96 ;  /* 0x000000081460723c */ /* 0x040fe20000001860 */
[----:B-1----:R-:W-:Y:S01]  /*f460*/  LOP3.LUT R164, R12, 0xff00ff, RZ, 0xc0, !PT ;  /* 0x00ff00ff0ca47812 */ /* 0x002fe200078ec0ff */
[----:B------:R-:W1:Y:S01]  /*f470*/  LDSM.16.MT88.4 R16, [R186+0x7000] ;  /* 0x00700000ba10783b */ /* 0x000e620000004200 */
[----:B------:R-:W-:Y:S01]  /*f480*/  SHF.R.U32.HI R13, RZ, 0x18, R13 ;  /* 0x00000018ff0d7819 */ /* 0x000fe2000001160d */
[----:B------:R-:W4:Y:S01]  /*f490*/  MUFU.EX2 R139, R173 ;  /* 0x000000ad008b7308 */ /* 0x000f220000000800 */
[----:B------:R-:W-:Y:S01]  /*f4a0*/  LOP3.LUT R14, R14, 0xff, RZ, 0xc0, !PT ;  /* 0x000000ff0e0e7812 */ /* 0x000fe200078ec0ff */
[----:B------:R-:W-:Y:S01]  /*f4b0*/  FADD.FTZ R159, R159, R152 ;  /* 0x000000989f9f7221 */ /* 0x000fe20000010000 */
[----:B------:R-:W-:Y:S01]  /*f4c0*/  LOP3.LUT R178, R178, UR9, R169, 0x96, !PT ;  /* 0x00000009b2b27c12 */ /* 0x000fe2000f8e96a9 */
[C---:B------:R-:W-:Y:S01]  /*f4d0*/  HMMA.16816.F32 R80, R20.reuse, R4, R80 ;  /* 0x000000041450723c */ /* 0x040fe20000001850 */
[--C-:B------:R-:W-:Y:S01]  /*f4e0*/  HSET2.LE.AND R11, R24, R213.reuse, PT ;  /* 0x000000d5180b7233 */ /* 0x100fe20003803000 */
[----:B------:R-:W-:Y:S01]  /*f4f0*/  FADD.FTZ R145, R144, R145 ;  /* 0x0000009190917221 */ /* 0x000fe20000010000 */
[--C-:B------:R-:W-:Y:S01]  /*f500*/  HSET2.LE.AND R27, R164, R213.reuse, PT ;  /* 0x000000d5a41b7233 */ /* 0x100fe20003803000 */
[----:B------:R-:W-:Y:S01]  /*f510*/  FADD.FTZ R143, R142, R143 ;  /* 0x0000008f8e8f7221 */ /* 0x000fe20000010000 */
[----:B------:R-:W-:Y:S01]  /*f520*/  PRMT R8, R14, 0x5410, R13 ;  /* 0x000054100e087816 */ /* 0x000fe2000000000d */
[----:B------:R-:W-:Y:S01]  /*f530*/  MUFU.EX2 R29, R29 ;  /* 0x0000001d001d7308 */ /* 0x000fe20000000800 */
[----:B--2---:R-:W-:Y:S01]  /*f540*/  F2FP.F16.F32.PACK_AB R164, R163, R158 ;  /* 0x0000009ea3a4723e */ /* 0x004fe200000000ff */
[----:B------:R-:W-:Y:S01]  /*f550*/  HMMA.16816.F32 R68, R20, R6, R68 ;  /* 0x000000061444723c */ /* 0x000fe20000001844 */
[----:B------:R-:W-:Y:S01]  /*f560*/  HSET2.LE.AND R24, R26, R213, PT ;  /* 0x000000d51a187233 */ /* 0x000fe20003803000 */
[----:B------:R-:W2:Y:S01]  /*f570*/  LDSM.16.MT88.4 R12, [R182+0x7000] ;  /* 0x00700000b60c783b */ /* 0x000ea20000004200 */
[----:B---3--:R-:W-:Y:S01]  /*f580*/  F2FP.F16.F32.PACK_AB R10, R165, R162 ;  /* 0x000000a2a50a723e */ /* 0x008fe200000000ff */
[----:B------:R-:W-:Y:S01]  /*f590*/  MUFU.EX2 R30, R30 ;  /* 0x0000001e001e7308 */ /* 0x000fe20000000800 */
[----:B------:R-:W-:Y:S01]  /*f5a0*/  F2FP.F16.F32.PACK_AB R9, R153, R160 ;  /* 0x000000a09909723e */ /* 0x000fe200000000ff */
[----:B------:R-:W-:Y:S01]  /*f5b0*/  LDSM.16.MT88.4 R20, [R180+0x7000] ;  /* 0x00700000b414783b */ /* 0x000fe20000004200 */
[----:B------:R-:W-:Y:S01]  /*f5c0*/  LOP3.LUT R176, R176, UR10, R179, 0x96, !PT ;  /* 0x0000000ab0b07c12 */ /* 0x000fe2000f8e96b3 */
[----:B------:R-:W-:Y:S01]  /*f5d0*/  IMAD.WIDE.U32 R178, R178, -0x326172a9, RZ ;  /* 0xcd9e8d57b2b27825 */ /* 0x000fe200078e00ff */
[----:B------:R-:W-:-:S03]  /*f5e0*/  LOP3.LUT R26, R164, R11, RZ, 0xc0, !PT ;  /* 0x0000000ba41a7212 */ /* 0x000fc600078ec0ff */
[----:B------:R-:W-:Y:S01]  /*f5f0*/  FFMA.FTZ R164, R140, UR6, -R49 ;  /* 0x000000068ca47c23 */ /* 0x000fe20008010831 */
[----:B------:R-:W-:Y:S01]  /*f600*/  LOP3.LUT R27, R10, R27, RZ, 0xc0, !PT ;  /* 0x0000001b0a1b7212 */ /* 0x000fe200078ec0ff */
[----:B------:R-:W-:Y:S01]  /*f610*/  IMAD.MOV.U32 R6, RZ, RZ, R178 ;  /* 0x000000ffff067224 */ /* 0x000fe200078e00b2 */
[----:B------:R-:W-:Y:S01]  /*f620*/  LOP3.LUT R24, R9, R24, RZ, 0xc0, !PT ;  /* 0x0000001809187212 */ /* 0x000fe200078ec0ff */
[----:B------:R-:W-:Y:S01]  /*f630*/  IMAD.WIDE.U32 R176, R176, -0x326172a9, RZ ;  /* 0xcd9e8d57b0b07825 */ /* 0x000fe200078e00ff */
[----:B------:R-:W-:Y:S01]  /*f640*/  HSET2.LE.AND R25, R8, R213, PT ;  /* 0x000000d508197233 */ /* 0x000fe20003803000 */
[----:B------:R3:W-:Y:S01]  /*f650*/  MUFU.EX2 R138, R164 ;  /* 0x000000a4008a7308 */ /* 0x0007e20000000800 */
[----:B------:R-:W5:Y:S01]  /*f660*/  LDSM.16.MT88.4 R8, [R181+0x7000] ;  /* 0x00700000b508783b */ /* 0x000f620000004200 */
[----:B------:R-:W-:Y:S01]  /*f670*/  PRMT R5, R178, 0x7773, RZ ;  /* 0x00007773b2057816 */ /* 0x000fe200000000ff */
[----:B------:R-:W-:Y:S01]  /*f680*/  FADD.FTZ R160, R160, R145 ;  /* 0x00000091a0a07221 */ /* 0x000fe20000010000 */
[----:B------:R-:W-:Y:S01]  /*f690*/  PRMT R140, R178, 0x7772, RZ ;  /* 0x00007772b28c7816 */ /* 0x000fe200000000ff */
[----:B------:R-:W-:Y:S01]  /*f6a0*/  MUFU.EX2 R37, R37 ;  /* 0x0000002500257308 */ /* 0x000fe20000000800 */
[----:B------:R-:W-:Y:S01]  /*f6b0*/  F2FP.F16.F32.PACK_AB R4, R157, R156 ;  /* 0x0000009c9d04723e */ /* 0x000fe200000000ff */
[----:B------:R-:W-:Y:S01]  /*f6c0*/  FADD.FTZ R156, R156, R143 ;  /* 0x0000008f9c9c7221 */ /* 0x000fe20000010000 */
[----:B------:R-:W-:Y:S01]  /*f6d0*/  PRMT R5, R140, 0x5410, R5 ;  /* 0x000054108c057816 */ /* 0x000fe20000000005 */
[----:B------:R-:W-:Y:S01]  /*f6e0*/  FFMA.FTZ R140, R141, UR6, -R48 ;  /* 0x000000068d8c7c23 */ /* 0x000fe20008010830 */
[----:B------:R-:W-:Y:S01]  /*f6f0*/  LOP3.LUT R7, R6, 0xff, RZ, 0xc0, !PT ;  /* 0x000000ff06077812 */ /* 0x000fe200078ec0ff */
[----:B------:R-:W-:Y:S01]  /*f700*/  FADD.FTZ R153, R153, R160 ;  /* 0x000000a099997221 */ /* 0x000fe20000010000 */
[----:B------:R-:W-:Y:S01]  /*f710*/  LOP3.LUT R6, R176, UR22, R179, 0x96, !PT ;  /* 0x00000016b0067c12 */ /* 0x000fe2000f8e96b3 */
[----:B------:R-:W-:Y:S01]  /*f720*/  FADD.FTZ R157, R157, R156 ;  /* 0x0000009c9d9d7221 */ /* 0x000fe20000010000 */
[----:B------:R-:W-:Y:S01]  /*f730*/  LOP3.LUT R25, R4, R25, RZ, 0xc0, !PT ;  /* 0x0000001904197212 */ /* 0x000fe200078ec0ff */
[----:B------:R-:W5:Y:S01]  /*f740*/  MUFU.EX2 R140, R140 ;  /* 0x0000008c008c7308 */ /* 0x000f620000000800 */
[----:B------:R-:W-:Y:S01]  /*f750*/  PRMT R4, R178, 0x7771, RZ ;  /* 0x00007771b2047816 */ /* 0x000fe200000000ff */
[----:B------:R-:W-:Y:S01]  /*f760*/  FADD.FTZ R158, R158, R153 ;  /* 0x000000999e9e7221 */ /* 0x000fe20000010000 */
[----:B---3--:R-:W-:Y:S01]  /*f770*/  LOP3.LUT R164, R6, 0xffff, RZ, 0xc0, !PT ;  /* 0x0000ffff06a47812 */ /* 0x008fe200078ec0ff */
[----:B------:R-:W-:Y:S01]  /*f780*/  FADD.FTZ R162, R162, R157 ;  /* 0x0000009da2a27221 */ /* 0x000fe20000010000 */
[C---:B------:R-:W-:Y:S01]  /*f790*/  PRMT R169, R6.reuse, 0x7632, R169 ;  /* 0x0000763206a97816 */ /* 0x040fe200000000a9 */
[----:B-1----:R-:W-:Y:S01]  /*f7a0*/  HMMA.16816.F32 R124, R24, R16, R124 ;  /* 0x00000010187c723c */ /* 0x002fe2000000187c */
[----:B------:R-:W-:Y:S01]  /*f7b0*/  PRMT R4, R7, 0x5410, R4 ;  /* 0x0000541007047816 */ /* 0x000fe20000000004 */
[----:B------:R-:W-:Y:S01]  /*f7c0*/  FADD.FTZ R163, R163, R158 ;  /* 0x0000009ea3a37221 */ /* 0x000fe20000010000 */
[----:B------:R-:W-:Y:S01]  /*f7d0*/  LOP3.LUT R7, R6, 0xff, RZ, 0xc0, !PT ;  /* 0x000000ff06077812 */ /* 0x000fe200078ec0ff */
[----:B------:R-:W-:Y:S01]  /*f7e0*/  FADD.FTZ R165, R165, R162 ;  /* 0x000000a2a5a57221 */ /* 0x000fe20000010000 */
[----:B------:R-:W-:-:S02]  /*f7f0*/  SHF.R.U32.HI R6, RZ, 0x18, R6 ;  /* 0x00000018ff067819 */ /* 0x000fc40000011606 */
[----:B------:R-:W-:Y:S01]  /*f800*/  SHF.R.U32.HI R164, RZ, 0x8, R164 ;  /* 0x00000008ffa47819 */ /* 0x000fe200000116a4 */
[C---:B------:R-:W-:Y:S01]  /*f810*/  HMMA.16816.F32 R120, R24.reuse, R18, R120 ;  /* 0x000000121878723c */ /* 0x040fe20000001878 */
[----:B------:R-:W-:Y:S02]  /*f820*/  LOP3.LUT R169, R169, 0xff, RZ, 0xc0, !PT ;  /* 0x000000ffa9a97812 */ /* 0x000fe400078ec0ff */
[----:B------:R-:W-:Y:S02]  /*f830*/  LOP3.LUT R174, R5, 0xff00ff, RZ, 0xc0, !PT ;  /* 0x00ff00ff05ae7812 */ /* 0x000fe400078ec0ff */
[----:B------:R-:W-:Y:S02]  /*f840*/  HSET2.LE.AND R5, R4, R213, PT ;  /* 0x000000d504057233 */ /* 0x000fe40003803000 */
[----:B----4-:R-:W-:Y:S01]  /*f850*/  F2FP.F16.F32.PACK_AB R176, R139, R66 ;  /* 0x000000428bb0723e */ /* 0x010fe200000000ff */
[----:B--2---:R-:W-:Y:S01]  /*f860*/  HMMA.16816.F32 R108, R24, R12, R108 ;  /* 0x0000000c186c723c */ /* 0x004fe2000000186c */
[----:B------:R-:W-:-:S02]  /*f870*/  PRMT R164, R7, 0x5410, R164 ;  /* 0x0000541007a47816 */ /* 0x000fc400000000a4 */
[----:B------:R-:W-:Y:S02]  /*f880*/  PRMT R4, R169, 0x5410, R6 ;  /* 0x00005410a9047816 */ /* 0x000fe40000000006 */
[----:B------:R-:W-:Y:S02]  /*f890*/  LOP3.LUT R6, R176, R5, RZ, 0xc0, !PT ;  /* 0x00000005b0067212 */ /* 0x000fe400078ec0ff */
[--C-:B------:R-:W-:Y:S01]  /*f8a0*/  HSET2.LE.AND R7, R174, R213.reuse, PT ;  /* 0x000000d5ae077233 */ /* 0x100fe20003803000 */
[----:B------:R-:W-:Y:S01]  /*f8b0*/  HMMA.16816.F32 R104, R24, R14, R104 ;  /* 0x0000000e1868723c */ /* 0x000fe20000001868 */
[--C-:B------:R-:W-:Y:S02]  /*f8c0*/  HSET2.LE.AND R141, R164, R213.reuse, PT ;  /* 0x000000d5a48d7233 */ /* 0x100fe40003803000 */
[----:B------:R-:W-:Y:S02]  /*f8d0*/  HSET2.LE.AND R5, R4, R213, PT ;  /* 0x000000d504057233 */ /* 0x000fe40003803000 */
[----:B-----5:R-:W-:-:S02]  /*f8e0*/  F2FP.F16.F32.PACK_AB R176, R140, R137 ;  /* 0x000000898cb0723e */ /* 0x020fc400000000ff */
        /* <DEDUP_REMOVED lines=9> */
[----:B------:R-:W-:Y:S01]  /*f980*/  HMMA.16816.F32 R88, R24, R10, R88 ;  /* 0x0000000a1858723c */ /* 0x000fe20000001858 */
[----:B------:R-:W-:Y:S01]  /*f990*/  LOP3.LUT R166, R166, UR23, R175, 0x96, !PT ;  /* 0x00000017a6a67c12 */ /* 0x000fe2000f8e96af */
[----:B------:R-:W-:Y:S01]  /*f9a0*/  FADD.FTZ R167, R167, R138 ;  /* 0x0000008aa7a77221 */ /* 0x000fe20000010000 */
[----:B------:R-:W-:Y:S01]  /*f9b0*/  LOP3.LUT R172, R172, UR23, R177, 0x96, !PT ;  /* 0x00000017acac7c12 */ /* 0x000fe2000f8e96b1 */
[----:B------:R-:W-:-:S02]  /*f9c0*/  FADD.FTZ R132, R67, R132 ;  /* 0x0000008443847221 */ /* 0x000fc40000010000 */
[----:B------:R-:W-:Y:S02]  /*f9d0*/  FADD.FTZ R66, R66, R167 ;  /* 0x000000a742427221 */ /* 0x000fe40000010000 */
[----:B------:R-:W-:Y:S01]  /*f9e0*/  HMMA.16816.F32 R128, R4, R16, R128 ;  /* 0x000000100480723c */ /* 0x000fe20000001880 */
[----:B------:R-:W-:-:S04]  /*f9f0*/  IMAD.WIDE.U32 R16, R166, -0x2daee0ad, RZ ;  /* 0xd2511f53a6107825 */ /* 0x000fc800078e00ff */
[----:B------:R-:W-:Y:S01]  /*fa00*/  FADD.FTZ R137, R137, R132 ;  /* 0x0000008489897221 */ /* 0x000fe20000010000 */
[----:B------:R-:W-:Y:S01]  /*fa10*/  FADD.FTZ R66, R139, R66 ;  /* 0x000000428b427221 */ /* 0x000fe20000010000 */
[----:B------:R-:W-:Y:S01]  /*fa20*/  IMAD.WIDE.U32 R172, R172, -0x2daee0ad, RZ ;  /* 0xd2511f53acac7825 */ /* 0x000fe200078e00ff */
[----:B------:R-:W-:-:S03]  /*fa30*/  LOP3.LUT R170, R170, UR7, R17, 0x96, !PT ;  /* 0x00000007aaaa7c12 */ /* 0x000fc6000f8e9611 */
[----:B------:R-:W-:Y:S01]  /*fa40*/  FADD.FTZ R137, R140, R137 ;  /* 0x000000898c897221 */ /* 0x000fe20000010000 */
[----:B------:R-:W-:Y:S01]  /*fa50*/  HMMA.16816.F32 R76, R24, R20, R76 ;  /* 0x00000014184c723c */ /* 0x000fe2000000184c */
[----:B------:R-:W-:Y:S01]  /*fa60*/  IMAD.MOV.U32 R132, RZ, RZ, R214 ;  /* 0x000000ffff847224 */ /* 0x000fe200078e00d6 */
[----:B------:R-:W-:-:S06]  /*fa70*/  LOP3.LUT R168, R168, UR7, R173, 0x96, !PT ;  /* 0x00000007a8a87c12 */ /* 0x000fcc000f8e96ad */
[----:B------:R-:W-:Y:S01]  /*fa80*/  HMMA.16816.F32 R72, R24, R22, R72 ;  /* 0x000000161848723c */ /* 0x000fe20000001848 */
[----:B------:R-:W-:Y:S01]  /*fa90*/  FFMA.FTZ R26, R65, UR6, -R63 ;  /* 0x00000006411a7c23 */ /* 0x000fe2000801083f */
[----:B------:R-:W-:Y:S01]  /*faa0*/  FFMA.FTZ R65, R59, UR6, -R58 ;  /* 0x000000063b417c23 */ /* 0x000fe2000801083a */
[C---:B------:R-:W-:Y:S02]  /*fab0*/  PRMT R24, R16.reuse, 0x7773, RZ ;  /* 0x0000777310187816 */ /* 0x040fe400000000ff */
[----:B------:R1:W2:Y:S01]  /*fac0*/  MUFU.EX2 R61, R26 ;  /* 0x0000001a003d7308 */ /* 0x0002a20000000800 */
[----:B------:R-:W-:Y:S02]  /*fad0*/  PRMT R27, R16, 0x7772, RZ ;  /* 0x00007772101b7816 */ /* 0x000fe400000000ff */
[----:B------:R-:W-:Y:S01]  /*fae0*/  HMMA.16816.F32 R112, R4, R12, R112 ;  /* 0x0000000c0470723c */ /* 0x000fe20000001870 */
[----:B------:R-:W-:Y:S01]  /*faf0*/  LOP3.LUT R13, R170, 0xffff, RZ, 0xc0, !PT ;  /* 0x0000ffffaa0d7812 */ /* 0x000fe200078ec0ff */
[----:B------:R-:W-:Y:S01]  /*fb00*/  IMAD.MOV.U32 R12, RZ, RZ, R16 ;  /* 0x000000ffff0c7224 */ /* 0x000fe200078e0010 */
[----:B------:R-:W-:-:S02]  /*fb10*/  PRMT R25, R16, 0x7771, RZ ;  /* 0x0000777110197816 */ /* 0x000fc400000000ff */
[----:B------:R-:W-:Y:S02]  /*fb20*/  SHF.R.U32.HI R13, RZ, 0x8, R13 ;  /* 0x00000008ff0d7819 */ /* 0x000fe4000001160d */
[----:B------:R-:W-:Y:S01]  /*fb30*/  PRMT R27, R27, 0x5410, R24 ;  /* 0x000054101b1b7816 */ /* 0x000fe20000000018 */
[C---:B------:R-:W-:Y:S01]  /*fb40*/  HMMA.16816.F32 R100, R4.reuse, R14, R100 ;  /* 0x0000000e0464723c */ /* 0x040fe20000001864 */
[----:B------:R-:W-:Y:S01]  /*fb50*/  FFMA.FTZ R15, R62, UR6, -R63 ;  /* 0x000000063e0f7c23 */ /* 0x000fe2000801083f */
[----:B------:R-:W-:Y:S01]  /*fb60*/  LOP3.LUT R14, R170, 0xff, RZ, 0xc0, !PT ;  /* 0x000000ffaa0e7812 */ /* 0x000fe200078ec0ff */
[----:B------:R-:W-:Y:S01]  /*fb70*/  FFMA.FTZ R63, R54, UR6, -R58 ;  /* 0x00000006363f7c23 */ /* 0x000fe2000801083a */
[----:B------:R3:W-:Y:S01]  /*fb80*/  MUFU.EX2 R62, R141 ;  /* 0x0000008d003e7308 */ /* 0x0007e20000000800 */
[----:B------:R-:W-:Y:S02]  /*fb90*/  SHF.R.U32.HI R58, RZ, 0x18, R170 ;  /* 0x00000018ff3a7819 */ /* 0x000fe400000116aa */
[----:B-1----:R-:W-:Y:S01]  /*fba0*/  LOP3.LUT R26, R12, 0xff, RZ, 0xc0, !PT ;  /* 0x000000ff0c1a7812 */ /* 0x002fe200078ec0ff */
[----:B------:R-:W-:Y:S01]  /*fbb0*/  HMMA.16816.F32 R96, R4, R8, R96 ;  /* 0x000000080460723c */ /* 0x000fe20000001860 */
[----:B------:R-:W-:Y:S01]  /*fbc0*/  PRMT R8, R14, 0x5410, R13 ;  /* 0x000054100e087816 */ /* 0x000fe2000000000d */
[----:B------:R1:W-:Y:S01]  /*fbd0*/  MUFU.EX2 R59, R15 ;  /* 0x0000000f003b7308 */ /* 0x0003e20000000800 */
[----:B------:R-:W-:-:S02]  /*fbe0*/  PRMT R9, R170, 0x7632, R9 ;  /* 0x00007632aa097816 */ /* 0x000fc40000000009 */
[----:B------:R-:W-:Y:S01]  /*fbf0*/  PRMT R26, R26, 0x5410, R25 ;  /* 0x000054101a1a7816 */ /* 0x000fe20000000019 */
[----:B------:R4:W-:Y:S01]  /*fc00*/  MUFU.EX2 R54, R65 ;  /* 0x0000004100367308 */ /* 0x0009e20000000800 */
[----:B------:R-:W-:Y:S01]  /*fc10*/  LOP3.LUT R9, R9, 0xff, RZ, 0xc0, !PT ;  /* 0x000000ff09097812 */ /* 0x000fe200078ec0ff */
[C---:B------:R-:W-:Y:S01]  /*fc20*/  HMMA.16816.F32 R84, R4.reuse, R10, R84 ;  /* 0x0000000a0454723c */ /* 0x040fe20000001854 */
[--C-:B------:R-:W-:Y:S01]  /*fc30*/  HSET2.LE.AND R8, R8, R213.reuse, PT ;  /* 0x000000d508087233 */ /* 0x100fe20003803000 */
[----:B------:R-:W5:Y:S01]  /*fc40*/  MUFU.EX2 R63, R63 ;  /* 0x0000003f003f7308 */ /* 0x000f620000000800 */
[----:B--2---:R-:W-:Y:S01]  /*fc50*/  F2FP.F16.F32.PACK_AB R11, R61, R60 ;  /* 0x0000003c3d0b723e */ /* 0x004fe200000000ff */
[----:B---3--:R-:W-:Y:S01]  /*fc60*/  FFMA.FTZ R141, R28, UR6, -R48 ;  /* 0x000000061c8d7c23 */ /* 0x008fe20008010830 */
[----:B------:R-:W-:Y:S01]  /*fc70*/  PRMT R58, R9, 0x5410, R58 ;  /* 0x00005410093a7816 */ /* 0x000fe2000000003a */
[----:B------:R-:W-:Y:S01]  /*fc80*/  FADD.FTZ R60, R60, R163 ;  /* 0x000000a33c3c7221 */ /* 0x000fe20000010000 */
[----:B------:R-:W-:Y:S01]  /*fc90*/  LOP3.LUT R24, R11, R8, RZ, 0xc0, !PT ;  /* 0x000000080b187212 */ /* 0x000fe200078ec0ff */
[C---:B------:R-:W-:Y:S01]  /*fca0*/  HMMA.16816.F32 R116, R4.reuse, R18, R116 ;  /* 0x000000120474723c */ /* 0x040fe20000001874 */
[----:B------:R-:W2:Y:S01]  /*fcb0*/  LDSM.16.MT88.4 R16, [R186+0x7800] ;  /* 0x00780000ba10783b */ /* 0x000ea20000004200 */
[--C-:B------:R-:W-:Y:S01]  /*fcc0*/  HSET2.LE.AND R26, R26, R213.reuse, PT ;  /* 0x000000d51a1a7233 */ /* 0x100fe20003803000 */
[----:B------:R-:W-:Y:S01]  /*fcd0*/  FADD.FTZ R61, R61, R60 ;  /* 0x0000003c3d3d7221 */ /* 0x000fe20000010000 */
[--C-:B------:R-:W-:Y:S01]  /*fce0*/  HSET2.LE.AND R25, R58, R213.reuse, PT ;  /* 0x000000d53a197233 */ /* 0x100fe20003803000 */
[----:B-1----:R-:W1:Y:S01]  /*fcf0*/  LDSM.16.MT88.4 R12, [R182+0x7800] ;  /* 0x00780000b60c783b */ /* 0x002e620000004200 */
[----:B----4-:R-:W-:Y:S01]  /*fd00*/  FFMA.FTZ R65, R40, UR6, -R49 ;  /* 0x0000000628417c23 */ /* 0x010fe20008010831 */
[--C-:B------:R-:W-:Y:S01]  /*fd10*/  FFMA.FTZ R40, R39, UR6, -R48.reuse ;  /* 0x0000000627287c23 */ /* 0x100fe20008010830 */
[C---:B------:R-:W-:Y:S01]  /*fd20*/  HMMA.16816.F32 R80, R4.reuse, R20, R80 ;  /* 0x000000140450723c */ /* 0x040fe20000001850 */
[----:B------:R-:W3:Y:S01]  /*fd30*/  LDSM.16.MT88.4 R8, [R181+0x7800] ;  /* 0x00780000b508783b */ /* 0x000ee20000004200 */
[----:B-----5:R-:W-:Y:S01]  /*fd40*/  F2FP.F16.F32.PACK_AB R58, R63, R54 ;  /* 0x000000363f3a723e */ /* 0x020fe200000000ff */
[----:B------:R4:W5:Y:S01]  /*fd50*/  MUFU.EX2 R28, R65 ;  /* 0x00000041001c7308 */ /* 0x0009620000000800 */
[----:B------:R-:W-:Y:S01]  /*fd60*/  F2FP.F16.F32.PACK_AB R21, R59, R62 ;  /* 0x0000003e3b15723e */ /* 0x000fe200000000ff */
[----:B------:R-:W-:Y:S01]  /*fd70*/  FADD.FTZ R54, R54, R165 ;  /* 0x000000a536367221 */ /* 0x000fe20000010000 */
[----:B------:R-:W-:Y:S01]  /*fd80*/  LOP3.LUT R20, R27, 0xff00ff, RZ, 0xc0, !PT ;  /* 0x00ff00ff1b147812 */ /* 0x000fe200078ec0ff */
[----:B------:R-:W-:Y:S01]  /*fd90*/  MUFU.EX2 R40, R40 ;  /* 0x0000002800287308 */ /* 0x000fe20000000800 */
[----:B------:R-:W-:Y:S01]  /*fda0*/  HMMA.16816.F32 R68, R4, R22, R68 ;  /* 0x000000160444723c */ /* 0x000fe20000001844 */
[----:B------:R-:W3:Y:S01]  /*fdb0*/  LDSM.16.MT88.4 R4, [R180+0x7800] ;  /* 0x00780000b404783b */ /* 0x000ee20000004200 */
[--C-:B------:R-:W-:Y:S01]  /*fdc0*/  FFMA.FTZ R23, R31, UR6, -R48.reuse ;  /* 0x000000061f177c23 */ /* 0x100fe20008010830 */
[----:B------:R-:W-:Y:S01]  /*fdd0*/  LOP3.LUT R25, R58, R25, RZ, 0xc0, !PT ;  /* 0x000000193a197212 */ /* 0x000fe200078ec0ff */
[----:B------:R-:W-:Y:S01]  /*fde0*/  FFMA.FTZ R31, R36, UR6, -R48 ;  /* 0x00000006241f7c23 */ /* 0x000fe20008010830 */
[----:B------:R-:W-:Y:S01]  /*fdf0*/  LOP3.LUT R26, R21, R26, RZ, 0xc0, !PT ;  /* 0x0000001a151a7212 */ /* 0x000fe200078ec0ff */
[----:B------:R-:W-:Y:S01]  /*fe00*/  IMAD.MOV.U32 R22, RZ, RZ, R172 ;  /* 0x000000ffff167224 */ /* 0x000fe200078e00ac */
[----:B------:R-:W-:Y:S01]  /*fe10*/  LOP3.LUT R39, R168, 0xffff, RZ, 0xc0, !PT ;  /* 0x0000ffffa8277812 */ /* 0x000fe200078ec0ff */
[----:B------:R-:W-:Y:S01]  /*fe20*/  MUFU.EX2 R36, R141 ;  /* 0x0000008d00247308 */ /* 0x000fe20000000800 */
[C---:B------:R-:W-:Y:S01]  /*fe30*/  PRMT R58, R172.reuse, 0x7773, RZ ;  /* 0x00007773ac3a7816 */ /* 0x040fe200000000ff */
[----:B------:R-:W-:Y:S01]  /*fe40*/  FADD.FTZ R54, R63, R54 ;  /* 0x000000363f367221 */ /* 0x000fe20000010000 */
[----:B------:R-:W-:Y:S01]  /*fe50*/  PRMT R21, R172, 0x7772, RZ ;  /* 0x00007772ac157816 */ /* 0x000fe200000000ff */
[----:B------:R-:W5:Y:S01]  /*fe60*/  MUFU.EX2 R31, R31 ;  /* 0x0000001f001f7308 */ /* 0x000f620000000800 */
[----:B------:R-:W-:Y:S01]  /*fe70*/  HSET2.LE.AND R27, R20, R213, PT ;  /* 0x000000d5141b7233 */ /* 0x000fe20003803000 */
[----:B------:R-:W-:Y:S01]  /*fe80*/  FADD.FTZ R62, R62, R61 ;  /* 0x0000003d3e3e7221 */ /* 0x000fe20000010000 */
[C---:B------:R-:W-:Y:S01]  /*fe90*/  F2FP.F16.F32.PACK_AB R20, R56.reuse, R57 ;  /* 0x000000393814723e */ /* 0x040fe200000000ff */
[----:B------:R-:W-:Y:S01]  /*fea0*/  FADD.FTZ R57, R57, R54 ;  /* 0x0000003639397221 */ /* 0x000fe20000010000 */
[----:B------:R-:W-:Y:S01]  /*feb0*/  PRMT R21, R21, 0x5410, R58 ;  /* 0x0000541015157816 */ /* 0x000fe2000000003a */
[----:B------:R-:W-:Y:S01]  /*fec0*/  FADD.FTZ R225, R59, R62 ;  /* 0x0000003e3be17221 */ /* 0x000fe20000010000 */
[----:B----4-:R-:W-:Y:S01]  /*fed0*/  SHF.R.U32.HI R65, RZ, 0x8, R39 ;  /* 0x00000008ff417819 */ /* 0x010fe20000011627 */
[----:B------:R-:W-:Y:S01]  /*fee0*/  FADD.FTZ R223, R56, R57 ;  /* 0x0000003938df7221 */ /* 0x000fe20000010000 */
[----:B------:R-:W-:Y:S01]  /*fef0*/  PRMT R58, R168, 0x7632, R58 ;  /* 0x00007632a83a7816 */ /* 0x000fe2000000003a */
[----:B------:R4:W4:Y:S01]  /*ff00*/  MUFU.EX2 R39, R23 ;  /* 0x0000001700277308 */ /* 0x0009220000000800 */
[----:B------:R-:W-:-:S02]  /*ff10*/  LOP3.LUT R27, R20, R27, RZ, 0xc0, !PT ;  /* 0x0000001b141b7212 */ /* 0x000fc400078ec0ff */
[----:B------:R-:W-:Y:S02]  /*ff20*/  LOP3.LUT R49, R22, 0xff, RZ, 0xc0, !PT ;  /* 0x000000ff16317812 */ /* 0x000fe400078ec0ff */
[----:B------:R-:W-:Y:S02]  /*ff30*/  PRMT R20, R172, 0x7771, RZ ;  /* 0x00007771ac147816 */ /* 0x000fe400000000ff */
[----:B------:R-:W-:Y:S01]  /*ff40*/  LOP3.LUT R22, R168, 0xff, RZ, 0xc0, !PT ;  /* 0x000000ffa8167812 */ /* 0x000fe200078ec0ff */
[----:B--2---:R-:W-:Y:S01]  /*ff50*/  HMMA.16816.F32 R124, R24, R16, R124 ;  /* 0x00000010187c723c */ /* 0x004fe2000000187c */
[----:B------:R-:W-:Y:S02]  /*ff60*/  LOP3.LUT R48, R21, 0xff00ff, RZ, 0xc0, !PT ;  /* 0x00ff00ff15307812 */ /* 0x000fe400078ec0ff */
[----:B------:R-:W-:Y:S02]  /*ff70*/  SHF.R.U32.HI R168, RZ, 0x18, R168 ;  /* 0x00000018ffa87819 */ /* 0x000fe400000116a8 */
[----:B------:R-:W-:-:S02]  /*ff80*/  LOP3.LUT R21, R58, 0xff, RZ, 0xc0, !PT ;  /* 0x000000ff3a157812 */ /* 0x000fc400078ec0ff */
[----:B------:R-:W-:Y:S01]  /*ff90*/  PRMT R20, R49, 0x5410, R20 ;  /* 0x0000541031147816 */ /* 0x000fe20000000014 */
[C---:B------:R-:W-:Y:S01]  /*ffa0*/  HMMA.16816.F32 R120, R24.reuse, R18, R120 ;  /* 0x000000121878723c */ /* 0x040fe20000001878 */
[----:B------:R-:W-:Y:S02]  /*ffb0*/  PRMT R58, R22, 0x5410, R65 ;  /* 0x00005410163a7816 */ /* 0x000fe40000000041 */
[----:B------:R-:W-:Y:S02]  /*ffc0*/  PRMT R168, R21, 0x5410, R168 ;  /* 0x0000541015a87816 */ /* 0x000fe400000000a8 */
[--C-:B------:R-:W-:Y:S02]  /*ffd0*/  HSET2.LE.AND R22, R20, R213.reuse, PT ;  /* 0x000000d514167233 */ /* 0x100fe40003803000 */
[--C-:B------:R-:W-:Y:S01]  /*ffe0*/  HSET2.LE.AND R48, R48, R213.reuse, PT ;  /* 0x000000d530307233 */ /* 0x100fe20003803000 */
[----:B-1----:R-:W-:Y:S01]  /*fff0*/  HMMA.16816.F32 R108, R24, R12, R108 ;  /* 0x0000000c186c723c */ /* 0x002fe2000000186c */
[----:B------:R-:W-:-:S02]  /*10000*/  HSET2.LE.AND R20, R58, R213, PT ;  /* 0x000000d53a147233 */ /* 0x000fc40003803000 */
[----:B------:R-:W-:Y:S02]  /*10010*/  HSET2.LE.AND R21, R168, R213, PT ;  /* 0x000000d5a8157233 */ /* 0x000fe40003803000 */
[----:B-----5:R-:W-:Y:S02]  /*10020*/  F2FP.F16.F32.PACK_AB R49, R28, R37 ;  /* 0x000000251c31723e */ /* 0x020fe400000000ff */
[----:B----4-:R-:W-:Y:S01]  /*10030*/  F2FP.F16.F32.PACK_AB R23, R40, R31 ;  /* 0x0000001f2817723e */ /* 0x010fe200000000ff */
[C---:B------:R-:W-:Y:S01]  /*10040*/  HMMA.16816.F32 R104, R24.reuse, R14, R104 ;  /* 0x0000000e1868723c */ /* 0x040fe20000001868 */
        /* <DEDUP_REMOVED lines=12> */
[----:B---3--:R-:W-:Y:S01]  /*10110*/  HMMA.16816.F32 R92, R24, R8, R92 ;  /* 0x00000008185c723c */ /* 0x008fe2000000185c */
[----:B------:R-:W-:-:S02]  /*10120*/  FADD.FTZ R231, R28, R37 ;  /* 0x000000251ce77221 */ /* 0x000fc40000010000 */
[----:B------:R-:W-:-:S05]  /*10130*/  FADD.FTZ R230, R40, R31 ;  /* 0x0000001f28e67221 */ /* 0x000fca0000010000 */
        /* <DEDUP_REMOVED lines=12> */
[----:B------:R-:W-:-:S15]  /*10200*/  @P1 BRA `(.L_x_2069) ;  /* 0x0000000000041947 */ /* 0x000fde0003800000 */
.L_x_2066:
[----:B------:R-:W-:-:S07]  /*10210*/  IADD3 R224, PT, PT, R132, -0x1, RZ ;  /* 0xffffffff84e07810 */ /* 0x000fce0007ffe0ff */
.L_x_2069:
[----:B------:R-:W-:-:S13]  /*10220*/  ISETP.GE.AND P0, PT, R224, R197, PT ;  /* 0x000000c5e000720c */ /* 0x000fda0003f06270 */
[----:B------:R-:W-:Y:S05]  /*10230*/  @!P0 BRA `(.L_x_2070) ;  /* 0x0000004800d08947 */ /* 0x000fea0003800000 */
[----:B------:R-:W1:Y:S01]  /*10240*/  S2R R198, SR_TID.X ;  /* 0x0000000000c67919 */ /* 0x000e620000002100 */
[----:B------:R-:W2:Y:S01]  /*10250*/  LDCU UR13, c[0x0][0x4f8] ;  /* 0x00009f00ff0d77ac */ /* 0x000ea20008000800 */
[C-C-:B------:R-:W-:Y:S01]  /*10260*/  SHF.L.U64.HI R214, R210.reuse, 0x4, R211.reuse ;  /* 0x00000004d2d67819 */ /* 0x140fe200000102d3 */
[C---:B------:R-:W-:Y:S01]  /*10270*/  IMAD.SHL.U32 R213, R210.reuse, 0x10, RZ ;  /* 0x00000010d2d57824 */ /* 0x040fe200078e00ff */
[C---:B------:R-:W-:Y:S01]  /*10280*/  SHF.L.U64.HI R219, R210.reuse, 0x5, R211 ;  /* 0x00000005d2db7819 */ /* 0x040fe200000102d3 */
[----:B------:R-:W-:Y:S01]  /*10290*/  IMAD.SHL.U32 R222, R210, 0x20, RZ ;  /* 0x00000020d2de7824 */ /* 0x000fe200078e00ff */
[----:B------:R-:W-:Y:S01]  /*102a0*/  MOV R3, R134 ;  /* 0x0000008600037202 */ /* 0x000fe20000000f00 */
[----:B------:R-:W-:Y:S01]  /*102b0*/  IMAD.MOV.U32 R132, RZ, RZ, R133 ;  /* 0x000000ffff847224 */ /* 0x000fe200078e0085 */
[----:B------:R-:W-:Y:S01]  /*102c0*/  LOP3.LUT R217, R221, UR8, RZ, 0x3c, !PT ;  /* 0x00000008ddd97c12 */ /* 0x000fe2000f8e3cff */
[----:B------:R-:W-:Y:S01]  /*102d0*/  IMAD.MOV.U32 R2, RZ, RZ, R135 ;  /* 0x000000ffff027224 */ /* 0x000fe200078e0087 */
[----:B------:R-:W-:Y:S01]  /*102e0*/  LOP3.LUT R215, R207, UR8, RZ, 0x3c, !PT ;  /* 0x00000008cfd77c12 */ /* 0x000fe2000f8e3cff */
[----:B------:R-:W-:Y:S01]  /*102f0*/  IMAD.MOV.U32 R0, RZ, RZ, R136 ;  /* 0x000000ffff007224 */ /* 0x000fe200078e0088 */
[C---:B------:R-:W-:Y:S01]  /*10300*/  IADD3 R212, PT, PT, R205.reuse, 0x8, RZ ;  /* 0x00000008cdd47810 */ /* 0x040fe20007ffe0ff */
[C---:B------:R-:W-:Y:S01]  /*10310*/  VIADD R211, R205.reuse, 0x40 ;  /* 0x00000040cdd37836 */ /* 0x040fe20000000000 */
[----:B------:R-:W-:Y:S01]  /*10320*/  IADD3 R210, PT, PT, R205, 0x48, RZ ;  /* 0x00000048cdd27810 */ /* 0x000fe20007ffe0ff */
[----:B------:R-:W3:Y:S01]  /*10330*/  LDCU.64 UR6, c[0x0][0x3c0] ;  /* 0x00007800ff0677ac */ /* 0x000ee20008000a00 */
[----:B------:R-:W-:-:S02]  /*10340*/  LOP3.LUT R218, R238, UR4, RZ, 0x3c, !PT ;  /* 0x00000004eeda7c12 */ /* 0x000fc4000f8e3cff */
[----:B------:R-:W-:Y:S01]  /*10350*/  LOP3.LUT R216, R236, UR4, RZ, 0x3c, !PT ;  /* 0x00000004ecd87c12 */ /* 0x000fe2000f8e3cff */
[----:B------:R-:W4:Y:S01]  /*10360*/  LDCU UR4, c[0x0][0x45c] ;  /* 0x00008b80ff0477ac */ /* 0x000f220008000800 */
[----:B--2---:R-:W-:Y:S01]  /*10370*/  ULOP3.LUT UR13, UR13, 0xff, URZ, 0xc0, !UPT ;  /* 0x000000ff0d0d7892 */ /* 0x004fe2000f8ec0ff */
[----:B------:R-:W-:Y:S11]  /*10380*/  BRA `(.L_x_2071) ;  /* 0x0000000000747947 */ /* 0x000ff60003800000 */
.L_x_2073:
[----:B------:R-:W1:Y:S01]  /*10390*/  LDC.64 R4, c[0x0][0x3b8] ;  /* 0x0000ee00ff047b82 */ /* 0x000e620000000a00 */
[----:B------:R-:W-:Y:S01]  /*103a0*/  VIADD R8, R224, 0xffffffff ;  /* 0xffffffffe0087836 */ /* 0x000fe20000000000 */
[----:B-1----:R-:W-:Y:S03]  /*103b0*/  SHF.L.U64.HI R7, R4, 0x4, R5 ;  /* 0x0000000404077819 */ /* 0x002fe60000010205 */
[----:B------:R-:W-:Y:S04]  /*103c0*/  IMAD.WIDE.U32 R14, R8, R4, RZ ;  /* 0x00000004080e7225 */ /* 0x000fe800078e00ff */
[----:B------:R-:W-:Y:S02]  /*103d0*/  IMAD.SHL.U32 R6, R4, 0x10, RZ ;  /* 0x0000001004067824 */ /* 0x000fe400078e00ff */
[----:B------:R-:W-:Y:S03]  /*103e0*/  IMAD R8, R8, R5, R15 ;  /* 0x0000000508087224 */ /* 0x000fe600078e020f */
[C---:B------:R-:W-:Y:S04]  /*103f0*/  LEA R9, P0, R14.reuse, R6, 0x6 ;  /* 0x000000060e097211 */ /* 0x040fe800078030ff */
[C-C-:B------:R-:W-:Y:S02]  /*10400*/  LEA.HI.X R10, R14.reuse, R7, R8.reuse, 0x6, P0 ;  /* 0x000000070e0a7211 */ /* 0x140fe400000f3408 */
[C---:B------:R-:W-:Y:S04]  /*10410*/  LEA R12, P0, R14.reuse, R196, 0x7 ;  /* 0x000000c40e0c7211 */ /* 0x040fe800078038ff */
[----:B------:R-:W-:Y:S02]  /*10420*/  LEA.HI.X R13, R14, R195, R8, 0x7, P0 ;  /* 0x000000c30e0d7211 */ /* 0x000fe400000f3c08 */
[CC--:B------:R-:W-:Y:S03]  /*10430*/  LEA R8, P0, R4.reuse, R9.reuse, 0x5 ;  /* 0x0000000904087211 */ /* 0x0c0fe600078028ff */
[----:B------:R-:W-:Y:S01]  /*10440*/  @!PT LDS RZ, [RZ] ;  /* 0x00000000fffff984 */ /* 0x000fe20000000800 */
[----:B------:R-:W-:Y:S01]  /*10450*/  @!PT LDS RZ, [RZ] ;  /* 0x00000000fffff984 */ /* 0x000fe20000000800 */
[----:B------:R-:W-:Y:S01]  /*10460*/  @!PT LDS RZ, [RZ] ;  /* 0x00000000fffff984 */ /* 0x000fe20000000800 */
[----:B------:R1:W-:Y:S01]  /*10470*/  LDGSTS.E.BYPASS.LTC128B.128 [R200+0x4000], desc[UR18][R12.64] ;  /* 0x040000000cc87fae */ /* 0x0003e2000b981a12 */
[----:B------:R-:W-:Y:S02]  /*10480*/  LEA.HI.X R4, R4, R10, R5, 0x5, P0 ;  /* 0x0000000a04047211 */ /* 0x000fe400000f2c05 */
[----:B------:R-:W-:Y:S05]  /*10490*/  IADD3 R6, P0, PT, R6, R9, RZ ;  /* 0x0000000906067210 */ /* 0x000fea0007f1e0ff */
[--C-:B------:R-:W-:Y:S01]  /*104a0*/  IMAD.X R7, R7, 0x1, R10.reuse, P0 ;  /* 0x0000000107077824 */ /* 0x100fe200000e060a */
[CC--:B------:R-:W-:Y:S04]  /*104b0*/  LEA R14, P0, R9.reuse, R196.reuse, 0x1 ;  /* 0x000000c4090e7211 */ /* 0x0c0fe800078008ff */
[-C--:B------:R-:W-:Y:S02]  /*104c0*/  LEA.HI.X R15, R9, R195.reuse, R10, 0x1, P0 ;  /* 0x000000c3090f7211 */ /* 0x080fe400000f0c0a */
[CC--:B------:R-:W-:Y:S03]  /*104d0*/  LEA R10, P0, R6.reuse, R196.reuse, 0x1 ;  /* 0x000000c4060a7211 */ /* 0x0c0fe600078008ff */
[----:B------:R1:W-:Y:S01]  /*104e0*/  LDGSTS.E.BYPASS.LTC128B.128 [R200+0x4800], desc[UR18][R14.64] ;  /* 0x048000000ec87fae */ /* 0x0003e2000b981a12 */
[-C--:B------:R-:W-:Y:S02]  /*104f0*/  LEA.HI.X R11, R6, R195.reuse, R7, 0x1, P0 ;  /* 0x000000c3060b7211 */ /* 0x080fe400000f0c07 */
[C---:B------:R-:W-:Y:S03]  /*10500*/  LEA R16, P0, R8.reuse, R196, 0x1 ;  /* 0x000000c408107211 */ /* 0x040fe600078008ff */
[----:B------:R1:W-:Y:S01]  /*10510*/  LDGSTS.E.BYPASS.LTC128B.128 [R200+0x5000], desc[UR18][R10.64] ;  /* 0x050000000ac87fae */ /* 0x0003e2000b981a12 */
[----:B------:R-:W-:Y:S05]  /*10520*/  LEA.HI.X R17, R8, R195, R4, 0x1, P0 ;  /* 0x000000c308117211 */ /* 0x000fea00000f0c04 */
[----:B------:R1:W-:Y:S04]  /*10530*/  LDGSTS.E.BYPASS.LTC128B.128 [R200+0x5800], desc[UR18][R16.64] ;  /* 0x0580000010c87fae */ /* 0x0003e8000b981a12 */
[----:B------:R-:W0:Y:S01]  /*10540*/  LDGDEPBAR ;  /* 0x00000000000079af */ /* 0x000e220000000000 */
[----:B------:R-:W-:Y:S05]  /*10550*/  BRA `(.L_x_2072) ;  /* 0x0000001800487947 */ /* 0x000fea0003800000 */
.L_x_2071:
[----:B------:R-:W-:Y:S04]  /*10560*/  DEPBAR.LE SB0, 0x0 ;  /* 0x000080000000791a */ /* 0x000fe80000000000 */
[----:B------:R-:W-:Y:S01]  /*10570*/  BAR.SYNC.DEFER_BLOCKING 0x0 ;  /* 0x0000000000007b1d */ /* 0x000fe20000010000 */
[C---:B---3--:R-:W-:Y:S01]  /*10580*/  IMAD.WIDE.U32 R244, R224.reuse, UR6, RZ ;  /* 0x00000006e0f47c25 */ /* 0x048fe2000f8e00ff */
[----:B------:R-:W-:Y:S02]  /*10590*/  UIADD3 UR12, UPT, UPT, UR21, 0x76cf5d0a, URZ ;  /* 0x76cf5d0a150c7890 */ /* 0x000fe4000fffe0ff */
[----:B------:R-:W-:Y:S01]  /*105a0*/  UIADD3 UR11, UPT, UPT, UR21, 0x32370b8f, URZ ;  /* 0x32370b8f150b7890 */ /* 0x000fe2000fffe0ff */
[----:B------:R-:W-:Y:S01]  /*105b0*/  IMAD R133, R224, UR7, R245 ;  /* 0x00000007e0857c24 */ /* 0x000fe2000f8e02f5 */
[C---:B------:R-:W-:Y:S02]  /*105c0*/  LEA R242, P3, R244.reuse, R194, 0x7 ;  /* 0x000000c2f4f27211 */ /* 0x040fe400078638ff */
[C---:B------:R-:W-:Y:S02]  /*105d0*/  LEA R135, P0, R244.reuse, R213, 0x6 ;  /* 0x000000d5f4877211 */ /* 0x040fe400078030ff */
[C-C-:B------:R-:W-:Y:S02]  /*105e0*/  LEA.HI.X R243, R244.reuse, R193, R133.reuse, 0x7, P3 ;  /* 0x000000c1f4f37211 */ /* 0x140fe400018f3c85 */
[----:B------:R-:W-:Y:S02]  /*105f0*/  LEA.HI.X R134, R244, R214, R133, 0x6, P0 ;  /* 0x000000d6f4867211 */ /* 0x000fe400000f3485 */
[C---:B------:R-:W-:Y:S02]  /*10600*/  LEA R240, P2, R135.reuse, R194, 0x1 ;  /* 0x000000c287f07211 */ /* 0x040fe400078408ff */
[C---:B------:R-:W-:Y:S02]  /*10610*/  IADD3 R233, P1, PT, R135.reuse, R213, RZ ;  /* 0x000000d587e97210 */ /* 0x040fe40007f3e0ff */
[CC--:B------:R-:W-:Y:S02]  /*10620*/  LEA.HI.X R241, R135.reuse, R193.reuse, R134, 0x1, P2 ;  /* 0x000000c187f17211 */ /* 0x0c0fe400010f0c86 */
[----:B------:R-:W-:Y:S01]  /*10630*/  IADD3 R235, P0, PT, R135, R222, RZ ;  /* 0x000000de87eb7210 */ /* 0x000fe20007f1e0ff */
[C---:B------:R-:W-:Y:S01]  /*10640*/  IMAD.X R232, R134.reuse, 0x1, R214, P1 ;  /* 0x0000000186e87824 */ /* 0x040fe200008e06d6 */
[CC--:B------:R-:W-:Y:S01]  /*10650*/  LEA R238, P1, R233.reuse, R194.reuse, 0x1 ;  /* 0x000000c2e9ee7211 */ /* 0x0c0fe200078208ff */
[----:B------:R-:W-:Y:S01]  /*10660*/  @!PT LDS RZ, [RZ] ;  /* 0x00000000fffff984 */ /* 0x000fe20000000800 */
[----:B------:R-:W-:Y:S01]  /*10670*/  @!PT LDS RZ, [RZ] ;  /* 0x00000000fffff984 */ /* 0x000fe20000000800 */
[----:B------:R-:W-:Y:S01]  /*10680*/  @!PT LDS RZ, [RZ] ;  /* 0x00000000fffff984 */ /* 0x000fe20000000800 */
[----:B------:R-:W-:Y:S02]  /*10690*/  LDGSTS.E.BYPASS.LTC128B.128 [R200+0x6000], desc[UR18][R242.64] ;  /* 0x06000000f2c87fae */ /* 0x000fe4000b981a12 */
[----:B------:R-:W-:Y:S01]  /*106a0*/  IMAD.X R234, R134, 0x1, R219, P0 ;  /* 0x0000000186ea7824 */ /* 0x000fe200000e06db */
[-C--:B------:R-:W-:Y:S01]  /*106b0*/  LEA.HI.X R239, R233, R193.reuse, R232, 0x1, P1 ;  /* 0x000000c1e9ef7211 */ /* 0x080fe200008f0ce8 */
[----:B-1----:R-:W-:Y:S01]  /*106c0*/  IMAD.SHL.U32 R232, R198, 0x2, RZ ;  /* 0x00000002c6e87824 */ /* 0x002fe200078e00ff */
[C---:B------:R-:W-:Y:S04]  /*106d0*/  LEA R236, P0, R235.reuse, R194, 0x1 ;  /* 0x000000c2ebec7211 */ /* 0x040fe800078008ff */
[----:B------:R-:W-:Y:S01]  /*106e0*/  LEA.HI.X R237, R235, R193, R234, 0x1, P0 ;  /* 0x000000c1ebed7211 */ /* 0x000fe200000f0cea */
[----:B------:R-:W-:Y:S01]  /*106f0*/  LDGSTS.E.BYPASS.LTC128B.128 [R200+0x6800], desc[UR18][R240.64] ;  /* 0x06800000f0c87fae */ /* 0x000fe2000b981a12 */
[----:B------:R-:W-:Y:S05]  /*10700*/  LOP3.LUT R233, R232, 0x6, RZ, 0xc0, !PT ;  /* 0x00000006e8e97812 */ /* 0x000fea00078ec0ff */
[----:B------:R-:W-:Y:S02]  /*10710*/  IMAD R134, R224, 0x40, R233 ;  /* 0x00000040e0867824 */ /* 0x000fe400078e02e9 */
[----:B------:R1:W-:Y:S02]  /*10720*/  LDGSTS.E.BYPASS.LTC128B.128 [R200+0x7000], desc[UR18][R238.64] ;  /* 0x07000000eec87fae */ /* 0x0003e4000b981a12 */
[C---:B------:R-:W-:Y:S01]  /*10730*/  VIADD R133, R134.reuse, 0x1 ;  /* 0x0000000186857836 */ /* 0x040fe20000000000 */
[CC--:B------:R-:W-:Y:S01]  /*10740*/  ISETP.GT.AND P3, PT, R205.reuse, R134.reuse, PT ;  /* 0x00000086cd00720c */ /* 0x0c0fe20003f64270 */
[----:B------:R-:W-:Y:S01]  /*10750*/  VIADD R248, R134, 0x10 ;  /* 0x0000001086f87836 */ /* 0x000fe20000000000 */
[----:B------:R-:W-:Y:S01]  /*10760*/  ISETP.GT.AND P1, PT, R212, R134, PT ;  /* 0x00000086d400720c */ /* 0x000fe20003f24270 */
[----:B------:R-:W-:Y:S01]  /*10770*/  VIADD R247, R134, 0x11 ;  /* 0x0000001186f77836 */ /* 0x000fe20000000000 */
[-C--:B------:R-:W-:Y:S01]  /*10780*/  ISETP.GT.AND P2, PT, R205, R133.reuse, PT ;  /* 0x00000085cd00720c */ /* 0x080fe20003f44270 */
[----:B------:R2:W-:Y:S01]  /*10790*/  LDGSTS.E.BYPASS.LTC128B.128 [R200+0x7800], desc[UR18][R236.64] ;  /* 0x07800000ecc87fae */ /* 0x0005e2000b981a12 */
[----:B------:R-:W-:Y:S02]  /*107a0*/  ISETP.GT.AND P0, PT, R212, R133, PT ;  /* 0x00000085d400720c */ /* 0x000fe40003f04270 */
[C---:B------:R-:W-:Y:S02]  /*107b0*/  ISETP.GE.AND P4, PT, R134.reuse, R203, PT ;  /* 0x000000cb8600720c */ /* 0x040fe40003f86270 */
[C---:B------:R-:W-:Y:S03]  /*107c0*/  ISETP.GE.AND P5, PT, R134.reuse, R202, PT ;  /* 0x000000ca8600720c */ /* 0x040fe60003fa6270 */
[----:B------:R-:W-:Y:S08]  /*107d0*/  LDSM.16.M88.4 R136, [R191] ;  /* 0x00000000bf88783b */ /* 0x000ff00000000200 */
[----:B------:R-:W3:Y:S01]  /*107e0*/  LDSM.16.M88.4 R140, [R190+UR5+0x4000] ;  /* 0x00400005be8c783b */ /* 0x000ee20008000200 */
[C---:B-1----:R-:W-:Y:S07]  /*107f0*/  VIADD R238, R134.reuse, 0x8 ;  /* 0x0000000886ee7836 */ /* 0x042fee0000000000 */
[----:B------:R-:W1:Y:S01]  /*10800*/  LDSM.16.M88.4 R144, [R191+0x2000] ;  /* 0x00200000bf90783b */ /* 0x000e620000000200 */
[C---:B--2---:R-:W-:Y:S07]  /*10810*/  VIADD R237, R134.reuse, 0x9 ;  /* 0x0000000986ed7836 */ /* 0x044fee0000000000 */
[----:B------:R-:W2:Y:S08]  /*10820*/  LDSM.16.M88.4 R148, [R190+UR5+0x4800] ;  /* 0x00480005be94783b */ /* 0x000eb00008000200 */
[----:B------:R-:W0:Y:S08]  /*10830*/  LDGDEPBAR ;  /* 0x00000000000079af */ /* 0x000e300000000000 */
[----:B------:R-:W5:Y:S08]  /*10840*/  LDSM.16.M88.4 R152, [R190+UR5+0x5000] ;  /* 0x00500005be98783b */ /* 0x000f700008000200 */
[----:B------:R-:W4:Y:S01]  /*10850*/  LDSM.16.M88.4 R156, [R190+UR5+0x5800] ;  /* 0x00580005be9c783b */ /* 0x000f220008000200 */
[-C--:B---3--:R-:W-:Y:S07]  /*10860*/  HMMA.16816.F32 R4, R136, R140.reuse, RZ ;  /* 0x0000008c8804723c */ /* 0x088fee00000018ff */
[----:B------:R-:W-:Y:S01]  /*10870*/  LDSM.16.M88.4 R160, [R189] ;  /* 0x00000000bda0783b */ /* 0x000fe20000000200 */
[C---:B-1----:R-:W-:Y:S07]  /*10880*/  HMMA.16816.F32 R8, R144.reuse, R140, RZ ;  /* 0x0000008c9008723c */ /* 0x042fee00000018ff */
[----:B------:R-:W1:Y:S01]  /*10890*/  LDSM.16.M88.4 R164, [R185+0x4000] ;  /* 0x00400000b9a4783b */ /* 0x000e620000000200 */
[-C--:B------:R-:W-:Y:S07]  /*108a0*/  HMMA.16816.F32 R12, R144, R142.reuse, RZ ;  /* 0x0000008e900c723c */ /* 0x080fee00000018ff */
[----:B------:R-:W3:Y:S01]  /*108b0*/  LDSM.16.M88.4 R168, [R189+0x2000] ;  /* 0x00200000bda8783b */ /* 0x000ee20000000200 */
[C---:B------:R-:W-:Y:S07]  /*108c0*/  HMMA.16816.F32 R16, R136.reuse, R142, RZ ;  /* 0x0000008e8810723c */ /* 0x040fee00000018ff */
[----:B------:R-:W3:Y:S01]  /*108d0*/  LDSM.16.M88.4 R172, [R185+0x4800] ;  /* 0x00480000b9ac783b */ /* 0x000ee20000000200 */
[-C--:B--2---:R-:W-:Y:S07]  /*108e0*/  HMMA.16816.F32 R20, R136, R148.reuse, RZ ;  /* 0x000000948814723c */ /* 0x084fee00000018ff */
[----:B------:R-:W2:Y:S01]  /*108f0*/  LDSM.16.M88.4 R176, [R185+0x5000] ;  /* 0x00500000b9b0783b */ /* 0x000ea20000000200 */
[C---:B------:R-:W-:Y:S07]  /*10900*/  HMMA.16816.F32 R24, R144.reuse, R148, RZ ;  /* 0x000000949018723c */ /* 0x040fee00000018ff */
[----:B------:R-:W2:Y:S01]  /*10910*/  LDSM.16.M88.4 R140, [R185+0x5800] ;  /* 0x00580000b98c783b */ /* 0x000ea20000000200 */
[-C--:B------:R-:W-:Y:S08]  /*10920*/  HMMA.16816.F32 R28, R144, R150.reuse, RZ ;  /* 0x00000096901c723c */ /* 0x080ff000000018ff */
[C---:B------:R-:W-:Y:S01]  /*10930*/  HMMA.16816.F32 R32, R136.reuse, R150, RZ ;  /* 0x000000968820723c */ /* 0x040fe200000018ff */
[----:B------:R-:W-:Y:S07]  /*10940*/  LDSM.16.M88.4 R148, [R188+0x2000] ;  /* 0x00200000bc94783b */ /* 0x000fee0000000200 */
[-C--:B-----5:R-:W-:Y:S08]  /*10950*/  HMMA.16816.F32 R36, R136, R152.reuse, RZ ;  /* 0x000000988824723c */ /* 0x0a0ff000000018ff */
[C---:B------:R-:W-:Y:S08]  /*10960*/  HMMA.16816.F32 R40, R144.reuse, R152, RZ ;  /* 0x000000989028723c */ /* 0x040ff000000018ff */
[-C--:B------:R-:W-:Y:S08]  /*10970*/  HMMA.16816.F32 R44, R144, R154.reuse, RZ ;  /* 0x0000009a902c723c */ /* 0x080ff000000018ff */
[C---:B------:R-:W-:Y:S01]  /*10980*/  HMMA.16816.F32 R48, R136.reuse, R154, RZ ;  /* 0x0000009a8830723c */ /* 0x040fe200000018ff */
[----:B------:R-:W-:Y:S07]  /*10990*/  LDSM.16.M88.4 R152, [R184+0x4800] ;  /* 0x00480000b898783b */ /* 0x000fee0000000200 */
[-C--:B----4-:R-:W-:Y:S08]  /*109a0*/  HMMA.16816.F32 R52, R136, R156.reuse, RZ ;  /* 0x0000009c8834723c */ /* 0x090ff000000018ff */
[C---:B------:R-:W-:Y:S08]  /*109b0*/  HMMA.16816.F32 R56, R144.reuse, R156, RZ ;  /* 0x0000009c9038723c */ /* 0x040ff000000018ff */
[-C--:B------:R-:W-:Y:S01]  /*109c0*/  HMMA.16816.F32 R60, R144, R158.reuse, RZ ;  /* 0x0000009e903c723c */ /* 0x080fe200000018ff */
[----:B------:R-:W-:Y:S07]  /*109d0*/  LDSM.16.M88.4 R144, [R184+0x4000] ;  /* 0x00400000b890783b */ /* 0x000fee0000000200 */
[----:B------:R-:W-:Y:S01]  /*109e0*/  HMMA.16816.F32 R64, R136, R158, RZ ;  /* 0x0000009e8840723c */ /* 0x000fe200000018ff */
[----:B------:R-:W4:Y:S07]  /*109f0*/  LDSM.16.M88.4 R136, [R188] ;  /* 0x00000000bc88783b */ /* 0x000f2e0000000200 */
[-C--:B-1----:R-:W-:Y:S01]  /*10a00*/  HMMA.16816.F32 R4, R160, R164.reuse, R4 ;  /* 0x000000a4a004723c */ /* 0x082fe20000001804 */
[----:B------:R-:W1:Y:S07]  /*10a10*/  LDSM.16.M88.4 R156, [R184+0x5000] ;  /* 0x00500000b89c783b */ /* 0x000e6e0000000200 */
        /* <DEDUP_REMOVED lines=17> */
[----:B------:R-:W5:Y:S07]  /*10b30*/  LDSM.16.M88.4 R168, [R187+0x2000] ;  /* 0x00200000bba8783b */ /* 0x000f6e0000000200 */
[----:B------:R-:W-:Y:S01]  /*10b40*/  HMMA.16816.F32 R64, R160, R142, R64 ;  /* 0x0000008ea040723c */ /* 0x000fe20000001840 */
[----:B------:R-:W-:Y:S07]  /*10b50*/  LDSM.16.M88.4 R140, [R183+0x5000] ;  /* 0x00500000b78c783b */ /* 0x000fee0000000200 */
        /* <DEDUP_REMOVED lines=9> */
[C---:B------:R-:W-:Y:S04]  /*10bf0*/  HMMA.16816.F32 R40, R148.reuse, R156, R40 ;  /* 0x0000009c9428723c */ /* 0x040fe80000001828 */
[C---:B------:R-:W-:Y:S04]  /*10c00*/  VIADD R157, R134.reuse, 0x31 ;  /* 0x00000031869d7836 */ /* 0x040fe80000000000 */
[-C--:B------:R-:W-:Y:S08]  /*10c10*/  HMMA.16816.F32 R44, R148, R158.reuse, R44 ;  /* 0x0000009e942c723c */ /* 0x080ff0000000182c */
[C---:B------:R-:W-:Y:S08]  /*10c20*/  HMMA.16816.F32 R48, R136.reuse, R158, R48 ;  /* 0x0000009e8830723c */ /* 0x040ff00000001830 */
[-C--:B---3--:R-:W-:Y:S08]  /*10c30*/  HMMA.16816.F32 R52, R136, R164.reuse, R52 ;  /* 0x000000a48834723c */ /* 0x088ff00000001834 */
[C---:B------:R-:W-:Y:S08]  /*10c40*/  HMMA.16816.F32 R56, R148.reuse, R164, R56 ;  /* 0x000000a49438723c */ /* 0x040ff00000001838 */
[-C--:B------:R-:W-:Y:S08]  /*10c50*/  HMMA.16816.F32 R60, R148, R166.reuse, R60 ;  /* 0x000000a6943c723c */ /* 0x080ff0000000183c */
[----:B------:R-:W-:Y:S01]  /*10c60*/  HMMA.16816.F32 R64, R136, R166, R64 ;  /* 0x000000a68840723c */ /* 0x000fe20000001840 */
[----:B------:R-:W1:Y:S03]  /*10c70*/  LDSM.16.M88.4 R136, [R183+0x4800] ;  /* 0x00480000b788783b */ /* 0x000e660000000200 */
[----:B------:R-:W-:Y:S04]  /*10c80*/  VIADD R166, R134, 0x30 ;  /* 0x0000003086a67836 */ /* 0x000fe80000000000 */
[-C--:B--2---:R-:W-:Y:S08]  /*10c90*/  HMMA.16816.F32 R4, R172, R176.reuse, R4 ;  /* 0x000000b0ac04723c */ /* 0x084ff00000001804 */
[C---:B-----5:R-:W-:Y:S08]  /*10ca0*/  HMMA.16816.F32 R8, R168.reuse, R176, R8 ;  /* 0x000000b0a808723c */ /* 0x060ff00000001808 */
[-C--:B------:R-:W-:Y:S03]  /*10cb0*/  HMMA.16816.F32 R12, R168, R178.reuse, R12 ;  /* 0x000000b2a80c723c */ /* 0x080fe6000000180c */
[----:B------:R-:W-:Y:S02]  /*10cc0*/  FSEL R135, R4, -INF , !P3 ;  /* 0xff80000004877808 */ /* 0x000fe40005800000 */
[----:B------:R-:W-:Y:S02]  /*10cd0*/  FSEL R234, R5, -INF , !P2 ;  /* 0xff80000005ea7808 */ /* 0x000fe40005000000 */
[----:B------:R-:W-:Y:S01]  /*10ce0*/  ISETP.GT.AND P3, PT, R211, R134, PT ;  /* 0x00000086d300720c */ /* 0x000fe20003f64270 */
[C---:B------:R-:W-:Y:S04]  /*10cf0*/  HMMA.16816.F32 R16, R172.reuse, R178, R16 ;  /* 0x000000b2ac10723c */ /* 0x040fe80000001810 */
[----:B------:R-:W-:Y:S01]  /*10d00*/  FSEL R236, R7, -INF , !P0 ;  /* 0xff80000007ec7808 */ /* 0x000fe20004000000 */
[----:B------:R-:W-:Y:S01]  /*10d10*/  VIADD R7, R134, 0x18 ;  /* 0x0000001886077836 */ /* 0x000fe20000000000 */
[-C--:B------:R-:W-:Y:S02]  /*10d20*/  ISETP.GT.AND P2, PT, R211, R133.reuse, PT ;  /* 0x00000085d300720c */ /* 0x080fe40003f44270 */
[----:B------:R-:W-:Y:S01]  /*10d30*/  ISETP.GT.AND P0, PT, R210, R133, PT ;  /* 0x00000085d200720c */ /* 0x000fe20003f04270 */
[-C--:B-1----:R-:W-:Y:S03]  /*10d40*/  HMMA.16816.F32 R20, R172, R136.reuse, R20 ;  /* 0x00000088ac14723c */ /* 0x082fe60000001814 */
[----:B------:R-:W-:Y:S02]  /*10d50*/  FSEL R239, R8, -INF , !P3 ;  /* 0xff80000008ef7808 */ /* 0x000fe40005800000 */
[----:B------:R-:W-:Y:S02]  /*10d60*/  FSEL R240, R9, -INF , !P2 ;  /* 0xff80000009f07808 */ /* 0x000fe40005000000 */
[----:B------:R-:W-:Y:S01]  /*10d70*/  ISETP.GT.AND P3, PT, R211, R238, PT ;  /* 0x000000eed300720c */ /* 0x000fe20003f64270 */
[C---:B------:R-:W-:Y:S04]  /*10d80*/  HMMA.16816.F32 R24, R168.reuse, R136, R24 ;  /* 0x00000088a818723c */ /* 0x040fe80000001818 */
[----:B------:R-:W-:Y:S01]  /*10d90*/  FSEL R242, R11, -INF , !P0 ;  /* 0xff8000000bf27808 */ /* 0x000fe20004000000 */
[----:B------:R-:W-:Y:S01]  /*10da0*/  VIADD R11, R134, 0x21 ;  /* 0x00000021860b7836 */ /* 0x000fe20000000000 */
[-C--:B------:R-:W-:Y:S02]  /*10db0*/  ISETP.GT.AND P2, PT, R211, R237.reuse, PT ;  /* 0x000000edd300720c */ /* 0x080fe40003f44270 */
[-C--:B------:R-:W-:Y:S01]  /*10dc0*/  ISETP.GT.AND P0, PT, R210, R237.reuse, PT ;  /* 0x000000edd200720c */ /* 0x080fe20003f04270 */
[-C--:B------:R-:W-:Y:S03]  /*10dd0*/  HMMA.16816.F32 R28, R168, R138.reuse, R28 ;  /* 0x0000008aa81c723c */ /* 0x080fe6000000181c */
[----:B------:R-:W-:Y:S01]  /*10de0*/  FSEL R235, R6, -INF , !P1 ;  /* 0xff80000006eb7808 */ /* 0x000fe20004800000 */
[----:B------:R-:W-:Y:S01]  /*10df0*/  VIADD R6, R134, 0x19 ;  /* 0x0000001986067836 */ /* 0x000fe20000000000 */
[----:B------:R-:W-:Y:S02]  /*10e00*/  FSEL R243, R12, -INF , !P3 ;  /* 0xff8000000cf37808 */ /* 0x000fe40005800000 */
[----:B------:R-:W-:Y:S01]  /*10e10*/  ISETP.GT.AND P1, PT, R210, R134, PT ;  /* 0x00000086d200720c */ /* 0x000fe20003f24270 */
[C---:B------:R-:W-:Y:S01]  /*10e20*/  HMMA.16816.F32 R32, R172.reuse, R138, R32 ;  /* 0x0000008aac20723c */ /* 0x040fe20000001820 */
[----:B------:R-:W1:Y:S01]  /*10e30*/  LDSM.16.M88.4 R136, [R183+0x5800] ;  /* 0x00580000b788783b */ /* 0x000e620000000200 */
[----:B------:R-:W-:Y:S04]  /*10e40*/  DEPBAR.LE SB0, 0x0 ;  /* 0x000080000000791a */ /* 0x000fe80000000000 */
[----:B------:R-:W-:Y:S01]  /*10e50*/  FSEL R244, R13, -INF , !P2 ;  /* 0xff8000000df47808 */ /* 0x000fe20005000000 */
[----:B------:R-:W-:Y:S01]  /*10e60*/  VIADD R13, R134, 0x20 ;  /* 0x00000020860d7836 */ /* 0x000fe20000000000 */
[----:B------:R-:W-:Y:S01]  /*10e70*/  BAR.SYNC.DEFER_BLOCKING 0x0 ;  /* 0x0000000000007b1d */ /* 0x000fe20000010000 */
[-C--:B------:R-:W-:Y:S01]  /*10e80*/  ISETP.GT.AND P3, PT, R205, R238.reuse, PT ;  /* 0x000000eecd00720c */ /* 0x080fe20003f64270 */
[-C--:B------:R-:W-:Y:S05]  /*10e90*/  HMMA.16816.F32 R36, R172, R140.reuse, R36 ;  /* 0x0000008cac24723c */ /* 0x080fea0000001824 */
[----:B------:R-:W-:Y:S02]  /*10ea0*/  FSEL R246, R15, -INF , !P0 ;  /* 0xff8000000ff67808 */ /* 0x000fe40004000000 */
[-C--:B------:R-:W-:Y:S01]  /*10eb0*/  ISETP.GT.AND P2, PT, R205, R237.reuse, PT ;  /* 0x000000edcd00720c */ /* 0x080fe20003f44270 */
[C---:B------:R-:W-:Y:S04]  /*10ec0*/  HMMA.16816.F32 R40, R168.reuse, R140, R40 ;  /* 0x0000008ca828723c */ /* 0x040fe80000001828 */
[----:B------:R-:W-:Y:S01]  /*10ed0*/  ISETP.GT.AND P0, PT, R212, R237, PT ;  /* 0x000000edd400720c */ /* 0x000fe20003f04270 */
[----:B------:R-:W-:Y:S01]  /*10ee0*/  VIADD R141, R134, 0x39 ;  /* 0x00000039868d7836 */ /* 0x000fe20000000000 */
[----:B------:R-:W-:Y:S02]  /*10ef0*/  FSEL R241, R10, -INF , !P1 ;  /* 0xff8000000af17808 */ /* 0x000fe40004800000 */
[----:B------:R-:W-:Y:S01]  /*10f00*/  FSEL R249, R16, -INF , !P3 ;  /* 0xff80000010f97808 */ /* 0x000fe20005800000 */
[-C--:B------:R-:W-:Y:S03]  /*10f10*/  HMMA.16816.F32 R44, R168, R142.reuse, R44 ;  /* 0x0000008ea82c723c */ /* 0x080fe6000000182c */
[----:B------:R-:W-:Y:S02]  /*10f20*/  ISETP.GT.AND P1, PT, R210, R238, PT ;  /* 0x000000eed200720c */ /* 0x000fe40003f24270 */
[----:B------:R-:W-:Y:S02]  /*10f30*/  FSEL R250, R17, -INF , !P2 ;  /* 0xff80000011fa7808 */ /* 0x000fe40005000000 */
[----:B------:R-:W-:Y:S01]  /*10f40*/  ISETP.GT.AND P3, PT, R205, R248, PT ;  /* 0x000000f8cd00720c */ /* 0x000fe20003f64270 */
[C---:B------:R-:W-:Y:S04]  /*10f50*/  HMMA.16816.F32 R48, R172.reuse, R142, R48 ;  /* 0x0000008eac30723c */ /* 0x040fe80000001830 */
[----:B------:R-:W-:Y:S01]  /*10f60*/  FSEL R252, R19, -INF , !P0 ;  /* 0xff80000013fc7808 */ /* 0x000fe20004000000 */
[----:B------:R-:W-:Y:S01]  /*10f70*/  VIADD R142, R134, 0x38 ;  /* 0x00000038868e7836 */ /* 0x000fe20000000000 */
[-C--:B------:R-:W-:Y:S02]  /*10f80*/  ISETP.GT.AND P2, PT, R205, R247.reuse, PT ;  /* 0x000000f7cd00720c */ /* 0x080fe40003f44270 */
[-C--:B------:R-:W-:Y:S01]  /*10f90*/  ISETP.GT.AND P0, PT, R212, R247.reuse, PT ;  /* 0x000000f7d400720c */ /* 0x080fe20003f04270 */
[-C--:B-1----:R-:W-:Y:S03]  /*10fa0*/  HMMA.16816.F32 R52, R172, R136.reuse, R52 ;  /* 0x00000088ac34723c */ /* 0x082fe60000001834 */
[----:B------:R-:W-:Y:S02]  /*10fb0*/  FSEL R245, R14, -INF , !P1 ;  /* 0xff8000000ef57808 */ /* 0x000fe40004800000 */
[----:B------:R-:W-:Y:S02]  /*10fc0*/  FSEL R5, R20, -INF , !P3 ;  /* 0xff80000014057808 */ /* 0x000fe40005800000 */
[----:B------:R-:W-:Y:S01]  /*10fd0*/  ISETP.GT.AND P1, PT, R212, R238, PT ;  /* 0x000000eed400720c */ /* 0x000fe20003f24270 */
[C---:B------:R-:W-:Y:S04]  /*10fe0*/  HMMA.16816.F32 R56, R168.reuse, R136, R56 ;  /* 0x00000088a838723c */ /* 0x040fe80000001838 */
[----:B------:R-:W-:Y:S02]  /*10ff0*/  FSEL R179, R21, -INF , !P2 ;  /* 0xff80000015b37808 */ /* 0x000fe40005000000 */
[-C--:B------:R-:W-:Y:S02]  /*11000*/  ISETP.GT.AND P3, PT, R211, R248.reuse, PT ;  /* 0x000000f8d300720c */ /* 0x080fe40003f64270 */
[----:B------:R-:W-:Y:S01]  /*11010*/  FSEL R177, R23, -INF , !P0 ;  /* 0xff80000017b17808 */ /* 0x000fe20004000000 */
[-C--:B------:R-:W-:Y:S03]  /*11020*/  HMMA.16816.F32 R60, R168, R138.reuse, R60 ;  /* 0x0000008aa83c723c */ /* 0x080fe6000000183c */
[-C--:B------:R-:W-:Y:S02]  /*11030*/  ISETP.GT.AND P2, PT, R211, R247.reuse, PT ;  /* 0x000000f7d300720c */ /* 0x080fe40003f44270 */
[----:B------:R-:W-:Y:S02]  /*11040*/  ISETP.GT.AND P0, PT, R210, R247, PT ;  /* 0x000000f7d200720c */ /* 0x000fe40003f04270 */
[----:B------:R-:W-:Y:S01]  /*11050*/  FSEL R251, R18, -INF , !P1 ;  /* 0xff80000012fb7808 */ /* 0x000fe20004800000 */
[----:B------:R-:W-:Y:S01]  /*11060*/  VIADD R18, R134, 0x29 ;  /* 0x0000002986127836 */ /* 0x000fe20000000000 */
[----:B------:R-:W-:Y:S01]  /*11070*/  FSEL R9, R24, -INF , !P3 ;  /* 0xff80000018097808 */ /* 0x000fe20005800000 */
[----:B------:R-:W-:Y:S04]  /*11080*/  HMMA.16816.F32 R64, R172, R138, R64 ;  /* 0x0000008aac40723c */ /* 0x000fe80000001840 */
[----:B------:R-:W-:Y:S01]  /*11090*/  ISETP.GT.AND P1, PT, R212, R248, PT ;  /* 0x000000f8d400720c */ /* 0x000fe20003f24270 */
[----:B------:R-:W-:Y:S01]  /*110a0*/  IMAD.SHL.U32 R24, R224, 0x2, RZ ;  /* 0x00000002e0187824 */ /* 0x000fe200078e00ff */
[----:B------:R-:W-:Y:S02]  /*110b0*/  FSEL R25, R25, -INF , !P2 ;  /* 0xff80000019197808 */ /* 0x000fe40005000000 */
[-C--:B------:R-:W-:Y:S02]  /*110c0*/  ISETP.GT.AND P3, PT, R211, R7.reuse, PT ;  /* 0x00000007d300720c */ /* 0x080fe40003f64270 */
[----:B------:R-:W-:Y:S02]  /*110d0*/  FSEL R27, R27, -INF , !P0 ;  /* 0xff8000001b1b7808 */ /* 0x000fe40004000000 */
[-C--:B------:R-:W-:Y:S02]  /*110e0*/  ISETP.GT.AND P2, PT, R211, R6.reuse, PT ;  /* 0x00000006d300720c */ /* 0x080fe40003f44270 */
[----:B------:R-:W-:Y:S02]  /*110f0*/  ISETP.GT.AND P0, PT, R210, R6, PT ;  /* 0x00000006d200720c */ /* 0x000fe40003f04270 */
[----:B------:R-:W-:Y:S01]  /*11100*/  FSEL R178, R22, -INF , !P1 ;  /* 0xff80000016b27808 */ /* 0x000fe20004800000 */
[----:B------:R-:W-:Y:S01]  /*11110*/  VIADD R22, R134, 0x28 ;  /* 0x0000002886167836 */ /* 0x000fe20000000000 */
[----:B------:R-:W-:Y:S02]  /*11120*/  FSEL R10, R28, -INF , !P3 ;  /* 0xff8000001c0a7808 */ /* 0x000fe40005800000 */
[----:B------:R-:W-:Y:S02]  /*11130*/  ISETP.GT.AND P1, PT, R210, R248, PT ;  /* 0x000000f8d200720c */ /* 0x000fe40003f24270 */
[----:B------:R-:W-:Y:S02]  /*11140*/  FSEL R29, R29, -INF , !P2 ;  /* 0xff8000001d1d7808 */ /* 0x000fe40005000000 */
[-C--:B------:R-:W-:Y:S02]  /*11150*/  ISETP.GT.AND P3, PT, R205, R7.reuse, PT ;  /* 0x00000007cd00720c */ /* 0x080fe40003f64270 */
[----:B------:R-:W-:Y:S02]  /*11160*/  FSEL R31, R31, -INF , !P0 ;  /* 0xff8000001f1f7808 */ /* 0x000fe40004000000 */
[-C--:B------:R-:W-:Y:S02]  /*11170*/  ISETP.GT.AND P2, PT, R205, R6.reuse, PT ;  /* 0x00000006cd00720c */ /* 0x080fe40003f44270 */
[----:B------:R-:W-:Y:S02]  /*11180*/  ISETP.GT.AND P0, PT, R212, R6, PT ;  /* 0x00000006d400720c */ /* 0x000fe40003f04270 */
[----:B------:R-:W-:Y:S02]  /*11190*/  FSEL R26, R26, -INF , !P1 ;  /* 0xff8000001a1a7808 */ /* 0x000fe40004800000 */
[----:B------:R-:W-:Y:S02]  /*111a0*/  FSEL R14, R32, -INF , !P3 ;  /* 0xff800000200e7808 */ /* 0x000fe40005800000 */
[----:B------:R-:W-:Y:S02]  /*111b0*/  ISETP.GT.AND P1, PT, R210, R7, PT ;  /* 0x00000007d200720c */ /* 0x000fe40003f24270 */
[----:B------:R-:W-:Y:S02]  /*111c0*/  FSEL R33, R33, -INF , !P2 ;  /* 0xff80000021217808 */ /* 0x000fe40005000000 */
[----:B------:R-:W-:Y:S02]  /*111d0*/  ISETP.GT.AND P3, PT, R205, R13, PT ;  /* 0x0000000dcd00720c */ /* 0x000fe40003f64270 */
        /* <DEDUP_REMOVED lines=13> */
[-C--:B------:R-:W-:Y:S02]  /*112b0*/  ISETP.GT.AND P1, PT, R212, R13.reuse, PT ;  /* 0x0000000dd400720c */ /* 0x080fe40003f24270 */
[----:B------:R-:W-:Y:S02]  /*112c0*/  FSEL R149, R41, -INF , !P2 ;  /* 0xff80000029957808 */ /* 0x000fe40005000000 */
[----:B------:R-:W-:Y:S02]  /*112d0*/  ISETP.GT.AND P3, PT, R211, R22, PT ;  /* 0x00000016d300720c */ /* 0x000fe40003f64270 */
[----:B------:R-:W-:Y:S02]  /*112e0*/  FSEL R41, R43, -INF , !P0 ;  /* 0xff8000002b297808 */ /* 0x000fe40004000000 */
[-C--:B------:R-:W-:Y:S02]  /*112f0*/  ISETP.GT.AND P0, PT, R210, R18.reuse, PT ;  /* 0x00000012d200720c */ /* 0x080fe40003f04270 */
[----:B------:R-:W-:Y:S02]  /*11300*/  FSEL R17, R38, -INF , !P1 ;  /* 0xff80000026117808 */ /* 0x000fe40004800000 */
[----:B------:R-:W-:Y:S02]  /*11310*/  FSEL R155, R44, -INF , !P3 ;  /* 0xff8000002c9b7808 */ /* 0x000fe40005800000 */
[----:B------:R-:W-:Y:S02]  /*11320*/  ISETP.GT.AND P1, PT, R210, R13, PT ;  /* 0x0000000dd200720c */ /* 0x000fe40003f24270 */
[----:B------:R-:W-:Y:S02]  /*11330*/  ISETP.GT.AND P2, PT, R211, R18, PT ;  /* 0x00000012d300720c */ /* 0x000fe40003f44270 */
[----:B------:R-:W-:Y:S02]  /*11340*/  ISETP.GT.AND P3, PT, R205, R22, PT ;  /* 0x00000016cd00720c */ /* 0x000fe40003f64270 */
[----:B------:R-:W-:Y:S02]  /*11350*/  FSEL R151, R47, -INF , !P0 ;  /* 0xff8000002f977808 */ /* 0x000fe40004000000 */
[----:B------:R-:W-:Y:S02]  /*11360*/  ISETP.GT.AND P0, PT, R212, R18, PT ;  /* 0x00000012d400720c */ /* 0x000fe40003f04270 */
[----:B------:R-:W-:Y:S02]  /*11370*/  FSEL R23, R42, -INF , !P1 ;  /* 0xff8000002a177808 */ /* 0x000fe40004800000 */
[----:B------:R-:W-:Y:S02]  /*11380*/  FSEL R154, R45, -INF , !P2 ;  /* 0xff8000002d9a7808 */ /* 0x000fe40005000000 */
[----:B------:R-:W-:Y:S02]  /*11390*/  FSEL R48, R48, -INF , !P3 ;  /* 0xff80000030307808 */ /* 0x000fe40005800000 */
[----:B------:R-:W-:Y:S02]  /*113a0*/  ISETP.GT.AND P1, PT, R210, R22, PT ;  /* 0x00000016d200720c */ /* 0x000fe40003f24270 */
[C---:B------:R-:W-:Y:S02]  /*113b0*/  ISETP.GT.AND P2, PT, R205.reuse, R18, PT ;  /* 0x00000012cd00720c */ /* 0x040fe40003f44270 */
[----:B------:R-:W-:Y:S02]  /*113c0*/  ISETP.GT.AND P3, PT, R205, R166, PT ;  /* 0x000000a6cd00720c */ /* 0x000fe40003f64270 */
[----:B------:R-:W-:Y:S02]  /*113d0*/  FSEL R32, R51, -INF , !P0 ;  /* 0xff80000033207808 */ /* 0x000fe40004000000 */
[-C--:B------:R-:W-:Y:S02]  /*113e0*/  ISETP.GT.AND P0, PT, R212, R157.reuse, PT ;  /* 0x0000009dd400720c */ /* 0x080fe40003f04270 */
[----:B------:R-:W-:Y:S02]  /*113f0*/  FSEL R153, R46, -INF , !P1 ;  /* 0xff8000002e997808 */ /* 0x000fe40004800000 */
[----:B------:R-:W-:Y:S02]  /*11400*/  FSEL R44, R49, -INF , !P2 ;  /* 0xff800000312c7808 */ /* 0x000fe40005000000 */
[----:B------:R-:W-:Y:S02]  /*11410*/  FSEL R52, R52, -INF , !P3 ;  /* 0xff80000034347808 */ /* 0x000fe40005800000 */
[----:B------:R-:W-:Y:S02]  /*11420*/  ISETP.GT.AND P1, PT, R212, R22, PT ;  /* 0x00000016d400720c */ /* 0x000fe40003f24270 */
[-C--:B------:R-:W-:Y:S02]  /*11430*/  ISETP.GT.AND P2, PT, R205, R157.reuse, PT ;  /* 0x0000009dcd00720c */ /* 0x080fe40003f44270 */
[-C--:B------:R-:W-:Y:S02]  /*11440*/  ISETP.GT.AND P3, PT, R211, R166.reuse, PT ;  /* 0x000000a6d300720c */ /* 0x080fe40003f64270 */
[----:B------:R-:W-:Y:S02]  /*11450*/  FSEL R167, R55, -INF , !P0 ;  /* 0xff80000037a77808 */ /* 0x000fe40004000000 */
[-C--:B------:R-:W-:Y:S02]  /*11460*/  ISETP.GT.AND P0, PT, R210, R157.reuse, PT ;  /* 0x0000009dd200720c */ /* 0x080fe40003f04270 */
[----:B------:R-:W-:Y:S02]  /*11470*/  FSEL R36, R50, -INF , !P1 ;  /* 0xff80000032247808 */ /* 0x000fe40004800000 */
[----:B------:R-:W-:Y:S02]  /*11480*/  FSEL R40, R53, -INF , !P2 ;  /* 0xff80000035287808 */ /* 0x000fe40005000000 */
[----:B------:R-:W-:Y:S02]  /*11490*/  FSEL R56, R56, -INF , !P3 ;  /* 0xff80000038387808 */ /* 0x000fe40005800000 */
[----:B------:R-:W-:Y:S02]  /*114a0*/  ISETP.GT.AND P1, PT, R212, R166, PT ;  /* 0x000000a6d400720c */ /* 0x000fe40003f24270 */
[C---:B------:R-:W-:Y:S02]  /*114b0*/  ISETP.GT.AND P2, PT, R211.reuse, R157, PT ;  /* 0x0000009dd300720c */ /* 0x040fe40003f44270 */
[----:B------:R-:W-:Y:S02]  /*114c0*/  ISETP.GT.AND P3, PT, R211, R142, PT ;  /* 0x0000008ed300720c */ /* 0x000fe40003f64270 */
[----:B------:R-:W-:Y:S02]  /*114d0*/  FSEL R158, R59, -INF , !P0 ;  /* 0xff8000003b9e7808 */ /* 0x000fe40004000000 */
[----:B------:R-:W-:Y:S02]  /*114e0*/  ISETP.GT.AND P0, PT, R210, R141, PT ;  /* 0x0000008dd200720c */ /* 0x000fe40003f04270 */
[----:B------:R-:W-:Y:S02]  /*114f0*/  FSEL R28, R54, -INF , !P1 ;  /* 0xff800000361c7808 */ /* 0x000fe40004800000 */
[----:B------:R-:W-:Y:S02]  /*11500*/  FSEL R165, R57, -INF , !P2 ;  /* 0xff80000039a57808 */ /* 0x000fe40005000000 */
[----:B------:R-:W-:Y:S02]  /*11510*/  FSEL R175, R60, -INF , !P3 ;  /* 0xff8000003caf7808 */ /* 0x000fe40005800000 */
[----:B------:R-:W-:Y:S02]  /*11520*/  ISETP.GT.AND P1, PT, R210, R166, PT ;  /* 0x000000a6d200720c */ /* 0x000fe40003f24270 */
[C---:B------:R-:W-:Y:S02]  /*11530*/  ISETP.GE.AND P2, PT, R134.reuse, R204, PT ;  /* 0x000000cc8600720c */ /* 0x040fe40003f46270 */
[----:B------:R-:W-:Y:S02]  /*11540*/  ISETP.GE.AND P3, PT, R134, R201, PT ;  /* 0x000000c98600720c */ /* 0x000fe40003f66270 */
[----:B------:R-:W-:Y:S02]  /*11550*/  FSEL R134, R63, -INF , !P0 ;  /* 0xff8000003f867808 */ /* 0x000fe40004000000 */
[-C--:B------:R-:W-:Y:S02]  /*11560*/  ISETP.GT.AND P0, PT, R205, R142.reuse, PT ;  /* 0x0000008ecd00720c */ /* 0x080fe40003f04270 */
[----:B------:R-:W-:Y:S02]  /*11570*/  FSEL R159, R58, -INF , !P1 ;  /* 0xff8000003a9f7808 */ /* 0x000fe40004800000 */
[-C--:B------:R-:W-:Y:S02]  /*11580*/  ISETP.GT.AND P1, PT, R210, R142.reuse, PT ;  /* 0x0000008ed200720c */ /* 0x080fe40003f24270 */
[----:B------:R-:W-:Y:S02]  /*11590*/  FSEL R137, R64, -INF , !P0 ;  /* 0xff80000040897808 */ /* 0x000fe40004000000 */
[-C--:B------:R-:W-:Y:S02]  /*115a0*/  ISETP.GT.AND P0, PT, R212, R141.reuse, PT ;  /* 0x0000008dd400720c */ /* 0x080fe40003f04270 */
[----:B------:R-:W-:Y:S02]  /*115b0*/  LOP3.LUT R37, R24, UR21, R229, 0x96, !PT ;  /* 0x0000001518257c12 */ /* 0x000fe4000f8e96e5 */
[----:B------:R-:W-:Y:S02]  /*115c0*/  FSEL R173, R62, -INF , !P1 ;  /* 0xff8000003ead7808 */ /* 0x000fe40004800000 */
[----:B------:R-:W-:Y:S01]  /*115d0*/  ISETP.GT.AND P6, PT, R211, R141, PT ;  /* 0x0000008dd300720c */ /* 0x000fe20003fc4270 */
[----:B------:R-:W-:Y:S01]  /*115e0*/  IMAD.WIDE.U32 R38, R37, -0x326172a9, RZ ;  /* 0xcd9e8d5725267825 */ /* 0x000fe200078e00ff */
[----:B------:R-:W-:Y:S02]  /*115f0*/  ISETP.GT.AND P1, PT, R212, R142, PT ;  /* 0x0000008ed400720c */ /* 0x000fe40003f24270 */
[----:B------:R-:W-:Y:S02]  /*11600*/  FSEL R171, R67, -INF , !P0 ;  /* 0xff80000043ab7808 */ /* 0x000fe40004000000 */
[----:B------:R-:W-:Y:S02]  /*11610*/  ISETP.GE.AND P0, PT, R133, R203, PT ;  /* 0x000000cb8500720c */ /* 0x000fe40003f06270 */
[----:B------:R-:W-:Y:S02]  /*11620*/  FSEL R161, R61, -INF , !P6 ;  /* 0xff8000003da17808 */ /* 0x000fe40007000000 */
[----:B------:R-:W-:Y:S02]  /*11630*/  FSEL R176, R66, -INF , !P1 ;  /* 0xff80000042b07808 */ /* 0x000fe40004800000 */
[----:B------:R-:W-:Y:S02]  /*11640*/  ISETP.GT.AND P6, PT, R205, R141, PT ;  /* 0x0000008dcd00720c */ /* 0x000fe40003fc4270 */
[----:B------:R-:W-:Y:S02]  /*11650*/  FSEL R66, R241, -INF , !P3 ;  /* 0xff800000f1427808 */ /* 0x000fe40005800000 */
[----:B------:R-:W-:Y:S02]  /*11660*/  FSEL R174, R236, -INF , !P0 ;  /* 0xff800000ecae7808 */ /* 0x000fe40004000000 */
[----:B------:R-:W-:Y:S02]  /*11670*/  ISETP.GE.AND P3, PT, R237, R201, PT ;  /* 0x000000c9ed00720c */ /* 0x000fe40003f66270 */
[-C--:B------:R-:W-:Y:S02]  /*11680*/  ISETP.GE.AND P1, PT, R133, R204.reuse, PT ;  /* 0x000000cc8500720c */ /* 0x080fe40003f26270 */
[----:B------:R-:W-:Y:S02]  /*11690*/  ISETP.GE.AND P0, PT, R238, R204, PT ;  /* 0x000000ccee00720c */ /* 0x000fe40003f06270 */
[C---:B------:R-:W-:Y:S02]  /*116a0*/  LOP3.LUT R163, R38.reuse, R217, RZ, 0x3c, !PT ;  /* 0x000000d926a37212 */ /* 0x040fe400078e3cff */
[----:B------:R-:W-:Y:S02]  /*116b0*/  LOP3.LUT R64, R38, R215, RZ, 0x3c, !PT ;  /* 0x000000d726407212 */ /* 0x000fe400078e3cff */
[----:B------:R-:W-:Y:S02]  /*116c0*/  FSEL R172, R65, -INF , !P6 ;  /* 0xff80000041ac7808 */ /* 0x000fe40007000000 */
[-C--:B------:R-:W-:Y:S02]  /*116d0*/  ISETP.GE.AND P6, PT, R133, R202.reuse, PT ;  /* 0x000000ca8500720c */ /* 0x080fe40003fc6270 */
[----:B------:R-:W-:Y:S02]  /*116e0*/  FSEL R53, R235, -INF , !P4 ;  /* 0xff800000eb357808 */ /* 0x000fe40006000000 */
[----:B------:R-:W-:Y:S02]  /*116f0*/  FSEL R38, R246, -INF , !P3 ;  /* 0xff800000f6267808 */ /* 0x000fe40005800000 */
[----:B------:R-:W-:Y:S02]  /*11700*/  FSEL R55, R234, -INF , !P1 ;  /* 0xff800000ea377808 */ /* 0x000fe40004800000 */
[-C--:B------:R-:W-:Y:S02]  /*11710*/  ISETP.GE.AND P4, PT, R238, R201.reuse, PT ;  /* 0x000000c9ee00720c */ /* 0x080fe40003f86270 */
[-C--:B------:R-:W-:Y:S02]  /*11720*/  ISETP.GE.AND P3, PT, R248, R202.reuse, PT ;  /* 0x000000caf800720c */ /* 0x080fe40003f66270 */
[----:B------:R-:W-:Y:S02]  /*11730*/  FSEL R143, R249, -INF , !P0 ;  /* 0xff800000f98f7808 */ /* 0x000fe40004000000 */
[----:B------:R-:W-:Y:S02]  /*11740*/  ISETP.GE.AND P1, PT, R238, R202, PT ;  /* 0x000000caee00720c */ /* 0x000fe40003f26270 */
[-C--:B------:R-:W-:Y:S02]  /*11750*/  ISETP.GE.AND P0, PT, R248, R201.reuse, PT ;  /* 0x000000c9f800720c */ /* 0x080fe40003f06270 */
[----:B------:R-:W-:Y:S02]  /*11760*/  FSEL R65, R135, -INF , !P2 ;  /* 0xff80000087417808 */ /* 0x000fe40005000000 */
[----:B------:R-:W-:Y:S02]  /*11770*/  FSEL R51, R239, -INF , !P5 ;  /* 0xff800000ef337808 */ /* 0x000fe40006800000 */
[----:B------:R-:W-:Y:S02]  /*11780*/  FSEL R43, R240, -INF , !P6 ;  /* 0xff800000f02b7808 */ /* 0x000fe40007000000 */
[C---:B------:R-:W-:Y:S02]  /*11790*/  LOP3.LUT R170, R39.reuse, R218, RZ, 0x3c, !PT ;  /* 0x000000da27aa7212 */ /* 0x040fe400078e3cff */
[----:B------:R-:W-:Y:S02]  /*117a0*/  LOP3.LUT R162, R39, R216, RZ, 0x3c, !PT ;  /* 0x000000d827a27212 */ /* 0x000fe400078e3cff */
[----:B------:R-:W-:Y:S02]  /*117b0*/  ISETP.GE.AND P2, PT, R133, R201, PT ;  /* 0x000000c98500720c */ /* 0x000fe40003f46270 */
[-C--:B------:R-:W-:Y:S02]  /*117c0*/  ISETP.GE.AND P5, PT, R238, R203.reuse, PT ;  /* 0x000000cbee00720c */ /* 0x080fe40003fa6270 */
[----:B------:R-:W-:Y:S02]  /*117d0*/  ISETP.GE.AND P6, PT, R237, R202, PT ;  /* 0x000000caed00720c */ /* 0x000fe40003fc6270 */
[----:B------:R-:W-:Y:S02]  /*117e0*/  FSEL R42, R245, -INF , !P4 ;  /* 0xff800000f52a7808 */ /* 0x000fe40006000000 */
[----:B------:R-:W-:Y:S02]  /*117f0*/  FSEL R61, R9, -INF , !P3 ;  /* 0xff800000093d7808 */ /* 0x000fe40005800000 */
[----:B------:R-:W-:Y:S02]  /*11800*/  FSEL R39, R243, -INF , !P1 ;  /* 0xff800000f3277808 */ /* 0x000fe40004800000 */
[-C--:B------:R-:W-:Y:S02]  /*11810*/  ISETP.GE.AND P3, PT, R7, R203.reuse, PT ;  /* 0x000000cb0700720c */ /* 0x080fe40003f66270 */
[----:B------:R-:W-:Y:S02]  /*11820*/  FSEL R245, R26, -INF , !P0 ;  /* 0xff8000001af57808 */ /* 0x000fe40004000000 */
[----:B------:R-:W-:Y:S02]  /*11830*/  ISETP.GE.AND P1, PT, R237, R203, PT ;  /* 0x000000cbed00720c */ /* 0x000fe40003f26270 */
[----:B------:R-:W-:Y:S02]  /*11840*/  ISETP.GE.AND P0, PT, R6, R201, PT ;  /* 0x000000c90600720c */ /* 0x000fe40003f06270 */
[----:B------:R-:W-:Y:S02]  /*11850*/  FSEL R54, R242, -INF , !P2 ;  /* 0xff800000f2367808 */ /* 0x000fe40005000000 */
[----:B------:R-:W-:Y:S02]  /*11860*/  FSEL R37, R244, -INF , !P6 ;  /* 0xff800000f4257808 */ /* 0x000fe40007000000 */
[----:B------:R-:W-:Y:S02]  /*11870*/  FSEL R60, R251, -INF , !P5 ;  /* 0xff800000fb3c7808 */ /* 0x000fe40006800000 */
[-C--:B------:R-:W-:Y:S02]  /*11880*/  ISETP.GE.AND P2, PT, R237, R204.reuse, PT ;  /* 0x000000cced00720c */ /* 0x080fe40003f46270 */
[----:B------:R-:W-:Y:S02]  /*11890*/  ISETP.GE.AND P6, PT, R248, R204, PT ;  /* 0x000000ccf800720c */ /* 0x000fe40003fc6270 */
[-C--:B------:R-:W-:Y:S02]  /*118a0*/  ISETP.GE.AND P5, PT, R247, R203.reuse, PT ;  /* 0x000000cbf700720c */ /* 0x080fe40003fa6270 */
[----:B------:R-:W-:Y:S02]  /*118b0*/  FSEL R46, R34, -INF , !P3 ;  /* 0xff800000222e7808 */ /* 0x000fe40005800000 */
[----:B------:R-:W-:Y:S02]  /*118c0*/  FSEL R67, R252, -INF , !P1 ;  /* 0xff800000fc437808 */ /* 0x000fe40004800000 */
[----:B------:R-:W-:Y:S02]  /*118d0*/  FSEL R242, R31, -INF , !P0 ;  /* 0xff8000001ff27808 */ /* 0x000fe40004000000 */
[-C--:B------:R-:W-:Y:S02]  /*118e0*/  ISETP.GE.AND P3, PT, R11, R203.reuse, PT ;  /* 0x000000cb0b00720c */ /* 0x080fe40003f66270 */
[----:B------:R-:W-:Y:S02]  /*118f0*/  ISETP.GE.AND P4, PT, R248, R203, PT ;  /* 0x000000cbf800720c */ /* 0x000fe40003f86270 */
[-C--:B------:R-:W-:Y:S02]  /*11900*/  ISETP.GE.AND P1, PT, R247, R202.reuse, PT ;  /* 0x000000caf700720c */ /* 0x080fe40003f26270 */
[----:B------:R-:W-:Y:S02]  /*11910*/  ISETP.GE.AND P0, PT, R13, R202, PT ;  /* 0x000000ca0d00720c */ /* 0x000fe40003f06270 */
[----:B------:R-:W-:Y:S02]  /*11920*/  FSEL R169, R250, -INF , !P2 ;  /* 0xff800000faa97808 */ /* 0x000fe40005000000 */
[----:B------:R-:W-:Y:S02]  /*11930*/  FSEL R49, R5, -INF , !P6 ;  /* 0xff80000005317808 */ /* 0x000fe40007000000 */
[----:B------:R-:W-:Y:S02]  /*11940*/  FSEL R58, R177, -INF , !P5 ;  /* 0xff800000b13a7808 */ /* 0x000fe40006800000 */
[CC--:B------:R-:W-:Y:S02]  /*11950*/  ISETP.GE.AND P2, PT, R247.reuse, R204.reuse, PT ;  /* 0x000000ccf700720c */ /* 0x0c0fe40003f46270 */
[-C--:B------:R-:W-:Y:S02]  /*11960*/  ISETP.GE.AND P6, PT, R247, R201.reuse, PT ;  /* 0x000000c9f700720c */ /* 0x080fe40003fc6270 */
[----:B------:R-:W-:Y:S02]  /*11970*/  FSEL R177, R15, -INF , !P3 ;  /* 0xff8000000fb17808 */ /* 0x000fe40005800000 */
[----:B------:R-:W-:Y:S02]  /*11980*/  FSEL R62, R178, -INF , !P4 ;  /* 0xff800000b23e7808 */ /* 0x000fe40006000000 */
[----:B------:R-:W-:Y:S02]  /*11990*/  FSEL R247, R25, -INF , !P1 ;  /* 0xff80000019f77808 */ /* 0x000fe40004800000 */
[----:B------:R-:W-:Y:S02]  /*119a0*/  ISETP.GE.AND P3, PT, R22, R204, PT ;  /* 0x000000cc1600720c */ /* 0x000fe40003f66270 */
[----:B------:R-:W-:Y:S02]  /*119b0*/  FSEL R251, R150, -INF , !P0 ;  /* 0xff80000096fb7808 */ /* 0x000fe40004000000 */
[----:B------:R-:W-:Y:S02]  /*119c0*/  ISETP.GE.AND P4, PT, R7, R201, PT ;  /* 0x000000c90700720c */ /* 0x000fe40003f86270 */
[-C--:B------:R-:W-:Y:S02]  /*119d0*/  ISETP.GE.AND P1, PT, R6, R202.reuse, PT ;  /* 0x000000ca0600720c */ /* 0x080fe40003f26270 */
[-C--:B------:R-:W-:Y:S02]  /*119e0*/  ISETP.GE.AND P0, PT, R22, R203.reuse, PT ;  /* 0x000000cb1600720c */ /* 0x080fe40003f06270 */
[----:B------:R-:W-:Y:S02]  /*119f0*/  FSEL R146, R48, -INF , !P3 ;  /* 0xff80000030927808 */ /* 0x000fe40005800000 */
[----:B------:R-:W-:Y:S01]  /*11a00*/  FSEL R59, R179, -INF , !P2 ;  /* 0xff800000b33b7808 */ /* 0x000fe20005000000 */
[----:B------:R-:W-:Y:S01]  /*11a10*/  IMAD.WIDE.U32 R178, R163, -0x2daee0ad, RZ ;  /* 0xd2511f53a3b27825 */ /* 0x000fe200078e00ff */
[----:B------:R-:W-:Y:S02]  /*11a20*/  FSEL R63, R29, -INF , !P1 ;  /* 0xff8000001d3f7808 */ /* 0x000fe40004800000 */
[----:B------:R-:W-:Y:S01]  /*11a30*/  FSEL R244, R30, -INF , !P4 ;  /* 0xff8000001ef47808 */ /* 0x000fe20006000000 */
[----:B------:R-:W-:Y:S01]  /*11a40*/  IMAD.WIDE.U32 R30, R170, -0x2daee0ad, RZ ;  /* 0xd2511f53aa1e7825 */ /* 0x000fe200078e00ff */
[----:B------:R-:W-:Y:S02]  /*11a50*/  FSEL R48, R36, -INF , !P0 ;  /* 0xff80000024307808 */ /* 0x000fe40004000000 */
[----:B------:R-:W-:Y:S02]  /*11a60*/  ISETP.GE.AND P2, PT, R7, R202, PT ;  /* 0x000000ca0700720c */ /* 0x000fe40003f46270 */
[CC--:B------:R-:W-:Y:S02]  /*11a70*/  ISETP.GE.AND P1, PT, R13.reuse, R204.reuse, PT ;  /* 0x000000cc0d00720c */ /* 0x0c0fe40003f26270 */
        /* <DEDUP_REMOVED lines=8> */
[CC--:B------:R-:W-:Y:S02]  /*11b00*/  ISETP.GE.AND P6, PT, R6.reuse, R204.reuse, PT ;  /* 0x000000cc0600720c */ /* 0x0c0fe40003fc6270 */
[----:B------:R-:W-:Y:S02]  /*11b10*/  ISETP.GE.AND P2, PT, R6, R203, PT ;  /* 0x000000cb0600720c */ /* 0x000fe40003f46270 */
[-C--:B------:R-:W-:Y:S02]  /*11b20*/  ISETP.GE.AND P1, PT, R11, R201.reuse, PT ;  /* 0x000000c90b00720c */ /* 0x080fe40003f26270 */
[----:B------:R-:W-:Y:S02]  /*11b30*/  ISETP.GE.AND P4, PT, R22, R201, PT ;  /* 0x000000c91600720c */ /* 0x000fe40003f86270 */
[----:B------:R-:W-:Y:S02]  /*11b40*/  ISETP.GE.AND P0, PT, R142, R203, PT ;  /* 0x000000cb8e00720c */ /* 0x000fe40003f06270 */
[----:B------:R-:W-:Y:S02]  /*11b50*/  FSEL R47, R14, -INF , !P5 ;  /* 0xff8000000e2f7808 */ /* 0x000fe40006800000 */
[----:B------:R-:W-:Y:S02]  /*11b60*/  FSEL R45, R33, -INF , !P6 ;  /* 0xff800000212d7808 */ /* 0x000fe40007000000 */
[----:B------:R-:W-:Y:S01]  /*11b70*/  FSEL R50, R35, -INF , !P2 ;  /* 0xff80000023327808 */ /* 0x000fe20005000000 */
[----:B------:R-:W-:Y:S01]  /*11b80*/  IMAD.WIDE.U32 R34, R64, -0x2daee0ad, RZ ;  /* 0xd2511f5340227825 */ /* 0x000fe200078e00ff */
[----:B------:R-:W-:Y:S02]  /*11b90*/  FSEL R246, R41, -INF , !P1 ;  /* 0xff80000029f67808 */ /* 0x000fe40004800000 */
[----:B------:R-:W-:Y:S02]  /*11ba0*/  FSEL R144, R153, -INF , !P4 ;  /* 0xff80000099907808 */ /* 0x000fe40006000000 */
[----:B------:R-:W-:Y:S02]  /*11bb0*/  FSEL R240, R176, -INF , !P0 ;  /* 0xff800000b0f07808 */ /* 0x000fe40004000000 */
[----:B------:R-:W-:Y:S02]  /*11bc0*/  ISETP.GE.AND P5, PT, R13, R201, PT ;  /* 0x000000c90d00720c */ /* 0x000fe40003fa6270 */
[C---:B------:R-:W-:Y:S02]  /*11bd0*/  ISETP.GE.AND P6, PT, R11.reuse, R204, PT ;  /* 0x000000cc0b00720c */ /* 0x040fe40003fc6270 */
[----:B------:R-:W-:Y:S02]  /*11be0*/  ISETP.GE.AND P2, PT, R11, R202, PT ;  /* 0x000000ca0b00720c */ /* 0x000fe40003f46270 */
[----:B------:R-:W-:Y:S02]  /*11bf0*/  ISETP.GE.AND P1, PT, R18, R204, PT ;  /* 0x000000cc1200720c */ /* 0x000fe40003f26270 */
[----:B------:R-:W-:Y:S02]  /*11c00*/  ISETP.GE.AND P4, PT, R166, R203, PT ;  /* 0x000000cba600720c */ /* 0x000fe40003f86270 */
[----:B------:R-:W-:Y:S02]  /*11c10*/  ISETP.GT.AND P0, PT, R224, R197, PT ;  /* 0x000000c5e000720c */ /* 0x000fe40003f04270 */
[----:B------:R-:W-:Y:S02]  /*11c20*/  FSEL R26, R19, -INF , !P6 ;  /* 0xff800000131a7808 */ /* 0x000fe40007000000 */
[----:B------:R-:W-:Y:S02]  /*11c30*/  FSEL R249, R149, -INF , !P2 ;  /* 0xff80000095f97808 */ /* 0x000fe40005000000 */
[----:B------:R-:W-:Y:S02]  /*11c40*/  FSEL R250, R23, -INF , !P5 ;  /* 0xff80000017fa7808 */ /* 0x000fe40006800000 */
[----:B------:R-:W-:Y:S02]  /*11c50*/  FSEL R147, R44, -INF , !P1 ;  /* 0xff8000002c937808 */ /* 0x000fe40004800000 */
[----:B------:R-:W-:Y:S01]  /*11c60*/  FSEL R237, R28, -INF , !P4 ;  /* 0xff8000001ced7808 */ /* 0x000fe20006000000 */
[----:B------:R-:W-:Y:S01]  /*11c70*/  IMAD.WIDE.U32 R28, R162, -0x2daee0ad, RZ ;  /* 0xd2511f53a21c7825 */ /* 0x000fe200078e00ff */
[-C--:B------:R-:W-:Y:S02]  /*11c80*/  ISETP.GE.AND P6, PT, R22, R202.reuse, PT ;  /* 0x000000ca1600720c */ /* 0x080fe40003fc6270 */
[C---:B------:R-:W-:Y:S02]  /*11c90*/  ISETP.GE.AND P2, PT, R18.reuse, R202, PT ;  /* 0x000000ca1200720c */ /* 0x040fe40003f46270 */
[----:B------:R-:W-:Y:S02]  /*11ca0*/  ISETP.GE.AND P5, PT, R18, R201, PT ;  /* 0x000000c91200720c */ /* 0x000fe40003fa6270 */
        /* <DEDUP_REMOVED lines=8> */
[C---:B------:R-:W-:Y:S02]  /*11d30*/  ISETP.GE.AND P2, PT, R166.reuse, R204, PT ;  /* 0x000000cca600720c */ /* 0x040fe40003f46270 */
[----:B------:R-:W-:Y:S02]  /*11d40*/  ISETP.GE.AND P5, PT, R166, R202, PT ;  /* 0x000000caa600720c */ /* 0x000fe40003fa6270 */
[----:B------:R-:W-:Y:S02]  /*11d50*/  ISETP.GE.AND P1, PT, R142, R204, PT ;  /* 0x000000cc8e00720c */ /* 0x000fe40003f26270 */
[----:B------:R-:W-:Y:S02]  /*11d60*/  ISETP.GE.AND P4, PT, R141, R203, PT ;  /* 0x000000cb8d00720c */ /* 0x000fe40003f86270 */
[----:B------:R-:W-:Y:S02]  /*11d70*/  LOP3.LUT R135, R226, UR12, R31, 0x96, !PT ;  /* 0x0000000ce2877c12 */ /* 0x000fe4000f8e961f */
[----:B------:R-:W-:Y:S02]  /*11d80*/  LOP3.LUT R133, R30, UR11, R179, 0x96, !PT ;  /* 0x0000000b1e857c12 */ /* 0x000fe4000f8e96b3 */
[----:B------:R-:W-:Y:S01]  /*11d90*/  FSEL R18, R32, -INF , !P6 ;  /* 0xff80000020127808 */ /* 0x000fe20007000000 */
[----:B------:R-:W-:Y:S01]  /*11da0*/  IMAD.WIDE.U32 R40, R135, -0x326172a9, RZ ;  /* 0xcd9e8d5787287825 */ /* 0x000fe200078e00ff */
[----:B------:R-:W-:Y:S02]  /*11db0*/  FSEL R239, R52, -INF , !P2 ;  /* 0xff80000034ef7808 */ /* 0x000fe40005000000 */
[----:B------:R-:W-:Y:S01]  /*11dc0*/  FSEL R235, R56, -INF , !P5 ;  /* 0xff80000038eb7808 */ /* 0x000fe20006800000 */
[----:B------:R-:W-:Y:S01]  /*11dd0*/  IMAD.WIDE.U32 R30, R133, -0x326172a9, RZ ;  /* 0xcd9e8d57851e7825 */ /* 0x000fe200078e00ff */
[----:B------:R-:W-:Y:S02]  /*11de0*/  FSEL R243, R137, -INF , !P1 ;  /* 0xff80000089f37808 */ /* 0x000fe40004800000 */
[----:B------:R-:W-:Y:S02]  /*11df0*/  FSEL R238, R171, -INF , !P4 ;  /* 0xff800000abee7808 */ /* 0x000fe40006000000 */
[-C--:B------:R-:W-:Y:S02]  /*11e00*/  ISETP.GE.AND P3, PT, R166, R201.reuse, PT ;  /* 0x000000c9a600720c */ /* 0x080fe40003f66270 */
[CC--:B------:R-:W-:Y:S02]  /*11e10*/  ISETP.GE.AND P6, PT, R157.reuse, R202.reuse, PT ;  /* 0x000000ca9d00720c */ /* 0x0c0fe40003fc6270 */
[-C--:B------:R-:W-:Y:S02]  /*11e20*/  ISETP.GE.AND P2, PT, R157, R201.reuse, PT ;  /* 0x000000c99d00720c */ /* 0x080fe40003f46270 */
[CC--:B------:R-:W-:Y:S02]  /*11e30*/  ISETP.GE.AND P5, PT, R142.reuse, R202.reuse, PT ;  /* 0x000000ca8e00720c */ /* 0x0c0fe40003fa6270 */
[----:B------:R-:W-:Y:S02]  /*11e40*/  ISETP.GE.AND P1, PT, R142, R201, PT ;  /* 0x000000c98e00720c */ /* 0x000fe40003f26270 */
[----:B------:R-:W-:Y:S01]  /*11e50*/  ISETP.GE.AND P4, PT, R141, R202, PT ;  /* 0x000000ca8d00720c */ /* 0x000fe20003f86270 */
[----:B------:R-:W-:Y:S01]  /*11e60*/  @!UPT UIADD3 URZ, UPT, UPT, URZ, URZ, URZ ;  /* 0x000000fffffff290 */ /* 0x000fe2000fffe0ff */
[----:B------:R-:W-:Y:S11]  /*11e70*/  @P0 BRA `(.L_x_2073) ;  /* 0xffffffe400440947 */ /* 0x000ff6000383ffff */
.L_x_2072:
[----:B------:R-:W-:Y:S01]  /*11e80*/  LOP3.LUT R4, R208, UR12, R29, 0x96, !PT ;  /* 0x0000000cd0047c12 */ /* 0x000fe2000f8e961d */
[----:B------:R-:W-:Y:S01]  /*11e90*/  IMAD.MOV.U32 R52, RZ, RZ, R145 ;  /* 0x000000ffff347224 */ /* 0x000fe200078e0091 */
[----:B------:R-:W-:Y:S01]  /*11ea0*/  FMNMX3.FTZ R6, R0, R65, R55, !PT ;  /* 0x0000004100067276 */ /* 0x000fe20007810037 */
[----:B------:R-:W-:Y:S01]  /*11eb0*/  IMAD.MOV.U32 R172, RZ, RZ, R160 ;  /* 0x000000ffffac7224 */ /* 0x000fe200078e00a0 */
[----:B------:R-:W-:Y:S01]  /*11ec0*/  FMNMX3.FTZ R7, R2, R53, R174, !PT ;  /* 0x0000003502077276 */ /* 0x000fe200078100ae */
[----:B------:R-:W-:Y:S01]  /*11ed0*/  IMAD.WIDE.U32 R170, R4, -0x326172a9, RZ ;  /* 0xcd9e8d5704aa7825 */ /* 0x000fe200078e00ff */
[----:B------:R-:W-:Y:S01]  /*11ee0*/  FMNMX3.FTZ R4, R6, R143, R169, !PT ;  /* 0x0000008f06047276 */ /* 0x000fe200078100a9 */
[----:B------:R-:W-:Y:S01]  /*11ef0*/  UIADD3 UR10, UPT, UPT, UR21, -0x126145ec, URZ ;  /* 0xed9eba14150a7890 */ /* 0x000fe2000fffe0ff */
[----:B------:R-:W-:Y:S01]  /*11f00*/  FMNMX3.FTZ R7, R7, R60, R67, !PT ;  /* 0x0000003c07077276 */ /* 0x000fe20007810043 */
[----:B------:R-:W-:Y:S01]  /*11f10*/  IMAD.MOV.U32 R176, RZ, RZ, R146 ;  /* 0x000000ffffb07224 */ /* 0x000fe200078e0092 */
[----:B------:R-:W-:Y:S01]  /*11f20*/  FMNMX3.FTZ R4, R4, R49, R59, !PT ;  /* 0x0000003104047276 */ /* 0x000fe2000781003b */
[----:B------:R-:W-:Y:S01]  /*11f30*/  IMAD.MOV.U32 R56, RZ, RZ, R147 ;  /* 0x000000ffff387224 */ /* 0x000fe200078e0093 */
[----:B------:R-:W-:Y:S01]  /*11f40*/  FMNMX3.FTZ R7, R7, R62, R58, !PT ;  /* 0x0000003e07077276 */ /* 0x000fe2000781003a */
[----:B------:R-:W-:Y:S01]  /*11f50*/  IMAD.MOV.U32 R44, RZ, RZ, R144 ;  /* 0x000000ffff2c7224 */ /* 0x000fe200078e0090 */
[----:B------:R-:W-:Y:S01]  /*11f60*/  FMNMX3.FTZ R4, R4, R47, R45, !PT ;  /* 0x0000002f04047276 */ /* 0x000fe2000781002d */
[----:B------:R-:W-:Y:S01]  /*11f70*/  UIADD3 UR9, UPT, UPT, UR21, -0x56f99767, URZ ;  /* 0xa906689915097890 */ /* 0x000fe2000fffe0ff */
[----:B------:R-:W-:Y:S01]  /*11f80*/  FMNMX3.FTZ R8, R3, R51, R43, !PT ;  /* 0x0000003303087276 */ /* 0x000fe2000781002b */
[----:B------:R-:W-:Y:S01]  /*11f90*/  UIADD3 UR8, UPT, UPT, UR21, 0x646e171e, URZ ;  /* 0x646e171e15087890 */ /* 0x000fe2000fffe0ff */
[----:B------:R-:W-:Y:S02]  /*11fa0*/  FMNMX3.FTZ R7, R7, R46, R50, !PT ;  /* 0x0000002e07077276 */ /* 0x000fe40007810032 */
[----:B------:R-:W-:Y:S02]  /*11fb0*/  FMNMX3.FTZ R4, R4, R27, R26, !PT ;  /* 0x0000001b04047276 */ /* 0x000fe4000781001a */
[----:B-1----:R-:W-:Y:S02]  /*11fc0*/  FMNMX3.FTZ R11, R132, R66, R54, !PT ;  /* 0x00000042840b7276 */ /* 0x002fe40007810036 */
        /* <DEDUP_REMOVED lines=15> */
[----:B------:R-:W1:Y:S01]  /*120c0*/  SHFL.BFLY PT, R7, R6, 0x2, 0x1f ;  /* 0x0c401f0006077f89 */ /* 0x000e6200000e0000 */
[----:B------:R-:W-:Y:S02]  /*120d0*/  FMNMX3.FTZ R8, R8, R172, R52, !PT ;  /* 0x000000ac08087276 */ /* 0x000fe40007810034 */
[----:B------:R-:W-:Y:S05]  /*120e0*/  FSEL R164, R165, -INF , !P6 ;  /* 0xff800000a5a47808 */ /* 0x000fea0007000000 */
[----:B------:R-:W2:Y:S01]  /*120f0*/  SHFL.BFLY PT, R10, R9, 0x2, 0x1f ;  /* 0x0c401f00090a7f89 */ /* 0x000ea200000e0000 */
[----:B------:R-:W-:Y:S02]  /*12100*/  LOP3.LUT R12, R220, UR25, R41, 0x96, !PT ;  /* 0x00000019dc0c7c12 */ /* 0x000fe4000f8e9629 */
[----:B------:R-:W-:Y:S02]  /*12110*/  ISETP.GE.AND P0, PT, R141, R201, PT ;  /* 0x000000c98d00720c */ /* 0x000fe40003f06270 */
[----:B------:R-:W-:Y:S01]  /*12120*/  FMNMX3.FTZ R4, R11, R44, R252, !PT ;  /* 0x0000002c0b047276 */ /* 0x000fe200078100fc */
[----:B------:R-:W-:Y:S01]  /*12130*/  IMAD.WIDE.U32 R12, R12, -0x2daee0ad, RZ ;  /* 0xd2511f530c0c7825 */ /* 0x000fe200078e00ff */
[----:B------:R-:W-:Y:S02]  /*12140*/  FSEL R163, R159, -INF , !P3 ;  /* 0xff8000009fa37808 */ /* 0x000fe40005800000 */
[----:B------:R-:W-:Y:S01]  /*12150*/  FSEL R160, R158, -INF , !P2 ;  /* 0xff8000009ea07808 */ /* 0x000fe20005000000 */
[----:B------:R-:W-:Y:S01]  /*12160*/  IMAD.U32 R158, RZ, RZ, UR13 ;  /* 0x0000000dff9e7e24 */ /* 0x000fe2000f8e00ff */
[----:B------:R-:W-:Y:S02]  /*12170*/  FSEL R162, R175, -INF , !P5 ;  /* 0xff800000afa27808 */ /* 0x000fe40006800000 */
[----:B------:R-:W-:Y:S02]  /*12180*/  FSEL R161, R161, -INF , !P4 ;  /* 0xff800000a1a17808 */ /* 0x000fe40006000000 */
[----:B------:R-:W-:Y:S02]  /*12190*/  FMNMX3.FTZ R8, R8, R235, R164, !PT ;  /* 0x000000eb08087276 */ /* 0x000fe400078100a4 */
[----:B------:R-:W-:Y:S02]  /*121a0*/  LOP3.LUT R5, R206, UR25, R171, 0x96, !PT ;  /* 0x00000019ce057c12 */ /* 0x000fe4000f8e96ab */
[----:B------:R-:W-:Y:S02]  /*121b0*/  FSEL R138, R173, -INF , !P1 ;  /* 0xff800000ad8a7808 */ /* 0x000fe40004800000 */
[----:B------:R-:W-:Y:S01]  /*121c0*/  FSEL R137, R134, -INF , !P0 ;  /* 0xff80000086897808 */ /* 0x000fe20004000000 */
[----:B------:R-:W-:Y:S01]  /*121d0*/  IMAD.WIDE.U32 R14, R5, -0x2daee0ad, RZ ;  /* 0xd2511f53050e7825 */ /* 0x000fe200078e00ff */
[----:B------:R-:W-:Y:S02]  /*121e0*/  FMNMX3.FTZ R4, R4, R163, R160, !PT ;  /* 0x000000a304047276 */ /* 0x000fe400078100a0 */
[----:B------:R-:W-:Y:S02]  /*121f0*/  FMNMX3.FTZ R134, R8, R162, R161, !PT ;  /* 0x000000a208867276 */ /* 0x000fe400078100a1 */
[----:B------:R-:W-:Y:S02]  /*12200*/  LOP3.LUT R32, R28, UR11, R35, 0x96, !PT ;  /* 0x0000000b1c207c12 */ /* 0x000fe4000f8e9623 */
[----:B------:R-:W-:Y:S02]  /*12210*/  LOP3.LUT R28, R178, UR10, R13, 0x96, !PT ;  /* 0x0000000ab21c7c12 */ /* 0x000fe4000f8e960d */
[----:B------:R-:W-:Y:S01]  /*12220*/  FMNMX3.FTZ R5, R4, R138, R137, !PT ;  /* 0x0000008a04057276 */ /* 0x000fe20007810089 */
[----:B------:R-:W3:Y:S01]  /*12230*/  SHFL.BFLY PT, R13, R134, 0x2, 0x1f ;  /* 0x0c401f00860d7f89 */ /* 0x000ee200000e0000 */
[----:B-1----:R-:W-:Y:S01]  /*12240*/  FMNMX.FTZ R7, R6, R7, !PT ;  /* 0x0000000706077209 */ /* 0x002fe20007810000 */
[----:B------:R-:W-:Y:S01]  /*12250*/  IMAD.WIDE.U32 R28, R28, -0x326172a9, RZ ;  /* 0xcd9e8d571c1c7825 */ /* 0x000fe200078e00ff */
[----:B--2---:R-:W-:Y:S05]  /*12260*/  FMNMX.FTZ R10, R9, R10, !PT ;  /* 0x0000000a090a7209 */ /* 0x004fea0007810000 */
[----:B------:R-:W1:Y:S01]  /*12270*/  SHFL.BFLY PT, R4, R5, 0x2, 0x1f ;  /* 0x0c401f0005047f89 */ /* 0x000e6200000e0000 */
[----:B------:R-:W-:Y:S01]  /*12280*/  LOP3.LUT R40, R40, UR24, R31, 0x96, !PT ;  /* 0x0000001828287c12 */ /* 0x000fe2000f8e961f */
[----:B------:R-:W-:Y:S01]  /*12290*/  IMAD.WIDE.U32 R32, R32, -0x326172a9, RZ ;  /* 0xcd9e8d5720207825 */ /* 0x000fe200078e00ff */
[----:B------:R-:W-:Y:S05]  /*122a0*/  LOP3.LUT R34, R34, UR10, R15, 0x96, !PT ;  /* 0x0000000a22227c12 */ /* 0x000fea000f8e960f */
[----:B------:R-:W2:Y:S01]  /*122b0*/  SHFL.BFLY PT, R136, R7, 0x1, 0x1f ;  /* 0x0c201f0007887f89 */ /* 0x000ea200000e0000 */
[----:B------:R-:W-:Y:S01]  /*122c0*/  LEA R158, R158, UR13, 0x10 ;  /* 0x0000000d9e9e7c11 */ /* 0x000fe2000f8e80ff */
[----:B------:R-:W-:Y:S01]  /*122d0*/  IMAD.WIDE.U32 R40, R40, -0x2daee0ad, RZ ;  /* 0xd2511f5328287825 */ /* 0x000fe200078e00ff */
[----:B------:R-:W-:Y:S05]  /*122e0*/  LOP3.LUT R170, R170, UR24, R33, 0x96, !PT ;  /* 0x00000018aaaa7c12 */ /* 0x000fea000f8e9621 */
[----:B------:R-:W4:Y:S01]  /*122f0*/  SHFL.BFLY PT, R135, R10, 0x1, 0x1f ;  /* 0x0c201f000a877f89 */ /* 0x000f2200000e0000 */
[----:B------:R-:W-:Y:S01]  /*12300*/  LOP3.LUT R33, R30, UR23, R29, 0x96, !PT ;  /* 0x000000171e217c12 */ /* 0x000fe2000f8e961d */
[----:B------:R-:W-:Y:S01]  /*12310*/  IMAD.WIDE.U32 R34, R34, -0x326172a9, RZ ;  /* 0xcd9e8d5722227825 */ /* 0x000fe200078e00ff */
[----:B------:R-:W-:Y:S03]  /*12320*/  LOP3.LUT R11, R12, UR9, R41, 0x96, !PT ;  /* 0x000000090c0b7c12 */ /* 0x000fe6000f8e9629 */
[----:B------:R-:W-:Y:S05]  /*12330*/  IMAD.WIDE.U32 R170, R170, -0x2daee0ad, RZ ;  /* 0xd2511f53aaaa7825 */ /* 0x000fea00078e00ff */
[----:B------:R-:W-:Y:S01]  /*12340*/  LOP3.LUT R8, R14, UR9, R171, 0x96, !PT ;  /* 0x000000090e087c12 */ /* 0x000fe2000f8e96ab */
[----:B------:R-:W-:Y:S01]  /*12350*/  IMAD.WIDE.U32 R14, R11, -0x326172a9, RZ ;  /* 0xcd9e8d570b0e7825 */ /* 0x000fe200078e00ff */
[----:B---3--:R-:W-:Y:S02]  /*12360*/  FMNMX.FTZ R134, R134, R13, !PT ;  /* 0x0000000d86867209 */ /* 0x008fe40007810000 */
[----:B-1----:R-:W-:Y:S01]  /*12370*/  FMNMX.FTZ R4, R5, R4, !PT ;  /* 0x0000000405047209 */ /* 0x002fe20007810000 */
[----:B------:R-:W-:Y:S01]  /*12380*/  IMAD.WIDE.U32 R20, R8, -0x326172a9, RZ ;  /* 0xcd9e8d5708147825 */ /* 0x000fe200078e00ff */
[----:B------:R-:W-:Y:S01]  /*12390*/  LOP3.LUT R141, R28, UR22, R15, 0x96, !PT ;  /* 0x000000161c8d7c12 */ /* 0x000fe2000f8e960f */
[----:B------:R-:W1:Y:S01]  /*123a0*/  SHFL.BFLY PT, R5, R134, 0x1, 0x1f ;  /* 0x0c201f0086057f89 */ /* 0x000e6200000e0000 */
[----:B--2---:R-:W-:Y:S01]  /*123b0*/  FMNMX.FTZ R136, R7, R136, !PT ;  /* 0x0000008807887209 */ /* 0x004fe20007810000 */
[----:B------:R-:W-:Y:S01]  /*123c0*/  IMAD.MOV.U32 R16, RZ, RZ, R20 ;  /* 0x000000ffff107224 */ /* 0x000fe200078e0014 */
[----:B------:R-:W-:Y:S05]  /*123d0*/  PRMT R15, R20, 0x7773, RZ ;  /* 0x00007773140f7816 */ /* 0x000fea00000000ff */
[----:B------:R-:W2:Y:S01]  /*123e0*/  SHFL.BFLY PT, R133, R4, 0x1, 0x1f ;  /* 0x0c201f0004857f89 */ /* 0x000ea200000e0000 */
[C---:B------:R-:W-:Y:S01]  /*123f0*/  FSETP.NEU.FTZ.AND P0, PT, R136.reuse, -INF , PT ;  /* 0xff8000008800780b */ /* 0x040fe20003f1d000 */
[----:B------:R-:W-:Y:S01]  /*12400*/  FMUL.FTZ R168, R136, UR4 ;  /* 0x0000000488a87c20 */ /* 0x000fe20008410000 */
[----:B----4-:R-:W-:Y:S01]  /*12410*/  FMNMX.FTZ R135, R10, R135, !PT ;  /* 0x000000870a877209 */ /* 0x010fe20007810000 */
[----:B------:R-:W-:Y:S01]  /*12420*/  IMAD.MOV.U32 R12, RZ, RZ, R14 ;  /* 0x000000ffff0c7224 */ /* 0x000fe200078e000e */
[----:B------:R-:W-:Y:S02]  /*12430*/  FSEL R7, R136, RZ, P0 ;  /* 0x000000ff88077208 */ /* 0x000fe40000000000 */
[----:B------:R-:W-:Y:S01]  /*12440*/  FSEL R168, R168, RZ, P0 ;  /* 0x000000ffa8a87208 */ /* 0x000fe20000000000 */
[C---:B------:R-:W-:Y:S01]  /*12450*/  FMUL.FTZ R167, R135.reuse, UR4 ;  /* 0x0000000487a77c20 */ /* 0x040fe20008410000 */
[----:B------:R-:W-:Y:S02]  /*12460*/  FSETP.NEU.FTZ.AND P1, PT, R135, -INF , PT ;  /* 0xff8000008700780b */ /* 0x000fe40003f3d000 */
[C---:B------:R-:W-:Y:S01]  /*12470*/  PRMT R8, R20.reuse, 0x7772, RZ ;  /* 0x0000777214087816 */ /* 0x040fe200000000ff */
[--C-:B------:R-:W-:Y:S01]  /*12480*/  FFMA.FTZ R146, R169, UR4, -R168.reuse ;  /* 0x00000004a9927c23 */ /* 0x100fe200080108a8 */
[--C-:B------:R-:W-:Y:S01]  /*12490*/  FFMA.FTZ R139, R143, UR4, -R168.reuse ;  /* 0x000000048f8b7c23 */ /* 0x100fe200080108a8 */
[----:B------:R-:W-:Y:S01]  /*124a0*/  FSEL R167, R167, RZ, P1 ;  /* 0x000000ffa7a77208 */ /* 0x000fe20000800000 */
[--C-:B------:R-:W-:Y:S01]  /*124b0*/  FFMA.FTZ R150, R55, UR4, -R168.reuse ;  /* 0x0000000437967c23 */ /* 0x100fe200080108a8 */
[----:B------:R-:W-:Y:S01]  /*124c0*/  PRMT R9, R20, 0x7771, RZ ;  /* 0x0000777114097816 */ /* 0x000fe200000000ff */
[----:B------:R-:W-:Y:S01]  /*124d0*/  FFMA.FTZ R155, R65, UR4, -R168 ;  /* 0x00000004419b7c23 */ /* 0x000fe200080108a8 */
[----:B------:R-:W-:Y:S01]  /*124e0*/  MUFU.EX2 R146, R146 ;  /* 0x0000009200927308 */ /* 0x000fe20000000800 */
[----:B------:R-:W-:Y:S01]  /*124f0*/  LOP3.LUT R11, R34, UR22, R21, 0x96, !PT ;  /* 0x00000016220b7c12 */ /* 0x000fe2000f8e9615 */
[--C-:B------:R-:W-:Y:S01]  /*12500*/  FFMA.FTZ R144, R60, UR4, -R167.reuse ;  /* 0x000000043c907c23 */ /* 0x100fe200080108a7 */
[----:B-1----:R-:W-:Y:S07]  /*12510*/  FMNMX.FTZ R134, R134, R5, !PT ;  /* 0x0000000586867209 */ /* 0x002fee0007810000 */
[----:B------:R-:W1:Y:S01]  /*12520*/  MUFU.EX2 R139, R139 ;  /* 0x0000008b008b7308 */ /* 0x000e620000000800 */
[----:B------:R-:W-:Y:S01]  /*12530*/  FSEL R5, R135, RZ, P1 ;  /* 0x000000ff87057208 */ /* 0x000fe20000800000 */
[--C-:B------:R-:W-:Y:S01]  /*12540*/  FFMA.FTZ R145, R67, UR4, -R167.reuse ;  /* 0x0000000443917c23 */ /* 0x100fe200080108a7 */
[----:B--2---:R-:W-:Y:S01]  /*12550*/  FMNMX.FTZ R133, R4, R133, !PT ;  /* 0x0000008504857209 */ /* 0x004fe20007810000 */
[C---:B------:R-:W-:Y:S01]  /*12560*/  FMUL.FTZ R166, R134.reuse, UR4 ;  /* 0x0000000486a67c20 */ /* 0x040fe20008410000 */
[----:B------:R-:W-:Y:S01]  /*12570*/  FSETP.NEU.FTZ.AND P0, PT, R134, -INF , PT ;  /* 0xff8000008600780b */ /* 0x000fe20003f1d000 */
[----:B------:R-:W-:Y:S01]  /*12580*/  FADD.FTZ R4, -R7, R0 ;  /* 0x0000000007047221 */ /* 0x000fe20000010100 */
[----:B------:R-:W-:Y:S01]  /*12590*/  PRMT R17, R14, 0x7771, RZ ;  /* 0x000077710e117816 */ /* 0x000fe200000000ff */
[----:B------:R-:W-:Y:S01]  /*125a0*/  FMUL.FTZ R165, R133, UR4 ;  /* 0x0000000485a57c20 */ /* 0x000fe20008410000 */
[----:B------:R-:W-:Y:S01]  /*125b0*/  FSEL R166, R166, RZ, P0 ;  /* 0x000000ffa6a67208 */ /* 0x000fe20000000000 */
[----:B------:R-:W2:Y:S01]  /*125c0*/  LDSM.16.MT88.4 R20, [R186+0x6000] ;  /* 0x00600000ba14783b */ /* 0x000ea20000004200 */
[----:B------:R-:W-:Y:S01]  /*125d0*/  FSEL R0, R134, RZ, P0 ;  /* 0x000000ff86007208 */ /* 0x000fe20000000000 */
[----:B------:R-:W-:Y:S01]  /*125e0*/  FADD.FTZ R2, -R5, R2 ;  /* 0x0000000205027221 */ /* 0x000fe20000010100 */
[----:B------:R-:W-:Y:S01]  /*125f0*/  LOP3.LUT R12, R12, 0xff, RZ, 0xc0, !PT ;  /* 0x000000ff0c0c7812 */ /* 0x000fe200078ec0ff */
[--C-:B------:R-:W-:Y:S01]  /*12600*/  FFMA.FTZ R154, R53, UR4, -R167.reuse ;  /* 0x00000004359a7c23 */ /* 0x100fe200080108a7 */
[----:B------:R-:W-:Y:S01]  /*12610*/  FSETP.NEU.FTZ.AND P0, PT, R133, -INF , PT ;  /* 0xff8000008500780b */ /* 0x000fe20003f1d000 */
[----:B------:R-:W-:Y:S01]  /*12620*/  FFMA.FTZ R148, R174, UR4, -R167 ;  /* 0x00000004ae947c23 */ /* 0x000fe200080108a7 */
[----:B------:R-:W-:Y:S01]  /*12630*/  PRMT R17, R12, 0x5410, R17 ;  /* 0x000054100c117816 */ /* 0x000fe20000000011 */
[----:B------:R-:W-:Y:S01]  /*12640*/  MUFU.EX2 R144, R144 ;  /* 0x0000009000907308 */ /* 0x000fe20000000800 */
[----:B------:R-:W-:Y:S01]  /*12650*/  FSEL R165, R165, RZ, P0 ;  /* 0x000000ffa5a57208 */ /* 0x000fe20000000000 */
[----:B------:R-:W-:Y:S01]  /*12660*/  FADD.FTZ R3, -R0, R3 ;  /* 0x0000000300037221 */ /* 0x000fe20000010100 */
[----:B------:R-:W-:Y:S07]  /*12670*/  FSEL R5, R133, RZ, P0 ;  /* 0x000000ff85057208 */ /* 0x000fee0000000000 */
[----:B------:R-:W3:Y:S01]  /*12680*/  MUFU.EX2 R145, R145 ;  /* 0x0000009100917308 */ /* 0x000ee20000000800 */
[----:B------:R-:W-:Y:S01]  /*12690*/  PRMT R19, R14, 0x7773, RZ ;  /* 0x000077730e137816 */ /* 0x000fe200000000ff */
[----:B------:R-:W-:Y:S01]  /*126a0*/  FFMA.FTZ R151, R54, UR4, -R165 ;  /* 0x0000000436977c23 */ /* 0x000fe200080108a5 */
[----:B------:R-:W-:Y:S01]  /*126b0*/  PRMT R6, R14, 0x7772, RZ ;  /* 0x000077720e067816 */ /* 0x000fe200000000ff */
[--C-:B------:R-:W-:Y:S01]  /*126c0*/  FFMA.FTZ R149, R51, UR4, -R166.reuse ;  /* 0x0000000433957c23 */ /* 0x100fe200080108a6 */
[--C-:B------:R-:W-:Y:S01]  /*126d0*/  HSET2.LE.AND R142, R17, R158.reuse, PT ;  /* 0x0000009e118e7233 */ /* 0x100fe20003803000 */
[----:B------:R-:W-:Y:S01]  /*126e0*/  FFMA.FTZ R147, R43, UR4, -R166 ;  /* 0x000000042b937c23 */ /* 0x000fe200080108a6 */
[----:B------:R-:W-:Y:S01]  /*126f0*/  PRMT R6, R6, 0x5410, R19 ;  /* 0x0000541006067816 */ /* 0x000fe20000000013 */
[----:B------:R-:W-:Y:S01]  /*12700*/  FADD.FTZ R0, -R5, R132 ;  /* 0x0000008405007221 */ /* 0x000fe20000010100 */
[----:B------:R-:W-:Y:S01]  /*12710*/  PRMT R8, R8, 0x5410, R15 ;  /* 0x0000541008087816 */ /* 0x000fe2000000000f */
[--C-:B------:R-:W-:Y:S01]  /*12720*/  FFMA.FTZ R153, R66, UR4, -R165.reuse ;  /* 0x0000000442997c23 */ /* 0x100fe200080108a5 */
[----:B------:R-:W-:Y:S01]  /*12730*/  PRMT R12, R141, 0x7632, R12 ;  /* 0x000076328d0c7816 */ /* 0x000fe2000000000c */
[----:B------:R-:W-:Y:S01]  /*12740*/  MUFU.EX2 R155, R155 ;  /* 0x0000009b009b7308 */ /* 0x000fe20000000800 */
[----:B-1----:R-:W-:Y:S01]  /*12750*/  F2FP.F16.F32.PACK_AB R5, R146, R139 ;  /* 0x0000008b9205723e */ /* 0x002fe200000000ff */
[--C-:B------:R-:W-:Y:S01]  /*12760*/  FFMA.FTZ R152, R39, UR4, -R166.reuse ;  /* 0x0000000427987c23 */ /* 0x100fe200080108a6 */
[C---:B------:R-:W-:Y:S07]  /*12770*/  LOP3.LUT R15, R141.reuse, 0xffff, RZ, 0xc0, !PT ;  /* 0x0000ffff8d0f7812 */ /* 0x040fee00078ec0ff */
[----:B------:R-:W-:Y:S01]  /*12780*/  MUFU.EX2 R150, R150 ;  /* 0x0000009600967308 */ /* 0x000fe20000000800 */
[----:B------:R-:W-:Y:S01]  /*12790*/  LOP3.LUT R14, R141, 0xff, RZ, 0xc0, !PT ;  /* 0x000000ff8d0e7812 */ /* 0x000fe200078ec0ff */
[----:B------:R-:W-:Y:S01]  /*127a0*/  FFMA.FTZ R157, R37, UR4, -R166 ;  /* 0x00000004259d7c23 */ /* 0x000fe200080108a6 */
[----:B------:R-:W-:Y:S07]  /*127b0*/  LOP3.LUT R12, R12, 0xff, RZ, 0xc0, !PT ;  /* 0x000000ff0c0c7812 */ /* 0x000fee00078ec0ff */
[----:B------:R-:W-:Y:S01]  /*127c0*/  MUFU.EX2 R154, R154 ;  /* 0x0000009a009a7308 */ /* 0x000fe20000000800 */
[----:B------:R-:W-:Y:S01]  /*127d0*/  LOP3.LUT R143, R6, 0xff00ff, RZ, 0xc0, !PT ;  /* 0x00ff00ff068f7812 */ /* 0x000fe200078ec0ff */
[----:B------:R-:W-:Y:S01]  /*127e0*/  FFMA.FTZ R159, R38, UR4, -R165 ;  /* 0x00000004269f7c23 */ /* 0x000fe200080108a5 */
[----:B------:R-:W-:Y:S07]  /*127f0*/  SHF.R.U32.HI R141, RZ, 0x18, R141 ;  /* 0x00000018ff8d7819 */ /* 0x000fee000001168d */
[----:B------:R-:W-:Y:S01]  /*12800*/  MUFU.EX2 R148, R148 ;  /* 0x0000009400947308 */ /* 0x000fe20000000800 */
[----:B------:R-:W-:Y:S01]  /*12810*/  LOP3.LUT R142, R5, R142, RZ, 0xc0, !PT ;  /* 0x0000008e058e7212 */ /* 0x000fe200078ec0ff */
[----:B------:R-:W-:Y:S01]  /*12820*/  FMUL.FTZ R5, R4, UR4 ;  /* 0x0000000404057c20 */ /* 0x000fe20008410000 */
[----:B------:R-:W-:Y:S07]  /*12830*/  SHF.R.U32.HI R15, RZ, 0x8, R15 ;  /* 0x00000008ff0f7819 */ /* 0x000fee000001160f */
[----:B------:R-:W-:Y:S01]  /*12840*/  MUFU.EX2 R149, R149 ;  /* 0x0000009500957308 */ /* 0x000fe20000000800 */
[C---:B------:R-:W-:Y:S01]  /*12850*/  PRMT R10, R11.reuse, 0x7632, R10 ;  /* 0x000076320b0a7816 */ /* 0x040fe2000000000a */
[----:B------:R-:W-:Y:S01]  /*12860*/  FMUL.FTZ R4, R2, UR4 ;  /* 0x0000000402047c20 */ /* 0x000fe20008410000 */
[----:B------:R-:W-:Y:S07]  /*12870*/  LOP3.LUT R13, R11, 0xffff, RZ, 0xc0, !PT ;  /* 0x0000ffff0b0d7812 */ /* 0x000fee00078ec0ff */
[----:B------:R-:W-:Y:S01]  /*12880*/  MUFU.EX2 R147, R147 ;  /* 0x0000009300937308 */ /* 0x000fe20000000800 */
[----:B------:R-:W-:Y:S01]  /*12890*/  FFMA.FTZ R156, R42, UR4, -R165 ;  /* 0x000000042a9c7c23 */ /* 0x000fe200080108a5 */
[----:B------:R-:W-:Y:S01]  /*128a0*/  PRMT R141, R12, 0x5410, R141 ;  /* 0x000054100c8d7816 */ /* 0x000fe2000000008d */
[----:B------:R-:W-:Y:S07]  /*128b0*/  FMUL.FTZ R2, R3, UR4 ;  /* 0x0000000403027c20 */ /* 0x000fee0008410000 */
[----:B------:R-:W-:Y:S01]  /*128c0*/  MUFU.EX2 R153, R153 ;  /* 0x0000009900997308 */ /* 0x000fe20000000800 */
[----:B------:R-:W-:Y:S01]  /*128d0*/  PRMT R15, R14, 0x5410, R15 ;  /* 0x000054100e0f7816 */ /* 0x000fe2000000000f */
[----:B------:R-:W-:Y:S01]  /*128e0*/  FMUL.FTZ R0, R0, UR4 ;  /* 0x0000000400007c20 */ /* 0x000fe20008410000 */
[----:B------:R-:W-:Y:S07]  /*128f0*/  LOP3.LUT R12, R11, 0xff, RZ, 0xc0, !PT ;  /* 0x000000ff0b0c7812 */ /* 0x000fee00078ec0ff */
[----:B------:R-:W-:Y:S01]  /*12900*/  MUFU.EX2 R151, R151 ;  /* 0x0000009700977308 */ /* 0x000fe20000000800 */
[--C-:B------:R-:W-:Y:S01]  /*12910*/  HSET2.LE.AND R143, R143, R158.reuse, PT ;  /* 0x0000009e8f8f7233 */ /* 0x100fe20003803000 */
[----:B------:R-:W1:Y:S01]  /*12920*/  LDSM.16.MT88.4 R36, [R182+0x6000] ;  /* 0x00600000b624783b */ /* 0x000e620000004200 */
[----:B------:R-:W-:Y:S07]  /*12930*/  LOP3.LUT R10, R10, 0xff, RZ, 0xc0, !PT ;  /* 0x000000ff0a0a7812 */ /* 0x000fee00078ec0ff */
[----:B------:R-:W4:Y:S01]  /*12940*/  MUFU.EX2 R132, R5 ;  /* 0x0000000500847308 */ /* 0x000f220000000800 */
[----:B---3--:R-:W-:Y:S01]  /*12950*/  F2FP.F16.F32.PACK_AB R6, R145, R144 ;  /* 0x000000909106723e */ /* 0x008fe200000000ff */
[----:B------:R-:W-:Y:S01]  /*12960*/  IMAD.WIDE.U32 R42, R33, -0x2daee0ad, RZ ;  /* 0xd2511f53212a7825 */ /* 0x000fe200078e00ff */
[----:B------:R-:W-:Y:S07]  /*12970*/  SHF.R.U32.HI R11, RZ, 0x18, R11 ;  /* 0x00000018ff0b7819 */ /* 0x000fee000001160b */
[----:B------:R3:W5:Y:S01]  /*12980*/  MUFU.EX2 R3, R4 ;  /* 0x0000000400037308 */ /* 0x0007620000000800 */
[----:B------:R-:W-:Y:S01]  /*12990*/  SHF.R.U32.HI R13, RZ, 0x8, R13 ;  /* 0x00000008ff0d7819 */ /* 0x000fe2000001160d */
[----:B------:R-:W-:Y:S01]  /*129a0*/  FFMA.FTZ R178, R57, UR4, -R166 ;  /* 0x0000000439b27c23 */ /* 0x000fe200080108a6 */
[----:B------:R-:W-:Y:S07]  /*129b0*/  LOP3.LUT R143, R6, R143, RZ, 0xc0, !PT ;  /* 0x0000008f068f7212 */ /* 0x000fee00078ec0ff */
[----:B------:R-:W-:Y:S01]  /*129c0*/  MUFU.EX2 R152, R152 ;  /* 0x0000009800987308 */ /* 0x000fe20000000800 */
[----:B------:R-:W-:Y:S01]  /*129d0*/  PRMT R13, R12, 0x5410, R13 ;  /* 0x000054100c0d7816 */ /* 0x000fe2000000000d */
[----:B------:R-:W-:Y:S01]  /*129e0*/  FFMA.FTZ R169, R46, UR4, -R167 ;  /* 0x000000042ea97c23 */ /* 0x000fe200080108a7 */
[----:B------:R-:W-:Y:S07]  /*129f0*/  PRMT R11, R10, 0x5410, R11 ;  /* 0x000054100a0b7816 */ /* 0x000fee000000000b */
[----:B------:R-:W-:Y:S01]  /*12a00*/  MUFU.EX2 R157, R157 ;  /* 0x0000009d009d7308 */ /* 0x000fe20000000800 */
[--C-:B------:R-:W-:Y:S01]  /*12a10*/  HSET2.LE.AND R140, R15, R158.reuse, PT ;  /* 0x0000009e0f8c7233 */ /* 0x100fe20003803000 */
[----:B----4-:R-:W-:Y:S01]  /*12a20*/  FMUL.FTZ R5, R132, R129 ;  /* 0x0000008184057220 */ /* 0x010fe20000410000 */
[--C-:B------:R-:W-:Y:S07]  /*12a30*/  HSET2.LE.AND R141, R141, R158.reuse, PT ;  /* 0x0000009e8d8d7233 */ /* 0x100fee0003803000 */
[----:B------:R-:W-:Y:S01]  /*12a40*/  MUFU.EX2 R156, R156 ;  /* 0x0000009c009c7308 */ /* 0x000fe20000000800 */
[----:B------:R-:W-:Y:S01]  /*12a50*/  F2FP.F16.F32.PACK_AB R7, R150, R155 ;  /* 0x0000009b9607723e */ /* 0x000fe200000000ff */
[----:B---3--:R-:W-:Y:S01]  /*12a60*/  FMUL.FTZ R4, R132, R128 ;  /* 0x0000008084047220 */ /* 0x008fe20000410000 */
[----:B------:R-:W-:Y:S07]  /*12a70*/  F2FP.F16.F32.PACK_AB R6, R148, R154 ;  /* 0x0000009a9406723e */ /* 0x000fee00000000ff */
[----:B------:R-:W-:Y:S01]  /*12a80*/  MUFU.EX2 R159, R159 ;  /* 0x0000009f009f7308 */ /* 0x000fe20000000800 */
[----:B------:R-:W-:Y:S01]  /*12a90*/  LOP3.LUT R16, R16, 0xff, RZ, 0xc0, !PT ;  /* 0x000000ff10107812 */ /* 0x000fe200078ec0ff */
[----:B------:R-:W-:Y:S01]  /*12aa0*/  FMUL.FTZ R17, R132, R117 ;  /* 0x0000007584117220 */ /* 0x000fe20000410000 */
[----:B------:R-:W-:Y:S07]  /*12ab0*/  LOP3.LUT R140, R7, R140, RZ, 0xc0, !PT ;  /* 0x0000008c078c7212 */ /* 0x000fee00078ec0ff */
[----:B------:R-:W3:Y:S01]  /*12ac0*/  MUFU.EX2 R2, R2 ;  /* 0x0000000200027308 */ /* 0x000ee20000000800 */
[----:B------:R-:W-:Y:S01]  /*12ad0*/  LOP3.LUT R141, R6, R141, RZ, 0xc0, !PT ;  /* 0x0000008d068d7212 */ /* 0x000fe200078ec0ff */
[----:B-----5:R-:W-:Y:S01]  /*12ae0*/  FMUL.FTZ R19, R3, R119 ;  /* 0x0000007703137220 */ /* 0x020fe20000410000 */
[--C-:B------:R-:W-:Y:S07]  /*12af0*/  HSET2.LE.AND R64, R13, R158.reuse, PT ;  /* 0x0000009e0d407233 */ /* 0x100fee0003803000 */
[----:B------:R-:W4:Y:S01]  /*12b00*/  MUFU.EX2 R0, R0 ;  /* 0x0000000000007308 */ /* 0x000f220000000800 */
[--C-:B------:R-:W-:Y:S01]  /*12b10*/  HSET2.LE.AND R65, R11, R158.reuse, PT ;  /* 0x0000009e0b417233 */ /* 0x100fe20003803000 */
[----:B------:R-:W-:Y:S01]  /*12b20*/  IMAD.MOV.U32 R129, RZ, RZ, R52 ;  /* 0x000000ffff817224 */ /* 0x000fe200078e0034 */
[----:B------:R-:W-:Y:S01]  /*12b30*/  F2FP.F16.F32.PACK_AB R7, R147, R149 ;  /* 0x000000959307723e */ /* 0x000fe200000000ff */
[----:B------:R-:W5:Y:S01]  /*12b40*/  LDSM.16.MT88.4 R52, [R181+0x6000] ;  /* 0x00600000b534783b */ /* 0x000f620000004200 */
[----:B------:R-:W-:Y:S01]  /*12b50*/  F2FP.F16.F32.PACK_AB R6, R151, R153 ;  /* 0x000000999706723e */ /* 0x000fe200000000ff */
[----:B------:R-:W-:Y:S01]  /*12b60*/  IMAD.MOV.U32 R128, RZ, RZ, R44 ;  /* 0x000000ffff807224 */ /* 0x000fe200078e002c */
[----:B------:R-:W-:Y:S01]  /*12b70*/  PRMT R9, R16, 0x5410, R9 ;  /* 0x0000541010097816 */ /* 0x000fe20000000009 */
[----:B------:R-:W-:Y:S01]  /*12b80*/  FMUL.FTZ R16, R132, R116 ;  /* 0x0000007484107220 */ /* 0x000fe20000410000 */
[----:B------:R-:W-:Y:S01]  /*12b90*/  LOP3.LUT R67, R8, 0xff00ff, RZ, 0xc0, !PT ;  /* 0x00ff00ff08437812 */ /* 0x000fe200078ec0ff */
[----:B---3--:R-:W-:Y:S01]  /*12ba0*/  FMUL.FTZ R12, R2, R120 ;  /* 0x00000078020c7220 */ /* 0x008fe20000410000 */
[----:B------:R-:W-:Y:S01]  /*12bb0*/  LOP3.LUT R64, R7, R64, RZ, 0xc0, !PT ;  /* 0x0000004007407212 */ /* 0x000fe200078ec0ff */
[C---:B------:R-:W-:Y:S01]  /*12bc0*/  FMUL.FTZ R7, R3.reuse, R131 ;  /* 0x0000008303077220 */ /* 0x040fe20000410000 */
[----:B------:R-:W-:Y:S01]  /*12bd0*/  LOP3.LUT R65, R6, R65, RZ, 0xc0, !PT ;  /* 0x0000004106417212 */ /* 0x000fe200078ec0ff */
[----:B------:R-:W-:Y:S01]  /*12be0*/  FMUL.FTZ R6, R3, R130 ;  /* 0x0000008203067220 */ /* 0x000fe20000410000 */
[--C-:B------:R-:W-:Y:S01]  /*12bf0*/  HSET2.LE.AND R66, R9, R158.reuse, PT ;  /* 0x0000009e09427233 */ /* 0x100fe20003803000 */
[C---:B------:R-:W-:Y:S01]  /*12c00*/  FMUL.FTZ R41, R2.reuse, R93 ;  /* 0x0000005d02297220 */ /* 0x040fe20000410000 */
[--C-:B------:R-:W-:Y:S01]  /*12c10*/  HSET2.LE.AND R67, R67, R158.reuse, PT ;  /* 0x0000009e43437233 */ /* 0x100fe20003803000 */
[----:B------:R-:W-:Y:S01]  /*12c20*/  FMUL.FTZ R57, R2, R77 ;  /* 0x0000004d02397220 */ /* 0x000fe20000410000 */
[----:B------:R-:W-:Y:S01]  /*12c30*/  F2FP.F16.F32.PACK_AB R9, R157, R152 ;  /* 0x000000989d09723e */ /* 0x000fe200000000ff */
[C---:B----4-:R-:W-:Y:S01]  /*12c40*/  FMUL.FTZ R30, R0.reuse, R106 ;  /* 0x0000006a001e7220 */ /* 0x050fe20000410000 */
[-C--:B--2---:R-:W-:Y:S01]  /*12c50*/  HMMA.16816.F32 R4, R140, R20.reuse, R4 ;  /* 0x000000148c04723c */ /* 0x084fe20000001804 */
[----:B------:R-:W-:Y:S04]  /*12c60*/  MUFU.EX2 R178, R178 ;  /* 0x000000b200b27308 */ /* 0x000fe80000000800 */
[----:B------:R-:W-:Y:S01]  /*12c70*/  F2FP.F16.F32.PACK_AB R8, R159, R156 ;  /* 0x0000009c9f08723e */ /* 0x000fe200000000ff */
[----:B------:R-:W-:Y:S01]  /*12c80*/  FMUL.FTZ R10, R0, R126 ;  /* 0x0000007e000a7220 */ /* 0x000fe20000410000 */
[----:B------:R-:W-:Y:S01]  /*12c90*/  LOP3.LUT R66, R9, R66, RZ, 0xc0, !PT ;  /* 0x0000004209427212 */ /* 0x000fe200078ec0ff */
[----:B------:R-:W-:Y:S01]  /*12ca0*/  FMUL.FTZ R9, R2, R125 ;  /* 0x0000007d02097220 */ /* 0x000fe20000410000 */
[----:B------:R-:W-:Y:S01]  /*12cb0*/  LOP3.LUT R67, R8, R67, RZ, 0xc0, !PT ;  /* 0x0000004308437212 */ /* 0x000fe200078ec0ff */
[----:B------:R-:W-:Y:S01]  /*12cc0*/  FMUL.FTZ R8, R2, R124 ;  /* 0x0000007c02087220 */ /* 0x000fe20000410000 */
[C---:B------:R-:W-:Y:S01]  /*12cd0*/  FMUL.FTZ R11, R0.reuse, R127 ;  /* 0x0000007f000b7220 */ /* 0x040fe20000410000 */
[----:B------:R-:W-:Y:S02]  /*12ce0*/  IMAD.MOV.U32 R127, RZ, RZ, R18 ;  /* 0x000000ffff7f7224 */ /* 0x000fe400078e0012 */
[C---:B------:R-:W-:Y:S01]  /*12cf0*/  FMUL.FTZ R18, R3.reuse, R118 ;  /* 0x0000007603127220 */ /* 0x040fe20000410000 */
[----:B------:R-:W-:Y:S01]  /*12d00*/  IMAD.MOV.U32 R124, RZ, RZ, R25 ;  /* 0x000000ffff7c7224 */ /* 0x000fe200078e0019 */
[----:B------:R-:W-:Y:S01]  /*12d10*/  LDSM.16.MT88.4 R116, [R186+0x7800] ;  /* 0x00780000ba74783b */ /* 0x000fe20000004200 */
[----:B------:R-:W-:Y:S01]  /*12d20*/  FMUL.FTZ R31, R0, R107 ;  /* 0x0000006b001f7220 */ /* 0x000fe20000410000 */
[----:B------:R-:W-:Y:S01]  /*12d30*/  LOP3.LUT R44, R40, UR8, R43, 0x96, !PT ;  /* 0x00000008282c7c12 */ /* 0x000fe2000f8e962b */
[C---:B------:R-:W-:Y:S01]  /*12d40*/  HMMA.16816.F32 R8, R64.reuse, R20, R8 ;  /* 0x000000144008723c */ /* 0x040fe20000001808 */
[----:B------:R-:W-:Y:S03]  /*12d50*/  MUFU.EX2 R169, R169 ;  /* 0x000000a900a97308 */ /* 0x000fe60000000800 */
[----:B------:R-:W-:Y:S01]  /*12d60*/  FMUL.FTZ R13, R2, R121 ;  /* 0x00000079020d7220 */ /* 0x000fe20000410000 */
[C---:B------:R-:W-:Y:S01]  /*12d70*/  FMUL.FTZ R14, R0.reuse, R122 ;  /* 0x0000007a000e7220 */ /* 0x040fe20000410000 */
[C---:B------:R-:W-:Y:S01]  /*12d80*/  FMUL.FTZ R15, R0.reuse, R123 ;  /* 0x0000007b000f7220 */ /* 0x040fe20000410000 */
[----:B------:R-:W-:Y:S01]  /*12d90*/  FMUL.FTZ R43, R0, R95 ;  /* 0x0000005f002b7220 */ /* 0x000fe20000410000 */
[----:B------:R-:W-:Y:S01]  /*12da0*/  FMUL.FTZ R20, R132, R112 ;  /* 0x0000007084147220 */ /* 0x000fe20000410000 */
[----:B------:R-:W-:Y:S01]  /*12db0*/  IMAD.MOV.U32 R40, RZ, RZ, R42 ;  /* 0x000000ffff287224 */ /* 0x000fe200078e002a */
[----:B------:R-:W-:Y:S01]  /*12dc0*/  PRMT R51, R42, 0x7773, RZ ;  /* 0x000077732a337816 */ /* 0x000fe200000000ff */
[----:B------:R-:W-:Y:S01]  /*12dd0*/  FMUL.FTZ R46, R0, R90 ;  /* 0x0000005a002e7220 */ /* 0x000fe20000410000 */
[----:B------:R-:W-:Y:S01]  /*12de0*/  PRMT R60, R42, 0x7772, RZ ;  /* 0x000077722a3c7816 */ /* 0x000fe200000000ff */
[-C--:B------:R-:W-:Y:S03]  /*12df0*/  HMMA.16816.F32 R12, R64, R22.reuse, R12 ;  /* 0x00000016400c723c */ /* 0x080fe6000000180c */
[----:B------:R-:W-:Y:S02]  /*12e00*/  IMAD.MOV.U32 R130, RZ, RZ, R172 ;  /* 0x000000ffff827224 */ /* 0x000fe400078e00ac */
[----:B------:R-:W-:Y:S01]  /*12e10*/  FMUL.FTZ R21, R132, R113 ;  /* 0x0000007184157220 */ /* 0x000fe20000410000 */
[----:B------:R-:W-:Y:S02]  /*12e20*/  IMAD.MOV.U32 R131, RZ, RZ, R177 ;  /* 0x000000ffff837224 */ /* 0x000fe400078e00b1 */
[----:B------:R-:W-:Y:S01]  /*12e30*/  FFMA.FTZ R177, R58, UR4, -R167 ;  /* 0x000000043ab17c23 */ /* 0x000fe200080108a7 */
[C---:B------:R-:W-:Y:S01]  /*12e40*/  FMUL.FTZ R58, R0.reuse, R78 ;  /* 0x0000004e003a7220 */ /* 0x040fe20000410000 */
[C---:B------:R-:W-:Y:S04]  /*12e50*/  HMMA.16816.F32 R16, R140.reuse, R22, R16 ;  /* 0x000000168c10723c */ /* 0x040fe80000001810 */
[C---:B------:R-:W-:Y:S01]  /*12e60*/  FMUL.FTZ R22, R3.reuse, R114 ;  /* 0x0000007203167220 */ /* 0x040fe20000410000 */
[C---:B------:R-:W-:Y:S01]  /*12e70*/  FMUL.FTZ R23, R3.reuse, R115 ;  /* 0x0000007303177220 */ /* 0x040fe20000410000 */
[----:B------:R-:W-:Y:S01]  /*12e80*/  MUFU.EX2 R177, R177 ;  /* 0x000000b100b17308 */ /* 0x000fe20000000800 */
[----:B------:R-:W-:Y:S02]  /*12e90*/  IMAD.MOV.U32 R125, RZ, RZ, R26 ;  /* 0x000000ffff7d7224 */ /* 0x000fe400078e001a */
[----:B------:R-:W-:Y:S01]  /*12ea0*/  FMUL.FTZ R26, R0, R110 ;  /* 0x0000006e001a7220 */ /* 0x000fe20000410000 */
[----:B------:R-:W-:Y:S01]  /*12eb0*/  FMUL.FTZ R25, R2, R109 ;  /* 0x0000006d02197220 */ /* 0x000fe20000410000 */
[----:B------:R-:W-:Y:S01]  /*12ec0*/  FMUL.FTZ R33, R132, R101 ;  /* 0x0000006584217220 */ /* 0x000fe20000410000 */
[----:B------:R-:W-:Y:S01]  /*12ed0*/  FMUL.FTZ R34, R3, R102 ;  /* 0x0000006603227220 */ /* 0x000fe20000410000 */
[-C--:B-1----:R-:W-:Y:S03]  /*12ee0*/  HMMA.16816.F32 R20, R140, R36.reuse, R20 ;  /* 0x000000248c14723c */ /* 0x082fe60000001814 */
[----:B------:R-:W-:Y:S02]  /*12ef0*/  IMAD.MOV.U32 R126, RZ, RZ, R27 ;  /* 0x000000ffff7e7224 */ /* 0x000fe400078e001b */
[----:B------:R-:W-:Y:S01]  /*12f00*/  FMUL.FTZ R27, R0, R111 ;  /* 0x0000006f001b7220 */ /* 0x000fe20000410000 */
[----:B------:R-:W-:Y:S02]  /*12f10*/  IMAD.MOV.U32 R123, RZ, RZ, R24 ;  /* 0x000000ffff7b7224 */ /* 0x000fe400078e0018 */
[----:B------:R-:W-:Y:S01]  /*12f20*/  FMUL.FTZ R24, R2, R108 ;  /* 0x0000006c02187220 */ /* 0x000fe20000410000 */
[----:B------:R-:W-:Y:S02]  /*12f30*/  IMAD.MOV.U32 R121, RZ, RZ, R56 ;  /* 0x000000ffff797224 */ /* 0x000fe400078e0038 */
[----:B------:R-:W-:Y:S01]  /*12f40*/  FFMA.FTZ R173, R49, UR4, -R168 ;  /* 0x0000000431ad7c23 */ /* 0x000fe200080108a8 */
[----:B------:R-:W-:Y:S01]  /*12f50*/  IMAD.MOV.U32 R120, RZ, RZ, R48 ;  /* 0x000000ffff787224 */ /* 0x000fe200078e0030 */
[----:B------:R-:W-:Y:S01]  /*12f60*/  PRMT R48, R42, 0x7771, RZ ;  /* 0x000077712a307816 */ /* 0x000fe200000000ff */
[----:B------:R-:W-:Y:S01]  /*12f70*/  FMUL.FTZ R42, R0, R94 ;  /* 0x0000005e002a7220 */ /* 0x000fe20000410000 */
[----:B------:R-:W-:Y:S01]  /*12f80*/  FMUL.FTZ R49, R132, R85 ;  /* 0x0000005584317220 */ /* 0x000fe20000410000 */
[C---:B------:R-:W-:Y:S01]  /*12f90*/  HMMA.16816.F32 R24, R64.reuse, R36, R24 ;  /* 0x000000244018723c */ /* 0x040fe20000001818 */
[----:B------:R-:W-:Y:S03]  /*12fa0*/  MUFU.EX2 R173, R173 ;  /* 0x000000ad00ad7308 */ /* 0x000fe60000000800 */
[C---:B------:R-:W-:Y:S01]  /*12fb0*/  FMUL.FTZ R28, R2.reuse, R104 ;  /* 0x00000068021c7220 */ /* 0x040fe20000410000 */
[----:B------:R-:W-:Y:S01]  /*12fc0*/  FMUL.FTZ R29, R2, R105 ;  /* 0x00000069021d7220 */ /* 0x000fe20000410000 */
[----:B------:R-:W-:Y:S01]  /*12fd0*/  LOP3.LUT R36, R32, UR23, R35, 0x96, !PT ;  /* 0x0000001720247c12 */ /* 0x000fe2000f8e9623 */
[C---:B------:R-:W-:Y:S01]  /*12fe0*/  FMUL.FTZ R32, R132.reuse, R100 ;  /* 0x0000006484207220 */ /* 0x040fe20000410000 */
[----:B------:R-:W-:Y:S01]  /*12ff0*/  FMUL.FTZ R35, R3, R103 ;  /* 0x0000006703237220 */ /* 0x000fe20000410000 */
[----:B------:R-:W-:Y:S01]  /*13000*/  FMUL.FTZ R37, R132, R97 ;  /* 0x0000006184257220 */ /* 0x000fe20000410000 */
[----:B------:R-:W-:Y:S02]  /*13010*/  IMAD.MOV.U32 R122, RZ, RZ, R176 ;  /* 0x000000ffff7a7224 */ /* 0x000fe400078e00b0 */
[----:B------:R-:W-:Y:S01]  /*13020*/  FFMA.FTZ R176, R59, UR4, -R168 ;  /* 0x000000043bb07c23 */ /* 0x000fe200080108a8 */
[-C--:B------:R-:W-:Y:S03]  /*13030*/  HMMA.16816.F32 R28, R64, R38.reuse, R28 ;  /* 0x00000026401c723c */ /* 0x080fe6000000181c */
[----:B------:R-:W-:Y:S04]  /*13040*/  IMAD.WIDE.U32 R102, R36, -0x2daee0ad, RZ ;  /* 0xd2511f5324667825 */ /* 0x000fe800078e00ff */
[----:B------:R-:W-:Y:S01]  /*13050*/  FMUL.FTZ R59, R0, R79 ;  /* 0x0000004f003b7220 */ /* 0x000fe20000410000 */
[----:B------:R-:W-:Y:S01]  /*13060*/  MUFU.EX2 R176, R176 ;  /* 0x000000b000b07308 */ /* 0x000fe20000000800 */
[----:B------:R-:W-:Y:S01]  /*13070*/  FMUL.FTZ R36, R132, R96 ;  /* 0x0000006084247220 */ /* 0x000fe20000410000 */
[----:B------:R-:W-:Y:S01]  /*13080*/  IMAD.MOV.U32 R56, RZ, RZ, R102 ;  /* 0x000000ffff387224 */ /* 0x000fe200078e0066 */
[C---:B------:R-:W-:Y:S04]  /*13090*/  HMMA.16816.F32 R32, R140.reuse, R38, R32 ;  /* 0x000000268c20723c */ /* 0x040fe80000001820 */
[C---:B------:R-:W-:Y:S01]  /*130a0*/  FMUL.FTZ R39, R3.reuse, R99 ;  /* 0x0000006303277220 */ /* 0x040fe20000410000 */
[----:B------:R-:W-:Y:S01]  /*130b0*/  LOP3.LUT R99, R40, 0xff, RZ, 0xc0, !PT ;  /* 0x000000ff28637812 */ /* 0x000fe200078ec0ff */
[----:B------:R-:W-:Y:S01]  /*130c0*/  FMUL.FTZ R40, R2, R92 ;  /* 0x0000005c02287220 */ /* 0x000fe20000410000 */
[----:B------:R-:W-:Y:S01]  /*130d0*/  LOP3.LUT R92, R56, 0xff, RZ, 0xc0, !PT ;  /* 0x000000ff385c7812 */ /* 0x000fe200078ec0ff */
[----:B------:R-:W-:Y:S01]  /*130e0*/  FMUL.FTZ R38, R3, R98 ;  /* 0x0000006203267220 */ /* 0x000fe20000410000 */
[----:B------:R-:W-:Y:S01]  /*130f0*/  PRMT R97, R102, 0x7771, RZ ;  /* 0x0000777166617816 */ /* 0x000fe200000000ff */
[----:B------:R-:W-:Y:S01]  /*13100*/  FFMA.FTZ R174, R62, UR4, -R167 ;  /* 0x000000043eae7c23 */ /* 0x000fe200080108a7 */
[----:B------:R-:W-:Y:S01]  /*13110*/  LOP3.LUT R56, R170, UR8, R103, 0x96, !PT ;  /* 0x00000008aa387c12 */ /* 0x000fe2000f8e9667 */
[----:B------:R-:W-:Y:S01]  /*13120*/  FFMA.FTZ R175, R63, UR4, -R166 ;  /* 0x000000043faf7c23 */ /* 0x000fe200080108a6 */
[----:B------:R-:W-:Y:S01]  /*13130*/  PRMT R97, R92, 0x5410, R97 ;  /* 0x000054105c617816 */ /* 0x000fe20000000061 */
[----:B------:R-:W-:Y:S01]  /*13140*/  FFMA.FTZ R246, R246, UR4, -R165 ;  /* 0x00000004f6f67c23 */ /* 0x000fe200080108a5 */
[-C--:B-----5:R-:W-:Y:S01]  /*13150*/  HMMA.16816.F32 R36, R140, R52.reuse, R36 ;  /* 0x000000348c24723c */ /* 0x0a0fe20000001824 */
[----:B------:R-:W1:Y:S01]  /*13160*/  LDSM.16.MT88.4 R92, [R180+0x6000] ;  /* 0x00600000b45c783b */ /* 0x000e620000004200 */
[----:B------:R-:W-:Y:S01]  /*13170*/  MUFU.EX2 R174, R174 ;  /* 0x000000ae00ae7308 */ /* 0x000fe20000000800 */
[C---:B------:R-:W-:Y:S01]  /*13180*/  PRMT R100, R102.reuse, 0x7773, RZ ;  /* 0x0000777366647816 */ /* 0x040fe200000000ff */
[----:B------:R-:W-:Y:S01]  /*13190*/  FFMA.FTZ R171, R47, UR4, -R168 ;  /* 0x000000042fab7c23 */ /* 0x000fe200080108a8 */
[----:B------:R-:W-:Y:S07]  /*131a0*/  PRMT R101, R102, 0x7772, RZ ;  /* 0x0000777266657816 */ /* 0x000fee00000000ff */
[----:B------:R-:W-:Y:S01]  /*131b0*/  MUFU.EX2 R175, R175 ;  /* 0x000000af00af7308 */ /* 0x000fe20000000800 */
[----:B------:R-:W-:Y:S01]  /*131c0*/  PRMT R62, R56, 0x7632, R62 ;  /* 0x00007632383e7816 */ /* 0x000fe2000000003e */
[C---:B------:R-:W-:Y:S08]  /*131d0*/  HMMA.16816.F32 R40, R64.reuse, R52, R40 ;  /* 0x000000344028723c */ /* 0x040ff00000001828 */
[----:B------:R-:W-:Y:S01]  /*131e0*/  MUFU.EX2 R171, R171 ;  /* 0x000000ab00ab7308 */ /* 0x000fe20000000800 */
[----:B------:R-:W-:Y:S01]  /*131f0*/  PRMT R96, R101, 0x5410, R100 ;  /* 0x0000541065607816 */ /* 0x000fe20000000064 */
[----:B------:R-:W-:Y:S01]  /*13200*/  FFMA.FTZ R170, R45, UR4, -R168 ;  /* 0x000000042daa7c23 */ /* 0x000fe200080108a8 */
[----:B------:R-:W-:Y:S01]  /*13210*/  LOP3.LUT R103, R44, 0xffff, RZ, 0xc0, !PT ;  /* 0x0000ffff2c677812 */ /* 0x000fe200078ec0ff */
[----:B------:R-:W-:Y:S01]  /*13220*/  FMUL.FTZ R47, R0, R91 ;  /* 0x0000005b002f7220 */ /* 0x000fe20000410000 */
[----:B------:R-:W-:Y:S01]  /*13230*/  PRMT R101, R44, 0x7632, R101 ;  /* 0x000076322c657816 */ /* 0x000fe20000000065 */
[----:B------:R-:W-:Y:S01]  /*13240*/  FMUL.FTZ R45, R2, R89 ;  /* 0x00000059022d7220 */ /* 0x000fe20000410000 */
[----:B------:R-:W-:Y:S01]  /*13250*/  LOP3.LUT R100, R44, 0xff, RZ, 0xc0, !PT ;  /* 0x000000ff2c647812 */ /* 0x000fe200078ec0ff */
[----:B------:R-:W-:Y:S01]  /*13260*/  FFMA.FTZ R172, R50, UR4, -R167 ;  /* 0x0000000432ac7c23 */ /* 0x000fe200080108a7 */
[----:B------:R-:W-:Y:S01]  /*13270*/  SHF.R.U32.HI R98, RZ, 0x18, R44 ;  /* 0x00000018ff627819 */ /* 0x000fe2000001162c */
[----:B------:R-:W-:Y:S01]  /*13280*/  FMUL.FTZ R44, R2, R88 ;  /* 0x00000058022c7220 */ /* 0x000fe20000410000 */
[C---:B------:R-:W-:Y:S01]  /*13290*/  LOP3.LUT R53, R56.reuse, 0xffff, RZ, 0xc0, !PT ;  /* 0x0000ffff38357812 */ /* 0x040fe200078ec0ff */
[----:B------:R-:W-:Y:S01]  /*132a0*/  MUFU.EX2 R246, R246 ;  /* 0x000000f600f67308 */ /* 0x000fe20000000800 */
[----:B------:R-:W-:Y:S01]  /*132b0*/  LOP3.LUT R52, R56, 0xff, RZ, 0xc0, !PT ;  /* 0x000000ff38347812 */ /* 0x000fe200078ec0ff */
[----:B------:R-:W-:Y:S01]  /*132c0*/  FMUL.FTZ R50, R3, R86 ;  /* 0x0000005603327220 */ /* 0x000fe20000410000 */
[----:B------:R-:W-:Y:S01]  /*132d0*/  PRMT R99, R99, 0x5410, R48 ;  /* 0x0000541063637816 */ /* 0x000fe20000000030 */
[----:B------:R-:W-:Y:S01]  /*132e0*/  FMUL.FTZ R48, R132, R84 ;  /* 0x0000005484307220 */ /* 0x000fe20000410000 */
[-C--:B------:R-:W-:Y:S05]  /*132f0*/  HMMA.16816.F32 R44, R64, R54.reuse, R44 ;  /* 0x00000036402c723c */ /* 0x080fea000000182c */
[----:B------:R-:W2:Y:S01]  /*13300*/  MUFU.EX2 R172, R172 ;  /* 0x000000ac00ac7308 */ /* 0x000ea20000000800 */
[----:B------:R-:W-:Y:S01]  /*13310*/  PRMT R60, R60, 0x5410, R51 ;  /* 0x000054103c3c7816 */ /* 0x000fe20000000033 */
[C---:B------:R-:W-:Y:S01]  /*13320*/  FMUL.FTZ R51, R3.reuse, R87 ;  /* 0x0000005703337220 */ /* 0x040fe20000410000 */
[----:B------:R-:W-:Y:S07]  /*13330*/  SHF.R.U32.HI R53, RZ, 0x8, R53 ;  /* 0x00000008ff357819 */ /* 0x000fee0000011635 */
[----:B------:R-:W3:Y:S01]  /*13340*/  MUFU.EX2 R170, R170 ;  /* 0x000000aa00aa7308 */ /* 0x000ee20000000800 */
[----:B------:R-:W-:Y:S01]  /*13350*/  SHF.R.U32.HI R87, RZ, 0x18, R56 ;  /* 0x00000018ff577819 */ /* 0x000fe20000011638 */
[----:B------:R-:W-:Y:S01]  /*13360*/  FMUL.FTZ R56, R2, R76 ;  /* 0x0000004c02387220 */ /* 0x000fe20000410000 */
[----:B------:R-:W-:Y:S01]  /*13370*/  LOP3.LUT R63, R60, 0xff00ff, RZ, 0xc0, !PT ;  /* 0x00ff00ff3c3f7812 */ /* 0x000fe200078ec0ff */
[----:B------:R-:W4:Y:S01]  /*13380*/  LDSM.16.MT88.4 R76, [R186+0x6800] ;  /* 0x00680000ba4c783b */ /* 0x000f220000004200 */
[C---:B------:R-:W-:Y:S04]  /*13390*/  HMMA.16816.F32 R48, R140.reuse, R54, R48 ;  /* 0x000000368c30723c */ /* 0x040fe80000001830 */
[----:B------:R-:W-:Y:S01]  /*133a0*/  PRMT R85, R52, 0x5410, R53 ;  /* 0x0000541034557816 */ /* 0x000fe20000000035 */
[C---:B------:R-:W-:Y:S01]  /*133b0*/  FMUL.FTZ R52, R132.reuse, R80 ;  /* 0x0000005084347220 */ /* 0x040fe20000410000 */
[----:B------:R-:W-:Y:S01]  /*133c0*/  FMUL.FTZ R53, R132, R81 ;  /* 0x0000005184357220 */ /* 0x000fe20000410000 */
[C---:B------:R-:W-:Y:S01]  /*133d0*/  FMUL.FTZ R54, R3.reuse, R82 ;  /* 0x0000005203367220 */ /* 0x040fe20000410000 */
[----:B------:R-:W-:Y:S01]  /*133e0*/  FMUL.FTZ R55, R3, R83 ;  /* 0x0000005303377220 */ /* 0x000fe20000410000 */
[--C-:B------:R-:W-:Y:S01]  /*133f0*/  FFMA.FTZ R84, R244, UR4, -R165.reuse ;  /* 0x00000004f4547c23 */ /* 0x100fe200080108a5 */
[----:B------:R-:W-:Y:S01]  /*13400*/  FFMA.FTZ R179, R242, UR4, -R165 ;  /* 0x00000004f2b37c23 */ /* 0x000fe200080108a5 */
[--C-:B------:R-:W-:Y:S01]  /*13410*/  HSET2.LE.AND R80, R63, R158.reuse, PT ;  /* 0x0000009e3f507233 */ /* 0x100fe20003803000 */
[----:B------:R-:W-:Y:S01]  /*13420*/  FMUL.FTZ R63, R0, R75 ;  /* 0x0000004b003f7220 */ /* 0x000fe20000410000 */
[----:B------:R5:W-:Y:S01]  /*13430*/  MUFU.EX2 R242, R84 ;  /* 0x0000005400f27308 */ /* 0x000be20000000800 */
[--C-:B------:R-:W-:Y:S01]  /*13440*/  HSET2.LE.AND R82, R99, R158.reuse, PT ;  /* 0x0000009e63527233 */ /* 0x100fe20003803000 */
[-C--:B-1----:R-:W-:Y:S08]  /*13450*/  HMMA.16816.F32 R52, R140, R92.reuse, R52 ;  /* 0x0000005c8c34723c */ /* 0x082ff00000001834 */
[----:B------:R-:W1:Y:S01]  /*13460*/  MUFU.EX2 R179, R179 ;  /* 0x000000b300b37308 */ /* 0x000e620000000800 */
[----:B------:R-:W-:Y:S01]  /*13470*/  LOP3.LUT R62, R62, 0xff, RZ, 0xc0, !PT ;  /* 0x000000ff3e3e7812 */ /* 0x000fe200078ec0ff */
[----:B------:R-:W-:Y:S01]  /*13480*/  FMUL.FTZ R60, R2, R72 ;  /* 0x00000048023c7220 */ /* 0x000fe20000410000 */
[----:B--2---:R-:W-:Y:S01]  /*13490*/  F2FP.F16.F32.PACK_AB R81, R172, R169 ;  /* 0x000000a9ac51723e */ /* 0x004fe200000000ff */
[--C-:B------:R-:W-:Y:S01]  /*134a0*/  FFMA.FTZ R244, R61, UR4, -R166.reuse ;  /* 0x000000043df47c23 */ /* 0x100fe200080108a6 */
[----:B---3--:R-:W-:Y:S01]  /*134b0*/  F2FP.F16.F32.PACK_AB R83, R170, R171 ;  /* 0x000000abaa53723e */ /* 0x008fe200000000ff */
[C---:B------:R-:W-:Y:S04]  /*134c0*/  HMMA.16816.F32 R56, R64.reuse, R92, R56 ;  /* 0x0000005c4038723c */ /* 0x040fe80000001838 */
[----:B------:R-:W-:Y:S01]  /*134d0*/  PRMT R87, R62, 0x5410, R87 ;  /* 0x000054103e577816 */ /* 0x000fe20000000057 */
[----:B------:R-:W-:Y:S01]  /*134e0*/  FFMA.FTZ R86, R247, UR4, -R166 ;  /* 0x00000004f7567c23 */ /* 0x000fe200080108a6 */
[----:B------:R-:W-:Y:S01]  /*134f0*/  SHF.R.U32.HI R103, RZ, 0x8, R103 ;  /* 0x00000008ff677819 */ /* 0x000fe20000011667 */
[----:B------:R-:W-:Y:S01]  /*13500*/  FMUL.FTZ R61, R2, R73 ;  /* 0x00000049023d7220 */ /* 0x000fe20000410000 */
[----:B------:R-:W-:Y:S01]  /*13510*/  LOP3.LUT R101, R101, 0xff, RZ, 0xc0, !PT ;  /* 0x000000ff65657812 */ /* 0x000fe200078ec0ff */
[----:B------:R-:W-:Y:S01]  /*13520*/  FMUL.FTZ R62, R0, R74 ;  /* 0x0000004a003e7220 */ /* 0x000fe20000410000 */
[--C-:B------:R-:W-:Y:S01]  /*13530*/  FFMA.FTZ R247, R248, UR4, -R165.reuse ;  /* 0x00000004f8f77c23 */ /* 0x100fe200080108a5 */
[----:B-----5:R-:W-:Y:S01]  /*13540*/  FFMA.FTZ R84, R245, UR4, -R165 ;  /* 0x00000004f5547c23 */ /* 0x020fe200080108a5 */
[----:B------:R-:W-:Y:S01]  /*13550*/  PRMT R91, R100, 0x5410, R103 ;  /* 0x00005410645b7816 */ /* 0x000fe20000000067 */
[----:B------:R-:W-:Y:S01]  /*13560*/  MUFU.EX2 R244, R244 ;  /* 0x000000f400f47308 */ /* 0x000fe20000000800 */
[----:B------:R-:W-:Y:S01]  /*13570*/  PRMT R89, R101, 0x5410, R98 ;  /* 0x0000541065597816 */ /* 0x000fe20000000062 */
[----:B------:R-:W-:Y:S01]  /*13580*/  FFMA.FTZ R243, R243, UR4, -R168 ;  /* 0x00000004f3f37c23 */ /* 0x000fe200080108a8 */
[-C--:B------:R-:W-:Y:S07]  /*13590*/  HMMA.16816.F32 R60, R64, R94.reuse, R60 ;  /* 0x0000005e403c723c */ /* 0x080fee000000183c */
[----:B------:R-:W2:Y:S01]  /*135a0*/  MUFU.EX2 R245, R86 ;  /* 0x0000005600f57308 */ /* 0x000ea20000000800 */
[----:B------:R-:W-:Y:S01]  /*135b0*/  LOP3.LUT R75, R81, R80, RZ, 0xc0, !PT ;  /* 0x00000050514b7212 */ /* 0x000fe200078ec0ff */
[C---:B------:R-:W-:Y:S08]  /*135c0*/  FMUL.FTZ R66, R3.reuse, R70 ;  /* 0x0000004603427220 */ /* 0x040ff00000410000 */
[----:B------:R-:W-:Y:S01]  /*135d0*/  MUFU.EX2 R248, R84 ;  /* 0x0000005400f87308 */ /* 0x000fe20000000800 */
[C---:B------:R-:W-:Y:S01]  /*135e0*/  FMUL.FTZ R64, R132.reuse, R68 ;  /* 0x0000004484407220 */ /* 0x040fe20000410000 */
[----:B------:R-:W-:Y:S01]  /*135f0*/  FMUL.FTZ R65, R132, R69 ;  /* 0x0000004584417220 */ /* 0x000fe20000410000 */
[----:B------:R-:W-:Y:S07]  /*13600*/  FMUL.FTZ R67, R3, R71 ;  /* 0x0000004703437220 */ /* 0x000fee0000410000 */
[----:B------:R-:W3:Y:S01]  /*13610*/  MUFU.EX2 R247, R247 ;  /* 0x000000f700f77308 */ /* 0x000ee20000000800 */
[--C-:B------:R-:W-:Y:S01]  /*13620*/  HSET2.LE.AND R80, R97, R158.reuse, PT ;  /* 0x0000009e61507233 */ /* 0x100fe20003803000 */
[----:B------:R-:W-:Y:S01]  /*13630*/  FFMA.FTZ R162, R162, UR4, -R166 ;  /* 0x00000004a2a27c23 */ /* 0x000fe200080108a6 */
[----:B------:R-:W-:Y:S01]  /*13640*/  LOP3.LUT R74, R83, R82, RZ, 0xc0, !PT ;  /* 0x00000052534a7212 */ /* 0x000fe200078ec0ff */
[----:B------:R-:W-:Y:S01]  /*13650*/  FFMA.FTZ R155, R132, R231, R155 ;  /* 0x000000e7849b7223 */ /* 0x000fe2000001009b */
[--C-:B------:R-:W-:Y:S01]  /*13660*/  HSET2.LE.AND R72, R91, R158.reuse, PT ;  /* 0x0000009e5b487233 */ /* 0x100fe20003803000 */
[----:B------:R-:W-:Y:S04]  /*13670*/  HMMA.16816.F32 R64, R140, R94, R64 ;  /* 0x0000005e8c40723c */ /* 0x000fe80000001840 */
[--C-:B------:R-:W-:Y:S01]  /*13680*/  HSET2.LE.AND R73, R89, R158.reuse, PT ;  /* 0x0000009e59497233 */ /* 0x100fe20003803000 */
[--C-:B------:R-:W-:Y:S01]  /*13690*/  FFMA.FTZ R91, R131, UR4, -R167.reuse ;  /* 0x00000004835b7c23 */ /* 0x100fe200080108a7 */
[----:B------:R-:W-:Y:S01]  /*136a0*/  F2FP.F16.F32.PACK_AB R83, R176, R173 ;  /* 0x000000adb053723e */ /* 0x000fe200000000ff */
[--C-:B------:R-:W-:Y:S01]  /*136b0*/  FFMA.FTZ R143, R120, UR4, -R167.reuse ;  /* 0x00000004788f7c23 */ /* 0x100fe200080108a7 */
[----:B------:R-:W-:Y:S01]  /*136c0*/  F2FP.F16.F32.PACK_AB R82, R177, R174 ;  /* 0x000000aeb152723e */ /* 0x000fe200000000ff */
[----:B------:R-:W-:Y:S01]  /*136d0*/  MUFU.EX2 R110, R91 ;  /* 0x0000005b006e7308 */ /* 0x000fe20000000800 */
[----:B------:R-:W-:Y:S01]  /*136e0*/  F2FP.F16.F32.PACK_AB R81, R175, R178 ;  /* 0x000000b2af51723e */ /* 0x000fe200000000ff */
[----:B------:R-:W-:Y:S01]  /*136f0*/  FFMA.FTZ R142, R127, UR4, -R167 ;  /* 0x000000047f8e7c23 */ /* 0x000fe200080108a7 */
[----:B------:R-:W-:Y:S07]  /*13700*/  LOP3.LUT R93, R96, 0xff00ff, RZ, 0xc0, !PT ;  /* 0x00ff00ff605d7812 */ /* 0x000fee00078ec0ff */
[----:B------:R-:W-:Y:S01]  /*13710*/  MUFU.EX2 R143, R143 ;  /* 0x0000008f008f7308 */ /* 0x000fe20000000800 */
[----:B------:R-:W-:Y:S01]  /*13720*/  LOP3.LUT R72, R83, R72, RZ, 0xc0, !PT ;  /* 0x0000004853487212 */ /* 0x000fe200078ec0ff */
[--C-:B------:R-:W-:Y:S01]  /*13730*/  FFMA.FTZ R141, R122, UR4, -R168.reuse ;  /* 0x000000047a8d7c23 */ /* 0x100fe200080108a8 */
[----:B------:R-:W-:Y:S07]  /*13740*/  LOP3.LUT R73, R82, R73, RZ, 0xc0, !PT ;  /* 0x0000004952497212 */ /* 0x000fee00078ec0ff */
[----:B------:R-:W-:Y:S01]  /*13750*/  MUFU.EX2 R142, R142 ;  /* 0x0000008e008e7308 */ /* 0x000fe20000000800 */
[----:B------:R-:W-:Y:S01]  /*13760*/  LOP3.LUT R70, R81, R80, RZ, 0xc0, !PT ;  /* 0x0000005051467212 */ /* 0x000fe200078ec0ff */
[----:B------:R-:W-:Y:S01]  /*13770*/  FFMA.FTZ R140, R121, UR4, -R168 ;  /* 0x00000004798c7c23 */ /* 0x000fe200080108a8 */
[----:B------:R-:W5:Y:S01]  /*13780*/  LDSM.16.MT88.4 R80, [R182+0x6800] ;  /* 0x00680000b650783b */ /* 0x000f620000004200 */
[--C-:B------:R-:W-:Y:S06]  /*13790*/  HSET2.LE.AND R71, R93, R158.reuse, PT ;  /* 0x0000009e5d477233 */ /* 0x100fec0003803000 */
[----:B------:R-:W-:Y:S01]  /*137a0*/  MUFU.EX2 R141, R141 ;  /* 0x0000008d008d7308 */ /* 0x000fe20000000800 */
[-C--:B----4-:R-:W-:Y:S09]  /*137b0*/  HMMA.16816.F32 R4, R72, R76.reuse, R4 ;  /* 0x0000004c4804723c */ /* 0x090ff20000001804 */
[----:B------:R-:W4:Y:S01]  /*137c0*/  MUFU.EX2 R140, R140 ;  /* 0x0000008c008c7308 */ /* 0x000f220000000800 */
[----:B-1----:R-:W-:Y:S01]  /*137d0*/  F2FP.F16.F32.PACK_AB R68, R179, R242 ;  /* 0x000000f2b344723e */ /* 0x002fe200000000ff */
[----:B------:R-:W-:Y:S01]  /*137e0*/  FFMA.FTZ R154, R3, R230, R154 ;  /* 0x000000e6039a7223 */ /* 0x000fe2000001009a */
[--C-:B------:R-:W-:Y:S01]  /*137f0*/  HSET2.LE.AND R85, R85, R158.reuse, PT ;  /* 0x0000009e55557233 */ /* 0x100fe20003803000 */
[----:B------:R-:W-:Y:S01]  /*13800*/  IMAD.MOV.U32 R132, RZ, RZ, R133 ;  /* 0x000000ffff847224 */ /* 0x000fe200078e0085 */
[--C-:B------:R-:W-:Y:S01]  /*13810*/  HSET2.LE.AND R69, R87, R158.reuse, PT ;  /* 0x0000009e57457233 */ /* 0x100fe20003803000 */
[----:B------:R-:W-:Y:S01]  /*13820*/  FADD.FTZ R150, R150, R155 ;  /* 0x0000009b96967221 */ /* 0x000fe20000010000 */
[----:B--2---:R-:W-:Y:S01]  /*13830*/  F2FP.F16.F32.PACK_AB R86, R245, R244 ;  /* 0x000000f4f556723e */ /* 0x004fe200000000ff */
[----:B------:R-:W-:Y:S01]  /*13840*/  FADD.FTZ R3, R148, R154 ;  /* 0x0000009a94037221 */ /* 0x000fe20000010000 */
[----:B---3--:R-:W-:Y:S01]  /*13850*/  F2FP.F16.F32.PACK_AB R84, R247, R248 ;  /* 0x000000f8f754723e */ /* 0x008fe200000000ff */
[----:B------:R-:W-:Y:S01]  /*13860*/  FADD.FTZ R139, R139, R150 ;  /* 0x000000968b8b7221 */ /* 0x000fe20000010000 */
[----:B------:R-:W-:Y:S01]  /*13870*/  LOP3.LUT R71, R68, R71, RZ, 0xc0, !PT ;  /* 0x0000004744477212 */ /* 0x000fe200078ec0ff */
[----:B------:R-:W-:Y:S01]  /*13880*/  FADD.FTZ R144, R144, R3 ;  /* 0x0000000390907221 */ /* 0x000fe20000010000 */
[----:B------:R-:W-:Y:S01]  /*13890*/  LOP3.LUT R68, R86, R85, RZ, 0xc0, !PT ;  /* 0x0000005556447212 */ /* 0x000fe200078ec0ff */
[----:B------:R-:W-:Y:S01]  /*138a0*/  VIADD R85, R123, 0x1 ;  /* 0x000000017b557836 */ /* 0x000fe20000000000 */
[----:B------:R-:W-:Y:S01]  /*138b0*/  LOP3.LUT R69, R84, R69, RZ, 0xc0, !PT ;  /* 0x0000004554457212 */ /* 0x000fe200078ec0ff */
[----:B------:R-:W-:Y:S01]  /*138c0*/  FADD.FTZ R146, R146, R139 ;  /* 0x0000008b92927221 */ /* 0x000fe20000010000 */
[C---:B------:R-:W-:Y:S01]  /*138d0*/  ISETP.GT.AND P0, PT, R224.reuse, R197, PT ;  /* 0x000000c5e000720c */ /* 0x040fe20003f04270 */
[----:B------:R-:W-:Y:S01]  /*138e0*/  VIADD R224, R224, 0xffffffff ;  /* 0xffffffffe0e07836 */ /* 0x000fe20000000000 */
[----:B------:R-:W-:Y:S01]  /*138f0*/  LOP3.LUT R85, R229, UR21, R85, 0x96, !PT ;  /* 0x00000015e5557c12 */ /* 0x000fe2000f8e9655 */
[----:B------:R-:W-:Y:S01]  /*13900*/  FADD.FTZ R145, R145, R144 ;  /* 0x0000009091917221 */ /* 0x000fe20000010000 */
[----:B------:R-:W-:Y:S01]  /*13910*/  FFMA.FTZ R149, R2, R225, R149 ;  /* 0x000000e102957223 */ /* 0x000fe20000010095 */
[C---:B------:R-:W-:Y:S04]  /*13920*/  HMMA.16816.F32 R8, R68.reuse, R76, R8 ;  /* 0x0000004c4408723c */ /* 0x040fe80000001808 */
[----:B------:R-:W-:Y:S04]  /*13930*/  IMAD.WIDE.U32 R100, R85, -0x326172a9, RZ ;  /* 0xcd9e8d5755647825 */ /* 0x000fe800078e00ff */
[----:B------:R-:W-:Y:S01]  /*13940*/  FFMA.FTZ R153, R0, R223, R153 ;  /* 0x000000df00997223 */ /* 0x000fe20000010099 */
[----:B------:R-:W-:Y:S01]  /*13950*/  FADD.FTZ R173, R173, R146 ;  /* 0x00000092adad7221 */ /* 0x000fe20000010000 */
[-C--:B------:R-:W-:Y:S03]  /*13960*/  HMMA.16816.F32 R12, R68, R78.reuse, R12 ;  /* 0x0000004e440c723c */ /* 0x080fe6000000180c */
[C---:B------:R-:W-:Y:S01]  /*13970*/  LOP3.LUT R76, R101.reuse, R216, RZ, 0x3c, !PT ;  /* 0x000000d8654c7212 */ /* 0x040fe200078e3cff */
[----:B------:R-:W-:Y:S01]  /*13980*/  FADD.FTZ R174, R174, R145 ;  /* 0x00000091aeae7221 */ /* 0x000fe20000010000 */
[----:B------:R-:W-:Y:S01]  /*13990*/  LOP3.LUT R96, R101, R218, RZ, 0x3c, !PT ;  /* 0x000000da65607212 */ /* 0x000fe200078e3cff */
[----:B------:R-:W-:Y:S01]  /*139a0*/  FADD.FTZ R149, R147, R149 ;  /* 0x0000009593957221 */ /* 0x000fe20000010000 */
[----:B------:R-:W-:Y:S01]  /*139b0*/  LOP3.LUT R102, R100, R217, RZ, 0x3c, !PT ;  /* 0x000000d964667212 */ /* 0x000fe200078e3cff */
[C---:B------:R-:W-:Y:S04]  /*139c0*/  HMMA.16816.F32 R16, R72.reuse, R78, R16 ;  /* 0x0000004e4810723c */ /* 0x040fe80000001810 */
[----:B------:R-:W-:Y:S01]  /*139d0*/  IMAD.WIDE.U32 R92, R76, -0x2daee0ad, RZ ;  /* 0xd2511f534c5c7825 */ /* 0x000fe200078e00ff */
[----:B------:R-:W-:Y:S01]  /*139e0*/  LOP3.LUT R100, R100, R215, RZ, 0x3c, !PT ;  /* 0x000000d764647212 */ /* 0x000fe200078e3cff */
[----:B------:R-:W1:Y:S02]  /*139f0*/  LDSM.16.MT88.4 R76, [R181+0x6800] ;  /* 0x00680000b54c783b */ /* 0x000e640000004200 */
[----:B------:R-:W-:Y:S01]  /*13a00*/  FADD.FTZ R153, R151, R153 ;  /* 0x0000009997997221 */ /* 0x000fe20000010000 */
[-C--:B-----5:R-:W-:Y:S03]  /*13a10*/  HMMA.16816.F32 R20, R72, R80.reuse, R20 ;  /* 0x000000504814723c */ /* 0x0a0fe60000001814 */
[----:B------:R-:W-:Y:S01]  /*13a20*/  IMAD.WIDE.U32 R102, R102, -0x2daee0ad, RZ ;  /* 0xd2511f5366667825 */ /* 0x000fe200078e00ff */
[----:B------:R-:W-:Y:S03]  /*13a30*/  LOP3.LUT R84, R208, UR12, R93, 0x96, !PT ;  /* 0x0000000cd0547c12 */ /* 0x000fe6000f8e965d */
[----:B------:R-:W-:Y:S01]  /*13a40*/  FADD.FTZ R176, R176, R173 ;  /* 0x000000adb0b07221 */ /* 0x000fe20000010000 */
[----:B------:R-:W-:Y:S01]  /*13a50*/  IMAD.WIDE.U32 R96, R96, -0x2daee0ad, RZ ;  /* 0xd2511f5360607825 */ /* 0x000fe200078e00ff */
[C---:B------:R-:W-:Y:S04]  /*13a60*/  HMMA.16816.F32 R24, R68.reuse, R80, R24 ;  /* 0x000000504418723c */ /* 0x040fe80000001818 */
[----:B------:R-:W-:Y:S01]  /*13a70*/  IMAD.WIDE.U32 R100, R100, -0x2daee0ad, RZ ;  /* 0xd2511f5364647825 */ /* 0x000fe200078e00ff */
[----:B------:R-:W-:Y:S02]  /*13a80*/  LOP3.LUT R96, R96, UR11, R103, 0x96, !PT ;  /* 0x0000000b60607c12 */ /* 0x000fe4000f8e9667 */
[----:B------:R-:W-:Y:S01]  /*13a90*/  LOP3.LUT R85, R226, UR12, R97, 0x96, !PT ;  /* 0x0000000ce2557c12 */ /* 0x000fe2000f8e9661 */
[-C--:B------:R-:W-:Y:S03]  /*13aa0*/  HMMA.16816.F32 R28, R68, R82.reuse, R28 ;  /* 0x00000052441c723c */ /* 0x080fe6000000181c */
[----:B------:R-:W-:Y:S01]  /*13ab0*/  LOP3.LUT R92, R92, UR11, R101, 0x96, !PT ;  /* 0x0000000b5c5c7c12 */ /* 0x000fe2000f8e9665 */
[----:B------:R-:W-:Y:S04]  /*13ac0*/  IMAD.WIDE.U32 R96, R96, -0x326172a9, RZ ;  /* 0xcd9e8d5760607825 */ /* 0x000fe800078e00ff */
[----:B------:R-:W-:Y:S01]  /*13ad0*/  FADD.FTZ R174, R177, R174 ;  /* 0x000000aeb1ae7221 */ /* 0x000fe20000010000 */
[----:B------:R-:W-:Y:S01]  /*13ae0*/  FADD.FTZ R152, R152, R149 ;  /* 0x0000009598987221 */ /* 0x000fe20000010000 */
[C---:B------:R-:W-:Y:S04]  /*13af0*/  HMMA.16816.F32 R32, R72.reuse, R82, R32 ;  /* 0x000000524820723c */ /* 0x040fe80000001820 */
[----:B------:R-:W-:Y:S04]  /*13b00*/  IMAD.WIDE.U32 R98, R85, -0x326172a9, RZ ;  /* 0xcd9e8d5755627825 */ /* 0x000fe800078e00ff */
[----:B------:R-:W-:Y:S01]  /*13b10*/  FADD.FTZ R156, R156, R153 ;  /* 0x000000999c9c7221 */ /* 0x000fe20000010000 */
[----:B------:R-:W-:Y:S01]  /*13b20*/  FADD.FTZ R171, R171, R176 ;  /* 0x000000b0abab7221 */ /* 0x000fe20000010000 */
[----:B------:R-:W-:Y:S01]  /*13b30*/  IMAD.WIDE.U32 R92, R92, -0x326172a9, RZ ;  /* 0xcd9e8d575c5c7825 */ /* 0x000fe200078e00ff */
[----:B------:R-:W-:Y:S03]  /*13b40*/  LOP3.LUT R98, R98, UR24, R97, 0x96, !PT ;  /* 0x0000001862627c12 */ /* 0x000fe6000f8e9661 */
[----:B------:R-:W-:Y:S01]  /*13b50*/  FADD.FTZ R169, R169, R174 ;  /* 0x000000aea9a97221 */ /* 0x000fe20000010000 */
[----:B------:R-:W-:Y:S01]  /*13b60*/  IMAD.WIDE.U32 R94, R84, -0x326172a9, RZ ;  /* 0xcd9e8d57545e7825 */ /* 0x000fe200078e00ff */
[----:B------:R-:W-:Y:S01]  /*13b70*/  LOP3.LUT R84, R220, UR25, R99, 0x96, !PT ;  /* 0x00000019dc547c12 */ /* 0x000fe2000f8e9663 */
[-C--:B-1----:R-:W-:Y:S03]  /*13b80*/  HMMA.16816.F32 R36, R72, R76.reuse, R36 ;  /* 0x0000004c4824723c */ /* 0x082fe60000001824 */
[----:B------:R-:W-:Y:S01]  /*13b90*/  LOP3.LUT R94, R94, UR24, R93, 0x96, !PT ;  /* 0x000000185e5e7c12 */ /* 0x000fe2000f8e965d */
[----:B------:R-:W-:Y:S01]  /*13ba0*/  IMAD.WIDE.U32 R86, R84, -0x2daee0ad, RZ ;  /* 0xd2511f5354567825 */ /* 0x000fe200078e00ff */
[----:B------:R-:W-:Y:S03]  /*13bb0*/  LOP3.LUT R80, R206, UR25, R95, 0x96, !PT ;  /* 0x00000019ce507c12 */ /* 0x000fe6000f8e965f */
[----:B------:R-:W-:Y:S01]  /*13bc0*/  FADD.FTZ R157, R157, R152 ;  /* 0x000000989d9d7221 */ /* 0x000fe20000010000 */
[C---:B------:R-:W-:Y:S04]  /*13bd0*/  HMMA.16816.F32 R40, R68.reuse, R76, R40 ;  /* 0x0000004c4428723c */ /* 0x040fe80000001828 */
[----:B------:R-:W-:Y:S01]  /*13be0*/  IMAD.WIDE.U32 R98, R98, -0x2daee0ad, RZ ;  /* 0xd2511f5362627825 */ /* 0x000fe200078e00ff */
[----:B------:R-:W-:Y:S03]  /*13bf0*/  LOP3.LUT R102, R102, UR10, R87, 0x96, !PT ;  /* 0x0000000a66667c12 */ /* 0x000fe6000f8e9657 */
[----:B------:R-:W-:Y:S01]  /*13c00*/  FADD.FTZ R159, R159, R156 ;  /* 0x0000009c9f9f7221 */ /* 0x000fe20000010000 */
[-C--:B------:R-:W-:Y:S03]  /*13c10*/  HMMA.16816.F32 R44, R68, R78.reuse, R44 ;  /* 0x0000004e442c723c */ /* 0x080fe6000000182c */
[----:B------:R-:W-:Y:S01]  /*13c20*/  IMAD.WIDE.U32 R84, R80, -0x2daee0ad, RZ ;  /* 0xd2511f5350547825 */ /* 0x000fe200078e00ff */
[----:B------:R-:W-:Y:S03]  /*13c30*/  LOP3.LUT R81, R86, UR9, R99, 0x96, !PT ;  /* 0x0000000956517c12 */ /* 0x000fe6000f8e9663 */
[----:B------:R-:W-:Y:S01]  /*13c40*/  FADD.FTZ R171, R170, R171 ;  /* 0x000000abaaab7221 */ /* 0x000fe20000010000 */
[----:B------:R-:W-:Y:S01]  /*13c50*/  IMAD.WIDE.U32 R94, R94, -0x2daee0ad, RZ ;  /* 0xd2511f535e5e7825 */ /* 0x000fe200078e00ff */
[C---:B------:R-:W-:Y:S04]  /*13c60*/  HMMA.16816.F32 R48, R72.reuse, R78, R48 ;  /* 0x0000004e4830723c */ /* 0x040fe80000001830 */
[----:B------:R-:W-:Y:S01]  /*13c70*/  LOP3.LUT R80, R84, UR9, R95, 0x96, !PT ;  /* 0x0000000954507c12 */ /* 0x000fe2000f8e965f */
[----:B------:R-:W-:Y:S01]  /*13c80*/  IMAD.WIDE.U32 R86, R81, -0x326172a9, RZ ;  /* 0xcd9e8d5751567825 */ /* 0x000fe200078e00ff */
[----:B------:R-:W-:Y:S03]  /*13c90*/  LOP3.LUT R100, R100, UR10, R85, 0x96, !PT ;  /* 0x0000000a64647c12 */ /* 0x000fe6000f8e9655 */
[----:B------:R-:W-:Y:S01]  /*13ca0*/  FFMA.FTZ R79, R125, UR4, -R168 ;  /* 0x000000047d4f7c23 */ /* 0x000fe200080108a8 */
[----:B------:R-:W-:Y:S01]  /*13cb0*/  IMAD.WIDE.U32 R102, R102, -0x326172a9, RZ ;  /* 0xcd9e8d5766667825 */ /* 0x000fe200078e00ff */
[C---:B------:R-:W-:Y:S02]  /*13cc0*/  PRMT R81, R86.reuse, 0x7773, RZ ;  /* 0x0000777356517816 */ /* 0x040fe400000000ff */
[----:B------:R-:W-:Y:S01]  /*13cd0*/  PRMT R84, R86, 0x7772, RZ ;  /* 0x0000777256547816 */ /* 0x000fe200000000ff */
[----:B------:R-:W-:Y:S01]  /*13ce0*/  IMAD.WIDE.U32 R82, R80, -0x326172a9, RZ ;  /* 0xcd9e8d5750527825 */ /* 0x000fe200078e00ff */
[----:B------:R-:W-:Y:S01]  /*13cf0*/  PRMT R89, R86, 0x7771, RZ ;  /* 0x0000777156597816 */ /* 0x000fe200000000ff */
[----:B------:R1:W-:Y:S01]  /*13d00*/  MUFU.EX2 R109, R79 ;  /* 0x0000004f006d7308 */ /* 0x0003e20000000800 */
[----:B------:R-:W-:Y:S01]  /*13d10*/  PRMT R84, R84, 0x5410, R81 ;  /* 0x0000541054547816 */ /* 0x000fe20000000051 */
[----:B------:R-:W-:Y:S01]  /*13d20*/  IMAD.MOV.U32 R80, RZ, RZ, R86 ;  /* 0x000000ffff507224 */ /* 0x000fe200078e0056 */
[----:B------:R-:W-:Y:S01]  /*13d30*/  LOP3.LUT R86, R102, UR22, R87, 0x96, !PT ;  /* 0x0000001666567c12 */ /* 0x000fe2000f8e9657 */
[----:B------:R-:W-:Y:S01]  /*13d40*/  IMAD.WIDE.U32 R100, R100, -0x326172a9, RZ ;  /* 0xcd9e8d5764647825 */ /* 0x000fe200078e00ff */
[C---:B------:R-:W-:Y:S02]  /*13d50*/  PRMT R90, R82.reuse, 0x7773, RZ ;  /* 0x00007773525a7816 */ /* 0x040fe400000000ff */
[C---:B------:R-:W-:Y:S01]  /*13d60*/  PRMT R93, R82.reuse, 0x7772, RZ ;  /* 0x00007772525d7816 */ /* 0x040fe200000000ff */
[----:B------:R-:W-:Y:S01]  /*13d70*/  IMAD.MOV.U32 R88, RZ, RZ, R82 ;  /* 0x000000ffff587224 */ /* 0x000fe200078e0052 */
[----:B------:R-:W-:Y:S01]  /*13d80*/  PRMT R107, R82, 0x7771, RZ ;  /* 0x00007771526b7816 */ /* 0x000fe200000000ff */
[----:B------:R-:W-:Y:S01]  /*13d90*/  FADD.FTZ R169, R172, R169 ;  /* 0x000000a9aca97221 */ /* 0x000fe20000010000 */
[----:B------:R-:W-:Y:S01]  /*13da0*/  LOP3.LUT R102, R80, 0xff, RZ, 0xc0, !PT ;  /* 0x000000ff50667812 */ /* 0x000fe200078ec0ff */
[----:B------:R-:W-:Y:S01]  /*13db0*/  FADD.FTZ R244, R244, R157 ;  /* 0x0000009df4f47221 */ /* 0x000fe20000010000 */
[----:B------:R-:W-:Y:S01]  /*13dc0*/  LOP3.LUT R85, R100, UR22, R83, 0x96, !PT ;  /* 0x0000001664557c12 */ /* 0x000fe2000f8e9653 */
[----:B------:R-:W-:Y:S01]  /*13dd0*/  FFMA.FTZ R100, R252, UR4, -R165 ;  /* 0x00000004fc647c23 */ /* 0x000fe200080108a5 */
[----:B------:R-:W2:Y:S01]  /*13de0*/  LDSM.16.MT88.4 R80, [R180+0x6800] ;  /* 0x00680000b450783b */ /* 0x000ea20000004200 */
[----:B------:R-:W-:Y:S01]  /*13df0*/  LOP3.LUT R77, R86, 0xffff, RZ, 0xc0, !PT ;  /* 0x0000ffff564d7812 */ /* 0x000fe200078ec0ff */
[----:B------:R-:W-:Y:S01]  /*13e00*/  FADD.FTZ R248, R248, R159 ;  /* 0x0000009ff8f87221 */ /* 0x000fe20000010000 */
[C---:B------:R-:W-:Y:S01]  /*13e10*/  PRMT R76, R86.reuse, 0x7632, R76 ;  /* 0x00007632564c7816 */ /* 0x040fe2000000004c */
[----:B------:R-:W-:Y:S01]  /*13e20*/  FADD.FTZ R245, R245, R244 ;  /* 0x000000f4f5f57221 */ /* 0x000fe20000010000 */
[----:B------:R-:W-:Y:S01]  /*13e30*/  LOP3.LUT R105, R86, 0xff, RZ, 0xc0, !PT ;  /* 0x000000ff56697812 */ /* 0x000fe200078ec0ff */
[----:B------:R-:W-:Y:S01]  /*13e40*/  FADD.FTZ R247, R247, R248 ;  /* 0x000000f8f7f77221 */ /* 0x000fe20000010000 */
[----:B------:R-:W-:Y:S01]  /*13e50*/  SHF.R.U32.HI R99, RZ, 0x18, R86 ;  /* 0x00000018ff637819 */ /* 0x000fe20000011656 */
[----:B------:R-:W-:Y:S01]  /*13e60*/  FADD.FTZ R178, R178, R245 ;  /* 0x000000f5b2b27221 */ /* 0x000fe20000010000 */
[----:B------:R-:W-:Y:S01]  /*13e70*/  SHF.R.U32.HI R86, RZ, 0x8, R77 ;  /* 0x00000008ff567819 */ /* 0x000fe2000001164d */
[----:B------:R-:W-:Y:S01]  /*13e80*/  FFMA.FTZ R77, R126, UR4, -R168 ;  /* 0x000000047e4d7c23 */ /* 0x000fe200080108a8 */
[----:B------:R-:W-:Y:S01]  /*13e90*/  LOP3.LUT R76, R76, 0xff, RZ, 0xc0, !PT ;  /* 0x000000ff4c4c7812 */ /* 0x000fe200078ec0ff */
[----:B------:R-:W-:Y:S01]  /*13ea0*/  FADD.FTZ R242, R242, R247 ;  /* 0x000000f7f2f27221 */ /* 0x000fe20000010000 */
[----:B------:R-:W-:Y:S01]  /*13eb0*/  PRMT R105, R105, 0x5410, R86 ;  /* 0x0000541069697816 */ /* 0x000fe20000000056 */
[----:B------:R-:W-:Y:S01]  /*13ec0*/  FFMA.FTZ R86, R124, UR4, -R167 ;  /* 0x000000047c567c23 */ /* 0x000fe200080108a7 */
[----:B------:R3:W5:Y:S01]  /*13ed0*/  MUFU.EX2 R104, R77 ;  /* 0x0000004d00687308 */ /* 0x0007620000000800 */
[----:B------:R-:W-:Y:S01]  /*13ee0*/  PRMT R99, R76, 0x5410, R99 ;  /* 0x000054104c637816 */ /* 0x000fe20000000063 */
[----:B------:R-:W-:Y:S01]  /*13ef0*/  FADD.FTZ R178, R175, R178 ;  /* 0x000000b2afb27221 */ /* 0x000fe20000010000 */
[C---:B------:R-:W-:Y:S07]  /*13f00*/  LOP3.LUT R95, R85.reuse, 0xffff, RZ, 0xc0, !PT ;  /* 0x0000ffff555f7812 */ /* 0x040fee00078ec0ff */
[----:B------:R4:W5:Y:S01]  /*13f10*/  MUFU.EX2 R106, R86 ;  /* 0x00000056006a7308 */ /* 0x0009620000000800 */
[----:B------:R-:W-:Y:S01]  /*13f20*/  PRMT R76, R85, 0x7632, R76 ;  /* 0x00007632554c7816 */ /* 0x000fe2000000004c */
[----:B------:R-:W-:Y:S01]  /*13f30*/  FADD.FTZ R242, R179, R242 ;  /* 0x000000f2b3f27221 */ /* 0x000fe20000010000 */
[----:B------:R-:W-:Y:S02]  /*13f40*/  LOP3.LUT R78, R85, 0xff, RZ, 0xc0, !PT ;  /* 0x000000ff554e7812 */ /* 0x000fe400078ec0ff */
[----:B------:R-:W-:Y:S02]  /*13f50*/  SHF.R.U32.HI R97, RZ, 0x18, R85 ;  /* 0x00000018ff617819 */ /* 0x000fe40000011655 */
[----:B-1----:R-:W-:Y:S02]  /*13f60*/  LOP3.LUT R79, R84, 0xff00ff, RZ, 0xc0, !PT ;  /* 0x00ff00ff544f7812 */ /* 0x002fe400078ec0ff */
[----:B------:R-:W-:Y:S01]  /*13f70*/  PRMT R89, R102, 0x5410, R89 ;  /* 0x0000541066597816 */ /* 0x000fe20000000059 */
[--C-:B---3--:R-:W-:Y:S01]  /*13f80*/  FFMA.FTZ R77, R130, UR4, -R166.reuse ;  /* 0x00000004824d7c23 */ /* 0x108fe200080108a6 */
[----:B------:R-:W-:Y:S01]  /*13f90*/  FFMA.FTZ R102, R251, UR4, -R166 ;  /* 0x00000004fb667c23 */ /* 0x000fe200080108a6 */
[----:B------:R-:W-:Y:S01]  /*13fa0*/  LOP3.LUT R96, R96, UR23, R103, 0x96, !PT ;  /* 0x0000001760607c12 */ /* 0x000fe2000f8e9667 */
[----:B------:R-:W-:Y:S01]  /*13fb0*/  MUFU.EX2 R251, R100 ;  /* 0x0000006400fb7308 */ /* 0x000fe20000000800 */
[----:B----4-:R-:W1:Y:S01]  /*13fc0*/  LDSM.16.MT88.4 R84, [R186+0x7000] ;  /* 0x00700000ba54783b */ /* 0x010e620000004200 */
[----:B------:R-:W-:Y:S02]  /*13fd0*/  LOP3.LUT R92, R92, UR23, R101, 0x96, !PT ;  /* 0x000000175c5c7c12 */ /* 0x000fe4000f8e9665 */
[----:B------:R-:W-:Y:S06]  /*13fe0*/  LOP3.LUT R88, R88, 0xff, RZ, 0xc0, !PT ;  /* 0x000000ff58587812 */ /* 0x000fec00078ec0ff */
[----:B------:R-:W-:Y:S01]  /*13ff0*/  MUFU.EX2 R111, R77 ;  /* 0x0000004d006f7308 */ /* 0x000fe20000000800 */
[----:B------:R-:W-:Y:S01]  /*14000*/  PRMT R93, R93, 0x5410, R90 ;  /* 0x000054105d5d7816 */ /* 0x000fe2000000005a */
[--C-:B------:R-:W-:Y:S01]  /*14010*/  FFMA.FTZ R90, R129, UR4, -R166.reuse ;  /* 0x00000004815a7c23 */ /* 0x100fe200080108a6 */
[-C--:B--2---:R-:W-:Y:S03]  /*14020*/  HMMA.16816.F32 R52, R72, R80.reuse, R52 ;  /* 0x000000504834723c */ /* 0x084fe60000001834 */
[----:B------:R-:W-:Y:S01]  /*14030*/  PRMT R107, R88, 0x5410, R107 ;  /* 0x00005410586b7816 */ /* 0x000fe2000000006b */
[----:B------:R-:W-:Y:S03]  /*14040*/  FFMA.FTZ R88, R128, UR4, -R165 ;  /* 0x0000000480587c23 */ /* 0x000fe600080108a5 */
[----:B------:R-:W2:Y:S01]  /*14050*/  MUFU.EX2 R112, R90 ;  /* 0x0000005a00707308 */ /* 0x000ea20000000800 */
[----:B------:R-:W-:Y:S01]  /*14060*/  SHF.R.U32.HI R95, RZ, 0x8, R95 ;  /* 0x00000008ff5f7819 */ /* 0x000fe2000001165f */
[C---:B------:R-:W-:Y:S08]  /*14070*/  HMMA.16816.F32 R56, R68.reuse, R80, R56 ;  /* 0x000000504438723c */ /* 0x040ff00000001838 */
[----:B------:R3:W4:Y:S01]  /*14080*/  MUFU.EX2 R252, R88 ;  /* 0x0000005800fc7308 */ /* 0x0007220000000800 */
[----:B------:R-:W-:Y:S01]  /*14090*/  LOP3.LUT R76, R76, 0xff, RZ, 0xc0, !PT ;  /* 0x000000ff4c4c7812 */ /* 0x000fe200078ec0ff */
[----:B------:R-:W-:Y:S01]  /*140a0*/  FFMA.FTZ R81, R249, UR4, -R166 ;  /* 0x00000004f9517c23 */ /* 0x000fe200080108a6 */
[----:B------:R-:W-:Y:S01]  /*140b0*/  FFMA.FTZ R80, R250, UR4, -R165 ;  /* 0x00000004fa507c23 */ /* 0x000fe200080108a5 */
[----:B------:R-:W-:Y:S01]  /*140c0*/  PRMT R95, R78, 0x5410, R95 ;  /* 0x000054104e5f7816 */ /* 0x000fe2000000005f */
[-C--:B------:R-:W-:Y:S05]  /*140d0*/  HMMA.16816.F32 R60, R68, R82.reuse, R60 ;  /* 0x00000052443c723c */ /* 0x080fea000000183c */
[----:B------:R5:W-:Y:S01]  /*140e0*/  MUFU.EX2 R249, R102 ;  /* 0x0000006600f97308 */ /* 0x000be20000000800 */
[--C-:B------:R-:W-:Y:S02]  /*140f0*/  HSET2.LE.AND R78, R89, R158.reuse, PT ;  /* 0x0000009e594e7233 */ /* 0x100fe40003803000 */
[----:B------:R-:W-:Y:S07]  /*14100*/  PRMT R97, R76, 0x5410, R97 ;  /* 0x000054104c617816 */ /* 0x000fee0000000061 */
[----:B------:R-:W4:Y:S01]  /*14110*/  MUFU.EX2 R250, R81 ;  /* 0x0000005100fa7308 */ /* 0x000f220000000800 */
[--C-:B------:R-:W-:Y:S01]  /*14120*/  HSET2.LE.AND R79, R79, R158.reuse, PT ;  /* 0x0000009e4f4f7233 */ /* 0x100fe20003803000 */
[----:B------:R-:W-:Y:S01]  /*14130*/  HMMA.16816.F32 R64, R72, R82, R64 ;  /* 0x000000524840723c */ /* 0x000fe20000001840 */
[----:B---3--:R-:W3:Y:S07]  /*14140*/  LDSM.16.MT88.4 R88, [R182+0x7000] ;  /* 0x00700000b658783b */ /* 0x008eee0000004200 */
[----:B------:R-:W4:Y:S01]  /*14150*/  MUFU.EX2 R108, R80 ;  /* 0x00000050006c7308 */ /* 0x000f220000000800 */
[----:B------:R-:W-:Y:S02]  /*14160*/  F2FP.F16.F32.PACK_AB R77, R140, R141 ;  /* 0x0000008d8c4d723e */ /* 0x000fe400000000ff */
[----:B------:R-:W-:Y:S02]  /*14170*/  F2FP.F16.F32.PACK_AB R76, R142, R143 ;  /* 0x0000008f8e4c723e */ /* 0x000fe400000000ff */
[----:B------:R-:W-:Y:S01]  /*14180*/  LOP3.LUT R78, R77, R78, RZ, 0xc0, !PT ;  /* 0x0000004e4d4e7212 */ /* 0x000fe200078ec0ff */
[----:B-----5:R-:W-:Y:S01]  /*14190*/  LDSM.16.MT88.4 R100, [R182+0x7800] ;  /* 0x00780000b664783b */ /* 0x020fe20000004200 */
[----:B------:R-:W-:Y:S02]  /*141a0*/  LOP3.LUT R79, R76, R79, RZ, 0xc0, !PT ;  /* 0x0000004f4c4f7212 */ /* 0x000fe400078ec0ff */
[--C-:B------:R-:W-:Y:S02]  /*141b0*/  HSET2.LE.AND R76, R105, R158.reuse, PT ;  /* 0x0000009e694c7233 */ /* 0x100fe40003803000 */
[--C-:B------:R-:W-:Y:S02]  /*141c0*/  HSET2.LE.AND R77, R99, R158.reuse, PT ;  /* 0x0000009e634d7233 */ /* 0x100fe40003803000 */
[----:B------:R-:W-:Y:S02]  /*141d0*/  F2FP.F16.F32.PACK_AB R71, R109, R104 ;  /* 0x000000686d47723e */ /* 0x000fe400000000ff */
[----:B------:R-:W-:Y:S02]  /*141e0*/  F2FP.F16.F32.PACK_AB R68, R110, R106 ;  /* 0x0000006a6e44723e */ /* 0x000fe400000000ff */
[--C-:B------:R-:W-:Y:S02]  /*141f0*/  HSET2.LE.AND R70, R107, R158.reuse, PT ;  /* 0x0000009e6b467233 */ /* 0x100fe40003803000 */
[----:B--2---:R-:W-:Y:S02]  /*14200*/  F2FP.F16.F32.PACK_AB R69, R112, R111 ;  /* 0x0000006f7045723e */ /* 0x004fe400000000ff */
[----:B------:R-:W-:Y:S02]  /*14210*/  LOP3.LUT R93, R93, 0xff00ff, RZ, 0xc0, !PT ;  /* 0x00ff00ff5d5d7812 */ /* 0x000fe400078ec0ff */
[----:B------:R-:W-:Y:S02]  /*14220*/  LOP3.LUT R76, R71, R76, RZ, 0xc0, !PT ;  /* 0x0000004c474c7212 */ /* 0x000fe400078ec0ff */
[----:B------:R-:W-:Y:S02]  /*14230*/  LOP3.LUT R77, R68, R77, RZ, 0xc0, !PT ;  /* 0x0000004d444d7212 */ /* 0x000fe400078ec0ff */
[----:B------:R-:W-:Y:S02]  /*14240*/  LOP3.LUT R70, R69, R70, RZ, 0xc0, !PT ;  /* 0x0000004645467212 */ /* 0x000fe400078ec0ff */
[--C-:B------:R-:W-:Y:S01]  /*14250*/  HSET2.LE.AND R71, R93, R158.reuse, PT ;  /* 0x0000009e5d477233 */ /* 0x100fe20003803000 */
[----:B------:R-:W-:Y:S01]  /*14260*/  IMAD.WIDE.U32 R92, R92, -0x2daee0ad, RZ ;  /* 0xd2511f535c5c7825 */ /* 0x000fe200078e00ff */
[--C-:B------:R-:W-:Y:S01]  /*14270*/  HSET2.LE.AND R68, R95, R158.reuse, PT ;  /* 0x0000009e5f447233 */ /* 0x100fe20003803000 */
[-C--:B-1----:R-:W-:Y:S05]  /*14280*/  HMMA.16816.F32 R4, R76, R84.reuse, R4 ;  /* 0x000000544c04723c */ /* 0x082fea0000001804 */
[--C-:B------:R-:W-:Y:S01]  /*14290*/  HSET2.LE.AND R69, R97, R158.reuse, PT ;  /* 0x0000009e61457233 */ /* 0x100fe20003803000 */
[----:B------:R-:W-:Y:S01]  /*142a0*/  IMAD.WIDE.U32 R96, R96, -0x2daee0ad, RZ ;  /* 0xd2511f5360607825 */ /* 0x000fe200078e00ff */
[----:B----4-:R-:W-:Y:S02]  /*142b0*/  F2FP.F16.F32.PACK_AB R74, R251, R252 ;  /* 0x000000fcfb4a723e */ /* 0x010fe400000000ff */
[----:B------:R-:W-:Y:S01]  /*142c0*/  F2FP.F16.F32.PACK_AB R73, R250, R249 ;  /* 0x000000f9fa49723e */ /* 0x000fe200000000ff */
[----:B------:R-:W-:Y:S01]  /*142d0*/  IMAD.MOV.U32 R82, RZ, RZ, R96 ;  /* 0x000000ffff527224 */ /* 0x000fe200078e0060 */
[----:B------:R-:W-:Y:S01]  /*142e0*/  F2FP.F16.F32.PACK_AB R72, R246, R108 ;  /* 0x0000006cf648723e */ /* 0x000fe200000000ff */
[----:B------:R-:W-:Y:S01]  /*142f0*/  FFMA.FTZ R95, R240, UR4, -R167 ;  /* 0x00000004f05f7c23 */ /* 0x000fe200080108a7 */
[----:B------:R-:W-:Y:S01]  /*14300*/  LOP3.LUT R71, R74, R71, RZ, 0xc0, !PT ;  /* 0x000000474a477212 */ /* 0x000fe200078ec0ff */
[----:B------:R-:W-:Y:S01]  /*14310*/  FADD.FTZ R249, R249, R178 ;  /* 0x000000b2f9f97221 */ /* 0x000fe20000010000 */
[----:B------:R-:W-:Y:S02]  /*14320*/  LOP3.LUT R68, R73, R68, RZ, 0xc0, !PT ;  /* 0x0000004449447212 */ /* 0x000fe400078ec0ff */
[----:B------:R-:W-:Y:S01]  /*14330*/  LOP3.LUT R69, R72, R69, RZ, 0xc0, !PT ;  /* 0x0000004548457212 */ /* 0x000fe200078ec0ff */
[----:B------:R-:W-:Y:S01]  /*14340*/  FADD.FTZ R249, R250, R249 ;  /* 0x000000f9faf97221 */ /* 0x000fe20000010000 */
[----:B------:R-:W1:Y:S01]  /*14350*/  LDSM.16.MT88.4 R72, [R181+0x7000] ;  /* 0x00700000b548783b */ /* 0x000e620000004200 */
[----:B------:R-:W-:Y:S02]  /*14360*/  PRMT R80, R96, 0x7773, RZ ;  /* 0x0000777360507816 */ /* 0x000fe400000000ff */
[----:B------:R-:W-:Y:S02]  /*14370*/  PRMT R81, R92, 0x7772, RZ ;  /* 0x000077725c517816 */ /* 0x000fe400000000ff */
[C---:B------:R-:W-:Y:S04]  /*14380*/  HMMA.16816.F32 R8, R68.reuse, R84, R8 ;  /* 0x000000544408723c */ /* 0x040fe80000001808 */
[----:B------:R-:W-:Y:S02]  /*14390*/  LOP3.LUT R82, R82, 0xff, RZ, 0xc0, !PT ;  /* 0x000000ff52527812 */ /* 0x000fe400078ec0ff */
[----:B------:R-:W-:Y:S02]  /*143a0*/  PRMT R85, R96, 0x7772, RZ ;  /* 0x0000777260557816 */ /* 0x000fe400000000ff */
[-C--:B------:R-:W-:Y:S03]  /*143b0*/  HMMA.16816.F32 R12, R68, R86.reuse, R12 ;  /* 0x00000056440c723c */ /* 0x080fe6000000180c */
[----:B------:R-:W-:Y:S02]  /*143c0*/  PRMT R85, R85, 0x5410, R80 ;  /* 0x0000541055557816 */ /* 0x000fe40000000050 */
[----:B------:R-:W-:Y:S02]  /*143d0*/  PRMT R84, R92, 0x7773, RZ ;  /* 0x000077735c547816 */ /* 0x000fe400000000ff */
[----:B------:R-:W-:Y:S01]  /*143e0*/  LOP3.LUT R85, R85, 0xff00ff, RZ, 0xc0, !PT ;  /* 0x00ff00ff55557812 */ /* 0x000fe200078ec0ff */
[C---:B------:R-:W-:Y:S04]  /*143f0*/  HMMA.16816.F32 R16, R76.reuse, R86, R16 ;  /* 0x000000564c10723c */ /* 0x040fe80000001810 */
[----:B------:R-:W-:Y:S01]  /*14400*/  PRMT R84, R81, 0x5410, R84 ;  /* 0x0000541051547816 */ /* 0x000fe20000000054 */
[----:B------:R-:W-:Y:S01]  /*14410*/  IMAD.MOV.U32 R86, RZ, RZ, R92 ;  /* 0x000000ffff567224 */ /* 0x000fe200078e005c */
[----:B------:R-:W-:Y:S02]  /*14420*/  LOP3.LUT R94, R94, UR8, R93, 0x96, !PT ;  /* 0x000000085e5e7c12 */ /* 0x000fe4000f8e965d */
[-C--:B---3--:R-:W-:Y:S03]  /*14430*/  HMMA.16816.F32 R20, R76, R88.reuse, R20 ;  /* 0x000000584c14723c */ /* 0x088fe60000001814 */
[----:B------:R-:W-:Y:S02]  /*14440*/  LOP3.LUT R86, R86, 0xff, RZ, 0xc0, !PT ;  /* 0x000000ff56567812 */ /* 0x000fe400078ec0ff */
[----:B------:R-:W-:Y:S02]  /*14450*/  LOP3.LUT R98, R98, UR8, R97, 0x96, !PT ;  /* 0x0000000862627c12 */ /* 0x000fe4000f8e9661 */
[----:B------:R-:W-:Y:S01]  /*14460*/  PRMT R93, R92, 0x7771, RZ ;  /* 0x000077715c5d7816 */ /* 0x000fe200000000ff */
[C---:B------:R-:W-:Y:S04]  /*14470*/  HMMA.16816.F32 R24, R68.reuse, R88, R24 ;  /* 0x000000584418723c */ /* 0x040fe80000001818 */
[----:B------:R-:W-:Y:S01]  /*14480*/  PRMT R89, R96, 0x7771, RZ ;  /* 0x0000777160597816 */ /* 0x000fe200000000ff */
[----:B------:R-:W-:Y:S01]  /*14490*/  FFMA.FTZ R96, R239, UR4, -R168 ;  /* 0x00000004ef607c23 */ /* 0x000fe200080108a8 */
[----:B------:R-:W-:Y:S01]  /*144a0*/  SHF.R.U32.HI R87, RZ, 0x18, R98 ;  /* 0x00000018ff577819 */ /* 0x000fe20000011662 */
[--C-:B------:R-:W-:Y:S01]  /*144b0*/  FFMA.FTZ R92, R241, UR4, -R168.reuse ;  /* 0x00000004f15c7c23 */ /* 0x100fe200080108a8 */
[-C--:B------:R-:W-:Y:S01]  /*144c0*/  HMMA.16816.F32 R28, R68, R90.reuse, R28 ;  /* 0x0000005a441c723c */ /* 0x080fe2000000181c */
[----:B------:R2:W-:Y:S02]  /*144d0*/  MUFU.EX2 R241, R243 ;  /* 0x000000f300f17308 */ /* 0x0005e40000000800 */
[----:B------:R-:W-:Y:S01]  /*144e0*/  PRMT R89, R82, 0x5410, R89 ;  /* 0x0000541052597816 */ /* 0x000fe20000000059 */
[----:B------:R-:W-:Y:S01]  /*144f0*/  FFMA.FTZ R168, R236, UR4, -R168 ;  /* 0x00000004eca87c23 */ /* 0x000fe200080108a8 */
[----:B------:R-:W3:Y:S01]  /*14500*/  LDSM.16.MT88.4 R80, [R180+0x7000] ;  /* 0x00700000b450783b */ /* 0x000ee20000004200 */
[----:B------:R-:W-:Y:S01]  /*14510*/  PRMT R93, R86, 0x5410, R93 ;  /* 0x00005410565d7816 */ /* 0x000fe2000000005d */
[----:B------:R-:W-:Y:S01]  /*14520*/  FFMA.FTZ R86, R238, UR4, -R167 ;  /* 0x00000004ee567c23 */ /* 0x000fe200080108a7 */
[C---:B------:R-:W-:Y:S03]  /*14530*/  HMMA.16816.F32 R32, R76.reuse, R90, R32 ;  /* 0x0000005a4c20723c */ /* 0x040fe60000001820 */
[----:B------:R-:W-:Y:S01]  /*14540*/  MUFU.EX2 R238, R95 ;  /* 0x0000005f00ee7308 */ /* 0x000fe20000000800 */
[----:B------:R-:W-:Y:S09]  /*14550*/  PRMT R88, R98, 0x7632, R88 ;  /* 0x0000763262587816 */ /* 0x000ff20000000058 */
[----:B------:R4:W-:Y:S01]  /*14560*/  MUFU.EX2 R239, R86 ;  /* 0x0000005600ef7308 */ /* 0x0009e20000000800 */
[--C-:B------:R-:W-:Y:S01]  /*14570*/  HSET2.LE.AND R89, R89, R158.reuse, PT ;  /* 0x0000009e59597233 */ /* 0x100fe20003803000 */
[----:B--2---:R-:W-:Y:S01]  /*14580*/  IMAD.MOV.U32 R243, RZ, RZ, R112 ;  /* 0x000000fffff37224 */ /* 0x004fe200078e0070 */
[-C--:B-1----:R-:W-:Y:S07]  /*14590*/  HMMA.16816.F32 R36, R76, R72.reuse, R36 ;  /* 0x000000484c24723c */ /* 0x082fee0000001824 */
[----:B------:R-:W1:Y:S01]  /*145a0*/  MUFU.EX2 R240, R92 ;  /* 0x0000005c00f07308 */ /* 0x000e620000000800 */
[----:B------:R-:W-:Y:S01]  /*145b0*/  LOP3.LUT R88, R88, 0xff, RZ, 0xc0, !PT ;  /* 0x000000ff58587812 */ /* 0x000fe200078ec0ff */
[----:B------:R-:W-:Y:S08]  /*145c0*/  IMAD.MOV.U32 R236, RZ, RZ, R111 ;  /* 0x000000ffffec7224 */ /* 0x000ff000078e006f */
[----:B------:R-:W-:Y:S01]  /*145d0*/  MUFU.EX2 R168, R168 ;  /* 0x000000a800a87308 */ /* 0x000fe20000000800 */
[----:B------:R-:W-:Y:S01]  /*145e0*/  LOP3.LUT R91, R98, 0xff, RZ, 0xc0, !PT ;  /* 0x000000ff625b7812 */ /* 0x000fe200078ec0ff */
[C---:B------:R-:W-:Y:S04]  /*145f0*/  HMMA.16816.F32 R40, R68.reuse, R72, R40 ;  /* 0x000000484428723c */ /* 0x040fe80000001828 */
[----:B------:R-:W-:Y:S01]  /*14600*/  PRMT R87, R88, 0x5410, R87 ;  /* 0x0000541058577816 */ /* 0x000fe20000000057 */
[--C-:B------:R-:W-:Y:S01]  /*14610*/  FFMA.FTZ R88, R237, UR4, -R167.reuse ;  /* 0x00000004ed587c23 */ /* 0x100fe200080108a7 */
[----:B------:R-:W-:Y:S01]  /*14620*/  LOP3.LUT R72, R94, 0xffff, RZ, 0xc0, !PT ;  /* 0x0000ffff5e487812 */ /* 0x000fe200078ec0ff */
[----:B------:R-:W-:Y:S01]  /*14630*/  FFMA.FTZ R167, R234, UR4, -R167 ;  /* 0x00000004eaa77c23 */ /* 0x000fe200080108a7 */
[-C--:B------:R-:W-:Y:S01]  /*14640*/  HMMA.16816.F32 R44, R68, R74.reuse, R44 ;  /* 0x0000004a442c723c */ /* 0x080fe2000000182c */
[----:B------:R2:W-:Y:S02]  /*14650*/  MUFU.EX2 R234, R88 ;  /* 0x0000005800ea7308 */ /* 0x0005e40000000800 */
[----:B----4-:R-:W-:Y:S01]  /*14660*/  SHF.R.U32.HI R86, RZ, 0x8, R72 ;  /* 0x00000008ff567819 */ /* 0x010fe20000011648 */
[----:B------:R-:W-:Y:S01]  /*14670*/  FADD.FTZ R249, R236, R249 ;  /* 0x000000f9ecf97221 */ /* 0x000fe20000010000 */
[----:B------:R-:W-:Y:S06]  /*14680*/  LOP3.LUT R95, R94, 0xff, RZ, 0xc0, !PT ;  /* 0x000000ff5e5f7812 */ /* 0x000fec00078ec0ff */
[----:B------:R-:W4:Y:S01]  /*14690*/  MUFU.EX2 R237, R96 ;  /* 0x0000006000ed7308 */ /* 0x000f220000000800 */
[----:B------:R-:W-:Y:S01]  /*146a0*/  LOP3.LUT R90, R98, 0xffff, RZ, 0xc0, !PT ;  /* 0x0000ffff625a7812 */ /* 0x000fe200078ec0ff */
[C---:B------:R-:W-:Y:S08]  /*146b0*/  HMMA.16816.F32 R48, R76.reuse, R74, R48 ;  /* 0x0000004a4c30723c */ /* 0x040ff00000001830 */
[----:B------:R-:W5:Y:S01]  /*146c0*/  MUFU.EX2 R167, R167 ;  /* 0x000000a700a77308 */ /* 0x000f620000000800 */
[----:B------:R-:W-:Y:S01]  /*146d0*/  SHF.R.U32.HI R90, RZ, 0x8, R90 ;  /* 0x00000008ff5a7819 */ /* 0x000fe2000001165a */
[----:B------:R-:W-:Y:S01]  /*146e0*/  FFMA.FTZ R75, R235, UR4, -R166 ;  /* 0x00000004eb4b7c23 */ /* 0x000fe200080108a6 */
[----:B------:R-:W-:Y:S01]  /*146f0*/  PRMT R95, R95, 0x5410, R86 ;  /* 0x000054105f5f7816 */ /* 0x000fe20000000056 */
[----:B------:R-:W-:Y:S01]  /*14700*/  FFMA.FTZ R74, R164, UR4, -R166 ;  /* 0x00000004a44a7c23 */ /* 0x000fe200080108a6 */
[-C--:B---3--:R-:W-:Y:S05]  /*14710*/  HMMA.16816.F32 R52, R76, R80.reuse, R52 ;  /* 0x000000504c34723c */ /* 0x088fea0000001834 */
[----:B------:R-:W-:Y:S01]  /*14720*/  MUFU.EX2 R164, R75 ;  /* 0x0000004b00a47308 */ /* 0x000fe20000000800 */
[----:B------:R-:W-:Y:S01]  /*14730*/  PRMT R91, R91, 0x5410, R90 ;  /* 0x000054105b5b7816 */ /* 0x000fe2000000005a */
[----:B------:R-:W-:Y:S01]  /*14740*/  FFMA.FTZ R166, R161, UR4, -R166 ;  /* 0x00000004a1a67c23 */ /* 0x000fe200080108a6 */
[----:B------:R-:W-:Y:S07]  /*14750*/  PRMT R90, R94, 0x7632, R90 ;  /* 0x000076325e5a7816 */ /* 0x000fee000000005a */
[----:B------:R3:W-:Y:S01]  /*14760*/  MUFU.EX2 R161, R162 ;  /* 0x000000a200a17308 */ /* 0x0007e20000000800 */
[----:B------:R-:W-:Y:S01]  /*14770*/  SHF.R.U32.HI R73, RZ, 0x18, R94 ;  /* 0x00000018ff497819 */ /* 0x000fe2000001165e */
[C---:B------:R-:W-:Y:S08]  /*14780*/  HMMA.16816.F32 R56, R68.reuse, R80, R56 ;  /* 0x000000504438723c */ /* 0x040ff00000001838 */
[----:B------:R-:W-:Y:S01]  /*14790*/  MUFU.EX2 R166, R166 ;  /* 0x000000a600a67308 */ /* 0x000fe20000000800 */
[----:B------:R-:W-:Y:S01]  /*147a0*/  LOP3.LUT R72, R90, 0xff, RZ, 0xc0, !PT ;  /* 0x000000ff5a487812 */ /* 0x000fe200078ec0ff */
[--C-:B------:R-:W-:Y:S01]  /*147b0*/  FFMA.FTZ R235, R160, UR4, -R165.reuse ;  /* 0x00000004a0eb7c23 */ /* 0x100fe200080108a5 */
[----:B------:R-:W-:Y:S01]  /*147c0*/  FFMA.FTZ R90, R138, UR4, -R165 ;  /* 0x000000048a5a7c23 */ /* 0x000fe200080108a5 */
[--C-:B--2---:R-:W-:Y:S01]  /*147d0*/  HSET2.LE.AND R88, R85, R158.reuse, PT ;  /* 0x0000009e55587233 */ /* 0x104fe20003803000 */
[-C--:B------:R-:W-:Y:S03]  /*147e0*/  HMMA.16816.F32 R60, R68, R82.reuse, R60 ;  /* 0x00000052443c723c */ /* 0x080fe6000000183c */
[----:B------:R-:W-:Y:S01]  /*147f0*/  PRMT R73, R72, 0x5410, R73 ;  /* 0x0000541048497816 */ /* 0x000fe20000000049 */
[--C-:B------:R-:W-:Y:S01]  /*14800*/  FFMA.FTZ R72, R163, UR4, -R165.reuse ;  /* 0x00000004a3487c23 */ /* 0x100fe200080108a5 */
[----:B------:R-:W-:Y:S01]  /*14810*/  FFMA.FTZ R165, R137, UR4, -R165 ;  /* 0x0000000489a57c23 */ /* 0x000fe200080108a5 */
[----:B------:R2:W2:Y:S01]  /*14820*/  MUFU.EX2 R163, R74 ;  /* 0x0000004a00a37308 */ /* 0x0004a20000000800 */
[--C-:B------:R-:W-:Y:S01]  /*14830*/  HSET2.LE.AND R80, R87, R158.reuse, PT ;  /* 0x0000009e57507233 */ /* 0x100fe20003803000 */
[----:B------:R-:W-:Y:S08]  /*14840*/  HMMA.16816.F32 R64, R76, R82, R64 ;  /* 0x000000524c40723c */ /* 0x000ff00000001840 */
[----:B------:R-:W-:Y:S01]  /*14850*/  MUFU.EX2 R160, R72 ;  /* 0x0000004800a07308 */ /* 0x000fe20000000800 */
[--C-:B------:R-:W-:Y:S01]  /*14860*/  HSET2.LE.AND R81, R91, R158.reuse, PT ;  /* 0x0000009e5b517233 */ /* 0x100fe20003803000 */
[----:B---3--:R-:W-:Y:S08]  /*14870*/  IMAD.MOV.U32 R162, RZ, RZ, R110 ;  /* 0x000000ffffa27224 */ /* 0x008ff000078e006e */
[----:B------:R-:W3:Y:S01]  /*14880*/  MUFU.EX2 R235, R235 ;  /* 0x000000eb00eb7308 */ /* 0x000ee20000000800 */
[----:B-1----:R-:W-:Y:S01]  /*14890*/  F2FP.F16.F32.PACK_AB R70, R240, R241 ;  /* 0x000000f1f046723e */ /* 0x002fe200000000ff */
[----:B------:R-:W-:Y:S01]  /*148a0*/  IMAD.MOV.U32 R83, RZ, RZ, R104 ;  /* 0x000000ffff537224 */ /* 0x000fe200078e0068 */
[----:B------:R-:W-:Y:S07]  /*148b0*/  F2FP.F16.F32.PACK_AB R71, R239, R238 ;  /* 0x000000eeef47723e */ /* 0x000fee00000000ff */
[----:B------:R-:W-:Y:S01]  /*148c0*/  MUFU.EX2 R137, R90 ;  /* 0x0000005a00897308 */ /* 0x000fe20000000800 */
[----:B----4-:R-:W-:Y:S01]  /*148d0*/  F2FP.F16.F32.PACK_AB R68, R168, R237 ;  /* 0x000000eda844723e */ /* 0x010fe200000000ff */
[----:B------:R-:W-:Y:S01]  /*148e0*/  FADD.FTZ R171, R83, R171 ;  /* 0x000000ab53ab7221 */ /* 0x000fe20000010000 */
[----:B-----5:R-:W-:Y:S07]  /*148f0*/  F2FP.F16.F32.PACK_AB R69, R167, R234 ;  /* 0x000000eaa745723e */ /* 0x020fee00000000ff */
[----:B------:R1:W4:Y:S01]  /*14900*/  MUFU.EX2 R138, R165 ;  /* 0x000000a5008a7308 */ /* 0x0003220000000800 */
[----:B------:R-:W-:Y:S01]  /*14910*/  LOP3.LUT R75, R84, 0xff00ff, RZ, 0xc0, !PT ;  /* 0x00ff00ff544b7812 */ /* 0x000fe200078ec0ff */
[----:B------:R-:W-:Y:S01]  /*14920*/  FADD.FTZ R249, R243, R249 ;  /* 0x000000f9f3f97221 */ /* 0x000fe20000010000 */
[----:B------:R-:W-:Y:S01]  /*14930*/  LOP3.LUT R70, R70, R89, RZ, 0xc0, !PT ;  /* 0x0000005946467212 */ /* 0x000fe200078ec0ff */
[----:B------:R-:W5:Y:S01]  /*14940*/  LDSM.16.MT88.4 R84, [R181+0x7800] ;  /* 0x00780000b554783b */ /* 0x000f620000004200 */
[----:B------:R-:W-:Y:S02]  /*14950*/  LOP3.LUT R71, R71, R88, RZ, 0xc0, !PT ;  /* 0x0000005847477212 */ /* 0x000fe400078ec0ff */
[----:B------:R-:W-:Y:S01]  /*14960*/  LOP3.LUT R68, R68, R81, RZ, 0xc0, !PT ;  /* 0x0000005144447212 */ /* 0x000fe200078ec0ff */
[----:B------:R-:W-:Y:S01]  /*14970*/  IMAD.MOV.U32 R81, RZ, RZ, R106 ;  /* 0x000000ffff517224 */ /* 0x000fe200078e006a */
[----:B------:R-:W-:Y:S02]  /*14980*/  LOP3.LUT R69, R69, R80, RZ, 0xc0, !PT ;  /* 0x0000005045457212 */ /* 0x000fe400078ec0ff */
[--C-:B--2---:R-:W-:Y:S01]  /*14990*/  HSET2.LE.AND R74, R93, R158.reuse, PT ;  /* 0x0000009e5d4a7233 */ /* 0x104fe20003803000 */
[----:B------:R-:W-:Y:S01]  /*149a0*/  FADD.FTZ R169, R81, R169 ;  /* 0x000000a951a97221 */ /* 0x000fe20000010000 */
[--C-:B------:R-:W-:Y:S01]  /*149b0*/  HSET2.LE.AND R75, R75, R158.reuse, PT ;  /* 0x0000009e4b4b7233 */ /* 0x100fe20003803000 */
[----:B-1----:R-:W-:Y:S01]  /*149c0*/  IMAD.MOV.U32 R165, RZ, RZ, R108 ;  /* 0x000000ffffa57224 */ /* 0x002fe200078e006c */
[--C-:B------:R-:W-:Y:S01]  /*149d0*/  HSET2.LE.AND R72, R95, R158.reuse, PT ;  /* 0x0000009e5f487233 */ /* 0x100fe20003803000 */
[-C--:B------:R-:W-:Y:S01]  /*149e0*/  HMMA.16816.F32 R128, R68, R116.reuse, R4 ;  /* 0x000000744480723c */ /* 0x080fe20000001804 */
[----:B------:R-:W1:Y:S04]  /*149f0*/  LDSM.16.MT88.4 R4, [R180+0x7800] ;  /* 0x00780000b404783b */ /* 0x000e680000004200 */
[----:B------:R-:W-:Y:S01]  /*14a00*/  HSET2.LE.AND R73, R73, R158, PT ;  /* 0x0000009e49497233 */ /* 0x000fe20003803000 */
[----:B------:R-:W-:Y:S01]  /*14a10*/  IMAD.MOV.U32 R158, RZ, RZ, R109 ;  /* 0x000000ffff9e7224 */ /* 0x000fe200078e006d */
        /* <DEDUP_REMOVED lines=38> */
[----:B------:R-:W-:Y:S02]  /*14c80*/  IMAD.MOV.U32 R3, RZ, RZ, R134 ;  /* 0x000000ffff037224 */ /* 0x000fe400078e0086 */
[----:B------:R-:W-:Y:S02]  /*14c90*/  IMAD.MOV.U32 R2, RZ, RZ, R135 ;  /* 0x000000ffff027224 */ /* 0x000fe400078e0087 */
[----:B------:R-:W-:Y:S01]  /*14ca0*/  IMAD.MOV.U32 R0, RZ, RZ, R136 ;  /* 0x000000ffff007224 */ /* 0x000fe200078e0088 */
        /* <DEDUP_REMOVED lines=13> */
.L_x_2070:
[----:B------:R-:W1:Y:S01]  /*14d80*/  SHFL.BFLY PT, R2, R231, 0x2, 0x1f ;  /* 0x0c401f00e7027f89 */ /* 0x000e6200000e0000 */
[----:B------:R-:W2:Y:S01]  /*14d90*/  LDCU UR4, c[0x0][0x4fc] ;  /* 0x00009f80ff0477ac */ /* 0x000ea20008000800 */
[C---:B------:R-:W-:Y:S01]  /*14da0*/  SHF.L.U32 R4, R198.reuse, 0x5, RZ ;  /* 0x00000005c6047819 */ /* 0x040fe200000006ff */
[----:B------:R-:W3:Y:S01]  /*14db0*/  LDC R23, c[0x0][0x434] ;  /* 0x00010d00ff177b82 */ /* 0x000ee20000000800 */
[----:B------:R-:W4:Y:S01]  /*14dc0*/  SHFL.BFLY PT, R3, R230, 0x2, 0x1f ;  /* 0x0c401f00e6037f89 */ /* 0x000f2200000e0000 */
[----:B------:R-:W-:Y:S01]  /*14dd0*/  LOP3.LUT P6, RZ, R198, 0x4, RZ, 0xc0, !PT ;  /* 0x00000004c6ff7812 */ /* 0x000fe200078cc0ff */
[----:B------:R-:W-:Y:S01]  /*14de0*/  UMOV UR5, 0x400 ;  /* 0x0000040000057882 */ /* 0x000fe20000000000 */
[----:B------:R-:W-:Y:S01]  /*14df0*/  LOP3.LUT R4, R233, 0x7c00, R4, 0xf8, !PT ;  /* 0x00007c00e9047812 */ /* 0x000fe200078ef804 */
[----:B------:R-:W5:Y:S04]  /*14e00*/  SHFL.BFLY PT, R0, R225, 0x2, 0x1f ;  /* 0x0c401f00e1007f89 */ /* 0x000f6800000e0000 */
[----:B------:R-:W2:Y:S01]  /*14e10*/  SHFL.BFLY PT, R10, R223, 0x2, 0x1f ;  /* 0x0c401f00df0a7f89 */ /* 0x000ea200000e0000 */
        /* <DEDUP_REMOVED lines=9> */
[----:B----4-:R-:W-:Y:S01]  /*14eb0*/  FADD.FTZ R5, R2, R5 ;  /* 0x0000000502057221 */ /* 0x010fe20000010000 */
[----:B------:R-:W-:Y:S02]  /*14ec0*/  MOV R2, UR15 ;  /* 0x0000000f00027c02 */ /* 0x000fe40008000f00 */
[----:B------:R-:W1:Y:S01]  /*14ed0*/  MUFU.RCP R8, R6 ;  /* 0x0000000600087308 */ /* 0x000e620000001000 */
[----:B------:R-:W-:Y:S01]  /*14ee0*/  FSETP.NE.FTZ.AND P5, PT, R6, RZ, PT ;  /* 0x000000ff0600720b */ /* 0x000fe20003fb5000 */
[----:B--2---:R-:W-:Y:S01]  /*14ef0*/  FADD.FTZ R3, R3, R0 ;  /* 0x0000000003037221 */ /* 0x004fe20000010000 */
[----:B------:R-:W-:-:S02]  /*14f00*/  ISETP.NE.AND P1, PT, R2, -0x1, PT ;  /* 0xffffffff0200780c */ /* 0x000fc40003f25270 */
[----:B------:R-:W-:Y:S01]  /*14f10*/  SHF.L.U32 R2, R198, 0x4, RZ ;  /* 0x00000004c6027819 */ /* 0x000fe200000006ff */
[----:B-----5:R-:W-:Y:S01]  /*14f20*/  FADD.FTZ R9, R10, R9 ;  /* 0x000000090a097221 */ /* 0x020fe20000010000 */
[----:B------:R-:W-:Y:S01]  /*14f30*/  MOV R0, UR15 ;  /* 0x0000000f00007c02 */ /* 0x000fe20008000f00 */
[----:B------:R-:W2:Y:S01]  /*14f40*/  MUFU.RCP R7, R5 ;  /* 0x0000000500077308 */ /* 0x000ea20000001000 */
[----:B------:R-:W-:Y:S02]  /*14f50*/  LOP3.LUT R11, R2, 0x1c0, RZ, 0xc0, !PT ;  /* 0x000001c0020b7812 */ /* 0x000fe400078ec0ff */
[----:B------:R-:W-:Y:S02]  /*14f60*/  ISETP.NE.AND P0, PT, R0, -0x1, PT ;  /* 0xffffffff0000780c */ /* 0x000fe40003f05270 */
[----:B------:R-:W-:Y:S02]  /*14f70*/  FSETP.NE.FTZ.AND P4, PT, R5, RZ, PT ;  /* 0x000000ff0500720b */ /* 0x000fe40003f95000 */
[----:B------:R-:W-:Y:S01]  /*14f80*/  FSETP.NE.FTZ.AND P3, PT, R3, RZ, PT ;  /* 0x000000ff0300720b */ /* 0x000fe20003f75000 */
[----:B------:R-:W4:Y:S01]  /*14f90*/  MUFU.RCP R2, R3 ;  /* 0x0000000300027308 */ /* 0x000f220000001000 */
[----:B------:R-:W-:-:S02]  /*14fa0*/  FSETP.NE.FTZ.AND P2, PT, R9, RZ, PT ;  /* 0x000000ff0900720b */ /* 0x000fc40003f55000 */
        /* <DEDUP_REMOVED lines=11> */
[----:B----4-:R-:W-:Y:S01]  /*15060*/  FSEL R2, R2, 1, P3 ;  /* 0x3f80000002027808 */ /* 0x010fe20001800000 */
        /* <DEDUP_REMOVED lines=45> */
[----:B------:R-:W-:Y:S01]  /*15340*/  LOP3.LUT P6, RZ, R198, 0x8, RZ, 0xc0, !PT ;  /* 0x00000008c6ff7812 */ /* 0x000fe200078cc0ff */
[C---:B------:R-:W-:Y:S01]  /*15350*/  FMUL.FTZ R113, R8.reuse, R113 ;  /* 0x0000007108717220 */ /* 0x040fe20000410000 */
[----:B------:R-:W-:Y:S01]  /*15360*/  MOV R0, 0x20 ;  /* 0x0000002000007802 */ /* 0x000fe20000000f00 */
[C---:B------:R-:W-:Y:S01]  /*15370*/  FMUL.FTZ R100, R8.reuse, R100 ;  /* 0x0000006408647220 */ /* 0x040fe20000410000 */
[----:B------:R-:W-:Y:S01]  /*15380*/  F2FP.F16.F32.PACK_AB R130, R131, R130 ;  /* 0x000000828382723e */ /* 0x000fe200000000ff */
[----:B------:R-:W-:Y:S01]  /*15390*/  FMUL.FTZ R101, R8, R101 ;  /* 0x0000006508657220 */ /* 0x000fe20000410000 */
[----:B------:R-:W-:Y:S01]  /*153a0*/  SEL R0, R0, 0xffffffe0, !P6 ;  /* 0xffffffe000007807 */ /* 0x000fe20007000000 */
[----:B------:R-:W-:Y:S01]  /*153b0*/  FMUL.FTZ R96, R8, R96 ;  /* 0x0000006008607220 */ /* 0x000fe20000410000 */
[----:B------:R-:W-:Y:S01]  /*153c0*/  LOP3.LUT P6, RZ, R198, 0x10, RZ, 0xc0, !PT ;  /* 0x00000010c6ff7812 */ /* 0x000fe200078cc0ff */
[----:B------:R-:W-:Y:S01]  /*153d0*/  FMUL.FTZ R97, R8, R97 ;  /* 0x0000006108617220 */ /* 0x000fe20000410000 */
[----:B------:R-:W-:Y:S01]  /*153e0*/  LEA R11, R4, UR4, 0x1 ;  /* 0x00000004040b7c11 */ /* 0x000fe2000f8e08ff */
[C---:B------:R-:W-:Y:S01]  /*153f0*/  FMUL.FTZ R84, R8.reuse, R84 ;  /* 0x0000005408547220 */ /* 0x040fe20000410000 */
[----:B------:R-:W1:Y:S01]  /*15400*/  LDC.U8 R4, c[0x0][0x549] ;  /* 0x00015240ff047b82 */ /* 0x000e620000000000 */
[----:B------:R-:W-:Y:S01]  /*15410*/  F2FP.F16.F32.PACK_AB R116, R117, R116 ;  /* 0x000000747574723e */ /* 0x000fe200000000ff */
[C---:B------:R-:W-:Y:S01]  /*15420*/  FMUL.FTZ R85, R8.reuse, R85 ;  /* 0x0000005508557220 */ /* 0x040fe20000410000 */
[----:B------:R-:W-:Y:S01]  /*15430*/  F2FP.F16.F32.PACK_AB R118, R119, R118 ;  /* 0x000000767776723e */ /* 0x000fe200000000ff */
[----:B------:R-:W-:Y:S01]  /*15440*/  FMUL.FTZ R80, R8, R80 ;  /* 0x0000005008507220 */ /* 0x000fe20000410000 */
[----:B------:R-:W-:Y:S01]  /*15450*/  IADD3 R13, PT, PT, R2, R11, RZ ;  /* 0x0000000b020d7210 */ /* 0x000fe20007ffe0ff */
[C---:B------:R-:W-:Y:S01]  /*15460*/  FMUL.FTZ R81, R8.reuse, R81 ;  /* 0x0000005108517220 */ /* 0x040fe20000410000 */
        /* <DEDUP_REMOVED lines=8> */
[----:B------:R-:W-:Y:S01]  /*154f0*/  IADD3 R15, PT, PT, R11, 0x40, RZ ;  /* 0x000000400b0f7810 */ /* 0x000fe20007ffe0ff */
[----:B------:R-:W-:Y:S01]  /*15500*/  STS [R11+0x400], R130 ;  /* 0x000400820b007388 */ /* 0x000fe20000000800 */
[----:B------:R-:W-:Y:S01]  /*15510*/  IADD3 R19, PT, PT, R0, R11, RZ ;  /* 0x0000000b00137210 */ /* 0x000fe20007ffe0ff */
[----:B------:R-:W-:Y:S01]  /*15520*/  FMUL.FTZ R115, R7, R115 ;  /* 0x0000007307737220 */ /* 0x000fe20000410000 */
[----:B------:R-:W-:Y:S01]  /*15530*/  @P6 IADD3 R15, PT, PT, R11, -0x40, RZ ;  /* 0xffffffc00b0f6810 */ /* 0x000fe20007ffe0ff */
[----:B------:R-:W3:Y:S01]  /*15540*/  S2R R8, SR_CTAID.Y ;  /* 0x0000000000087919 */ /* 0x000ee20000002600 */
[C---:B------:R-:W-:Y:S01]  /*15550*/  FMUL.FTZ R102, R7.reuse, R102 ;  /* 0x0000006607667220 */ /* 0x040fe20000410000 */
        /* <DEDUP_REMOVED lines=9> */
[----:B------:R-:W-:Y:S01]  /*155f0*/  IADD3 R17, PT, PT, R2, R19, RZ ;  /* 0x0000001302117210 */ /* 0x000fe20007ffe0ff */
[----:B------:R-:W-:Y:S01]  /*15600*/  STS [R11+0x2000], R124 ;  /* 0x0020007c0b007388 */ /* 0x000fe20000000800 */
[----:B------:R-:W-:Y:S01]  /*15610*/  F2FP.F16.F32.PACK_AB R108, R109, R108 ;  /* 0x0000006c6d6c723e */ /* 0x000fe200000000ff */
[----:B------:R-:W-:Y:S01]  /*15620*/  FMUL.FTZ R86, R7, R86 ;  /* 0x0000005607567220 */ /* 0x000fe20000410000 */
[----:B------:R-:W-:Y:S01]  /*15630*/  F2FP.F16.F32.PACK_AB R110, R111, R110 ;  /* 0x0000006e6f6e723e */ /* 0x000fe200000000ff */
[----:B------:R2:W-:Y:S01]  /*15640*/  STS [R11+0x2400], R126 ;  /* 0x0024007e0b007388 */ /* 0x0005e20000000800 */
[C---:B------:R-:W-:Y:S01]  /*15650*/  FMUL.FTZ R87, R7.reuse, R87 ;  /* 0x0000005707577220 */ /* 0x040fe20000410000 */
[----:B-1----:R-:W-:Y:S01]  /*15660*/  ISETP.NE.AND P6, PT, R4, RZ, PT ;  /* 0x000000ff0400720c */ /* 0x002fe20003fc5270 */
[C---:B------:R-:W-:Y:S01]  /*15670*/  FMUL.FTZ R82, R7.reuse, R82 ;  /* 0x0000005207527220 */ /* 0x040fe20000410000 */
[----:B------:R-:W-:Y:S01]  /*15680*/  STS [R13+0x2000], R120 ;  /* 0x002000780d007388 */ /* 0x000fe20000000800 */
[C---:B------:R-:W-:Y:S01]  /*15690*/  FMUL.FTZ R83, R7.reuse, R83 ;  /* 0x0000005307537220 */ /* 0x040fe20000410000 */
        /* <DEDUP_REMOVED lines=8> */
[----:B------:R4:W1:Y:S01]  /*15720*/  @P4 MUFU.LG2 R20, R5 ;  /* 0x0000000500144308 */ /* 0x0008620000000c00 */
[----:B------:R-:W-:Y:S01]  /*15730*/  F2FP.F16.F32.PACK_AB R84, R85, R84 ;  /* 0x000000545554723e */ /* 0x000fe200000000ff */
[----:B------:R-:W-:Y:S01]  /*15740*/  STS [R19+0x400], R114 ;  /* 0x0004007213007388 */ /* 0x000fe20000000800 */
[----:B------:R-:W-:Y:S01]  /*15750*/  F2FP.F16.F32.PACK_AB R86, R87, R86 ;  /* 0x000000565756723e */ /* 0x000fe200000000ff */
[----:B------:R-:W5:Y:S01]  /*15760*/  @P6 LDC R4, c[0x0][0x430] ;  /* 0x00010c00ff046b82 */ /* 0x000f620000000800 */
[----:B------:R-:W-:Y:S01]  /*15770*/  IADD3 R21, PT, PT, R2, R15, RZ ;  /* 0x0000000f02157210 */ /* 0x000fe20007ffe0ff */
[----:B------:R-:W-:Y:S01]  /*15780*/  STS [R17], R100 ;  /* 0x0000006411007388 */ /* 0x000fe20000000800 */
[----:B------:R-:W-:Y:S01]  /*15790*/  F2FP.F16.F32.PACK_AB R92, R93, R92 ;  /* 0x0000005c5d5c723e */ /* 0x000fe200000000ff */
[----:B---3--:R-:W-:Y:S01]  /*157a0*/  @!P0 IMAD R16, R8, R23, RZ ;  /* 0x0000001708108224 */ /* 0x008fe200078e02ff */
[----:B------:R-:W-:Y:S01]  /*157b0*/  F2FP.F16.F32.PACK_AB R94, R95, R94 ;  /* 0x0000005e5f5e723e */ /* 0x000fe200000000ff */
[----:B------:R-:W-:Y:S01]  /*157c0*/  STS [R17+0x400], R102 ;  /* 0x0004006611007388 */ /* 0x000fe20000000800 */
[----:B------:R-:W-:Y:S01]  /*157d0*/  F2FP.F16.F32.PACK_AB R88, R89, R88 ;  /* 0x000000585958723e */ /* 0x000fe200000000ff */
[----:B--2---:R-:W2:Y:S01]  /*157e0*/  @!P1 LDC.64 R10, c[0x0][0x400] ;  /* 0x00010000ff0a9b82 */ /* 0x004ea20000000a00 */
[----:B------:R-:W-:Y:S01]  /*157f0*/  F2FP.F16.F32.PACK_AB R90, R91, R90 ;  /* 0x0000005a5b5a723e */ /* 0x000fe200000000ff */
[----:B------:R-:W-:Y:S01]  /*15800*/  STS [R19+0x2000], R108 ;  /* 0x0020006c13007388 */ /* 0x000fe20000000800 */
[----:B------:R-:W-:Y:S01]  /*15810*/  F2FP.F16.F32.PACK_AB R80, R81, R80 ;  /* 0x000000505150723e */ /* 0x000fe200000000ff */
[----:B------:R-:W3:Y:S01]  /*15820*/  @P3 MUFU.LG2 R3, R3 ;  /* 0x0000000300033308 */ /* 0x000ee20000000c00 */
[----:B------:R-:W-:Y:S01]  /*15830*/  F2FP.F16.F32.PACK_AB R82, R83, R82 ;  /* 0x000000525352723e */ /* 0x000fe200000000ff */
[----:B------:R4:W-:Y:S01]  /*15840*/  STS [R19+0x2400], R110 ;  /* 0x0024006e13007388 */ /* 0x0009e20000000800 */
[----:B------:R-:W-:Y:S01]  /*15850*/  F2FP.F16.F32.PACK_AB R68, R69, R68 ;  /* 0x000000444544723e */ /* 0x000fe200000000ff */
[----:B-1----:R-:W1:Y:S01]  /*15860*/  @P1 LDC.64 R12, c[0x0][0x408] ;  /* 0x00010200ff0c1b82 */ /* 0x002e620000000a00 */
[----:B------:R-:W-:Y:S01]  /*15870*/  F2FP.F16.F32.PACK_AB R7, R7, R70 ;  /* 0x000000460707723e */ /* 0x000fe200000000ff */
[----:B------:R-:W-:Y:S01]  /*15880*/  STS [R17+0x2000], R104 ;  /* 0x0020006811007388 */ /* 0x000fe20000000800 */
[----:B------:R-:W-:-:S02]  /*15890*/  F2FP.F16.F32.PACK_AB R76, R77, R76 ;  /* 0x0000004c4d4c723e */ /* 0x000fc400000000ff */
[----:B------:R-:W-:Y:S01]  /*158a0*/  F2FP.F16.F32.PACK_AB R78, R79, R78 ;  /* 0x0000004e4f4e723e */ /* 0x000fe200000000ff */
[----:B------:R3:W-:Y:S01]  /*158b0*/  STS [R17+0x2400], R106 ;  /* 0x0024006a11007388 */ /* 0x0007e20000000800 */
[----:B------:R-:W-:Y:S02]  /*158c0*/  F2FP.F16.F32.PACK_AB R72, R73, R72 ;  /* 0x000000484948723e */ /* 0x000fe400000000ff */
[----:B------:R-:W-:Y:S01]  /*158d0*/  F2FP.F16.F32.PACK_AB R74, R75, R74 ;  /* 0x0000004a4b4a723e */ /* 0x000fe200000000ff */
[----:B------:R-:W-:Y:S01]  /*158e0*/  STS [R15], R96 ;  /* 0x000000600f007388 */ /* 0x000fe20000000800 */
[----:B------:R-:W-:-:S03]  /*158f0*/  @P6 MOV R27, 0x1 ;  /* 0x00000001001b6802 */ /* 0x000fc60000000f00 */
[----:B------:R-:W-:Y:S01]  /*15900*/  STS [R15+0x400], R98 ;  /* 0x000400620f007388 */ /* 0x000fe20000000800 */
[----:B--2---:R-:W-:-:S03]  /*15910*/  @!P1 IMAD.WIDE.U32 R24, R199, R10, RZ ;  /* 0x0000000ac7189225 */ /* 0x004fc600078e00ff */
[----:B------:R-:W-:Y:S01]  /*15920*/  STS [R21], R84 ;  /* 0x0000005415007388 */ /* 0x000fe20000000800 */
[----:B------:R-:W2:Y:S01]  /*15930*/  @P4 LDC R10, c[0x0][0x458] ;  /* 0x00011600ff0a4b82 */ /* 0x000ea20000000800 */
[----:B------:R-:W-:Y:S02]  /*15940*/  @!P1 IMAD R199, R199, R11, R25 ;  /* 0x0000000bc7c79224 */ /* 0x000fe400078e0219 */
[----:B------:R-:W-:Y:S01]  /*15950*/  STS [R21+0x400], R86 ;  /* 0x0004005615007388 */ /* 0x000fe20000000800 */
[----:B----4-:R-:W-:-:S03]  /*15960*/  IADD3 R19, PT, PT, R0, R15, RZ ;  /* 0x0000000f00137210 */ /* 0x010fc60007ffe0ff */
[----:B------:R-:W-:Y:S01]  /*15970*/  STS [R15+0x2000], R92 ;  /* 0x0020005c0f007388 */ /* 0x000fe20000000800 */
[----:B------:R-:W5:Y:S03]  /*15980*/  LDC R0, c[0x0][0x434] ;  /* 0x00010d00ff007b82 */ /* 0x000f660000000800 */
[----:B------:R1:W-:Y:S01]  /*15990*/  STS [R15+0x2400], R94 ;  /* 0x0024005e0f007388 */ /* 0x0003e20000000800 */
[----:B---3--:R-:W-:Y:S02]  /*159a0*/  IADD3 R17, PT, PT, R2, R19, RZ ;  /* 0x0000001302117210 */ /* 0x008fe40007ffe0ff */
[----:B------:R3:W4:Y:S01]  /*159b0*/  @P5 MUFU.LG2 R2, R6 ;  /* 0x0000000600025308 */ /* 0x0007220000000c00 */
[----:B------:R-:W-:Y:S01]  /*159c0*/  STS [R21+0x2000], R88 ;  /* 0x0020005815007388 */ /* 0x000fe20000000800 */
[----:B------:R-:W2:Y:S03]  /*159d0*/  @P3 LDC R11, c[0x0][0x458] ;  /* 0x00011600ff0b3b82 */ /* 0x000ea60000000800 */
[----:B------:R3:W-:Y:S04]  /*159e0*/  STS [R21+0x2400], R90 ;  /* 0x0024005a15007388 */ /* 0x0007e80000000800 */
[----:B------:R-:W-:Y:S04]  /*159f0*/  STS [R19], R80 ;  /* 0x0000005013007388 */ /* 0x000fe80000000800 */
[----:B------:R-:W-:Y:S04]  /*15a00*/  STS [R19+0x400], R82 ;  /* 0x0004005213007388 */ /* 0x000fe80000000800 */
[----:B------:R-:W-:Y:S01]  /*15a10*/  STS [R17], R68 ;  /* 0x0000004411007388 */ /* 0x000fe20000000800 */
[----:B-----5:R-:W-:-:S03]  /*15a20*/  @P6 IMAD R0, R4, R23, RZ ;  /* 0x0000001704006224 */ /* 0x020fc600078e02ff */
[----:B------:R-:W-:Y:S01]  /*15a30*/  STS [R17+0x400], R7 ;  /* 0x0004000711007388 */ /* 0x000fe20000000800 */
[----:B-1----:R-:W-:Y:S02]  /*15a40*/  @P1 IMAD.WIDE.U32 R14, R12, UR15, RZ ;  /* 0x0000000f0c0e1c25 */ /* 0x002fe4000f8e00ff */
[----:B------:R-:W1:Y:S01]  /*15a50*/  @P6 LDC R12, c[0x0][0x430] ;  /* 0x00010c00ff0c6b82 */ /* 0x000e620000000800 */
[----:B------:R-:W-:Y:S01]  /*15a60*/  STS [R19+0x2000], R76 ;  /* 0x0020004c13007388 */ /* 0x000fe20000000800 */
[----:B------:R-:W-:Y:S01]  /*15a70*/  @P1 IMAD R199, R13, UR15, R15 ;  /* 0x0000000f0dc71c24 */ /* 0x000fe2000f8e020f */
[----:B------:R-:W-:Y:S02]  /*15a80*/  @!P0 R2UR UR15, R16 ;  /* 0x00000000100f82ca */ /* 0x000fe400000e0000 */
[----:B------:R5:W-:Y:S04]  /*15a90*/  STS [R19+0x2400], R78 ;  /* 0x0024004e13007388 */ /* 0x000be80000000800 */
[----:B------:R-:W-:Y:S04]  /*15aa0*/  STS [R17+0x2000], R72 ;  /* 0x0020004811007388 */ /* 0x000fe80000000800 */
[----:B------:R4:W-:Y:S03]  /*15ab0*/  STS [R17+0x2400], R74 ;  /* 0x0024004a11007388 */ /* 0x0009e60000000800 */
[----:B---3--:R-:W-:Y:S01]  /*15ac0*/  MOV R21, UR15 ;  /* 0x0000000f00157c02 */ /* 0x008fe20008000f00 */
[----:B------:R-:W3:Y:S01]  /*15ad0*/  S2R R13, SR_CTAID.Z ;  /* 0x00000000000d7919 */ /* 0x000ee20000002700 */
[----:B-----5:R-:W1:Y:S08]  /*15ae0*/  @P5 LDC R19, c[0x0][0x458] ;  /* 0x00011600ff135b82 */ /* 0x020e700000000800 */
[----:B----4-:R-:W4:Y:S01]  /*15af0*/  LDC.U8 R17, c[0x0][0x548] ;  /* 0x00015200ff117b82 */ /* 0x010f220000000000 */
[----:B--2---:R-:W-:Y:S05]  /*15b00*/  @P6 BRA `(.L_x_2074) ;  /* 0x0000000000206947 */ /* 0x004fea0003800000 */
[----:B----4-:R-:W-:Y:S01]  /*15b10*/  ISETP.NE.AND P0, PT, R17, RZ, PT ;  /* 0x000000ff1100720c */ /* 0x010fe20003f05270 */
[----:B------:R-:W2:-:S12]  /*15b20*/  LDC R4, c[0x0][0x3e0] ;  /* 0x0000f800ff047b82 */ /* 0x000e980000000800 */
[----:B------:R-:W2:Y:S01]  /*15b30*/  @P0 LDC R27, c[0x0][0x454] ;  /* 0x00011500ff1b0b82 */ /* 0x000ea20000000800 */
[----:B-1----:R-:W-:Y:S02]  /*15b40*/  @P0 MOV R12, 0x1 ;  /* 0x00000001000c0802 */ /* 0x002fe40000000f00 */
[----:B------:R-:W-:-:S05]  /*15b50*/  @!P0 MOV R12, 0x1 ;  /* 0x00000001000c8802 */ /* 0x000fca0000000f00 */
[----:B------:R-:W1:Y:S01]  /*15b60*/  @P0 LDC R0, c[0x0][0x454] ;  /* 0x00011500ff000b82 */ /* 0x000e620000000800 */
[-C--:B--2---:R-:W-:Y:S02]  /*15b70*/  @P0 IMAD R27, R27, R4.reuse, RZ ;  /* 0x000000041b1b0224 */ /* 0x084fe400078e02ff */
[----:B------:R-:W-:-:S07]  /*15b80*/  @!P0 IMAD R27, R23, R4, RZ ;  /* 0x00000004171b8224 */ /* 0x000fce00078e02ff */
.L_x_2074:
[----:B------:R-:W-:Y:S01]  /*15b90*/  BAR.SYNC.DEFER_BLOCKING 0x0 ;  /* 0x0000000000007b1d */ /* 0x000fe20000010000 */
[----:B----4-:R-:W-:Y:S01]  /*15ba0*/  ISETP.NE.AND P0, PT, R17, RZ, !P6 ;  /* 0x000000ff1100720c */ /* 0x010fe20007705270 */
[----:B------:R-:W-:Y:S01]  /*15bb0*/  @P3 FMUL.FTZ R3, R3, 0.69314718246459960938 ;  /* 0x3f31721803033820 */ /* 0x000fe20000410000 */
[----:B------:R-:W-:Y:S01]  /*15bc0*/  IADD3 R16, PT, PT, R192, 0x10, RZ ;  /* 0x00000010c0107810 */ /* 0x000fe20007ffe0ff */
[----:B------:R-:W-:Y:S01]  /*15bd0*/  @P4 FMUL.FTZ R20, R20, 0.69314718246459960938 ;  /* 0x3f31721814144820 */ /* 0x000fe20000410000 */
[----:B-1-3--:R-:W-:-:S03]  /*15be0*/  IMAD R0, R13, R0, RZ ;  /* 0x000000000d007224 */ /* 0x00afc600078e02ff */
[----:B------:R-:W1:Y:S01]  /*15bf0*/  @P2 LDC R22, c[0x0][0x458] ;  /* 0x00011600ff162b82 */ /* 0x000e620000000800 */
[----:B------:R-:W2:Y:S01]  /*15c00*/  @P2 MUFU.LG2 R9, R9 ;  /* 0x0000000900092308 */ /* 0x000ea20000000c00 */
[----:B------:R-:W-:Y:S01]  /*15c10*/  ISETP.GE.AND P6, PT, R16, UR14, PT ;  /* 0x0000000e10007c0c */ /* 0x000fe2000bfc6270 */
[----:B------:R-:W-:Y:S01]  /*15c20*/  IMAD.MOV.U32 R17, RZ, RZ, 0x7f800000 ;  /* 0x7f800000ff117424 */ /* 0x000fe200078e00ff */
[----:B------:R-:W-:Y:S01]  /*15c30*/  MOV R16, 0x7f800000 ;  /* 0x7f80000000107802 */ /* 0x000fe20000000f00 */
[----:B------:R-:W-:Y:S01]  /*15c40*/  @P3 FFMA.FTZ R16, R134, R11, R3 ;  /* 0x0000000b86103223 */ /* 0x000fe20000010003 */
[----:B------:R-:W-:Y:S01]  /*15c50*/  LOP3.LUT P3, RZ, R198, 0x3, RZ, 0xc0, !PT ;  /* 0x00000003c6ff7812 */ /* 0x000fe2000786c0ff */
[----:B------:R-:W-:Y:S01]  /*15c60*/  @P5 FMUL.FTZ R23, R2, 0.69314718246459960938 ;  /* 0x3f31721802175820 */ /* 0x000fe20000410000 */
[----:B------:R-:W-:Y:S01]  /*15c70*/  @P4 FFMA.FTZ R17, R135, R10, R20 ;  /* 0x0000000a87114223 */ /* 0x000fe20000010014 */
[----:B------:R-:W-:Y:S01]  /*15c80*/  @!P0 IMAD R0, R8, R27, R0 ;  /* 0x0000001b08008224 */ /* 0x000fe200078e0200 */
[----:B------:R-:W-:Y:S01]  /*15c90*/  SHF.R.S32.HI R2, RZ, 0x1f, R21 ;  /* 0x0000001fff027819 */ /* 0x000fe20000011415 */
[----:B------:R-:W-:Y:S01]  /*15ca0*/  IMAD R3, R12, UR17, RZ ;  /* 0x000000110c037c24 */ /* 0x000fe2000f8e02ff */
[----:B------:R-:W-:Y:S01]  /*15cb0*/  SEL R20, RZ, UR15, !P0 ;  /* 0x0000000fff147c07 */ /* 0x000fe2000c000000 */
[----:B------:R-:W-:Y:S01]  /*15cc0*/  BSSY.RECONVERGENT B0, `(.L_x_2075) ;  /* 0x0000034000007945 */ /* 0x000fe20003800200 */
[----:B------:R-:W-:-:S02]  /*15cd0*/  SEL R2, R2, RZ, P0 ;  /* 0x000000ff02027207 */ /* 0x000fc40000000000 */
[--C-:B------:R-:W-:Y:S01]  /*15ce0*/  IADD3 R20, P4, P0, R3, R20, R0.reuse ;  /* 0x0000001403147210 */ /* 0x100fe2000789e000 */
[----:B------:R3:W4:Y:S01]  /*15cf0*/  LDS.128 R4, [R200+0x3800] ;  /* 0x00380000c8047984 */ /* 0x0007220000000c00 */
[----:B--2---:R-:W-:Y:S01]  /*15d00*/  @P2 FMUL.FTZ R8, R9, 0.69314718246459960938 ;  /* 0x3f31721809082820 */ /* 0x004fe20000410000 */
[----:B------:R-:W-:Y:S02]  /*15d10*/  SHF.R.S32.HI R3, RZ, 0x1f, R3 ;  /* 0x0000001fff037819 */ /* 0x000fe40000011403 */
[----:B------:R-:W-:Y:S02]  /*15d20*/  SHF.R.S32.HI R0, RZ, 0x1f, R0 ;  /* 0x0000001fff007819 */ /* 0x000fe40000011400 */
[----:B------:R-:W-:Y:S01]  /*15d30*/  MOV R18, 0x7f800000 ;  /* 0x7f80000000127802 */ /* 0x000fe20000000f00 */
[----:B------:R-:W-:Y:S01]  /*15d40*/  @P5 FFMA.FTZ R18, R136, R19, R23 ;  /* 0x0000001388125223 */ /* 0x000fe20000010017 */
[----:B------:R-:W-:Y:S02]  /*15d50*/  IMAD.MOV.U32 R19, RZ, RZ, 0x7f800000 ;  /* 0x7f800000ff137424 */ /* 0x000fe400078e00ff */
[----:B-1----:R-:W-:Y:S01]  /*15d60*/  @P2 FFMA.FTZ R19, R133, R22, R8 ;  /* 0x0000001685132223 */ /* 0x002fe20000010008 */
[----:B------:R-:W-:Y:S01]  /*15d70*/  IADD3.X R0, PT, PT, R3, R2, R0, P4, P0 ;  /* 0x0000000203007210 */ /* 0x000fe200027e0400 */
[----:B---3--:R-:W-:Y:S06]  /*15d80*/  @P3 BRA `(.L_x_2076) ;  /* 0x00000000009c3947 */ /* 0x008fec0003800000 */
        /* <DEDUP_REMOVED lines=19> */
[----:B------:R-:W3:Y:S01]  /*15ec0*/  @!P3 LDC.64 R8, c[0x0][0x420] ;  /* 0x00010800ff08bb82 */ /* 0x000ee20000000a00 */
[----:B-1----:R-:W-:-:S04]  /*15ed0*/  @!P5 LEA R26, P0, R27, R2, 0x2 ;  /* 0x000000021b1ad211 */ /* 0x002fc800078010ff */
[----:B------:R-:W-:Y:S02]  /*15ee0*/  @!P5 LEA.HI.X R27, R27, R3, R22, 0x2, P0 ;  /* 0x000000031b1bd211 */ /* 0x000fe400000f1416 */
[C---:B------:R-:W-:Y:S01]  /*15ef0*/  @!P4 IADD3 R22, P0, PT, R25.reuse, R20, RZ ;  /* 0x000000141916c210 */ /* 0x040fe20007f1e0ff */
[----:B------:R-:W1:Y:S02]  /*15f00*/  @!P2 LDC.64 R2, c[0x0][0x420] ;  /* 0x00010800ff02ab82 */ /* 0x000e640000000a00 */
[----:B------:R1:W-:Y:S01]  /*15f10*/  @!P5 STG.E desc[UR18][R26.64], R18 ;  /* 0x000000121a00d986 */ /* 0x0003e2000c101912 */
[----:B------:R-:W-:Y:S02]  /*15f20*/  @!P4 LEA.HI.X.SX32 R25, R25, R0, 0x1, P0 ;  /* 0x000000001919c211 */ /* 0x000fe400000f0eff */
[----:B--2---:R-:W-:-:S04]  /*15f30*/  @!P4 LEA R28, P0, R22, R10, 0x2 ;  /* 0x0000000a161cc211 */ /* 0x004fc800078010ff */
[----:B------:R-:W-:Y:S02]  /*15f40*/  @!P4 LEA.HI.X R29, R22, R11, R25, 0x2, P0 ;  /* 0x0000000b161dc211 */ /* 0x000fe400000f1419 */
[----:B------:R-:W-:-:S03]  /*15f50*/  @!P3 IADD3 R10, P0, PT, R23, R20, RZ ;  /* 0x00000014170ab210 */ /* 0x000fc60007f1e0ff */
[----:B------:R2:W-:Y:S01]  /*15f60*/  @!P4 STG.E desc[UR18][R28.64], R17 ;  /* 0x000000111c00c986 */ /* 0x0005e2000c101912 */
[----:B------:R-:W-:Y:S02]  /*15f70*/  @!P3 LEA.HI.X.SX32 R23, R23, R0, 0x1, P0 ;  /* 0x000000001717b211 */ /* 0x000fe400000f0eff */
[----:B---3--:R-:W-:-:S04]  /*15f80*/  @!P3 LEA R8, P0, R10, R8, 0x2 ;  /* 0x000000080a08b211 */ /* 0x008fc800078010ff */
[----:B------:R-:W-:Y:S02]  /*15f90*/  @!P3 LEA.HI.X R9, R10, R9, R23, 0x2, P0 ;  /* 0x000000090a09b211 */ /* 0x000fe400000f1417 */
[----:B------:R-:W-:-:S03]  /*15fa0*/  @!P2 IADD3 R20, P0, PT, R21, R20, RZ ;  /* 0x000000141514a210 */ /* 0x000fc60007f1e0ff */
[----:B------:R2:W-:Y:S01]  /*15fb0*/  @!P3 STG.E desc[UR18][R8.64], R16 ;  /* 0x000000100800b986 */ /* 0x0005e2000c101912 */
[----:B------:R-:W-:Y:S02]  /*15fc0*/  @!P2 LEA.HI.X.SX32 R0, R21, R0, 0x1, P0 ;  /* 0x000000001500a211 */ /* 0x000fe400000f0eff */
[----:B-1----:R-:W-:-:S04]  /*15fd0*/  @!P2 LEA R2, P0, R20, R2, 0x2 ;  /* 0x000000021402a211 */ /* 0x002fc800078010ff */
[----:B------:R-:W-:-:S05]  /*15fe0*/  @!P2 LEA.HI.X R3, R20, R3, R0, 0x2, P0 ;  /* 0x000000031403a211 */ /* 0x000fca00000f1400 */
[----:B------:R2:W-:Y:S04]  /*15ff0*/  @!P2 STG.E desc[UR18][R2.64], R19 ;  /* 0x000000130200a986 */ /* 0x0005e8000c101912 */
.L_x_2076:
[----:B------:R-:W-:Y:S05]  /*16000*/  BSYNC.RECONVERGENT B0 ;  /* 0x0000000000007941 */ /* 0x000fea0003800200 */
.L_x_2075:
[----:B--2---:R1:W2:Y:S01]  /*16010*/  LDS.128 R8, [R200] ;  /* 0x00000000c8087984 */ /* 0x0042a20000000c00 */
[----:B------:R-:W-:Y:S01]  /*16020*/  IMAD.SHL.U32 R198, R198, 0x8, RZ ;  /* 0x00000008c6c67824 */ /* 0x000fe200078e00ff */
[----:B------:R-:W3:Y:S01]  /*16030*/  LDCU.64 UR4, c[0x0][0x410] ;  /* 0x00008200ff0477ac */ /* 0x000ee20008000a00 */
[----:B------:R-:W-:Y:S01]  /*16040*/  @P1 IMAD.MOV.U32 R24, RZ, RZ, R14 ;  /* 0x000000ffff181224 */ /* 0x000fe200078e000e */
[----:B------:R-:W-:Y:S01]  /*16050*/  BSSY.RECONVERGENT B0, `(.L_x_2077) ;  /* 0x0000020000007945 */ /* 0x000fe20003800200 */
[----:B------:R-:W-:Y:S01]  /*16060*/  VIADD R2, R192, 0x20 ;  /* 0x00000020c0027836 */ /* 0x000fe20000000000 */
[----:B------:R-:W-:Y:S01]  /*16070*/  LOP3.LUT R3, R198, 0x38, RZ, 0xc0, !PT ;  /* 0x00000038c6037812 */ /* 0x000fe200078ec0ff */
[C---:B------:R-:W-:Y:S01]  /*16080*/  VIADD R0, R192.reuse, 0x30 ;  /* 0x00000030c0007836 */ /* 0x040fe20000000000 */
[----:B------:R-:W-:Y:S02]  /*16090*/  UIMAD.WIDE.U32 UR16, UR16, 0x80, URZ ;  /* 0x00000080101078a5 */ /* 0x000fe4000f8e00ff */
[----:B------:R-:W-:Y:S01]  /*160a0*/  IADD3 R14, P0, PT, R3, R24, RZ ;  /* 0x00000018030e7210 */ /* 0x000fe20007f1e0ff */
[----:B------:R-:W-:Y:S01]  /*160b0*/  VIADD R3, R192, 0x50 ;  /* 0x00000050c0037836 */ /* 0x000fe20000000000 */
[----:B------:R-:W-:Y:S01]  /*160c0*/  ISETP.GE.AND P5, PT, R2, UR14, PT ;  /* 0x0000000e02007c0c */ /* 0x000fe2000bfa6270 */
[----:B------:R-:W-:Y:S01]  /*160d0*/  VIADD R2, R192, 0x60 ;  /* 0x00000060c0027836 */ /* 0x000fe20000000000 */
[----:B------:R-:W-:-:S02]  /*160e0*/  IADD3.X R15, PT, PT, RZ, R199, RZ, P0, !PT ;  /* 0x000000c7ff0f7210 */ /* 0x000fc400007fe4ff */
[----:B------:R-:W-:Y:S02]  /*160f0*/  ISETP.GE.AND P0, PT, R192, UR14, PT ;  /* 0x0000000ec0007c0c */ /* 0x000fe4000bf06270 */
[----:B------:R-:W-:Y:S01]  /*16100*/  ISETP.GE.AND P4, PT, R0, UR14, PT ;  /* 0x0000000e00007c0c */ /* 0x000fe2000bf86270 */
[----:B---3--:R-:W-:Y:S01]  /*16110*/  IMAD.WIDE.U32 R14, R13, UR4, R14 ;  /* 0x000000040d0e7c25 */ /* 0x008fe2000f8e000e */
[----:B------:R-:W-:Y:S02]  /*16120*/  IADD3 R0, PT, PT, R192, 0x40, RZ ;  /* 0x00000040c0007810 */ /* 0x000fe40007ffe0ff */
[----:B------:R-:W-:Y:S01]  /*16130*/  ISETP.GE.AND P2, PT, R3, UR14, PT ;  /* 0x0000000e03007c0c */ /* 0x000fe2000bf46270 */
[----:B------:R-:W-:Y:S01]  /*16140*/  IMAD R17, R13, UR5, R15 ;  /* 0x000000050d117c24 */ /* 0x000fe2000f8e020f */
[----:B------:R-:W-:Y:S01]  /*16150*/  ISETP.GE.AND P3, PT, R0, UR14, PT ;  /* 0x0000000e00007c0c */ /* 0x000fe2000bf66270 */
[----:B------:R-:W-:Y:S01]  /*16160*/  VIADD R0, R192, 0x70 ;  /* 0x00000070c0007836 */ /* 0x000fe20000000000 */
[----:B------:R-:W-:-:S02]  /*16170*/  ISETP.GE.AND P1, PT, R2, UR14, PT ;  /* 0x0000000e02007c0c */ /* 0x000fc4000bf26270 */
[----:B------:R-:W-:Y:S01]  /*16180*/  LOP3.LUT R3, R192, UR16, RZ, 0xfc, !PT ;  /* 0x00000010c0037c12 */ /* 0x000fe2000f8efcff */
[----:B-1----:R-:W-:Y:S10]  /*16190*/  @P0 BRA `(.L_x_2078) ;  /* 0x00000000002c0947 */ /* 0x002ff40003800000 */
[----:B------:R-:W1:Y:S01]  /*161a0*/  LDCU.64 UR6, c[0x0][0x408] ;  /* 0x00008100ff0677ac */ /* 0x000e620008000a00 */
[----:B------:R-:W-:Y:S01]  /*161b0*/  MOV R16, R14 ;  /* 0x0000000e00107202 */ /* 0x000fe20000000f00 */
[----:B------:R-:W3:Y:S01]  /*161c0*/  LDCU.64 UR4, c[0x0][0x3f0] ;  /* 0x00007e00ff0477ac */ /* 0x000ee20008000a00 */
[----:B-1----:R-:W-:-:S03]  /*161d0*/  MOV R2, UR6 ;  /* 0x0000000600027c02 */ /* 0x002fc60008000f00 */
[----:B------:R-:W-:-:S04]  /*161e0*/  IMAD.WIDE.U32 R12, R3, UR6, R16 ;  /* 0x00000006030c7c25 */ /* 0x000fc8000f8e0010 */
[----:B------:R-:W-:Y:S01]  /*161f0*/  IMAD R2, R2, UR17, RZ ;  /* 0x0000001102027c24 */ /* 0x000fe2000f8e02ff */
[----:B---3--:R-:W-:-:S03]  /*16200*/  LEA R18, P0, R12, UR4, 0x1 ;  /* 0x000000040c127c11 */ /* 0x008fc6000f8008ff */
[----:B------:R-:W-:-:S05]  /*16210*/  IMAD R2, R3, UR7, R2 ;  /* 0x0000000703027c24 */ /* 0x000fca000f8e0202 */
[----:B------:R-:W-:-:S04]  /*16220*/  IADD3 R2, PT, PT, R2, R13, RZ ;  /* 0x0000000d02027210 */ /* 0x000fc80007ffe0ff */
[----:B------:R-:W-:-:S05]  /*16230*/  LEA.HI.X R19, R12, UR5, R2, 0x1, P0 ;  /* 0x000000050c137c11 */ /* 0x000fca00080f0c02 */
[----:B--2---:R1:W-:Y:S02]  /*16240*/  STG.E.128 desc[UR18][R18.64], R8 ;  /* 0x0000000812007986 */ /* 0x0043e4000c101d12 */
.L_x_2078:
[----:B------:R-:W-:Y:S05]  /*16250*/  BSYNC.RECONVERGENT B0 ;  /* 0x0000000000007941 */ /* 0x000fea0003800200 */
.L_x_2077:
        /* <DEDUP_REMOVED lines=17> */
.L_x_2080:
[----:B------:R-:W-:Y:S05]  /*16370*/  BSYNC.RECONVERGENT B0 ;  /* 0x0000000000007941 */ /* 0x000fea0003800200 */
.L_x_2079:
        /* <DEDUP_REMOVED lines=16> */
.L_x_2082:
[----:B------:R-:W-:Y:S05]  /*16480*/  BSYNC.RECONVERGENT B0 ;  /* 0x0000000000007941 */ /* 0x000fea0003800200 */
.L_x_2081:
        /* <DEDUP_REMOVED lines=16> */
.L_x_2084:
[----:B------:R-:W-:Y:S05]  /*16590*/  BSYNC.RECONVERGENT B0 ;  /* 0x0000000000007941 */ /* 0x000fea0003800200 */
.L_x_2083:
        /* <DEDUP_REMOVED lines=16> */
.L_x_2086:
[----:B------:R-:W-:Y:S05]  /*166a0*/  BSYNC.RECONVERGENT B0 ;  /* 0x0000000000007941 */ /* 0x000fea0003800200 */
.L_x_2085:
        /* <DEDUP_REMOVED lines=16> */
.L_x_2088:
[----:B------:R-:W-:Y:S05]  /*167b0*/  BSYNC.RECONVERGENT B0 ;  /* 0x0000000000007941 */ /* 0x000fea0003800200 */
.L_x_2087:
[----:B-123--:R-:W1:Y:S01]  /*167c0*/  LDS.128 R200, [R200+0x3000] ;  /* 0x00300000c8c87984 */ /* 0x00ee620000000c00 */
[----:B------:R-:W-:Y:S04]  /*167d0*/  BSSY.RECONVERGENT B0, `(.L_x_2089) ;  /* 0x000000f000007945 */ /* 0x000fe80003800200 */
[----:B------:R-:W-:Y:S05]  /*167e0*/  @P1 BRA `(.L_x_2090) ;  /* 0x0000000000341947 */ /* 0x000fea0003800000 */
[----:B------:R-:W2:Y:S01]  /*167f0*/  LDCU.64 UR6, c[0x0][0x408] ;  /* 0x00008100ff0677ac */ /* 0x000ea20008000a00 */
[----:B------:R-:W-:Y:S01]  /*16800*/  IADD3 R9, P1, PT, R3, 0x60, RZ ;  /* 0x0000006003097810 */ /* 0x000fe20007f3e0ff */
[----:B------:R-:W-:Y:S01]  /*16810*/  IMAD.MOV.U32 R10, RZ, RZ, R14 ;  /* 0x000000ffff0a7224 */ /* 0x000fe200078e000e */
        /* <DEDUP_REMOVED lines=10> */
.L_x_2090:
[----:B------:R-:W-:Y:S05]  /*168c0*/  BSYNC.RECONVERGENT B0 ;  /* 0x0000000000007941 */ /* 0x000fea0003800200 */
.L_x_2089:
[----:B------:R-:W-:Y:S05]  /*168d0*/  @P0 EXIT ;  /* 0x000000000000094d */ /* 0x000fea0003800000 */
[----:B------:R-:W3:Y:S01]  /*168e0*/  LDCU.64 UR6, c[0x0][0x408] ;  /* 0x00008100ff0677ac */ /* 0x000ee20008000a00 */
[----:B------:R-:W-:Y:S01]  /*168f0*/  IADD3 R3, P0, PT, R3, 0x70, RZ ;  /* 0x0000007003037810 */ /* 0x000fe20007f1e0ff */
[----:B--2---:R-:W-:Y:S01]  /*16900*/  IMAD.MOV.U32 R8, RZ, RZ, R14 ;  /* 0x000000ffff087224 */ /* 0x004fe200078e000e */
        /* <DEDUP_REMOVED lines=9> */
[----:B----4-:R-:W-:Y:S01]  /*169a0*/  STG.E.128 desc[UR18][R2.64], R4 ;  /* 0x0000000402007986 */ /* 0x010fe2000c101d12 */
[----:B------:R-:W-:Y:S05]  /*169b0*/  EXIT ;  /* 0x000000000000794d */ /* 0x000fea0003800000 */
.L_x_2091:
        /* <DEDUP_REMOVED lines=12> */
.L_x_2711:


//--------------------- .text._ZN5flash16flash_fwd_kernelI23Flash_fwd_kernel_traitsILi64ELi128ELi64ELi4ELb0ELb0EN7cutlass6half_tE19Flash_kernel_traitsILi64ELi128ELi64ELi4ES3_EELb0ELb0ELb1ELb0ELb0ELb1ELb1ELb0EEEvNS_16Flash_fwd_paramsE --------------------------
	.section	.text._ZN5flash16flash_fwd_kernelI23Flash_fwd_kernel_traitsILi64ELi128ELi64ELi4ELb0ELb0EN7cutlass6half_tE19Flash_kernel_traitsILi64ELi128ELi64ELi4ES3_EELb0ELb0ELb1ELb0ELb0ELb1ELb1ELb0EEEvNS_16Flash_fwd_paramsE,"ax",@progbits
	.align	128
        .global         _ZN5flash16flash_fwd_kernelI23Flash_fwd_kernel_traitsILi64ELi128ELi64ELi4ELb0ELb0EN7cutlass6half_tE19Flash_kernel_traitsILi64ELi128ELi64ELi4ES3_EELb0ELb0ELb1ELb0ELb0ELb1ELb1ELb0EEEvNS_16Flash_fwd_paramsE
        .type           _ZN5flash16flash_fwd_kernelI23Flash_fwd_kernel_traitsILi64ELi128ELi64ELi4ELb0ELb0EN7cutlass6half_tE19Flash_kernel_traitsILi64ELi128ELi64ELi4ES3_EELb0ELb0ELb1ELb0ELb0ELb1ELb1ELb0EEEvNS_16Flash_fwd_paramsE,@function
        .size           _ZN5flash16flash_fwd_kernelI23Flash_fwd_kernel_traitsILi64ELi128ELi64ELi4ELb0ELb0EN7cutlass6half_tE19Flash_kernel_traitsILi64ELi128ELi64ELi4ES3_EELb0ELb0ELb1ELb0ELb0ELb1ELb1ELb0EEEvNS_16Flash_fwd_paramsE,(.L_x_2712 - _ZN5flash16flash_fwd_kernelI23Flash_fwd_kernel_traitsILi64ELi128ELi64ELi4ELb0ELb0EN7cutlass6half_tE19Flash_kernel_traitsILi64ELi128ELi64ELi4ES3_EELb0ELb0ELb1ELb0ELb0ELb1ELb1ELb0EEEvNS_16Flash_fwd_paramsE)
        .other          _ZN5flash16flash_fwd_kernelI23Flash_fwd_kernel_traitsILi64ELi128ELi64ELi4ELb0ELb0EN7cutlass6half_tE19Flash_kernel_traitsILi64ELi128ELi64ELi4ES3_EELb0ELb0ELb1ELb0ELb0ELb1ELb1ELb0EEEvNS_16Flash_fwd_paramsE,@"STO_CUDA_ENTRY STV_DEFAULT"
_ZN5flash16flash_fwd_kernelI23Flash_fwd_kernel_traitsILi64ELi128ELi64ELi4ELb0ELb0EN7cutlass6half_tE19Flash_kernel_traitsILi64ELi128ELi64ELi4ES3_EELb0ELb0ELb1ELb0ELb0ELb1ELb1ELb0EEEvNS_16Flash_fwd_paramsE:
.text._ZN5flash16flash_fwd_kernelI23Flash_fwd_kernel_traitsILi64ELi128ELi64ELi4ELb0ELb0EN7cutlass6half_tE19Flash_kernel_traitsILi64ELi128ELi64ELi4ES3_EELb0ELb0ELb1ELb0ELb0ELb1ELb1ELb0EEEvNS_16Flash_fwd_paramsE:
[----:B------:R-:W1:Y:S01]  /*0000*/  LDC R1, c[0x0][0x37c] ;  /* 0x0000df00ff017b82 */ /* 0x000e620000000800 */
[----:B------:R-:W2:Y:S01]  /*0010*/  S2R R24, SR_CTAID.Y ;  /* 0x0000000000187919 */ /* 0x000ea20000002600 */
[----:B------:R-:W3:Y:S06]  /*0020*/  LDCU.64 UR6, c[0x0][0x460] ;  /* 0x00008c00ff0677ac */ /* 0x000eec0008000a00 */
[----:B------:R-:W2:Y:S01]  /*0030*/  LDC.64 R4, c[0x0][0x460] ;  /* 0x00011800ff047b82 */ /* 0x000ea20000000a00 */
[----:B------:R-:W-:Y:S01]  /*0040*/  IMAD.MOV.U32 R25, RZ, RZ, -0x1 ;  /* 0xffffffffff197424 */ /* 0x000fe200078e00ff */
[----:B------:R-:W4:Y:S01]  /*0050*/  LDCU.64 UR16, c[0x0][0x358] ;  /* 0x00006b00ff1077ac */ /* 0x000f220008000a00 */
[----:B-1----:R-:W-:Y:S01]  /*0060*/  VIADD R1, R1, 0xffffffd8 ;  /* 0xffffffd801017836 */ /* 0x002fe20000000000 */
[----:B------:R-:W1:Y:S04]  /*0070*/  LDCU.64 UR4, c[0x0][0x470] ;  /* 0x00008e00ff0477ac */ /* 0x000e680008000a00 */
[----:B------:R-:W4:Y:S01]  /*0080*/  LDC.64 R2, c[0x0][0x478] ;  /* 0x00011e00ff027b82 */ /* 0x000f220000000a00 */
[----:B---3--:R-:W-:-:S02]  /*0090*/  ISETP.NE.U32.AND P0, PT, RZ, UR6, PT ;  /* 0x00000006ff007c0c */ /* 0x008fc4000bf05070 */
[----:B------:R-:W-:Y:S02]  /*00a0*/  ISETP.NE.U32.AND P4, PT, RZ, UR6, PT ;  /* 0x00000006ff007c0c */ /* 0x000fe4000bf85070 */
[----:B------:R-:W-:Y:S02]  /*00b0*/  ISETP.NE.AND.EX P0, PT, RZ, UR7, PT, P0 ;  /* 0x00000007ff007c0c */ /* 0x000fe4000bf05300 */
[----:B------:R-:W-:Y:S02]  /*00c0*/  ISETP.NE.AND.EX P4, PT, RZ, UR7, PT, P4 ;  /* 0x00000007ff007c0c */ /* 0x000fe4000bf85340 */
[----:B-1----:R-:W-:-:S04]  /*00d0*/  ISETP.NE.U32.AND P3, PT, RZ, UR4, PT ;  /* 0x00000004ff007c0c */ /* 0x002fc8000bf65070 */
[----:B------:R-:W-:Y:S01]  /*00e0*/  ISETP.NE.AND.EX P3, PT, RZ, UR5, PT, P3 ;  /* 0x00000005ff007c0c */ /* 0x000fe2000bf65330 */
[----:B--2---:R-:W-:Y:S01]  /*00f0*/  IMAD.WIDE.U32 R4, R24, 0x4, R4 ;  /* 0x0000000418047825 */ /* 0x004fe200078e0004 */
[----:B------:R-:W-:Y:S02]  /*0100*/  SHF.R.U32.HI R7, RZ, 0x1e, R24 ;  /* 0x0000001eff077819 */ /* 0x000fe40000011618 */
[----:B----4-:R-:W-:Y:S02]  /*0110*/  ISETP.NE.U32.AND P2, PT, R2, RZ, PT ;  /* 0x000000ff0200720c */ /* 0x010fe40003f45070 */
[----:B------:R-:W2:Y:S01]  /*0120*/  @P0 LDG.E R25, desc[UR16][R4.64] ;  /* 0x0000001004190981 */ /* 0x000ea2000c1e1900 */
[----:B------:R-:W-:Y:S01]  /*0130*/  IMAD.SHL.U32 R6, R24, 0x4, RZ ;  /* 0x0000000418067824 */ /* 0x000fe200078e00ff */
[----:B------:R-:W-:Y:S02]  /*0140*/  ISETP.NE.AND.EX P2, PT, R3, RZ, PT, P2 ;  /* 0x000000ff0300720c */ /* 0x000fe40003f45320 */
[----:B------:R1:W3:Y:S01]  /*0150*/  @P4 LDG.E R0, desc[UR16][R4.64+0x4] ;  /* 0x0000041004004981 */ /* 0x0002e2000c1e1900 */
[----:B------:R-:W-:Y:S01]  /*0160*/  IMAD.MOV.U32 R11, RZ, RZ, RZ ;  /* 0x000000ffff0b7224 */ /* 0x000fe200078e00ff */
[----:B------:R-:W4:Y:S08]  /*0170*/  S2UR UR8, SR_CTAID.X ;  /* 0x00000000000879c3 */ /* 0x000f300000002500 */
[----:B------:R-:W3:Y:S08]  /*0180*/  @!P4 LDC R73, c[0x0][0x434] ;  /* 0x00010d00ff49cb82 */ /* 0x000ef00000000800 */
[----:B------:R-:W2:Y:S01]  /*0190*/  @!P2 LDC R9, c[0x0][0x43c] ;  /* 0x00010f00ff09ab82 */ /* 0x000ea20000000800 */
[----:B-1----:R-:W-:-:S04]  /*01a0*/  @P3 IADD3 R4, P1, PT, R6, UR4, RZ ;  /* 0x0000000406043c10 */ /* 0x002fc8000ff3e0ff */
[----:B------:R-:W-:-:S05]  /*01b0*/  @P3 IADD3.X R5, PT, PT, R7, UR5, RZ, P1, !PT ;  /* 0x0000000507053c10 */ /* 0x000fca0008ffe4ff */
[----:B------:R1:W5:Y:S01]  /*01c0*/  @P3 LDG.E R11, desc[UR16][R4.64] ;  /* 0x00000010040b3981 */ /* 0x000362000c1e1900 */
[----:B------:R-:W-:-:S05]  /*01d0*/  @P2 IADD3 R2, P0, PT, R6, R2, RZ ;  /* 0x0000000206022210 */ /* 0x000fca0007f1e0ff */
[----:B------:R-:W-:-:S05]  /*01e0*/  @P2 IMAD.X R3, R7, 0x1, R3, P0 ;  /* 0x0000000107032824 */ /* 0x000fca00000e0603 */
[----:B------:R4:W5:Y:S01]  /*01f0*/  @P2 LDG.E R8, desc[UR16][R2.64] ;  /* 0x0000001002082981 */ /* 0x000962000c1e1900 */
[----:B-1----:R-:W4:Y:S01]  /*0200*/  LDC.64 R4, c[0x0][0x468] ;  /* 0x00011a00ff047b82 */ /* 0x002f220000000a00 */
[----:B------:R-:W1:Y:S01]  /*0210*/  LDCU.U8 UR4, c[0x0][0x532] ;  /* 0x0000a640ff0477ac */ /* 0x000e620008000000 */
[----:B----4-:R-:W-:-:S05]  /*0220*/  IADD3 R2, P0, PT, R6, R4, RZ ;  /* 0x0000000406027210 */ /* 0x010fca0007f1e0ff */
[----:B------:R-:W-:Y:S01]  /*0230*/  IMAD.X R3, R7, 0x1, R5, P0 ;  /* 0x0000000107037824 */ /* 0x000fe200000e0605 */
[C---:B------:R-:W-:Y:S01]  /*0240*/  ISETP.NE.U32.AND P0, PT, R4.reuse, RZ, PT ;  /* 0x000000ff0400720c */ /* 0x040fe20003f05070 */
[----:B------:R-:W4:Y:S03]  /*0250*/  @!P2 LDC.64 R6, c[0x0][0x488] ;  /* 0x00012200ff06ab82 */ /* 0x000f260000000a00 */
[----:B------:R-:W-:Y:S02]  /*0260*/  ISETP.NE.AND.EX P0, PT, R5, RZ, PT, P0 ;  /* 0x000000ff0500720c */ /* 0x000fe40003f05300 */
[----:B-1----:R-:W-:Y:S02]  /*0270*/  ISETP.NE.AND P1, PT, RZ, UR4, PT ;  /* 0x00000004ff007c0c */ /* 0x002fe4000bf25270 */
[----:B------:R-:W-:-:S04]  /*0280*/  ISETP.EQ.U32.AND P3, PT, R4, RZ, PT ;  /* 0x000000ff0400720c */ /* 0x000fc80003f62070 */
[----:B------:R-:W-:-:S05]  /*0290*/  ISETP.EQ.OR.EX P3, PT, R5, RZ, !P1, P3 ;  /* 0x000000ff0500720c */ /* 0x000fca0004f62730 */
[----:B------:R-:W1:Y:S01]  /*02a0*/  @!P0 LDC R4, c[0x0][0x438] ;  /* 0x00010e00ff048b82 */ /* 0x000e620000000800 */
[----:B------:R-:W-:Y:S01]  /*02b0*/  IMAD.MOV.U32 R12, RZ, RZ, -0x1 ;  /* 0xffffffffff0c7424 */ /* 0x000fe200078e00ff */
[----:B------:R-:W-:-:S06]  /*02c0*/  USHF.L.U32 UR15, UR8, 0x7, URZ ;  /* 0x00000007080f7899 */ /* 0x000fcc00080006ff */
[----:B------:R1:W5:Y:S04]  /*02d0*/  @!P3 LDG.E R12, desc[UR16][R2.64] ;  /* 0x00000010020cb981 */ /* 0x000368000c1e1900 */
[----:B--2---:R2:W-:Y:S01]  /*02e0*/  STL [R1+0x18], R25 ;  /* 0x0000181901007387 */ /* 0x0045e20000100800 */
[----:B---3--:R-:W-:-:S05]  /*02f0*/  @P4 IMAD.IADD R73, R0, 0x1, -R25 ;  /* 0x0000000100494824 */ /* 0x008fca00078e0a19 */
[----:B------:R-:W-:Y:S01]  /*0300*/  ISETP.GT.AND P3, PT, R73, UR15, PT ;  /* 0x0000000f49007c0c */ /* 0x000fe2000bf64270 */
[----:B-1--4-:R-:W-:-:S12]  /*0310*/  @!P0 BRA `(.L_x_2092) ;  /* 0x00000000000c8947 */ /* 0x012fd80003800000 */
[----:B------:R-:W3:Y:S02]  /*0320*/  @P1 LDG.E R4, desc[UR16][R2.64+0x4] ;  /* 0x0000041002041981 */ /* 0x000ee4000c1e1900 */
[----:B---3-5:R-:W-:-:S06]  /*0330*/  @P1 IADD3 R4, PT, PT, R4, -R12, RZ ;  /* 0x8000000c04041210 */ /* 0x028fcc0007ffe0ff */
[----:B------:R1:W5:Y:S02]  /*0340*/  @!P1 LDG.E R4, desc[UR16][R2.64] ;  /* 0x0000001002049981 */ /* 0x000364000c1e1900 */
.L_x_2092:
[----:B------:R-:W-:Y:S05]  /*0350*/  @!P3 EXIT ;  /* 0x000000000000b94d */ /* 0x000fea0003800000 */
[----:B------:R-:W3:Y:S01]  /*0360*/  LDC R200, c[0x0][0x504] ;  /* 0x00014100ffc87b82 */ /* 0x000ee20000000800 */
[----:B------:R-:W-:Y:S01]  /*0370*/  @!P2 ISETP.NE.U32.AND P0, PT, R6, RZ, PT ;  /* 0x000000ff0600a20c */ /* 0x000fe20003f05070 */
[----:B-----5:R-:W-:Y:S01]  /*0380*/  @P2 IMAD.IADD R72, R8, 0x1, -R11 ;  /* 0x0000000108482824 */ /* 0x020fe200078e0a0b */
[----:B------:R-:W4:Y:S02]  /*0390*/  S2R R17, SR_CTAID.Z ;  /* 0x0000000000117919 */ /* 0x000f240000002700 */
[----:B------:R-:W-:Y:S01]  /*03a0*/  @!P2 ISETP.NE.AND.EX P0, PT, R7, RZ, PT, P0 ;  /* 0x000000ff0700a20c */ /* 0x000fe20003f05300 */
[----:B------:R-:W2:Y:S02]  /*03b0*/  S2R R142, SR_TID.X ;  /* 0x00000000008e7919 */ /* 0x000ea40000002100 */
[----:B------:R-:W4:Y:S01]  /*03c0*/  LDC R141, c[0x0][0x508] ;  /* 0x00014200ff8d7b82 */ /* 0x000f220000000800 */
[----:B------:R-:W-:-:S04]  /*03d0*/  @!P2 SEL R0, R9, RZ, P0 ;  /* 0x000000ff0900a207 */ /* 0x000fc80000000000 */
[----:B------:R-:W-:-:S05]  /*03e0*/  @!P2 IADD3 R72, PT, PT, R0, R4, -R11 ;  /* 0x000000040048a210 */ /* 0x000fca0007ffe80b */
[----:B-1----:R-:W-:-:S05]  /*03f0*/  VIADD R3, R72, 0x3f ;  /* 0x0000003f48037836 */ /* 0x002fca0000000000 */
[----:B------:R-:W-:Y:S01]  /*0400*/  IADD3 R0, PT, PT, R3, UR15, -R73 ;  /* 0x0000000f03007c10 */ /* 0x000fe2000fffe849 */
[----:B---3--:R-:W-:Y:S01]  /*0410*/  IMAD.IADD R200, R73, 0x1, R200 ;  /* 0x0000000149c87824 */ /* 0x008fe200078e02c8 */
[----:B------:R-:W-:-:S04]  /*0420*/  SHF.R.S32.HI R5, RZ, 0x1f, R3 ;  /* 0x0000001fff057819 */ /* 0x000fc80000011403 */
[----:B------:R-:W-:Y:S02]  /*0430*/  IADD3 R2, PT, PT, -R200, UR15, R72 ;  /* 0x0000000fc8027c10 */ /* 0x000fe4000fffe148 */
[----:B------:R-:W-:Y:S02]  /*0440*/  LEA.HI R3, R5, R3, RZ, 0x6 ;  /* 0x0000000305037211 */ /* 0x000fe400078f30ff */
[----:B----4-:R-:W-:Y:S02]  /*0450*/  IADD3 R0, PT, PT, R0, 0x80, R141 ;  /* 0x0000008000007810 */ /* 0x010fe40007ffe08d */
[----:B------:R-:W-:Y:S02]  /*0460*/  SHF.R.S32.HI R6, RZ, 0x1f, R2 ;  /* 0x0000001fff067819 */ /* 0x000fe40000011402 */
[----:B------:R-:W-:Y:S02]  /*0470*/  SHF.R.S32.HI R4, RZ, 0x1f, R0 ;  /* 0x0000001fff047819 */ /* 0x000fe40000011400 */
[----:B------:R-:W-:-:S02]  /*0480*/  LEA.HI R2, R6, R2, RZ, 0x6 ;  /* 0x0000000206027211 */ /* 0x000fc400078f30ff */
[----:B------:R-:W-:Y:S02]  /*0490*/  LEA.HI R0, R4, R0, RZ, 0x6 ;  /* 0x0000000004007211 */ /* 0x000fe400078f30ff */
[----:B------:R-:W-:Y:S02]  /*04a0*/  SHF.R.S32.HI R3, RZ, 0x6, R3 ;  /* 0x00000006ff037819 */ /* 0x000fe40000011403 */
[----:B------:R-:W-:Y:S02]  /*04b0*/  SHF.R.S32.HI R0, RZ, 0x6, R0 ;  /* 0x00000006ff007819 */ /* 0x000fe40000011400 */
[----:B------:R-:W-:Y:S02]  /*04c0*/  SHF.R.S32.HI R2, RZ, 0x6, R2 ;  /* 0x00000006ff027819 */ /* 0x000fe40000011402 */
[----:B------:R-:W-:Y:S02]  /*04d0*/  VIMNMX R230, PT, PT, R3, R0, PT ;  /* 0x0000000003e67248 */ /* 0x000fe40003fe0100 */
[----:B------:R-:W-:-:S03]  /*04e0*/  VIMNMX R232, PT, PT, RZ, R2, !PT ;  /* 0x00000002ffe87248 */ /* 0x000fc60007fe0100 */
[----:B------:R1:W-:Y:S01]  /*04f0*/  STL [R1+0x1c], R230 ;  /* 0x00001ce601007387 */ /* 0x0003e20000100800 */
[----:B------:R-:W-:-:S03]  /*0500*/  ISETP.GT.AND P0, PT, R230, R232, PT ;  /* 0x000000e8e600720c */ /* 0x000fc60003f04270 */
[----:B------:R1:W-:Y:S10]  /*0510*/  STL [R1+0xc], R232 ;  /* 0x00000ce801007387 */ /* 0x0003f40000100800 */
[----:B--2---:R-:W-:Y:S05]  /*0520*/  @P0 BRA `(.L_x_2093) ;  /* 0x00000010009c0947 */ /* 0x004fea0003800000 */
        /* <DEDUP_REMOVED lines=23> */
.L_x_2094:
[C---:B------:R-:W-:Y:S01]  /*06a0*/  @!P0 IMAD.WIDE.U32 R2, R24.reuse, R6, RZ ;  /* 0x0000000618028225 */ /* 0x040fe200078e00ff */
[----:B------:R-:W2:Y:S01]  /*06b0*/  LDCU.64 UR4, c[0x0][0x410] ;  /* 0x00008200ff0477ac */ /* 0x000ea20008000a00 */
[C---:B------:R-:W-:Y:S01]  /*06c0*/  ISETP.NE.AND P1, PT, R25.reuse, -0x1, PT ;  /* 0xffffffff1900780c */ /* 0x040fe20003f25270 */
[----:B------:R-:W-:Y:S01]  /*06d0*/  BSSY.RECONVERGENT B0, `(.L_x_2095) ;  /* 0x0000036000007945 */ /* 0x000fe20003800200 */
[C---:B------:R-:W-:Y:S01]  /*06e0*/  IMAD R6, R24.reuse, R5, RZ ;  /* 0x0000000518067224 */ /* 0x040fe200078e02ff */
[----:B------:R-:W-:Y:S01]  /*06f0*/  SHF.R.U32.HI R14, RZ, 0x3, R142 ;  /* 0x00000003ff0e7819 */ /* 0x000fe2000001168e */
[----:B------:R-:W-:Y:S01]  /*0700*/  @!P0 IMAD R8, R24, R7, R3 ;  /* 0x0000000718088224 */ /* 0x000fe200078e0203 */
[----:B------:R-:W-:Y:S01]  /*0710*/  UIMAD.WIDE.U32 UR8, UR8, 0x80, URZ ;  /* 0x00000080080878a5 */ /* 0x000fe2000f8e00ff */
[----:B------:R-:W-:Y:S01]  /*0720*/  @!P0 IMAD.MOV.U32 R5, RZ, RZ, R2 ;  /* 0x000000ffff058224 */ /* 0x000fe200078e0002 */
[----:B------:R-:W-:Y:S01]  /*0730*/  SEL R6, R6, R25, !P1 ;  /* 0x0000001906067207 */ /* 0x000fe20004800000 */
[----:B------:R-:W-:Y:S01]  /*0740*/  IMAD.SHL.U32 R9, R142, 0x8, RZ ;  /* 0x000000088e097824 */ /* 0x000fe200078e00ff */
[----:B------:R-:W-:Y:S01]  /*0750*/  IADD3 R21, PT, PT, R14, 0x40, RZ ;  /* 0x000000400e157810 */ /* 0x000fe20007ffe0ff */
[----:B------:R-:W-:Y:S01]  /*0760*/  @P0 IMAD.WIDE.U32 R2, R25, R10, RZ ;  /* 0x0000000a19020225 */ /* 0x000fe200078e00ff */
[----:B------:R-:W-:-:S02]  /*0770*/  SHF.R.S32.HI R7, RZ, 0x1f, R6 ;  /* 0x0000001fff077819 */ /* 0x000fc40000011406 */
[----:B------:R-:W-:Y:S01]  /*0780*/  LOP3.LUT R9, R9, 0x38, RZ, 0xc0, !PT ;  /* 0x0000003809097812 */ /* 0x000fe200078ec0ff */
[----:B------:R-:W-:Y:S01]  /*0790*/  @P0 IMAD.MOV.U32 R5, RZ, RZ, R2 ;  /* 0x000000ffff050224 */ /* 0x000fe200078e0002 */
[----:B------:R-:W-:Y:S01]  /*07a0*/  SEL R6, R6, RZ, P2 ;  /* 0x000000ff06067207 */ /* 0x000fe20001000000 */
[----:B------:R-:W-:Y:S01]  /*07b0*/  @P0 IMAD R8, R25, R11, R3 ;  /* 0x0000000b19080224 */ /* 0x000fe200078e0203 */
[----:B------:R-:W-:Y:S01]  /*07c0*/  SEL R7, R7, RZ, P2 ;  /* 0x000000ff07077207 */ /* 0x000fe20001000000 */
[----:B----4-:R-:W-:Y:S01]  /*07d0*/  IMAD R4, R17, R4, RZ ;  /* 0x0000000411047224 */ /* 0x010fe200078e02ff */
[----:B------:R-:W-:Y:S01]  /*07e0*/  IADD3 R2, P0, PT, R9, R5, RZ ;  /* 0x0000000509027210 */ /* 0x000fe20007f1e0ff */
[----:B------:R-:W-:Y:S01]  /*07f0*/  VIADD R10, R73, -UR15 ;  /* 0x8000000f490a7c36 */ /* 0x000fe20008000000 */
[----:B------:R-:W-:Y:S01]  /*0800*/  IADD3 R23, PT, PT, R14, 0x60, RZ ;  /* 0x000000600e177810 */ /* 0x000fe20007ffe0ff */
[----:B------:R-:W-:Y:S01]  /*0810*/  @!P2 IMAD R4, R24, R0, R4 ;  /* 0x000000001804a224 */ /* 0x000fe200078e0204 */
[C---:B------:R-:W-:Y:S01]  /*0820*/  LOP3.LUT R16, R14.reuse, UR8, RZ, 0xfc, !PT ;  /* 0x000000080e107c12 */ /* 0x040fe2000f8efcff */
[----:B------:R-:W-:Y:S01]  /*0830*/  IMAD.X R3, RZ, RZ, R8, P0 ;  /* 0x000000ffff037224 */ /* 0x000fe200000e0608 */
[-C--:B------:R-:W-:Y:S01]  /*0840*/  ISETP.GE.AND P0, PT, R14, R10.reuse, PT ;  /* 0x0000000a0e00720c */ /* 0x080fe20003f06270 */
[----:B-1----:R-:W-:Y:S01]  /*0850*/  IMAD R0, R12, UR15, RZ ;  /* 0x0000000f0c007c24 */ /* 0x002fe2000f8e02ff */
[----:B------:R-:W-:Y:S01]  /*0860*/  ISETP.GE.AND P4, PT, R21, R10, PT ;  /* 0x0000000a1500720c */ /* 0x000fe20003f86270 */
[----:B------:R-:W-:-:S02]  /*0870*/  VIADD R18, R14, 0x10 ;  /* 0x000000100e127836 */ /* 0x000fc40000000000 */
[C---:B--2---:R-:W-:Y:S01]  /*0880*/  IMAD.WIDE.U32 R8, R17.reuse, UR4, R2 ;  /* 0x0000000411087c25 */ /* 0x044fe2000f8e0002 */
[----:B------:R-:W-:Y:S02]  /*0890*/  IADD3 R13, P2, P1, R0, R6, R4 ;  /* 0x00000006000d7210 */ /* 0x000fe4000795e004 */
[----:B------:R-:W-:Y:S01]  /*08a0*/  SHF.R.S32.HI R0, RZ, 0x1f, R0 ;  /* 0x0000001fff007819 */ /* 0x000fe20000011400 */
[C---:B------:R-:W-:Y:S01]  /*08b0*/  VIADD R19, R14.reuse, 0x20 ;  /* 0x000000200e137836 */ /* 0x040fe20000000000 */
[----:B------:R-:W-:Y:S01]  /*08c0*/  SHF.R.S32.HI R4, RZ, 0x1f, R4 ;  /* 0x0000001fff047819 */ /* 0x000fe20000011404 */
[C---:B------:R-:W-:Y:S02]  /*08d0*/  VIADD R20, R14.reuse, 0x30 ;  /* 0x000000300e147836 */ /* 0x040fe40000000000 */
[----:B------:R-:W-:Y:S01]  /*08e0*/  VIADD R22, R14, 0x50 ;  /* 0x000000500e167836 */ /* 0x000fe20000000000 */
[----:B------:R-:W-:Y:S01]  /*08f0*/  IADD3.X R11, PT, PT, R0, R7, R4, P2, P1 ;  /* 0x00000007000b7210 */ /* 0x000fe200017e2404 */
[----:B------:R-:W-:Y:S01]  /*0900*/  IMAD R7, R17, UR5, R9 ;  /* 0x0000000511077c24 */ /* 0x000fe2000f8e0209 */
[-C--:B------:R-:W-:Y:S01]  /*0910*/  ISETP.GE.AND P1, PT, R18, R10.reuse, PT ;  /* 0x0000000a1200720c */ /* 0x080fe20003f26270 */
[----:B------:R-:W-:Y:S01]  /*0920*/  VIADD R17, R14, 0x70 ;  /* 0x000000700e117836 */ /* 0x000fe20000000000 */
[----:B------:R-:W-:-:S02]  /*0930*/  ISETP.GE.AND P6, PT, R19, R10, PT ;  /* 0x0000000a1300720c */ /* 0x000fc40003fc6270 */
[-C--:B------:R-:W-:Y:S02]  /*0940*/  ISETP.GE.AND P5, PT, R20, R10.reuse, PT ;  /* 0x0000000a1400720c */ /* 0x080fe40003fa6270 */
[----:B------:R-:W-:Y:S02]  /*0950*/  P2R R15, PR, RZ, 0x2 ;  /* 0x00000002ff0f7803 */ /* 0x000fe40000000000 */
        /* <DEDUP_REMOVED lines=13> */
.L_x_2096:
[----:B------:R-:W-:Y:S05]  /*0a30*/  BSYNC.RECONVERGENT B0 ;  /* 0x0000000000007941 */ /* 0x000fea0003800200 */
.L_x_2095:
        /* <DEDUP_REMOVED lines=15> */
.L_x_2098:
[----:B------:R-:W-:Y:S05]  /*0b30*/  BSYNC.RECONVERGENT B0 ;  /* 0x0000000000007941 */ /* 0x000fea0003800200 */
.L_x_2097:
        /* <DEDUP_REMOVED lines=15> */
.L_x_2100:
[----:B------:R-:W-:Y:S05]  /*0c30*/  BSYNC.RECONVERGENT B0 ;  /* 0x0000000000007941 */ /* 0x000fea0003800200 */
.L_x_2099:
        /* <DEDUP_REMOVED lines=15> */
.L_x_2102:
[----:B------:R-:W-:Y:S05]  /*0d30*/  BSYNC.RECONVERGENT B0 ;  /* 0x0000000000007941 */ /* 0x000fea0003800200 */
.L_x_2101:
        /* <DEDUP_REMOVED lines=15> */
.L_x_2104:
[----:B------:R-:W-:Y:S05]  /*0e30*/  BSYNC.RECONVERGENT B0 ;  /* 0x0000000000007941 */ /* 0x000fea0003800200 */
.L_x_2103:
        /* <DEDUP_REMOVED lines=15> */
.L_x_2106:
[----:B------:R-:W-:Y:S05]  /*0f30*/  BSYNC.RECONVERGENT B0 ;  /* 0x0000000000007941 */ /* 0x000fea0003800200 */
.L_x_2105:
        /* <DEDUP_REMOVED lines=15> */
.L_x_2108:
[----:B------:R-:W-:Y:S05]  /*1030*/  BSYNC.RECONVERGENT B0 ;  /* 0x0000000000007941 */ /* 0x000fea0003800200 */
.L_x_2107:
[----:B------:R-:W-:Y:S01]  /*1040*/  ISETP.GE.AND P1, PT, R17, R10, PT ;  /* 0x0000000a1100720c */ /* 0x000fe20003f26270 */
        /* <DEDUP_REMOVED lines=15> */
.L_x_2110:
[----:B------:R-:W-:Y:S05]  /*1140*/  BSYNC.RECONVERGENT B0 ;  /* 0x0000000000007941 */ /* 0x000fea0003800200 */
.L_x_2109:
        /* <DEDUP_REMOVED lines=8> */
[----:B--234-:R-:W-:Y:S02]  /*11d0*/  P2R R4, PR, RZ, 0x2 ;  /* 0x00000002ff047803 */ /* 0x01cfe40000000000 */
        /* <DEDUP_REMOVED lines=14> */
.L_x_2112:
[----:B------:R-:W-:Y:S05]  /*12c0*/  BSYNC.RECONVERGENT B0 ;  /* 0x0000000000007941 */ /* 0x000fea0003800200 */
.L_x_2111:
[----:B------:R-:W-:Y:S01]  /*12d0*/  ISETP.NE.AND P0, PT, R4, RZ, PT ;  /* 0x000000ff0400720c */ /* 0x000fe20003f05270 */
[----:B------:R-:W-:-:S12]  /*12e0*/  BSSY.RECONVERGENT B0, `(.L_x_2113) ;  /* 0x000000a000007945 */ /* 0x000fd80003800200 */
[----:B------:R-:W-:Y:S05]  /*12f0*/  @P0 BRA `(.L_x_2114) ;  /* 0x0000000000200947 */ /* 0x000fea0003800000 */
[----:B------:R-:W2:Y:S01]  /*1300*/  LDCU.64 UR4, c[0x0][0x420] ;  /* 0x00008400ff0477ac */ /* 0x000ea20008000a00 */
[----:B-1----:R-:W-:-:S05]  /*1310*/  IMAD R0, R18, R12, RZ ;  /* 0x0000000c12007224 */ /* 0x002fca00078e02ff */
[----:B------:R-:W-:-:S04]  /*1320*/  IADD3 R3, P0, PT, R0, R13, RZ ;  /* 0x0000000d00037210 */ /* 0x000fc80007f1e0ff */
[----:B------:R-:W-:Y:S02]  /*1330*/  LEA.HI.X.SX32 R0, R0, R11, 0x1, P0 ;  /* 0x0000000b00007211 */ /* 0x000fe400000f0eff */
[----:B--2---:R-:W-:-:S04]  /*1340*/  LEA R2, P0, R3, UR4, 0x2 ;  /* 0x0000000403027c11 */ /* 0x004fc8000f8010ff */
[----:B------:R-:W-:Y:S01]  /*1350*/  LEA.HI.X R3, R3, UR5, R0, 0x2, P0 ;  /* 0x0000000503037c11 */ /* 0x000fe200080f1400 */
[----:B------:R-:W-:-:S05]  /*1360*/  IMAD.MOV.U32 R0, RZ, RZ, 0x7f800000 ;  /* 0x7f800000ff007424 */ /* 0x000fca00078e00ff */
[----:B------:R2:W-:Y:S03]  /*1370*/  STG.E desc[UR16][R2.64], R0 ;  /* 0x0000000002007986 */ /* 0x0005e6000c101910 */
.L_x_2114:
[----:B------:R-:W-:Y:S05]  /*1380*/  BSYNC.RECONVERGENT B0 ;  /* 0x0000000000007941 */ /* 0x000fea0003800200 */
.L_x_2113:
[----:B------:R-:W-:Y:S04]  /*1390*/  BSSY.RECONVERGENT B0, `(.L_x_2115) ;  /* 0x000000a000007945 */ /* 0x000fe80003800200 */
[----:B------:R-:W-:Y:S05]  /*13a0*/  @P6 BRA `(.L_x_2116) ;  /* 0x0000000000206947 */ /* 0x000fea0003800000 */
[----:B------:R-:W3:Y:S01]  /*13b0*/  LDCU.64 UR4, c[0x0][0x420] ;  /* 0x00008400ff0477ac */ /* 0x000ee20008000a00 */
[----:B-12---:R-:W-:-:S05]  /*13c0*/  IMAD R0, R19, R12, RZ ;  /* 0x0000000c13007224 */ /* 0x006fca00078e02ff */
[----:B------:R-:W-:-:S04]  /*13d0*/  IADD3 R3, P0, PT, R0, R13, RZ ;  /* 0x0000000d00037210 */ /* 0x000fc80007f1e0ff */
[----:B------:R-:W-:Y:S02]  /*13e0*/  LEA.HI.X.SX32 R0, R0, R11, 0x1, P0 ;  /* 0x0000000b00007211 */ /* 0x000fe400000f0eff */
[----:B---3--:R-:W-:-:S04]  /*13f0*/  LEA R2, P0, R3, UR4, 0x2 ;  /* 0x0000000403027c11 */ /* 0x008fc8000f8010ff */
[----:B------:R-:W-:Y:S01]  /*1400*/  LEA.HI.X R3, R3, UR5, R0, 0x2, P0 ;  /* 0x0000000503037c11 */ /* 0x000fe200080f1400 */
[----:B------:R-:W-:-:S05]  /*1410*/  IMAD.MOV.U32 R0, RZ, RZ, 0x7f800000 ;  /* 0x7f800000ff007424 */ /* 0x000fca00078e00ff */
[----:B------:R3:W-:Y:S03]  /*1420*/  STG.E desc[UR16][R2.64], R0 ;  /* 0x0000000002007986 */ /* 0x0007e6000c101910 */
.L_x_2116:
[----:B------:R-:W-:Y:S05]  /*1430*/  BSYNC.RECONVERGENT B0 ;  /* 0x0000000000007941 */ /* 0x000fea0003800200 */
.L_x_2115:
[----:B------:R-:W-:Y:S04]  /*1440*/  BSSY.RECONVERGENT B0, `(.L_x_2117) ;  /* 0x000000a000007945 */ /* 0x000fe80003800200 */
[----:B------:R-:W-:Y:S05]  /*1450*/  @P5 BRA `(.L_x_2118) ;  /* 0x0000000000205947 */ /* 0x000fea0003800000 */
[----:B------:R-:W4:Y:S01]  /*1460*/  LDCU.64 UR4, c[0x0][0x420] ;  /* 0x00008400ff0477ac */ /* 0x000f220008000a00 */
[----:B-123--:R-:W-:-:S05]  /*1470*/  IMAD R0, R20, R12, RZ ;  /* 0x0000000c14007224 */ /* 0x00efca00078e02ff */
[----:B------:R-:W-:-:S04]  /*1480*/  IADD3 R3, P0, PT, R0, R13, RZ ;  /* 0x0000000d00037210 */ /* 0x000fc80007f1e0ff */
[----:B------:R-:W-:Y:S02]  /*1490*/  LEA.HI.X.SX32 R0, R0, R11, 0x1, P0 ;  /* 0x0000000b00007211 */ /* 0x000fe400000f0eff */
[----:B----4-:R-:W-:-:S04]  /*14a0*/  LEA R2, P0, R3, UR4, 0x2 ;  /* 0x0000000403027c11 */ /* 0x010fc8000f8010ff */
[----:B------:R-:W-:Y:S01]  /*14b0*/  LEA.HI.X R3, R3, UR5, R0, 0x2, P0 ;  /* 0x0000000503037c11 */ /* 0x000fe200080f1400 */
[----:B------:R-:W-:-:S05]  /*14c0*/  IMAD.MOV.U32 R0, RZ, RZ, 0x7f800000 ;  /* 0x7f800000ff007424 */ /* 0x000fca00078e00ff */
[----:B------:R4:W-:Y:S03]  /*14d0*/  STG.E desc[UR16][R2.64], R0 ;  /* 0x0000000002007986 */ /* 0x0009e6000c101910 */
.L_x_2118:
[----:B------:R-:W-:Y:S05]  /*14e0*/  BSYNC.RECONVERGENT B0 ;  /* 0x0000000000007941 */ /* 0x000fea0003800200 */
.L_x_2117:
        /* <DEDUP_REMOVED lines=10> */
.L_x_2120:
[----:B------:R-:W-:Y:S05]  /*1590*/  BSYNC.RECONVERGENT B0 ;  /* 0x0000000000007941 */ /* 0x000fea0003800200 */
.L_x_2119:
        /* <DEDUP_REMOVED lines=10> */
.L_x_2122:
[----:B------:R-:W-:Y:S05]  /*1640*/  BSYNC.RECONVERGENT B0 ;  /* 0x0000000000007941 */ /* 0x000fea0003800200 */
.L_x_2121:
        /* <DEDUP_REMOVED lines=10> */
.L_x_2124:
[----:B------:R-:W-:Y:S05]  /*16f0*/  BSYNC.RECONVERGENT B0 ;  /* 0x0000000000007941 */ /* 0x000fea0003800200 */
.L_x_2123:
        /* <DEDUP_REMOVED lines=10> */
.L_x_2093:
[----:B------:R-:W-:Y:S02]  /*17a0*/  ISETP.NE.AND P0, PT, R25, -0x1, PT ;  /* 0xffffffff1900780c */ /* 0x000fe40003f05270 */
[----:B------:R-:W-:-:S11]  /*17b0*/  ISETP.NE.AND P2, PT, R12, -0x1, PT ;  /* 0xffffffff0c00780c */ /* 0x000fd60003f45270 */
[----:B------:R-:W2:Y:S08]  /*17c0*/  @!P0 LDC.64 R6, c[0x0][0x398] ;  /* 0x0000e600ff068b82 */ /* 0x000eb00000000a00 */
[----:B------:R-:W3:Y:S01]  /*17d0*/  @P0 LDC.64 R8, c[0x0][0x3b0] ;  /* 0x0000ec00ff080b82 */ /* 0x000ee20000000a00 */
[----:B--2---:R-:W-:-:S04]  /*17e0*/  @!P0 IMAD.WIDE.U32 R4, R24, R6, RZ ;  /* 0x0000000618048225 */ /* 0x004fc800078e00ff */
[----:B------:R-:W-:Y:S02]  /*17f0*/  @!P0 IMAD R16, R24, R7, R5 ;  /* 0x0000000718108224 */ /* 0x000fe400078e0205 */
[----:B---3--:R-:W-:Y:S01]  /*1800*/  @P0 IMAD.WIDE.U32 R2, R25, R8, RZ ;  /* 0x0000000819020225 */ /* 0x008fe200078e00ff */
[----:B------:R-:W-:-:S03]  /*1810*/  @!P0 MOV R8, R4 ;  /* 0x0000000400088202 */ /* 0x000fc60000000f00 */
        /* <DEDUP_REMOVED lines=16> */
.L_x_2125:
[----:B------:R-:W2:Y:S01]  /*1920*/  LDC.64 R224, c[0x0][0x3b8] ;  /* 0x0000ee00ffe07b82 */ /* 0x000ea20000000a00 */
[----:B------:R-:W-:-:S05]  /*1930*/  IADD3 R2, PT, PT, R11, R12, RZ ;  /* 0x0000000c0b027210 */ /* 0x000fca0007ffe0ff */
[C---:B--2---:R-:W-:Y:S02]  /*1940*/  IMAD R0, R2.reuse, R225, RZ ;  /* 0x000000e102007224 */ /* 0x044fe400078e02ff */
[----:B------:R-:W-:-:S05]  /*1950*/  IMAD.WIDE.U32 R2, R2, R224, RZ ;  /* 0x000000e002027225 */ /* 0x000fca00078e00ff */
[----:B------:R-:W-:Y:S02]  /*1960*/  IADD3 R6, PT, PT, R3, R0, RZ ;  /* 0x0000000003067210 */ /* 0x000fe40007ffe0ff */
[----:B------:R-:W-:-:S07]  /*1970*/  MOV R5, R2 ;  /* 0x0000000200057202 */ /* 0x000fce0000000f00 */
.L_x_2126:
        /* <DEDUP_REMOVED lines=39> */
.L_x_2127:
[----:B------:R-:W2:Y:S01]  /*1bf0*/  LDC.64 R210, c[0x0][0x3c0] ;  /* 0x0000f000ffd27b82 */ /* 0x000ea20000000a00 */
[----:B------:R-:W-:-:S05]  /*1c00*/  IADD3 R0, PT, PT, R11, R12, RZ ;  /* 0x0000000c0b007210 */ /* 0x000fca0007ffe0ff */
[C---:B--2---:R-:W-:Y:S02]  /*1c10*/  IMAD R4, R0.reuse, R211, RZ ;  /* 0x000000d300047224 */ /* 0x044fe400078e02ff */
[----:B------:R-:W-:-:S05]  /*1c20*/  IMAD.WIDE.U32 R2, R0, R210, RZ ;  /* 0x000000d200027225 */ /* 0x000fca00078e00ff */
[----:B------:R-:W-:-:S07]  /*1c30*/  IADD3 R0, PT, PT, R3, R4, RZ ;  /* 0x0000000403007210 */ /* 0x000fce0007ffe0ff */
.L_x_2128:
[----:B------:R-:W-:Y:S01]  /*1c40*/  VIADD R26, R73, -UR15 ;  /* 0x8000000f491a7c36 */ /* 0x000fe20008000000 */
[----:B------:R-:W-:Y:S01]  /*1c50*/  SHF.R.U32.HI R32, RZ, 0x3, R142 ;  /* 0x00000003ff207819 */ /* 0x000fe2000001168e */
[----:B------:R-:W-:Y:S01]  /*1c60*/  IMAD.SHL.U32 R28, R142, 0x8, RZ ;  /* 0x000000088e1c7824 */ /* 0x000fe200078e00ff */
[----:B------:R-:W2:Y:S01]  /*1c70*/  LDCU.128 UR4, c[0x0][0x3d0] ;  /* 0x00007a00ff0477ac */ /* 0x000ea20008000c00 */
[----:B------:R-:W-:Y:S01]  /*1c80*/  VIADD R139, R230, 0xffffffff ;  /* 0xffffffffe68b7836 */ /* 0x000fe20000000000 */
[C---:B------:R-:W-:Y:S01]  /*1c90*/  ISETP.GE.AND P1, PT, R32.reuse, R26, PT ;  /* 0x0000001a2000720c */ /* 0x040fe20003f26270 */
[----:B------:R-:W-:Y:S01]  /*1ca0*/  VIADD R31, R32, 0x20 ;  /* 0x00000020201f7836 */ /* 0x000fe20000000000 */
[----:B------:R-:W-:Y:S01]  /*1cb0*/  LOP3.LUT R9, R28, 0x38, RZ, 0xc0, !PT ;  /* 0x000000381c097812 */ /* 0x000fe200078ec0ff */
[----:B------:R-:W3:Y:S01]  /*1cc0*/  LDCU.64 UR10, c[0x0][0x3c8] ;  /* 0x00007900ff0a77ac */ /* 0x000ee20008000a00 */
[C---:B------:R-:W-:Y:S01]  /*1cd0*/  IADD3 R29, PT, PT, R32.reuse, 0x10, RZ ;  /* 0x00000010201d7810 */ /* 0x040fe20007ffe0ff */
[C---:B------:R-:W-:Y:S01]  /*1ce0*/  VIADD R30, R32.reuse, 0x30 ;  /* 0x00000030201e7836 */ /* 0x040fe20000000000 */
[C---:B------:R-:W-:Y:S01]  /*1cf0*/  IADD3 R4, P2, PT, R9.reuse, R5, RZ ;  /* 0x0000000509047210 */ /* 0x040fe20007f5e0ff */
[----:B------:R-:W4:Y:S01]  /*1d00*/  LDCU.64 UR12, c[0x0][0x388] ;  /* 0x00007100ff0c77ac */ /* 0x000f220008000a00 */
[----:B------:R-:W-:Y:S01]  /*1d10*/  IADD3 R2, P0, PT, R9, R2, RZ ;  /* 0x0000000209027210 */ /* 0x000fe20007f1e0ff */
[C---:B------:R-:W-:Y:S01]  /*1d20*/  VIADD R25, R32.reuse, 0x40 ;  /* 0x0000004020197836 */ /* 0x040fe20000000000 */
[-C--:B------:R-:W-:Y:S01]  /*1d30*/  ISETP.GE.AND P5, PT, R29, R26.reuse, PT ;  /* 0x0000001a1d00720c */ /* 0x080fe20003fa6270 */
[----:B------:R-:W-:Y:S01]  /*1d40*/  IMAD.X R5, RZ, RZ, R6, P2 ;  /* 0x000000ffff057224 */ /* 0x000fe200010e0606 */
[----:B------:R-:W-:Y:S01]  /*1d50*/  ISETP.GE.AND P4, PT, R31, R26, PT ;  /* 0x0000001a1f00720c */ /* 0x000fe20003f86270 */
[----:B------:R-:W5:Y:S01]  /*1d60*/  @!P1 LDC.64 R14, c[0x0][0x3b0] ;  /* 0x0000ec00ff0e9b82 */ /* 0x000f620000000a00 */
[----:B------:R-:W-:Y:S01]  /*1d70*/  IMAD.X R3, RZ, RZ, R0, P0 ;  /* 0x000000ffff037224 */ /* 0x000fe200000e0600 */
[----:B------:R-:W-:Y:S01]  /*1d80*/  SHF.R.S32.HI R0, RZ, 0x1f, R10 ;  /* 0x0000001fff007819 */ /* 0x000fe2000001140a */
[----:B------:R-:W-:Y:S01]  /*1d90*/  IMAD.WIDE.U32 R6, R32, R224, R4 ;  /* 0x000000e020067225 */ /* 0x000fe200078e0004 */
[----:B------:R-:W-:Y:S01]  /*1da0*/  IADD3 R8, P0, PT, R9, R8, RZ ;  /* 0x0000000809087210 */ /* 0x000fe20007f1e0ff */
[----:B------:R-:W-:Y:S01]  /*1db0*/  USHF.L.U32 UR18, UR8, 0x7, URZ ;  /* 0x0000000708127899 */ /* 0x000fe200080006ff */
[----:B------:R-:W-:Y:S01]  /*1dc0*/  ISETP.GE.AND P6, PT, R30, R26, PT ;  /* 0x0000001a1e00720c */ /* 0x000fe20003fc6270 */
[C---:B------:R-:W-:Y:S01]  /*1dd0*/  IMAD.WIDE.U32 R4, R32.reuse, R210, R2 ;  /* 0x000000d220047225 */ /* 0x040fe200078e0002 */
[----:B------:R-:W1:Y:S01]  /*1de0*/  @!P1 LDC.64 R20, c[0x0][0x380] ;  /* 0x0000e000ff149b82 */ /* 0x000e620000000a00 */
[----:B------:R-:W-:Y:S01]  /*1df0*/  USHF.R.U32.HI UR14, URZ, 0x19, UR8 ;  /* 0x00000019ff0e7899 */ /* 0x000fe20008011608 */
[----:B------:R-:W-:Y:S01]  /*1e00*/  IADD3.X R9, PT, PT, RZ, R16, RZ, P0, !PT ;  /* 0x00000010ff097210 */ /* 0x000fe200007fe4ff */
[----:B------:R-:W-:Y:S01]  /*1e10*/  IMAD.MOV.U32 R2, RZ, RZ, R6 ;  /* 0x000000ffff027224 */ /* 0x000fe200078e0006 */
[----:B------:R-:W-:Y:S01]  /*1e20*/  LOP3.LUT R33, R32, UR18, RZ, 0xfc, !PT ;  /* 0x0000001220217c12 */ /* 0x000fe2000f8efcff */
[----:B------:R-:W-:Y:S01]  /*1e30*/  IMAD.MOV.U32 R6, RZ, RZ, R4 ;  /* 0x000000ffff067224 */ /* 0x000fe200078e0004 */
[----:B------:R-:W1:Y:S01]  /*1e40*/  LDCU.64 UR8, c[0x0][0x390] ;  /* 0x00007200ff0877ac */ /* 0x000e620008000a00 */
[----:B--2---:R-:W-:Y:S01]  /*1e50*/  IMAD R4, R0, UR4, RZ ;  /* 0x0000000400047c24 */ /* 0x004fe2000f8e02ff */
[----:B------:R-:W2:Y:S01]  /*1e60*/  @!P5 LDC.64 R12, c[0x0][0x3b0] ;  /* 0x0000ec00ff0cdb82 */ /* 0x000ea20000000a00 */
[C---:B------:R-:W-:Y:S01]  /*1e70*/  IMAD R3, R32.reuse, R225, R7 ;  /* 0x000000e120037224 */ /* 0x040fe200078e0207 */
[----:B------:R-:W-:Y:S01]  /*1e80*/  ISETP.GE.AND P3, PT, R25, R26, PT ;  /* 0x0000001a1900720c */ /* 0x000fe20003f66270 */
[C---:B------:R-:W-:Y:S01]  /*1e90*/  IMAD R7, R32.reuse, R211, R5 ;  /* 0x000000d320077224 */ /* 0x040fe200078e0205 */
[----:B------:R-:W-:Y:S01]  /*1ea0*/  IADD3 R24, PT, PT, R32, 0x50, RZ ;  /* 0x0000005020187810 */ /* 0x000fe20007ffe0ff */
[----:B------:R-:W-:Y:S01]  /*1eb0*/  IMAD R11, R10, UR5, R4 ;  /* 0x000000050a0b7c24 */ /* 0x000fe2000f8e0204 */
[----:B------:R2:W-:Y:S01]  /*1ec0*/  STL [R1+0x10], R26 ;  /* 0x0000101a01007387 */ /* 0x0005e20000100800 */
[----:B------:R-:W-:Y:S01]  /*1ed0*/  IMAD R0, R0, UR6, RZ ;  /* 0x0000000600007c24 */ /* 0x000fe2000f8e02ff */
[----:B------:R-:W1:Y:S01]  /*1ee0*/  S2UR UR5, SR_CgaCtaId ;  /* 0x00000000000579c3 */ /* 0x000e620000008800 */
[----:B------:R-:W-:Y:S01]  /*1ef0*/  IMAD.WIDE.U32 R4, R10, UR4, R2 ;  /* 0x000000040a047c25 */ /* 0x000fe2000f8e0002 */
[----:B------:R-:W-:Y:S01]  /*1f00*/  UMOV UR4, 0x400 ;  /* 0x0000040000047882 */ /* 0x000fe20000000000 */
[----:B------:R-:W-:-:S02]  /*1f10*/  SHF.L.U64.HI R136, R224, 0x6, R225 ;  /* 0x00000006e0887819 */ /* 0x000fc400000102e1 */
[----:B------:R-:W-:Y:S01]  /*1f20*/  IMAD R18, R10, UR7, R0 ;  /* 0x000000070a127c24 */ /* 0x000fe2000f8e0200 */
[----:B----4-:R-:W-:Y:S01]  /*1f30*/  LEA R227, P0, R4, UR12, 0x1 ;  /* 0x0000000c04e37c11 */ /* 0x010fe2000f8008ff */
[----:B------:R-:W-:Y:S01]  /*1f40*/  IMAD.IADD R11, R5, 0x1, R11 ;  /* 0x00000001050b7824 */ /* 0x000fe200078e020b */
[----:B------:R-:W4:Y:S01]  /*1f50*/  @!P5 LDC.64 R22, c[0x0][0x380] ;  /* 0x0000e000ff16db82 */ /* 0x000f220000000a00 */
[C---:B---3--:R-:W-:Y:S01]  /*1f60*/  IMAD.WIDE.U32 R2, R17.reuse, UR10, R8 ;  /* 0x0000000a11027c25 */ /* 0x048fe2000f8e0008 */
[----:B------:R-:W-:Y:S02]  /*1f70*/  SHF.L.U64.HI R228, R224, 0x4, R225 ;  /* 0x00000004e0e47819 */ /* 0x000fe400000102e1 */
[----:B------:R-:W-:Y:S01]  /*1f80*/  LEA.HI.X R226, R4, UR13, R11, 0x1, P0 ;  /* 0x0000000d04e27c11 */ /* 0x000fe200080f0c0b */
[----:B-----5:R-:W-:Y:S01]  /*1f90*/  @!P1 IMAD R0, R14, UR14, RZ ;  /* 0x0000000e0e009c24 */ /* 0x020fe2000f8e02ff */
[----:B------:R-:W-:Y:S01]  /*1fa0*/  SHF.R.U32.HI R140, RZ, 0x1, R142 ;  /* 0x00000001ff8c7819 */ /* 0x000fe2000001168e */
[----:B------:R-:W-:-:S02]  /*1fb0*/  IMAD R3, R17, UR11, R3 ;  /* 0x0000000b11037c24 */ /* 0x000fc4000f8e0203 */
[C---:B------:R-:W-:Y:S01]  /*1fc0*/  @!P1 IMAD R8, R33.reuse, R15, R0 ;  /* 0x0000000f21089224 */ /* 0x040fe200078e0200 */
[----:B------:R-:W3:Y:S01]  /*1fd0*/  @!P4 LDC.64 R16, c[0x0][0x3b0] ;  /* 0x0000ec00ff10cb82 */ /* 0x000ee20000000a00 */
[C---:B------:R-:W-:Y:S01]  /*1fe0*/  @!P5 IADD3 R0, P0, PT, R33.reuse, 0x10, RZ ;  /* 0x000000102100d810 */ /* 0x040fe20007f1e0ff */
[----:B------:R-:W-:-:S04]  /*1ff0*/  @!P1 IMAD.WIDE.U32 R4, R33, R14, R2 ;  /* 0x0000000e21049225 */ /* 0x000fc800078e0002 */
[----:B------:R-:W-:Y:S01]  /*2000*/  @!P5 IMAD.X R9, RZ, RZ, UR14, P0 ;  /* 0x0000000eff09de24 */ /* 0x000fe200080e06ff */
[----:B-1----:R-:W-:Y:S01]  /*2010*/  ULEA UR5, UR5, UR4, 0x18 ;  /* 0x0000000405057291 */ /* 0x002fe2000f8ec0ff */
[----:B------:R-:W-:Y:S01]  /*2020*/  IMAD.WIDE.U32 R6, R10, UR6, R6 ;  /* 0x000000060a067c25 */ /* 0x000fe2000f8e0006 */
[----:B------:R-:W-:Y:S01]  /*2030*/  @!P1 LEA R10, P0, R4, R20, 0x1 ;  /* 0x00000014040a9211 */ /* 0x000fe200078008ff */
[----:B------:R-:W1:Y:S01]  /*2040*/  @!P6 LDC.64 R14, c[0x0][0x3b0] ;  /* 0x0000ec00ff0eeb82 */ /* 0x000e620000000a00 */
[----:B------:R-:W5:Y:S01]  /*2050*/  LDCU UR6, c[0x0][0x50c] ;  /* 0x0000a180ff0677ac */ /* 0x000f620008000800 */
[----:B------:R-:W-:Y:S01]  /*2060*/  @!P1 IMAD.IADD R8, R5, 0x1, R8 ;  /* 0x0000000105089824 */ /* 0x000fe200078e0208 */
[----:B------:R-:W-:Y:S01]  /*2070*/  IADD3 R7, PT, PT, R7, R18, RZ ;  /* 0x0000001207077210 */ /* 0x000fe20007ffe0ff */
[----:B--2---:R-:W-:Y:S01]  /*2080*/  @!P5 IMAD R5, R9, R12, RZ ;  /* 0x0000000c0905d224 */ /* 0x004fe200078e02ff */
[----:B------:R-:W-:Y:S01]  /*2090*/  LEA R233, P2, R6, UR8, 0x1 ;  /* 0x0000000806e97c11 */ /* 0x000fe2000f8408ff */
[----:B------:R-:W-:Y:S01]  /*20a0*/  VIADD R20, R32, 0x70 ;  /* 0x0000007020147836 */ /* 0x000fe20000000000 */
[----:B------:R-:W-:Y:S01]  /*20b0*/  @!P1 LEA.HI.X R11, R4, R21, R8, 0x1, P0 ;  /* 0x00000015040b9211 */ /* 0x000fe200000f0c08 */
[----:B------:R-:W-:Y:S01]  /*20c0*/  @!P5 IMAD R8, R0, R13, R5 ;  /* 0x0000000d0008d224 */ /* 0x000fe200078e0205 */
[----:B------:R-:W-:Y:S01]  /*20d0*/  @!P4 IADD3 R5, P0, PT, R33, 0x20, RZ ;  /* 0x000000202105c810 */ /* 0x000fe20007f1e0ff */
[----:B------:R-:W2:Y:S01]  /*20e0*/  @!P4 LDC.64 R18, c[0x0][0x380] ;  /* 0x0000e000ff12cb82 */ /* 0x000ea20000000a00 */
[----:B------:R-:W-:Y:S01]  /*20f0*/  LOP3.LUT R9, R28, 0x1f8, RZ, 0xc0, !PT ;  /* 0x000001f81c097812 */ /* 0x000fe200078ec0ff */
[----:B------:R-:W-:Y:S01]  /*2100*/  IMAD.SHL.U32 R137, R224, 0x40, RZ ;  /* 0x00000040e0897824 */ /* 0x000fe200078e00ff */
[----:B------:R-:W-:Y:S01]  /*2110*/  LEA.HI.X R231, R6, UR9, R7, 0x1, P2 ;  /* 0x0000000906e77c11 */ /* 0x000fe200090f0c07 */
[----:B------:R-:W-:Y:S01]  /*2120*/  @!P4 IMAD.X R4, RZ, RZ, UR14, P0 ;  /* 0x0000000eff04ce24 */ /* 0x000fe200080e06ff */
[----:B------:R-:W-:Y:S01]  /*2130*/  ISETP.GE.AND P2, PT, R24, R26, PT ;  /* 0x0000001a1800720c */ /* 0x000fe20003f46270 */
[----:B------:R-:W-:Y:S01]  /*2140*/  @!P5 IMAD.WIDE.U32 R6, R0, R12, R2 ;  /* 0x0000000c0006d225 */ /* 0x000fe200078e0002 */
[----:B------:R-:W-:Y:S01]  /*2150*/  LOP3.LUT R0, R9, 0x38, R142, 0x78, !PT ;  /* 0x0000003809007812 */ /* 0x000fe200078e788e */
[----:B------:R-:W5:Y:S01]  /*2160*/  @!P3 LDC.64 R24, c[0x0][0x380] ;  /* 0x0000e000ff18bb82 */ /* 0x000f620000000a00 */
[----:B------:R-:W-:Y:S01]  /*2170*/  IADD3 R21, PT, PT, R32, 0x60, RZ ;  /* 0x0000006020157810 */ /* 0x000fe20007ffe0ff */
[----:B---3--:R-:W-:Y:S01]  /*2180*/  @!P4 IMAD R4, R4, R16, RZ ;  /* 0x000000100404c224 */ /* 0x008fe200078e02ff */
[----:B------:R-:W-:Y:S01]  /*2190*/  LOP3.LUT R0, R0, 0x1e00, R28, 0xf8, !PT ;  /* 0x00001e0000007812 */ /* 0x000fe200078ef81c */
[----:B------:R-:W-:-:S02]  /*21a0*/  IMAD.SHL.U32 R229, R224, 0x10, RZ ;  /* 0x00000010e0e57824 */ /* 0x000fc400078e00ff */
[C---:B------:R-:W-:Y:S01]  /*21b0*/  @!P4 IMAD R12, R5.reuse, R17, R4 ;  /* 0x00000011050cc224 */ /* 0x040fe200078e0204 */
[----:B------:R-:W-:Y:S01]  /*21c0*/  LEA R209, R0, UR5, 0x1 ;  /* 0x0000000500d17c11 */ /* 0x000fe2000f8e08ff */
[----:B------:R-:W-:Y:S01]  /*21d0*/  @!P4 IMAD.WIDE.U32 R4, R5, R16, R2 ;  /* 0x000000100504c225 */ /* 0x000fe200078e0002 */
[----:B------:R-:W-:Y:S01]  /*21e0*/  STL [R1+0x20], R229 ;  /* 0x000020e501007387 */ /* 0x000fe20000100800 */
[----:B------:R-:W3:Y:S02]  /*21f0*/  @!P6 LDC.64 R16, c[0x0][0x380] ;  /* 0x0000e000ff10eb82 */ /* 0x000ee40000000a00 */
[----:B------:R-:W-:Y:S01]  /*2200*/  @!P5 IMAD.IADD R0, R7, 0x1, R8 ;  /* 0x000000010700d824 */ /* 0x000fe200078e0208 */
[C---:B----4-:R-:W-:Y:S01]  /*2210*/  @!P5 LEA R8, P0, R6.reuse, R22, 0x1 ;  /* 0x000000160608d211 */ /* 0x050fe200078008ff */
[----:B------:R-:W-:Y:S01]  /*2220*/  @!P4 IMAD.IADD R5, R5, 0x1, R12 ;  /* 0x000000010505c824 */ /* 0x000fe200078e020c */
[----:B------:R-:W-:Y:S01]  /*2230*/  @!PT LDS RZ, [RZ] ;  /* 0x00000000fffff984 */ /* 0x000fe20000000800 */
[----:B------:R-:W-:Y:S01]  /*2240*/  @!PT LDS RZ, [RZ] ;  /* 0x00000000fffff984 */ /* 0x000fe20000000800 */
[----:B------:R-:W-:Y:S01]  /*2250*/  @!PT LDS RZ, [RZ] ;  /* 0x00000000fffff984 */ /* 0x000fe20000000800 */
[----:B------:R4:W-:Y:S01]  /*2260*/  @!P1 LDGSTS.E.BYPASS.LTC128B.128 [R209], desc[UR16][R10.64] ;  /* 0x000000000ad19fae */ /* 0x0009e2000b981a10 */
[----:B------:R-:W-:Y:S01]  /*2270*/  IMAD.MOV.U32 R156, RZ, RZ, R139 ;  /* 0x000000ffff9c7224 */ /* 0x000fe200078e008b */
[----:B------:R-:W-:Y:S01]  /*2280*/  @!P5 LEA.HI.X R9, R6, R23, R0, 0x1, P0 ;  /* 0x000000170609d211 */ /* 0x000fe200000f0c00 */
[----:B------:R-:W5:Y:S01]  /*2290*/  @!P3 LDC.64 R12, c[0x0][0x3b0] ;  /* 0x0000ec00ff0cbb82 */ /* 0x000f620000000a00 */
[----:B------:R-:W-:Y:S01]  /*22a0*/  @!P6 IADD3 R0, P0, PT, R33, 0x30, RZ ;  /* 0x000000302100e810 */ /* 0x000fe20007f1e0ff */
[----:B------:R-:W-:Y:S01]  /*22b0*/  STL [R1+0x24], R228 ;  /* 0x000024e401007387 */ /* 0x000fe20000100800 */
[----:B--2---:R-:W-:-:S03]  /*22c0*/  @!P4 LEA R6, P1, R4, R18, 0x1 ;  /* 0x000000120406c211 */ /* 0x004fc600078208ff */
[----:B------:R2:W-:Y:S01]  /*22d0*/  @!P5 LDGSTS.E.BYPASS.LTC128B.128 [R209+0x800], desc[UR16][R8.64] ;  /* 0x0080000008d1dfae */ /* 0x0005e2000b981a10 */
[----:B------:R-:W-:Y:S01]  /*22e0*/  @!P4 LEA.HI.X R7, R4, R19, R5, 0x1, P1 ;  /* 0x000000130407c211 */ /* 0x000fe200008f0c05 */
[----:B------:R-:W5:Y:S01]  /*22f0*/  @!P2 LDC.64 R22, c[0x0][0x3b0] ;  /* 0x0000ec00ff16ab82 */ /* 0x000f620000000a00 */
[----:B------:R-:W-:-:S03]  /*2300*/  ISETP.GE.AND P5, PT, R21, R26, PT ;  /* 0x0000001a1500720c */ /* 0x000fc60003fa6270 */
[----:B------:R3:W-:Y:S01]  /*2310*/  @!P4 LDGSTS.E.BYPASS.LTC128B.128 [R209+0x1000], desc[UR16][R6.64] ;  /* 0x0100000006d1cfae */ /* 0x0007e2000b981a10 */
[----:B------:R-:W-:-:S03]  /*2320*/  ISETP.GE.AND P4, PT, R20, R26, PT ;  /* 0x0000001a1400720c */ /* 0x000fc60003f86270 */
[----:B------:R-:W5:Y:S01]  /*2330*/  @!P2 LDC.64 R26, c[0x0][0x380] ;  /* 0x0000e000ff1aab82 */ /* 0x000f620000000a00 */
[----:B----4-:R-:W-:-:S07]  /*2340*/  @!P6 IMAD.X R10, RZ, RZ, UR14, P0 ;  /* 0x0000000eff0aee24 */ /* 0x010fce00080e06ff */
[----:B------:R-:W4:Y:S01]  /*2350*/  @!P5 LDC.64 R18, c[0x0][0x3b0] ;  /* 0x0000ec00ff12db82 */ /* 0x000f220000000a00 */
[----:B-1----:R-:W-:Y:S01]  /*2360*/  @!P6 IMAD R4, R10, R14, RZ ;  /* 0x0000000e0a04e224 */ /* 0x002fe200078e02ff */
[----:B--2---:R-:W-:-:S06]  /*2370*/  @!P2 IADD3 R8, P0, PT, R33, 0x50, RZ ;  /* 0x000000502108a810 */ /* 0x004fcc0007f1e0ff */
[----:B------:R-:W1:Y:S01]  /*2380*/  @!P4 LDC.64 R20, c[0x0][0x3b0] ;  /* 0x0000ec00ff14cb82 */ /* 0x000e620000000a00 */
[----:B------:R-:W-:Y:S01]  /*2390*/  @!P2 IMAD.X R9, RZ, RZ, UR14, P0 ;  /* 0x0000000eff09ae24 */ /* 0x000fe200080e06ff */
[----:B---3--:R-:W-:Y:S01]  /*23a0*/  @!P3 IADD3 R6, P1, PT, R33, 0x40, RZ ;  /* 0x000000402106b810 */ /* 0x008fe20007f3e0ff */
[C---:B------:R-:W-:Y:S02]  /*23b0*/  @!P6 IMAD R7, R0.reuse, R15, R4 ;  /* 0x0000000f0007e224 */ /* 0x040fe400078e0204 */
[----:B------:R-:W-:-:S04]  /*23c0*/  @!P6 IMAD.WIDE.U32 R4, R0, R14, R2 ;  /* 0x0000000e0004e225 */ /* 0x000fc800078e0002 */
[----:B------:R-:W-:Y:S01]  /*23d0*/  @!P3 IMAD.X R0, RZ, RZ, UR14, P1 ;  /* 0x0000000eff00be24 */ /* 0x000fe200088e06ff */
[----:B------:R-:W-:Y:S01]  /*23e0*/  @!P6 IADD3 R7, PT, PT, R5, R7, RZ ;  /* 0x000000070507e210 */ /* 0x000fe20007ffe0ff */
[----:B------:R-:W-:Y:S01]  /*23f0*/  @!P4 IMAD.MOV.U32 R15, RZ, RZ, R3 ;  /* 0x000000ffff0fc224 */ /* 0x000fe200078e0003 */
[----:B------:R-:W-:Y:S01]  /*2400*/  @!P6 LEA R10, P0, R4, R16, 0x1 ;  /* 0x00000010040ae211 */ /* 0x000fe200078008ff */
[----:B-----5:R-:W-:-:S03]  /*2410*/  @!P3 IMAD R0, R0, R12, RZ ;  /* 0x0000000c0000b224 */ /* 0x020fc600078e02ff */
[----:B------:R-:W-:Y:S01]  /*2420*/  @!P6 LEA.HI.X R11, R4, R17, R7, 0x1, P0 ;  /* 0x00000011040be211 */ /* 0x000fe200000f0c07 */
[C---:B------:R-:W-:Y:S02]  /*2430*/  @!P3 IMAD R14, R6.reuse, R13, R0 ;  /* 0x0000000d060eb224 */ /* 0x040fe400078e0200 */
[----:B------:R-:W-:Y:S02]  /*2440*/  @!P2 IMAD R0, R9, R22, RZ ;  /* 0x000000160900a224 */ /* 0x000fe400078e02ff */
[----:B------:R-:W-:Y:S01]  /*2450*/  @!P3 IMAD.WIDE.U32 R6, R6, R12, R2 ;  /* 0x0000000c0606b225 */ /* 0x000fe200078e0002 */
[----:B------:R2:W-:Y:S03]  /*2460*/  @!P6 LDGSTS.E.BYPASS.LTC128B.128 [R209+0x1800], desc[UR16][R10.64] ;  /* 0x018000000ad1efae */ /* 0x0005e6000b981a10 */
[C---:B------:R-:W-:Y:S02]  /*2470*/  @!P2 IMAD R16, R8.reuse, R23, R0 ;  /* 0x000000170810a224 */ /* 0x040fe400078e0200 */
[----:B------:R-:W-:Y:S01]  /*2480*/  @!P2 IMAD.WIDE.U32 R4, R8, R22, R2 ;  /* 0x000000160804a225 */ /* 0x000fe200078e0002 */
[----:B------:R-:W-:Y:S01]  /*2490*/  @!P3 LEA R8, P0, R6, R24, 0x1 ;  /* 0x000000180608b211 */ /* 0x000fe200078008ff */
[----:B------:R-:W3:Y:S02]  /*24a0*/  @!P4 LDC.64 R22, c[0x0][0x380] ;  /* 0x0000e000ff16cb82 */ /* 0x000ee40000000a00 */
[----:B------:R-:W-:Y:S01]  /*24b0*/  @!P3 IMAD.IADD R0, R7, 0x1, R14 ;  /* 0x000000010700b824 */ /* 0x000fe200078e020e */
[----:B------:R-:W-:Y:S01]  /*24c0*/  @!P4 MOV R14, R2 ;  /* 0x00000002000ec202 */ /* 0x000fe20000000f00 */
[----:B------:R-:W-:-:S02]  /*24d0*/  @!P5 IMAD.MOV.U32 R12, RZ, RZ, R2 ;  /* 0x000000ffff0cd224 */ /* 0x000fc400078e0002 */
[----:B------:R-:W-:Y:S01]  /*24e0*/  @!P5 IMAD.MOV.U32 R13, RZ, RZ, R3 ;  /* 0x000000ffff0dd224 */ /* 0x000fe200078e0003 */
[----:B------:R-:W-:Y:S01]  /*24f0*/  @!P3 LEA.HI.X R9, R6, R25, R0, 0x1, P0 ;  /* 0x000000190609b211 */ /* 0x000fe200000f0c00 */
[----:B------:R-:W-:Y:S01]  /*2500*/  @!P2 IMAD.IADD R0, R5, 0x1, R16 ;  /* 0x000000010500a824 */ /* 0x000fe200078e0210 */
[C---:B------:R-:W-:Y:S01]  /*2510*/  @!P2 LEA R2, P0, R4.reuse, R26, 0x1 ;  /* 0x0000001a0402a211 */ /* 0x040fe200078008ff */
[----:B------:R-:W-:Y:S01]  /*2520*/  IMAD R16, R139, -0x40, R72 ;  /* 0xffffffc08b107824 */ /* 0x000fe200078e0248 */
[C---:B------:R-:W-:Y:S01]  /*2530*/  @!P5 IADD3 R6, P1, PT, R33.reuse, 0x60, RZ ;  /* 0x000000602106d810 */ /* 0x040fe20007f3e0ff */
[----:B------:R-:W-:Y:S01]  /*2540*/  @!P3 LDGSTS.E.BYPASS.LTC128B.128 [R209+0x2000], desc[UR16][R8.64] ;  /* 0x0200000008d1bfae */ /* 0x000fe2000b981a10 */
[----:B------:R-:W-:Y:S01]  /*2550*/  @!P2 LEA.HI.X R3, R4, R27, R0, 0x1, P0 ;  /* 0x0000001b0403a211 */ /* 0x000fe200000f0c00 */
[----:B------:R-:W-:Y:S01]  /*2560*/  IMAD.SHL.U32 R17, R142, 0x40, RZ ;  /* 0x000000408e117824 */ /* 0x000fe200078e00ff */
[----:B------:R-:W-:Y:S01]  /*2570*/  @!P4 IADD3 R5, P0, PT, R33, 0x70, RZ ;  /* 0x000000702105c810 */ /* 0x000fe20007f1e0ff */
[----:B------:R-:W-:Y:S01]  /*2580*/  @!P5 IMAD.X R4, RZ, RZ, UR14, P1 ;  /* 0x0000000eff04de24 */ /* 0x000fe200088e06ff */
[----:B------:R-:W-:Y:S01]  /*2590*/  ISETP.GE.AND P6, PT, R32, R16, PT ;  /* 0x000000102000720c */ /* 0x000fe20003fc6270 */
[----:B------:R5:W-:Y:S01]  /*25a0*/  @!P2 LDGSTS.E.BYPASS.LTC128B.128 [R209+0x2800], desc[UR16][R2.64] ;  /* 0x0280000002d1afae */ /* 0x000be2000b981a10 */
[----:B------:R-:W-:Y:S01]  /*25b0*/  @!P4 IADD3.X R0, PT, PT, RZ, UR14, RZ, P0, !PT ;  /* 0x0000000eff00cc10 */ /* 0x000fe200087fe4ff */
[----:B--2---:R-:W2:Y:S01]  /*25c0*/  @!P5 LDC.64 R10, c[0x0][0x380] ;  /* 0x0000e000ff0adb82 */ /* 0x004ea20000000a00 */
[----:B----4-:R-:W-:Y:S01]  /*25d0*/  @!P5 IMAD R4, R4, R18, RZ ;  /* 0x000000120404d224 */ /* 0x010fe200078e02ff */
[----:B------:R-:W-:-:S02]  /*25e0*/  ISETP.GE.AND P3, PT, R29, R16, PT ;  /* 0x000000101d00720c */ /* 0x000fc40003f66270 */
[----:B-1----:R-:W-:Y:S01]  /*25f0*/  @!P4 IMAD R0, R0, R20, RZ ;  /* 0x000000140000c224 */ /* 0x002fe200078e02ff */
[----:B------:R-:W-:Y:S02]  /*2600*/  ISETP.GE.AND P2, PT, R31, R16, PT ;  /* 0x000000101f00720c */ /* 0x000fe40003f46270 */
[----:B------:R-:W-:Y:S01]  /*2610*/  LOP3.LUT R191, R17, 0x400, RZ, 0xc0, !PT ;  /* 0x0000040011bf7812 */ /* 0x000fe200078ec0ff */
[----:B------:R-:W-:Y:S01]  /*2620*/  @!P4 IMAD R0, R5, R21, R0 ;  /* 0x000000150500c224 */ /* 0x000fe200078e0200 */
[----:B------:R-:W-:Y:S01]  /*2630*/  LOP3.LUT R145, R17, 0x200, RZ, 0xc0, !PT ;  /* 0x0000020011917812 */ /* 0x000fe200078ec0ff */
[----:B-----5:R-:W-:Y:S02]  /*2640*/  @!P5 IMAD R2, R6, R19, R4 ;  /* 0x000000130602d224 */ /* 0x020fe400078e0204 */
[----:B------:R-:W-:Y:S01]  /*2650*/  @!P4 IMAD.WIDE.U32 R4, R5, R20, R14 ;  /* 0x000000140504c225 */ /* 0x000fe200078e000e */
[----:B------:R-:W-:-:S03]  /*2660*/  SHF.L.U32 R14, R225, 0x5, RZ ;  /* 0x00000005e10e7819 */ /* 0x000fc600000006ff */
[----:B------:R-:W-:Y:S01]  /*2670*/  @!P5 IMAD.WIDE.U32 R6, R6, R18, R12 ;  /* 0x000000120606d225 */ /* 0x000fe200078e000c */
[----:B------:R-:W-:-:S03]  /*2680*/  @!P4 IADD3 R5, PT, PT, R5, R0, RZ ;  /* 0x000000000505c210 */ /* 0x000fc60007ffe0ff */
[----:B------:R-:W-:Y:S01]  /*2690*/  @!P5 IMAD.IADD R7, R7, 0x1, R2 ;  /* 0x000000010707d824 */ /* 0x000fe200078e0202 */
[----:B--2---:R-:W-:Y:S01]  /*26a0*/  @!P5 LEA R12, P1, R6, R10, 0x1 ;  /* 0x0000000a060cd211 */ /* 0x004fe200078208ff */
[-C--:B------:R-:W-:Y:S01]  /*26b0*/  IMAD R0, R136, R139.reuse, RZ ;  /* 0x0000008b88007224 */ /* 0x080fe200078e02ff */
[----:B---3--:R-:W-:Y:S01]  /*26c0*/  @!P4 LEA R10, P0, R4, R22, 0x1 ;  /* 0x00000016040ac211 */ /* 0x008fe200078008ff */
[----:B------:R-:W-:Y:S01]  /*26d0*/  IMAD.WIDE.U32 R2, R137, R139, RZ ;  /* 0x0000008b89027225 */ /* 0x000fe200078e00ff */
[----:B------:R-:W-:Y:S02]  /*26e0*/  @!P5 LEA.HI.X R13, R6, R11, R7, 0x1, P1 ;  /* 0x0000000b060dd211 */ /* 0x000fe400008f0c07 */
[----:B------:R-:W-:Y:S01]  /*26f0*/  @!P4 LEA.HI.X R11, R4, R23, R5, 0x1, P0 ;  /* 0x00000017040bc211 */ /* 0x000fe200000f0c05 */
[----:B------:R-:W-:Y:S01]  /*2700*/  IMAD.IADD R3, R3, 0x1, R0 ;  /* 0x0000000103037824 */ /* 0x000fe200078e0200 */
[----:B------:R-:W-:Y:S01]  /*2710*/  @!P6 LEA R8, P1, R2, R227, 0x1 ;  /* 0x000000e30208e211 */ /* 0x000fe200078208ff */
[----:B------:R-:W-:Y:S01]  /*2720*/  IMAD.WIDE.U32 R4, R224, 0x20, RZ ;  /* 0x00000020e0047825 */ /* 0x000fe200078e00ff */
[----:B------:R-:W-:Y:S01]  /*2730*/  @!P3 IADD3 R0, P0, PT, R229, R2, RZ ;  /* 0x00000002e500b210 */ /* 0x000fe20007f1e0ff */
[----:B------:R1:W-:Y:S01]  /*2740*/  @!P5 LDGSTS.E.BYPASS.LTC128B.128 [R209+0x3000], desc[UR16][R12.64] ;  /* 0x030000000cd1dfae */ /* 0x0003e2000b981a10 */
[----:B------:R-:W-:-:S02]  /*2750*/  @!P6 LEA.HI.X R9, R2, R226, R3, 0x1, P1 ;  /* 0x000000e20209e211 */ /* 0x000fc400008f0c03 */
[-C--:B------:R-:W-:Y:S01]  /*2760*/  ISETP.GE.AND P1, PT, R30, R16.reuse, PT ;  /* 0x000000101e00720c */ /* 0x080fe20003f26270 */
[----:B------:R-:W-:Y:S01]  /*2770*/  @!P3 IMAD.X R7, R228, 0x1, R3, P0 ;  /* 0x00000001e407b824 */ /* 0x000fe200000e0603 */
[C---:B------:R-:W-:Y:S01]  /*2780*/  @!P3 LEA R6, P0, R0.reuse, R227, 0x1 ;  /* 0x000000e30006b211 */ /* 0x040fe200078008ff */
[----:B------:R2:W-:Y:S01]  /*2790*/  @!P4 LDGSTS.E.BYPASS.LTC128B.128 [R209+0x3800], desc[UR16][R10.64] ;  /* 0x038000000ad1cfae */ /* 0x0005e2000b981a10 */
[----:B------:R-:W-:Y:S02]  /*27a0*/  ISETP.GE.AND P4, PT, R31, R16, PT ;  /* 0x000000101f00720c */ /* 0x000fe40003f86270 */
[----:B------:R-:W-:Y:S01]  /*27b0*/  @!P3 LEA.HI.X R7, R0, R226, R7, 0x1, P0 ;  /* 0x000000e20007b211 */ /* 0x000fe200000f0c07 */
[----:B------:R3:W-:Y:S01]  /*27c0*/  @!P6 LDGSTS.E.BYPASS.LTC128B.128 [R209+0x4000], desc[UR16][R8.64] ;  /* 0x0400000008d1efae */ /* 0x0007e2000b981a10 */
[----:B------:R-:W-:-:S03]  /*27d0*/  @!P2 IADD3 R0, P0, PT, R2, R4, RZ ;  /* 0x000000040200a210 */ /* 0x000fc60007f1e0ff */
[----:B------:R4:W-:Y:S01]  /*27e0*/  @!P3 LDGSTS.E.BYPASS.LTC128B.128 [R209+0x4800], desc[UR16][R6.64] ;  /* 0x0480000006d1bfae */ /* 0x0009e2000b981a10 */
[----:B------:R-:W-:Y:S01]  /*27f0*/  @!P2 IADD3.X R4, PT, PT, R3, R5, R14, P0, !PT ;  /* 0x000000050304a210 */ /* 0x000fe200007fe40e */
[----:B------:R-:W-:Y:S01]  /*2800*/  @!P1 IMAD.WIDE.U32 R2, R224, 0x30, R2 ;  /* 0x00000030e0029825 */ /* 0x000fe200078e0002 */
[----:B------:R-:W-:Y:S02]  /*2810*/  @!P2 LEA R14, P0, R0, R227, 0x1 ;  /* 0x000000e3000ea211 */ /* 0x000fe400078008ff */
[----:B------:R-:W-:Y:S02]  /*2820*/  ISETP.GE.AND P3, PT, R30, R16, PT ;  /* 0x000000101e00720c */ /* 0x000fe40003f66270 */
[----:B------:R-:W-:Y:S01]  /*2830*/  @!P2 LEA.HI.X R15, R0, R226, R4, 0x1, P0 ;  /* 0x000000e2000fa211 */ /* 0x000fe200000f0c04 */
[C---:B------:R-:W-:Y:S01]  /*2840*/  IMAD.SHL.U32 R4, R210.reuse, 0x40, RZ ;  /* 0x00000040d2047824 */ /* 0x040fe200078e00ff */
[----:B------:R-:W-:-:S03]  /*2850*/  SHF.L.U64.HI R0, R210, 0x6, R211 ;  /* 0x00000006d2007819 */ /* 0x000fc600000102d3 */
[----:B------:R-:W-:Y:S01]  /*2860*/  @!P2 LDGSTS.E.BYPASS.LTC128B.128 [R209+0x5000], desc[UR16][R14.64] ;  /* 0x050000000ed1afae */ /* 0x000fe2000b981a10 */
[----:B------:R-:W-:Y:S01]  /*2870*/  IMAD.WIDE.U32 R4, R4, R139, RZ ;  /* 0x0000008b04047225 */ /* 0x000fe200078e00ff */
[----:B-1----:R-:W-:-:S03]  /*2880*/  LOP3.LUT R12, R17, 0x1c0, RZ, 0xc0, !PT ;  /* 0x000001c0110c7812 */ /* 0x002fc600078ec0ff */
[----:B------:R-:W-:Y:S01]  /*2890*/  IMAD R0, R0, R139, RZ ;  /* 0x0000008b00007224 */ /* 0x000fe200078e02ff */
[----:B------:R-:W-:Y:S01]  /*28a0*/  LOP3.LUT R12, R12, 0x38, R28, 0xf8, !PT ;  /* 0x000000380c0c7812 */ /* 0x000fe200078ef81c */
[----:B--2---:R-:W-:-:S03]  /*28b0*/  IMAD.SHL.U32 R10, R211, 0x20, RZ ;  /* 0x00000020d30a7824 */ /* 0x004fc600078e00ff */
[----:B------:R-:W-:Y:S01]  /*28c0*/  LOP3.LUT R138, R12, 0x8, R140, 0x78, !PT ;  /* 0x000000080c8a7812 */ /* 0x000fe200078e788c */
[----:B---3--:R-:W-:Y:S02]  /*28d0*/  @!P1 IMAD R8, R225, 0x30, RZ ;  /* 0x00000030e1089824 */ /* 0x008fe400078e02ff */
[----:B----4-:R-:W-:-:S03]  /*28e0*/  IMAD.WIDE.U32 R6, R210, 0x20, RZ ;  /* 0x00000020d2067825 */ /* 0x010fc600078e00ff */
[----:B------:R-:W-:Y:S02]  /*28f0*/  @!P1 IADD3 R9, PT, PT, R3, R8, RZ ;  /* 0x0000000803099210 */ /* 0x000fe40007ffe0ff */
[----:B------:R-:W-:Y:S01]  /*2900*/  @!P1 LEA R8, P5, R2, R227, 0x1 ;  /* 0x000000e302089211 */ /* 0x000fe200078a08ff */
[----:B------:R-:W-:Y:S01]  /*2910*/  IMAD.IADD R3, R5, 0x1, R0 ;  /* 0x0000000105037824 */ /* 0x000fe200078e0200 */
[----:B------:R-:W-:Y:S01]  /*2920*/  @!P4 IADD3 R13, P0, PT, R4, R6, RZ ;  /* 0x00000006040dc210 */ /* 0x000fe20007f1e0ff */
[----:B------:R-:W-:Y:S01]  /*2930*/  @!P3 IMAD R5, R211, 0x30, RZ ;  /* 0x00000030d305b824 */ /* 0x000fe200078e02ff */
[----:B------:R-:W-:Y:S01]  /*2940*/  @!P1 LEA.HI.X R9, R2, R226, R9, 0x1, P5 ;  /* 0x000000e202099211 */ /* 0x000fe200028f0c09 */
[----:B------:R-:W-:Y:S01]  /*2950*/  @!P3 IMAD.MOV.U32 R2, RZ, RZ, R4 ;  /* 0x000000ffff02b224 */ /* 0x000fe200078e0004 */
[----:B------:R-:W-:Y:S02]  /*2960*/  ISETP.GE.AND P5, PT, R29, R16, PT ;  /* 0x000000101d00720c */ /* 0x000fe40003fa6270 */
[----:B------:R-:W-:Y:S01]  /*2970*/  LOP3.LUT R0, R142, 0x8, RZ, 0xc0, !PT ;  /* 0x000000088e007812 */ /* 0x000fe200078ec0ff */
[----:B------:R1:W-:Y:S01]  /*2980*/  @!P1 LDGSTS.E.BYPASS.LTC128B.128 [R209+0x5800], desc[UR16][R8.64] ;  /* 0x0580000008d19fae */ /* 0x0003e2000b981a10 */
[----:B------:R-:W-:Y:S01]  /*2990*/  @!P4 IADD3.X R16, PT, PT, R3, R7, R10, P0, !PT ;  /* 0x000000070310c210 */ /* 0x000fe200007fe40a */
[----:B------:R-:W-:Y:S01]  /*29a0*/  @!P3 IMAD.WIDE.U32 R6, R210, 0x30, R2 ;  /* 0x00000030d206b825 */ /* 0x000fe200078e0002 */
[----:B------:R-:W-:Y:S01]  /*29b0*/  LOP3.LUT R0, R12, R0, RZ, 0x3c, !PT ;  /* 0x000000000c007212 */ /* 0x000fe200078e3cff */
[----:B------:R-:W0:Y:S02]  /*29c0*/  LDGDEPBAR ;  /* 0x00000000000079af */ /* 0x000e240000000000 */
[----:B------:R-:W-:Y:S01]  /*29d0*/  @!P3 IMAD.IADD R5, R7, 0x1, R5 ;  /* 0x000000010705b824 */ /* 0x000fe200078e0205 */
[----:B------:R-:W-:-:S02]  /*29e0*/  LEA R191, R0, R191, 0x1 ;  /* 0x000000bf00bf7211 */ /* 0x000fc400078e08ff */
[----:B------:R-:W-:Y:S02]  /*29f0*/  @!P3 LEA R10, P0, R6, R233, 0x1 ;  /* 0x000000e9060ab211 */ /* 0x000fe400078008ff */
[----:B------:R-:W-:Y:S02]  /*2a00*/  @!P5 LEA R0, P1, R210, R4, 0x4 ;  /* 0x00000004d200d211 */ /* 0x000fe400078220ff */
[----:B------:R-:W-:Y:S01]  /*2a10*/  @!P3 LEA.HI.X R11, R6, R231, R5, 0x1, P0 ;  /* 0x000000e7060bb211 */ /* 0x000fe200000f0c05 */
[----:B------:R-:W-:Y:S01]  /*2a20*/  IMAD.SHL.U32 R6, R142, 0x20, RZ ;  /* 0x000000208e067824 */ /* 0x000fe200078e00ff */
[----:B-1----:R-:W-:Y:S01]  /*2a30*/  @!P6 LEA R8, P2, R4, R233, 0x1 ;  /* 0x000000e90408e211 */ /* 0x002fe200078408ff */
[----:B------:R-:W-:-:S04]  /*2a40*/  DEPBAR.LE SB0, 0x0 ;  /* 0x000080000000791a */ /* 0x000fc80000000000 */
[----:B------:R-:W-:Y:S01]  /*2a50*/  @!P6 LEA.HI.X R9, R4, R231, R3, 0x1, P2 ;  /* 0x000000e70409e211 */ /* 0x000fe200010f0c03 */
[----:B------:R-:W-:Y:S01]  /*2a60*/  BAR.SYNC.DEFER_BLOCKING 0x0 ;  /* 0x0000000000007b1d */ /* 0x000fe20000010000 */
[----:B------:R-:W-:Y:S02]  /*2a70*/  @!P5 LEA.HI.X R3, R210, R3, R211, 0x4, P1 ;  /* 0x00000003d203d211 */ /* 0x000fe400008f24d3 */
[CC--:B------:R-:W-:Y:S02]  /*2a80*/  @!P5 LEA R2, P1, R0.reuse, R233.reuse, 0x1 ;  /* 0x000000e90002d211 */ /* 0x0c0fe400078208ff */
[----:B------:R-:W-:Y:S02]  /*2a90*/  @!P4 LEA R4, P0, R13, R233, 0x1 ;  /* 0x000000e90d04c211 */ /* 0x000fe400078008ff */
[----:B------:R-:W-:Y:S02]  /*2aa0*/  @!P5 LEA.HI.X R3, R0, R231, R3, 0x1, P1 ;  /* 0x000000e70003d211 */ /* 0x000fe400008f0c03 */
[----:B------:R-:W-:-:S02]  /*2ab0*/  LOP3.LUT R0, R145, 0x7c00, R6, 0xf8, !PT ;  /* 0x00007c0091007812 */ /* 0x000fc400078ef806 */
[----:B------:R-:W-:Y:S02]  /*2ac0*/  @!P4 LEA.HI.X R5, R13, R231, R16, 0x1, P0 ;  /* 0x000000e70d05c211 */ /* 0x000fe400000f0c10 */
[----:B------:R-:W-:Y:S01]  /*2ad0*/  R2P PR, R142, 0x6 ;  /* 0x000000068e007804 */ /* 0x000fe20000000000 */
[----:B------:R-:W-:Y:S01]  /*2ae0*/  IMAD.IADD R0, R138, 0x1, R0 ;  /* 0x000000018a007824 */ /* 0x000fe200078e0200 */
[----:B------:R-:W-:-:S04]  /*2af0*/  ISETP.GT.U32.AND P0, PT, R156, R232, PT ;  /* 0x000000e89c00720c */ /* 0x000fc80003f04070 */
[----:B------:R-:W-:Y:S01]  /*2b00*/  LEA R196, R0, UR5, 0x1 ;  /* 0x0000000500c47c11 */ /* 0x000fe2000f8e08ff */
[----:B------:R-:W-:Y:S01]  /*2b10*/  IMAD.MOV.U32 R0, RZ, RZ, 0x20 ;  /* 0x00000020ff007424 */ /* 0x000fe200078e00ff */
[----:B------:R-:W-:Y:S01]  /*2b20*/  @!PT LDS RZ, [RZ] ;  /* 0x00000000fffff984 */ /* 0x000fe20000000800 */
[----:B------:R-:W-:Y:S01]  /*2b30*/  @!PT LDS RZ, [RZ] ;  /* 0x00000000fffff984 */ /* 0x000fe20000000800 */
[----:B------:R-:W-:Y:S01]  /*2b40*/  @!PT LDS RZ, [RZ] ;  /* 0x00000000fffff984 */ /* 0x000fe20000000800 */
[----:B------:R-:W-:Y:S04]  /*2b50*/  @!P6 LDGSTS.E.BYPASS.LTC128B.128 [R209+0x6000], desc[UR16][R8.64] ;  /* 0x0600000008d1efae */ /* 0x000fe8000b981a10 */
[----:B------:R-:W-:Y:S01]  /*2b60*/  SEL R0, R0, 0xffffffe0, !P1 ;  /* 0xffffffe000007807 */ /* 0x000fe20004800000 */
[----:B------:R-:W-:Y:S04]  /*2b70*/  @P6 STS.128 [R209+0x6000], RZ ;  /* 0x006000ffd1006388 */ /* 0x000fe80000000c00 */
[----:B------:R-:W-:Y:S01]  /*2b80*/  IMAD.IADD R199, R196, 0x1, R0 ;  /* 0x00000001c4c77824 */ /* 0x000fe200078e0200 */
        /* <DEDUP_REMOVED lines=15> */
[----:B------:R-:W-:Y:S04]  /*2c80*/  LDSM.16.M88.4 R12, [R191+UR5+0x4000] ;  /* 0x00400005bf0c783b */ /* 0x000fe80008000200 */
[----:B------:R-:W-:Y:S01]  /*2c90*/  LDSM.16.M88.4 R20, [R191+UR5+0x4800] ;  /* 0x00480005bf14783b */ /* 0x000fe20008000200 */
[----:B-1----:R-:W-:-:S03]  /*2ca0*/  IADD3 R3, PT, PT, R191, UR5, RZ ;  /* 0x00000005bf037c10 */ /* 0x002fc6000fffe0ff */
[----:B------:R-:W-:Y:S01]  /*2cb0*/  LDSM.16.M88.4 R28, [R191+UR5+0x5000] ;  /* 0x00500005bf1c783b */ /* 0x000fe20008000200 */
[----:B------:R-:W-:-:S03]  /*2cc0*/  IMAD.MOV.U32 R2, RZ, RZ, 0x40 ;  /* 0x00000040ff027424 */ /* 0x000fc600078e00ff */
[----:B------:R-:W-:Y:S01]  /*2cd0*/  LDSM.16.M88.4 R32, [R191+UR5+0x5800] ;  /* 0x00580005bf20783b */ /* 0x000fe20008000200 */
[C---:B------:R-:W-:Y:S01]  /*2ce0*/  IMAD.IADD R195, R3.reuse, 0x1, R0 ;  /* 0x0000000103c37824 */ /* 0x040fe200078e0200 */
[----:B------:R-:W-:Y:S02]  /*2cf0*/  SEL R2, R2, 0xffffffc0, !P2 ;  /* 0xffffffc002027807 */ /* 0x000fe40005000000 */
[----:B--2---:R-:W1:Y:S02]  /*2d00*/  LDSM.16.M88.4 R4, [R196+0x2000] ;  /* 0x00200000c404783b */ /* 0x004e640000000200 */
[----:B------:R-:W-:Y:S01]  /*2d10*/  IADD3 R190, PT, PT, R3, R2, RZ ;  /* 0x0000000203be7210 */ /* 0x000fe20007ffe0ff */
[----:B------:R-:W-:Y:S01]  /*2d20*/  IMAD.IADD R197, R196, 0x1, R2 ;  /* 0x00000001c4c57824 */ /* 0x000fe200078e0202 */
[----:B------:R-:W-:Y:S03]  /*2d30*/  LDSM.16.M88.4 R24, [R199] ;  /* 0x00000000c718783b */ /* 0x000fe60000000200 */
[C---:B------:R-:W-:Y:S01]  /*2d40*/  IMAD.IADD R194, R0.reuse, 0x1, R190 ;  /* 0x0000000100c27824 */ /* 0x040fe200078e02be */
[----:B---3--:R-:W2:Y:S01]  /*2d50*/  LDSM.16.M88.4 R8, [R196] ;  /* 0x00000000c408783b */ /* 0x008ea20000000200 */
[----:B------:R-:W-:-:S03]  /*2d60*/  IADD3 R198, PT, PT, R0, R197, RZ ;  /* 0x000000c500c67210 */ /* 0x000fc60007ffe0ff */
[----:B------:R-:W3:Y:S04]  /*2d70*/  LDSM.16.M88.4 R36, [R195+0x4000] ;  /* 0x00400000c324783b */ /* 0x000ee80000000200 */
[----:B------:R-:W4:Y:S04]  /*2d80*/  LDSM.16.M88.4 R44, [R195+0x5800] ;  /* 0x00580000c32c783b */ /* 0x000f280000000200 */
[----:B------:R-:W5:Y:S04]  /*2d90*/  LDSM.16.M88.4 R16, [R199+0x2000] ;  /* 0x00200000c710783b */ /* 0x000f680000000200 */
[----:B------:R-:W5:Y:S04]  /*2da0*/  LDSM.16.M88.4 R48, [R195+0x5000] ;  /* 0x00500000c330783b */ /* 0x000f680000000200 */
[----:B------:R-:W-:Y:S04]  /*2db0*/  LDSM.16.M88.4 R40, [R190+0x4000] ;  /* 0x00400000be28783b */ /* 0x000fe80000000200 */
[----:B------:R-:W-:Y:S04]  /*2dc0*/  LDSM.16.M88.4 R52, [R195+0x4800] ;  /* 0x00480000c334783b */ /* 0x000fe80000000200 */
[----:B------:R-:W0:Y:S01]  /*2dd0*/  LDGDEPBAR ;  /* 0x00000000000079af */ /* 0x000e220000000000 */
[-C--:B-1----:R-:W-:Y:S08]  /*2de0*/  HMMA.16816.F32 R80, R4, R12.reuse, RZ ;  /* 0x0000000c0450723c */ /* 0x082ff000000018ff */
[----:B--2---:R-:W-:Y:S08]  /*2df0*/  HMMA.16816.F32 R68, R8, R12, RZ ;  /* 0x0000000c0844723c */ /* 0x004ff000000018ff */
[-C--:B------:R-:W-:Y:S08]  /*2e00*/  HMMA.16816.F32 R76, R4, R14.reuse, RZ ;  /* 0x0000000e044c723c */ /* 0x080ff000000018ff */
[----:B------:R-:W-:Y:S01]  /*2e10*/  HMMA.16816.F32 R124, R8, R14, RZ ;  /* 0x0000000e087c723c */ /* 0x000fe200000018ff */
[----:B------:R-:W1:Y:S07]  /*2e20*/  LDSM.16.M88.4 R12, [R197] ;  /* 0x00000000c50c783b */ /* 0x000e6e0000000200 */
[C---:B------:R-:W-:Y:S08]  /*2e30*/  HMMA.16816.F32 R64, R4.reuse, R20, RZ ;  /* 0x000000140440723c */ /* 0x040ff000000018ff */
[C---:B------:R-:W-:Y:S08]  /*2e40*/  HMMA.16816.F32 R60, R4.reuse, R28, RZ ;  /* 0x0000001c043c723c */ /* 0x040ff000000018ff */
[C---:B------:R-:W-:Y:S08]  /*2e50*/  HMMA.16816.F32 R56, R4.reuse, R32, RZ ;  /* 0x000000200438723c */ /* 0x040ff000000018ff */
[C---:B------:R-:W-:Y:S08]  /*2e60*/  HMMA.16816.F32 R96, R4.reuse, R22, RZ ;  /* 0x000000160460723c */ /* 0x040ff000000018ff */
[C---:B------:R-:W-:Y:S08]  /*2e70*/  HMMA.16816.F32 R100, R4.reuse, R30, RZ ;  /* 0x0000001e0464723c */ /* 0x040ff000000018ff */
[----:B------:R-:W-:Y:S08]  /*2e80*/  HMMA.16816.F32 R92, R4, R34, RZ ;  /* 0x00000022045c723c */ /* 0x000ff000000018ff */
[C---:B------:R-:W-:Y:S08]  /*2e90*/  HMMA.16816.F32 R88, R8.reuse, R20, RZ ;  /* 0x000000140858723c */ /* 0x040ff000000018ff */
[C---:B------:R-:W-:Y:S01]  /*2ea0*/  HMMA.16816.F32 R120, R8.reuse, R22, RZ ;  /* 0x000000160878723c */ /* 0x040fe200000018ff */
[----:B------:R-:W-:Y:S07]  /*2eb0*/  LDSM.16.M88.4 R20, [R198] ;  /* 0x00000000c614783b */ /* 0x000fee0000000200 */
[C---:B------:R-:W-:Y:S08]  /*2ec0*/  HMMA.16816.F32 R84, R8.reuse, R28, RZ ;  /* 0x0000001c0854723c */ /* 0x040ff000000018ff */
[C---:B------:R-:W-:Y:S01]  /*2ed0*/  HMMA.16816.F32 R116, R8.reuse, R30, RZ ;  /* 0x0000001e0874723c */ /* 0x040fe200000018ff */
[----:B------:R-:W-:Y:S07]  /*2ee0*/  LDSM.16.M88.4 R28, [R194+0x4000] ;  /* 0x00400000c21c783b */ /* 0x000fee0000000200 */
[C---:B------:R-:W-:Y:S08]  /*2ef0*/  HMMA.16816.F32 R4, R8.reuse, R32, RZ ;  /* 0x000000200804723c */ /* 0x040ff000000018ff */
[----:B------:R-:W-:Y:S01]  /*2f00*/  HMMA.16816.F32 R112, R8, R34, RZ ;  /* 0x000000220870723c */ /* 0x000fe200000018ff */
[----:B------:R-:W2:Y:S07]  /*2f10*/  LDSM.16.M88.4 R8, [R197+0x2000] ;  /* 0x00200000c508783b */ /* 0x000eae0000000200 */
[C---:B---3--:R-:W-:Y:S08]  /*2f20*/  HMMA.16816.F32 R68, R24.reuse, R36, R68 ;  /* 0x000000241844723c */ /* 0x048ff00000001844 */
[----:B----4-:R-:W-:Y:S01]  /*2f30*/  HMMA.16816.F32 R132, R24, R44, R4 ;  /* 0x0000002c1884723c */ /* 0x010fe20000001804 */
[----:B------:R-:W3:Y:S07]  /*2f40*/  LDSM.16.M88.4 R4, [R198+0x2000] ;  /* 0x00200000c604783b */ /* 0x000eee0000000200 */
[C---:B-----5:R-:W-:Y:S08]  /*2f50*/  HMMA.16816.F32 R32, R16.reuse, R36, R80 ;  /* 0x000000241020723c */ /* 0x060ff00000001850 */
[----:B------:R-:W-:Y:S08]  /*2f60*/  HMMA.16816.F32 R104, R16, R48, R60 ;  /* 0x000000301068723c */ /* 0x000ff0000000183c */
[----:B------:R-:W-:Y:S08]  /*2f70*/  HMMA.16816.F32 R60, R24, R38, R124 ;  /* 0x00000026183c723c */ /* 0x000ff0000000187c */
[----:B-1----:R-:W-:Y:S08]  /*2f80*/  HMMA.16816.F32 R68, R12, R40, R68 ;  /* 0x000000280c44723c */ /* 0x002ff00000001844 */
[C---:B------:R-:W-:Y:S01]  /*2f90*/  HMMA.16816.F32 R108, R16.reuse, R52, R64 ;  /* 0x00000034106c723c */ /* 0x040fe20000001840 */
[----:B------:R-:W-:Y:S07]  /*2fa0*/  LDSM.16.M88.4 R64, [R190+0x5800] ;  /* 0x00580000be40783b */ /* 0x000fee0000000200 */
[C---:B------:R-:W-:Y:S01]  /*2fb0*/  HMMA.16816.F32 R80, R16.reuse, R44, R56 ;  /* 0x0000002c1050723c */ /* 0x040fe20000001838 */
[----:B------:R-:W-:Y:S07]  /*2fc0*/  LDSM.16.M88.4 R56, [R190+0x5000] ;  /* 0x00500000be38783b */ /* 0x000fee0000000200 */
[C---:B------:R-:W-:Y:S08]  /*2fd0*/  HMMA.16816.F32 R76, R16.reuse, R38, R76 ;  /* 0x00000026104c723c */ /* 0x040ff0000000184c */
[C---:B------:R-:W-:Y:S08]  /*2fe0*/  HMMA.16816.F32 R96, R16.reuse, R54, R96 ;  /* 0x000000361060723c */ /* 0x040ff00000001860 */
[C---:B------:R-:W-:Y:S08]  /*2ff0*/  HMMA.16816.F32 R100, R16.reuse, R50, R100 ;  /* 0x000000321064723c */ /* 0x040ff00000001864 */
[----:B------:R-:W-:Y:S01]  /*3000*/  HMMA.16816.F32 R92, R16, R46, R92 ;  /* 0x0000002e105c723c */ /* 0x000fe2000000185c */
[----:B------:R-:W1:Y:S07]  /*3010*/  LDSM.16.M88.4 R16, [R190+0x4800] ;  /* 0x00480000be10783b */ /* 0x000e6e0000000200 */
[----:B--2---:R-:W-:Y:S08]  /*3020*/  HMMA.16816.F32 R32, R8, R40, R32 ;  /* 0x000000280820723c */ /* 0x004ff00000001820 */
[C---:B------:R-:W-:Y:S08]  /*3030*/  HMMA.16816.F32 R88, R24.reuse, R52, R88 ;  /* 0x000000341858723c */ /* 0x040ff00000001858 */
[C---:B------:R-:W-:Y:S08]  /*3040*/  HMMA.16816.F32 R128, R24.reuse, R48, R84 ;  /* 0x000000301880723c */ /* 0x040ff00000001854 */
[C---:B------:R-:W-:Y:S08]  /*3050*/  HMMA.16816.F32 R52, R24.reuse, R54, R120 ;  /* 0x000000361834723c */ /* 0x040ff00000001878 */
[C---:B------:R-:W-:Y:S08]  /*3060*/  HMMA.16816.F32 R84, R24.reuse, R50, R116 ;  /* 0x000000321854723c */ /* 0x040ff00000001874 */
[----:B------:R-:W-:Y:S08]  /*3070*/  HMMA.16816.F32 R112, R24, R46, R112 ;  /* 0x0000002e1870723c */ /* 0x000ff00000001870 */
[----:B------:R-:W-:Y:S08]  /*3080*/  HMMA.16816.F32 R24, R12, R42, R60 ;  /* 0x0000002a0c18723c */ /* 0x000ff0000000183c */
[-C--:B------:R-:W-:Y:S08]  /*3090*/  HMMA.16816.F32 R124, R20, R28.reuse, R68 ;  /* 0x0000001c147c723c */ /* 0x080ff00000001844 */
[----:B---3--:R-:W-:Y:S08]  /*30a0*/  HMMA.16816.F32 R116, R4, R28, R32 ;  /* 0x0000001c0474723c */ /* 0x008ff00000001820 */
[----:B------:R-:W-:Y:S01]  /*30b0*/  HMMA.16816.F32 R32, R20, R30, R24 ;  /* 0x0000001e1420723c */ /* 0x000fe20000001818 */
[----:B------:R-:W2:Y:S02]  /*30c0*/  LDSM.16.M88.4 R24, [R194+0x4800] ;  /* 0x00480000c218783b */ /* 0x000ea40000000200 */
[----:B------:R-:W-:-:S05]  /*30d0*/  FMUL.FTZ R3, R125, UR6 ;  /* 0x000000067d037c20 */ /* 0x000fca0008410000 */
[C---:B------:R-:W-:Y:S08]  /*30e0*/  HMMA.16816.F32 R36, R8.reuse, R42, R76 ;  /* 0x0000002a0824723c */ /* 0x040ff0000000184c */
[C---:B-1----:R-:W-:Y:S01]  /*30f0*/  HMMA.16816.F32 R60, R8.reuse, R16, R108 ;  /* 0x00000010083c723c */ /* 0x042fe2000000186c */
[----:B------:R1:W3:Y:S07]  /*3100*/  MUFU.TANH R108, R3 ;  /* 0x00000003006c7308 */ /* 0x0002ee0000002400 */
[C---:B------:R-:W-:Y:S08]  /*3110*/  HMMA.16816.F32 R48, R8.reuse, R18, R96 ;  /* 0x000000120830723c */ /* 0x040ff00000001860 */
[----:B------:R-:W-:Y:S01]  /*3120*/  HMMA.16816.F32 R104, R8, R56, R104 ;  /* 0x000000380868723c */ /* 0x000fe20000001868 */
[----:B-1----:R-:W-:-:S04]  /*3130*/  FMUL.FTZ R3, R127, UR6 ;  /* 0x000000067f037c20 */ /* 0x002fc80008410000 */
[----:B------:R1:W4:Y:S03]  /*3140*/  MUFU.TANH R109, R3 ;  /* 0x00000003006d7308 */ /* 0x0003260000002400 */
[C---:B------:R-:W-:Y:S08]  /*3150*/  HMMA.16816.F32 R80, R8.reuse, R64, R80 ;  /* 0x000000400850723c */ /* 0x040ff00000001850 */
[C---:B------:R-:W-:Y:S08]  /*3160*/  HMMA.16816.F32 R76, R8.reuse, R58, R100 ;  /* 0x0000003a084c723c */ /* 0x040ff00000001864 */
[----:B------:R-:W-:Y:S01]  /*3170*/  HMMA.16816.F32 R68, R8, R66, R92 ;  /* 0x000000420844723c */ /* 0x000fe2000000185c */
[----:B-1----:R-:W-:-:S04]  /*3180*/  FMUL.FTZ R3, R117, UR6 ;  /* 0x0000000675037c20 */ /* 0x002fc80008410000 */
[----:B------:R1:W1:Y:S03]  /*3190*/  MUFU.TANH R97, R3 ;  /* 0x0000000300617308 */ /* 0x0002660000002400 */
[----:B------:R-:W-:Y:S08]  /*31a0*/  HMMA.16816.F32 R36, R4, R30, R36 ;  /* 0x0000001e0424723c */ /* 0x000ff00000001824 */
[----:B------:R-:W-:Y:S01]  /*31b0*/  HMMA.16816.F32 R8, R12, R16, R88 ;  /* 0x000000100c08723c */ /* 0x000fe20000001858 */
[----:B-1----:R-:W-:-:S07]  /*31c0*/  FMUL.FTZ R3, R119, UR6 ;  /* 0x0000000677037c20 */ /* 0x002fce0008410000 */
[C---:B------:R-:W-:Y:S01]  /*31d0*/  HMMA.16816.F32 R40, R12.reuse, R18, R52 ;  /* 0x000000120c28723c */ /* 0x040fe20000001834 */
[----:B------:R-:W1:Y:S01]  /*31e0*/  LDSM.16.M88.4 R16, [R194+0x5800] ;  /* 0x00580000c210783b */ /* 0x000e620000000200 */
[----:B------:R5:W1:Y:S06]  /*31f0*/  MUFU.TANH R96, R3 ;  /* 0x0000000300607308 */ /* 0x000a6c0000002400 */
[----:B------:R-:W-:Y:S08]  /*3200*/  HMMA.16816.F32 R44, R12, R56, R128 ;  /* 0x000000380c2c723c */ /* 0x000ff00000001880 */
[----:B--2---:R-:W-:Y:S01]  /*3210*/  HMMA.16816.F32 R28, R20, R24, R8 ;  /* 0x00000018141c723c */ /* 0x004fe20000001808 */
[----:B------:R-:W2:Y:S01]  /*3220*/  LDSM.16.M88.4 R8, [R194+0x5000] ;  /* 0x00500000c208783b */ /* 0x000ea20000000200 */
[----:B------:R-:W-:-:S04]  /*3230*/  DEPBAR.LE SB0, 0x0 ;  /* 0x000080000000791a */ /* 0x000fc80000000000 */
[----:B-----5:R-:W-:Y:S02]  /*3240*/  FMUL.FTZ R3, R32, UR6 ;  /* 0x0000000620037c20 */ /* 0x020fe40008410000 */
[----:B------:R-:W-:Y:S02]  /*3250*/  HMMA.16816.F32 R56, R12, R58, R84 ;  /* 0x0000003a0c38723c */ /* 0x000fe40000001854 */
[----:B------:R5:W2:Y:S06]  /*3260*/  MUFU.TANH R92, R3 ;  /* 0x00000003005c7308 */ /* 0x000aac0000002400 */
[C---:B------:R-:W-:Y:S08]  /*3270*/  HMMA.16816.F32 R48, R4.reuse, R26, R48 ;  /* 0x0000001a0430723c */ /* 0x040ff00000001830 */
[----:B-1----:R-:W-:Y:S01]  /*3280*/  HMMA.16816.F32 R80, R4, R16, R80 ;  /* 0x000000100450723c */ /* 0x002fe20000001850 */
[----:B-----5:R-:W-:-:S04]  /*3290*/  FMUL.FTZ R3, R33, UR6 ;  /* 0x0000000621037c20 */ /* 0x020fc80008410000 */
[----:B------:R1:W1:Y:S03]  /*32a0*/  MUFU.TANH R93, R3 ;  /* 0x00000003005d7308 */ /* 0x0002660000002400 */
[C---:B------:R-:W-:Y:S08]  /*32b0*/  HMMA.16816.F32 R84, R4.reuse, R18, R68 ;  /* 0x000000120454723c */ /* 0x040ff00000001844 */
[----:B--2---:R-:W-:Y:S08]  /*32c0*/  HMMA.16816.F32 R76, R4, R10, R76 ;  /* 0x0000000a044c723c */ /* 0x004ff0000000184c */
[----:B------:R-:W-:Y:S01]  /*32d0*/  HMMA.16816.F32 R44, R20, R8, R44 ;  /* 0x00000008142c723c */ /* 0x000fe2000000182c */
[----:B-1----:R-:W-:-:S04]  /*32e0*/  FMUL.FTZ R3, R34, UR6 ;  /* 0x0000000622037c20 */ /* 0x002fc80008410000 */
[----:B------:R1:W2:Y:S03]  /*32f0*/  MUFU.TANH R89, R3 ;  /* 0x0000000300597308 */ /* 0x0002a60000002400 */
[----:B------:R-:W-:Y:S01]  /*3300*/  HMMA.16816.F32 R56, R20, R10, R56 ;  /* 0x0000000a1438723c */ /* 0x000fe20000001838 */
[----:B-1----:R-:W-:-:S07]  /*3310*/  FMUL.FTZ R3, R35, UR6 ;  /* 0x0000000623037c20 */ /* 0x002fce0008410000 */
[----:B------:R-:W-:Y:S01]  /*3320*/  HMMA.16816.F32 R32, R12, R64, R132 ;  /* 0x000000400c20723c */ /* 0x000fe20000001884 */
[----:B------:R1:W1:Y:S02]  /*3330*/  MUFU.TANH R90, R3 ;  /* 0x00000003005a7308 */ /* 0x0002640000002400 */
[----:B-1----:R-:W-:-:S15]  /*3340*/  FMUL.FTZ R3, R36, UR6 ;  /* 0x0000000624037c20 */ /* 0x002fde0008410000 */
[----:B------:R-:W-:-:S02]  /*3350*/  NOP ;  /* 0x0000000000007918 */ /* 0x000fc40000000000 */
[----:B------:R-:W-:Y:S01]  /*3360*/  HMMA.16816.F32 R32, R20, R16, R32 ;  /* 0x000000101420723c */ /* 0x000fe20000001820 */
[----:B------:R1:W1:Y:S02]  /*3370*/  MUFU.TANH R75, R3 ;  /* 0x00000003004b7308 */ /* 0x0002640000002400 */
[----:B-1----:R-:W-:-:S06]  /*3380*/  FMUL.FTZ R3, R37, UR6 ;  /* 0x0000000625037c20 */ /* 0x002fcc0008410000 */
[----:B------:R1:W1:Y:S02]  /*3390*/  MUFU.TANH R88, R3 ;  /* 0x0000000300587308 */ /* 0x0002640000002400 */
[----:B-1----:R-:W-:-:S06]  /*33a0*/  FMUL.FTZ R3, R38, UR6 ;  /* 0x0000000626037c20 */ /* 0x002fcc0008410000 */
[----:B------:R1:W1:Y:S02]  /*33b0*/  MUFU.TANH R74, R3 ;  /* 0x00000003004a7308 */ /* 0x0002640000002400 */
[----:B-1----:R-:W-:Y:S02]  /*33c0*/  FMUL.FTZ R3, R39, UR6 ;  /* 0x0000000627037c20 */ /* 0x002fe40008410000 */
[----:B------:R-:W-:Y:S04]  /*33d0*/  HMMA.16816.F32 R36, R12, R66, R112 ;  /* 0x000000420c24723c */ /* 0x000fe80000001870 */
[----:B------:R1:W1:Y:S04]  /*33e0*/  MUFU.TANH R64, R3 ;  /* 0x0000000300407308 */ /* 0x0002680000002400 */
[----:B------:R-:W-:Y:S08]  /*33f0*/  HMMA.16816.F32 R12, R4, R24, R60 ;  /* 0x00000018040c723c */ /* 0x000ff0000000183c */
[----:B------:R-:W-:Y:S01]  /*3400*/  HMMA.16816.F32 R24, R20, R26, R40 ;  /* 0x0000001a1418723c */ /* 0x000fe20000001828 */
[----:B-1----:R-:W-:-:S04]  /*3410*/  FMUL.FTZ R3, R28, UR6 ;  /* 0x000000061c037c20 */ /* 0x002fc80008410000 */
[----:B------:R1:W1:Y:S03]  /*3420*/  MUFU.TANH R55, R3 ;  /* 0x0000000300377308 */ /* 0x0002660000002400 */
[----:B------:R-:W-:Y:S01]  /*3430*/  HMMA.16816.F32 R40, R4, R8, R104 ;  /* 0x000000080428723c */ /* 0x000fe20000001868 */
[----:B------:R-:W-:Y:S01]  /*3440*/  SHF.R.U32.HI R6, RZ, 0x2, R142 ;  /* 0x00000002ff067819 */ /* 0x000fe2000001168e */
[----:B------:R-:W-:Y:S01]  /*3450*/  IMAD.SHL.U32 R7, R142, 0x2, RZ ;  /* 0x000000028e077824 */ /* 0x000fe200078e00ff */
[----:B------:R-:W-:Y:S02]  /*3460*/  LOP3.LUT R5, R140, 0x1f0, RZ, 0xc0, !PT ;  /* 0x000001f08c057812 */ /* 0x000fe400078ec0ff */
[----:B------:R-:W-:Y:S02]  /*3470*/  LOP3.LUT R6, R6, 0x7, RZ, 0xc0, !PT ;  /* 0x0000000706067812 */ /* 0x000fe400078ec0ff */
[----:B------:R2:W-:Y:S01]  /*3480*/  STL [R1+0x8], R7 ;  /* 0x0000080701007387 */ /* 0x0005e20000100800 */
[----:B------:R-:W-:Y:S01]  /*3490*/  IADD3 R4, PT, PT, R72, R141, -R73 ;  /* 0x0000008d48047210 */ /* 0x000fe20007ffe849 */
[----:B------:R-:W-:Y:S01]  /*34a0*/  HMMA.16816.F32 R68, R20, R18, R36 ;  /* 0x000000121444723c */ /* 0x000fe20000001824 */
[----:B------:R-:W-:Y:S01]  /*34b0*/  LOP3.LUT R248, R7, 0x6, RZ, 0xc0, !PT ;  /* 0x0000000607f87812 */ /* 0x000fe200078ec0ff */
[----:B------:R-:W-:Y:S01]  /*34c0*/  FMUL.FTZ R17, R27, UR6 ;  /* 0x000000061b117c20 */ /* 0x000fe20008410000 */
[----:B-1----:R-:W-:-:S04]  /*34d0*/  FMUL.FTZ R3, R29, UR6 ;  /* 0x000000061d037c20 */ /* 0x002fc80008410000 */
[----:B------:R1:W1:Y:S02]  /*34e0*/  MUFU.TANH R60, R3 ;  /* 0x00000003003c7308 */ /* 0x0002640000002400 */
[----:B-1----:R-:W-:-:S06]  /*34f0*/  FMUL.FTZ R3, R30, UR6 ;  /* 0x000000061e037c20 */ /* 0x002fcc0008410000 */
        /* <DEDUP_REMOVED lines=13> */
[----:B-1----:R-:W-:Y:S01]  /*35d0*/  IADD3 R3, PT, PT, R6, UR15, R5 ;  /* 0x0000000f06037c10 */ /* 0x002fe2000fffe005 */
[----:B------:R-:W-:-:S03]  /*35e0*/  FMUL.FTZ R5, R25, UR6 ;  /* 0x0000000619057c20 */ /* 0x000fc60008410000 */
[C---:B------:R-:W-:Y:S02]  /*35f0*/  IADD3 R200, PT, PT, R3.reuse, R72, -R200 ;  /* 0x0000004803c87210 */ /* 0x040fe40007ffe8c8 */
[----:B------:R-:W1:Y:S01]  /*3600*/  MUFU.TANH R25, R5 ;  /* 0x0000000500197308 */ /* 0x000e620000002400 */
[----:B------:R-:W-:Y:S01]  /*3610*/  IADD3 R3, PT, PT, R3, 0x1, R4 ;  /* 0x0000000103037810 */ /* 0x000fe20007ffe004 */
[----:B------:R-:W-:-:S03]  /*3620*/  FMUL.FTZ R4, R26, UR6 ;  /* 0x000000061a047c20 */ /* 0x000fc60008410000 */
[C---:B------:R-:W-:Y:S02]  /*3630*/  VIMNMX R202, PT, PT, R3.reuse, R72, PT ;  /* 0x0000004803ca7248 */ /* 0x040fe40003fe0100 */
[C-C-:B------:R-:W-:Y:S01]  /*3640*/  VIADDMNMX R204, R3.reuse, 0x8, R72.reuse, PT ;  /* 0x0000000803cc7846 */ /* 0x140fe20003800148 */
[----:B------:R5:W1:Y:S01]  /*3650*/  MUFU.TANH R24, R4 ;  /* 0x0000000400187308 */ /* 0x000a620000002400 */
[C-C-:B------:R-:W-:Y:S02]  /*3660*/  VIADDMNMX R201, R3.reuse, 0x40, R72.reuse, PT ;  /* 0x0000004003c97846 */ /* 0x140fe40003800148 */
[----:B------:R-:W-:Y:S02]  /*3670*/  VIADDMNMX R203, R3, 0x48, R72, PT ;  /* 0x0000004803cb7846 */ /* 0x000fe40003800148 */
[----:B------:R-:W-:-:S05]  /*3680*/  LEA R3, R139, R248, 0x6 ;  /* 0x000000f88b037211 */ /* 0x000fca00078e30ff */
[----:B-----5:R-:W-:Y:S01]  /*3690*/  VIADD R4, R3, 0x1 ;  /* 0x0000000103047836 */ /* 0x020fe20000000000 */
[----:B------:R-:W-:Y:S06]  /*36a0*/  BAR.SYNC.DEFER_BLOCKING 0x0 ;  /* 0x0000000000007b1d */ /* 0x000fec0000010000 */
[----:B-1234-:R-:W-:Y:S05]  /*36b0*/  @!P0 BRA `(.L_x_2129) ;  /* 0x0000000000688947 */ /* 0x01efea0003800000 */
[----:B------:R-:W-:-:S04]  /*36c0*/  VIADD R6, R230, 0xfffffffe ;  /* 0xfffffffee6067836 */ /* 0x000fc80000000000 */
[-C--:B------:R-:W-:Y:S02]  /*36d0*/  IMAD R5, R136, R6.reuse, RZ ;  /* 0x0000000688057224 */ /* 0x080fe400078e02ff */
[----:B------:R-:W-:-:S04]  /*36e0*/  IMAD.WIDE.U32 R6, R137, R6, RZ ;  /* 0x0000000689067225 */ /* 0x000fc800078e00ff */
[----:B------:R-:W-:Y:S01]  /*36f0*/  IMAD.IADD R8, R7, 0x1, R5 ;  /* 0x0000000107087824 */ /* 0x000fe200078e0205 */
[C---:B------:R-:W-:Y:S02]  /*3700*/  IADD3 R5, P0, PT, R229.reuse, R6, RZ ;  /* 0x00000006e5057210 */ /* 0x040fe40007f1e0ff */
[----:B------:R-:W-:Y:S02]  /*3710*/  LEA R12, P2, R6, R227, 0x1 ;  /* 0x000000e3060c7211 */ /* 0x000fe400078408ff */
[-C--:B------:R-:W-:Y:S01]  /*3720*/  IADD3 R9, P1, PT, R229, R5.reuse, RZ ;  /* 0x00000005e5097210 */ /* 0x080fe20007f3e0ff */
[--C-:B------:R-:W-:Y:S01]  /*3730*/  IMAD.X R7, R228, 0x1, R8.reuse, P0 ;  /* 0x00000001e4077824 */ /* 0x100fe200000e0608 */
        /* <DEDUP_REMOVED lines=10> */
[C---:B------:R-:W-:Y:S02]  /*37e0*/  LEA R6, P0, R14.reuse, R227, 0x1 ;  /* 0x000000e30e067211 */ /* 0x040fe400078008ff */
[-C--:B------:R-:W-:Y:S02]  /*37f0*/  LEA.HI.X R11, R5, R226.reuse, R7, 0x1, P2 ;  /* 0x000000e2050b7211 */ /* 0x080fe400010f0c07 */
[-C--:B------:R-:W-:Y:S02]  /*3800*/  LEA.HI.X R9, R9, R226.reuse, R15, 0x1, P1 ;  /* 0x000000e209097211 */ /* 0x080fe400008f0c0f */
[----:B------:R-:W-:Y:S01]  /*3810*/  LEA.HI.X R7, R14, R226, R16, 0x1, P0 ;  /* 0x000000e20e077211 */ /* 0x000fe200000f0c10 */
[----:B------:R1:W-:Y:S04]  /*3820*/  LDGSTS.E.BYPASS.LTC128B.128 [R209+0x4800], desc[UR16][R10.64] ;  /* 0x048000000ad17fae */ /* 0x0003e8000b981a10 */
[----:B------:R1:W-:Y:S04]  /*3830*/  LDGSTS.E.BYPASS.LTC128B.128 [R209+0x5000], desc[UR16][R8.64] ;  /* 0x0500000008d17fae */ /* 0x0003e8000b981a10 */
[----:B------:R1:W-:Y:S04]  /*3840*/  LDGSTS.E.BYPASS.LTC128B.128 [R209+0x5800], desc[UR16][R6.64] ;  /* 0x0580000006d17fae */ /* 0x0003e8000b981a10 */
[----:B------:R-:W0:Y:S02]  /*3850*/  LDGDEPBAR ;  /* 0x00000000000079af */ /* 0x000e240000000000 */
.L_x_2129:
[----:B------:R-:W-:Y:S01]  /*3860*/  FMUL.FTZ R5, R48, UR6 ;  /* 0x0000000630057c20 */ /* 0x000fe20008410000 */
[C---:B-1----:R-:W-:Y:S01]  /*3870*/  VIADD R12, R200.reuse, 0x8 ;  /* 0x00000008c80c7836 */ /* 0x042fe20000000000 */
[CC--:B------:R-:W-:Y:S01]  /*3880*/  ISETP.GT.AND P2, PT, R200.reuse, R4.reuse, PT ;  /* 0x00000004c800720c */ /* 0x0c0fe20003f44270 */
[C---:B------:R-:W-:Y:S01]  /*3890*/  VIADD R14, R200.reuse, 0x40 ;  /* 0x00000040c80e7836 */ /* 0x040fe20000000000 */
[----:B------:R1:W2:Y:S01]  /*38a0*/  MUFU.TANH R15, R5 ;  /* 0x00000005000f7308 */ /* 0x0002a20000002400 */
[----:B------:R-:W-:Y:S01]  /*38b0*/  VIADD R13, R200, 0x48 ;  /* 0x00000048c80d7836 */ /* 0x000fe20000000000 */
[----:B------:R-:W-:Y:S01]  /*38c0*/  ISETP.GT.AND P0, PT, R12, R4, PT ;  /* 0x000000040c00720c */ /* 0x000fe20003f04270 */
[----:B------:R-:W-:Y:S01]  /*38d0*/  FMUL.FTZ R7, R50, UR6 ;  /* 0x0000000632077c20 */ /* 0x000fe20008410000 */
[----:B------:R-:W-:Y:S01]  /*38e0*/  FSEL R6, R108, -INF , !P2 ;  /* 0xff8000006c067808 */ /* 0x000fe20005000000 */
[----:B------:R-:W-:Y:S01]  /*38f0*/  FMUL.FTZ R8, R51, UR6 ;  /* 0x0000000633087c20 */ /* 0x000fe20008410000 */
[C---:B------:R-:W-:Y:S01]  /*3900*/  ISETP.GE.AND P5, PT, R4.reuse, R202, PT ;  /* 0x000000ca0400720c */ /* 0x040fe20003fa6270 */
[----:B------:R-:W3:Y:S01]  /*3910*/  LDCU UR4, c[0x0][0x45c] ;  /* 0x00008b80ff0477ac */ /* 0x000ee20008000800 */
[----:B------:R-:W-:Y:S01]  /*3920*/  ISETP.GE.AND P3, PT, R4, R204, PT ;  /* 0x000000cc0400720c */ /* 0x000fe20003f66270 */
[----:B------:R-:W4:Y:S01]  /*3930*/  MUFU.TANH R10, R7 ;  /* 0x00000007000a7308 */ /* 0x000f220000002400 */
[----:B------:R-:W-:-:S02]  /*3940*/  ISETP.GT.AND P1, PT, R14, R4, PT ;  /* 0x000000040e00720c */ /* 0x000fc40003f24270 */
[C---:B------:R-:W-:Y:S02]  /*3950*/  ISETP.GE.AND P6, PT, R4.reuse, R201, PT ;  /* 0x000000c90400720c */ /* 0x040fe40003fc6270 */
[----:B------:R-:W-:Y:S02]  /*3960*/  ISETP.GT.AND P4, PT, R13, R4, PT ;  /* 0x000000040d00720c */ /* 0x000fe40003f84270 */
[----:B------:R-:W-:Y:S01]  /*3970*/  ISETP.GE.AND P2, PT, R4, R203, PT ;  /* 0x000000cb0400720c */ /* 0x000fe20003f46270 */
[----:B------:R-:W-:Y:S02]  /*3980*/  VIADD R4, R3, 0x8 ;  /* 0x0000000803047836 */ /* 0x000fe40000000000 */
[----:B-1----:R-:W-:Y:S01]  /*3990*/  FMUL.FTZ R5, R49, UR6 ;  /* 0x0000000631057c20 */ /* 0x002fe20008410000 */
[----:B------:R-:W-:Y:S01]  /*39a0*/  FSEL R49, R6, -INF , !P5 ;  /* 0xff80000006317808 */ /* 0x000fe20006800000 */
[----:B------:R1:W-:Y:S01]  /*39b0*/  MUFU.TANH R38, R8 ;  /* 0x0000000800267308 */ /* 0x0003e20000002400 */
[----:B------:R-:W-:-:S02]  /*39c0*/  FSEL R6, R97, -INF , !P1 ;  /* 0xff80000061067808 */ /* 0x000fc40004800000 */
[----:B------:R-:W-:Y:S02]  /*39d0*/  ISETP.GE.AND P1, PT, R4, R204, PT ;  /* 0x000000cc0400720c */ /* 0x000fe40003f26270 */
[----:B------:R-:W-:Y:S01]  /*39e0*/  FSEL R62, R6, -INF , !P6 ;  /* 0xff800000063e7808 */ /* 0x000fe20007000000 */
[----:B------:R-:W-:Y:S01]  /*39f0*/  FMUL.FTZ R6, R44, UR6 ;  /* 0x000000062c067c20 */ /* 0x000fe20008410000 */
[C---:B------:R-:W-:Y:S01]  /*3a00*/  ISETP.GE.AND P5, PT, R4.reuse, R202, PT ;  /* 0x000000ca0400720c */ /* 0x040fe20003fa6270 */
[----:B------:R5:W-:Y:S01]  /*3a10*/  MUFU.TANH R39, R5 ;  /* 0x0000000500277308 */ /* 0x000be20000002400 */
[----:B------:R-:W-:-:S07]  /*3a20*/  ISETP.GE.AND P6, PT, R4, R201, PT ;  /* 0x000000c90400720c */ /* 0x000fce0003fc6270 */
[----:B------:R-:W-:Y:S01]  /*3a30*/  MUFU.TANH R16, R6 ;  /* 0x0000000600107308 */ /* 0x000fe20000002400 */
[----:B-1----:R-:W-:-:S07]  /*3a40*/  FMUL.FTZ R8, R43, UR6 ;  /* 0x000000062b087c20 */ /* 0x002fce0008410000 */
[----:B------:R-:W1:Y:S01]  /*3a50*/  MUFU.TANH R9, R17 ;  /* 0x0000001100097308 */ /* 0x000e620000002400 */
[----:B-----5:R-:W-:Y:S02]  /*3a60*/  FSEL R5, R109, -INF , !P0 ;  /* 0xff8000006d057808 */ /* 0x020fe40004000000 */
[-C--:B------:R-:W-:Y:S02]  /*3a70*/  ISETP.GT.AND P0, PT, R200, R4.reuse, PT ;  /* 0x00000004c800720c */ /* 0x080fe40003f04270 */
[----:B------:R-:W-:Y:S02]  /*3a80*/  FSEL R65, R5, -INF , !P3 ;  /* 0xff80000005417808 */ /* 0x000fe40005800000 */
[----:B------:R-:W-:Y:S01]  /*3a90*/  FSEL R5, R96, -INF , !P4 ;  /* 0xff80000060057808 */ /* 0x000fe20006000000 */
[----:B------:R5:W-:Y:S01]  /*3aa0*/  MUFU.TANH R21, R8 ;  /* 0x0000000800157308 */ /* 0x000be20000002400 */
[----:B------:R-:W-:Y:S02]  /*3ab0*/  ISETP.GT.AND P3, PT, R12, R4, PT ;  /* 0x000000040c00720c */ /* 0x000fe40003f64270 */
[----:B------:R-:W-:-:S02]  /*3ac0*/  FSEL R63, R5, -INF , !P2 ;  /* 0xff800000053f7808 */ /* 0x000fc40005000000 */
[----:B------:R-:W-:Y:S02]  /*3ad0*/  FSEL R5, R89, -INF , !P3 ;  /* 0xff80000059057808 */ /* 0x000fe40005800000 */
[-C--:B------:R-:W-:Y:S02]  /*3ae0*/  ISETP.GT.AND P2, PT, R13, R4.reuse, PT ;  /* 0x000000040d00720c */ /* 0x080fe40003f44270 */
[----:B------:R-:W-:Y:S02]  /*3af0*/  FSEL R7, R92, -INF , !P0 ;  /* 0xff8000005c077808 */ /* 0x000fe40004000000 */
[----:B------:R-:W-:Y:S02]  /*3b00*/  FSEL R61, R5, -INF , !P1 ;  /* 0xff800000053d7808 */ /* 0x000fe40004800000 */
[----:B------:R-:W-:Y:S02]  /*3b10*/  ISETP.GT.AND P4, PT, R14, R4, PT ;  /* 0x000000040e00720c */ /* 0x000fe40003f84270 */
[----:B------:R-:W-:Y:S01]  /*3b20*/  ISETP.GE.AND P0, PT, R4, R203, PT ;  /* 0x000000cb0400720c */ /* 0x000fe20003f06270 */
[----:B------:R-:W-:Y:S01]  /*3b30*/  VIADD R4, R3, 0x9 ;  /* 0x0000000903047836 */ /* 0x000fe20000000000 */
[----:B------:R-:W-:Y:S01]  /*3b40*/  FSEL R5, R74, -INF , !P2 ;  /* 0xff8000004a057808 */ /* 0x000fe20005000000 */
[----:B-----5:R-:W-:Y:S01]  /*3b50*/  FMUL.FTZ R8, R79, UR6 ;  /* 0x000000064f087c20 */ /* 0x020fe20008410000 */
[----:B------:R-:W-:Y:S01]  /*3b60*/  FSEL R48, R7, -INF , !P5 ;  /* 0xff80000007307808 */ /* 0x000fe20006800000 */
[----:B------:R-:W-:Y:S01]  /*3b70*/  FMUL.FTZ R7, R45, UR6 ;  /* 0x000000062d077c20 */ /* 0x000fe20008410000 */
[----:B------:R-:W-:Y:S01]  /*3b80*/  FSEL R51, R5, -INF , !P0 ;  /* 0xff80000005337808 */ /* 0x000fe20004000000 */
[----:B------:R-:W-:Y:S01]  /*3b90*/  FMUL.FTZ R5, R46, UR6 ;  /* 0x000000062e057c20 */ /* 0x000fe20008410000 */
[-C--:B------:R-:W-:Y:S01]  /*3ba0*/  ISETP.GT.AND P1, PT, R12, R4.reuse, PT ;  /* 0x000000040c00720c */ /* 0x080fe20003f24270 */
[----:B------:R5:W-:Y:S01]  /*3bb0*/  MUFU.TANH R20, R7 ;  /* 0x0000000700147308 */ /* 0x000be20000002400 */
[----:B------:R-:W-:-:S02]  /*3bc0*/  ISETP.GT.AND P3, PT, R200, R4, PT ;  /* 0x00000004c800720c */ /* 0x000fc40003f64270 */
[----:B------:R-:W-:Y:S02]  /*3bd0*/  FSEL R6, R75, -INF , !P4 ;  /* 0xff8000004b067808 */ /* 0x000fe40006000000 */
[----:B------:R-:W-:Y:S02]  /*3be0*/  ISETP.GE.AND P4, PT, R4, R204, PT ;  /* 0x000000cc0400720c */ /* 0x000fe40003f86270 */
[----:B------:R-:W-:Y:S01]  /*3bf0*/  ISETP.GT.AND P0, PT, R13, R4, PT ;  /* 0x000000040d00720c */ /* 0x000fe20003f04270 */
[----:B------:R2:W3:Y:S01]  /*3c00*/  MUFU.TANH R19, R5 ;  /* 0x0000000500137308 */ /* 0x0004e20000002400 */
[----:B------:R-:W-:Y:S01]  /*3c10*/  FSEL R50, R6, -INF , !P6 ;  /* 0xff80000006327808 */ /* 0x000fe20007000000 */
[----:B------:R-:W-:Y:S01]  /*3c20*/  FMUL.FTZ R6, R47, UR6 ;  /* 0x000000062f067c20 */ /* 0x000fe20008410000 */
[----:B------:R-:W-:Y:S02]  /*3c30*/  ISETP.GE.AND P5, PT, R4, R202, PT ;  /* 0x000000ca0400720c */ /* 0x000fe40003fa6270 */
[----:B------:R-:W-:-:S02]  /*3c40*/  ISETP.GT.AND P2, PT, R14, R4, PT ;  /* 0x000000040e00720c */ /* 0x000fc40003f44270 */
[C---:B------:R-:W-:Y:S01]  /*3c50*/  ISETP.GE.AND P6, PT, R4.reuse, R201, PT ;  /* 0x000000c90400720c */ /* 0x040fe20003fc6270 */
[----:B------:R4:W-:Y:S01]  /*3c60*/  MUFU.TANH R37, R6 ;  /* 0x0000000600257308 */ /* 0x0009e20000002400 */
[----:B-----5:R-:W-:Y:S02]  /*3c70*/  FSEL R7, R93, -INF , !P3 ;  /* 0xff8000005d077808 */ /* 0x020fe40005800000 */
[----:B------:R-:W-:Y:S01]  /*3c80*/  ISETP.GE.AND P3, PT, R4, R203, PT ;  /* 0x000000cb0400720c */ /* 0x000fe20003f66270 */
[----:B------:R-:W-:Y:S01]  /*3c90*/  VIADD R4, R3, 0x10 ;  /* 0x0000001003047836 */ /* 0x000fe20000000000 */
[----:B------:R-:W-:Y:S01]  /*3ca0*/  FSEL R44, R7, -INF , !P5 ;  /* 0xff800000072c7808 */ /* 0x000fe20006800000 */
[----:B------:R-:W-:Y:S01]  /*3cb0*/  FMUL.FTZ R7, R40, UR6 ;  /* 0x0000000628077c20 */ /* 0x000fe20008410000 */
[----:B--2---:R-:W-:-:S03]  /*3cc0*/  FSEL R5, R90, -INF , !P1 ;  /* 0xff8000005a057808 */ /* 0x004fc60004800000 */
[----:B------:R2:W5:Y:S01]  /*3cd0*/  MUFU.TANH R18, R7 ;  /* 0x0000000700127308 */ /* 0x0005620000002400 */
[-C--:B------:R-:W-:Y:S02]  /*3ce0*/  ISETP.GT.AND P1, PT, R200, R4.reuse, PT ;  /* 0x00000004c800720c */ /* 0x080fe40003f24270 */
[----:B------:R-:W-:Y:S02]  /*3cf0*/  FSEL R46, R5, -INF , !P4 ;  /* 0xff800000052e7808 */ /* 0x000fe40006000000 */
[----:B------:R-:W-:Y:S02]  /*3d00*/  FSEL R5, R64, -INF , !P0 ;  /* 0xff80000040057808 */ /* 0x000fe40004000000 */
[----:B----4-:R-:W-:Y:S02]  /*3d10*/  FSEL R6, R88, -INF , !P2 ;  /* 0xff80000058067808 */ /* 0x010fe40005000000 */
[----:B------:R-:W-:Y:S01]  /*3d20*/  FSEL R45, R5, -INF , !P3 ;  /* 0xff800000052d7808 */ /* 0x000fe20005800000 */
[----:B------:R-:W-:Y:S01]  /*3d30*/  FMUL.FTZ R5, R41, UR6 ;  /* 0x0000000629057c20 */ /* 0x000fe20008410000 */
[----:B------:R-:W-:-:S02]  /*3d40*/  ISETP.GT.AND P4, PT, R12, R4, PT ;  /* 0x000000040c00720c */ /* 0x000fc40003f84270 */
[----:B------:R-:W-:Y:S01]  /*3d50*/  FSEL R40, R6, -INF , !P6 ;  /* 0xff80000006287808 */ /* 0x000fe20007000000 */
[----:B------:R4:W-:Y:S01]  /*3d60*/  MUFU.TANH R36, R5 ;  /* 0x0000000500247308 */ /* 0x0009e20000002400 */
[----:B------:R-:W-:Y:S02]  /*3d70*/  FSEL R6, R55, -INF , !P1 ;  /* 0xff80000037067808 */ /* 0x000fe40004800000 */
[----:B------:R-:W-:Y:S01]  /*3d80*/  ISETP.GE.AND P5, PT, R4, R202, PT ;  /* 0x000000ca0400720c */ /* 0x000fe20003fa6270 */
[----:B--2---:R-:W-:Y:S01]  /*3d90*/  FMUL.FTZ R7, R42, UR6 ;  /* 0x000000062a077c20 */ /* 0x004fe20008410000 */
[----:B------:R-:W-:Y:S02]  /*3da0*/  ISETP.GE.AND P2, PT, R4, R204, PT ;  /* 0x000000cc0400720c */ /* 0x000fe40003f46270 */
[----:B------:R-:W-:Y:S01]  /*3db0*/  ISETP.GT.AND P0, PT, R14, R4, PT ;  /* 0x000000040e00720c */ /* 0x000fe20003f04270 */
[----:B------:R2:W5:Y:S01]  /*3dc0*/  MUFU.TANH R11, R7 ;  /* 0x00000007000b7308 */ /* 0x0005620000002400 */
[----:B------:R-:W-:-:S02]  /*3dd0*/  ISETP.GE.AND P6, PT, R4, R201, PT ;  /* 0x000000c90400720c */ /* 0x000fc40003fc6270 */
[----:B------:R-:W-:Y:S02]  /*3de0*/  ISETP.GT.AND P3, PT, R13, R4, PT ;  /* 0x000000040d00720c */ /* 0x000fe40003f64270 */
[----:B------:R-:W-:Y:S01]  /*3df0*/  ISETP.GE.AND P1, PT, R4, R203, PT ;  /* 0x000000cb0400720c */ /* 0x000fe20003f26270 */
[----:B------:R-:W-:Y:S01]  /*3e00*/  VIADD R4, R3, 0x11 ;  /* 0x0000001103047836 */ /* 0x000fe20000000000 */
[----:B------:R-:W-:Y:S02]  /*3e10*/  FSEL R108, R6, -INF , !P5 ;  /* 0xff800000066c7808 */ /* 0x000fe40006800000 */
[----:B------:R-:W-:Y:S02]  /*3e20*/  FSEL R6, R31, -INF , !P0 ;  /* 0xff8000001f067808 */ /* 0x000fe40004000000 */
[----:B----4-:R-:W-:Y:S02]  /*3e30*/  FSEL R5, R54, -INF , !P4 ;  /* 0xff80000036057808 */ /* 0x010fe40006000000 */
[----:B------:R-:W-:-:S02]  /*3e40*/  ISETP.GT.AND P5, PT, R200, R4, PT ;  /* 0x00000004c800720c */ /* 0x000fc40003fa4270 */
[----:B------:R-:W-:Y:S02]  /*3e50*/  FSEL R110, R5, -INF , !P2 ;  /* 0xff800000056e7808 */ /* 0x000fe40005000000 */
[----:B------:R-:W-:Y:S02]  /*3e60*/  FSEL R5, R30, -INF , !P3 ;  /* 0xff8000001e057808 */ /* 0x000fe40005800000 */
[----:B------:R-:W-:Y:S02]  /*3e70*/  ISETP.GT.AND P2, PT, R12, R4, PT ;  /* 0x000000040c00720c */ /* 0x000fe40003f44270 */
[----:B------:R-:W-:Y:S02]  /*3e80*/  FSEL R43, R5, -INF , !P1 ;  /* 0xff800000052b7808 */ /* 0x000fe40004800000 */
[----:B------:R-:W-:Y:S02]  /*3e90*/  ISETP.GE.AND P0, PT, R4, R204, PT ;  /* 0x000000cc0400720c */ /* 0x000fe40003f06270 */
[----:B------:R-:W-:Y:S01]  /*3ea0*/  FSEL R42, R6, -INF , !P6 ;  /* 0xff800000062a7808 */ /* 0x000fe20007000000 */
[----:B------:R-:W-:Y:S01]  /*3eb0*/  FMUL.FTZ R6, R56, UR6 ;  /* 0x0000000638067c20 */ /* 0x000fe20008410000 */
[----:B------:R-:W-:-:S02]  /*3ec0*/  FSEL R5, R53, -INF , !P2 ;  /* 0xff80000035057808 */ /* 0x000fc40005000000 */
[-C--:B------:R-:W-:Y:S01]  /*3ed0*/  ISETP.GT.AND P1, PT, R13, R4.reuse, PT ;  /* 0x000000040d00720c */ /* 0x080fe20003f24270 */
[----:B------:R4:W-:Y:S01]  /*3ee0*/  MUFU.TANH R26, R6 ;  /* 0x00000006001a7308 */ /* 0x0009e20000002400 */
[----:B------:R-:W-:Y:S02]  /*3ef0*/  ISETP.GT.AND P3, PT, R14, R4, PT ;  /* 0x000000040e00720c */ /* 0x000fe40003f64270 */
[----:B--2---:R-:W-:Y:S02]  /*3f00*/  FSEL R7, R60, -INF , !P5 ;  /* 0xff8000003c077808 */ /* 0x004fe40006800000 */
[C---:B------:R-:W-:Y:S02]  /*3f10*/  ISETP.GE.AND P4, PT, R4.reuse, R202, PT ;  /* 0x000000ca0400720c */ /* 0x040fe40003f86270 */
[C---:B------:R-:W-:Y:S02]  /*3f20*/  ISETP.GE.AND P6, PT, R4.reuse, R201, PT ;  /* 0x000000c90400720c */ /* 0x040fe40003fc6270 */
[----:B------:R-:W-:Y:S01]  /*3f30*/  ISETP.GE.AND P5, PT, R4, R203, PT ;  /* 0x000000cb0400720c */ /* 0x000fe20003fa6270 */
[----:B------:R-:W-:Y:S01]  /*3f40*/  VIADD R4, R3, 0x18 ;  /* 0x0000001803047836 */ /* 0x000fe20000000000 */
[----:B------:R-:W-:-:S02]  /*3f50*/  FSEL R109, R5, -INF , !P0 ;  /* 0xff800000056d7808 */ /* 0x000fc40004000000 */
[----:B------:R-:W-:Y:S02]  /*3f60*/  FSEL R5, R29, -INF , !P1 ;  /* 0xff8000001d057808 */ /* 0x000fe40004800000 */
[----:B------:R-:W-:Y:S01]  /*3f70*/  FSEL R75, R7, -INF , !P4 ;  /* 0xff800000074b7808 */ /* 0x000fe20006000000 */
[----:B------:R-:W-:Y:S01]  /*3f80*/  FMUL.FTZ R7, R57, UR6 ;  /* 0x0000000639077c20 */ /* 0x000fe20008410000 */
[-C--:B------:R-:W-:Y:S02]  /*3f90*/  ISETP.GT.AND P2, PT, R200, R4.reuse, PT ;  /* 0x00000004c800720c */ /* 0x080fe40003f44270 */
[----:B----4-:R-:W-:Y:S01]  /*3fa0*/  FSEL R6, R52, -INF , !P3 ;  /* 0xff80000034067808 */ /* 0x010fe20005800000 */
[----:B------:R2:W-:Y:S01]  /*3fb0*/  MUFU.TANH R27, R7 ;  /* 0x00000007001b7308 */ /* 0x0005e20000002400 */
[----:B------:R-:W-:Y:S01]  /*3fc0*/  FSEL R98, R5, -INF , !P5 ;  /* 0xff80000005627808 */ /* 0x000fe20006800000 */
[----:B------:R-:W-:Y:S01]  /*3fd0*/  FMUL.FTZ R5, R58, UR6 ;  /* 0x000000063a057c20 */ /* 0x000fe20008410000 */
[----:B------:R-:W-:Y:S01]  /*3fe0*/  FSEL R41, R6, -INF , !P6 ;  /* 0xff80000006297808 */ /* 0x000fe20007000000 */
[----:B------:R-:W-:Y:S01]  /*3ff0*/  FMUL.FTZ R6, R59, UR6 ;  /* 0x000000063b067c20 */ /* 0x000fe20008410000 */
[----:B------:R-:W-:-:S02]  /*4000*/  ISETP.GT.AND P0, PT, R12, R4, PT ;  /* 0x000000040c00720c */ /* 0x000fc40003f04270 */
[----:B------:R-:W-:Y:S01]  /*4010*/  ISETP.GT.AND P5, PT, R13, R4, PT ;  /* 0x000000040d00720c */ /* 0x000fe20003fa4270 */
[----:B------:R4:W-:Y:S01]  /*4020*/  MUFU.TANH R17, R5 ;  /* 0x0000000500117308 */ /* 0x0009e20000002400 */
[C---:B------:R-:W-:Y:S02]  /*4030*/  ISETP.GE.AND P4, PT, R4.reuse, R202, PT ;  /* 0x000000ca0400720c */ /* 0x040fe40003f86270 */
[----:B------:R-:W-:Y:S02]  /*4040*/  ISETP.GE.AND P3, PT, R4, R204, PT ;  /* 0x000000cc0400720c */ /* 0x000fe40003f66270 */
[----:B------:R-:W-:Y:S02]  /*4050*/  ISETP.GT.AND P1, PT, R14, R4, PT ;  /* 0x000000040e00720c */ /* 0x000fe40003f24270 */
[----:B------:R-:W-:Y:S01]  /*4060*/  ISETP.GE.AND P6, PT, R4, R201, PT ;  /* 0x000000c90400720c */ /* 0x000fe20003fc6270 */
[----:B------:R1:W-:Y:S01]  /*4070*/  MUFU.TANH R23, R6 ;  /* 0x0000000600177308 */ /* 0x0003e20000002400 */
[----:B--2---:R-:W-:-:S02]  /*4080*/  FSEL R7, R28, -INF , !P2 ;  /* 0xff8000001c077808 */ /* 0x004fc40005000000 */
[----:B------:R-:W-:Y:S01]  /*4090*/  ISETP.GE.AND P2, PT, R4, R203, PT ;  /* 0x000000cb0400720c */ /* 0x000fe20003f46270 */
[----:B------:R-:W-:Y:S01]  /*40a0*/  VIADD R4, R3, 0x19 ;  /* 0x0000001903047836 */ /* 0x000fe20000000000 */
[----:B------:R-:W-:Y:S02]  /*40b0*/  FSEL R74, R7, -INF , !P4 ;  /* 0xff800000074a7808 */ /* 0x000fe40006000000 */
[----:B------:R-:W-:Y:S02]  /*40c0*/  FSEL R7, R15, -INF , !P1 ;  /* 0xff8000000f077808 */ /* 0x000fe40004800000 */
[----:B----4-:R-:W-:Y:S02]  /*40d0*/  FSEL R5, R24, -INF , !P0 ;  /* 0xff80000018057808 */ /* 0x010fe40004000000 */
[-C--:B------:R-:W-:Y:S02]  /*40e0*/  ISETP.GT.AND P0, PT, R200, R4.reuse, PT ;  /* 0x00000004c800720c */ /* 0x080fe40003f04270 */
[----:B------:R-:W-:Y:S01]  /*40f0*/  FSEL R131, R5, -INF , !P3 ;  /* 0xff80000005837808 */ /* 0x000fe20005800000 */
[----:B------:R-:W-:Y:S01]  /*4100*/  FMUL.FTZ R5, R76, UR6 ;  /* 0x000000064c057c20 */ /* 0x000fe20008410000 */
[----:B------:R-:W-:-:S02]  /*4110*/  ISETP.GT.AND P3, PT, R12, R4, PT ;  /* 0x000000040c00720c */ /* 0x000fc40003f64270 */
[----:B-1----:R-:W-:Y:S01]  /*4120*/  FSEL R6, R10, -INF , !P5 ;  /* 0xff8000000a067808 */ /* 0x002fe20006800000 */
[----:B------:R1:W2:Y:S01]  /*4130*/  MUFU.TANH R15, R5 ;  /* 0x00000005000f7308 */ /* 0x0002a20000002400 */
[----:B------:R-:W-:Y:S02]  /*4140*/  FSEL R31, R7, -INF , !P6 ;  /* 0xff800000071f7808 */ /* 0x000fe40007000000 */
[----:B------:R-:W-:Y:S01]  /*4150*/  FSEL R97, R6, -INF , !P2 ;  /* 0xff80000006617808 */ /* 0x000fe20005000000 */
[----:B------:R-:W-:Y:S01]  /*4160*/  FMUL.FTZ R6, R77, UR6 ;  /* 0x000000064d067c20 */ /* 0x000fe20008410000 */
[----:B------:R-:W-:Y:S02]  /*4170*/  FSEL R7, R25, -INF , !P0 ;  /* 0xff80000019077808 */ /* 0x000fe40004000000 */
[C---:B------:R-:W-:Y:S01]  /*4180*/  ISETP.GE.AND P4, PT, R4.reuse, R202, PT ;  /* 0x000000ca0400720c */ /* 0x040fe20003f86270 */
[----:B------:R4:W-:Y:S01]  /*4190*/  MUFU.TANH R22, R6 ;  /* 0x0000000600167308 */ /* 0x0009e20000002400 */
[----:B------:R-:W-:-:S02]  /*41a0*/  ISETP.GE.AND P1, PT, R4, R204, PT ;  /* 0x000000cc0400720c */ /* 0x000fc40003f26270 */
[-C--:B------:R-:W-:Y:S02]  /*41b0*/  ISETP.GT.AND P6, PT, R14, R4.reuse, PT ;  /* 0x000000040e00720c */ /* 0x080fe40003fc4270 */
[C---:B------:R-:W-:Y:S02]  /*41c0*/  ISETP.GE.AND P5, PT, R4.reuse, R201, PT ;  /* 0x000000c90400720c */ /* 0x040fe40003fa6270 */
[----:B------:R-:W-:Y:S02]  /*41d0*/  ISETP.GT.AND P2, PT, R13, R4, PT ;  /* 0x000000040d00720c */ /* 0x000fe40003f44270 */
[----:B------:R-:W-:Y:S01]  /*41e0*/  ISETP.GE.AND P0, PT, R4, R203, PT ;  /* 0x000000cb0400720c */ /* 0x000fe20003f06270 */
[----:B-1----:R-:W-:Y:S01]  /*41f0*/  FMUL.FTZ R5, R78, UR6 ;  /* 0x000000064e057c20 */ /* 0x002fe20008410000 */
[----:B------:R-:W-:Y:S01]  /*4200*/  VIADD R4, R3, 0x20 ;  /* 0x0000002003047836 */ /* 0x000fe20000000000 */
[----:B------:R-:W-:Y:S02]  /*4210*/  FSEL R73, R7, -INF , !P4 ;  /* 0xff80000007497808 */ /* 0x000fe40006000000 */
[----:B------:R1:W2:Y:S02]  /*4220*/  MUFU.TANH R10, R5 ;  /* 0x00000005000a7308 */ /* 0x0002a40000002400 */
[----:B------:R-:W-:-:S02]  /*4230*/  ISETP.GT.AND P4, PT, R200, R4, PT ;  /* 0x00000004c800720c */ /* 0x000fc40003f84270 */
[----:B----4-:R-:W-:Y:S02]  /*4240*/  FSEL R6, R9, -INF , !P3 ;  /* 0xff80000009067808 */ /* 0x010fe40005800000 */
[----:B------:R-:W-:Y:S02]  /*4250*/  ISETP.GE.AND P3, PT, R4, R202, PT ;  /* 0x000000ca0400720c */ /* 0x000fe40003f66270 */
[----:B------:R-:W-:Y:S02]  /*4260*/  FSEL R130, R6, -INF , !P1 ;  /* 0xff80000006827808 */ /* 0x000fe40004800000 */
[----:B------:R-:W-:Y:S02]  /*4270*/  FSEL R6, R39, -INF , !P6 ;  /* 0xff80000027067808 */ /* 0x000fe40007000000 */
[----:B------:R-:W-:Y:S02]  /*4280*/  ISETP.GT.AND P1, PT, R12, R4, PT ;  /* 0x000000040c00720c */ /* 0x000fe40003f24270 */
[----:B------:R-:W-:-:S02]  /*4290*/  FSEL R30, R6, -INF , !P5 ;  /* 0xff800000061e7808 */ /* 0x000fc40006800000 */
[----:B------:R-:W-:Y:S02]  /*42a0*/  ISETP.GE.AND P6, PT, R4, R204, PT ;  /* 0x000000cc0400720c */ /* 0x000fe40003fc6270 */
[----:B-1----:R-:W-:Y:S02]  /*42b0*/  FSEL R5, R38, -INF , !P2 ;  /* 0xff80000026057808 */ /* 0x002fe40005000000 */
[-C--:B------:R-:W-:Y:S02]  /*42c0*/  ISETP.GT.AND P2, PT, R14, R4.reuse, PT ;  /* 0x000000040e00720c */ /* 0x080fe40003f44270 */
[----:B------:R-:W-:Y:S02]  /*42d0*/  FSEL R96, R5, -INF , !P0 ;  /* 0xff80000005607808 */ /* 0x000fe40004000000 */
[----:B------:R-:W-:Y:S02]  /*42e0*/  FSEL R5, R16, -INF , !P4 ;  /* 0xff80000010057808 */ /* 0x000fe40006000000 */
[----:B------:R-:W-:Y:S01]  /*42f0*/  ISETP.GE.AND P5, PT, R4, R201, PT ;  /* 0x000000c90400720c */ /* 0x000fe20003fa6270 */
[----:B------:R-:W1:Y:S01]  /*4300*/  MUFU.TANH R16, R8 ;  /* 0x0000000800107308 */ /* 0x000e620000002400 */
[----:B------:R-:W-:-:S02]  /*4310*/  ISETP.GT.AND P0, PT, R13, R4, PT ;  /* 0x000000040d00720c */ /* 0x000fc40003f04270 */
[----:B------:R-:W-:Y:S01]  /*4320*/  ISETP.GE.AND P4, PT, R4, R203, PT ;  /* 0x000000cb0400720c */ /* 0x000fe20003f86270 */
[----:B------:R-:W-:Y:S01]  /*4330*/  VIADD R4, R3, 0x21 ;  /* 0x0000002103047836 */ /* 0x000fe20000000000 */
[----:B---3--:R-:W-:Y:S02]  /*4340*/  FSEL R6, R19, -INF , !P1 ;  /* 0xff80000013067808 */ /* 0x008fe40004800000 */
[----:B------:R-:W-:Y:S01]  /*4350*/  FSEL R127, R5, -INF , !P3 ;  /* 0xff800000057f7808 */ /* 0x000fe20005800000 */
[----:B------:R-:W-:Y:S01]  /*4360*/  FMUL.FTZ R5, R32, UR6 ;  /* 0x0000000620057c20 */ /* 0x000fe20008410000 */
[----:B------:R-:W-:Y:S02]  /*4370*/  FSEL R147, R6, -INF , !P6 ;  /* 0xff80000006937808 */ /* 0x000fe40007000000 */
[----:B-----5:R-:W-:Y:S01]  /*4380*/  FSEL R7, R18, -INF , !P2 ;  /* 0xff80000012077808 */ /* 0x020fe20005000000 */
[----:B------:R3:W-:Y:S01]  /*4390*/  MUFU.TANH R19, R5 ;  /* 0x0000000500137308 */ /* 0x0007e20000002400 */
[----:B------:R-:W-:-:S02]  /*43a0*/  FSEL R6, R11, -INF , !P0 ;  /* 0xff8000000b067808 */ /* 0x000fc40004000000 */
[----:B------:R-:W-:Y:S02]  /*43b0*/  ISETP.GT.AND P1, PT, R200, R4, PT ;  /* 0x00000004c800720c */ /* 0x000fe40003f24270 */
[----:B------:R-:W-:Y:S02]  /*43c0*/  FSEL R129, R7, -INF , !P5 ;  /* 0xff80000007817808 */ /* 0x000fe40006800000 */
[----:B------:R-:W-:Y:S01]  /*43d0*/  FSEL R136, R6, -INF , !P4 ;  /* 0xff80000006887808 */ /* 0x000fe20006000000 */
[----:B------:R-:W-:Y:S01]  /*43e0*/  FMUL.FTZ R6, R34, UR6 ;  /* 0x0000000622067c20 */ /* 0x000fe20008410000 */
[----:B------:R-:W-:Y:S02]  /*43f0*/  FSEL R7, R20, -INF , !P1 ;  /* 0xff80000014077808 */ /* 0x000fe40004800000 */
[----:B------:R-:W-:Y:S01]  /*4400*/  ISETP.GE.AND P3, PT, R4, R202, PT ;  /* 0x000000ca0400720c */ /* 0x000fe20003f66270 */
[----:B------:R4:W5:Y:S01]  /*4410*/  MUFU.TANH R11, R6 ;  /* 0x00000006000b7308 */ /* 0x0009620000002400 */
[----:B------:R-:W-:-:S02]  /*4420*/  ISETP.GT.AND P6, PT, R12, R4, PT ;  /* 0x000000040c00720c */ /* 0x000fc40003fc4270 */
[----:B------:R-:W-:Y:S02]  /*4430*/  ISETP.GE.AND P2, PT, R4, R204, PT ;  /* 0x000000cc0400720c */ /* 0x000fe40003f46270 */
[-C--:B------:R-:W-:Y:S01]  /*4440*/  ISETP.GT.AND P0, PT, R14, R4.reuse, PT ;  /* 0x000000040e00720c */ /* 0x080fe20003f04270 */
[----:B---3--:R-:W-:Y:S01]  /*4450*/  FMUL.FTZ R5, R33, UR6 ;  /* 0x0000000621057c20 */ /* 0x008fe20008410000 */
[C---:B------:R-:W-:Y:S02]  /*4460*/  ISETP.GE.AND P5, PT, R4.reuse, R201, PT ;  /* 0x000000c90400720c */ /* 0x040fe40003fa6270 */
[----:B------:R-:W-:Y:S01]  /*4470*/  ISETP.GT.AND P4, PT, R13, R4, PT ;  /* 0x000000040d00720c */ /* 0x000fe20003f84270 */
[----:B------:R3:W-:Y:S01]  /*4480*/  MUFU.TANH R20, R5 ;  /* 0x0000000500147308 */ /* 0x0007e20000002400 */
[----:B------:R-:W-:Y:S01]  /*4490*/  ISETP.GE.AND P1, PT, R4, R203, PT ;  /* 0x000000cb0400720c */ /* 0x000fe20003f26270 */
[----:B------:R-:W-:Y:S01]  /*44a0*/  VIADD R4, R3, 0x28 ;  /* 0x0000002803047836 */ /* 0x000fe20000000000 */
[----:B------:R-:W-:-:S02]  /*44b0*/  FSEL R125, R7, -INF , !P3 ;  /* 0xff800000077d7808 */ /* 0x000fc40005800000 */
[----:B------:R-:W-:Y:S02]  /*44c0*/  FSEL R8, R37, -INF , !P6 ;  /* 0xff80000025087808 */ /* 0x000fe40007000000 */
[----:B------:R-:W-:Y:S02]  /*44d0*/  ISETP.GT.AND P3, PT, R200, R4, PT ;  /* 0x00000004c800720c */ /* 0x000fe40003f64270 */
[----:B----4-:R-:W-:Y:S02]  /*44e0*/  FSEL R6, R21, -INF , !P4 ;  /* 0xff80000015067808 */ /* 0x010fe40006000000 */
[----:B------:R-:W-:Y:S02]  /*44f0*/  FSEL R7, R36, -INF , !P0 ;  /* 0xff80000024077808 */ /* 0x000fe40004000000 */
[----:B------:R-:W-:Y:S01]  /*4500*/  FSEL R135, R6, -INF , !P1 ;  /* 0xff80000006877808 */ /* 0x000fe20004800000 */
[----:B------:R-:W-:Y:S01]  /*4510*/  FMUL.FTZ R6, R80, UR6 ;  /* 0x0000000650067c20 */ /* 0x000fe20008410000 */
[----:B------:R-:W-:-:S02]  /*4520*/  FSEL R144, R8, -INF , !P2 ;  /* 0xff80000008907808 */ /* 0x000fc40005000000 */
[----:B------:R-:W-:Y:S01]  /*4530*/  ISETP.GE.AND P6, PT, R4, R202, PT ;  /* 0x000000ca0400720c */ /* 0x000fe20003fc6270 */
[----:B---3--:R-:W-:Y:S01]  /*4540*/  FMUL.FTZ R5, R35, UR6 ;  /* 0x0000000623057c20 */ /* 0x008fe20008410000 */
[----:B------:R-:W-:Y:S01]  /*4550*/  ISETP.GT.AND P2, PT, R12, R4, PT ;  /* 0x000000040c00720c */ /* 0x000fe20003f44270 */
[----:B------:R3:W-:Y:S01]  /*4560*/  MUFU.TANH R9, R6 ;  /* 0x0000000600097308 */ /* 0x0007e20000002400 */
[----:B------:R-:W-:Y:S02]  /*4570*/  FSEL R128, R7, -INF , !P5 ;  /* 0xff80000007807808 */ /* 0x000fe40006800000 */
[----:B------:R-:W-:Y:S02]  /*4580*/  ISETP.GE.AND P0, PT, R4, R204, PT ;  /* 0x000000cc0400720c */ /* 0x000fe40003f06270 */
[-C--:B------:R-:W-:Y:S02]  /*4590*/  ISETP.GT.AND P4, PT, R14, R4.reuse, PT ;  /* 0x000000040e00720c */ /* 0x080fe40003f84270 */
[----:B------:R-:W-:Y:S01]  /*45a0*/  ISETP.GE.AND P5, PT, R4, R201, PT ;  /* 0x000000c90400720c */ /* 0x000fe20003fa6270 */
[----:B------:R4:W-:Y:S01]  /*45b0*/  MUFU.TANH R21, R5 ;  /* 0x0000000500157308 */ /* 0x0009e20000002400 */
[----:B------:R-:W-:-:S02]  /*45c0*/  ISETP.GT.AND P1, PT, R13, R4, PT ;  /* 0x000000040d00720c */ /* 0x000fc40003f24270 */
[----:B--2---:R-:W-:-:S04]  /*45d0*/  FSEL R7, R15, -INF , !P4 ;  /* 0xff8000000f077808 */ /* 0x004fc80006000000 */
[----:B------:R-:W-:Y:S02]  /*45e0*/  FSEL R132, R7, -INF , !P5 ;  /* 0xff80000007847808 */ /* 0x000fe40006800000 */
[----:B---3--:R-:W-:-:S04]  /*45f0*/  FSEL R6, R17, -INF , !P2 ;  /* 0xff80000011067808 */ /* 0x008fc80005000000 */
[----:B------:R-:W-:Y:S02]  /*4600*/  FSEL R139, R6, -INF , !P0 ;  /* 0xff800000068b7808 */ /* 0x000fe40004000000 */
[----:B------:R-:W-:Y:S02]  /*4610*/  FSEL R6, R10, -INF , !P1 ;  /* 0xff8000000a067808 */ /* 0x000fe40004800000 */
[----:B----4-:R-:W-:Y:S02]  /*4620*/  FSEL R5, R26, -INF , !P3 ;  /* 0xff8000001a057808 */ /* 0x010fe40005800000 */
[----:B------:R-:W-:Y:S01]  /*4630*/  ISETP.GE.AND P3, PT, R4, R203, PT ;  /* 0x000000cb0400720c */ /* 0x000fe20003f66270 */
[----:B------:R-:W-:Y:S01]  /*4640*/  VIADD R4, R3, 0x29 ;  /* 0x0000002903047836 */ /* 0x000fe20000000000 */
[----:B------:R-:W-:Y:S01]  /*4650*/  FSEL R122, R5, -INF , !P6 ;  /* 0xff800000057a7808 */ /* 0x000fe20007000000 */
[----:B------:R-:W-:Y:S01]  /*4660*/  FMUL.FTZ R5, R81, UR6 ;  /* 0x0000000651057c20 */ /* 0x000fe20008410000 */
[----:B------:R-:W-:-:S02]  /*4670*/  FSEL R134, R6, -INF , !P3 ;  /* 0xff80000006867808 */ /* 0x000fc40005800000 */
[----:B------:R-:W-:Y:S01]  /*4680*/  ISETP.GT.AND P2, PT, R200, R4, PT ;  /* 0x00000004c800720c */ /* 0x000fe20003f44270 */
[----:B------:R2:W-:Y:S01]  /*4690*/  MUFU.TANH R18, R5 ;  /* 0x0000000500127308 */ /* 0x0005e20000002400 */
[----:B------:R-:W-:Y:S02]  /*46a0*/  ISETP.GE.AND P6, PT, R4, R202, PT ;  /* 0x000000ca0400720c */ /* 0x000fe40003fc6270 */
[----:B------:R-:W-:Y:S02]  /*46b0*/  FSEL R6, R27, -INF , !P2 ;  /* 0xff8000001b067808 */ /* 0x000fe40005000000 */
[----:B------:R-:W-:Y:S02]  /*46c0*/  ISETP.GT.AND P0, PT, R12, R4, PT ;  /* 0x000000040c00720c */ /* 0x000fe40003f04270 */
[----:B------:R-:W-:Y:S02]  /*46d0*/  ISETP.GE.AND P4, PT, R4, R204, PT ;  /* 0x000000cc0400720c */ /* 0x000fe40003f86270 */
[----:B------:R-:W-:-:S02]  /*46e0*/  ISETP.GT.AND P1, PT, R14, R4, PT ;  /* 0x000000040e00720c */ /* 0x000fc40003f24270 */
[C---:B------:R-:W-:Y:S02]  /*46f0*/  ISETP.GE.AND P5, PT, R4.reuse, R201, PT ;  /* 0x000000c90400720c */ /* 0x040fe40003fa6270 */
[----:B------:R-:W-:Y:S02]  /*4700*/  ISETP.GT.AND P3, PT, R13, R4, PT ;  /* 0x000000040d00720c */ /* 0x000fe40003f64270 */
[----:B------:R-:W-:Y:S01]  /*4710*/  ISETP.GE.AND P2, PT, R4, R203, PT ;  /* 0x000000cb0400720c */ /* 0x000fe20003f46270 */
[----:B------:R-:W-:Y:S01]  /*4720*/  VIADD R4, R3, 0x30 ;  /* 0x0000003003047836 */ /* 0x000fe20000000000 */
[----:B------:R-:W-:Y:S01]  /*4730*/  FSEL R7, R23, -INF , !P0 ;  /* 0xff80000017077808 */ /* 0x000fe20004000000 */
[----:B--2---:R-:W-:Y:S01]  /*4740*/  FMUL.FTZ R5, R82, UR6 ;  /* 0x0000000652057c20 */ /* 0x004fe20008410000 */
[----:B------:R-:W-:Y:S02]  /*4750*/  FSEL R120, R6, -INF , !P6 ;  /* 0xff80000006787808 */ /* 0x000fe40007000000 */
[----:B------:R-:W-:Y:S01]  /*4760*/  ISETP.GT.AND P0, PT, R200, R4, PT ;  /* 0x00000004c800720c */ /* 0x000fe20003f04270 */
[----:B------:R2:W3:Y:S01]  /*4770*/  MUFU.TANH R8, R5 ;  /* 0x0000000500087308 */ /* 0x0004e20000002400 */
[----:B-1----:R-:W-:-:S02]  /*4780*/  FSEL R6, R16, -INF , !P3 ;  /* 0xff80000010067808 */ /* 0x002fc40005800000 */
[----:B------:R-:W-:Y:S02]  /*4790*/  ISETP.GE.AND P6, PT, R4, R202, PT ;  /* 0x000000ca0400720c */ /* 0x000fe40003fc6270 */
[----:B------:R-:W-:Y:S01]  /*47a0*/  FSEL R133, R6, -INF , !P2 ;  /* 0xff80000006857808 */ /* 0x000fe20005000000 */
[----:B------:R-:W-:Y:S01]  /*47b0*/  FMUL.FTZ R6, R70, UR6 ;  /* 0x0000000646067c20 */ /* 0x000fe20008410000 */
[----:B------:R-:W-:Y:S02]  /*47c0*/  FSEL R137, R7, -INF , !P4 ;  /* 0xff80000007897808 */ /* 0x000fe40006000000 */
[----:B------:R-:W-:Y:S01]  /*47d0*/  ISETP.GT.AND P4, PT, R12, R4, PT ;  /* 0x000000040c00720c */ /* 0x000fe20003f84270 */
[----:B------:R5:W-:Y:S01]  /*47e0*/  MUFU.TANH R15, R6 ;  /* 0x00000006000f7308 */ /* 0x000be20000002400 */
[----:B------:R-:W-:Y:S02]  /*47f0*/  FSEL R7, R22, -INF , !P1 ;  /* 0xff80000016077808 */ /* 0x000fe40004800000 */
[----:B------:R-:W-:-:S02]  /*4800*/  ISETP.GE.AND P1, PT, R4, R204, PT ;  /* 0x000000cc0400720c */ /* 0x000fc40003f26270 */
[-C--:B------:R-:W-:Y:S02]  /*4810*/  ISETP.GT.AND P3, PT, R14, R4.reuse, PT ;  /* 0x000000040e00720c */ /* 0x080fe40003f64270 */
[----:B------:R-:W-:Y:S01]  /*4820*/  ISETP.GT.AND P2, PT, R13, R4, PT ;  /* 0x000000040d00720c */ /* 0x000fe20003f44270 */
[----:B--2---:R-:W-:-:S04]  /*4830*/  FMUL.FTZ R5, R83, UR6 ;  /* 0x0000000653057c20 */ /* 0x004fc80008410000 */
[----:B------:R1:W2:Y:S01]  /*4840*/  MUFU.TANH R17, R5 ;  /* 0x0000000500117308 */ /* 0x0002a20000002400 */
[----:B-----5:R-:W-:-:S04]  /*4850*/  FSEL R6, R11, -INF , !P4 ;  /* 0xff8000000b067808 */ /* 0x020fc80006000000 */
[----:B------:R-:W-:Y:S02]  /*4860*/  FSEL R216, R6, -INF , !P1 ;  /* 0xff80000006d87808 */ /* 0x000fe40004800000 */
[----:B---3--:R-:W-:Y:S01]  /*4870*/  FSEL R6, R8, -INF , !P2 ;  /* 0xff80000008067808 */ /* 0x008fe20005000000 */
[----:B-1----:R-:W-:Y:S01]  /*4880*/  FMUL.FTZ R5, R68, UR6 ;  /* 0x0000000644057c20 */ /* 0x002fe20008410000 */
[----:B------:R-:W-:Y:S02]  /*4890*/  FSEL R68, R7, -INF , !P5 ;  /* 0xff80000007447808 */ /* 0x000fe40006800000 */
[----:B------:R-:W-:Y:S01]  /*48a0*/  ISETP.GE.AND P5, PT, R4, R201, PT ;  /* 0x000000c90400720c */ /* 0x000fe20003fa6270 */
[----:B------:R1:W3:Y:S01]  /*48b0*/  MUFU.TANH R16, R5 ;  /* 0x0000000500107308 */ /* 0x0002e20000002400 */
[----:B------:R-:W-:-:S04]  /*48c0*/  FSEL R7, R9, -INF , !P3 ;  /* 0xff80000009077808 */ /* 0x000fc80005800000 */
[----:B------:R-:W-:Y:S02]  /*48d0*/  FSEL R213, R7, -INF , !P5 ;  /* 0xff80000007d57808 */ /* 0x000fe40006800000 */
[----:B-1----:R-:W-:Y:S02]  /*48e0*/  FSEL R5, R19, -INF , !P0 ;  /* 0xff80000013057808 */ /* 0x002fe40004000000 */
[----:B------:R-:W-:Y:S01]  /*48f0*/  ISETP.GE.AND P0, PT, R4, R203, PT ;  /* 0x000000cb0400720c */ /* 0x000fe20003f06270 */
[----:B------:R-:W-:Y:S01]  /*4900*/  VIADD R4, R3, 0x31 ;  /* 0x0000003103047836 */ /* 0x000fe20000000000 */
[----:B------:R-:W-:Y:S01]  /*4910*/  FSEL R206, R5, -INF , !P6 ;  /* 0xff80000005ce7808 */ /* 0x000fe20007000000 */
[----:B------:R-:W-:Y:S01]  /*4920*/  FMUL.FTZ R5, R84, UR6 ;  /* 0x0000000654057c20 */ /* 0x000fe20008410000 */
[----:B------:R-:W-:Y:S01]  /*4930*/  FSEL R215, R6, -INF , !P0 ;  /* 0xff80000006d77808 */ /* 0x000fe20004000000 */
[----:B------:R-:W-:Y:S01]  /*4940*/  FMUL.FTZ R6, R118, UR6 ;  /* 0x0000000676067c20 */ /* 0x000fe20008410000 */
[-C--:B------:R-:W-:Y:S01]  /*4950*/  ISETP.GT.AND P4, PT, R200, R4.reuse, PT ;  /* 0x00000004c800720c */ /* 0x080fe20003f84270 */
[----:B------:R1:W4:Y:S01]  /*4960*/  MUFU.TANH R11, R5 ;  /* 0x00000005000b7308 */ /* 0x0003220000002400 */
[----:B------:R-:W-:-:S02]  /*4970*/  ISETP.GT.AND P0, PT, R13, R4, PT ;  /* 0x000000040d00720c */ /* 0x000fc40003f04270 */
[----:B------:R-:W-:Y:S02]  /*4980*/  FSEL R20, R20, -INF , !P4 ;  /* 0xff80000014147808 */ /* 0x000fe40006000000 */
[----:B------:R-:W-:Y:S02]  /*4990*/  ISETP.GE.AND P6, PT, R4, R202, PT ;  /* 0x000000ca0400720c */ /* 0x000fe40003fc6270 */
[----:B------:R-:W-:Y:S02]  /*49a0*/  ISETP.GT.AND P1, PT, R12, R4, PT ;  /* 0x000000040c00720c */ /* 0x000fe40003f24270 */
[----:B------:R-:W-:Y:S02]  /*49b0*/  ISETP.GE.AND P3, PT, R4, R204, PT ;  /* 0x000000cc0400720c */ /* 0x000fe40003f66270 */
[----:B------:R-:W-:Y:S02]  /*49c0*/  ISETP.GT.AND P5, PT, R14, R4, PT ;  /* 0x000000040e00720c */ /* 0x000fe40003fa4270 */
[----:B------:R-:W-:-:S02]  /*49d0*/  ISETP.GE.AND P2, PT, R4, R201, PT ;  /* 0x000000c90400720c */ /* 0x000fc40003f46270 */
[----:B------:R-:W-:Y:S01]  /*49e0*/  ISETP.GE.AND P4, PT, R4, R203, PT ;  /* 0x000000cb0400720c */ /* 0x000fe20003f86270 */
[----:B------:R-:W-:Y:S01]  /*49f0*/  VIADD R4, R3, 0x38 ;  /* 0x0000003803047836 */ /* 0x000fe20000000000 */
[----:B--2---:R-:W-:Y:S01]  /*4a00*/  FSEL R7, R17, -INF , !P0 ;  /* 0xff80000011077808 */ /* 0x004fe20004000000 */
[----:B-1----:R-:W-:Y:S01]  /*4a10*/  FMUL.FTZ R5, R86, UR6 ;  /* 0x0000000656057c20 */ /* 0x002fe20008410000 */
[----:B------:R-:W-:Y:S02]  /*4a20*/  FSEL R21, R21, -INF , !P1 ;  /* 0xff80000015157808 */ /* 0x000fe40004800000 */
[-C--:B------:R-:W-:Y:S01]  /*4a30*/  ISETP.GT.AND P1, PT, R200, R4.reuse, PT ;  /* 0x00000004c800720c */ /* 0x080fe20003f24270 */
[----:B------:R1:W2:Y:S01]  /*4a40*/  MUFU.TANH R9, R5 ;  /* 0x0000000500097308 */ /* 0x0002a20000002400 */
[----:B------:R-:W-:Y:S02]  /*4a50*/  FSEL R214, R7, -INF , !P4 ;  /* 0xff80000007d67808 */ /* 0x000fe40006000000 */
[----:B------:R-:W-:-:S02]  /*4a60*/  ISETP.GT.AND P4, PT, R14, R4, PT ;  /* 0x000000040e00720c */ /* 0x000fc40003f84270 */
[----:B------:R-:W-:Y:S02]  /*4a70*/  FSEL R8, R18, -INF , !P5 ;  /* 0xff80000012087808 */ /* 0x000fe40006800000 */
[----:B---3--:R-:W-:Y:S02]  /*4a80*/  FSEL R19, R16, -INF , !P1 ;  /* 0xff80000010137808 */ /* 0x008fe40004800000 */
[-C--:B------:R-:W-:Y:S01]  /*4a90*/  ISETP.GT.AND P1, PT, R13, R4.reuse, PT ;  /* 0x000000040d00720c */ /* 0x080fe20003f24270 */
[----:B------:R3:W-:Y:S01]  /*4aa0*/  MUFU.TANH R16, R6 ;  /* 0x0000000600107308 */ /* 0x0007e20000002400 */
[----:B----4-:R-:W-:Y:S02]  /*4ab0*/  FSEL R7, R11, -INF , !P4 ;  /* 0xff8000000b077808 */ /* 0x010fe40006000000 */
[----:B------:R-:W-:Y:S02]  /*4ac0*/  ISETP.GT.AND P4, PT, R14, R3, PT ;  /* 0x000000030e00720c */ /* 0x000fe40003f84270 */
[----:B------:R-:W-:-:S02]  /*4ad0*/  ISETP.GT.AND P0, PT, R12, R4, PT ;  /* 0x000000040c00720c */ /* 0x000fc40003f04270 */
[----:B------:R-:W-:Y:S01]  /*4ae0*/  FSEL R207, R8, -INF , !P2 ;  /* 0xff80000008cf7808 */ /* 0x000fe20005000000 */
[----:B-1----:R-:W-:Y:S01]  /*4af0*/  FMUL.FTZ R5, R116, UR6 ;  /* 0x0000000674057c20 */ /* 0x002fe20008410000 */
[----:B--2---:R-:W-:Y:S01]  /*4b00*/  FSEL R8, R9, -INF , !P1 ;  /* 0xff80000009087808 */ /* 0x004fe20004800000 */
[----:B------:R-:W-:Y:S01]  /*4b10*/  FMUL.FTZ R9, R87, UR6 ;  /* 0x0000000657097c20 */ /* 0x000fe20008410000 */
[-C--:B------:R-:W-:Y:S01]  /*4b20*/  ISETP.GE.AND P1, PT, R3, R201.reuse, PT ;  /* 0x000000c90300720c */ /* 0x080fe20003f26270 */
[----:B------:R1:W2:Y:S01]  /*4b30*/  MUFU.TANH R10, R5 ;  /* 0x00000005000a7308 */ /* 0x0002a20000002400 */
[----:B------:R-:W-:Y:S02]  /*4b40*/  FSEL R18, R15, -INF , !P0 ;  /* 0xff8000000f127808 */ /* 0x000fe40004000000 */
[C---:B------:R-:W-:Y:S02]  /*4b50*/  ISETP.GE.AND P5, PT, R4.reuse, R202, PT ;  /* 0x000000ca0400720c */ /* 0x040fe40003fa6270 */
[----:B------:R-:W-:Y:S01]  /*4b60*/  ISETP.GE.AND P2, PT, R4, R204, PT ;  /* 0x000000cc0400720c */ /* 0x000fe20003f46270 */
[----:B---3--:R-:W-:Y:S01]  /*4b70*/  FMUL.FTZ R6, R126, UR6 ;  /* 0x000000067e067c20 */ /* 0x008fe20008410000 */
[----:B------:R-:W-:Y:S01]  /*4b80*/  ISETP.GE.AND P0, PT, R4, R201, PT ;  /* 0x000000c90400720c */ /* 0x000fe20003f06270 */
[----:B------:R-:W-:Y:S01]  /*4b90*/  MUFU.TANH R9, R9 ;  /* 0x0000000900097308 */ /* 0x000fe20000002400 */
[----:B------:R-:W-:-:S02]  /*4ba0*/  FSEL R142, R20, -INF , !P6 ;  /* 0xff800000148e7808 */ /* 0x000fc40007000000 */
[----:B------:R-:W-:Y:S02]  /*4bb0*/  FSEL R140, R19, -INF , !P5 ;  /* 0xff800000138c7808 */ /* 0x000fe40006800000 */
[----:B------:R-:W-:Y:S02]  /*4bc0*/  FSEL R212, R21, -INF , !P3 ;  /* 0xff80000015d47808 */ /* 0x000fe40005800000 */
[----:B------:R-:W-:Y:S01]  /*4bd0*/  FSEL R143, R18, -INF , !P2 ;  /* 0xff800000128f7808 */ /* 0x000fe20005000000 */
[----:B-1----:R-:W-:Y:S01]  /*4be0*/  FMUL.FTZ R5, R124, UR6 ;  /* 0x000000067c057c20 */ /* 0x002fe20008410000 */
[----:B------:R-:W-:Y:S02]  /*4bf0*/  FSEL R124, R7, -INF , !P0 ;  /* 0xff800000077c7808 */ /* 0x000fe40004000000 */
[----:B------:R-:W-:Y:S01]  /*4c00*/  ISETP.GT.AND P0, PT, R200, R3, PT ;  /* 0x00000003c800720c */ /* 0x000fe20003f04270 */
[----:B------:R2:W1:Y:S02]  /*4c10*/  MUFU.TANH R17, R5 ;  /* 0x0000000500117308 */ /* 0x0004640000002400 */
[----:B--2---:R-:W-:Y:S01]  /*4c20*/  FSEL R5, R10, -INF , !P4 ;  /* 0xff8000000a057808 */ /* 0x004fe20006000000 */
[----:B------:R-:W-:Y:S01]  /*4c30*/  VIADD R10, R3, 0x39 ;  /* 0x00000039030a7836 */ /* 0x000fe20000000000 */
[----:B------:R-:W-:Y:S01]  /*4c40*/  ISETP.GE.AND P4, PT, R4, R203, PT ;  /* 0x000000cb0400720c */ /* 0x000fe20003f86270 */
[----:B------:R-:W-:Y:S01]  /*4c50*/  FMUL.FTZ R4, R85, UR6 ;  /* 0x0000000655047c20 */ /* 0x000fe20008410000 */
[----:B------:R-:W-:-:S02]  /*4c60*/  FSEL R11, R5, -INF , !P1 ;  /* 0xff800000050b7808 */ /* 0x000fc40004800000 */
[----:B------:R-:W-:Y:S01]  /*4c70*/  FSEL R126, R8, -INF , !P4 ;  /* 0xff800000087e7808 */ /* 0x000fe20006000000 */
[----:B------:R2:W3:Y:S01]  /*4c80*/  MUFU.TANH R15, R4 ;  /* 0x00000004000f7308 */ /* 0x0004e20000002400 */
[----:B------:R-:W-:Y:S02]  /*4c90*/  ISETP.GT.AND P4, PT, R13, R3, PT ;  /* 0x000000030d00720c */ /* 0x000fe40003f84270 */
[----:B-1----:R-:W-:Y:S02]  /*4ca0*/  FSEL R7, R17, -INF , !P0 ;  /* 0xff80000011077808 */ /* 0x002fe40004000000 */
[----:B------:R-:W-:Y:S02]  /*4cb0*/  ISETP.GE.AND P0, PT, R3, R203, PT ;  /* 0x000000cb0300720c */ /* 0x000fe40003f06270 */
[----:B------:R-:W-:Y:S01]  /*4cc0*/  FSEL R5, R16, -INF , !P4 ;  /* 0xff80000010057808 */ /* 0x000fe20006000000 */
[----:B------:R3:W1:Y:S01]  /*4cd0*/  MUFU.TANH R17, R6 ;  /* 0x0000000600117308 */ /* 0x0006620000002400 */
[----:B------:R-:W-:-:S02]  /*4ce0*/  ISETP.GT.AND P4, PT, R14, R10, PT ;  /* 0x0000000a0e00720c */ /* 0x000fc40003f84270 */
[----:B------:R-:W-:Y:S02]  /*4cf0*/  FSEL R16, R5, -INF , !P0 ;  /* 0xff80000005107808 */ /* 0x000fe40004000000 */
[----:B------:R-:W-:Y:S02]  /*4d00*/  ISETP.GE.AND P1, PT, R3, R202, PT ;  /* 0x000000ca0300720c */ /* 0x000fe40003f26270 */
[----:B------:R-:W-:Y:S02]  /*4d10*/  ISETP.GT.AND P0, PT, R12, R3, PT ;  /* 0x000000030c00720c */ /* 0x000fe40003f04270 */
[----:B------:R-:W-:Y:S02]  /*4d20*/  FSEL R28, R7, -INF , !P1 ;  /* 0xff800000071c7808 */ /* 0x000fe40004800000 */
[----:B--2---:R-:W-:Y:S02]  /*4d30*/  FMNMX3.FTZ R4, R11, R62, R50, !PT ;  /* 0x0000003e0b047276 */ /* 0x004fe40007810032 */
[----:B------:R-:W-:-:S02]  /*4d40*/  ISETP.GT.AND P1, PT, R13, R10, PT ;  /* 0x0000000a0d00720c */ /* 0x000fc40003f24270 */
[----:B------:R-:W-:Y:S02]  /*4d50*/  FMNMX3.FTZ R4, R4, R40, R42, !PT ;  /* 0x0000002804047276 */ /* 0x000fe4000781002a */
[----:B---3--:R-:W-:Y:S02]  /*4d60*/  FSEL R6, R15, -INF , !P4 ;  /* 0xff8000000f067808 */ /* 0x008fe40006000000 */
[----:B------:R-:W-:Y:S02]  /*4d70*/  FMNMX3.FTZ R4, R4, R41, R31, !PT ;  /* 0x0000002904047276 */ /* 0x000fe4000781001f */
[----:B------:R-:W-:Y:S02]  /*4d80*/  ISETP.GE.AND P4, PT, R10, R201, PT ;  /* 0x000000c90a00720c */ /* 0x000fe40003f86270 */
[----:B------:R-:W-:Y:S02]  /*4d90*/  FMNMX3.FTZ R4, R4, R30, R129, !PT ;  /* 0x0000001e04047276 */ /* 0x000fe40007810081 */
[----:B------:R-:W-:-:S02]  /*4da0*/  FSEL R123, R6, -INF , !P4 ;  /* 0xff800000067b7808 */ /* 0x000fc40006000000 */
[----:B------:R-:W-:Y:S02]  /*4db0*/  FMNMX3.FTZ R5, R4, R128, R132, !PT ;  /* 0x0000008004057276 */ /* 0x000fe40007810084 */
[----:B------:R-:W-:Y:S02]  /*4dc0*/  FMNMX3.FTZ R4, R16, R63, R51, !PT ;  /* 0x0000003f10047276 */ /* 0x000fe40007810033 */
[----:B------:R-:W-:Y:S02]  /*4dd0*/  ISETP.GE.AND P4, PT, R3, R204, PT ;  /* 0x000000cc0300720c */ /* 0x000fe40003f86270 */
[----:B------:R-:W-:Y:S02]  /*4de0*/  FMNMX3.FTZ R4, R4, R45, R43, !PT ;  /* 0x0000002d04047276 */ /* 0x000fe4000781002b */
[----:B------:R-:W-:Y:S02]  /*4df0*/  FMNMX3.FTZ R5, R5, R68, R213, !PT ;  /* 0x0000004405057276 */ /* 0x000fe400078100d5 */
[----:B------:R-:W-:Y:S01]  /*4e00*/  FMNMX3.FTZ R3, R4, R98, R97, !PT ;  /* 0x0000006204037276 */ /* 0x000fe20007810061 */
[----:B------:R-:W-:Y:S01]  /*4e10*/  FMUL.FTZ R4, R71, UR6 ;  /* 0x0000000647047c20 */ /* 0x000fe20008410000 */
[----:B------:R-:W-:Y:S01]  /*4e20*/  FMNMX3.FTZ R72, R5, R207, R124, !PT ;  /* 0x000000cf05487276 */ /* 0x000fe2000781007c */
[----:B------:R-:W-:Y:S01]  /*4e30*/  FMUL.FTZ R5, R69, UR6 ;  /* 0x0000000645057c20 */ /* 0x000fe20008410000 */
[----:B------:R-:W-:Y:S01]  /*4e40*/  FMNMX3.FTZ R3, R3, R96, R136, !PT ;  /* 0x0000006003037276 */ /* 0x000fe20007810088 */
[----:B------:R2:W-:Y:S01]  /*4e50*/  MUFU.TANH R7, R4 ;  /* 0x0000000400077308 */ /* 0x0005e20000002400 */
[----:B------:R-:W-:-:S02]  /*4e60*/  FMNMX.FTZ R72, R123, R72, !PT ;  /* 0x000000487b487209 */ /* 0x000fc40007810000 */
[----:B------:R-:W-:-:S03]  /*4e70*/  FMNMX3.FTZ R3, R3, R135, R134, !PT ;  /* 0x0000008703037276 */ /* 0x000fc60007810086 */
[----:B------:R-:W3:Y:S01]  /*4e80*/  SHFL.BFLY PT, R6, R72, 0x2, 0x1f ;  /* 0x0c401f0048067f89 */ /* 0x000ee200000e0000 */
[----:B------:R-:W-:Y:S01]  /*4e90*/  FMNMX3.FTZ R3, R3, R133, R215, !PT ;  /* 0x0000008503037276 */ /* 0x000fe200078100d7 */
[----:B------:R1:W4:Y:S03]  /*4ea0*/  MUFU.TANH R8, R5 ;  /* 0x0000000500087308 */ /* 0x0003260000002400 */
[----:B------:R-:W-:Y:S02]  /*4eb0*/  FMNMX3.FTZ R3, R3, R214, R126, !PT ;  /* 0x000000d603037276 */ /* 0x000fe4000781007e */
[----:B--2---:R-:W-:Y:S02]  /*4ec0*/  FSEL R4, R9, -INF , !P1 ;  /* 0xff80000009047808 */ /* 0x004fe40004800000 */
[----:B------:R-:W-:Y:S02]  /*4ed0*/  ISETP.GE.AND P1, PT, R10, R202, PT ;  /* 0x000000ca0a00720c */ /* 0x000fe40003f26270 */
[----:B-1----:R-:W-:-:S02]  /*4ee0*/  FSEL R5, R17, -INF , !P0 ;  /* 0xff80000011057808 */ /* 0x002fc40004000000 */
[----:B------:R-:W-:Y:S02]  /*4ef0*/  ISETP.GE.AND P0, PT, R10, R203, PT ;  /* 0x000000cb0a00720c */ /* 0x000fe40003f06270 */
[----:B------:R-:W-:Y:S02]  /*4f00*/  FSEL R29, R5, -INF , !P4 ;  /* 0xff800000051d7808 */ /* 0x000fe40006000000 */
[----:B------:R-:W-:Y:S02]  /*4f10*/  FSEL R121, R4, -INF , !P0 ;  /* 0xff80000004797808 */ /* 0x000fe40004000000 */
[----:B------:R-:W-:Y:S02]  /*4f20*/  FMNMX3.FTZ R4, R28, R49, R48, !PT ;  /* 0x000000311c047276 */ /* 0x000fe40007810030 */
[----:B------:R-:W-:Y:S02]  /*4f30*/  FMNMX.FTZ R69, R121, R3, !PT ;  /* 0x0000000379457209 */ /* 0x000fe40007810000 */
[----:B------:R-:W-:-:S02]  /*4f40*/  FMNMX3.FTZ R4, R4, R44, R108, !PT ;  /* 0x0000002c04047276 */ /* 0x000fc4000781006c */
[----:B------:R-:W-:Y:S01]  /*4f50*/  FMNMX3.FTZ R5, R29, R65, R61, !PT ;  /* 0x000000411d057276 */ /* 0x000fe2000781003d */
[----:B------:R-:W1:Y:S01]  /*4f60*/  SHFL.BFLY PT, R9, R69, 0x2, 0x1f ;  /* 0x0c401f0045097f89 */ /* 0x000e6200000e0000 */
[----:B------:R-:W-:Y:S02]  /*4f70*/  FMNMX3.FTZ R4, R4, R75, R74, !PT ;  /* 0x0000004b04047276 */ /* 0x000fe4000781004a */
[----:B------:R-:W-:Y:S02]  /*4f80*/  FMNMX3.FTZ R3, R5, R46, R110, !PT ;  /* 0x0000002e05037276 */ /* 0x000fe4000781006e */
[----:B------:R-:W-:Y:S02]  /*4f90*/  FMNMX3.FTZ R4, R4, R73, R127, !PT ;  /* 0x0000004904047276 */ /* 0x000fe4000781007f */
[----:B------:R-:W-:Y:S02]  /*4fa0*/  ISETP.GT.AND P4, PT, R200, R10, PT ;  /* 0x0000000ac800720c */ /* 0x000fe40003f84270 */
[----:B------:R-:W-:-:S02]  /*4fb0*/  FMNMX3.FTZ R3, R3, R109, R131, !PT ;  /* 0x0000006d03037276 */ /* 0x000fc40007810083 */
[----:B------:R-:W-:Y:S02]  /*4fc0*/  FMNMX3.FTZ R4, R4, R125, R122, !PT ;  /* 0x0000007d04047276 */ /* 0x000fe4000781007a */
[----:B----4-:R-:W-:Y:S02]  /*4fd0*/  FSEL R8, R8, -INF , !P4 ;  /* 0xff80000008087808 */ /* 0x010fe40006000000 */
[----:B------:R-:W-:Y:S02]  /*4fe0*/  FMNMX3.FTZ R3, R3, R130, R147, !PT ;  /* 0x0000008203037276 */ /* 0x000fe40007810093 */
[----:B------:R-:W-:Y:S02]  /*4ff0*/  FMNMX3.FTZ R4, R4, R120, R206, !PT ;  /* 0x0000007804047276 */ /* 0x000fe400078100ce */
[----:B------:R-:W-:Y:S02]  /*5000*/  ISETP.GT.AND P0, PT, R12, R10, PT ;  /* 0x0000000a0c00720c */ /* 0x000fe40003f04270 */
[----:B---3--:R-:W-:-:S02]  /*5010*/  FMNMX.FTZ R72, R72, R6, !PT ;  /* 0x0000000648487209 */ /* 0x008fc40007810000 */
[----:B------:R-:W-:Y:S02]  /*5020*/  FMNMX3.FTZ R3, R3, R144, R139, !PT ;  /* 0x0000009003037276 */ /* 0x000fe4000781008b */
[----:B------:R-:W-:Y:S02]  /*5030*/  FSEL R141, R8, -INF , !P1 ;  /* 0xff800000088d7808 */ /* 0x000fe40004800000 */
[----:B------:R-:W-:Y:S02]  /*5040*/  FMNMX3.FTZ R4, R4, R142, R140, !PT ;  /* 0x0000008e04047276 */ /* 0x000fe4000781008c */
[----:B------:R-:W-:Y:S02]  /*5050*/  FSEL R5, R7, -INF , !P0 ;  /* 0xff80000007057808 */ /* 0x000fe40004000000 */
[----:B------:R-:W2:Y:S01]  /*5060*/  SHFL.BFLY PT, R7, R72, 0x1, 0x1f ;  /* 0x0c201f0048077f89 */ /* 0x000ea200000e0000 */
[----:B------:R-:W-:Y:S02]  /*5070*/  ISETP.GE.AND P4, PT, R10, R204, PT ;  /* 0x000000cc0a00720c */ /* 0x000fe40003f86270 */
[----:B------:R-:W-:-:S02]  /*5080*/  FMNMX3.FTZ R3, R3, R137, R216, !PT ;  /* 0x0000008903037276 */ /* 0x000fc400078100d8 */
[----:B------:R-:W-:Y:S02]  /*5090*/  FMNMX.FTZ R4, R141, R4, !PT ;  /* 0x000000048d047209 */ /* 0x000fe40007810000 */
[----:B------:R-:W-:Y:S02]  /*50a0*/  FSEL R208, R5, -INF , !P4 ;  /* 0xff80000005d07808 */ /* 0x000fe40006000000 */
[----:B------:R-:W-:Y:S01]  /*50b0*/  FMNMX3.FTZ R3, R3, R212, R143, !PT ;  /* 0x000000d403037276 */ /* 0x000fe2000781008f */
[----:B------:R-:W3:Y:S01]  /*50c0*/  SHFL.BFLY PT, R6, R4, 0x2, 0x1f ;  /* 0x0c401f0004067f89 */ /* 0x000ee200000e0000 */
[----:B-1----:R-:W-:Y:S02]  /*50d0*/  FMNMX.FTZ R69, R69, R9, !PT ;  /* 0x0000000945457209 */ /* 0x002fe40007810000 */
[----:B------:R-:W-:Y:S01]  /*50e0*/  FMNMX.FTZ R5, R208, R3, !PT ;  /* 0x00000003d0057209 */ /* 0x000fe20007810000 */
[----:B------:R-:W-:Y:S02]  /*50f0*/  IMAD.IADD R3, R145, 0x1, R138 ;  /* 0x0000000191037824 */ /* 0x000fe400078e028a */
[----:B------:R-:W1:Y:S03]  /*5100*/  SHFL.BFLY PT, R9, R69, 0x1, 0x1f ;  /* 0x0c201f0045097f89 */ /* 0x000e6600000e0000 */
[----:B------:R-:W-:Y:S01]  /*5110*/  LEA R188, R3, UR5, 0x1 ;  /* 0x0000000503bc7c11 */ /* 0x000fe2000f8e08ff */
[----:B------:R-:W4:Y:S01]  /*5120*/  SHFL.BFLY PT, R8, R5, 0x2, 0x1f ;  /* 0x0c401f0005087f89 */ /* 0x000f2200000e0000 */
[----:B--2---:R-:W-:-:S03]  /*5130*/  FMNMX.FTZ R72, R72, R7, !PT ;  /* 0x0000000748487209 */ /* 0x004fc60007810000 */
[--C-:B------:R-:W-:Y:S01]  /*5140*/  IMAD.IADD R189, R2, 0x1, R188.reuse ;  /* 0x0000000102bd7824 */ /* 0x100fe200078e02bc */
[----:B------:R-:W-:Y:S01]  /*5150*/  LDSM.16.MT88.4 R24, [R188+0x6000] ;  /* 0x00600000bc18783b */ /* 0x000fe20000004200 */
[----:B------:R-:W-:Y:S01]  /*5160*/  IMAD.IADD R193, R0, 0x1, R188 ;  /* 0x0000000100c17824 */ /* 0x000fe200078e02bc */
[C---:B------:R-:W-:Y:S01]  /*5170*/  FSETP.NEU.FTZ.AND P0, PT, R72.reuse, -INF , PT ;  /* 0xff8000004800780b */ /* 0x040fe20003f1d000 */
[----:B------:R-:W-:Y:S01]  /*5180*/  FMUL.FTZ R15, R72, UR4 ;  /* 0x00000004480f7c20 */ /* 0x000fe20008410000 */
[----:B------:R-:W-:Y:S01]  /*5190*/  IMAD.IADD R192, R0, 0x1, R189 ;  /* 0x0000000100c07824 */ /* 0x000fe200078e02bd */
[----:B------:R-:W-:Y:S01]  /*51a0*/  LDSM.16.MT88.4 R32, [R188+0x6800] ;  /* 0x00680000bc20783b */ /* 0x000fe20000004200 */
[----:B---3--:R-:W-:-:S03]  /*51b0*/  FMNMX.FTZ R4, R4, R6, !PT ;  /* 0x0000000604047209 */ /* 0x008fc60007810000 */
[----:B------:R-:W-:Y:S01]  /*51c0*/  LDSM.16.MT88.4 R20, [R193+0x6000] ;  /* 0x00600000c114783b */ /* 0x000fe20000004200 */
[----:B------:R-:W-:-:S03]  /*51d0*/  FSEL R15, R15, RZ, P0 ;  /* 0x000000ff0f0f7208 */ /* 0x000fc60000000000 */
[----:B------:R-:W-:Y:S01]  /*51e0*/  LDSM.16.MT88.4 R36, [R192+0x6000] ;  /* 0x00600000c024783b */ /* 0x000fe20000004200 */
[----:B-1----:R-:W-:Y:S01]  /*51f0*/  FMNMX.FTZ R69, R69, R9, !PT ;  /* 0x0000000945457209 */ /* 0x002fe20007810000 */
[--C-:B------:R-:W-:Y:S01]  /*5200*/  FFMA.FTZ R3, R11, UR4, -R15.reuse ;  /* 0x000000040b037c23 */ /* 0x100fe2000801080f */
[--C-:B------:R-:W-:Y:S01]  /*5210*/  FFMA.FTZ R6, R62, UR4, -R15.reuse ;  /* 0x000000043e067c23 */ /* 0x100fe2000801080f */
[----:B------:R-:W1:Y:S01]  /*5220*/  SHFL.BFLY PT, R9, R4, 0x1, 0x1f ;  /* 0x0c201f0004097f89 */ /* 0x000e6200000e0000 */
[----:B----4-:R-:W-:Y:S01]  /*5230*/  FMNMX.FTZ R5, R5, R8, !PT ;  /* 0x0000000805057209 */ /* 0x010fe20007810000 */
[--C-:B------:R-:W-:Y:S01]  /*5240*/  FFMA.FTZ R8, R50, UR4, -R15.reuse ;  /* 0x0000000432087c23 */ /* 0x100fe2000801080f */
[----:B------:R2:W-:Y:S01]  /*5250*/  MUFU.EX2 R187, R3 ;  /* 0x0000000300bb7308 */ /* 0x0005e20000000800 */
[C---:B------:R-:W-:Y:S01]  /*5260*/  FSETP.NEU.FTZ.AND P0, PT, R69.reuse, -INF , PT ;  /* 0xff8000004500780b */ /* 0x040fe20003f1d000 */
[----:B------:R-:W-:Y:S02]  /*5270*/  FFMA.FTZ R7, R40, UR4, -R15 ;  /* 0x0000000428077c23 */ /* 0x000fe4000801080f */
[----:B------:R3:W-:Y:S04]  /*5280*/  MUFU.EX2 R186, R8 ;  /* 0x0000000800ba7308 */ /* 0x0007e80000000800 */
[----:B------:R-:W4:Y:S04]  /*5290*/  MUFU.EX2 R185, R6 ;  /* 0x0000000600b97308 */ /* 0x000f280000000800 */
[----:B------:R5:W-:Y:S01]  /*52a0*/  MUFU.EX2 R205, R7 ;  /* 0x0000000700cd7308 */ /* 0x000be20000000800 */
[----:B--2---:R-:W-:Y:S01]  /*52b0*/  FMUL.FTZ R3, R69, UR4 ;  /* 0x0000000445037c20 */ /* 0x004fe20008410000 */
[----:B---3--:R-:W2:Y:S04]  /*52c0*/  SHFL.BFLY PT, R8, R5, 0x1, 0x1f ;  /* 0x0c201f0005087f89 */ /* 0x008ea800000e0000 */
[----:B------:R-:W-:-:S02]  /*52d0*/  FSEL R3, R3, RZ, P0 ;  /* 0x000000ff03037208 */ /* 0x000fc40000000000 */
[----:B-1----:R-:W-:Y:S02]  /*52e0*/  FMNMX.FTZ R71, R4, R9, !PT ;  /* 0x0000000904477209 */ /* 0x002fe40007810000 */
[----:B----4-:R-:W-:Y:S01]  /*52f0*/  F2FP.F16.F32.PACK_AB R4, R185, R187 ;  /* 0x000000bbb904723e */ /* 0x010fe200000000ff */
[--C-:B------:R-:W-:Y:S01]  /*5300*/  FFMA.FTZ R6, R16, UR4, -R3.reuse ;  /* 0x0000000410067c23 */ /* 0x100fe20008010803 */
[C---:B------:R-:W-:Y:S01]  /*5310*/  FSETP.NEU.FTZ.AND P0, PT, R71.reuse, -INF , PT ;  /* 0xff8000004700780b */ /* 0x040fe20003f1d000 */
[----:B------:R-:W-:Y:S01]  /*5320*/  FMUL.FTZ R0, R71, UR4 ;  /* 0x0000000447007c20 */ /* 0x000fe20008410000 */
[----:B------:R-:W1:Y:S01]  /*5330*/  LDSM.16.MT88.4 R16, [R189+0x6000] ;  /* 0x00600000bd10783b */ /* 0x000e620000004200 */
[--C-:B------:R-:W-:Y:S01]  /*5340*/  FFMA.FTZ R2, R51, UR4, -R3.reuse ;  /* 0x0000000433027c23 */ /* 0x100fe20008010803 */
[----:B------:R3:W-:Y:S01]  /*5350*/  MUFU.EX2 R183, R6 ;  /* 0x0000000600b77308 */ /* 0x0007e20000000800 */
[----:B-----5:R-:W-:Y:S01]  /*5360*/  FFMA.FTZ R7, R63, UR4, -R3 ;  /* 0x000000043f077c23 */ /* 0x020fe20008010803 */
[----:B------:R-:W-:-:S02]  /*5370*/  FSEL R0, R0, RZ, P0 ;  /* 0x000000ff00007208 */ /* 0x000fc40000000000 */
[----:B------:R4:W-:Y:S03]  /*5380*/  MUFU.EX2 R182, R2 ;  /* 0x0000000200b67308 */ /* 0x0009e60000000800 */
[--C-:B------:R-:W-:Y:S01]  /*5390*/  FFMA.FTZ R9, R49, UR4, -R0.reuse ;  /* 0x0000000431097c23 */ /* 0x100fe20008010800 */
[----:B------:R-:W5:Y:S04]  /*53a0*/  MUFU.EX2 R181, R7 ;  /* 0x0000000700b57308 */ /* 0x000f680000000800 */
[----:B------:R5:W-:Y:S01]  /*53b0*/  MUFU.EX2 R170, R9 ;  /* 0x0000000900aa7308 */ /* 0x000be20000000800 */
[----:B--2---:R-:W-:Y:S01]  /*53c0*/  FMNMX.FTZ R70, R5, R8, !PT ;  /* 0x0000000805467209 */ /* 0x004fe20007810000 */
[----:B------:R-:W-:Y:S01]  /*53d0*/  FFMA.FTZ R8, R28, UR4, -R0 ;  /* 0x000000041c087c23 */ /* 0x000fe20008010800 */
[----:B---3--:R-:W-:-:S02]  /*53e0*/  FFMA.FTZ R6, R45, UR4, -R3 ;  /* 0x000000042d067c23 */ /* 0x008fc40008010803 */
[C---:B------:R-:W-:Y:S01]  /*53f0*/  FSETP.NEU.FTZ.AND P0, PT, R70.reuse, -INF , PT ;  /* 0xff8000004600780b */ /* 0x040fe20003f1d000 */
[----:B----4-:R-:W-:Y:S01]  /*5400*/  FMUL.FTZ R2, R70, UR4 ;  /* 0x0000000446027c20 */ /* 0x010fe20008410000 */
[----:B------:R2:W-:Y:S01]  /*5410*/  MUFU.EX2 R174, R8 ;  /* 0x0000000800ae7308 */ /* 0x0005e20000000800 */
[----:B-----5:R-:W-:-:S03]  /*5420*/  F2FP.F16.F32.PACK_AB R5, R181, R183 ;  /* 0x000000b7b505723e */ /* 0x020fc600000000ff */
[----:B------:R3:W4:Y:S01]  /*5430*/  MUFU.EX2 R184, R6 ;  /* 0x0000000600b87308 */ /* 0x0007220000000800 */
[----:B------:R-:W-:Y:S01]  /*5440*/  FSEL R2, R2, RZ, P0 ;  /* 0x000000ff02027208 */ /* 0x000fe20000000000 */
[----:B------:R-:W-:Y:S01]  /*5450*/  FFMA.FTZ R9, R44, UR4, -R0 ;  /* 0x000000042c097c23 */ /* 0x000fe20008010800 */
[----:B------:R-:W-:-:S03]  /*5460*/  ISETP.GT.U32.AND P0, PT, R156, R232, PT ;  /* 0x000000e89c00720c */ /* 0x000fc60003f04070 */
[----:B------:R-:W-:Y:S01]  /*5470*/  FFMA.FTZ R10, R65, UR4, -R2 ;  /* 0x00000004410a7c23 */ /* 0x000fe20008010802 */
[----:B------:R5:W-:Y:S01]  /*5480*/  MUFU.EX2 R177, R9 ;  /* 0x0000000900b17308 */ /* 0x000be20000000800 */
[----:B--2---:R-:W-:-:S03]  /*5490*/  FFMA.FTZ R8, R48, UR4, -R0 ;  /* 0x0000000430087c23 */ /* 0x004fc60008010800 */
[----:B------:R-:W-:Y:S01]  /*54a0*/  MUFU.EX2 R166, R10 ;  /* 0x0000000a00a67308 */ /* 0x000fe20000000800 */
[----:B---3--:R-:W-:-:S03]  /*54b0*/  F2FP.F16.F32.PACK_AB R6, R205, R186 ;  /* 0x000000bacd06723e */ /* 0x008fc600000000ff */
[----:B------:R2:W3:Y:S01]  /*54c0*/  MUFU.EX2 R175, R8 ;  /* 0x0000000800af7308 */ /* 0x0004e20000000800 */
[----:B----4-:R-:W-:Y:S01]  /*54d0*/  F2FP.F16.F32.PACK_AB R7, R184, R182 ;  /* 0x000000b6b807723e */ /* 0x010fe200000000ff */
[----:B-----5:R-:W-:-:S06]  /*54e0*/  FFMA.FTZ R9, R61, UR4, -R2 ;  /* 0x000000043d097c23 */ /* 0x020fcc0008010802 */
[----:B------:R-:W-:Y:S01]  /*54f0*/  HMMA.16816.F32 R88, R4, R24, RZ ;  /* 0x000000180458723c */ /* 0x000fe200000018ff */
[----:B------:R-:W-:Y:S01]  /*5500*/  MUFU.EX2 R171, R9 ;  /* 0x0000000900ab7308 */ /* 0x000fe20000000800 */
[----:B--2---:R-:W-:Y:S01]  /*5510*/  FFMA.FTZ R8, R29, UR4, -R2 ;  /* 0x000000041d087c23 */ /* 0x004fe20008010802 */
[----:B---3--:R-:W-:-:S05]  /*5520*/  F2FP.F16.F32.PACK_AB R10, R177, R175 ;  /* 0x000000afb10a723e */ /* 0x008fca00000000ff */
[C---:B------:R-:W-:Y:S01]  /*5530*/  HMMA.16816.F32 R84, R4.reuse, R20, RZ ;  /* 0x000000140454723c */ /* 0x040fe200000018ff */
[----:B------:R2:W3:Y:S07]  /*5540*/  MUFU.EX2 R167, R8 ;  /* 0x0000000800a77308 */ /* 0x0004ee0000000800 */
[----:B-1----:R-:W-:Y:S01]  /*5550*/  HMMA.16816.F32 R80, R4, R16, RZ ;  /* 0x000000100450723c */ /* 0x002fe200000018ff */
[----:B--2---:R-:W-:Y:S01]  /*5560*/  FFMA.FTZ R8, R46, UR4, -R2 ;  /* 0x000000042e087c23 */ /* 0x004fe20008010802 */
[----:B---3--:R-:W-:-:S06]  /*5570*/  F2FP.F16.F32.PACK_AB R9, R166, R167 ;  /* 0x000000a7a609723e */ /* 0x008fcc00000000ff */
[C---:B------:R-:W-:Y:S01]  /*5580*/  HMMA.16816.F32 R76, R4.reuse, R36, RZ ;  /* 0x00000024044c723c */ /* 0x040fe200000018ff */
[----:B------:R1:W2:Y:S07]  /*5590*/  MUFU.EX2 R179, R8 ;  /* 0x0000000800b37308 */ /* 0x0002ae0000000800 */
[----:B------:R-:W-:Y:S01]  /*55a0*/  HMMA.16816.F32 R64, R4, R26, RZ ;  /* 0x0000001a0440723c */ /* 0x000fe200000018ff */
[----:B-1----:R-:W-:-:S07]  /*55b0*/  F2FP.F16.F32.PACK_AB R8, R170, R174 ;  /* 0x000000aeaa08723e */ /* 0x002fce00000000ff */
[----:B------:R-:W-:Y:S01]  /*55c0*/  HMMA.16816.F32 R60, R4, R22, RZ ;  /* 0x00000016043c723c */ /* 0x000fe200000018ff */
[----:B--2---:R-:W-:-:S07]  /*55d0*/  F2FP.F16.F32.PACK_AB R11, R179, R171 ;  /* 0x000000abb30b723e */ /* 0x004fce00000000ff */
[C---:B------:R-:W-:Y:S08]  /*55e0*/  HMMA.16816.F32 R56, R4.reuse, R18, RZ ;  /* 0x000000120438723c */ /* 0x040ff000000018ff */
[----:B------:R-:W-:Y:S01]  /*55f0*/  HMMA.16816.F32 R48, R4, R38, RZ ;  /* 0x000000260430723c */ /* 0x000fe200000018ff */
[--C-:B------:R-:W-:Y:S01]  /*5600*/  FFMA.FTZ R4, R42, UR4, -R15.reuse ;  /* 0x000000042a047c23 */ /* 0x100fe2000801080f */
[--C-:B------:R-:W-:Y:S01]  /*5610*/  FFMA.FTZ R5, R41, UR4, -R15.reuse ;  /* 0x0000000429057c23 */ /* 0x100fe2000801080f */
[----:B------:R-:W-:-:S02]  /*5620*/  FFMA.FTZ R6, R30, UR4, -R15 ;  /* 0x000000041e067c23 */ /* 0x000fc4000801080f */
[----:B------:R1:W-:Y:S03]  /*5630*/  MUFU.EX2 R173, R4 ;  /* 0x0000000400ad7308 */ /* 0x0003e60000000800 */
[C---:B------:R-:W-:Y:S01]  /*5640*/  HMMA.16816.F32 R52, R8.reuse, R24, RZ ;  /* 0x000000180834723c */ /* 0x040fe200000018ff */
[----:B------:R2:W-:Y:S04]  /*5650*/  MUFU.EX2 R176, R5 ;  /* 0x0000000500b07308 */ /* 0x0005e80000000800 */
[----:B------:R-:W-:Y:S03]  /*5660*/  MUFU.EX2 R180, R6 ;  /* 0x0000000600b47308 */ /* 0x000fe60000000800 */
[----:B------:R-:W-:Y:S01]  /*5670*/  HMMA.16816.F32 R92, R8, R26, RZ ;  /* 0x0000001a085c723c */ /* 0x000fe200000018ff */
[----:B------:R-:W-:Y:S01]  /*5680*/  LDSM.16.MT88.4 R24, [R189+0x6800] ;  /* 0x00680000bd18783b */ /* 0x000fe20000004200 */
[----:B-1----:R-:W-:-:S03]  /*5690*/  FFMA.FTZ R4, R31, UR4, -R15 ;  /* 0x000000041f047c23 */ /* 0x002fc6000801080f */
[----:B------:R-:W-:Y:S01]  /*56a0*/  LDSM.16.MT88.4 R28, [R192+0x6800] ;  /* 0x00680000c01c783b */ /* 0x000fe20000004200 */
[----:B------:R1:W3:Y:S02]  /*56b0*/  MUFU.EX2 R178, R4 ;  /* 0x0000000400b27308 */ /* 0x0002e40000000800 */
[----:B------:R-:W-:Y:S01]  /*56c0*/  HMMA.16816.F32 R44, R8, R20, RZ ;  /* 0x00000014082c723c */ /* 0x000fe200000018ff */
[----:B--2---:R-:W-:-:S04]  /*56d0*/  FFMA.FTZ R5, R43, UR4, -R3 ;  /* 0x000000042b057c23 */ /* 0x004fc80008010803 */
[----:B------:R2:W-:Y:S03]  /*56e0*/  MUFU.EX2 R165, R5 ;  /* 0x0000000500a57308 */ /* 0x0005e60000000800 */
[----:B------:R-:W-:Y:S01]  /*56f0*/  HMMA.16816.F32 R104, R8, R22, RZ ;  /* 0x000000160868723c */ /* 0x000fe200000018ff */
[----:B------:R-:W4:Y:S01]  /*5700*/  LDSM.16.MT88.4 R20, [R193+0x6800] ;  /* 0x00680000c114783b */ /* 0x000f220000004200 */
[----:B-1----:R-:W-:Y:S01]  /*5710*/  FFMA.FTZ R4, R98, UR4, -R3 ;  /* 0x0000000462047c23 */ /* 0x002fe20008010803 */
[----:B---3--:R-:W-:-:S05]  /*5720*/  F2FP.F16.F32.PACK_AB R6, R180, R178 ;  /* 0x000000b2b406723e */ /* 0x008fca00000000ff */
[----:B------:R-:W-:Y:S01]  /*5730*/  HMMA.16816.F32 R40, R8, R16, RZ ;  /* 0x000000100828723c */ /* 0x000fe200000018ff */
[----:B------:R1:W3:Y:S01]  /*5740*/  MUFU.EX2 R169, R4 ;  /* 0x0000000400a97308 */ /* 0x0002e20000000800 */
[----:B--2---:R-:W-:-:S04]  /*5750*/  FFMA.FTZ R5, R97, UR4, -R3 ;  /* 0x0000000461057c23 */ /* 0x004fc80008010803 */
[----:B------:R3:W-:Y:S02]  /*5760*/  MUFU.EX2 R168, R5 ;  /* 0x0000000500a87308 */ /* 0x0007e40000000800 */
[----:B------:R-:W-:Y:S01]  /*5770*/  HMMA.16816.F32 R100, R8, R18, RZ ;  /* 0x000000120864723c */ /* 0x000fe200000018ff */
[----:B-1----:R-:W-:-:S07]  /*5780*/  FFMA.FTZ R4, R96, UR4, -R3 ;  /* 0x0000000460047c23 */ /* 0x002fce0008010803 */
[----:B------:R-:W-:Y:S01]  /*5790*/  HMMA.16816.F32 R16, R8, R36, RZ ;  /* 0x000000240810723c */ /* 0x000fe200000018ff */
[----:B------:R1:W2:Y:S01]  /*57a0*/  MUFU.EX2 R172, R4 ;  /* 0x0000000400ac7308 */ /* 0x0002a20000000800 */
[----:B---3--:R-:W-:-:S06]  /*57b0*/  F2FP.F16.F32.PACK_AB R5, R169, R165 ;  /* 0x000000a5a905723e */ /* 0x008fcc00000000ff */
[----:B------:R-:W-:Y:S01]  /*57c0*/  HMMA.16816.F32 R96, R8, R38, RZ ;  /* 0x000000260860723c */ /* 0x000fe200000018ff */
[--C-:B------:R-:W-:Y:S01]  /*57d0*/  FFMA.FTZ R8, R108, UR4, -R0.reuse ;  /* 0x000000046c087c23 */ /* 0x100fe20008010800 */
[----:B------:R-:W-:Y:S01]  /*57e0*/  FFMA.FTZ R9, R75, UR4, -R0 ;  /* 0x000000044b097c23 */ /* 0x000fe20008010800 */
[----:B------:R-:W-:Y:S02]  /*57f0*/  FFMA.FTZ R10, R109, UR4, -R2 ;  /* 0x000000046d0a7c23 */ /* 0x000fe40008010802 */
[----:B------:R3:W-:Y:S04]  /*5800*/  MUFU.EX2 R161, R8 ;  /* 0x0000000800a17308 */ /* 0x0007e80000000800 */
[----:B------:R5:W4:Y:S01]  /*5810*/  MUFU.EX2 R163, R9 ;  /* 0x0000000900a37308 */ /* 0x000b220000000800 */
[----:B-1----:R-:W-:-:S02]  /*5820*/  F2FP.F16.F32.PACK_AB R4, R176, R173 ;  /* 0x000000adb004723e */ /* 0x002fc400000000ff */
[----:B--2---:R-:W-:Y:S01]  /*5830*/  F2FP.F16.F32.PACK_AB R7, R172, R168 ;  /* 0x000000a8ac07723e */ /* 0x004fe200000000ff */
[----:B------:R-:W-:Y:S01]  /*5840*/  MUFU.EX2 R158, R10 ;  /* 0x0000000a009e7308 */ /* 0x000fe20000000800 */
[----:B---3--:R-:W-:-:S05]  /*5850*/  FFMA.FTZ R8, R74, UR4, -R0 ;  /* 0x000000044a087c23 */ /* 0x008fca0008010800 */
[----:B------:R-:W-:Y:S01]  /*5860*/  HMMA.16816.F32 R112, R4, R32, R88 ;  /* 0x000000200470723c */ /* 0x000fe20000001858 */
[----:B------:R1:W-:Y:S01]  /*5870*/  MUFU.EX2 R162, R8 ;  /* 0x0000000800a27308 */ /* 0x0003e20000000800 */
[----:B-----5:R-:W-:-:S04]  /*5880*/  FFMA.FTZ R9, R73, UR4, -R0 ;  /* 0x0000000449097c23 */ /* 0x020fc80008010800 */
[----:B------:R2:W-:Y:S02]  /*5890*/  MUFU.EX2 R164, R9 ;  /* 0x0000000900a47308 */ /* 0x0005e40000000800 */
[----:B------:R-:W-:Y:S01]  /*58a0*/  HMMA.16816.F32 R88, R4, R34, R64 ;  /* 0x000000220458723c */ /* 0x000fe20000001840 */
[----:B-1----:R-:W-:-:S07]  /*58b0*/  FFMA.FTZ R8, R110, UR4, -R2 ;  /* 0x000000046e087c23 */ /* 0x002fce0008010802 */
[----:B----4-:R-:W-:Y:S01]  /*58c0*/  HMMA.16816.F32 R116, R4, R20, R84 ;  /* 0x000000140474723c */ /* 0x010fe20000001854 */
[----:B------:R1:W3:Y:S01]  /*58d0*/  MUFU.EX2 R157, R8 ;  /* 0x00000008009d7308 */ /* 0x0002e20000000800 */
[----:B--2---:R-:W-:-:S04]  /*58e0*/  FFMA.FTZ R9, R131, UR4, -R2 ;  /* 0x0000000483097c23 */ /* 0x004fc80008010802 */
[----:B------:R2:W-:Y:S02]  /*58f0*/  MUFU.EX2 R160, R9 ;  /* 0x0000000900a07308 */ /* 0x0005e40000000800 */
[----:B------:R-:W-:Y:S01]  /*5900*/  HMMA.16816.F32 R108, R4, R24, R80 ;  /* 0x00000018046c723c */ /* 0x000fe20000001850 */
[----:B-1----:R-:W-:-:S07]  /*5910*/  FFMA.FTZ R8, R130, UR4, -R2 ;  /* 0x0000000482087c23 */ /* 0x002fce0008010802 */
[----:B------:R-:W-:Y:S01]  /*5920*/  HMMA.16816.F32 R80, R4, R28, R76 ;  /* 0x0000001c0450723c */ /* 0x000fe2000000184c */
[----:B------:R1:W4:Y:S01]  /*5930*/  MUFU.EX2 R159, R8 ;  /* 0x00000008009f7308 */ /* 0x0003220000000800 */
[----:B--2---:R-:W-:-:S06]  /*5940*/  FFMA.FTZ R9, R129, UR4, -R15 ;  /* 0x0000000481097c23 */ /* 0x004fcc000801080f */
[C---:B------:R-:W-:Y:S01]  /*5950*/  HMMA.16816.F32 R76, R4.reuse, R22, R60 ;  /* 0x00000016044c723c */ /* 0x040fe2000000183c */
[----:B------:R2:W-:Y:S07]  /*5960*/  MUFU.EX2 R155, R9 ;  /* 0x00000009009b7308 */ /* 0x0005ee0000000800 */
[----:B------:R-:W-:Y:S01]  /*5970*/  HMMA.16816.F32 R64, R4, R26, R56 ;  /* 0x0000001a0440723c */ /* 0x000fe20000001838 */
[----:B-1----:R-:W-:-:S04]  /*5980*/  FFMA.FTZ R8, R128, UR4, -R15 ;  /* 0x0000000480087c23 */ /* 0x002fc8000801080f */
[----:B------:R1:W5:Y:S01]  /*5990*/  MUFU.EX2 R153, R8 ;  /* 0x0000000800997308 */ /* 0x0003620000000800 */
[--C-:B--2---:R-:W-:Y:S02]  /*59a0*/  FFMA.FTZ R9, R132, UR4, -R15.reuse ;  /* 0x0000000484097c23 */ /* 0x104fe4000801080f */
[----:B------:R-:W-:Y:S01]  /*59b0*/  HMMA.16816.F32 R60, R4, R30, R48 ;  /* 0x0000001e043c723c */ /* 0x000fe20000001830 */
[----:B------:R-:W-:Y:S02]  /*59c0*/  F2FP.F16.F32.PACK_AB R4, R163, R161 ;  /* 0x000000a1a304723e */ /* 0x000fe400000000ff */
[----:B---3--:R-:W-:Y:S01]  /*59d0*/  F2FP.F16.F32.PACK_AB R5, R158, R157 ;  /* 0x0000009d9e05723e */ /* 0x008fe200000000ff */
[----:B------:R-:W-:Y:S01]  /*59e0*/  MUFU.EX2 R154, R9 ;  /* 0x00000009009a7308 */ /* 0x000fe20000000800 */
[----:B------:R-:W-:Y:S02]  /*59f0*/  F2FP.F16.F32.PACK_AB R6, R164, R162 ;  /* 0x000000a2a406723e */ /* 0x000fe400000000ff */
[----:B----4-:R-:W-:Y:S01]  /*5a00*/  F2FP.F16.F32.PACK_AB R7, R159, R160 ;  /* 0x000000a09f07723e */ /* 0x010fe200000000ff */
[----:B-1----:R-:W-:-:S06]  /*5a10*/  FFMA.FTZ R8, R68, UR4, -R15 ;  /* 0x0000000444087c23 */ /* 0x002fcc000801080f */
[C---:B------:R-:W-:Y:S01]  /*5a20*/  HMMA.16816.F32 R48, R4.reuse, R20, R44 ;  /* 0x000000140430723c */ /* 0x040fe2000000182c */
[--C-:B------:R-:W-:Y:S01]  /*5a30*/  FFMA.FTZ R20, R136, UR4, -R3.reuse ;  /* 0x0000000488147c23 */ /* 0x100fe20008010803 */
[--C-:B------:R-:W-:Y:S01]  /*5a40*/  FFMA.FTZ R21, R135, UR4, -R3.reuse ;  /* 0x0000000487157c23 */ /* 0x100fe20008010803 */
[----:B------:R1:W2:Y:S04]  /*5a50*/  MUFU.EX2 R152, R8 ;  /* 0x0000000800987308 */ /* 0x0002a80000000800 */
[----:B------:R3:W-:Y:S01]  /*5a60*/  MUFU.EX2 R149, R20 ;  /* 0x0000001400957308 */ /* 0x0007e20000000800 */
[C---:B------:R-:W-:Y:S03]  /*5a70*/  HMMA.16816.F32 R56, R4.reuse, R32, R52 ;  /* 0x000000200438723c */ /* 0x040fe60000001834 */
[----:B------:R-:W4:Y:S05]  /*5a80*/  MUFU.EX2 R151, R21 ;  /* 0x0000001500977308 */ /* 0x000f2a0000000800 */
[----:B------:R-:W-:Y:S01]  /*5a90*/  HMMA.16816.F32 R52, R4, R24, R40 ;  /* 0x000000180434723c */ /* 0x000fe20000001828 */
[--C-:B------:R-:W-:Y:S01]  /*5aa0*/  FFMA.FTZ R24, R133, UR4, -R3.reuse ;  /* 0x0000000485187c23 */ /* 0x100fe20008010803 */
[----:B-1----:R-:W-:Y:S01]  /*5ab0*/  LDSM.16.MT88.4 R8, [R193+0x7000] ;  /* 0x00700000c108783b */ /* 0x002fe20000004200 */
[----:B---3--:R-:W-:-:S02]  /*5ac0*/  FFMA.FTZ R20, R134, UR4, -R3 ;  /* 0x0000000486147c23 */ /* 0x008fc40008010803 */
[----:B------:R-:W-:Y:S03]  /*5ad0*/  MUFU.EX2 R150, R24 ;  /* 0x0000001800967308 */ /* 0x000fe60000000800 */
[C---:B------:R-:W-:Y:S01]  /*5ae0*/  HMMA.16816.F32 R36, R4.reuse, R34, R92 ;  /* 0x000000220424723c */ /* 0x040fe2000000185c */
[----:B------:R-:W-:Y:S01]  /*5af0*/  LDSM.16.MT88.4 R92, [R188+0x7800] ;  /* 0x00780000bc5c783b */ /* 0x000fe20000004200 */
[----:B------:R1:W3:Y:S06]  /*5b00*/  MUFU.EX2 R148, R20 ;  /* 0x0000001400947308 */ /* 0x0002ec0000000800 */
[----:B------:R-:W-:Y:S01]  /*5b10*/  HMMA.16816.F32 R128, R4, R28, R16 ;  /* 0x0000001c0480723c */ /* 0x000fe20000001810 */
[----:B------:R-:W3:Y:S01]  /*5b20*/  LDSM.16.MT88.4 R16, [R188+0x7000] ;  /* 0x00700000bc10783b */ /* 0x000ee20000004200 */
[--C-:B------:R-:W-:Y:S01]  /*5b30*/  FFMA.FTZ R28, R127, UR4, -R0.reuse ;  /* 0x000000047f1c7c23 */ /* 0x100fe20008010800 */
[----:B------:R-:W-:-:S03]  /*5b40*/  FFMA.FTZ R29, R125, UR4, -R0 ;  /* 0x000000047d1d7c23 */ /* 0x000fc60008010800 */
[----:B------:R5:W-:Y:S02]  /*5b50*/  MUFU.EX2 R74, R28 ;  /* 0x0000001c004a7308 */ /* 0x000be40000000800 */
[C---:B------:R-:W-:Y:S01]  /*5b60*/  HMMA.16816.F32 R32, R4.reuse, R22, R104 ;  /* 0x000000160420723c */ /* 0x040fe20000001868 */
[----:B-1----:R-:W1:Y:S01]  /*5b70*/  LDSM.16.MT88.4 R20, [R189+0x7000] ;  /* 0x00700000bd14783b */ /* 0x002e620000004200 */
[----:B------:R2:W1:Y:S06]  /*5b80*/  MUFU.EX2 R146, R29 ;  /* 0x0000001d00927308 */ /* 0x00046c0000000800 */
[----:B------:R-:W-:Y:S01]  /*5b90*/  HMMA.16816.F32 R44, R4, R26, R100 ;  /* 0x0000001a042c723c */ /* 0x000fe20000001864 */
[----:B------:R-:W1:Y:S01]  /*5ba0*/  LDSM.16.MT88.4 R24, [R192+0x7000] ;  /* 0x00700000c018783b */ /* 0x000e620000004200 */
[----:B-----5:R-:W-:-:S04]  /*5bb0*/  FFMA.FTZ R28, R122, UR4, -R0 ;  /* 0x000000047a1c7c23 */ /* 0x020fc80008010800 */
[----:B------:R5:W-:Y:S01]  /*5bc0*/  MUFU.EX2 R145, R28 ;  /* 0x0000001c00917308 */ /* 0x000be20000000800 */
[----:B--2---:R-:W-:Y:S01]  /*5bd0*/  FFMA.FTZ R29, R120, UR4, -R0 ;  /* 0x00000004781d7c23 */ /* 0x004fe20008010800 */
[----:B------:R-:W-:Y:S01]  /*5be0*/  HMMA.16816.F32 R40, R4, R30, R96 ;  /* 0x0000001e0428723c */ /* 0x000fe20000001860 */
[--C-:B------:R-:W-:Y:S01]  /*5bf0*/  FFMA.FTZ R30, R144, UR4, -R2.reuse ;  /* 0x00000004901e7c23 */ /* 0x100fe20008010802 */
[----:B------:R-:W-:Y:S02]  /*5c00*/  F2FP.F16.F32.PACK_AB R4, R153, R155 ;  /* 0x0000009b9904723e */ /* 0x000fe400000000ff */
[----:B------:R-:W-:Y:S01]  /*5c10*/  F2FP.F16.F32.PACK_AB R6, R152, R154 ;  /* 0x0000009a9806723e */ /* 0x000fe200000000ff */
[----:B------:R-:W-:Y:S01]  /*5c20*/  MUFU.EX2 R73, R30 ;  /* 0x0000001e00497308 */ /* 0x000fe20000000800 */
[----:B----4-:R-:W-:Y:S02]  /*5c30*/  F2FP.F16.F32.PACK_AB R5, R151, R149 ;  /* 0x000000959705723e */ /* 0x010fe400000000ff */
[----:B---3--:R-:W-:Y:S01]  /*5c40*/  F2FP.F16.F32.PACK_AB R7, R150, R148 ;  /* 0x000000949607723e */ /* 0x008fe200000000ff */
[----:B-----5:R-:W-:-:S02]  /*5c50*/  FFMA.FTZ R28, R147, UR4, -R2 ;  /* 0x00000004931c7c23 */ /* 0x020fc40008010802 */
[----:B------:R2:W-:Y:S04]  /*5c60*/  MUFU.EX2 R147, R29 ;  /* 0x0000001d00937308 */ /* 0x0005e80000000800 */
[C---:B------:R-:W-:Y:S01]  /*5c70*/  HMMA.16816.F32 R84, R4.reuse, R16, R112 ;  /* 0x000000100454723c */ /* 0x040fe20000001870 */
[----:B------:R3:W4:Y:S07]  /*5c80*/  MUFU.EX2 R68, R28 ;  /* 0x0000001c00447308 */ /* 0x00072e0000000800 */
[----:B------:R-:W-:Y:S01]  /*5c90*/  HMMA.16816.F32 R116, R4, R8, R116 ;  /* 0x000000080474723c */ /* 0x000fe20000001874 */
[----:B--2---:R-:W-:-:S07]  /*5ca0*/  FFMA.FTZ R29, R139, UR4, -R2 ;  /* 0x000000048b1d7c23 */ /* 0x004fce0008010802 */
[C---:B-1----:R-:W-:Y:S01]  /*5cb0*/  HMMA.16816.F32 R96, R4.reuse, R20, R108 ;  /* 0x000000140460723c */ /* 0x042fe2000000186c */
[----:B---3--:R-:W-:Y:S01]  /*5cc0*/  FFMA.FTZ R28, R137, UR4, -R2 ;  /* 0x00000004891c7c23 */ /* 0x008fe20008010802 */
[----:B------:R-:W-:Y:S01]  /*5cd0*/  MUFU.EX2 R144, R29 ;  /* 0x0000001d00907308 */ /* 0x000fe20000000800 */
[----:B------:R-:W1:Y:S03]  /*5ce0*/  LDSM.16.MT88.4 R108, [R193+0x7800] ;  /* 0x00780000c16c783b */ /* 0x000e660000004200 */
[----:B------:R-:W2:Y:S02]  /*5cf0*/  MUFU.EX2 R75, R28 ;  /* 0x0000001c004b7308 */ /* 0x000ea40000000800 */
[C---:B------:R-:W-:Y:S08]  /*5d00*/  HMMA.16816.F32 R132, R4.reuse, R24, R80 ;  /* 0x000000180484723c */ /* 0x040ff00000001850 */
[C---:B------:R-:W-:Y:S08]  /*5d10*/  HMMA.16816.F32 R88, R4.reuse, R18, R88 ;  /* 0x000000120458723c */ /* 0x040ff00000001858 */
[C---:B------:R-:W-:Y:S08]  /*5d20*/  HMMA.16816.F32 R76, R4.reuse, R10, R76 ;  /* 0x0000000a044c723c */ /* 0x040ff0000000184c */
[C---:B------:R-:W-:Y:S08]  /*5d30*/  HMMA.16816.F32 R64, R4.reuse, R22, R64 ;  /* 0x000000160440723c */ /* 0x040ff00000001840 */
[----:B------:R-:W-:Y:S01]  /*5d40*/  HMMA.16816.F32 R60, R4, R26, R60 ;  /* 0x0000001a043c723c */ /* 0x000fe2000000183c */
[----:B------:R-:W-:-:S02]  /*5d50*/  F2FP.F16.F32.PACK_AB R4, R146, R74 ;  /* 0x0000004a9204723e */ /* 0x000fc400000000ff */
[----:B----4-:R-:W-:Y:S02]  /*5d60*/  F2FP.F16.F32.PACK_AB R5, R73, R68 ;  /* 0x000000444905723e */ /* 0x010fe400000000ff */
[----:B------:R-:W-:Y:S02]  /*5d70*/  F2FP.F16.F32.PACK_AB R6, R147, R145 ;  /* 0x000000919306723e */ /* 0x000fe400000000ff */
[----:B--2---:R-:W-:-:S07]  /*5d80*/  F2FP.F16.F32.PACK_AB R7, R75, R144 ;  /* 0x000000904b07723e */ /* 0x004fce00000000ff */
[----:B------:R-:W-:Y:S01]  /*5d90*/  HMMA.16816.F32 R48, R4, R8, R48 ;  /* 0x000000080430723c */ /* 0x000fe20000001830 */
[--C-:B------:R-:W-:Y:S01]  /*5da0*/  FFMA.FTZ R8, R213, UR4, -R15.reuse ;  /* 0x00000004d5087c23 */ /* 0x100fe2000801080f */
[----:B------:R-:W-:-:S03]  /*5db0*/  FFMA.FTZ R9, R124, UR4, -R15 ;  /* 0x000000047c097c23 */ /* 0x000fc6000801080f */
[----:B------:R2:W-:Y:S03]  /*5dc0*/  MUFU.EX2 R31, R8 ;  /* 0x00000008001f7308 */ /* 0x0005e60000000800 */
[C---:B------:R-:W-:Y:S01]  /*5dd0*/  HMMA.16816.F32 R80, R4.reuse, R16, R56 ;  /* 0x000000100450723c */ /* 0x040fe20000001838 */
[----:B------:R3:W-:Y:S07]  /*5de0*/  MUFU.EX2 R30, R9 ;  /* 0x00000009001e7308 */ /* 0x0007ee0000000800 */
[----:B------:R-:W-:Y:S01]  /*5df0*/  HMMA.16816.F32 R56, R4, R18, R36 ;  /* 0x000000120438723c */ /* 0x000fe20000001824 */
[----:B--2---:R-:W-:Y:S01]  /*5e00*/  FFMA.FTZ R8, R123, UR4, -R15 ;  /* 0x000000047b087c23 */ /* 0x004fe2000801080f */
[----:B---3--:R-:W-:-:S06]  /*5e10*/  FFMA.FTZ R9, R214, UR4, -R3 ;  /* 0x00000004d6097c23 */ /* 0x008fcc0008010803 */
[C---:B------:R-:W-:Y:S01]  /*5e20*/  HMMA.16816.F32 R36, R4.reuse, R10, R32 ;  /* 0x0000000a0424723c */ /* 0x040fe20000001820 */
[----:B------:R-:W-:Y:S01]  /*5e30*/  FFMA.FTZ R10, R207, UR4, -R15 ;  /* 0x00000004cf0a7c23 */ /* 0x000fe2000801080f */
[----:B------:R2:W3:Y:S04]  /*5e40*/  MUFU.EX2 R32, R8 ;  /* 0x0000000800207308 */ /* 0x0004e80000000800 */
[----:B------:R4:W5:Y:S02]  /*5e50*/  MUFU.EX2 R33, R10 ;  /* 0x0000000a00217308 */ /* 0x0009640000000800 */
[----:B------:R-:W-:Y:S01]  /*5e60*/  HMMA.16816.F32 R128, R4, R24, R128 ;  /* 0x000000180480723c */ /* 0x000fe20000001880 */
[----:B--2---:R-:W-:-:S07]  /*5e70*/  FFMA.FTZ R8, R126, UR4, -R3 ;  /* 0x000000047e087c23 */ /* 0x004fce0008010803 */
[C---:B------:R-:W-:Y:S01]  /*5e80*/  HMMA.16816.F32 R52, R4.reuse, R20, R52 ;  /* 0x000000140434723c */ /* 0x040fe20000001834 */
[----:B------:R-:W2:Y:S01]  /*5e90*/  LDSM.16.MT88.4 R124, [R189+0x7800] ;  /* 0x00780000bd7c783b */ /* 0x000ea20000004200 */
[----:B---3--:R-:W-:Y:S01]  /*5ea0*/  F2FP.F16.F32.PACK_AB R138, R32, R30 ;  /* 0x0000001e208a723e */ /* 0x008fe200000000ff */
[--C-:B----4-:R-:W-:Y:S01]  /*5eb0*/  FFMA.FTZ R10, R215, UR4, -R3.reuse ;  /* 0x00000004d70a7c23 */ /* 0x110fe20008010803 */
[----:B------:R-:W-:Y:S01]  /*5ec0*/  FFMA.FTZ R3, R121, UR4, -R3 ;  /* 0x0000000479037c23 */ /* 0x000fe20008010803 */
[----:B------:R-:W-:Y:S01]  /*5ed0*/  MUFU.EX2 R28, R8 ;  /* 0x00000008001c7308 */ /* 0x000fe20000000800 */
[----:B-----5:R-:W-:Y:S02]  /*5ee0*/  F2FP.F16.F32.PACK_AB R136, R33, R31 ;  /* 0x0000001f2188723e */ /* 0x020fe400000000ff */
[C---:B------:R-:W-:Y:S01]  /*5ef0*/  HMMA.16816.F32 R44, R4.reuse, R22, R44 ;  /* 0x00000016042c723c */ /* 0x040fe2000000182c */
[----:B------:R3:W4:Y:S04]  /*5f00*/  MUFU.EX2 R24, R3 ;  /* 0x0000000300187308 */ /* 0x0007280000000800 */
[----:B------:R-:W-:Y:S03]  /*5f10*/  MUFU.EX2 R29, R10 ;  /* 0x0000000a001d7308 */ /* 0x000fe60000000800 */
[----:B------:R-:W-:Y:S01]  /*5f20*/  HMMA.16816.F32 R40, R4, R26, R40 ;  /* 0x0000001a0428723c */ /* 0x000fe20000001828 */
[--C-:B------:R-:W-:Y:S01]  /*5f30*/  FFMA.FTZ R4, R206, UR4, -R0.reuse ;  /* 0x00000004ce047c23 */ /* 0x100fe20008010800 */
[----:B------:R5:W1:Y:S04]  /*5f40*/  MUFU.EX2 R23, R9 ;  /* 0x0000000900177308 */ /* 0x000a680000000800 */
[----:B------:R1:W-:Y:S01]  /*5f50*/  MUFU.EX2 R19, R4 ;  /* 0x0000000400137308 */ /* 0x0003e20000000800 */
[----:B---3--:R-:W-:Y:S01]  /*5f60*/  FFMA.FTZ R3, R142, UR4, -R0 ;  /* 0x000000048e037c23 */ /* 0x008fe20008010800 */
[----:B----4-:R-:W-:-:S03]  /*5f70*/  F2FP.F16.F32.PACK_AB R139, R24, R28 ;  /* 0x0000001c188b723e */ /* 0x010fc600000000ff */
[----:B------:R3:W4:Y:S01]  /*5f80*/  MUFU.EX2 R21, R3 ;  /* 0x0000000300157308 */ /* 0x0007220000000800 */
[----:B-----5:R-:W5:Y:S01]  /*5f90*/  LDSM.16.MT88.4 R8, [R192+0x7800] ;  /* 0x00780000c008783b */ /* 0x020f620000004200 */
[----:B-1----:R-:W-:Y:S01]  /*5fa0*/  F2FP.F16.F32.PACK_AB R137, R23, R29 ;  /* 0x0000001d1789723e */ /* 0x002fe200000000ff */
[----:B------:R-:W-:-:S04]  /*5fb0*/  FFMA.FTZ R4, R140, UR4, -R0 ;  /* 0x000000048c047c23 */ /* 0x000fc80008010800 */
[----:B------:R1:W-:Y:S01]  /*5fc0*/  MUFU.EX2 R20, R4 ;  /* 0x0000000400147308 */ /* 0x0003e20000000800 */
[----:B---3--:R-:W-:Y:S01]  /*5fd0*/  FFMA.FTZ R3, R141, UR4, -R0 ;  /* 0x000000048d037c23 */ /* 0x008fe20008010800 */
[----:B------:R-:W-:Y:S01]  /*5fe0*/  FFMA.FTZ R0, R216, UR4, -R2 ;  /* 0x00000004d8007c23 */ /* 0x000fe20008010802 */
[----:B----4-:R-:W-:Y:S01]  /*5ff0*/  F2FP.F16.F32.PACK_AB R140, R21, R19 ;  /* 0x00000013158c723e */ /* 0x010fe200000000ff */
[C---:B------:R-:W-:Y:S01]  /*6000*/  HMMA.16816.F32 R100, R136.reuse, R108, R116 ;  /* 0x0000006c8864723c */ /* 0x040fe20000001874 */
[----:B------:R3:W4:Y:S04]  /*6010*/  MUFU.EX2 R22, R3 ;  /* 0x0000000300167308 */ /* 0x0007280000000800 */
[----:B------:R4:W-:Y:S03]  /*6020*/  MUFU.EX2 R15, R0 ;  /* 0x00000000000f7308 */ /* 0x0009e60000000800 */
[----:B--2---:R-:W-:Y:S01]  /*6030*/  HMMA.16816.F32 R116, R136, R124, R96 ;  /* 0x0000007c8874723c */ /* 0x004fe20000001860 */
[----:B-1----:R-:W-:-:S04]  /*6040*/  FADD.FTZ R4, R167, R166 ;  /* 0x000000a6a7047221 */ /* 0x002fc80000010000 */
[----:B------:R-:W-:Y:S01]  /*6050*/  FADD.FTZ R4, R171, R4 ;  /* 0x00000004ab047221 */ /* 0x000fe20000010000 */
[--C-:B---3--:R-:W-:Y:S01]  /*6060*/  FFMA.FTZ R3, R212, UR4, -R2.reuse ;  /* 0x00000004d4037c23 */ /* 0x108fe20008010802 */
[----:B----4-:R-:W-:Y:S01]  /*6070*/  F2FP.F16.F32.PACK_AB R142, R22, R20 ;  /* 0x00000014168e723e */ /* 0x010fe200000000ff */
[C---:B------:R-:W-:Y:S01]  /*6080*/  HMMA.16816.F32 R84, R136.reuse, R92, R84 ;  /* 0x0000005c8854723c */ /* 0x040fe20000001854 */
[--C-:B------:R-:W-:Y:S01]  /*6090*/  FFMA.FTZ R0, R143, UR4, -R2.reuse ;  /* 0x000000048f007c23 */ /* 0x100fe20008010802 */
[----:B------:R-:W-:Y:S01]  /*60a0*/  FFMA.FTZ R2, R208, UR4, -R2 ;  /* 0x00000004d0027c23 */ /* 0x000fe20008010802 */
[----:B------:R1:W2:Y:S04]  /*60b0*/  MUFU.EX2 R16, R3 ;  /* 0x0000000300107308 */ /* 0x0002a80000000800 */
[----:B------:R3:W-:Y:S01]  /*60c0*/  MUFU.EX2 R18, R2 ;  /* 0x0000000200127308 */ /* 0x0007e20000000800 */
[C---:B------:R-:W-:Y:S03]  /*60d0*/  HMMA.16816.F32 R88, R136.reuse, R94, R88 ;  /* 0x0000005e8858723c */ /* 0x040fe60000001858 */
[----:B------:R4:W5:Y:S05]  /*60e0*/  MUFU.EX2 R17, R0 ;  /* 0x0000000000117308 */ /* 0x00096a0000000800 */
[----:B------:R-:W-:Y:S01]  /*60f0*/  HMMA.16816.F32 R104, R136, R110, R76 ;  /* 0x0000006e8868723c */ /* 0x000fe2000000184c */
[----:B-1----:R-:W-:Y:S01]  /*6100*/  FADD.FTZ R3, R174, R170 ;  /* 0x000000aaae037221 */ /* 0x002fe20000010000 */
[----:B--2---:R-:W-:Y:S01]  /*6110*/  F2FP.F16.F32.PACK_AB R141, R16, R15 ;  /* 0x0000000f108d723e */ /* 0x004fe200000000ff */
[----:B---3--:R-:W-:-:S02]  /*6120*/  FADD.FTZ R2, R187, R185 ;  /* 0x000000b9bb027221 */ /* 0x008fc40000010000 */
[----:B------:R-:W-:-:S03]  /*6130*/  FADD.FTZ R3, R175, R3 ;  /* 0x00000003af037221 */ /* 0x000fc60000010000 */
[----:B------:R-:W-:Y:S01]  /*6140*/  HMMA.16816.F32 R120, R136, R126, R64 ;  /* 0x0000007e8878723c */ /* 0x000fe20000001840 */
[----:B----4-:R-:W-:Y:S01]  /*6150*/  FADD.FTZ R0, R183, R181 ;  /* 0x000000b5b7007221 */ /* 0x010fe20000010000 */
        /* <DEDUP_REMOVED lines=17> */
[----:B-----5:R-:W-:Y:S01]  /*6270*/  F2FP.F16.F32.PACK_AB R143, R18, R17 ;  /* 0x00000011128f723e */ /* 0x020fe200000000ff */
        /* <DEDUP_REMOVED lines=38> */
[----:B------:R-:W-:-:S06]  /*64e0*/  FADD.FTZ R249, R24, R0 ;  /* 0x0000000018f97221 */ /* 0x000fcc0000010000 */
        /* <DEDUP_REMOVED lines=9> */
[----:B------:R-:W-:-:S15]  /*6580*/  @!P0 BRA `(.L_x_2130) ;  /* 0x0000007c00c08947 */ /* 0x000fde0003800000 */
[----:B------:R-:W-:Y:S01]  /*6590*/  IADD3 R68, PT, PT, R230, -0x2, RZ ;  /* 0xfffffffee6447810 */ /* 0x000fe20007ffe0ff */
[----:B------:R-:W-:-:S04]  /*65a0*/  DEPBAR.LE SB0, 0x0 ;  /* 0x000080000000791a */ /* 0x000fc80000000000 */
[----:B------:R-:W-:Y:S01]  /*65b0*/  IMAD.WIDE.U32 R4, R68, R210, RZ ;  /* 0x000000d244047225 */ /* 0x000fe200078e00ff */
[C---:B------:R-:W-:Y:S02]  /*65c0*/  SHF.L.U32 R7, R210.reuse, 0x4, RZ ;  /* 0x00000004d2077819 */ /* 0x040fe400000006ff */
[----:B------:R-:W-:Y:S01]  /*65d0*/  SHF.L.U64.HI R6, R210, 0x4, R211 ;  /* 0x00000004d2067819 */ /* 0x000fe200000102d3 */
[----:B------:R-:W-:Y:S01]  /*65e0*/  IMAD R3, R68, R211, R5 ;  /* 0x000000d344037224 */ /* 0x000fe200078e0205 */
[----:B------:R-:W-:Y:S01]  /*65f0*/  BAR.SYNC.DEFER_BLOCKING 0x0 ;  /* 0x0000000000007b1d */ /* 0x000fe20000010000 */
[C---:B------:R-:W-:Y:S02]  /*6600*/  LEA R0, P0, R4.reuse, R7, 0x6 ;  /* 0x0000000704007211 */ /* 0x040fe400078030ff */
[C---:B------:R-:W-:Y:S02]  /*6610*/  LEA R16, P3, R4.reuse, R233, 0x7 ;  /* 0x000000e904107211 */ /* 0x040fe400078638ff */
[----:B------:R-:W-:-:S02]  /*6620*/  LEA.HI.X R2, R4, R6, R3, 0x6, P0 ;  /* 0x0000000604027211 */ /* 0x000fc400000f3403 */
[C---:B------:R-:W-:Y:S01]  /*6630*/  IADD3 R5, P1, PT, R0.reuse, R7, RZ ;  /* 0x0000000700057210 */ /* 0x040fe20007f3e0ff */
[----:B------:R1:W-:Y:S01]  /*6640*/  STL [R1+0x4], R7 ;  /* 0x0000040701007387 */ /* 0x0003e20000100800 */
[----:B------:R-:W-:Y:S02]  /*6650*/  LEA R10, P2, R0, R233, 0x1 ;  /* 0x000000e9000a7211 */ /* 0x000fe400078408ff */
[----:B------:R-:W-:Y:S01]  /*6660*/  LEA.HI.X R17, R4, R231, R3, 0x7, P3 ;  /* 0x000000e704117211 */ /* 0x000fe200018f3c03 */
[----:B------:R-:W-:Y:S01]  /*6670*/  IMAD.X R9, R2, 0x1, R6, P1 ;  /* 0x0000000102097824 */ /* 0x000fe200008e0606 */
[----:B------:R2:W-:Y:S01]  /*6680*/  STL [R1+0x14], R6 ;  /* 0x0000140601007387 */ /* 0x0005e20000100800 */
[C---:B------:R-:W-:Y:S02]  /*6690*/  LEA R8, P1, R5.reuse, R233, 0x1 ;  /* 0x000000e905087211 */ /* 0x040fe400078208ff */
[-C--:B------:R-:W-:Y:S02]  /*66a0*/  LEA.HI.X R11, R0, R231.reuse, R2, 0x1, P2 ;  /* 0x000000e7000b7211 */ /* 0x080fe400010f0c02 */
[----:B------:R-:W-:Y:S01]  /*66b0*/  LEA.HI.X R9, R5, R231, R9, 0x1, P1 ;  /* 0x000000e705097211 */ /* 0x000fe200008f0c09 */
[----:B------:R-:W-:Y:S01]  /*66c0*/  @!PT LDS RZ, [RZ] ;  /* 0x00000000fffff984 */ /* 0x000fe20000000800 */
[----:B------:R-:W-:Y:S01]  /*66d0*/  @!PT LDS RZ, [RZ] ;  /* 0x00000000fffff984 */ /* 0x000fe20000000800 */
[----:B------:R-:W-:Y:S01]  /*66e0*/  @!PT LDS RZ, [RZ] ;  /* 0x00000000fffff984 */ /* 0x000fe20000000800 */
[----:B------:R3:W-:Y:S04]  /*66f0*/  LDGSTS.E.BYPASS.LTC128B.128 [R209+0x6000], desc[UR16][R16.64] ;  /* 0x0600000010d17fae */ /* 0x0007e8000b981a10 */
[----:B------:R-:W-:Y:S04]  /*6700*/  LDGSTS.E.BYPASS.LTC128B.128 [R209+0x6800], desc[UR16][R10.64] ;  /* 0x068000000ad17fae */ /* 0x000fe8000b981a10 */
[----:B------:R4:W-:Y:S01]  /*6710*/  LDGSTS.E.BYPASS.LTC128B.128 [R209+0x7000], desc[UR16][R8.64] ;  /* 0x0700000008d17fae */ /* 0x0009e2000b981a10 */
[----:B-1----:R-:W-:-:S04]  /*6720*/  LEA R7, P0, R210, R0, 0x5 ;  /* 0x00000000d2077211 */ /* 0x002fc800078028ff */
[----:B------:R-:W-:Y:S02]  /*6730*/  LEA.HI.X R15, R210, R2, R211, 0x5, P0 ;  /* 0x00000002d20f7211 */ /* 0x000fe400000f2cd3 */
[----:B--2---:R-:W-:-:S04]  /*6740*/  LEA R6, P0, R7, R233, 0x1 ;  /* 0x000000e907067211 */ /* 0x004fc800078008ff */
[----:B------:R-:W-:-:S05]  /*6750*/  LEA.HI.X R7, R7, R231, R15, 0x1, P0 ;  /* 0x000000e707077211 */ /* 0x000fca00000f0c0f */
[----:B------:R1:W-:Y:S04]  /*6760*/  LDGSTS.E.BYPASS.LTC128B.128 [R209+0x7800], desc[UR16][R6.64] ;  /* 0x0780000006d17fae */ /* 0x0003e8000b981a10 */
[----:B------:R-:W-:Y:S04]  /*6770*/  LDSM.16.M88.4 R24, [R196] ;  /* 0x00000000c418783b */ /* 0x000fe80000000200 */
[----:B---3--:R-:W2:Y:S04]  /*6780*/  LDSM.16.M88.4 R16, [R191+UR5+0x4800] ;  /* 0x00480005bf10783b */ /* 0x008ea80008000200 */
[----:B----4-:R-:W3:Y:S04]  /*6790*/  LDSM.16.M88.4 R8, [R191+UR5+0x4000] ;  /* 0x00400005bf08783b */ /* 0x010ee80008000200 */
[----:B------:R-:W-:Y:S04]  /*67a0*/  LDSM.16.M88.4 R36, [R191+UR5+0x5000] ;  /* 0x00500005bf24783b */ /* 0x000fe80008000200 */
[----:B------:R-:W-:Y:S04]  /*67b0*/  LDSM.16.M88.4 R40, [R191+UR5+0x5800] ;  /* 0x00580005bf28783b */ /* 0x000fe80008000200 */
[----:B------:R-:W-:Y:S04]  /*67c0*/  LDSM.16.M88.4 R32, [R199] ;  /* 0x00000000c720783b */ /* 0x000fe80000000200 */
[----:B-1----:R-:W1:Y:S04]  /*67d0*/  LDSM.16.M88.4 R4, [R196+0x2000] ;  /* 0x00200000c404783b */ /* 0x002e680000000200 */
[----:B------:R-:W4:Y:S04]  /*67e0*/  LDSM.16.M88.4 R48, [R195+0x4000] ;  /* 0x00400000c330783b */ /* 0x000f280000000200 */
[----:B------:R-:W-:Y:S04]  /*67f0*/  LDSM.16.M88.4 R20, [R199+0x2000] ;  /* 0x00200000c714783b */ /* 0x000fe80000000200 */
[----:B------:R-:W5:Y:S04]  /*6800*/  LDSM.16.M88.4 R64, [R195+0x5000] ;  /* 0x00500000c340783b */ /* 0x000f680000000200 */
[----:B------:R-:W5:Y:S01]  /*6810*/  LDSM.16.M88.4 R52, [R195+0x4800] ;  /* 0x00480000c334783b */ /* 0x000f620000000200 */
[C---:B--2---:R-:W-:Y:S03]  /*6820*/  HMMA.16816.F32 R180, R24.reuse, R18, RZ ;  /* 0x0000001218b4723c */ /* 0x044fe600000018ff */
[----:B------:R-:W-:Y:S04]  /*6830*/  LDSM.16.M88.4 R56, [R190+0x4000] ;  /* 0x00400000be38783b */ /* 0x000fe80000000200 */
[----:B------:R-:W2:Y:S01]  /*6840*/  LDSM.16.M88.4 R28, [R197] ;  /* 0x00000000c51c783b */ /* 0x000ea20000000200 */
[C---:B---3--:R-:W-:Y:S03]  /*6850*/  HMMA.16816.F32 R44, R24.reuse, R8, RZ ;  /* 0x00000008182c723c */ /* 0x048fe600000018ff */
[----:B------:R-:W3:Y:S04]  /*6860*/  LDSM.16.M88.4 R60, [R195+0x5800] ;  /* 0x00580000c33c783b */ /* 0x000ee80000000200 */
[----:B------:R-:W0:Y:S01]  /*6870*/  LDGDEPBAR ;  /* 0x00000000000079af */ /* 0x000e220000000000 */
[----:B------:R-:W-:Y:S03]  /*6880*/  HMMA.16816.F32 R172, R24, R16, RZ ;  /* 0x0000001018ac723c */ /* 0x000fe600000018ff */
[----:B------:R-:W-:Y:S01]  /*6890*/  MOV R205, R180 ;  /* 0x000000b400cd7202 */ /* 0x000fe20000000f00 */
[----:B------:R-:W-:Y:S01]  /*68a0*/  IMAD.MOV.U32 R75, RZ, RZ, R181 ;  /* 0x000000ffff4b7224 */ /* 0x000fe200078e00b5 */
[----:B------:R-:W-:Y:S01]  /*68b0*/  MOV R74, R182 ;  /* 0x000000b6004a7202 */ /* 0x000fe20000000f00 */
[----:B------:R-:W-:-:S02]  /*68c0*/  IMAD.MOV.U32 R73, RZ, RZ, R183 ;  /* 0x000000ffff497224 */ /* 0x000fc400078e00b7 */
[C---:B-1----:R-:W-:Y:S08]  /*68d0*/  HMMA.16816.F32 R152, R4.reuse, R36, RZ ;  /* 0x000000240498723c */ /* 0x042ff000000018ff */
[C---:B------:R-:W-:Y:S08]  /*68e0*/  HMMA.16816.F32 R156, R4.reuse, R16, RZ ;  /* 0x00000010049c723c */ /* 0x040ff000000018ff */
[C---:B------:R-:W-:Y:S01]  /*68f0*/  HMMA.16816.F32 R168, R4.reuse, R18, RZ ;  /* 0x0000001204a8723c */ /* 0x040fe200000018ff */
[----:B------:R-:W1:Y:S07]  /*6900*/  LDSM.16.M88.4 R16, [R197+0x2000] ;  /* 0x00200000c510783b */ /* 0x000e6e0000000200 */
[C---:B------:R-:W-:Y:S08]  /*6910*/  HMMA.16816.F32 R144, R4.reuse, R8, RZ ;  /* 0x000000080490723c */ /* 0x040ff000000018ff */
[C---:B------:R-:W-:Y:S08]  /*6920*/  HMMA.16816.F32 R160, R4.reuse, R10, RZ ;  /* 0x0000000a04a0723c */ /* 0x040ff000000018ff */
[C---:B------:R-:W-:Y:S08]  /*6930*/  HMMA.16816.F32 R148, R4.reuse, R40, RZ ;  /* 0x000000280494723c */ /* 0x040ff000000018ff */
[C---:B------:R-:W-:Y:S08]  /*6940*/  HMMA.16816.F32 R164, R4.reuse, R38, RZ ;  /* 0x0000002604a4723c */ /* 0x040ff000000018ff */
[----:B------:R-:W-:Y:S08]  /*6950*/  HMMA.16816.F32 R76, R4, R42, RZ ;  /* 0x0000002a044c723c */ /* 0x000ff000000018ff */
[C---:B------:R-:W-:Y:S08]  /*6960*/  HMMA.16816.F32 R180, R24.reuse, R40, RZ ;  /* 0x0000002818b4723c */ /* 0x040ff000000018ff */
[C---:B------:R-:W-:Y:S08]  /*6970*/  HMMA.16816.F32 R212, R24.reuse, R42, RZ ;  /* 0x0000002a18d4723c */ /* 0x040ff000000018ff */
[----:B------:R-:W-:Y:S01]  /*6980*/  HMMA.16816.F32 R176, R24, R10, RZ ;  /* 0x0000000a18b0723c */ /* 0x000fe200000018ff */
[----:B------:R-:W-:Y:S07]  /*6990*/  LDSM.16.M88.4 R8, [R198] ;  /* 0x00000000c608783b */ /* 0x000fee0000000200 */
[----:B----4-:R-:W-:Y:S01]  /*69a0*/  HMMA.16816.F32 R4, R32, R48, R44 ;  /* 0x000000302004723c */ /* 0x010fe2000000182c */
[----:B------:R-:W4:Y:S07]  /*69b0*/  LDSM.16.M88.4 R44, [R194+0x4000] ;  /* 0x00400000c22c783b */ /* 0x000f2e0000000200 */
[----:B-----5:R-:W-:Y:S08]  /*69c0*/  HMMA.16816.F32 R40, R20, R64, R152 ;  /* 0x000000401428723c */ /* 0x020ff00000001898 */
[C---:B------:R-:W-:Y:S08]  /*69d0*/  HMMA.16816.F32 R184, R24.reuse, R36, RZ ;  /* 0x0000002418b8723c */ /* 0x040ff000000018ff */
[----:B------:R-:W-:Y:S03]  /*69e0*/  HMMA.16816.F32 R220, R24, R38, RZ ;  /* 0x0000002618dc723c */ /* 0x000fe600000018ff */
[----:B------:R-:W-:Y:S01]  /*69f0*/  IMAD.MOV.U32 R27, RZ, RZ, R40 ;  /* 0x000000ffff1b7224 */ /* 0x000fe200078e0028 */
[----:B------:R-:W-:Y:S01]  /*6a00*/  MOV R26, R41 ;  /* 0x00000029001a7202 */ /* 0x000fe20000000f00 */
[----:B------:R-:W-:Y:S01]  /*6a10*/  IMAD.MOV.U32 R24, RZ, RZ, R43 ;  /* 0x000000ffff187224 */ /* 0x000fe200078e002b */
[----:B------:R-:W-:-:S02]  /*6a20*/  MOV R25, R42 ;  /* 0x0000002a00197202 */ /* 0x000fc40000000f00 */
[C---:B------:R-:W-:Y:S08]  /*6a30*/  HMMA.16816.F32 R36, R20.reuse, R48, R144 ;  /* 0x000000301424723c */ /* 0x040ff00000001890 */
[----:B------:R-:W-:Y:S08]  /*6a40*/  HMMA.16816.F32 R156, R20, R52, R156 ;  /* 0x00000034149c723c */ /* 0x000ff0000000189c */
[----:B--2---:R-:W-:Y:S01]  /*6a50*/  HMMA.16816.F32 R40, R28, R56, R4 ;  /* 0x000000381c28723c */ /* 0x004fe20000001804 */
[----:B------:R-:W2:Y:S07]  /*6a60*/  LDSM.16.M88.4 R4, [R198+0x2000] ;  /* 0x00200000c604783b */ /* 0x000eae0000000200 */
[----:B------:R-:W-:Y:S01]  /*6a70*/  HMMA.16816.F32 R244, R20, R66, R164 ;  /* 0x0000004214f4723c */ /* 0x000fe200000018a4 */
[----:B------:R-:W-:Y:S01]  /*6a80*/  MOV R164, R27 ;  /* 0x0000001b00a47202 */ /* 0x000fe20000000f00 */
[----:B------:R-:W-:Y:S01]  /*6a90*/  IMAD.MOV.U32 R166, RZ, RZ, R25 ;  /* 0x000000ffffa67224 */ /* 0x000fe200078e0019 */
[----:B------:R-:W-:Y:S01]  /*6aa0*/  MOV R165, R26 ;  /* 0x0000001a00a57202 */ /* 0x000fe20000000f00 */
[----:B------:R-:W-:Y:S01]  /*6ab0*/  IMAD.MOV.U32 R2, RZ, RZ, R158 ;  /* 0x000000ffff027224 */ /* 0x000fe200078e009e */
[----:B------:R-:W-:-:S02]  /*6ac0*/  MOV R167, R24 ;  /* 0x0000001800a77202 */ /* 0x000fc40000000f00 */
[----:B------:R-:W5:Y:S01]  /*6ad0*/  LDSM.16.M88.4 R24, [R190+0x4800] ;  /* 0x00480000be18783b */ /* 0x000f620000000200 */
[C---:B---3--:R-:W-:Y:S01]  /*6ae0*/  HMMA.16816.F32 R240, R20.reuse, R60, R148 ;  /* 0x0000003c14f0723c */ /* 0x048fe20000001894 */
[----:B------:R-:W-:Y:S02]  /*6af0*/  MOV R15, R156 ;  /* 0x0000009c000f7202 */ /* 0x000fe40000000f00 */
[----:B------:R-:W-:Y:S01]  /*6b00*/  MOV R3, R157 ;  /* 0x0000009d00037202 */ /* 0x000fe20000000f00 */
[----:B------:R-:W-:Y:S01]  /*6b10*/  IMAD.MOV.U32 R157, RZ, RZ, R75 ;  /* 0x000000ffff9d7224 */ /* 0x000fe200078e004b */
[----:B------:R-:W-:Y:S02]  /*6b20*/  MOV R0, R159 ;  /* 0x0000009f00007202 */ /* 0x000fe40000000f00 */
[----:B------:R-:W-:Y:S01]  /*6b30*/  MOV R156, R205 ;  /* 0x000000cd009c7202 */ /* 0x000fe20000000f00 */
[----:B------:R-:W-:Y:S01]  /*6b40*/  HMMA.16816.F32 R152, R20, R50, R160 ;  /* 0x000000321498723c */ /* 0x000fe200000018a0 */
[----:B------:R-:W-:-:S02]  /*6b50*/  MOV R158, R74 ;  /* 0x0000004a009e7202 */ /* 0x000fc40000000f00 */
[----:B------:R-:W-:-:S05]  /*6b60*/  MOV R159, R73 ;  /* 0x00000049009f7202 */ /* 0x000fca0000000f00 */
[C---:B------:R-:W-:Y:S08]  /*6b70*/  HMMA.16816.F32 R216, R20.reuse, R54, R168 ;  /* 0x0000003614d8723c */ /* 0x040ff000000018a8 */
[----:B------:R-:W-:Y:S01]  /*6b80*/  HMMA.16816.F32 R236, R20, R62, R76 ;  /* 0x0000003e14ec723c */ /* 0x000fe2000000184c */
[----:B------:R-:W3:Y:S07]  /*6b90*/  LDSM.16.M88.4 R20, [R190+0x5000] ;  /* 0x00500000be14783b */ /* 0x000eee0000000200 */
[----:B-1----:R-:W-:Y:S01]  /*6ba0*/  HMMA.16816.F32 R144, R16, R56, R36 ;  /* 0x000000381090723c */ /* 0x002fe20000001824 */
[----:B------:R-:W1:Y:S07]  /*6bb0*/  LDSM.16.M88.4 R36, [R190+0x5800] ;  /* 0x00580000be24783b */ /* 0x000e6e0000000200 */
[----:B------:R-:W-:Y:S08]  /*6bc0*/  HMMA.16816.F32 R148, R32, R50, R176 ;  /* 0x000000322094723c */ /* 0x000ff000000018b0 */
[----:B----4-:R-:W-:Y:S08]  /*6bd0*/  HMMA.16816.F32 R76, R8, R44, R40 ;  /* 0x0000002c084c723c */ /* 0x010ff00000001828 */
[C---:B------:R-:W-:Y:S08]  /*6be0*/  HMMA.16816.F32 R172, R32.reuse, R52, R172 ;  /* 0x0000003420ac723c */ /* 0x040ff000000018ac */
[C---:B------:R-:W-:Y:S03]  /*6bf0*/  HMMA.16816.F32 R52, R32.reuse, R54, R156 ;  /* 0x000000362034723c */ /* 0x040fe6000000189c */
[----:B------:R-:W-:Y:S01]  /*6c00*/  FMUL.FTZ R76, R76, UR6 ;  /* 0x000000064c4c7c20 */ /* 0x000fe20008410000 */
[----:B------:R-:W-:Y:S01]  /*6c10*/  FMUL.FTZ R77, R77, UR6 ;  /* 0x000000064d4d7c20 */ /* 0x000fe20008410000 */
[----:B------:R-:W-:Y:S01]  /*6c20*/  FMUL.FTZ R78, R78, UR6 ;  /* 0x000000064e4e7c20 */ /* 0x000fe20008410000 */
[----:B------:R-:W-:Y:S01]  /*6c30*/  FMUL.FTZ R79, R79, UR6 ;  /* 0x000000064f4f7c20 */ /* 0x000fe20008410000 */
[----:B------:R-:W4:Y:S01]  /*6c40*/  MUFU.TANH R177, R76 ;  /* 0x0000004c00b17308 */ /* 0x000f220000002400 */
[----:B------:R-:W-:Y:S01]  /*6c50*/  HMMA.16816.F32 R160, R32, R64, R184 ;  /* 0x0000004020a0723c */ /* 0x000fe200000018b8 */
[----:B------:R-:W-:Y:S01]  /*6c60*/  MOV R184, R15 ;  /* 0x0000000f00b87202 */ /* 0x000fe20000000f00 */
[----:B------:R-:W-:Y:S01]  /*6c70*/  IMAD.MOV.U32 R185, RZ, RZ, R3 ;  /* 0x000000ffffb97224 */ /* 0x000fe200078e0003 */
[----:B------:R-:W-:-:S02]  /*6c80*/  MOV R186, R2 ;  /* 0x0000000200ba7202 */ /* 0x000fc40000000f00 */
[----:B------:R-:W-:Y:S02]  /*6c90*/  MOV R187, R0 ;  /* 0x0000000000bb7202 */ /* 0x000fe40000000f00 */
[----:B------:R-:W1:Y:S01]  /*6ca0*/  MUFU.TANH R176, R77 ;  /* 0x0000004d00b07308 */ /* 0x000e620000002400 */
[C---:B------:R-:W-:Y:S07]  /*6cb0*/  HMMA.16816.F32 R180, R32.reuse, R60, R180 ;  /* 0x0000003c20b4723c */ /* 0x040fee00000018b4 */
[----:B------:R-:W1:Y:S01]  /*6cc0*/  MUFU.TANH R179, R78 ;  /* 0x0000004e00b37308 */ /* 0x000e620000002400 */
[C---:B------:R-:W-:Y:S07]  /*6cd0*/  HMMA.16816.F32 R156, R32.reuse, R66, R220 ;  /* 0x00000042209c723c */ /* 0x040fee00000018dc */
[----:B------:R4:W1:Y:S01]  /*6ce0*/  MUFU.TANH R178, R79 ;  /* 0x0000004f00b27308 */ /* 0x0008620000002400 */
[----:B------:R-:W-:Y:S01]  /*6cf0*/  HMMA.16816.F32 R168, R32, R62, R212 ;  /* 0x0000003e20a8723c */ /* 0x000fe200000018d4 */
[----:B------:R-:W4:Y:S07]  /*6d00*/  LDSM.16.M88.4 R32, [R194+0x4800] ;  /* 0x00480000c220783b */ /* 0x000f2e0000000200 */
[-C--:B------:R-:W-:Y:S08]  /*6d10*/  HMMA.16816.F32 R48, R16, R58.reuse, R152 ;  /* 0x0000003a1030723c */ /* 0x080ff00000001898 */
[----:B------:R-:W-:Y:S08]  /*6d20*/  HMMA.16816.F32 R56, R28, R58, R148 ;  /* 0x0000003a1c38723c */ /* 0x000ff00000001894 */
[----:B--2---:R-:W-:Y:S08]  /*6d30*/  HMMA.16816.F32 R40, R4, R44, R144 ;  /* 0x0000002c0428723c */ /* 0x004ff00000001890 */
[C---:B-----5:R-:W-:Y:S08]  /*6d40*/  HMMA.16816.F32 R144, R16.reuse, R24, R184 ;  /* 0x000000181090723c */ /* 0x060ff000000018b8 */
[C---:B---3--:R-:W-:Y:S03]  /*6d50*/  HMMA.16816.F32 R164, R16.reuse, R20, R164 ;  /* 0x0000001410a4723c */ /* 0x048fe600000018a4 */
[----:B------:R-:W-:Y:S01]  /*6d60*/  FMUL.FTZ R40, R40, UR6 ;  /* 0x0000000628287c20 */ /* 0x000fe20008410000 */
[----:B------:R-:W-:Y:S01]  /*6d70*/  FMUL.FTZ R41, R41, UR6 ;  /* 0x0000000629297c20 */ /* 0x000fe20008410000 */
[----:B------:R-:W-:Y:S01]  /*6d80*/  FMUL.FTZ R42, R42, UR6 ;  /* 0x000000062a2a7c20 */ /* 0x000fe20008410000 */
[----:B------:R-:W-:Y:S01]  /*6d90*/  FMUL.FTZ R43, R43, UR6 ;  /* 0x000000062b2b7c20 */ /* 0x000fe20008410000 */
[----:B------:R-:W2:Y:S01]  /*6da0*/  MUFU.TANH R206, R40 ;  /* 0x0000002800ce7308 */ /* 0x000ea20000002400 */
[C---:B-1----:R-:W-:Y:S07]  /*6db0*/  HMMA.16816.F32 R152, R16.reuse, R36, R240 ;  /* 0x000000241098723c */ /* 0x042fee00000018f0 */
[----:B------:R-:W1:Y:S01]  /*6dc0*/  MUFU.TANH R205, R41 ;  /* 0x0000002900cd7308 */ /* 0x000e620000002400 */
[C---:B------:R-:W-:Y:S07]  /*6dd0*/  HMMA.16816.F32 R148, R16.reuse, R26, R216 ;  /* 0x0000001a1094723c */ /* 0x040fee00000018d8 */
[----:B------:R-:W3:Y:S01]  /*6de0*/  MUFU.TANH R187, R42 ;  /* 0x0000002a00bb7308 */ /* 0x000ee20000002400 */
[C---:B----4-:R-:W-:Y:S07]  /*6df0*/  HMMA.16816.F32 R76, R16.reuse, R22, R244 ;  /* 0x00000016104c723c */ /* 0x050fee00000018f4 */
[----:B------:R4:W1:Y:S01]  /*6e00*/  MUFU.TANH R186, R43 ;  /* 0x0000002b00ba7308 */ /* 0x0008620000002400 */
[----:B------:R-:W-:Y:S08]  /*6e10*/  HMMA.16816.F32 R64, R16, R38, R236 ;  /* 0x000000261040723c */ /* 0x000ff000000018ec */
[----:B------:R-:W-:Y:S01]  /*6e20*/  HMMA.16816.F32 R16, R28, R24, R172 ;  /* 0x000000181c10723c */ /* 0x000fe200000018ac */
[----:B------:R-:W-:-:S05]  /*6e30*/  IMAD.MOV.U32 R175, RZ, RZ, R68 ;  /* 0x000000ffffaf7224 */ /* 0x000fca00078e0044 */
[----:B------:R-:W-:Y:S02]  /*6e40*/  ISETP.GT.U32.AND P2, PT, R175, R232, PT ;  /* 0x000000e8af00720c */ /* 0x000fe40003f44070 */
[----:B------:R-:W-:Y:S08]  /*6e50*/  HMMA.16816.F32 R56, R8, R46, R56 ;  /* 0x0000002e0838723c */ /* 0x000ff00000001838 */
[----:B------:R-:W-:Y:S08]  /*6e60*/  HMMA.16816.F32 R52, R28, R26, R52 ;  /* 0x0000001a1c34723c */ /* 0x000ff00000001834 */
[----:B----4-:R-:W-:Y:S01]  /*6e70*/  HMMA.16816.F32 R40, R8, R32, R16 ;  /* 0x000000200828723c */ /* 0x010fe20000001810 */
        /* <DEDUP_REMOVED lines=8> */
[----:B------:R-:W-:Y:S03]  /*6f00*/  HMMA.16816.F32 R24, R4, R32, R144 ;  /* 0x000000200418723c */ /* 0x000fe60000001890 */
[----:B------:R-:W-:Y:S01]  /*6f10*/  FMUL.FTZ R0, R41, UR6 ;  /* 0x0000000629007c20 */ /* 0x000fe20008410000 */
[----:B------:R-:W-:-:S03]  /*6f20*/  FMUL.FTZ R40, R40, UR6 ;  /* 0x0000000628287c20 */ /* 0x000fc60008410000 */
[----:B------:R-:W1:Y:S01]  /*6f30*/  MUFU.TANH R172, R58 ;  /* 0x0000003a00ac7308 */ /* 0x000e620000002400 */
[-C--:B------:R-:W-:Y:S07]  /*6f40*/  HMMA.16816.F32 R148, R4, R34.reuse, R148 ;  /* 0x000000220494723c */ /* 0x080fee0000001894 */
[----:B------:R5:W1:Y:S01]  /*6f50*/  MUFU.TANH R160, R59 ;  /* 0x0000003b00a07308 */ /* 0x000a620000002400 */
[----:B------:R-:W-:Y:S07]  /*6f60*/  HMMA.16816.F32 R32, R8, R34, R52 ;  /* 0x000000220820723c */ /* 0x000fee0000001834 */
[----:B------:R2:W1:Y:S01]  /*6f70*/  MUFU.TANH R41, R0 ;  /* 0x0000000000297308 */ /* 0x0004620000002400 */
[----:B------:R-:W-:Y:S07]  /*6f80*/  HMMA.16816.F32 R44, R4, R46, R48 ;  /* 0x0000002e042c723c */ /* 0x000fee0000001830 */
[----:B------:R-:W1:Y:S01]  /*6f90*/  MUFU.TANH R68, R40 ;  /* 0x0000002800447308 */ /* 0x000e620000002400 */
[----:B------:R-:W-:Y:S03]  /*6fa0*/  HMMA.16816.F32 R48, R28, R36, R180 ;  /* 0x000000241c30723c */ /* 0x000fe600000018b4 */
[----:B------:R-:W-:-:S04]  /*6fb0*/  FMUL.FTZ R2, R35, UR6 ;  /* 0x0000000623027c20 */ /* 0x000fc80008410000 */
[----:B------:R-:W1:Y:S01]  /*6fc0*/  MUFU.TANH R35, R2 ;  /* 0x0000000200237308 */ /* 0x000e620000002400 */
[C---:B-----5:R-:W-:Y:S01]  /*6fd0*/  HMMA.16816.F32 R56, R28.reuse, R22, R156 ;  /* 0x000000161c38723c */ /* 0x060fe2000000189c */
[----:B------:R-:W5:Y:S01]  /*6fe0*/  LDSM.16.M88.4 R20, [R194+0x5000] ;  /* 0x00500000c214783b */ /* 0x000f620000000200 */
[----:B--2---:R-:W-:Y:S01]  /*6ff0*/  FMUL.FTZ R0, R42, UR6 ;  /* 0x000000062a007c20 */ /* 0x004fe20008410000 */
[----:B------:R-:W-:Y:S01]  /*7000*/  FMUL.FTZ R44, R44, UR6 ;  /* 0x000000062c2c7c20 */ /* 0x000fe20008410000 */
[----:B------:R-:W-:Y:S01]  /*7010*/  FMUL.FTZ R45, R45, UR6 ;  /* 0x000000062d2d7c20 */ /* 0x000fe20008410000 */
[----:B------:R-:W-:Y:S01]  /*7020*/  FMUL.FTZ R46, R46, UR6 ;  /* 0x000000062e2e7c20 */ /* 0x000fe20008410000 */
[----:B------:R-:W-:Y:S01]  /*7030*/  FMUL.FTZ R47, R47, UR6 ;  /* 0x000000062f2f7c20 */ /* 0x000fe20008410000 */
[----:B------:R2:W1:Y:S01]  /*7040*/  MUFU.TANH R53, R0 ;  /* 0x0000000000357308 */ /* 0x0004620000002400 */
[----:B------:R-:W-:Y:S01]  /*7050*/  HMMA.16816.F32 R28, R28, R38, R168 ;  /* 0x000000261c1c723c */ /* 0x000fe200000018a8 */
[----:B------:R-:W-:-:S06]  /*7060*/  DEPBAR.LE SB0, 0x0 ;  /* 0x000080000000791a */ /* 0x000fcc0000000000 */
[----:B------:R-:W1:Y:S01]  /*7070*/  MUFU.TANH R163, R44 ;  /* 0x0000002c00a37308 */ /* 0x000e620000002400 */
[C---:B----4-:R-:W-:Y:S07]  /*7080*/  HMMA.16816.F32 R152, R4.reuse, R16, R152 ;  /* 0x000000100498723c */ /* 0x050fee0000001898 */
[----:B------:R-:W4:Y:S01]  /*7090*/  MUFU.TANH R162, R45 ;  /* 0x0000002d00a27308 */ /* 0x000f220000002400 */
[----:B------:R-:W-:Y:S01]  /*70a0*/  HMMA.16816.F32 R64, R4, R18, R64 ;  /* 0x000000120440723c */ /* 0x000fe20000001840 */
[----:B--2---:R-:W-:-:S06]  /*70b0*/  FMUL.FTZ R0, R43, UR6 ;  /* 0x000000062b007c20 */ /* 0x004fcc0008410000 */
[----:B------:R2:W1:Y:S01]  /*70c0*/  MUFU.TANH R52, R0 ;  /* 0x0000000000347308 */ /* 0x0004620000002400 */
[----:B------:R-:W-:Y:S07]  /*70d0*/  HMMA.16816.F32 R48, R8, R16, R48 ;  /* 0x000000100830723c */ /* 0x000fee0000001830 */
[----:B------:R-:W1:Y:S01]  /*70e0*/  MUFU.TANH R161, R46 ;  /* 0x0000002e00a17308 */ /* 0x000e620000002400 */
[C---:B-----5:R-:W-:Y:S07]  /*70f0*/  HMMA.16816.F32 R164, R4.reuse, R20, R164 ;  /* 0x0000001404a4723c */ /* 0x060fee00000018a4 */
[----:B------:R5:W1:Y:S01]  /*7100*/  MUFU.TANH R75, R47 ;  /* 0x0000002f004b7308 */ /* 0x000a620000002400 */
[----:B--2---:R-:W-:Y:S01]  /*7110*/  FMUL.FTZ R0, R24, UR6 ;  /* 0x0000000618007c20 */ /* 0x004fe20008410000 */
[----:B------:R-:W-:Y:S06]  /*7120*/  HMMA.16816.F32 R76, R4, R22, R76 ;  /* 0x00000016044c723c */ /* 0x000fec000000184c */
[----:B------:R2:W1:Y:S02]  /*7130*/  MUFU.TANH R55, R0 ;  /* 0x0000000000377308 */ /* 0x0004640000002400 */
[C---:B------:R-:W-:Y:S08]  /*7140*/  HMMA.16816.F32 R4, R8.reuse, R20, R60 ;  /* 0x000000140804723c */ /* 0x040ff0000000183c */
[----:B-----5:R-:W-:Y:S01]  /*7150*/  HMMA.16816.F32 R44, R8, R18, R28 ;  /* 0x00000012082c723c */ /* 0x020fe2000000181c */
[----:B--2---:R-:W-:-:S07]  /*7160*/  FMUL.FTZ R0, R25, UR6 ;  /* 0x0000000619007c20 */ /* 0x004fce0008410000 */
[----:B------:R-:W-:Y:S01]  /*7170*/  HMMA.16816.F32 R56, R8, R22, R56 ;  /* 0x000000160838723c */ /* 0x000fe20000001838 */
[----:B------:R2:W1:Y:S02]  /*7180*/  MUFU.TANH R54, R0 ;  /* 0x0000000000367308 */ /* 0x0004640000002400 */
[----:B------:R-:W-:Y:S01]  /*7190*/  FMUL.FTZ R3, R4, UR6 ;  /* 0x0000000604037c20 */ /* 0x000fe20008410000 */
[----:B------:R-:W-:-:S05]  /*71a0*/  FMUL.FTZ R4, R5, UR6 ;  /* 0x0000000605047c20 */ /* 0x000fca0008410000 */
[----:B------:R-:W1:Y:S01]  /*71b0*/  MUFU.TANH R31, R3 ;  /* 0x00000003001f7308 */ /* 0x000e620000002400 */
[----:B--2---:R-:W-:-:S07]  /*71c0*/  FMUL.FTZ R0, R26, UR6 ;  /* 0x000000061a007c20 */ /* 0x004fce0008410000 */
[----:B------:R2:W1:Y:S02]  /*71d0*/  MUFU.TANH R43, R0 ;  /* 0x00000000002b7308 */ /* 0x0004640000002400 */
[----:B--2---:R-:W-:-:S06]  /*71e0*/  FMUL.FTZ R0, R27, UR6 ;  /* 0x000000061b007c20 */ /* 0x004fcc0008410000 */
[----:B------:R2:W1:Y:S02]  /*71f0*/  MUFU.TANH R42, R0 ;  /* 0x00000000002a7308 */ /* 0x0004640000002400 */
[----:B--2---:R-:W-:-:S06]  /*7200*/  FMUL.FTZ R0, R32, UR6 ;  /* 0x0000000620007c20 */ /* 0x004fcc0008410000 */
[----:B------:R-:W2:Y:S08]  /*7210*/  MUFU.TANH R32, R4 ;  /* 0x0000000400207308 */ /* 0x000eb00000002400 */
[----:B------:R5:W1:Y:S02]  /*7220*/  MUFU.TANH R37, R0 ;  /* 0x0000000000257308 */ /* 0x000a640000002400 */
[----:B-----5:R-:W-:Y:S01]  /*7230*/  FMUL.FTZ R0, R33, UR6 ;  /* 0x0000000621007c20 */ /* 0x020fe20008410000 */
[----:B------:R-:W-:-:S05]  /*7240*/  FMUL.FTZ R33, R6, UR6 ;  /* 0x0000000606217c20 */ /* 0x000fca0008410000 */
[----:B------:R5:W1:Y:S02]  /*7250*/  MUFU.TANH R36, R0 ;  /* 0x0000000000247308 */ /* 0x000a640000002400 */
[----:B-----5:R-:W-:Y:S01]  /*7260*/  FMUL.FTZ R0, R34, UR6 ;  /* 0x0000000622007c20 */ /* 0x020fe20008410000 */
[----:B------:R-:W-:-:S05]  /*7270*/  FMUL.FTZ R34, R7, UR6 ;  /* 0x0000000607227c20 */ /* 0x000fca0008410000 */
[----:B------:R5:W1:Y:S02]  /*7280*/  MUFU.TANH R38, R0 ;  /* 0x0000000000267308 */ /* 0x000a640000002400 */
[----:B-----5:R-:W-:-:S04]  /*7290*/  LEA R0, R230, R248, 0x6 ;  /* 0x000000f8e6007211 */ /* 0x020fc800078e30ff */
[C---:B------:R-:W-:Y:S01]  /*72a0*/  IADD3 R20, PT, PT, R0.reuse, -0x80, RZ ;  /* 0xffffff8000147810 */ /* 0x040fe20007ffe0ff */
[C---:B------:R-:W-:Y:S01]  /*72b0*/  VIADD R19, R0.reuse, 0xffffff81 ;  /* 0xffffff8100137836 */ /* 0x040fe20000000000 */
        /* <DEDUP_REMOVED lines=8> */
[----:B------:R-:W-:-:S02]  /*7340*/  IADD3 R18, PT, PT, R0, -0x60, RZ ;  /* 0xffffffa000127810 */ /* 0x000fc40007ffe0ff */
[C---:B------:R-:W-:Y:S02]  /*7350*/  IADD3 R17, PT, PT, R0.reuse, -0x5f, RZ ;  /* 0xffffffa100117810 */ /* 0x040fe40007ffe0ff */
[C---:B------:R-:W-:Y:S02]  /*7360*/  IADD3 R6, PT, PT, R0.reuse, -0x57, RZ ;  /* 0xffffffa900067810 */ /* 0x040fe40007ffe0ff */
[----:B------:R-:W-:Y:S01]  /*7370*/  IADD3 R5, PT, PT, R0, -0x50, RZ ;  /* 0xffffffb000057810 */ /* 0x000fe20007ffe0ff */
[----:B------:R-:W-:Y:S01]  /*7380*/  BAR.SYNC.DEFER_BLOCKING 0x0 ;  /* 0x0000000000007b1d */ /* 0x000fe20000010000 */
[----:B------:R-:W-:Y:S02]  /*7390*/  ISETP.GT.AND P6, PT, R200, R20, PT ;  /* 0x00000014c800720c */ /* 0x000fe40003fc4270 */
[----:B------:R-:W-:Y:S02]  /*73a0*/  ISETP.GE.AND P5, PT, R20, R202, PT ;  /* 0x000000ca1400720c */ /* 0x000fe40003fa6270 */
[----:B------:R-:W-:-:S02]  /*73b0*/  ISETP.GT.AND P4, PT, R200, R19, PT ;  /* 0x00000013c800720c */ /* 0x000fc40003f84270 */
[----:B------:R-:W-:Y:S02]  /*73c0*/  ISETP.GE.AND P3, PT, R19, R202, PT ;  /* 0x000000ca1300720c */ /* 0x000fe40003f66270 */
[C---:B------:R-:W-:Y:S02]  /*73d0*/  IADD3 R3, PT, PT, R0.reuse, -0x48, RZ ;  /* 0xffffffb800037810 */ /* 0x040fe40007ffe0ff */
[----:B------:R-:W-:Y:S01]  /*73e0*/  IADD3 R2, PT, PT, R0, -0x47, RZ ;  /* 0xffffffb900027810 */ /* 0x000fe20007ffe0ff */
[----:B-1234-:R-:W-:Y:S08]  /*73f0*/  @!P2 BRA `(.L_x_2131) ;  /* 0x000000000064a947 */ /* 0x01eff00003800000 */
        /* <DEDUP_REMOVED lines=14> */
[----:B------:R-:W-:Y:S01]  /*74e0*/  LEA R21, P0, R224, R21, 0x5 ;  /* 0x00000015e0157211 */ /* 0x000fe200078028ff */
[----:B------:R-:W-:Y:S01]  /*74f0*/  IMAD.X R25, R228, 0x1, R22, P1 ;  /* 0x00000001e4197824 */ /* 0x000fe200008e0616 */
[-C--:B------:R-:W-:Y:S01]  /*7500*/  LEA R24, P1, R23, R227.reuse, 0x1 ;  /* 0x000000e317187211 */ /* 0x080fe200078208ff */
        /* <DEDUP_REMOVED lines=8> */
.L_x_2131:
[----:B------:R-:W-:Y:S01]  /*7590*/  FMUL.FTZ R21, R56, UR6 ;  /* 0x0000000638157c20 */ /* 0x000fe20008410000 */
[----:B-1----:R-:W-:Y:S01]  /*75a0*/  FSEL R22, R177, -INF , !P6 ;  /* 0xff800000b1167808 */ /* 0x002fe20007000000 */
[----:B------:R-:W-:Y:S01]  /*75b0*/  FMUL.FTZ R23, R57, UR6 ;  /* 0x0000000639177c20 */ /* 0x000fe20008410000 */
[----:B------:R-:W-:Y:S01]  /*75c0*/  ISETP.GT.AND P1, PT, R200, R16, PT ;  /* 0x00000010c800720c */ /* 0x000fe20003f24270 */
[----:B------:R1:W2:Y:S01]  /*75d0*/  MUFU.TANH R24, R21 ;  /* 0x0000001500187308 */ /* 0x0002a20000002400 */
[----:B------:R-:W-:Y:S02]  /*75e0*/  FSEL R26, R22, -INF , !P5 ;  /* 0xff800000161a7808 */ /* 0x000fe40006800000 */
[----:B------:R-:W-:Y:S02]  /*75f0*/  ISETP.GE.AND P0, PT, R16, R202, PT ;  /* 0x000000ca1000720c */ /* 0x000fe40003f06270 */
[----:B------:R-:W-:Y:S02]  /*7600*/  FSEL R22, R74, -INF , !P1 ;  /* 0xff8000004a167808 */ /* 0x000fe40004800000 */
[----:B------:R-:W-:Y:S01]  /*7610*/  ISETP.GT.AND P6, PT, R200, R15, PT ;  /* 0x0000000fc800720c */ /* 0x000fe20003fc4270 */
[----:B------:R3:W4:Y:S01]  /*7620*/  MUFU.TANH R30, R23 ;  /* 0x00000017001e7308 */ /* 0x0007220000002400 */
[----:B------:R-:W-:-:S02]  /*7630*/  FSEL R39, R22, -INF , !P0 ;  /* 0xff80000016277808 */ /* 0x000fc40004000000 */
[----:B------:R-:W-:Y:S02]  /*7640*/  ISETP.GE.AND P5, PT, R15, R202, PT ;  /* 0x000000ca0f00720c */ /* 0x000fe40003fa6270 */
[C---:B------:R-:W-:Y:S02]  /*7650*/  ISETP.GT.AND P1, PT, R200.reuse, R10, PT ;  /* 0x0000000ac800720c */ /* 0x040fe40003f24270 */
[----:B------:R-:W-:Y:S02]  /*7660*/  ISETP.GT.AND P0, PT, R200, R9, PT ;  /* 0x00000009c800720c */ /* 0x000fe40003f04270 */
[----:B-1----:R-:W-:Y:S02]  /*7670*/  FSEL R21, R176, -INF , !P4 ;  /* 0xff800000b0157808 */ /* 0x002fe40006000000 */
[----:B------:R-:W-:Y:S02]  /*7680*/  ISETP.GT.AND P4, PT, R200, R11, PT ;  /* 0x0000000bc800720c */ /* 0x000fe40003f84270 */
[----:B------:R-:W-:-:S02]  /*7690*/  FSEL R28, R21, -INF , !P3 ;  /* 0xff800000151c7808 */ /* 0x000fc40005800000 */
[-C--:B------:R-:W-:Y:S01]  /*76a0*/  ISETP.GE.AND P3, PT, R11, R202.reuse, PT ;  /* 0x000000ca0b00720c */ /* 0x080fe20003f66270 */
[----:B---3--:R-:W-:Y:S01]  /*76b0*/  FMUL.FTZ R23, R48, UR6 ;  /* 0x0000000630177c20 */ /* 0x008fe20008410000 */
[----:B------:R-:W-:Y:S02]  /*76c0*/  FSEL R21, R73, -INF , !P6 ;  /* 0xff80000049157808 */ /* 0x000fe40007000000 */
[----:B------:R-:W-:Y:S01]  /*76d0*/  FSEL R22, R68, -INF , !P4 ;  /* 0xff80000044167808 */ /* 0x000fe20006000000 */
[----:B------:R1:W3:Y:S01]  /*76e0*/  MUFU.TANH R29, R23 ;  /* 0x00000017001d7308 */ /* 0x0002e20000002400 */
[----:B------:R-:W-:Y:S02]  /*76f0*/  FSEL R40, R21, -INF , !P5 ;  /* 0xff80000015287808 */ /* 0x000fe40006800000 */
[----:B------:R-:W-:Y:S02]  /*7700*/  FSEL R184, R22, -INF , !P3 ;  /* 0xff80000016b87808 */ /* 0x000fe40005800000 */
[----:B------:R-:W-:-:S02]  /*7710*/  ISETP.GE.AND P6, PT, R10, R202, PT ;  /* 0x000000ca0a00720c */ /* 0x000fc40003fc6270 */
[----:B------:R-:W-:Y:S02]  /*7720*/  ISETP.GE.AND P5, PT, R9, R202, PT ;  /* 0x000000ca0900720c */ /* 0x000fe40003fa6270 */
[----:B------:R-:W-:Y:S02]  /*7730*/  FSEL R21, R41, -INF , !P1 ;  /* 0xff80000029157808 */ /* 0x000fe40004800000 */
[----:B------:R-:W-:Y:S02]  /*7740*/  FSEL R22, R37, -INF , !P0 ;  /* 0xff80000025167808 */ /* 0x000fe40004000000 */
[C---:B------:R-:W-:Y:S02]  /*7750*/  ISETP.GT.AND P4, PT, R200.reuse, R8, PT ;  /* 0x00000008c800720c */ /* 0x040fe40003f84270 */
[----:B------:R-:W-:Y:S02]  /*7760*/  ISETP.GT.AND P1, PT, R200, R18, PT ;  /* 0x00000012c800720c */ /* 0x000fe40003f24270 */
[----:B------:R-:W-:Y:S01]  /*7770*/  FSEL R183, R21, -INF , !P6 ;  /* 0xff80000015b77808 */ /* 0x000fe20007000000 */
[----:B-1----:R-:W-:Y:S01]  /*7780*/  FMUL.FTZ R23, R49, UR6 ;  /* 0x0000000631177c20 */ /* 0x002fe20008410000 */
[----:B------:R-:W-:-:S02]  /*7790*/  FSEL R182, R22, -INF , !P5 ;  /* 0xff80000016b67808 */ /* 0x000fc40006800000 */
[-C--:B------:R-:W-:Y:S01]  /*77a0*/  ISETP.GE.AND P6, PT, R18, R202.reuse, PT ;  /* 0x000000ca1200720c */ /* 0x080fe20003fc6270 */
[----:B------:R1:W5:Y:S01]  /*77b0*/  MUFU.TANH R27, R23 ;  /* 0x00000017001b7308 */ /* 0x0003620000002400 */
[----:B------:R-:W-:Y:S02]  /*77c0*/  FSEL R21, R36, -INF , !P4 ;  /* 0xff80000024157808 */ /* 0x000fe40006000000 */
[----:B------:R-:W-:Y:S02]  /*77d0*/  FSEL R22, R31, -INF , !P1 ;  /* 0xff8000001f167808 */ /* 0x000fe40004800000 */
[----:B------:R-:W-:Y:S02]  /*77e0*/  ISETP.GT.AND P4, PT, R200, R7, PT ;  /* 0x00000007c800720c */ /* 0x000fe40003f84270 */
[----:B------:R-:W-:Y:S02]  /*77f0*/  ISETP.GE.AND P3, PT, R8, R202, PT ;  /* 0x000000ca0800720c */ /* 0x000fe40003f66270 */
[----:B------:R-:W-:-:S02]  /*7800*/  FSEL R238, R22, -INF , !P6 ;  /* 0xff80000016ee7808 */ /* 0x000fc40007000000 */
[----:B------:R-:W-:Y:S02]  /*7810*/  ISETP.GT.AND P0, PT, R200, R17, PT ;  /* 0x00000011c800720c */ /* 0x000fe40003f04270 */
[----:B--2---:R-:W-:Y:S02]  /*7820*/  FSEL R22, R24, -INF , !P4 ;  /* 0xff80000018167808 */ /* 0x004fe40006000000 */
[----:B------:R-:W-:Y:S02]  /*7830*/  FSEL R185, R21, -INF , !P3 ;  /* 0xff80000015b97808 */ /* 0x000fe40005800000 */
[----:B------:R-:W-:Y:S01]  /*7840*/  ISETP.GE.AND P5, PT, R17, R202, PT ;  /* 0x000000ca1100720c */ /* 0x000fe20003fa6270 */
[----:B-1----:R-:W-:Y:S01]  /*7850*/  FMUL.FTZ R23, R44, UR6 ;  /* 0x000000062c177c20 */ /* 0x002fe20008410000 */
[----:B------:R-:W-:Y:S02]  /*7860*/  FSEL R21, R32, -INF , !P0 ;  /* 0xff80000020157808 */ /* 0x000fe40004000000 */
[----:B------:R-:W-:Y:S01]  /*7870*/  ISETP.GT.AND P1, PT, R200, R6, PT ;  /* 0x00000006c800720c */ /* 0x000fe20003f24270 */
[----:B------:R1:W2:Y:S01]  /*7880*/  MUFU.TANH R25, R23 ;  /* 0x0000001700197308 */ /* 0x0002a20000002400 */
[----:B------:R-:W-:-:S02]  /*7890*/  ISETP.GE.AND P3, PT, R7, R202, PT ;  /* 0x000000ca0700720c */ /* 0x000fc40003f66270 */
[----:B------:R-:W-:Y:S02]  /*78a0*/  ISETP.GT.AND P0, PT, R200, R5, PT ;  /* 0x00000005c800720c */ /* 0x000fe40003f04270 */
[----:B------:R-:W-:Y:S02]  /*78b0*/  FSEL R237, R21, -INF , !P5 ;  /* 0xff80000015ed7808 */ /* 0x000fe40006800000 */
[----:B------:R-:W-:Y:S02]  /*78c0*/  ISETP.GE.AND P6, PT, R6, R202, PT ;  /* 0x000000ca0600720c */ /* 0x000fe40003fc6270 */
[----:B----4-:R-:W-:Y:S02]  /*78d0*/  FSEL R21, R30, -INF , !P1 ;  /* 0xff8000001e157808 */ /* 0x010fe40004800000 */
[----:B------:R-:W-:Y:S02]  /*78e0*/  ISETP.GT.AND P4, PT, R200, R4, PT ;  /* 0x00000004c800720c */ /* 0x000fe40003f84270 */
[----:B------:R-:W-:-:S02]  /*78f0*/  FSEL R236, R22, -INF , !P3 ;  /* 0xff80000016ec7808 */ /* 0x000fc40005800000 */
[-C--:B------:R-:W-:Y:S02]  /*7900*/  ISETP.GE.AND P5, PT, R5, R202.reuse, PT ;  /* 0x000000ca0500720c */ /* 0x080fe40003fa6270 */
[----:B---3--:R-:W-:Y:S01]  /*7910*/  FSEL R22, R29, -INF , !P0 ;  /* 0xff8000001d167808 */ /* 0x008fe20004000000 */
[----:B-1----:R-:W-:Y:S01]  /*7920*/  FMUL.FTZ R23, R45, UR6 ;  /* 0x000000062d177c20 */ /* 0x002fe20008410000 */
[----:B------:R-:W-:Y:S02]  /*7930*/  ISETP.GT.AND P1, PT, R200, R3, PT ;  /* 0x00000003c800720c */ /* 0x000fe40003f24270 */
[----:B------:R-:W-:Y:S01]  /*7940*/  FSEL R239, R21, -INF , !P6 ;  /* 0xff80000015ef7808 */ /* 0x000fe20007000000 */
[----:B------:R1:W3:Y:S01]  /*7950*/  MUFU.TANH R24, R23 ;  /* 0x0000001700187308 */ /* 0x0002e20000002400 */
[----:B------:R-:W-:Y:S02]  /*7960*/  ISETP.GE.AND P3, PT, R4, R202, PT ;  /* 0x000000ca0400720c */ /* 0x000fe40003f66270 */
[----:B-----5:R-:W-:-:S02]  /*7970*/  FSEL R21, R27, -INF , !P4 ;  /* 0xff8000001b157808 */ /* 0x020fc40006000000 */
[----:B------:R-:W-:Y:S02]  /*7980*/  ISETP.GT.AND P0, PT, R200, R2, PT ;  /* 0x00000002c800720c */ /* 0x000fe40003f04270 */
[----:B------:R-:W-:Y:S02]  /*7990*/  FSEL R243, R22, -INF , !P5 ;  /* 0xff80000016f37808 */ /* 0x000fe40006800000 */
[----:B------:R-:W-:Y:S02]  /*79a0*/  ISETP.GE.AND P6, PT, R3, R202, PT ;  /* 0x000000ca0300720c */ /* 0x000fe40003fc6270 */
[----:B--2---:R-:W-:Y:S02]  /*79b0*/  FSEL R22, R25, -INF , !P1 ;  /* 0xff80000019167808 */ /* 0x004fe40004800000 */
[----:B------:R-:W-:Y:S01]  /*79c0*/  ISETP.GT.AND P4, PT, R12, R20, PT ;  /* 0x000000140c00720c */ /* 0x000fe20003f84270 */
[----:B------:R-:W2:Y:S01]  /*79d0*/  MUFU.TANH R25, R33 ;  /* 0x0000002100197308 */ /* 0x000ea20000002400 */
[----:B------:R-:W-:-:S02]  /*79e0*/  FSEL R242, R21, -INF , !P3 ;  /* 0xff80000015f27808 */ /* 0x000fc40005800000 */
[----:B------:R-:W-:Y:S01]  /*79f0*/  ISETP.GE.AND P5, PT, R2, R202, PT ;  /* 0x000000ca0200720c */ /* 0x000fe20003fa6270 */
[----:B-1----:R-:W-:Y:S01]  /*7a00*/  FMUL.FTZ R23, R148, UR6 ;  /* 0x0000000694177c20 */ /* 0x002fe20008410000 */
[----:B---3--:R-:W-:Y:S02]  /*7a10*/  FSEL R21, R24, -INF , !P0 ;  /* 0xff80000018157808 */ /* 0x008fe40004000000 */
[----:B------:R-:W-:Y:S01]  /*7a20*/  ISETP.GT.AND P1, PT, R12, R19, PT ;  /* 0x000000130c00720c */ /* 0x000fe20003f24270 */
[----:B------:R1:W-:Y:S01]  /*7a30*/  MUFU.TANH R57, R23 ;  /* 0x0000001700397308 */ /* 0x0003e20000002400 */
[----:B------:R-:W-:Y:S02]  /*7a40*/  FSEL R240, R22, -INF , !P6 ;  /* 0xff80000016f07808 */ /* 0x000fe40007000000 */
[----:B------:R-:W-:Y:S02]  /*7a50*/  ISETP.GE.AND P3, PT, R20, R204, PT ;  /* 0x000000cc1400720c */ /* 0x000fe40003f66270 */
[----:B------:R-:W-:-:S02]  /*7a60*/  FSEL R22, R179, -INF , !P4 ;  /* 0xff800000b3167808 */ /* 0x000fc40006000000 */
[----:B------:R-:W-:Y:S01]  /*7a70*/  ISETP.GT.AND P0, PT, R12, R16, PT ;  /* 0x000000100c00720c */ /* 0x000fe20003f04270 */
[----:B------:R-:W3:Y:S01]  /*7a80*/  MUFU.TANH R24, R34 ;  /* 0x0000002200187308 */ /* 0x000ee20000002400 */
[----:B------:R-:W-:Y:S02]  /*7a90*/  FSEL R241, R21, -INF , !P5 ;  /* 0xff80000015f17808 */ /* 0x000fe40006800000 */
[-C--:B------:R-:W-:Y:S02]  /*7aa0*/  ISETP.GE.AND P6, PT, R19, R204.reuse, PT ;  /* 0x000000cc1300720c */ /* 0x080fe40003fc6270 */
[----:B------:R-:W-:Y:S02]  /*7ab0*/  FSEL R21, R178, -INF , !P1 ;  /* 0xff800000b2157808 */ /* 0x000fe40004800000 */
[----:B------:R-:W-:Y:S02]  /*7ac0*/  ISETP.GT.AND P4, PT, R12, R15, PT ;  /* 0x0000000f0c00720c */ /* 0x000fe40003f84270 */
[----:B------:R-:W-:Y:S01]  /*7ad0*/  FSEL R29, R22, -INF , !P3 ;  /* 0xff800000161d7808 */ /* 0x000fe20005800000 */
[----:B-1----:R-:W-:Y:S01]  /*7ae0*/  FMUL.FTZ R23, R149, UR6 ;  /* 0x0000000695177c20 */ /* 0x002fe20008410000 */
[----:B------:R-:W-:-:S02]  /*7af0*/  ISETP.GE.AND P5, PT, R16, R204, PT ;  /* 0x000000cc1000720c */ /* 0x000fc40003fa6270 */
[----:B------:R-:W-:Y:S01]  /*7b00*/  FSEL R22, R172, -INF , !P0 ;  /* 0xff800000ac167808 */ /* 0x000fe20004000000 */
[----:B------:R1:W-:Y:S01]  /*7b10*/  MUFU.TANH R56, R23 ;  /* 0x0000001700387308 */ /* 0x0003e20000002400 */
[----:B------:R-:W-:Y:S02]  /*7b20*/  ISETP.GT.AND P1, PT, R12, R11, PT ;  /* 0x0000000b0c00720c */ /* 0x000fe40003f24270 */
[----:B------:R-:W-:Y:S02]  /*7b30*/  FSEL R30, R21, -INF , !P6 ;  /* 0xff800000151e7808 */ /* 0x000fe40007000000 */
[----:B------:R-:W-:Y:S02]  /*7b40*/  ISETP.GE.AND P3, PT, R15, R204, PT ;  /* 0x000000cc0f00720c */ /* 0x000fe40003f66270 */
[----:B------:R-:W-:Y:S02]  /*7b50*/  FSEL R21, R160, -INF , !P4 ;  /* 0xff800000a0157808 */ /* 0x000fe40006000000 */
[----:B------:R-:W-:-:S02]  /*7b60*/  ISETP.GT.AND P0, PT, R12, R10, PT ;  /* 0x0000000a0c00720c */ /* 0x000fc40003f04270 */
[----:B------:R-:W-:Y:S02]  /*7b70*/  FSEL R31, R22, -INF , !P5 ;  /* 0xff800000161f7808 */ /* 0x000fe40006800000 */
[-C--:B------:R-:W-:Y:S02]  /*7b80*/  ISETP.GE.AND P6, PT, R11, R204.reuse, PT ;  /* 0x000000cc0b00720c */ /* 0x080fe40003fc6270 */
[----:B------:R-:W-:Y:S02]  /*7b90*/  FSEL R22, R53, -INF , !P1 ;  /* 0xff80000035167808 */ /* 0x000fe40004800000 */
[----:B------:R-:W-:Y:S01]  /*7ba0*/  FSEL R41, R21, -INF , !P3 ;  /* 0xff80000015297808 */ /* 0x000fe20005800000 */
[----:B-1----:R-:W-:Y:S01]  /*7bb0*/  FMUL.FTZ R23, R58, UR6 ;  /* 0x000000063a177c20 */ /* 0x002fe20008410000 */
[----:B------:R-:W-:Y:S02]  /*7bc0*/  ISETP.GE.AND P5, PT, R10, R204, PT ;  /* 0x000000cc0a00720c */ /* 0x000fe40003fa6270 */
[----:B------:R-:W-:-:S02]  /*7bd0*/  FSEL R21, R52, -INF , !P0 ;  /* 0xff80000034157808 */ /* 0x000fc40004000000 */
[----:B------:R-:W-:Y:S01]  /*7be0*/  ISETP.GT.AND P4, PT, R12, R9, PT ;  /* 0x000000090c00720c */ /* 0x000fe20003f84270 */
[----:B------:R-:W1:Y:S01]  /*7bf0*/  MUFU.TANH R23, R23 ;  /* 0x0000001700177308 */ /* 0x000e620000002400 */
[----:B------:R-:W-:Y:S01]  /*7c00*/  FSEL R157, R22, -INF , !P6 ;  /* 0xff800000169d7808 */ /* 0x000fe20007000000 */
[----:B------:R-:W-:Y:S01]  /*7c10*/  FMUL.FTZ R22, R150, UR6 ;  /* 0x0000000696167c20 */ /* 0x000fe20008410000 */
[----:B------:R-:W-:Y:S02]  /*7c20*/  ISETP.GT.AND P1, PT, R12, R8, PT ;  /* 0x000000080c00720c */ /* 0x000fe40003f24270 */
[----:B------:R-:W-:Y:S02]  /*7c30*/  FSEL R156, R21, -INF , !P5 ;  /* 0xff800000159c7808 */ /* 0x000fe40006800000 */
[----:B------:R-:W-:Y:S01]  /*7c40*/  ISETP.GE.AND P3, PT, R9, R204, PT ;  /* 0x000000cc0900720c */ /* 0x000fe20003f66270 */
[----:B------:R4:W5:Y:S01]  /*7c50*/  MUFU.TANH R34, R22 ;  /* 0x0000001600227308 */ /* 0x0009620000002400 */
[----:B------:R-:W-:-:S02]  /*7c60*/  FSEL R21, R38, -INF , !P4 ;  /* 0xff80000026157808 */ /* 0x000fc40006000000 */
[----:B------:R-:W-:Y:S02]  /*7c70*/  ISETP.GE.AND P6, PT, R8, R204, PT ;  /* 0x000000cc0800720c */ /* 0x000fe40003fc6270 */
[-C--:B------:R-:W-:Y:S02]  /*7c80*/  ISETP.GT.AND P0, PT, R14, R20.reuse, PT ;  /* 0x000000140e00720c */ /* 0x080fe40003f04270 */
[----:B------:R-:W-:Y:S02]  /*7c90*/  ISETP.GE.AND P5, PT, R20, R201, PT ;  /* 0x000000c91400720c */ /* 0x000fe40003fa6270 */
[----:B------:R-:W-:Y:S02]  /*7ca0*/  ISETP.GT.AND P4, PT, R13, R20, PT ;  /* 0x000000140d00720c */ /* 0x000fe40003f84270 */
[----:B------:R-:W-:Y:S02]  /*7cb0*/  FSEL R159, R21, -INF , !P3 ;  /* 0xff800000159f7808 */ /* 0x000fe40005800000 */
[----:B------:R-:W-:-:S02]  /*7cc0*/  ISETP.GT.AND P3, PT, R12, R18, PT ;  /* 0x000000120c00720c */ /* 0x000fc40003f64270 */
[----:B------:R-:W-:Y:S02]  /*7cd0*/  FSEL R21, R206, -INF , !P0 ;  /* 0xff800000ce157808 */ /* 0x000fe40004000000 */
[----:B--2---:R-:W-:Y:S02]  /*7ce0*/  FSEL R25, R25, -INF , !P3 ;  /* 0xff80000019197808 */ /* 0x004fe40005800000 */
[----:B----4-:R-:W-:Y:S02]  /*7cf0*/  FSEL R22, R35, -INF , !P1 ;  /* 0xff80000023167808 */ /* 0x010fe40004800000 */
[----:B------:R-:W-:Y:S01]  /*7d00*/  ISETP.GE.AND P1, PT, R20, R203, PT ;  /* 0x000000cb1400720c */ /* 0x000fe20003f26270 */
[----:B------:R-:W-:Y:S01]  /*7d10*/  FMUL.FTZ R20, R151, UR6 ;  /* 0x0000000697147c20 */ /* 0x000fe20008410000 */
[----:B------:R-:W-:Y:S02]  /*7d20*/  FSEL R158, R22, -INF , !P6 ;  /* 0xff800000169e7808 */ /* 0x000fe40007000000 */
[C---:B------:R-:W-:Y:S01]  /*7d30*/  ISETP.GT.AND P6, PT, R12.reuse, R17, PT ;  /* 0x000000110c00720c */ /* 0x040fe20003fc4270 */
[----:B------:R2:W4:Y:S01]  /*7d40*/  MUFU.TANH R33, R20 ;  /* 0x0000001400217308 */ /* 0x0005220000002400 */
[----:B------:R-:W-:-:S02]  /*7d50*/  ISETP.GT.AND P3, PT, R12, R7, PT ;  /* 0x000000070c00720c */ /* 0x000fc40003f64270 */
[----:B---3--:R-:W-:Y:S02]  /*7d60*/  FSEL R22, R24, -INF , !P6 ;  /* 0xff80000018167808 */ /* 0x008fe40007000000 */
[C---:B------:R-:W-:Y:S02]  /*7d70*/  ISETP.GT.AND P6, PT, R14.reuse, R19, PT ;  /* 0x000000130e00720c */ /* 0x040fe40003fc4270 */
[----:B-1----:R-:W-:Y:S02]  /*7d80*/  FSEL R23, R23, -INF , !P3 ;  /* 0xff80000017177808 */ /* 0x002fe40005800000 */
[----:B------:R-:W-:Y:S02]  /*7d90*/  ISETP.GE.AND P3, PT, R19, R201, PT ;  /* 0x000000c91300720c */ /* 0x000fe40003f66270 */
[----:B------:R-:W-:Y:S02]  /*7da0*/  ISETP.GT.AND P0, PT, R13, R19, PT ;  /* 0x000000130d00720c */ /* 0x000fe40003f04270 */
[----:B------:R-:W-:Y:S01]  /*7db0*/  FSEL R45, R21, -INF , !P5 ;  /* 0xff800000152d7808 */ /* 0x000fe20006800000 */
[----:B------:R-:W-:Y:S01]  /*7dc0*/  FMUL.FTZ R21, R165, UR6 ;  /* 0x00000006a5157c20 */ /* 0x000fe20008410000 */
[----:B------:R-:W-:Y:S01]  /*7dd0*/  ISETP.GT.AND P5, PT, R14, R16, PT ;  /* 0x000000100e00720c */ /* 0x000fe20003fa4270 */
[----:B--2---:R-:W-:-:S02]  /*7de0*/  FMUL.FTZ R20, R164, UR6 ;  /* 0x00000006a4147c20 */ /* 0x004fc40008410000 */
[----:B------:R-:W-:Y:S08]  /*7df0*/  MUFU.TANH R27, R21 ;  /* 0x00000015001b7308 */ /* 0x000ff00000002400 */
[----:B------:R1:W2:Y:S02]  /*7e00*/  MUFU.TANH R32, R20 ;  /* 0x0000001400207308 */ /* 0x0002a40000002400 */
[----:B-1----:R-:W-:-:S02]  /*7e10*/  FSEL R20, R187, -INF , !P4 ;  /* 0xff800000bb147808 */ /* 0x002fc40006000000 */
[----:B------:R-:W-:Y:S02]  /*7e20*/  ISETP.GE.AND P4, PT, R19, R203, PT ;  /* 0x000000cb1300720c */ /* 0x000fe40003f86270 */
[----:B------:R-:W-:Y:S02]  /*7e30*/  FSEL R19, R205, -INF , !P6 ;  /* 0xff800000cd137808 */ /* 0x000fe40007000000 */
[----:B------:R-:W-:Y:S02]  /*7e40*/  FSEL R48, R20, -INF , !P1 ;  /* 0xff80000014307808 */ /* 0x000fe40004800000 */
[----:B------:R-:W-:Y:S02]  /*7e50*/  FSEL R20, R186, -INF , !P0 ;  /* 0xff800000ba147808 */ /* 0x000fe40004000000 */
[----:B------:R-:W-:Y:S02]  /*7e60*/  FSEL R38, R19, -INF , !P3 ;  /* 0xff80000013267808 */ /* 0x000fe40005800000 */
[----:B------:R-:W-:-:S02]  /*7e70*/  ISETP.GE.AND P1, PT, R16, R201, PT ;  /* 0x000000c91000720c */ /* 0x000fc40003f26270 */
[----:B------:R-:W-:Y:S02]  /*7e80*/  ISETP.GT.AND P6, PT, R13, R16, PT ;  /* 0x000000100d00720c */ /* 0x000fe40003fc4270 */
[----:B------:R-:W-:Y:S01]  /*7e90*/  ISETP.GE.AND P0, PT, R16, R203, PT ;  /* 0x000000cb1000720c */ /* 0x000fe20003f06270 */
[----:B------:R-:W-:Y:S01]  /*7ea0*/  FMUL.FTZ R16, R166, UR6 ;  /* 0x00000006a6107c20 */ /* 0x000fe20008410000 */
[----:B------:R-:W-:Y:S02]  /*7eb0*/  FSEL R19, R163, -INF , !P5 ;  /* 0xff800000a3137808 */ /* 0x000fe40006800000 */
[----:B------:R-:W-:Y:S01]  /*7ec0*/  ISETP.GT.AND P3, PT, R14, R15, PT ;  /* 0x0000000f0e00720c */ /* 0x000fe20003f64270 */
[----:B------:R1:W3:Y:S01]  /*7ed0*/  MUFU.TANH R24, R16 ;  /* 0x0000001000187308 */ /* 0x0002e20000002400 */
[----:B------:R-:W-:Y:S02]  /*7ee0*/  FSEL R49, R20, -INF , !P4 ;  /* 0xff80000014317808 */ /* 0x000fe40006000000 */
[----:B------:R-:W-:Y:S01]  /*7ef0*/  FSEL R36, R19, -INF , !P1 ;  /* 0xff80000013247808 */ /* 0x000fe20004800000 */
[----:B------:R-:W-:Y:S01]  /*7f00*/  FMUL.FTZ R19, R167, UR6 ;  /* 0x00000006a7137c20 */ /* 0x000fe20008410000 */
[----:B------:R-:W-:-:S02]  /*7f10*/  ISETP.GE.AND P4, PT, R15, R201, PT ;  /* 0x000000c90f00720c */ /* 0x000fc40003f86270 */
[----:B------:R-:W-:Y:S01]  /*7f20*/  ISETP.GT.AND P5, PT, R13, R15, PT ;  /* 0x0000000f0d00720c */ /* 0x000fe20003fa4270 */
[----:B------:R-:W3:Y:S01]  /*7f30*/  MUFU.TANH R21, R19 ;  /* 0x0000001300157308 */ /* 0x000ee20000002400 */
[----:B------:R-:W-:Y:S02]  /*7f40*/  ISETP.GE.AND P1, PT, R15, R203, PT ;  /* 0x000000cb0f00720c */ /* 0x000fe40003f26270 */
[----:B------:R-:W-:Y:S02]  /*7f50*/  FSEL R15, R162, -INF , !P3 ;  /* 0xff800000a20f7808 */ /* 0x000fe40005800000 */
[----:B------:R-:W-:Y:S02]  /*7f60*/  ISETP.GT.AND P3, PT, R13, R11, PT ;  /* 0x0000000b0d00720c */ /* 0x000fe40003f64270 */
[----:B------:R-:W-:Y:S02]  /*7f70*/  FSEL R35, R15, -INF , !P4 ;  /* 0xff8000000f237808 */ /* 0x000fe40006000000 */
[----:B------:R-:W-:-:S02]  /*7f80*/  ISETP.GE.AND P4, PT, R11, R203, PT ;  /* 0x000000cb0b00720c */ /* 0x000fc40003f86270 */
[----:B-1----:R-:W-:Y:S02]  /*7f90*/  FSEL R16, R161, -INF , !P6 ;  /* 0xff800000a1107808 */ /* 0x002fe40007000000 */
[----:B------:R-:W-:Y:S02]  /*7fa0*/  ISETP.GT.AND P6, PT, R14, R11, PT ;  /* 0x0000000b0e00720c */ /* 0x000fe40003fc4270 */
[----:B------:R-:W-:Y:S02]  /*7fb0*/  FSEL R44, R16, -INF , !P0 ;  /* 0xff800000102c7808 */ /* 0x000fe40004000000 */
[----:B------:R-:W-:Y:S01]  /*7fc0*/  ISETP.GE.AND P0, PT, R11, R201, PT ;  /* 0x000000c90b00720c */ /* 0x000fe20003f06270 */
[----:B------:R-:W-:Y:S01]  /*7fd0*/  FMUL.FTZ R11, R76, UR6 ;  /* 0x000000064c0b7c20 */ /* 0x000fe20008410000 */
[----:B------:R-:W-:Y:S02]  /*7fe0*/  FSEL R16, R75, -INF , !P5 ;  /* 0xff8000004b107808 */ /* 0x000fe40006800000 */
[----:B------:R-:W-:Y:S01]  /*7ff0*/  FSEL R15, R55, -INF , !P6 ;  /* 0xff800000370f7808 */ /* 0x000fe20007000000 */
[----:B------:R1:W3:Y:S01]  /*8000*/  MUFU.TANH R20, R11 ;  /* 0x0000000b00147308 */ /* 0x0002e20000002400 */
[----:B------:R-:W-:-:S02]  /*8010*/  ISETP.GT.AND P5, PT, R14, R10, PT ;  /* 0x0000000a0e00720c */ /* 0x000fc40003fa4270 */
[----:B------:R-:W-:Y:S02]  /*8020*/  FSEL R37, R16, -INF , !P1 ;  /* 0xff80000010257808 */ /* 0x000fe40004800000 */
[----:B------:R-:W-:Y:S01]  /*8030*/  FSEL R161, R15, -INF , !P0 ;  /* 0xff8000000fa17808 */ /* 0x000fe20004000000 */
[----:B------:R-:W-:Y:S01]  /*8040*/  FMUL.FTZ R15, R77, UR6 ;  /* 0x000000064d0f7c20 */ /* 0x000fe20008410000 */
[C---:B------:R-:W-:Y:S02]  /*8050*/  ISETP.GE.AND P1, PT, R10.reuse, R201, PT ;  /* 0x000000c90a00720c */ /* 0x040fe40003f26270 */
[----:B------:R-:W-:Y:S01]  /*8060*/  ISETP.GT.AND P6, PT, R13, R10, PT ;  /* 0x0000000a0d00720c */ /* 0x000fe20003fc4270 */
[----:B------:R-:W-:Y:S01]  /*8070*/  MUFU.TANH R19, R15 ;  /* 0x0000000f00137308 */ /* 0x000fe20000002400 */
[----:B------:R-:W-:Y:S02]  /*8080*/  ISETP.GE.AND P0, PT, R10, R203, PT ;  /* 0x000000cb0a00720c */ /* 0x000fe40003f06270 */
[----:B------:R-:W-:-:S02]  /*8090*/  FSEL R10, R54, -INF , !P5 ;  /* 0xff800000360a7808 */ /* 0x000fc40006800000 */
[-C--:B------:R-:W-:Y:S02]  /*80a0*/  ISETP.GT.AND P5, PT, R13, R9.reuse, PT ;  /* 0x000000090d00720c */ /* 0x080fe40003fa4270 */
[----:B------:R-:W-:Y:S02]  /*80b0*/  FSEL R58, R10, -INF , !P1 ;  /* 0xff8000000a3a7808 */ /* 0x000fe40004800000 */
[----:B-1----:R-:W-:Y:S02]  /*80c0*/  FSEL R11, R43, -INF , !P3 ;  /* 0xff8000002b0b7808 */ /* 0x002fe40005800000 */
[----:B------:R-:W-:Y:S02]  /*80d0*/  ISETP.GT.AND P3, PT, R14, R9, PT ;  /* 0x000000090e00720c */ /* 0x000fe40003f64270 */
[----:B------:R-:W-:Y:S02]  /*80e0*/  FSEL R162, R11, -INF , !P4 ;  /* 0xff8000000ba27808 */ /* 0x000fe40006000000 */
[----:B------:R-:W-:-:S02]  /*80f0*/  ISETP.GE.AND P4, PT, R9, R201, PT ;  /* 0x000000c90900720c */ /* 0x000fc40003f86270 */
[----:B------:R-:W-:Y:S01]  /*8100*/  ISETP.GE.AND P1, PT, R9, R203, PT ;  /* 0x000000cb0900720c */ /* 0x000fe20003f26270 */
[----:B------:R-:W-:Y:S01]  /*8110*/  FMUL.FTZ R9, R78, UR6 ;  /* 0x000000064e097c20 */ /* 0x000fe20008410000 */
[----:B------:R-:W-:Y:S02]  /*8120*/  FSEL R11, R42, -INF , !P6 ;  /* 0xff8000002a0b7808 */ /* 0x000fe40007000000 */
[----:B------:R-:W-:Y:S01]  /*8130*/  FSEL R10, R57, -INF , !P3 ;  /* 0xff800000390a7808 */ /* 0x000fe20005800000 */
[----:B------:R5:W1:Y:S01]  /*8140*/  MUFU.TANH R16, R9 ;  /* 0x0000000900107308 */ /* 0x000a620000002400 */
[----:B------:R-:W-:Y:S02]  /*8150*/  ISETP.GT.AND P6, PT, R14, R8, PT ;  /* 0x000000080e00720c */ /* 0x000fe40003fc4270 */
[----:B------:R-:W-:Y:S02]  /*8160*/  FSEL R163, R11, -INF , !P0 ;  /* 0xff8000000ba37808 */ /* 0x000fe40004000000 */
[----:B------:R-:W-:-:S02]  /*8170*/  FSEL R43, R10, -INF , !P4 ;  /* 0xff8000000a2b7808 */ /* 0x000fc40006000000 */
[C---:B------:R-:W-:Y:S02]  /*8180*/  ISETP.GE.AND P0, PT, R8.reuse, R201, PT ;  /* 0x000000c90800720c */ /* 0x040fe40003f06270 */
[----:B------:R-:W-:Y:S02]  /*8190*/  ISETP.GT.AND P3, PT, R13, R8, PT ;  /* 0x000000080d00720c */ /* 0x000fe40003f64270 */
[----:B------:R-:W-:Y:S01]  /*81a0*/  ISETP.GE.AND P4, PT, R8, R203, PT ;  /* 0x000000cb0800720c */ /* 0x000fe20003f86270 */
[----:B------:R-:W-:Y:S01]  /*81b0*/  FMUL.FTZ R8, R79, UR6 ;  /* 0x000000064f087c20 */ /* 0x000fe20008410000 */
[----:B------:R-:W-:Y:S02]  /*81c0*/  FSEL R10, R56, -INF , !P6 ;  /* 0xff800000380a7808 */ /* 0x000fe40007000000 */
[----:B------:R-:W-:Y:S01]  /*81d0*/  ISETP.GE.AND P6, PT, R18, R201, PT ;  /* 0x000000c91200720c */ /* 0x000fe20003fc6270 */
[----:B------:R3:W1:Y:S01]  /*81e0*/  MUFU.TANH R15, R8 ;  /* 0x00000008000f7308 */ /* 0x0006620000002400 */
[----:B------:R-:W-:-:S02]  /*81f0*/  FSEL R42, R10, -INF , !P0 ;  /* 0xff8000000a2a7808 */ /* 0x000fc40004000000 */
[----:B-----5:R-:W-:Y:S02]  /*8200*/  FSEL R9, R34, -INF , !P5 ;  /* 0xff80000022097808 */ /* 0x020fe40006800000 */
[----:B------:R-:W-:Y:S02]  /*8210*/  ISETP.GE.AND P5, PT, R18, R204, PT ;  /* 0x000000cc1200720c */ /* 0x000fe40003fa6270 */
[----:B------:R-:W-:Y:S02]  /*8220*/  FSEL R160, R9, -INF , !P1 ;  /* 0xff80000009a07808 */ /* 0x000fe40004800000 */
[-C--:B------:R-:W-:Y:S02]  /*8230*/  ISETP.GT.AND P1, PT, R14, R18.reuse, PT ;  /* 0x000000120e00720c */ /* 0x080fe40003f24270 */
[----:B----4-:R-:W-:Y:S02]  /*8240*/  FSEL R9, R33, -INF , !P3 ;  /* 0xff80000021097808 */ /* 0x010fe40005800000 */
[----:B------:R-:W-:-:S02]  /*8250*/  ISETP.GT.AND P3, PT, R13, R18, PT ;  /* 0x000000120d00720c */ /* 0x000fc40003f64270 */
[----:B--2---:R-:W-:Y:S02]  /*8260*/  FSEL R10, R32, -INF , !P1 ;  /* 0xff800000200a7808 */ /* 0x004fe40004800000 */
[----:B------:R-:W-:Y:S01]  /*8270*/  ISETP.GT.AND P1, PT, R14, R17, PT ;  /* 0x000000110e00720c */ /* 0x000fe20003f24270 */
[----:B---3--:R-:W-:Y:S01]  /*8280*/  FMUL.FTZ R8, R152, UR6 ;  /* 0x0000000698087c20 */ /* 0x008fe20008410000 */
[----:B------:R-:W-:Y:S02]  /*8290*/  FSEL R152, R9, -INF , !P4 ;  /* 0xff80000009987808 */ /* 0x000fe40006000000 */
[----:B------:R-:W-:Y:S02]  /*82a0*/  ISETP.GE.AND P0, PT, R18, R203, PT ;  /* 0x000000cb1200720c */ /* 0x000fe40003f06270 */
[----:B------:R-:W-:Y:S01]  /*82b0*/  FSEL R9, R24, -INF , !P3 ;  /* 0xff80000018097808 */ /* 0x000fe20005800000 */
[----:B------:R2:W-:Y:S01]  /*82c0*/  MUFU.TANH R18, R8 ;  /* 0x0000000800127308 */ /* 0x0005e20000002400 */
        /* <DEDUP_REMOVED lines=8> */
[----:B------:R-:W-:Y:S01]  /*8350*/  ISETP.GE.AND P3, PT, R7, R201, PT ;  /* 0x000000c90700720c */ /* 0x000fe20003f66270 */
[----:B--2---:R-:W-:Y:S01]  /*8360*/  FMUL.FTZ R8, R153, UR6 ;  /* 0x0000000699087c20 */ /* 0x004fe20008410000 */
[----:B------:R-:W-:Y:S01]  /*8370*/  FSEL R153, R10, -INF , !P6 ;  /* 0xff8000000a997808 */ /* 0x000fe20007000000 */
[----:B------:R-:W-:Y:S01]  /*8380*/  FMUL.FTZ R10, R59, UR6 ;  /* 0x000000063b0a7c20 */ /* 0x000fe20008410000 */
[-C--:B------:R-:W-:Y:S01]  /*8390*/  ISETP.GT.AND P6, PT, R14, R7.reuse, PT ;  /* 0x000000070e00720c */ /* 0x080fe20003fc4270 */
[----:B------:R2:W-:Y:S01]  /*83a0*/  MUFU.TANH R17, R8 ;  /* 0x0000000800117308 */ /* 0x0005e20000002400 */
[----:B------:R-:W-:Y:S01]  /*83b0*/  FSEL R246, R9, -INF , !P0 ;  /* 0xff80000009f67808 */ /* 0x000fe20004000000 */
[----:B------:R-:W-:Y:S01]  /*83c0*/  FMUL.FTZ R9, R66, UR6 ;  /* 0x0000000642097c20 */ /* 0x000fe20008410000 */
[----:B------:R-:W-:-:S02]  /*83d0*/  ISETP.GT.AND P0, PT, R13, R7, PT ;  /* 0x000000070d00720c */ /* 0x000fc40003f04270 */
[----:B------:R-:W-:Y:S02]  /*83e0*/  ISETP.GE.AND P1, PT, R7, R204, PT ;  /* 0x000000cc0700720c */ /* 0x000fe40003f26270 */
[----:B------:R-:W-:Y:S01]  /*83f0*/  FSEL R176, R22, -INF , !P4 ;  /* 0xff80000016b07808 */ /* 0x000fe20006000000 */
[----:B------:R-:W-:Y:S01]  /*8400*/  MUFU.TANH R21, R10 ;  /* 0x0000000a00157308 */ /* 0x000fe20000002400 */
[----:B------:R-:W-:Y:S02]  /*8410*/  FSEL R177, R23, -INF , !P1 ;  /* 0xff80000017b17808 */ /* 0x000fe40004800000 */
[----:B------:R-:W-:Y:S02]  /*8420*/  ISETP.GT.AND P4, PT, R12, R4, PT ;  /* 0x000000040c00720c */ /* 0x000fe40003f84270 */
[----:B------:R-:W-:Y:S02]  /*8430*/  ISETP.GE.AND P1, PT, R4, R204, PT ;  /* 0x000000cc0400720c */ /* 0x000fe40003f26270 */
[----:B------:R-:W-:-:S02]  /*8440*/  FSEL R151, R25, -INF , !P5 ;  /* 0xff80000019977808 */ /* 0x000fc40006800000 */
[----:B------:R-:W-:Y:S01]  /*8450*/  ISETP.GE.AND P5, PT, R5, R204, PT ;  /* 0x000000cc0500720c */ /* 0x000fe20003fa6270 */
[----:B--2---:R-:W-:-:S04]  /*8460*/  FMUL.FTZ R8, R154, UR6 ;  /* 0x000000069a087c20 */ /* 0x004fc80008410000 */
[----:B------:R2:W3:Y:S02]  /*8470*/  MUFU.TANH R11, R8 ;  /* 0x00000008000b7308 */ /* 0x0004e40000002400 */
[----:B--2---:R-:W-:Y:S02]  /*8480*/  FSEL R8, R20, -INF , !P6 ;  /* 0xff80000014087808 */ /* 0x004fe40007000000 */
[----:B------:R-:W-:Y:S01]  /*8490*/  ISETP.GE.AND P6, PT, R7, R203, PT ;  /* 0x000000cb0700720c */ /* 0x000fe20003fc6270 */
[----:B------:R-:W-:Y:S01]  /*84a0*/  FMUL.FTZ R7, R155, UR6 ;  /* 0x000000069b077c20 */ /* 0x000fe20008410000 */
[----:B------:R-:W-:Y:S02]  /*84b0*/  FSEL R148, R8, -INF , !P3 ;  /* 0xff80000008947808 */ /* 0x000fe40005800000 */
[----:B------:R-:W-:Y:S02]  /*84c0*/  ISETP.GT.AND P3, PT, R14, R6, PT ;  /* 0x000000060e00720c */ /* 0x000fe40003f64270 */
[----:B-1----:R-:W-:-:S02]  /*84d0*/  FSEL R8, R16, -INF , !P0 ;  /* 0xff80000010087808 */ /* 0x002fc40004000000 */
[----:B------:R1:W2:Y:S01]  /*84e0*/  MUFU.TANH R16, R7 ;  /* 0x0000000700107308 */ /* 0x0002a20000002400 */
[----:B------:R-:W-:Y:S02]  /*84f0*/  ISETP.GE.AND P0, PT, R6, R201, PT ;  /* 0x000000c90600720c */ /* 0x000fe40003f06270 */
[----:B------:R-:W-:Y:S01]  /*8500*/  FSEL R154, R8, -INF , !P6 ;  /* 0xff800000089a7808 */ /* 0x000fe20007000000 */
[----:B------:R-:W-:Y:S01]  /*8510*/  FMUL.FTZ R8, R64, UR6 ;  /* 0x0000000640087c20 */ /* 0x000fe20008410000 */
[----:B------:R-:W-:Y:S02]  /*8520*/  ISETP.GT.AND P6, PT, R13, R6, PT ;  /* 0x000000060d00720c */ /* 0x000fe40003fc4270 */
[----:B-1----:R-:W-:Y:S02]  /*8530*/  FSEL R7, R19, -INF , !P3 ;  /* 0xff80000013077808 */ /* 0x002fe40005800000 */
[----:B------:R-:W-:Y:S02]  /*8540*/  ISETP.GE.AND P3, PT, R6, R203, PT ;  /* 0x000000cb0600720c */ /* 0x000fe40003f66270 */
[----:B------:R-:W-:-:S02]  /*8550*/  FSEL R149, R7, -INF , !P0 ;  /* 0xff80000007957808 */ /* 0x000fc40004000000 */
[----:B------:R-:W-:Y:S02]  /*8560*/  ISETP.GT.AND P0, PT, R14, R5, PT ;  /* 0x000000050e00720c */ /* 0x000fe40003f04270 */
[----:B------:R-:W-:Y:S02]  /*8570*/  FSEL R7, R15, -INF , !P6 ;  /* 0xff8000000f077808 */ /* 0x000fe40007000000 */
[----:B------:R1:W4:Y:S01]  /*8580*/  MUFU.TANH R15, R8 ;  /* 0x00000008000f7308 */ /* 0x0003220000002400 */
[----:B------:R-:W-:Y:S02]  /*8590*/  ISETP.GE.AND P6, PT, R5, R201, PT ;  /* 0x000000c90500720c */ /* 0x000fe40003fc6270 */
[----:B------:R-:W-:Y:S02]  /*85a0*/  FSEL R150, R7, -INF , !P3 ;  /* 0xff80000007967808 */ /* 0x000fe40005800000 */
[----:B------:R-:W-:-:S04]  /*85b0*/  ISETP.GT.AND P3, PT, R13, R5, PT ;  /* 0x000000050d00720c */ /* 0x000fc80003f64270 */
[----:B---3--:R-:W-:Y:S02]  /*85c0*/  FSEL R7, R11, -INF , !P3 ;  /* 0xff8000000b077808 */ /* 0x008fe40005800000 */
[----:B------:R3:W5:Y:S01]  /*85d0*/  MUFU.TANH R11, R9 ;  /* 0x00000009000b7308 */ /* 0x0007620000002400 */
[----:B------:R-:W-:Y:S02]  /*85e0*/  ISETP.GE.AND P3, PT, R4, R201, PT ;  /* 0x000000c90400720c */ /* 0x000fe40003f66270 */
[----:B-1----:R-:W-:Y:S02]  /*85f0*/  FSEL R8, R18, -INF , !P0 ;  /* 0xff80000012087808 */ /* 0x002fe40004000000 */
[----:B------:R-:W-:Y:S02]  /*8600*/  ISETP.GE.AND P0, PT, R5, R203, PT ;  /* 0x000000cb0500720c */ /* 0x000fe40003f06270 */
[----:B------:R-:W-:Y:S02]  /*8610*/  FSEL R230, R8, -INF , !P6 ;  /* 0xff80000008e67808 */ /* 0x000fe40007000000 */
[----:B------:R-:W-:-:S02]  /*8620*/  ISETP.GT.AND P6, PT, R14, R4, PT ;  /* 0x000000040e00720c */ /* 0x000fc40003fc4270 */
[----:B------:R-:W-:Y:S02]  /*8630*/  FSEL R235, R7, -INF , !P0 ;  /* 0xff80000007eb7808 */ /* 0x000fe40004000000 */
[----:B------:R-:W-:Y:S01]  /*8640*/  FSEL R8, R17, -INF , !P6 ;  /* 0xff80000011087808 */ /* 0x000fe20007000000 */
[----:B---3--:R-:W-:Y:S01]  /*8650*/  FMUL.FTZ R9, R65, UR6 ;  /* 0x0000000641097c20 */ /* 0x008fe20008410000 */
[----:B------:R-:W-:Y:S02]  /*8660*/  ISETP.GT.AND P6, PT, R13, R4, PT ;  /* 0x000000040d00720c */ /* 0x000fe40003fc4270 */
[----:B------:R-:W-:Y:S01]  /*8670*/  FSEL R228, R8, -INF , !P3 ;  /* 0xff80000008e47808 */ /* 0x000fe20005800000 */
[----:B------:R1:W3:Y:S01]  /*8680*/  MUFU.TANH R17, R9 ;  /* 0x0000000900117308 */ /* 0x0002e20000002400 */
[----:B------:R-:W-:Y:S02]  /*8690*/  ISETP.GT.AND P3, PT, R14, R3, PT ;  /* 0x000000030e00720c */ /* 0x000fe40003f64270 */
[----:B------:R-:W-:-:S02]  /*86a0*/  ISETP.GE.AND P0, PT, R4, R203, PT ;  /* 0x000000cb0400720c */ /* 0x000fc40003f06270 */
[----:B--2---:R-:W-:Y:S01]  /*86b0*/  FSEL R7, R16, -INF , !P6 ;  /* 0xff80000010077808 */ /* 0x004fe20007000000 */
[----:B------:R-:W-:Y:S01]  /*86c0*/  FMUL.FTZ R16, R47, UR6 ;  /* 0x000000062f107c20 */ /* 0x000fe20008410000 */
[----:B------:R-:W-:Y:S02]  /*86d0*/  ISETP.GE.AND P6, PT, R3, R201, PT ;  /* 0x000000c90300720c */ /* 0x000fe40003fc6270 */
[----:B----4-:R-:W-:Y:S01]  /*86e0*/  FSEL R8, R15, -INF , !P3 ;  /* 0xff8000000f087808 */ /* 0x010fe20005800000 */
[----:B------:R-:W-:Y:S01]  /*86f0*/  FMUL.FTZ R15, R46, UR6 ;  /* 0x000000062e0f7c20 */ /* 0x000fe20008410000 */
[----:B------:R-:W-:Y:S01]  /*8700*/  FSEL R234, R7, -INF , !P0 ;  /* 0xff80000007ea7808 */ /* 0x000fe20004000000 */
[----:B------:R-:W-:Y:S01]  /*8710*/  FMUL.FTZ R7, R67, UR6 ;  /* 0x0000000643077c20 */ /* 0x000fe20008410000 */
[----:B------:R-:W-:Y:S02]  /*8720*/  ISETP.GT.AND P0, PT, R13, R3, PT ;  /* 0x000000030d00720c */ /* 0x000fe40003f04270 */
[----:B------:R-:W-:Y:S01]  /*8730*/  FSEL R229, R8, -INF , !P6 ;  /* 0xff80000008e57808 */ /* 0x000fe20007000000 */
[----:B------:R2:W4:Y:S01]  /*8740*/  MUFU.TANH R18, R7 ;  /* 0x0000000700127308 */ /* 0x0005220000002400 */
[----:B------:R-:W-:Y:S01]  /*8750*/  ISETP.GT.AND P3, PT, R12, R6, PT ;  /* 0x000000060c00720c */ /* 0x000fe20003f64270 */
[----:B-1----:R-:W-:Y:S01]  /*8760*/  FMUL.FTZ R9, R50, UR6 ;  /* 0x0000000632097c20 */ /* 0x002fe20008410000 */
[----:B------:R-:W-:-:S02]  /*8770*/  ISETP.GE.AND P6, PT, R6, R204, PT ;  /* 0x000000cc0600720c */ /* 0x000fc40003fc6270 */
[----:B-----5:R-:W-:Y:S01]  /*8780*/  FSEL R6, R11, -INF , !P0 ;  /* 0xff8000000b067808 */ /* 0x020fe20004000000 */
[----:B------:R-:W-:Y:S01]  /*8790*/  FMUL.FTZ R11, R51, UR6 ;  /* 0x00000006330b7c20 */ /* 0x000fe20008410000 */
[----:B------:R-:W-:Y:S01]  /*87a0*/  ISETP.GE.AND P0, PT, R3, R203, PT ;  /* 0x000000cb0300720c */ /* 0x000fe20003f06270 */
[----:B------:R-:W-:Y:S01]  /*87b0*/  MUFU.TANH R20, R9 ;  /* 0x0000000900147308 */ /* 0x000fe20000002400 */
[----:B------:R-:W-:Y:S02]  /*87c0*/  FMNMX3.FTZ R4, R70, R29, R30, !PT ;  /* 0x0000001d46047276 */ /* 0x000fe4000781001e */
[----:B------:R-:W-:Y:S02]  /*87d0*/  FSEL R232, R6, -INF , !P0 ;  /* 0xff80000006e87808 */ /* 0x000fe40004000000 */
[----:B------:R-:W-:Y:S02]  /*87e0*/  ISETP.GT.AND P0, PT, R14, R2, PT ;  /* 0x000000020e00720c */ /* 0x000fe40003f04270 */
[----:B------:R-:W-:Y:S01]  /*87f0*/  FMNMX3.FTZ R6, R72, R45, R38, !PT ;  /* 0x0000002d48067276 */ /* 0x000fe20007810026 */
[----:B------:R4:W1:Y:S01]  /*8800*/  MUFU.TANH R19, R11 ;  /* 0x0000000b00137308 */ /* 0x0008620000002400 */
[----:B---3--:R-:W-:-:S02]  /*8810*/  FSEL R10, R17, -INF , !P0 ;  /* 0xff800000110a7808 */ /* 0x008fc40004000000 */
[----:B--2---:R-:W-:Y:S02]  /*8820*/  FMNMX3.FTZ R7, R71, R26, R28, !PT ;  /* 0x0000001a47077276 */ /* 0x004fe4000781001c */
[----:B------:R-:W-:Y:S02]  /*8830*/  ISETP.GE.AND P0, PT, R2, R201, PT ;  /* 0x000000c90200720c */ /* 0x000fe40003f06270 */
[----:B------:R-:W-:Y:S01]  /*8840*/  FMNMX3.FTZ R8, R7, R39, R40, !PT ;  /* 0x0000002707087276 */ /* 0x000fe20007810028 */
[----:B------:R2:W3:Y:S01]  /*8850*/  MUFU.TANH R17, R15 ;  /* 0x0000000f00117308 */ /* 0x0004e20000002400 */
[----:B------:R-:W-:Y:S02]  /*8860*/  FMNMX3.FTZ R7, R6, R36, R35, !PT ;  /* 0x0000002406077276 */ /* 0x000fe40007810023 */
[----:B------:R-:W-:Y:S02]  /*8870*/  FMNMX3.FTZ R8, R8, R184, R183, !PT ;  /* 0x000000b808087276 */ /* 0x000fe400078100b7 */
[----:B------:R-:W-:-:S02]  /*8880*/  FMNMX3.FTZ R6, R69, R48, R49, !PT ;  /* 0x0000003045067276 */ /* 0x000fc40007810031 */
[----:B------:R-:W-:Y:S02]  /*8890*/  FMNMX3.FTZ R7, R7, R161, R58, !PT ;  /* 0x000000a107077276 */ /* 0x000fe4000781003a */
[----:B------:R-:W-:Y:S02]  /*88a0*/  FSEL R223, R10, -INF , !P0 ;  /* 0xff8000000adf7808 */ /* 0x000fe40004000000 */
        /* <DEDUP_REMOVED lines=8> */
[----:B------:R-:W-:Y:S02]  /*8930*/  ISETP.GT.AND P0, PT, R13, R2, PT ;  /* 0x000000020d00720c */ /* 0x000fe40003f04270 */
[----:B------:R-:W-:-:S02]  /*8940*/  FMNMX3.FTZ R8, R8, R148, R149, !PT ;  /* 0x0000009408087276 */ /* 0x000fc40007810095 */
[----:B------:R-:W-:Y:S02]  /*8950*/  FMNMX3.FTZ R10, R10, R243, R242, !PT ;  /* 0x000000f30a0a7276 */ /* 0x000fe400078100f2 */
[----:B------:R-:W-:Y:S02]  /*8960*/  FMNMX3.FTZ R7, R6, R247, R246, !PT ;  /* 0x000000f706077276 */ /* 0x000fe400078100f6 */
[----:B----4-:R-:W-:Y:S02]  /*8970*/  FSEL R11, R18, -INF , !P0 ;  /* 0xff800000120b7808 */ /* 0x010fe40004000000 */
[----:B------:R-:W-:Y:S01]  /*8980*/  FMNMX3.FTZ R9, R8, R230, R228, !PT ;  /* 0x000000e608097276 */ /* 0x000fe200078100e4 */
[----:B------:R4:W5:Y:S01]  /*8990*/  MUFU.TANH R18, R16 ;  /* 0x0000001000127308 */ /* 0x0009620000002400 */
[----:B------:R-:W-:Y:S02]  /*89a0*/  ISETP.GE.AND P0, PT, R2, R203, PT ;  /* 0x000000cb0200720c */ /* 0x000fe40003f06270 */
[----:B------:R-:W-:-:S02]  /*89b0*/  FMNMX3.FTZ R6, R10, R240, R241, !PT ;  /* 0x000000f00a067276 */ /* 0x000fc400078100f1 */
[----:B------:R-:W-:Y:S02]  /*89c0*/  FMNMX3.FTZ R8, R7, R154, R150, !PT ;  /* 0x0000009a07087276 */ /* 0x000fe40007810096 */
[----:B------:R-:W-:Y:S02]  /*89d0*/  FMNMX3.FTZ R7, R9, R229, R223, !PT ;  /* 0x000000e509077276 */ /* 0x000fe400078100df */
[----:B------:R-:W-:Y:S01]  /*89e0*/  FSEL R217, R11, -INF , !P0 ;  /* 0xff8000000bd97808 */ /* 0x000fe20004000000 */
[----:B------:R-:W5:Y:S01]  /*89f0*/  SHFL.BFLY PT, R9, R6, 0x2, 0x1f ;  /* 0x0c401f0006097f89 */ /* 0x000f6200000e0000 */
[----:B------:R-:W-:Y:S02]  /*8a00*/  FMNMX3.FTZ R8, R8, R235, R234, !PT ;  /* 0x000000eb08087276 */ /* 0x000fe400078100ea */
[----:B------:R-:W-:Y:S01]  /*8a10*/  FMNMX3.FTZ R4, R4, R31, R41, !PT ;  /* 0x0000001f04047276 */ /* 0x000fe20007810029 */
[----:B------:R-:W5:Y:S01]  /*8a20*/  SHFL.BFLY PT, R10, R7, 0x2, 0x1f ;  /* 0x0c401f00070a7f89 */ /* 0x000f6200000e0000 */
[----:B------:R-:W-:-:S02]  /*8a30*/  FMNMX3.FTZ R8, R8, R232, R217, !PT ;  /* 0x000000e808087276 */ /* 0x000fc400078100d9 */
[----:B------:R-:W-:Y:S02]  /*8a40*/  FMNMX3.FTZ R4, R4, R157, R156, !PT ;  /* 0x0000009d04047276 */ /* 0x000fe4000781009c */
[----:B------:R-:W-:Y:S01]  /*8a50*/  ISETP.GT.AND P0, PT, R12, R5, PT ;  /* 0x000000050c00720c */ /* 0x000fe20003f04270 */
[----:B------:R-:W5:Y:S01]  /*8a60*/  SHFL.BFLY PT, R11, R8, 0x2, 0x1f ;  /* 0x0c401f00080b7f89 */ /* 0x000f6200000e0000 */
[----:B--2---:R-:W-:Y:S02]  /*8a70*/  FSEL R15, R21, -INF , !P3 ;  /* 0xff800000150f7808 */ /* 0x004fe40005800000 */
[----:B------:R-:W-:Y:S02]  /*8a80*/  FMNMX3.FTZ R4, R4, R159, R158, !PT ;  /* 0x0000009f04047276 */ /* 0x000fe4000781009e */
[----:B------:R-:W-:Y:S02]  /*8a90*/  ISETP.GT.AND P3, PT, R12, R3, PT ;  /* 0x000000030c00720c */ /* 0x000fe40003f64270 */
[----:B-1----:R-:W-:-:S02]  /*8aa0*/  FSEL R5, R19, -INF , !P4 ;  /* 0xff80000013057808 */ /* 0x002fc40006000000 */
[----:B----4-:R-:W-:Y:S02]  /*8ab0*/  FSEL R16, R20, -INF , !P0 ;  /* 0xff80000014107808 */ /* 0x010fe40004000000 */
[----:B------:R-:W-:Y:S01]  /*8ac0*/  ISETP.GT.AND P4, PT, R12, R2, PT ;  /* 0x000000020c00720c */ /* 0x000fe20003f84270 */
[----:B------:R-:W-:Y:S01]  /*8ad0*/  LDSM.16.MT88.4 R20, [R193+0x6000] ;  /* 0x00600000c114783b */ /* 0x000fe20000004200 */
[----:B------:R-:W-:Y:S02]  /*8ae0*/  FSEL R244, R15, -INF , !P6 ;  /* 0xff8000000ff47808 */ /* 0x000fe40007000000 */
[----:B------:R-:W-:Y:S02]  /*8af0*/  FMNMX3.FTZ R4, R4, R151, R176, !PT ;  /* 0x0000009704047276 */ /* 0x000fe400078100b0 */
[----:B------:R-:W-:Y:S02]  /*8b00*/  ISETP.GE.AND P0, PT, R3, R204, PT ;  /* 0x000000cc0300720c */ /* 0x000fe40003f06270 */
[----:B---3--:R-:W-:-:S02]  /*8b10*/  FSEL R17, R17, -INF , !P3 ;  /* 0xff80000011117808 */ /* 0x008fc40005800000 */
[----:B-----5:R-:W-:Y:S02]  /*8b20*/  FMNMX.FTZ R3, R6, R9, !PT ;  /* 0x0000000906037209 */ /* 0x020fe40007810000 */
[----:B------:R-:W-:Y:S02]  /*8b30*/  FSEL R61, R5, -INF , !P1 ;  /* 0xff800000053d7808 */ /* 0x000fe40004800000 */
[----:B------:R-:W-:Y:S01]  /*8b40*/  ISETP.GE.AND P3, PT, R2, R204, PT ;  /* 0x000000cc0200720c */ /* 0x000fe20003f66270 */
[----:B------:R-:W1:Y:S01]  /*8b50*/  SHFL.BFLY PT, R9, R3, 0x1, 0x1f ;  /* 0x0c201f0003097f89 */ /* 0x000e6200000e0000 */
[----:B------:R-:W-:Y:S02]  /*8b60*/  FSEL R6, R18, -INF , !P4 ;  /* 0xff80000012067808 */ /* 0x000fe40006000000 */
[----:B------:R-:W-:Y:S02]  /*8b70*/  FSEL R60, R16, -INF , !P5 ;  /* 0xff800000103c7808 */ /* 0x000fe40006800000 */
[----:B------:R-:W-:-:S02]  /*8b80*/  FMNMX3.FTZ R5, R4, R177, R244, !PT ;  /* 0x000000b104057276 */ /* 0x000fc400078100f4 */
[----:B------:R-:W-:Y:S02]  /*8b90*/  FSEL R62, R17, -INF , !P0 ;  /* 0xff800000113e7808 */ /* 0x000fe40004000000 */
[----:B------:R-:W-:Y:S02]  /*8ba0*/  FSEL R63, R6, -INF , !P3 ;  /* 0xff800000063f7808 */ /* 0x000fe40005800000 */
[----:B------:R-:W-:Y:S02]  /*8bb0*/  FMNMX3.FTZ R5, R5, R60, R61, !PT ;  /* 0x0000003c05057276 */ /* 0x000fe4000781003d */
[----:B------:R-:W-:Y:S02]  /*8bc0*/  FMNMX.FTZ R2, R7, R10, !PT ;  /* 0x0000000a07027209 */ /* 0x000fe40007810000 */
[----:B------:R-:W-:Y:S02]  /*8bd0*/  FMNMX.FTZ R4, R8, R11, !PT ;  /* 0x0000000b08047209 */ /* 0x000fe40007810000 */
[----:B------:R-:W-:Y:S01]  /*8be0*/  FMNMX3.FTZ R5, R5, R62, R63, !PT ;  /* 0x0000003e05057276 */ /* 0x000fe2000781003f */
[----:B------:R-:W2:Y:S04]  /*8bf0*/  SHFL.BFLY PT, R7, R2, 0x1, 0x1f ;  /* 0x0c201f0002077f89 */ /* 0x000ea800000e0000 */
[----:B------:R-:W3:Y:S01]  /*8c00*/  SHFL.BFLY PT, R6, R4, 0x1, 0x1f ;  /* 0x0c201f0004067f89 */ /* 0x000ee200000e0000 */
[----:B-1----:R-:W-:-:S03]  /*8c10*/  FMNMX.FTZ R208, R3, R9, !PT ;  /* 0x0000000903d07209 */ /* 0x002fc60007810000 */
[----:B------:R-:W1:Y:S01]  /*8c20*/  SHFL.BFLY PT, R8, R5, 0x2, 0x1f ;  /* 0x0c401f0005087f89 */ /* 0x000e6200000e0000 */
[C---:B------:R-:W-:Y:S01]  /*8c30*/  FSETP.NEU.FTZ.AND P3, PT, R208.reuse, -INF , PT ;  /* 0xff800000d000780b */ /* 0x040fe20003f7d000 */
[----:B------:R-:W-:-:S05]  /*8c40*/  FMUL.FTZ R9, R208, UR4 ;  /* 0x00000004d0097c20 */ /* 0x000fca0008410000 */
[----:B------:R-:W-:Y:S02]  /*8c50*/  FSEL R9, R9, RZ, P3 ;  /* 0x000000ff09097208 */ /* 0x000fe40001800000 */
[----:B--2---:R-:W-:Y:S02]  /*8c60*/  FMNMX.FTZ R206, R2, R7, !PT ;  /* 0x0000000702ce7209 */ /* 0x004fe40007810000 */
[----:B---3--:R-:W-:-:S03]  /*8c70*/  FMNMX.FTZ R205, R4, R6, !PT ;  /* 0x0000000604cd7209 */ /* 0x008fc60007810000 */
[C---:B------:R-:W-:Y:S01]  /*8c80*/  FMUL.FTZ R3, R206.reuse, UR4 ;  /* 0x00000004ce037c20 */ /* 0x040fe20008410000 */
[----:B------:R-:W-:Y:S01]  /*8c90*/  FSETP.NEU.FTZ.AND P1, PT, R206, -INF , PT ;  /* 0xff800000ce00780b */ /* 0x000fe20003f3d000 */
[----:B------:R-:W-:Y:S01]  /*8ca0*/  FFMA.FTZ R6, R26, UR4, -R9 ;  /* 0x000000041a067c23 */ /* 0x000fe20008010809 */
[----:B-1----:R-:W-:Y:S01]  /*8cb0*/  FMNMX.FTZ R4, R5, R8, !PT ;  /* 0x0000000805047209 */ /* 0x002fe20007810000 */
[----:B------:R-:W-:Y:S01]  /*8cc0*/  FMUL.FTZ R2, R205, UR4 ;  /* 0x00000004cd027c20 */ /* 0x000fe20008410000 */
[----:B------:R-:W-:Y:S01]  /*8cd0*/  FSEL R3, R3, RZ, P1 ;  /* 0x000000ff03037208 */ /* 0x000fe20000800000 */
[----:B------:R1:W-:Y:S01]  /*8ce0*/  MUFU.EX2 R219, R6 ;  /* 0x0000000600db7308 */ /* 0x0003e20000000800 */
[----:B------:R-:W-:Y:S01]  /*8cf0*/  FSETP.NEU.FTZ.AND P0, PT, R205, -INF , PT ;  /* 0xff800000cd00780b */ /* 0x000fe20003f1d000 */
[----:B------:R-:W2:Y:S02]  /*8d00*/  SHFL.BFLY PT, R11, R4, 0x1, 0x1f ;  /* 0x0c201f00040b7f89 */ /* 0x000ea400000e0000 */
[--C-:B------:R-:W-:Y:S01]  /*8d10*/  FFMA.FTZ R5, R45, UR4, -R3.reuse ;  /* 0x000000042d057c23 */ /* 0x100fe20008010803 */
[----:B------:R-:W-:Y:S01]  /*8d20*/  FSEL R2, R2, RZ, P0 ;  /* 0x000000ff02027208 */ /* 0x000fe20000000000 */
[----:B------:R-:W-:Y:S01]  /*8d30*/  FFMA.FTZ R7, R38, UR4, -R3 ;  /* 0x0000000426077c23 */ /* 0x000fe20008010803 */
[----:B------:R-:W-:Y:S01]  /*8d40*/  FSEL R10, R205, RZ, P0 ;  /* 0x000000ffcd0a7208 */ /* 0x000fe20000000000 */
[----:B------:R3:W-:Y:S01]  /*8d50*/  MUFU.EX2 R218, R5 ;  /* 0x0000000500da7308 */ /* 0x0007e20000000800 */
[----:B------:R-:W-:Y:S01]  /*8d60*/  LDSM.16.MT88.4 R24, [R188+0x6000] ;  /* 0x00600000bc18783b */ /* 0x000fe20000004200 */
[----:B------:R-:W-:-:S02]  /*8d70*/  FFMA.FTZ R8, R44, UR4, -R2 ;  /* 0x000000042c087c23 */ /* 0x000fc40008010802 */
[----:B------:R4:W5:Y:S01]  /*8d80*/  MUFU.EX2 R220, R7 ;  /* 0x0000000700dc7308 */ /* 0x0009620000000800 */
[----:B-1----:R-:W-:-:S03]  /*8d90*/  FFMA.FTZ R6, R36, UR4, -R3 ;  /* 0x0000000424067c23 */ /* 0x002fc60008010803 */
[----:B------:R-:W-:Y:S04]  /*8da0*/  MUFU.EX2 R215, R8 ;  /* 0x0000000800d77308 */ /* 0x000fe80000000800 */
[----:B------:R1:W-:Y:S01]  /*8db0*/  MUFU.EX2 R221, R6 ;  /* 0x0000000600dd7308 */ /* 0x0003e20000000800 */
[----:B---3--:R-:W-:Y:S02]  /*8dc0*/  FFMA.FTZ R5, R35, UR4, -R3 ;  /* 0x0000000423057c23 */ /* 0x008fe40008010803 */
[----:B------:R-:W3:Y:S02]  /*8dd0*/  LDSM.16.MT88.4 R32, [R189+0x6000] ;  /* 0x00600000bd20783b */ /* 0x000ee40000004200 */
[----:B------:R5:W-:Y:S01]  /*8de0*/  MUFU.EX2 R222, R5 ;  /* 0x0000000500de7308 */ /* 0x000be20000000800 */
[----:B--2---:R-:W-:-:S02]  /*8df0*/  FMNMX.FTZ R207, R4, R11, !PT ;  /* 0x0000000b04cf7209 */ /* 0x004fc40007810000 */
[----:B----4-:R-:W-:Y:S02]  /*8e00*/  FSEL R7, R206, RZ, P1 ;  /* 0x000000ffce077208 */ /* 0x010fe40000800000 */
[C---:B------:R-:W-:Y:S01]  /*8e10*/  FSETP.NEU.FTZ.AND P0, PT, R207.reuse, -INF , PT ;  /* 0xff800000cf00780b */ /* 0x040fe20003f1d000 */
[----:B------:R-:W-:Y:S01]  /*8e20*/  FMUL.FTZ R4, R207, UR4 ;  /* 0x00000004cf047c20 */ /* 0x000fe20008410000 */
[----:B-1----:R-:W-:Y:S01]  /*8e30*/  FFMA.FTZ R6, R48, UR4, -R2 ;  /* 0x0000000430067c23 */ /* 0x002fe20008010802 */
[----:B------:R-:W-:-:S03]  /*8e40*/  FADD.FTZ R7, R72, -R7 ;  /* 0x8000000748077221 */ /* 0x000fc60000010000 */
[----:B------:R-:W-:Y:S01]  /*8e50*/  FSEL R8, R4, RZ, P0 ;  /* 0x000000ff04087208 */ /* 0x000fe20000000000 */
[----:B------:R1:W-:Y:S01]  /*8e60*/  MUFU.EX2 R213, R6 ;  /* 0x0000000600d57308 */ /* 0x0003e20000000800 */
[----:B------:R-:W-:Y:S01]  /*8e70*/  FMUL.FTZ R7, R7, UR4 ;  /* 0x0000000407077c20 */ /* 0x000fe20008410000 */
[----:B-----5:R-:W-:Y:S01]  /*8e80*/  FFMA.FTZ R5, R49, UR4, -R2 ;  /* 0x0000000431057c23 */ /* 0x020fe20008010802 */
[----:B------:R-:W-:Y:S01]  /*8e90*/  F2FP.F16.F32.PACK_AB R4, R220, R218 ;  /* 0x000000dadc04723e */ /* 0x000fe200000000ff */
[--C-:B------:R-:W-:Y:S01]  /*8ea0*/  FFMA.FTZ R11, R29, UR4, -R8.reuse ;  /* 0x000000041d0b7c23 */ /* 0x100fe20008010808 */
[----:B------:R-:W2:Y:S01]  /*8eb0*/  MUFU.EX2 R46, R7 ;  /* 0x00000007002e7308 */ /* 0x000ea20000000800 */
[----:B------:R-:W-:-:S03]  /*8ec0*/  FFMA.FTZ R15, R30, UR4, -R8 ;  /* 0x000000041e0f7c23 */ /* 0x000fc60008010808 */
[----:B------:R4:W-:Y:S04]  /*8ed0*/  MUFU.EX2 R216, R5 ;  /* 0x0000000500d87308 */ /* 0x0009e80000000800 */
[----:B------:R5:W-:Y:S01]  /*8ee0*/  MUFU.EX2 R181, R11 ;  /* 0x0000000b00b57308 */ /* 0x000be20000000800 */
[----:B-1----:R-:W-:-:S03]  /*8ef0*/  FFMA.FTZ R6, R37, UR4, -R2 ;  /* 0x0000000425067c23 */ /* 0x002fc60008010802 */
[----:B------:R1:W-:Y:S01]  /*8f00*/  MUFU.EX2 R180, R15 ;  /* 0x0000000f00b47308 */ /* 0x0003e20000000800 */
[-C--:B--2---:R-:W-:Y:S01]  /*8f10*/  FMUL.FTZ R120, R120, R46.reuse ;  /* 0x0000002e78787220 */ /* 0x084fe20000410000 */
[-C--:B------:R-:W-:Y:S02]  /*8f20*/  FMUL.FTZ R121, R121, R46.reuse ;  /* 0x0000002e79797220 */ /* 0x080fe40000410000 */
[----:B------:R2:W3:Y:S01]  /*8f30*/  MUFU.EX2 R214, R6 ;  /* 0x0000000600d67308 */ /* 0x0004e20000000800 */
[-C--:B------:R-:W-:Y:S01]  /*8f40*/  FMUL.FTZ R132, R132, R46.reuse ;  /* 0x0000002e84847220 */ /* 0x080fe20000410000 */
[----:B----4-:R-:W-:Y:S01]  /*8f50*/  FADD.FTZ R5, R69, -R10 ;  /* 0x8000000a45057221 */ /* 0x010fe20000010000 */
[--C-:B------:R-:W-:Y:S01]  /*8f60*/  FFMA.FTZ R10, R40, UR4, -R9.reuse ;  /* 0x00000004280a7c23 */ /* 0x100fe20008010809 */
[-C--:B------:R-:W-:Y:S01]  /*8f70*/  FMUL.FTZ R133, R133, R46.reuse ;  /* 0x0000002e85857220 */ /* 0x080fe20000410000 */
[-C--:B------:R-:W-:Y:S01]  /*8f80*/  FMUL.FTZ R88, R88, R46.reuse ;  /* 0x0000002e58587220 */ /* 0x080fe20000410000 */
[----:B------:R-:W-:Y:S01]  /*8f90*/  FMUL.FTZ R47, R5, UR4 ;  /* 0x00000004052f7c20 */ /* 0x000fe20008410000 */
[----:B------:R4:W-:Y:S01]  /*8fa0*/  MUFU.EX2 R212, R10 ;  /* 0x0000000a00d47308 */ /* 0x0009e20000000800 */
[--C-:B-----5:R-:W-:Y:S01]  /*8fb0*/  FFMA.FTZ R11, R31, UR4, -R8.reuse ;  /* 0x000000041f0b7c23 */ /* 0x120fe20008010808 */
[--C-:B------:R-:W-:Y:S01]  /*8fc0*/  FFMA.FTZ R5, R28, UR4, -R9.reuse ;  /* 0x000000041c057c23 */ /* 0x100fe20008010809 */
[----:B-1----:R-:W-:Y:S01]  /*8fd0*/  FFMA.FTZ R15, R41, UR4, -R8 ;  /* 0x00000004290f7c23 */ /* 0x002fe20008010808 */
[-C--:B------:R-:W-:Y:S01]  /*8fe0*/  FMUL.FTZ R89, R89, R46.reuse ;  /* 0x0000002e59597220 */ /* 0x080fe20000410000 */
[----:B------:R-:W1:Y:S01]  /*8ff0*/  MUFU.EX2 R47, R47 ;  /* 0x0000002f002f7308 */ /* 0x000e620000000800 */
[-C--:B------:R-:W-:Y:S01]  /*9000*/  FMUL.FTZ R84, R84, R46.reuse ;  /* 0x0000002e54547220 */ /* 0x080fe20000410000 */
[----:B--2---:R-:W-:Y:S01]  /*9010*/  FFMA.FTZ R6, R39, UR4, -R9 ;  /* 0x0000000427067c23 */ /* 0x004fe20008010809 */
[----:B---3--:R-:W-:Y:S01]  /*9020*/  F2FP.F16.F32.PACK_AB R7, R214, R215 ;  /* 0x000000d7d607723e */ /* 0x008fe200000000ff */
[----:B------:R-:W2:Y:S01]  /*9030*/  LDSM.16.MT88.4 R36, [R192+0x6000] ;  /* 0x00600000c024783b */ /* 0x000ea20000004200 */
[----:B------:R3:W-:Y:S01]  /*9040*/  MUFU.EX2 R179, R11 ;  /* 0x0000000b00b37308 */ /* 0x0007e20000000800 */
[-C--:B------:R-:W-:Y:S01]  /*9050*/  FMUL.FTZ R85, R85, R46.reuse ;  /* 0x0000002e55557220 */ /* 0x080fe20000410000 */
[-C--:B------:R-:W-:Y:S01]  /*9060*/  FMUL.FTZ R100, R100, R46.reuse ;  /* 0x0000002e64647220 */ /* 0x080fe20000410000 */
[-C--:B------:R-:W-:Y:S01]  /*9070*/  FMUL.FTZ R101, R101, R46.reuse ;  /* 0x0000002e65657220 */ /* 0x080fe20000410000 */
[----:B----4-:R-:W-:Y:S01]  /*9080*/  FSEL R10, R208, RZ, P3 ;  /* 0x000000ffd00a7208 */ /* 0x010fe20001800000 */
[----:B------:R4:W-:Y:S01]  /*9090*/  MUFU.EX2 R186, R5 ;  /* 0x0000000500ba7308 */ /* 0x0009e20000000800 */
[-C--:B------:R-:W-:Y:S01]  /*90a0*/  FMUL.FTZ R104, R104, R46.reuse ;  /* 0x0000002e68687220 */ /* 0x080fe20000410000 */
[-C--:B------:R-:W-:Y:S01]  /*90b0*/  FMUL.FTZ R105, R105, R46.reuse ;  /* 0x0000002e69697220 */ /* 0x080fe20000410000 */
[-C--:B------:R-:W-:Y:S01]  /*90c0*/  FMUL.FTZ R116, R116, R46.reuse ;  /* 0x0000002e74747220 */ /* 0x080fe20000410000 */
[----:B------:R-:W-:Y:S01]  /*90d0*/  FADD.FTZ R16, R71, -R10 ;  /* 0x8000000a47107221 */ /* 0x000fe20000010000 */
[----:B------:R-:W-:Y:S01]  /*90e0*/  FSEL R10, R207, RZ, P0 ;  /* 0x000000ffcf0a7208 */ /* 0x000fe20000000000 */
[----:B------:R5:W-:Y:S01]  /*90f0*/  MUFU.EX2 R187, R6 ;  /* 0x0000000600bb7308 */ /* 0x000be20000000800 */
[-C--:B-1----:R-:W-:Y:S01]  /*9100*/  FMUL.FTZ R122, R122, R47.reuse ;  /* 0x0000002f7a7a7220 */ /* 0x082fe20000410000 */
[-C--:B------:R-:W-:Y:S01]  /*9110*/  FMUL.FTZ R123, R123, R47.reuse ;  /* 0x0000002f7b7b7220 */ /* 0x080fe20000410000 */
[----:B---3--:R-:W-:Y:S01]  /*9120*/  FMUL.FTZ R11, R16, UR4 ;  /* 0x00000004100b7c20 */ /* 0x008fe20008410000 */
[----:B------:R-:W-:Y:S01]  /*9130*/  FADD.FTZ R10, R70, -R10 ;  /* 0x8000000a460a7221 */ /* 0x000fe20000010000 */
[----:B------:R-:W-:Y:S01]  /*9140*/  MUFU.EX2 R178, R15 ;  /* 0x0000000f00b27308 */ /* 0x000fe20000000800 */
[-C--:B------:R-:W-:Y:S01]  /*9150*/  FMUL.FTZ R134, R134, R47.reuse ;  /* 0x0000002f86867220 */ /* 0x080fe20000410000 */
[----:B------:R-:W-:Y:S01]  /*9160*/  FMUL.FTZ R135, R135, R47 ;  /* 0x0000002f87877220 */ /* 0x000fe20000410000 */
[----:B------:R-:W-:Y:S01]  /*9170*/  FMUL.FTZ R10, R10, UR4 ;  /* 0x000000040a0a7c20 */ /* 0x000fe20008410000 */
[----:B------:R-:W1:Y:S01]  /*9180*/  MUFU.EX2 R45, R11 ;  /* 0x0000000b002d7308 */ /* 0x000e620000000800 */
[----:B----4-:R-:W-:Y:S01]  /*9190*/  F2FP.F16.F32.PACK_AB R5, R216, R213 ;  /* 0x000000d5d805723e */ /* 0x010fe200000000ff */
[-C--:B------:R-:W-:Y:S01]  /*91a0*/  FMUL.FTZ R90, R90, R47.reuse ;  /* 0x0000002f5a5a7220 */ /* 0x080fe20000410000 */
[----:B------:R-:W-:Y:S01]  /*91b0*/  FMUL.FTZ R91, R91, R47 ;  /* 0x0000002f5b5b7220 */ /* 0x000fe20000410000 */
[----:B------:R-:W3:Y:S01]  /*91c0*/  MUFU.EX2 R44, R10 ;  /* 0x0000000a002c7308 */ /* 0x000ee20000000800 */
[----:B-----5:R-:W-:Y:S01]  /*91d0*/  F2FP.F16.F32.PACK_AB R6, R222, R221 ;  /* 0x000000ddde06723e */ /* 0x020fe200000000ff */
        /* <DEDUP_REMOVED lines=13> */
[----:B------:R-:W-:Y:S01]  /*92b0*/  HMMA.16816.F32 R76, R4, R34, R120 ;  /* 0x00000022044c723c */ /* 0x000fe20000001878 */
[----:B------:R-:W-:-:S02]  /*92c0*/  IMAD.MOV.U32 R122, RZ, RZ, R63 ;  /* 0x000000ffff7a7224 */ /* 0x000fc400078e003f */
[-C--:B-1----:R-:W-:Y:S01]  /*92d0*/  FMUL.FTZ R80, R80, R45.reuse ;  /* 0x0000002d50507220 */ /* 0x082fe20000410000 */
[----:B------:R-:W-:Y:S02]  /*92e0*/  IMAD.MOV.U32 R121, RZ, RZ, R62 ;  /* 0x000000ffff797224 */ /* 0x000fe400078e003e */
[-C--:B------:R-:W-:Y:S01]  /*92f0*/  FMUL.FTZ R81, R81, R45.reuse ;  /* 0x0000002d51517220 */ /* 0x080fe20000410000 */
[----:B------:R-:W-:Y:S02]  /*9300*/  IMAD.MOV.U32 R120, RZ, RZ, R61 ;  /* 0x000000ffff787224 */ /* 0x000fe400078e003d */
[-C--:B---3--:R-:W-:Y:S01]  /*9310*/  FMUL.FTZ R82, R82, R44.reuse ;  /* 0x0000002c52527220 */ /* 0x088fe20000410000 */
[-C--:B------:R-:W-:Y:S01]  /*9320*/  FMUL.FTZ R83, R83, R44.reuse ;  /* 0x0000002c53537220 */ /* 0x080fe20000410000 */
[C---:B--2---:R-:W-:Y:S01]  /*9330*/  HMMA.16816.F32 R72, R4.reuse, R36, R132 ;  /* 0x000000240448723c */ /* 0x044fe20000001884 */
[----:B------:R-:W-:Y:S02]  /*9340*/  IMAD.MOV.U32 R135, RZ, RZ, R60 ;  /* 0x000000ffff877224 */ /* 0x000fe400078e003c */
        /* <DEDUP_REMOVED lines=10> */
[----:B------:R-:W-:Y:S01]  /*93f0*/  FMUL.FTZ R109, R109, R45 ;  /* 0x0000002d6d6d7220 */ /* 0x000fe20000410000 */
[-C--:B------:R-:W-:Y:S01]  /*9400*/  FMUL.FTZ R110, R110, R44.reuse ;  /* 0x0000002c6e6e7220 */ /* 0x080fe20000410000 */
[----:B------:R-:W-:Y:S01]  /*9410*/  FMUL.FTZ R111, R111, R44 ;  /* 0x0000002c6f6f7220 */ /* 0x000fe20000410000 */
[--C-:B------:R-:W-:Y:S01]  /*9420*/  FFMA.FTZ R11, R161, UR4, -R3.reuse ;  /* 0x00000004a10b7c23 */ /* 0x100fe20008010803 */
[----:B------:R-:W-:Y:S01]  /*9430*/  HMMA.16816.F32 R84, R4, R24, R84 ;  /* 0x000000180454723c */ /* 0x000fe20000001854 */
[----:B------:R-:W-:Y:S01]  /*9440*/  FFMA.FTZ R10, R58, UR4, -R3 ;  /* 0x000000043a0a7c23 */ /* 0x000fe20008010803 */
[----:B------:R-:W1:Y:S01]  /*9450*/  LDSM.16.MT88.4 R28, [R188+0x6800] ;  /* 0x00680000bc1c783b */ /* 0x000e620000004200 */
[----:B------:R2:W-:Y:S01]  /*9460*/  MUFU.EX2 R174, R11 ;  /* 0x0000000b00ae7308 */ /* 0x0005e20000000800 */
[----:B------:R-:W-:-:S02]  /*9470*/  IMAD.MOV.U32 R123, RZ, RZ, R175 ;  /* 0x000000ffff7b7224 */ /* 0x000fc400078e00af */
[--C-:B------:R-:W-:Y:S01]  /*9480*/  FFMA.FTZ R15, R43, UR4, -R3.reuse ;  /* 0x000000042b0f7c23 */ /* 0x100fe20008010803 */
[----:B------:R-:W-:Y:S01]  /*9490*/  LDSM.16.MT88.4 R16, [R192+0x6800] ;  /* 0x00680000c010783b */ /* 0x000fe20000004200 */
[----:B------:R3:W4:Y:S01]  /*94a0*/  MUFU.EX2 R172, R10 ;  /* 0x0000000a00ac7308 */ /* 0x0007220000000800 */
[C---:B------:R-:W-:Y:S01]  /*94b0*/  HMMA.16816.F32 R100, R4.reuse, R20, R100 ;  /* 0x000000140464723c */ /* 0x040fe20000001864 */
[-C--:B------:R-:W-:Y:S01]  /*94c0*/  FMUL.FTZ R112, R112, R45.reuse ;  /* 0x0000002d70707220 */ /* 0x080fe20000410000 */
[-C--:B------:R-:W-:Y:S01]  /*94d0*/  FMUL.FTZ R113, R113, R45.reuse ;  /* 0x0000002d71717220 */ /* 0x080fe20000410000 */
[----:B------:R5:W-:Y:S01]  /*94e0*/  MUFU.EX2 R173, R15 ;  /* 0x0000000f00ad7308 */ /* 0x000be20000000800 */
[-C--:B------:R-:W-:Y:S01]  /*94f0*/  FMUL.FTZ R114, R114, R44.reuse ;  /* 0x0000002c72727220 */ /* 0x080fe20000410000 */
[-C--:B------:R-:W-:Y:S01]  /*9500*/  FMUL.FTZ R115, R115, R44.reuse ;  /* 0x0000002c73737220 */ /* 0x080fe20000410000 */
[-C--:B------:R-:W-:Y:S01]  /*9510*/  FMUL.FTZ R124, R124, R45.reuse ;  /* 0x0000002d7c7c7220 */ /* 0x080fe20000410000 */
[-C--:B------:R-:W-:Y:S01]  /*9520*/  FMUL.FTZ R125, R125, R45.reuse ;  /* 0x0000002d7d7d7220 */ /* 0x080fe20000410000 */
[C---:B------:R-:W-:Y:S01]  /*9530*/  HMMA.16816.F32 R88, R4.reuse, R22, R104 ;  /* 0x000000160458723c */ /* 0x040fe20000001868 */
[----:B--2---:R-:W-:Y:S01]  /*9540*/  FFMA.FTZ R11, R42, UR4, -R3 ;  /* 0x000000042a0b7c23 */ /* 0x004fe20008010803 */
[-C--:B------:R-:W-:Y:S01]  /*9550*/  FMUL.FTZ R126, R126, R44.reuse ;  /* 0x0000002c7e7e7220 */ /* 0x080fe20000410000 */
[-C--:B------:R-:W-:Y:S01]  /*9560*/  FMUL.FTZ R127, R127, R44.reuse ;  /* 0x0000002c7f7f7220 */ /* 0x080fe20000410000 */
[-C--:B------:R-:W-:Y:S01]  /*9570*/  FMUL.FTZ R128, R128, R45.reuse ;  /* 0x0000002d80807220 */ /* 0x080fe20000410000 */
[----:B---3--:R-:W-:Y:S01]  /*9580*/  FFMA.FTZ R10, R162, UR4, -R2 ;  /* 0x00000004a20a7c23 */ /* 0x008fe20008010802 */
[----:B------:R2:W3:Y:S01]  /*9590*/  MUFU.EX2 R175, R11 ;  /* 0x0000000b00af7308 */ /* 0x0004e20000000800 */
[-C--:B------:R-:W-:Y:S01]  /*95a0*/  FMUL.FTZ R129, R129, R45.reuse ;  /* 0x0000002d81817220 */ /* 0x080fe20000410000 */
[C---:B------:R-:W-:Y:S01]  /*95b0*/  HMMA.16816.F32 R116, R4.reuse, R32, R116 ;  /* 0x000000200474723c */ /* 0x040fe20000001874 */
[-C--:B------:R-:W-:Y:S01]  /*95c0*/  FMUL.FTZ R130, R130, R44.reuse ;  /* 0x0000002c82827220 */ /* 0x080fe20000410000 */
[----:B------:R4:W-:Y:S01]  /*95d0*/  MUFU.EX2 R168, R10 ;  /* 0x0000000a00a87308 */ /* 0x0009e20000000800 */
[-C--:B------:R-:W-:Y:S01]  /*95e0*/  FMUL.FTZ R131, R131, R44.reuse ;  /* 0x0000002c83837220 */ /* 0x080fe20000410000 */
[-C--:B------:R-:W-:Y:S01]  /*95f0*/  FMUL.FTZ R140, R140, R45.reuse ;  /* 0x0000002d8c8c7220 */ /* 0x080fe20000410000 */
[----:B------:R-:W-:Y:S01]  /*9600*/  FMUL.FTZ R141, R141, R45 ;  /* 0x0000002d8d8d7220 */ /* 0x000fe20000410000 */
[-C--:B------:R-:W-:Y:S01]  /*9610*/  FMUL.FTZ R142, R142, R44.reuse ;  /* 0x0000002c8e8e7220 */ /* 0x080fe20000410000 */
[----:B------:R-:W-:Y:S01]  /*9620*/  FMUL.FTZ R143, R143, R44 ;  /* 0x0000002c8f8f7220 */ /* 0x000fe20000410000 */
[----:B------:R-:W-:Y:S01]  /*9630*/  HMMA.16816.F32 R60, R4, R38, R136 ;  /* 0x00000026043c723c */ /* 0x000fe20000001888 */
[----:B------:R-:W-:Y:S01]  /*9640*/  F2FP.F16.F32.PACK_AB R4, R186, R219 ;  /* 0x000000dbba04723e */ /* 0x000fe200000000ff */
[----:B-----5:R-:W-:Y:S01]  /*9650*/  FFMA.FTZ R15, R156, UR4, -R8 ;  /* 0x000000049c0f7c23 */ /* 0x020fe20008010808 */
[----:B------:R-:W-:Y:S01]  /*9660*/  F2FP.F16.F32.PACK_AB R5, R180, R181 ;  /* 0x000000b5b405723e */ /* 0x000fe200000000ff */
[----:B--2---:R-:W-:Y:S01]  /*9670*/  FFMA.FTZ R11, R163, UR4, -R2 ;  /* 0x00000004a30b7c23 */ /* 0x004fe20008010802 */
[----:B------:R-:W-:-:S02]  /*9680*/  F2FP.F16.F32.PACK_AB R6, R212, R187 ;  /* 0x000000bbd406723e */ /* 0x000fc400000000ff */
[----:B------:R-:W-:Y:S01]  /*9690*/  F2FP.F16.F32.PACK_AB R7, R178, R179 ;  /* 0x000000b3b207723e */ /* 0x000fe200000000ff */
[--C-:B----4-:R-:W-:Y:S01]  /*96a0*/  FFMA.FTZ R10, R160, UR4, -R2.reuse ;  /* 0x00000004a00a7c23 */ /* 0x110fe20008010802 */
[----:B------:R2:W4:Y:S04]  /*96b0*/  MUFU.EX2 R170, R11 ;  /* 0x0000000b00aa7308 */ /* 0x0005280000000800 */
[----:B------:R5:W-:Y:S01]  /*96c0*/  MUFU.EX2 R171, R10 ;  /* 0x0000000a00ab7308 */ /* 0x000be20000000800 */
[C---:B------:R-:W-:Y:S03]  /*96d0*/  HMMA.16816.F32 R68, R4.reuse, R24, R80 ;  /* 0x000000180444723c */ /* 0x040fe60000001850 */
[----:B------:R3:W-:Y:S05]  /*96e0*/  MUFU.EX2 R160, R15 ;  /* 0x0000000f00a07308 */ /* 0x0007ea0000000800 */
[----:B------:R-:W-:Y:S01]  /*96f0*/  HMMA.16816.F32 R64, R4, R26, R92 ;  /* 0x0000001a0440723c */ /* 0x000fe2000000185c */
[----:B------:R-:W1:Y:S01]  /*9700*/  LDSM.16.MT88.4 R24, [R193+0x6800] ;  /* 0x00680000c118783b */ /* 0x000e620000004200 */
[----:B--2---:R-:W-:Y:S01]  /*9710*/  FFMA.FTZ R11, R152, UR4, -R2 ;  /* 0x00000004980b7c23 */ /* 0x004fe20008010802 */
[----:B-----5:R-:W-:-:S03]  /*9720*/  FFMA.FTZ R10, R184, UR4, -R9 ;  /* 0x00000004b80a7c23 */ /* 0x020fc60008010809 */
[----:B------:R2:W5:Y:S01]  /*9730*/  MUFU.EX2 R169, R11 ;  /* 0x0000000b00a97308 */ /* 0x0005620000000800 */
[----:B------:R-:W-:Y:S01]  /*9740*/  IMAD.MOV.U32 R184, RZ, RZ, R123 ;  /* 0x000000ffffb87224 */ /* 0x000fe200078e007b */
[C---:B------:R-:W-:Y:S01]  /*9750*/  HMMA.16816.F32 R52, R4.reuse, R20, R96 ;  /* 0x000000140434723c */ /* 0x040fe20000001860 */
[----:B---3--:R-:W-:Y:S01]  /*9760*/  FFMA.FTZ R15, R153, UR4, -R3 ;  /* 0x00000004990f7c23 */ /* 0x008fe20008010803 */
[----:B------:R3:W-:Y:S06]  /*9770*/  MUFU.EX2 R164, R10 ;  /* 0x0000000a00a47308 */ /* 0x0007ec0000000800 */
[----:B------:R-:W-:Y:S01]  /*9780*/  HMMA.16816.F32 R108, R4, R22, R108 ;  /* 0x00000016046c723c */ /* 0x000fe2000000186c */
[----:B------:R-:W1:Y:S01]  /*9790*/  LDSM.16.MT88.4 R20, [R189+0x6800] ;  /* 0x00680000bd14783b */ /* 0x000e620000004200 */
[--C-:B--2---:R-:W-:Y:S01]  /*97a0*/  FFMA.FTZ R11, R183, UR4, -R9.reuse ;  /* 0x00000004b70b7c23 */ /* 0x104fe20008010809 */
[----:B---3--:R-:W-:-:S03]  /*97b0*/  FFMA.FTZ R10, R182, UR4, -R9 ;  /* 0x00000004b60a7c23 */ /* 0x008fc60008010809 */
[----:B------:R2:W3:Y:S02]  /*97c0*/  MUFU.EX2 R166, R11 ;  /* 0x0000000b00a67308 */ /* 0x0004e40000000800 */
[C---:B------:R-:W-:Y:S02]  /*97d0*/  HMMA.16816.F32 R56, R4.reuse, R32, R112 ;  /* 0x000000200438723c */ /* 0x040fe40000001870 */
[----:B------:R4:W-:Y:S06]  /*97e0*/  MUFU.EX2 R165, R10 ;  /* 0x0000000a00a57308 */ /* 0x0009ec0000000800 */
[----:B------:R-:W-:Y:S01]  /*97f0*/  HMMA.16816.F32 R40, R4, R34, R124 ;  /* 0x000000220428723c */ /* 0x000fe2000000187c */
[----:B------:R-:W-:Y:S01]  /*9800*/  LDSM.16.MT88.4 R124, [R189+0x7800] ;  /* 0x00780000bd7c783b */ /* 0x000fe20000004200 */
[----:B--2---:R-:W-:-:S06]  /*9810*/  FFMA.FTZ R11, R185, UR4, -R9 ;  /* 0x00000004b90b7c23 */ /* 0x004fcc0008010809 */
[C---:B------:R-:W-:Y:S01]  /*9820*/  HMMA.16816.F32 R48, R4.reuse, R36, R128 ;  /* 0x000000240430723c */ /* 0x040fe20000001880 */
[----:B----4-:R-:W-:Y:S01]  /*9830*/  FFMA.FTZ R10, R157, UR4, -R8 ;  /* 0x000000049d0a7c23 */ /* 0x010fe20008010808 */
[----:B------:R2:W-:Y:S04]  /*9840*/  MUFU.EX2 R167, R11 ;  /* 0x0000000b00a77308 */ /* 0x0005e80000000800 */
[----:B------:R4:W3:Y:S02]  /*9850*/  MUFU.EX2 R161, R10 ;  /* 0x0000000a00a17308 */ /* 0x0008e40000000800 */
[----:B------:R-:W-:Y:S01]  /*9860*/  HMMA.16816.F32 R32, R4, R38, R140 ;  /* 0x000000260420723c */ /* 0x000fe2000000188c */
[----:B------:R-:W-:Y:S02]  /*9870*/  F2FP.F16.F32.PACK_AB R4, R172, R174 ;  /* 0x000000aeac04723e */ /* 0x000fe400000000ff */
[----:B------:R-:W-:-:S02]  /*9880*/  F2FP.F16.F32.PACK_AB R6, R175, R173 ;  /* 0x000000adaf06723e */ /* 0x000fc400000000ff */
[----:B------:R-:W-:Y:S02]  /*9890*/  F2FP.F16.F32.PACK_AB R5, R170, R168 ;  /* 0x000000a8aa05723e */ /* 0x000fe400000000ff */
[----:B-----5:R-:W-:Y:S01]  /*98a0*/  F2FP.F16.F32.PACK_AB R7, R169, R171 ;  /* 0x000000aba907723e */ /* 0x020fe200000000ff */
[--C-:B--2---:R-:W-:Y:S02]  /*98b0*/  FFMA.FTZ R11, R159, UR4, -R8.reuse ;  /* 0x000000049f0b7c23 */ /* 0x104fe40008010808 */
[----:B------:R2:W-:Y:S01]  /*98c0*/  MUFU.EX2 R159, R15 ;  /* 0x0000000f009f7308 */ /* 0x0005e20000000800 */
[----:B----4-:R-:W-:-:S03]  /*98d0*/  FFMA.FTZ R10, R158, UR4, -R8 ;  /* 0x000000049e0a7c23 */ /* 0x010fc60008010808 */
[----:B------:R4:W-:Y:S01]  /*98e0*/  MUFU.EX2 R163, R11 ;  /* 0x0000000b00a37308 */ /* 0x0009e20000000800 */
[C---:B-1----:R-:W-:Y:S03]  /*98f0*/  HMMA.16816.F32 R84, R4.reuse, R28, R84 ;  /* 0x0000001c0454723c */ /* 0x042fe60000001854 */
[----:B------:R1:W5:Y:S05]  /*9900*/  MUFU.EX2 R162, R10 ;  /* 0x0000000a00a27308 */ /* 0x00036a0000000800 */
[----:B------:R-:W-:Y:S01]  /*9910*/  HMMA.16816.F32 R96, R4, R30, R144 ;  /* 0x0000001e0460723c */ /* 0x000fe20000001890 */
[----:B--2---:R-:W-:Y:S01]  /*9920*/  FFMA.FTZ R15, R247, UR4, -R2 ;  /* 0x00000004f70f7c23 */ /* 0x004fe20008010802 */
[----:B----4-:R-:W-:-:S03]  /*9930*/  FFMA.FTZ R11, R148, UR4, -R3 ;  /* 0x00000004940b7c23 */ /* 0x010fc60008010803 */
[----:B------:R2:W-:Y:S03]  /*9940*/  MUFU.EX2 R155, R15 ;  /* 0x0000000f009b7308 */ /* 0x0005e60000000800 */
[C---:B------:R-:W-:Y:S01]  /*9950*/  HMMA.16816.F32 R92, R4.reuse, R24, R100 ;  /* 0x00000018045c723c */ /* 0x040fe20000001864 */
[----:B-1----:R-:W-:Y:S01]  /*9960*/  FFMA.FTZ R10, R245, UR4, -R3 ;  /* 0x00000004f50a7c23 */ /* 0x002fe20008010803 */
[----:B------:R1:W-:Y:S04]  /*9970*/  MUFU.EX2 R156, R11 ;  /* 0x0000000b009c7308 */ /* 0x0003e80000000800 */
[----:B------:R4:W5:Y:S02]  /*9980*/  MUFU.EX2 R157, R10 ;  /* 0x0000000a009d7308 */ /* 0x0009640000000800 */
[----:B------:R-:W-:Y:S01]  /*9990*/  HMMA.16816.F32 R88, R4, R26, R88 ;  /* 0x0000001a0458723c */ /* 0x000fe20000001858 */
[----:B--2---:R-:W-:-:S07]  /*99a0*/  FFMA.FTZ R15, R176, UR4, -R8 ;  /* 0x00000004b00f7c23 */ /* 0x004fce0008010808 */
[----:B------:R-:W-:Y:S01]  /*99b0*/  HMMA.16816.F32 R80, R4, R20, R116 ;  /* 0x000000140450723c */ /* 0x000fe20000001874 */
[----:B-1----:R-:W-:Y:S01]  /*99c0*/  FFMA.FTZ R11, R246, UR4, -R2 ;  /* 0x00000004f60b7c23 */ /* 0x002fe20008010802 */
[----:B------:R-:W-:Y:S01]  /*99d0*/  MUFU.EX2 R144, R15 ;  /* 0x0000000f00907308 */ /* 0x000fe20000000800 */
[----:B----4-:R-:W-:-:S03]  /*99e0*/  FFMA.FTZ R10, R149, UR4, -R3 ;  /* 0x00000004950a7c23 */ /* 0x010fc60008010803 */
[----:B------:R1:W-:Y:S02]  /*99f0*/  MUFU.EX2 R153, R11 ;  /* 0x0000000b00997308 */ /* 0x0003e40000000800 */
[C---:B------:R-:W-:Y:S02]  /*9a00*/  HMMA.16816.F32 R76, R4.reuse, R22, R76 ;  /* 0x00000016044c723c */ /* 0x040fe4000000184c */
[----:B------:R2:W4:Y:S06]  /*9a10*/  MUFU.EX2 R158, R10 ;  /* 0x0000000a009e7308 */ /* 0x00052c0000000800 */
[----:B------:R-:W-:Y:S01]  /*9a20*/  HMMA.16816.F32 R72, R4, R16, R72 ;  /* 0x000000100448723c */ /* 0x000fe20000001848 */
[----:B-1----:R-:W-:-:S07]  /*9a30*/  FFMA.FTZ R11, R150, UR4, -R2 ;  /* 0x00000004960b7c23 */ /* 0x002fce0008010802 */
[----:B------:R-:W-:Y:S01]  /*9a40*/  HMMA.16816.F32 R60, R4, R18, R60 ;  /* 0x00000012043c723c */ /* 0x000fe2000000183c */
[----:B---3--:R-:W-:Y:S01]  /*9a50*/  F2FP.F16.F32.PACK_AB R4, R166, R164 ;  /* 0x000000a4a604723e */ /* 0x008fe200000000ff */
[----:B--2---:R-:W-:Y:S01]  /*9a60*/  FFMA.FTZ R10, R154, UR4, -R2 ;  /* 0x000000049a0a7c23 */ /* 0x004fe20008010802 */
[----:B------:R-:W-:Y:S01]  /*9a70*/  F2FP.F16.F32.PACK_AB R5, R160, R161 ;  /* 0x000000a1a005723e */ /* 0x000fe200000000ff */
[----:B------:R1:W-:Y:S01]  /*9a80*/  MUFU.EX2 R152, R11 ;  /* 0x0000000b00987308 */ /* 0x0003e20000000800 */
[----:B------:R-:W-:Y:S02]  /*9a90*/  F2FP.F16.F32.PACK_AB R6, R167, R165 ;  /* 0x000000a5a706723e */ /* 0x000fe400000000ff */
[----:B-----5:R-:W-:Y:S01]  /*9aa0*/  F2FP.F16.F32.PACK_AB R7, R162, R163 ;  /* 0x000000a3a207723e */ /* 0x020fe200000000ff */
[----:B------:R2:W3:Y:S06]  /*9ab0*/  MUFU.EX2 R154, R10 ;  /* 0x0000000a009a7308 */ /* 0x0004ec0000000800 */
[----:B------:R-:W-:Y:S01]  /*9ac0*/  HMMA.16816.F32 R68, R4, R28, R68 ;  /* 0x0000001c0444723c */ /* 0x000fe20000001844 */
[----:B-1----:R-:W-:-:S07]  /*9ad0*/  FFMA.FTZ R11, R237, UR4, -R9 ;  /* 0x00000004ed0b7c23 */ /* 0x002fce0008010809 */
[C---:B------:R-:W-:Y:S01]  /*9ae0*/  HMMA.16816.F32 R64, R4.reuse, R30, R64 ;  /* 0x0000001e0440723c */ /* 0x040fe20000001840 */
[----:B------:R-:W1:Y:S01]  /*9af0*/  LDSM.16.MT88.4 R28, [R188+0x7000] ;  /* 0x00700000bc1c783b */ /* 0x000e620000004200 */
[--C-:B--2---:R-:W-:Y:S01]  /*9b00*/  FFMA.FTZ R10, R238, UR4, -R9.reuse ;  /* 0x00000004ee0a7c23 */ /* 0x104fe20008010809 */
[----:B------:R2:W-:Y:S04]  /*9b10*/  MUFU.EX2 R150, R11 ;  /* 0x0000000b00967308 */ /* 0x0005e80000000800 */
[----:B------:R5:W1:Y:S01]  /*9b20*/  MUFU.EX2 R148, R10 ;  /* 0x0000000a00947308 */ /* 0x000a620000000800 */
[C---:B------:R-:W-:Y:S08]  /*9b30*/  HMMA.16816.F32 R52, R4.reuse, R24, R52 ;  /* 0x000000180434723c */ /* 0x040ff00000001834 */
[----:B------:R-:W-:Y:S01]  /*9b40*/  HMMA.16816.F32 R36, R4, R26, R108 ;  /* 0x0000001a0424723c */ /* 0x000fe2000000186c */
[----:B------:R-:W1:Y:S01]  /*9b50*/  LDSM.16.MT88.4 R24, [R193+0x7000] ;  /* 0x00700000c118783b */ /* 0x000e620000004200 */
[--C-:B--2---:R-:W-:Y:S01]  /*9b60*/  FFMA.FTZ R11, R239, UR4, -R9.reuse ;  /* 0x00000004ef0b7c23 */ /* 0x104fe20008010809 */
[----:B-----5:R-:W-:-:S02]  /*9b70*/  FFMA.FTZ R10, R236, UR4, -R9 ;  /* 0x00000004ec0a7c23 */ /* 0x020fc40008010809 */
[----:B------:R-:W-:Y:S03]  /*9b80*/  LDSM.16.MT88.4 R108, [R193+0x7800] ;  /* 0x00780000c16c783b */ /* 0x000fe60000004200 */
[C---:B------:R-:W-:Y:S01]  /*9b90*/  HMMA.16816.F32 R56, R4.reuse, R20, R56 ;  /* 0x000000140438723c */ /* 0x040fe20000001838 */
[----:B------:R2:W-:Y:S07]  /*9ba0*/  MUFU.EX2 R149, R10 ;  /* 0x0000000a00957308 */ /* 0x0005ee0000000800 */
[----:B------:R-:W-:Y:S01]  /*9bb0*/  HMMA.16816.F32 R40, R4, R22, R40 ;  /* 0x000000160428723c */ /* 0x000fe20000001828 */
[----:B------:R-:W5:Y:S01]  /*9bc0*/  LDSM.16.MT88.4 R20, [R189+0x7000] ;  /* 0x00700000bd14783b */ /* 0x000f620000004200 */
[----:B--2---:R-:W-:-:S06]  /*9bd0*/  FFMA.FTZ R10, R151, UR4, -R8 ;  /* 0x00000004970a7c23 */ /* 0x004fcc0008010808 */
[C---:B------:R-:W-:Y:S01]  /*9be0*/  HMMA.16816.F32 R48, R4.reuse, R16, R48 ;  /* 0x000000100430723c */ /* 0x040fe20000001830 */
[----:B------:R2:W-:Y:S04]  /*9bf0*/  MUFU.EX2 R151, R11 ;  /* 0x0000000b00977308 */ /* 0x0005e80000000800 */
[----:B------:R1:W5:Y:S03]  /*9c00*/  MUFU.EX2 R145, R10 ;  /* 0x0000000a00917308 */ /* 0x0003660000000800 */
[----:B------:R-:W-:Y:S01]  /*9c10*/  HMMA.16816.F32 R32, R4, R18, R32 ;  /* 0x000000120420723c */ /* 0x000fe20000001820 */
[----:B------:R-:W5:Y:S01]  /*9c20*/  LDSM.16.MT88.4 R16, [R192+0x7000] ;  /* 0x00700000c010783b */ /* 0x000f620000004200 */
[----:B------:R-:W-:-:S02]  /*9c30*/  F2FP.F16.F32.PACK_AB R4, R159, R157 ;  /* 0x0000009d9f04723e */ /* 0x000fc400000000ff */
[----:B----4-:R-:W-:Y:S02]  /*9c40*/  F2FP.F16.F32.PACK_AB R6, R158, R156 ;  /* 0x0000009c9e06723e */ /* 0x010fe400000000ff */
[----:B------:R-:W-:Y:S01]  /*9c50*/  F2FP.F16.F32.PACK_AB R5, R153, R155 ;  /* 0x0000009b9905723e */ /* 0x000fe200000000ff */
[--C-:B--2---:R-:W-:Y:S01]  /*9c60*/  FFMA.FTZ R11, R177, UR4, -R8.reuse ;  /* 0x00000004b10b7c23 */ /* 0x104fe20008010808 */
[----:B---3--:R-:W-:Y:S01]  /*9c70*/  F2FP.F16.F32.PACK_AB R7, R152, R154 ;  /* 0x0000009a9807723e */ /* 0x008fe200000000ff */
[----:B-1----:R-:W-:Y:S02]  /*9c80*/  FFMA.FTZ R10, R244, UR4, -R8 ;  /* 0x00000004f40a7c23 */ /* 0x002fe40008010808 */
[----:B------:R1:W-:Y:S04]  /*9c90*/  MUFU.EX2 R147, R11 ;  /* 0x0000000b00937308 */ /* 0x0003e80000000800 */
[C---:B------:R-:W-:Y:S01]  /*9ca0*/  HMMA.16816.F32 R84, R4.reuse, R28, R84 ;  /* 0x0000001c0454723c */ /* 0x040fe20000001854 */
[----:B------:R2:W3:Y:S07]  /*9cb0*/  MUFU.EX2 R146, R10 ;  /* 0x0000000a00927308 */ /* 0x0004ee0000000800 */
[----:B------:R-:W-:Y:S01]  /*9cc0*/  HMMA.16816.F32 R96, R4, R30, R96 ;  /* 0x0000001e0460723c */ /* 0x000fe20000001860 */
[--C-:B-1----:R-:W-:Y:S01]  /*9cd0*/  FFMA.FTZ R11, R228, UR4, -R3.reuse ;  /* 0x00000004e40b7c23 */ /* 0x102fe20008010803 */
[----:B--2---:R-:W-:-:S06]  /*9ce0*/  FFMA.FTZ R10, R230, UR4, -R3 ;  /* 0x00000004e60a7c23 */ /* 0x004fcc0008010803 */
[C---:B------:R-:W-:Y:S01]  /*9cf0*/  HMMA.16816.F32 R100, R4.reuse, R24, R92 ;  /* 0x000000180464723c */ /* 0x040fe2000000185c */
[----:B------:R-:W1:Y:S07]  /*9d00*/  LDSM.16.MT88.4 R92, [R188+0x7800] ;  /* 0x00780000bc5c783b */ /* 0x000e6e0000004200 */
[C---:B------:R-:W-:Y:S08]  /*9d10*/  HMMA.16816.F32 R104, R4.reuse, R26, R88 ;  /* 0x0000001a0468723c */ /* 0x040ff00000001858 */
[C---:B-----5:R-:W-:Y:S08]  /*9d20*/  HMMA.16816.F32 R80, R4.reuse, R20, R80 ;  /* 0x000000140450723c */ /* 0x060ff00000001850 */
        /* <DEDUP_REMOVED lines=8> */
[----:B------:R2:W-:Y:S04]  /*9db0*/  MUFU.EX2 R30, R10 ;  /* 0x0000000a001e7308 */ /* 0x0005e80000000800 */
[----:B------:R3:W4:Y:S03]  /*9dc0*/  MUFU.EX2 R31, R11 ;  /* 0x0000000b001f7308 */ /* 0x0007260000000800 */
[----:B------:R-:W-:Y:S01]  /*9dd0*/  HMMA.16816.F32 R68, R4, R28, R68 ;  /* 0x0000001c0444723c */ /* 0x000fe20000001844 */
[--C-:B--2---:R-:W-:Y:S01]  /*9de0*/  FFMA.FTZ R10, R229, UR4, -R3.reuse ;  /* 0x00000004e50a7c23 */ /* 0x104fe20008010803 */
[----:B------:R-:W-:-:S06]  /*9df0*/  FFMA.FTZ R3, R223, UR4, -R3 ;  /* 0x00000004df037c23 */ /* 0x000fcc0008010803 */
[----:B------:R-:W-:Y:S01]  /*9e00*/  HMMA.16816.F32 R36, R4, R26, R36 ;  /* 0x0000001a0424723c */ /* 0x000fe20000001824 */
[----:B---3--:R-:W-:Y:S01]  /*9e10*/  FFMA.FTZ R11, R235, UR4, -R2 ;  /* 0x00000004eb0b7c23 */ /* 0x008fe20008010802 */
[----:B------:R2:W-:Y:S01]  /*9e20*/  MUFU.EX2 R29, R3 ;  /* 0x00000003001d7308 */ /* 0x0005e20000000800 */
[----:B----4-:R-:W-:-:S03]  /*9e30*/  F2FP.F16.F32.PACK_AB R136, R31, R30 ;  /* 0x0000001e1f88723e */ /* 0x010fc600000000ff */
[----:B------:R3:W4:Y:S02]  /*9e40*/  MUFU.EX2 R28, R10 ;  /* 0x0000000a001c7308 */ /* 0x0007240000000800 */
[C---:B------:R-:W-:Y:S02]  /*9e50*/  HMMA.16816.F32 R52, R4.reuse, R24, R52 ;  /* 0x000000180434723c */ /* 0x040fe40000001834 */
[----:B------:R-:W-:Y:S06]  /*9e60*/  MUFU.EX2 R27, R11 ;  /* 0x0000000b001b7308 */ /* 0x000fec0000000800 */
[----:B------:R-:W-:Y:S01]  /*9e70*/  HMMA.16816.F32 R40, R4, R22, R40 ;  /* 0x000000160428723c */ /* 0x000fe20000001828 */
[----:B--2---:R-:W-:-:S04]  /*9e80*/  FFMA.FTZ R3, R232, UR4, -R2 ;  /* 0x00000004e8037c23 */ /* 0x004fc80008010802 */
[----:B------:R2:W-:Y:S01]  /*9e90*/  MUFU.EX2 R26, R3 ;  /* 0x00000003001a7308 */ /* 0x0005e20000000800 */
[--C-:B---3--:R-:W-:Y:S01]  /*9ea0*/  FFMA.FTZ R10, R234, UR4, -R2.reuse ;  /* 0x00000004ea0a7c23 */ /* 0x108fe20008010802 */
[----:B------:R-:W-:Y:S01]  /*9eb0*/  FFMA.FTZ R2, R217, UR4, -R2 ;  /* 0x00000004d9027c23 */ /* 0x000fe20008010802 */
[C---:B------:R-:W-:Y:S01]  /*9ec0*/  HMMA.16816.F32 R56, R4.reuse, R20, R56 ;  /* 0x000000140438723c */ /* 0x040fe20000001838 */
[----:B----4-:R-:W-:Y:S01]  /*9ed0*/  F2FP.F16.F32.PACK_AB R138, R29, R28 ;  /* 0x0000001c1d8a723e */ /* 0x010fe200000000ff */
[----:B------:R-:W3:Y:S04]  /*9ee0*/  MUFU.EX2 R25, R10 ;  /* 0x0000000a00197308 */ /* 0x000ee80000000800 */
[----:B------:R4:W5:Y:S02]  /*9ef0*/  MUFU.EX2 R24, R2 ;  /* 0x0000000200187308 */ /* 0x0009640000000800 */
[----:B------:R-:W-:Y:S01]  /*9f00*/  HMMA.16816.F32 R48, R4, R16, R48 ;  /* 0x000000100430723c */ /* 0x000fe20000001830 */
[----:B--2---:R-:W-:-:S04]  /*9f10*/  FFMA.FTZ R3, R243, UR4, -R9 ;  /* 0x00000004f3037c23 */ /* 0x004fc80008010809 */
[----:B------:R2:W-:Y:S03]  /*9f20*/  MUFU.EX2 R11, R3 ;  /* 0x00000003000b7308 */ /* 0x0005e60000000800 */
[----:B------:R-:W-:Y:S01]  /*9f30*/  HMMA.16816.F32 R32, R4, R18, R32 ;  /* 0x000000120420723c */ /* 0x000fe20000001820 */
[----:B------:R-:W-:Y:S01]  /*9f40*/  FFMA.FTZ R4, R240, UR4, -R9 ;  /* 0x00000004f0047c23 */ /* 0x000fe20008010809 */
[----:B------:R-:W-:Y:S01]  /*9f50*/  FFMA.FTZ R5, R252, R44, R181 ;  /* 0x0000002cfc057223 */ /* 0x000fe200000100b5 */
[----:B------:R-:W1:Y:S01]  /*9f60*/  LDSM.16.MT88.4 R16, [R192+0x7800] ;  /* 0x00780000c010783b */ /* 0x000e620000004200 */
[----:B----4-:R-:W-:Y:S01]  /*9f70*/  FFMA.FTZ R2, R242, UR4, -R9 ;  /* 0x00000004f2027c23 */ /* 0x010fe20008010809 */
[----:B------:R4:W-:Y:S01]  /*9f80*/  MUFU.EX2 R22, R4 ;  /* 0x0000000400167308 */ /* 0x0009e20000000800 */
[----:B------:R-:W-:Y:S01]  /*9f90*/  FADD.FTZ R5, R180, R5 ;  /* 0x00000005b4057221 */ /* 0x000fe20000010000 */
[----:B---3--:R-:W-:-:S02]  /*9fa0*/  F2FP.F16.F32.PACK_AB R137, R25, R27 ;  /* 0x0000001b1989723e */ /* 0x008fc400000000ff */
[----:B------:R3:W3:Y:S01]  /*9fb0*/  MUFU.EX2 R21, R2 ;  /* 0x0000000200157308 */ /* 0x0006e20000000800 */
[----:B-----5:R-:W-:Y:S01]  /*9fc0*/  F2FP.F16.F32.PACK_AB R139, R24, R26 ;  /* 0x0000001a188b723e */ /* 0x020fe200000000ff */
[----:B--2---:R-:W-:-:S04]  /*9fd0*/  FFMA.FTZ R3, R241, UR4, -R9 ;  /* 0x00000004f1037c23 */ /* 0x004fc80008010809 */
[----:B------:R2:W5:Y:S02]  /*9fe0*/  MUFU.EX2 R23, R3 ;  /* 0x0000000300177308 */ /* 0x0005640000000800 */
[----:B-1----:R-:W-:Y:S01]  /*9ff0*/  HMMA.16816.F32 R88, R136, R94, R96 ;  /* 0x0000005e8858723c */ /* 0x002fe20000001860 */
[----:B----4-:R-:W-:Y:S01]  /*a000*/  FFMA.FTZ R4, R251, R45, R219 ;  /* 0x0000002dfb047223 */ /* 0x010fe200000100db */
[----:B---3--:R-:W-:-:S03]  /*a010*/  FFMA.FTZ R2, R135, UR4, -R8 ;  /* 0x0000000487027c23 */ /* 0x008fc60008010808 */
[----:B------:R-:W-:Y:S01]  /*a020*/  FADD.FTZ R4, R186, R4 ;  /* 0x00000004ba047221 */ /* 0x000fe20000010000 */
[----:B------:R-:W-:Y:S02]  /*a030*/  F2FP.F16.F32.PACK_AB R140, R21, R11 ;  /* 0x0000000b158c723e */ /* 0x000fe400000000ff */
[C---:B------:R-:W-:Y:S01]  /*a040*/  HMMA.16816.F32 R116, R136.reuse, R124, R80 ;  /* 0x0000007c8874723c */ /* 0x040fe20000001850 */
[----:B------:R1:W-:Y:S01]  /*a050*/  MUFU.EX2 R9, R2 ;  /* 0x0000000200097308 */ /* 0x0003e20000000800 */
[----:B------:R-:W-:Y:S01]  /*a060*/  FADD.FTZ R6, R187, R4 ;  /* 0x00000004bb067221 */ /* 0x000fe20000010000 */
[----:B------:R-:W-:Y:S01]  /*a070*/  FADD.FTZ R4, R179, R5 ;  /* 0x00000005b3047221 */ /* 0x000fe20000010000 */
[----:B--2---:R-:W-:Y:S01]  /*a080*/  FFMA.FTZ R3, R120, UR4, -R8 ;  /* 0x0000000478037c23 */ /* 0x004fe20008010808 */
[----:B-----5:R-:W-:Y:S02]  /*a090*/  F2FP.F16.F32.PACK_AB R142, R23, R22 ;  /* 0x00000016178e723e */ /* 0x020fe400000000ff */
[----:B------:R-:W-:Y:S01]  /*a0a0*/  FADD.FTZ R7, R178, R4 ;  /* 0x00000004b2077221 */ /* 0x000fe20000010000 */
[----:B------:R-:W-:Y:S01]  /*a0b0*/  HMMA.16816.F32 R84, R136, R92, R84 ;  /* 0x0000005c8854723c */ /* 0x000fe20000001854 */
[----:B------:R2:W3:Y:S01]  /*a0c0*/  MUFU.EX2 R10, R3 ;  /* 0x00000003000a7308 */ /* 0x0004e20000000800 */
[----:B-1----:R-:W-:-:S06]  /*a0d0*/  FFMA.FTZ R2, R121, UR4, -R8 ;  /* 0x0000000479027c23 */ /* 0x002fcc0008010808 */
[----:B------:R-:W-:Y:S01]  /*a0e0*/  HMMA.16816.F32 R100, R136, R108, R100 ;  /* 0x0000006c8864723c */ /* 0x000fe20000001864 */
[----:B------:R1:W-:Y:S01]  /*a0f0*/  MUFU.EX2 R15, R2 ;  /* 0x00000002000f7308 */ /* 0x0003e20000000800 */
[----:B--2---:R-:W-:Y:S01]  /*a100*/  FFMA.FTZ R3, R122, UR4, -R8 ;  /* 0x000000047a037c23 */ /* 0x004fe20008010808 */
[----:B------:R-:W-:Y:S01]  /*a110*/  FADD.FTZ R8, R212, R6 ;  /* 0x00000006d4087221 */ /* 0x000fe20000010000 */
[----:B---3--:R-:W-:-:S04]  /*a120*/  F2FP.F16.F32.PACK_AB R141, R10, R9 ;  /* 0x000000090a8d723e */ /* 0x008fc800000000ff */
[----:B------:R-:W-:Y:S01]  /*a130*/  HMMA.16816.F32 R104, R136, R110, R104 ;  /* 0x0000006e8868723c */ /* 0x000fe20000001868 */
[----:B------:R2:W3:Y:S01]  /*a140*/  MUFU.EX2 R20, R3 ;  /* 0x0000000300147308 */ /* 0x0004e20000000800 */
[----:B------:R-:W-:Y:S01]  /*a150*/  FADD.FTZ R4, R164, R8 ;  /* 0x00000008a4047221 */ /* 0x000fe20000010000 */
[----:B-1----:R-:W-:-:S05]  /*a160*/  FFMA.FTZ R2, R249, R47, R213 ;  /* 0x0000002ff9027223 */ /* 0x002fca00000100d5 */
[----:B------:R-:W-:Y:S01]  /*a170*/  HMMA.16816.F32 R120, R136, R126, R76 ;  /* 0x0000007e8878723c */ /* 0x000fe2000000184c */
[----:B------:R-:W-:Y:S01]  /*a180*/  FADD.FTZ R2, R216, R2 ;  /* 0x00000002d8027221 */ /* 0x000fe20000010000 */
[----:B--2---:R-:W-:-:S03]  /*a190*/  FFMA.FTZ R3, R250, R46, R218 ;  /* 0x0000002efa037223 */ /* 0x004fc600000100da */
[----:B------:R-:W-:Y:S01]  /*a1a0*/  FADD.FTZ R2, R215, R2 ;  /* 0x00000002d7027221 */ /* 0x000fe20000010000 */
[----:B---3--:R-:W-:Y:S02]  /*a1b0*/  F2FP.F16.F32.PACK_AB R143, R20, R15 ;  /* 0x0000000f148f723e */ /* 0x008fe400000000ff */
[----:B------:R-:W-:Y:S01]  /*a1c0*/  HMMA.16816.F32 R132, R136, R16, R72 ;  /* 0x000000108884723c */ /* 0x000fe20000001848 */
[----:B------:R-:W-:Y:S01]  /*a1d0*/  FADD.FTZ R3, R220, R3 ;  /* 0x00000003dc037221 */ /* 0x000fe20000010000 */
[----:B------:R-:W-:Y:S01]  /*a1e0*/  FADD.FTZ R5, R214, R2 ;  /* 0x00000002d6057221 */ /* 0x000fe20000010000 */
[----:B------:R-:W-:Y:S02]  /*a1f0*/  IMAD.MOV.U32 R72, RZ, RZ, R206 ;  /* 0x000000ffff487224 */ /* 0x000fe400078e00ce */
[----:B------:R-:W-:Y:S01]  /*a200*/  FADD.FTZ R3, R221, R3 ;  /* 0x00000003dd037221 */ /* 0x000fe20000010000 */
[----:B------:R-:W-:Y:S02]  /*a210*/  FADD.FTZ R5, R168, R5 ;  /* 0x00000005a8057221 */ /* 0x000fe40000010000 */
[----:B------:R-:W-:Y:S01]  /*a220*/  HMMA.16816.F32 R80, R140, R92, R68 ;  /* 0x0000005c8c50723c */ /* 0x000fe20000001844 */
[----:B------:R-:W-:Y:S01]  /*a230*/  FADD.FTZ R6, R222, R3 ;  /* 0x00000003de067221 */ /* 0x000fe20000010000 */
[----:B------:R-:W-:Y:S01]  /*a240*/  FADD.FTZ R3, R161, R7 ;  /* 0x00000007a1037221 */ /* 0x000fe20000010000 */
[----:B------:R-:W-:-:S02]  /*a250*/  IMAD.MOV.U32 R69, RZ, RZ, R205 ;  /* 0x000000ffff457224 */ /* 0x000fc400078e00cd */
        /* <DEDUP_REMOVED lines=48> */
[----:B------:R-:W-:-:S02]  /*a560*/  IMAD.MOV.U32 R156, RZ, RZ, R184 ;  /* 0x000000ffff9c7224 */ /* 0x000fc400078e00b8 */
[----:B------:R-:W-:Y:S02]  /*a570*/  IMAD.MOV.U32 R70, RZ, RZ, R207 ;  /* 0x000000ffff467224 */ /* 0x000fe400078e00cf */
[----:B------:R-:W-:Y:S02]  /*a580*/  IMAD.MOV.U32 R71, RZ, RZ, R208 ;  /* 0x000000ffff477224 */ /* 0x000fe400078e00d0 */
[C---:B------:R-:W-:Y:S08]  /*a590*/  HMMA.16816.F32 R108, R140.reuse, R110, R36 ;  /* 0x0000006e8c6c723c */ /* 0x040ff00000001824 */
[C---:B------:R-:W-:Y:S08]  /*a5a0*/  HMMA.16816.F32 R124, R140.reuse, R126, R40 ;  /* 0x0000007e8c7c723c */ /* 0x040ff00000001828 */
[----:B------:R-:W-:Y:S08]  /*a5b0*/  HMMA.16816.F32 R128, R140, R16, R48 ;  /* 0x000000108c80723c */ /* 0x000ff00000001830 */
[-C--:B------:R-:W-:Y:S08]  /*a5c0*/  HMMA.16816.F32 R136, R136, R18.reuse, R60 ;  /* 0x000000128888723c */ /* 0x080ff0000000183c */
[----:B------:R-:W-:Y:S01]  /*a5d0*/  HMMA.16816.F32 R140, R140, R18, R32 ;  /* 0x000000128c8c723c */ /* 0x000fe20000001820 */
[----:B------:R-:W-:-:S04]  /*a5e0*/  NOP ;  /* 0x0000000000007918 */ /* 0x000fc80000000000 */
[----:B------:R-:W-:-:S15]  /*a5f0*/  @!P2 BRA `(.L_x_2130) ;  /* 0x0000003c00a4a947 */ /* 0x000fde0003800000 */
[----:B------:R-:W2:Y:S01]  /*a600*/  LDL.LU R182, [R1+0x4] ;  /* 0x0000040001b67983 */ /* 0x000ea20000300800 */
[----:B------:R-:W-:-:S04]  /*a610*/  DEPBAR.LE SB0, 0x0 ;  /* 0x000080000000791a */ /* 0x000fc80000000000 */
[----:B------:R-:W3:Y:S04]  /*a620*/  LDL.LU R183, [R1+0x14] ;  /* 0x0000140001b77983 */ /* 0x000ee80000300800 */
[----:B------:R-:W4:Y:S04]  /*a630*/  LDL R247, [R1+0x1c] ;  /* 0x00001c0001f77983 */ /* 0x000f280000100800 */
[----:B------:R-:W5:Y:S01]  /*a640*/  LDL R184, [R1+0xc] ;  /* 0x00000c0001b87983 */ /* 0x000f620000100800 */
[----:B------:R-:W-:Y:S01]  /*a650*/  BAR.SYNC.DEFER_BLOCKING 0x0 ;  /* 0x0000000000007b1d */ /* 0x000fe20000010000 */
[----:B----4-:R-:W-:-:S04]  /*a660*/  VIADD R221, R247, 0xfffffffd ;  /* 0xfffffffdf7dd7836 */ /* 0x010fc80000000000 */
[----:B------:R-:W-:-:S04]  /*a670*/  IMAD.WIDE.U32 R4, R221, R210, RZ ;  /* 0x000000d2dd047225 */ /* 0x000fc800078e00ff */
[----:B------:R-:W-:Y:S01]  /*a680*/  IMAD R5, R221, R211, R5 ;  /* 0x000000d3dd057224 */ /* 0x000fe200078e0205 */
[----:B--2---:R-:W-:-:S04]  /*a690*/  LEA R2, P0, R4, R182, 0x6 ;  /* 0x000000b604027211 */ /* 0x004fc800078030ff */
[----:B------:R-:W-:Y:S02]  /*a6a0*/  IADD3 R7, P1, PT, R2, R182, RZ ;  /* 0x000000b602077210 */ /* 0x000fe40007f3e0ff */
[----:B---3--:R-:W-:Y:S02]  /*a6b0*/  LEA.HI.X R3, R4, R183, R5, 0x6, P0 ;  /* 0x000000b704037211 */ /* 0x008fe400000f3405 */
[----:B------:R-:W-:Y:S02]  /*a6c0*/  LEA R15, P0, R210, R2, 0x5 ;  /* 0x00000002d20f7211 */ /* 0x000fe400078028ff */
[-C--:B------:R-:W-:Y:S01]  /*a6d0*/  LEA R16, P3, R4, R233.reuse, 0x7 ;  /* 0x000000e904107211 */ /* 0x080fe200078638ff */
[----:B------:R-:W-:Y:S01]  /*a6e0*/  IMAD.X R9, R3, 0x1, R183, P1 ;  /* 0x0000000103097824 */ /* 0x000fe200008e06b7 */
[-C--:B------:R-:W-:Y:S02]  /*a6f0*/  LEA R10, P2, R2, R233.reuse, 0x1 ;  /* 0x000000e9020a7211 */ /* 0x080fe400078408ff */
[----:B------:R-:W-:-:S02]  /*a700*/  LEA R8, P1, R7, R233, 0x1 ;  /* 0x000000e907087211 */ /* 0x000fc400078208ff */
[----:B------:R-:W-:Y:S02]  /*a710*/  LEA.HI.X R18, R210, R3, R211, 0x5, P0 ;  /* 0x00000003d2127211 */ /* 0x000fe400000f2cd3 */
[----:B------:R-:W-:Y:S02]  /*a720*/  LEA R6, P0, R15, R233, 0x1 ;  /* 0x000000e90f067211 */ /* 0x000fe400078008ff */
[-C--:B------:R-:W-:Y:S02]  /*a730*/  LEA.HI.X R17, R4, R231.reuse, R5, 0x7, P3 ;  /* 0x000000e704117211 */ /* 0x080fe400018f3c05 */
[-C--:B------:R-:W-:Y:S02]  /*a740*/  LEA.HI.X R11, R2, R231.reuse, R3, 0x1, P2 ;  /* 0x000000e7020b7211 */ /* 0x080fe400010f0c03 */
[-C--:B------:R-:W-:Y:S01]  /*a750*/  LEA.HI.X R9, R7, R231.reuse, R9, 0x1, P1 ;  /* 0x000000e707097211 */ /* 0x080fe200008f0c09 */
[----:B------:R-:W-:Y:S01]  /*a760*/  @!PT LDS RZ, [RZ] ;  /* 0x00000000fffff984 */ /* 0x000fe20000000800 */
[----:B------:R-:W-:Y:S01]  /*a770*/  @!PT LDS RZ, [RZ] ;  /* 0x00000000fffff984 */ /* 0x000fe20000000800 */
[----:B------:R-:W-:Y:S01]  /*a780*/  @!PT LDS RZ, [RZ] ;  /* 0x00000000fffff984 */ /* 0x000fe20000000800 */
[----:B------:R1:W-:Y:S01]  /*a790*/  LDGSTS.E.BYPASS.LTC128B.128 [R209+0x6000], desc[UR16][R16.64] ;  /* 0x0600000010d17fae */ /* 0x0003e2000b981a10 */
[----:B------:R-:W-:-:S03]  /*a7a0*/  LEA.HI.X R7, R15, R231, R18, 0x1, P0 ;  /* 0x000000e70f077211 */ /* 0x000fc600000f0c12 */
[----:B------:R-:W-:Y:S04]  /*a7b0*/  LDGSTS.E.BYPASS.LTC128B.128 [R209+0x6800], desc[UR16][R10.64] ;  /* 0x068000000ad17fae */ /* 0x000fe8000b981a10 */
[----:B------:R2:W-:Y:S04]  /*a7c0*/  LDGSTS.E.BYPASS.LTC128B.128 [R209+0x7000], desc[UR16][R8.64] ;  /* 0x0700000008d17fae */ /* 0x0005e8000b981a10 */
[----:B------:R3:W-:Y:S04]  /*a7d0*/  LDGSTS.E.BYPASS.LTC128B.128 [R209+0x7800], desc[UR16][R6.64] ;  /* 0x0780000006d17fae */ /* 0x0007e8000b981a10 */
[----:B------:R-:W-:Y:S04]  /*a7e0*/  LDSM.16.M88.4 R32, [R199] ;  /* 0x00000000c720783b */ /* 0x000fe80000000200 */
[----:B------:R-:W-:Y:S04]  /*a7f0*/  LDSM.16.M88.4 R56, [R195+0x4000] ;  /* 0x00400000c338783b */ /* 0x000fe80000000200 */
[----:B------:R-:W-:Y:S04]  /*a800*/  LDSM.16.M88.4 R44, [R191+UR5+0x4800] ;  /* 0x00480005bf2c783b */ /* 0x000fe80008000200 */
[----:B-1----:R-:W-:Y:S04]  /*a810*/  LDSM.16.M88.4 R16, [R191+UR5+0x4000] ;  /* 0x00400005bf10783b */ /* 0x002fe80008000200 */
[----:B------:R-:W-:Y:S04]  /*a820*/  LDSM.16.M88.4 R40, [R191+UR5+0x5000] ;  /* 0x00500005bf28783b */ /* 0x000fe80008000200 */
[----:B--2---:R-:W1:Y:S04]  /*a830*/  LDSM.16.M88.4 R8, [R196] ;  /* 0x00000000c408783b */ /* 0x004e680000000200 */
[----:B---3--:R-:W2:Y:S04]  /*a840*/  LDSM.16.M88.4 R4, [R196+0x2000] ;  /* 0x00200000c404783b */ /* 0x008ea80000000200 */
[----:B------:R-:W3:Y:S04]  /*a850*/  LDSM.16.M88.4 R36, [R191+UR5+0x5800] ;  /* 0x00580005bf24783b */ /* 0x000ee80008000200 */
[----:B------:R-:W-:Y:S04]  /*a860*/  LDSM.16.M88.4 R48, [R190+0x4000] ;  /* 0x00400000be30783b */ /* 0x000fe80000000200 */
[----:B------:R-:W4:Y:S04]  /*a870*/  LDSM.16.M88.4 R24, [R197] ;  /* 0x00000000c518783b */ /* 0x000f280000000200 */
[----:B------:R-:W4:Y:S04]  /*a880*/  LDSM.16.M88.4 R28, [R199+0x2000] ;  /* 0x00200000c71c783b */ /* 0x000f280000000200 */
[----:B------:R-:W4:Y:S04]  /*a890*/  LDSM.16.M88.4 R52, [R195+0x4800] ;  /* 0x00480000c334783b */ /* 0x000f280000000200 */
[----:B------:R-:W4:Y:S04]  /*a8a0*/  LDSM.16.M88.4 R60, [R195+0x5000] ;  /* 0x00500000c33c783b */ /* 0x000f280000000200 */
[----:B------:R-:W4:Y:S04]  /*a8b0*/  LDSM.16.M88.4 R68, [R195+0x5800] ;  /* 0x00580000c344783b */ /* 0x000f280000000200 */
[----:B------:R-:W-:Y:S01]  /*a8c0*/  LDSM.16.M88.4 R64, [R194+0x4000] ;  /* 0x00400000c240783b */ /* 0x000fe20000000200 */
[----:B-1----:R-:W-:Y:S01]  /*a8d0*/  HMMA.16816.F32 R20, R8, R16, RZ ;  /* 0x000000100814723c */ /* 0x002fe200000018ff */
[----:B-----5:R-:W-:-:S02]  /*a8e0*/  IMAD.MOV.U32 R245, RZ, RZ, R184 ;  /* 0x000000fffff57224 */ /* 0x020fc400078e00b8 */
[----:B------:R-:W0:Y:S05]  /*a8f0*/  LDGDEPBAR ;  /* 0x00000000000079af */ /* 0x000e2a0000000000 */
[C---:B--2---:R-:W-:Y:S08]  /*a900*/  HMMA.16816.F32 R148, R4.reuse, R16, RZ ;  /* 0x000000100494723c */ /* 0x044ff000000018ff */
[-C--:B------:R-:W-:Y:S08]  /*a910*/  HMMA.16816.F32 R176, R4, R18.reuse, RZ ;  /* 0x0000001204b0723c */ /* 0x080ff000000018ff */
[----:B------:R-:W-:Y:S01]  /*a920*/  HMMA.16816.F32 R180, R8, R18, RZ ;  /* 0x0000001208b4723c */ /* 0x000fe200000018ff */
[----:B------:R-:W1:Y:S07]  /*a930*/  LDSM.16.M88.4 R16, [R198] ;  /* 0x00000000c610783b */ /* 0x000e6e0000000200 */
[----:B------:R-:W-:Y:S01]  /*a940*/  HMMA.16816.F32 R72, R32, R56, R20 ;  /* 0x000000382048723c */ /* 0x000fe20000001814 */
[----:B------:R-:W2:Y:S07]  /*a950*/  LDSM.16.M88.4 R20, [R197+0x2000] ;  /* 0x00200000c514783b */ /* 0x000eae0000000200 */
[C---:B------:R-:W-:Y:S08]  /*a960*/  HMMA.16816.F32 R168, R4.reuse, R44, RZ ;  /* 0x0000002c04a8723c */ /* 0x040ff000000018ff */
[----:B------:R-:W-:Y:S08]  /*a970*/  HMMA.16816.F32 R164, R4, R46, RZ ;  /* 0x0000002e04a4723c */ /* 0x000ff000000018ff */
[C---:B------:R-:W-:Y:S08]  /*a980*/  HMMA.16816.F32 R76, R8.reuse, R44, RZ ;  /* 0x0000002c084c723c */ /* 0x040ff000000018ff */
[----:B------:R-:W-:Y:S08]  /*a990*/  HMMA.16816.F32 R184, R8, R46, RZ ;  /* 0x0000002e08b8723c */ /* 0x000ff000000018ff */
[C---:B------:R-:W-:Y:S08]  /*a9a0*/  HMMA.16816.F32 R160, R4.reuse, R40, RZ ;  /* 0x0000002804a0723c */ /* 0x040ff000000018ff */
[C---:B---3--:R-:W-:Y:S08]  /*a9b0*/  HMMA.16816.F32 R152, R4.reuse, R36, RZ ;  /* 0x000000240498723c */ /* 0x048ff000000018ff */
[C---:B------:R-:W-:Y:S08]  /*a9c0*/  HMMA.16816.F32 R156, R4.reuse, R42, RZ ;  /* 0x0000002a049c723c */ /* 0x040ff000000018ff */
[----:B------:R-:W-:Y:S01]  /*a9d0*/  HMMA.16816.F32 R144, R4, R38, RZ ;  /* 0x000000260490723c */ /* 0x000fe200000018ff */
[----:B------:R-:W3:Y:S07]  /*a9e0*/  LDSM.16.M88.4 R4, [R198+0x2000] ;  /* 0x00200000c604783b */ /* 0x000eee0000000200 */
[C---:B------:R-:W-:Y:S08]  /*a9f0*/  HMMA.16816.F32 R44, R8.reuse, R40, RZ ;  /* 0x00000028082c723c */ /* 0x040ff000000018ff */
[C---:B------:R-:W-:Y:S08]  /*aa00*/  HMMA.16816.F32 R216, R8.reuse, R42, RZ ;  /* 0x0000002a08d8723c */ /* 0x040ff000000018ff */
[C---:B------:R-:W-:Y:S08]  /*aa10*/  HMMA.16816.F32 R172, R8.reuse, R36, RZ ;  /* 0x0000002408ac723c */ /* 0x040ff000000018ff */
[----:B------:R-:W-:Y:S08]  /*aa20*/  HMMA.16816.F32 R212, R8, R38, RZ ;  /* 0x0000002608d4723c */ /* 0x000ff000000018ff */
[----:B----4-:R-:W-:Y:S08]  /*aa30*/  HMMA.16816.F32 R8, R24, R48, R72 ;  /* 0x000000301808723c */ /* 0x010ff00000001848 */
        /* <DEDUP_REMOVED lines=8> */
[----:B-1----:R-:W-:Y:S08]  /*aac0*/  HMMA.16816.F32 R28, R16, R64, R8 ;  /* 0x00000040101c723c */ /* 0x002ff00000001808 */
[----:B--2---:R-:W-:Y:S01]  /*aad0*/  HMMA.16816.F32 R8, R20, R48, R36 ;  /* 0x000000301408723c */ /* 0x004fe20000001824 */
[----:B------:R-:W-:Y:S07]  /*aae0*/  LDSM.16.M88.4 R36, [R190+0x5800] ;  /* 0x00580000be24783b */ /* 0x000fee0000000200 */
[C---:B------:R-:W-:Y:S08]  /*aaf0*/  HMMA.16816.F32 R56, R32.reuse, R58, R180 ;  /* 0x0000003a2038723c */ /* 0x040ff000000018b4 */
[----:B------:R-:W-:Y:S08]  /*ab00*/  HMMA.16816.F32 R176, R32, R60, R44 ;  /* 0x0000003c20b0723c */ /* 0x000ff0000000182c */
[----:B---3--:R-:W-:Y:S01]  /*ab10*/  HMMA.16816.F32 R44, R4, R64, R8 ;  /* 0x00000040042c723c */ /* 0x008fe20000001808 */
[----:B------:R-:W1:Y:S07]  /*ab20*/  LDSM.16.M88.4 R8, [R190+0x4800] ;  /* 0x00480000be08783b */ /* 0x000e6e0000000200 */
[----:B------:R-:W-:Y:S01]  /*ab30*/  HMMA.16816.F32 R56, R24, R50, R56 ;  /* 0x000000321838723c */ /* 0x000fe20000001838 */
[----:B------:R-:W-:Y:S01]  /*ab40*/  FMUL.FTZ R28, R28, UR6 ;  /* 0x000000061c1c7c20 */ /* 0x000fe20008410000 */
[----:B------:R-:W-:Y:S01]  /*ab50*/  FMUL.FTZ R2, R29, UR6 ;  /* 0x000000061d027c20 */ /* 0x000fe20008410000 */
[----:B------:R-:W-:-:S02]  /*ab60*/  FMUL.FTZ R30, R30, UR6 ;  /* 0x000000061e1e7c20 */ /* 0x000fc40008410000 */
[----:B------:R-:W2:Y:S03]  /*ab70*/  MUFU.TANH R3, R28 ;  /* 0x0000001c00037308 */ /* 0x000ea60000002400 */
[----:B------:R-:W-:Y:S01]  /*ab80*/  HMMA.16816.F32 R48, R20, R50, R40 ;  /* 0x000000321430723c */ /* 0x000fe20000001828 */
[----:B------:R-:W3:Y:S04]  /*ab90*/  LDSM.16.M88.4 R40, [R194+0x4800] ;  /* 0x00480000c228783b */ /* 0x000ee80000000200 */
[----:B------:R4:W-:Y:S03]  /*aba0*/  MUFU.TANH R220, R2 ;  /* 0x0000000200dc7308 */ /* 0x0009e60000002400 */
[----:B------:R-:W-:Y:S05]  /*abb0*/  HMMA.16816.F32 R76, R32, R52, R76 ;  /* 0x00000034204c723c */ /* 0x000fea000000184c */
[----:B------:R5:W-:Y:S03]  /*abc0*/  MUFU.TANH R15, R30 ;  /* 0x0000001e000f7308 */ /* 0x000be60000002400 */
[----:B------:R-:W-:Y:S01]  /*abd0*/  HMMA.16816.F32 R56, R16, R66, R56 ;  /* 0x000000421038723c */ /* 0x000fe20000001838 */
[----:B----4-:R-:W-:-:S02]  /*abe0*/  FMUL.FTZ R2, R31, UR6 ;  /* 0x000000061f027c20 */ /* 0x010fc40008410000 */
[----:B-----5:R-:W4:Y:S05]  /*abf0*/  LDSM.16.M88.4 R28, [R190+0x5000] ;  /* 0x00500000be1c783b */ /* 0x020f2a0000000200 */
[----:B------:R-:W-:Y:S01]  /*ac00*/  HMMA.16816.F32 R72, R32, R54, R184 ;  /* 0x000000362048723c */ /* 0x000fe200000018b8 */
[----:B------:R5:W-:Y:S01]  /*ac10*/  MUFU.TANH R186, R2 ;  /* 0x0000000200ba7308 */ /* 0x000be20000002400 */
[----:B------:R-:W-:Y:S01]  /*ac20*/  FMUL.FTZ R44, R44, UR6 ;  /* 0x000000062c2c7c20 */ /* 0x000fe20008410000 */
[----:B------:R-:W-:Y:S01]  /*ac30*/  FMUL.FTZ R45, R45, UR6 ;  /* 0x000000062d2d7c20 */ /* 0x000fe20008410000 */
[----:B------:R-:W-:-:S04]  /*ac40*/  FMUL.FTZ R46, R46, UR6 ;  /* 0x000000062e2e7c20 */ /* 0x000fc80008410000 */
[----:B------:R-:W-:Y:S01]  /*ac50*/  HMMA.16816.F32 R64, R4, R66, R48 ;  /* 0x000000420440723c */ /* 0x000fe20000001830 */
[----:B------:R-:W2:Y:S01]  /*ac60*/  MUFU.TANH R182, R44 ;  /* 0x0000002c00b67308 */ /* 0x000ea20000002400 */
[----:B-----5:R-:W-:-:S07]  /*ac70*/  FMUL.FTZ R2, R47, UR6 ;  /* 0x000000062f027c20 */ /* 0x020fce0008410000 */
[----:B------:R-:W-:Y:S08]  /*ac80*/  MUFU.TANH R185, R45 ;  /* 0x0000002d00b97308 */ /* 0x000ff00000002400 */
[----:B------:R5:W-:Y:S08]  /*ac90*/  MUFU.TANH R183, R2 ;  /* 0x0000000200b77308 */ /* 0x000bf00000002400 */
[----:B------:R1:W2:Y:S01]  /*aca0*/  MUFU.TANH R180, R46 ;  /* 0x0000002e00b47308 */ /* 0x0002a20000002400 */
[----:B-----5:R-:W-:-:S07]  /*acb0*/  FMUL.FTZ R2, R56, UR6 ;  /* 0x0000000638027c20 */ /* 0x020fce0008410000 */
[----:B------:R5:W2:Y:S01]  /*acc0*/  MUFU.TANH R181, R2 ;  /* 0x0000000200b57308 */ /* 0x000aa20000002400 */
[----:B-1----:R-:W-:Y:S08]  /*acd0*/  HMMA.16816.F32 R44, R24, R8, R76 ;  /* 0x00000008182c723c */ /* 0x002ff0000000184c */
[----:B------:R-:W-:Y:S01]  /*ace0*/  HMMA.16816.F32 R172, R32, R68, R172 ;  /* 0x0000004420ac723c */ /* 0x000fe200000018ac */
[----:B-----5:R-:W-:-:S04]  /*acf0*/  FMUL.FTZ R2, R57, UR6 ;  /* 0x0000000639027c20 */ /* 0x020fc80008410000 */
[----:B------:R1:W-:Y:S03]  /*ad00*/  MUFU.TANH R184, R2 ;  /* 0x0000000200b87308 */ /* 0x0003e60000002400 */
[C---:B------:R-:W-:Y:S08]  /*ad10*/  HMMA.16816.F32 R60, R32.reuse, R62, R216 ;  /* 0x0000003e203c723c */ /* 0x040ff000000018d8 */
[----:B------:R-:W-:Y:S01]  /*ad20*/  HMMA.16816.F32 R68, R32, R70, R212 ;  /* 0x000000462044723c */ /* 0x000fe200000018d4 */
[----:B-1----:R-:W-:-:S07]  /*ad30*/  FMUL.FTZ R2, R58, UR6 ;  /* 0x000000063a027c20 */ /* 0x002fce0008410000 */
[----:B------:R-:W-:Y:S01]  /*ad40*/  HMMA.16816.F32 R32, R20, R8, R168 ;  /* 0x000000081420723c */ /* 0x000fe200000018a8 */
[----:B------:R1:W5:Y:S07]  /*ad50*/  MUFU.TANH R168, R2 ;  /* 0x0000000200a87308 */ /* 0x00036e0000002400 */
[----:B---3--:R-:W-:Y:S01]  /*ad60*/  HMMA.16816.F32 R44, R16, R40, R44 ;  /* 0x00000028102c723c */ /* 0x008fe2000000182c */
[----:B-1----:R-:W-:-:S04]  /*ad70*/  FMUL.FTZ R2, R59, UR6 ;  /* 0x000000063b027c20 */ /* 0x002fc80008410000 */
[----:B------:R1:W-:Y:S03]  /*ad80*/  MUFU.TANH R170, R2 ;  /* 0x0000000200aa7308 */ /* 0x0003e60000002400 */
[----:B----4-:R-:W-:Y:S01]  /*ad90*/  HMMA.16816.F32 R144, R20, R28, R160 ;  /* 0x0000001c1490723c */ /* 0x010fe200000018a0 */
[----:B-1----:R-:W-:-:S04]  /*ada0*/  FMUL.FTZ R2, R64, UR6 ;  /* 0x0000000640027c20 */ /* 0x002fc80008410000 */
[----:B------:R1:W3:Y:S03]  /*adb0*/  MUFU.TANH R161, R2 ;  /* 0x0000000200a17308 */ /* 0x0002e60000002400 */
[-C--:B------:R-:W-:Y:S08]  /*adc0*/  HMMA.16816.F32 R52, R20, R10.reuse, R164 ;  /* 0x0000000a1434723c */ /* 0x080ff000000018a4 */
[----:B------:R-:W-:Y:S01]  /*add0*/  HMMA.16816.F32 R8, R24, R10, R72 ;  /* 0x0000000a1808723c */ /* 0x000fe20000001848 */
[----:B-1----:R-:W-:-:S04]  /*ade0*/  FMUL.FTZ R2, R65, UR6 ;  /* 0x0000000641027c20 */ /* 0x002fc80008410000 */
[----:B------:R1:W-:Y:S03]  /*adf0*/  MUFU.TANH R169, R2 ;  /* 0x0000000200a97308 */ /* 0x0003e60000002400 */
[----:B------:R-:W-:Y:S01]  /*ae00*/  HMMA.16816.F32 R32, R4, R40, R32 ;  /* 0x000000280420723c */ /* 0x000fe20000001820 */
[----:B-1----:R-:W-:-:S04]  /*ae10*/  FMUL.FTZ R2, R66, UR6 ;  /* 0x0000000642027c20 */ /* 0x002fc80008410000 */
[----:B------:R1:W4:Y:S03]  /*ae20*/  MUFU.TANH R160, R2 ;  /* 0x0000000200a07308 */ /* 0x0003260000002400 */
[----:B------:R-:W-:Y:S01]  /*ae30*/  HMMA.16816.F32 R76, R20, R30, R156 ;  /* 0x0000001e144c723c */ /* 0x000fe2000000189c */
[----:B-1----:R-:W-:-:S04]  /*ae40*/  FMUL.FTZ R2, R67, UR6 ;  /* 0x0000000643027c20 */ /* 0x002fc80008410000 */
[----:B------:R1:W4:Y:S03]  /*ae50*/  MUFU.TANH R163, R2 ;  /* 0x0000000200a37308 */ /* 0x0003260000002400 */
[C---:B------:R-:W-:Y:S08]  /*ae60*/  HMMA.16816.F32 R152, R20.reuse, R36, R152 ;  /* 0x000000241498723c */ /* 0x040ff00000001898 */
[----:B------:R-:W-:Y:S01]  /*ae70*/  HMMA.16816.F32 R148, R20, R38, R148 ;  /* 0x000000261494723c */ /* 0x000fe20000001894 */
[----:B------:R-:W2:Y:S01]  /*ae80*/  LDSM.16.M88.4 R20, [R194+0x5000] ;  /* 0x00500000c214783b */ /* 0x000ea20000000200 */
[----:B-1----:R-:W-:-:S04]  /*ae90*/  FMUL.FTZ R2, R44, UR6 ;  /* 0x000000062c027c20 */ /* 0x002fc80008410000 */
[----:B------:R1:W4:Y:S02]  /*aea0*/  MUFU.TANH R158, R2 ;  /* 0x00000002009e7308 */ /* 0x0003240000002400 */
[C---:B------:R-:W-:Y:S08]  /*aeb0*/  HMMA.16816.F32 R48, R24.reuse, R28, R176 ;  /* 0x0000001c1830723c */ /* 0x040ff000000018b0 */
[----:B------:R-:W-:Y:S01]  /*aec0*/  HMMA.16816.F32 R60, R24, R30, R60 ;  /* 0x0000001e183c723c */ /* 0x000fe2000000183c */
[----:B-1----:R-:W-:-:S04]  /*aed0*/  FMUL.FTZ R2, R45, UR6 ;  /* 0x000000062d027c20 */ /* 0x002fc80008410000 */
[----:B------:R1:W-:Y:S03]  /*aee0*/  MUFU.TANH R171, R2 ;  /* 0x0000000200ab7308 */ /* 0x0003e60000002400 */
[----:B------:R-:W-:Y:S01]  /*aef0*/  HMMA.16816.F32 R28, R16, R42, R8 ;  /* 0x0000002a101c723c */ /* 0x000fe20000001808 */
[----:B------:R-:W5:Y:S01]  /*af00*/  LDSM.16.M88.4 R8, [R194+0x5800] ;  /* 0x00580000c208783b */ /* 0x000f620000000200 */
[----:B------:R-:W-:Y:S01]  /*af10*/  FMUL.FTZ R34, R34, UR6 ;  /* 0x0000000622227c20 */ /* 0x000fe20008410000 */
[----:B------:R-:W-:Y:S01]  /*af20*/  FMUL.FTZ R35, R35, UR6 ;  /* 0x0000000623237c20 */ /* 0x000fe20008410000 */
[----:B------:R-:W-:-:S04]  /*af30*/  DEPBAR.LE SB0, 0x0 ;  /* 0x000080000000791a */ /* 0x000fc80000000000 */
[----:B-1----:R-:W-:-:S04]  /*af40*/  FMUL.FTZ R2, R46, UR6 ;  /* 0x000000062e027c20 */ /* 0x002fc80008410000 */
[----:B------:R1:W-:Y:S02]  /*af50*/  MUFU.TANH R75, R2 ;  /* 0x00000002004b7308 */ /* 0x0003e40000002400 */
[----:B-1----:R-:W-:-:S06]  /*af60*/  FMUL.FTZ R2, R47, UR6 ;  /* 0x000000062f027c20 */ /* 0x002fcc0008410000 */
[----:B------:R1:W-:Y:S02]  /*af70*/  MUFU.TANH R162, R2 ;  /* 0x0000000200a27308 */ /* 0x0003e40000002400 */
[----:B-1----:R-:W-:-:S06]  /*af80*/  FMUL.FTZ R2, R32, UR6 ;  /* 0x0000000620027c20 */ /* 0x002fcc0008410000 */
[----:B------:R1:W4:Y:S01]  /*af90*/  MUFU.TANH R157, R2 ;  /* 0x00000002009d7308 */ /* 0x0003220000002400 */
[----:B------:R-:W-:Y:S01]  /*afa0*/  HMMA.16816.F32 R40, R4, R42, R52 ;  /* 0x0000002a0428723c */ /* 0x000fe20000001834 */
[----:B-1----:R-:W-:-:S06]  /*afb0*/  FMUL.FTZ R2, R33, UR6 ;  /* 0x0000000621027c20 */ /* 0x002fcc0008410000 */
[----:B------:R1:W-:Y:S01]  /*afc0*/  MUFU.TANH R159, R2 ;  /* 0x00000002009f7308 */ /* 0x0003e20000002400 */
[----:B--2---:R-:W-:Y:S01]  /*afd0*/  HMMA.16816.F32 R48, R16, R20, R48 ;  /* 0x000000141030723c */ /* 0x004fe20000001830 */
[----:B-1----:R-:W-:-:S05]  /*afe0*/  VIADD R2, R0, 0xffffff40 ;  /* 0xffffff4000027836 */ /* 0x002fca0000000000 */
[----:B------:R-:W-:Y:S02]  /*aff0*/  ISETP.GT.AND P6, PT, R200, R2, PT ;  /* 0x00000002c800720c */ /* 0x000fe40003fc4270 */
[----:B------:R-:W-:Y:S02]  /*b000*/  ISETP.GE.AND P1, PT, R2, R202, PT ;  /* 0x000000ca0200720c */ /* 0x000fe40003f26270 */
[----:B------:R-:W-:Y:S02]  /*b010*/  FSEL R3, R3, -INF , !P6 ;  /* 0xff80000003037808 */ /* 0x000fe40007000000 */
[-C--:B------:R-:W-:Y:S02]  /*b020*/  ISETP.GT.AND P0, PT, R14, R2.reuse, PT ;  /* 0x000000020e00720c */ /* 0x080fe40003f04270 */
[----:B------:R-:W-:Y:S02]  /*b030*/  ISETP.GT.AND P4, PT, R12, R2, PT ;  /* 0x000000020c00720c */ /* 0x000fe40003f84270 */
[----:B------:R-:W-:-:S02]  /*b040*/  FSEL R64, R3, -INF , !P1 ;  /* 0xff80000003407808 */ /* 0x000fc40004800000 */
[C---:B------:R-:W-:Y:S02]  /*b050*/  ISETP.GE.AND P3, PT, R2.reuse, R204, PT ;  /* 0x000000cc0200720c */ /* 0x040fe40003f66270 */
[C---:B------:R-:W-:Y:S02]  /*b060*/  ISETP.GE.AND P2, PT, R2.reuse, R201, PT ;  /* 0x000000c90200720c */ /* 0x040fe40003f46270 */
[----:B------:R-:W-:Y:S02]  /*b070*/  ISETP.GE.AND P5, PT, R2, R203, PT ;  /* 0x000000cb0200720c */ /* 0x000fe40003fa6270 */
[----:B------:R-:W-:Y:S01]  /*b080*/  ISETP.GT.AND P6, PT, R13, R2, PT ;  /* 0x000000020d00720c */ /* 0x000fe20003fc4270 */
[----:B------:R-:W-:Y:S01]  /*b090*/  VIADD R2, R0, 0xffffff41 ;  /* 0xffffff4100027836 */ /* 0x000fe20000000000 */
[----:B------:R-:W-:Y:S02]  /*b0a0*/  FSEL R3, R182, -INF , !P0 ;  /* 0xff800000b6037808 */ /* 0x000fe40004000000 */
[----:B------:R-:W-:Y:S01]  /*b0b0*/  FSEL R15, R15, -INF , !P4 ;  /* 0xff8000000f0f7808 */ /* 0x000fe20006000000 */
[----:B------:R-:W-:Y:S01]  /*b0c0*/  HMMA.16816.F32 R56, R24, R36, R172 ;  /* 0x000000241838723c */ /* 0x000fe200000018ac */
[----:B------:R-:W-:-:S02]  /*b0d0*/  FSEL R65, R3, -INF , !P2 ;  /* 0xff80000003417808 */ /* 0x000fc40005000000 */
[----:B------:R-:W-:Y:S02]  /*b0e0*/  FSEL R3, R180, -INF , !P6 ;  /* 0xff800000b4037808 */ /* 0x000fe40007000000 */
[----:B------:R-:W-:-:S03]  /*b0f0*/  ISETP.GT.AND P1, PT, R200, R2, PT ;  /* 0x00000002c800720c */ /* 0x000fc60003f24270 */
[----:B------:R-:W-:Y:S01]  /*b100*/  HMMA.16816.F32 R44, R24, R38, R68 ;  /* 0x00000026182c723c */ /* 0x000fe20000001844 */
[----:B------:R-:W-:Y:S01]  /*b110*/  FSEL R66, R3, -INF , !P5 ;  /* 0xff80000003427808 */ /* 0x000fe20006800000 */
[----:B------:R-:W1:Y:S01]  /*b120*/  MUFU.TANH R156, R34 ;  /* 0x00000022009c7308 */ /* 0x000e620000002400 */
[----:B------:R-:W-:-:S05]  /*b130*/  FSEL R3, R220, -INF , !P1 ;  /* 0xff800000dc037808 */ /* 0x000fca0004800000 */
[C---:B------:R-:W-:Y:S01]  /*b140*/  HMMA.16816.F32 R36, R4.reuse, R22, R76 ;  /* 0x000000160424723c */ /* 0x040fe2000000184c */
[----:B------:R-:W-:Y:S02]  /*b150*/  FSEL R77, R15, -INF , !P3 ;  /* 0xff8000000f4d7808 */ /* 0x000fe40005800000 */
[----:B------:R-:W-:Y:S01]  /*b160*/  ISETP.GT.AND P3, PT, R12, R2, PT ;  /* 0x000000020c00720c */ /* 0x000fe20003f64270 */
[----:B------:R2:W-:Y:S01]  /*b170*/  MUFU.TANH R167, R35 ;  /* 0x0000002300a77308 */ /* 0x0005e20000002400 */
[C---:B------:R-:W-:Y:S02]  /*b180*/  ISETP.GE.AND P4, PT, R2.reuse, R202, PT ;  /* 0x000000ca0200720c */ /* 0x040fe40003f86270 */
[----:B------:R-:W-:Y:S01]  /*b190*/  ISETP.GE.AND P0, PT, R2, R204, PT ;  /* 0x000000cc0200720c */ /* 0x000fe20003f06270 */
[----:B-----5:R-:W-:Y:S01]  /*b1a0*/  HMMA.16816.F32 R52, R4, R8, R152 ;  /* 0x000000080434723c */ /* 0x020fe20000001898 */
[----:B------:R-:W-:Y:S02]  /*b1b0*/  ISETP.GT.AND P2, PT, R14, R2, PT ;  /* 0x000000020e00720c */ /* 0x000fe40003f44270 */
[----:B------:R-:W-:-:S02]  /*b1c0*/  ISETP.GE.AND P6, PT, R2, R201, PT ;  /* 0x000000c90200720c */ /* 0x000fc40003fc6270 */
[----:B------:R-:W-:Y:S02]  /*b1d0*/  ISETP.GE.AND P5, PT, R2, R203, PT ;  /* 0x000000cb0200720c */ /* 0x000fe40003fa6270 */
[----:B------:R-:W-:Y:S01]  /*b1e0*/  ISETP.GT.AND P1, PT, R13, R2, PT ;  /* 0x000000020d00720c */ /* 0x000fe20003f24270 */
[----:B------:R-:W-:Y:S01]  /*b1f0*/  HMMA.16816.F32 R68, R4, R10, R148 ;  /* 0x0000000a0444723c */ /* 0x000fe20000001894 */
[----:B------:R-:W-:Y:S01]  /*b200*/  VIADD R2, R0, 0xffffff48 ;  /* 0xffffff4800027836 */ /* 0x000fe20000000000 */
[----:B------:R-:W-:Y:S01]  /*b210*/  FSEL R67, R3, -INF , !P4 ;  /* 0xff80000003437808 */ /* 0x000fe20006000000 */
[----:B------:R-:W-:-:S05]  /*b220*/  FMUL.FTZ R42, R42, UR6 ;  /* 0x000000062a2a7c20 */ /* 0x000fca0008410000 */
[----:B--2---:R-:W-:Y:S01]  /*b230*/  HMMA.16816.F32 R32, R4, R20, R144 ;  /* 0x000000140420723c */ /* 0x004fe20000001890 */
[----:B------:R-:W-:Y:S01]  /*b240*/  FSEL R4, R186, -INF , !P3 ;  /* 0xff800000ba047808 */ /* 0x000fe20005800000 */
[----:B------:R-:W-:Y:S01]  /*b250*/  FMUL.FTZ R40, R40, UR6 ;  /* 0x0000000628287c20 */ /* 0x000fe20008410000 */
[----:B------:R-:W-:Y:S02]  /*b260*/  FSEL R3, R183, -INF , !P1 ;  /* 0xff800000b7037808 */ /* 0x000fe40004800000 */
[----:B------:R-:W-:Y:S02]  /*b270*/  FSEL R76, R4, -INF , !P0 ;  /* 0xff800000044c7808 */ /* 0x000fe40004000000 */
[-C--:B------:R-:W-:Y:S02]  /*b280*/  ISETP.GT.AND P4, PT, R200, R2.reuse, PT ;  /* 0x00000002c800720c */ /* 0x080fe40003f84270 */
[----:B------:R-:W-:Y:S01]  /*b290*/  FSEL R4, R185, -INF , !P2 ;  /* 0xff800000b9047808 */ /* 0x000fe20005000000 */
[----:B------:R2:W-:Y:S01]  /*b2a0*/  MUFU.TANH R145, R42 ;  /* 0x0000002a00917308 */ /* 0x0005e20000002400 */
[----:B------:R-:W-:Y:S01]  /*b2b0*/  ISETP.GT.AND P0, PT, R12, R2, PT ;  /* 0x000000020c00720c */ /* 0x000fe20003f04270 */
[----:B------:R-:W-:Y:S01]  /*b2c0*/  HMMA.16816.F32 R20, R16, R22, R60 ;  /* 0x000000161014723c */ /* 0x000fe2000000183c */
[----:B------:R-:W-:Y:S01]  /*b2d0*/  FMUL.FTZ R51, R51, UR6 ;  /* 0x0000000633337c20 */ /* 0x000fe20008410000 */
[----:B------:R-:W-:-:S02]  /*b2e0*/  ISETP.GE.AND P3, PT, R2, R202, PT ;  /* 0x000000ca0200720c */ /* 0x000fc40003f66270 */
[----:B------:R-:W-:Y:S02]  /*b2f0*/  ISETP.GE.AND P2, PT, R2, R204, PT ;  /* 0x000000cc0200720c */ /* 0x000fe40003f46270 */
[----:B------:R5:W-:Y:S01]  /*b300*/  MUFU.TANH R144, R40 ;  /* 0x0000002800907308 */ /* 0x000be20000002400 */
[-C--:B------:R-:W-:Y:S01]  /*b310*/  ISETP.GT.AND P1, PT, R14, R2.reuse, PT ;  /* 0x000000020e00720c */ /* 0x080fe20003f24270 */
[----:B------:R-:W-:Y:S01]  /*b320*/  FMUL.FTZ R41, R41, UR6 ;  /* 0x0000000629297c20 */ /* 0x000fe20008410000 */
[----:B--2---:R-:W-:Y:S02]  /*b330*/  FSEL R42, R3, -INF , !P5 ;  /* 0xff800000032a7808 */ /* 0x004fe40006800000 */
[----:B------:R-:W-:Y:S02]  /*b340*/  FSEL R3, R181, -INF , !P4 ;  /* 0xff800000b5037808 */ /* 0x000fe40006000000 */
[----:B------:R-:W-:Y:S02]  /*b350*/  ISETP.GE.AND P5, PT, R2, R203, PT ;  /* 0x000000cb0200720c */ /* 0x000fe40003fa6270 */
[----:B------:R-:W-:-:S02]  /*b360*/  ISETP.GT.AND P4, PT, R13, R2, PT ;  /* 0x000000020d00720c */ /* 0x000fc40003f84270 */
[----:B-----5:R-:W-:Y:S02]  /*b370*/  FSEL R40, R4, -INF , !P6 ;  /* 0xff80000004287808 */ /* 0x020fe40007000000 */
[----:B------:R-:W-:Y:S01]  /*b380*/  ISETP.GE.AND P6, PT, R2, R201, PT ;  /* 0x000000c90200720c */ /* 0x000fe20003fc6270 */
[----:B------:R-:W-:Y:S01]  /*b390*/  VIADD R2, R0, 0xffffff49 ;  /* 0xffffff4900027836 */ /* 0x000fe20000000000 */
[----:B------:R-:W-:Y:S01]  /*b3a0*/  FSEL R4, R168, -INF , !P0 ;  /* 0xff800000a8047808 */ /* 0x000fe20004000000 */
[----:B------:R2:W-:Y:S03]  /*b3b0*/  MUFU.TANH R62, R51 ;  /* 0x00000033003e7308 */ /* 0x0005e60000002400 */
[----:B------:R-:W-:Y:S02]  /*b3c0*/  FSEL R60, R4, -INF , !P2 ;  /* 0xff800000043c7808 */ /* 0x000fe40005000000 */
[----:B------:R-:W-:-:S02]  /*b3d0*/  ISETP.GT.AND P0, PT, R200, R2, PT ;  /* 0x00000002c800720c */ /* 0x000fc40003f04270 */
[----:B---3--:R-:W-:Y:S01]  /*b3e0*/  FSEL R4, R161, -INF , !P1 ;  /* 0xff800000a1047808 */ /* 0x008fe20004800000 */
[----:B------:R-:W-:Y:S01]  /*b3f0*/  FMUL.FTZ R28, R28, UR6 ;  /* 0x000000061c1c7c20 */ /* 0x000fe20008410000 */
[----:B------:R-:W-:Y:S01]  /*b400*/  FMUL.FTZ R29, R29, UR6 ;  /* 0x000000061d1d7c20 */ /* 0x000fe20008410000 */
[----:B------:R-:W-:Y:S01]  /*b410*/  FMUL.FTZ R30, R30, UR6 ;  /* 0x000000061e1e7c20 */ /* 0x000fe20008410000 */
[----:B------:R-:W-:Y:S01]  /*b420*/  FMUL.FTZ R31, R31, UR6 ;  /* 0x000000061f1f7c20 */ /* 0x000fe20008410000 */
[----:B------:R3:W-:Y:S01]  /*b430*/  MUFU.TANH R79, R41 ;  /* 0x00000029004f7308 */ /* 0x0007e20000002400 */
[----:B------:R-:W-:Y:S01]  /*b440*/  FMUL.FTZ R50, R50, UR6 ;  /* 0x0000000632327c20 */ /* 0x000fe20008410000 */
[----:B--2---:R-:W-:Y:S02]  /*b450*/  FSEL R51, R3, -INF , !P3 ;  /* 0xff80000003337808 */ /* 0x004fe40005800000 */
[----:B----4-:R-:W-:Y:S01]  /*b460*/  FSEL R3, R160, -INF , !P4 ;  /* 0xff800000a0037808 */ /* 0x010fe20006000000 */
[----:B------:R-:W-:Y:S01]  /*b470*/  FMUL.FTZ R5, R33, UR6 ;  /* 0x0000000621057c20 */ /* 0x000fe20008410000 */
[----:B------:R-:W-:-:S02]  /*b480*/  ISETP.GE.AND P3, PT, R2, R202, PT ;  /* 0x000000ca0200720c */ /* 0x000fc40003f66270 */
[-C--:B------:R-:W-:Y:S02]  /*b490*/  ISETP.GT.AND P2, PT, R12, R2.reuse, PT ;  /* 0x000000020c00720c */ /* 0x080fe40003f44270 */
[----:B------:R-:W-:Y:S01]  /*b4a0*/  FSEL R33, R4, -INF , !P6 ;  /* 0xff80000004217808 */ /* 0x000fe20007000000 */
[----:B------:R-:W-:Y:S01]  /*b4b0*/  MUFU.TANH R166, R28 ;  /* 0x0000001c00a67308 */ /* 0x000fe20000002400 */
[----:B------:R-:W-:Y:S02]  /*b4c0*/  ISETP.GT.AND P6, PT, R14, R2, PT ;  /* 0x000000020e00720c */ /* 0x000fe40003fc4270 */
[----:B---3--:R-:W-:Y:S02]  /*b4d0*/  FSEL R41, R3, -INF , !P5 ;  /* 0xff80000003297808 */ /* 0x008fe40006800000 */
[----:B------:R-:W-:Y:S01]  /*b4e0*/  FSEL R3, R184, -INF , !P0 ;  /* 0xff800000b8037808 */ /* 0x000fe20004000000 */
[----:B------:R-:W-:Y:S01]  /*b4f0*/  FMUL.FTZ R32, R32, UR6 ;  /* 0x0000000620207c20 */ /* 0x000fe20008410000 */
[C---:B------:R-:W-:Y:S01]  /*b500*/  ISETP.GE.AND P1, PT, R2.reuse, R204, PT ;  /* 0x000000cc0200720c */ /* 0x040fe20003f26270 */
[----:B------:R-:W-:Y:S01]  /*b510*/  MUFU.TANH R164, R29 ;  /* 0x0000001d00a47308 */ /* 0x000fe20000002400 */
[C---:B------:R-:W-:Y:S01]  /*b520*/  ISETP.GE.AND P4, PT, R2.reuse, R201, PT ;  /* 0x000000c90200720c */ /* 0x040fe20003f86270 */
[----:B------:R-:W-:Y:S01]  /*b530*/  HMMA.16816.F32 R24, R16, R8, R56 ;  /* 0x000000081018723c */ /* 0x000fe20000001838 */
[----:B------:R-:W-:-:S02]  /*b540*/  ISETP.GE.AND P5, PT, R2, R203, PT ;  /* 0x000000cb0200720c */ /* 0x000fc40003fa6270 */
[----:B------:R-:W-:Y:S01]  /*b550*/  ISETP.GT.AND P0, PT, R13, R2, PT ;  /* 0x000000020d00720c */ /* 0x000fe20003f04270 */
[----:B------:R-:W-:Y:S02]  /*b560*/  VIADD R2, R0, 0xffffff50 ;  /* 0xffffff5000027836 */ /* 0x000fe40000000000 */
[----:B------:R-:W2:Y:S01]  /*b570*/  MUFU.TANH R74, R30 ;  /* 0x0000001e004a7308 */ /* 0x000ea20000002400 */
[----:B------:R-:W-:Y:S01]  /*b580*/  FSEL R4, R170, -INF , !P2 ;  /* 0xff800000aa047808 */ /* 0x000fe20005000000 */
[----:B------:R-:W-:-:S06]  /*b590*/  FMUL.FTZ R22, R22, UR6 ;  /* 0x0000000616167c20 */ /* 0x000fcc0008410000 */
[----:B------:R3:W4:Y:S01]  /*b5a0*/  MUFU.TANH R73, R31 ;  /* 0x0000001f00497308 */ /* 0x0007220000002400 */
[----:B------:R-:W-:Y:S01]  /*b5b0*/  FMUL.FTZ R23, R23, UR6 ;  /* 0x0000000617177c20 */ /* 0x000fe20008410000 */
[----:B------:R-:W-:-:S06]  /*b5c0*/  FSEL R56, R4, -INF , !P1 ;  /* 0xff80000004387808 */ /* 0x000fcc0004800000 */
[----:B------:R5:W4:Y:S01]  /*b5d0*/  MUFU.TANH R78, R50 ;  /* 0x00000032004e7308 */ /* 0x000b220000002400 */
[----:B------:R-:W-:Y:S01]  /*b5e0*/  FSEL R4, R163, -INF , !P0 ;  /* 0xff800000a3047808 */ /* 0x000fe20004000000 */
[----:B---3--:R-:W-:Y:S06]  /*b5f0*/  HMMA.16816.F32 R28, R16, R10, R44 ;  /* 0x0000000a101c723c */ /* 0x008fec000000182c */
[----:B------:R3:W-:Y:S01]  /*b600*/  MUFU.TANH R72, R32 ;  /* 0x0000002000487308 */ /* 0x0007e20000002400 */
[----:B-----5:R-:W-:Y:S02]  /*b610*/  FSEL R50, R3, -INF , !P3 ;  /* 0xff80000003327808 */ /* 0x020fe40005800000 */
[----:B------:R-:W-:-:S02]  /*b620*/  FSEL R3, R169, -INF , !P6 ;  /* 0xff800000a9037808 */ /* 0x000fc40007000000 */
[----:B------:R-:W-:-:S03]  /*b630*/  ISETP.GT.AND P3, PT, R200, R2, PT ;  /* 0x00000002c800720c */ /* 0x000fc60003f64270 */
[----:B------:R-:W-:Y:S01]  /*b640*/  MUFU.TANH R59, R22 ;  /* 0x00000016003b7308 */ /* 0x000fe20000002400 */
[----:B------:R-:W-:Y:S02]  /*b650*/  ISETP.GT.AND P0, PT, R14, R2, PT ;  /* 0x000000020e00720c */ /* 0x000fe40003f04270 */
[----:B---3--:R-:W-:Y:S01]  /*b660*/  FSEL R32, R3, -INF , !P4 ;  /* 0xff80000003207808 */ /* 0x008fe20006000000 */
[----:B------:R-:W-:-:S04]  /*b670*/  FMUL.FTZ R3, R36, UR6 ;  /* 0x0000000624037c20 */ /* 0x000fc80008410000 */
[----:B------:R-:W3:Y:S01]  /*b680*/  MUFU.TANH R22, R23 ;  /* 0x0000001700167308 */ /* 0x000ee20000002400 */
[----:B------:R-:W-:Y:S02]  /*b690*/  FSEL R36, R4, -INF , !P5 ;  /* 0xff80000004247808 */ /* 0x000fe40006800000 */
[----:B------:R-:W-:Y:S01]  /*b6a0*/  FSEL R15, R158, -INF , !P3 ;  /* 0xff8000009e0f7808 */ /* 0x000fe20005800000 */
[----:B------:R-:W-:Y:S01]  /*b6b0*/  VIADD R11, R0, 0xffffff51 ;  /* 0xffffff51000b7836 */ /* 0x000fe20000000000 */
[----:B------:R-:W-:Y:S01]  /*b6c0*/  ISETP.GE.AND P2, PT, R2, R202, PT ;  /* 0x000000ca0200720c */ /* 0x000fe20003f46270 */
[----:B------:R-:W-:Y:S01]  /*b6d0*/  VIADD R4, R0, 0xffffff59 ;  /* 0xffffff5900047836 */ /* 0x000fe20000000000 */
[----:B------:R-:W-:Y:S01]  /*b6e0*/  ISETP.GT.AND P1, PT, R12, R2, PT ;  /* 0x000000020c00720c */ /* 0x000fe20003f24270 */
[----:B------:R5:W-:Y:S01]  /*b6f0*/  MUFU.TANH R63, R5 ;  /* 0x00000005003f7308 */ /* 0x000be20000002400 */
[C---:B------:R-:W-:Y:S02]  /*b700*/  ISETP.GE.AND P6, PT, R2.reuse, R204, PT ;  /* 0x000000cc0200720c */ /* 0x040fe40003fc6270 */
[----:B------:R-:W-:-:S02]  /*b710*/  ISETP.GE.AND P4, PT, R2, R201, PT ;  /* 0x000000c90200720c */ /* 0x000fc40003f86270 */
[----:B------:R-:W-:Y:S02]  /*b720*/  ISETP.GE.AND P5, PT, R2, R203, PT ;  /* 0x000000cb0200720c */ /* 0x000fe40003fa6270 */
[----:B------:R-:W-:Y:S01]  /*b730*/  ISETP.GT.AND P3, PT, R13, R2, PT ;  /* 0x000000020d00720c */ /* 0x000fe20003f64270 */
[----:B------:R2:W3:Y:S01]  /*b740*/  MUFU.TANH R61, R3 ;  /* 0x00000003003d7308 */ /* 0x0004e20000002400 */
[C---:B------:R-:W-:Y:S01]  /*b750*/  VIADD R2, R0.reuse, 0xffffff61 ;  /* 0xffffff6100027836 */ /* 0x040fe20000000000 */
[----:B------:R-:W-:Y:S01]  /*b760*/  FSEL R16, R157, -INF , !P0 ;  /* 0xff8000009d107808 */ /* 0x000fe20004000000 */
[C---:B------:R-:W-:Y:S01]  /*b770*/  VIADD R7, R0.reuse, 0xffffff68 ;  /* 0xffffff6800077836 */ /* 0x040fe20000000000 */
[----:B------:R-:W-:Y:S01]  /*b780*/  FSEL R176, R15, -INF , !P2 ;  /* 0xff8000000fb07808 */ /* 0x000fe20005000000 */
[C---:B------:R-:W-:Y:S01]  /*b790*/  VIADD R6, R0.reuse, 0xffffff69 ;  /* 0xffffff6900067836 */ /* 0x040fe20000000000 */
[----:B------:R-:W-:Y:S01]  /*b7a0*/  FSEL R75, R75, -INF , !P1 ;  /* 0xff8000004b4b7808 */ /* 0x000fe20004800000 */
[----:B-----5:R-:W-:Y:S01]  /*b7b0*/  VIADD R5, R0, 0xffffff58 ;  /* 0xffffff5800057836 */ /* 0x020fe20000000000 */
[----:B-1----:R-:W-:Y:S01]  /*b7c0*/  FSEL R15, R156, -INF , !P3 ;  /* 0xff8000009c0f7808 */ /* 0x002fe20005800000 */
[----:B------:R-:W-:Y:S01]  /*b7d0*/  VIADD R9, R0, 0xffffff70 ;  /* 0xffffff7000097836 */ /* 0x000fe20000000000 */
[----:B------:R-:W-:Y:S01]  /*b7e0*/  FSEL R160, R16, -INF , !P4 ;  /* 0xff80000010a07808 */ /* 0x000fe20006000000 */
[----:B------:R-:W-:-:S02]  /*b7f0*/  VIADD R8, R0, 0xffffff71 ;  /* 0xffffff7100087836 */ /* 0x000fc40000000000 */
[----:B--2---:R-:W-:Y:S01]  /*b800*/  VIADD R3, R0, 0xffffff60 ;  /* 0xffffff6000037836 */ /* 0x004fe20000000000 */
[----:B------:R-:W-:Y:S01]  /*b810*/  ISETP.GT.AND P2, PT, R12, R11, PT ;  /* 0x0000000b0c00720c */ /* 0x000fe20003f44270 */
[----:B------:R-:W-:Y:S01]  /*b820*/  VIADD R10, R0, 0xffffff78 ;  /* 0xffffff78000a7836 */ /* 0x000fe20000000000 */
[----:B------:R-:W-:Y:S01]  /*b830*/  ISETP.GT.AND P1, PT, R12, R5, PT ;  /* 0x000000050c00720c */ /* 0x000fe20003f24270 */
[----:B------:R-:W-:Y:S01]  /*b840*/  VIADD R0, R0, 0xffffff79 ;  /* 0xffffff7900007836 */ /* 0x000fe20000000000 */
[C---:B------:R-:W-:Y:S01]  /*b850*/  ISETP.GT.AND P0, PT, R12.reuse, R4, PT ;  /* 0x000000040c00720c */ /* 0x040fe20003f04270 */
[----:B------:R-:W-:Y:S01]  /*b860*/  FMUL.FTZ R37, R37, UR6 ;  /* 0x0000000625257c20 */ /* 0x000fe20008410000 */
[C---:B------:R-:W-:Y:S02]  /*b870*/  ISETP.GT.AND P3, PT, R12.reuse, R3, PT ;  /* 0x000000030c00720c */ /* 0x040fe40003f64270 */
[----:B------:R-:W-:Y:S01]  /*b880*/  ISETP.GT.AND P4, PT, R12, R2, PT ;  /* 0x000000020c00720c */ /* 0x000fe20003f84270 */
[----:B------:R-:W-:Y:S01]  /*b890*/  FMUL.FTZ R30, R30, UR6 ;  /* 0x000000061e1e7c20 */ /* 0x000fe20008410000 */
[----:B------:R-:W-:Y:S01]  /*b8a0*/  FMUL.FTZ R26, R26, UR6 ;  /* 0x000000061a1a7c20 */ /* 0x000fe20008410000 */
[----:B------:R-:W-:Y:S01]  /*b8b0*/  FMUL.FTZ R27, R27, UR6 ;  /* 0x000000061b1b7c20 */ /* 0x000fe20008410000 */
[----:B------:R-:W-:-:S02]  /*b8c0*/  FSEL R165, R15, -INF , !P5 ;  /* 0xff8000000fa57808 */ /* 0x000fc40006800000 */
[----:B------:R-:W-:Y:S02]  /*b8d0*/  FSEL R44, R162, -INF , !P2 ;  /* 0xff800000a22c7808 */ /* 0x000fe40005000000 */
[----:B------:R-:W-:Y:S02]  /*b8e0*/  FSEL R74, R74, -INF , !P1 ;  /* 0xff8000004a4a7808 */ /* 0x000fe40004800000 */
[----:B----4-:R-:W-:Y:S02]  /*b8f0*/  FSEL R73, R73, -INF , !P0 ;  /* 0xff80000049497808 */ /* 0x010fe40004000000 */
[----:B------:R-:W-:Y:S02]  /*b900*/  FSEL R57, R78, -INF , !P3 ;  /* 0xff8000004e397808 */ /* 0x000fe40005800000 */
[----:B------:R-:W-:Y:S01]  /*b910*/  FSEL R47, R62, -INF , !P4 ;  /* 0xff8000003e2f7808 */ /* 0x000fe20006000000 */
[----:B------:R-:W-:Y:S01]  /*b920*/  MUFU.TANH R23, R37 ;  /* 0x0000002500177308 */ /* 0x000fe20000002400 */
[----:B------:R-:W-:Y:S01]  /*b930*/  ISETP.GT.AND P5, PT, R12, R7, PT ;  /* 0x000000070c00720c */ /* 0x000fe20003fa4270 */
[----:B------:R-:W-:Y:S01]  /*b940*/  FMUL.FTZ R52, R52, UR6 ;  /* 0x0000000634347c20 */ /* 0x000fe20008410000 */
[----:B------:R-:W-:-:S02]  /*b950*/  ISETP.GT.AND P2, PT, R12, R6, PT ;  /* 0x000000060c00720c */ /* 0x000fc40003f44270 */
[C---:B------:R-:W-:Y:S02]  /*b960*/  ISETP.GT.AND P1, PT, R12.reuse, R9, PT ;  /* 0x000000090c00720c */ /* 0x040fe40003f24270 */
[C---:B------:R-:W-:Y:S02]  /*b970*/  ISETP.GT.AND P0, PT, R12.reuse, R8, PT ;  /* 0x000000080c00720c */ /* 0x040fe40003f04270 */
[C---:B------:R-:W-:Y:S02]  /*b980*/  ISETP.GT.AND P3, PT, R12.reuse, R10, PT ;  /* 0x0000000a0c00720c */ /* 0x040fe40003f64270 */
[----:B------:R-:W-:Y:S01]  /*b990*/  ISETP.GT.AND P4, PT, R12, R0, PT ;  /* 0x000000000c00720c */ /* 0x000fe20003f84270 */
[----:B------:R-:W-:Y:S01]  /*b9a0*/  FMUL.FTZ R12, R68, UR6 ;  /* 0x00000006440c7c20 */ /* 0x000fe20008410000 */
[----:B------:R1:W2:Y:S01]  /*b9b0*/  MUFU.TANH R37, R26 ;  /* 0x0000001a00257308 */ /* 0x0002a20000002400 */
[----:B---3--:R-:W-:Y:S02]  /*b9c0*/  FSEL R45, R22, -INF , !P2 ;  /* 0xff800000162d7808 */ /* 0x008fe40005000000 */
[----:B------:R-:W-:-:S05]  /*b9d0*/  ISETP.GT.AND P2, PT, R14, R5, PT ;  /* 0x000000050e00720c */ /* 0x000fca0003f44270 */
[----:B------:R-:W3:Y:S01]  /*b9e0*/  MUFU.TANH R30, R30 ;  /* 0x0000001e001e7308 */ /* 0x000ee20000002400 */
[----:B------:R-:W-:Y:S01]  /*b9f0*/  FSEL R46, R59, -INF , !P5 ;  /* 0xff8000003b2e7808 */ /* 0x000fe20006800000 */
[----:B------:R-:W-:Y:S01]  /*ba00*/  FMUL.FTZ R53, R53, UR6 ;  /* 0x0000000635357c20 */ /* 0x000fe20008410000 */
[----:B------:R-:W-:-:S05]  /*ba10*/  ISETP.GT.AND P5, PT, R14, R11, PT ;  /* 0x0000000b0e00720c */ /* 0x000fca0003fa4270 */
[----:B------:R-:W4:Y:S01]  /*ba20*/  MUFU.TANH R27, R27 ;  /* 0x0000001b001b7308 */ /* 0x000f220000002400 */
[----:B------:R-:W-:Y:S01]  /*ba30*/  FSEL R16, R144, -INF , !P2 ;  /* 0xff80000090107808 */ /* 0x000fe20005000000 */
[----:B-1----:R-:W-:Y:S01]  /*ba40*/  FMUL.FTZ R26, R69, UR6 ;  /* 0x00000006451a7c20 */ /* 0x002fe20008410000 */
[----:B------:R-:W-:-:S05]  /*ba50*/  ISETP.GT.AND P2, PT, R14, R3, PT ;  /* 0x000000030e00720c */ /* 0x000fca0003f44270 */
[----:B------:R-:W1:Y:S01]  /*ba60*/  MUFU.TANH R52, R52 ;  /* 0x0000003400347308 */ /* 0x000e620000002400 */
[----:B------:R-:W-:-:S07]  /*ba70*/  FSEL R15, R159, -INF , !P5 ;  /* 0xff8000009f0f7808 */ /* 0x000fce0006800000 */
[----:B------:R-:W5:Y:S01]  /*ba80*/  MUFU.TANH R12, R12 ;  /* 0x0000000c000c7308 */ /* 0x000f620000002400 */
[----:B------:R-:W-:Y:S02]  /*ba90*/  ISETP.GT.AND P5, PT, R14, R4, PT ;  /* 0x000000040e00720c */ /* 0x000fe40003fa4270 */
[----:B------:R-:W-:Y:S02]  /*baa0*/  FSEL R18, R72, -INF , !P2 ;  /* 0xff80000048127808 */ /* 0x000fe40005000000 */
[----:B------:R-:W-:-:S03]  /*bab0*/  ISETP.GT.AND P2, PT, R14, R7, PT ;  /* 0x000000070e00720c */ /* 0x000fc60003f44270 */
[----:B------:R-:W5:Y:S01]  /*bac0*/  MUFU.TANH R53, R53 ;  /* 0x0000003500357308 */ /* 0x000f620000002400 */
[----:B------:R-:W-:Y:S02]  /*bad0*/  FSEL R17, R79, -INF , !P5 ;  /* 0xff8000004f117808 */ /* 0x000fe40006800000 */
[----:B------:R-:W-:-:S05]  /*bae0*/  ISETP.GT.AND P5, PT, R14, R2, PT ;  /* 0x000000020e00720c */ /* 0x000fca0003fa4270 */
[----:B------:R-:W5:Y:S01]  /*baf0*/  MUFU.TANH R26, R26 ;  /* 0x0000001a001a7308 */ /* 0x000f620000002400 */
[----:B------:R-:W-:Y:S02]  /*bb00*/  FSEL R22, R61, -INF , !P2 ;  /* 0xff8000003d167808 */ /* 0x000fe40005000000 */
[----:B--2---:R-:W-:Y:S01]  /*bb10*/  FSEL R37, R37, -INF , !P1 ;  /* 0xff80000025257808 */ /* 0x004fe20004800000 */
[----:B------:R-:W-:Y:S01]  /*bb20*/  FMUL.FTZ R58, R43, UR6 ;  /* 0x000000062b3a7c20 */ /* 0x000fe20008410000 */
[C---:B------:R-:W-:Y:S02]  /*bb30*/  ISETP.GT.AND P2, PT, R14.reuse, R9, PT ;  /* 0x000000090e00720c */ /* 0x040fe40003f44270 */
[----:B------:R-:W-:Y:S02]  /*bb40*/  ISETP.GT.AND P1, PT, R14, R10, PT ;  /* 0x0000000a0e00720c */ /* 0x000fe40003f24270 */
[----:B---3--:R-:W-:Y:S02]  /*bb50*/  FSEL R30, R30, -INF , !P3 ;  /* 0xff8000001e1e7808 */ /* 0x008fe40005800000 */
[----:B------:R-:W-:-:S02]  /*bb60*/  ISETP.GT.AND P3, PT, R200, R11, PT ;  /* 0x0000000bc800720c */ /* 0x000fc40003f64270 */
[----:B------:R-:W-:Y:S02]  /*bb70*/  FSEL R19, R63, -INF , !P5 ;  /* 0xff8000003f137808 */ /* 0x000fe40006800000 */
[----:B----4-:R-:W-:Y:S01]  /*bb80*/  FSEL R43, R27, -INF , !P0 ;  /* 0xff8000001b2b7808 */ /* 0x010fe20004000000 */
[----:B------:R-:W-:Y:S01]  /*bb90*/  FMUL.FTZ R27, R49, UR6 ;  /* 0x00000006311b7c20 */ /* 0x000fe20008410000 */
[----:B------:R-:W-:Y:S02]  /*bba0*/  ISETP.GT.AND P5, PT, R14, R6, PT ;  /* 0x000000060e00720c */ /* 0x000fe40003fa4270 */
[----:B-1----:R-:W-:Y:S02]  /*bbb0*/  FSEL R52, R52, -INF , !P2 ;  /* 0xff80000034347808 */ /* 0x002fe40005000000 */
[----:B-----5:R-:W-:Y:S02]  /*bbc0*/  FSEL R49, R12, -INF , !P1 ;  /* 0xff8000000c317808 */ /* 0x020fe40004800000 */
[----:B------:R-:W-:-:S02]  /*bbd0*/  ISETP.GE.AND P2, PT, R11, R202, PT ;  /* 0x000000ca0b00720c */ /* 0x000fc40003f46270 */
[----:B------:R-:W-:Y:S01]  /*bbe0*/  FSEL R12, R171, -INF , !P3 ;  /* 0xff800000ab0c7808 */ /* 0x000fe20005800000 */
[----:B------:R-:W-:Y:S01]  /*bbf0*/  FMUL.FTZ R48, R48, UR6 ;  /* 0x0000000630307c20 */ /* 0x000fe20008410000 */
[----:B------:R-:W-:Y:S02]  /*bc00*/  FSEL R23, R23, -INF , !P5 ;  /* 0xff80000017177808 */ /* 0x000fe40006800000 */
[C---:B------:R-:W-:Y:S02]  /*bc10*/  ISETP.GT.AND P5, PT, R14.reuse, R8, PT ;  /* 0x000000080e00720c */ /* 0x040fe40003fa4270 */
[----:B------:R-:W-:Y:S02]  /*bc20*/  ISETP.GT.AND P0, PT, R14, R0, PT ;  /* 0x000000000e00720c */ /* 0x000fe40003f04270 */
[----:B------:R-:W-:Y:S02]  /*bc30*/  ISETP.GE.AND P1, PT, R11, R201, PT ;  /* 0x000000c90b00720c */ /* 0x000fe40003f26270 */
[----:B------:R-:W-:-:S02]  /*bc40*/  FSEL R168, R12, -INF , !P2 ;  /* 0xff8000000ca87808 */ /* 0x000fc40005000000 */
[----:B------:R-:W-:Y:S01]  /*bc50*/  ISETP.GT.AND P2, PT, R200, R5, PT ;  /* 0x00000005c800720c */ /* 0x000fe20003f44270 */
[----:B------:R-:W-:Y:S01]  /*bc60*/  FMUL.FTZ R14, R38, UR6 ;  /* 0x00000006260e7c20 */ /* 0x000fe20008410000 */
[----:B------:R-:W-:Y:S02]  /*bc70*/  FSEL R53, R53, -INF , !P5 ;  /* 0xff80000035357808 */ /* 0x000fe40006800000 */
[----:B------:R-:W-:Y:S01]  /*bc80*/  FSEL R26, R26, -INF , !P0 ;  /* 0xff8000001a1a7808 */ /* 0x000fe20004000000 */
[----:B------:R-:W1:Y:S01]  /*bc90*/  MUFU.TANH R48, R48 ;  /* 0x0000003000307308 */ /* 0x000e620000002400 */
[C---:B------:R-:W-:Y:S02]  /*bca0*/  ISETP.GE.AND P5, PT, R11.reuse, R204, PT ;  /* 0x000000cc0b00720c */ /* 0x040fe40003fa6270 */
[----:B------:R-:W-:Y:S02]  /*bcb0*/  ISETP.GE.AND P0, PT, R11, R203, PT ;  /* 0x000000cb0b00720c */ /* 0x000fe40003f06270 */
[----:B------:R-:W-:-:S02]  /*bcc0*/  ISETP.GT.AND P3, PT, R13, R11, PT ;  /* 0x0000000b0d00720c */ /* 0x000fc40003f64270 */
[----:B------:R-:W-:Y:S02]  /*bcd0*/  FSEL R38, R15, -INF , !P1 ;  /* 0xff8000000f267808 */ /* 0x000fe40004800000 */
[----:B------:R-:W-:Y:S02]  /*bce0*/  ISETP.GE.AND P1, PT, R5, R202, PT ;  /* 0x000000ca0500720c */ /* 0x000fe40003f26270 */
[----:B------:R-:W-:Y:S01]  /*bcf0*/  FSEL R11, R166, -INF , !P2 ;  /* 0xff800000a60b7808 */ /* 0x000fe20005000000 */
[----:B------:R-:W2:Y:S01]  /*bd00*/  MUFU.TANH R58, R58 ;  /* 0x0000003a003a7308 */ /* 0x000ea20000002400 */
[----:B------:R-:W-:Y:S02]  /*bd10*/  FSEL R12, R167, -INF , !P3 ;  /* 0xff800000a70c7808 */ /* 0x000fe40005800000 */
[----:B------:R-:W-:Y:S02]  /*bd20*/  ISETP.GE.AND P3, PT, R5, R201, PT ;  /* 0x000000c90500720c */ /* 0x000fe40003f66270 */
[----:B------:R-:W-:-:S02]  /*bd30*/  FSEL R166, R11, -INF , !P1 ;  /* 0xff8000000ba67808 */ /* 0x000fc40004800000 */
[----:B------:R-:W-:Y:S01]  /*bd40*/  ISETP.GT.AND P1, PT, R200, R4, PT ;  /* 0x00000004c800720c */ /* 0x000fe20003f24270 */
[----:B------:R-:W-:Y:S01]  /*bd50*/  FMUL.FTZ R34, R34, UR6 ;  /* 0x0000000622227c20 */ /* 0x000fe20008410000 */
[----:B------:R-:W-:Y:S01]  /*bd60*/  FSEL R150, R12, -INF , !P0 ;  /* 0xff8000000c967808 */ /* 0x000fe20004000000 */
[----:B------:R-:W3:Y:S01]  /*bd70*/  MUFU.TANH R27, R27 ;  /* 0x0000001b001b7308 */ /* 0x000ee20000002400 */
[----:B------:R-:W-:Y:S02]  /*bd80*/  ISETP.GT.AND P2, PT, R13, R5, PT ;  /* 0x000000050d00720c */ /* 0x000fe40003f44270 */
[----:B------:R-:W-:Y:S02]  /*bd90*/  FSEL R148, R16, -INF , !P3 ;  /* 0xff80000010947808 */ /* 0x000fe40005800000 */
[----:B------:R-:W-:Y:S02]  /*bda0*/  ISETP.GE.AND P3, PT, R4, R202, PT ;  /* 0x000000ca0400720c */ /* 0x000fe40003f66270 */
[----:B------:R-:W-:Y:S01]  /*bdb0*/  FSEL R12, R164, -INF , !P1 ;  /* 0xff800000a40c7808 */ /* 0x000fe20004800000 */
[----:B------:R-:W-:Y:S01]  /*bdc0*/  FMUL.FTZ R59, R24, UR6 ;  /* 0x00000006183b7c20 */ /* 0x000fe20008410000 */
[----:B------:R-:W-:Y:S01]  /*bdd0*/  FMUL.FTZ R20, R20, UR6 ;  /* 0x0000000614147c20 */ /* 0x000fe20008410000 */
[----:B------:R-:W4:Y:S01]  /*bde0*/  MUFU.TANH R24, R34 ;  /* 0x0000002200187308 */ /* 0x000f220000002400 */
[----:B------:R-:W-:Y:S01]  /*bdf0*/  FSEL R11, R145, -INF , !P2 ;  /* 0xff800000910b7808 */ /* 0x000fe20005000000 */
[----:B------:R-:W-:Y:S01]  /*be00*/  FMUL.FTZ R35, R35, UR6 ;  /* 0x0000000623237c20 */ /* 0x000fe20008410000 */
[----:B------:R-:W-:-:S02]  /*be10*/  ISETP.GE.AND P2, PT, R4, R201, PT ;  /* 0x000000c90400720c */ /* 0x000fc40003f46270 */
[----:B------:R-:W-:Y:S02]  /*be20*/  FSEL R167, R12, -INF , !P3 ;  /* 0xff8000000ca77808 */ /* 0x000fe40005800000 */
[----:B------:R-:W-:Y:S01]  /*be30*/  ISETP.GT.AND P3, PT, R200, R3, PT ;  /* 0x00000003c800720c */ /* 0x000fe20003f64270 */
[----:B------:R-:W-:Y:S01]  /*be40*/  FMUL.FTZ R61, R39, UR6 ;  /* 0x00000006273d7c20 */ /* 0x000fe20008410000 */
[----:B------:R-:W-:Y:S01]  /*be50*/  ISETP.GE.AND P0, PT, R5, R203, PT ;  /* 0x000000cb0500720c */ /* 0x000fe20003f06270 */
[----:B------:R-:W5:Y:S01]  /*be60*/  MUFU.TANH R15, R35 ;  /* 0x00000023000f7308 */ /* 0x000f620000002400 */
[----:B------:R-:W-:Y:S02]  /*be70*/  ISETP.GT.AND P1, PT, R13, R4, PT ;  /* 0x000000040d00720c */ /* 0x000fe40003f24270 */
[----:B------:R-:W-:Y:S02]  /*be80*/  FSEL R39, R17, -INF , !P2 ;  /* 0xff80000011277808 */ /* 0x000fe40005000000 */
[----:B------:R-:W-:-:S02]  /*be90*/  ISETP.GE.AND P2, PT, R3, R202, PT ;  /* 0x000000ca0300720c */ /* 0x000fc40003f46270 */
[----:B-1----:R-:W-:Y:S01]  /*bea0*/  FSEL R12, R48, -INF , !P3 ;  /* 0xff800000300c7808 */ /* 0x002fe20005800000 */
[----:B------:R-:W1:Y:S01]  /*beb0*/  MUFU.TANH R20, R20 ;  /* 0x0000001400147308 */ /* 0x000e620000002400 */
[----:B------:R-:W-:Y:S01]  /*bec0*/  FSEL R151, R11, -INF , !P0 ;  /* 0xff8000000b977808 */ /* 0x000fe20004000000 */
[----:B------:R-:W-:Y:S01]  /*bed0*/  FMUL.FTZ R21, R21, UR6 ;  /* 0x0000000615157c20 */ /* 0x000fe20008410000 */
[----:B--2---:R-:W-:Y:S02]  /*bee0*/  FSEL R11, R58, -INF , !P1 ;  /* 0xff8000003a0b7808 */ /* 0x004fe40004800000 */
[----:B------:R-:W-:Y:S02]  /*bef0*/  ISETP.GE.AND P1, PT, R3, R201, PT ;  /* 0x000000c90300720c */ /* 0x000fe40003f26270 */
[----:B------:R-:W-:Y:S02]  /*bf00*/  FSEL R187, R12, -INF , !P2 ;  /* 0xff8000000cbb7808 */ /* 0x000fe40005000000 */
[----:B------:R-:W-:-:S02]  /*bf10*/  ISETP.GT.AND P2, PT, R200, R2, PT ;  /* 0x00000002c800720c */ /* 0x000fc40003f44270 */
[----:B------:R-:W-:Y:S01]  /*bf20*/  ISETP.GE.AND P0, PT, R4, R203, PT ;  /* 0x000000cb0400720c */ /* 0x000fe20003f06270 */
[----:B------:R-:W2:Y:S01]  /*bf30*/  MUFU.TANH R21, R21 ;  /* 0x0000001500157308 */ /* 0x000ea20000002400 */
[----:B------:R-:W-:Y:S02]  /*bf40*/  ISETP.GT.AND P3, PT, R13, R3, PT ;  /* 0x000000030d00720c */ /* 0x000fe40003f64270 */
[----:B------:R-:W-:Y:S02]  /*bf50*/  FSEL R173, R18, -INF , !P1 ;  /* 0xff80000012ad7808 */ /* 0x000fe40004800000 */
[----:B------:R-:W-:Y:S02]  /*bf60*/  ISETP.GE.AND P1, PT, R2, R202, PT ;  /* 0x000000ca0200720c */ /* 0x000fe40003f26270 */
[----:B---3--:R-:W-:Y:S02]  /*bf70*/  FSEL R12, R27, -INF , !P2 ;  /* 0xff8000001b0c7808 */ /* 0x008fe40005000000 */
[----:B------:R-:W-:Y:S01]  /*bf80*/  FSEL R149, R11, -INF , !P0 ;  /* 0xff8000000b957808 */ /* 0x000fe20004000000 */
[----:B------:R-:W3:Y:S01]  /*bf90*/  MUFU.TANH R14, R14 ;  /* 0x0000000e000e7308 */ /* 0x000ee20000002400 */
[----:B------:R-:W-:-:S02]  /*bfa0*/  ISETP.GE.AND P0, PT, R3, R203, PT ;  /* 0x000000cb0300720c */ /* 0x000fc40003f06270 */
[----:B----4-:R-:W-:Y:S02]  /*bfb0*/  FSEL R11, R24, -INF , !P3 ;  /* 0xff800000180b7808 */ /* 0x010fe40005800000 */
[----:B------:R-:W-:Y:S02]  /*bfc0*/  ISETP.GE.AND P3, PT, R2, R201, PT ;  /* 0x000000c90200720c */ /* 0x000fe40003f66270 */
[----:B------:R-:W-:Y:S02]  /*bfd0*/  ISETP.GT.AND P2, PT, R13, R2, PT ;  /* 0x000000020d00720c */ /* 0x000fe40003f44270 */
[----:B------:R-:W-:Y:S02]  /*bfe0*/  FSEL R185, R12, -INF , !P1 ;  /* 0xff8000000cb97808 */ /* 0x000fe40004800000 */
[----:B------:R-:W-:Y:S02]  /*bff0*/  ISETP.GT.AND P1, PT, R200, R7, PT ;  /* 0x00000007c800720c */ /* 0x000fe40003f24270 */
[----:B------:R-:W-:-:S02]  /*c000*/  FSEL R177, R11, -INF , !P0 ;  /* 0xff8000000bb17808 */ /* 0x000fc40004000000 */
[----:B------:R-:W-:Y:S02]  /*c010*/  FSEL R171, R19, -INF , !P3 ;  /* 0xff80000013ab7808 */ /* 0x000fe40005800000 */
[----:B-----5:R-:W-:Y:S01]  /*c020*/  FSEL R11, R15, -INF , !P2 ;  /* 0xff8000000f0b7808 */ /* 0x020fe20005000000 */
[----:B------:R-:W-:Y:S01]  /*c030*/  MUFU.TANH R16, R61 ;  /* 0x0000003d00107308 */ /* 0x000fe20000002400 */
[----:B------:R-:W-:Y:S02]  /*c040*/  ISETP.GE.AND P3, PT, R7, R202, PT ;  /* 0x000000ca0700720c */ /* 0x000fe40003f66270 */
[----:B-1----:R-:W-:-:S05]  /*c050*/  FSEL R12, R20, -INF , !P1 ;  /* 0xff800000140c7808 */ /* 0x002fca0004800000 */
[----:B------:R-:W1:Y:S01]  /*c060*/  MUFU.TANH R15, R59 ;  /* 0x0000003b000f7308 */ /* 0x000e620000002400 */
[----:B------:R-:W-:Y:S02]  /*c070*/  ISETP.GE.AND P0, PT, R2, R203, PT ;  /* 0x000000cb0200720c */ /* 0x000fe40003f06270 */
[----:B------:R-:W-:Y:S02]  /*c080*/  ISETP.GE.AND P2, PT, R7, R201, PT ;  /* 0x000000c90700720c */ /* 0x000fe40003f46270 */
[----:B------:R-:W-:Y:S01]  /*c090*/  FSEL R184, R12, -INF , !P3 ;  /* 0xff8000000cb87808 */ /* 0x000fe20005800000 */
[----:B------:R-:W-:Y:S01]  /*c0a0*/  FMUL.FTZ R54, R54, UR6 ;  /* 0x0000000636367c20 */ /* 0x000fe20008410000 */
[----:B------:R-:W-:Y:S02]  /*c0b0*/  ISETP.GT.AND P3, PT, R200, R6, PT ;  /* 0x00000006c800720c */ /* 0x000fe40003f64270 */
[----:B------:R-:W-:Y:S02]  /*c0c0*/  FSEL R175, R11, -INF , !P0 ;  /* 0xff8000000baf7808 */ /* 0x000fe40004000000 */
[----:B------:R-:W-:Y:S01]  /*c0d0*/  FSEL R170, R22, -INF , !P2 ;  /* 0xff80000016aa7808 */ /* 0x000fe20005000000 */
[----:B------:R-:W4:Y:S01]  /*c0e0*/  MUFU.TANH R17, R54 ;  /* 0x0000003600117308 */ /* 0x000f220000002400 */
[----:B------:R-:W-:-:S02]  /*c0f0*/  ISETP.GT.AND P0, PT, R13, R7, PT ;  /* 0x000000070d00720c */ /* 0x000fc40003f04270 */
[----:B------:R-:W-:Y:S02]  /*c100*/  ISETP.GE.AND P2, PT, R6, R202, PT ;  /* 0x000000ca0600720c */ /* 0x000fe40003f46270 */
[----:B--2---:R-:W-:Y:S01]  /*c110*/  FSEL R12, R21, -INF , !P3 ;  /* 0xff800000150c7808 */ /* 0x004fe20005800000 */
[----:B------:R-:W-:Y:S01]  /*c120*/  FMUL.FTZ R25, R25, UR6 ;  /* 0x0000000619197c20 */ /* 0x000fe20008410000 */
[----:B---3--:R-:W-:Y:S02]  /*c130*/  FSEL R11, R14, -INF , !P0 ;  /* 0xff8000000e0b7808 */ /* 0x008fe40004000000 */
[----:B------:R-:W-:Y:S01]  /*c140*/  FSEL R182, R12, -INF , !P2 ;  /* 0xff8000000cb67808 */ /* 0x000fe20005000000 */
[----:B------:R-:W2:Y:S01]  /*c150*/  MUFU.TANH R14, R25 ;  /* 0x00000019000e7308 */ /* 0x000ea20000002400 */
[----:B------:R-:W-:Y:S02]  /*c160*/  ISETP.GE.AND P1, PT, R7, R203, PT ;  /* 0x000000cb0700720c */ /* 0x000fe40003f26270 */
[----:B------:R-:W-:-:S02]  /*c170*/  ISETP.GE.AND P0, PT, R6, R201, PT ;  /* 0x000000c90600720c */ /* 0x000fc40003f06270 */
[----:B------:R-:W-:Y:S02]  /*c180*/  ISETP.GT.AND P2, PT, R200, R9, PT ;  /* 0x00000009c800720c */ /* 0x000fe40003f44270 */
[----:B------:R-:W-:Y:S02]  /*c190*/  ISETP.GT.AND P3, PT, R13, R6, PT ;  /* 0x000000060d00720c */ /* 0x000fe40003f64270 */
[----:B------:R-:W-:Y:S02]  /*c1a0*/  FSEL R174, R11, -INF , !P1 ;  /* 0xff8000000bae7808 */ /* 0x000fe40004800000 */
[----:B------:R-:W-:Y:S02]  /*c1b0*/  FSEL R169, R23, -INF , !P0 ;  /* 0xff80000017a97808 */ /* 0x000fe40004000000 */
[----:B-1----:R-:W-:Y:S01]  /*c1c0*/  FSEL R12, R15, -INF , !P2 ;  /* 0xff8000000f0c7808 */ /* 0x002fe20005000000 */
[----:B------:R-:W-:Y:S01]  /*c1d0*/  FMUL.FTZ R28, R28, UR6 ;  /* 0x000000061c1c7c20 */ /* 0x000fe20008410000 */
[----:B------:R-:W-:-:S02]  /*c1e0*/  ISETP.GE.AND P1, PT, R6, R203, PT ;  /* 0x000000cb0600720c */ /* 0x000fc40003f26270 */
[----:B------:R-:W-:Y:S02]  /*c1f0*/  ISETP.GE.AND P0, PT, R9, R202, PT ;  /* 0x000000ca0900720c */ /* 0x000fe40003f06270 */
[----:B------:R-:W-:Y:S02]  /*c200*/  FSEL R11, R16, -INF , !P3 ;  /* 0xff800000100b7808 */ /* 0x000fe40005800000 */
[----:B------:R-:W-:Y:S02]  /*c210*/  FSEL R220, R12, -INF , !P0 ;  /* 0xff8000000cdc7808 */ /* 0x000fe40004000000 */
[----:B------:R-:W-:Y:S01]  /*c220*/  FSEL R172, R11, -INF , !P1 ;  /* 0xff8000000bac7808 */ /* 0x000fe20004800000 */
[----:B------:R-:W1:Y:S01]  /*c230*/  MUFU.TANH R12, R28 ;  /* 0x0000001c000c7308 */ /* 0x000e620000002400 */
[----:B------:R-:W-:Y:S02]  /*c240*/  ISETP.GT.AND P1, PT, R13, R9, PT ;  /* 0x000000090d00720c */ /* 0x000fe40003f24270 */
[----:B------:R-:W-:-:S02]  /*c250*/  ISETP.GE.AND P3, PT, R9, R201, PT ;  /* 0x000000c90900720c */ /* 0x000fc40003f66270 */
[----:B------:R-:W-:Y:S02]  /*c260*/  ISETP.GE.AND P2, PT, R9, R203, PT ;  /* 0x000000cb0900720c */ /* 0x000fe40003f46270 */
[----:B----4-:R-:W-:Y:S01]  /*c270*/  FSEL R11, R17, -INF , !P1 ;  /* 0xff800000110b7808 */ /* 0x010fe20004800000 */
[----:B------:R-:W-:Y:S01]  /*c280*/  FMUL.FTZ R55, R55, UR6 ;  /* 0x0000000637377c20 */ /* 0x000fe20008410000 */
[----:B------:R-:W-:Y:S02]  /*c290*/  ISETP.GT.AND P0, PT, R200, R8, PT ;  /* 0x00000008c800720c */ /* 0x000fe40003f04270 */
[----:B------:R-:W-:Y:S02]  /*c2a0*/  FSEL R214, R52, -INF , !P3 ;  /* 0xff80000034d67808 */ /* 0x000fe40005800000 */
[----:B------:R-:W-:Y:S01]  /*c2b0*/  FSEL R217, R11, -INF , !P2 ;  /* 0xff8000000bd97808 */ /* 0x000fe20005000000 */
[----:B------:R-:W3:Y:S01]  /*c2c0*/  MUFU.TANH R16, R55 ;  /* 0x0000003700107308 */ /* 0x000ee20000002400 */
[----:B------:R-:W-:-:S02]  /*c2d0*/  ISETP.GE.AND P3, PT, R8, R202, PT ;  /* 0x000000ca0800720c */ /* 0x000fc40003f66270 */
[----:B--2---:R-:W-:Y:S02]  /*c2e0*/  FSEL R11, R14, -INF , !P0 ;  /* 0xff8000000e0b7808 */ /* 0x004fe40004000000 */
[----:B------:R-:W-:Y:S02]  /*c2f0*/  ISETP.GE.AND P1, PT, R8, R201, PT ;  /* 0x000000c90800720c */ /* 0x000fe40003f26270 */
[----:B------:R-:W-:Y:S02]  /*c300*/  FSEL R219, R11, -INF , !P3 ;  /* 0xff8000000bdb7808 */ /* 0x000fe40005800000 */
[----:B------:R-:W-:Y:S02]  /*c310*/  ISETP.GT.AND P3, PT, R200, R10, PT ;  /* 0x0000000ac800720c */ /* 0x000fe40003f64270 */
[----:B------:R-:W-:Y:S02]  /*c320*/  FSEL R213, R53, -INF , !P1 ;  /* 0xff80000035d57808 */ /* 0x000fe40004800000 */
[----:B------:R-:W-:-:S02]  /*c330*/  ISETP.GE.AND P1, PT, R10, R202, PT ;  /* 0x000000ca0a00720c */ /* 0x000fc40003f26270 */
[----:B-1----:R-:W-:Y:S01]  /*c340*/  FSEL R12, R12, -INF , !P3 ;  /* 0xff8000000c0c7808 */ /* 0x002fe20005800000 */
[----:B------:R-:W-:Y:S01]  /*c350*/  FMUL.FTZ R25, R29, UR6 ;  /* 0x000000061d197c20 */ /* 0x000fe20008410000 */
[----:B------:R-:W-:Y:S02]  /*c360*/  FMUL.FTZ R23, R70, UR6 ;  /* 0x0000000646177c20 */ /* 0x000fe40008410000 */
[----:B------:R-:W-:Y:S02]  /*c370*/  FSEL R218, R12, -INF , !P1 ;  /* 0xff8000000cda7808 */ /* 0x000fe40004800000 */
[----:B------:R-:W-:Y:S01]  /*c380*/  ISETP.GT.U32.AND P1, PT, R221, R245, PT ;  /* 0x000000f5dd00720c */ /* 0x000fe20003f24070 */
[----:B------:R-:W-:Y:S01]  /*c390*/  BAR.SYNC.DEFER_BLOCKING 0x0 ;  /* 0x0000000000007b1d */ /* 0x000fe20000010000 */
[----:B------:R-:W-:-:S05]  /*c3a0*/  ISETP.GT.AND P0, PT, R13, R8, PT ;  /* 0x000000080d00720c */ /* 0x000fca0003f04270 */
[----:B------:R-:W1:Y:S01]  /*c3b0*/  MUFU.TANH R25, R25 ;  /* 0x0000001900197308 */ /* 0x000e620000002400 */
[----:B---3--:R-:W-:Y:S02]  /*c3c0*/  FSEL R11, R16, -INF , !P0 ;  /* 0xff800000100b7808 */ /* 0x008fe40004000000 */
[----:B------:R-:W-:-:S05]  /*c3d0*/  ISETP.GE.AND P0, PT, R10, R201, PT ;  /* 0x000000c90a00720c */ /* 0x000fca0003f06270 */
[----:B------:R-:W2:Y:S01]  /*c3e0*/  MUFU.TANH R23, R23 ;  /* 0x0000001700177308 */ /* 0x000ea20000002400 */
[----:B------:R-:W-:Y:S02]  /*c3f0*/  ISETP.GE.AND P2, PT, R8, R203, PT ;  /* 0x000000cb0800720c */ /* 0x000fe40003f46270 */
[----:B------:R-:W-:Y:S01]  /*c400*/  FSEL R212, R49, -INF , !P0 ;  /* 0xff80000031d47808 */ /* 0x000fe20004000000 */
[----:B------:R-:W-:Y:S01]  /*c410*/  FMUL.FTZ R24, R71, UR6 ;  /* 0x0000000647187c20 */ /* 0x000fe20008410000 */
[----:B------:R-:W-:Y:S01]  /*c420*/  ISETP.GT.AND P0, PT, R200, R0, PT ;  /* 0x00000000c800720c */ /* 0x000fe20003f04270 */
[----:B------:R-:W-:Y:S01]  /*c430*/  FMUL.FTZ R31, R31, UR6 ;  /* 0x000000061f1f7c20 */ /* 0x000fe20008410000 */
[----:B------:R-:W-:Y:S02]  /*c440*/  FSEL R215, R11, -INF , !P2 ;  /* 0xff8000000bd77808 */ /* 0x000fe40005000000 */
[C---:B------:R-:W-:Y:S02]  /*c450*/  ISETP.GT.AND P3, PT, R13.reuse, R10, PT ;  /* 0x0000000a0d00720c */ /* 0x040fe40003f64270 */
[----:B------:R-:W-:-:S02]  /*c460*/  ISETP.GT.AND P2, PT, R13, R0, PT ;  /* 0x000000000d00720c */ /* 0x000fc40003f44270 */
[----:B------:R-:W-:Y:S01]  /*c470*/  P2R R22, PR, RZ, 0x1 ;  /* 0x00000001ff167803 */ /* 0x000fe20000000000 */
[----:B-1----:R-:W-:Y:S10]  /*c480*/  @!P1 BRA `(.L_x_2132) ;  /* 0x00000000006c9947 */ /* 0x002ff40003800000 */
[----:B------:R-:W3:Y:S04]  /*c490*/  LDL.LU R246, [R1+0x20] ;  /* 0x0000200001f67983 */ /* 0x000ee80000300800 */
[----:B------:R-:W4:Y:S01]  /*c4a0*/  LDL.LU R245, [R1+0x24] ;  /* 0x0000240001f57983 */ /* 0x000f220000300800 */
[----:B------:R-:W-:-:S04]  /*c4b0*/  VIADD R11, R247, 0xfffffffc ;  /* 0xfffffffcf70b7836 */ /* 0x000fc80000000000 */
[----:B------:R-:W-:-:S04]  /*c4c0*/  IMAD.WIDE.U32 R12, R11, R224, RZ ;  /* 0x000000e00b0c7225 */ /* 0x000fc800078e00ff */
[----:B------:R-:W-:Y:S01]  /*c4d0*/  IMAD R13, R11, R225, R13 ;  /* 0x000000e10b0d7224 */ /* 0x000fe200078e020d */
[----:B------:R-:W-:-:S04]  /*c4e0*/  LEA R18, P0, R12, R227, 0x7 ;  /* 0x000000e30c127211 */ /* 0x000fc800078038ff */
[----:B------:R-:W-:-:S05]  /*c4f0*/  LEA.HI.X R19, R12, R226, R13, 0x7, P0 ;  /* 0x000000e20c137211 */ /* 0x000fca00000f3c0d */
[----:B------:R-:W-:Y:S01]  /*c500*/  @!PT LDS RZ, [RZ] ;  /* 0x00000000fffff984 */ /* 0x000fe20000000800 */
[----:B------:R-:W-:Y:S01]  /*c510*/  @!PT LDS RZ, [RZ] ;  /* 0x00000000fffff984 */ /* 0x000fe20000000800 */
[----:B------:R-:W-:Y:S01]  /*c520*/  @!PT LDS RZ, [RZ] ;  /* 0x00000000fffff984 */ /* 0x000fe20000000800 */
[----:B------:R1:W-:Y:S01]  /*c530*/  LDGSTS.E.BYPASS.LTC128B.128 [R209+0x4000], desc[UR16][R18.64] ;  /* 0x0400000012d17fae */ /* 0x0003e2000b981a10 */
[----:B---3--:R-:W-:-:S04]  /*c540*/  LEA R11, P0, R12, R246, 0x6 ;  /* 0x000000f60c0b7211 */ /* 0x008fc800078030ff */
[----:B----4-:R-:W-:Y:S02]  /*c550*/  LEA.HI.X R12, R12, R245, R13, 0x6, P0 ;  /* 0x000000f50c0c7211 */ /* 0x010fe400000f340d */
        /* <DEDUP_REMOVED lines=14> */
.L_x_2132:
[----:B-1----:R-:W-:Y:S01]  /*c640*/  FMNMX3.FTZ R12, R208, R64, R67, !PT ;  /* 0x00000040d00c7276 */ /* 0x002fe20007810043 */
[----:B------:R1:W3:Y:S01]  /*c650*/  MUFU.TANH R15, R24 ;  /* 0x00000018000f7308 */ /* 0x0002e20000002400 */
[----:B------:R-:W-:Y:S01]  /*c660*/  FMNMX3.FTZ R11, R206, R65, R40, !PT ;  /* 0x00000041ce0b7276 */ /* 0x000fe20007810028 */
[----:B------:R-:W-:Y:S01]  /*c670*/  LDSM.16.MT88.4 R16, [R193+0x6000] ;  /* 0x00600000c110783b */ /* 0x000fe20000004200 */
[----:B------:R-:W-:Y:S02]  /*c680*/  FMNMX3.FTZ R13, R12, R51, R50, !PT ;  /* 0x000000330c0d7276 */ /* 0x000fe40007810032 */
[----:B------:R-:W-:Y:S02]  /*c690*/  FMNMX3.FTZ R12, R11, R33, R32, !PT ;  /* 0x000000210b0c7276 */ /* 0x000fe40007810020 */
[----:B------:R-:W-:Y:S02]  /*c6a0*/  FMNMX3.FTZ R11, R205, R66, R42, !PT ;  /* 0x00000042cd0b7276 */ /* 0x000fe4000781002a */
[----:B--2---:R-:W-:-:S02]  /*c6b0*/  FSEL R23, R23, -INF , !P3 ;  /* 0xff80000017177808 */ /* 0x004fc40005800000 */
[----:B------:R-:W-:Y:S02]  /*c6c0*/  FMNMX3.FTZ R11, R11, R41, R36, !PT ;  /* 0x000000290b0b7276 */ /* 0x000fe40007810024 */
[----:B------:R-:W-:Y:S02]  /*c6d0*/  ISETP.NE.AND P3, PT, R22, RZ, PT ;  /* 0x000000ff1600720c */ /* 0x000fe40003f65270 */
[----:B------:R-:W-:Y:S02]  /*c6e0*/  FMNMX3.FTZ R11, R11, R165, R150, !PT ;  /* 0x000000a50b0b7276 */ /* 0x000fe40007810096 */
[----:B------:R-:W-:Y:S02]  /*c6f0*/  FSEL R14, R25, -INF , !P3 ;  /* 0xff800000190e7808 */ /* 0x000fe40005800000 */
[----:B------:R-:W-:Y:S02]  /*c700*/  ISETP.GE.AND P3, PT, R0, R202, PT ;  /* 0x000000ca0000720c */ /* 0x000fe40003f66270 */
[----:B------:R-:W-:-:S02]  /*c710*/  FMNMX3.FTZ R13, R13, R176, R168, !PT ;  /* 0x000000b00d0d7276 */ /* 0x000fc400078100a8 */
[----:B------:R-:W-:Y:S02]  /*c720*/  FMNMX3.FTZ R11, R11, R151, R149, !PT ;  /* 0x000000970b0b7276 */ /* 0x000fe40007810095 */
[----:B------:R-:W-:Y:S02]  /*c730*/  FSEL R216, R14, -INF , !P3 ;  /* 0xff8000000ed87808 */ /* 0x000fe40005800000 */
[----:B------:R-:W-:Y:S01]  /*c740*/  ISETP.GE.AND P3, PT, R0, R201, PT ;  /* 0x000000c90000720c */ /* 0x000fe20003f66270 */
[----:B------:R-:W2:Y:S01]  /*c750*/  MUFU.TANH R14, R31 ;  /* 0x0000001f000e7308 */ /* 0x000ea20000002400 */
[----:B------:R-:W-:Y:S02]  /*c760*/  FMNMX3.FTZ R13, R13, R166, R167, !PT ;  /* 0x000000a60d0d7276 */ /* 0x000fe400078100a7 */
[----:B------:R-:W-:Y:S02]  /*c770*/  FMNMX3.FTZ R11, R11, R177, R175, !PT ;  /* 0x000000b10b0b7276 */ /* 0x000fe400078100af */
[----:B------:R-:W-:-:S02]  /*c780*/  FSEL R186, R26, -INF , !P3 ;  /* 0xff8000001aba7808 */ /* 0x000fc40005800000 */
[----:B------:R-:W-:Y:S01]  /*c790*/  FMNMX3.FTZ R71, R13, R187, R185, !PT ;  /* 0x000000bb0d477276 */ /* 0x000fe200078100b9 */
[----:B-1----:R-:W-:Y:S01]  /*c7a0*/  LDSM.16.MT88.4 R24, [R188+0x6800] ;  /* 0x00680000bc18783b */ /* 0x002fe20000004200 */
[-C--:B------:R-:W-:Y:S02]  /*c7b0*/  ISETP.GE.AND P0, PT, R10, R203.reuse, PT ;  /* 0x000000cb0a00720c */ /* 0x080fe40003f06270 */
[----:B------:R-:W-:Y:S02]  /*c7c0*/  ISETP.GE.AND P3, PT, R0, R203, PT ;  /* 0x000000cb0000720c */ /* 0x000fe40003f66270 */
[----:B---3--:R-:W-:Y:S02]  /*c7d0*/  FSEL R13, R15, -INF , !P2 ;  /* 0xff8000000f0d7808 */ /* 0x008fe40005000000 */
[----:B------:R-:W-:Y:S02]  /*c7e0*/  FMNMX3.FTZ R11, R11, R174, R172, !PT ;  /* 0x000000ae0b0b7276 */ /* 0x000fe400078100ac */
[----:B------:R-:W-:-:S02]  /*c7f0*/  FMNMX3.FTZ R12, R12, R160, R38, !PT ;  /* 0x000000a00c0c7276 */ /* 0x000fc40007810026 */
[----:B------:R-:W-:Y:S02]  /*c800*/  FSEL R183, R23, -INF , !P0 ;  /* 0xff80000017b77808 */ /* 0x000fe40004000000 */
[----:B------:R-:W-:Y:S01]  /*c810*/  FSEL R178, R13, -INF , !P3 ;  /* 0xff8000000db27808 */ /* 0x000fe20005800000 */
[----:B------:R-:W-:Y:S01]  /*c820*/  LDSM.16.MT88.4 R20, [R188+0x6000] ;  /* 0x00600000bc14783b */ /* 0x000fe20000004200 */
[----:B------:R-:W-:Y:S02]  /*c830*/  FMNMX3.FTZ R69, R11, R217, R215, !PT ;  /* 0x000000d90b457276 */ /* 0x000fe400078100d7 */
[----:B------:R-:W-:Y:S02]  /*c840*/  FMNMX3.FTZ R12, R12, R148, R39, !PT ;  /* 0x000000940c0c7276 */ /* 0x000fe40007810027 */
[----:B------:R-:W-:Y:S02]  /*c850*/  FMNMX3.FTZ R69, R69, R183, R178, !PT ;  /* 0x000000b745457276 */ /* 0x000fe400078100b2 */
[----:B------:R-:W-:-:S02]  /*c860*/  FSEL R75, R75, -INF , !P6 ;  /* 0xff8000004b4b7808 */ /* 0x000fc40007000000 */
[----:B------:R-:W-:Y:S02]  /*c870*/  FMNMX3.FTZ R12, R12, R173, R171, !PT ;  /* 0x000000ad0c0c7276 */ /* 0x000fe400078100ab */
[-C--:B------:R-:W-:Y:S02]  /*c880*/  ISETP.GE.AND P6, PT, R3, R204.reuse, PT ;  /* 0x000000cc0300720c */ /* 0x080fe40003fc6270 */
[----:B------:R-:W-:Y:S01]  /*c890*/  ISETP.GE.AND P3, PT, R2, R204, PT ;  /* 0x000000cc0200720c */ /* 0x000fe20003f66270 */
[----:B------:R-:W1:Y:S01]  /*c8a0*/  SHFL.BFLY PT, R3, R69, 0x2, 0x1f ;  /* 0x0c401f0045037f89 */ /* 0x000e6200000e0000 */
[----:B------:R-:W-:Y:S02]  /*c8b0*/  FMNMX3.FTZ R2, R207, R77, R76, !PT ;  /* 0x0000004dcf027276 */ /* 0x000fe4000781004c */
[----:B------:R-:W-:Y:S02]  /*c8c0*/  FMNMX3.FTZ R12, R12, R170, R169, !PT ;  /* 0x000000aa0c0c7276 */ /* 0x000fe400078100a9 */
[----:B------:R-:W-:-:S02]  /*c8d0*/  ISETP.GE.AND P0, PT, R5, R204, PT ;  /* 0x000000cc0500720c */ /* 0x000fc40003f06270 */
[----:B------:R-:W-:Y:S02]  /*c8e0*/  ISETP.GE.AND P2, PT, R4, R204, PT ;  /* 0x000000cc0400720c */ /* 0x000fe40003f46270 */
[----:B------:R-:W-:Y:S02]  /*c8f0*/  FSEL R68, R44, -INF , !P5 ;  /* 0xff8000002c447808 */ /* 0x000fe40006800000 */
[----:B------:R-:W-:Y:S02]  /*c900*/  FMNMX3.FTZ R2, R2, R60, R56, !PT ;  /* 0x0000003c02027276 */ /* 0x000fe40007810038 */
[----:B------:R-:W-:Y:S02]  /*c910*/  FMNMX3.FTZ R71, R71, R184, R182, !PT ;  /* 0x000000b847477276 */ /* 0x000fe400078100b6 */
[----:B------:R-:W-:Y:S02]  /*c920*/  FMNMX3.FTZ R12, R12, R214, R213, !PT ;  /* 0x000000d60c0c7276 */ /* 0x000fe400078100d5 */
[----:B------:R-:W-:-:S02]  /*c930*/  FSEL R74, R74, -INF , !P0 ;  /* 0xff8000004a4a7808 */ /* 0x000fc40004000000 */
[----:B------:R-:W-:Y:S02]  /*c940*/  FSEL R73, R73, -INF , !P2 ;  /* 0xff80000049497808 */ /* 0x000fe40005000000 */
[----:B------:R-:W-:Y:S02]  /*c950*/  FMNMX3.FTZ R2, R2, R75, R68, !PT ;  /* 0x0000004b02027276 */ /* 0x000fe40007810044 */
[----:B------:R-:W-:Y:S02]  /*c960*/  FMNMX3.FTZ R71, R71, R220, R219, !PT ;  /* 0x000000dc47477276 */ /* 0x000fe400078100db */
[----:B------:R-:W-:Y:S02]  /*c970*/  FMNMX3.FTZ R72, R12, R212, R186, !PT ;  /* 0x000000d40c487276 */ /* 0x000fe400078100ba */
[----:B------:R-:W-:Y:S02]  /*c980*/  FSEL R163, R47, -INF , !P3 ;  /* 0xff8000002fa37808 */ /* 0x000fe40005800000 */
[----:B--2---:R-:W-:Y:S01]  /*c990*/  FSEL R12, R14, -INF , !P4 ;  /* 0xff8000000e0c7808 */ /* 0x004fe20006000000 */
[----:B------:R-:W2:Y:S01]  /*c9a0*/  SHFL.BFLY PT, R11, R72, 0x2, 0x1f ;  /* 0x0c401f00480b7f89 */ /* 0x000ea200000e0000 */
[----:B------:R-:W-:-:S02]  /*c9b0*/  ISETP.GE.AND P3, PT, R0, R204, PT ;  /* 0x000000cc0000720c */ /* 0x000fc40003f66270 */
[-C--:B------:R-:W-:Y:S02]  /*c9c0*/  ISETP.GE.AND P4, PT, R7, R204.reuse, PT ;  /* 0x000000cc0700720c */ /* 0x080fe40003f86270 */
[----:B------:R-:W-:Y:S02]  /*c9d0*/  ISETP.GE.AND P5, PT, R6, R204, PT ;  /* 0x000000cc0600720c */ /* 0x000fe40003fa6270 */
[----:B------:R-:W-:Y:S02]  /*c9e0*/  FSEL R164, R57, -INF , !P6 ;  /* 0xff80000039a47808 */ /* 0x000fe40007000000 */
[----:B------:R-:W-:Y:S02]  /*c9f0*/  FMNMX3.FTZ R0, R2, R74, R73, !PT ;  /* 0x0000004a02007276 */ /* 0x000fe40007810049 */
[----:B------:R-:W-:Y:S02]  /*ca00*/  FMNMX3.FTZ R71, R71, R218, R216, !PT ;  /* 0x000000da47477276 */ /* 0x000fe400078100d8 */
[----:B------:R-:W-:-:S02]  /*ca10*/  ISETP.GE.AND P0, PT, R9, R204, PT ;  /* 0x000000cc0900720c */ /* 0x000fc40003f06270 */
[----:B------:R-:W-:Y:S01]  /*ca20*/  ISETP.GE.AND P2, PT, R8, R204, PT ;  /* 0x000000cc0800720c */ /* 0x000fe20003f46270 */
[----:B------:R-:W3:Y:S01]  /*ca30*/  SHFL.BFLY PT, R5, R71, 0x2, 0x1f ;  /* 0x0c401f0047057f89 */ /* 0x000ee200000e0000 */
[----:B------:R-:W-:Y:S02]  /*ca40*/  FSEL R161, R46, -INF , !P4 ;  /* 0xff8000002ea17808 */ /* 0x000fe40006000000 */
[----:B------:R-:W-:Y:S02]  /*ca50*/  FSEL R162, R45, -INF , !P5 ;  /* 0xff8000002da27808 */ /* 0x000fe40006800000 */
[----:B------:R-:W-:Y:S02]  /*ca60*/  FMNMX3.FTZ R0, R0, R164, R163, !PT ;  /* 0x000000a400007276 */ /* 0x000fe400078100a3 */
[----:B------:R-:W-:Y:S02]  /*ca70*/  ISETP.GE.AND P6, PT, R10, R204, PT ;  /* 0x000000cc0a00720c */ /* 0x000fe40003fc6270 */
[----:B------:R-:W-:-:S02]  /*ca80*/  FSEL R180, R37, -INF , !P0 ;  /* 0xff80000025b47808 */ /* 0x000fc40004000000 */
[----:B------:R-:W-:Y:S02]  /*ca90*/  FSEL R181, R43, -INF , !P2 ;  /* 0xff8000002bb57808 */ /* 0x000fe40005000000 */
[----:B------:R-:W-:Y:S02]  /*caa0*/  FMNMX3.FTZ R0, R0, R161, R162, !PT ;  /* 0x000000a100007276 */ /* 0x000fe400078100a2 */
[----:B-1----:R-:W-:Y:S02]  /*cab0*/  FMNMX.FTZ R69, R69, R3, !PT ;  /* 0x0000000345457209 */ /* 0x002fe40007810000 */
[----:B------:R-:W-:Y:S02]  /*cac0*/  FSEL R179, R30, -INF , !P6 ;  /* 0xff8000001eb37808 */ /* 0x000fe40007000000 */
[----:B------:R-:W-:Y:S01]  /*cad0*/  FSEL R228, R12, -INF , !P3 ;  /* 0xff8000000ce47808 */ /* 0x000fe20005800000 */
[----:B------:R-:W-:Y:S01]  /*cae0*/  LDSM.16.MT88.4 R28, [R189+0x6000] ;  /* 0x00600000bd1c783b */ /* 0x000fe20000004200 */
[----:B------:R-:W-:-:S02]  /*caf0*/  FMNMX3.FTZ R3, R0, R180, R181, !PT ;  /* 0x000000b400037276 */ /* 0x000fc400078100b5 */
[----:B--2---:R-:W-:Y:S01]  /*cb00*/  FMNMX.FTZ R72, R72, R11, !PT ;  /* 0x0000000b48487209 */ /* 0x004fe20007810000 */
[----:B------:R-:W1:Y:S01]  /*cb10*/  SHFL.BFLY PT, R0, R69, 0x1, 0x1f ;  /* 0x0c201f0045007f89 */ /* 0x000e6200000e0000 */
[----:B------:R-:W-:Y:S02]  /*cb20*/  FMNMX3.FTZ R3, R3, R179, R228, !PT ;  /* 0x000000b303037276 */ /* 0x000fe400078100e4 */
[----:B---3--:R-:W-:Y:S01]  /*cb30*/  FMNMX.FTZ R71, R71, R5, !PT ;  /* 0x0000000547477209 */ /* 0x008fe20007810000 */
[----:B------:R-:W2:Y:S04]  /*cb40*/  SHFL.BFLY PT, R2, R72, 0x1, 0x1f ;  /* 0x0c201f0048027f89 */ /* 0x000ea800000e0000 */
[----:B------:R-:W3:Y:S04]  /*cb50*/  SHFL.BFLY PT, R6, R3, 0x2, 0x1f ;  /* 0x0c401f0003067f89 */ /* 0x000ee800000e0000 */
[----:B------:R-:W4:Y:S01]  /*cb60*/  SHFL.BFLY PT, R4, R71, 0x1, 0x1f ;  /* 0x0c201f0047047f89 */ /* 0x000f2200000e0000 */
[----:B-1----:R-:W-:-:S02]  /*cb70*/  FMNMX.FTZ R69, R69, R0, !PT ;  /* 0x0000000045457209 */ /* 0x002fc40007810000 */
[----:B--2---:R-:W-:-:S03]  /*cb80*/  FMNMX.FTZ R72, R72, R2, !PT ;  /* 0x0000000248487209 */ /* 0x004fc60007810000 */
[C---:B------:R-:W-:Y:S01]  /*cb90*/  FMUL.FTZ R0, R69.reuse, UR4 ;  /* 0x0000000445007c20 */ /* 0x040fe20008410000 */
[----:B------:R-:W-:Y:S02]  /*cba0*/  FSETP.NEU.FTZ.AND P0, PT, R69, -INF , PT ;  /* 0xff8000004500780b */ /* 0x000fe40003f1d000 */
[----:B---3--:R-:W-:Y:S01]  /*cbb0*/  FMNMX.FTZ R3, R3, R6, !PT ;  /* 0x0000000603037209 */ /* 0x008fe20007810000 */
[C---:B------:R-:W-:Y:S01]  /*cbc0*/  FMUL.FTZ R2, R72.reuse, UR4 ;  /* 0x0000000448027c20 */ /* 0x040fe20008410000 */
[----:B------:R-:W-:Y:S02]  /*cbd0*/  FSETP.NEU.FTZ.AND P2, PT, R72, -INF , PT ;  /* 0xff8000004800780b */ /* 0x000fe40003f5d000 */
[----:B----4-:R-:W-:Y:S01]  /*cbe0*/  FMNMX.FTZ R71, R71, R4, !PT ;  /* 0x0000000447477209 */ /* 0x010fe20007810000 */
[----:B------:R-:W1:Y:S01]  /*cbf0*/  SHFL.BFLY PT, R9, R3, 0x1, 0x1f ;  /* 0x0c201f0003097f89 */ /* 0x000e6200000e0000 */
[----:B------:R-:W-:Y:S02]  /*cc00*/  FSEL R2, R2, RZ, P2 ;  /* 0x000000ff02027208 */ /* 0x000fe40001000000 */
[C---:B------:R-:W-:Y:S01]  /*cc10*/  FSETP.NEU.FTZ.AND P3, PT, R71.reuse, -INF , PT ;  /* 0xff8000004700780b */ /* 0x040fe20003f7d000 */
[----:B------:R-:W-:Y:S01]  /*cc20*/  FMUL.FTZ R8, R71, UR4 ;  /* 0x0000000447087c20 */ /* 0x000fe20008410000 */
[----:B------:R-:W-:Y:S01]  /*cc30*/  FSEL R0, R0, RZ, P0 ;  /* 0x000000ff00007208 */ /* 0x000fe20000000000 */
[--C-:B------:R-:W-:Y:S01]  /*cc40*/  FFMA.FTZ R4, R65, UR4, -R2.reuse ;  /* 0x0000000441047c23 */ /* 0x100fe20008010802 */
[----:B------:R-:W-:Y:S01]  /*cc50*/  FFMA.FTZ R6, R40, UR4, -R2 ;  /* 0x0000000428067c23 */ /* 0x000fe20008010802 */
[----:B------:R-:W-:-:S02]  /*cc60*/  FSEL R7, R69, RZ, P0 ;  /* 0x000000ff45077208 */ /* 0x000fc40000000000 */
[----:B------:R-:W-:Y:S01]  /*cc70*/  FSEL R8, R8, RZ, P3 ;  /* 0x000000ff08087208 */ /* 0x000fe20001800000 */
[----:B------:R2:W-:Y:S01]  /*cc80*/  MUFU.EX2 R242, R4 ;  /* 0x0000000400f27308 */ /* 0x0005e20000000800 */
[----:B------:R-:W-:-:S03]  /*cc90*/  FSEL R10, R71, RZ, P3 ;  /* 0x000000ff470a7208 */ /* 0x000fc60001800000 */
[----:B------:R-:W-:Y:S01]  /*cca0*/  FFMA.FTZ R5, R64, UR4, -R8 ;  /* 0x0000000440057c23 */ /* 0x000fe20008010808 */
[----:B------:R3:W-:Y:S01]  /*ccb0*/  MUFU.EX2 R244, R6 ;  /* 0x0000000600f47308 */ /* 0x0007e20000000800 */
[----:B------:R-:W-:-:S03]  /*ccc0*/  FADD.FTZ R12, R208, -R10 ;  /* 0x8000000ad00c7221 */ /* 0x000fc60000010000 */
[----:B------:R4:W-:Y:S01]  /*ccd0*/  MUFU.EX2 R243, R5 ;  /* 0x0000000500f37308 */ /* 0x0009e20000000800 */
[----:B-1----:R-:W-:Y:S01]  /*cce0*/  FMNMX.FTZ R70, R3, R9, !PT ;  /* 0x0000000903467209 */ /* 0x002fe20007810000 */
[----:B--2---:R-:W-:Y:S01]  /*ccf0*/  FFMA.FTZ R4, R32, UR4, -R2 ;  /* 0x0000000420047c23 */ /* 0x004fe20008010802 */
[----:B------:R-:W-:Y:S02]  /*cd00*/  FFMA.FTZ R9, R50, UR4, -R8 ;  /* 0x0000000432097c23 */ /* 0x000fe40008010808 */
[C---:B------:R-:W-:Y:S01]  /*cd10*/  FSETP.NEU.FTZ.AND P0, PT, R70.reuse, -INF , PT ;  /* 0xff8000004600780b */ /* 0x040fe20003f1d000 */
[----:B------:R-:W-:Y:S01]  /*cd20*/  FMUL.FTZ R3, R70, UR4 ;  /* 0x0000000446037c20 */ /* 0x000fe20008410000 */
[----:B---3--:R-:W-:Y:S01]  /*cd30*/  FFMA.FTZ R6, R66, UR4, -R0 ;  /* 0x0000000442067c23 */ /* 0x008fe20008010800 */
[----:B------:R1:W-:Y:S01]  /*cd40*/  MUFU.EX2 R246, R4 ;  /* 0x0000000400f67308 */ /* 0x0003e20000000800 */
[----:B----4-:R-:W-:-:S03]  /*cd50*/  FFMA.FTZ R5, R33, UR4, -R2 ;  /* 0x0000000421057c23 */ /* 0x010fc60008010802 */
[----:B------:R2:W-:Y:S01]  /*cd60*/  MUFU.EX2 R238, R6 ;  /* 0x0000000600ee7308 */ /* 0x0005e20000000800 */
[----:B------:R-:W3:Y:S01]  /*cd70*/  LDSM.16.MT88.4 R32, [R192+0x6000] ;  /* 0x00600000c020783b */ /* 0x000ee20000004200 */
[----:B------:R-:W-:Y:S02]  /*cd80*/  FSEL R3, R3, RZ, P0 ;  /* 0x000000ff03037208 */ /* 0x000fe40000000000 */
[----:B------:R4:W-:Y:S03]  /*cd90*/  MUFU.EX2 R245, R5 ;  /* 0x0000000500f57308 */ /* 0x0009e60000000800 */
[--C-:B------:R-:W-:Y:S01]  /*cda0*/  FFMA.FTZ R11, R77, UR4, -R3.reuse ;  /* 0x000000044d0b7c23 */ /* 0x100fe20008010803 */
[----:B------:R5:W-:Y:S01]  /*cdb0*/  MUFU.EX2 R237, R9 ;  /* 0x0000000900ed7308 */ /* 0x000be20000000800 */
[----:B------:R-:W-:Y:S01]  /*cdc0*/  FFMA.FTZ R10, R56, UR4, -R3 ;  /* 0x00000004380a7c23 */ /* 0x000fe20008010803 */
[----:B-1----:R-:W-:-:S02]  /*cdd0*/  FFMA.FTZ R4, R42, UR4, -R0 ;  /* 0x000000042a047c23 */ /* 0x002fc40008010800 */
[----:B------:R1:W-:Y:S01]  /*cde0*/  MUFU.EX2 R234, R11 ;  /* 0x0000000b00ea7308 */ /* 0x0003e20000000800 */
[----:B--2---:R-:W-:-:S03]  /*cdf0*/  FFMA.FTZ R6, R41, UR4, -R0 ;  /* 0x0000000429067c23 */ /* 0x004fc60008010800 */
[----:B------:R2:W-:Y:S01]  /*ce00*/  MUFU.EX2 R241, R4 ;  /* 0x0000000400f17308 */ /* 0x0005e20000000800 */
[----:B----4-:R-:W-:-:S03]  /*ce10*/  FSEL R5, R72, RZ, P2 ;  /* 0x000000ff48057208 */ /* 0x010fc60001000000 */
[----:B------:R4:W-:Y:S01]  /*ce20*/  MUFU.EX2 R240, R6 ;  /* 0x0000000600f07308 */ /* 0x0009e20000000800 */
[----:B-----5:R-:W-:Y:S01]  /*ce30*/  FFMA.FTZ R9, R76, UR4, -R3 ;  /* 0x000000044c097c23 */ /* 0x020fe20008010803 */
[----:B------:R-:W-:Y:S02]  /*ce40*/  FADD.FTZ R5, R206, -R5 ;  /* 0x80000005ce057221 */ /* 0x000fe40000010000 */
[----:B------:R5:W-:Y:S01]  /*ce50*/  MUFU.EX2 R229, R10 ;  /* 0x0000000a00e57308 */ /* 0x000be20000000800 */
[----:B-1----:R-:W-:Y:S01]  /*ce60*/  FFMA.FTZ R11, R60, UR4, -R3 ;  /* 0x000000043c0b7c23 */ /* 0x002fe20008010803 */
[----:B------:R-:W-:Y:S02]  /*ce70*/  FMUL.FTZ R5, R5, UR4 ;  /* 0x0000000405057c20 */ /* 0x000fe40008410000 */
[----:B------:R1:W-:Y:S01]  /*ce80*/  MUFU.EX2 R232, R9 ;  /* 0x0000000900e87308 */ /* 0x0003e20000000800 */
[----:B--2---:R-:W-:-:S03]  /*ce90*/  FFMA.FTZ R4, R36, UR4, -R0 ;  /* 0x0000000424047c23 */ /* 0x004fc60008010800 */
[----:B------:R2:W3:Y:S01]  /*cea0*/  MUFU.EX2 R42, R5 ;  /* 0x00000005002a7308 */ /* 0x0004e20000000800 */
[----:B----4-:R-:W-:-:S03]  /*ceb0*/  FADD.FTZ R6, R205, -R7 ;  /* 0x80000007cd067221 */ /* 0x010fc60000010000 */
[----:B------:R4:W4:Y:S01]  /*cec0*/  MUFU.EX2 R239, R4 ;  /* 0x0000000400ef7308 */ /* 0x0009220000000800 */
[----:B------:R-:W-:Y:S01]  /*ced0*/  FMUL.FTZ R6, R6, UR4 ;  /* 0x0000000406067c20 */ /* 0x000fe20008410000 */
[----:B-----5:R-:W-:Y:S02]  /*cee0*/  FFMA.FTZ R10, R160, UR4, -R2 ;  /* 0x00000004a00a7c23 */ /* 0x020fe40008010802 */
[----:B------:R5:W-:Y:S01]  /*cef0*/  MUFU.EX2 R230, R11 ;  /* 0x0000000b00e67308 */ /* 0x000be20000000800 */
[----:B-1----:R-:W-:-:S03]  /*cf00*/  FSEL R9, R70, RZ, P0 ;  /* 0x000000ff46097208 */ /* 0x002fc60000000000 */
[----:B------:R1:W1:Y:S01]  /*cf10*/  MUFU.EX2 R43, R6 ;  /* 0x00000006002b7308 */ /* 0x0002620000000800 */
[--C-:B--2---:R-:W-:Y:S01]  /*cf20*/  FFMA.FTZ R5, R51, UR4, -R8.reuse ;  /* 0x0000000433057c23 */ /* 0x104fe20008010808 */
[----:B------:R-:W-:Y:S01]  /*cf30*/  FADD.FTZ R9, R207, -R9 ;  /* 0x80000009cf097221 */ /* 0x000fe20000010000 */
[-C--:B---3--:R-:W-:Y:S01]  /*cf40*/  FMUL.FTZ R84, R84, R42.reuse ;  /* 0x0000002a54547220 */ /* 0x088fe20000410000 */
[----:B------:R-:W-:Y:S01]  /*cf50*/  FMUL.FTZ R85, R85, R42 ;  /* 0x0000002a55557220 */ /* 0x000fe20000410000 */
[----:B----4-:R-:W-:Y:S01]  /*cf60*/  FFMA.FTZ R4, R67, UR4, -R8 ;  /* 0x0000000443047c23 */ /* 0x010fe20008010808 */
[----:B------:R-:W-:Y:S01]  /*cf70*/  FMUL.FTZ R9, R9, UR4 ;  /* 0x0000000409097c20 */ /* 0x000fe20008410000 */
[----:B------:R2:W-:Y:S01]  /*cf80*/  MUFU.EX2 R236, R5 ;  /* 0x0000000500ec7308 */ /* 0x0005e20000000800 */
[----:B------:R-:W-:Y:S01]  /*cf90*/  F2FP.F16.F32.PACK_AB R7, R239, R240 ;  /* 0x000000f0ef07723e */ /* 0x000fe200000000ff */
[----:B-----5:R-:W-:Y:S01]  /*cfa0*/  FMUL.FTZ R11, R12, UR4 ;  /* 0x000000040c0b7c20 */ /* 0x020fe20008410000 */
[-C--:B------:R-:W-:Y:S01]  /*cfb0*/  FMUL.FTZ R88, R88, R42.reuse ;  /* 0x0000002a58587220 */ /* 0x080fe20000410000 */
[----:B------:R3:W-:Y:S01]  /*cfc0*/  MUFU.EX2 R235, R4 ;  /* 0x0000000400eb7308 */ /* 0x0007e20000000800 */
[-C--:B------:R-:W-:Y:S01]  /*cfd0*/  FMUL.FTZ R89, R89, R42.reuse ;  /* 0x0000002a59597220 */ /* 0x080fe20000410000 */
[----:B-1----:R-:W-:Y:S01]  /*cfe0*/  F2FP.F16.F32.PACK_AB R6, R246, R245 ;  /* 0x000000f5f606723e */ /* 0x002fe200000000ff */
[-C--:B------:R-:W-:Y:S01]  /*cff0*/  FMUL.FTZ R86, R86, R43.reuse ;  /* 0x0000002b56567220 */ /* 0x080fe20000410000 */
[----:B------:R-:W1:Y:S01]  /*d000*/  MUFU.EX2 R41, R11 ;  /* 0x0000000b00297308 */ /* 0x000e620000000800 */
[-C--:B------:R-:W-:Y:S01]  /*d010*/  FMUL.FTZ R87, R87, R43.reuse ;  /* 0x0000002b57577220 */ /* 0x080fe20000410000 */
[-C--:B------:R-:W-:Y:S01]  /*d020*/  FMUL.FTZ R90, R90, R43.reuse ;  /* 0x0000002b5a5a7220 */ /* 0x080fe20000410000 */
[-C--:B------:R-:W-:Y:S01]  /*d030*/  FMUL.FTZ R91, R91, R43.reuse ;  /* 0x0000002b5b5b7220 */ /* 0x080fe20000410000 */
[----:B------:R-:W4:Y:S01]  /*d040*/  MUFU.EX2 R40, R9 ;  /* 0x0000000900287308 */ /* 0x000f220000000800 */
[----:B------:R-:W-:Y:S01]  /*d050*/  FMUL.FTZ R100, R100, R42 ;  /* 0x0000002a64647220 */ /* 0x000fe20000410000 */
[----:B--2---:R-:W-:Y:S01]  /*d060*/  F2FP.F16.F32.PACK_AB R5, R241, R238 ;  /* 0x000000eef105723e */ /* 0x004fe200000000ff */
[----:B------:R-:W-:Y:S01]  /*d070*/  FMUL.FTZ R101, R101, R42 ;  /* 0x0000002a65657220 */ /* 0x000fe20000410000 */
[-C--:B------:R-:W-:Y:S01]  /*d080*/  FMUL.FTZ R102, R102, R43.reuse ;  /* 0x0000002b66667220 */ /* 0x080fe20000410000 */
[-C--:B------:R-:W-:Y:S01]  /*d090*/  FMUL.FTZ R103, R103, R43.reuse ;  /* 0x0000002b67677220 */ /* 0x080fe20000410000 */
[----:B---3--:R-:W-:Y:S01]  /*d0a0*/  F2FP.F16.F32.PACK_AB R4, R244, R242 ;  /* 0x000000f2f404723e */ /* 0x008fe200000000ff */
        /* <DEDUP_REMOVED lines=20> */
[C---:B------:R-:W-:Y:S01]  /*d1f0*/  HMMA.16816.F32 R156, R4.reuse, R20, R84 ;  /* 0x00000014049c723c */ /* 0x040fe20000001854 */
[-C--:B-1----:R-:W-:Y:S01]  /*d200*/  FMUL.FTZ R80, R80, R41.reuse ;  /* 0x0000002950507220 */ /* 0x082fe20000410000 */
[-C--:B------:R-:W-:Y:S01]  /*d210*/  FMUL.FTZ R81, R81, R41.reuse ;  /* 0x0000002951517220 */ /* 0x080fe20000410000 */
[-C--:B----4-:R-:W-:Y:S01]  /*d220*/  FMUL.FTZ R82, R82, R40.reuse ;  /* 0x0000002852527220 */ /* 0x090fe20000410000 */
[-C--:B------:R-:W-:Y:S01]  /*d230*/  FMUL.FTZ R83, R83, R40.reuse ;  /* 0x0000002853537220 */ /* 0x080fe20000410000 */
[-C--:B------:R-:W-:Y:S01]  /*d240*/  FMUL.FTZ R92, R92, R41.reuse ;  /* 0x000000295c5c7220 */ /* 0x080fe20000410000 */
[-C--:B------:R-:W-:Y:S01]  /*d250*/  FMUL.FTZ R93, R93, R41.reuse ;  /* 0x000000295d5d7220 */ /* 0x080fe20000410000 */
[-C--:B------:R-:W-:Y:S01]  /*d260*/  FMUL.FTZ R94, R94, R40.reuse ;  /* 0x000000285e5e7220 */ /* 0x080fe20000410000 */
[C---:B------:R-:W-:Y:S01]  /*d270*/  HMMA.16816.F32 R152, R4.reuse, R22, R88 ;  /* 0x000000160498723c */ /* 0x040fe20000001858 */
[-C--:B------:R-:W-:Y:S01]  /*d280*/  FMUL.FTZ R95, R95, R40.reuse ;  /* 0x000000285f5f7220 */ /* 0x080fe20000410000 */
[----:B------:R1:W-:Y:S01]  /*d290*/  MUFU.EX2 R225, R10 ;  /* 0x0000000a00e17308 */ /* 0x0003e20000000800 */
[--C-:B------:R-:W-:Y:S01]  /*d2a0*/  FFMA.FTZ R9, R38, UR4, -R2.reuse ;  /* 0x0000000426097c23 */ /* 0x100fe20008010802 */
        /* <DEDUP_REMOVED lines=9> */
[----:B------:R2:W3:Y:S01]  /*d340*/  MUFU.EX2 R222, R9 ;  /* 0x0000000900de7308 */ /* 0x0004e20000000800 */
[----:B------:R-:W-:Y:S01]  /*d350*/  LDSM.16.MT88.4 R12, [R192+0x6800] ;  /* 0x00680000c00c783b */ /* 0x000fe20000004200 */
[--C-:B------:R-:W-:Y:S01]  /*d360*/  FFMA.FTZ R11, R148, UR4, -R2.reuse ;  /* 0x00000004940b7c23 */ /* 0x100fe20008010802 */
[C---:B------:R-:W-:Y:S01]  /*d370*/  HMMA.16816.F32 R104, R4.reuse, R18, R104 ;  /* 0x000000120468723c */ /* 0x040fe20000001868 */
[----:B-1----:R-:W-:Y:S01]  /*d380*/  FFMA.FTZ R10, R39, UR4, -R2 ;  /* 0x00000004270a7c23 */ /* 0x002fe20008010802 */
[-C--:B------:R-:W-:Y:S01]  /*d390*/  FMUL.FTZ R112, R112, R41.reuse ;  /* 0x0000002970707220 */ /* 0x080fe20000410000 */
[----:B------:R-:W-:Y:S01]  /*d3a0*/  MUFU.EX2 R223, R11 ;  /* 0x0000000b00df7308 */ /* 0x000fe20000000800 */
[-C--:B------:R-:W-:Y:S01]  /*d3b0*/  FMUL.FTZ R113, R113, R41.reuse ;  /* 0x0000002971717220 */ /* 0x080fe20000410000 */
[-C--:B------:R-:W-:Y:S01]  /*d3c0*/  FMUL.FTZ R114, R114, R40.reuse ;  /* 0x0000002872727220 */ /* 0x080fe20000410000 */
[-C--:B------:R-:W-:Y:S01]  /*d3d0*/  FMUL.FTZ R115, R115, R40.reuse ;  /* 0x0000002873737220 */ /* 0x080fe20000410000 */
[----:B------:R1:W-:Y:S01]  /*d3e0*/  MUFU.EX2 R224, R10 ;  /* 0x0000000a00e07308 */ /* 0x0003e20000000800 */
[C---:B------:R-:W-:Y:S01]  /*d3f0*/  HMMA.16816.F32 R84, R4.reuse, R28, R116 ;  /* 0x0000001c0454723c */ /* 0x040fe20000001874 */
[-C--:B------:R-:W-:Y:S01]  /*d400*/  FMUL.FTZ R124, R124, R41.reuse ;  /* 0x000000297c7c7220 */ /* 0x080fe20000410000 */
[-C--:B------:R-:W-:Y:S01]  /*d410*/  FMUL.FTZ R125, R125, R41.reuse ;  /* 0x000000297d7d7220 */ /* 0x080fe20000410000 */
[--C-:B--2---:R-:W-:Y:S01]  /*d420*/  FFMA.FTZ R9, R165, UR4, -R0.reuse ;  /* 0x00000004a5097c23 */ /* 0x104fe20008010800 */
[-C--:B------:R-:W-:Y:S01]  /*d430*/  FMUL.FTZ R126, R126, R40.reuse ;  /* 0x000000287e7e7220 */ /* 0x080fe20000410000 */
[-C--:B------:R-:W-:Y:S01]  /*d440*/  FMUL.FTZ R127, R127, R40.reuse ;  /* 0x000000287f7f7220 */ /* 0x080fe20000410000 */
[-C--:B------:R-:W-:Y:S01]  /*d450*/  FMUL.FTZ R128, R128, R41.reuse ;  /* 0x0000002980807220 */ /* 0x080fe20000410000 */
[----:B------:R2:W-:Y:S01]  /*d460*/  MUFU.EX2 R205, R9 ;  /* 0x0000000900cd7308 */ /* 0x0005e20000000800 */
[C---:B------:R-:W-:Y:S01]  /*d470*/  HMMA.16816.F32 R120, R4.reuse, R30, R120 ;  /* 0x0000001e0478723c */ /* 0x040fe20000001878 */
[-C--:B------:R-:W-:Y:S01]  /*d480*/  FMUL.FTZ R129, R129, R41.reuse ;  /* 0x0000002981817220 */ /* 0x080fe20000410000 */
[-C--:B------:R-:W-:Y:S01]  /*d490*/  FMUL.FTZ R130, R130, R40.reuse ;  /* 0x0000002882827220 */ /* 0x080fe20000410000 */
[-C--:B------:R-:W-:Y:S01]  /*d4a0*/  FMUL.FTZ R131, R131, R40.reuse ;  /* 0x0000002883837220 */ /* 0x080fe20000410000 */
[-C--:B------:R-:W-:Y:S01]  /*d4b0*/  FMUL.FTZ R140, R140, R41.reuse ;  /* 0x000000298c8c7220 */ /* 0x080fe20000410000 */
[--C-:B-1----:R-:W-:Y:S01]  /*d4c0*/  FFMA.FTZ R10, R150, UR4, -R0.reuse ;  /* 0x00000004960a7c23 */ /* 0x102fe20008010800 */
[----:B------:R-:W-:Y:S01]  /*d4d0*/  FMUL.FTZ R141, R141, R41 ;  /* 0x000000298d8d7220 */ /* 0x000fe20000410000 */
[-C--:B------:R-:W-:Y:S01]  /*d4e0*/  FMUL.FTZ R142, R142, R40.reuse ;  /* 0x000000288e8e7220 */ /* 0x080fe20000410000 */
[----:B------:R-:W-:Y:S01]  /*d4f0*/  HMMA.16816.F32 R76, R4, R32, R132 ;  /* 0x00000020044c723c */ /* 0x000fe20000001884 */
[----:B------:R1:W4:Y:S01]  /*d500*/  MUFU.EX2 R207, R10 ;  /* 0x0000000a00cf7308 */ /* 0x0003220000000800 */
[----:B------:R-:W-:Y:S01]  /*d510*/  FMUL.FTZ R143, R143, R40 ;  /* 0x000000288f8f7220 */ /* 0x000fe20000410000 */
[----:B------:R-:W-:Y:S01]  /*d520*/  FFMA.FTZ R11, R68, UR4, -R3 ;  /* 0x00000004440b7c23 */ /* 0x000fe20008010803 */
[----:B--2---:R-:W-:-:S04]  /*d530*/  FFMA.FTZ R9, R151, UR4, -R0 ;  /* 0x0000000497097c23 */ /* 0x004fc80008010800 */
[----:B------:R-:W-:Y:S01]  /*d540*/  HMMA.16816.F32 R56, R4, R34, R136 ;  /* 0x000000220438723c */ /* 0x000fe20000001888 */
[----:B------:R-:W-:Y:S01]  /*d550*/  F2FP.F16.F32.PACK_AB R4, R235, R243 ;  /* 0x000000f3eb04723e */ /* 0x000fe200000000ff */
[----:B------:R2:W-:Y:S01]  /*d560*/  MUFU.EX2 R208, R9 ;  /* 0x0000000900d07308 */ /* 0x0005e20000000800 */
[----:B------:R-:W-:Y:S02]  /*d570*/  F2FP.F16.F32.PACK_AB R5, R232, R234 ;  /* 0x000000eae805723e */ /* 0x000fe400000000ff */
[----:B------:R-:W-:Y:S02]  /*d580*/  F2FP.F16.F32.PACK_AB R6, R237, R236 ;  /* 0x000000eced06723e */ /* 0x000fe400000000ff */
[----:B------:R-:W-:Y:S01]  /*d590*/  F2FP.F16.F32.PACK_AB R7, R229, R230 ;  /* 0x000000e6e507723e */ /* 0x000fe200000000ff */
[----:B-1----:R-:W-:-:S04]  /*d5a0*/  FFMA.FTZ R10, R149, UR4, -R0 ;  /* 0x00000004950a7c23 */ /* 0x002fc80008010800 */
[----:B------:R1:W5:Y:S02]  /*d5b0*/  MUFU.EX2 R206, R10 ;  /* 0x0000000a00ce7308 */ /* 0x0003640000000800 */
[----:B------:R-:W-:Y:S01]  /*d5c0*/  HMMA.16816.F32 R64, R4, R20, R80 ;  /* 0x000000140440723c */ /* 0x000fe20000001850 */
[----:B--2---:R-:W-:-:S04]  /*d5d0*/  FFMA.FTZ R9, R176, UR4, -R8 ;  /* 0x00000004b0097c23 */ /* 0x004fc80008010808 */
[----:B------:R2:W-:Y:S03]  /*d5e0*/  MUFU.EX2 R165, R9 ;  /* 0x0000000900a57308 */ /* 0x0005e60000000800 */
[----:B------:R-:W-:Y:S01]  /*d5f0*/  HMMA.16816.F32 R60, R4, R22, R92 ;  /* 0x00000016043c723c */ /* 0x000fe2000000185c */
[----:B------:R-:W5:Y:S01]  /*d600*/  LDSM.16.MT88.4 R20, [R193+0x6800] ;  /* 0x00680000c114783b */ /* 0x000f620000004200 */
[----:B-1----:R-:W-:-:S06]  /*d610*/  FFMA.FTZ R10, R168, UR4, -R8 ;  /* 0x00000004a80a7c23 */ /* 0x002fcc0008010808 */
[----:B------:R-:W-:Y:S01]  /*d620*/  HMMA.16816.F32 R48, R4, R16, R96 ;  /* 0x000000100430723c */ /* 0x000fe20000001860 */
[----:B------:R1:W5:Y:S01]  /*d630*/  MUFU.EX2 R168, R10 ;  /* 0x0000000a00a87308 */ /* 0x0003620000000800 */
[----:B--2---:R-:W-:-:S06]  /*d640*/  FFMA.FTZ R9, R166, UR4, -R8 ;  /* 0x00000004a6097c23 */ /* 0x004fcc0008010808 */
[----:B------:R-:W-:Y:S01]  /*d650*/  HMMA.16816.F32 R108, R4, R18, R108 ;  /* 0x00000012046c723c */ /* 0x000fe2000000186c */
[----:B------:R-:W2:Y:S01]  /*d660*/  LDSM.16.MT88.4 R16, [R189+0x6800] ;  /* 0x00680000bd10783b */ /* 0x000ea20000004200 */
[----:B------:R3:W-:Y:S01]  /*d670*/  MUFU.EX2 R160, R9 ;  /* 0x0000000900a07308 */ /* 0x0007e20000000800 */
[----:B-1----:R-:W-:-:S05]  /*d680*/  FFMA.FTZ R10, R167, UR4, -R8 ;  /* 0x00000004a70a7c23 */ /* 0x002fca0008010808 */
[C---:B------:R-:W-:Y:S01]  /*d690*/  HMMA.16816.F32 R52, R4.reuse, R28, R112 ;  /* 0x0000001c0434723c */ /* 0x040fe20000001870 */
[----:B------:R1:W-:Y:S07]  /*d6a0*/  MUFU.EX2 R166, R10 ;  /* 0x0000000a00a67308 */ /* 0x0003ee0000000800 */
[C---:B------:R-:W-:Y:S01]  /*d6b0*/  HMMA.16816.F32 R36, R4.reuse, R30, R124 ;  /* 0x0000001e0424723c */ /* 0x040fe2000000187c */
[--C-:B---3--:R-:W-:Y:S01]  /*d6c0*/  FFMA.FTZ R9, R75, UR4, -R3.reuse ;  /* 0x000000044b097c23 */ /* 0x108fe20008010803 */
[----:B------:R-:W-:Y:S03]  /*d6d0*/  LDSM.16.MT88.4 R124, [R189+0x7800] ;  /* 0x00780000bd7c783b */ /* 0x000fe60000004200 */
[----:B------:R3:W-:Y:S03]  /*d6e0*/  MUFU.EX2 R148, R9 ;  /* 0x0000000900947308 */ /* 0x0007e60000000800 */
[----:B------:R-:W-:Y:S01]  /*d6f0*/  HMMA.16816.F32 R44, R4, R32, R128 ;  /* 0x00000020042c723c */ /* 0x000fe20000001880 */
[----:B-1----:R-:W-:-:S07]  /*d700*/  FFMA.FTZ R10, R74, UR4, -R3 ;  /* 0x000000044a0a7c23 */ /* 0x002fce0008010803 */
[----:B------:R-:W-:Y:S01]  /*d710*/  HMMA.16816.F32 R28, R4, R34, R140 ;  /* 0x00000022041c723c */ /* 0x000fe2000000188c */
[----:B------:R-:W-:Y:S02]  /*d720*/  F2FP.F16.F32.PACK_AB R4, R222, R225 ;  /* 0x000000e1de04723e */ /* 0x000fe400000000ff */
[----:B----4-:R-:W-:Y:S01]  /*d730*/  F2FP.F16.F32.PACK_AB R5, R207, R205 ;  /* 0x000000cdcf05723e */ /* 0x010fe200000000ff */
[----:B---3--:R-:W-:Y:S01]  /*d740*/  FFMA.FTZ R9, R73, UR4, -R3 ;  /* 0x0000000449097c23 */ /* 0x008fe20008010803 */
[----:B------:R-:W-:Y:S02]  /*d750*/  F2FP.F16.F32.PACK_AB R6, R224, R223 ;  /* 0x000000dfe006723e */ /* 0x000fe400000000ff */
[----:B-----5:R-:W-:-:S07]  /*d760*/  F2FP.F16.F32.PACK_AB R7, R206, R208 ;  /* 0x000000d0ce07723e */ /* 0x020fce00000000ff */
[C---:B------:R-:W-:Y:S01]  /*d770*/  HMMA.16816.F32 R96, R4.reuse, R20, R144 ;  /* 0x000000140460723c */ /* 0x040fe20000001890 */
[----:B------:R1:W3:Y:S04]  /*d780*/  MUFU.EX2 R144, R11 ;  /* 0x0000000b00907308 */ /* 0x0002e80000000800 */
[----:B------:R4:W-:Y:S03]  /*d790*/  MUFU.EX2 R146, R10 ;  /* 0x0000000a00927308 */ /* 0x0009e60000000800 */
[----:B------:R-:W-:Y:S01]  /*d7a0*/  HMMA.16816.F32 R88, R4, R24, R156 ;  /* 0x000000180458723c */ /* 0x000fe2000000189c */
[----:B------:R5:W3:Y:S01]  /*d7b0*/  MUFU.EX2 R145, R9 ;  /* 0x0000000900917308 */ /* 0x000ae20000000800 */
[----:B-1----:R-:W-:-:S06]  /*d7c0*/  FFMA.FTZ R11, R171, UR4, -R2 ;  /* 0x00000004ab0b7c23 */ /* 0x002fcc0008010802 */
[----:B------:R-:W-:Y:S01]  /*d7d0*/  HMMA.16816.F32 R100, R4, R26, R152 ;  /* 0x0000001a0464723c */ /* 0x000fe20000001898 */
[--C-:B----4-:R-:W-:Y:S01]  /*d7e0*/  FFMA.FTZ R10, R170, UR4, -R2.reuse ;  /* 0x00000004aa0a7c23 */ /* 0x110fe20008010802 */
[----:B------:R1:W-:Y:S01]  /*d7f0*/  MUFU.EX2 R159, R11 ;  /* 0x0000000b009f7308 */ /* 0x0003e20000000800 */
[----:B-----5:R-:W-:-:S05]  /*d800*/  FFMA.FTZ R9, R173, UR4, -R2 ;  /* 0x00000004ad097c23 */ /* 0x020fca0008010802 */
[C---:B------:R-:W-:Y:S01]  /*d810*/  HMMA.16816.F32 R92, R4.reuse, R22, R104 ;  /* 0x00000016045c723c */ /* 0x040fe20000001868 */
[----:B------:R4:W-:Y:S04]  /*d820*/  MUFU.EX2 R156, R10 ;  /* 0x0000000a009c7308 */ /* 0x0009e80000000800 */
[----:B------:R5:W3:Y:S03]  /*d830*/  MUFU.EX2 R158, R9 ;  /* 0x00000009009e7308 */ /* 0x000ae60000000800 */
[----:B--2---:R-:W-:Y:S01]  /*d840*/  HMMA.16816.F32 R84, R4, R16, R84 ;  /* 0x000000100454723c */ /* 0x004fe20000001854 */
[----:B-1----:R-:W-:-:S04]  /*d850*/  FFMA.FTZ R11, R177, UR4, -R0 ;  /* 0x00000004b10b7c23 */ /* 0x002fc80008010800 */
[----:B------:R1:W-:Y:S01]  /*d860*/  MUFU.EX2 R155, R11 ;  /* 0x0000000b009b7308 */ /* 0x0003e20000000800 */
[----:B----4-:R-:W-:Y:S02]  /*d870*/  FFMA.FTZ R10, R175, UR4, -R0 ;  /* 0x00000004af0a7c23 */ /* 0x010fe40008010800 */
[C---:B------:R-:W-:Y:S01]  /*d880*/  HMMA.16816.F32 R80, R4.reuse, R18, R120 ;  /* 0x000000120450723c */ /* 0x040fe20000001878 */
[----:B-----5:R-:W-:Y:S01]  /*d890*/  FFMA.FTZ R9, R169, UR4, -R2 ;  /* 0x00000004a9097c23 */ /* 0x020fe20008010802 */
[----:B------:R2:W4:Y:S06]  /*d8a0*/  MUFU.EX2 R153, R10 ;  /* 0x0000000a00997308 */ /* 0x00052c0000000800 */
[----:B------:R-:W-:Y:S01]  /*d8b0*/  HMMA.16816.F32 R76, R4, R12, R76 ;  /* 0x0000000c044c723c */ /* 0x000fe2000000184c */
[----:B------:R5:W4:Y:S01]  /*d8c0*/  MUFU.EX2 R157, R9 ;  /* 0x00000009009d7308 */ /* 0x000b220000000800 */
[----:B-1----:R-:W-:-:S06]  /*d8d0*/  FFMA.FTZ R11, R163, UR4, -R3 ;  /* 0x00000004a30b7c23 */ /* 0x002fcc0008010803 */
[----:B------:R-:W-:Y:S01]  /*d8e0*/  HMMA.16816.F32 R56, R4, R14, R56 ;  /* 0x0000000e0438723c */ /* 0x000fe20000001838 */
[----:B------:R-:W-:Y:S01]  /*d8f0*/  F2FP.F16.F32.PACK_AB R4, R168, R165 ;  /* 0x000000a5a804723e */ /* 0x000fe200000000ff */
[--C-:B--2---:R-:W-:Y:S01]  /*d900*/  FFMA.FTZ R10, R172, UR4, -R0.reuse ;  /* 0x00000004ac0a7c23 */ /* 0x104fe20008010800 */
[----:B---3--:R-:W-:Y:S01]  /*d910*/  F2FP.F16.F32.PACK_AB R5, R144, R148 ;  /* 0x000000949005723e */ /* 0x008fe200000000ff */
[----:B------:R-:W-:Y:S01]  /*d920*/  MUFU.EX2 R68, R11 ;  /* 0x0000000b00447308 */ /* 0x000fe20000000800 */
[----:B------:R-:W-:Y:S02]  /*d930*/  F2FP.F16.F32.PACK_AB R6, R166, R160 ;  /* 0x000000a0a606723e */ /* 0x000fe400000000ff */
[----:B------:R-:W-:Y:S01]  /*d940*/  F2FP.F16.F32.PACK_AB R7, R145, R146 ;  /* 0x000000929107723e */ /* 0x000fe200000000ff */
[----:B-----5:R-:W-:Y:S01]  /*d950*/  FFMA.FTZ R9, R174, UR4, -R0 ;  /* 0x00000004ae097c23 */ /* 0x020fe20008010800 */
[----:B------:R1:W-:Y:S04]  /*d960*/  MUFU.EX2 R152, R10 ;  /* 0x0000000a00987308 */ /* 0x0003e80000000800 */
[----:B------:R2:W3:Y:S01]  /*d970*/  MUFU.EX2 R154, R9 ;  /* 0x00000009009a7308 */ /* 0x0004e20000000800 */
[C---:B------:R-:W-:Y:S08]  /*d980*/  HMMA.16816.F32 R64, R4.reuse, R24, R64 ;  /* 0x000000180440723c */ /* 0x040ff00000001840 */
[----:B------:R-:W-:Y:S01]  /*d990*/  HMMA.16816.F32 R60, R4, R26, R60 ;  /* 0x0000001a043c723c */ /* 0x000fe2000000183c */
[----:B------:R-:W5:Y:S01]  /*d9a0*/  LDSM.16.MT88.4 R24, [R188+0x7000] ;  /* 0x00700000bc18783b */ /* 0x000f620000004200 */
[--C-:B-1----:R-:W-:Y:S01]  /*d9b0*/  FFMA.FTZ R10, R185, UR4, -R8.reuse ;  /* 0x00000004b90a7c23 */ /* 0x102fe20008010808 */
[----:B--2---:R-:W-:-:S03]  /*d9c0*/  FFMA.FTZ R9, R187, UR4, -R8 ;  /* 0x00000004bb097c23 */ /* 0x004fc60008010808 */
[----:B------:R1:W-:Y:S02]  /*d9d0*/  MUFU.EX2 R151, R10 ;  /* 0x0000000a00977308 */ /* 0x0003e40000000800 */
[C---:B------:R-:W-:Y:S02]  /*d9e0*/  HMMA.16816.F32 R48, R4.reuse, R20, R48 ;  /* 0x000000140430723c */ /* 0x040fe40000001830 */
[----:B------:R2:W5:Y:S06]  /*d9f0*/  MUFU.EX2 R149, R9 ;  /* 0x0000000900957308 */ /* 0x00056c0000000800 */
[----:B------:R-:W-:Y:S01]  /*da00*/  HMMA.16816.F32 R32, R4, R22, R108 ;  /* 0x000000160420723c */ /* 0x000fe2000000186c */
[----:B------:R-:W5:Y:S01]  /*da10*/  LDSM.16.MT88.4 R20, [R193+0x7000] ;  /* 0x00700000c114783b */ /* 0x000f620000004200 */
[----:B-1----:R-:W-:-:S03]  /*da20*/  FFMA.FTZ R10, R182, UR4, -R8 ;  /* 0x00000004b60a7c23 */ /* 0x002fc60008010808 */
[----:B------:R-:W-:Y:S03]  /*da30*/  LDSM.16.MT88.4 R108, [R193+0x7800] ;  /* 0x00780000c16c783b */ /* 0x000fe60000004200 */
[C---:B------:R-:W-:Y:S01]  /*da40*/  HMMA.16816.F32 R52, R4.reuse, R16, R52 ;  /* 0x000000100434723c */ /* 0x040fe20000001834 */
[----:B--2---:R-:W-:Y:S01]  /*da50*/  FFMA.FTZ R9, R184, UR4, -R8 ;  /* 0x00000004b8097c23 */ /* 0x004fe20008010808 */
[----:B------:R1:W-:Y:S04]  /*da60*/  MUFU.EX2 R150, R10 ;  /* 0x0000000a00967308 */ /* 0x0003e80000000800 */
[----:B------:R2:W-:Y:S02]  /*da70*/  MUFU.EX2 R147, R9 ;  /* 0x0000000900937308 */ /* 0x0005e40000000800 */
[C---:B------:R-:W-:Y:S01]  /*da80*/  HMMA.16816.F32 R36, R4.reuse, R18, R36 ;  /* 0x000000120424723c */ /* 0x040fe20000001824 */
[----:B------:R-:W5:Y:S07]  /*da90*/  LDSM.16.MT88.4 R16, [R189+0x7000] ;  /* 0x00700000bd10783b */ /* 0x000f6e0000004200 */
[----:B------:R-:W-:Y:S01]  /*daa0*/  HMMA.16816.F32 R44, R4, R12, R44 ;  /* 0x0000000c042c723c */ /* 0x000fe2000000182c */
[--C-:B-1----:R-:W-:Y:S01]  /*dab0*/  FFMA.FTZ R10, R161, UR4, -R3.reuse ;  /* 0x00000004a10a7c23 */ /* 0x102fe20008010803 */
[----:B--2---:R-:W-:-:S03]  /*dac0*/  FFMA.FTZ R9, R164, UR4, -R3 ;  /* 0x00000004a4097c23 */ /* 0x004fc60008010803 */
[----:B------:R1:W-:Y:S03]  /*dad0*/  MUFU.EX2 R75, R10 ;  /* 0x0000000a004b7308 */ /* 0x0003e60000000800 */
[----:B------:R-:W-:Y:S01]  /*dae0*/  HMMA.16816.F32 R28, R4, R14, R28 ;  /* 0x0000000e041c723c */ /* 0x000fe2000000181c */
[----:B------:R-:W2:Y:S01]  /*daf0*/  LDSM.16.MT88.4 R12, [R192+0x7000] ;  /* 0x00700000c00c783b */ /* 0x000ea20000004200 */
[----:B------:R5:W2:Y:S01]  /*db00*/  MUFU.EX2 R73, R9 ;  /* 0x0000000900497308 */ /* 0x000aa20000000800 */
[----:B------:R-:W-:Y:S02]  /*db10*/  F2FP.F16.F32.PACK_AB R4, R159, R158 ;  /* 0x0000009e9f04723e */ /* 0x000fe400000000ff */
[----:B----4-:R-:W-:Y:S02]  /*db20*/  F2FP.F16.F32.PACK_AB R5, R153, R155 ;  /* 0x0000009b9905723e */ /* 0x010fe400000000ff */
[----:B------:R-:W-:-:S02]  /*db30*/  F2FP.F16.F32.PACK_AB R6, R157, R156 ;  /* 0x0000009c9d06723e */ /* 0x000fc400000000ff */
[----:B---3--:R-:W-:Y:S01]  /*db40*/  F2FP.F16.F32.PACK_AB R7, R152, R154 ;  /* 0x0000009a9807723e */ /* 0x008fe200000000ff */
[----:B-1----:R-:W-:Y:S01]  /*db50*/  FFMA.FTZ R10, R213, UR4, -R2 ;  /* 0x00000004d50a7c23 */ /* 0x002fe20008010802 */
[----:B-----5:R-:W-:-:S05]  /*db60*/  FFMA.FTZ R9, R162, UR4, -R3 ;  /* 0x00000004a2097c23 */ /* 0x020fca0008010803 */
[C---:B------:R-:W-:Y:S01]  /*db70*/  HMMA.16816.F32 R88, R4.reuse, R24, R88 ;  /* 0x000000180458723c */ /* 0x040fe20000001858 */
[----:B------:R1:W3:Y:S07]  /*db80*/  MUFU.EX2 R74, R9 ;  /* 0x00000009004a7308 */ /* 0x0002ee0000000800 */
[C---:B------:R-:W-:Y:S08]  /*db90*/  HMMA.16816.F32 R100, R4.reuse, R26, R100 ;  /* 0x0000001a0464723c */ /* 0x040ff00000001864 */
[----:B------:R-:W-:Y:S01]  /*dba0*/  HMMA.16816.F32 R96, R4, R20, R96 ;  /* 0x000000140460723c */ /* 0x000fe20000001860 */
[----:B-1----:R-:W-:-:S07]  /*dbb0*/  FFMA.FTZ R9, R214, UR4, -R2 ;  /* 0x00000004d6097c23 */ /* 0x002fce0008010802 */
[C---:B------:R-:W-:Y:S01]  /*dbc0*/  HMMA.16816.F32 R104, R4.reuse, R22, R92 ;  /* 0x000000160468723c */ /* 0x040fe2000000185c */
[----:B------:R-:W1:Y:S07]  /*dbd0*/  LDSM.16.MT88.4 R92, [R188+0x7800] ;  /* 0x00780000bc5c783b */ /* 0x000e6e0000004200 */
[C---:B------:R-:W-:Y:S08]  /*dbe0*/  HMMA.16816.F32 R116, R4.reuse, R16, R84 ;  /* 0x000000100474723c */ /* 0x040ff00000001854 */
[C---:B------:R-:W-:Y:S08]  /*dbf0*/  HMMA.16816.F32 R80, R4.reuse, R18, R80 ;  /* 0x000000120450723c */ /* 0x040ff00000001850 */
[C---:B--2---:R-:W-:Y:S08]  /*dc00*/  HMMA.16816.F32 R76, R4.reuse, R12, R76 ;  /* 0x0000000c044c723c */ /* 0x044ff0000000184c */
[----:B------:R-:W-:Y:S01]  /*dc10*/  HMMA.16816.F32 R56, R4, R14, R56 ;  /* 0x0000000e0438723c */ /* 0x000fe20000001838 */
[----:B------:R-:W-:-:S02]  /*dc20*/  F2FP.F16.F32.PACK_AB R4, R151, R149 ;  /* 0x000000959704723e */ /* 0x000fc400000000ff */
[----:B------:R-:W-:Y:S02]  /*dc30*/  F2FP.F16.F32.PACK_AB R5, R68, R73 ;  /* 0x000000494405723e */ /* 0x000fe400000000ff */
[----:B------:R-:W-:Y:S02]  /*dc40*/  F2FP.F16.F32.PACK_AB R6, R150, R147 ;  /* 0x000000939606723e */ /* 0x000fe400000000ff */
[----:B---3--:R-:W-:-:S07]  /*dc50*/  F2FP.F16.F32.PACK_AB R7, R74, R75 ;  /* 0x0000004b4a07723e */ /* 0x008fce00000000ff */
[C---:B------:R-:W-:Y:S01]  /*dc60*/  HMMA.16816.F32 R64, R4.reuse, R24, R64 ;  /* 0x000000180440723c */ /* 0x040fe20000001840 */
[----:B------:R2:W-:Y:S07]  /*dc70*/  MUFU.EX2 R25, R9 ;  /* 0x0000000900197308 */ /* 0x0005ee0000000800 */
[----:B------:R-:W-:Y:S01]  /*dc80*/  HMMA.16816.F32 R60, R4, R26, R60 ;  /* 0x0000001a043c723c */ /* 0x000fe2000000183c */
[----:B------:R3:W4:Y:S01]  /*dc90*/  MUFU.EX2 R26, R10 ;  /* 0x0000000a001a7308 */ /* 0x0007220000000800 */
[--C-:B--2---:R-:W-:Y:S01]  /*dca0*/  FFMA.FTZ R9, R212, UR4, -R2.reuse ;  /* 0x00000004d4097c23 */ /* 0x104fe20008010802 */
[----:B------:R-:W-:-:S05]  /*dcb0*/  FFMA.FTZ R2, R186, UR4, -R2 ;  /* 0x00000004ba027c23 */ /* 0x000fca0008010802 */
[C---:B------:R-:W-:Y:S01]  /*dcc0*/  HMMA.16816.F32 R52, R4.reuse, R16, R52 ;  /* 0x000000100434723c */ /* 0x040fe20000001834 */
[----:B------:R2:W-:Y:S04]  /*dcd0*/  MUFU.EX2 R24, R9 ;  /* 0x0000000900187308 */ /* 0x0005e80000000800 */
[----:B------:R5:W1:Y:S01]  /*dce0*/  MUFU.EX2 R17, R2 ;  /* 0x0000000200117308 */ /* 0x000a620000000800 */
[--C-:B---3--:R-:W-:Y:S02]  /*dcf0*/  FFMA.FTZ R10, R217, UR4, -R0.reuse ;  /* 0x00000004d90a7c23 */ /* 0x108fe40008010800 */
[----:B------:R-:W-:Y:S01]  /*dd00*/  HMMA.16816.F32 R48, R4, R20, R48 ;  /* 0x000000140430723c */ /* 0x000fe20000001830 */
[----:B----4-:R-:W-:Y:S01]  /*dd10*/  F2FP.F16.F32.PACK_AB R136, R26, R25 ;  /* 0x000000191a88723e */ /* 0x010fe200000000ff */
[----:B--2---:R-:W-:-:S06]  /*dd20*/  FFMA.FTZ R9, R215, UR4, -R0 ;  /* 0x00000004d7097c23 */ /* 0x004fcc0008010800 */
[C---:B------:R-:W-:Y:S01]  /*dd30*/  HMMA.16816.F32 R36, R4.reuse, R18, R36 ;  /* 0x000000120424723c */ /* 0x040fe20000001824 */
[--C-:B-----5:R-:W-:Y:S01]  /*dd40*/  FFMA.FTZ R2, R183, UR4, -R0.reuse ;  /* 0x00000004b7027c23 */ /* 0x120fe20008010800 */
[----:B------:R-:W-:Y:S01]  /*dd50*/  FFMA.FTZ R0, R178, UR4, -R0 ;  /* 0x00000004b2007c23 */ /* 0x000fe20008010800 */
[----:B-1----:R-:W-:Y:S02]  /*dd60*/  F2FP.F16.F32.PACK_AB R138, R17, R24 ;  /* 0x00000018118a723e */ /* 0x002fe400000000ff */
[----:B------:R1:W-:Y:S03]  /*dd70*/  MUFU.EX2 R16, R2 ;  /* 0x0000000200107308 */ /* 0x0003e60000000800 */
[C---:B------:R-:W-:Y:S01]  /*dd80*/  HMMA.16816.F32 R32, R4.reuse, R22, R32 ;  /* 0x000000160420723c */ /* 0x040fe20000001820 */
[----:B------:R2:W3:Y:S04]  /*dd90*/  MUFU.EX2 R11, R0 ;  /* 0x00000000000b7308 */ /* 0x0004e80000000800 */
[----:B------:R-:W-:Y:S03]  /*dda0*/  MUFU.EX2 R23, R10 ;  /* 0x0000000a00177308 */ /* 0x000fe60000000800 */
[----:B------:R-:W-:Y:S01]  /*ddb0*/  HMMA.16816.F32 R44, R4, R12, R44 ;  /* 0x0000000c042c723c */ /* 0x000fe2000000182c */
[----:B------:R-:W4:Y:S01]  /*ddc0*/  MUFU.EX2 R22, R9 ;  /* 0x0000000900167308 */ /* 0x000f220000000800 */
[----:B-1----:R-:W-:-:S06]  /*ddd0*/  FFMA.FTZ R2, R220, UR4, -R8 ;  /* 0x00000004dc027c23 */ /* 0x002fcc0008010808 */
[----:B------:R-:W-:Y:S01]  /*dde0*/  HMMA.16816.F32 R28, R4, R14, R28 ;  /* 0x0000000e041c723c */ /* 0x000fe2000000181c */
[--C-:B--2---:R-:W-:Y:S01]  /*ddf0*/  FFMA.FTZ R0, R219, UR4, -R8.reuse ;  /* 0x00000004db007c23 */ /* 0x104fe20008010808 */
[----:B------:R1:W-:Y:S01]  /*de00*/  MUFU.EX2 R19, R2 ;  /* 0x0000000200137308 */ /* 0x0003e20000000800 */
[----:B------:R-:W-:Y:S01]  /*de10*/  FFMA.FTZ R4, R218, UR4, -R8 ;  /* 0x00000004da047c23 */ /* 0x000fe20008010808 */
[----:B------:R-:W2:Y:S01]  /*de20*/  LDSM.16.MT88.4 R12, [R192+0x7800] ;  /* 0x00780000c00c783b */ /* 0x000ea20000004200 */
[----:B---3--:R-:W-:Y:S01]  /*de30*/  F2FP.F16.F32.PACK_AB R139, R11, R16 ;  /* 0x000000100b8b723e */ /* 0x008fe200000000ff */
[----:B------:R3:W5:Y:S01]  /*de40*/  MUFU.EX2 R21, R0 ;  /* 0x0000000000157308 */ /* 0x0007620000000800 */
[----:B----4-:R-:W-:-:S03]  /*de50*/  F2FP.F16.F32.PACK_AB R137, R22, R23 ;  /* 0x000000171689723e */ /* 0x010fc600000000ff */
[----:B------:R4:W-:Y:S01]  /*de60*/  MUFU.EX2 R20, R4 ;  /* 0x0000000400147308 */ /* 0x0009e20000000800 */
[----:B-1----:R-:W-:-:S03]  /*de70*/  FFMA.FTZ R2, R216, UR4, -R8 ;  /* 0x00000004d8027c23 */ /* 0x002fc60008010808 */
[C---:B------:R-:W-:Y:S01]  /*de80*/  HMMA.16816.F32 R84, R136.reuse, R92, R88 ;  /* 0x0000005c8854723c */ /* 0x040fe20000001858 */
[----:B---3--:R-:W-:Y:S01]  /*de90*/  FFMA.FTZ R0, R180, UR4, -R3 ;  /* 0x00000004b4007c23 */ /* 0x008fe20008010803 */
[----:B------:R1:W3:Y:S01]  /*dea0*/  MUFU.EX2 R10, R2 ;  /* 0x00000002000a7308 */ /* 0x0002e20000000800 */
[----:B-----5:R-:W-:Y:S01]  /*deb0*/  F2FP.F16.F32.PACK_AB R140, R21, R19 ;  /* 0x00000013158c723e */ /* 0x020fe200000000ff */
[----:B----4-:R-:W-:Y:S02]  /*dec0*/  FFMA.FTZ R4, R251, R41, R243 ;  /* 0x00000029fb047223 */ /* 0x010fe400000100f3 */
[----:B------:R4:W-:Y:S02]  /*ded0*/  MUFU.EX2 R6, R0 ;  /* 0x0000000000067308 */ /* 0x0009e40000000800 */
[----:B------:R-:W-:Y:S01]  /*dee0*/  HMMA.16816.F32 R88, R136, R94, R100 ;  /* 0x0000005e8858723c */ /* 0x000fe20000001864 */
[----:B------:R-:W-:-:S07]  /*def0*/  FADD.FTZ R4, R235, R4 ;  /* 0x00000004eb047221 */ /* 0x000fce0000010000 */
[C---:B------:R-:W-:Y:S01]  /*df00*/  HMMA.16816.F32 R100, R136.reuse, R108, R96 ;  /* 0x0000006c8864723c */ /* 0x040fe20000001860 */
[--C-:B-1----:R-:W-:Y:S01]  /*df10*/  FFMA.FTZ R2, R181, UR4, -R3.reuse ;  /* 0x00000004b5027c23 */ /* 0x102fe20008010803 */
[----:B---3--:R-:W-:Y:S01]  /*df20*/  F2FP.F16.F32.PACK_AB R142, R10, R20 ;  /* 0x000000140a8e723e */ /* 0x008fe200000000ff */
[--C-:B----4-:R-:W-:Y:S01]  /*df30*/  FFMA.FTZ R0, R179, UR4, -R3.reuse ;  /* 0x00000004b3007c23 */ /* 0x110fe20008010803 */
[----:B------:R-:W-:Y:S01]  /*df40*/  FFMA.FTZ R3, R228, UR4, -R3 ;  /* 0x00000004e4037c23 */ /* 0x000fe20008010803 */
[----:B------:R1:W3:Y:S03]  /*df50*/  MUFU.EX2 R7, R2 ;  /* 0x0000000200077308 */ /* 0x0002e60000000800 */
[C---:B------:R-:W-:Y:S01]  /*df60*/  HMMA.16816.F32 R120, R136.reuse, R126, R80 ;  /* 0x0000007e8878723c */ /* 0x040fe20000001850 */
[----:B------:R4:W-:Y:S04]  /*df70*/  MUFU.EX2 R9, R3 ;  /* 0x0000000300097308 */ /* 0x0009e80000000800 */
[----:B------:R5:W2:Y:S03]  /*df80*/  MUFU.EX2 R8, R0 ;  /* 0x0000000000087308 */ /* 0x000aa60000000800 */
[----:B------:R-:W-:Y:S01]  /*df90*/  HMMA.16816.F32 R104, R136, R110, R104 ;  /* 0x0000006e8868723c */ /* 0x000fe20000001868 */
[----:B-1----:R-:W-:Y:S01]  /*dfa0*/  FFMA.FTZ R2, R250, R42, R242 ;  /* 0x0000002afa027223 */ /* 0x002fe200000100f2 */
[----:B---3--:R-:W-:-:S06]  /*dfb0*/  F2FP.F16.F32.PACK_AB R141, R7, R6 ;  /* 0x00000006078d723e */ /* 0x008fcc00000000ff */
[C---:B------:R-:W-:Y:S01]  /*dfc0*/  HMMA.16816.F32 R116, R136.reuse, R124, R116 ;  /* 0x0000007c8874723c */ /* 0x040fe20000001874 */
[----:B----4-:R-:W-:Y:S01]  /*dfd0*/  FFMA.FTZ R3, R252, R40, R234 ;  /* 0x00000028fc037223 */ /* 0x010fe200000100ea */
[----:B------:R-:W-:Y:S01]  /*dfe0*/  FADD.FTZ R2, R244, R2 ;  /* 0x00000002f4027221 */ /* 0x000fe20000010000 */
[----:B-----5:R-:W-:Y:S02]  /*dff0*/  FFMA.FTZ R0, R249, R43, R238 ;  /* 0x0000002bf9007223 */ /* 0x020fe400000100ee */
        /* <DEDUP_REMOVED lines=14> */
[----:B--2---:R-:W-:Y:S01]  /*e0e0*/  F2FP.F16.F32.PACK_AB R143, R9, R8 ;  /* 0x00000008098f723e */ /* 0x004fe200000000ff */
[----:B------:R-:W-:Y:S01]  /*e0f0*/  FADD.FTZ R5, R205, R5 ;  /* 0x00000005cd057221 */ /* 0x000fe20000010000 */
[----:B------:R-:W-:Y:S01]  /*e100*/  FADD.FTZ R2, R144, R0 ;  /* 0x0000000090027221 */ /* 0x000fe20000010000 */
[----:B------:R-:W-:Y:S01]  /*e110*/  FADD.FTZ R0, R222, R4 ;  /* 0x00000004de007221 */ /* 0x000fe20000010000 */
        /* <DEDUP_REMOVED lines=44> */
[----:B------:R-:W-:-:S02]  /*e3e0*/  MOV R156, R221 ;  /* 0x000000dd009c7202 */ /* 0x000fc40000000f00 */
[----:B------:R-:W-:-:S04]  /*e3f0*/  @P1 IADD3 R208, PT, PT, R247, -0x4, RZ ;  /* 0xfffffffcf7d01810 */ /* 0x000fc80007ffe0ff */
[C---:B------:R-:W-:Y:S08]  /*e400*/  HMMA.16816.F32 R112, R140.reuse, R124, R52 ;  /* 0x0000007c8c70723c */ /* 0x040ff00000001834 */
[C---:B------:R-:W-:Y:S08]  /*e410*/  HMMA.16816.F32 R92, R140.reuse, R94, R60 ;  /* 0x0000005e8c5c723c */ /* 0x040ff0000000183c */
[C---:B------:R-:W-:Y:S08]  /*e420*/  HMMA.16816.F32 R108, R140.reuse, R110, R32 ;  /* 0x0000006e8c6c723c */ /* 0x040ff00000001820 */
[C---:B------:R-:W-:Y:S08]  /*e430*/  HMMA.16816.F32 R124, R140.reuse, R126, R36 ;  /* 0x0000007e8c7c723c */ /* 0x040ff00000001824 */
[----:B------:R-:W-:Y:S08]  /*e440*/  HMMA.16816.F32 R128, R140, R12, R44 ;  /* 0x0000000c8c80723c */ /* 0x000ff0000000182c */
[-C--:B------:R-:W-:Y:S08]  /*e450*/  HMMA.16816.F32 R136, R136, R14.reuse, R56 ;  /* 0x0000000e8888723c */ /* 0x080ff00000001838 */
[----:B------:R-:W-:Y:S01]  /*e460*/  HMMA.16816.F32 R140, R140, R14, R28 ;  /* 0x0000000e8c8c723c */ /* 0x000fe2000000181c */
[----:B------:R-:W-:-:S04]  /*e470*/  NOP ;  /* 0x0000000000007918 */ /* 0x000fc80000000000 */
[----:B------:R-:W-:-:S15]  /*e480*/  @P1 BRA `(.L_x_2133) ;  /* 0x0000000000041947 */ /* 0x000fde0003800000 */
.L_x_2130:
[----:B------:R-:W-:-:S07]  /*e490*/  IADD3 R208, PT, PT, R156, -0x1, RZ ;  /* 0xffffffff9cd07810 */ /* 0x000fce0007ffe0ff */
.L_x_2133:
[----:B------:R-:W2:Y:S02]  /*e4a0*/  LDL R0, [R1+0xc] ;  /* 0x00000c0001007983 */ /* 0x000ea40000100800 */
[----:B--2---:R-:W-:-:S13]  /*e4b0*/  ISETP.GE.AND P0, PT, R208, R0, PT ;  /* 0x00000000d000720c */ /* 0x004fda0003f06270 */
[----:B------:R-:W-:Y:S05]  /*e4c0*/  @!P0 BRA `(.L_x_2134) ;  /* 0x0000004000008947 */ /* 0x000fea0003800000 */
[C---:B------:R-:W-:Y:S01]  /*e4d0*/  SHF.L.U64.HI R2, R210.reuse, 0x5, R211 ;  /* 0x00000005d2027819 */ /* 0x040fe200000102d3 */
[C---:B------:R-:W-:Y:S01]  /*e4e0*/  IMAD.SHL.U32 R246, R210.reuse, 0x10, RZ ;  /* 0x00000010d2f67824 */ /* 0x040fe200078e00ff */
[C---:B------:R-:W-:Y:S01]  /*e4f0*/  SHF.L.U32 R0, R210.reuse, 0x5, RZ ;  /* 0x00000005d2007819 */ /* 0x040fe200000006ff */
[----:B------:R-:W-:Y:S01]  /*e500*/  IMAD.MOV.U32 R75, RZ, RZ, R69 ;  /* 0x000000ffff4b7224 */ /* 0x000fe200078e0045 */
[----:B------:R-:W-:Y:S01]  /*e510*/  SHF.L.U64.HI R247, R210, 0x4, R211 ;  /* 0x00000004d2f77819 */ /* 0x000fe200000102d3 */
[----:B------:R1:W-:Y:S01]  /*e520*/  STL [R1], R2 ;  /* 0x0000000201007387 */ /* 0x0003e20000100800 */
[----:B------:R-:W-:Y:S01]  /*e530*/  MOV R74, R72 ;  /* 0x00000048004a7202 */ /* 0x000fe20000000f00 */
[----:B------:R-:W-:Y:S01]  /*e540*/  IMAD.MOV.U32 R73, RZ, RZ, R70 ;  /* 0x000000ffff497224 */ /* 0x000fe200078e0046 */
[----:B------:R-:W-:Y:S01]  /*e550*/  MOV R68, R71 ;  /* 0x0000004700447202 */ /* 0x000fe20000000f00 */
[----:B------:R1:W-:Y:S01]  /*e560*/  STL [R1+0x4], R0 ;  /* 0x0000040001007387 */ /* 0x0003e20000100800 */
[C---:B------:R-:W-:Y:S01]  /*e570*/  VIADD R207, R200.reuse, 0x8 ;  /* 0x00000008c8cf7836 */ /* 0x040fe20000000000 */
[C---:B------:R-:W-:Y:S01]  /*e580*/  IADD3 R206, PT, PT, R200.reuse, 0x40, RZ ;  /* 0x00000040c8ce7810 */ /* 0x040fe20007ffe0ff */
[----:B------:R-:W-:Y:S01]  /*e590*/  VIADD R205, R200, 0x48 ;  /* 0x00000048c8cd7836 */ /* 0x000fe20000000000 */
[----:B------:R-:W2:Y:S01]  /*e5a0*/  LDCU UR8, c[0x0][0x50c] ;  /* 0x0000a180ff0877ac */ /* 0x000ea20008000800 */
[----:B------:R-:W3:Y:S01]  /*e5b0*/  LDCU UR4, c[0x0][0x45c] ;  /* 0x00008b80ff0477ac */ /* 0x000ee20008000800 */
[----:B------:R-:W4:Y:S01]  /*e5c0*/  LDCU.64 UR6, c[0x0][0x3c0] ;  /* 0x00007800ff0677ac */ /* 0x000f220008000a00 */
[----:B------:R-:W-:Y:S05]  /*e5d0*/  BRA `(.L_x_2135) ;  /* 0x0000000000747947 */ /* 0x000fea0003800000 */
.L_x_2137:
        /* <DEDUP_REMOVED lines=29> */
.L_x_2135:
[----:B------:R-:W5:Y:S01]  /*e7b0*/  LDL R6, [R1+0x4] ;  /* 0x0000040001067983 */ /* 0x000f620000100800 */
[----:B------:R-:W-:Y:S04]  /*e7c0*/  DEPBAR.LE SB0, 0x0 ;  /* 0x000080000000791a */ /* 0x000fe80000000000 */
[----:B------:R-:W2:Y:S01]  /*e7d0*/  LDL R4, [R1] ;  /* 0x0000000001047983 */ /* 0x000ea20000100800 */
[C---:B----4-:R-:W-:Y:S01]  /*e7e0*/  IMAD.WIDE.U32 R14, R208.reuse, UR6, RZ ;  /* 0x00000006d00e7c25 */ /* 0x050fe2000f8e00ff */
[----:B------:R-:W-:Y:S03]  /*e7f0*/  BAR.SYNC.DEFER_BLOCKING 0x0 ;  /* 0x0000000000007b1d */ /* 0x000fe60000010000 */
[----:B------:R-:W-:Y:S01]  /*e800*/  IMAD R3, R208, UR7, R15 ;  /* 0x00000007d0037c24 */ /* 0x000fe2000f8e020f */
[C---:B------:R-:W-:Y:S02]  /*e810*/  LEA R10, P3, R14.reuse, R233, 0x7 ;  /* 0x000000e90e0a7211 */ /* 0x040fe400078638ff */
[CC--:B-1----:R-:W-:Y:S02]  /*e820*/  LEA R0, P0, R14.reuse, R246.reuse, 0x6 ;  /* 0x000000f60e007211 */ /* 0x0c2fe400078030ff */
[C-C-:B------:R-:W-:Y:S02]  /*e830*/  LEA.HI.X R11, R14.reuse, R231, R3.reuse, 0x7, P3 ;  /* 0x000000e70e0b7211 */ /* 0x140fe400018f3c03 */
[----:B------:R-:W-:Y:S02]  /*e840*/  LEA.HI.X R2, R14, R247, R3, 0x6, P0 ;  /* 0x000000f70e027211 */ /* 0x000fe400000f3403 */
[C---:B------:R-:W-:Y:S02]  /*e850*/  LEA R8, P2, R0.reuse, R233, 0x1 ;  /* 0x000000e900087211 */ /* 0x040fe400078408ff */
[C---:B------:R-:W-:Y:S02]  /*e860*/  IADD3 R5, P1, PT, R0.reuse, R246, RZ ;  /* 0x000000f600057210 */ /* 0x040fe40007f3e0ff */
[----:B------:R-:W-:Y:S03]  /*e870*/  LEA.HI.X R9, R0, R231, R2, 0x1, P2 ;  /* 0x000000e700097211 */ /* 0x000fe600010f0c02 */
[----:B------:R-:W-:Y:S01]  /*e880*/  IMAD.X R7, R2, 0x1, R247, P1 ;  /* 0x0000000102077824 */ /* 0x000fe200008e06f7 */
[----:B------:R-:W-:Y:S01]  /*e890*/  @!PT LDS RZ, [RZ] ;  /* 0x00000000fffff984 */ /* 0x000fe20000000800 */
[----:B------:R-:W-:Y:S01]  /*e8a0*/  @!PT LDS RZ, [RZ] ;  /* 0x00000000fffff984 */ /* 0x000fe20000000800 */
[----:B------:R-:W-:Y:S01]  /*e8b0*/  @!PT LDS RZ, [RZ] ;  /* 0x00000000fffff984 */ /* 0x000fe20000000800 */
[----:B------:R-:W-:Y:S08]  /*e8c0*/  LDGSTS.E.BYPASS.LTC128B.128 [R209+0x6000], desc[UR16][R10.64] ;  /* 0x060000000ad17fae */ /* 0x000ff0000b981a10 */
[----:B------:R-:W-:Y:S01]  /*e8d0*/  LDGSTS.E.BYPASS.LTC128B.128 [R209+0x6800], desc[UR16][R8.64] ;  /* 0x0680000008d17fae */ /* 0x000fe2000b981a10 */
[----:B------:R-:W1:Y:S02]  /*e8e0*/  S2R R210, SR_TID.X ;  /* 0x0000000000d27919 */ /* 0x000e640000002100 */
[----:B-1----:R-:W-:Y:S05]  /*e8f0*/  IMAD.SHL.U32 R210, R210, 0x2, RZ ;  /* 0x00000002d2d27824 */ /* 0x002fea00078e00ff */
[----:B------:R-:W-:Y:S01]  /*e900*/  STL [R1+0x8], R210 ;  /* 0x000008d201007387 */ /* 0x000fe20000100800 */
[----:B------:R-:W-:Y:S03]  /*e910*/  LOP3.LUT R248, R210, 0x6, RZ, 0xc0, !PT ;  /* 0x00000006d2f87812 */ /* 0x000fe600078ec0ff */
[----:B------:R-:W4:Y:S02]  /*e920*/  LDL R216, [R1+0xc] ;  /* 0x00000c0001d87983 */ /* 0x000f240000100800 */
[----:B------:R-:W-:Y:S05]  /*e930*/  IMAD R3, R208, 0x40, R248 ;  /* 0x00000040d0037824 */ /* 0x000fea00078e02f8 */
[----:B------:R-:W-:Y:S02]  /*e940*/  ISETP.GT.AND P4, PT, R200, R3, PT ;  /* 0x00000003c800720c */ /* 0x000fe40003f84270 */
[----:B-----5:R-:W-:Y:S01]  /*e950*/  IADD3 R12, P0, PT, R0, R6, RZ ;  /* 0x00000006000c7210 */ /* 0x020fe20007f1e0ff */
[----:B------:R-:W-:Y:S01]  /*e960*/  VIADD R0, R3, 0x1 ;  /* 0x0000000103007836 */ /* 0x000fe20000000000 */
[C---:B------:R-:W-:Y:S03]  /*e970*/  LEA R6, P1, R5.reuse, R233, 0x1 ;  /* 0x000000e905067211 */ /* 0x040fe600078208ff */
[----:B--2---:R-:W-:Y:S01]  /*e980*/  IMAD.X R13, R2, 0x1, R4, P0 ;  /* 0x00000001020d7824 */ /* 0x004fe200000e0604 */
[----:B------:R-:W-:Y:S02]  /*e990*/  LEA.HI.X R7, R5, R231, R7, 0x1, P1 ;  /* 0x000000e705077211 */ /* 0x000fe400008f0c07 */
[----:B------:R-:W-:Y:S02]  /*e9a0*/  LEA R4, P0, R12, R233, 0x1 ;  /* 0x000000e90c047211 */ /* 0x000fe400078008ff */
[-C--:B------:R-:W-:Y:S01]  /*e9b0*/  ISETP.GT.AND P2, PT, R200, R0.reuse, PT ;  /* 0x00000000c800720c */ /* 0x080fe20003f44270 */
[----:B------:R-:W-:Y:S01]  /*e9c0*/  LDGSTS.E.BYPASS.LTC128B.128 [R209+0x7000], desc[UR16][R6.64] ;  /* 0x0700000006d17fae */ /* 0x000fe2000b981a10 */
[----:B------:R-:W-:Y:S02]  /*e9d0*/  LEA.HI.X R5, R12, R231, R13, 0x1, P0 ;  /* 0x000000e70c057211 */ /* 0x000fe400000f0c0d */
[C---:B------:R-:W-:Y:S02]  /*e9e0*/  ISETP.GT.AND P0, PT, R207.reuse, R0, PT ;  /* 0x00000000cf00720c */ /* 0x040fe40003f04270 */
[-C--:B------:R-:W-:Y:S02]  /*e9f0*/  ISETP.GT.AND P1, PT, R207, R3.reuse, PT ;  /* 0x00000003cf00720c */ /* 0x080fe40003f24270 */
[----:B------:R-:W-:Y:S01]  /*ea00*/  ISETP.GE.AND P6, PT, R0, R202, PT ;  /* 0x000000ca0000720c */ /* 0x000fe20003fc6270 */
[----:B------:R1:W-:Y:S01]  /*ea10*/  LDGSTS.E.BYPASS.LTC128B.128 [R209+0x7800], desc[UR16][R4.64] ;  /* 0x0780000004d17fae */ /* 0x0003e2000b981a10 */
[-C--:B------:R-:W-:Y:S02]  /*ea20*/  ISETP.GT.AND P3, PT, R206, R0.reuse, PT ;  /* 0x00000000ce00720c */ /* 0x080fe40003f64270 */
[----:B------:R-:W-:Y:S05]  /*ea30*/  ISETP.GT.AND P5, PT, R205, R0, PT ;  /* 0x00000000cd00720c */ /* 0x000fea0003fa4270 */
[----:B------:R-:W-:Y:S08]  /*ea40*/  LDSM.16.M88.4 R64, [R196] ;  /* 0x00000000c440783b */ /* 0x000ff00000000200 */
[----:B------:R-:W1:Y:S08]  /*ea50*/  LDSM.16.M88.4 R16, [R191+UR5+0x4000] ;  /* 0x00400005bf10783b */ /* 0x000e700008000200 */
[----:B------:R-:W2:Y:S08]  /*ea60*/  LDSM.16.M88.4 R60, [R196+0x2000] ;  /* 0x00200000c43c783b */ /* 0x000eb00000000200 */
[----:B------:R-:W5:Y:S08]  /*ea70*/  LDSM.16.M88.4 R32, [R191+UR5+0x4800] ;  /* 0x00480005bf20783b */ /* 0x000f700008000200 */
[----:B------:R-:W0:Y:S08]  /*ea80*/  LDGDEPBAR ;  /* 0x00000000000079af */ /* 0x000e300000000000 */
[----:B------:R-:W3:Y:S08]  /*ea90*/  LDSM.16.M88.4 R48, [R191+UR5+0x5000] ;  /* 0x00500005bf30783b */ /* 0x000ef00008000200 */
[----:B------:R-:W4:Y:S01]  /*eaa0*/  LDSM.16.M88.4 R76, [R191+UR5+0x5800] ;  /* 0x00580005bf4c783b */ /* 0x000f220008000200 */
        /* <DEDUP_REMOVED lines=8> */
[-C--:B-----5:R-:W-:Y:S07]  /*eb30*/  HMMA.16816.F32 R20, R64, R32.reuse, RZ ;  /* 0x000000204014723c */ /* 0x0a0fee00000018ff */
[----:B------:R-:W-:Y:S01]  /*eb40*/  LDSM.16.M88.4 R160, [R195+0x5800] ;  /* 0x00580000c3a0783b */ /* 0x000fe20000000200 */
[C---:B------:R-:W-:Y:S07]  /*eb50*/  HMMA.16816.F32 R24, R60.reuse, R32, RZ ;  /* 0x000000203c18723c */ /* 0x040fee00000018ff */
[----:B------:R-:W-:Y:S01]  /*eb60*/  LDSM.16.M88.4 R164, [R197] ;  /* 0x00000000c5a4783b */ /* 0x000fe20000000200 */
[-C--:B------:R-:W-:Y:S07]  /*eb70*/  HMMA.16816.F32 R28, R60, R34.reuse, RZ ;  /* 0x000000223c1c723c */ /* 0x080fee00000018ff */
[----:B------:R-:W-:Y:S01]  /*eb80*/  LDSM.16.M88.4 R168, [R190+0x4000] ;  /* 0x00400000bea8783b */ /* 0x000fe20000000200 */
[C---:B------:R-:W-:Y:S07]  /*eb90*/  HMMA.16816.F32 R32, R64.reuse, R34, RZ ;  /* 0x000000224020723c */ /* 0x040fee00000018ff */
[----:B------:R-:W-:Y:S01]  /*eba0*/  LDSM.16.M88.4 R172, [R197+0x2000] ;  /* 0x00200000c5ac783b */ /* 0x000fe20000000200 */
[-C--:B---3--:R-:W-:Y:S07]  /*ebb0*/  HMMA.16816.F32 R36, R64, R48.reuse, RZ ;  /* 0x000000304024723c */ /* 0x088fee00000018ff */
[----:B------:R-:W-:Y:S01]  /*ebc0*/  LDSM.16.M88.4 R176, [R190+0x4800] ;  /* 0x00480000beb0783b */ /* 0x000fe20000000200 */
[C---:B------:R-:W-:Y:S07]  /*ebd0*/  HMMA.16816.F32 R40, R60.reuse, R48, RZ ;  /* 0x000000303c28723c */ /* 0x040fee00000018ff */
[----:B------:R-:W-:Y:S01]  /*ebe0*/  LDSM.16.M88.4 R180, [R190+0x5800] ;  /* 0x00580000beb4783b */ /* 0x000fe20000000200 */
[-C--:B------:R-:W-:Y:S07]  /*ebf0*/  HMMA.16816.F32 R44, R60, R50.reuse, RZ ;  /* 0x000000323c2c723c */ /* 0x080fee00000018ff */
[----:B------:R-:W-:Y:S01]  /*ec00*/  LDSM.16.M88.4 R184, [R194+0x4000] ;  /* 0x00400000c2b8783b */ /* 0x000fe20000000200 */
[C---:B------:R-:W-:Y:S08]  /*ec10*/  HMMA.16816.F32 R48, R64.reuse, R50, RZ ;  /* 0x000000324030723c */ /* 0x040ff000000018ff */
[-C--:B----4-:R-:W-:Y:S08]  /*ec20*/  HMMA.16816.F32 R52, R64, R76.reuse, RZ ;  /* 0x0000004c4034723c */ /* 0x090ff000000018ff */
[C---:B------:R-:W-:Y:S08]  /*ec30*/  HMMA.16816.F32 R56, R60.reuse, R76, RZ ;  /* 0x0000004c3c38723c */ /* 0x040ff000000018ff */
[-C--:B------:R-:W-:Y:S08]  /*ec40*/  HMMA.16816.F32 R60, R60, R78.reuse, RZ ;  /* 0x0000004e3c3c723c */ /* 0x080ff000000018ff */
[----:B------:R-:W-:Y:S01]  /*ec50*/  HMMA.16816.F32 R64, R64, R78, RZ ;  /* 0x0000004e4040723c */ /* 0x000fe200000018ff */
[----:B------:R-:W3:Y:S07]  /*ec60*/  LDSM.16.M88.4 R76, [R195+0x5000] ;  /* 0x00500000c34c783b */ /* 0x000eee0000000200 */
        /* <DEDUP_REMOVED lines=15> */
[-C--:B------:R-:W-:Y:S08]  /*ed60*/  HMMA.16816.F32 R52, R144, R160.reuse, R52 ;  /* 0x000000a09034723c */ /* 0x080ff00000001834 */
[C---:B------:R-:W-:Y:S08]  /*ed70*/  HMMA.16816.F32 R56, R152.reuse, R160, R56 ;  /* 0x000000a09838723c */ /* 0x040ff00000001838 */
[-C--:B------:R-:W-:Y:S08]  /*ed80*/  HMMA.16816.F32 R60, R152, R162.reuse, R60 ;  /* 0x000000a2983c723c */ /* 0x080ff0000000183c */
[----:B------:R-:W-:Y:S08]  /*ed90*/  HMMA.16816.F32 R64, R144, R162, R64 ;  /* 0x000000a29040723c */ /* 0x000ff00000001840 */
        /* <DEDUP_REMOVED lines=23> */
[----:B------:R-:W1:Y:S01]  /*ef10*/  MUFU.TANH R2, R4 ;  /* 0x0000000400027308 */ /* 0x000e620000002400 */
        /* <DEDUP_REMOVED lines=11> */
[----:B-1----:R-:W-:Y:S02]  /*efd0*/  FSEL R2, R2, -INF , !P4 ;  /* 0xff80000002027808 */ /* 0x002fe40006000000 */
[-C--:B------:R-:W-:Y:S01]  /*efe0*/  ISETP.GE.AND P4, PT, R0, R204.reuse, PT ;  /* 0x000000cc0000720c */ /* 0x080fe20003f86270 */
[----:B------:R-:W-:Y:S01]  /*eff0*/  FMUL.FTZ R19, R19, UR8 ;  /* 0x0000000813137c20 */ /* 0x000fe20008410000 */
[----:B------:R-:W-:Y:S01]  /*f000*/  FMUL.FTZ R17, R17, UR8 ;  /* 0x0000000811117c20 */ /* 0x000fe20008410000 */
[----:B------:R-:W-:Y:S04]  /*f010*/  FMUL.FTZ R18, R18, UR8 ;  /* 0x0000000812127c20 */ /* 0x000fe80008410000 */
[----:B------:R1:W2:Y:S01]  /*f020*/  MUFU.TANH R69, R7 ;  /* 0x0000000700457308 */ /* 0x0002a20000002400 */
[----:B------:R-:W-:Y:S09]  /*f030*/  FMUL.FTZ R16, R16, UR8 ;  /* 0x0000000810107c20 */ /* 0x000ff20008410000 */
[----:B------:R2:W-:Y:S10]  /*f040*/  MUFU.TANH R151, R12 ;  /* 0x0000000c00977308 */ /* 0x0005f40000002400 */
[----:B------:R-:W3:Y:S01]  /*f050*/  MUFU.TANH R8, R8 ;  /* 0x0000000800087308 */ /* 0x000ee20000002400 */
[----:B-1----:R-:W1:Y:S09]  /*f060*/  LDSM.16.M88.4 R4, [R194+0x4800] ;  /* 0x00480000c204783b */ /* 0x002e720000000200 */
[----:B------:R3:W4:Y:S01]  /*f070*/  MUFU.TANH R145, R10 ;  /* 0x0000000a00917308 */ /* 0x0007220000002400 */
[----:B--2---:R-:W-:Y:S02]  /*f080*/  FSEL R12, R69, -INF , !P0 ;  /* 0xff800000450c7808 */ /* 0x004fe40004000000 */
[-C--:B------:R-:W-:Y:S07]  /*f090*/  ISETP.GT.AND P0, PT, R206, R3.reuse, PT ;  /* 0x00000003ce00720c */ /* 0x080fee0003f04270 */
[----:B------:R-:W-:Y:S10]  /*f0a0*/  MUFU.TANH R72, R15 ;  /* 0x0000000f00487308 */ /* 0x000ff40000002400 */
[----:B------:R-:W-:Y:S01]  /*f0b0*/  MUFU.TANH R19, R19 ;  /* 0x0000001300137308 */ /* 0x000fe20000002400 */
[----:B---3--:R-:W-:Y:S02]  /*f0c0*/  FSEL R10, R8, -INF , !P0 ;  /* 0xff800000080a7808 */ /* 0x008fe40004000000 */
[----:B------:R-:W-:Y:S04]  /*f0d0*/  ISETP.GT.AND P0, PT, R205, R3, PT ;  /* 0x00000003cd00720c */ /* 0x000fe80003f04270 */
[----:B----4-:R-:W-:Y:S03]  /*f0e0*/  FSEL R8, R145, -INF , !P0 ;  /* 0xff80000091087808 */ /* 0x010fe60004000000 */
[----:B------:R-:W2:Y:S01]  /*f0f0*/  MUFU.TANH R149, R9 ;  /* 0x0000000900957308 */ /* 0x000ea20000002400 */
[----:B------:R-:W-:Y:S09]  /*f100*/  ISETP.GE.AND P0, PT, R3, R204, PT ;  /* 0x000000cc0300720c */ /* 0x000ff20003f06270 */
[----:B------:R3:W4:Y:S01]  /*f110*/  MUFU.TANH R144, R11 ;  /* 0x0000000b00907308 */ /* 0x0007220000002400 */
[-C--:B-1----:R-:W-:Y:S09]  /*f120*/  HMMA.16816.F32 R20, R156, R4.reuse, R20 ;  /* 0x000000049c14723c */ /* 0x082ff20000001814 */
[----:B------:R-:W-:Y:S01]  /*f130*/  MUFU.TANH R13, R13 ;  /* 0x0000000d000d7308 */ /* 0x000fe20000002400 */
[C---:B------:R-:W-:Y:S04]  /*f140*/  HMMA.16816.F32 R24, R76.reuse, R4, R24 ;  /* 0x000000044c18723c */ /* 0x040fe80000001818 */
[----:B--2---:R-:W-:Y:S02]  /*f150*/  FSEL R15, R149, -INF , !P3 ;  /* 0xff800000950f7808 */ /* 0x004fe40005800000 */
[----:B------:R-:W-:Y:S03]  /*f160*/  ISETP.GE.AND P3, PT, R3, R202, PT ;  /* 0x000000ca0300720c */ /* 0x000fe60003f66270 */
[----:B------:R-:W-:Y:S01]  /*f170*/  MUFU.TANH R18, R18 ;  /* 0x0000001200127308 */ /* 0x000fe20000002400 */
[----:B------:R-:W-:Y:S01]  /*f180*/  FSEL R9, R70, -INF , !P1 ;  /* 0xff80000046097808 */ /* 0x000fe20004800000 */
[-C--:B------:R-:W-:Y:S03]  /*f190*/  HMMA.16816.F32 R28, R76, R6.reuse, R28 ;  /* 0x000000064c1c723c */ /* 0x080fe6000000181c */
[----:B---3--:R-:W-:Y:S01]  /*f1a0*/  FSEL R11, R71, -INF , !P2 ;  /* 0xff800000470b7808 */ /* 0x008fe20005000000 */
[----:B------:R-:W-:Y:S01]  /*f1b0*/  FMUL.FTZ R22, R22, UR8 ;  /* 0x0000000816167c20 */ /* 0x000fe20008410000 */
[C---:B------:R-:W-:Y:S01]  /*f1c0*/  ISETP.GE.AND P2, PT, R0.reuse, R201, PT ;  /* 0x000000c90000720c */ /* 0x040fe20003f46270 */
[----:B------:R-:W-:Y:S01]  /*f1d0*/  FMUL.FTZ R21, R21, UR8 ;  /* 0x0000000815157c20 */ /* 0x000fe20008410000 */
[-C--:B------:R-:W-:Y:S01]  /*f1e0*/  ISETP.GE.AND P1, PT, R0, R203.reuse, PT ;  /* 0x000000cb0000720c */ /* 0x080fe20003f26270 */
[C---:B------:R-:W-:Y:S01]  /*f1f0*/  HMMA.16816.F32 R32, R156.reuse, R6, R32 ;  /* 0x000000069c20723c */ /* 0x040fe20000001820 */
[----:B------:R-:W1:Y:S01]  /*f200*/  LDSM.16.M88.4 R4, [R194+0x5000] ;  /* 0x00500000c204783b */ /* 0x000e620000000200 */
[----:B------:R-:W-:Y:S02]  /*f210*/  MUFU.TANH R155, R22 ;  /* 0x00000016009b7308 */ /* 0x000fe40000002400 */
[----:B------:R-:W-:Y:S01]  /*f220*/  FSEL R145, R2, -INF , !P3 ;  /* 0xff80000002917808 */ /* 0x000fe20005800000 */
[----:B------:R-:W-:Y:S01]  /*f230*/  FMUL.FTZ R25, R25, UR8 ;  /* 0x0000000819197c20 */ /* 0x000fe20008410000 */
[----:B------:R-:W-:Y:S01]  /*f240*/  ISETP.GE.AND P3, PT, R3, R203, PT ;  /* 0x000000cb0300720c */ /* 0x000fe20003f66270 */
[----:B------:R-:W-:Y:S01]  /*f250*/  FMUL.FTZ R26, R26, UR8 ;  /* 0x000000081a1a7c20 */ /* 0x000fe20008410000 */
[----:B------:R-:W-:Y:S01]  /*f260*/  FMUL.FTZ R20, R20, UR8 ;  /* 0x0000000814147c20 */ /* 0x000fe20008410000 */
[----:B------:R-:W-:Y:S03]  /*f270*/  FMUL.FTZ R27, R27, UR8 ;  /* 0x000000081b1b7c20 */ /* 0x000fe60008410000 */
[----:B------:R-:W-:Y:S01]  /*f280*/  MUFU.TANH R153, R25 ;  /* 0x0000001900997308 */ /* 0x000fe20000002400 */
[----:B------:R-:W-:Y:S01]  /*f290*/  FMUL.FTZ R29, R29, UR8 ;  /* 0x000000081d1d7c20 */ /* 0x000fe20008410000 */
[C---:B------:R-:W-:Y:S02]  /*f2a0*/  VIADD R0, R3.reuse, 0x8 ;  /* 0x0000000803007836 */ /* 0x040fe40000000000 */
[----:B------:R-:W-:Y:S01]  /*f2b0*/  FMUL.FTZ R24, R24, UR8 ;  /* 0x0000000818187c20 */ /* 0x000fe20008410000 */
[----:B------:R-:W-:Y:S02]  /*f2c0*/  VIADD R2, R3, 0x9 ;  /* 0x0000000903027836 */ /* 0x000fe40000000000 */
[----:B------:R-:W-:Y:S01]  /*f2d0*/  FMUL.FTZ R23, R23, UR8 ;  /* 0x0000000817177c20 */ /* 0x000fe20008410000 */
[----:B------:R-:W-:Y:S02]  /*f2e0*/  FMUL.FTZ R28, R28, UR8 ;  /* 0x000000081c1c7c20 */ /* 0x000fe40008410000 */
[----:B------:R-:W-:Y:S01]  /*f2f0*/  MUFU.TANH R160, R21 ;  /* 0x0000001500a07308 */ /* 0x000fe20000002400 */
[----:B------:R-:W-:Y:S01]  /*f300*/  FMUL.FTZ R32, R32, UR8 ;  /* 0x0000000820207c20 */ /* 0x000fe20008410000 */
[----:B------:R-:W-:Y:S01]  /*f310*/  FMUL.FTZ R33, R33, UR8 ;  /* 0x0000000821217c20 */ /* 0x000fe20008410000 */
[----:B------:R-:W-:Y:S01]  /*f320*/  FMUL.FTZ R34, R34, UR8 ;  /* 0x0000000822227c20 */ /* 0x000fe20008410000 */
[----:B------:R-:W-:Y:S06]  /*f330*/  FMUL.FTZ R35, R35, UR8 ;  /* 0x0000000823237c20 */ /* 0x000fec0008410000 */
[----:B------:R-:W-:Y:S10]  /*f340*/  MUFU.TANH R69, R27 ;  /* 0x0000001b00457308 */ /* 0x000ff40000002400 */
[----:B------:R-:W-:Y:S01]  /*f350*/  MUFU.TANH R152, R29 ;  /* 0x0000001d00987308 */ /* 0x000fe20000002400 */
[-C--:B-1----:R-:W-:Y:S09]  /*f360*/  HMMA.16816.F32 R36, R156, R4.reuse, R36 ;  /* 0x000000049c24723c */ /* 0x082ff20000001824 */
[----:B------:R1:W-:Y:S01]  /*f370*/  MUFU.TANH R150, R26 ;  /* 0x0000001a00967308 */ /* 0x0003e20000002400 */
[C---:B------:R-:W-:Y:S09]  /*f380*/  HMMA.16816.F32 R40, R76.reuse, R4, R40 ;  /* 0x000000044c28723c */ /* 0x040ff20000001828 */
[----:B------:R-:W-:Y:S01]  /*f390*/  MUFU.TANH R162, R20 ;  /* 0x0000001400a27308 */ /* 0x000fe20000002400 */
[-C--:B------:R-:W-:Y:S09]  /*f3a0*/  HMMA.16816.F32 R44, R76, R6.reuse, R44 ;  /* 0x000000064c2c723c */ /* 0x080ff2000000182c */
[----:B------:R-:W-:Y:S01]  /*f3b0*/  MUFU.TANH R161, R24 ;  /* 0x0000001800a17308 */ /* 0x000fe20000002400 */
[----:B-1----:R-:W-:Y:S01]  /*f3c0*/  FSEL R26, R8, -INF , !P3 ;  /* 0xff800000081a7808 */ /* 0x002fe20005800000 */
[----:B------:R-:W-:Y:S01]  /*f3d0*/  FMUL.FTZ R36, R36, UR8 ;  /* 0x0000000824247c20 */ /* 0x000fe20008410000 */
[----:B------:R-:W-:Y:S01]  /*f3e0*/  ISETP.GE.AND P3, PT, R0, R204, PT ;  /* 0x000000cc0000720c */ /* 0x000fe20003f66270 */
[----:B------:R-:W-:Y:S01]  /*f3f0*/  FMUL.FTZ R37, R37, UR8 ;  /* 0x0000000825257c20 */ /* 0x000fe20008410000 */
[----:B------:R-:W-:Y:S01]  /*f400*/  FMUL.FTZ R38, R38, UR8 ;  /* 0x0000000826267c20 */ /* 0x000fe20008410000 */
[----:B------:R-:W-:Y:S04]  /*f410*/  FMUL.FTZ R39, R39, UR8 ;  /* 0x0000000827277c20 */ /* 0x000fe80008410000 */
[----:B------:R1:W-:Y:S01]  /*f420*/  MUFU.TANH R147, R16 ;  /* 0x0000001000937308 */ /* 0x0003e20000002400 */
[C---:B------:R-:W-:Y:S04]  /*f430*/  HMMA.16816.F32 R48, R156.reuse, R6, R48 ;  /* 0x000000069c30723c */ /* 0x040fe80000001830 */
[----:B------:R-:W-:Y:S01]  /*f440*/  FMUL.FTZ R40, R40, UR8 ;  /* 0x0000000828287c20 */ /* 0x000fe20008410000 */
[----:B------:R-:W-:Y:S01]  /*f450*/  FMUL.FTZ R41, R41, UR8 ;  /* 0x0000000829297c20 */ /* 0x000fe20008410000 */
[----:B------:R-:W-:Y:S03]  /*f460*/  FMUL.FTZ R42, R42, UR8 ;  /* 0x000000082a2a7c20 */ /* 0x000fe60008410000 */
[----:B------:R4:W2:Y:S01]  /*f470*/  MUFU.TANH R148, R14 ;  /* 0x0000000e00947308 */ /* 0x0008a20000002400 */
[----:B------:R-:W-:Y:S01]  /*f480*/  FMUL.FTZ R43, R43, UR8 ;  /* 0x000000082b2b7c20 */ /* 0x000fe20008410000 */
[----:B------:R-:W-:Y:S01]  /*f490*/  FMUL.FTZ R44, R44, UR8 ;  /* 0x000000082c2c7c20 */ /* 0x000fe20008410000 */
[----:B------:R-:W-:Y:S01]  /*f4a0*/  FMUL.FTZ R45, R45, UR8 ;  /* 0x000000082d2d7c20 */ /* 0x000fe20008410000 */
[----:B------:R-:W-:Y:S01]  /*f4b0*/  FMUL.FTZ R46, R46, UR8 ;  /* 0x000000082e2e7c20 */ /* 0x000fe20008410000 */
[----:B------:R-:W-:Y:S05]  /*f4c0*/  FMUL.FTZ R47, R47, UR8 ;  /* 0x000000082f2f7c20 */ /* 0x000fea0008410000 */
[----:B------:R3:W5:Y:S01]  /*f4d0*/  MUFU.TANH R146, R17 ;  /* 0x0000001100927308 */ /* 0x0007620000002400 */
[----:B-1----:R-:W-:Y:S01]  /*f4e0*/  FMUL.FTZ R16, R30, UR8 ;  /* 0x000000081e107c20 */ /* 0x002fe20008410000 */
[----:B------:R-:W-:Y:S01]  /*f4f0*/  FSEL R30, R12, -INF , !P4 ;  /* 0xff8000000c1e7808 */ /* 0x000fe20006000000 */
[----:B------:R-:W-:Y:S01]  /*f500*/  FMUL.FTZ R48, R48, UR8 ;  /* 0x0000000830307c20 */ /* 0x000fe20008410000 */
[-C--:B------:R-:W-:Y:S01]  /*f510*/  ISETP.GT.AND P4, PT, R205, R0.reuse, PT ;  /* 0x00000000cd00720c */ /* 0x080fe20003f84270 */
[----:B------:R-:W-:Y:S01]  /*f520*/  FMUL.FTZ R50, R50, UR8 ;  /* 0x0000000832327c20 */ /* 0x000fe20008410000 */
[----:B------:R-:W-:Y:S04]  /*f530*/  FMUL.FTZ R49, R49, UR8 ;  /* 0x0000000831317c20 */ /* 0x000fe80008410000 */
[----:B------:R1:W-:Y:S01]  /*f540*/  MUFU.TANH R71, R16 ;  /* 0x0000001000477308 */ /* 0x0003e20000002400 */
[----:B------:R-:W-:Y:S01]  /*f550*/  FMUL.FTZ R51, R51, UR8 ;  /* 0x0000000833337c20 */ /* 0x000fe20008410000 */
[----:B----4-:R-:W-:Y:S02]  /*f560*/  FSEL R14, R144, -INF , !P5 ;  /* 0xff800000900e7808 */ /* 0x010fe40006800000 */
[----:B------:R-:W-:Y:S02]  /*f570*/  FSEL R144, R11, -INF , !P6 ;  /* 0xff8000000b907808 */ /* 0x000fe40007000000 */
[----:B------:R-:W-:Y:S02]  /*f580*/  ISETP.GT.AND P6, PT, R206, R0, PT ;  /* 0x00000000ce00720c */ /* 0x000fe40003fc4270 */
[-C--:B------:R-:W-:Y:S02]  /*f590*/  ISETP.GE.AND P5, PT, R3, R201.reuse, PT ;  /* 0x000000c90300720c */ /* 0x080fe40003fa6270 */
[----:B------:R4:W5:Y:S01]  /*f5a0*/  MUFU.TANH R154, R23 ;  /* 0x00000017009a7308 */ /* 0x0009620000002400 */
[----:B--2---:R-:W-:Y:S01]  /*f5b0*/  FSEL R12, R148, -INF , !P4 ;  /* 0xff800000940c7808 */ /* 0x004fe20006000000 */
[----:B---3--:R-:W-:Y:S01]  /*f5c0*/  FMUL.FTZ R17, R31, UR8 ;  /* 0x000000081f117c20 */ /* 0x008fe20008410000 */
[----:B------:R-:W-:Y:S02]  /*f5d0*/  FSEL R31, R9, -INF , !P0 ;  /* 0xff800000091f7808 */ /* 0x000fe40004000000 */
[-C--:B------:R-:W-:Y:S02]  /*f5e0*/  ISETP.GT.AND P0, PT, R206, R2.reuse, PT ;  /* 0x00000002ce00720c */ /* 0x080fe40003f04270 */
[----:B------:R-:W-:Y:S03]  /*f5f0*/  FSEL R9, R151, -INF , !P6 ;  /* 0xff80000097097808 */ /* 0x000fe60007000000 */
[----:B------:R2:W3:Y:S01]  /*f600*/  MUFU.TANH R149, R28 ;  /* 0x0000001c00957308 */ /* 0x0004e20000002400 */
[----:B------:R-:W-:Y:S02]  /*f610*/  FSEL R13, R13, -INF , !P0 ;  /* 0xff8000000d0d7808 */ /* 0x000fe40004000000 */
[----:B------:R-:W-:Y:S02]  /*f620*/  ISETP.GT.AND P6, PT, R205, R2, PT ;  /* 0x00000002cd00720c */ /* 0x000fe40003fc4270 */
[-C--:B------:R-:W-:Y:S02]  /*f630*/  ISETP.GT.AND P0, PT, R200, R0.reuse, PT ;  /* 0x00000000c800720c */ /* 0x080fe40003f04270 */
[----:B------:R-:W-:Y:S03]  /*f640*/  FSEL R11, R72, -INF , !P6 ;  /* 0xff800000480b7808 */ /* 0x000fe60007000000 */
[----:B------:R-:W3:Y:S01]  /*f650*/  MUFU.TANH R17, R17 ;  /* 0x0000001100117308 */ /* 0x000ee20000002400 */
[----:B------:R-:W-:Y:S02]  /*f660*/  FSEL R25, R14, -INF , !P1 ;  /* 0xff8000000e197808 */ /* 0x000fe40004800000 */
[----:B-1----:R-:W-:Y:S02]  /*f670*/  FSEL R16, R147, -INF , !P0 ;  /* 0xff80000093107808 */ /* 0x002fe40004000000 */
[C---:B------:R-:W-:Y:S02]  /*f680*/  ISETP.GT.AND P4, PT, R207.reuse, R0, PT ;  /* 0x00000000cf00720c */ /* 0x040fe40003f84270 */
[-C--:B------:R-:W-:Y:S03]  /*f690*/  ISETP.GE.AND P6, PT, R0, R201.reuse, PT ;  /* 0x000000c90000720c */ /* 0x080fe60003fc6270 */
[----:B------:R-:W1:Y:S01]  /*f6a0*/  MUFU.TANH R70, R32 ;  /* 0x0000002000467308 */ /* 0x000e620000002400 */
[-C--:B------:R-:W-:Y:S02]  /*f6b0*/  ISETP.GT.AND P1, PT, R200, R2.reuse, PT ;  /* 0x00000002c800720c */ /* 0x080fe40003f24270 */
[----:B------:R-:W-:Y:S02]  /*f6c0*/  ISETP.GT.AND P0, PT, R207, R2, PT ;  /* 0x00000002cf00720c */ /* 0x000fe40003f04270 */
[----:B------:R-:W-:Y:S02]  /*f6d0*/  FSEL R22, R10, -INF , !P5 ;  /* 0xff8000000a167808 */ /* 0x000fe40006800000 */
[----:B----4-:R-:W-:Y:S03]  /*f6e0*/  FSEL R23, R15, -INF , !P2 ;  /* 0xff8000000f177808 */ /* 0x010fe60005000000 */
[----:B------:R4:W-:Y:S01]  /*f6f0*/  MUFU.TANH R32, R40 ;  /* 0x0000002800207308 */ /* 0x0009e20000002400 */
[----:B-----5:R-:W-:Y:S02]  /*f700*/  FSEL R14, R146, -INF , !P1 ;  /* 0xff800000920e7808 */ /* 0x020fe40004800000 */
[----:B------:R-:W-:Y:S02]  /*f710*/  FSEL R15, R18, -INF , !P4 ;  /* 0xff800000120f7808 */ /* 0x000fe40006000000 */
[----:B------:R-:W-:Y:S02]  /*f720*/  FSEL R10, R19, -INF , !P0 ;  /* 0xff800000130a7808 */ /* 0x000fe40004000000 */
[----:B------:R-:W-:Y:S03]  /*f730*/  FSEL R21, R9, -INF , !P6 ;  /* 0xff80000009157808 */ /* 0x000fe60007000000 */
[----:B------:R-:W5:Y:S01]  /*f740*/  MUFU.TANH R33, R33 ;  /* 0x0000002100217308 */ /* 0x000f620000002400 */
[C---:B------:R-:W-:Y:S02]  /*f750*/  ISETP.GE.AND P1, PT, R2.reuse, R201, PT ;  /* 0x000000c90200720c */ /* 0x040fe40003f26270 */
[CC--:B------:R-:W-:Y:S02]  /*f760*/  ISETP.GE.AND P4, PT, R2.reuse, R203.reuse, PT ;  /* 0x000000cb0200720c */ /* 0x0c0fe40003f86270 */
[C---:B------:R-:W-:Y:S02]  /*f770*/  ISETP.GE.AND P0, PT, R2.reuse, R202, PT ;  /* 0x000000ca0200720c */ /* 0x040fe40003f06270 */
[----:B------:R-:W-:Y:S01]  /*f780*/  ISETP.GE.AND P6, PT, R2, R204, PT ;  /* 0x000000cc0200720c */ /* 0x000fe20003fc6270 */
[C---:B------:R-:W-:Y:S01]  /*f790*/  VIADD R2, R3.reuse, 0x10 ;  /* 0x0000001003027836 */ /* 0x040fe20000000000 */
[C---:B------:R-:W-:Y:S01]  /*f7a0*/  ISETP.GE.AND P5, PT, R0.reuse, R203, PT ;  /* 0x000000cb0000720c */ /* 0x040fe20003fa6270 */
[----:B------:R-:W5:Y:S01]  /*f7b0*/  MUFU.TANH R34, R34 ;  /* 0x0000002200227308 */ /* 0x000f620000002400 */
[----:B------:R-:W-:Y:S01]  /*f7c0*/  ISETP.GE.AND P2, PT, R0, R202, PT ;  /* 0x000000ca0000720c */ /* 0x000fe20003f46270 */
[----:B------:R-:W-:Y:S01]  /*f7d0*/  VIADD R0, R3, 0x11 ;  /* 0x0000001103007836 */ /* 0x000fe20000000000 */
[----:B------:R-:W-:Y:S02]  /*f7e0*/  FSEL R18, R13, -INF , !P1 ;  /* 0xff8000000d127808 */ /* 0x000fe40004800000 */
[----:B------:R-:W-:Y:S02]  /*f7f0*/  ISETP.GT.AND P1, PT, R200, R2, PT ;  /* 0x00000002c800720c */ /* 0x000fe40003f24270 */
[----:B------:R-:W-:Y:S03]  /*f800*/  FSEL R19, R12, -INF , !P5 ;  /* 0xff8000000c137808 */ /* 0x000fe60006800000 */
[----:B------:R-:W5:Y:S01]  /*f810*/  MUFU.TANH R35, R35 ;  /* 0x0000002300237308 */ /* 0x000f620000002400 */
[----:B------:R-:W-:Y:S02]  /*f820*/  ISETP.GT.AND P5, PT, R200, R0, PT ;  /* 0x00000000c800720c */ /* 0x000fe40003fa4270 */
[----:B------:R-:W-:Y:S02]  /*f830*/  FSEL R20, R11, -INF , !P4 ;  /* 0xff8000000b147808 */ /* 0x000fe40006000000 */
[----:B------:R-:W-:Y:S02]  /*f840*/  FSEL R4, R162, -INF , !P1 ;  /* 0xff800000a2047808 */ /* 0x000fe40004800000 */
[C---:B------:R-:W-:Y:S03]  /*f850*/  ISETP.GT.AND P4, PT, R207.reuse, R2, PT ;  /* 0x00000002cf00720c */ /* 0x040fe60003f84270 */
[----:B------:R-:W5:Y:S01]  /*f860*/  MUFU.TANH R36, R36 ;  /* 0x0000002400247308 */ /* 0x000f620000002400 */
[----:B------:R-:W-:Y:S02]  /*f870*/  ISETP.GT.AND P1, PT, R207, R0, PT ;  /* 0x00000000cf00720c */ /* 0x000fe40003f24270 */
[----:B------:R-:W-:Y:S02]  /*f880*/  FSEL R9, R160, -INF , !P5 ;  /* 0xff800000a0097808 */ /* 0x000fe40006800000 */
[-C--:B------:R-:W-:Y:S02]  /*f890*/  ISETP.GT.AND P5, PT, R206, R2.reuse, PT ;  /* 0x00000002ce00720c */ /* 0x080fe40003fa4270 */
[----:B------:R-:W-:Y:S03]  /*f8a0*/  FSEL R8, R155, -INF , !P4 ;  /* 0xff8000009b087808 */ /* 0x000fe60006000000 */
[----:B------:R-:W5:Y:S01]  /*f8b0*/  MUFU.TANH R37, R37 ;  /* 0x0000002500257308 */ /* 0x000f620000002400 */
[----:B------:R-:W-:Y:S02]  /*f8c0*/  FSEL R5, R154, -INF , !P1 ;  /* 0xff8000009a057808 */ /* 0x000fe40004800000 */
[----:B------:R-:W-:Y:S02]  /*f8d0*/  FSEL R24, R16, -INF , !P2 ;  /* 0xff80000010187808 */ /* 0x000fe40005000000 */
[----:B--2---:R-:W-:Y:S02]  /*f8e0*/  FSEL R28, R14, -INF , !P0 ;  /* 0xff8000000e1c7808 */ /* 0x004fe40004000000 */
[----:B------:R-:W-:Y:S03]  /*f8f0*/  FSEL R27, R15, -INF , !P3 ;  /* 0xff8000000f1b7808 */ /* 0x000fe60005800000 */
[----:B------:R-:W2:Y:S01]  /*f900*/  MUFU.TANH R38, R38 ;  /* 0x0000002600267308 */ /* 0x000ea20000002400 */
[----:B------:R-:W-:Y:S02]  /*f910*/  ISETP.GT.AND P4, PT, R205, R2, PT ;  /* 0x00000002cd00720c */ /* 0x000fe40003f84270 */
[C---:B------:R-:W-:Y:S02]  /*f920*/  ISETP.GE.AND P1, PT, R2.reuse, R202, PT ;  /* 0x000000ca0200720c */ /* 0x040fe40003f26270 */
[C---:B------:R-:W-:Y:S02]  /*f930*/  ISETP.GE.AND P2, PT, R2.reuse, R204, PT ;  /* 0x000000cc0200720c */ /* 0x040fe40003f46270 */
[C---:B------:R-:W-:Y:S03]  /*f940*/  ISETP.GE.AND P0, PT, R2.reuse, R201, PT ;  /* 0x000000c90200720c */ /* 0x040fe60003f06270 */
[----:B------:R-:W2:Y:S01]  /*f950*/  MUFU.TANH R39, R39 ;  /* 0x0000002700277308 */ /* 0x000ea20000002400 */
[----:B------:R-:W-:Y:S01]  /*f960*/  ISETP.GE.AND P3, PT, R2, R203, PT ;  /* 0x000000cb0200720c */ /* 0x000fe20003f66270 */
[----:B------:R-:W-:Y:S01]  /*f970*/  VIADD R2, R3, 0x19 ;  /* 0x0000001903027836 */ /* 0x000fe20000000000 */
[----:B------:R-:W-:Y:S02]  /*f980*/  FSEL R29, R10, -INF , !P6 ;  /* 0xff8000000a1d7808 */ /* 0x000fe40007000000 */
[----:B------:R-:W-:Y:S02]  /*f990*/  FSEL R15, R161, -INF , !P5 ;  /* 0xff800000a10f7808 */ /* 0x000fe40006800000 */
[-C--:B------:R-:W-:Y:S03]  /*f9a0*/  ISETP.GT.AND P6, PT, R206, R0.reuse, PT ;  /* 0x00000000ce00720c */ /* 0x080fe60003fc4270 */
[----:B------:R-:W2:Y:S01]  /*f9b0*/  MUFU.TANH R41, R41 ;  /* 0x0000002900297308 */ /* 0x000ea20000002400 */
[----:B------:R-:W-:Y:S02]  /*f9c0*/  ISETP.GT.AND P5, PT, R205, R0, PT ;  /* 0x00000000cd00720c */ /* 0x000fe40003fa4270 */
[----:B------:R-:W-:Y:S02]  /*f9d0*/  FSEL R166, R8, -INF , !P2 ;  /* 0xff80000008a67808 */ /* 0x000fe40005000000 */
[----:B------:R-:W-:Y:S02]  /*f9e0*/  FSEL R11, R153, -INF , !P6 ;  /* 0xff800000990b7808 */ /* 0x000fe40007000000 */
[----:B------:R-:W-:Y:S03]  /*f9f0*/  FSEL R10, R69, -INF , !P5 ;  /* 0xff800000450a7808 */ /* 0x000fe60006800000 */
[----:B------:R-:W2:Y:S01]  /*fa00*/  MUFU.TANH R42, R42 ;  /* 0x0000002a002a7308 */ /* 0x000ea20000002400 */
[----:B------:R-:W-:Y:S02]  /*fa10*/  FSEL R165, R4, -INF , !P1 ;  /* 0xff80000004a57808 */ /* 0x000fe40004800000 */
[----:B------:R-:W-:Y:S02]  /*fa20*/  ISETP.GT.AND P2, PT, R206, R2, PT ;  /* 0x00000002ce00720c */ /* 0x000fe40003f44270 */
[C---:B------:R-:W-:Y:S02]  /*fa30*/  ISETP.GE.AND P6, PT, R0.reuse, R202, PT ;  /* 0x000000ca0000720c */ /* 0x040fe40003fc6270 */
[C---:B------:R-:W-:Y:S03]  /*fa40*/  ISETP.GE.AND P5, PT, R0.reuse, R201, PT ;  /* 0x000000c90000720c */ /* 0x040fe60003fa6270 */
[----:B------:R-:W2:Y:S01]  /*fa50*/  MUFU.TANH R43, R43 ;  /* 0x0000002b002b7308 */ /* 0x000ea20000002400 */
[----:B------:R-:W-:Y:S02]  /*fa60*/  ISETP.GE.AND P1, PT, R0, R203, PT ;  /* 0x000000cb0000720c */ /* 0x000fe40003f26270 */
[----:B------:R-:W-:Y:S02]  /*fa70*/  FSEL R13, R152, -INF , !P2 ;  /* 0xff800000980d7808 */ /* 0x000fe40005000000 */
[----:B------:R-:W-:Y:S02]  /*fa80*/  FSEL R164, R9, -INF , !P6 ;  /* 0xff80000009a47808 */ /* 0x000fe40007000000 */
[----:B------:R-:W-:Y:S03]  /*fa90*/  FSEL R152, R11, -INF , !P5 ;  /* 0xff8000000b987808 */ /* 0x000fe60006800000 */
[----:B------:R-:W2:Y:S01]  /*faa0*/  MUFU.TANH R44, R44 ;  /* 0x0000002c002c7308 */ /* 0x000ea20000002400 */
[----:B------:R-:W-:Y:S02]  /*fab0*/  FSEL R160, R10, -INF , !P1 ;  /* 0xff8000000aa07808 */ /* 0x000fe40004800000 */
[----:B------:R-:W-:Y:S01]  /*fac0*/  FSEL R14, R150, -INF , !P4 ;  /* 0xff800000960e7808 */ /* 0x000fe20006000000 */
[----:B------:R-:W2:Y:S01]  /*fad0*/  LDSM.16.M88.4 R8, [R194+0x5800] ;  /* 0x00580000c208783b */ /* 0x000ea20000000200 */
[----:B------:R-:W-:Y:S01]  /*fae0*/  ISETP.GE.AND P4, PT, R0, R204, PT ;  /* 0x000000cc0000720c */ /* 0x000fe20003f86270 */
[----:B------:R-:W-:Y:S04]  /*faf0*/  DEPBAR.LE SB0, 0x0 ;  /* 0x000080000000791a */ /* 0x000fe80000000000 */
[----:B------:R-:W-:Y:S01]  /*fb00*/  FSEL R174, R5, -INF , !P4 ;  /* 0xff80000005ae7808 */ /* 0x000fe20006000000 */
[----:B------:R-:W-:Y:S01]  /*fb10*/  VIADD R0, R3, 0x18 ;  /* 0x0000001803007836 */ /* 0x000fe20000000000 */
[----:B------:R-:W-:Y:S01]  /*fb20*/  ISETP.GT.AND P1, PT, R200, R2, PT ;  /* 0x00000002c800720c */ /* 0x000fe20003f24270 */
[----:B------:R-:W-:Y:S01]  /*fb30*/  BAR.SYNC.DEFER_BLOCKING 0x0 ;  /* 0x0000000000007b1d */ /* 0x000fe20000010000 */
[----:B----4-:R-:W-:Y:S02]  /*fb40*/  FSEL R40, R15, -INF , !P0 ;  /* 0xff8000000f287808 */ /* 0x010fe40004000000 */
[-C--:B------:R-:W-:Y:S02]  /*fb50*/  ISETP.GT.AND P6, PT, R206, R0.reuse, PT ;  /* 0x00000000ce00720c */ /* 0x080fe40003fc4270 */
[----:B------:R-:W-:Y:S02]  /*fb60*/  ISETP.GT.AND P4, PT, R205, R0, PT ;  /* 0x00000000cd00720c */ /* 0x000fe40003f84270 */
[----:B---3--:R-:W-:Y:S02]  /*fb70*/  FSEL R4, R149, -INF , !P6 ;  /* 0xff80000095047808 */ /* 0x008fe40007000000 */
[----:B------:R-:W-:Y:S02]  /*fb80*/  ISETP.GT.AND P6, PT, R205, R2, PT ;  /* 0x00000002cd00720c */ /* 0x000fe40003fc4270 */
[-C--:B------:R-:W-:Y:S02]  /*fb90*/  ISETP.GT.AND P2, PT, R200, R0.reuse, PT ;  /* 0x00000000c800720c */ /* 0x080fe40003f44270 */
[----:B------:R-:W-:Y:S02]  /*fba0*/  FSEL R5, R17, -INF , !P6 ;  /* 0xff80000011057808 */ /* 0x000fe40007000000 */
[----:B------:R-:W-:Y:S02]  /*fbb0*/  FSEL R12, R71, -INF , !P4 ;  /* 0xff800000470c7808 */ /* 0x000fe40006000000 */
[----:B-1----:R-:W-:Y:S02]  /*fbc0*/  FSEL R17, R70, -INF , !P2 ;  /* 0xff80000046117808 */ /* 0x002fe40005000000 */
[C---:B------:R-:W-:Y:S02]  /*fbd0*/  ISETP.GT.AND P4, PT, R207.reuse, R0, PT ;  /* 0x00000000cf00720c */ /* 0x040fe40003f84270 */
[----:B------:R-:W-:Y:S02]  /*fbe0*/  ISETP.GE.AND P6, PT, R0, R201, PT ;  /* 0x000000c90000720c */ /* 0x000fe40003fc6270 */
[----:B------:R-:W-:Y:S02]  /*fbf0*/  ISETP.GT.AND P2, PT, R207, R2, PT ;  /* 0x00000002cf00720c */ /* 0x000fe40003f44270 */
[----:B------:R-:W-:Y:S02]  /*fc00*/  FSEL R153, R14, -INF , !P3 ;  /* 0xff8000000e997808 */ /* 0x000fe40005800000 */
[----:B-----5:R-:W-:Y:S02]  /*fc10*/  FSEL R14, R33, -INF , !P1 ;  /* 0xff800000210e7808 */ /* 0x020fe40004800000 */
[----:B------:R-:W-:Y:S02]  /*fc20*/  FSEL R16, R34, -INF , !P4 ;  /* 0xff80000022107808 */ /* 0x000fe40006000000 */
[----:B------:R-:W-:Y:S01]  /*fc30*/  FSEL R15, R35, -INF , !P2 ;  /* 0xff800000230f7808 */ /* 0x000fe20005000000 */
[-C--:B--2---:R-:W-:Y:S05]  /*fc40*/  HMMA.16816.F32 R52, R156, R8.reuse, R52 ;  /* 0x000000089c34723c */ /* 0x084fea0000001834 */
[----:B------:R-:W-:Y:S02]  /*fc50*/  FSEL R151, R4, -INF , !P6 ;  /* 0xff80000004977808 */ /* 0x000fe40007000000 */
[C---:B------:R-:W-:Y:S01]  /*fc60*/  ISETP.GE.AND P0, PT, R0.reuse, R203, PT ;  /* 0x000000cb0000720c */ /* 0x040fe20003f06270 */
[C---:B------:R-:W-:Y:S04]  /*fc70*/  HMMA.16816.F32 R56, R76.reuse, R8, R56 ;  /* 0x000000084c38723c */ /* 0x040fe80000001838 */
[C---:B------:R-:W-:Y:S02]  /*fc80*/  ISETP.GE.AND P5, PT, R0.reuse, R202, PT ;  /* 0x000000ca0000720c */ /* 0x040fe40003fa6270 */
[----:B------:R-:W-:Y:S01]  /*fc90*/  ISETP.GE.AND P3, PT, R0, R204, PT ;  /* 0x000000cc0000720c */ /* 0x000fe20003f66270 */
[C---:B------:R-:W-:Y:S01]  /*fca0*/  VIADD R0, R3.reuse, 0x20 ;  /* 0x0000002003007836 */ /* 0x040fe20000000000 */
[C---:B------:R-:W-:Y:S01]  /*fcb0*/  ISETP.GE.AND P1, PT, R2.reuse, R201, PT ;  /* 0x000000c90200720c */ /* 0x040fe20003f26270 */
[----:B------:R-:W1:Y:S01]  /*fcc0*/  MUFU.TANH R45, R45 ;  /* 0x0000002d002d7308 */ /* 0x000e620000002400 */
[----:B------:R-:W-:Y:S01]  /*fcd0*/  ISETP.GE.AND P4, PT, R2, R203, PT ;  /* 0x000000cb0200720c */ /* 0x000fe20003f86270 */
[----:B------:R-:W-:Y:S01]  /*fce0*/  FMUL.FTZ R52, R52, UR8 ;  /* 0x0000000834347c20 */ /* 0x000fe20008410000 */
[C---:B------:R-:W-:Y:S01]  /*fcf0*/  ISETP.GE.AND P2, PT, R2.reuse, R202, PT ;  /* 0x000000ca0200720c */ /* 0x040fe20003f46270 */
[-C--:B------:R-:W-:Y:S03]  /*fd00*/  HMMA.16816.F32 R60, R76, R10.reuse, R60 ;  /* 0x0000000a4c3c723c */ /* 0x080fe6000000183c */
[----:B------:R-:W-:Y:S01]  /*fd10*/  ISETP.GE.AND P6, PT, R2, R204, PT ;  /* 0x000000cc0200720c */ /* 0x000fe20003fc6270 */
[----:B------:R-:W-:Y:S01]  /*fd20*/  VIADD R2, R3, 0x21 ;  /* 0x0000002103027836 */ /* 0x000fe20000000000 */
[----:B------:R-:W-:Y:S01]  /*fd30*/  FSEL R150, R13, -INF , !P1 ;  /* 0xff8000000d967808 */ /* 0x000fe20004800000 */
[----:B------:R-:W2:Y:S01]  /*fd40*/  MUFU.TANH R46, R46 ;  /* 0x0000002e002e7308 */ /* 0x000ea20000002400 */
[----:B------:R-:W-:Y:S01]  /*fd50*/  FSEL R167, R12, -INF , !P0 ;  /* 0xff8000000ca77808 */ /* 0x000fe20004000000 */
[----:B------:R-:W-:Y:S01]  /*fd60*/  FMUL.FTZ R53, R53, UR8 ;  /* 0x0000000835357c20 */ /* 0x000fe20008410000 */
[C---:B------:R-:W-:Y:S01]  /*fd70*/  ISETP.GT.AND P1, PT, R200.reuse, R0, PT ;  /* 0x00000000c800720c */ /* 0x040fe20003f24270 */
[----:B------:R-:W-:Y:S01]  /*fd80*/  FMUL.FTZ R55, R55, UR8 ;  /* 0x0000000837377c20 */ /* 0x000fe20008410000 */
[----:B------:R-:W-:Y:S01]  /*fd90*/  ISETP.GT.AND P0, PT, R200, R2, PT ;  /* 0x00000002c800720c */ /* 0x000fe20003f04270 */
[----:B------:R-:W-:Y:S01]  /*fda0*/  FMUL.FTZ R56, R56, UR8 ;  /* 0x0000000838387c20 */ /* 0x000fe20008410000 */
[----:B------:R-:W-:Y:S03]  /*fdb0*/  FSEL R171, R5, -INF , !P4 ;  /* 0xff80000005ab7808 */ /* 0x000fe60006000000 */
[----:B------:R-:W3:Y:S01]  /*fdc0*/  MUFU.TANH R47, R47 ;  /* 0x0000002f002f7308 */ /* 0x000ee20000002400 */
[----:B------:R-:W-:Y:S01]  /*fdd0*/  FSEL R4, R36, -INF , !P1 ;  /* 0xff80000024047808 */ /* 0x000fe20004800000 */
[----:B------:R-:W-:Y:S01]  /*fde0*/  FMUL.FTZ R54, R54, UR8 ;  /* 0x0000000836367c20 */ /* 0x000fe20008410000 */
[----:B------:R-:W-:Y:S01]  /*fdf0*/  FSEL R7, R37, -INF , !P0 ;  /* 0xff80000025077808 */ /* 0x000fe20004000000 */
[----:B------:R-:W-:Y:S01]  /*fe00*/  FMUL.FTZ R59, R59, UR8 ;  /* 0x000000083b3b7c20 */ /* 0x000fe20008410000 */
[----:B------:R-:W-:Y:S01]  /*fe10*/  ISETP.GT.AND P4, PT, R207, R0, PT ;  /* 0x00000000cf00720c */ /* 0x000fe20003f84270 */
[----:B------:R-:W-:Y:S01]  /*fe20*/  FMUL.FTZ R61, R61, UR8 ;  /* 0x000000083d3d7c20 */ /* 0x000fe20008410000 */
[----:B------:R-:W-:Y:S03]  /*fe30*/  ISETP.GT.AND P1, PT, R207, R2, PT ;  /* 0x00000002cf00720c */ /* 0x000fe60003f24270 */
[----:B------:R-:W4:Y:S01]  /*fe40*/  MUFU.TANH R48, R48 ;  /* 0x0000003000307308 */ /* 0x000f220000002400 */
[-C--:B------:R-:W-:Y:S01]  /*fe50*/  ISETP.GT.AND P0, PT, R206, R0.reuse, PT ;  /* 0x00000000ce00720c */ /* 0x080fe20003f04270 */
[----:B------:R-:W-:Y:S04]  /*fe60*/  HMMA.16816.F32 R64, R156, R10, R64 ;  /* 0x0000000a9c40723c */ /* 0x000fe80000001840 */
[----:B------:R-:W-:Y:S01]  /*fe70*/  FSEL R162, R15, -INF , !P6 ;  /* 0xff8000000fa27808 */ /* 0x000fe20007000000 */
[----:B------:R-:W-:Y:S01]  /*fe80*/  FMUL.FTZ R60, R60, UR8 ;  /* 0x000000083c3c7c20 */ /* 0x000fe20008410000 */
[----:B------:R-:W-:Y:S02]  /*fe90*/  FSEL R6, R38, -INF , !P4 ;  /* 0xff80000026067808 */ /* 0x000fe40006000000 */
[----:B------:R-:W5:Y:S01]  /*fea0*/  MUFU.TANH R50, R50 ;  /* 0x0000003200327308 */ /* 0x000f620000002400 */
[----:B------:R-:W-:Y:S01]  /*feb0*/  FSEL R5, R39, -INF , !P1 ;  /* 0xff80000027057808 */ /* 0x000fe20004800000 */
[----:B------:R-:W-:Y:S01]  /*fec0*/  FMUL.FTZ R62, R62, UR8 ;  /* 0x000000083e3e7c20 */ /* 0x000fe20008410000 */
[----:B------:R-:W-:Y:S01]  /*fed0*/  FSEL R15, R32, -INF , !P0 ;  /* 0xff800000200f7808 */ /* 0x000fe20004000000 */
[----:B------:R-:W-:Y:S01]  /*fee0*/  FMUL.FTZ R63, R63, UR8 ;  /* 0x000000083f3f7c20 */ /* 0x000fe20008410000 */
[C---:B------:R-:W-:Y:S02]  /*fef0*/  ISETP.GT.AND P4, PT, R205.reuse, R0, PT ;  /* 0x00000000cd00720c */ /* 0x040fe40003f84270 */
[----:B------:R-:W-:Y:S03]  /*ff00*/  ISETP.GE.AND P1, PT, R0, R202, PT ;  /* 0x000000ca0000720c */ /* 0x000fe60003f26270 */
[----:B------:R-:W5:Y:S01]  /*ff10*/  MUFU.TANH R49, R49 ;  /* 0x0000003100317308 */ /* 0x000f620000002400 */
[-C--:B------:R-:W-:Y:S02]  /*ff20*/  ISETP.GT.AND P6, PT, R206, R2.reuse, PT ;  /* 0x00000002ce00720c */ /* 0x080fe40003fc4270 */
[----:B------:R-:W-:Y:S01]  /*ff30*/  ISETP.GT.AND P0, PT, R205, R2, PT ;  /* 0x00000002cd00720c */ /* 0x000fe20003f04270 */
[----:B------:R-:W-:Y:S01]  /*ff40*/  FMUL.FTZ R65, R65, UR8 ;  /* 0x0000000841417c20 */ /* 0x000fe20008410000 */
[----:B------:R-:W-:Y:S01]  /*ff50*/  FSEL R161, R14, -INF , !P2 ;  /* 0xff8000000ea17808 */ /* 0x000fe20005000000 */
[----:B------:R-:W-:Y:S01]  /*ff60*/  FMUL.FTZ R66, R66, UR8 ;  /* 0x0000000842427c20 */ /* 0x000fe20008410000 */
[----:B------:R-:W-:Y:S03]  /*ff70*/  FSEL R154, R17, -INF , !P5 ;  /* 0xff800000119a7808 */ /* 0x000fe60006800000 */
[----:B------:R-:W5:Y:S01]  /*ff80*/  MUFU.TANH R51, R51 ;  /* 0x0000003300337308 */ /* 0x000f620000002400 */
[----:B------:R-:W-:Y:S01]  /*ff90*/  FSEL R155, R16, -INF , !P3 ;  /* 0xff800000109b7808 */ /* 0x000fe20005800000 */
[----:B------:R-:W-:Y:S01]  /*ffa0*/  FMUL.FTZ R17, R57, UR8 ;  /* 0x0000000839117c20 */ /* 0x000fe20008410000 */
[----:B------:R-:W-:Y:S01]  /*ffb0*/  FSEL R13, R41, -INF , !P6 ;  /* 0xff800000290d7808 */ /* 0x000fe20007000000 */
[----:B------:R-:W-:Y:S01]  /*ffc0*/  FMUL.FTZ R16, R58, UR8 ;  /* 0x000000083a107c20 */ /* 0x000fe20008410000 */
[----:B------:R-:W-:Y:S01]  /*ffd0*/  FSEL R14, R42, -INF , !P4 ;  /* 0xff8000002a0e7808 */ /* 0x000fe20006000000 */
[----:B------:R-:W-:Y:S01]  /*ffe0*/  FMUL.FTZ R67, R67, UR8 ;  /* 0x0000000843437c20 */ /* 0x000fe20008410000 */
[----:B------:R-:W-:Y:S03]  /*fff0*/  FSEL R12, R43, -INF , !P0 ;  /* 0xff8000002b0c7808 */ /* 0x000fe60004000000 */
[----:B------:R-:W5:Y:S01]  /*10000*/  MUFU.TANH R52, R52 ;  /* 0x0000003400347308 */ /* 0x000f620000002400 */
[----:B------:R-:W-:Y:S02]  /*10010*/  FSEL R186, R4, -INF , !P1 ;  /* 0xff80000004ba7808 */ /* 0x000fe40004800000 */
[C---:B------:R-:W-:Y:S02]  /*10020*/  ISETP.GE.AND P5, PT, R0.reuse, R204, PT ;  /* 0x000000cc0000720c */ /* 0x040fe40003fa6270 */
[C---:B------:R-:W-:Y:S02]  /*10030*/  ISETP.GE.AND P2, PT, R0.reuse, R201, PT ;  /* 0x000000c90000720c */ /* 0x040fe40003f46270 */
[----:B------:R-:W-:Y:S01]  /*10040*/  ISETP.GE.AND P3, PT, R0, R203, PT ;  /* 0x000000cb0000720c */ /* 0x000fe20003f66270 */
[C---:B------:R-:W-:Y:S01]  /*10050*/  VIADD R0, R3.reuse, 0x29 ;  /* 0x0000002903007836 */ /* 0x040fe20000000000 */
[C---:B------:R-:W-:Y:S01]  /*10060*/  ISETP.GE.AND P6, PT, R2.reuse, R202, PT ;  /* 0x000000ca0200720c */ /* 0x040fe20003fc6270 */
[----:B------:R-:W5:Y:S01]  /*10070*/  MUFU.TANH R9, R53 ;  /* 0x0000003500097308 */ /* 0x000f620000002400 */
[C---:B------:R-:W-:Y:S02]  /*10080*/  ISETP.GE.AND P4, PT, R2.reuse, R204, PT ;  /* 0x000000cc0200720c */ /* 0x040fe40003f86270 */
[C---:B------:R-:W-:Y:S02]  /*10090*/  ISETP.GE.AND P0, PT, R2.reuse, R201, PT ;  /* 0x000000c90200720c */ /* 0x040fe40003f06270 */
[----:B------:R-:W-:Y:S01]  /*100a0*/  ISETP.GE.AND P1, PT, R2, R203, PT ;  /* 0x000000cb0200720c */ /* 0x000fe20003f26270 */
[----:B------:R-:W-:Y:S01]  /*100b0*/  VIADD R2, R3, 0x28 ;  /* 0x0000002803027836 */ /* 0x000fe20000000000 */
[----:B------:R-:W-:Y:S03]  /*100c0*/  FSEL R180, R7, -INF , !P6 ;  /* 0xff80000007b47808 */ /* 0x000fe60007000000 */
[----:B------:R-:W5:Y:S01]  /*100d0*/  MUFU.TANH R8, R54 ;  /* 0x0000003600087308 */ /* 0x000f620000002400 */
[----:B------:R-:W-:Y:S02]  /*100e0*/  FSEL R183, R6, -INF , !P5 ;  /* 0xff80000006b77808 */ /* 0x000fe40006800000 */
[C---:B------:R-:W-:Y:S02]  /*100f0*/  ISETP.GT.AND P6, PT, R206.reuse, R2, PT ;  /* 0x00000002ce00720c */ /* 0x040fe40003fc4270 */
[----:B------:R-:W-:Y:S02]  /*10100*/  ISETP.GT.AND P5, PT, R206, R0, PT ;  /* 0x00000000ce00720c */ /* 0x000fe40003fa4270 */
[----:B------:R-:W-:Y:S03]  /*10110*/  FSEL R182, R5, -INF , !P4 ;  /* 0xff80000005b67808 */ /* 0x000fe60006000000 */
[----:B------:R-:W5:Y:S01]  /*10120*/  MUFU.TANH R55, R55 ;  /* 0x0000003700377308 */ /* 0x000f620000002400 */
[----:B------:R-:W-:Y:S02]  /*10130*/  ISETP.GT.AND P4, PT, R205, R2, PT ;  /* 0x00000002cd00720c */ /* 0x000fe40003f84270 */
[----:B------:R-:W-:Y:S02]  /*10140*/  FSEL R4, R44, -INF , !P6 ;  /* 0xff8000002c047808 */ /* 0x000fe40007000000 */
[----:B-1----:R-:W-:Y:S02]  /*10150*/  FSEL R7, R45, -INF , !P5 ;  /* 0xff8000002d077808 */ /* 0x002fe40006800000 */
[----:B------:R-:W-:Y:S03]  /*10160*/  ISETP.GT.AND P6, PT, R205, R0, PT ;  /* 0x00000000cd00720c */ /* 0x000fe60003fc4270 */
[----:B------:R-:W1:Y:S01]  /*10170*/  MUFU.TANH R56, R56 ;  /* 0x0000003800387308 */ /* 0x000e620000002400 */
[-C--:B------:R-:W-:Y:S02]  /*10180*/  ISETP.GT.AND P5, PT, R200, R2.reuse, PT ;  /* 0x00000002c800720c */ /* 0x080fe40003fa4270 */
[----:B--2---:R-:W-:Y:S02]  /*10190*/  FSEL R6, R46, -INF , !P4 ;  /* 0xff8000002e067808 */ /* 0x004fe40006000000 */
[----:B------:R-:W-:Y:S02]  /*101a0*/  ISETP.GT.AND P4, PT, R207, R2, PT ;  /* 0x00000002cf00720c */ /* 0x000fe40003f84270 */
[----:B------:R-:W-:Y:S03]  /*101b0*/  FSEL R175, R15, -INF , !P2 ;  /* 0xff8000000faf7808 */ /* 0x000fe60005000000 */
[----:B------:R-:W2:Y:S01]  /*101c0*/  MUFU.TANH R17, R17 ;  /* 0x0000001100117308 */ /* 0x000ea20000002400 */
[----:B---3--:R-:W-:Y:S02]  /*101d0*/  FSEL R5, R47, -INF , !P6 ;  /* 0xff8000002f057808 */ /* 0x008fe40007000000 */
[----:B------:R-:W-:Y:S02]  /*101e0*/  FSEL R177, R14, -INF , !P3 ;  /* 0xff8000000eb17808 */ /* 0x000fe40005800000 */
[----:B------:R-:W-:Y:S02]  /*101f0*/  FSEL R184, R12, -INF , !P1 ;  /* 0xff8000000cb87808 */ /* 0x000fe40004800000 */
[----:B----4-:R-:W-:Y:S03]  /*10200*/  FSEL R15, R48, -INF , !P5 ;  /* 0xff800000300f7808 */ /* 0x010fe60006800000 */
[----:B------:R-:W3:Y:S01]  /*10210*/  MUFU.TANH R16, R16 ;  /* 0x0000001000107308 */ /* 0x000ee20000002400 */
[----:B------:R-:W-:Y:S02]  /*10220*/  ISETP.GE.AND P6, PT, R2, R201, PT ;  /* 0x000000c90200720c */ /* 0x000fe40003fc6270 */
[-C--:B------:R-:W-:Y:S02]  /*10230*/  ISETP.GT.AND P1, PT, R200, R0.reuse, PT ;  /* 0x00000000c800720c */ /* 0x080fe40003f24270 */
[----:B------:R-:W-:Y:S02]  /*10240*/  ISETP.GT.AND P5, PT, R207, R0, PT ;  /* 0x00000000cf00720c */ /* 0x000fe40003fa4270 */
[----:B-----5:R-:W-:Y:S03]  /*10250*/  FSEL R14, R50, -INF , !P4 ;  /* 0xff800000320e7808 */ /* 0x020fe60006000000 */
[----:B------:R-:W-:Y:S01]  /*10260*/  MUFU.TANH R61, R61 ;  /* 0x0000003d003d7308 */ /* 0x000fe20000002400 */
[-C--:B------:R-:W-:Y:S02]  /*10270*/  ISETP.GE.AND P4, PT, R0, R203.reuse, PT ;  /* 0x000000cb0000720c */ /* 0x080fe40003f86270 */
[----:B------:R-:W-:Y:S02]  /*10280*/  FSEL R176, R13, -INF , !P0 ;  /* 0xff8000000db07808 */ /* 0x000fe40004000000 */
[----:B------:R-:W-:Y:S02]  /*10290*/  FSEL R13, R49, -INF , !P1 ;  /* 0xff800000310d7808 */ /* 0x000fe40004800000 */
[----:B------:R-:W-:Y:S03]  /*102a0*/  FSEL R12, R51, -INF , !P5 ;  /* 0xff800000330c7808 */ /* 0x000fe60006800000 */
[----:B------:R-:W-:Y:S01]  /*102b0*/  MUFU.TANH R60, R60 ;  /* 0x0000003c003c7308 */ /* 0x000fe20000002400 */
[----:B------:R-:W-:Y:S02]  /*102c0*/  FSEL R173, R4, -INF , !P6 ;  /* 0xff80000004ad7808 */ /* 0x000fe40007000000 */
[C---:B------:R-:W-:Y:S02]  /*102d0*/  ISETP.GE.AND P2, PT, R2.reuse, R203, PT ;  /* 0x000000cb0200720c */ /* 0x040fe40003f46270 */
[C---:B------:R-:W-:Y:S02]  /*102e0*/  ISETP.GE.AND P0, PT, R2.reuse, R202, PT ;  /* 0x000000ca0200720c */ /* 0x040fe40003f06270 */
[----:B------:R-:W-:Y:S01]  /*102f0*/  ISETP.GE.AND P3, PT, R2, R204, PT ;  /* 0x000000cc0200720c */ /* 0x000fe20003f66270 */
[C---:B------:R-:W-:Y:S01]  /*10300*/  VIADD R2, R3.reuse, 0x30 ;  /* 0x0000003003027836 */ /* 0x040fe20000000000 */
[CC--:B------:R-:W-:Y:S01]  /*10310*/  ISETP.GE.AND P1, PT, R0.reuse, R201.reuse, PT ;  /* 0x000000c90000720c */ /* 0x0c0fe20003f26270 */
[----:B------:R-:W-:Y:S01]  /*10320*/  MUFU.TANH R62, R62 ;  /* 0x0000003e003e7308 */ /* 0x000fe20000002400 */
[C---:B------:R-:W-:Y:S02]  /*10330*/  ISETP.GE.AND P5, PT, R0.reuse, R202, PT ;  /* 0x000000ca0000720c */ /* 0x040fe40003fa6270 */
[----:B------:R-:W-:Y:S01]  /*10340*/  ISETP.GE.AND P6, PT, R0, R204, PT ;  /* 0x000000cc0000720c */ /* 0x000fe20003fc6270 */
[----:B------:R-:W-:Y:S01]  /*10350*/  VIADD R0, R3, 0x31 ;  /* 0x0000003103007836 */ /* 0x000fe20000000000 */
[----:B------:R-:W-:Y:S02]  /*10360*/  FSEL R178, R5, -INF , !P4 ;  /* 0xff80000005b27808 */ /* 0x000fe40006000000 */
[----:B------:R-:W-:Y:S03]  /*10370*/  FSEL R163, R7, -INF , !P1 ;  /* 0xff80000007a37808 */ /* 0x000fe60004800000 */
[----:B------:R-:W4:Y:S01]  /*10380*/  MUFU.TANH R5, R59 ;  /* 0x0000003b00057308 */ /* 0x000f220000002400 */
[----:B------:R-:W-:Y:S02]  /*10390*/  FSEL R179, R6, -INF , !P2 ;  /* 0xff80000006b37808 */ /* 0x000fe40005000000 */
[C---:B------:R-:W-:Y:S02]  /*103a0*/  ISETP.GT.AND P1, PT, R200.reuse, R2, PT ;  /* 0x00000002c800720c */ /* 0x040fe40003f24270 */
[----:B------:R-:W-:Y:S02]  /*103b0*/  ISETP.GT.AND P2, PT, R200, R0, PT ;  /* 0x00000000c800720c */ /* 0x000fe40003f44270 */
[----:B------:R-:W-:Y:S03]  /*103c0*/  FSEL R4, R52, -INF , !P1 ;  /* 0xff80000034047808 */ /* 0x000fe60004800000 */
[----:B------:R-:W5:Y:S01]  /*103d0*/  MUFU.TANH R77, R63 ;  /* 0x0000003f004d7308 */ /* 0x000f620000002400 */
[----:B------:R-:W-:Y:S02]  /*103e0*/  FSEL R9, R9, -INF , !P2 ;  /* 0xff80000009097808 */ /* 0x000fe40005000000 */
[C---:B------:R-:W-:Y:S02]  /*103f0*/  ISETP.GT.AND P4, PT, R207.reuse, R2, PT ;  /* 0x00000002cf00720c */ /* 0x040fe40003f84270 */
[----:B------:R-:W-:Y:S02]  /*10400*/  ISETP.GT.AND P1, PT, R207, R0, PT ;  /* 0x00000000cf00720c */ /* 0x000fe40003f24270 */
[-C--:B------:R-:W-:Y:S02]  /*10410*/  ISETP.GT.AND P2, PT, R206, R2.reuse, PT ;  /* 0x00000002ce00720c */ /* 0x080fe40003f44270 */
[----:B------:R-:W-:Y:S02]  /*10420*/  FSEL R172, R13, -INF , !P5 ;  /* 0xff8000000dac7808 */ /* 0x000fe40006800000 */
[----:B------:R-:W-:Y:S02]  /*10430*/  FSEL R8, R8, -INF , !P4 ;  /* 0xff80000008087808 */ /* 0x000fe40006000000 */
[----:B------:R-:W-:Y:S02]  /*10440*/  FSEL R7, R55, -INF , !P1 ;  /* 0xff80000037077808 */ /* 0x000fe40004800000 */
[----:B------:R-:W-:Y:S02]  /*10450*/  FSEL R169, R12, -INF , !P6 ;  /* 0xff8000000ca97808 */ /* 0x000fe40007000000 */
[----:B-1----:R-:W-:Y:S02]  /*10460*/  FSEL R13, R56, -INF , !P2 ;  /* 0xff800000380d7808 */ /* 0x002fe40005000000 */
[C---:B------:R-:W-:Y:S02]  /*10470*/  ISETP.GT.AND P4, PT, R205.reuse, R2, PT ;  /* 0x00000002cd00720c */ /* 0x040fe40003f84270 */
[----:B------:R-:W-:Y:S02]  /*10480*/  ISETP.GE.AND P1, PT, R2, R202, PT ;  /* 0x000000ca0200720c */ /* 0x000fe40003f26270 */
[-C--:B------:R-:W-:Y:S02]  /*10490*/  ISETP.GT.AND P6, PT, R206, R0.reuse, PT ;  /* 0x00000000ce00720c */ /* 0x080fe40003fc4270 */
[----:B------:R-:W-:Y:S02]  /*104a0*/  ISETP.GT.AND P2, PT, R205, R0, PT ;  /* 0x00000000cd00720c */ /* 0x000fe40003f44270 */
[----:B------:R-:W-:Y:S02]  /*104b0*/  FSEL R168, R15, -INF , !P0 ;  /* 0xff8000000fa87808 */ /* 0x000fe40004000000 */
[----:B------:R-:W-:Y:S02]  /*104c0*/  FSEL R170, R14, -INF , !P3 ;  /* 0xff8000000eaa7808 */ /* 0x000fe40005800000 */
[C---:B------:R-:W-:Y:S02]  /*104d0*/  ISETP.GE.AND P0, PT, R2.reuse, R204, PT ;  /* 0x000000cc0200720c */ /* 0x040fe40003f06270 */
[C---:B------:R-:W-:Y:S02]  /*104e0*/  ISETP.GE.AND P5, PT, R2.reuse, R201, PT ;  /* 0x000000c90200720c */ /* 0x040fe40003fa6270 */
[----:B------:R-:W-:Y:S01]  /*104f0*/  ISETP.GE.AND P3, PT, R2, R203, PT ;  /* 0x000000cb0200720c */ /* 0x000fe20003f66270 */
[----:B------:R-:W-:Y:S01]  /*10500*/  VIADD R2, R3, 0x39 ;  /* 0x0000003903027836 */ /* 0x000fe20000000000 */
[----:B--2---:R-:W-:Y:S02]  /*10510*/  FSEL R6, R17, -INF , !P6 ;  /* 0xff80000011067808 */ /* 0x004fe40007000000 */
[----:B---3--:R-:W-:Y:S02]  /*10520*/  FSEL R12, R16, -INF , !P4 ;  /* 0xff800000100c7808 */ /* 0x008fe40006000000 */
[----:B----4-:R-:W-:Y:S02]  /*10530*/  FSEL R5, R5, -INF , !P2 ;  /* 0xff80000005057808 */ /* 0x010fe40005000000 */
[----:B------:R-:W-:Y:S02]  /*10540*/  FSEL R213, R4, -INF , !P1 ;  /* 0xff80000004d57808 */ /* 0x000fe40004800000 */
[C---:B------:R-:W-:Y:S02]  /*10550*/  ISETP.GE.AND P6, PT, R0.reuse, R202, PT ;  /* 0x000000ca0000720c */ /* 0x040fe40003fc6270 */
[C---:B------:R-:W-:Y:S02]  /*10560*/  ISETP.GE.AND P4, PT, R0.reuse, R204, PT ;  /* 0x000000cc0000720c */ /* 0x040fe40003f86270 */
[C---:B------:R-:W-:Y:S02]  /*10570*/  ISETP.GE.AND P2, PT, R0.reuse, R201, PT ;  /* 0x000000c90000720c */ /* 0x040fe40003f46270 */
[----:B------:R-:W-:Y:S01]  /*10580*/  ISETP.GE.AND P1, PT, R0, R203, PT ;  /* 0x000000cb0000720c */ /* 0x000fe20003f26270 */
[----:B------:R-:W-:Y:S01]  /*10590*/  VIADD R0, R3, 0x38 ;  /* 0x0000003803007836 */ /* 0x000fe20000000000 */
[----:B------:R-:W-:Y:S01]  /*105a0*/  FSEL R181, R13, -INF , !P5 ;  /* 0xff8000000db57808 */ /* 0x000fe20006800000 */
[----:B------:R-:W-:Y:S01]  /*105b0*/  FMUL.FTZ R13, R64, UR8 ;  /* 0x00000008400d7c20 */ /* 0x000fe20008410000 */
[----:B------:R-:W-:Y:S02]  /*105c0*/  FSEL R212, R8, -INF , !P0 ;  /* 0xff80000008d47808 */ /* 0x000fe40004000000 */
[----:B------:R-:W-:Y:S02]  /*105d0*/  FSEL R210, R9, -INF , !P6 ;  /* 0xff80000009d27808 */ /* 0x000fe40007000000 */
[C---:B------:R-:W-:Y:S01]  /*105e0*/  ISETP.GT.AND P0, PT, R206.reuse, R2, PT ;  /* 0x00000002ce00720c */ /* 0x040fe20003f04270 */
[----:B------:R-:W1:Y:S01]  /*105f0*/  MUFU.TANH R13, R13 ;  /* 0x0000000d000d7308 */ /* 0x000e620000002400 */
[----:B------:R-:W-:Y:S02]  /*10600*/  ISETP.GT.AND P6, PT, R206, R0, PT ;  /* 0x00000000ce00720c */ /* 0x000fe40003fc4270 */
[----:B------:R-:W-:Y:S02]  /*10610*/  FSEL R4, R61, -INF , !P0 ;  /* 0xff8000003d047808 */ /* 0x000fe40004000000 */
[----:B------:R-:W-:Y:S02]  /*10620*/  FSEL R3, R60, -INF , !P6 ;  /* 0xff8000003c037808 */ /* 0x000fe40007000000 */
[----:B------:R-:W-:Y:S02]  /*10630*/  ISETP.GE.AND P0, PT, R0, R201, PT ;  /* 0x000000c90000720c */ /* 0x000fe40003f06270 */
[----:B------:R-:W-:Y:S02]  /*10640*/  FSEL R211, R7, -INF , !P4 ;  /* 0xff80000007d37808 */ /* 0x000fe40006000000 */
[----:B------:R-:W-:Y:S02]  /*10650*/  FSEL R159, R3, -INF , !P0 ;  /* 0xff800000039f7808 */ /* 0x000fe40004000000 */
[----:B------:R-:W-:Y:S02]  /*10660*/  ISETP.GT.AND P0, PT, R208, R216, PT ;  /* 0x000000d8d000720c */ /* 0x000fe40003f04270 */
[C---:B------:R-:W-:Y:S02]  /*10670*/  ISETP.GT.AND P4, PT, R205.reuse, R0, PT ;  /* 0x00000000cd00720c */ /* 0x040fe40003f84270 */
[----:B------:R-:W-:Y:S02]  /*10680*/  ISETP.GT.AND P6, PT, R205, R2, PT ;  /* 0x00000002cd00720c */ /* 0x000fe40003fc4270 */
[----:B------:R-:W-:Y:S02]  /*10690*/  FSEL R76, R62, -INF , !P4 ;  /* 0xff8000003e4c7808 */ /* 0x000fe40006000000 */
[----:B------:R-:W-:Y:S02]  /*106a0*/  FSEL R185, R6, -INF , !P2 ;  /* 0xff80000006b97808 */ /* 0x000fe40005000000 */
[----:B-----5:R-:W-:Y:S02]  /*106b0*/  FSEL R77, R77, -INF , !P6 ;  /* 0xff8000004d4d7808 */ /* 0x020fe40007000000 */
[----:B------:R-:W-:Y:S02]  /*106c0*/  FSEL R187, R12, -INF , !P3 ;  /* 0xff8000000cbb7808 */ /* 0x000fe40005800000 */
[----:B------:R-:W-:Y:S02]  /*106d0*/  ISETP.GE.AND P4, PT, R0, R203, PT ;  /* 0x000000cb0000720c */ /* 0x000fe40003f86270 */
[-C--:B------:R-:W-:Y:S02]  /*106e0*/  ISETP.GT.AND P5, PT, R200, R0.reuse, PT ;  /* 0x00000000c800720c */ /* 0x080fe40003fa4270 */
[----:B------:R-:W-:Y:S02]  /*106f0*/  ISETP.GT.AND P2, PT, R207, R0, PT ;  /* 0x00000000cf00720c */ /* 0x000fe40003f44270 */
[C---:B------:R-:W-:Y:S02]  /*10700*/  ISETP.GE.AND P6, PT, R0.reuse, R202, PT ;  /* 0x000000ca0000720c */ /* 0x040fe40003fc6270 */
[----:B------:R-:W-:Y:S02]  /*10710*/  ISETP.GE.AND P3, PT, R0, R204, PT ;  /* 0x000000cc0000720c */ /* 0x000fe40003f66270 */
[----:B------:R-:W-:Y:S02]  /*10720*/  FMNMX3.FTZ R0, R74, R22, R23, !PT ;  /* 0x000000164a007276 */ /* 0x000fe40007810017 */
[----:B------:R-:W-:Y:S02]  /*10730*/  FSEL R214, R5, -INF , !P1 ;  /* 0xff80000005d67808 */ /* 0x000fe40004800000 */
[----:B------:R-:W-:Y:S02]  /*10740*/  ISETP.GE.AND P1, PT, R2, R201, PT ;  /* 0x000000c90200720c */ /* 0x000fe40003f26270 */
[----:B------:R-:W-:Y:S02]  /*10750*/  FMNMX3.FTZ R0, R0, R21, R18, !PT ;  /* 0x0000001500007276 */ /* 0x000fe40007810012 */
[----:B------:R-:W-:Y:S02]  /*10760*/  FSEL R158, R4, -INF , !P1 ;  /* 0xff800000049e7808 */ /* 0x000fe40004800000 */
[----:B------:R-:W-:Y:S02]  /*10770*/  FSEL R76, R76, -INF , !P4 ;  /* 0xff8000004c4c7808 */ /* 0x000fe40006000000 */
[----:B------:R-:W-:Y:S02]  /*10780*/  ISETP.GE.AND P1, PT, R2, R203, PT ;  /* 0x000000cb0200720c */ /* 0x000fe40003f26270 */
[----:B------:R-:W-:Y:S02]  /*10790*/  ISETP.GT.AND P4, PT, R200, R2, PT ;  /* 0x00000002c800720c */ /* 0x000fe40003f84270 */
[----:B------:R-:W-:Y:S01]  /*107a0*/  FMNMX3.FTZ R72, R0, R40, R152, !PT ;  /* 0x0000002800487276 */ /* 0x000fe20007810098 */
[----:B-1----:R-:W-:Y:S10]  /*107b0*/  @P0 BRA `(.L_x_2137) ;  /* 0xffffffdc00880947 */ /* 0x002ff4000383ffff */
.L_x_2136:
[----:B------:R-:W-:Y:S01]  /*107c0*/  FMNMX3.FTZ R72, R72, R151, R150, !PT ;  /* 0x0000009748487276 */ /* 0x000fe20007810096 */
[----:B-1----:R-:W1:Y:S01]  /*107d0*/  MUFU.TANH R11, R65 ;  /* 0x00000041000b7308 */ /* 0x002e620000002400 */
[----:B------:R-:W-:Y:S01]  /*107e0*/  FMNMX3.FTZ R0, R75, R26, R25, !PT ;  /* 0x0000001a4b007276 */ /* 0x000fe20007810019 */
[----:B------:R-:W-:Y:S01]  /*107f0*/  LDSM.16.MT88.4 R36, [R193+0x6000] ;  /* 0x00600000c124783b */ /* 0x000fe20000004200 */
[----:B------:R-:W-:Y:S02]  /*10800*/  FMNMX3.FTZ R72, R72, R175, R176, !PT ;  /* 0x000000af48487276 */ /* 0x000fe400078100b0 */
[----:B------:R-:W-:Y:S02]  /*10810*/  FMNMX3.FTZ R0, R0, R19, R20, !PT ;  /* 0x0000001300007276 */ /* 0x000fe40007810014 */
[----:B------:R-:W-:Y:S03]  /*10820*/  FMNMX3.FTZ R72, R72, R173, R163, !PT ;  /* 0x000000ad48487276 */ /* 0x000fe600078100a3 */
[----:B------:R-:W2:Y:S01]  /*10830*/  MUFU.TANH R10, R66 ;  /* 0x00000042000a7308 */ /* 0x000ea20000002400 */
[----:B------:R-:W-:Y:S01]  /*10840*/  FMNMX3.FTZ R0, R0, R153, R160, !PT ;  /* 0x0000009900007276 */ /* 0x000fe200078100a0 */
[----:B------:R-:W-:Y:S01]  /*10850*/  LDSM.16.MT88.4 R52, [R189+0x6000] ;  /* 0x00600000bd34783b */ /* 0x000fe20000004200 */
[----:B------:R-:W-:Y:S02]  /*10860*/  FMNMX3.FTZ R72, R72, R181, R185, !PT ;  /* 0x000000b548487276 */ /* 0x000fe400078100b9 */
[----:B------:R-:W-:Y:S02]  /*10870*/  FMNMX3.FTZ R0, R0, R167, R171, !PT ;  /* 0x000000a700007276 */ /* 0x000fe400078100ab */
[----:B------:R-:W-:Y:S03]  /*10880*/  FMNMX3.FTZ R72, R72, R159, R158, !PT ;  /* 0x0000009f48487276 */ /* 0x000fe6000781009e */
[----:B------:R-:W3:Y:S01]  /*10890*/  MUFU.TANH R9, R67 ;  /* 0x0000004300097308 */ /* 0x000ee20000002400 */
[----:B------:R-:W-:Y:S02]  /*108a0*/  FMNMX3.FTZ R0, R0, R177, R184, !PT ;  /* 0x000000b100007276 */ /* 0x000fe400078100b8 */
[----:B------:R-:W-:Y:S01]  /*108b0*/  FSEL R77, R77, -INF , !P1 ;  /* 0xff8000004d4d7808 */ /* 0x000fe20004800000 */
[----:B------:R-:W4:Y:S01]  /*108c0*/  SHFL.BFLY PT, R8, R72, 0x2, 0x1f ;  /* 0x0c401f0048087f89 */ /* 0x000f2200000e0000 */
[----:B------:R-:W-:Y:S02]  /*108d0*/  FMNMX3.FTZ R0, R0, R179, R178, !PT ;  /* 0x000000b300007276 */ /* 0x000fe400078100b2 */
[----:B------:R-:W-:Y:S02]  /*108e0*/  FSEL R7, R13, -INF , !P5 ;  /* 0xff8000000d077808 */ /* 0x000fe40006800000 */
[----:B------:R-:W-:Y:S02]  /*108f0*/  FMNMX3.FTZ R0, R0, R187, R214, !PT ;  /* 0x000000bb00007276 */ /* 0x000fe400078100d6 */
[----:B------:R-:W-:Y:S02]  /*10900*/  ISETP.GT.AND P0, PT, R207, R2, PT ;  /* 0x00000002cf00720c */ /* 0x000fe40003f04270 */
[----:B------:R-:W-:Y:S02]  /*10910*/  FMNMX3.FTZ R0, R0, R76, R77, !PT ;  /* 0x0000004c00007276 */ /* 0x000fe4000781004d */
[C---:B------:R-:W-:Y:S02]  /*10920*/  ISETP.GE.AND P5, PT, R2.reuse, R204, PT ;  /* 0x000000cc0200720c */ /* 0x040fe40003fa6270 */
[----:B------:R-:W-:Y:S02]  /*10930*/  ISETP.GE.AND P1, PT, R2, R202, PT ;  /* 0x000000ca0200720c */ /* 0x000fe40003f26270 */
[----:B------:R-:W5:Y:S01]  /*10940*/  SHFL.BFLY PT, R2, R0, 0x2, 0x1f ;  /* 0x0c401f0000027f89 */ /* 0x000f6200000e0000 */
        /* <DEDUP_REMOVED lines=12> */
[----:B----4-:R-:W-:Y:S02]  /*10a10*/  FMNMX.FTZ R72, R72, R8, !PT ;  /* 0x0000000848487209 */ /* 0x010fe40007810000 */
[----:B-----5:R-:W-:Y:S02]  /*10a20*/  FMNMX.FTZ R0, R0, R2, !PT ;  /* 0x0000000200007209 */ /* 0x020fe40007810000 */
[----:B------:R-:W-:Y:S01]  /*10a30*/  FMNMX3.FTZ R3, R3, R170, R169, !PT ;  /* 0x000000aa03037276 */ /* 0x000fe200078100a9 */
[----:B------:R-:W4:Y:S01]  /*10a40*/  SHFL.BFLY PT, R7, R72, 0x1, 0x1f ;  /* 0x0c201f0048077f89 */ /* 0x000f2200000e0000 */
[----:B------:R-:W-:Y:S02]  /*10a50*/  FMNMX3.FTZ R6, R4, R213, R210, !PT ;  /* 0x000000d504067276 */ /* 0x000fe400078100d2 */
[----:B-1----:R-:W-:Y:S05]  /*10a60*/  FSEL R4, R11, -INF , !P4 ;  /* 0xff8000000b047808 */ /* 0x002fea0006000000 */
[----:B------:R-:W1:Y:S01]  /*10a70*/  SHFL.BFLY PT, R2, R0, 0x1, 0x1f ;  /* 0x0c201f0000027f89 */ /* 0x000e6200000e0000 */
[----:B------:R-:W-:Y:S02]  /*10a80*/  FMNMX3.FTZ R5, R3, R212, R211, !PT ;  /* 0x000000d403057276 */ /* 0x000fe400078100d3 */
[----:B--2---:R-:W-:Y:S02]  /*10a90*/  FSEL R3, R10, -INF , !P2 ;  /* 0xff8000000a037808 */ /* 0x004fe40005000000 */
[----:B---3--:R-:W-:Y:S02]  /*10aa0*/  FSEL R9, R9, -INF , !P0 ;  /* 0xff80000009097808 */ /* 0x008fe40004000000 */
[----:B------:R-:W-:Y:S02]  /*10ab0*/  FSEL R222, R4, -INF , !P1 ;  /* 0xff80000004de7808 */ /* 0x000fe40004800000 */
[----:B------:R-:W-:Y:S02]  /*10ac0*/  FSEL R215, R9, -INF , !P5 ;  /* 0xff80000009d77808 */ /* 0x000fe40006800000 */
[----:B------:R-:W-:Y:S02]  /*10ad0*/  FSEL R157, R3, -INF , !P3 ;  /* 0xff800000039d7808 */ /* 0x000fe40005800000 */
[----:B------:R-:W-:Y:S02]  /*10ae0*/  FMNMX3.FTZ R4, R6, R156, R222, !PT ;  /* 0x0000009c06047276 */ /* 0x000fe400078100de */
[----:B------:R-:W-:Y:S03]  /*10af0*/  FMNMX3.FTZ R3, R5, R157, R215, !PT ;  /* 0x0000009d05037276 */ /* 0x000fe600078100d7 */
[----:B------:R-:W2:Y:S01]  /*10b00*/  SHFL.BFLY PT, R5, R4, 0x2, 0x1f ;  /* 0x0c401f0004057f89 */ /* 0x000ea200000e0000 */
[----:B----4-:R-:W-:Y:S07]  /*10b10*/  FMNMX.FTZ R72, R72, R7, !PT ;  /* 0x0000000748487209 */ /* 0x010fee0007810000 */
[----:B------:R-:W3:Y:S01]  /*10b20*/  SHFL.BFLY PT, R6, R3, 0x2, 0x1f ;  /* 0x0c401f0003067f89 */ /* 0x000ee200000e0000 */
[C---:B------:R-:W-:Y:S01]  /*10b30*/  FSETP.NEU.FTZ.AND P1, PT, R72.reuse, -INF , PT ;  /* 0xff8000004800780b */ /* 0x040fe20003f3d000 */
[----:B------:R-:W-:Y:S01]  /*10b40*/  FMUL.FTZ R78, R72, UR4 ;  /* 0x00000004484e7c20 */ /* 0x000fe20008410000 */
[----:B-1----:R-:W-:Y:S04]  /*10b50*/  FMNMX.FTZ R69, R0, R2, !PT ;  /* 0x0000000200457209 */ /* 0x002fe80007810000 */
[----:B------:R-:W-:Y:S01]  /*10b60*/  FSEL R78, R78, RZ, P1 ;  /* 0x000000ff4e4e7208 */ /* 0x000fe20000800000 */
[C---:B------:R-:W-:Y:S01]  /*10b70*/  FMUL.FTZ R149, R69.reuse, UR4 ;  /* 0x0000000445957c20 */ /* 0x040fe20008410000 */
[----:B------:R-:W-:Y:S03]  /*10b80*/  FSETP.NEU.FTZ.AND P0, PT, R69, -INF , PT ;  /* 0xff8000004500780b */ /* 0x000fe60003f1d000 */
[--C-:B------:R-:W-:Y:S01]  /*10b90*/  FFMA.FTZ R0, R22, UR4, -R78.reuse ;  /* 0x0000000416007c23 */ /* 0x100fe2000801084e */
[--C-:B------:R-:W-:Y:S01]  /*10ba0*/  FFMA.FTZ R2, R23, UR4, -R78.reuse ;  /* 0x0000000417027c23 */ /* 0x100fe2000801084e */
[----:B------:R-:W-:Y:S01]  /*10bb0*/  FSEL R149, R149, RZ, P0 ;  /* 0x000000ff95957208 */ /* 0x000fe20000000000 */
[--C-:B------:R-:W-:Y:S01]  /*10bc0*/  FFMA.FTZ R48, R150, UR4, -R78.reuse ;  /* 0x0000000496307c23 */ /* 0x100fe2000801084e */
[----:B------:R1:W-:Y:S01]  /*10bd0*/  MUFU.EX2 R242, R0 ;  /* 0x0000000000f27308 */ /* 0x0003e20000000800 */
[--C-:B------:R-:W-:Y:S01]  /*10be0*/  FFMA.FTZ R45, R40, UR4, -R78.reuse ;  /* 0x00000004282d7c23 */ /* 0x100fe2000801084e */
[--C-:B------:R-:W-:Y:S01]  /*10bf0*/  FFMA.FTZ R44, R152, UR4, -R78.reuse ;  /* 0x00000004982c7c23 */ /* 0x100fe2000801084e */
[----:B--2---:R-:W-:Y:S07]  /*10c00*/  FMNMX.FTZ R4, R4, R5, !PT ;  /* 0x0000000504047209 */ /* 0x004fee0007810000 */
[----:B------:R2:W4:Y:S01]  /*10c10*/  MUFU.EX2 R244, R2 ;  /* 0x0000000200f47308 */ /* 0x0005220000000800 */
[--C-:B------:R-:W-:Y:S01]  /*10c20*/  FFMA.FTZ R5, R18, UR4, -R78.reuse ;  /* 0x0000000412057c23 */ /* 0x100fe2000801084e */
[--C-:B------:R-:W-:Y:S01]  /*10c30*/  FFMA.FTZ R76, R76, UR4, -R149.reuse ;  /* 0x000000044c4c7c23 */ /* 0x100fe20008010895 */
[----:B---3--:R-:W-:Y:S01]  /*10c40*/  FMNMX.FTZ R3, R3, R6, !PT ;  /* 0x0000000603037209 */ /* 0x008fe20007810000 */
[----:B------:R-:W3:Y:S06]  /*10c50*/  SHFL.BFLY PT, R71, R4, 0x1, 0x1f ;  /* 0x0c201f0004477f89 */ /* 0x000eec00000e0000 */
[----:B------:R5:W-:Y:S02]  /*10c60*/  MUFU.EX2 R243, R5 ;  /* 0x0000000500f37308 */ /* 0x000be40000000800 */
[----:B------:R-:W3:Y:S08]  /*10c70*/  SHFL.BFLY PT, R70, R3, 0x1, 0x1f ;  /* 0x0c201f0003467f89 */ /* 0x000ef000000e0000 */
[----:B------:R-:W-:Y:S01]  /*10c80*/  MUFU.EX2 R223, R48 ;  /* 0x0000003000df7308 */ /* 0x000fe20000000800 */
[--C-:B-1----:R-:W-:Y:S09]  /*10c90*/  FFMA.FTZ R0, R21, UR4, -R78.reuse ;  /* 0x0000000415007c23 */ /* 0x102ff2000801084e */
[----:B------:R1:W-:Y:S01]  /*10ca0*/  MUFU.EX2 R224, R45 ;  /* 0x0000002d00e07308 */ /* 0x0003e20000000800 */
[--C-:B--2---:R-:W-:Y:S01]  /*10cb0*/  FFMA.FTZ R2, R26, UR4, -R149.reuse ;  /* 0x000000041a027c23 */ /* 0x104fe20008010895 */
[----:B----4-:R-:W-:Y:S08]  /*10cc0*/  F2FP.F16.F32.PACK_AB R64, R244, R242 ;  /* 0x000000f2f440723e */ /* 0x010ff000000000ff */
[----:B------:R2:W4:Y:S01]  /*10cd0*/  MUFU.EX2 R245, R0 ;  /* 0x0000000000f57308 */ /* 0x0005220000000800 */
[----:B-----5:R-:W-:Y:S09]  /*10ce0*/  FSEL R5, R69, RZ, P0 ;  /* 0x000000ff45057208 */ /* 0x020ff20000000000 */
[----:B------:R5:W-:Y:S10]  /*10cf0*/  MUFU.EX2 R238, R2 ;  /* 0x0000000200ee7308 */ /* 0x000bf40000000800 */
[----:B------:R-:W-:Y:S01]  /*10d00*/  MUFU.EX2 R225, R44 ;  /* 0x0000002c00e17308 */ /* 0x000fe20000000800 */
[----:B-1----:R-:W-:Y:S01]  /*10d10*/  FFMA.FTZ R45, R151, UR4, -R78 ;  /* 0x00000004972d7c23 */ /* 0x002fe2000801084e */
[----:B---3--:R-:W-:Y:S08]  /*10d20*/  FMNMX.FTZ R71, R4, R71, !PT ;  /* 0x0000004704477209 */ /* 0x008ff00007810000 */
[----:B------:R-:W-:Y:S01]  /*10d30*/  MUFU.EX2 R76, R76 ;  /* 0x0000004c004c7308 */ /* 0x000fe20000000800 */
[--C-:B--2---:R-:W-:Y:S01]  /*10d40*/  FFMA.FTZ R0, R25, UR4, -R149.reuse ;  /* 0x0000000419007c23 */ /* 0x104fe20008010895 */
[C---:B------:R-:W-:Y:S01]  /*10d50*/  FSETP.NEU.FTZ.AND P3, PT, R71.reuse, -INF , PT ;  /* 0xff8000004700780b */ /* 0x040fe20003f7d000 */
[----:B------:R-:W-:Y:S01]  /*10d60*/  FMUL.FTZ R79, R71, UR4 ;  /* 0x00000004474f7c20 */ /* 0x000fe20008410000 */
[----:B------:R-:W-:Y:S06]  /*10d70*/  FMNMX.FTZ R70, R3, R70, !PT ;  /* 0x0000004603467209 */ /* 0x000fec0007810000 */
[----:B------:R1:W2:Y:S01]  /*10d80*/  MUFU.EX2 R239, R0 ;  /* 0x0000000000ef7308 */ /* 0x0002a20000000800 */
[----:B-----5:R-:W-:Y:S01]  /*10d90*/  FFMA.FTZ R2, R19, UR4, -R149 ;  /* 0x0000000413027c23 */ /* 0x020fe20008010895 */
[----:B----4-:R-:W-:Y:S02]  /*10da0*/  F2FP.F16.F32.PACK_AB R66, R243, R245 ;  /* 0x000000f5f342723e */ /* 0x010fe400000000ff */
[----:B------:R-:W-:Y:S06]  /*10db0*/  FSEL R79, R79, RZ, P3 ;  /* 0x000000ff4f4f7208 */ /* 0x000fec0001800000 */
[----:B------:R3:W-:Y:S01]  /*10dc0*/  MUFU.EX2 R240, R2 ;  /* 0x0000000200f07308 */ /* 0x0007e20000000800 */
[C---:B------:R-:W-:Y:S01]  /*10dd0*/  FMUL.FTZ R148, R70.reuse, UR4 ;  /* 0x0000000446947c20 */ /* 0x040fe20008410000 */
[----:B------:R-:W-:Y:S01]  /*10de0*/  FSETP.NEU.FTZ.AND P2, PT, R70, -INF , PT ;  /* 0xff8000004600780b */ /* 0x000fe20003f5d000 */
[--C-:B------:R-:W-:Y:S07]  /*10df0*/  FFMA.FTZ R3, R24, UR4, -R79.reuse ;  /* 0x0000000418037c23 */ /* 0x100fee000801084f */
[----:B------:R-:W-:Y:S01]  /*10e00*/  MUFU.EX2 R221, R45 ;  /* 0x0000002d00dd7308 */ /* 0x000fe20000000800 */
[----:B------:R-:W-:Y:S01]  /*10e10*/  FSEL R148, R148, RZ, P2 ;  /* 0x000000ff94947208 */ /* 0x000fe20001000000 */
[----:B------:R-:W-:Y:S01]  /*10e20*/  FFMA.FTZ R56, R164, UR4, -R79 ;  /* 0x00000004a4387c23 */ /* 0x000fe2000801084f */
[----:B-1----:R-:W-:Y:S07]  /*10e30*/  FFMA.FTZ R0, R20, UR4, -R149 ;  /* 0x0000000414007c23 */ /* 0x002fee0008010895 */
[----:B------:R1:W-:Y:S01]  /*10e40*/  MUFU.EX2 R234, R3 ;  /* 0x0000000300ea7308 */ /* 0x0003e20000000800 */
[--C-:B------:R-:W-:Y:S01]  /*10e50*/  FFMA.FTZ R4, R27, UR4, -R148.reuse ;  /* 0x000000041b047c23 */ /* 0x100fe20008010894 */
[----:B------:R-:W4:Y:S01]  /*10e60*/  LDSM.16.MT88.4 R20, [R188+0x6000] ;  /* 0x00600000bc14783b */ /* 0x000f220000004200 */
[--C-:B------:R-:W-:Y:S07]  /*10e70*/  FFMA.FTZ R6, R29, UR4, -R148.reuse ;  /* 0x000000041d067c23 */ /* 0x100fee0008010894 */
[----:B------:R5:W5:Y:S01]  /*10e80*/  MUFU.EX2 R241, R0 ;  /* 0x0000000000f17308 */ /* 0x000b620000000800 */
[--C-:B---3--:R-:W-:Y:S01]  /*10e90*/  FFMA.FTZ R2, R145, UR4, -R79.reuse ;  /* 0x0000000491027c23 */ /* 0x108fe2000801084f */
[----:B--2---:R-:W-:Y:S01]  /*10ea0*/  F2FP.F16.F32.PACK_AB R65, R239, R238 ;  /* 0x000000eeef41723e */ /* 0x004fe200000000ff */
[--C-:B------:R-:W-:Y:S07]  /*10eb0*/  FFMA.FTZ R61, R166, UR4, -R148.reuse ;  /* 0x00000004a63d7c23 */ /* 0x100fee0008010894 */
[----:B------:R-:W-:Y:S01]  /*10ec0*/  MUFU.EX2 R229, R4 ;  /* 0x0000000400e57308 */ /* 0x000fe20000000800 */
[--C-:B------:R-:W-:Y:S09]  /*10ed0*/  FFMA.FTZ R60, R174, UR4, -R148.reuse ;  /* 0x00000004ae3c7c23 */ /* 0x100ff20008010894 */
[----:B------:R2:W-:Y:S01]  /*10ee0*/  MUFU.EX2 R235, R2 ;  /* 0x0000000200eb7308 */ /* 0x0005e20000000800 */
[----:B-1----:R-:W-:Y:S09]  /*10ef0*/  FSEL R3, R70, RZ, P2 ;  /* 0x000000ff46037208 */ /* 0x002ff20001000000 */
[----:B------:R-:W1:Y:S01]  /*10f00*/  MUFU.EX2 R228, R6 ;  /* 0x0000000600e47308 */ /* 0x000e620000000800 */
[----:B-----5:R-:W-:Y:S01]  /*10f10*/  FFMA.FTZ R0, R144, UR4, -R79 ;  /* 0x0000000490007c23 */ /* 0x020fe2000801084f */
[----:B------:R-:W-:Y:S01]  /*10f20*/  FADD.FTZ R3, -R3, R73 ;  /* 0x0000004903037221 */ /* 0x000fe20000010100 */
[----:B------:R-:W-:Y:S07]  /*10f30*/  F2FP.F16.F32.PACK_AB R67, R241, R240 ;  /* 0x000000f0f143723e */ /* 0x000fee00000000ff */
[----:B------:R-:W-:Y:S01]  /*10f40*/  MUFU.EX2 R219, R60 ;  /* 0x0000003c00db7308 */ /* 0x000fe20000000800 */
[--C-:B------:R-:W-:Y:S01]  /*10f50*/  FFMA.FTZ R73, R161, UR4, -R79.reuse ;  /* 0x00000004a1497c23 */ /* 0x100fe2000801084f */
[----:B------:R-:W-:Y:S08]  /*10f60*/  FMUL.FTZ R3, R3, UR4 ;  /* 0x0000000403037c20 */ /* 0x000ff00008410000 */
[----:B------:R3:W5:Y:S01]  /*10f70*/  MUFU.EX2 R237, R0 ;  /* 0x0000000000ed7308 */ /* 0x0007620000000800 */
[--C-:B--2---:R-:W-:Y:S09]  /*10f80*/  FFMA.FTZ R2, R31, UR4, -R148.reuse ;  /* 0x000000041f027c23 */ /* 0x104ff20008010894 */
[----:B------:R-:W2:Y:S01]  /*10f90*/  MUFU.EX2 R3, R3 ;  /* 0x0000000300037308 */ /* 0x000ea20000000800 */
[----:B-1----:R-:W-:Y:S09]  /*10fa0*/  F2FP.F16.F32.PACK_AB R147, R228, R229 ;  /* 0x000000e5e493723e */ /* 0x002ff200000000ff */
[----:B------:R1:W-:Y:S10]  /*10fb0*/  MUFU.EX2 R230, R2 ;  /* 0x0000000200e67308 */ /* 0x0003f40000000800 */
[----:B------:R4:W-:Y:S01]  /*10fc0*/  MUFU.EX2 R218, R73 ;  /* 0x0000004900da7308 */ /* 0x0009e20000000800 */
[--C-:B---3--:R-:W-:Y:S01]  /*10fd0*/  FFMA.FTZ R0, R30, UR4, -R148.reuse ;  /* 0x000000041e007c23 */ /* 0x108fe20008010894 */
[----:B-----5:R-:W-:Y:S08]  /*10fe0*/  F2FP.F16.F32.PACK_AB R144, R237, R235 ;  /* 0x000000ebed90723e */ /* 0x020ff000000000ff */
[----:B------:R3:W5:Y:S01]  /*10ff0*/  MUFU.EX2 R232, R0 ;  /* 0x0000000000e87308 */ /* 0x0007620000000800 */
[C---:B--2---:R-:W-:Y:S01]  /*11000*/  FMUL.FTZ R6, R3.reuse, R82 ;  /* 0x0000005203067220 */ /* 0x044fe20000410000 */
[C---:B------:R-:W-:Y:S01]  /*11010*/  FMUL.FTZ R7, R3.reuse, R83 ;  /* 0x0000005303077220 */ /* 0x040fe20000410000 */
[C---:B------:R-:W-:Y:S01]  /*11020*/  FMUL.FTZ R18, R3.reuse, R94 ;  /* 0x0000005e03127220 */ /* 0x040fe20000410000 */
[----:B-1----:R-:W-:Y:S01]  /*11030*/  FFMA.FTZ R2, R28, UR4, -R79 ;  /* 0x000000041c027c23 */ /* 0x002fe2000801084f */
[C---:B------:R-:W-:Y:S01]  /*11040*/  FMUL.FTZ R19, R3.reuse, R95 ;  /* 0x0000005f03137220 */ /* 0x040fe20000410000 */
[C---:B------:R-:W-:Y:S01]  /*11050*/  FMUL.FTZ R34, R3.reuse, R110 ;  /* 0x0000006e03227220 */ /* 0x040fe20000410000 */
[C---:B------:R-:W-:Y:S03]  /*11060*/  FMUL.FTZ R35, R3.reuse, R111 ;  /* 0x0000006f03237220 */ /* 0x040fe60000410000 */
[----:B------:R1:W2:Y:S01]  /*11070*/  MUFU.EX2 R236, R2 ;  /* 0x0000000200ec7308 */ /* 0x0002a20000000800 */
[C---:B------:R-:W-:Y:S01]  /*11080*/  FMUL.FTZ R50, R3.reuse, R126 ;  /* 0x0000007e03327220 */ /* 0x040fe20000410000 */
[----:B------:R-:W-:Y:S01]  /*11090*/  FMUL.FTZ R51, R3, R127 ;  /* 0x0000007f03337220 */ /* 0x000fe20000410000 */
[----:B----4-:R-:W-:Y:S01]  /*110a0*/  FFMA.FTZ R73, R162, UR4, -R148 ;  /* 0x00000004a2497c23 */ /* 0x010fe20008010894 */
[----:B---3--:R-:W-:Y:S06]  /*110b0*/  FSEL R0, R71, RZ, P3 ;  /* 0x000000ff47007208 */ /* 0x008fec0001800000 */
[----:B------:R3:W-:Y:S01]  /*110c0*/  MUFU.EX2 R174, R73 ;  /* 0x0000004900ae7308 */ /* 0x0007e20000000800 */
[----:B-----5:R-:W-:Y:S01]  /*110d0*/  F2FP.F16.F32.PACK_AB R145, R232, R230 ;  /* 0x000000e6e891723e */ /* 0x020fe200000000ff */
[----:B-1----:R-:W-:Y:S01]  /*110e0*/  FADD.FTZ R2, -R0, R68 ;  /* 0x0000004400027221 */ /* 0x002fe20000010100 */
[----:B------:R-:W-:Y:S02]  /*110f0*/  FSEL R0, R72, RZ, P1 ;  /* 0x000000ff48007208 */ /* 0x000fe40000800000 */
[----:B--2---:R-:W-:Y:S01]  /*11100*/  F2FP.F16.F32.PACK_AB R146, R236, R234 ;  /* 0x000000eaec92723e */ /* 0x004fe200000000ff */
[----:B------:R-:W-:Y:S02]  /*11110*/  FMUL.FTZ R4, R2, UR4 ;  /* 0x0000000402047c20 */ /* 0x000fe40008410000 */
[----:B------:R-:W-:Y:S01]  /*11120*/  FADD.FTZ R2, -R0, R74 ;  /* 0x0000004a00027221 */ /* 0x000fe20000010100 */
[----:B------:R-:W-:Y:S01]  /*11130*/  FADD.FTZ R0, -R5, R75 ;  /* 0x0000004b05007221 */ /* 0x000fe20000010100 */
[----:B------:R-:W1:Y:S01]  /*11140*/  MUFU.EX2 R68, R4 ;  /* 0x0000000400447308 */ /* 0x000e620000000800 */
[----:B------:R-:W-:Y:S01]  /*11150*/  FFMA.FTZ R74, R155, UR4, -R148 ;  /* 0x000000049b4a7c23 */ /* 0x000fe20008010894 */
[----:B------:R-:W-:Y:S01]  /*11160*/  FMUL.FTZ R2, R2, UR4 ;  /* 0x0000000402027c20 */ /* 0x000fe20008410000 */
[----:B------:R-:W-:Y:S01]  /*11170*/  FMUL.FTZ R0, R0, UR4 ;  /* 0x0000000400007c20 */ /* 0x000fe20008410000 */
[----:B------:R-:W-:Y:S01]  /*11180*/  MOV R75, R216 ;  /* 0x000000d8004b7202 */ /* 0x000fe20000000f00 */
[----:B---3--:R-:W-:Y:S05]  /*11190*/  FFMA.FTZ R73, R171, UR4, -R149 ;  /* 0x00000004ab497c23 */ /* 0x008fea0008010895 */
[----:B------:R-:W-:Y:S01]  /*111a0*/  MUFU.EX2 R216, R74 ;  /* 0x0000004a00d87308 */ /* 0x000fe20000000800 */
[----:B------:R-:W-:Y:S01]  /*111b0*/  MOV R171, R75 ;  /* 0x0000004b00ab7202 */ /* 0x000fe20000000f00 */
[----:B------:R-:W-:Y:S08]  /*111c0*/  FFMA.FTZ R75, R168, UR4, -R79 ;  /* 0x00000004a84b7c23 */ /* 0x000ff0000801084f */
[----:B------:R-:W2:Y:S01]  /*111d0*/  MUFU.EX2 R2, R2 ;  /* 0x0000000200027308 */ /* 0x000ea20000000800 */
[----:B------:R-:W-:Y:S09]  /*111e0*/  ISETP.GT.AND P0, PT, R208, R171, PT ;  /* 0x000000abd000720c */ /* 0x000ff20003f04270 */
[----:B------:R-:W3:Y:S01]  /*111f0*/  MUFU.EX2 R0, R0 ;  /* 0x0000000000007308 */ /* 0x000ee20000000800 */
[C---:B-1----:R-:W-:Y:S01]  /*11200*/  FMUL.FTZ R4, R68.reuse, R80 ;  /* 0x0000005044047220 */ /* 0x042fe20000410000 */
[C---:B------:R-:W-:Y:S01]  /*11210*/  FMUL.FTZ R5, R68.reuse, R81 ;  /* 0x0000005144057220 */ /* 0x040fe20000410000 */
[C---:B------:R-:W-:Y:S01]  /*11220*/  FMUL.FTZ R16, R68.reuse, R92 ;  /* 0x0000005c44107220 */ /* 0x040fe20000410000 */
[----:B------:R-:W1:Y:S01]  /*11230*/  LDSM.16.MT88.4 R80, [R192+0x6000] ;  /* 0x00600000c050783b */ /* 0x000e620000004200 */
[C---:B------:R-:W-:Y:S01]  /*11240*/  FMUL.FTZ R17, R68.reuse, R93 ;  /* 0x0000005d44117220 */ /* 0x040fe20000410000 */
[C---:B------:R-:W-:Y:S01]  /*11250*/  FMUL.FTZ R32, R68.reuse, R108 ;  /* 0x0000006c44207220 */ /* 0x040fe20000410000 */
[C---:B------:R-:W-:Y:S01]  /*11260*/  FMUL.FTZ R33, R68.reuse, R109 ;  /* 0x0000006d44217220 */ /* 0x040fe20000410000 */
[----:B------:R-:W-:Y:S01]  /*11270*/  FMUL.FTZ R48, R68, R124 ;  /* 0x0000007c44307220 */ /* 0x000fe20000410000 */
[-C--:B------:R-:W-:Y:S03]  /*11280*/  HMMA.16816.F32 R4, R144, R20.reuse, R4 ;  /* 0x000000149004723c */ /* 0x080fe60000001804 */
[----:B------:R-:W-:Y:S02]  /*11290*/  LDSM.16.MT88.4 R92, [R193+0x6800] ;  /* 0x00680000c15c783b */ /* 0x000fe40000004200 */
[C---:B--2---:R-:W-:Y:S01]  /*112a0*/  FMUL.FTZ R8, R2.reuse, R84 ;  /* 0x0000005402087220 */ /* 0x044fe20000410000 */
[----:B------:R-:W-:Y:S01]  /*112b0*/  FMUL.FTZ R9, R2, R85 ;  /* 0x0000005502097220 */ /* 0x000fe20000410000 */
[C---:B---3--:R-:W-:Y:S01]  /*112c0*/  FMUL.FTZ R10, R0.reuse, R86 ;  /* 0x00000056000a7220 */ /* 0x048fe20000410000 */
[----:B------:R-:W-:Y:S01]  /*112d0*/  FMUL.FTZ R11, R0, R87 ;  /* 0x00000057000b7220 */ /* 0x000fe20000410000 */
[C---:B------:R-:W-:Y:S01]  /*112e0*/  FMUL.FTZ R24, R2.reuse, R100 ;  /* 0x0000006402187220 */ /* 0x040fe20000410000 */
[----:B------:R-:W-:Y:S01]  /*112f0*/  FMUL.FTZ R25, R2, R101 ;  /* 0x0000006502197220 */ /* 0x000fe20000410000 */
[----:B------:R-:W2:Y:S01]  /*11300*/  LDSM.16.MT88.4 R84, [R188+0x6800] ;  /* 0x00680000bc54783b */ /* 0x000ea20000004200 */
[C---:B------:R-:W-:Y:S01]  /*11310*/  FMUL.FTZ R26, R0.reuse, R102 ;  /* 0x00000066001a7220 */ /* 0x040fe20000410000 */
[----:B------:R-:W-:Y:S01]  /*11320*/  FMUL.FTZ R27, R0, R103 ;  /* 0x00000067001b7220 */ /* 0x000fe20000410000 */
[----:B------:R-:W-:Y:S01]  /*11330*/  FMUL.FTZ R49, R68, R125 ;  /* 0x0000007d44317220 */ /* 0x000fe20000410000 */
[C---:B------:R-:W-:Y:S04]  /*11340*/  HMMA.16816.F32 R8, R64.reuse, R20, R8 ;  /* 0x000000144008723c */ /* 0x040fe80000001808 */
[C---:B------:R-:W-:Y:S01]  /*11350*/  FMUL.FTZ R12, R2.reuse, R88 ;  /* 0x00000058020c7220 */ /* 0x040fe20000410000 */
[----:B------:R-:W-:Y:S01]  /*11360*/  FMUL.FTZ R13, R2, R89 ;  /* 0x00000059020d7220 */ /* 0x000fe20000410000 */
[C---:B------:R-:W-:Y:S01]  /*11370*/  FMUL.FTZ R14, R0.reuse, R90 ;  /* 0x0000005a000e7220 */ /* 0x040fe20000410000 */
[----:B------:R-:W-:Y:S01]  /*11380*/  FMUL.FTZ R15, R0, R91 ;  /* 0x0000005b000f7220 */ /* 0x000fe20000410000 */
[----:B------:R-:W-:Y:S01]  /*11390*/  LDSM.16.MT88.4 R100, [R192+0x6800] ;  /* 0x00680000c064783b */ /* 0x000fe20000004200 */
[C---:B------:R-:W-:Y:S01]  /*113a0*/  FMUL.FTZ R20, R68.reuse, R96 ;  /* 0x0000006044147220 */ /* 0x040fe20000410000 */
[----:B------:R-:W-:Y:S01]  /*113b0*/  FMUL.FTZ R21, R68, R97 ;  /* 0x0000006144157220 */ /* 0x000fe20000410000 */
[----:B------:R-:W-:Y:S01]  /*113c0*/  F2FP.F16.F32.PACK_AB R88, R225, R224 ;  /* 0x000000e0e158723e */ /* 0x000fe200000000ff */
[C---:B------:R-:W-:Y:S01]  /*113d0*/  FMUL.FTZ R28, R2.reuse, R104 ;  /* 0x00000068021c7220 */ /* 0x040fe20000410000 */
[----:B------:R-:W-:Y:S01]  /*113e0*/  F2FP.F16.F32.PACK_AB R90, R223, R221 ;  /* 0x000000dddf5a723e */ /* 0x000fe200000000ff */
[-C--:B------:R-:W-:Y:S02]  /*113f0*/  HMMA.16816.F32 R12, R64, R22.reuse, R12 ;  /* 0x00000016400c723c */ /* 0x080fe4000000180c */
[----:B------:R-:W-:Y:S01]  /*11400*/  LDSM.16.MT88.4 R108, [R193+0x7800] ;  /* 0x00780000c16c783b */ /* 0x000fe20000004200 */
[----:B------:R-:W-:Y:S01]  /*11410*/  FMUL.FTZ R29, R2, R105 ;  /* 0x00000069021d7220 */ /* 0x000fe20000410000 */
[C---:B------:R-:W-:Y:S01]  /*11420*/  FMUL.FTZ R30, R0.reuse, R106 ;  /* 0x0000006a001e7220 */ /* 0x040fe20000410000 */
[----:B------:R-:W-:Y:S01]  /*11430*/  FMUL.FTZ R31, R0, R107 ;  /* 0x0000006b001f7220 */ /* 0x000fe20000410000 */
[C---:B------:R-:W-:Y:S01]  /*11440*/  FMUL.FTZ R40, R2.reuse, R116 ;  /* 0x0000007402287220 */ /* 0x040fe20000410000 */
[----:B------:R-:W-:Y:S01]  /*11450*/  FMUL.FTZ R41, R2, R117 ;  /* 0x0000007502297220 */ /* 0x000fe20000410000 */
[C---:B------:R-:W-:Y:S02]  /*11460*/  HMMA.16816.F32 R16, R144.reuse, R22, R16 ;  /* 0x000000169010723c */ /* 0x040fe40000001810 */
[----:B------:R-:W-:Y:S02]  /*11470*/  LDSM.16.MT88.4 R124, [R189+0x7800] ;  /* 0x00780000bd7c783b */ /* 0x000fe40000004200 */
[C---:B------:R-:W-:Y:S01]  /*11480*/  FMUL.FTZ R22, R3.reuse, R98 ;  /* 0x0000006203167220 */ /* 0x040fe20000410000 */
[----:B------:R-:W-:Y:S01]  /*11490*/  FMUL.FTZ R23, R3, R99 ;  /* 0x0000006303177220 */ /* 0x000fe20000410000 */
[C---:B------:R-:W-:Y:S01]  /*114a0*/  FMUL.FTZ R42, R0.reuse, R118 ;  /* 0x00000076002a7220 */ /* 0x040fe20000410000 */
[C---:B------:R-:W-:Y:S01]  /*114b0*/  FMUL.FTZ R43, R0.reuse, R119 ;  /* 0x00000077002b7220 */ /* 0x040fe20000410000 */
[----:B------:R-:W-:Y:S01]  /*114c0*/  FMUL.FTZ R47, R0, R123 ;  /* 0x0000007b002f7220 */ /* 0x000fe20000410000 */
[C---:B------:R-:W-:Y:S01]  /*114d0*/  FMUL.FTZ R44, R2.reuse, R120 ;  /* 0x00000078022c7220 */ /* 0x040fe20000410000 */
[----:B------:R-:W3:Y:S01]  /*114e0*/  LDSM.16.MT88.4 R96, [R189+0x6800] ;  /* 0x00680000bd60783b */ /* 0x000ee20000004200 */
[----:B------:R-:W-:Y:S01]  /*114f0*/  FMUL.FTZ R45, R2, R121 ;  /* 0x00000079022d7220 */ /* 0x000fe20000410000 */
[-C--:B------:R-:W-:Y:S01]  /*11500*/  HMMA.16816.F32 R20, R144, R36.reuse, R20 ;  /* 0x000000249014723c */ /* 0x080fe20000001814 */
[----:B------:R4:W-:Y:S02]  /*11510*/  MUFU.EX2 R120, R61 ;  /* 0x0000003d00787308 */ /* 0x0009e40000000800 */
[----:B------:R-:W-:Y:S01]  /*11520*/  FMUL.FTZ R46, R0, R122 ;  /* 0x0000007a002e7220 */ /* 0x000fe20000410000 */
[----:B------:R-:W-:Y:S07]  /*11530*/  FFMA.FTZ R74, R167, UR4, -R149 ;  /* 0x00000004a74a7c23 */ /* 0x000fee0008010895 */
[----:B------:R5:W-:Y:S01]  /*11540*/  MUFU.EX2 R121, R56 ;  /* 0x0000003800797308 */ /* 0x000be20000000800 */
[----:B------:R-:W-:Y:S01]  /*11550*/  FMUL.FTZ R57, R2, R133 ;  /* 0x0000008502397220 */ /* 0x000fe20000410000 */
[----:B------:R-:W-:Y:S01]  /*11560*/  FMUL.FTZ R58, R0, R134 ;  /* 0x00000086003a7220 */ /* 0x000fe20000410000 */
[C---:B------:R-:W-:Y:S07]  /*11570*/  HMMA.16816.F32 R24, R64.reuse, R36, R24 ;  /* 0x000000244018723c */ /* 0x040fee0000001818 */
[----:B------:R-:W-:Y:S01]  /*11580*/  MUFU.EX2 R167, R73 ;  /* 0x0000004900a77308 */ /* 0x000fe20000000800 */
[C---:B------:R-:W-:Y:S01]  /*11590*/  FMUL.FTZ R36, R68.reuse, R112 ;  /* 0x0000007044247220 */ /* 0x040fe20000410000 */
[----:B------:R-:W-:Y:S08]  /*115a0*/  FMUL.FTZ R37, R68, R113 ;  /* 0x0000007144257220 */ /* 0x000ff00000410000 */
[----:B------:R-:W1:Y:S01]  /*115b0*/  MUFU.EX2 R166, R74 ;  /* 0x0000004a00a67308 */ /* 0x000e620000000800 */
[----:B----4-:R-:W-:Y:S01]  /*115c0*/  FFMA.FTZ R61, R154, UR4, -R79 ;  /* 0x000000049a3d7c23 */ /* 0x010fe2000801084f */
[-C--:B------:R-:W-:Y:S08]  /*115d0*/  HMMA.16816.F32 R28, R64, R38.reuse, R28 ;  /* 0x00000026401c723c */ /* 0x080ff0000000181c */
[----:B------:R4:W-:Y:S01]  /*115e0*/  MUFU.EX2 R217, R61 ;  /* 0x0000003d00d97308 */ /* 0x0009e20000000800 */
[----:B-----5:R-:W-:Y:S01]  /*115f0*/  FMUL.FTZ R56, R2, R132 ;  /* 0x0000008402387220 */ /* 0x020fe20000410000 */
[----:B------:R-:W-:Y:S01]  /*11600*/  FMUL.FTZ R59, R0, R135 ;  /* 0x00000087003b7220 */ /* 0x000fe20000410000 */
[----:B------:R-:W-:Y:S07]  /*11610*/  FMUL.FTZ R60, R2, R136 ;  /* 0x00000088023c7220 */ /* 0x000fee0000410000 */
[----:B------:R-:W-:Y:S01]  /*11620*/  MUFU.EX2 R135, R75 ;  /* 0x0000004b00877308 */ /* 0x000fe20000000800 */
[C---:B------:R-:W-:Y:S04]  /*11630*/  HMMA.16816.F32 R32, R144.reuse, R38, R32 ;  /* 0x000000269020723c */ /* 0x040fe80000001820 */
[C---:B------:R-:W-:Y:S01]  /*11640*/  FMUL.FTZ R38, R3.reuse, R114 ;  /* 0x0000007203267220 */ /* 0x040fe20000410000 */
[----:B------:R-:W-:Y:S01]  /*11650*/  FMUL.FTZ R39, R3, R115 ;  /* 0x0000007303277220 */ /* 0x000fe20000410000 */
[----:B-1----:R-:W-:Y:S01]  /*11660*/  F2FP.F16.F32.PACK_AB R91, R167, R166 ;  /* 0x000000a6a75b723e */ /* 0x002fe200000000ff */
[C---:B------:R-:W-:Y:S01]  /*11670*/  FMUL.FTZ R62, R0.reuse, R138 ;  /* 0x0000008a003e7220 */ /* 0x040fe20000410000 */
[----:B------:R-:W-:Y:S01]  /*11680*/  FMUL.FTZ R63, R0, R139 ;  /* 0x0000008b003f7220 */ /* 0x000fe20000410000 */
[----:B----4-:R-:W-:Y:S01]  /*11690*/  FMUL.FTZ R61, R2, R137 ;  /* 0x00000089023d7220 */ /* 0x010fe20000410000 */
[--C-:B------:R-:W-:Y:S01]  /*116a0*/  FFMA.FTZ R73, R175, UR4, -R78.reuse ;  /* 0x00000004af497c23 */ /* 0x100fe2000801084e */
[--C-:B------:R-:W-:Y:S01]  /*116b0*/  FFMA.FTZ R74, R176, UR4, -R78.reuse ;  /* 0x00000004b04a7c23 */ /* 0x100fe2000801084e */
[-C--:B------:R-:W-:Y:S03]  /*116c0*/  HMMA.16816.F32 R36, R144, R52.reuse, R36 ;  /* 0x000000349024723c */ /* 0x080fe60000001824 */
[----:B------:R1:W-:Y:S01]  /*116d0*/  MUFU.EX2 R164, R74 ;  /* 0x0000004a00a47308 */ /* 0x0003e20000000800 */
[----:B------:R-:W-:Y:S04]  /*116e0*/  IADD3 R208, PT, PT, R208, -0x1, RZ ;  /* 0xffffffffd0d07810 */ /* 0x000fe80007ffe0ff */
[C---:B------:R-:W-:Y:S04]  /*116f0*/  HMMA.16816.F32 R40, R64.reuse, R52, R40 ;  /* 0x000000344028723c */ /* 0x040fe80000001828 */
[--C-:B------:R-:W-:Y:S01]  /*11700*/  FFMA.FTZ R53, R153, UR4, -R149.reuse ;  /* 0x0000000499357c23 */ /* 0x100fe20008010895 */
[----:B------:R-:W-:Y:S03]  /*11710*/  FFMA.FTZ R52, R160, UR4, -R149 ;  /* 0x00000004a0347c23 */ /* 0x000fe60008010895 */
[-C--:B------:R-:W-:Y:S01]  /*11720*/  HMMA.16816.F32 R44, R64, R54.reuse, R44 ;  /* 0x00000036402c723c */ /* 0x080fe2000000182c */
[----:B------:R4:W-:Y:S02]  /*11730*/  MUFU.EX2 R123, R53 ;  /* 0x00000035007b7308 */ /* 0x0009e40000000800 */
[--C-:B-1----:R-:W-:Y:S08]  /*11740*/  FFMA.FTZ R74, R163, UR4, -R78.reuse ;  /* 0x00000004a34a7c23 */ /* 0x102ff0000801084e */
[----:B------:R1:W5:Y:S01]  /*11750*/  MUFU.EX2 R220, R52 ;  /* 0x0000003400dc7308 */ /* 0x0003620000000800 */
[C---:B------:R-:W-:Y:S09]  /*11760*/  HMMA.16816.F32 R48, R144.reuse, R54, R48 ;  /* 0x000000369030723c */ /* 0x040ff20000001830 */
[----:B------:R2:W-:Y:S01]  /*11770*/  MUFU.EX2 R163, R74 ;  /* 0x0000004a00a37308 */ /* 0x0005e20000000800 */
[C---:B------:R-:W-:Y:S01]  /*11780*/  FMUL.FTZ R54, R3.reuse, R130 ;  /* 0x0000008203367220 */ /* 0x040fe20000410000 */
[----:B------:R-:W-:Y:S01]  /*11790*/  FMUL.FTZ R55, R3, R131 ;  /* 0x0000008303377220 */ /* 0x000fe20000410000 */
[--C-:B----4-:R-:W-:Y:S07]  /*117a0*/  FFMA.FTZ R53, R165, UR4, -R79.reuse ;  /* 0x00000004a5357c23 */ /* 0x110fee000801084f */
[----:B------:R4:W-:Y:S01]  /*117b0*/  MUFU.EX2 R131, R73 ;  /* 0x0000004900837308 */ /* 0x0009e20000000800 */
[----:B-1----:R-:W-:Y:S09]  /*117c0*/  FMUL.FTZ R52, R68, R128 ;  /* 0x0000008044347220 */ /* 0x002ff20000410000 */
[----:B------:R1:W3:Y:S01]  /*117d0*/  MUFU.EX2 R122, R53 ;  /* 0x00000035007a7308 */ /* 0x0002e20000000800 */
[----:B-----5:R-:W-:Y:S01]  /*117e0*/  F2FP.F16.F32.PACK_AB R89, R220, R123 ;  /* 0x0000007bdc59723e */ /* 0x020fe200000000ff */
[----:B--2---:R-:W-:Y:S01]  /*117f0*/  FFMA.FTZ R74, R186, UR4, -R79 ;  /* 0x00000004ba4a7c23 */ /* 0x004fe2000801084f */
[----:B----4-:R-:W-:Y:S01]  /*11800*/  FFMA.FTZ R73, R173, UR4, -R78 ;  /* 0x00000004ad497c23 */ /* 0x010fe2000801084e */
[C---:B-1----:R-:W-:Y:S06]  /*11810*/  FMUL.FTZ R53, R68.reuse, R129 ;  /* 0x0000008144357220 */ /* 0x042fec0000410000 */
[----:B------:R1:W-:Y:S10]  /*11820*/  MUFU.EX2 R165, R73 ;  /* 0x0000004900a57308 */ /* 0x0003f40000000800 */
[----:B------:R2:W-:Y:S01]  /*11830*/  MUFU.EX2 R129, R74 ;  /* 0x0000004a00817308 */ /* 0x0005e20000000800 */
[-C--:B------:R-:W-:Y:S08]  /*11840*/  HMMA.16816.F32 R52, R144, R80.reuse, R52 ;  /* 0x000000509034723c */ /* 0x080ff00000001834 */
[C---:B------:R-:W-:Y:S04]  /*11850*/  HMMA.16816.F32 R56, R64.reuse, R80, R56 ;  /* 0x000000504038723c */ /* 0x040fe80000001838 */
[----:B---3--:R-:W-:Y:S01]  /*11860*/  F2FP.F16.F32.PACK_AB R80, R121, R122 ;  /* 0x0000007a7950723e */ /* 0x008fe200000000ff */
[----:B-1----:R-:W-:Y:S01]  /*11870*/  FFMA.FTZ R73, R177, UR4, -R149 ;  /* 0x00000004b1497c23 */ /* 0x002fe20008010895 */
[----:B------:R-:W-:Y:S01]  /*11880*/  F2FP.F16.F32.PACK_AB R81, R219, R120 ;  /* 0x00000078db51723e */ /* 0x000fe200000000ff */
[----:B--2---:R-:W-:Y:S01]  /*11890*/  FFMA.FTZ R74, R183, UR4, -R148 ;  /* 0x00000004b74a7c23 */ /* 0x004fe20008010894 */
[-C--:B------:R-:W-:Y:S01]  /*118a0*/  HMMA.16816.F32 R60, R64, R82.reuse, R60 ;  /* 0x00000052403c723c */ /* 0x080fe2000000183c */
[----:B------:R1:W-:Y:S02]  /*118b0*/  MUFU.EX2 R130, R73 ;  /* 0x0000004900827308 */ /* 0x0003e40000000800 */
[C---:B------:R-:W-:Y:S01]  /*118c0*/  FMUL.FTZ R64, R68.reuse, R140 ;  /* 0x0000008c44407220 */ /* 0x040fe20000410000 */
[C---:B------:R-:W-:Y:S01]  /*118d0*/  FMUL.FTZ R65, R68.reuse, R141 ;  /* 0x0000008d44417220 */ /* 0x040fe20000410000 */
[C---:B------:R-:W-:Y:S01]  /*118e0*/  FMUL.FTZ R66, R3.reuse, R142 ;  /* 0x0000008e03427220 */ /* 0x040fe20000410000 */
[C---:B------:R-:W-:Y:S05]  /*118f0*/  FMUL.FTZ R67, R3.reuse, R143 ;  /* 0x0000008f03437220 */ /* 0x040fea0000410000 */
[----:B------:R2:W-:Y:S01]  /*11900*/  MUFU.EX2 R128, R74 ;  /* 0x0000004a00807308 */ /* 0x0005e20000000800 */
[----:B------:R-:W-:Y:S01]  /*11910*/  FFMA.FTZ R68, R68, R251, R235 ;  /* 0x000000fb44447223 */ /* 0x000fe200000100eb */
[----:B------:R-:W-:Y:S03]  /*11920*/  FFMA.FTZ R3, R3, R252, R230 ;  /* 0x000000fc03037223 */ /* 0x000fe600000100e6 */
[----:B------:R-:W-:Y:S01]  /*11930*/  FADD.FTZ R68, R237, R68 ;  /* 0x00000044ed447221 */ /* 0x000fe20000010000 */
[----:B------:R-:W-:Y:S04]  /*11940*/  HMMA.16816.F32 R64, R144, R82, R64 ;  /* 0x000000529040723c */ /* 0x000fe80000001840 */
[----:B------:R-:W-:Y:S01]  /*11950*/  F2FP.F16.F32.PACK_AB R82, R218, R217 ;  /* 0x000000d9da52723e */ /* 0x000fe200000000ff */
[--C-:B-1----:R-:W-:Y:S01]  /*11960*/  FFMA.FTZ R73, R180, UR4, -R79.reuse ;  /* 0x00000004b4497c23 */ /* 0x102fe2000801084f */
[----:B------:R-:W-:Y:S01]  /*11970*/  F2FP.F16.F32.PACK_AB R83, R174, R216 ;  /* 0x000000d8ae53723e */ /* 0x000fe200000000ff */
[----:B--2---:R-:W-:Y:S02]  /*11980*/  FFMA.FTZ R74, R172, UR4, -R79 ;  /* 0x00000004ac4a7c23 */ /* 0x004fe4000801084f */
[----:B------:R1:W-:Y:S04]  /*11990*/  MUFU.EX2 R162, R73 ;  /* 0x0000004900a27308 */ /* 0x0003e80000000800 */
[-C--:B------:R-:W-:Y:S06]  /*119a0*/  HMMA.16816.F32 R4, R80, R84.reuse, R4 ;  /* 0x000000545004723c */ /* 0x080fec0000001804 */
[----:B------:R2:W-:Y:S02]  /*119b0*/  MUFU.EX2 R161, R74 ;  /* 0x0000004a00a17308 */ /* 0x0005e40000000800 */
[C---:B------:R-:W-:Y:S04]  /*119c0*/  HMMA.16816.F32 R8, R88.reuse, R84, R8 ;  /* 0x000000545808723c */ /* 0x040fe80000001808 */
[--C-:B-1----:R-:W-:Y:S01]  /*119d0*/  FFMA.FTZ R73, R182, UR4, -R148.reuse ;  /* 0x00000004b6497c23 */ /* 0x102fe20008010894 */
[--C-:B--2---:R-:W-:Y:S03]  /*119e0*/  FFMA.FTZ R74, R169, UR4, -R148.reuse ;  /* 0x00000004a94a7c23 */ /* 0x104fe60008010894 */
[-C--:B------:R-:W-:Y:S01]  /*119f0*/  HMMA.16816.F32 R12, R88, R86.reuse, R12 ;  /* 0x00000056580c723c */ /* 0x080fe2000000180c */
[----:B------:R1:W-:Y:S10]  /*11a00*/  MUFU.EX2 R160, R73 ;  /* 0x0000004900a07308 */ /* 0x0003f40000000800 */
[----:B------:R2:W-:Y:S01]  /*11a10*/  MUFU.EX2 R155, R74 ;  /* 0x0000004a009b7308 */ /* 0x0005e20000000800 */
[C---:B------:R-:W-:Y:S01]  /*11a20*/  HMMA.16816.F32 R16, R80.reuse, R86, R16 ;  /* 0x000000565010723c */ /* 0x040fe20000001810 */
[----:B------:R-:W3:Y:S03]  /*11a30*/  LDSM.16.MT88.4 R84, [R188+0x7000] ;  /* 0x00700000bc54783b */ /* 0x000ee60000004200 */
[----:B-1----:R-:W-:Y:S04]  /*11a40*/  FFMA.FTZ R73, R170, UR4, -R148 ;  /* 0x00000004aa497c23 */ /* 0x002fe80008010894 */
[-C--:B------:R-:W-:Y:S01]  /*11a50*/  HMMA.16816.F32 R20, R80, R92.reuse, R20 ;  /* 0x0000005c5014723c */ /* 0x080fe20000001814 */
[----:B------:R1:W-:Y:S02]  /*11a60*/  MUFU.EX2 R134, R73 ;  /* 0x0000004900867308 */ /* 0x0003e40000000800 */
[--C-:B--2---:R-:W-:Y:S05]  /*11a70*/  FFMA.FTZ R74, R179, UR4, -R149.reuse ;  /* 0x00000004b34a7c23 */ /* 0x104fea0008010895 */
[C---:B------:R-:W-:Y:S03]  /*11a80*/  HMMA.16816.F32 R24, R88.reuse, R92, R24 ;  /* 0x0000005c5818723c */ /* 0x040fe60000001818 */
[----:B------:R2:W-:Y:S05]  /*11a90*/  MUFU.EX2 R133, R74 ;  /* 0x0000004a00857308 */ /* 0x0005ea0000000800 */
[-C--:B------:R-:W-:Y:S03]  /*11aa0*/  HMMA.16816.F32 R28, R88, R94.reuse, R28 ;  /* 0x0000005e581c723c */ /* 0x080fe6000000181c */
[--C-:B-1----:R-:W-:Y:S04]  /*11ab0*/  FFMA.FTZ R73, R184, UR4, -R149.reuse ;  /* 0x00000004b8497c23 */ /* 0x102fe80008010895 */
[----:B------:R1:W-:Y:S01]  /*11ac0*/  MUFU.EX2 R132, R73 ;  /* 0x0000004900847308 */ /* 0x0003e20000000800 */
[C---:B------:R-:W-:Y:S01]  /*11ad0*/  HMMA.16816.F32 R32, R80.reuse, R94, R32 ;  /* 0x0000005e5020723c */ /* 0x040fe20000001820 */
[----:B------:R-:W4:Y:S03]  /*11ae0*/  LDSM.16.MT88.4 R92, [R193+0x7000] ;  /* 0x00700000c15c783b */ /* 0x000f260000004200 */
[--C-:B--2---:R-:W-:Y:S04]  /*11af0*/  FFMA.FTZ R74, R185, UR4, -R78.reuse ;  /* 0x00000004b94a7c23 */ /* 0x104fe8000801084e */
[-C--:B------:R-:W-:Y:S01]  /*11b00*/  HMMA.16816.F32 R36, R80, R96.reuse, R36 ;  /* 0x000000605024723c */ /* 0x080fe20000001824 */
[----:B------:R2:W-:Y:S02]  /*11b10*/  MUFU.EX2 R151, R74 ;  /* 0x0000004a00977308 */ /* 0x0005e40000000800 */
[----:B-1----:R-:W-:Y:S05]  /*11b20*/  FFMA.FTZ R73, R178, UR4, -R149 ;  /* 0x00000004b2497c23 */ /* 0x002fea0008010895 */
[C---:B------:R-:W-:Y:S03]  /*11b30*/  HMMA.16816.F32 R40, R88.reuse, R96, R40 ;  /* 0x000000605828723c */ /* 0x040fe60000001828 */
[----:B------:R1:W-:Y:S01]  /*11b40*/  MUFU.EX2 R154, R73 ;  /* 0x00000049009a7308 */ /* 0x0003e20000000800 */
[--C-:B--2---:R-:W-:Y:S04]  /*11b50*/  FFMA.FTZ R74, R213, UR4, -R79.reuse ;  /* 0x00000004d54a7c23 */ /* 0x104fe8000801084f */
[-C--:B------:R-:W-:Y:S05]  /*11b60*/  HMMA.16816.F32 R44, R88, R98.reuse, R44 ;  /* 0x00000062582c723c */ /* 0x080fea000000182c */
[----:B------:R2:W-:Y:S01]  /*11b70*/  MUFU.EX2 R146, R74 ;  /* 0x0000004a00927308 */ /* 0x0005e20000000800 */
[----:B-1----:R-:W-:Y:S02]  /*11b80*/  FFMA.FTZ R73, R181, UR4, -R78 ;  /* 0x00000004b5497c23 */ /* 0x002fe4000801084e */
[C---:B------:R-:W-:Y:S01]  /*11b90*/  HMMA.16816.F32 R48, R80.reuse, R98, R48 ;  /* 0x000000625030723c */ /* 0x040fe20000001830 */
[----:B------:R-:W1:Y:S06]  /*11ba0*/  LDSM.16.MT88.4 R96, [R189+0x7000] ;  /* 0x00700000bd60783b */ /* 0x000e6c0000004200 */
[----:B------:R5:W3:Y:S01]  /*11bb0*/  MUFU.EX2 R150, R73 ;  /* 0x0000004900967308 */ /* 0x000ae20000000800 */
[-C--:B------:R-:W-:Y:S03]  /*11bc0*/  HMMA.16816.F32 R52, R80, R100.reuse, R52 ;  /* 0x000000645034723c */ /* 0x080fe60000001834 */
[----:B--2---:R-:W-:Y:S05]  /*11bd0*/  FFMA.FTZ R74, R212, UR4, -R148 ;  /* 0x00000004d44a7c23 */ /* 0x004fea0008010894 */
[C---:B------:R-:W-:Y:S04]  /*11be0*/  HMMA.16816.F32 R56, R88.reuse, R100, R56 ;  /* 0x000000645838723c */ /* 0x040fe80000001838 */
[--C-:B-----5:R-:W-:Y:S01]  /*11bf0*/  FFMA.FTZ R73, R159, UR4, -R78.reuse ;  /* 0x000000049f497c23 */ /* 0x120fe2000801084e */
[----:B------:R-:W-:Y:S01]  /*11c00*/  FFMA.FTZ R78, R158, UR4, -R78 ;  /* 0x000000049e4e7c23 */ /* 0x000fe2000801084e */
[----:B---3--:R-:W-:Y:S02]  /*11c10*/  F2FP.F16.F32.PACK_AB R136, R151, R150 ;  /* 0x000000969788723e */ /* 0x008fe400000000ff */
[-C--:B------:R-:W-:Y:S01]  /*11c20*/  HMMA.16816.F32 R60, R88, R102.reuse, R60 ;  /* 0x00000066583c723c */ /* 0x080fe2000000183c */
[----:B------:R-:W-:Y:S02]  /*11c30*/  MUFU.EX2 R153, R78 ;  /* 0x0000004e00997308 */ /* 0x000fe40000000800 */
[----:B------:R-:W-:Y:S02]  /*11c40*/  F2FP.F16.F32.PACK_AB R88, R164, R131 ;  /* 0x00000083a458723e */ /* 0x000fe400000000ff */
[----:B------:R-:W-:Y:S06]  /*11c50*/  F2FP.F16.F32.PACK_AB R90, R163, R165 ;  /* 0x000000a5a35a723e */ /* 0x000fec00000000ff */
[----:B------:R2:W-:Y:S01]  /*11c60*/  MUFU.EX2 R78, R74 ;  /* 0x0000004a004e7308 */ /* 0x0005e20000000800 */
[----:B------:R-:W-:Y:S01]  /*11c70*/  F2FP.F16.F32.PACK_AB R89, R132, R130 ;  /* 0x000000828459723e */ /* 0x000fe200000000ff */
[----:B------:R-:W-:Y:S08]  /*11c80*/  HMMA.16816.F32 R64, R80, R102, R64 ;  /* 0x000000665040723c */ /* 0x000ff00000001840 */
[----:B------:R3:W5:Y:S01]  /*11c90*/  MUFU.EX2 R152, R73 ;  /* 0x0000004900987308 */ /* 0x0007620000000800 */
[----:B------:R-:W-:Y:S02]  /*11ca0*/  F2FP.F16.F32.PACK_AB R80, R162, R129 ;  /* 0x00000081a250723e */ /* 0x000fe400000000ff */
[----:B------:R-:W-:Y:S02]  /*11cb0*/  F2FP.F16.F32.PACK_AB R81, R160, R128 ;  /* 0x00000080a051723e */ /* 0x000fe400000000ff */
[----:B------:R-:W-:Y:S02]  /*11cc0*/  F2FP.F16.F32.PACK_AB R82, R161, R135 ;  /* 0x00000087a152723e */ /* 0x000fe400000000ff */
[----:B------:R-:W-:Y:S02]  /*11cd0*/  F2FP.F16.F32.PACK_AB R83, R155, R134 ;  /* 0x000000869b53723e */ /* 0x000fe400000000ff */
[----:B------:R-:W-:Y:S01]  /*11ce0*/  F2FP.F16.F32.PACK_AB R91, R154, R133 ;  /* 0x000000859a5b723e */ /* 0x000fe200000000ff */
[----:B--2---:R-:W-:Y:S01]  /*11cf0*/  FFMA.FTZ R74, R156, UR4, -R79 ;  /* 0x000000049c4a7c23 */ /* 0x004fe2000801084f */
[----:B---3--:R-:W-:Y:S03]  /*11d00*/  FFMA.FTZ R73, R187, UR4, -R149 ;  /* 0x00000004bb497c23 */ /* 0x008fe60008010895 */
[-C--:B------:R-:W-:Y:S01]  /*11d10*/  HMMA.16816.F32 R4, R80, R84.reuse, R4 ;  /* 0x000000545004723c */ /* 0x080fe20000001804 */
[----:B------:R-:W-:Y:S02]  /*11d20*/  MUFU.EX2 R75, R74 ;  /* 0x0000004a004b7308 */ /* 0x000fe40000000800 */
[----:B-----5:R-:W-:Y:S08]  /*11d30*/  F2FP.F16.F32.PACK_AB R138, R153, R152 ;  /* 0x00000098998a723e */ /* 0x020ff000000000ff */
[----:B------:R2:W-:Y:S01]  /*11d40*/  MUFU.EX2 R147, R73 ;  /* 0x0000004900937308 */ /* 0x0005e20000000800 */
[C---:B------:R-:W-:Y:S08]  /*11d50*/  HMMA.16816.F32 R8, R88.reuse, R84, R8 ;  /* 0x000000545808723c */ /* 0x040ff00000001808 */
[-C--:B------:R-:W-:Y:S03]  /*11d60*/  HMMA.16816.F32 R12, R88, R86.reuse, R12 ;  /* 0x00000056580c723c */ /* 0x080fe6000000180c */
[--C-:B--2---:R-:W-:Y:S01]  /*11d70*/  FFMA.FTZ R73, R210, UR4, -R79.reuse ;  /* 0x00000004d2497c23 */ /* 0x104fe2000801084f */
[----:B------:R-:W-:Y:S03]  /*11d80*/  FFMA.FTZ R79, R222, UR4, -R79 ;  /* 0x00000004de4f7c23 */ /* 0x000fe6000801084f */
[----:B------:R-:W2:Y:S01]  /*11d90*/  MUFU.EX2 R145, R73 ;  /* 0x0000004900917308 */ /* 0x000ea20000000800 */
[C---:B------:R-:W-:Y:S01]  /*11da0*/  HMMA.16816.F32 R16, R80.reuse, R86, R16 ;  /* 0x000000565010723c */ /* 0x040fe20000001810 */
[----:B------:R-:W3:Y:S08]  /*11db0*/  LDSM.16.MT88.4 R84, [R192+0x7000] ;  /* 0x00700000c054783b */ /* 0x000ef00000004200 */
[----:B------:R-:W5:Y:S01]  /*11dc0*/  MUFU.EX2 R79, R79 ;  /* 0x0000004f004f7308 */ /* 0x000f620000000800 */
[-C--:B----4-:R-:W-:Y:S03]  /*11dd0*/  HMMA.16816.F32 R20, R80, R92.reuse, R20 ;  /* 0x0000005c5014723c */ /* 0x090fe60000001814 */
[----:B--2---:R-:W-:Y:S01]  /*11de0*/  F2FP.F16.F32.PACK_AB R140, R145, R146 ;  /* 0x00000092918c723e */ /* 0x004fe200000000ff */
[--C-:B------:R-:W-:Y:S04]  /*11df0*/  FFMA.FTZ R73, R211, UR4, -R148.reuse ;  /* 0x00000004d3497c23 */ /* 0x100fe80008010894 */
[C---:B------:R-:W-:Y:S01]  /*11e00*/  HMMA.16816.F32 R24, R88.reuse, R92, R24 ;  /* 0x0000005c5818723c */ /* 0x040fe20000001818 */
[----:B------:R-:W2:Y:S03]  /*11e10*/  MUFU.EX2 R144, R73 ;  /* 0x0000004900907308 */ /* 0x000ea60000000800 */
[----:B-----5:R-:W-:Y:S04]  /*11e20*/  F2FP.F16.F32.PACK_AB R142, R79, R75 ;  /* 0x0000004b4f8e723e */ /* 0x020fe800000000ff */
[-C--:B------:R-:W-:Y:S08]  /*11e30*/  HMMA.16816.F32 R28, R88, R94.reuse, R28 ;  /* 0x0000005e581c723c */ /* 0x080ff0000000181c */
[C---:B------:R-:W-:Y:S01]  /*11e40*/  HMMA.16816.F32 R32, R80.reuse, R94, R32 ;  /* 0x0000005e5020723c */ /* 0x040fe20000001820 */
[----:B------:R-:W4:Y:S03]  /*11e50*/  LDSM.16.MT88.4 R92, [R188+0x7800] ;  /* 0x00780000bc5c783b */ /* 0x000f260000004200 */
[----:B--2---:R-:W-:Y:S01]  /*11e60*/  F2FP.F16.F32.PACK_AB R141, R144, R78 ;  /* 0x0000004e908d723e */ /* 0x004fe200000000ff */
[--C-:B------:R-:W-:Y:S01]  /*11e70*/  FFMA.FTZ R73, R157, UR4, -R148.reuse ;  /* 0x000000049d497c23 */ /* 0x100fe20008010894 */
[----:B------:R-:W-:Y:S02]  /*11e80*/  FFMA.FTZ R148, R215, UR4, -R148 ;  /* 0x00000004d7947c23 */ /* 0x000fe40008010894 */
[-C--:B-1----:R-:W-:Y:S01]  /*11e90*/  HMMA.16816.F32 R36, R80, R96.reuse, R36 ;  /* 0x000000605024723c */ /* 0x082fe20000001824 */
[----:B------:R1:W-:Y:S10]  /*11ea0*/  MUFU.EX2 R74, R73 ;  /* 0x00000049004a7308 */ /* 0x0003f40000000800 */
[----:B------:R-:W2:Y:S01]  /*11eb0*/  MUFU.EX2 R148, R148 ;  /* 0x0000009400947308 */ /* 0x000ea20000000800 */
[C---:B------:R-:W-:Y:S04]  /*11ec0*/  HMMA.16816.F32 R40, R88.reuse, R96, R40 ;  /* 0x000000605828723c */ /* 0x040fe80000001828 */
[--C-:B-1----:R-:W-:Y:S04]  /*11ed0*/  FFMA.FTZ R73, R214, UR4, -R149.reuse ;  /* 0x00000004d6497c23 */ /* 0x102fe80008010895 */
[-C--:B------:R-:W-:Y:S03]  /*11ee0*/  HMMA.16816.F32 R44, R88, R98.reuse, R44 ;  /* 0x00000062582c723c */ /* 0x080fe6000000182c */
[----:B--2---:R-:W-:Y:S01]  /*11ef0*/  F2FP.F16.F32.PACK_AB R143, R148, R74 ;  /* 0x0000004a948f723e */ /* 0x004fe200000000ff */
[----:B------:R-:W-:Y:S01]  /*11f00*/  FFMA.FTZ R149, R77, UR4, -R149 ;  /* 0x000000044d957c23 */ /* 0x000fe20008010895 */
[----:B------:R-:W1:Y:S03]  /*11f10*/  MUFU.EX2 R73, R73 ;  /* 0x0000004900497308 */ /* 0x000e660000000800 */
[C---:B------:R-:W-:Y:S07]  /*11f20*/  HMMA.16816.F32 R48, R80.reuse, R98, R48 ;  /* 0x000000625030723c */ /* 0x040fee0000001830 */
[----:B------:R-:W2:Y:S01]  /*11f30*/  MUFU.EX2 R149, R149 ;  /* 0x0000009500957308 */ /* 0x000ea20000000800 */
[-C--:B---3--:R-:W-:Y:S03]  /*11f40*/  HMMA.16816.F32 R52, R80, R84.reuse, R52 ;  /* 0x000000545034723c */ /* 0x088fe60000001834 */
[----:B-1----:R-:W-:Y:S05]  /*11f50*/  F2FP.F16.F32.PACK_AB R137, R73, R147 ;  /* 0x000000934989723e */ /* 0x002fea00000000ff */
[C---:B------:R-:W-:Y:S04]  /*11f60*/  HMMA.16816.F32 R56, R88.reuse, R84, R56 ;  /* 0x000000545838723c */ /* 0x040fe80000001838 */
[----:B--2---:R-:W-:Y:S04]  /*11f70*/  F2FP.F16.F32.PACK_AB R139, R149, R76 ;  /* 0x0000004c958b723e */ /* 0x004fe800000000ff */
[-C--:B------:R-:W-:Y:S08]  /*11f80*/  HMMA.16816.F32 R60, R88, R86.reuse, R60 ;  /* 0x00000056583c723c */ /* 0x080ff0000000183c */
[----:B------:R-:W-:Y:S08]  /*11f90*/  HMMA.16816.F32 R64, R80, R86, R64 ;  /* 0x000000565040723c */ /* 0x000ff00000001840 */
[-C--:B----4-:R-:W-:Y:S01]  /*11fa0*/  HMMA.16816.F32 R80, R140, R92.reuse, R4 ;  /* 0x0000005c8c50723c */ /* 0x090fe20000001804 */
[----:B------:R-:W1:Y:S07]  /*11fb0*/  LDSM.16.MT88.4 R4, [R192+0x7800] ;  /* 0x00780000c004783b */ /* 0x000e6e0000004200 */
[C---:B------:R-:W-:Y:S04]  /*11fc0*/  HMMA.16816.F32 R84, R136.reuse, R92, R8 ;  /* 0x0000005c8854723c */ /* 0x040fe80000001808 */
[----:B------:R-:W-:Y:S01]  /*11fd0*/  FFMA.FTZ R8, R2, R250, R242 ;  /* 0x000000fa02087223 */ /* 0x000fe200000100f2 */
[----:B------:R-:W-:Y:S01]  /*11fe0*/  FFMA.FTZ R2, R0, R249, R238 ;  /* 0x000000f900027223 */ /* 0x000fe200000100ee */
        /* <DEDUP_REMOVED lines=55> */
[-C--:B-1----:R-:W-:Y:S03]  /*12360*/  HMMA.16816.F32 R128, R140, R4.reuse, R52 ;  /* 0x000000048c80723c */ /* 0x082fe60000001834 */
[----:B------:R-:W-:Y:S01]  /*12370*/  FADD.FTZ R8, R146, R3 ;  /* 0x0000000392087221 */ /* 0x000fe20000010000 */
[----:B------:R-:W-:Y:S01]  /*12380*/  FADD.FTZ R2, R151, R2 ;  /* 0x0000000297027221 */ /* 0x000fe20000010000 */
[----:B------:R-:W-:Y:S01]  /*12390*/  FADD.FTZ R0, R73, R0 ;  /* 0x0000000049007221 */ /* 0x000fe20000010000 */
[----:B------:R-:W-:Y:S01]  /*123a0*/  MOV R73, R70 ;  /* 0x0000004600497202 */ /* 0x000fe20000000f00 */
[----:B------:R-:W-:Y:S01]  /*123b0*/  FADD.FTZ R8, R145, R8 ;  /* 0x0000000891087221 */ /* 0x000fe20000010000 */
[C---:B------:R-:W-:Y:S04]  /*123c0*/  HMMA.16816.F32 R132, R136.reuse, R4, R56 ;  /* 0x000000048884723c */ /* 0x040fe80000001838 */
[----:B------:R-:W-:Y:S04]  /*123d0*/  FADD.FTZ R4, R155, R9 ;  /* 0x000000099b047221 */ /* 0x000fe80000010000 */
[-C--:B------:R-:W-:Y:S03]  /*123e0*/  HMMA.16816.F32 R136, R136, R6.reuse, R60 ;  /* 0x000000068888723c */ /* 0x080fe6000000183c */
[----:B------:R-:W-:Y:S01]  /*123f0*/  FADD.FTZ R3, R78, R4 ;  /* 0x000000044e037221 */ /* 0x000fe20000010000 */
[----:B------:R-:W-:Y:S01]  /*12400*/  FADD.FTZ R4, R152, R2 ;  /* 0x0000000298047221 */ /* 0x000fe20000010000 */
[----:B------:R-:W-:Y:S01]  /*12410*/  FADD.FTZ R2, R75, R8 ;  /* 0x000000084b027221 */ /* 0x000fe20000010000 */
[----:B------:R-:W-:Y:S01]  /*12420*/  MOV R75, R69 ;  /* 0x00000045004b7202 */ /* 0x000fe20000000f00 */
[----:B------:R-:W-:Y:S01]  /*12430*/  FADD.FTZ R5, R144, R3 ;  /* 0x0000000390057221 */ /* 0x000fe20000010000 */
[----:B------:R-:W-:Y:S04]  /*12440*/  HMMA.16816.F32 R140, R140, R6, R64 ;  /* 0x000000068c8c723c */ /* 0x000fe80000001840 */
[----:B------:R-:W-:Y:S01]  /*12450*/  FADD.FTZ R3, R76, R0 ;  /* 0x000000004c037221 */ /* 0x000fe20000010000 */
[----:B------:R-:W-:Y:S01]  /*12460*/  FADD.FTZ R0, R74, R5 ;  /* 0x000000054a007221 */ /* 0x000fe20000010000 */
[----:B------:R-:W-:Y:S01]  /*12470*/  FADD.FTZ R250, R153, R4 ;  /* 0x0000000499fa7221 */ /* 0x000fe20000010000 */
[----:B------:R-:W-:Y:S01]  /*12480*/  FADD.FTZ R251, R79, R2 ;  /* 0x000000024ffb7221 */ /* 0x000fe20000010000 */
[----:B------:R-:W-:Y:S01]  /*12490*/  FADD.FTZ R249, R149, R3 ;  /* 0x0000000395f97221 */ /* 0x000fe20000010000 */
[----:B------:R-:W-:Y:S01]  /*124a0*/  MOV R74, R72 ;  /* 0x00000048004a7202 */ /* 0x000fe20000000f00 */
[----:B------:R-:W-:Y:S01]  /*124b0*/  FADD.FTZ R252, R148, R0 ;  /* 0x0000000094fc7221 */ /* 0x000fe20000010000 */
[----:B------:R-:W-:Y:S09]  /*124c0*/  @P0 BRA `(.L_x_2135) ;  /* 0xffffffc000b80947 */ /* 0x000ff2000383ffff */
.L_x_2134:
[----:B------:R-:W2:Y:S04]  /*124d0*/  LDL.LU R8, [R1+0x8] ;  /* 0x0000080001087983 */ /* 0x000ea80000300800 */
[----:B------:R-:W3:Y:S04]  /*124e0*/  LDL R42, [R1+0x18] ;  /* 0x00001800012a7983 */ /* 0x000ee80000100800 */
[----:B------:R-:W1:Y:S04]  /*124f0*/  SHFL.BFLY PT, R2, R252, 0x2, 0x1f ;  /* 0x0c401f00fc027f89 */ /* 0x000e6800000e0000 */
[----:B------:R-:W4:Y:S04]  /*12500*/  SHFL.BFLY PT, R3, R251, 0x2, 0x1f ;  /* 0x0c401f00fb037f89 */ /* 0x000f2800000e0000 */
[----:B------:R-:W5:Y:S04]  /*12510*/  SHFL.BFLY PT, R0, R250, 0x2, 0x1f ;  /* 0x0c401f00fa007f89 */ /* 0x000f6800000e0000 */
[----:B------:R-:W5:Y:S01]  /*12520*/  SHFL.BFLY PT, R4, R249, 0x2, 0x1f ;  /* 0x0c401f00f9047f89 */ /* 0x000f6200000e0000 */
[----:B------:R-:W5:Y:S01]  /*12530*/  S2R R41, SR_TID.X ;  /* 0x0000000000297919 */ /* 0x000f620000002100 */
[----:B-1----:R-:W-:Y:S01]  /*12540*/  FADD.FTZ R2, R2, R252 ;  /* 0x000000fc02027221 */ /* 0x002fe20000010000 */
[----:B----4-:R-:W-:-:S04]  /*12550*/  FADD.FTZ R3, R3, R251 ;  /* 0x000000fb03037221 */ /* 0x010fc80000010000 */
[----:B------:R-:W1:Y:S01]  /*12560*/  SHFL.BFLY PT, R6, R2, 0x1, 0x1f ;  /* 0x0c201f0002067f89 */ /* 0x000e6200000e0000 */
[----:B-----5:R-:W-:-:S03]  /*12570*/  FADD.FTZ R0, R0, R250 ;  /* 0x000000fa00007221 */ /* 0x020fc60000010000 */
[----:B------:R-:W4:Y:S01]  /*12580*/  SHFL.BFLY PT, R36, R3, 0x1, 0x1f ;  /* 0x0c201f0003247f89 */ /* 0x000f2200000e0000 */
[----:B------:R-:W-:-:S03]  /*12590*/  FADD.FTZ R4, R4, R249 ;  /* 0x000000f904047221 */ /* 0x000fc60000010000 */
[----:B------:R-:W5:Y:S04]  /*125a0*/  SHFL.BFLY PT, R38, R0, 0x1, 0x1f ;  /* 0x0c201f0000267f89 */ /* 0x000f6800000e0000 */
[----:B------:R-:W5:Y:S01]  /*125b0*/  SHFL.BFLY PT, R7, R4, 0x1, 0x1f ;  /* 0x0c201f0004077f89 */ /* 0x000f6200000e0000 */
[----:B------:R-:W5:Y:S01]  /*125c0*/  S2UR UR4, SR_CgaCtaId ;  /* 0x00000000000479c3 */ /* 0x000f620000008800 */
[----:B-1----:R-:W-:Y:S01]  /*125d0*/  FADD.FTZ R37, R2, R6 ;  /* 0x0000000602257221 */ /* 0x002fe20000010000 */
[----:B------:R-:W-:Y:S01]  /*125e0*/  SHF.L.U32 R2, R41, 0x4, RZ ;  /* 0x0000000429027819 */ /* 0x000fe200000006ff */
[----:B----4-:R-:W-:-:S03]  /*125f0*/  FADD.FTZ R36, R3, R36 ;  /* 0x0000002403247221 */ /* 0x010fc60000010000 */
[----:B------:R-:W-:Y:S01]  /*12600*/  LOP3.LUT R2, R2, 0x1c0, RZ, 0xc0, !PT ;  /* 0x000001c002027812 */ /* 0x000fe200078ec0ff */
[----:B------:R-:W-:Y:S01]  /*12610*/  MUFU.RCP R6, R37 ;  /* 0x0000002500067308 */ /* 0x000fe20000001000 */
[----:B------:R-:W-:Y:S01]  /*12620*/  SHF.L.U32 R3, R41, 0x5, RZ ;  /* 0x0000000529037819 */ /* 0x000fe200000006ff */
[----:B-----5:R-:W-:Y:S01]  /*12630*/  FADD.FTZ R38, R0, R38 ;  /* 0x0000002600267221 */ /* 0x020fe20000010000 */
[----:B------:R-:W-:Y:S02]  /*12640*/  FSETP.NE.FTZ.AND P6, PT, R36, RZ, PT ;  /* 0x000000ff2400720b */ /* 0x000fe40003fd5000 */
[----:B------:R-:W-:-:S03]  /*12650*/  LOP3.LUT R3, R248, 0x7c00, R3, 0xf8, !PT ;  /* 0x00007c00f8037812 */ /* 0x000fc600078ef803 */
[----:B------:R-:W1:Y:S01]  /*12660*/  MUFU.RCP R5, R36 ;  /* 0x0000002400057308 */ /* 0x000e620000001000 */
[----:B------:R-:W-:Y:S01]  /*12670*/  FADD.FTZ R39, R4, R7 ;  /* 0x0000000704277221 */ /* 0x000fe20000010000 */
[----:B------:R-:W-:Y:S02]  /*12680*/  FSETP.NE.FTZ.AND P5, PT, R37, RZ, PT ;  /* 0x000000ff2500720b */ /* 0x000fe40003fb5000 */
[----:B------:R-:W-:Y:S01]  /*12690*/  FSETP.NE.FTZ.AND P4, PT, R38, RZ, PT ;  /* 0x000000ff2600720b */ /* 0x000fe20003f95000 */
[----:B------:R-:W-:Y:S02]  /*126a0*/  UMOV UR5, 0x400 ;  /* 0x0000040000057882 */ /* 0x000fe40000000000 */
[----:B------:R-:W-:Y:S01]  /*126b0*/  ULEA UR4, UR4, UR5, 0x18 ;  /* 0x0000000504047291 */ /* 0x000fe2000f8ec0ff */
[----:B-1----:R-:W-:-:S05]  /*126c0*/  FSEL R0, R5, 1, P6 ;  /* 0x3f80000005007808 */ /* 0x002fca0003000000 */
        /* <DEDUP_REMOVED lines=15> */
[----:B------:R-:W-:-:S02]  /*127c0*/  MOV R40, 0x20 ;  /* 0x0000002000287802 */ /* 0x000fc40000000f00 */
[----:B------:R-:W-:Y:S02]  /*127d0*/  LOP3.LUT P1, RZ, R41, 0x8, RZ, 0xc0, !PT ;  /* 0x0000000829ff7812 */ /* 0x000fe4000782c0ff */
[----:B------:R-:W-:Y:S02]  /*127e0*/  FSETP.NE.FTZ.AND P3, PT, R39, RZ, PT ;  /* 0x000000ff2700720b */ /* 0x000fe40003f75000 */
[----:B------:R-:W-:Y:S02]  /*127f0*/  LOP3.LUT P0, RZ, R41, 0x4, RZ, 0xc0, !PT ;  /* 0x0000000429ff7812 */ /* 0x000fe4000780c0ff */
[----:B------:R-:W-:-:S04]  /*12800*/  MOV R5, 0x10 ;  /* 0x0000001000057802 */ /* 0x000fc80000000f00 */
[----:B------:R-:W-:Y:S02]  /*12810*/  SEL R5, R5, 0xfffffff0, !P0 ;  /* 0xfffffff005057807 */ /* 0x000fe40004000000 */
[----:B------:R-:W-:Y:S02]  /*12820*/  LOP3.LUT P0, RZ, R41, 0x10, RZ, 0xc0, !PT ;  /* 0x0000001029ff7812 */ /* 0x000fe4000780c0ff */
[----:B------:R-:W-:Y:S02]  /*12830*/  F2FP.F16.F32.PACK_AB R15, R15, R96 ;  /* 0x000000600f0f723e */ /* 0x000fe400000000ff */
[----:B------:R-:W-:Y:S02]  /*12840*/  F2FP.F16.F32.PACK_AB R11, R11, R108 ;  /* 0x0000006c0b0b723e */ /* 0x000fe400000000ff */
[----:B------:R-:W-:Y:S01]  /*12850*/  F2FP.F16.F32.PACK_AB R22, R22, R112 ;  /* 0x000000701616723e */ /* 0x000fe200000000ff */
[----:B------:R-:W1:Y:S01]  /*12860*/  S2R R43, SR_CTAID.Y ;  /* 0x00000000002b7919 */ /* 0x000e620000002600 */
[----:B------:R-:W-:-:S02]  /*12870*/  F2FP.F16.F32.PACK_AB R19, R19, R124 ;  /* 0x0000007c1313723e */ /* 0x000fc400000000ff */
[----:B------:R-:W-:Y:S02]  /*12880*/  F2FP.F16.F32.PACK_AB R29, R29, R128 ;  /* 0x000000801d1d723e */ /* 0x000fe400000000ff */
[----:B------:R-:W-:Y:S02]  /*12890*/  F2FP.F16.F32.PACK_AB R27, R27, R140 ;  /* 0x0000008c1b1b723e */ /* 0x000fe400000000ff */
[----:B--2---:R-:W-:-:S04]  /*128a0*/  LOP3.LUT R2, R2, 0x38, R8, 0xf8, !PT ;  /* 0x0000003802027812 */ /* 0x004fc800078ef808 */
[----:B------:R-:W-:Y:S02]  /*128b0*/  LOP3.LUT R4, R3, R2, RZ, 0xfc, !PT ;  /* 0x0000000203047212 */ /* 0x000fe400078efcff */
[----:B------:R-:W2:Y:S01]  /*128c0*/  MUFU.RCP R2, R38 ;  /* 0x0000002600027308 */ /* 0x000ea20000001000 */
[----:B------:R-:W-:Y:S01]  /*128d0*/  FSEL R3, R6, 1, P5 ;  /* 0x3f80000006037808 */ /* 0x000fe20002800000 */
[----:B------:R-:W-:-:S06]  /*128e0*/  FMUL.FTZ R6, R0, R81 ;  /* 0x0000005100067220 */ /* 0x000fcc0000410000 */
[----:B------:R-:W4:Y:S01]  /*128f0*/  MUFU.RCP R0, R39 ;  /* 0x0000002700007308 */ /* 0x000f220000001000 */
[----:B------:R-:W-:Y:S02]  /*12900*/  F2FP.F16.F32.PACK_AB R6, R6, R80 ;  /* 0x000000500606723e */ /* 0x000fe400000000ff */
[----:B--2---:R-:W-:-:S05]  /*12910*/  FSEL R2, R2, 1, P4 ;  /* 0x3f80000002027808 */ /* 0x004fca0002000000 */
        /* <DEDUP_REMOVED lines=16> */
[----:B------:R-:W-:-:S05]  /*12a20*/  LEA R2, R4, UR4, 0x1 ;  /* 0x0000000404027c11 */ /* 0x000fca000f8e08ff */
[----:B------:R2:W-:Y:S01]  /*12a30*/  STS [R2], R6 ;  /* 0x0000000602007388 */ /* 0x0005e20000000800 */
        /* <DEDUP_REMOVED lines=13> */
[----:B--2---:R-:W-:-:S02]  /*12b10*/  SEL R6, R40, 0xffffffe0, !P1 ;  /* 0xffffffe028067807 */ /* 0x004fc40004800000 */
[----:B------:R-:W2:Y:S01]  /*12b20*/  LDC.U8 R40, c[0x0][0x549] ;  /* 0x00015240ff287b82 */ /* 0x000ea20000000000 */
        /* <DEDUP_REMOVED lines=22> */
[----:B------:R-:W-:Y:S02]  /*12c90*/  IADD3 R4, PT, PT, R5, R2, RZ ;  /* 0x0000000205047210 */ /* 0x000fe40007ffe0ff */
        /* <DEDUP_REMOVED lines=10> */
[----:B------:R-:W-:Y:S01]  /*12d40*/  STS [R2+0x2000], R9 ;  /* 0x0020000902007388 */ /* 0x000fe20000000800 */
[----:B------:R-:W-:-:S03]  /*12d50*/  F2FP.F16.F32.PACK_AB R13, R13, R100 ;  /* 0x000000640d0d723e */ /* 0x000fc600000000ff */
[----:B------:R1:W-:Y:S01]  /*12d60*/  STS [R2+0x2400], R8 ;  /* 0x0024000802007388 */ /* 0x0003e20000000800 */
[----:B------:R-:W-:Y:S02]  /*12d70*/  F2FP.F16.F32.PACK_AB R12, R12, R102 ;  /* 0x000000660c0c723e */ /* 0x000fe400000000ff */
[----:B--2---:R-:W-:Y:S02]  /*12d80*/  ISETP.NE.AND P1, PT, R40, RZ, PT ;  /* 0x000000ff2800720c */ /* 0x004fe40003f25270 */
[----:B----4-:R-:W-:Y:S02]  /*12d90*/  IADD3 R3, PT, PT, R6, R2, RZ ;  /* 0x0000000206037210 */ /* 0x010fe40007ffe0ff */
[C---:B-----5:R-:W-:Y:S02]  /*12da0*/  IADD3 R0, PT, PT, R2.reuse, 0x40, RZ ;  /* 0x0000004002007810 */ /* 0x060fe40007ffe0ff */
[----:B------:R-:W-:Y:S01]  /*12db0*/  @P0 IADD3 R0, PT, PT, R2, -0x40, RZ ;  /* 0xffffffc002000810 */ /* 0x000fe20007ffe0ff */
[----:B------:R2:W-:Y:S01]  /*12dc0*/  STS [R4+0x2000], R17 ;  /* 0x0020001104007388 */ /* 0x0005e20000000800 */
[----:B---3--:R-:W-:Y:S01]  /*12dd0*/  ISETP.NE.AND P2, PT, R42, -0x1, PT ;  /* 0xffffffff2a00780c */ /* 0x008fe20003f45270 */
[----:B-1----:R-:W1:Y:S02]  /*12de0*/  @P6 LDC R7, c[0x0][0x458] ;  /* 0x00011600ff076b82 */ /* 0x002e640000000800 */
[----:B------:R-:W-:Y:S01]  /*12df0*/  STS [R4+0x2400], R16 ;  /* 0x0024001004007388 */ /* 0x000fe20000000800 */
[----:B------:R-:W-:-:S03]  /*12e00*/  IADD3 R2, PT, PT, R5, R3, RZ ;  /* 0x0000000305027210 */ /* 0x000fc60007ffe0ff */
[----:B------:R-:W-:Y:S01]  /*12e10*/  STS [R3], R15 ;  /* 0x0000000f03007388 */ /* 0x000fe20000000800 */
[----:B------:R-:W-:Y:S01]  /*12e20*/  F2FP.F16.F32.PACK_AB R24, R24, R104 ;  /* 0x000000681818723e */ /* 0x000fe200000000ff */
[----:B------:R-:W3:Y:S01]  /*12e30*/  @P5 LDC R9, c[0x0][0x458] ;  /* 0x00011600ff095b82 */ /* 0x000ee20000000800 */
[----:B------:R-:W-:Y:S01]  /*12e40*/  F2FP.F16.F32.PACK_AB R23, R23, R106 ;  /* 0x0000006a1717723e */ /* 0x000fe200000000ff */
[----:B------:R-:W-:Y:S01]  /*12e50*/  STS [R3+0x400], R14 ;  /* 0x0004000e03007388 */ /* 0x000fe20000000800 */
[----:B------:R-:W-:-:S03]  /*12e60*/  F2FP.F16.F32.PACK_AB R21, R21, R114 ;  /* 0x000000721515723e */ /* 0x000fc600000000ff */
[----:B------:R-:W-:Y:S01]  /*12e70*/  STS [R2], R11 ;  /* 0x0000000b02007388 */ /* 0x000fe20000000800 */
[----:B------:R-:W-:-:S03]  /*12e80*/  F2FP.F16.F32.PACK_AB R18, R18, R126 ;  /* 0x0000007e1212723e */ /* 0x000fc600000000ff */
[----:B------:R4:W-:Y:S01]  /*12e90*/  STS [R2+0x400], R10 ;  /* 0x0004000a02007388 */ /* 0x0009e20000000800 */
[----:B------:R-:W-:Y:S02]  /*12ea0*/  F2FP.F16.F32.PACK_AB R20, R20, R116 ;  /* 0x000000741414723e */ /* 0x000fe400000000ff */
[----:B------:R-:W-:Y:S01]  /*12eb0*/  F2FP.F16.F32.PACK_AB R25, R25, R118 ;  /* 0x000000761919723e */ /* 0x000fe200000000ff */
[----:B------:R-:W-:Y:S01]  /*12ec0*/  STS [R3+0x2000], R13 ;  /* 0x0020000d03007388 */ /* 0x000fe20000000800 */
[----:B------:R-:W-:Y:S01]  /*12ed0*/  F2FP.F16.F32.PACK_AB R31, R31, R120 ;  /* 0x000000781f1f723e */ /* 0x000fe200000000ff */
[----:B--2---:R-:W2:Y:S02]  /*12ee0*/  LDC R17, c[0x0][0x434] ;  /* 0x00010d00ff117b82 */ /* 0x004ea40000000800 */
[----:B------:R5:W-:Y:S01]  /*12ef0*/  STS [R3+0x2400], R12 ;  /* 0x0024000c03007388 */ /* 0x000be20000000800 */
[----:B------:R-:W-:-:S03]  /*12f00*/  F2FP.F16.F32.PACK_AB R30, R30, R122 ;  /* 0x0000007a1e1e723e */ /* 0x000fc600000000ff */
[----:B------:R-:W-:Y:S04]  /*12f10*/  STS [R2+0x2000], R24 ;  /* 0x0020001802007388 */ /* 0x000fe80000000800 */
[----:B------:R1:W-:Y:S04]  /*12f20*/  STS [R2+0x2400], R23 ;  /* 0x0024001702007388 */ /* 0x0003e80000000800 */
[----:B------:R-:W-:Y:S04]  /*12f30*/  STS [R0], R22 ;  /* 0x0000001600007388 */ /* 0x000fe80000000800 */
[----:B------:R-:W-:Y:S01]  /*12f40*/  STS [R0+0x400], R21 ;  /* 0x0004001500007388 */ /* 0x000fe20000000800 */
[----:B----4-:R-:W2:Y:S01]  /*12f50*/  @P1 LDC R10, c[0x0][0x430] ;  /* 0x00010c00ff0a1b82 */ /* 0x010ea20000000800 */
[----:B-----5:R-:W-:-:S07]  /*12f60*/  IADD3 R3, PT, PT, R5, R0, RZ ;  /* 0x0000000005037210 */ /* 0x020fce0007ffe0ff */
[----:B------:R-:W4:Y:S01]  /*12f70*/  @P2 LDC.64 R12, c[0x0][0x408] ;  /* 0x00010200ff0c2b82 */ /* 0x000f220000000a00 */
[----:B------:R-:W-:Y:S01]  /*12f80*/  STS [R3], R19 ;  /* 0x0000001303007388 */ /* 0x000fe20000000800 */
[----:B-1----:R-:W-:-:S03]  /*12f90*/  IADD3 R2, PT, PT, R6, R0, RZ ;  /* 0x0000000006027210 */ /* 0x002fc60007ffe0ff */
[----:B------:R-:W-:Y:S04]  /*12fa0*/  STS [R3+0x400], R18 ;  /* 0x0004001203007388 */ /* 0x000fe80000000800 */
[----:B------:R-:W-:Y:S04]  /*12fb0*/  STS [R0+0x2000], R20 ;  /* 0x0020001400007388 */ /* 0x000fe80000000800 */
[----:B------:R1:W-:Y:S04]  /*12fc0*/  STS [R0+0x2400], R25 ;  /* 0x0024001900007388 */ /* 0x0003e80000000800 */
[----:B------:R-:W-:Y:S04]  /*12fd0*/  STS [R3+0x2000], R31 ;  /* 0x0020001f03007388 */ /* 0x000fe80000000800 */
[----:B------:R5:W-:Y:S01]  /*12fe0*/  STS [R3+0x2400], R30 ;  /* 0x0024001e03007388 */ /* 0x000be20000000800 */
[----:B-1----:R-:W-:-:S02]  /*12ff0*/  IADD3 R0, PT, PT, R5, R2, RZ ;  /* 0x0000000205007210 */ /* 0x002fc40007ffe0ff */
[----:B------:R-:W1:Y:S08]  /*13000*/  @!P2 LDC.64 R4, c[0x0][0x400] ;  /* 0x00010000ff04ab82 */ /* 0x000e700000000a00 */
[----:B-----5:R-:W2:Y:S01]  /*13010*/  LDC R3, c[0x0][0x434] ;  /* 0x00010d00ff037b82 */ /* 0x020ea20000000800 */
[----:B------:R-:W-:Y:S02]  /*13020*/  F2FP.F16.F32.PACK_AB R28, R28, R130 ;  /* 0x000000821c1c723e */ /* 0x000fe400000000ff */
[----:B------:R-:W-:-:S02]  /*13030*/  F2FP.F16.F32.PACK_AB R26, R26, R142 ;  /* 0x0000008e1a1a723e */ /* 0x000fc400000000ff */
[----:B------:R-:W-:Y:S02]  /*13040*/  F2FP.F16.F32.PACK_AB R35, R35, R132 ;  /* 0x000000842323723e */ /* 0x000fe400000000ff */
[----:B------:R-:W-:Y:S02]  /*13050*/  F2FP.F16.F32.PACK_AB R34, R34, R134 ;  /* 0x000000862222723e */ /* 0x000fe400000000ff */
[----:B------:R-:W-:Y:S02]  /*13060*/  F2FP.F16.F32.PACK_AB R33, R33, R136 ;  /* 0x000000882121723e */ /* 0x000fe400000000ff */
[----:B------:R-:W-:Y:S01]  /*13070*/  F2FP.F16.F32.PACK_AB R32, R32, R138 ;  /* 0x0000008a2020723e */ /* 0x000fe200000000ff */
[----:B------:R-:W-:Y:S04]  /*13080*/  STS [R2], R29 ;  /* 0x0000001d02007388 */ /* 0x000fe80000000800 */
[----:B------:R-:W-:Y:S04]  /*13090*/  STS [R2+0x400], R28 ;  /* 0x0004001c02007388 */ /* 0x000fe80000000800 */
[----:B------:R5:W-:Y:S04]  /*130a0*/  STS [R0], R27 ;  /* 0x0000001b00007388 */ /* 0x000be80000000800 */
[----:B------:R-:W-:Y:S01]  /*130b0*/  STS [R0+0x400], R26 ;  /* 0x0004001a00007388 */ /* 0x000fe20000000800 */
[----:B--2---:R-:W-:-:S02]  /*130c0*/  @P1 IMAD R3, R10, R17, RZ ;  /* 0x000000110a031224 */ /* 0x004fc400078e02ff */
[----:B-1----:R-:W-:Y:S01]  /*130d0*/  @!P2 IMAD.WIDE.U32 R10, R43, R4, RZ ;  /* 0x000000042b0aa225 */ /* 0x002fe200078e00ff */
[----:B------:R-:W-:Y:S01]  /*130e0*/  STS [R2+0x2000], R35 ;  /* 0x0020002302007388 */ /* 0x000fe20000000800 */
[----:B------:R-:W1:Y:S03]  /*130f0*/  @P1 LDC R4, c[0x0][0x430] ;  /* 0x00010c00ff041b82 */ /* 0x000e660000000800 */
[----:B------:R-:W-:Y:S04]  /*13100*/  STS [R2+0x2400], R34 ;  /* 0x0024002202007388 */ /* 0x000fe80000000800 */
[----:B------:R-:W-:Y:S04]  /*13110*/  STS [R0+0x2000], R33 ;  /* 0x0020002100007388 */ /* 0x000fe80000000800 */
[----:B------:R2:W-:Y:S01]  /*13120*/  STS [R0+0x2400], R32 ;  /* 0x0024002000007388 */ /* 0x0005e20000000800 */
[----:B-----5:R-:W1:Y:S01]  /*13130*/  S2R R27, SR_CTAID.Z ;  /* 0x00000000001b7919 */ /* 0x020e620000002700 */
[----:B------:R1:W1:Y:S08]  /*13140*/  @P6 MUFU.LG2 R8, R36 ;  /* 0x0000002400086308 */ /* 0x0002700000000c00 */
[----:B------:R1:W1:Y:S01]  /*13150*/  @P5 MUFU.LG2 R6, R37 ;  /* 0x0000002500065308 */ /* 0x0002620000000c00 */
[----:B--2---:R-:W2:Y:S07]  /*13160*/  LDC.U8 R0, c[0x0][0x548] ;  /* 0x00015200ff007b82 */ /* 0x004eae0000000000 */
[----:B------:R1:W1:Y:S01]  /*13170*/  @P4 MUFU.LG2 R14, R38 ;  /* 0x00000026000e4308 */ /* 0x0002620000000c00 */
[----:B------:R-:W-:Y:S01]  /*13180*/  @P1 MOV R2, 0x1 ;  /* 0x0000000100021802 */ /* 0x000fe20000000f00 */
[----:B---34-:R-:W-:Y:S06]  /*13190*/  @P1 BRA `(.L_x_2138) ;  /* 0x0000000000201947 */ /* 0x018fec0003800000 */
[----:B--2---:R-:W-:Y:S01]  /*131a0*/  ISETP.NE.AND P0, PT, R0, RZ, PT ;  /* 0x000000ff0000720c */ /* 0x004fe20003f05270 */
[----:B------:R-:W2:-:S12]  /*131b0*/  LDC R15, c[0x0][0x3e0] ;  /* 0x0000f800ff0f7b82 */ /* 0x000e980000000800 */
[----:B------:R-:W2:Y:S01]  /*131c0*/  @P0 LDC R2, c[0x0][0x454] ;  /* 0x00011500ff020b82 */ /* 0x000ea20000000800 */
[----:B-1----:R-:W-:Y:S02]  /*131d0*/  @P0 MOV R4, 0x1 ;  /* 0x0000000100040802 */ /* 0x002fe40000000f00 */
[----:B------:R-:W-:-:S05]  /*131e0*/  @!P0 MOV R4, 0x1 ;  /* 0x0000000100048802 */ /* 0x000fca0000000f00 */
[----:B------:R-:W3:Y:S01]  /*131f0*/  @P0 LDC R3, c[0x0][0x454] ;  /* 0x00011500ff030b82 */ /* 0x000ee20000000800 */
[-C--:B--2---:R-:W-:Y:S02]  /*13200*/  @P0 IMAD R2, R2, R15.reuse, RZ ;  /* 0x0000000f02020224 */ /* 0x084fe400078e02ff */
[----:B------:R-:W-:-:S07]  /*13210*/  @!P0 IMAD R2, R17, R15, RZ ;  /* 0x0000000f11028224 */ /* 0x000fce00078e02ff */
.L_x_2138:
[----:B------:R-:W-:Y:S01]  /*13220*/  BAR.SYNC.DEFER_BLOCKING 0x0 ;  /* 0x0000000000007b1d */ /* 0x000fe20000010000 */
[C---:B------:R-:W-:Y:S01]  /*13230*/  ISETP.NE.AND P0, PT, R42.reuse, -0x1, PT ;  /* 0xffffffff2a00780c */ /* 0x040fe20003f05270 */
[----:B------:R-:W-:Y:S01]  /*13240*/  @P2 IMAD.WIDE.U32 R22, R42, R12, RZ ;  /* 0x0000000c2a162225 */ /* 0x000fe200078e00ff */
[----:B--2---:R-:W-:-:S05]  /*13250*/  ISETP.NE.AND P1, PT, R0, RZ, !P1 ;  /* 0x000000ff0000720c */ /* 0x004fca0004f25270 */
[----:B------:R-:W2:Y:S01]  /*13260*/  @P4 LDC R16, c[0x0][0x458] ;  /* 0x00011600ff104b82 */ /* 0x000ea20000000800 */
[C---:B------:R-:W-:Y:S01]  /*13270*/  @!P2 IMAD R26, R43.reuse, R5, R11 ;  /* 0x000000052b1aa224 */ /* 0x040fe200078e020b */
[----:B------:R4:W5:Y:S01]  /*13280*/  LDL R32, [R1+0x10] ;  /* 0x0000100001207983 */ /* 0x0009620000100800 */
[----:B------:R-:W4:Y:S01]  /*13290*/  @P3 MUFU.LG2 R11, R39 ;  /* 0x00000027000b3308 */ /* 0x000f220000000c00 */
[----:B------:R-:W-:Y:S02]  /*132a0*/  @P2 IMAD R26, R42, R13, R23 ;  /* 0x0000000d2a1a2224 */ /* 0x000fe400078e0217 */
[----:B-1----:R-:W-:Y:S01]  /*132b0*/  @P6 FMUL.FTZ R0, R8, 0.69314718246459960938 ;  /* 0x3f31721808006820 */ /* 0x002fe20000410000 */
[----:B------:R-:W-:Y:S01]  /*132c0*/  MOV R25, 0x7f800000 ;  /* 0x7f80000000197802 */ /* 0x000fe20000000f00 */
[----:B------:R-:W-:Y:S01]  /*132d0*/  @P5 FMUL.FTZ R5, R6, 0.69314718246459960938 ;  /* 0x3f31721806055820 */ /* 0x000fe20000410000 */
[----:B------:R-:W1:Y:S01]  /*132e0*/  @P3 LDC R15, c[0x0][0x458] ;  /* 0x00011600ff0f3b82 */ /* 0x000e620000000800 */
[----:B------:R-:W-:-:S02]  /*132f0*/  @!P0 IMAD R42, R43, R17, RZ ;  /* 0x000000112b2a8224 */ /* 0x000fc400078e02ff */
[----:B------:R-:W-:Y:S01]  /*13300*/  @P6 FFMA.FTZ R25, R71, R7, R0 ;  /* 0x0000000747196223 */ /* 0x000fe20000010000 */
[----:B---3--:R-:W-:Y:S01]  /*13310*/  IMAD R0, R27, R3, RZ ;  /* 0x000000031b007224 */ /* 0x008fe200078e02ff */
[----:B------:R-:W-:Y:S01]  /*13320*/  MOV R24, 0x7f800000 ;  /* 0x7f80000000187802 */ /* 0x000fe20000000f00 */
[----:B------:R-:W-:Y:S01]  /*13330*/  @P5 FFMA.FTZ R24, R70, R9, R5 ;  /* 0x0000000946185223 */ /* 0x000fe20000010005 */
[----:B------:R3:W-:Y:S01]  /*13340*/  @!P0 STL [R1+0x18], R42 ;  /* 0x0000182a01008387 */ /* 0x0007e20000100800 */
[----:B------:R-:W-:Y:S01]  /*13350*/  LOP3.LUT P0, RZ, R41, 0x3, RZ, 0xc0, !PT ;  /* 0x0000000329ff7812 */ /* 0x000fe2000780c0ff */
[----:B------:R-:W-:Y:S01]  /*13360*/  @!P1 IMAD R0, R43, R2, R0 ;  /* 0x000000022b009224 */ /* 0x000fe200078e0200 */
[----:B------:R-:W-:Y:S01]  /*13370*/  SHF.R.S32.HI R3, RZ, 0x1f, R42 ;  /* 0x0000001fff037819 */ /* 0x000fe2000001142a */
[----:B------:R3:W3:Y:S01]  /*13380*/  LDS.128 R28, [R209+0x3800] ;  /* 0x00380000d11c7984 */ /* 0x0006e20000000c00 */
[----:B------:R-:W-:Y:S01]  /*13390*/  IMAD R2, R4, UR15, RZ ;  /* 0x0000000f04027c24 */ /* 0x000fe2000f8e02ff */
[----:B------:R-:W-:Y:S01]  /*133a0*/  SEL R5, R42, RZ, P1 ;  /* 0x000000ff2a057207 */ /* 0x000fe20000800000 */
[----:B------:R-:W-:Y:S01]  /*133b0*/  @P4 FMUL.FTZ R7, R14, 0.69314718246459960938 ;  /* 0x3f3172180e074820 */ /* 0x000fe20000410000 */
[----:B------:R-:W-:Y:S01]  /*133c0*/  SEL R3, R3, RZ, P1 ;  /* 0x000000ff03037207 */ /* 0x000fe20000800000 */
[----:B----4-:R-:W-:Y:S01]  /*133d0*/  @P3 FMUL.FTZ R6, R11, 0.69314718246459960938 ;  /* 0x3f3172180b063820 */ /* 0x010fe20000410000 */
[----:B------:R-:W-:Y:S01]  /*133e0*/  IADD3 R8, P5, P1, R2, R5, R0 ;  /* 0x0000000502087210 */ /* 0x000fe200079be000 */
[----:B------:R-:W-:Y:S01]  /*133f0*/  BSSY.RECONVERGENT B0, `(.L_x_2139) ;  /* 0x0000031000007945 */ /* 0x000fe20003800200 */
[----:B------:R-:W-:-:S02]  /*13400*/  SHF.R.S32.HI R2, RZ, 0x1f, R2 ;  /* 0x0000001fff027819 */ /* 0x000fc40000011402 */
[----:B------:R-:W-:Y:S02]  /*13410*/  SHF.R.S32.HI R0, RZ, 0x1f, R0 ;  /* 0x0000001fff007819 */ /* 0x000fe40000011400 */
[----:B------:R-:W-:Y:S01]  /*13420*/  MOV R21, 0x7f800000 ;  /* 0x7f80000000157802 */ /* 0x000fe20000000f00 */
[----:B--2---:R-:W-:Y:S01]  /*13430*/  @P4 FFMA.FTZ R21, R72, R16, R7 ;  /* 0x0000001048154223 */ /* 0x004fe20000010007 */
[----:B------:R-:W-:Y:S01]  /*13440*/  MOV R20, 0x7f800000 ;  /* 0x7f80000000147802 */ /* 0x000fe20000000f00 */
[----:B-1----:R-:W-:Y:S01]  /*13450*/  @P3 FFMA.FTZ R20, R69, R15, R6 ;  /* 0x0000000f45143223 */ /* 0x002fe20000010006 */
[----:B------:R-:W-:Y:S02]  /*13460*/  @!P2 MOV R13, R10 ;  /* 0x0000000a000da202 */ /* 0x000fe40000000f00 */
[----:B------:R-:W-:Y:S01]  /*13470*/  IADD3.X R5, PT, PT, R2, R3, R0, P5, P1 ;  /* 0x0000000302057210 */ /* 0x000fe20002fe2400 */
[----:B---3--:R-:W-:Y:S06]  /*13480*/  @P0 BRA `(.L_x_2140) ;  /* 0x00000000009c0947 */ /* 0x008fec0003800000 */
        /* <DEDUP_REMOVED lines=26> */
[C---:B--2---:R-:W-:Y:S01]  /*13630*/  @!P5 LEA R6, P0, R7.reuse, R14, 0x2 ;  /* 0x0000000e0706d211 */ /* 0x044fe200078010ff */
[----:B------:R1:W-:Y:S03]  /*13640*/  @!P6 STG.E desc[UR16][R10.64], R25 ;  /* 0x000000190a00e986 */ /* 0x0003e6000c101910 */
        /* <DEDUP_REMOVED lines=11> */
.L_x_2140:
[----:B------:R-:W-:Y:S05]  /*13700*/  BSYNC.RECONVERGENT B0 ;  /* 0x0000000000007941 */ /* 0x000fea0003800200 */
.L_x_2139:
[----:B------:R-:W2:Y:S01]  /*13710*/  S2R R0, SR_TID.X ;  /* 0x0000000000007919 */ /* 0x000ea20000002100 */
[----:B------:R-:W3:Y:S01]  /*13720*/  S2UR UR9, SR_CTAID.X ;  /* 0x00000000000979c3 */ /* 0x000ee20000002500 */
[----:B-1----:R-:W-:Y:S01]  /*13730*/  IMAD.SHL.U32 R2, R41, 0x8, RZ ;  /* 0x0000000829027824 */ /* 0x002fe200078e00ff */
[----:B------:R-:W1:Y:S01]  /*13740*/  LDCU.64 UR4, c[0x0][0x410] ;  /* 0x00008200ff0477ac */ /* 0x000e620008000a00 */
[----:B------:R4:W4:Y:S01]  /*13750*/  LDS.128 R8, [R209] ;  /* 0x00000000d1087984 */ /* 0x0009220000000c00 */
[----:B------:R-:W-:Y:S01]  /*13760*/  @P2 IMAD.MOV.U32 R13, RZ, RZ, R22 ;  /* 0x000000ffff0d2224 */ /* 0x000fe200078e0016 */
[----:B------:R-:W-:Y:S01]  /*13770*/  SHF.R.U32.HI R15, RZ, 0x3, R41 ;  /* 0x00000003ff0f7819 */ /* 0x000fe20000011629 */
[----:B------:R-:W-:Y:S01]  /*13780*/  BSSY.RECONVERGENT B0, `(.L_x_2141) ;  /* 0x0000022000007945 */ /* 0x000fe20003800200 */
[----:B------:R-:W-:Y:S02]  /*13790*/  LOP3.LUT R2, R2, 0x38, RZ, 0xc0, !PT ;  /* 0x0000003802027812 */ /* 0x000fe400078ec0ff */
[----:B-----5:R-:W-:-:S02]  /*137a0*/  ISETP.GE.AND P0, PT, R15, R32, PT ;  /* 0x000000200f00720c */ /* 0x020fc40003f06270 */
[----:B------:R-:W-:-:S05]  /*137b0*/  IADD3 R2, P1, PT, R2, R13, RZ ;  /* 0x0000000d02027210 */ /* 0x000fca0007f3e0ff */
[----:B------:R-:W-:Y:S02]  /*137c0*/  IMAD.X R3, RZ, RZ, R26, P1 ;  /* 0x000000ffff037224 */ /* 0x000fe400008e061a */
[----:B-1----:R-:W-:Y:S01]  /*137d0*/  IMAD.WIDE.U32 R12, R27, UR4, R2 ;  /* 0x000000041b0c7c25 */ /* 0x002fe2000f8e0002 */
[----:B---3--:R-:W-:-:S06]  /*137e0*/  USHF.L.U32 UR8, UR9, 0x7, URZ ;  /* 0x0000000709087899 */ /* 0x008fcc00080006ff */
[----:B------:R-:W-:Y:S02]  /*137f0*/  LOP3.LUT R14, R15, UR8, RZ, 0xfc, !PT ;  /* 0x000000080f0e7c12 */ /* 0x000fe4000f8efcff */
[----:B--2---:R-:W-:-:S05]  /*13800*/  SHF.R.U32.HI R0, RZ, 0x3, R0 ;  /* 0x00000003ff007819 */ /* 0x004fca0000011600 */
[C---:B------:R-:W-:Y:S02]  /*13810*/  VIADD R5, R0.reuse, 0x10 ;  /* 0x0000001000057836 */ /* 0x040fe40000000000 */
[----:B------:R-:W-:Y:S01]  /*13820*/  VIADD R4, R0, 0x20 ;  /* 0x0000002000047836 */ /* 0x000fe20000000000 */
[----:B------:R-:W-:Y:S02]  /*13830*/  SHF.R.U32.HI R0, RZ, 0x3, R41 ;  /* 0x00000003ff007819 */ /* 0x000fe40000011629 */
[-C--:B------:R-:W-:Y:S02]  /*13840*/  ISETP.GE.AND P6, PT, R5, R32.reuse, PT ;  /* 0x000000200500720c */ /* 0x080fe40003fc6270 */
[----:B------:R-:W-:Y:S01]  /*13850*/  ISETP.GE.AND P5, PT, R4, R32, PT ;  /* 0x000000200400720c */ /* 0x000fe20003fa6270 */
[C---:B------:R-:W-:Y:S02]  /*13860*/  VIADD R7, R0.reuse, 0x30 ;  /* 0x0000003000077836 */ /* 0x040fe40000000000 */
[----:B------:R-:W-:-:S02]  /*13870*/  VIADD R5, R0, 0x40 ;  /* 0x0000004000057836 */ /* 0x000fc40000000000 */
[C---:B------:R-:W-:Y:S01]  /*13880*/  VIADD R4, R0.reuse, 0x50 ;  /* 0x0000005000047836 */ /* 0x040fe20000000000 */
[-C--:B------:R-:W-:Y:S01]  /*13890*/  ISETP.GE.AND P4, PT, R7, R32.reuse, PT ;  /* 0x000000200700720c */ /* 0x080fe20003f86270 */
[----:B------:R-:W-:Y:S01]  /*138a0*/  VIADD R0, R0, 0x60 ;  /* 0x0000006000007836 */ /* 0x000fe20000000000 */
[-C--:B------:R-:W-:Y:S01]  /*138b0*/  ISETP.GE.AND P3, PT, R5, R32.reuse, PT ;  /* 0x000000200500720c */ /* 0x080fe20003f66270 */
[----:B------:R-:W-:Y:S01]  /*138c0*/  IMAD R7, R27, UR5, R13 ;  /* 0x000000051b077c24 */ /* 0x000fe2000f8e020d */
[-C--:B------:R-:W-:Y:S02]  /*138d0*/  ISETP.GE.AND P2, PT, R4, R32.reuse, PT ;  /* 0x000000200400720c */ /* 0x080fe40003f46270 */
[----:B------:R-:W-:Y:S01]  /*138e0*/  ISETP.GE.AND P1, PT, R0, R32, PT ;  /* 0x000000200000720c */ /* 0x000fe20003f26270 */
[----:B----4-:R-:W-:-:S12]  /*138f0*/  @P0 BRA `(.L_x_2142) ;  /* 0x0000000000280947 */ /* 0x010fd80003800000 */
        /* <DEDUP_REMOVED lines=9> */
[----:B------:R1:W-:Y:S02]  /*13990*/  STG.E.128 desc[UR16][R4.64], R8 ;  /* 0x0000000804007986 */ /* 0x0003e4000c101d10 */
.L_x_2142:
[----:B------:R-:W-:Y:S05]  /*139a0*/  BSYNC.RECONVERGENT B0 ;  /* 0x0000000000007941 */ /* 0x000fea0003800200 */
.L_x_2141:
[----:B-1----:R1:W2:Y:S01]  /*139b0*/  LDS.128 R8, [R209+0x800] ;  /* 0x00080000d1087984 */ /* 0x0022a20000000c00 */
[----:B------:R-:W-:Y:S01]  /*139c0*/  IADD3 R0, PT, PT, R15, 0x70, RZ ;  /* 0x000000700f007810 */ /* 0x000fe20007ffe0ff */
[----:B------:R-:W-:Y:S03]  /*139d0*/  BSSY.RECONVERGENT B0, `(.L_x_2143) ;  /* 0x0000010000007945 */ /* 0x000fe60003800200 */
[----:B------:R-:W-:Y:S01]  /*139e0*/  ISETP.GE.AND P0, PT, R0, R32, PT ;  /* 0x000000200000720c */ /* 0x000fe20003f06270 */
[----:B------:R-:W-:-:S12]  /*139f0*/  @P6 BRA `(.L_x_2144) ;  /* 0x0000000000346947 */ /* 0x000fd80003800000 */
        /* <DEDUP_REMOVED lines=13> */
.L_x_2144:
[----:B------:R-:W-:Y:S05]  /*13ad0*/  BSYNC.RECONVERGENT B0 ;  /* 0x0000000000007941 */ /* 0x000fea0003800200 */
.L_x_2143:
        /* <DEDUP_REMOVED lines=16> */
.L_x_2146:
[----:B------:R-:W-:Y:S05]  /*13be0*/  BSYNC.RECONVERGENT B0 ;  /* 0x0000000000007941 */ /* 0x000fea0003800200 */
.L_x_2145:
        /* <DEDUP_REMOVED lines=16> */
.L_x_2148:
[----:B------:R-:W-:Y:S05]  /*13cf0*/  BSYNC.RECONVERGENT B0 ;  /* 0x0000000000007941 */ /* 0x000fea0003800200 */
.L_x_2147:
        /* <DEDUP_REMOVED lines=16> */
.L_x_2150:
[----:B------:R-:W-:Y:S05]  /*13e00*/  BSYNC.RECONVERGENT B0 ;  /* 0x0000000000007941 */ /* 0x000fea0003800200 */
.L_x_2149:
        /* <DEDUP_REMOVED lines=16> */
.L_x_2152:
[----:B------:R-:W-:Y:S05]  /*13f10*/  BSYNC.RECONVERGENT B0 ;  /* 0x0000000000007941 */ /* 0x000fea0003800200 */
.L_x_2151:
        /* <DEDUP_REMOVED lines=16> */
.L_x_2154:
[----:B------:R-:W-:Y:S05]  /*14020*/  BSYNC.RECONVERGENT B0 ;  /* 0x0000000000007941 */ /* 0x000fea0003800200 */
.L_x_2153:
        /* <DEDUP_REMOVED lines=15> */
.L_x_2155:
        /* <DEDUP_REMOVED lines=14> */
.L_x_2712:


//--------------------- .text._ZN5flash16flash_fwd_kernelI23Flash_fwd_kernel_traitsILi64ELi128ELi64ELi4ELb0ELb0EN7cutlass6half_tE19Flash_kernel_traitsILi64ELi128ELi64ELi4ES3_EELb1ELb0ELb1ELb1ELb0ELb0ELb0ELb0EEEvNS_16Flash_fwd_paramsE --------------------------
	.section	.text._ZN5flash16flash_fwd_kernelI23Flash_fwd_kernel_traitsILi64ELi128ELi64ELi4ELb0ELb0EN7cutlass6half_tE19Flash_kernel_traitsILi64ELi128ELi64ELi4ES3_EELb1ELb0ELb1ELb1ELb0ELb0ELb0ELb0EEEvNS_16Flash_fwd_paramsE,"ax",@progbits
	.align	128
        .global         _ZN5flash16flash_fwd_kernelI23Flash_fwd_kernel_traitsILi64ELi128ELi64ELi4ELb0ELb0EN7cutlass6half_tE19Flash_kernel_traitsILi64ELi128ELi64ELi4ES3_EELb1ELb0ELb1ELb1ELb0ELb0ELb0ELb0EEEvNS_16Flash_fwd_paramsE
        .type           _ZN5flash16flash_fwd_kernelI23Flash_fwd_kernel_traitsILi64ELi128ELi64ELi4ELb0ELb0EN7cutlass6half_tE19Flash_kernel_traitsILi64ELi128ELi64ELi4ES3_EELb1ELb0ELb1ELb1ELb0ELb0ELb0ELb0EEEvNS_16Flash_fwd_paramsE,@function
        .size           _ZN5flash16flash_fwd_kernelI23Flash_fwd_kernel_traitsILi64ELi128ELi64ELi4ELb0ELb0EN7cutlass6half_tE19Flash_kernel_traitsILi64ELi128ELi64ELi4ES3_EELb1ELb0ELb1ELb1ELb0ELb0ELb0ELb0EEEvNS_16Flash_fwd_paramsE,(.L_x_2713 - _ZN5flash16flash_fwd_kernelI23Flash_fwd_kernel_traitsILi64ELi128ELi64ELi4ELb0ELb0EN7cutlass6half_tE19Flash_kernel_traitsILi64ELi128ELi64ELi4ES3_EELb1ELb0ELb1ELb1ELb0ELb0ELb0ELb0EEEvNS_16Flash_fwd_paramsE)
        .other          _ZN5flash16flash_fwd_kernelI23Flash_fwd_kernel_traitsILi64ELi128ELi64ELi4ELb0ELb0EN7cutlass6half_tE19Flash_kernel_traitsILi64ELi128ELi64ELi4ES3_EELb1ELb0ELb1ELb1ELb0ELb0ELb0ELb0EEEvNS_16Flash_fwd_paramsE,@"STO_CUDA_ENTRY STV_DEFAULT"
_ZN5flash16flash_fwd_kernelI23Flash_fwd_kernel_traitsILi64ELi128ELi64ELi4ELb0ELb0EN7cutlass6half_tE19Flash_kernel_traitsILi64ELi128ELi64ELi4ES3_EELb1ELb0ELb1ELb1ELb0ELb0ELb0ELb0EEEvNS_16Flash_fwd_paramsE:
.text._ZN5flash16flash_fwd_kernelI23Flash_fwd_kernel_traitsILi64ELi128ELi64ELi4ELb0ELb0EN7cutlass6half_tE19Flash_kernel_traitsILi64ELi128ELi64ELi4ES3_EELb1ELb0ELb1ELb1ELb0ELb0ELb0ELb0EEEvNS_16Flash_fwd_paramsE:
[----:B------:R-:W-:Y:S01]  /*0000*/  LDC R1, c[0x0][0x37c] ;  /* 0x0000df00ff017b82 */ /* 0x000fe20000000800 */
[----:B------:R-:W1:Y:S07]  /*0010*/  LDCU.U8 UR4, c[0x0][0x524] ;  /* 0x0000a480ff0477ac */ /* 0x000e6e0008000000 */
[----:B------:R-:W2:Y:S01]  /*0020*/  LDC R123, c[0x0][0x518] ;  /* 0x00014600ff7b7b82 */ /* 0x000ea20000000800 */
[----:B------:R-:W3:Y:S01]  /*0030*/  LDCU.64 UR24, c[0x0][0x510] ;  /* 0x0000a200ff1877ac */ /* 0x000ee20008000a00 */
[----:B------:R-:W4:Y:S06]  /*0040*/  LDCU.64 UR20, c[0x0][0x358] ;  /* 0x00006b00ff1477ac */ /* 0x000f2c0008000a00 */
[----:B------:R-:W4:Y:S01]  /*0050*/  LDC R122, c[0x0][0x51c] ;  /* 0x00014700ff7a7b82 */ /* 0x000f220000000800 */
[----:B------:R-:W4:Y:S01]  /*0060*/  S2R R203, SR_CTAID.Y ;  /* 0x0000000000cb7919 */ /* 0x000f220000002600 */
[----:B------:R-:W4:Y:S01]  /*0070*/  LDCU.64 UR6, c[0x0][0x470] ;  /* 0x00008e00ff0677ac */ /* 0x000f220008000a00 */
[----:B------:R-:W4:Y:S01]  /*0080*/  S2R R10, SR_CTAID.Z ;  /* 0x00000000000a7919 */ /* 0x000f220000002700 */
[----:B------:R-:W4:Y:S01]  /*0090*/  S2R R202, SR_TID.X ;  /* 0x0000000000ca7919 */ /* 0x000f220000002100 */
[----:B-1----:R-:W-:-:S03]  /*00a0*/  ISETP.NE.AND P2, PT, RZ, UR4, PT ;  /* 0x00000004ff007c0c */ /* 0x002fc6000bf45270 */
[----:B------:R-:W1:Y:S01]  /*00b0*/  S2UR UR23, SR_CTAID.X ;  /* 0x00000000001779c3 */ /* 0x000e620000002500 */
[----:B------:R-:W1:Y:S01]  /*00c0*/  LDCU.64 UR4, c[0x0][0x460] ;  /* 0x00008c00ff0477ac */ /* 0x000e620008000a00 */
[----:B---3--:R-:W-:Y:S02]  /*00d0*/  IMAD.U32 R4, RZ, RZ, UR24 ;  /* 0x00000018ff047e24 */ /* 0x008fe4000f8e00ff */
[----:B------:R-:W-:-:S04]  /*00e0*/  IMAD.U32 R5, RZ, RZ, UR25 ;  /* 0x00000019ff057e24 */ /* 0x000fc8000f8e00ff */
[----:B------:R-:W3:Y:S02]  /*00f0*/  LDC.64 R6, c[0x0][0x460] ;  /* 0x00011800ff067b82 */ /* 0x000ee40000000a00 */
[----:B--2---:R-:W-:Y:S01]  /*0100*/  @P2 IMAD.MOV.U32 R2, RZ, RZ, R123 ;  /* 0x000000ffff022224 */ /* 0x004fe200078e007b */
[----:B----4-:R-:W2:Y:S01]  /*0110*/  @P2 LDG.E.64 R4, desc[UR20][R4.64] ;  /* 0x0000001404042981 */ /* 0x010ea2000c1e1b00 */
[----:B------:R-:W-:-:S06]  /*0120*/  @P2 IMAD.MOV.U32 R3, RZ, RZ, R122 ;  /* 0x000000ffff032224 */ /* 0x000fcc00078e007a */
[----:B------:R-:W4:Y:S01]  /*0130*/  @P2 LDG.E.64 R2, desc[UR20][R2.64] ;  /* 0x0000001402022981 */ /* 0x000f22000c1e1b00 */
[----:B-1----:R-:W-:Y:S01]  /*0140*/  UISETP.NE.U32.AND UP0, UPT, UR4, URZ, UPT ;  /* 0x000000ff0400728c */ /* 0x002fe2000bf05070 */
[----:B------:R-:W-:-:S03]  /*0150*/  ISETP.NE.U32.AND P5, PT, RZ, UR4, PT ;  /* 0x00000004ff007c0c */ /* 0x000fc6000bfa5070 */
[----:B------:R-:W-:Y:S01]  /*0160*/  UISETP.NE.AND.EX UP0, UPT, UR5, URZ, UPT, UP0 ;  /* 0x000000ff0500728c */ /* 0x000fe2000bf05300 */
[----:B------:R-:W-:Y:S02]  /*0170*/  LOP3.LUT R0, R10, UR23, R203, 0xfe, !PT ;  /* 0x000000170a007c12 */ /* 0x000fe4000f8efecb */
[----:B------:R-:W-:Y:S01]  /*0180*/  ISETP.NE.AND.EX P5, PT, RZ, UR5, PT, P5 ;  /* 0x00000005ff007c0c */ /* 0x000fe2000bfa5350 */
[----:B------:R-:W1:Y:S01]  /*0190*/  LDCU.64 UR4, c[0x0][0x478] ;  /* 0x00008f00ff0477ac */ /* 0x000e620008000a00 */
[----:B------:R-:W-:Y:S02]  /*01a0*/  LOP3.LUT P3, RZ, R0, R202, RZ, 0xfc, !PT ;  /* 0x000000ca00ff7212 */ /* 0x000fe4000786fcff */
[----:B------:R-:W4:Y:S01]  /*01b0*/  @P2 LDC R0, c[0x0][0x520] ;  /* 0x00014800ff002b82 */ /* 0x000f220000000800 */
[----:B------:R-:W-:Y:S01]  /*01c0*/  PLOP3.LUT P0, PT, PT, PT, UP0, 0x80, 0x8 ;  /* 0x000000000008781c */ /* 0x000fe20003f0f008 */
[----:B---3--:R-:W-:-:S09]  /*01d0*/  IMAD.WIDE.U32 R6, R203, 0x4, R6 ;  /* 0x00000004cb067825 */ /* 0x008fd200078e0006 */
[----:B------:R-:W3:Y:S01]  /*01e0*/  @!P3 LDC.64 R8, c[0x0][0x528] ;  /* 0x00014a00ff08bb82 */ /* 0x000ee20000000a00 */
[----:B------:R-:W-:Y:S01]  /*01f0*/  IMAD.SHL.U32 R12, R203, 0x4, RZ ;  /* 0x00000004cb0c7824 */ /* 0x000fe200078e00ff */
[----:B------:R-:W-:Y:S02]  /*0200*/  ISETP.NE.U32.AND P4, PT, RZ, UR6, PT ;  /* 0x00000006ff007c0c */ /* 0x000fe4000bf85070 */
[----:B--2---:R-:W-:Y:S02]  /*0210*/  @P2 R2UR UR24, R4 ;  /* 0x00000000041822ca */ /* 0x004fe400000e0000 */
[----:B------:R-:W-:Y:S02]  /*0220*/  @P2 R2UR UR25, R5 ;  /* 0x00000000051922ca */ /* 0x000fe400000e0000 */
[----:B----4-:R-:W-:-:S05]  /*0230*/  @P2 IADD3 R123, P1, PT, R2, R0, RZ ;  /* 0x00000000027b2210 */ /* 0x010fca0007f3e0ff */
[----:B------:R-:W-:-:S04]  /*0240*/  @P2 IMAD.X R122, RZ, RZ, R3, P1 ;  /* 0x000000ffff7a2224 */ /* 0x000fc800008e0603 */
[----:B------:R-:W-:Y:S02]  /*0250*/  IMAD.U32 R4, RZ, RZ, UR24 ;  /* 0x00000018ff047e24 */ /* 0x000fe4000f8e00ff */
[----:B------:R-:W-:Y:S02]  /*0260*/  IMAD.U32 R5, RZ, RZ, UR25 ;  /* 0x00000019ff057e24 */ /* 0x000fe4000f8e00ff */
[----:B------:R-:W-:Y:S02]  /*0270*/  @!P3 IMAD.MOV.U32 R2, RZ, RZ, R123 ;  /* 0x000000ffff02b224 */ /* 0x000fe400078e007b */
[----:B------:R-:W-:Y:S01]  /*0280*/  @!P3 IMAD.MOV.U32 R3, RZ, RZ, R122 ;  /* 0x000000ffff03b224 */ /* 0x000fe200078e007a */
[----:B---3--:R-:W-:Y:S04]  /*0290*/  @!P3 STG.E.64 desc[UR20][R8.64], R4 ;  /* 0x000000040800b986 */ /* 0x008fe8000c101b14 */
[----:B------:R2:W-:Y:S04]  /*02a0*/  @!P3 STG.E.64 desc[UR20][R8.64+0x8], R2 ;  /* 0x000008020800b986 */ /* 0x0005e8000c101b14 */
[----:B--2---:R-:W2:Y:S04]  /*02b0*/  @P5 LDG.E R9, desc[UR20][R6.64] ;  /* 0x0000001406095981 */ /* 0x004ea8000c1e1900 */
[----:B------:R-:W3:Y:S01]  /*02c0*/  @P0 LDG.E R7, desc[UR20][R6.64+0x4] ;  /* 0x0000041406070981 */ /* 0x000ee2000c1e1900 */
[----:B-1----:R-:W-:Y:S01]  /*02d0*/  ISETP.NE.U32.AND P3, PT, RZ, UR4, PT ;  /* 0x00000004ff007c0c */ /* 0x002fe2000bf65070 */
[----:B------:R-:W-:Y:S01]  /*02e0*/  IMAD.MOV.U32 R0, RZ, RZ, RZ ;  /* 0x000000ffff007224 */ /* 0x000fe200078e00ff */
[----:B------:R-:W-:-:S02]  /*02f0*/  SHF.R.U32.HI R2, RZ, 0x1e, R203 ;  /* 0x0000001eff027819 */ /* 0x000fc400000116cb */
[----:B------:R-:W-:Y:S02]  /*0300*/  ISETP.NE.AND.EX P3, PT, RZ, UR5, PT, P3 ;  /* 0x00000005ff007c0c */ /* 0x000fe4000bf65330 */
[----:B------:R-:W-:-:S11]  /*0310*/  ISETP.NE.AND.EX P4, PT, RZ, UR7, PT, P4 ;  /* 0x00000007ff007c0c */ /* 0x000fd6000bf85340 */
[C---:B------:R-:W-:Y:S02]  /*0320*/  @P3 IADD3 R4, P1, PT, R12.reuse, UR4, RZ ;  /* 0x000000040c043c10 */ /* 0x040fe4000ff3e0ff */
[----:B------:R-:W-:Y:S02]  /*0330*/  @P4 IADD3 R14, P2, PT, R12, UR6, RZ ;  /* 0x000000060c0e4c10 */ /* 0x000fe4000ff5e0ff */
[C---:B------:R-:W-:Y:S01]  /*0340*/  @P3 IADD3.X R5, PT, PT, R2.reuse, UR5, RZ, P1, !PT ;  /* 0x0000000502053c10 */ /* 0x040fe20008ffe4ff */
[----:B------:R-:W1:Y:S01]  /*0350*/  LDCU.U8 UR4, c[0x0][0x532] ;  /* 0x0000a640ff0477ac */ /* 0x000e620008000000 */
[----:B------:R-:W-:-:S03]  /*0360*/  @P4 IADD3.X R15, PT, PT, R2, UR7, RZ, P2, !PT ;  /* 0x00000007020f4c10 */ /* 0x000fc600097fe4ff */
[----:B------:R4:W5:Y:S04]  /*0370*/  @P3 LDG.E R8, desc[UR20][R4.64] ;  /* 0x0000001404083981 */ /* 0x000968000c1e1900 */
[----:B------:R2:W5:Y:S01]  /*0380*/  @P4 LDG.E R0, desc[UR20][R14.64] ;  /* 0x000000140e004981 */ /* 0x000562000c1e1900 */
[----:B----4-:R-:W4:Y:S01]  /*0390*/  LDC.64 R4, c[0x0][0x468] ;  /* 0x00011a00ff047b82 */ /* 0x010f220000000a00 */
[----:B-1----:R-:W-:Y:S01]  /*03a0*/  ISETP.NE.AND P2, PT, RZ, UR4, PT ;  /* 0x00000004ff007c0c */ /* 0x002fe2000bf45270 */
[----:B------:R-:W-:Y:S01]  /*03b0*/  IMAD.MOV.U32 R6, RZ, RZ, -0x1 ;  /* 0xffffffffff067424 */ /* 0x000fe200078e00ff */
[----:B----4-:R-:W-:Y:S02]  /*03c0*/  ISETP.EQ.U32.AND P4, PT, R4, RZ, PT ;  /* 0x000000ff0400720c */ /* 0x010fe40003f82070 */
[----:B------:R-:W-:-:S02]  /*03d0*/  IADD3 R12, P1, PT, R12, R4, RZ ;  /* 0x000000040c0c7210 */ /* 0x000fc40007f3e0ff */
[----:B------:R-:W-:-:S03]  /*03e0*/  ISETP.EQ.OR.EX P4, PT, R5, RZ, !P2, P4 ;  /* 0x000000ff0500720c */ /* 0x000fc60005782740 */
[----:B------:R-:W-:Y:S02]  /*03f0*/  IMAD.X R13, R2, 0x1, R5, P1 ;  /* 0x00000001020d7824 */ /* 0x000fe400008e0605 */
[----:B------:R-:W1:Y:S08]  /*0400*/  @!P3 LDC.64 R2, c[0x0][0x488] ;  /* 0x00012200ff02bb82 */ /* 0x000e700000000a00 */
[----:B------:R4:W5:Y:S01]  /*0410*/  @!P4 LDG.E R6, desc[UR20][R12.64] ;  /* 0x000000140c06c981 */ /* 0x000962000c1e1900 */
[----:B------:R-:W-:-:S04]  /*0420*/  ISETP.NE.U32.AND P4, PT, R4, RZ, PT ;  /* 0x000000ff0400720c */ /* 0x000fc80003f85070 */
[----:B------:R-:W-:Y:S01]  /*0430*/  ISETP.NE.AND.EX P4, PT, R5, RZ, PT, P4 ;  /* 0x000000ff0500720c */ /* 0x000fe20003f85340 */
[----:B------:R-:W4:Y:S01]  /*0440*/  @!UP0 LDCU UR18, c[0x0][0x434] ;  /* 0x00008680ff1287ac */ /* 0x000f220008000800 */
[----:B------:R-:W-:Y:S01]  /*0450*/  UMOV UR16, 0xffffffff ;  /* 0xffffffff00107882 */ /* 0x000fe20000000000 */
[----:B-1----:R-:W-:-:S10]  /*0460*/  @!P3 ISETP.NE.U32.AND P1, PT, R2, RZ, PT ;  /* 0x000000ff0200b20c */ /* 0x002fd40003f25070 */
[----:B------:R-:W1:Y:S01]  /*0470*/  @!P4 LDC R2, c[0x0][0x438] ;  /* 0x00010e00ff02cb82 */ /* 0x000e620000000800 */
[----:B------:R-:W-:Y:S01]  /*0480*/  USHF.L.U32 UR17, UR23, 0x7, URZ ;  /* 0x0000000717117899 */ /* 0x000fe200080006ff */
[----:B------:R-:W-:Y:S02]  /*0490*/  @!P3 ISETP.NE.AND.EX P1, PT, R3, RZ, PT, P1 ;  /* 0x000000ff0300b20c */ /* 0x000fe40003f25310 */
[----:B--2---:R-:W-:Y:S02]  /*04a0*/  @P5 R2UR UR16, R9 ;  /* 0x00000000091052ca */ /* 0x004fe400000e0000 */
[----:B---3--:R-:W-:Y:S02]  /*04b0*/  @P0 R2UR UR4, R7 ;  /* 0x00000000070402ca */ /* 0x008fe400000e0000 */
[----:B------:R-:W2:Y:S11]  /*04c0*/  @!P3 LDC R7, c[0x0][0x43c] ;  /* 0x00010f00ff07bb82 */ /* 0x000eb60000000800 */
[----:B----4-:R-:W-:-:S04]  /*04d0*/  @UP0 UIADD3 UR18, UPT, UPT, UR4, -UR16, URZ ;  /* 0x8000001004120290 */ /* 0x010fc8000fffe0ff */
[----:B------:R-:W-:-:S06]  /*04e0*/  UISETP.GT.AND UP0, UPT, UR18, UR17, UPT ;  /* 0x000000111200728c */ /* 0x000fcc000bf04270 */
[----:B------:R-:W-:Y:S02]  /*04f0*/  PLOP3.LUT P0, PT, PT, PT, UP0, 0x80, 0x8 ;  /* 0x000000000008781c */ /* 0x000fe40003f0f008 */
[----:B--2---:R-:W-:Y:S01]  /*0500*/  @!P3 SEL R7, R7, RZ, P1 ;  /* 0x000000ff0707b207 */ /* 0x004fe20000800000 */
[----:B-1----:R-:W-:Y:S10]  /*0510*/  @!P4 BRA `(.L_x_2156) ;  /* 0x00000000000cc947 */ /* 0x002ff40003800000 */
[----:B------:R-:W2:Y:S02]  /*0520*/  @P2 LDG.E R2, desc[UR20][R12.64+0x4] ;  /* 0x000004140c022981 */ /* 0x000ea4000c1e1900 */
[----:B--2--5:R-:W-:-:S06]  /*0530*/  @P2 IADD3 R2, PT, PT, R2, -R6, RZ ;  /* 0x8000000602022210 */ /* 0x024fcc0007ffe0ff */
[----:B------:R1:W5:Y:S02]  /*0540*/  @!P2 LDG.E R2, desc[UR20][R12.64] ;  /* 0x000000140c02a981 */ /* 0x000364000c1e1900 */
.L_x_2156:
[----:B-----5:R-:W-:Y:S02]  /*0550*/  @P3 IADD3 R8, PT, PT, R8, -R0, RZ ;  /* 0x8000000008083210 */ /* 0x020fe40007ffe0ff */
[----:B------:R-:W-:Y:S01]  /*0560*/  @!P3 IADD3 R2, PT, PT, R7, R2, -R0 ;  /* 0x000000020702b210 */ /* 0x000fe20007ffe800 */
[----:B------:R-:W-:Y:S06]  /*0570*/  @!P0 EXIT ;  /* 0x000000000000894d */ /* 0x000fec0003800000 */
[----:B------:R-:W2:Y:S01]  /*0580*/  LDC R30, c[0x0][0x504] ;  /* 0x00014100ff1e7b82 */ /* 0x000ea20000000800 */
[----:B------:R-:W-:Y:S01]  /*0590*/  @P3 R2UR UR22, R8 ;  /* 0x00000000081632ca */ /* 0x000fe200000e0000 */
[----:B------:R-:W3:Y:S01]  /*05a0*/  LDCU UR19, c[0x0][0x508] ;  /* 0x0000a100ff1377ac */ /* 0x000ee20008000800 */
[----:B------:R-:W-:-:S13]  /*05b0*/  @!P3 R2UR UR22, R2 ;  /* 0x000000000216b2ca */ /* 0x000fda00000e0000 */
[----:B------:R-:W-:Y:S01]  /*05c0*/  UIADD3 UR7, UPT, UPT, UR22, 0x3f, URZ ;  /* 0x0000003f16077890 */ /* 0x000fe2000fffe0ff */
[----:B------:R-:W-:-:S03]  /*05d0*/  IMAD.U32 R5, RZ, RZ, UR22 ;  /* 0x00000016ff057e24 */ /* 0x000fc6000f8e00ff */
[----:B------:R-:W-:Y:S02]  /*05e0*/  UIADD3 UR5, UPT, UPT, UR7, UR17, -UR18 ;  /* 0x0000001107057290 */ /* 0x000fe4000fffe812 */
[----:B------:R-:W-:Y:S02]  /*05f0*/  USHF.R.S32.HI UR6, URZ, 0x1f, UR7 ;  /* 0x0000001fff067899 */ /* 0x000fe40008011407 */
[----:B---3--:R-:W-:Y:S01]  /*0600*/  UIADD3 UR5, UPT, UPT, UR5, 0x80, UR19 ;  /* 0x0000008005057890 */ /* 0x008fe2000fffe013 */
[----:B--2---:R-:W-:-:S03]  /*0610*/  VIADD R30, R30, UR18 ;  /* 0x000000121e1e7c36 */ /* 0x004fc60008000000 */
[----:B------:R-:W-:Y:S01]  /*0620*/  USHF.R.S32.HI UR4, URZ, 0x1f, UR5 ;  /* 0x0000001fff047899 */ /* 0x000fe20008011405 */
[----:B------:R-:W-:Y:S01]  /*0630*/  IMAD.U32 R3, RZ, RZ, UR6 ;  /* 0x00000006ff037e24 */ /* 0x000fe2000f8e00ff */
[----:B------:R-:W-:-:S04]  /*0640*/  IADD3 R5, PT, PT, -R30, UR17, R5 ;  /* 0x000000111e057c10 */ /* 0x000fc8000fffe105 */
[----:B------:R-:W-:Y:S01]  /*0650*/  IMAD.U32 R2, RZ, RZ, UR4 ;  /* 0x00000004ff027e24 */ /* 0x000fe2000f8e00ff */
[----:B------:R-:W-:Y:S02]  /*0660*/  SHF.R.S32.HI R4, RZ, 0x1f, R5 ;  /* 0x0000001fff047819 */ /* 0x000fe40000011405 */
[----:B------:R-:W-:Y:S02]  /*0670*/  LEA.HI R3, R3, UR7, RZ, 0x6 ;  /* 0x0000000703037c11 */ /* 0x000fe4000f8f30ff */
[----:B------:R-:W-:Y:S02]  /*0680*/  LEA.HI R4, R4, R5, RZ, 0x6 ;  /* 0x0000000504047211 */ /* 0x000fe400078f30ff */
[----:B------:R-:W-:Y:S02]  /*0690*/  LEA.HI R2, R2, UR5, RZ, 0x6 ;  /* 0x0000000502027c11 */ /* 0x000fe4000f8f30ff */
[----:B------:R-:W-:Y:S02]  /*06a0*/  SHF.R.S32.HI R3, RZ, 0x6, R3 ;  /* 0x00000006ff037819 */ /* 0x000fe40000011403 */
[----:B------:R-:W-:-:S02]  /*06b0*/  SHF.R.S32.HI R4, RZ, 0x6, R4 ;  /* 0x00000006ff047819 */ /* 0x000fc40000011404 */
[----:B------:R-:W-:Y:S02]  /*06c0*/  SHF.R.S32.HI R2, RZ, 0x6, R2 ;  /* 0x00000006ff027819 */ /* 0x000fe40000011402 */
[----:B------:R-:W-:Y:S02]  /*06d0*/  VIMNMX R201, PT, PT, RZ, R4, !PT ;  /* 0x00000004ffc97248 */ /* 0x000fe40007fe0100 */
[----:B------:R-:W-:-:S04]  /*06e0*/  VIMNMX R137, PT, PT, R3, R2, PT ;  /* 0x0000000203897248 */ /* 0x000fc80003fe0100 */
[----:B------:R-:W-:-:S13]  /*06f0*/  ISETP.GT.AND P0, PT, R137, R201, PT ;  /* 0x000000c98900720c */ /* 0x000fda0003f04270 */
[----:B------:R-:W-:Y:S05]  /*0700*/  @P0 BRA `(.L_x_2157) ;  /* 0x0000001000940947 */ /* 0x000fea0003800000 */
[----:B------:R-:W2:Y:S01]  /*0710*/  LDC.U8 R0, c[0x0][0x549] ;  /* 0x00015240ff007b82 */ /* 0x000ea20000000000 */
[----:B------:R-:W-:-:S06]  /*0720*/  UISETP.NE.AND UP0, UPT, UR16, -0x1, UPT ;  /* 0xffffffff1000788c */ /* 0x000fcc000bf05270 */
[----:B------:R-:W-:Y:S01]  /*0730*/  PLOP3.LUT P2, PT, PT, PT, UP0, 0x80, 0x8 ;  /* 0x000000000008781c */ /* 0x000fe20003f4f008 */
        /* <DEDUP_REMOVED lines=24> */
.L_x_2158:
[----:B------:R-:W1:Y:S01]  /*08c0*/  LDCU UR6, c[0x0][0x440] ;  /* 0x00008800ff0677ac */ /* 0x000e620008000800 */
[----:B----4-:R-:W-:Y:S01]  /*08d0*/  IMAD R8, R203, R8, RZ ;  /* 0x00000008cb087224 */ /* 0x010fe200078e02ff */
[----:B------:R-:W-:Y:S01]  /*08e0*/  BSSY.RECONVERGENT B0, `(.L_x_2159) ;  /* 0x0000030000007945 */ /* 0x000fe20003800200 */
[----:B------:R-:W-:Y:S01]  /*08f0*/  @P2 IMAD R7, R5, UR16, R15 ;  /* 0x0000001005072c24 */ /* 0x000fe2000f8e020f */
[----:B------:R-:W-:Y:S01]  /*0900*/  UISETP.NE.AND UP0, UPT, UR16, -0x1, UPT ;  /* 0xffffffff1000788c */ /* 0x000fe2000bf05270 */
[----:B------:R-:W-:Y:S01]  /*0910*/  IMAD.SHL.U32 R5, R202, 0x8, RZ ;  /* 0x00000008ca057824 */ /* 0x000fe200078e00ff */
[----:B------:R-:W2:Y:S01]  /*0920*/  LDCU.64 UR4, c[0x0][0x410] ;  /* 0x00008200ff0477ac */ /* 0x000ea20008000a00 */
[----:B------:R-:W-:Y:S01]  /*0930*/  IMAD R2, R10, R2, RZ ;  /* 0x000000020a027224 */ /* 0x000fe200078e02ff */
[----:B------:R-:W-:Y:S01]  /*0940*/  SHF.R.U32.HI R202, RZ, 0x3, R202 ;  /* 0x00000003ffca7819 */ /* 0x000fe200000116ca */
[----:B------:R-:W-:Y:S01]  /*0950*/  IMAD R4, R0, UR17, RZ ;  /* 0x0000001100047c24 */ /* 0x000fe2000f8e02ff */
[----:B------:R-:W-:Y:S01]  /*0960*/  PLOP3.LUT P1, PT, PT, PT, UP0, 0x80, 0x8 ;  /* 0x000000000008781c */ /* 0x000fe20003f2f008 */
[----:B------:R-:W-:Y:S01]  /*0970*/  @!P0 IMAD R2, R203, R3, R2 ;  /* 0x00000003cb028224 */ /* 0x000fe200078e0202 */
[----:B------:R-:W-:Y:S01]  /*0980*/  LOP3.LUT R5, R5, 0x38, RZ, 0xc0, !PT ;  /* 0x0000003805057812 */ /* 0x000fe200078ec0ff */
[----:B------:R-:W-:Y:S01]  /*0990*/  @P2 IMAD.MOV.U32 R12, RZ, RZ, R14 ;  /* 0x000000ffff0c2224 */ /* 0x000fe200078e000e */
[----:B------:R-:W-:Y:S01]  /*09a0*/  SEL R8, R8, UR16, !P1 ;  /* 0x0000001008087c07 */ /* 0x000fe2000c800000 */
[----:B------:R-:W-:Y:S01]  /*09b0*/  UIADD3 UR18, UPT, UPT, -UR17, UR18, URZ ;  /* 0x0000001211127290 */ /* 0x000fe2000fffe1ff */
[----:B------:R-:W-:Y:S01]  /*09c0*/  ISETP.NE.AND P1, PT, R5, RZ, PT ;  /* 0x000000ff0500720c */ /* 0x000fe20003f25270 */
[----:B------:R-:W-:Y:S01]  /*09d0*/  UIMAD.WIDE.U32 UR8, UR23, 0x80, URZ ;  /* 0x00000080170878a5 */ /* 0x000fe2000f8e00ff */
[----:B------:R-:W-:-:S02]  /*09e0*/  SEL R3, R8, RZ, P0 ;  /* 0x000000ff08037207 */ /* 0x000fc40000000000 */
[----:B------:R-:W-:Y:S02]  /*09f0*/  SHF.R.S32.HI R6, RZ, 0x1f, R8 ;  /* 0x0000001fff067819 */ /* 0x000fe40000011408 */
[C---:B-1----:R-:W-:Y:S02]  /*0a00*/  ISETP.GE.AND P4, PT, R5.reuse, UR6, PT ;  /* 0x0000000605007c0c */ /* 0x042fe4000bf86270 */
[--C-:B------:R-:W-:Y:S02]  /*0a10*/  IADD3 R3, P3, P2, R4, R3, R2.reuse ;  /* 0x0000000304037210 */ /* 0x100fe40007a7e002 */
[----:B------:R-:W-:Y:S02]  /*0a20*/  SHF.R.S32.HI R8, RZ, 0x1f, R2 ;  /* 0x0000001fff087819 */ /* 0x000fe40000011402 */
[----:B------:R-:W-:Y:S02]  /*0a30*/  SEL R2, R6, RZ, P0 ;  /* 0x000000ff06027207 */ /* 0x000fe40000000000 */
[----:B------:R-:W-:Y:S01]  /*0a40*/  IADD3 R6, P0, PT, R5, R12, RZ ;  /* 0x0000000c05067210 */ /* 0x000fe20007f1e0ff */
[C---:B------:R-:W-:Y:S01]  /*0a50*/  VIADD R5, R202.reuse, 0x10 ;  /* 0x00000010ca057836 */ /* 0x040fe20000000000 */
[----:B------:R-:W-:-:S02]  /*0a60*/  ISETP.GE.OR P5, PT, R202, UR18, P4 ;  /* 0x00000012ca007c0c */ /* 0x000fc4000a7a6670 */
[----:B------:R-:W-:Y:S01]  /*0a70*/  SHF.R.S32.HI R4, RZ, 0x1f, R4 ;  /* 0x0000001fff047819 */ /* 0x000fe20000011404 */
[----:B------:R-:W-:Y:S01]  /*0a80*/  IMAD.X R7, RZ, RZ, R7, P0 ;  /* 0x000000ffff077224 */ /* 0x000fe200000e0607 */
[C---:B------:R-:W-:Y:S02]  /*0a90*/  ISETP.GE.OR P0, PT, R5.reuse, UR18, P1 ;  /* 0x0000001205007c0c */ /* 0x040fe40008f06670 */
[----:B------:R-:W-:Y:S01]  /*0aa0*/  IADD3.X R2, PT, PT, R4, R2, R8, P3, P2 ;  /* 0x0000000204027210 */ /* 0x000fe20001fe4408 */
[----:B--2---:R-:W-:Y:S01]  /*0ab0*/  IMAD.WIDE.U32 R6, R10, UR4, R6 ;  /* 0x000000040a067c25 */ /* 0x004fe2000f8e0006 */
[C---:B------:R-:W-:Y:S02]  /*0ac0*/  ISETP.GE.OR P3, PT, R202.reuse, UR18, P1 ;  /* 0x00000012ca007c0c */ /* 0x040fe40008f66670 */
[----:B------:R-:W-:Y:S01]  /*0ad0*/  ISETP.GE.OR P2, PT, R5, UR18, P4 ;  /* 0x0000001205007c0c */ /* 0x000fe2000a746670 */
[C---:B------:R-:W-:Y:S01]  /*0ae0*/  VIADD R4, R202.reuse, 0x20 ;  /* 0x00000020ca047836 */ /* 0x040fe20000000000 */
[----:B------:R-:W-:Y:S01]  /*0af0*/  LOP3.LUT R9, R202, UR8, RZ, 0xfc, !PT ;  /* 0x00000008ca097c12 */ /* 0x000fe2000f8efcff */
[----:B------:R-:W-:-:S03]  /*0b00*/  IMAD R19, R10, UR5, R7 ;  /* 0x000000050a137c24 */ /* 0x000fc6000f8e0207 */
[----:B------:R-:W-:Y:S01]  /*0b10*/  ISETP.GE.OR P6, PT, R4, UR18, P1 ;  /* 0x0000001204007c0c */ /* 0x000fe20008fc6670 */
        /* <DEDUP_REMOVED lines=12> */
.L_x_2160:
[----:B------:R-:W-:Y:S05]  /*0be0*/  BSYNC.RECONVERGENT B0 ;  /* 0x0000000000007941 */ /* 0x000fea0003800200 */
.L_x_2159:
[----:B------:R-:W-:Y:S01]  /*0bf0*/  BSSY.RECONVERGENT B0, `(.L_x_2161) ;  /* 0x0000011000007945 */ /* 0x000fe20003800200 */
[----:B------:R-:W-:Y:S02]  /*0c00*/  ISETP.GE.OR P5, PT, R4, UR18, P4 ;  /* 0x0000001204007c0c */ /* 0x000fe4000a7a6670 */
[----:B------:R-:W-:Y:S01]  /*0c10*/  IADD3 R15, PT, PT, R202, 0x30, RZ ;  /* 0x00000030ca0f7810 */ /* 0x000fe20007ffe0ff */
[----:B------:R-:W-:Y:S05]  /*0c20*/  @P2 BRA `(.L_x_2162) ;  /* 0x0000000000342947 */ /* 0x000fea0003800000 */
[----:B------:R-:W2:Y:S01]  /*0c30*/  LDCU.64 UR6, c[0x0][0x408] ;  /* 0x00008100ff0677ac */ /* 0x000ea20008000a00 */
[----:B------:R-:W-:Y:S01]  /*0c40*/  IADD3 R10, P2, PT, R9, 0x10, RZ ;  /* 0x00000010090a7810 */ /* 0x000fe20007f5e0ff */
[----:B-1----:R-:W-:Y:S01]  /*0c50*/  IMAD.MOV.U32 R12, RZ, RZ, R6 ;  /* 0x000000ffff0c7224 */ /* 0x002fe200078e0006 */
        /* <DEDUP_REMOVED lines=10> */
.L_x_2162:
[----:B------:R-:W-:Y:S05]  /*0d00*/  BSYNC.RECONVERGENT B0 ;  /* 0x0000000000007941 */ /* 0x000fea0003800200 */
.L_x_2161:
[----:B------:R-:W-:Y:S01]  /*0d10*/  BSSY.RECONVERGENT B0, `(.L_x_2163) ;  /* 0x0000011000007945 */ /* 0x000fe20003800200 */
[----:B------:R-:W-:Y:S02]  /*0d20*/  ISETP.GE.OR P2, PT, R15, UR18, P4 ;  /* 0x000000120f007c0c */ /* 0x000fe4000a746670 */
[----:B------:R-:W-:Y:S01]  /*0d30*/  IADD3 R14, PT, PT, R202, 0x40, RZ ;  /* 0x00000040ca0e7810 */ /* 0x000fe20007ffe0ff */
[----:B------:R-:W-:Y:S05]  /*0d40*/  @P5 BRA `(.L_x_2164) ;  /* 0x0000000000345947 */ /* 0x000fea0003800000 */
[----:B------:R-:W3:Y:S01]  /*0d50*/  LDCU.64 UR6, c[0x0][0x408] ;  /* 0x00008100ff0677ac */ /* 0x000ee20008000a00 */
[----:B--2---:R-:W-:Y:S01]  /*0d60*/  IADD3 R10, P5, PT, R9, 0x20, RZ ;  /* 0x00000020090a7810 */ /* 0x004fe20007fbe0ff */
[----:B-1----:R-:W-:Y:S01]  /*0d70*/  IMAD.MOV.U32 R12, RZ, RZ, R6 ;  /* 0x000000ffff0c7224 */ /* 0x002fe200078e0006 */
        /* <DEDUP_REMOVED lines=10> */
.L_x_2164:
[----:B------:R-:W-:Y:S05]  /*0e20*/  BSYNC.RECONVERGENT B0 ;  /* 0x0000000000007941 */ /* 0x000fea0003800200 */
.L_x_2163:
[----:B------:R-:W-:Y:S01]  /*0e30*/  BSSY.RECONVERGENT B0, `(.L_x_2165) ;  /* 0x0000011000007945 */ /* 0x000fe20003800200 */
[----:B------:R-:W-:Y:S02]  /*0e40*/  ISETP.GE.OR P5, PT, R14, UR18, P4 ;  /* 0x000000120e007c0c */ /* 0x000fe4000a7a6670 */
[----:B-1----:R-:W-:Y:S01]  /*0e50*/  IADD3 R13, PT, PT, R202, 0x50, RZ ;  /* 0x00000050ca0d7810 */ /* 0x002fe20007ffe0ff */
[----:B------:R-:W-:Y:S05]  /*0e60*/  @P2 BRA `(.L_x_2166) ;  /* 0x0000000000342947 */ /* 0x000fea0003800000 */
[----:B------:R-:W1:Y:S01]  /*0e70*/  LDCU.64 UR6, c[0x0][0x408] ;  /* 0x00008100ff0677ac */ /* 0x000e620008000a00 */
[----:B--23--:R-:W-:Y:S01]  /*0e80*/  IADD3 R10, P2, PT, R9, 0x30, RZ ;  /* 0x00000030090a7810 */ /* 0x00cfe20007f5e0ff */
        /* <DEDUP_REMOVED lines=11> */
.L_x_2166:
[----:B------:R-:W-:Y:S05]  /*0f40*/  BSYNC.RECONVERGENT B0 ;  /* 0x0000000000007941 */ /* 0x000fea0003800200 */
.L_x_2165:
[----:B------:R-:W-:Y:S01]  /*0f50*/  BSSY.RECONVERGENT B0, `(.L_x_2167) ;  /* 0x0000012000007945 */ /* 0x000fe20003800200 */
[----:B------:R-:W-:Y:S01]  /*0f60*/  ISETP.GE.OR P2, PT, R13, UR18, P4 ;  /* 0x000000120d007c0c */ /* 0x000fe2000a746670 */
[C---:B------:R-:W-:Y:S01]  /*0f70*/  VIADD R12, R202.reuse, 0x60 ;  /* 0x00000060ca0c7836 */ /* 0x040fe20000000000 */
[----:B-123--:R-:W-:Y:S01]  /*0f80*/  IADD3 R11, PT, PT, R202, 0x70, RZ ;  /* 0x00000070ca0b7810 */ /* 0x00efe20007ffe0ff */
        /* <DEDUP_REMOVED lines=14> */
.L_x_2168:
[----:B------:R-:W-:Y:S05]  /*1070*/  BSYNC.RECONVERGENT B0 ;  /* 0x0000000000007941 */ /* 0x000fea0003800200 */
.L_x_2167:
[----:B------:R-:W-:Y:S01]  /*1080*/  BSSY.RECONVERGENT B0, `(.L_x_2169) ;  /* 0x0000011000007945 */ /* 0x000fe20003800200 */
[----:B------:R-:W-:Y:S02]  /*1090*/  ISETP.GE.OR P5, PT, R12, UR18, P4 ;  /* 0x000000120c007c0c */ /* 0x000fe4000a7a6670 */
[----:B------:R-:W-:Y:S01]  /*10a0*/  ISETP.GE.OR P4, PT, R11, UR18, P4 ;  /* 0x000000120b007c0c */ /* 0x000fe2000a786670 */
[----:B------:R-:W-:-:S12]  /*10b0*/  @P2 BRA `(.L_x_2170) ;  /* 0x0000000000342947 */ /* 0x000fd80003800000 */
        /* <DEDUP_REMOVED lines=13> */
.L_x_2170:
[----:B------:R-:W-:Y:S05]  /*1190*/  BSYNC.RECONVERGENT B0 ;  /* 0x0000000000007941 */ /* 0x000fea0003800200 */
.L_x_2169:
[----:B------:R-:W-:Y:S04]  /*11a0*/  BSSY.RECONVERGENT B0, `(.L_x_2171) ;  /* 0x000000f000007945 */ /* 0x000fe80003800200 */
[----:B------:R-:W-:Y:S05]  /*11b0*/  @P5 BRA `(.L_x_2172) ;  /* 0x0000000000345947 */ /* 0x000fea0003800000 */
[----:B------:R-:W3:Y:S01]  /*11c0*/  LDCU.64 UR6, c[0x0][0x408] ;  /* 0x00008100ff0677ac */ /* 0x000ee20008000a00 */
[----:B------:R-:W-:Y:S01]  /*11d0*/  IADD3 R10, P2, PT, R9, 0x60, RZ ;  /* 0x00000060090a7810 */ /* 0x000fe20007f5e0ff */
[----:B------:R-:W-:Y:S01]  /*11e0*/  IMAD.MOV.U32 R16, RZ, RZ, R6 ;  /* 0x000000ffff107224 */ /* 0x000fe200078e0006 */
[----:B------:R-:W-:Y:S01]  /*11f0*/  MOV R17, R19 ;  /* 0x0000001300117202 */ /* 0x000fe20000000f00 */
[----:B------:R-:W1:Y:S02]  /*1200*/  LDCU.64 UR4, c[0x0][0x3f0] ;  /* 0x00007e00ff0477ac */ /* 0x000e640008000a00 */
[----:B------:R-:W-:-:S04]  /*1210*/  IMAD.X R8, RZ, RZ, UR9, P2 ;  /* 0x00000009ff087e24 */ /* 0x000fc800090e06ff */
[----:B---3--:R-:W-:Y:S02]  /*1220*/  IMAD R8, R8, UR6, RZ ;  /* 0x0000000608087c24 */ /* 0x008fe4000f8e02ff */
[----:B------:R-:W-:-:S04]  /*1230*/  IMAD.WIDE.U32 R16, R10, UR6, R16 ;  /* 0x000000060a107c25 */ /* 0x000fc8000f8e0010 */
[----:B------:R-:W-:Y:S01]  /*1240*/  IMAD R8, R10, UR7, R8 ;  /* 0x000000070a087c24 */ /* 0x000fe2000f8e0208 */
[----:B-12---:R-:W-:-:S04]  /*1250*/  LEA R20, P2, R16, UR4, 0x1 ;  /* 0x0000000410147c11 */ /* 0x006fc8000f8408ff */
[----:B------:R-:W-:-:S04]  /*1260*/  IADD3 R8, PT, PT, R17, R8, RZ ;  /* 0x0000000811087210 */ /* 0x000fc80007ffe0ff */
[----:B------:R-:W-:-:S05]  /*1270*/  LEA.HI.X R21, R16, UR5, R8, 0x1, P2 ;  /* 0x0000000510157c11 */ /* 0x000fca00090f0c08 */
[----:B------:R3:W-:Y:S02]  /*1280*/  STG.E.128 desc[UR20][R20.64], RZ ;  /* 0x000000ff14007986 */ /* 0x0007e4000c101d14 */
.L_x_2172:
[----:B------:R-:W-:Y:S05]  /*1290*/  BSYNC.RECONVERGENT B0 ;  /* 0x0000000000007941 */ /* 0x000fea0003800200 */
.L_x_2171:
        /* <DEDUP_REMOVED lines=14> */
[----:B------:R4:W-:Y:S02]  /*1380*/  STG.E.128 desc[UR20][R6.64], RZ ;  /* 0x000000ff06007986 */ /* 0x0009e4000c101d14 */
.L_x_2174:
[----:B------:R-:W-:Y:S05]  /*1390*/  BSYNC.RECONVERGENT B0 ;  /* 0x0000000000007941 */ /* 0x000fea0003800200 */
.L_x_2173:
[----:B------:R-:W-:Y:S04]  /*13a0*/  BSSY.RECONVERGENT B0, `(.L_x_2175) ;  /* 0x000000a000007945 */ /* 0x000fe80003800200 */
[----:B------:R-:W-:Y:S05]  /*13b0*/  @P3 BRA `(.L_x_2176) ;  /* 0x0000000000203947 */ /* 0x000fea0003800000 */
[----:B------:R-:W5:Y:S01]  /*13c0*/  LDCU.64 UR4, c[0x0][0x420] ;  /* 0x00008400ff0477ac */ /* 0x000f620008000a00 */
[----:B----4-:R-:W-:-:S05]  /*13d0*/  IMAD R6, R202, R0, RZ ;  /* 0x00000000ca067224 */ /* 0x010fca00078e02ff */
[----:B------:R-:W-:-:S04]  /*13e0*/  IADD3 R7, P2, PT, R6, R3, RZ ;  /* 0x0000000306077210 */ /* 0x000fc80007f5e0ff */
[----:B------:R-:W-:Y:S02]  /*13f0*/  LEA.HI.X.SX32 R6, R6, R2, 0x1, P2 ;  /* 0x0000000206067211 */ /* 0x000fe400010f0eff */
[----:B-----5:R-:W-:-:S04]  /*1400*/  LEA R8, P2, R7, UR4, 0x2 ;  /* 0x0000000407087c11 */ /* 0x020fc8000f8410ff */
[----:B------:R-:W-:Y:S01]  /*1410*/  LEA.HI.X R9, R7, UR5, R6, 0x2, P2 ;  /* 0x0000000507097c11 */ /* 0x000fe200090f1406 */
[----:B------:R-:W-:-:S05]  /*1420*/  IMAD.MOV.U32 R6, RZ, RZ, 0x7f800000 ;  /* 0x7f800000ff067424 */ /* 0x000fca00078e00ff */
[----:B------:R4:W-:Y:S03]  /*1430*/  STG.E desc[UR20][R8.64], R6 ;  /* 0x0000000608007986 */ /* 0x0009e6000c101914 */
.L_x_2176:
[----:B------:R-:W-:Y:S05]  /*1440*/  BSYNC.RECONVERGENT B0 ;  /* 0x0000000000007941 */ /* 0x000fea0003800200 */
.L_x_2175:
        /* <DEDUP_REMOVED lines=8> */
[----:B------:R-:W-:-:S05]  /*14d0*/  IMAD R5, R5, R0, RZ ;  /* 0x0000000005057224 */ /* 0x000fca00078e02ff */
[----:B----4-:R-:W-:-:S04]  /*14e0*/  IADD3 R6, P0, PT, R5, R3, RZ ;  /* 0x0000000305067210 */ /* 0x010fc80007f1e0ff */
[----:B------:R-:W-:Y:S02]  /*14f0*/  LEA.HI.X.SX32 R5, R5, R2, 0x1, P0 ;  /* 0x0000000205057211 */ /* 0x000fe400000f0eff */
[----:B-----5:R-:W-:-:S04]  /*1500*/  LEA R8, P0, R6, UR4, 0x2 ;  /* 0x0000000406087c11 */ /* 0x020fc8000f8010ff */
[----:B------:R-:W-:Y:S01]  /*1510*/  LEA.HI.X R9, R6, UR5, R5, 0x2, P0 ;  /* 0x0000000506097c11 */ /* 0x000fe200080f1405 */
[----:B------:R-:W-:-:S05]  /*1520*/  IMAD.MOV.U32 R5, RZ, RZ, 0x7f800000 ;  /* 0x7f800000ff057424 */ /* 0x000fca00078e00ff */
[----:B------:R4:W-:Y:S03]  /*1530*/  STG.E desc[UR20][R8.64], R5 ;  /* 0x0000000508007986 */ /* 0x0009e6000c101914 */
.L_x_2178:
[----:B------:R-:W-:Y:S05]  /*1540*/  BSYNC.RECONVERGENT B0 ;  /* 0x0000000000007941 */ /* 0x000fea0003800200 */
.L_x_2177:
[----:B------:R-:W-:Y:S04]  /*1550*/  BSSY.RECONVERGENT B0, `(.L_x_2179) ;  /* 0x000000a000007945 */ /* 0x000fe80003800200 */
[----:B------:R-:W-:Y:S05]  /*1560*/  @P6 BRA `(.L_x_2180) ;  /* 0x0000000000206947 */ /* 0x000fea0003800000 */
        /* <DEDUP_REMOVED lines=8> */
.L_x_2180:
[----:B------:R-:W-:Y:S05]  /*15f0*/  BSYNC.RECONVERGENT B0 ;  /* 0x0000000000007941 */ /* 0x000fea0003800200 */
.L_x_2179:
        /* <DEDUP_REMOVED lines=10> */
.L_x_2182:
[----:B------:R-:W-:Y:S05]  /*16a0*/  BSYNC.RECONVERGENT B0 ;  /* 0x0000000000007941 */ /* 0x000fea0003800200 */
.L_x_2181:
        /* <DEDUP_REMOVED lines=10> */
.L_x_2184:
[----:B------:R-:W-:Y:S05]  /*1750*/  BSYNC.RECONVERGENT B0 ;  /* 0x0000000000007941 */ /* 0x000fea0003800200 */
.L_x_2183:
        /* <DEDUP_REMOVED lines=10> */
.L_x_2186:
[----:B------:R-:W-:Y:S05]  /*1800*/  BSYNC.RECONVERGENT B0 ;  /* 0x0000000000007941 */ /* 0x000fea0003800200 */
.L_x_2185:
        /* <DEDUP_REMOVED lines=10> */
.L_x_2188:
[----:B------:R-:W-:Y:S05]  /*18b0*/  BSYNC.RECONVERGENT B0 ;  /* 0x0000000000007941 */ /* 0x000fea0003800200 */
.L_x_2187:
        /* <DEDUP_REMOVED lines=10> */
.L_x_2157:
[----:B------:R-:W-:Y:S01]  /*1960*/  UISETP.NE.AND UP0, UPT, UR16, -0x1, UPT ;  /* 0xffffffff1000788c */ /* 0x000fe2000bf05270 */
[----:B------:R-:W-:-:S05]  /*1970*/  ISETP.NE.AND P2, PT, R6, -0x1, PT ;  /* 0xffffffff0600780c */ /* 0x000fca0003f45270 */
[----:B------:R-:W-:-:S13]  /*1980*/  PLOP3.LUT P0, PT, PT, PT, UP0, 0x80, 0x8 ;  /* 0x000000000008781c */ /* 0x000fda0003f0f008 */
[----:B------:R-:W2:Y:S08]  /*1990*/  @!P0 LDC.64 R4, c[0x0][0x398] ;  /* 0x0000e600ff048b82 */ /* 0x000eb00000000a00 */
[----:B------:R-:W3:Y:S01]  /*19a0*/  @P0 LDC.64 R2, c[0x0][0x3b0] ;  /* 0x0000ec00ff020b82 */ /* 0x000ee20000000a00 */
[----:B--2---:R-:W-:-:S04]  /*19b0*/  @!P0 IMAD.WIDE.U32 R14, R203, R4, RZ ;  /* 0x00000004cb0e8225 */ /* 0x004fc800078e00ff */
[----:B------:R-:W-:Y:S02]  /*19c0*/  @!P0 IMAD R4, R203, R5, R15 ;  /* 0x00000005cb048224 */ /* 0x000fe400078e020f */
[----:B---3--:R-:W-:-:S04]  /*19d0*/  @P0 IMAD.WIDE.U32 R8, R2, UR16, RZ ;  /* 0x0000001002080c25 */ /* 0x008fc8000f8e00ff */
[----:B------:R-:W-:Y:S01]  /*19e0*/  @P0 IMAD R4, R3, UR16, R9 ;  /* 0x0000001003040c24 */ /* 0x000fe2000f8e0209 */
        /* <DEDUP_REMOVED lines=14> */
.L_x_2189:
[----:B------:R-:W2:Y:S01]  /*1ad0*/  LDC.64 R192, c[0x0][0x3b8] ;  /* 0x0000ee00ffc07b82 */ /* 0x000ea20000000a00 */
[----:B------:R-:W-:-:S05]  /*1ae0*/  IADD3 R8, PT, PT, R0, R6, RZ ;  /* 0x0000000600087210 */ /* 0x000fca0007ffe0ff */
[C---:B--2---:R-:W-:Y:S02]  /*1af0*/  IMAD R7, R8.reuse, R193, RZ ;  /* 0x000000c108077224 */ /* 0x044fe400078e02ff */
[----:B------:R-:W-:-:S05]  /*1b00*/  IMAD.WIDE.U32 R8, R8, R192, RZ ;  /* 0x000000c008087225 */ /* 0x000fca00078e00ff */
[----:B------:R-:W-:-:S07]  /*1b10*/  IADD3 R7, PT, PT, R9, R7, RZ ;  /* 0x0000000709077210 */ /* 0x000fce0007ffe0ff */
.L_x_2190:
[----:B------:R-:W2:Y:S02]  /*1b20*/  LDC R2, c[0x0][0x3e8] ;  /* 0x0000fa00ff027b82 */ /* 0x000ea40000000800 */
[----:B--2---:R-:W-:-:S04]  /*1b30*/  IABS R9, R2 ;  /* 0x0000000200097213 */ /* 0x004fc80000000000 */
[----:B-1----:R-:W1:Y:S08]  /*1b40*/  I2F.RP R12, R9 ;  /* 0x00000009000c7306 */ /* 0x002e700000209400 */
        /* <DEDUP_REMOVED lines=37> */
.L_x_2191:
[----:B------:R-:W1:Y:S01]  /*1da0*/  LDC.64 R218, c[0x0][0x3c0] ;  /* 0x0000f000ffda7b82 */ /* 0x000e620000000a00 */
[----:B------:R-:W-:-:S05]  /*1db0*/  IADD3 R0, PT, PT, R0, R6, RZ ;  /* 0x0000000600007210 */ /* 0x000fca0007ffe0ff */
[C---:B-1----:R-:W-:Y:S02]  /*1dc0*/  IMAD R2, R0.reuse, R219, RZ ;  /* 0x000000db00027224 */ /* 0x042fe400078e02ff */
[----:B------:R-:W-:-:S05]  /*1dd0*/  IMAD.WIDE.U32 R12, R0, R218, RZ ;  /* 0x000000da000c7225 */ /* 0x000fca00078e00ff */
[----:B------:R-:W-:Y:S02]  /*1de0*/  IADD3 R2, PT, PT, R13, R2, RZ ;  /* 0x000000020d027210 */ /* 0x000fe40007ffe0ff */
[----:B------:R-:W-:-:S07]  /*1df0*/  MOV R6, R12 ;  /* 0x0000000c00067202 */ /* 0x000fce0000000f00 */
.L_x_2192:
[C---:B------:R-:W-:Y:S01]  /*1e00*/  IMAD.SHL.U32 R204, R202.reuse, 0x8, RZ ;  /* 0x00000008cacc7824 */ /* 0x040fe200078e00ff */
[----:B------:R-:W1:Y:S01]  /*1e10*/  LDCU.128 UR8, c[0x0][0x3d0] ;  /* 0x00007a00ff0877ac */ /* 0x000e620008000c00 */
[----:B------:R-:W-:Y:S01]  /*1e20*/  SHF.R.U32.HI R196, RZ, 0x3, R202 ;  /* 0x00000003ffc47819 */ /* 0x000fe200000116ca */
[----:B------:R-:W2:Y:S01]  /*1e30*/  S2UR UR5, SR_CgaCtaId ;  /* 0x00000000000579c3 */ /* 0x000ea20000008800 */
[----:B------:R-:W-:Y:S01]  /*1e40*/  IMAD.SHL.U32 R190, R202, 0x40, RZ ;  /* 0x00000040cabe7824 */ /* 0x000fe200078e00ff */
[C---:B------:R-:W-:Y:S01]  /*1e50*/  LOP3.LUT R195, R204.reuse, 0x38, RZ, 0xc0, !PT ;  /* 0x00000038ccc37812 */ /* 0x040fe200078ec0ff */
[----:B------:R-:W3:Y:S01]  /*1e60*/  LDCU.64 UR14, c[0x0][0x388] ;  /* 0x00007100ff0e77ac */ /* 0x000ee20008000a00 */
[----:B------:R-:W-:Y:S01]  /*1e70*/  LOP3.LUT R5, R204, 0x1f8, RZ, 0xc0, !PT ;  /* 0x000001f8cc057812 */ /* 0x000fe200078ec0ff */
[----:B------:R-:W-:Y:S01]  /*1e80*/  BSSY.RECONVERGENT B0, `(.L_x_2193) ;  /* 0x000003d000007945 */ /* 0x000fe20003800200 */
[----:B------:R-:W-:Y:S01]  /*1e90*/  IADD3 R8, P0, PT, R195, R8, RZ ;  /* 0x00000008c3087210 */ /* 0x000fe20007f1e0ff */
[----:B------:R-:W4:Y:S01]  /*1ea0*/  LDCU.64 UR12, c[0x0][0x390] ;  /* 0x00007200ff0c77ac */ /* 0x000f220008000a00 */
[----:B------:R-:W-:-:S02]  /*1eb0*/  LOP3.LUT R0, R190, 0x1c0, RZ, 0xc0, !PT ;  /* 0x000001c0be007812 */ /* 0x000fc400078ec0ff */
[----:B------:R-:W-:Y:S01]  /*1ec0*/  LOP3.LUT R5, R5, 0x38, R202, 0x78, !PT ;  /* 0x0000003805057812 */ /* 0x000fe200078e78ca */
[----:B------:R-:W-:Y:S01]  /*1ed0*/  IMAD.X R9, RZ, RZ, R7, P0 ;  /* 0x000000ffff097224 */ /* 0x000fe200000e0607 */
[----:B------:R-:W-:Y:S01]  /*1ee0*/  IADD3 R6, P0, PT, R195, R6, RZ ;  /* 0x00000006c3067210 */ /* 0x000fe20007f1e0ff */
[----:B------:R-:W5:Y:S01]  /*1ef0*/  LDCU.64 UR6, c[0x0][0x3c8] ;  /* 0x00007900ff0677ac */ /* 0x000f620008000a00 */
[----:B------:R-:W-:Y:S01]  /*1f00*/  LOP3.LUT R0, R0, 0x38, R204, 0xf8, !PT ;  /* 0x0000003800007812 */ /* 0x000fe200078ef8cc */
[C---:B------:R-:W-:Y:S01]  /*1f10*/  IMAD.WIDE.U32 R8, R196.reuse, R192, R8 ;  /* 0x000000c0c4087225 */ /* 0x040fe200078e0008 */
[----:B------:R-:W-:Y:S01]  /*1f20*/  LOP3.LUT R204, R5, 0x1e00, R204, 0xf8, !PT ;  /* 0x00001e0005cc7812 */ /* 0x000fe200078ef8cc */
[----:B------:R-:W-:Y:S01]  /*1f30*/  UMOV UR4, 0x400 ;  /* 0x0000040000047882 */ /* 0x000fe20000000000 */
[----:B------:R-:W-:Y:S01]  /*1f40*/  SHF.R.U32.HI R31, RZ, 0x1, R202 ;  /* 0x00000001ff1f7819 */ /* 0x000fe200000116ca */
[----:B------:R-:W-:Y:S01]  /*1f50*/  IMAD.X R7, RZ, RZ, R2, P0 ;  /* 0x000000ffff077224 */ /* 0x000fe200000e0602 */
[----:B------:R-:W-:Y:S01]  /*1f60*/  SHF.R.S32.HI R2, RZ, 0x1f, R3 ;  /* 0x0000001fff027819 */ /* 0x000fe20000011403 */
[C---:B------:R-:W-:Y:S01]  /*1f70*/  IMAD R9, R196.reuse, R193, R9 ;  /* 0x000000c1c4097224 */ /* 0x040fe200078e0209 */
[----:B------:R-:W-:Y:S01]  /*1f80*/  IADD3 R14, P0, PT, R195, R14, RZ ;  /* 0x0000000ec30e7210 */ /* 0x000fe20007f1e0ff */
[----:B------:R-:W-:Y:S01]  /*1f90*/  IMAD.WIDE.U32 R6, R196, R218, R6 ;  /* 0x000000dac4067225 */ /* 0x000fe200078e0006 */
[----:B--2---:R-:W-:Y:S01]  /*1fa0*/  ULEA UR5, UR5, UR4, 0x18 ;  /* 0x0000000405057291 */ /* 0x004fe2000f8ec0ff */
[----:B------:R-:W-:-:S02]  /*1fb0*/  LOP3.LUT R121, R190, 0x200, RZ, 0xc0, !PT ;  /* 0x00000200be797812 */ /* 0x000fc400078ec0ff */
[----:B-1----:R-:W-:Y:S02]  /*1fc0*/  IMAD R199, R2, UR8, RZ ;  /* 0x0000000802c77c24 */ /* 0x002fe4000f8e02ff */
[----:B------:R-:W-:Y:S01]  /*1fd0*/  IMAD R7, R196, R219, R7 ;  /* 0x000000dbc4077224 */ /* 0x000fe200078e0207 */
[----:B------:R-:W-:Y:S01]  /*1fe0*/  LEA R204, R204, UR5, 0x1 ;  /* 0x00000005cccc7c11 */ /* 0x000fe2000f8e08ff */
[C---:B------:R-:W-:Y:S02]  /*1ff0*/  IMAD R199, R3.reuse, UR9, R199 ;  /* 0x0000000903c77c24 */ /* 0x040fe4000f8e02c7 */
[----:B------:R-:W-:-:S04]  /*2000*/  IMAD.WIDE.U32 R8, R3, UR8, R8 ;  /* 0x0000000803087c25 */ /* 0x000fc8000f8e0008 */
[----:B------:R-:W-:Y:S01]  /*2010*/  IMAD R2, R2, UR10, RZ ;  /* 0x0000000a02027c24 */ /* 0x000fe2000f8e02ff */
[----:B---3--:R-:W-:Y:S01]  /*2020*/  LEA R200, P1, R8, UR14, 0x1 ;  /* 0x0000000e08c87c11 */ /* 0x008fe2000f8208ff */
[----:B------:R-:W-:Y:S01]  /*2030*/  IMAD.WIDE.U32 R6, R3, UR10, R6 ;  /* 0x0000000a03067c25 */ /* 0x000fe2000f8e0006 */
[----:B------:R-:W-:-:S03]  /*2040*/  UIADD3 UR10, UPT, UPT, -UR17, UR18, URZ ;  /* 0x00000012110a7290 */ /* 0x000fc6000fffe1ff */
[----:B------:R-:W-:Y:S02]  /*2050*/  IMAD.IADD R199, R9, 0x1, R199 ;  /* 0x0000000109c77824 */ /* 0x000fe400078e02c7 */
[----:B------:R-:W-:Y:S02]  /*2060*/  IMAD R2, R3, UR11, R2 ;  /* 0x0000000b03027c24 */ /* 0x000fe4000f8e0202 */
[----:B------:R-:W-:Y:S01]  /*2070*/  IMAD.X R15, RZ, RZ, R4, P0 ;  /* 0x000000ffff0f7224 */ /* 0x000fe200000e0604 */
[----:B------:R-:W-:Y:S01]  /*2080*/  LEA.HI.X R199, R8, UR15, R199, 0x1, P1 ;  /* 0x0000000f08c77c11 */ /* 0x000fe200088f0cc7 */
[----:B------:R-:W-:Y:S01]  /*2090*/  IMAD.IADD R2, R7, 0x1, R2 ;  /* 0x0000000107027824 */ /* 0x000fe200078e0202 */
[----:B------:R-:W-:Y:S01]  /*20a0*/  ISETP.GE.AND P1, PT, R196, UR10, PT ;  /* 0x0000000ac4007c0c */ /* 0x000fe2000bf26270 */
[----:B-----5:R-:W-:Y:S01]  /*20b0*/  IMAD.WIDE.U32 R14, R10, UR6, R14 ;  /* 0x000000060a0e7c25 */ /* 0x020fe2000f8e000e */
[----:B----4-:R-:W-:Y:S01]  /*20c0*/  LEA R198, P0, R6, UR12, 0x1 ;  /* 0x0000000c06c67c11 */ /* 0x010fe2000f8008ff */
[----:B------:R-:W-:-:S02]  /*20d0*/  UIMAD.WIDE.U32 UR14, UR23, 0x80, URZ ;  /* 0x00000080170e78a5 */ /* 0x000fc4000f8e00ff */
[----:B------:R-:W-:Y:S01]  /*20e0*/  IMAD R17, R10, UR7, R15 ;  /* 0x000000070a117c24 */ /* 0x000fe2000f8e020f */
[----:B------:R-:W-:-:S03]  /*20f0*/  LEA.HI.X R197, R6, UR13, R2, 0x1, P0 ;  /* 0x0000000d06c57c11 */ /* 0x000fc600080f0c02 */
[----:B------:R-:W-:-:S04]  /*2100*/  LOP3.LUT R194, R196, UR14, RZ, 0xfc, !PT ;  /* 0x0000000ec4c27c12 */ /* 0x000fc8000f8efcff */
[----:B------:R-:W-:Y:S05]  /*2110*/  @P1 BRA `(.L_x_2194) ;  /* 0x00000000004c1947 */ /* 0x000fea0003800000 */
[----:B------:R-:W1:Y:S02]  /*2120*/  LDCU UR4, c[0x0][0x440] ;  /* 0x00008800ff0477ac */ /* 0x000e640008000800 */
[----:B-1----:R-:W-:-:S13]  /*2130*/  ISETP.GE.AND P0, PT, R195, UR4, PT ;  /* 0x00000004c3007c0c */ /* 0x002fda000bf06270 */
[----:B------:R-:W-:Y:S05]  /*2140*/  @P0 BRA `(.L_x_2195) ;  /* 0x00000000003c0947 */ /* 0x000fea0003800000 */
        /* <DEDUP_REMOVED lines=15> */
.L_x_2195:
[----:B------:R1:W-:Y:S02]  /*2240*/  STS.128 [R204], RZ ;  /* 0x000000ffcc007388 */ /* 0x0003e40000000c00 */
.L_x_2194:
[----:B------:R-:W-:Y:S05]  /*2250*/  BSYNC.RECONVERGENT B0 ;  /* 0x0000000000007941 */ /* 0x000fea0003800200 */
.L_x_2193:
[C---:B--2---:R-:W-:Y:S01]  /*2260*/  IADD3 R7, PT, PT, R196.reuse, 0x10, RZ ;  /* 0x00000010c4077810 */ /* 0x044fe20007ffe0ff */
[C---:B------:R-:W-:Y:S01]  /*2270*/  VIADD R4, R196.reuse, 0x50 ;  /* 0x00000050c4047836 */ /* 0x040fe20000000000 */
[----:B------:R-:W-:Y:S01]  /*2280*/  IADD3 R28, PT, PT, R137, -0x1, RZ ;  /* 0xffffffff891c7810 */ /* 0x000fe20007ffe0ff */
[C---:B------:R-:W-:Y:S01]  /*2290*/  VIADD R5, R196.reuse, 0x40 ;  /* 0x00000040c4057836 */ /* 0x040fe20000000000 */
        /* <DEDUP_REMOVED lines=9> */
[----:B------:R-:W-:Y:S01]  /*2330*/  IMAD.U32 R8, RZ, RZ, UR22 ;  /* 0x00000016ff087e24 */ /* 0x000fe2000f8e00ff */
[----:B------:R-:W-:-:S02]  /*2340*/  ISETP.GE.AND P2, PT, R2, UR10, PT ;  /* 0x0000000a02007c0c */ /* 0x000fc4000bf46270 */
[----:B------:R-:W-:Y:S01]  /*2350*/  ISETP.GE.AND P0, PT, R6, UR10, PT ;  /* 0x0000000a06007c0c */ /* 0x000fe2000bf06270 */
[----:B------:R-:W-:Y:S01]  /*2360*/  IMAD R8, R28, -0x40, R8 ;  /* 0xffffffc01c087824 */ /* 0x000fe200078e0208 */
[----:B------:R-:W-:Y:S02]  /*2370*/  ISETP.GE.AND P6, PT, R4, UR10, PT ;  /* 0x0000000a04007c0c */ /* 0x000fe4000bfc6270 */
        /* <DEDUP_REMOVED lines=22> */
.L_x_2197:
[----:B------:R-:W-:Y:S05]  /*24e0*/  BSYNC.RECONVERGENT B0 ;  /* 0x0000000000007941 */ /* 0x000fea0003800200 */
.L_x_2196:
[----:B------:R-:W-:Y:S01]  /*24f0*/  SHF.L.U32 R125, R192, 0x6, RZ ;  /* 0x00000006c07d7819 */ /* 0x000fe200000006ff */
[----:B------:R-:W-:Y:S01]  /*2500*/  BSSY.RECONVERGENT B0, `(.L_x_2198) ;  /* 0x0000019000007945 */ /* 0x000fe20003800200 */
[----:B------:R-:W-:Y:S01]  /*2510*/  ISETP.GE.AND P1, PT, R196, R8, PT ;  /* 0x00000008c400720c */ /* 0x000fe20003f26270 */
[-C--:B------:R-:W-:Y:S02]  /*2520*/  IMAD R5, R124, R28.reuse, RZ ;  /* 0x0000001c7c057224 */ /* 0x080fe400078e02ff */
[----:B------:R-:W-:Y:S01]  /*2530*/  IMAD.WIDE.U32 R2, R125, R28, RZ ;  /* 0x0000001c7d027225 */ /* 0x000fe200078e00ff */
[----:B------:R-:W-:Y:S05]  /*2540*/  @P0 BRA `(.L_x_2199) ;  /* 0x0000000000500947 */ /* 0x000fea0003800000 */
        /* <DEDUP_REMOVED lines=20> */
.L_x_2199:
[----:B------:R-:W-:Y:S05]  /*2690*/  BSYNC.RECONVERGENT B0 ;  /* 0x0000000000007941 */ /* 0x000fea0003800200 */
.L_x_2198:
        /* <DEDUP_REMOVED lines=22> */
.L_x_2201:
[----:B------:R-:W-:Y:S05]  /*2800*/  BSYNC.RECONVERGENT B0 ;  /* 0x0000000000007941 */ /* 0x000fea0003800200 */
.L_x_2200:
        /* <DEDUP_REMOVED lines=22> */
.L_x_2203:
[----:B------:R-:W-:Y:S05]  /*2970*/  BSYNC.RECONVERGENT B0 ;  /* 0x0000000000007941 */ /* 0x000fea0003800200 */
.L_x_2202:
        /* <DEDUP_REMOVED lines=22> */
.L_x_2205:
[----:B------:R-:W-:Y:S05]  /*2ae0*/  BSYNC.RECONVERGENT B0 ;  /* 0x0000000000007941 */ /* 0x000fea0003800200 */
.L_x_2204:
        /* <DEDUP_REMOVED lines=22> */
.L_x_2207:
[----:B------:R-:W-:Y:S05]  /*2c50*/  BSYNC.RECONVERGENT B0 ;  /* 0x0000000000007941 */ /* 0x000fea0003800200 */
.L_x_2206:
[----:B------:R-:W-:Y:S04]  /*2c60*/  BSSY.RECONVERGENT B0, `(.L_x_2208) ;  /* 0x0000015000007945 */ /* 0x000fe80003800200 */
[----:B------:R-:W-:Y:S05]  /*2c70*/  @P2 BRA `(.L_x_2209) ;  /* 0x00000000004c2947 */ /* 0x000fea0003800000 */
[----:B------:R-:W5:Y:S02]  /*2c80*/  LDCU UR4, c[0x0][0x440] ;  /* 0x00008800ff0477ac */ /* 0x000f640008000800 */
[----:B-----5:R-:W-:-:S13]  /*2c90*/  ISETP.GE.AND P0, PT, R195, UR4, PT ;  /* 0x00000004c3007c0c */ /* 0x020fda000bf06270 */
[----:B------:R1:W-:Y:S01]  /*2ca0*/  @P0 STS.128 [R204+0x3800], RZ ;  /* 0x003800ffcc000388 */ /* 0x0003e20000000c00 */
[----:B------:R-:W-:Y:S05]  /*2cb0*/  @P0 BRA `(.L_x_2209) ;  /* 0x00000000003c0947 */ /* 0x000fea0003800000 */
[----:B------:R-:W5:Y:S01]  /*2cc0*/  LDCU.64 UR8, c[0x0][0x3b0] ;  /* 0x00007600ff0877ac */ /* 0x000f620008000a00 */
[----:B---3--:R-:W-:Y:S02]  /*2cd0*/  IADD3 R12, P0, PT, R194, 0x70, RZ ;  /* 0x00000070c20c7810 */ /* 0x008fe40007f1e0ff */
[----:B------:R-:W-:Y:S01]  /*2ce0*/  MOV R15, R17 ;  /* 0x00000011000f7202 */ /* 0x000fe20000000f00 */
[----:B------:R-:W3:Y:S01]  /*2cf0*/  LDCU.64 UR6, c[0x0][0x380] ;  /* 0x00007000ff0677ac */ /* 0x000ee20008000a00 */
[----:B------:R-:W-:-:S05]  /*2d00*/  IADD3.X R9, PT, PT, RZ, UR15, RZ, P0, !PT ;  /* 0x0000000fff097c10 */ /* 0x000fca00087fe4ff */
        /* <DEDUP_REMOVED lines=10> */
.L_x_2209:
[----:B------:R-:W-:Y:S05]  /*2db0*/  BSYNC.RECONVERGENT B0 ;  /* 0x0000000000007941 */ /* 0x000fea0003800200 */
.L_x_2208:
        /* <DEDUP_REMOVED lines=13> */
.L_x_2212:
[----:B------:R3:W-:Y:S02]  /*2e90*/  STS.128 [R204+0x4000], RZ ;  /* 0x004000ffcc007388 */ /* 0x0007e40000000c00 */
.L_x_2211:
[----:B------:R-:W-:Y:S05]  /*2ea0*/  BSYNC.RECONVERGENT B0 ;  /* 0x0000000000007941 */ /* 0x000fea0003800200 */
.L_x_2210:
        /* <DEDUP_REMOVED lines=12> */
[----:B------:R-:W-:Y:S01]  /*2f70*/  IMAD.X R5, R126, 0x1, R13, P0 ;  /* 0x000000017e057824 */ /* 0x000fe200000e060d */
[----:B---3--:R-:W-:-:S04]  /*2f80*/  LEA R14, P0, R9, R200, 0x1 ;  /* 0x000000c8090e7211 */ /* 0x008fc800078008ff */
[----:B------:R-:W-:-:S05]  /*2f90*/  LEA.HI.X R15, R9, R199, R5, 0x1, P0 ;  /* 0x000000c7090f7211 */ /* 0x000fca00000f0c05 */
[----:B------:R-:W-:Y:S01]  /*2fa0*/  @!PT LDS RZ, [RZ] ;  /* 0x00000000fffff984 */ /* 0x000fe20000000800 */
[----:B------:R-:W-:Y:S01]  /*2fb0*/  @!PT LDS RZ, [RZ] ;  /* 0x00000000fffff984 */ /* 0x000fe20000000800 */
[----:B------:R-:W-:Y:S01]  /*2fc0*/  @!PT LDS RZ, [RZ] ;  /* 0x00000000fffff984 */ /* 0x000fe20000000800 */
[----:B------:R3:W-:Y:S04]  /*2fd0*/  LDGSTS.E.BYPASS.LTC128B.128 [R204+0x4800], desc[UR20][R14.64] ;  /* 0x048000000ecc7fae */ /* 0x0007e8000b981a14 */
.L_x_2214:
[----:B------:R-:W-:Y:S05]  /*2fe0*/  BSYNC.RECONVERGENT B0 ;  /* 0x0000000000007941 */ /* 0x000fea0003800200 */
.L_x_2213:
[----:B------:R-:W-:Y:S04]  /*2ff0*/  BSSY.RECONVERGENT B0, `(.L_x_2215) ;  /* 0x000000e000007945 */ /* 0x000fe80003800200 */
[----:B------:R-:W-:Y:S05]  /*3000*/  @P3 BRA `(.L_x_2216) ;  /* 0x0000000000303947 */ /* 0x000fea0003800000 */
[----:B------:R-:W5:Y:S02]  /*3010*/  LDCU UR4, c[0x0][0x440] ;  /* 0x00008800ff0477ac */ /* 0x000f640008000800 */
[----:B-----5:R-:W-:-:S13]  /*3020*/  ISETP.GE.AND P0, PT, R195, UR4, PT ;  /* 0x00000004c3007c0c */ /* 0x020fda000bf06270 */
[----:B------:R1:W-:Y:S01]  /*3030*/  @P0 STS.128 [R204+0x5000], RZ ;  /* 0x005000ffcc000388 */ /* 0x0003e20000000c00 */
[----:B------:R-:W-:Y:S05]  /*3040*/  @P0 BRA `(.L_x_2216) ;  /* 0x0000000000200947 */ /* 0x000fea0003800000 */
[----:B------:R-:W-:-:S04]  /*3050*/  LEA R9, P0, R192, R2, 0x5 ;  /* 0x00000002c0097211 */ /* 0x000fc800078028ff */
[----:B------:R-:W-:Y:S02]  /*3060*/  LEA.HI.X R5, R192, R13, R193, 0x5, P0 ;  /* 0x0000000dc0057211 */ /* 0x000fe400000f2cc1 */
[----:B---3--:R-:W-:-:S04]  /*3070*/  LEA R14, P0, R9, R200, 0x1 ;  /* 0x000000c8090e7211 */ /* 0x008fc800078008ff */
[----:B------:R-:W-:-:S05]  /*3080*/  LEA.HI.X R15, R9, R199, R5, 0x1, P0 ;  /* 0x000000c7090f7211 */ /* 0x000fca00000f0c05 */
[----:B------:R-:W-:Y:S01]  /*3090*/  @!PT LDS RZ, [RZ] ;  /* 0x00000000fffff984 */ /* 0x000fe20000000800 */
[----:B------:R-:W-:Y:S01]  /*30a0*/  @!PT LDS RZ, [RZ] ;  /* 0x00000000fffff984 */ /* 0x000fe20000000800 */
[----:B------:R-:W-:Y:S01]  /*30b0*/  @!PT LDS RZ, [RZ] ;  /* 0x00000000fffff984 */ /* 0x000fe20000000800 */
[----:B------:R3:W-:Y:S04]  /*30c0*/  LDGSTS.E.BYPASS.LTC128B.128 [R204+0x5000], desc[UR20][R14.64] ;  /* 0x050000000ecc7fae */ /* 0x0007e8000b981a14 */
.L_x_2216:
[----:B------:R-:W-:Y:S05]  /*30d0*/  BSYNC.RECONVERGENT B0 ;  /* 0x0000000000007941 */ /* 0x000fea0003800200 */
.L_x_2215:
        /* <DEDUP_REMOVED lines=16> */
.L_x_2218:
[----:B------:R-:W-:Y:S05]  /*31e0*/  BSYNC.RECONVERGENT B0 ;  /* 0x0000000000007941 */ /* 0x000fea0003800200 */
.L_x_2217:
[----:B------:R-:W5:Y:S01]  /*31f0*/  LDCU.64 UR6, c[0x0][0x538] ;  /* 0x0000a700ff0677ac */ /* 0x000f620008000a00 */
[----:B------:R-:W0:Y:S01]  /*3200*/  LDGDEPBAR ;  /* 0x00000000000079af */ /* 0x000e220000000000 */
[----:B------:R-:W1:Y:S01]  /*3210*/  LDC.U8 R29, c[0x0][0x4f8] ;  /* 0x00013e00ff1d7b82 */ /* 0x000e620000000000 */
[----:B------:R-:W2:Y:S01]  /*3220*/  LDCU UR4, c[0x0][0x3e0] ;  /* 0x00007c00ff0477ac */ /* 0x000ea20008000800 */
[----:B-----5:R-:W-:-:S04]  /*3230*/  ISETP.NE.U32.AND P0, PT, RZ, UR6, PT ;  /* 0x00000006ff007c0c */ /* 0x020fc8000bf05070 */
[----:B------:R-:W-:Y:S02]  /*3240*/  ISETP.NE.AND.EX P0, PT, RZ, UR7, PT, P0 ;  /* 0x00000007ff007c0c */ /* 0x000fe4000bf05300 */
[----:B------:R-:W-:Y:S01]  /*3250*/  SHF.L.U64.HI R5, R218, 0x6, R219 ;  /* 0x00000006da057819 */ /* 0x000fe200000102db */
[----:B------:R-:W-:-:S10]  /*3260*/  DEPBAR.LE SB0, 0x0 ;  /* 0x000080000000791a */ /* 0x000fd40000000000 */
[----:B------:R-:W-:Y:S01]  /*3270*/  VOTEU.ANY UP0, P0 ;  /* 0x0000000000ff7886 */ /* 0x000fe20000000100 */
[----:B------:R-:W-:-:S13]  /*3280*/  PLOP3.LUT P0, PT, PT, PT, UP0, 0x80, 0x8 ;  /* 0x000000000008781c */ /* 0x000fda0003f0f008 */
[----:B------:R-:W5:Y:S01]  /*3290*/  @P0 LDC.64 R2, c[0x0][0x540] ;  /* 0x00015000ff020b82 */ /* 0x000f620000000a00 */
[----:B------:R-:W-:Y:S02]  /*32a0*/  @P0 IMAD.MOV.U32 R11, RZ, RZ, RZ ;  /* 0x000000ffff0b0224 */ /* 0x000fe400078e00ff */
[----:B-----5:R-:W-:-:S04]  /*32b0*/  @P0 IMAD.WIDE.U32 R12, R203, R2, R10 ;  /* 0x00000002cb0c0225 */ /* 0x020fc800078e000a */
[----:B------:R-:W-:Y:S01]  /*32c0*/  @P0 IMAD R3, R203, R3, R13 ;  /* 0x00000003cb030224 */ /* 0x000fe200078e020d */
[----:B------:R-:W-:-:S04]  /*32d0*/  @P0 LEA R2, P2, R12, UR6, 0x2 ;  /* 0x000000060c020c11 */ /* 0x000fc8000f8410ff */
[----:B------:R-:W-:-:S05]  /*32e0*/  @P0 LEA.HI.X R3, R12, UR7, R3, 0x2, P2 ;  /* 0x000000070c030c11 */ /* 0x000fca00090f1403 */
[----:B------:R5:W4:Y:S01]  /*32f0*/  @P0 LDG.E R2, desc[UR20][R2.64] ;  /* 0x0000001402020981 */ /* 0x000b22000c1e1900 */
[----:B--2---:R-:W-:Y:S01]  /*3300*/  IMAD R9, R203, UR4, R10 ;  /* 0x00000004cb097c24 */ /* 0x004fe2000f8e020a */
[----:B------:R-:W-:Y:S01]  /*3310*/  LOP3.LUT R10, R202, 0x1f, RZ, 0xc0, !PT ;  /* 0x0000001fca0a7812 */ /* 0x000fe200078ec0ff */
[----:B------:R-:W-:Y:S01]  /*3320*/  IMAD R5, R5, R28, RZ ;  /* 0x0000001c05057224 */ /* 0x000fe200078e02ff */
[----:B------:R-:W-:Y:S01]  /*3330*/  UMOV UR6, URZ ;  /* 0x000000ff00067c82 */ /* 0x000fe20008000000 */
[----:B------:R-:W-:Y:S01]  /*3340*/  IMAD.SHL.U32 R9, R9, 0x20, RZ ;  /* 0x0000002009097824 */ /* 0x000fe200078e00ff */
[----:B------:R-:W-:Y:S01]  /*3350*/  BSSY.RECONVERGENT B0, `(.L_x_2219) ;  /* 0x000001b000007945 */ /* 0x000fe20003800200 */
[----:B-----5:R-:W2:Y:S02]  /*3360*/  @P0 LDC R3, c[0x0][0x458] ;  /* 0x00011600ff030b82 */ /* 0x020ea40000000800 */
[----:B--2---:R-:W4:Y:S06]  /*3370*/  @P0 MUFU.RCP R3, R3 ;  /* 0x0000000300030308 */ /* 0x004f2c0000001000 */
[----:B------:R-:W-:Y:S01]  /*3380*/  BAR.SYNC.DEFER_BLOCKING 0x0 ;  /* 0x0000000000007b1d */ /* 0x000fe20000010000 */
[----:B----4-:R-:W-:Y:S01]  /*3390*/  @P0 FMUL.FTZ R3, R2, R3 ;  /* 0x0000000302030220 */ /* 0x010fe20000410000 */
[----:B------:R-:W-:-:S04]  /*33a0*/  IMAD.SHL.U32 R2, R218, 0x40, RZ ;  /* 0x00000040da027824 */ /* 0x000fc800078e00ff */
[----:B------:R-:W-:Y:S01]  /*33b0*/  @P0 R2UR UR4, R3 ;  /* 0x00000000030402ca */ /* 0x000fe200000e0000 */
[----:B------:R-:W-:Y:S01]  /*33c0*/  IMAD.WIDE.U32 R2, R2, R28, RZ ;  /* 0x0000001c02027225 */ /* 0x000fe200078e00ff */
[----:B------:R-:W-:Y:S02]  /*33d0*/  IADD3 R123, P2, P0, R9, R123, R10 ;  /* 0x0000007b097b7210 */ /* 0x000fe4000785e00a */
[----:B------:R-:W-:Y:S01]  /*33e0*/  SHF.R.S32.HI R9, RZ, 0x1f, R9 ;  /* 0x0000001fff097819 */ /* 0x000fe20000011409 */
[----:B------:R-:W-:-:S03]  /*33f0*/  IMAD.IADD R5, R3, 0x1, R5 ;  /* 0x0000000103057824 */ /* 0x000fc600078e0205 */
[----:B------:R-:W-:-:S05]  /*3400*/  IADD3.X R122, PT, PT, R9, R122, RZ, P2, P0 ;  /* 0x0000007a097a7210 */ /* 0x000fca00017e04ff */
[----:B------:R-:W-:Y:S01]  /*3410*/  @UP0 UMOV UR6, UR4 ;  /* 0x0000000400060c82 */ /* 0x000fe20008000000 */
[----:B-1----:R-:W-:Y:S05]  /*3420*/  @P1 BRA `(.L_x_2220) ;  /* 0x0000000000301947 */ /* 0x002fea0003800000 */
        /* <DEDUP_REMOVED lines=10> */
.L_x_2221:
[----:B------:R2:W-:Y:S01]  /*34d0*/  STS.128 [R204+0x6000], RZ ;  /* 0x006000ffcc007388 */ /* 0x0005e20000000c00 */
[----:B------:R-:W-:Y:S05]  /*34e0*/  BRA `(.L_x_2222) ;  /* 0x0000000000047947 */ /* 0x000fea0003800000 */
.L_x_2220:
[----:B------:R1:W-:Y:S02]  /*34f0*/  STS.128 [R204+0x6000], RZ ;  /* 0x006000ffcc007388 */ /* 0x0003e40000000c00 */
.L_x_2222:
[----:B------:R-:W-:Y:S05]  /*3500*/  BSYNC.RECONVERGENT B0 ;  /* 0x0000000000007941 */ /* 0x000fea0003800200 */
.L_x_2219:
[-C--:B------:R-:W-:Y:S01]  /*3510*/  ISETP.GE.AND P0, PT, R7, R8.reuse, PT ;  /* 0x000000080700720c */ /* 0x080fe20003f06270 */
[----:B------:R-:W-:Y:S01]  /*3520*/  BSSY.RECONVERGENT B0, `(.L_x_2223) ;  /* 0x000001a000007945 */ /* 0x000fe20003800200 */
[----:B------:R-:W-:Y:S01]  /*3530*/  ISETP.GE.AND P2, PT, R6, R8, PT ;  /* 0x000000080600720c */ /* 0x000fe20003f46270 */
[----:B------:R-:W-:Y:S01]  /*3540*/  IMAD.SHL.U32 R6, R202, 0x20, RZ ;  /* 0x00000020ca067824 */ /* 0x000fe200078e00ff */
[C---:B------:R-:W-:Y:S02]  /*3550*/  LOP3.LUT R120, R0.reuse, 0x8, R31, 0x78, !PT ;  /* 0x0000000800787812 */ /* 0x040fe400078e781f */
[----:B------:R-:W-:Y:S02]  /*3560*/  LOP3.LUT R0, R0, 0x8, R202, 0x78, !PT ;  /* 0x0000000800007812 */ /* 0x000fe400078e78ca */
[----:B------:R-:W-:Y:S02]  /*3570*/  LOP3.LUT R190, R190, 0x400, RZ, 0xc0, !PT ;  /* 0x00000400bebe7812 */ /* 0x000fe400078ec0ff */
[----:B------:R-:W-:-:S02]  /*3580*/  LOP3.LUT R6, R121, 0x7c00, R6, 0xf8, !PT ;  /* 0x00007c0079067812 */ /* 0x000fc400078ef806 */
[----:B------:R-:W-:Y:S01]  /*3590*/  ISETP.GE.AND P1, PT, R4, R8, PT ;  /* 0x000000080400720c */ /* 0x000fe20003f26270 */
[----:B------:R1:W-:Y:S01]  /*35a0*/  @P0 STS.128 [R204+0x6800], RZ ;  /* 0x006800ffcc000388 */ /* 0x0003e20000000c00 */
[----:B------:R-:W-:Y:S02]  /*35b0*/  IMAD R190, R0, 0x2, R190 ;  /* 0x0000000200be7824 */ /* 0x000fe400078e02be */
[----:B------:R-:W-:Y:S01]  /*35c0*/  IMAD.IADD R191, R120, 0x1, R6 ;  /* 0x0000000178bf7824 */ /* 0x000fe200078e0206 */
        /* <DEDUP_REMOVED lines=15> */
.L_x_2224:
[----:B------:R-:W-:Y:S05]  /*36c0*/  BSYNC.RECONVERGENT B0 ;  /* 0x0000000000007941 */ /* 0x000fea0003800200 */
.L_x_2223:
        /* <DEDUP_REMOVED lines=9> */
[----:B------:R-:W-:Y:S02]  /*3760*/  LEA.HI.X R0, R218, R5, R219, 0x5, P0 ;  /* 0x00000005da007211 */ /* 0x000fe400000f2cdb */
[----:B-1----:R-:W-:-:S04]  /*3770*/  LEA R8, P0, R6, R198, 0x1 ;  /* 0x000000c606087211 */ /* 0x002fc800078008ff */
[----:B------:R-:W-:-:S05]  /*3780*/  LEA.HI.X R9, R6, R197, R0, 0x1, P0 ;  /* 0x000000c506097211 */ /* 0x000fca00000f0c00 */
[----:B------:R-:W-:Y:S01]  /*3790*/  @!PT LDS RZ, [RZ] ;  /* 0x00000000fffff984 */ /* 0x000fe20000000800 */
[----:B------:R-:W-:Y:S01]  /*37a0*/  @!PT LDS RZ, [RZ] ;  /* 0x00000000fffff984 */ /* 0x000fe20000000800 */
[----:B------:R-:W-:Y:S01]  /*37b0*/  @!PT LDS RZ, [RZ] ;  /* 0x00000000fffff984 */ /* 0x000fe20000000800 */
[----:B------:R1:W-:Y:S04]  /*37c0*/  LDGSTS.E.BYPASS.LTC128B.128 [R204+0x7000], desc[UR20][R8.64] ;  /* 0x0700000008cc7fae */ /* 0x0003e8000b981a14 */
.L_x_2226:
[----:B------:R-:W-:Y:S05]  /*37d0*/  BSYNC.RECONVERGENT B0 ;  /* 0x0000000000007941 */ /* 0x000fea0003800200 */
.L_x_2225:
        /* <DEDUP_REMOVED lines=17> */
.L_x_2228:
[----:B------:R-:W-:Y:S05]  /*38f0*/  BSYNC.RECONVERGENT B0 ;  /* 0x0000000000007941 */ /* 0x000fea0003800200 */
.L_x_2227:
[----:B------:R-:W-:Y:S01]  /*3900*/  LDSM.16.M88.4 R96, [R191] ;  /* 0x00000000bf60783b */ /* 0x000fe20000000200 */
[----:B------:R-:W-:Y:S01]  /*3910*/  R2P PR, R202, 0x6 ;  /* 0x00000006ca007804 */ /* 0x000fe20000000000 */
[----:B------:R-:W-:Y:S01]  /*3920*/  IMAD.MOV.U32 R0, RZ, RZ, 0x20 ;  /* 0x00000020ff007424 */ /* 0x000fe200078e00ff */
[----:B------:R-:W-:Y:S01]  /*3930*/  UIADD3 UR19, UPT, UPT, UR22, UR19, -UR18 ;  /* 0x0000001316137290 */ /* 0x000fe2000fffe812 */
[----:B---3--:R-:W3:Y:S01]  /*3940*/  LDSM.16.M88.4 R12, [R190+UR5+0x5800] ;  /* 0x00580005be0c783b */ /* 0x008ee20008000200 */
[----:B-1----:R-:W-:Y:S02]  /*3950*/  VIADD R3, R190, UR5 ;  /* 0x00000005be037c36 */ /* 0x002fe40008000000 */
[----:B------:R-:W-:Y:S01]  /*3960*/  SEL R0, R0, 0xffffffe0, !P1 ;  /* 0xffffffe000007807 */ /* 0x000fe20004800000 */
[----:B------:R-:W-:Y:S01]  /*3970*/  LDSM.16.M88.4 R76, [R190+UR5+0x4000] ;  /* 0x00400005be4c783b */ /* 0x000fe20008000200 */
[----:B------:R-:W-:Y:S02]  /*3980*/  IMAD.MOV.U32 R2, RZ, RZ, 0x40 ;  /* 0x00000040ff027424 */ /* 0x000fe400078e00ff */
[----:B------:R-:W-:Y:S01]  /*3990*/  IMAD.SHL.U32 R139, R202, 0x2, RZ ;  /* 0x00000002ca8b7824 */ /* 0x000fe200078e00ff */
[----:B------:R-:W1:Y:S01]  /*39a0*/  LDSM.16.M88.4 R64, [R191+0x2000] ;  /* 0x00200000bf40783b */ /* 0x000e620000000200 */
[--C-:B------:R-:W-:Y:S01]  /*39b0*/  IMAD.IADD R189, R191, 0x1, R0.reuse ;  /* 0x00000001bfbd7824 */ /* 0x100fe200078e0200 */
[----:B------:R-:W-:Y:S01]  /*39c0*/  SEL R2, R2, 0xffffffc0, !P2 ;  /* 0xffffffc002027807 */ /* 0x000fe20005000000 */
[----:B------:R-:W-:Y:S01]  /*39d0*/  IMAD.IADD R185, R3, 0x1, R0 ;  /* 0x0000000103b97824 */ /* 0x000fe200078e0200 */
[----:B------:R-:W5:Y:S01]  /*39e0*/  LDSM.16.M88.4 R72, [R190+UR5+0x4800] ;  /* 0x00480005be48783b */ /* 0x000f620008000200 */
[----:B------:R-:W-:Y:S01]  /*39f0*/  LOP3.LUT R240, R139, 0x6, RZ, 0xc0, !PT ;  /* 0x000000068bf07812 */ /* 0x000fe200078ec0ff */
[----:B------:R-:W-:-:S02]  /*3a00*/  IMAD.U32 R205, RZ, RZ, UR22 ;  /* 0x00000016ffcd7e24 */ /* 0x000fc4000f8e00ff */
[----:B------:R-:W2:Y:S01]  /*3a10*/  LDSM.16.M88.4 R4, [R190+UR5+0x5000] ;  /* 0x00500005be04783b */ /* 0x000ea20008000200 */
[--C-:B------:R-:W-:Y:S02]  /*3a20*/  IMAD.IADD R188, R191, 0x1, R2.reuse ;  /* 0x00000001bfbc7824 */ /* 0x100fe400078e0202 */
[----:B------:R-:W-:Y:S01]  /*3a30*/  IMAD.IADD R184, R3, 0x1, R2 ;  /* 0x0000000103b87824 */ /* 0x000fe200078e0202 */
[----:B------:R-:W-:Y:S01]  /*3a40*/  LDSM.16.M88.4 R80, [R189] ;  /* 0x00000000bd50783b */ /* 0x000fe20000000200 */
[C---:B------:R-:W-:Y:S01]  /*3a50*/  IMAD.IADD R187, R0.reuse, 0x1, R188 ;  /* 0x0000000100bb7824 */ /* 0x040fe200078e02bc */
[----:B------:R-:W-:Y:S01]  /*3a60*/  SHF.R.U32.HI R3, RZ, 0x2, R202 ;  /* 0x00000002ff037819 */ /* 0x000fe200000116ca */
[----:B------:R-:W-:Y:S01]  /*3a70*/  IMAD.IADD R183, R0, 0x1, R184 ;  /* 0x0000000100b77824 */ /* 0x000fe200078e02b8 */
[----:B------:R-:W4:Y:S04]  /*3a80*/  LDSM.16.M88.4 R112, [R185+0x5800] ;  /* 0x00580000b970783b */ /* 0x000f280000000200 */
[----:B------:R-:W4:Y:S04]  /*3a90*/  LDSM.16.M88.4 R108, [R189+0x2000] ;  /* 0x00200000bd6c783b */ /* 0x000f280000000200 */
[----:B------:R-:W4:Y:S04]  /*3aa0*/  LDSM.16.M88.4 R116, [R185+0x4000] ;  /* 0x00400000b974783b */ /* 0x000f280000000200 */
[----:B------:R-:W4:Y:S04]  /*3ab0*/  LDSM.16.M88.4 R104, [R185+0x4800] ;  /* 0x00480000b968783b */ /* 0x000f280000000200 */
[----:B------:R-:W4:Y:S01]  /*3ac0*/  LDSM.16.M88.4 R100, [R185+0x5000] ;  /* 0x00500000b964783b */ /* 0x000f220000000200 */
[----:B---3--:R-:W-:Y:S03]  /*3ad0*/  HMMA.16816.F32 R84, R96, R14, RZ ;  /* 0x0000000e6054723c */ /* 0x008fe600000018ff */
[----:B------:R-:W-:Y:S04]  /*3ae0*/  LDSM.16.M88.4 R48, [R188] ;  /* 0x00000000bc30783b */ /* 0x000fe80000000200 */
[----:B------:R-:W3:Y:S01]  /*3af0*/  LDSM.16.M88.4 R56, [R184+0x5800] ;  /* 0x00580000b838783b */ /* 0x000ee20000000200 */
[C---:B-1----:R-:W-:Y:S03]  /*3b00*/  HMMA.16816.F32 R88, R64.reuse, R76, RZ ;  /* 0x0000004c4058723c */ /* 0x042fe600000018ff */
[----:B------:R-:W1:Y:S04]  /*3b10*/  LDSM.16.M88.4 R44, [R188+0x2000] ;  /* 0x00200000bc2c783b */ /* 0x000e680000000200 */
[----:B------:R-:W-:Y:S01]  /*3b20*/  LDSM.16.M88.4 R52, [R183+0x5800] ;  /* 0x00580000b734783b */ /* 0x000fe20000000200 */
[C---:B------:R-:W-:Y:S03]  /*3b30*/  HMMA.16816.F32 R60, R64.reuse, R78, RZ ;  /* 0x0000004e403c723c */ /* 0x040fe600000018ff */
[----:B------:R-:W-:Y:S04]  /*3b40*/  LDSM.16.M88.4 R68, [R184+0x4000] ;  /* 0x00400000b844783b */ /* 0x000fe80000000200 */
[----:B------:R-:W0:Y:S01]  /*3b50*/  LDGDEPBAR ;  /* 0x00000000000079af */ /* 0x000e220000000000 */
[C---:B-----5:R-:W-:Y:S08]  /*3b60*/  HMMA.16816.F32 R36, R64.reuse, R72, RZ ;  /* 0x000000484024723c */ /* 0x060ff000000018ff */
[C---:B--2---:R-:W-:Y:S08]  /*3b70*/  HMMA.16816.F32 R20, R64.reuse, R4, RZ ;  /* 0x000000044014723c */ /* 0x044ff000000018ff */
[C---:B----4-:R-:W-:Y:S08]  /*3b80*/  HMMA.16816.F32 R8, R64.reuse, R12, RZ ;  /* 0x0000000c4008723c */ /* 0x050ff000000018ff */
[C---:B------:R-:W-:Y:S08]  /*3b90*/  HMMA.16816.F32 R32, R64.reuse, R74, RZ ;  /* 0x0000004a4020723c */ /* 0x040ff000000018ff */
        /* <DEDUP_REMOVED lines=8> */
[----:B------:R-:W-:Y:S01]  /*3c20*/  HMMA.16816.F32 R96, R96, R6, RZ ;  /* 0x000000066060723c */ /* 0x000fe200000018ff */
[----:B------:R-:W2:Y:S07]  /*3c30*/  LDSM.16.M88.4 R4, [R187] ;  /* 0x00000000bb04783b */ /* 0x000eae0000000200 */
[-C--:B------:R-:W-:Y:S08]  /*3c40*/  HMMA.16816.F32 R84, R80, R114.reuse, R84 ;  /* 0x000000725054723c */ /* 0x080ff00000001854 */
[----:B------:R-:W-:Y:S08]  /*3c50*/  HMMA.16816.F32 R64, R108, R114, R64 ;  /* 0x000000726c40723c */ /* 0x000ff00000001840 */
[C---:B------:R-:W-:Y:S08]  /*3c60*/  HMMA.16816.F32 R92, R80.reuse, R116, R92 ;  /* 0x00000074505c723c */ /* 0x040ff0000000185c */
[C---:B------:R-:W-:Y:S08]  /*3c70*/  HMMA.16816.F32 R40, R80.reuse, R104, R40 ;  /* 0x000000685028723c */ /* 0x040ff00000001828 */
[C---:B------:R-:W-:Y:S08]  /*3c80*/  HMMA.16816.F32 R24, R80.reuse, R100, R24 ;  /* 0x000000645018723c */ /* 0x040ff00000001818 */
[C---:B------:R-:W-:Y:S08]  /*3c90*/  HMMA.16816.F32 R12, R80.reuse, R112, R12 ;  /* 0x00000070500c723c */ /* 0x040ff0000000180c */
[C---:B------:R-:W-:Y:S08]  /*3ca0*/  HMMA.16816.F32 R76, R80.reuse, R118, R76 ;  /* 0x00000076504c723c */ /* 0x040ff0000000184c */
[C---:B------:R-:W-:Y:S08]  /*3cb0*/  HMMA.16816.F32 R72, R80.reuse, R106, R72 ;  /* 0x0000006a5048723c */ /* 0x040ff00000001848 */
[----:B------:R-:W-:Y:S01]  /*3cc0*/  HMMA.16816.F32 R96, R80, R102, R96 ;  /* 0x000000665060723c */ /* 0x000fe20000001860 */
[----:B------:R-:W4:Y:S07]  /*3cd0*/  LDSM.16.M88.4 R80, [R187+0x2000] ;  /* 0x00200000bb50783b */ /* 0x000f2e0000000200 */
[----:B---3--:R-:W-:Y:S08]  /*3ce0*/  HMMA.16816.F32 R84, R48, R58, R84 ;  /* 0x0000003a3054723c */ /* 0x008ff00000001854 */
[C---:B------:R-:W-:Y:S08]  /*3cf0*/  HMMA.16816.F32 R20, R108.reuse, R100, R20 ;  /* 0x000000646c14723c */ /* 0x040ff00000001814 */
[----:B------:R-:W-:Y:S01]  /*3d00*/  HMMA.16816.F32 R16, R108, R102, R16 ;  /* 0x000000666c10723c */ /* 0x000fe20000001810 */
[----:B------:R-:W3:Y:S07]  /*3d10*/  LDSM.16.M88.4 R100, [R183+0x4000] ;  /* 0x00400000b764783b */ /* 0x000eee0000000200 */
[----:B-1----:R-:W-:Y:S01]  /*3d20*/  HMMA.16816.F32 R64, R44, R58, R64 ;  /* 0x0000003a2c40723c */ /* 0x002fe20000001840 */
[----:B------:R-:W-:-:S02]  /*3d30*/  LOP3.LUT R58, R31, 0x1f0, RZ, 0xc0, !PT ;  /* 0x000001f01f3a7812 */ /* 0x000fc400078ec0ff */
[----:B------:R-:W-:Y:S01]  /*3d40*/  LOP3.LUT R31, R3, 0x7, RZ, 0xc0, !PT ;  /* 0x00000007031f7812 */ /* 0x000fe200078ec0ff */
[----:B------:R-:W-:-:S03]  /*3d50*/  IMAD R3, R28, 0x40, R240 ;  /* 0x000000401c037824 */ /* 0x000fc600078e02f0 */
[----:B------:R-:W-:Y:S01]  /*3d60*/  IADD3 R58, PT, PT, R31, UR17, R58 ;  /* 0x000000111f3a7c10 */ /* 0x000fe2000fffe03a */
[----:B------:R-:W-:Y:S01]  /*3d70*/  HMMA.16816.F32 R88, R108, R116, R88 ;  /* 0x000000746c58723c */ /* 0x000fe20000001858 */
[----:B------:R-:W-:-:S03]  /*3d80*/  VIADD R31, R3, 0x38 ;  /* 0x00000038031f7836 */ /* 0x000fc60000000000 */
[----:B------:R-:W-:-:S04]  /*3d90*/  VIADD R213, R58, UR22 ;  /* 0x000000163ad57c36 */ /* 0x000fc80008000000 */
[----:B------:R-:W-:Y:S01]  /*3da0*/  HMMA.16816.F32 R36, R108, R104, R36 ;  /* 0x000000686c24723c */ /* 0x000fe20000001824 */
[----:B------:R-:W-:Y:S02]  /*3db0*/  VIADD R104, R31, UR18 ;  /* 0x000000121f687c36 */ /* 0x000fe40008000000 */
[C---:B------:R-:W-:Y:S02]  /*3dc0*/  IMAD.IADD R212, R213.reuse, 0x1, -R30 ;  /* 0x00000001d5d47824 */ /* 0x040fe400078e0a1e */
[C---:B------:R-:W-:Y:S02]  /*3dd0*/  IMAD.IADD R59, R213.reuse, 0x1, -R104 ;  /* 0x00000001d53b7824 */ /* 0x040fe400078e0a68 */
[----:B------:R-:W-:Y:S01]  /*3de0*/  VIADD R105, R213, 0x48 ;  /* 0x00000048d5697836 */ /* 0x000fe20000000000 */
[----:B--2---:R-:W-:Y:S01]  /*3df0*/  HMMA.16816.F32 R84, R4, R54, R84 ;  /* 0x000000360454723c */ /* 0x004fe20000001854 */
[----:B------:R-:W-:Y:S02]  /*3e00*/  ISETP.GT.AND P6, PT, R212, R31, PT ;  /* 0x0000001fd400720c */ /* 0x000fe40003fc4270 */
[----:B------:R-:W-:Y:S01]  /*3e10*/  IABS R59, R59 ;  /* 0x0000003b003b7213 */ /* 0x000fe20000000000 */
[----:B------:R-:W-:-:S04]  /*3e20*/  IMAD.IADD R206, R105, 0x1, -R30 ;  /* 0x0000000169ce7824 */ /* 0x000fc800078e0a1e */
[----:B------:R-:W-:Y:S01]  /*3e30*/  HMMA.16816.F32 R92, R48, R68, R92 ;  /* 0x00000044305c723c */ /* 0x000fe2000000185c */
[----:B------:R-:W-:-:S07]  /*3e40*/  ISETP.GT.AND P0, PT, R206, R31, PT ;  /* 0x0000001fce00720c */ /* 0x000fce0003f04270 */
[----:B------:R-:W-:Y:S01]  /*3e50*/  HMMA.16816.F32 R88, R44, R68, R88 ;  /* 0x000000442c58723c */ /* 0x000fe20000001858 */
[----:B------:R-:W-:Y:S02]  /*3e60*/  IMAD.MOV.U32 R68, RZ, RZ, R59 ;  /* 0x000000ffff447224 */ /* 0x000fe400078e003b */
[----:B------:R-:W-:Y:S02]  /*3e70*/  VIADD R59, R58, UR19 ;  /* 0x000000133a3b7c36 */ /* 0x000fe40008000000 */
[----:B------:R-:W-:Y:S01]  /*3e80*/  IMAD.U32 R69, R29, 0x10000, RZ ;  /* 0x000100001d457824 */ /* 0x000fe200078e00ff */
[----:B------:R-:W-:Y:S01]  /*3e90*/  I2FP.F32.S32 R58, R68 ;  /* 0x00000044003a7245 */ /* 0x000fe20000201400 */
[----:B------:R-:W-:Y:S01]  /*3ea0*/  VIADD R68, R3, 0x1 ;  /* 0x0000000103447836 */ /* 0x000fe20000000000 */
[C---:B------:R-:W-:Y:S01]  /*3eb0*/  HMMA.16816.F32 R32, R108.reuse, R106, R32 ;  /* 0x0000006a6c20723c */ /* 0x040fe20000001820 */
[----:B------:R-:W-:Y:S01]  /*3ec0*/  VIADD R107, R213, 0x8 ;  /* 0x00000008d56b7836 */ /* 0x000fe20000000000 */
[--C-:B------:R-:W-:Y:S01]  /*3ed0*/  VIADDMNMX R211, R59, 0x1, R205.reuse, PT ;  /* 0x000000013bd37846 */ /* 0x100fe200038001cd */
[----:B------:R-:W-:Y:S01]  /*3ee0*/  VIADD R106, R213, 0x40 ;  /* 0x00000040d56a7836 */ /* 0x000fe20000000000 */
[--C-:B------:R-:W-:Y:S01]  /*3ef0*/  VIADDMNMX R209, R59, 0x9, R205.reuse, PT ;  /* 0x000000093bd17846 */ /* 0x100fe200038001cd */
[--C-:B------:R-:W-:Y:S01]  /*3f00*/  IMAD.IADD R210, R107, 0x1, -R30.reuse ;  /* 0x000000016bd27824 */ /* 0x100fe200078e0a1e */
[C-C-:B------:R-:W-:Y:S01]  /*3f10*/  VIADDMNMX R207, R59.reuse, 0x41, R205.reuse, PT ;  /* 0x000000413bcf7846 */ /* 0x140fe200038001cd */
[----:B------:R-:W-:Y:S01]  /*3f20*/  IMAD.IADD R208, R106, 0x1, -R30 ;  /* 0x000000016ad07824 */ /* 0x000fe200078e0a1e */
[----:B------:R-:W-:Y:S01]  /*3f30*/  HMMA.16816.F32 R60, R108, R118, R60 ;  /* 0x000000766c3c723c */ /* 0x000fe2000000183c */
[----:B------:R-:W-:Y:S01]  /*3f40*/  VIADDMNMX R205, R59, 0x49, R205, PT ;  /* 0x000000493bcd7846 */ /* 0x000fe200038001cd */
[----:B------:R-:W-:Y:S01]  /*3f50*/  IMAD.IADD R30, R105, 0x1, -R104 ;  /* 0x00000001691e7824 */ /* 0x000fe200078e0a68 */
[----:B------:R-:W-:-:S02]  /*3f60*/  ISETP.GT.AND P2, PT, R210, R31, PT ;  /* 0x0000001fd200720c */ /* 0x000fc40003f44270 */
[----:B------:R-:W-:Y:S02]  /*3f70*/  ISETP.GT.AND P1, PT, R208, R31, PT ;  /* 0x0000001fd000720c */ /* 0x000fe40003f24270 */
[C---:B------:R-:W-:Y:S01]  /*3f80*/  ISETP.GE.AND P5, PT, R31.reuse, R211, PT ;  /* 0x000000d31f00720c */ /* 0x040fe20003fa6270 */
[----:B----4-:R-:W-:Y:S01]  /*3f90*/  HMMA.16816.F32 R64, R80, R54, R64 ;  /* 0x000000365040723c */ /* 0x010fe20000001840 */
[----:B------:R-:W-:Y:S01]  /*3fa0*/  FFMA.FTZ R55, R58, -UR6, R84 ;  /* 0x800000063a377c23 */ /* 0x000fe20008010054 */
[C---:B------:R-:W-:Y:S01]  /*3fb0*/  ISETP.GE.AND P3, PT, R31.reuse, R209, PT ;  /* 0x000000d11f00720c */ /* 0x040fe20003f66270 */
[----:B------:R-:W-:Y:S01]  /*3fc0*/  VIADD R58, R104, 0xffffffc9 ;  /* 0xffffffc9683a7836 */ /* 0x000fe20000000000 */
[----:B------:R-:W-:Y:S01]  /*3fd0*/  ISETP.GE.AND P4, PT, R31, R207, PT ;  /* 0x000000cf1f00720c */ /* 0x000fe20003f86270 */
[----:B------:R-:W-:Y:S01]  /*3fe0*/  IMAD.IADD R54, R107, 0x1, -R104 ;  /* 0x000000016b367824 */ /* 0x000fe200078e0a68 */
[----:B------:R-:W-:Y:S01]  /*3ff0*/  FSEL R55, R55, -INF , !P6 ;  /* 0xff80000037377808 */ /* 0x000fe20007000000 */
[----:B------:R-:W-:Y:S01]  /*4000*/  IMAD.IADD R59, R213, 0x1, -R58 ;  /* 0x00000001d53b7824 */ /* 0x000fe200078e0a3a */
[----:B------:R-:W-:Y:S01]  /*4010*/  ISETP.GE.AND P6, PT, R31, R205, PT ;  /* 0x000000cd1f00720c */ /* 0x000fe20003fc6270 */
[----:B---3--:R-:W-:Y:S01]  /*4020*/  HMMA.16816.F32 R92, R4, R100, R92 ;  /* 0x00000064045c723c */ /* 0x008fe2000000185c */
[----:B------:R-:W-:Y:S01]  /*4030*/  IMAD.IADD R31, R106, 0x1, -R104 ;  /* 0x000000016a1f7824 */ /* 0x000fe200078e0a68 */
[----:B------:R-:W-:Y:S01]  /*4040*/  IABS R54, R54 ;  /* 0x0000003600367213 */ /* 0x000fe20000000000 */
[----:B------:R-:W-:Y:S01]  /*4050*/  VIADD R84, R3, 0x8 ;  /* 0x0000000803547836 */ /* 0x000fe20000000000 */
[----:B------:R-:W-:-:S02]  /*4060*/  IABS R30, R30 ;  /* 0x0000001e001e7213 */ /* 0x000fc40000000000 */
[----:B------:R-:W-:Y:S02]  /*4070*/  IABS R31, R31 ;  /* 0x0000001f001f7213 */ /* 0x000fe40000000000 */
[-C--:B------:R-:W-:Y:S01]  /*4080*/  HMMA.16816.F32 R76, R48, R70.reuse, R76 ;  /* 0x00000046304c723c */ /* 0x080fe2000000184c */
[----:B------:R-:W-:Y:S02]  /*4090*/  IABS R59, R59 ;  /* 0x0000003b003b7213 */ /* 0x000fe40000000000 */
[----:B------:R-:W-:Y:S02]  /*40a0*/  I2FP.F32.S32 R54, R54 ;  /* 0x0000003600367245 */ /* 0x000fe40000201400 */
[----:B------:R-:W-:Y:S02]  /*40b0*/  I2FP.F32.S32 R31, R31 ;  /* 0x0000001f001f7245 */ /* 0x000fe40000201400 */
[----:B------:R-:W-:Y:S01]  /*40c0*/  I2FP.F32.S32 R30, R30 ;  /* 0x0000001e001e7245 */ /* 0x000fe20000201400 */
[----:B------:R-:W-:Y:S01]  /*40d0*/  HMMA.16816.F32 R60, R44, R70, R60 ;  /* 0x000000462c3c723c */ /* 0x000fe2000000183c */
[----:B------:R-:W-:Y:S01]  /*40e0*/  I2FP.F32.S32 R59, R59 ;  /* 0x0000003b003b7245 */ /* 0x000fe20000201400 */
[----:B------:R-:W-:Y:S01]  /*40f0*/  FFMA.FTZ R54, R54, -UR6, R86 ;  /* 0x8000000636367c23 */ /* 0x000fe20008010056 */
[----:B------:R-:W-:Y:S01]  /*4100*/  FFMA.FTZ R31, R31, -UR6, R64 ;  /* 0x800000061f1f7c23 */ /* 0x000fe20008010040 */
[----:B------:R-:W-:Y:S01]  /*4110*/  FFMA.FTZ R30, R30, -UR6, R66 ;  /* 0x800000061e1e7c23 */ /* 0x000fe20008010042 */
[----:B------:R-:W-:Y:S01]  /*4120*/  FSEL R55, R55, -INF , !P5 ;  /* 0xff80000037377808 */ /* 0x000fe20006800000 */
[----:B------:R-:W-:Y:S01]  /*4130*/  FFMA.FTZ R59, R59, -UR6, R93 ;  /* 0x800000063b3b7c23 */ /* 0x000fe2000801005d */
[----:B------:R-:W-:Y:S01]  /*4140*/  FSEL R54, R54, -INF , !P2 ;  /* 0xff80000036367808 */ /* 0x000fe20005000000 */
[----:B------:R-:W-:Y:S01]  /*4150*/  HMMA.16816.F32 R88, R80, R100, R88 ;  /* 0x000000645058723c */ /* 0x000fe20000001858 */
[----:B------:R-:W-:Y:S01]  /*4160*/  ISETP.GT.AND P5, PT, R212, R68, PT ;  /* 0x00000044d400720c */ /* 0x000fe20003fa4270 */
[----:B------:R-:W-:Y:S01]  /*4170*/  IMAD.IADD R66, R106, 0x1, -R58 ;  /* 0x000000016a427824 */ /* 0x000fe200078e0a3a */
[----:B------:R-:W-:-:S02]  /*4180*/  FSEL R31, R31, -INF , !P1 ;  /* 0xff8000001f1f7808 */ /* 0x000fc40004800000 */
[----:B------:R-:W-:Y:S02]  /*4190*/  FSEL R30, R30, -INF , !P0 ;  /* 0xff8000001e1e7808 */ /* 0x000fe40004000000 */
[----:B------:R-:W-:Y:S01]  /*41a0*/  FSEL R54, R54, -INF , !P3 ;  /* 0xff80000036367808 */ /* 0x000fe20005800000 */
[-C--:B------:R-:W-:Y:S01]  /*41b0*/  HMMA.16816.F32 R76, R4, R102.reuse, R76 ;  /* 0x00000066044c723c */ /* 0x080fe2000000184c */
[----:B------:R-:W-:Y:S02]  /*41c0*/  FSEL R31, R31, -INF , !P4 ;  /* 0xff8000001f1f7808 */ /* 0x000fe40006000000 */
[----:B------:R-:W-:Y:S02]  /*41d0*/  FSEL R30, R30, -INF , !P6 ;  /* 0xff8000001e1e7808 */ /* 0x000fe40007000000 */
[----:B------:R-:W-:Y:S01]  /*41e0*/  FSEL R64, R59, -INF , !P5 ;  /* 0xff8000003b407808 */ /* 0x000fe20006800000 */
[----:B------:R-:W-:Y:S01]  /*41f0*/  VIADD R59, R104, 0xffffffd0 ;  /* 0xffffffd0683b7836 */ /* 0x000fe20000000000 */
[-C--:B------:R-:W-:Y:S01]  /*4200*/  ISETP.GT.AND P2, PT, R210, R68.reuse, PT ;  /* 0x00000044d200720c */ /* 0x080fe20003f44270 */
[----:B------:R-:W-:Y:S01]  /*4210*/  HMMA.16816.F32 R60, R80, R102, R60 ;  /* 0x00000066503c723c */ /* 0x000fe2000000183c */
[-C--:B------:R-:W-:Y:S01]  /*4220*/  ISETP.GT.AND P1, PT, R208, R68.reuse, PT ;  /* 0x00000044d000720c */ /* 0x080fe20003f24270 */
[----:B------:R-:W-:Y:S01]  /*4230*/  IMAD.IADD R70, R213, 0x1, -R59 ;  /* 0x00000001d5467824 */ /* 0x000fe200078e0a3b */
[----:B------:R-:W-:Y:S01]  /*4240*/  ISETP.GT.AND P3, PT, R206, R68, PT ;  /* 0x00000044ce00720c */ /* 0x000fe20003f64270 */
[----:B------:R-:W1:Y:S01]  /*4250*/  LDSM.16.M88.4 R100, [R184+0x4800] ;  /* 0x00480000b864783b */ /* 0x000e620000000200 */
[----:B------:R-:W-:-:S02]  /*4260*/  ISETP.GE.AND P4, PT, R68, R211, PT ;  /* 0x000000d34400720c */ /* 0x000fc40003f86270 */
[C---:B------:R-:W-:Y:S01]  /*4270*/  ISETP.GE.AND P0, PT, R68.reuse, R209, PT ;  /* 0x000000d14400720c */ /* 0x040fe20003f06270 */
[----:B------:R-:W-:Y:S01]  /*4280*/  HMMA.16816.F32 R8, R108, R112, R8 ;  /* 0x000000706c08723c */ /* 0x000fe20000001808 */
[C---:B------:R-:W-:Y:S02]  /*4290*/  ISETP.GE.AND P6, PT, R68.reuse, R207, PT ;  /* 0x000000cf4400720c */ /* 0x040fe40003fc6270 */
[----:B------:R-:W-:Y:S01]  /*42a0*/  ISETP.GE.AND P5, PT, R68, R205, PT ;  /* 0x000000cd4400720c */ /* 0x000fe20003fa6270 */
[--C-:B------:R-:W-:Y:S01]  /*42b0*/  IMAD.IADD R68, R107, 0x1, -R58.reuse ;  /* 0x000000016b447824 */ /* 0x100fe200078e0a3a */
[----:B------:R-:W-:Y:S01]  /*42c0*/  LOP3.LUT R29, R29, 0xff0000, R69, 0xf8, !PT ;  /* 0x00ff00001d1d7812 */ /* 0x000fe200078ef845 */
[----:B------:R-:W-:Y:S01]  /*42d0*/  IMAD.IADD R58, R105, 0x1, -R58 ;  /* 0x00000001693a7824 */ /* 0x000fe200078e0a3a */
[----:B------:R-:W-:Y:S01]  /*42e0*/  IABS R66, R66 ;  /* 0x0000004200427213 */ /* 0x000fe20000000000 */
[----:B------:R-:W-:Y:S01]  /*42f0*/  HMMA.16816.F32 R12, R48, R56, R12 ;  /* 0x00000038300c723c */ /* 0x000fe2000000180c */
[----:B------:R-:W-:-:S02]  /*4300*/  IABS R69, R68 ;  /* 0x0000004400457213 */ /* 0x000fc40000000000 */
        /* <DEDUP_REMOVED lines=8> */
[----:B------:R-:W-:Y:S01]  /*4390*/  FSEL R91, R64, -INF , !P4 ;  /* 0xff800000405b7808 */ /* 0x000fe20006000000 */
[----:B------:R-:W-:-:S02]  /*43a0*/  VIADD R64, R104, 0xffffffd1 ;  /* 0xffffffd168407836 */ /* 0x000fc40000000000 */
[----:B------:R-:W-:Y:S01]  /*43b0*/  FFMA.FTZ R95, R69, -UR6, R95 ;  /* 0x80000006455f7c23 */ /* 0x000fe2000801005f */
[----:B------:R-:W-:Y:S01]  /*43c0*/  FFMA.FTZ R111, R68, -UR6, R76 ;  /* 0x80000006446f7c23 */ /* 0x000fe2000801004c */
[--C-:B------:R-:W-:Y:S01]  /*43d0*/  IMAD.IADD R66, R106, 0x1, -R59.reuse ;  /* 0x000000016a427824 */ /* 0x100fe200078e0a3b */
[----:B------:R-:W-:Y:S01]  /*43e0*/  FSEL R93, R89, -INF , !P1 ;  /* 0xff800000595d7808 */ /* 0x000fe20004800000 */
[--C-:B------:R-:W-:Y:S01]  /*43f0*/  IMAD.IADD R69, R107, 0x1, -R59.reuse ;  /* 0x000000016b457824 */ /* 0x100fe200078e0a3b */
[----:B------:R-:W-:Y:S01]  /*4400*/  FSEL R86, R95, -INF , !P2 ;  /* 0xff8000005f567808 */ /* 0x000fe20005000000 */
[----:B------:R-:W-:Y:S01]  /*4410*/  IMAD.IADD R68, R213, 0x1, -R64 ;  /* 0x00000001d5447824 */ /* 0x000fe200078e0a40 */
[----:B------:R-:W-:Y:S01]  /*4420*/  ISETP.GT.AND P4, PT, R212, R84, PT ;  /* 0x00000054d400720c */ /* 0x000fe20003f84270 */
[----:B------:R-:W-:Y:S01]  /*4430*/  IMAD.IADD R76, R105, 0x1, -R59 ;  /* 0x00000001694c7824 */ /* 0x000fe200078e0a3b */
[----:B------:R-:W-:Y:S01]  /*4440*/  IABS R59, R66 ;  /* 0x00000042003b7213 */ /* 0x000fe20000000000 */
[----:B------:R-:W-:Y:S01]  /*4450*/  HMMA.16816.F32 R8, R44, R56, R8 ;  /* 0x000000382c08723c */ /* 0x000fe20000001808 */
[----:B------:R-:W-:-:S02]  /*4460*/  IABS R89, R69 ;  /* 0x0000004500597213 */ /* 0x000fc40000000000 */
[----:B------:R-:W-:Y:S02]  /*4470*/  IABS R66, R68 ;  /* 0x0000004400427213 */ /* 0x000fe40000000000 */
[----:B------:R-:W2:Y:S01]  /*4480*/  LDSM.16.M88.4 R68, [R183+0x4800] ;  /* 0x00480000b744783b */ /* 0x000ea20000000200 */
[----:B------:R-:W-:Y:S02]  /*4490*/  IABS R76, R76 ;  /* 0x0000004c004c7213 */ /* 0x000fe40000000000 */
[-C--:B-1----:R-:W-:Y:S01]  /*44a0*/  HMMA.16816.F32 R40, R48, R100.reuse, R40 ;  /* 0x000000643028723c */ /* 0x082fe20000001828 */
[----:B------:R-:W-:Y:S02]  /*44b0*/  I2FP.F32.S32 R59, R59 ;  /* 0x0000003b003b7245 */ /* 0x000fe40000201400 */
[----:B------:R-:W-:Y:S02]  /*44c0*/  I2FP.F32.S32 R89, R89 ;  /* 0x0000005900597245 */ /* 0x000fe40000201400 */
[----:B------:R-:W-:Y:S01]  /*44d0*/  I2FP.F32.S32 R76, R76 ;  /* 0x0000004c004c7245 */ /* 0x000fe20000201400 */
[----:B------:R-:W-:Y:S01]  /*44e0*/  FFMA.FTZ R59, R59, -UR6, R60 ;  /* 0x800000063b3b7c23 */ /* 0x000fe2000801003c */
[----:B------:R-:W-:Y:S01]  /*44f0*/  FSEL R86, R86, -INF , !P0 ;  /* 0xff80000056567808 */ /* 0x000fe20004000000 */
[----:B------:R-:W-:Y:S01]  /*4500*/  FFMA.FTZ R78, R89, -UR6, R78 ;  /* 0x80000006594e7c23 */ /* 0x000fe2000801004e */
[----:B------:R-:W-:Y:S01]  /*4510*/  I2FP.F32.S32 R66, R66 ;  /* 0x0000004200427245 */ /* 0x000fe20000201400 */
[----:B------:R-:W-:Y:S01]  /*4520*/  FFMA.FTZ R62, R76, -UR6, R62 ;  /* 0x800000064c3e7c23 */ /* 0x000fe2000801003e */
[----:B------:R-:W-:Y:S01]  /*4530*/  FSEL R58, R58, -INF , !P3 ;  /* 0xff8000003a3a7808 */ /* 0x000fe20005800000 */
[----:B------:R-:W-:Y:S01]  /*4540*/  VIADD R60, R3, 0x9 ;  /* 0x00000009033c7836 */ /* 0x000fe20000000000 */
[----:B------:R-:W-:Y:S01]  /*4550*/  FSEL R93, R93, -INF , !P6 ;  /* 0xff8000005d5d7808 */ /* 0x000fe20007000000 */
[----:B------:R-:W-:Y:S01]  /*4560*/  FFMA.FTZ R77, R66, -UR6, R77 ;  /* 0x80000006424d7c23 */ /* 0x000fe2000801004d */
[----:B------:R-:W-:Y:S01]  /*4570*/  ISETP.GT.AND P0, PT, R208, R84, PT ;  /* 0x00000054d000720c */ /* 0x000fe20003f04270 */
[----:B------:R-:W-:Y:S01]  /*4580*/  IMAD.IADD R66, R107, 0x1, -R64 ;  /* 0x000000016b427824 */ /* 0x000fe200078e0a40 */
[----:B------:R-:W-:Y:S01]  /*4590*/  ISETP.GE.AND P6, PT, R84, R211, PT ;  /* 0x000000d35400720c */ /* 0x000fe20003fc6270 */
[----:B------:R-:W-:Y:S01]  /*45a0*/  HMMA.16816.F32 R36, R44, R100, R36 ;  /* 0x000000642c24723c */ /* 0x000fe20000001824 */
[----:B------:R-:W-:-:S02]  /*45b0*/  FSEL R111, R111, -INF , !P4 ;  /* 0xff8000006f6f7808 */ /* 0x000fc40006000000 */
[-C--:B------:R-:W-:Y:S02]  /*45c0*/  ISETP.GT.AND P2, PT, R210, R84.reuse, PT ;  /* 0x00000054d200720c */ /* 0x080fe40003f44270 */
[----:B------:R-:W-:Y:S02]  /*45d0*/  ISETP.GT.AND P1, PT, R206, R84, PT ;  /* 0x00000054ce00720c */ /* 0x000fe40003f24270 */
[----:B------:R-:W-:Y:S01]  /*45e0*/  FSEL R58, R58, -INF , !P5 ;  /* 0xff8000003a3a7808 */ /* 0x000fe20006800000 */
[----:B------:R-:W-:Y:S01]  /*45f0*/  HMMA.16816.F32 R32, R44, R102, R32 ;  /* 0x000000662c20723c */ /* 0x000fe20000001820 */
[----:B------:R-:W-:Y:S02]  /*4600*/  ISETP.GE.AND P5, PT, R84, R207, PT ;  /* 0x000000cf5400720c */ /* 0x000fe40003fa6270 */
[----:B------:R-:W-:Y:S02]  /*4610*/  FSEL R111, R111, -INF , !P6 ;  /* 0xff8000006f6f7808 */ /* 0x000fe40007000000 */
[----:B------:R-:W-:-:S02]  /*4620*/  FSEL R59, R59, -INF , !P0 ;  /* 0xff8000003b3b7808 */ /* 0x000fc40004000000 */
[C---:B------:R-:W-:Y:S01]  /*4630*/  ISETP.GE.AND P3, PT, R84.reuse, R209, PT ;  /* 0x000000d15400720c */ /* 0x040fe20003f66270 */
[----:B------:R-:W-:Y:S01]  /*4640*/  HMMA.16816.F32 R72, R48, R102, R72 ;  /* 0x000000663048723c */ /* 0x000fe20000001848 */
[----:B------:R-:W-:Y:S02]  /*4650*/  ISETP.GE.AND P4, PT, R84, R205, PT ;  /* 0x000000cd5400720c */ /* 0x000fe40003f86270 */
[----:B------:R-:W-:Y:S02]  /*4660*/  FSEL R78, R78, -INF , !P2 ;  /* 0xff8000004e4e7808 */ /* 0x000fe40005000000 */
[----:B------:R-:W-:Y:S02]  /*4670*/  ISETP.GT.AND P6, PT, R212, R60, PT ;  /* 0x0000003cd400720c */ /* 0x000fe40003fc4270 */
[----:B------:R-:W-:Y:S01]  /*4680*/  FSEL R62, R62, -INF , !P1 ;  /* 0xff8000003e3e7808 */ /* 0x000fe20004800000 */
[----:B--2---:R-:W-:Y:S01]  /*4690*/  HMMA.16816.F32 R40, R4, R68, R40 ;  /* 0x000000440428723c */ /* 0x004fe20000001828 */
[----:B------:R-:W-:-:S02]  /*46a0*/  FSEL R95, R59, -INF , !P5 ;  /* 0xff8000003b5f7808 */ /* 0x000fc40006800000 */
[----:B------:R-:W-:Y:S02]  /*46b0*/  FSEL R89, R78, -INF , !P3 ;  /* 0xff8000004e597808 */ /* 0x000fe40005800000 */
[----:B------:R-:W-:Y:S01]  /*46c0*/  FSEL R59, R62, -INF , !P4 ;  /* 0xff8000003e3b7808 */ /* 0x000fe20006000000 */
[--C-:B------:R-:W-:Y:S01]  /*46d0*/  IMAD.IADD R62, R106, 0x1, -R64.reuse ;  /* 0x000000016a3e7824 */ /* 0x100fe200078e0a40 */
[----:B------:R-:W-:Y:S01]  /*46e0*/  FSEL R112, R77, -INF , !P6 ;  /* 0xff8000004d707808 */ /* 0x000fe20007000000 */
[----:B------:R-:W-:Y:S01]  /*46f0*/  IMAD.IADD R64, R105, 0x1, -R64 ;  /* 0x0000000169407824 */ /* 0x000fe200078e0a40 */
[-C--:B------:R-:W-:Y:S01]  /*4700*/  ISETP.GT.AND P2, PT, R210, R60.reuse, PT ;  /* 0x0000003cd200720c */ /* 0x080fe20003f44270 */
[----:B------:R-:W-:Y:S01]  /*4710*/  HMMA.16816.F32 R36, R80, R68, R36 ;  /* 0x000000445024723c */ /* 0x000fe20000001824 */
[-C--:B------:R-:W-:Y:S02]  /*4720*/  ISETP.GT.AND P0, PT, R208, R60.reuse, PT ;  /* 0x0000003cd000720c */ /* 0x080fe40003f04270 */
[----:B------:R-:W-:-:S02]  /*4730*/  ISETP.GT.AND P3, PT, R206, R60, PT ;  /* 0x0000003cce00720c */ /* 0x000fc40003f64270 */
[C---:B------:R-:W-:Y:S02]  /*4740*/  ISETP.GE.AND P5, PT, R60.reuse, R211, PT ;  /* 0x000000d33c00720c */ /* 0x040fe40003fa6270 */
[C---:B------:R-:W-:Y:S01]  /*4750*/  ISETP.GE.AND P1, PT, R60.reuse, R209, PT ;  /* 0x000000d13c00720c */ /* 0x040fe20003f26270 */
[-C--:B------:R-:W-:Y:S01]  /*4760*/  HMMA.16816.F32 R72, R4, R70.reuse, R72 ;  /* 0x000000460448723c */ /* 0x080fe20000001848 */
[C---:B------:R-:W-:Y:S02]  /*4770*/  ISETP.GE.AND P4, PT, R60.reuse, R207, PT ;  /* 0x000000cf3c00720c */ /* 0x040fe40003f86270 */
[----:B------:R-:W-:Y:S01]  /*4780*/  ISETP.GE.AND P6, PT, R60, R205, PT ;  /* 0x000000cd3c00720c */ /* 0x000fe20003fc6270 */
[----:B------:R-:W-:Y:S01]  /*4790*/  VIADD R60, R104, 0xffffffd8 ;  /* 0xffffffd8683c7836 */ /* 0x000fe20000000000 */
[----:B------:R-:W-:Y:S02]  /*47a0*/  IABS R76, R66 ;  /* 0x00000042004c7213 */ /* 0x000fe40000000000 */
[----:B------:R-:W-:Y:S01]  /*47b0*/  IABS R66, R62 ;  /* 0x0000003e00427213 */ /* 0x000fe20000000000 */
[----:B------:R-:W-:Y:S01]  /*47c0*/  IMAD.IADD R77, R213, 0x1, -R60 ;  /* 0x00000001d54d7824 */ /* 0x000fe200078e0a3c */
[----:B------:R-:W-:Y:S01]  /*47d0*/  IABS R64, R64 ;  /* 0x0000004000407213 */ /* 0x000fe20000000000 */
[----:B------:R-:W-:Y:S01]  /*47e0*/  HMMA.16816.F32 R32, R80, R70, R32 ;  /* 0x000000465020723c */ /* 0x000fe20000001820 */
[----:B------:R-:W-:-:S02]  /*47f0*/  I2FP.F32.S32 R66, R66 ;  /* 0x0000004200427245 */ /* 0x000fc40000201400 */
[----:B------:R-:W-:Y:S02]  /*4800*/  IABS R62, R77 ;  /* 0x0000004d003e7213 */ /* 0x000fe40000000000 */
[----:B------:R-:W-:Y:S01]  /*4810*/  I2FP.F32.S32 R76, R76 ;  /* 0x0000004c004c7245 */ /* 0x000fe20000201400 */
        /* <DEDUP_REMOVED lines=8> */
[----:B------:R-:W-:Y:S01]  /*48a0*/  FFMA.FTZ R40, R62, -UR6, R40 ;  /* 0x800000063e287c23 */ /* 0x000fe20008010028 */
[----:B------:R-:W-:Y:S01]  /*48b0*/  FSEL R76, R76, -INF , !P2 ;  /* 0xff8000004c4c7808 */ /* 0x000fe20005000000 */
[----:B------:R-:W-:Y:S01]  /*48c0*/  IMAD.IADD R62, R106, 0x1, -R60 ;  /* 0x000000016a3e7824 */ /* 0x000fe200078e0a3c */
[----:B------:R-:W-:Y:S01]  /*48d0*/  FSEL R66, R66, -INF , !P0 ;  /* 0xff80000042427808 */ /* 0x000fe20004000000 */
[----:B------:R-:W-:Y:S01]  /*48e0*/  HMMA.16816.F32 R12, R4, R52, R12 ;  /* 0x00000034040c723c */ /* 0x000fe2000000180c */
[----:B------:R-:W-:-:S02]  /*48f0*/  FSEL R63, R63, -INF , !P3 ;  /* 0xff8000003f3f7808 */ /* 0x000fc40005800000 */
[----:B------:R-:W-:Y:S02]  /*4900*/  FSEL R101, R76, -INF , !P1 ;  /* 0xff8000004c657808 */ /* 0x000fe40004800000 */
[----:B------:R-:W-:Y:S02]  /*4910*/  FSEL R109, R66, -INF , !P4 ;  /* 0xff800000426d7808 */ /* 0x000fe40006000000 */
[----:B------:R-:W-:Y:S01]  /*4920*/  FSEL R77, R63, -INF , !P6 ;  /* 0xff8000003f4d7808 */ /* 0x000fe20007000000 */
[--C-:B------:R-:W-:Y:S01]  /*4930*/  IMAD.IADD R63, R107, 0x1, -R60.reuse ;  /* 0x000000016b3f7824 */ /* 0x100fe200078e0a3c */
[----:B------:R-:W-:Y:S01]  /*4940*/  FSEL R40, R40, -INF , !P5 ;  /* 0xff80000028287808 */ /* 0x000fe20006800000 */
[----:B------:R-:W-:Y:S01]  /*4950*/  IMAD.IADD R60, R105, 0x1, -R60 ;  /* 0x00000001693c7824 */ /* 0x000fe200078e0a3c */
[-C--:B------:R-:W-:Y:S01]  /*4960*/  ISETP.GT.AND P2, PT, R210, R61.reuse, PT ;  /* 0x0000003dd200720c */ /* 0x080fe20003f44270 */
[----:B------:R-:W-:Y:S01]  /*4970*/  HMMA.16816.F32 R8, R80, R52, R8 ;  /* 0x000000345008723c */ /* 0x000fe20000001808 */
[----:B------:R-:W-:-:S02]  /*4980*/  ISETP.GT.AND P1, PT, R208, R61, PT ;  /* 0x0000003dd000720c */ /* 0x000fc40003f24270 */
[----:B------:R-:W-:Y:S02]  /*4990*/  ISETP.GT.AND P0, PT, R206, R61, PT ;  /* 0x0000003dce00720c */ /* 0x000fe40003f04270 */
[C---:B------:R-:W-:Y:S02]  /*49a0*/  ISETP.GE.AND P4, PT, R61.reuse, R211, PT ;  /* 0x000000d33d00720c */ /* 0x040fe40003f86270 */
[C---:B------:R-:W-:Y:S02]  /*49b0*/  ISETP.GE.AND P3, PT, R61.reuse, R209, PT ;  /* 0x000000d13d00720c */ /* 0x040fe40003f66270 */
[C---:B------:R-:W-:Y:S02]  /*49c0*/  ISETP.GE.AND P6, PT, R61.reuse, R207, PT ;  /* 0x000000cf3d00720c */ /* 0x040fe40003fc6270 */
[----:B------:R-:W-:Y:S01]  /*49d0*/  ISETP.GE.AND P5, PT, R61, R205, PT ;  /* 0x000000cd3d00720c */ /* 0x000fe20003fa6270 */
[----:B------:R-:W-:Y:S01]  /*49e0*/  VIADD R61, R104, 0xffffffd9 ;  /* 0xffffffd9683d7836 */ /* 0x000fe20000000000 */
[----:B------:R-:W-:-:S02]  /*49f0*/  IABS R62, R62 ;  /* 0x0000003e003e7213 */ /* 0x000fc40000000000 */
[----:B------:R-:W-:Y:S01]  /*4a00*/  IABS R63, R63 ;  /* 0x0000003f003f7213 */ /* 0x000fe20000000000 */
[----:B------:R-:W-:Y:S01]  /*4a10*/  IMAD.IADD R64, R213, 0x1, -R61 ;  /* 0x00000001d5407824 */ /* 0x000fe200078e0a3d */
[----:B------:R-:W-:Y:S02]  /*4a20*/  IABS R60, R60 ;  /* 0x0000003c003c7213 */ /* 0x000fe40000000000 */
[----:B------:R-:W-:Y:S02]  /*4a30*/  I2FP.F32.S32 R62, R62 ;  /* 0x0000003e003e7245 */ /* 0x000fe40000201400 */
        /* <DEDUP_REMOVED lines=13> */
[----:B------:R-:W-:-:S02]  /*4b10*/  FSEL R62, R62, -INF , !P1 ;  /* 0xff8000003e3e7808 */ /* 0x000fc40004800000 */
[----:B------:R-:W-:Y:S02]  /*4b20*/  FSEL R38, R38, -INF , !P0 ;  /* 0xff80000026267808 */ /* 0x000fe40004000000 */
[----:B------:R-:W-:Y:S02]  /*4b30*/  FSEL R84, R42, -INF , !P3 ;  /* 0xff8000002a547808 */ /* 0x000fe40005800000 */
[----:B------:R-:W-:Y:S01]  /*4b40*/  FSEL R63, R62, -INF , !P6 ;  /* 0xff8000003e3f7808 */ /* 0x000fe20007000000 */
[----:B------:R-:W-:Y:S01]  /*4b50*/  VIADD R62, R104, 0xffffffe1 ;  /* 0xffffffe1683e7836 */ /* 0x000fe20000000000 */
[----:B------:R-:W-:Y:S01]  /*4b60*/  FSEL R66, R38, -INF , !P5 ;  /* 0xff80000026427808 */ /* 0x000fe20006800000 */
[--C-:B------:R-:W-:Y:S01]  /*4b70*/  IMAD.IADD R38, R106, 0x1, -R61.reuse ;  /* 0x000000016a267824 */ /* 0x100fe200078e0a3d */
[----:B------:R-:W-:Y:S01]  /*4b80*/  FSEL R100, R41, -INF , !P4 ;  /* 0xff80000029647808 */ /* 0x000fe20006000000 */
[----:B------:R-:W-:Y:S01]  /*4b90*/  IMAD.IADD R61, R105, 0x1, -R61 ;  /* 0x00000001693d7824 */ /* 0x000fe200078e0a3d */
[----:B------:R-:W-:-:S02]  /*4ba0*/  ISETP.GT.AND P2, PT, R210, R36, PT ;  /* 0x00000024d200720c */ /* 0x000fc40003f44270 */
[-C--:B------:R-:W-:Y:S02]  /*4bb0*/  ISETP.GT.AND P3, PT, R208, R36.reuse, PT ;  /* 0x00000024d000720c */ /* 0x080fe40003f64270 */
        /* <DEDUP_REMOVED lines=8> */
[--C-:B------:R-:W-:Y:S01]  /*4c40*/  IMAD.IADD R60, R213, 0x1, -R36.reuse ;  /* 0x00000001d53c7824 */ /* 0x100fe200078e0a24 */
[----:B------:R-:W-:Y:S01]  /*4c50*/  IABS R40, R61 ;  /* 0x0000003d00287213 */ /* 0x000fe20000000000 */
[--C-:B------:R-:W-:Y:S01]  /*4c60*/  IMAD.IADD R71, R107, 0x1, -R36.reuse ;  /* 0x000000016b477824 */ /* 0x100fe200078e0a24 */
[----:B------:R-:W-:Y:S01]  /*4c70*/  I2FP.F32.S32 R42, R42 ;  /* 0x0000002a002a7245 */ /* 0x000fe20000201400 */
[--C-:B------:R-:W-:Y:S01]  /*4c80*/  IMAD.IADD R69, R106, 0x1, -R36.reuse ;  /* 0x000000016a457824 */ /* 0x100fe200078e0a24 */
        /* <DEDUP_REMOVED lines=8> */
[----:B------:R-:W-:Y:S01]  /*4d10*/  FFMA.FTZ R37, R41, -UR6, R37 ;  /* 0x8000000629257c23 */ /* 0x000fe20008010025 */
[----:B------:R-:W-:Y:S01]  /*4d20*/  FFMA.FTZ R70, R40, -UR6, R39 ;  /* 0x8000000628467c23 */ /* 0x000fe20008010027 */
[----:B------:R-:W-:Y:S01]  /*4d30*/  IABS R68, R68 ;  /* 0x0000004400447213 */ /* 0x000fe20000000000 */
[----:B------:R-:W1:Y:S01]  /*4d40*/  LDSM.16.M88.4 R40, [R184+0x5000] ;  /* 0x00500000b828783b */ /* 0x000e620000000200 */
[----:B------:R-:W-:Y:S01]  /*4d50*/  FSEL R38, R38, -INF , !P2 ;  /* 0xff80000026267808 */ /* 0x000fe20005000000 */
[----:B------:R-:W-:Y:S01]  /*4d60*/  FFMA.FTZ R64, R64, -UR6, R72 ;  /* 0x8000000640407c23 */ /* 0x000fe20008010048 */
[----:B------:R-:W-:-:S02]  /*4d70*/  FSEL R79, R37, -INF , !P3 ;  /* 0xff800000254f7808 */ /* 0x000fc40005800000 */
[----:B------:R-:W-:Y:S02]  /*4d80*/  FSEL R72, R38, -INF , !P0 ;  /* 0xff80000026487808 */ /* 0x000fe40004000000 */
[----:B------:R-:W2:Y:S01]  /*4d90*/  LDSM.16.M88.4 R36, [R183+0x5000] ;  /* 0x00500000b724783b */ /* 0x000ea20000000200 */
[----:B------:R-:W-:Y:S01]  /*4da0*/  IABS R71, R71 ;  /* 0x0000004700477213 */ /* 0x000fe20000000000 */
[----:B------:R-:W-:-:S04]  /*4db0*/  DEPBAR.LE SB0, 0x0 ;  /* 0x000080000000791a */ /* 0x000fc80000000000 */
[----:B------:R-:W-:Y:S02]  /*4dc0*/  IABS R69, R69 ;  /* 0x0000004500457213 */ /* 0x000fe40000000000 */
[----:B------:R-:W-:Y:S02]  /*4dd0*/  FSEL R100, R100, -INF , !P6 ;  /* 0xff80000064647808 */ /* 0x000fe40007000000 */
[----:B------:R-:W-:Y:S02]  /*4de0*/  ISETP.GT.AND P6, PT, R212, R60, PT ;  /* 0x0000003cd400720c */ /* 0x000fe40003fc4270 */
[----:B------:R-:W-:Y:S02]  /*4df0*/  I2FP.F32.S32 R68, R68 ;  /* 0x0000004400447245 */ /* 0x000fe40000201400 */
[----:B------:R-:W-:Y:S02]  /*4e00*/  FSEL R70, R70, -INF , !P1 ;  /* 0xff80000046467808 */ /* 0x000fe40004800000 */
[----:B------:R-:W-:Y:S01]  /*4e10*/  IABS R61, R61 ;  /* 0x0000003d003d7213 */ /* 0x000fe20000000000 */
[----:B------:R-:W-:Y:S01]  /*4e20*/  FFMA.FTZ R68, R68, -UR6, R34 ;  /* 0x8000000644447c23 */ /* 0x000fe20008010022 */
[----:B------:R-:W-:-:S02]  /*4e30*/  I2FP.F32.S32 R71, R71 ;  /* 0x0000004700477245 */ /* 0x000fc40000201400 */
[----:B------:R-:W-:Y:S02]  /*4e40*/  I2FP.F32.S32 R69, R69 ;  /* 0x0000004500457245 */ /* 0x000fe40000201400 */
[----:B------:R-:W-:Y:S01]  /*4e50*/  FSEL R79, R79, -INF , !P5 ;  /* 0xff8000004f4f7808 */ /* 0x000fe20006800000 */
[----:B------:R-:W-:Y:S01]  /*4e60*/  FFMA.FTZ R74, R71, -UR6, R74 ;  /* 0x80000006474a7c23 */ /* 0x000fe2000801004a */
[----:B------:R-:W-:Y:S01]  /*4e70*/  FSEL R76, R70, -INF , !P4 ;  /* 0xff800000464c7808 */ /* 0x000fe20006000000 */
[----:B------:R-:W-:Y:S01]  /*4e80*/  FFMA.FTZ R32, R69, -UR6, R32 ;  /* 0x8000000645207c23 */ /* 0x000fe20008010020 */
[----:B------:R-:W-:Y:S02]  /*4e90*/  FSEL R64, R64, -INF , !P6 ;  /* 0xff80000040407808 */ /* 0x000fe40007000000 */
[-C--:B------:R-:W-:Y:S02]  /*4ea0*/  ISETP.GT.AND P2, PT, R210, R60.reuse, PT ;  /* 0x0000003cd200720c */ /* 0x080fe40003f44270 */
[----:B------:R-:W-:-:S02]  /*4eb0*/  ISETP.GT.AND P0, PT, R208, R60, PT ;  /* 0x0000003cd000720c */ /* 0x000fc40003f04270 */
[----:B------:R-:W-:Y:S01]  /*4ec0*/  ISETP.GT.AND P3, PT, R206, R60, PT ;  /* 0x0000003cce00720c */ /* 0x000fe20003f64270 */
[-C--:B-1----:R-:W-:Y:S01]  /*4ed0*/  HMMA.16816.F32 R24, R48, R40.reuse, R24 ;  /* 0x000000283018723c */ /* 0x082fe20000001818 */
[----:B------:R-:W-:Y:S02]  /*4ee0*/  I2FP.F32.S32 R61, R61 ;  /* 0x0000003d003d7245 */ /* 0x000fe40000201400 */
[C---:B------:R-:W-:Y:S02]  /*4ef0*/  ISETP.GE.AND P5, PT, R60.reuse, R211, PT ;  /* 0x000000d33c00720c */ /* 0x040fe40003fa6270 */
[C---:B------:R-:W-:Y:S01]  /*4f00*/  ISETP.GE.AND P1, PT, R60.reuse, R209, PT ;  /* 0x000000d13c00720c */ /* 0x040fe20003f26270 */
[----:B------:R-:W-:Y:S01]  /*4f10*/  FFMA.FTZ R61, R61, -UR6, R73 ;  /* 0x800000063d3d7c23 */ /* 0x000fe20008010049 */
[C---:B------:R-:W-:Y:S01]  /*4f20*/  ISETP.GE.AND P4, PT, R60.reuse, R207, PT ;  /* 0x000000cf3c00720c */ /* 0x040fe20003f86270 */
[----:B------:R-:W-:Y:S01]  /*4f30*/  HMMA.16816.F32 R20, R44, R40, R20 ;  /* 0x000000282c14723c */ /* 0x000fe20000001814 */
[----:B------:R-:W-:Y:S01]  /*4f40*/  ISETP.GE.AND P6, PT, R60, R205, PT ;  /* 0x000000cd3c00720c */ /* 0x000fe20003fc6270 */
[C---:B------:R-:W-:Y:S01]  /*4f50*/  VIADD R60, R3.reuse, 0x19 ;  /* 0x00000019033c7836 */ /* 0x040fe20000000000 */
[----:B------:R-:W-:Y:S01]  /*4f60*/  FSEL R34, R64, -INF , !P5 ;  /* 0xff80000040227808 */ /* 0x000fe20006800000 */
[----:B------:R-:W-:Y:S01]  /*4f70*/  IMAD.IADD R64, R106, 0x1, -R62 ;  /* 0x000000016a407824 */ /* 0x000fe200078e0a3e */
[----:B------:R-:W-:Y:S01]  /*4f80*/  FSEL R68, R68, -INF , !P3 ;  /* 0xff80000044447808 */ /* 0x000fe20005800000 */
[----:B------:R-:W-:Y:S01]  /*4f90*/  VIADD R40, R3, 0x20 ;  /* 0x0000002003287836 */ /* 0x000fe20000000000 */
[----:B------:R-:W-:Y:S01]  /*4fa0*/  FSEL R74, R74, -INF , !P2 ;  /* 0xff8000004a4a7808 */ /* 0x000fe20005000000 */
[----:B------:R-:W-:Y:S01]  /*4fb0*/  HMMA.16816.F32 R96, R48, R42, R96 ;  /* 0x0000002a3060723c */ /* 0x000fe20000001860 */
[----:B------:R-:W-:-:S02]  /*4fc0*/  ISETP.GT.AND P5, PT, R212, R60, PT ;  /* 0x0000003cd400720c */ /* 0x000fc40003fa4270 */
[----:B------:R-:W-:Y:S02]  /*4fd0*/  FSEL R108, R32, -INF , !P0 ;  /* 0xff800000206c7808 */ /* 0x000fe40004000000 */
[----:B------:R-:W-:Y:S01]  /*4fe0*/  FSEL R78, R68, -INF , !P6 ;  /* 0xff800000444e7808 */ /* 0x000fe20007000000 */
[--C-:B------:R-:W-:Y:S01]  /*4ff0*/  IMAD.IADD R68, R107, 0x1, -R62.reuse ;  /* 0x000000016b447824 */ /* 0x100fe200078e0a3e */
[----:B------:R-:W-:Y:S01]  /*5000*/  FSEL R32, R74, -INF , !P1 ;  /* 0xff8000004a207808 */ /* 0x000fe20004800000 */
[----:B--2---:R-:W-:Y:S01]  /*5010*/  HMMA.16816.F32 R24, R4, R36, R24 ;  /* 0x000000240418723c */ /* 0x004fe20000001818 */
[----:B------:R-:W-:Y:S01]  /*5020*/  FSEL R108, R108, -INF , !P4 ;  /* 0xff8000006c6c7808 */ /* 0x000fe20006000000 */
[----:B------:R-:W-:Y:S01]  /*5030*/  IMAD.IADD R62, R105, 0x1, -R62 ;  /* 0x00000001693e7824 */ /* 0x000fe200078e0a3e */
[----:B------:R-:W-:Y:S02]  /*5040*/  FSEL R61, R61, -INF , !P5 ;  /* 0xff8000003d3d7808 */ /* 0x000fe40006800000 */
[----:B------:R-:W-:-:S02]  /*5050*/  ISETP.GT.AND P2, PT, R210, R60, PT ;  /* 0x0000003cd200720c */ /* 0x000fc40003f44270 */
[-C--:B------:R-:W-:Y:S01]  /*5060*/  ISETP.GT.AND P0, PT, R208, R60.reuse, PT ;  /* 0x0000003cd000720c */ /* 0x080fe20003f04270 */
[----:B------:R-:W-:Y:S01]  /*5070*/  HMMA.16816.F32 R20, R80, R36, R20 ;  /* 0x000000245014723c */ /* 0x000fe20000001814 */
[----:B------:R-:W-:Y:S01]  /*5080*/  ISETP.GT.AND P1, PT, R206, R60, PT ;  /* 0x0000003cce00720c */ /* 0x000fe20003f24270 */
[----:B------:R-:W-:Y:S01]  /*5090*/  VIADD R36, R104, 0xffffffe9 ;  /* 0xffffffe968247836 */ /* 0x000fe20000000000 */
[----:B------:R-:W-:Y:S01]  /*50a0*/  BAR.SYNC.DEFER_BLOCKING 0x0 ;  /* 0x0000000000007b1d */ /* 0x000fe20000010000 */
[C---:B------:R-:W-:Y:S02]  /*50b0*/  ISETP.GE.AND P4, PT, R60.reuse, R211, PT ;  /* 0x000000d33c00720c */ /* 0x040fe40003f86270 */
[C---:B------:R-:W-:Y:S02]  /*50c0*/  ISETP.GE.AND P3, PT, R60.reuse, R209, PT ;  /* 0x000000d13c00720c */ /* 0x040fe40003f66270 */
[C---:B------:R-:W-:Y:S01]  /*50d0*/  ISETP.GE.AND P6, PT, R60.reuse, R207, PT ;  /* 0x000000cf3c00720c */ /* 0x040fe20003fc6270 */
[----:B------:R-:W-:Y:S01]  /*50e0*/  HMMA.16816.F32 R96, R4, R38, R96 ;  /* 0x000000260460723c */ /* 0x000fe20000001860 */
[----:B------:R-:W-:Y:S01]  /*50f0*/  ISETP.GE.AND P5, PT, R60, R205, PT ;  /* 0x000000cd3c00720c */ /* 0x000fe20003fa6270 */
[C---:B------:R-:W-:Y:S01]  /*5100*/  VIADD R60, R104.reuse, 0xffffffe8 ;  /* 0xffffffe8683c7836 */ /* 0x040fe20000000000 */
[----:B------:R-:W-:Y:S01]  /*5110*/  IABS R69, R68 ;  /* 0x0000004400457213 */ /* 0x000fe20000000000 */
[----:B------:R-:W-:Y:S01]  /*5120*/  VIADD R4, R104, 0xfffffff8 ;  /* 0xfffffff868047836 */ /* 0x000fe20000000000 */
[----:B------:R-:W-:Y:S01]  /*5130*/  IABS R68, R64 ;  /* 0x0000004000447213 */ /* 0x000fe20000000000 */
[--C-:B------:R-:W-:Y:S01]  /*5140*/  IMAD.IADD R70, R213, 0x1, -R60.reuse ;  /* 0x00000001d5467824 */ /* 0x100fe200078e0a3c */
[----:B------:R-:W-:Y:S01]  /*5150*/  IABS R64, R62 ;  /* 0x0000003e00407213 */ /* 0x000fe20000000000 */
[--C-:B------:R-:W-:Y:S01]  /*5160*/  IMAD.IADD R41, R107, 0x1, -R60.reuse ;  /* 0x000000016b297824 */ /* 0x100fe200078e0a3c */
[----:B------:R-:W-:Y:S01]  /*5170*/  I2FP.F32.S32 R69, R69 ;  /* 0x0000004500457245 */ /* 0x000fe20000201400 */
[----:B------:R-:W-:Y:S01]  /*5180*/  IMAD.IADD R37, R105, 0x1, -R60 ;  /* 0x0000000169257824 */ /* 0x000fe200078e0a3c */
[----:B------:R-:W-:Y:S01]  /*5190*/  IABS R62, R70 ;  /* 0x00000046003e7213 */ /* 0x000fe20000000000 */
[----:B------:R-:W-:Y:S01]  /*51a0*/  HMMA.16816.F32 R16, R44, R42, R16 ;  /* 0x0000002a2c10723c */ /* 0x000fe20000001810 */
[----:B------:R-:W-:Y:S01]  /*51b0*/  I2FP.F32.S32 R68, R68 ;  /* 0x0000004400447245 */ /* 0x000fe20000201400 */
[----:B------:R-:W-:Y:S01]  /*51c0*/  FFMA.FTZ R69, R69, -UR6, R75 ;  /* 0x8000000645457c23 */ /* 0x000fe2000801004b */
[----:B------:R-:W-:Y:S01]  /*51d0*/  I2FP.F32.S32 R64, R64 ;  /* 0x0000004000407245 */ /* 0x000fe20000201400 */
[----:B------:R-:W-:Y:S01]  /*51e0*/  IMAD.IADD R6, R213, 0x1, -R4 ;  /* 0x00000001d5067824 */ /* 0x000fe200078e0a04 */
[----:B------:R-:W-:Y:S01]  /*51f0*/  I2FP.F32.S32 R62, R62 ;  /* 0x0000003e003e7245 */ /* 0x000fe20000201400 */
[----:B------:R-:W-:Y:S01]  /*5200*/  FFMA.FTZ R33, R68, -UR6, R33 ;  /* 0x8000000644217c23 */ /* 0x000fe20008010021 */
[----:B------:R-:W-:Y:S01]  /*5210*/  FSEL R69, R69, -INF , !P2 ;  /* 0xff80000045457808 */ /* 0x000fe20005000000 */
[----:B------:R-:W-:Y:S01]  /*5220*/  FFMA.FTZ R64, R64, -UR6, R35 ;  /* 0x8000000640407c23 */ /* 0x000fe20008010023 */
[----:B------:R-:W-:Y:S01]  /*5230*/  FSEL R35, R61, -INF , !P4 ;  /* 0xff8000003d237808 */ /* 0x000fe20006000000 */
[----:B------:R-:W-:Y:S01]  /*5240*/  FFMA.FTZ R24, R62, -UR6, R24 ;  /* 0x800000063e187c23 */ /* 0x000fe20008010018 */
[----:B------:R-:W-:-:S02]  /*5250*/  ISETP.GT.AND P4, PT, R212, R40, PT ;  /* 0x00000028d400720c */ /* 0x000fc40003f84270 */
[----:B------:R-:W-:Y:S02]  /*5260*/  FSEL R110, R33, -INF , !P0 ;  /* 0xff800000216e7808 */ /* 0x000fe40004000000 */
[----:B------:R-:W-:Y:S02]  /*5270*/  FSEL R64, R64, -INF , !P1 ;  /* 0xff80000040407808 */ /* 0x000fe40004800000 */
[----:B------:R-:W-:Y:S02]  /*5280*/  FSEL R33, R69, -INF , !P3 ;  /* 0xff80000045217808 */ /* 0x000fe40005800000 */
[----:B------:R-:W-:Y:S01]  /*5290*/  FSEL R110, R110, -INF , !P6 ;  /* 0xff8000006e6e7808 */ /* 0x000fe20007000000 */
[----:B------:R-:W-:Y:S01]  /*52a0*/  HMMA.16816.F32 R16, R80, R38, R16 ;  /* 0x000000265010723c */ /* 0x000fe20000001810 */
[----:B------:R-:W-:Y:S02]  /*52b0*/  FSEL R145, R64, -INF , !P5 ;  /* 0xff80000040917808 */ /* 0x000fe40006800000 */
[----:B------:R-:W-:-:S02]  /*52c0*/  FSEL R24, R24, -INF , !P4 ;  /* 0xff80000018187808 */ /* 0x000fc40006000000 */
[-C--:B------:R-:W-:Y:S02]  /*52d0*/  ISETP.GT.AND P2, PT, R210, R40.reuse, PT ;  /* 0x00000028d200720c */ /* 0x080fe40003f44270 */
[-C--:B------:R-:W-:Y:S02]  /*52e0*/  ISETP.GT.AND P0, PT, R208, R40.reuse, PT ;  /* 0x00000028d000720c */ /* 0x080fe40003f04270 */
[----:B------:R-:W-:Y:S02]  /*52f0*/  ISETP.GT.AND P3, PT, R206, R40, PT ;  /* 0x00000028ce00720c */ /* 0x000fe40003f64270 */
[C---:B------:R-:W-:Y:S02]  /*5300*/  ISETP.GE.AND P6, PT, R40.reuse, R211, PT ;  /* 0x000000d32800720c */ /* 0x040fe40003fc6270 */
[C---:B------:R-:W-:Y:S02]  /*5310*/  ISETP.GE.AND P1, PT, R40.reuse, R209, PT ;  /* 0x000000d12800720c */ /* 0x040fe40003f26270 */
[----:B------:R-:W-:-:S02]  /*5320*/  ISETP.GE.AND P5, PT, R40, R207, PT ;  /* 0x000000cf2800720c */ /* 0x000fc40003fa6270 */
[----:B------:R-:W-:Y:S01]  /*5330*/  ISETP.GE.AND P4, PT, R40, R205, PT ;  /* 0x000000cd2800720c */ /* 0x000fe20003f86270 */
[----:B------:R-:W-:Y:S01]  /*5340*/  IMAD.IADD R40, R106, 0x1, -R60 ;  /* 0x000000016a287824 */ /* 0x000fe200078e0a3c */
[----:B------:R-:W-:Y:S01]  /*5350*/  IABS R41, R41 ;  /* 0x0000002900297213 */ /* 0x000fe20000000000 */
[----:B------:R-:W-:Y:S01]  /*5360*/  IMAD.IADD R60, R213, 0x1, -R36 ;  /* 0x00000001d53c7824 */ /* 0x000fe200078e0a24 */
[----:B------:R-:W-:Y:S02]  /*5370*/  IABS R37, R37 ;  /* 0x0000002500257213 */ /* 0x000fe40000000000 */
[----:B------:R-:W-:Y:S02]  /*5380*/  IABS R40, R40 ;  /* 0x0000002800287213 */ /* 0x000fe40000000000 */
[----:B------:R-:W-:Y:S02]  /*5390*/  IABS R60, R60 ;  /* 0x0000003c003c7213 */ /* 0x000fe40000000000 */
[----:B------:R-:W-:-:S02]  /*53a0*/  I2FP.F32.S32 R41, R41 ;  /* 0x0000002900297245 */ /* 0x000fc40000201400 */
[----:B------:R-:W-:Y:S02]  /*53b0*/  I2FP.F32.S32 R40, R40 ;  /* 0x0000002800287245 */ /* 0x000fe40000201400 */
[----:B------:R-:W-:Y:S01]  /*53c0*/  I2FP.F32.S32 R37, R37 ;  /* 0x0000002500257245 */ /* 0x000fe20000201400 */
[----:B------:R-:W-:Y:S01]  /*53d0*/  FFMA.FTZ R26, R41, -UR6, R26 ;  /* 0x80000006291a7c23 */ /* 0x000fe2000801001a */
[----:B------:R-:W-:Y:S01]  /*53e0*/  I2FP.F32.S32 R60, R60 ;  /* 0x0000003c003c7245 */ /* 0x000fe20000201400 */
[----:B------:R-:W-:Y:S01]  /*53f0*/  FFMA.FTZ R40, R40, -UR6, R20 ;  /* 0x8000000628287c23 */ /* 0x000fe20008010014 */
[----:B------:R-:W-:Y:S02]  /*5400*/  VIADD R20, R3, 0x21 ;  /* 0x0000002103147836 */ /* 0x000fe40000000000 */
[----:B------:R-:W-:Y:S01]  /*5410*/  FFMA.FTZ R22, R37, -UR6, R22 ;  /* 0x8000000625167c23 */ /* 0x000fe20008010016 */
[----:B------:R-:W-:Y:S02]  /*5420*/  IMAD.IADD R37, R107, 0x1, -R36 ;  /* 0x000000016b257824 */ /* 0x000fe400078e0a24 */
[----:B------:R-:W-:Y:S01]  /*5430*/  FFMA.FTZ R60, R60, -UR6, R25 ;  /* 0x800000063c3c7c23 */ /* 0x000fe20008010019 */
[----:B------:R-:W-:-:S02]  /*5440*/  FSEL R25, R26, -INF , !P2 ;  /* 0xff8000001a197808 */ /* 0x000fc40005000000 */
[----:B------:R-:W-:Y:S01]  /*5450*/  FSEL R26, R24, -INF , !P6 ;  /* 0xff800000181a7808 */ /* 0x000fe20007000000 */
[--C-:B------:R-:W-:Y:S01]  /*5460*/  IMAD.IADD R24, R106, 0x1, -R36.reuse ;  /* 0x000000016a187824 */ /* 0x100fe200078e0a24 */
[----:B------:R-:W-:Y:S01]  /*5470*/  FSEL R22, R22, -INF , !P3 ;  /* 0xff80000016167808 */ /* 0x000fe20005800000 */
[----:B------:R-:W-:Y:S01]  /*5480*/  IMAD.IADD R36, R105, 0x1, -R36 ;  /* 0x0000000169247824 */ /* 0x000fe200078e0a24 */
[----:B------:R-:W-:Y:S02]  /*5490*/  ISETP.GT.AND P6, PT, R212, R20, PT ;  /* 0x00000014d400720c */ /* 0x000fe40003fc4270 */
[----:B------:R-:W-:Y:S02]  /*54a0*/  FSEL R40, R40, -INF , !P0 ;  /* 0xff80000028287808 */ /* 0x000fe40004000000 */
[----:B------:R-:W-:Y:S02]  /*54b0*/  FSEL R148, R22, -INF , !P4 ;  /* 0xff80000016947808 */ /* 0x000fe40006000000 */
[----:B------:R-:W-:-:S02]  /*54c0*/  FSEL R25, R25, -INF , !P1 ;  /* 0xff80000019197808 */ /* 0x000fc40004800000 */
[----:B------:R-:W-:Y:S02]  /*54d0*/  FSEL R154, R40, -INF , !P5 ;  /* 0xff800000289a7808 */ /* 0x000fe40006800000 */
[----:B------:R-:W-:Y:S02]  /*54e0*/  FSEL R22, R60, -INF , !P6 ;  /* 0xff8000003c167808 */ /* 0x000fe40007000000 */
[-C--:B------:R-:W-:Y:S02]  /*54f0*/  ISETP.GT.AND P2, PT, R210, R20.reuse, PT ;  /* 0x00000014d200720c */ /* 0x080fe40003f44270 */
[-C--:B------:R-:W-:Y:S02]  /*5500*/  ISETP.GT.AND P0, PT, R208, R20.reuse, PT ;  /* 0x00000014d000720c */ /* 0x080fe40003f04270 */
[----:B------:R-:W-:Y:S02]  /*5510*/  ISETP.GT.AND P1, PT, R206, R20, PT ;  /* 0x00000014ce00720c */ /* 0x000fe40003f24270 */
[----:B------:R-:W-:-:S02]  /*5520*/  ISETP.GE.AND P3, PT, R20, R211, PT ;  /* 0x000000d31400720c */ /* 0x000fc40003f66270 */
[C---:B------:R-:W-:Y:S02]  /*5530*/  ISETP.GE.AND P5, PT, R20.reuse, R209, PT ;  /* 0x000000d11400720c */ /* 0x040fe40003fa6270 */
[C---:B------:R-:W-:Y:S02]  /*5540*/  ISETP.GE.AND P4, PT, R20.reuse, R207, PT ;  /* 0x000000cf1400720c */ /* 0x040fe40003f86270 */
[----:B------:R-:W-:Y:S01]  /*5550*/  ISETP.GE.AND P6, PT, R20, R205, PT ;  /* 0x000000cd1400720c */ /* 0x000fe20003fc6270 */
[----:B------:R-:W-:Y:S01]  /*5560*/  VIADD R20, R104, 0xfffffff0 ;  /* 0xfffffff068147836 */ /* 0x000fe20000000000 */
[----:B------:R-:W-:Y:S02]  /*5570*/  IABS R40, R37 ;  /* 0x0000002500287213 */ /* 0x000fe40000000000 */
[----:B------:R-:W-:Y:S01]  /*5580*/  IABS R37, R24 ;  /* 0x0000001800257213 */ /* 0x000fe20000000000 */
[----:B------:R-:W-:Y:S01]  /*5590*/  IMAD.IADD R41, R213, 0x1, -R20 ;  /* 0x00000001d5297824 */ /* 0x000fe200078e0a14 */
[----:B------:R-:W-:-:S02]  /*55a0*/  IABS R36, R36 ;  /* 0x0000002400247213 */ /* 0x000fc40000000000 */
[----:B------:R-:W-:Y:S02]  /*55b0*/  I2FP.F32.S32 R40, R40 ;  /* 0x0000002800287245 */ /* 0x000fe40000201400 */
[----:B------:R-:W-:Y:S02]  /*55c0*/  IABS R24, R41 ;  /* 0x0000002900187213 */ /* 0x000fe40000000000 */
[----:B------:R-:W-:Y:S01]  /*55d0*/  I2FP.F32.S32 R37, R37 ;  /* 0x0000002500257245 */ /* 0x000fe20000201400 */
[----:B------:R-:W-:Y:S01]  /*55e0*/  FFMA.FTZ R27, R40, -UR6, R27 ;  /* 0x80000006281b7c23 */ /* 0x000fe2000801001b */
[----:B------:R-:W-:Y:S02]  /*55f0*/  I2FP.F32.S32 R36, R36 ;  /* 0x0000002400247245 */ /* 0x000fe40000201400 */
[----:B------:R-:W-:Y:S01]  /*5600*/  I2FP.F32.S32 R24, R24 ;  /* 0x0000001800187245 */ /* 0x000fe20000201400 */
[----:B------:R-:W-:Y:S01]  /*5610*/  FFMA.FTZ R37, R37, -UR6, R21 ;  /* 0x8000000625257c23 */ /* 0x000fe20008010015 */
[----:B------:R-:W-:-:S02]  /*5620*/  VIADD R21, R3, 0x28 ;  /* 0x0000002803157836 */ /* 0x000fc40000000000 */
[----:B------:R-:W-:Y:S01]  /*5630*/  FFMA.FTZ R23, R36, -UR6, R23 ;  /* 0x8000000624177c23 */ /* 0x000fe20008010017 */
[----:B------:R-:W-:Y:S02]  /*5640*/  IMAD.IADD R36, R107, 0x1, -R20 ;  /* 0x000000016b247824 */ /* 0x000fe400078e0a14 */
[----:B------:R-:W-:Y:S01]  /*5650*/  FFMA.FTZ R96, R24, -UR6, R96 ;  /* 0x8000000618607c23 */ /* 0x000fe20008010060 */
[----:B------:R-:W-:Y:S02]  /*5660*/  FSEL R24, R27, -INF , !P2 ;  /* 0xff8000001b187808 */ /* 0x000fe40005000000 */
[----:B------:R-:W-:Y:S01]  /*5670*/  FSEL R27, R22, -INF , !P3 ;  /* 0xff800000161b7808 */ /* 0x000fe20005800000 */
[----:B------:R-:W-:Y:S01]  /*5680*/  IMAD.IADD R22, R105, 0x1, -R20 ;  /* 0x0000000169167824 */ /* 0x000fe200078e0a14 */
[----:B------:R-:W-:Y:S02]  /*5690*/  ISETP.GT.AND P3, PT, R212, R21, PT ;  /* 0x00000015d400720c */ /* 0x000fe40003f64270 */
[----:B------:R-:W-:-:S02]  /*56a0*/  FSEL R37, R37, -INF , !P0 ;  /* 0xff80000025257808 */ /* 0x000fc40004000000 */
[----:B------:R-:W-:Y:S02]  /*56b0*/  FSEL R23, R23, -INF , !P1 ;  /* 0xff80000017177808 */ /* 0x000fe40004800000 */
[----:B------:R-:W-:Y:S02]  /*56c0*/  FSEL R24, R24, -INF , !P5 ;  /* 0xff80000018187808 */ /* 0x000fe40006800000 */
[----:B------:R-:W-:Y:S02]  /*56d0*/  FSEL R161, R37, -INF , !P4 ;  /* 0xff80000025a17808 */ /* 0x000fe40006000000 */
[----:B------:R-:W-:Y:S01]  /*56e0*/  FSEL R158, R23, -INF , !P6 ;  /* 0xff800000179e7808 */ /* 0x000fe20007000000 */
[----:B------:R-:W-:Y:S01]  /*56f0*/  IMAD.IADD R23, R106, 0x1, -R20 ;  /* 0x000000016a177824 */ /* 0x000fe200078e0a14 */
[----:B------:R-:W-:Y:S02]  /*5700*/  FSEL R152, R96, -INF , !P3 ;  /* 0xff80000060987808 */ /* 0x000fe40005800000 */
        /* <DEDUP_REMOVED lines=14> */
[----:B------:R-:W-:Y:S01]  /*57f0*/  IMAD.IADD R5, R105, 0x1, -R21 ;  /* 0x0000000169057824 */ /* 0x000fe200078e0a15 */
        /* <DEDUP_REMOVED lines=15> */
[----:B------:R-:W-:Y:S02]  /*58f0*/  FSEL R165, R23, -INF , !P6 ;  /* 0xff80000017a57808 */ /* 0x000fe40007000000 */
        /* <DEDUP_REMOVED lines=10> */
[----:B------:R-:W-:Y:S02]  /*59a0*/  IABS R7, R7 ;  /* 0x0000000700077213 */ /* 0x000fe40000000000 */
[----:B------:R-:W-:Y:S02]  /*59b0*/  IABS R5, R5 ;  /* 0x0000000500057213 */ /* 0x000fe40000000000 */
[----:B------:R-:W-:Y:S02]  /*59c0*/  IABS R16, R16 ;  /* 0x0000001000107213 */ /* 0x000fe40000000000 */
[----:B------:R-:W-:Y:S02]  /*59d0*/  I2FP.F32.S32 R7, R7 ;  /* 0x0000000700077245 */ /* 0x000fe40000201400 */
[----:B------:R-:W-:-:S02]  /*59e0*/  I2FP.F32.S32 R16, R16 ;  /* 0x0000001000107245 */ /* 0x000fc40000201400 */
[----:B------:R-:W-:Y:S01]  /*59f0*/  IABS R6, R6 ;  /* 0x0000000600067213 */ /* 0x000fe20000000000 */
[----:B------:R-:W-:Y:S01]  /*5a00*/  FFMA.FTZ R7, R7, -UR6, R17 ;  /* 0x8000000607077c23 */ /* 0x000fe20008010011 */
[----:B------:R-:W-:Y:S01]  /*5a10*/  I2FP.F32.S32 R5, R5 ;  /* 0x0000000500057245 */ /* 0x000fe20000201400 */
[----:B------:R-:W-:Y:S01]  /*5a20*/  FFMA.FTZ R16, R16, -UR6, R99 ;  /* 0x8000000610107c23 */ /* 0x000fe20008010063 */
[----:B------:R-:W-:Y:S01]  /*5a30*/  I2FP.F32.S32 R18, R6 ;  /* 0x0000000600127245 */ /* 0x000fe20000201400 */
[--C-:B------:R-:W-:Y:S01]  /*5a40*/  IMAD.IADD R17, R107, 0x1, -R4.reuse ;  /* 0x000000016b117824 */ /* 0x100fe200078e0a04 */
[----:B------:R-:W-:Y:S01]  /*5a50*/  FSEL R160, R160, -INF , !P6 ;  /* 0xff800000a0a07808 */ /* 0x000fe20007000000 */
[----:B------:R-:W-:Y:S01]  /*5a60*/  FFMA.FTZ R19, R5, -UR6, R19 ;  /* 0x8000000605137c23 */ /* 0x000fe20008010013 */
[----:B------:R-:W-:Y:S01]  /*5a70*/  FSEL R159, R16, -INF , !P4 ;  /* 0xff800000109f7808 */ /* 0x000fe20006000000 */
[----:B------:R-:W-:Y:S02]  /*5a80*/  IMAD.IADD R16, R106, 0x1, -R4 ;  /* 0x000000016a107824 */ /* 0x000fe400078e0a04 */
[----:B------:R-:W-:Y:S01]  /*5a90*/  FFMA.FTZ R12, R18, -UR6, R12 ;  /* 0x80000006120c7c23 */ /* 0x000fe2000801000c */
[C---:B------:R-:W-:Y:S01]  /*5aa0*/  VIADD R5, R104.reuse, 0xfffffff9 ;  /* 0xfffffff968057836 */ /* 0x040fe20000000000 */
[----:B------:R-:W-:Y:S01]  /*5ab0*/  IABS R17, R17 ;  /* 0x0000001100117213 */ /* 0x000fe20000000000 */
[----:B------:R-:W-:Y:S01]  /*5ac0*/  IMAD.IADD R4, R105, 0x1, -R4 ;  /* 0x0000000169047824 */ /* 0x000fe200078e0a04 */
[----:B------:R-:W-:Y:S01]  /*5ad0*/  IABS R16, R16 ;  /* 0x0000001000107213 */ /* 0x000fe20000000000 */
[----:B------:R-:W-:Y:S01]  /*5ae0*/  VIADD R6, R3, 0x30 ;  /* 0x0000003003067836 */ /* 0x000fe20000000000 */
[----:B------:R-:W-:Y:S01]  /*5af0*/  FSEL R7, R7, -INF , !P1 ;  /* 0xff80000007077808 */ /* 0x000fe20004800000 */
[----:B------:R-:W-:Y:S01]  /*5b00*/  IMAD.IADD R18, R213, 0x1, -R5 ;  /* 0x00000001d5127824 */ /* 0x000fe200078e0a05 */
[----:B------:R-:W-:Y:S01]  /*5b10*/  IABS R4, R4 ;  /* 0x0000000400047213 */ /* 0x000fe20000000000 */
[----:B------:R-:W-:Y:S01]  /*5b20*/  VIADD R104, R104, 0x1 ;  /* 0x0000000168687836 */ /* 0x000fe20000000000 */
[----:B------:R-:W-:-:S02]  /*5b30*/  ISETP.GT.AND P6, PT, R212, R6, PT ;  /* 0x00000006d400720c */ /* 0x000fc40003fc4270 */
[----:B------:R-:W-:Y:S02]  /*5b40*/  FSEL R19, R19, -INF , !P0 ;  /* 0xff80000013137808 */ /* 0x000fe40004000000 */
[----:B------:R-:W-:Y:S02]  /*5b50*/  IABS R18, R18 ;  /* 0x0000001200127213 */ /* 0x000fe40000000000 */
[----:B------:R-:W-:Y:S02]  /*5b60*/  I2FP.F32.S32 R17, R17 ;  /* 0x0000001100117245 */ /* 0x000fe40000201400 */
[----:B------:R-:W-:Y:S02]  /*5b70*/  I2FP.F32.S32 R16, R16 ;  /* 0x0000001000107245 */ /* 0x000fe40000201400 */
[----:B------:R-:W-:Y:S01]  /*5b80*/  I2FP.F32.S32 R4, R4 ;  /* 0x0000000400047245 */ /* 0x000fe20000201400 */
[----:B------:R-:W-:Y:S01]  /*5b90*/  FFMA.FTZ R14, R17, -UR6, R14 ;  /* 0x80000006110e7c23 */ /* 0x000fe2000801000e */
[----:B------:R-:W-:Y:S01]  /*5ba0*/  FSEL R159, R159, -INF , !P5 ;  /* 0xff8000009f9f7808 */ /* 0x000fe20006800000 */
[----:B------:R-:W-:Y:S01]  /*5bb0*/  FFMA.FTZ R8, R16, -UR6, R8 ;  /* 0x8000000610087c23 */ /* 0x000fe20008010008 */
[----:B------:R-:W-:Y:S01]  /*5bc0*/  FSEL R167, R7, -INF , !P3 ;  /* 0xff80000007a77808 */ /* 0x000fe20005800000 */
[--C-:B------:R-:W-:Y:S01]  /*5bd0*/  IMAD.IADD R7, R106, 0x1, -R5.reuse ;  /* 0x000000016a077824 */ /* 0x100fe200078e0a05 */
[----:B------:R-:W-:Y:S01]  /*5be0*/  FSEL R166, R19, -INF , !P2 ;  /* 0xff80000013a67808 */ /* 0x000fe20005000000 */
[----:B------:R-:W-:Y:S01]  /*5bf0*/  FFMA.FTZ R4, R4, -UR6, R10 ;  /* 0x8000000604047c23 */ /* 0x000fe2000801000a */
[----:B------:R-:W-:Y:S01]  /*5c00*/  FSEL R12, R12, -INF , !P6 ;  /* 0xff8000000c0c7808 */ /* 0x000fe20007000000 */
[--C-:B------:R-:W-:Y:S01]  /*5c10*/  IMAD.IADD R10, R107, 0x1, -R5.reuse ;  /* 0x000000016b0a7824 */ /* 0x100fe200078e0a05 */
[-C--:B------:R-:W-:Y:S01]  /*5c20*/  ISETP.GT.AND P4, PT, R210, R6.reuse, PT ;  /* 0x00000006d200720c */ /* 0x080fe20003f84270 */
[----:B------:R-:W-:Y:S01]  /*5c30*/  IMAD.IADD R5, R105, 0x1, -R5 ;  /* 0x0000000169057824 */ /* 0x000fe200078e0a05 */
[----:B------:R-:W-:-:S02]  /*5c40*/  ISETP.GT.AND P5, PT, R208, R6, PT ;  /* 0x00000006d000720c */ /* 0x000fc40003fa4270 */
[----:B------:R-:W-:Y:S02]  /*5c50*/  ISETP.GT.AND P1, PT, R206, R6, PT ;  /* 0x00000006ce00720c */ /* 0x000fe40003f24270 */
[C---:B------:R-:W-:Y:S02]  /*5c60*/  ISETP.GE.AND P3, PT, R6.reuse, R211, PT ;  /* 0x000000d30600720c */ /* 0x040fe40003f66270 */
[C---:B------:R-:W-:Y:S02]  /*5c70*/  ISETP.GE.AND P0, PT, R6.reuse, R209, PT ;  /* 0x000000d10600720c */ /* 0x040fe40003f06270 */
[C---:B------:R-:W-:Y:S02]  /*5c80*/  ISETP.GE.AND P2, PT, R6.reuse, R207, PT ;  /* 0x000000cf0600720c */ /* 0x040fe40003f46270 */
[----:B------:R-:W-:Y:S01]  /*5c90*/  ISETP.GE.AND P6, PT, R6, R205, PT ;  /* 0x000000cd0600720c */ /* 0x000fe20003fc6270 */
[----:B------:R-:W-:Y:S01]  /*5ca0*/  VIADD R6, R3, 0x31 ;  /* 0x0000003103067836 */ /* 0x000fe20000000000 */
[----:B------:R-:W-:-:S02]  /*5cb0*/  I2FP.F32.S32 R18, R18 ;  /* 0x0000001200127245 */ /* 0x000fc40000201400 */
[----:B------:R-:W-:Y:S02]  /*5cc0*/  FSEL R153, R12, -INF , !P3 ;  /* 0xff8000000c997808 */ /* 0x000fe40005800000 */
[----:B------:R-:W-:Y:S01]  /*5cd0*/  IABS R7, R7 ;  /* 0x0000000700077213 */ /* 0x000fe20000000000 */
[----:B------:R-:W-:Y:S01]  /*5ce0*/  FFMA.FTZ R13, R18, -UR6, R13 ;  /* 0x80000006120d7c23 */ /* 0x000fe2000801000d */
[----:B------:R-:W-:Y:S02]  /*5cf0*/  ISETP.GT.AND P3, PT, R212, R6, PT ;  /* 0x00000006d400720c */ /* 0x000fe40003f64270 */
[----:B------:R-:W-:Y:S02]  /*5d00*/  FSEL R14, R14, -INF , !P4 ;  /* 0xff8000000e0e7808 */ /* 0x000fe40006000000 */
[----:B------:R-:W-:Y:S02]  /*5d10*/  FSEL R140, R8, -INF , !P5 ;  /* 0xff800000088c7808 */ /* 0x000fe40006800000 */
[----:B------:R-:W-:-:S02]  /*5d20*/  FSEL R4, R4, -INF , !P1 ;  /* 0xff80000004047808 */ /* 0x000fc40004800000 */
[----:B------:R-:W-:Y:S02]  /*5d30*/  IABS R10, R10 ;  /* 0x0000000a000a7213 */ /* 0x000fe40000000000 */
[----:B------:R-:W-:Y:S02]  /*5d40*/  I2FP.F32.S32 R7, R7 ;  /* 0x0000000700077245 */ /* 0x000fe40000201400 */
[----:B------:R-:W-:Y:S02]  /*5d50*/  FSEL R146, R14, -INF , !P0 ;  /* 0xff8000000e927808 */ /* 0x000fe40004000000 */
[----:B------:R-:W-:Y:S01]  /*5d60*/  FSEL R140, R140, -INF , !P2 ;  /* 0xff8000008c8c7808 */ /* 0x000fe20005000000 */
[----:B------:R-:W-:Y:S01]  /*5d70*/  FFMA.FTZ R9, R7, -UR6, R9 ;  /* 0x8000000607097c23 */ /* 0x000fe20008010009 */
        /* <DEDUP_REMOVED lines=9> */
[----:B------:R-:W-:Y:S01]  /*5e10*/  VIADD R6, R3, UR18 ;  /* 0x0000001203067c36 */ /* 0x000fe20008000000 */
[----:B------:R-:W-:Y:S02]  /*5e20*/  I2FP.F32.S32 R8, R10 ;  /* 0x0000000a00087245 */ /* 0x000fe40000201400 */
[----:B------:R-:W-:Y:S01]  /*5e30*/  IABS R7, R5 ;  /* 0x0000000500077213 */ /* 0x000fe20000000000 */
[C---:B------:R-:W-:Y:S01]  /*5e40*/  IMAD.IADD R5, R107.reuse, 0x1, -R6 ;  /* 0x000000016b057824 */ /* 0x040fe200078e0a06 */
[----:B------:R-:W-:Y:S01]  /*5e50*/  FSEL R150, R150, -INF , !P1 ;  /* 0xff80000096967808 */ /* 0x000fe20004800000 */
[--C-:B------:R-:W-:Y:S02]  /*5e60*/  IMAD.IADD R107, R107, 0x1, -R104.reuse ;  /* 0x000000016b6b7824 */ /* 0x100fe400078e0a68 */
[----:B------:R-:W-:Y:S01]  /*5e70*/  FFMA.FTZ R15, R8, -UR6, R15 ;  /* 0x80000006080f7c23 */ /* 0x000fe2000801000f */
[----:B------:R-:W-:Y:S01]  /*5e80*/  IMAD.IADD R8, R213, 0x1, -R104 ;  /* 0x00000001d5087824 */ /* 0x000fe200078e0a68 */
[----:B------:R-:W-:Y:S01]  /*5e90*/  I2FP.F32.S32 R7, R7 ;  /* 0x0000000700077245 */ /* 0x000fe20000201400 */
[C---:B------:R-:W-:Y:S01]  /*5ea0*/  IMAD.IADD R4, R106.reuse, 0x1, -R6 ;  /* 0x000000016a047824 */ /* 0x040fe200078e0a06 */
[----:B------:R-:W-:Y:S01]  /*5eb0*/  IABS R107, R107 ;  /* 0x0000006b006b7213 */ /* 0x000fe20000000000 */
[--C-:B------:R-:W-:Y:S01]  /*5ec0*/  IMAD.IADD R106, R106, 0x1, -R104.reuse ;  /* 0x000000016a6a7824 */ /* 0x100fe200078e0a68 */
[----:B------:R-:W-:Y:S01]  /*5ed0*/  IABS R8, R8 ;  /* 0x0000000800087213 */ /* 0x000fe20000000000 */
[C---:B------:R-:W-:Y:S01]  /*5ee0*/  IMAD.IADD R104, R105.reuse, 0x1, -R104 ;  /* 0x0000000169687824 */ /* 0x040fe200078e0a68 */
[----:B------:R-:W-:Y:S01]  /*5ef0*/  I2FP.F32.S32 R107, R107 ;  /* 0x0000006b006b7245 */ /* 0x000fe20000201400 */
[--C-:B------:R-:W-:Y:S01]  /*5f00*/  IMAD.IADD R105, R105, 0x1, -R6.reuse ;  /* 0x0000000169697824 */ /* 0x100fe200078e0a06 */
[----:B------:R-:W-:Y:S01]  /*5f10*/  IABS R106, R106 ;  /* 0x0000006a006a7213 */ /* 0x000fe20000000000 */
[----:B------:R-:W-:Y:S01]  /*5f20*/  IMAD.IADD R10, R213, 0x1, -R6 ;  /* 0x00000001d50a7824 */ /* 0x000fe200078e0a06 */
[----:B------:R-:W-:Y:S01]  /*5f30*/  I2FP.F32.S32 R8, R8 ;  /* 0x0000000800087245 */ /* 0x000fe20000201400 */
[----:B------:R-:W-:-:S02]  /*5f40*/  VIADD R6, R3, 0x39 ;  /* 0x0000003903067836 */ /* 0x000fc40000000000 */
[----:B------:R-:W-:Y:S01]  /*5f50*/  FFMA.FTZ R7, R7, -UR6, R11 ;  /* 0x8000000607077c23 */ /* 0x000fe2000801000b */
[----:B------:R-:W-:Y:S01]  /*5f60*/  I2FP.F32.S32 R106, R106 ;  /* 0x0000006a006a7245 */ /* 0x000fe20000201400 */
[----:B------:R-:W-:Y:S01]  /*5f70*/  FFMA.FTZ R87, R107, -UR6, R87 ;  /* 0x800000066b577c23 */ /* 0x000fe20008010057 */
[----:B------:R-:W-:Y:S01]  /*5f80*/  FSEL R15, R15, -INF , !P4 ;  /* 0xff8000000f0f7808 */ /* 0x000fe20006000000 */
[----:B------:R-:W-:Y:S01]  /*5f90*/  FFMA.FTZ R8, R8, -UR6, R85 ;  /* 0x8000000608087c23 */ /* 0x000fe20008010055 */
[----:B------:R-:W-:Y:S01]  /*5fa0*/  ISETP.GT.AND P4, PT, R210, R6, PT ;  /* 0x00000006d200720c */ /* 0x000fe20003f84270 */
[----:B------:R-:W-:Y:S01]  /*5fb0*/  FFMA.FTZ R65, R106, -UR6, R65 ;  /* 0x800000066a417c23 */ /* 0x000fe20008010041 */
[----:B------:R-:W-:Y:S02]  /*5fc0*/  IABS R104, R104 ;  /* 0x0000006800687213 */ /* 0x000fe40000000000 */
[----:B------:R-:W-:Y:S02]  /*5fd0*/  IABS R10, R10 ;  /* 0x0000000a000a7213 */ /* 0x000fe40000000000 */
[----:B------:R-:W-:-:S02]  /*5fe0*/  IABS R5, R5 ;  /* 0x0000000500057213 */ /* 0x000fc40000000000 */
[----:B------:R-:W-:Y:S02]  /*5ff0*/  FSEL R9, R9, -INF , !P0 ;  /* 0xff80000009097808 */ /* 0x000fe40004000000 */
[----:B------:R-:W-:Y:S02]  /*6000*/  IABS R4, R4 ;  /* 0x0000000400047213 */ /* 0x000fe40000000000 */
[----:B------:R-:W-:Y:S02]  /*6010*/  ISETP.GT.AND P1, PT, R212, R6, PT ;  /* 0x00000006d400720c */ /* 0x000fe40003f24270 */
[----:B------:R-:W-:Y:S02]  /*6020*/  FSEL R147, R15, -INF , !P2 ;  /* 0xff8000000f937808 */ /* 0x000fe40005000000 */
[----:B------:R-:W-:Y:S02]  /*6030*/  FSEL R7, R7, -INF , !P5 ;  /* 0xff80000007077808 */ /* 0x000fe40006800000 */
[----:B------:R-:W-:-:S02]  /*6040*/  IABS R105, R105 ;  /* 0x0000006900697213 */ /* 0x000fc40000000000 */
[----:B------:R-:W-:Y:S02]  /*6050*/  ISETP.GT.AND P2, PT, R208, R6, PT ;  /* 0x00000006d000720c */ /* 0x000fe40003f44270 */
[----:B------:R-:W-:Y:S02]  /*6060*/  I2FP.F32.S32 R104, R104 ;  /* 0x0000006800687245 */ /* 0x000fe40000201400 */
[----:B------:R-:W-:Y:S02]  /*6070*/  FSEL R87, R87, -INF , !P4 ;  /* 0xff80000057577808 */ /* 0x000fe40006000000 */
[----:B------:R-:W-:Y:S01]  /*6080*/  I2FP.F32.S32 R10, R10 ;  /* 0x0000000a000a7245 */ /* 0x000fe20000201400 */
[----:B------:R-:W-:Y:S01]  /*6090*/  FFMA.FTZ R61, R104, -UR6, R67 ;  /* 0x80000006683d7c23 */ /* 0x000fe20008010043 */
[----:B------:R-:W-:Y:S02]  /*60a0*/  I2FP.F32.S32 R5, R5 ;  /* 0x0000000500057245 */ /* 0x000fe40000201400 */
[----:B------:R-:W-:Y:S01]  /*60b0*/  FSEL R64, R9, -INF , !P6 ;  /* 0xff80000009407808 */ /* 0x000fe20007000000 */
[----:B------:R-:W-:Y:S01]  /*60c0*/  FFMA.FTZ R10, R10, -UR6, R92 ;  /* 0x800000060a0a7c23 */ /* 0x000fe2000801005c */
[----:B------:R-:W-:Y:S01]  /*60d0*/  I2FP.F32.S32 R4, R4 ;  /* 0x0000000400047245 */ /* 0x000fe20000201400 */
[----:B------:R-:W-:Y:S01]  /*60e0*/  FFMA.FTZ R5, R5, -UR6, R94 ;  /* 0x8000000605057c23 */ /* 0x000fe2000801005e */
[----:B------:R-:W-:-:S02]  /*60f0*/  ISETP.GT.U32.AND P4, PT, R28, R201, PT ;  /* 0x000000c91c00720c */ /* 0x000fc40003f84070 */
[----:B------:R-:W-:Y:S01]  /*6100*/  ISETP.GE.AND P6, PT, R6, R211, PT ;  /* 0x000000d30600720c */ /* 0x000fe20003fc6270 */
[----:B------:R-:W-:Y:S01]  /*6110*/  FFMA.FTZ R4, R4, -UR6, R88 ;  /* 0x8000000604047c23 */ /* 0x000fe20008010058 */
[----:B------:R-:W-:Y:S02]  /*6120*/  ISETP.GE.AND P5, PT, R6, R209, PT ;  /* 0x000000d10600720c */ /* 0x000fe40003fa6270 */
[----:B------:R-:W-:Y:S02]  /*6130*/  FSEL R60, R7, -INF , !P3 ;  /* 0xff800000073c7808 */ /* 0x000fe40005800000 */
[----:B------:R-:W-:Y:S02]  /*6140*/  FSEL R8, R8, -INF , !P1 ;  /* 0xff80000008087808 */ /* 0x000fe40004800000 */
[----:B------:R-:W-:Y:S02]  /*6150*/  I2FP.F32.S32 R105, R105 ;  /* 0x0000006900697245 */ /* 0x000fe40000201400 */
[----:B------:R-:W-:-:S02]  /*6160*/  ISETP.GE.AND P3, PT, R6, R207, PT ;  /* 0x000000cf0600720c */ /* 0x000fc40003f66270 */
[----:B------:R-:W-:Y:S01]  /*6170*/  FSEL R65, R65, -INF , !P2 ;  /* 0xff80000041417808 */ /* 0x000fe20005000000 */
[----:B------:R-:W-:Y:S01]  /*6180*/  FFMA.FTZ R90, R105, -UR6, R90 ;  /* 0x80000006695a7c23 */ /* 0x000fe2000801005a */
[----:B------:R-:W-:Y:S02]  /*6190*/  ISETP.GT.AND P0, PT, R206, R6, PT ;  /* 0x00000006ce00720c */ /* 0x000fe40003f04270 */
[----:B------:R-:W-:Y:S02]  /*61a0*/  FSEL R155, R8, -INF , !P6 ;  /* 0xff800000089b7808 */ /* 0x000fe40007000000 */
[----:B------:R-:W-:Y:S02]  /*61b0*/  FSEL R149, R87, -INF , !P5 ;  /* 0xff80000057957808 */ /* 0x000fe40006800000 */
[-C--:B------:R-:W-:Y:S02]  /*61c0*/  ISETP.GT.AND P6, PT, R212, R3.reuse, PT ;  /* 0x00000003d400720c */ /* 0x080fe40003fc4270 */
[----:B------:R-:W-:-:S02]  /*61d0*/  ISETP.GT.AND P5, PT, R210, R3, PT ;  /* 0x00000003d200720c */ /* 0x000fc40003fa4270 */
[-C--:B------:R-:W-:Y:S02]  /*61e0*/  ISETP.GT.AND P2, PT, R208, R3.reuse, PT ;  /* 0x00000003d000720c */ /* 0x080fe40003f44270 */
[----:B------:R-:W-:Y:S02]  /*61f0*/  FSEL R138, R65, -INF , !P3 ;  /* 0xff800000418a7808 */ /* 0x000fe40005800000 */
[----:B------:R-:W-:Y:S02]  /*6200*/  ISETP.GT.AND P3, PT, R206, R3, PT ;  /* 0x00000003ce00720c */ /* 0x000fe40003f64270 */
[----:B------:R-:W-:Y:S02]  /*6210*/  FSEL R61, R61, -INF , !P0 ;  /* 0xff8000003d3d7808 */ /* 0x000fe40004000000 */
[----:B------:R-:W-:Y:S02]  /*6220*/  ISETP.GE.AND P0, PT, R3, R211, PT ;  /* 0x000000d30300720c */ /* 0x000fe40003f06270 */
[----:B------:R-:W-:-:S02]  /*6230*/  FSEL R10, R10, -INF , !P6 ;  /* 0xff8000000a0a7808 */ /* 0x000fc40007000000 */
[----:B------:R-:W-:Y:S02]  /*6240*/  FSEL R5, R5, -INF , !P5 ;  /* 0xff80000005057808 */ /* 0x000fe40006800000 */
[----:B------:R-:W-:Y:S02]  /*6250*/  FSEL R50, R4, -INF , !P2 ;  /* 0xff80000004327808 */ /* 0x000fe40005000000 */
[----:B------:R-:W-:Y:S02]  /*6260*/  ISETP.GE.AND P1, PT, R6, R205, PT ;  /* 0x000000cd0600720c */ /* 0x000fe40003f26270 */
[C---:B------:R-:W-:Y:S02]  /*6270*/  ISETP.GE.AND P6, PT, R3.reuse, R209, PT ;  /* 0x000000d10300720c */ /* 0x040fe40003fc6270 */
[C---:B------:R-:W-:Y:S02]  /*6280*/  ISETP.GE.AND P5, PT, R3.reuse, R207, PT ;  /* 0x000000cf0300720c */ /* 0x040fe40003fa6270 */
[----:B------:R-:W-:-:S02]  /*6290*/  ISETP.GE.AND P2, PT, R3, R205, PT ;  /* 0x000000cd0300720c */ /* 0x000fc40003f46270 */
[----:B------:R-:W-:Y:S02]  /*62a0*/  FSEL R51, R90, -INF , !P3 ;  /* 0xff8000005a337808 */ /* 0x000fe40005800000 */
[----:B------:R-:W-:Y:S02]  /*62b0*/  FSEL R4, R10, -INF , !P0 ;  /* 0xff8000000a047808 */ /* 0x000fe40004000000 */
[----:B------:R-:W-:Y:S02]  /*62c0*/  FSEL R61, R61, -INF , !P1 ;  /* 0xff8000003d3d7808 */ /* 0x000fe40004800000 */
[----:B------:R-:W-:Y:S02]  /*62d0*/  FSEL R10, R5, -INF , !P6 ;  /* 0xff800000050a7808 */ /* 0x000fe40007000000 */
[----:B------:R-:W-:Y:S02]  /*62e0*/  FSEL R50, R50, -INF , !P5 ;  /* 0xff80000032327808 */ /* 0x000fe40006800000 */
[----:B------:R-:W-:Y:S01]  /*62f0*/  FSEL R51, R51, -INF , !P2 ;  /* 0xff80000033337808 */ /* 0x000fe20005000000 */
[----:B------:R-:W-:Y:S06]  /*6300*/  @!P4 BRA `(.L_x_2229) ;  /* 0x0000000000bcc947 */ /* 0x000fec0003800000 */
[----:B------:R-:W1:Y:S01]  /*6310*/  LDCU UR4, c[0x0][0x440] ;  /* 0x00008800ff0477ac */ /* 0x000e620008000800 */
[----:B------:R-:W-:Y:S01]  /*6320*/  VIADD R6, R137, 0xfffffffe ;  /* 0xfffffffe89067836 */ /* 0x000fe20000000000 */
[----:B------:R-:W-:Y:S03]  /*6330*/  BSSY.RECONVERGENT B0, `(.L_x_2230) ;  /* 0x000002b000007945 */ /* 0x000fe60003800200 */
        /* <DEDUP_REMOVED lines=9> */
[-C--:B------:R-:W-:Y:S02]  /*63d0*/  @!P0 LEA R16, P3, R127, R200.reuse, 0x1 ;  /* 0x000000c87f108211 */ /* 0x080fe400078608ff */
        /* <DEDUP_REMOVED lines=32> */
.L_x_2231:
[----:B------:R-:W-:Y:S05]  /*65e0*/  BSYNC.RECONVERGENT B0 ;  /* 0x0000000000007941 */ /* 0x000fea0003800200 */
.L_x_2230:
[----:B------:R-:W0:Y:S02]  /*65f0*/  LDGDEPBAR ;  /* 0x00000000000079af */ /* 0x000e240000000000 */
.L_x_2229:
[----:B-1----:R-:W-:Y:S01]  /*6600*/  FMNMX3.FTZ R16, R4, R91, R111, !PT ;  /* 0x0000005b04107276 */ /* 0x002fe2000781006f */
[----:B------:R-:W1:Y:S01]  /*6610*/  S2R R244, SR_CTAID.X ;  /* 0x0000000000f47919 */ /* 0x000e620000002500 */
[----:B------:R-:W-:Y:S01]  /*6620*/  FMNMX3.FTZ R13, R10, R86, R89, !PT ;  /* 0x000000560a0d7276 */ /* 0x000fe20007810059 */
[----:B------:R-:W-:Y:S01]  /*6630*/  UIADD3 UR4, UPT, UPT, UR25, -0x4498517b, URZ ;  /* 0xbb67ae8519047890 */ /* 0x000fe2000fffe0ff */
[----:B------:R-:W-:Y:S01]  /*6640*/  FMNMX3.FTZ R16, R16, R112, R102, !PT ;  /* 0x0000007010107276 */ /* 0x000fe20007810066 */
[----:B------:R-:W-:Y:S01]  /*6650*/  IMAD.SHL.U32 R92, R28, 0x2, RZ ;  /* 0x000000021c5c7824 */ /* 0x000fe200078e00ff */
        /* <DEDUP_REMOVED lines=9> */
[----:B------:R-:W-:Y:S01]  /*66f0*/  UIADD3 UR19, UPT, UPT, UR25, 0x32370b8f, URZ ;  /* 0x32370b8f19137890 */ /* 0x000fe2000fffe0ff */
[----:B------:R-:W-:Y:S01]  /*6700*/  FMNMX3.FTZ R16, R16, R27, R152, !PT ;  /* 0x0000001b10107276 */ /* 0x000fe20007810098 */
[----:B------:R-:W3:Y:S01]  /*6710*/  LDCU UR26, c[0x0][0x45c] ;  /* 0x00008b80ff1a77ac */ /* 0x000ee20008000800 */
[----:B------:R-:W-:Y:S01]  /*6720*/  FMNMX3.FTZ R13, R13, R24, R156, !PT ;  /* 0x000000180d0d7276 */ /* 0x000fe2000781009c */
[----:B------:R-:W-:Y:S01]  /*6730*/  IMAD.IADD R186, R121, 0x1, R120 ;  /* 0x0000000179ba7824 */ /* 0x000fe200078e0278 */
[----:B------:R-:W-:Y:S01]  /*6740*/  FMNMX3.FTZ R16, R16, R160, R153, !PT ;  /* 0x000000a010107276 */ /* 0x000fe20007810099 */
[----:B------:R-:W-:Y:S01]  /*6750*/  UIADD3 UR11, UPT, UPT, UR24, -0x255992d5, URZ ;  /* 0xdaa66d2b180b7890 */ /* 0x000fe2000fffe0ff */
[----:B------:R-:W-:Y:S01]  /*6760*/  FMNMX3.FTZ R11, R50, R93, R95, !PT ;  /* 0x0000005d320b7276 */ /* 0x000fe2000781005f */
[----:B------:R-:W-:Y:S01]  /*6770*/  UIADD3 UR9, UPT, UPT, UR24, 0x78dde6e4, URZ ;  /* 0x78dde6e418097890 */ /* 0x000fe2000fffe0ff */
[----:B------:R-:W-:Y:S01]  /*6780*/  FMNMX3.FTZ R16, R16, R150, R55, !PT ;  /* 0x0000009610107276 */ /* 0x000fe20007810037 */
[----:B------:R-:W-:Y:S01]  /*6790*/  UIADD3 UR13, UPT, UPT, UR25, -0x126145ec, URZ ;  /* 0xed9eba14190d7890 */ /* 0x000fe2000fffe0ff */
[----:B------:R-:W-:Y:S01]  /*67a0*/  FMNMX3.FTZ R13, R13, R159, R146, !PT ;  /* 0x0000009f0d0d7276 */ /* 0x000fe20007810092 */
[----:B------:R-:W-:Y:S01]  /*67b0*/  UIADD3 UR7, UPT, UPT, UR24, -0x4ab325aa, URZ ;  /* 0xb54cda5618077890 */ /* 0x000fe2000fffe0ff */
[----:B------:R-:W-:Y:S01]  /*67c0*/  FMNMX3.FTZ R11, R11, R109, R63, !PT ;  /* 0x0000006d0b0b7276 */ /* 0x000fe2000781003f */
[----:B------:R-:W-:Y:S01]  /*67d0*/  UIADD3 UR8, UPT, UPT, UR24, 0x1715609d, URZ ;  /* 0x1715609d18087890 */ /* 0x000fe2000fffe0ff */
[----:B------:R-:W-:Y:S01]  /*67e0*/  FMNMX.FTZ R16, R155, R16, !PT ;  /* 0x000000109b107209 */ /* 0x000fe20007810000 */
[----:B------:R-:W-:Y:S01]  /*67f0*/  UIADD3 UR27, UPT, UPT, UR25, 0x646e171e, URZ ;  /* 0x646e171e191b7890 */ /* 0x000fe2000fffe0ff */
[----:B------:R-:W-:Y:S01]  /*6800*/  FMNMX3.FTZ R13, R13, R147, R54, !PT ;  /* 0x000000930d0d7276 */ /* 0x000fe20007810036 */
[----:B------:R-:W-:Y:S01]  /*6810*/  VIADD R178, R92, 0x1 ;  /* 0x000000015cb27836 */ /* 0x000fe20000000000 */
[----:B------:R-:W-:Y:S01]  /*6820*/  FMNMX3.FTZ R9, R51, R58, R59, !PT ;  /* 0x0000003a33097276 */ /* 0x000fe2000781003b */
[----:B------:R-:W4:Y:S01]  /*6830*/  SHFL.BFLY PT, R12, R16, 0x2, 0x1f ;  /* 0x0c401f00100c7f89 */ /* 0x000f2200000e0000 */
[----:B------:R-:W-:-:S02]  /*6840*/  SHF.R.U32.HI R5, RZ, 0x5, R202 ;  /* 0x00000005ff057819 */ /* 0x000fc400000116ca */
[----:B------:R-:W-:Y:S02]  /*6850*/  FMNMX3.FTZ R11, R11, R79, R108, !PT ;  /* 0x0000004f0b0b7276 */ /* 0x000fe4000781006c */
[----:B------:R-:W-:Y:S01]  /*6860*/  FMNMX.FTZ R13, R149, R13, !PT ;  /* 0x0000000d950d7209 */ /* 0x000fe20007810000 */
[----:B-1----:R-:W-:Y:S01]  /*6870*/  IMAD R244, R244, 0x8, R5 ;  /* 0x00000008f4f47824 */ /* 0x002fe200078e0205 */
[----:B------:R-:W-:Y:S02]  /*6880*/  FMNMX3.FTZ R9, R9, R77, R66, !PT ;  /* 0x0000004d09097276 */ /* 0x000fe40007810042 */
[----:B------:R-:W-:Y:S01]  /*6890*/  FMNMX3.FTZ R11, R11, R110, R154, !PT ;  /* 0x0000006e0b0b7276 */ /* 0x000fe2000781009a */
[----:B--2---:R-:W1:Y:S01]  /*68a0*/  SHFL.BFLY PT, R7, R13, 0x2, 0x1f ;  /* 0x0c401f000d077f89 */ /* 0x004e6200000e0000 */
[----:B------:R-:W-:Y:S01]  /*68b0*/  FMNMX3.FTZ R9, R9, R76, R78, !PT ;  /* 0x0000004c09097276 */ /* 0x000fe2000781004e */
[C---:B------:R-:W-:Y:S01]  /*68c0*/  VIADD R242, R244.reuse, 0x4 ;  /* 0x00000004f4f27836 */ /* 0x040fe20000000000 */
[----:B------:R-:W-:Y:S01]  /*68d0*/  FMNMX3.FTZ R11, R11, R161, R165, !PT ;  /* 0x000000a10b0b7276 */ /* 0x000fe200078100a5 */
[----:B------:R-:W-:Y:S01]  /*68e0*/  IMAD.WIDE.U32 R244, R244, -0x326172a9, RZ ;  /* 0xcd9e8d57f4f47825 */ /* 0x000fe200078e00ff */
[----:B------:R-:W-:-:S02]  /*68f0*/  FMNMX3.FTZ R9, R9, R145, R148, !PT ;  /* 0x0000009109097276 */ /* 0x000fc40007810094 */
[----:B------:R-:W-:Y:S01]  /*6900*/  FMNMX3.FTZ R11, R11, R167, R140, !PT ;  /* 0x000000a70b0b7276 */ /* 0x000fe2000781008c */
[----:B------:R-:W-:Y:S01]  /*6910*/  IMAD.WIDE.U32 R242, R242, -0x326172a9, RZ ;  /* 0xcd9e8d57f2f27825 */ /* 0x000fe200078e00ff */
[----:B------:R-:W-:Y:S02]  /*6920*/  FMNMX3.FTZ R9, R9, R158, R164, !PT ;  /* 0x0000009e09097276 */ /* 0x000fe400078100a4 */
[----:B------:R-:W-:Y:S02]  /*6930*/  LOP3.LUT R230, R122, UR24, R245, 0x96, !PT ;  /* 0x000000187ae67c12 */ /* 0x000fe4000f8e96f5 */
[----:B------:R-:W-:Y:S02]  /*6940*/  FMNMX3.FTZ R11, R11, R64, R31, !PT ;  /* 0x000000400b0b7276 */ /* 0x000fe4000781001f */
[----:B------:R-:W-:Y:S01]  /*6950*/  FMNMX3.FTZ R9, R9, R166, R62, !PT ;  /* 0x000000a609097276 */ /* 0x000fe2000781003e */
[----:B------:R-:W-:Y:S01]  /*6960*/  IMAD.WIDE.U32 R230, R230, -0x2daee0ad, RZ ;  /* 0xd2511f53e6e67825 */ /* 0x000fe200078e00ff */
[----:B------:R-:W-:-:S02]  /*6970*/  FMNMX.FTZ R11, R138, R11, !PT ;  /* 0x0000000b8a0b7209 */ /* 0x000fc40007810000 */
[----:B------:R-:W-:Y:S02]  /*6980*/  FMNMX3.FTZ R9, R9, R60, R30, !PT ;  /* 0x0000003c09097276 */ /* 0x000fe4000781001e */
[----:B------:R-:W-:Y:S01]  /*6990*/  LOP3.LUT R56, R92, UR25, R233, 0x96, !PT ;  /* 0x000000195c387c12 */ /* 0x000fe2000f8e96e9 */
[----:B------:R-:W2:Y:S01]  /*69a0*/  SHFL.BFLY PT, R6, R11, 0x2, 0x1f ;  /* 0x0c401f000b067f89 */ /* 0x000ea200000e0000 */
[----:B------:R-:W-:Y:S02]  /*69b0*/  LOP3.LUT R226, R232, UR4, R231, 0x96, !PT ;  /* 0x00000004e8e27c12 */ /* 0x000fe4000f8e96e7 */
[----:B----4-:R-:W-:Y:S01]  /*69c0*/  FMNMX.FTZ R12, R16, R12, !PT ;  /* 0x0000000c100c7209 */ /* 0x010fe20007810000 */
[----:B------:R-:W-:Y:S01]  /*69d0*/  IMAD.WIDE.U32 R56, R56, -0x326172a9, RZ ;  /* 0xcd9e8d5738387825 */ /* 0x000fe200078e00ff */
[----:B------:R-:W-:Y:S02]  /*69e0*/  FMNMX.FTZ R9, R61, R9, !PT ;  /* 0x000000093d097209 */ /* 0x000fe40007810000 */
[----:B-1----:R-:W-:Y:S01]  /*69f0*/  FMNMX.FTZ R7, R13, R7, !PT ;  /* 0x000000070d077209 */ /* 0x002fe20007810000 */
[----:B------:R-:W-:Y:S01]  /*6a00*/  IMAD.WIDE.U32 R226, R226, -0x326172a9, RZ ;  /* 0xcd9e8d57e2e27825 */ /* 0x000fe200078e00ff */
[----:B------:R-:W1:Y:S01]  /*6a10*/  SHFL.BFLY PT, R136, R12, 0x1, 0x1f ;  /* 0x0c201f000c887f89 */ /* 0x000e6200000e0000 */
[----:B------:R-:W-:-:S02]  /*6a20*/  LOP3.LUT R14, R244, UR23, R57, 0x96, !PT ;  /* 0x00000017f40e7c12 */ /* 0x000fc4000f8e9639 */
[----:B------:R-:W-:Y:S01]  /*6a30*/  LOP3.LUT R216, R122, UR24, R243, 0x96, !PT ;  /* 0x000000187ad87c12 */ /* 0x000fe2000f8e96f3 */
[----:B------:R-:W4:Y:S01]  /*6a40*/  SHFL.BFLY PT, R5, R9, 0x2, 0x1f ;  /* 0x0c401f0009057f89 */ /* 0x000f2200000e0000 */
[----:B------:R-:W-:Y:S01]  /*6a50*/  LOP3.LUT R18, R56, UR12, R227, 0x96, !PT ;  /* 0x0000000c38127c12 */ /* 0x000fe2000f8e96e3 */
[----:B------:R-:W-:Y:S01]  /*6a60*/  IMAD.WIDE.U32 R14, R14, -0x2daee0ad, RZ ;  /* 0xd2511f530e0e7825 */ /* 0x000fe200078e00ff */
[----:B------:R-:W-:Y:S01]  /*6a70*/  LOP3.LUT R8, R242, UR23, R57, 0x96, !PT ;  /* 0x00000017f2087c12 */ /* 0x000fe2000f8e9639 */
[----:B------:R-:W5:Y:S01]  /*6a80*/  SHFL.BFLY PT, R135, R7, 0x1, 0x1f ;  /* 0x0c201f0007877f89 */ /* 0x000f6200000e0000 */
[----:B------:R-:W-:Y:S01]  /*6a90*/  LEA R186, R186, UR5, 0x1 ;  /* 0x00000005baba7c11 */ /* 0x000fe2000f8e08ff */
[----:B------:R-:W-:Y:S01]  /*6aa0*/  IMAD.WIDE.U32 R18, R18, -0x2daee0ad, RZ ;  /* 0xd2511f5312127825 */ /* 0x000fe200078e00ff */
[----:B------:R-:W-:Y:S02]  /*6ab0*/  LOP3.LUT R20, R230, UR22, R15, 0x96, !PT ;  /* 0x00000016e6147c12 */ /* 0x000fe4000f8e960f */
[----:B------:R-:W-:Y:S01]  /*6ac0*/  LOP3.LUT R178, R178, UR25, R233, 0x96, !PT ;  /* 0x00000019b2b27c12 */ /* 0x000fe2000f8e96e9 */
[----:B------:R-:W-:Y:S01]  /*6ad0*/  IMAD.WIDE.U32 R216, R216, -0x2daee0ad, RZ ;  /* 0xd2511f53d8d87825 */ /* 0x000fe200078e00ff */
[----:B------:R-:W-:Y:S01]  /*6ae0*/  LOP3.LUT R14, R14, UR19, R19, 0x96, !PT ;  /* 0x000000130e0e7c12 */ /* 0x000fe2000f8e9613 */
[----:B------:R-:W-:Y:S01]  /*6af0*/  LDSM.16.MT88.4 R120, [R186+0x6000] ;  /* 0x00600000ba78783b */ /* 0x000fe20000004200 */
[----:B--2---:R-:W-:Y:S01]  /*6b00*/  FMNMX.FTZ R6, R11, R6, !PT ;  /* 0x000000060b067209 */ /* 0x004fe20007810000 */
[----:B------:R-:W-:Y:S01]  /*6b10*/  IMAD.WIDE.U32 R20, R20, -0x326172a9, RZ ;  /* 0xcd9e8d5714147825 */ /* 0x000fe200078e00ff */
[----:B------:R-:W-:Y:S01]  /*6b20*/  LOP3.LUT R214, R232, UR4, R217, 0x96, !PT ;  /* 0x00000004e8d67c12 */ /* 0x000fe2000f8e96d9 */
[----:B------:R-:W-:-:S02]  /*6b30*/  UIADD3 UR4, UPT, UPT, UR25, -0x56f99767, URZ ;  /* 0xa906689919047890 */ /* 0x000fc4000fffe0ff */
[----:B------:R-:W-:Y:S01]  /*6b40*/  IMAD.WIDE.U32 R14, R14, -0x326172a9, RZ ;  /* 0xcd9e8d570e0e7825 */ /* 0x000fe200078e00ff */
[----:B------:R-:W2:Y:S01]  /*6b50*/  SHFL.BFLY PT, R134, R6, 0x1, 0x1f ;  /* 0x0c201f0006867f89 */ /* 0x000ea200000e0000 */
[----:B-1----:R-:W-:Y:S02]  /*6b60*/  FMNMX.FTZ R136, R12, R136, !PT ;  /* 0x000000880c887209 */ /* 0x002fe40007810000 */
[----:B------:R-:W-:Y:S01]  /*6b70*/  IMAD.WIDE.U32 R22, R8, -0x2daee0ad, RZ ;  /* 0xd2511f5308167825 */ /* 0x000fe200078e00ff */
[----:B------:R-:W-:Y:S02]  /*6b80*/  LOP3.LUT R16, R226, UR11, R21, 0x96, !PT ;  /* 0x0000000be2107c12 */ /* 0x000fe4000f8e9615 */
[----:B----4-:R-:W-:Y:S01]  /*6b90*/  FMNMX.FTZ R5, R9, R5, !PT ;  /* 0x0000000509057209 */ /* 0x010fe20007810000 */
[----:B---3--:R-:W-:Y:S01]  /*6ba0*/  FMUL.FTZ R163, R136, UR26 ;  /* 0x0000001a88a37c20 */ /* 0x008fe20008410000 */
[----:B------:R-:W-:Y:S01]  /*6bb0*/  LOP3.LUT R8, R20, UR9, R15, 0x96, !PT ;  /* 0x0000000914087c12 */ /* 0x000fe2000f8e960f */
[----:B------:R-:W-:Y:S01]  /*6bc0*/  IMAD.WIDE.U32 R16, R16, -0x2daee0ad, RZ ;  /* 0xd2511f5310107825 */ /* 0x000fe200078e00ff */
[----:B-----5:R-:W-:Y:S01]  /*6bd0*/  FMNMX.FTZ R135, R7, R135, !PT ;  /* 0x0000008707877209 */ /* 0x020fe20007810000 */
[----:B------:R-:W1:Y:S01]  /*6be0*/  SHFL.BFLY PT, R133, R5, 0x1, 0x1f ;  /* 0x0c201f0005857f89 */ /* 0x000e6200000e0000 */
[----:B------:R-:W-:Y:S01]  /*6bf0*/  FSETP.NEU.FTZ.AND P0, PT, R136, -INF , PT ;  /* 0xff8000008800780b */ /* 0x000fe20003f1d000 */
[----:B------:R-:W-:Y:S01]  /*6c00*/  IMAD.WIDE.U32 R8, R8, -0x2daee0ad, RZ ;  /* 0xd2511f5308087825 */ /* 0x000fe200078e00ff */
[----:B------:R-:W-:-:S03]  /*6c10*/  LOP3.LUT R11, R18, UR13, R17, 0x96, !PT ;  /* 0x0000000d120b7c12 */ /* 0x000fc6000f8e9611 */
[----:B------:R-:W-:Y:S01]  /*6c20*/  FMUL.FTZ R157, R135, UR26 ;  /* 0x0000001a879d7c20 */ /* 0x000fe20008410000 */
[----:B------:R-:W-:Y:S01]  /*6c30*/  FSEL R163, R163, RZ, P0 ;  /* 0x000000ffa3a37208 */ /* 0x000fe20000000000 */
[----:B------:R-:W-:Y:S01]  /*6c40*/  IMAD.IADD R181, R2, 0x1, R186 ;  /* 0x0000000102b57824 */ /* 0x000fe200078e02ba */
[----:B------:R-:W-:Y:S01]  /*6c50*/  LOP3.LUT R7, R16, UR4, R9, 0x96, !PT ;  /* 0x0000000410077c12 */ /* 0x000fe2000f8e9609 */
[----:B------:R-:W-:Y:S01]  /*6c60*/  IMAD.WIDE.U32 R12, R11, -0x326172a9, RZ ;  /* 0xcd9e8d570b0c7825 */ /* 0x000fe200078e00ff */
[----:B------:R-:W-:-:S03]  /*6c70*/  FSETP.NEU.FTZ.AND P0, PT, R135, -INF , PT ;  /* 0xff8000008700780b */ /* 0x000fc60003f1d000 */
[--C-:B------:R-:W-:Y:S01]  /*6c80*/  FFMA.FTZ R49, R4, UR26, -R163.reuse ;  /* 0x0000001a04317c23 */ /* 0x100fe200080108a3 */
[----:B------:R-:W-:Y:S01]  /*6c90*/  FFMA.FTZ R48, R91, UR26, -R163 ;  /* 0x0000001a5b307c23 */ /* 0x000fe200080108a3 */
[----:B------:R-:W-:Y:S01]  /*6ca0*/  IMAD.WIDE.U32 R16, R7, -0x326172a9, RZ ;  /* 0xcd9e8d5707107825 */ /* 0x000fe200078e00ff */
[----:B------:R-:W-:-:S03]  /*6cb0*/  FSEL R157, R157, RZ, P0 ;  /* 0x000000ff9d9d7208 */ /* 0x000fc60000000000 */
[----:B------:R-:W-:Y:S01]  /*6cc0*/  FFMA.FTZ R44, R111, UR26, -R163 ;  /* 0x0000001a6f2c7c23 */ /* 0x000fe200080108a3 */
[----:B--2---:R-:W-:Y:S01]  /*6cd0*/  FMNMX.FTZ R134, R6, R134, !PT ;  /* 0x0000008606867209 */ /* 0x004fe20007810000 */
[----:B------:R-:W-:Y:S01]  /*6ce0*/  IMAD.MOV.U32 R9, RZ, RZ, R16 ;  /* 0x000000ffff097224 */ /* 0x000fe200078e0010 */
[----:B------:R-:W-:Y:S01]  /*6cf0*/  LOP3.LUT R7, R12, UR7, R17, 0x96, !PT ;  /* 0x000000070c077c12 */ /* 0x000fe2000f8e9611 */
[--C-:B------:R-:W-:Y:S01]  /*6d00*/  FFMA.FTZ R45, R89, UR26, -R157.reuse ;  /* 0x0000001a592d7c23 */ /* 0x100fe2000801089d */
[--C-:B------:R-:W-:Y:S01]  /*6d10*/  FFMA.FTZ R41, R101, UR26, -R157.reuse ;  /* 0x0000001a65297c23 */ /* 0x100fe2000801089d */
[--C-:B------:R-:W-:Y:S01]  /*6d20*/  FFMA.FTZ R46, R10, UR26, -R157.reuse ;  /* 0x0000001a0a2e7c23 */ /* 0x100fe2000801089d */
[----:B------:R-:W-:Y:S01]  /*6d30*/  FFMA.FTZ R47, R86, UR26, -R157 ;  /* 0x0000001a562f7c23 */ /* 0x000fe2000801089d */
[----:B------:R-:W-:Y:S01]  /*6d40*/  PRMT R6, R16, 0x7771, RZ ;  /* 0x0000777110067816 */ /* 0x000fe200000000ff */
[----:B------:R-:W-:Y:S01]  /*6d50*/  MUFU.EX2 R49, R49 ;  /* 0x0000003100317308 */ /* 0x000fe20000000800 */
[----:B------:R-:W-:Y:S01]  /*6d60*/  LOP3.LUT R9, R9, 0xff, RZ, 0xc0, !PT ;  /* 0x000000ff09097812 */ /* 0x000fe200078ec0ff */
[----:B------:R-:W-:Y:S01]  /*6d70*/  IMAD.IADD R182, R0, 0x1, R186 ;  /* 0x0000000100b67824 */ /* 0x000fe200078e02ba */
[C---:B------:R-:W-:Y:S01]  /*6d80*/  PRMT R12, R16.reuse, 0x7773, RZ ;  /* 0x00007773100c7816 */ /* 0x040fe200000000ff */
[----:B------:R-:W-:Y:S01]  /*6d90*/  MUFU.EX2 R45, R45 ;  /* 0x0000002d002d7308 */ /* 0x000fe20000000800 */
[----:B------:R-:W-:Y:S01]  /*6da0*/  PRMT R11, R16, 0x7772, RZ ;  /* 0x00007772100b7816 */ /* 0x000fe200000000ff */
[----:B------:R-:W-:Y:S01]  /*6db0*/  IMAD.IADD R180, R0, 0x1, R181 ;  /* 0x0000000100b47824 */ /* 0x000fe200078e02b5 */
[----:B------:R-:W-:Y:S01]  /*6dc0*/  LOP3.LUT R2, R7, 0xffff, RZ, 0xc0, !PT ;  /* 0x0000ffff07027812 */ /* 0x000fe200078ec0ff */
[----:B------:R-:W2:Y:S01]  /*6dd0*/  MUFU.EX2 R41, R41 ;  /* 0x0000002900297308 */ /* 0x000ea20000000800 */
[----:B------:R-:W-:Y:S01]  /*6de0*/  PRMT R6, R9, 0x5410, R6 ;  /* 0x0000541009067816 */ /* 0x000fe20000000006 */
[----:B------:R-:W-:Y:S01]  /*6df0*/  FFMA.FTZ R40, R112, UR26, -R163 ;  /* 0x0000001a70287c23 */ /* 0x000fe200080108a3 */
[----:B-1----:R-:W-:Y:S01]  /*6e00*/  FMNMX.FTZ R133, R5, R133, !PT ;  /* 0x0000008505857209 */ /* 0x002fe20007810000 */
[----:B------:R-:W-:Y:S01]  /*6e10*/  MUFU.EX2 R46, R46 ;  /* 0x0000002e002e7308 */ /* 0x000fe20000000800 */
[----:B------:R-:W-:Y:S01]  /*6e20*/  PRMT R4, R11, 0x5410, R12 ;  /* 0x000054100b047816 */ /* 0x000fe2000000000c */
[----:B------:R-:W-:Y:S01]  /*6e30*/  IMAD.WIDE.U32 R214, R214, -0x326172a9, RZ ;  /* 0xcd9e8d57d6d67825 */ /* 0x000fe200078e00ff */
[C---:B------:R-:W-:Y:S01]  /*6e40*/  PRMT R9, R7.reuse, 0x7632, R9 ;  /* 0x0000763207097816 */ /* 0x040fe20000000009 */
[----:B------:R-:W1:Y:S01]  /*6e50*/  MUFU.EX2 R47, R47 ;  /* 0x0000002f002f7308 */ /* 0x000e620000000800 */
[----:B------:R-:W-:Y:S01]  /*6e60*/  LOP3.LUT R5, R14, UR8, R13, 0x96, !PT ;  /* 0x000000080e057c12 */ /* 0x000fe2000f8e960d */
[--C-:B------:R-:W-:Y:S01]  /*6e70*/  FFMA.FTZ R43, R102, UR26, -R163.reuse ;  /* 0x0000001a662b7c23 */ /* 0x100fe200080108a3 */
[----:B------:R-:W-:Y:S01]  /*6e80*/  LOP3.LUT R10, R7, 0xff, RZ, 0xc0, !PT ;  /* 0x000000ff070a7812 */ /* 0x000fe200078ec0ff */
[----:B------:R-:W3:Y:S01]  /*6e90*/  MUFU.EX2 R48, R48 ;  /* 0x0000003000307308 */ /* 0x000ee20000000800 */
[----:B------:R-:W-:Y:S01]  /*6ea0*/  SHF.R.U32.HI R2, RZ, 0x8, R2 ;  /* 0x00000008ff027819 */ /* 0x000fe20000011602 */
[----:B------:R-:W-:Y:S01]  /*6eb0*/  FFMA.FTZ R38, R34, UR26, -R163 ;  /* 0x0000001a22267c23 */ /* 0x000fe200080108a3 */
[----:B------:R-:W-:Y:S01]  /*6ec0*/  SHF.R.U32.HI R7, RZ, 0x18, R7 ;  /* 0x00000018ff077819 */ /* 0x000fe20000011607 */
[----:B------:R-:W-:Y:S01]  /*6ed0*/  MUFU.EX2 R44, R44 ;  /* 0x0000002c002c7308 */ /* 0x000fe20000000800 */
[----:B------:R-:W-:Y:S01]  /*6ee0*/  LOP3.LUT R9, R9, 0xff, RZ, 0xc0, !PT ;  /* 0x000000ff09097812 */ /* 0x000fe200078ec0ff */
[----:B------:R-:W-:Y:S01]  /*6ef0*/  FFMA.FTZ R36, R32, UR26, -R157 ;  /* 0x0000001a20247c23 */ /* 0x000fe2000801089d */
[----:B------:R-:W-:Y:S01]  /*6f00*/  LOP3.LUT R4, R4, 0xff00ff, RZ, 0xc0, !PT ;  /* 0x00ff00ff04047812 */ /* 0x000fe200078ec0ff */
[----:B------:R-:W4:Y:S01]  /*6f10*/  MUFU.EX2 R40, R40 ;  /* 0x0000002800287308 */ /* 0x000f220000000800 */
[----:B------:R-:W-:Y:S01]  /*6f20*/  PRMT R2, R10, 0x5410, R2 ;  /* 0x000054100a027816 */ /* 0x000fe20000000002 */
[----:B------:R-:W-:Y:S01]  /*6f30*/  IMAD.WIDE.U32 R10, R5, -0x2daee0ad, RZ ;  /* 0xd2511f53050a7825 */ /* 0x000fe200078e00ff */
[----:B------:R-:W-:-:S03]  /*6f40*/  PRMT R0, R9, 0x5410, R7 ;  /* 0x0000541009007816 */ /* 0x000fc60000000007 */
[--C-:B------:R-:W-:Y:S01]  /*6f50*/  FFMA.FTZ R39, R100, UR26, -R163.reuse ;  /* 0x0000001a64277c23 */ /* 0x100fe200080108a3 */
[--C-:B------:R-:W-:Y:S01]  /*6f60*/  HSET2.LE.AND R4, R4, R29.reuse, PT ;  /* 0x0000001d04047233 */ /* 0x100fe20003803000 */
[----:B------:R-:W-:Y:S01]  /*6f70*/  FFMA.FTZ R35, R35, UR26, -R163 ;  /* 0x0000001a23237c23 */ /* 0x000fe200080108a3 */
[----:B--2---:R-:W-:Y:S01]  /*6f80*/  F2FP.F16.F32.PACK_AB R71, R41, R45 ;  /* 0x0000002d2947723e */ /* 0x004fe200000000ff */
[----:B------:R-:W2:Y:S01]  /*6f90*/  LDSM.16.MT88.4 R104, [R182+0x6000] ;  /* 0x00600000b668783b */ /* 0x000ea20000004200 */
[----:B------:R-:W-:Y:S01]  /*6fa0*/  LOP3.LUT R5, R8, UR27, R11, 0x96, !PT ;  /* 0x0000001b08057c12 */ /* 0x000fe2000f8e960b */
[----:B------:R-:W-:Y:S01]  /*6fb0*/  IMAD.MOV.U32 R8, RZ, RZ, R10 ;  /* 0x000000ffff087224 */ /* 0x000fe200078e000a */
[--C-:B------:R-:W-:Y:S01]  /*6fc0*/  HSET2.LE.AND R0, R0, R29.reuse, PT ;  /* 0x0000001d00007233 */ /* 0x100fe20003803000 */
[----:B------:R-:W5:Y:S01]  /*6fd0*/  LDSM.16.MT88.4 R88, [R181+0x6000] ;  /* 0x00600000b558783b */ /* 0x000f620000004200 */
[----:B-1----:R-:W-:Y:S01]  /*6fe0*/  F2FP.F16.F32.PACK_AB R69, R47, R46 ;  /* 0x0000002e2f45723e */ /* 0x002fe200000000ff */
[----:B------:R-:W-:Y:S01]  /*6ff0*/  MUFU.EX2 R43, R43 ;  /* 0x0000002b002b7308 */ /* 0x000fe20000000800 */
[----:B------:R-:W-:Y:S01]  /*7000*/  LOP3.LUT R71, R71, R4, RZ, 0xc0, !PT ;  /* 0x0000000447477212 */ /* 0x000fe200078ec0ff */
[----:B------:R-:W-:Y:S01]  /*7010*/  FFMA.FTZ R42, R84, UR26, -R157 ;  /* 0x0000001a542a7c23 */ /* 0x000fe2000801089d */
[----:B------:R-:W-:Y:S01]  /*7020*/  LOP3.LUT R4, R5, 0xffff, RZ, 0xc0, !PT ;  /* 0x0000ffff05047812 */ /* 0x000fe200078ec0ff */
[----:B------:R-:W-:Y:S01]  /*7030*/  MUFU.EX2 R38, R38 ;  /* 0x0000002600267308 */ /* 0x000fe20000000800 */
[----:B------:R-:W-:Y:S01]  /*7040*/  LOP3.LUT R56, R56, UR12, R215, 0x96, !PT ;  /* 0x0000000c38387c12 */ /* 0x000fe2000f8e96d7 */
[--C-:B------:R-:W-:Y:S01]  /*7050*/  FFMA.FTZ R37, R72, UR26, -R157.reuse ;  /* 0x0000001a48257c23 */ /* 0x100fe2000801089d */
[--C-:B------:R-:W-:Y:S01]  /*7060*/  HSET2.LE.AND R2, R2, R29.reuse, PT ;  /* 0x0000001d02027233 */ /* 0x100fe20003803000 */
[----:B------:R-:W-:Y:S01]  /*7070*/  MUFU.EX2 R36, R36 ;  /* 0x0000002400247308 */ /* 0x000fe20000000800 */
[----:B------:R-:W-:Y:S01]  /*7080*/  LOP3.LUT R69, R69, R0, RZ, 0xc0, !PT ;  /* 0x0000000045457212 */ /* 0x000fe200078ec0ff */
[----:B------:R-:W-:Y:S01]  /*7090*/  IMAD.WIDE.U32 R56, R56, -0x2daee0ad, RZ ;  /* 0xd2511f5338387825 */ /* 0x000fe200078e00ff */
[----:B---3--:R-:W-:Y:S01]  /*70a0*/  F2FP.F16.F32.PACK_AB R68, R48, R49 ;  /* 0x000000313044723e */ /* 0x008fe200000000ff */
[----:B------:R-:W-:Y:S01]  /*70b0*/  MUFU.EX2 R39, R39 ;  /* 0x0000002700277308 */ /* 0x000fe20000000800 */
[----:B------:R-:W-:Y:S01]  /*70c0*/  LOP3.LUT R0, R5, 0xff, RZ, 0xc0, !PT ;  /* 0x000000ff05007812 */ /* 0x000fe200078ec0ff */
[----:B------:R-:W-:Y:S01]  /*70d0*/  FMUL.FTZ R144, R134, UR26 ;  /* 0x0000001a86907c20 */ /* 0x000fe20008410000 */
[----:B------:R-:W-:Y:S01]  /*70e0*/  SHF.R.U32.HI R4, RZ, 0x8, R4 ;  /* 0x00000008ff047819 */ /* 0x000fe20000011604 */
[----:B------:R-:W-:Y:S01]  /*70f0*/  MUFU.EX2 R42, R42 ;  /* 0x0000002a002a7308 */ /* 0x000fe20000000800 */
[----:B------:R-:W-:Y:S01]  /*7100*/  LOP3.LUT R68, R68, R2, RZ, 0xc0, !PT ;  /* 0x0000000244447212 */ /* 0x000fe200078ec0ff */
[----:B------:R-:W-:Y:S01]  /*7110*/  LDSM.16.MT88.4 R16, [R186+0x6800] ;  /* 0x00680000ba10783b */ /* 0x000fe20000004200 */
[----:B------:R-:W-:Y:S01]  /*7120*/  PRMT R4, R0, 0x5410, R4 ;  /* 0x0000541000047816 */ /* 0x000fe20000000004 */
[----:B------:R-:W-:Y:S01]  /*7130*/  FFMA.FTZ R0, R33, UR26, -R157 ;  /* 0x0000001a21007c23 */ /* 0x000fe2000801089d */
[C---:B------:R-:W-:Y:S01]  /*7140*/  PRMT R2, R10.reuse, 0x7773, RZ ;  /* 0x000077730a027816 */ /* 0x040fe200000000ff */
[----:B------:R-:W-:Y:S01]  /*7150*/  MUFU.EX2 R37, R37 ;  /* 0x0000002500257308 */ /* 0x000fe20000000800 */
[----:B------:R-:W-:Y:S01]  /*7160*/  PRMT R7, R10, 0x7772, RZ ;  /* 0x000077720a077816 */ /* 0x000fe200000000ff */
[----:B------:R-:W-:Y:S01]  /*7170*/  LDSM.16.MT88.4 R12, [R182+0x6800] ;  /* 0x00680000b60c783b */ /* 0x000fe20000004200 */
[----:B------:R-:W-:Y:S01]  /*7180*/  LOP3.LUT R124, R216, UR22, R23, 0x96, !PT ;  /* 0x00000016d87c7c12 */ /* 0x000fe2000f8e9617 */
[----:B------:R-:W1:Y:S01]  /*7190*/  MUFU.EX2 R0, R0 ;  /* 0x0000000000007308 */ /* 0x000e620000000800 */
[----:B------:R-:W-:Y:S01]  /*71a0*/  LOP3.LUT R73, R22, UR19, R57, 0x96, !PT ;  /* 0x0000001316497c12 */ /* 0x000fe2000f8e9639 */
[----:B------:R-:W-:Y:S01]  /*71b0*/  FMUL.FTZ R143, R133, UR26 ;  /* 0x0000001a858f7c20 */ /* 0x000fe20008410000 */
[----:B------:R-:W3:Y:S01]  /*71c0*/  LDSM.16.MT88.4 R20, [R180+0x6000] ;  /* 0x00600000b414783b */ /* 0x000ee20000004200 */
[----:B------:R-:W-:Y:S01]  /*71d0*/  HSET2.LE.AND R6, R6, R29, PT ;  /* 0x0000001d06067233 */ /* 0x000fe20003803000 */
[----:B------:R-:W-:Y:S01]  /*71e0*/  IMAD.WIDE.U32 R124, R124, -0x326172a9, RZ ;  /* 0xcd9e8d577c7c7825 */ /* 0x000fe200078e00ff */
[----:B------:R-:W-:-:S03]  /*71f0*/  PRMT R7, R7, 0x5410, R2 ;  /* 0x0000541007077816 */ /* 0x000fc60000000002 */
[----:B------:R-:W-:Y:S01]  /*7200*/  FFMA.FTZ R159, R159, UR26, -R157 ;  /* 0x0000001a9f9f7c23 */ /* 0x000fe2000801089d */
[----:B----4-:R-:W-:Y:S01]  /*7210*/  F2FP.F16.F32.PACK_AB R70, R40, R44 ;  /* 0x0000002c2846723e */ /* 0x010fe200000000ff */
[----:B------:R4:W5:Y:S01]  /*7220*/  MUFU.EX2 R2, R35 ;  /* 0x0000002300027308 */ /* 0x0009620000000800 */
[----:B------:R-:W-:Y:S01]  /*7230*/  LOP3.LUT R8, R8, 0xff, RZ, 0xc0, !PT ;  /* 0x000000ff08087812 */ /* 0x000fe200078ec0ff */
[----:B------:R-:W-:Y:S01]  /*7240*/  IMAD.WIDE.U32 R72, R73, -0x326172a9, RZ ;  /* 0xcd9e8d5749487825 */ /* 0x000fe200078e00ff */
[----:B------:R-:W-:-:S03]  /*7250*/  LOP3.LUT R70, R70, R6, RZ, 0xc0, !PT ;  /* 0x0000000646467212 */ /* 0x000fc600078ec0ff */
[----:B------:R-:W-:Y:S01]  /*7260*/  FFMA.FTZ R27, R27, UR26, -R163 ;  /* 0x0000001a1b1b7c23 */ /* 0x000fe200080108a3 */
[----:B------:R-:W-:Y:S01]  /*7270*/  PRMT R6, R10, 0x7771, RZ ;  /* 0x000077710a067816 */ /* 0x000fe200000000ff */
[----:B------:R-:W-:Y:S01]  /*7280*/  IMAD.WIDE.U32 R178, R178, -0x326172a9, RZ ;  /* 0xcd9e8d57b2b27825 */ /* 0x000fe200078e00ff */
[----:B------:R-:W-:-:S03]  /*7290*/  LOP3.LUT R7, R7, 0xff00ff, RZ, 0xc0, !PT ;  /* 0x00ff00ff07077812 */ /* 0x000fc600078ec0ff */
[----:B------:R-:W-:Y:S01]  /*72a0*/  FFMA.FTZ R25, R25, UR26, -R157 ;  /* 0x0000001a19197c23 */ /* 0x000fe2000801089d */
[----:B------:R-:W-:Y:S01]  /*72b0*/  PRMT R6, R8, 0x5410, R6 ;  /* 0x0000541008067816 */ /* 0x000fe20000000006 */
[C---:B------:R-:W-:Y:S01]  /*72c0*/  HMMA.16816.F32 R128, R68.reuse, R120, RZ ;  /* 0x000000784480723c */ /* 0x040fe200000018ff */
[----:B-1----:R-:W-:Y:S01]  /*72d0*/  F2FP.F16.F32.PACK_AB R33, R0, R36 ;  /* 0x000000240021723e */ /* 0x002fe200000000ff */
[----:B------:R-:W1:Y:S01]  /*72e0*/  LDSM.16.MT88.4 R8, [R181+0x6800] ;  /* 0x00680000b508783b */ /* 0x000e620000004200 */
[--C-:B------:R-:W-:Y:S01]  /*72f0*/  HSET2.LE.AND R7, R7, R29.reuse, PT ;  /* 0x0000001d07077233 */ /* 0x100fe20003803000 */
[----:B------:R-:W-:Y:S01]  /*7300*/  MUFU.EX2 R159, R159 ;  /* 0x0000009f009f7308 */ /* 0x000fe20000000800 */
[----:B----4-:R-:W-:Y:S01]  /*7310*/  PRMT R35, R5, 0x7632, R35 ;  /* 0x0000763205237816 */ /* 0x010fe20000000023 */
[----:B------:R-:W-:Y:S01]  /*7320*/  FFMA.FTZ R153, R153, UR26, -R163 ;  /* 0x0000001a99997c23 */ /* 0x000fe200080108a3 */
[----:B------:R-:W-:Y:S01]  /*7330*/  SHF.R.U32.HI R5, RZ, 0x18, R5 ;  /* 0x00000018ff057819 */ /* 0x000fe20000011605 */
[C---:B--2---:R-:W-:Y:S01]  /*7340*/  HMMA.16816.F32 R112, R68.reuse, R104, RZ ;  /* 0x000000684470723c */ /* 0x044fe200000018ff */
[----:B------:R-:W-:Y:S01]  /*7350*/  LOP3.LUT R35, R35, 0xff, RZ, 0xc0, !PT ;  /* 0x000000ff23237812 */ /* 0x000fe200078ec0ff */
[----:B------:R-:W-:Y:S01]  /*7360*/  FFMA.FTZ R229, R155, UR26, -R163 ;  /* 0x0000001a9be57c23 */ /* 0x000fe200080108a3 */
[--C-:B------:R-:W-:Y:S01]  /*7370*/  HSET2.LE.AND R6, R6, R29.reuse, PT ;  /* 0x0000001d06067233 */ /* 0x100fe20003803000 */
[--C-:B------:R-:W-:Y:S01]  /*7380*/  FFMA.FTZ R146, R146, UR26, -R157.reuse ;  /* 0x0000001a92927c23 */ /* 0x100fe2000801089d */
[----:B-----5:R-:W-:Y:S01]  /*7390*/  F2FP.F16.F32.PACK_AB R34, R2, R38 ;  /* 0x000000260222723e */ /* 0x020fe200000000ff */
[----:B------:R-:W-:Y:S01]  /*73a0*/  FFMA.FTZ R228, R149, UR26, -R157 ;  /* 0x0000001a95e47c23 */ /* 0x000fe2000801089d */
[--C-:B------:R-:W-:Y:S01]  /*73b0*/  HSET2.LE.AND R4, R4, R29.reuse, PT ;  /* 0x0000001d04047233 */ /* 0x100fe20003803000 */
[C---:B------:R-:W-:Y:S01]  /*73c0*/  HMMA.16816.F32 R96, R68.reuse, R88, RZ ;  /* 0x000000584460723c */ /* 0x040fe200000018ff */
[----:B------:R-:W-:Y:S01]  /*73d0*/  F2FP.F16.F32.PACK_AB R32, R39, R43 ;  /* 0x0000002b2720723e */ /* 0x000fe200000000ff */
[----:B------:R-:W-:Y:S01]  /*73e0*/  MUFU.EX2 R229, R229 ;  /* 0x000000e500e57308 */ /* 0x000fe20000000800 */
[----:B------:R-:W-:Y:S01]  /*73f0*/  PRMT R5, R35, 0x5410, R5 ;  /* 0x0000541023057816 */ /* 0x000fe20000000005 */
[----:B------:R-:W-:Y:S01]  /*7400*/  FADD.FTZ R48, R49, R48 ;  /* 0x0000003031307221 */ /* 0x000fe20000010000 */
[----:B------:R-:W-:Y:S01]  /*7410*/  FSETP.NEU.FTZ.AND P0, PT, R134, -INF , PT ;  /* 0xff8000008600780b */ /* 0x000fe20003f1d000 */
[----:B------:R-:W-:Y:S01]  /*7420*/  MUFU.EX2 R146, R146 ;  /* 0x0000009200927308 */ /* 0x000fe20000000800 */
[----:B------:R-:W-:Y:S01]  /*7430*/  LOP3.LUT R6, R34, R6, RZ, 0xc0, !PT ;  /* 0x0000000622067212 */ /* 0x000fe200078ec0ff */
[C---:B---3--:R-:W-:Y:S01]  /*7440*/  HMMA.16816.F32 R80, R68.reuse, R20, RZ ;  /* 0x000000144450723c */ /* 0x048fe200000018ff */
[----:B------:R-:W-:Y:S01]  /*7450*/  LOP3.LUT R7, R33, R7, RZ, 0xc0, !PT ;  /* 0x0000000721077212 */ /* 0x000fe200078ec0ff */
[----:B------:R-:W-:Y:S01]  /*7460*/  MUFU.EX2 R228, R228 ;  /* 0x000000e400e47308 */ /* 0x000fe20000000800 */
[----:B------:R-:W-:Y:S01]  /*7470*/  LOP3.LUT R4, R32, R4, RZ, 0xc0, !PT ;  /* 0x0000000420047212 */ /* 0x000fe200078ec0ff */
[----:B------:R-:W-:Y:S01]  /*7480*/  FADD.FTZ R46, R46, R47 ;  /* 0x0000002f2e2e7221 */ /* 0x000fe20000010000 */
[----:B------:R-:W2:Y:S01]  /*7490*/  LDSM.16.MT88.4 R32, [R180+0x6800] ;  /* 0x00680000b420783b */ /* 0x000ea20000004200 */
[----:B------:R-:W-:Y:S01]  /*74a0*/  HSET2.LE.AND R5, R5, R29, PT ;  /* 0x0000001d05057233 */ /* 0x000fe20003803000 */
[----:B------:R-:W-:Y:S01]  /*74b0*/  FADD.FTZ R48, R44, R48 ;  /* 0x000000302c307221 */ /* 0x000fe20000010000 */
[----:B------:R-:W-:Y:S01]  /*74c0*/  F2FP.F16.F32.PACK_AB R52, R37, R42 ;  /* 0x0000002a2534723e */ /* 0x000fe200000000ff */
[C---:B------:R-:W-:Y:S01]  /*74d0*/  HMMA.16816.F32 R116, R68.reuse, R122, RZ ;  /* 0x0000007a4474723c */ /* 0x040fe200000018ff */
[----:B------:R-:W-:Y:S01]  /*74e0*/  FSEL R144, R144, RZ, P0 ;  /* 0x000000ff90907208 */ /* 0x000fe20000000000 */
[----:B------:R-:W-:Y:S01]  /*74f0*/  FADD.FTZ R46, R45, R46 ;  /* 0x0000002e2d2e7221 */ /* 0x000fe20000010000 */
[----:B------:R-:W-:Y:S01]  /*7500*/  LOP3.LUT R74, R214, UR11, R125, 0x96, !PT ;  /* 0x0000000bd64a7c12 */ /* 0x000fe2000f8e967d */
[----:B------:R-:W-:Y:S01]  /*7510*/  FADD.FTZ R48, R40, R48 ;  /* 0x0000003028307221 */ /* 0x000fe20000010000 */
[----:B------:R-:W-:Y:S01]  /*7520*/  LOP3.LUT R94, R124, UR9, R73, 0x96, !PT ;  /* 0x000000097c5e7c12 */ /* 0x000fe2000f8e9649 */
[--C-:B------:R-:W-:Y:S01]  /*7530*/  FFMA.FTZ R109, R109, UR26, -R144.reuse ;  /* 0x0000001a6d6d7c23 */ /* 0x100fe20008010890 */
[----:B------:R-:W-:Y:S01]  /*7540*/  LOP3.LUT R5, R52, R5, RZ, 0xc0, !PT ;  /* 0x0000000534057212 */ /* 0x000fe200078ec0ff */
[--C-:B------:R-:W-:Y:S01]  /*7550*/  FFMA.FTZ R52, R95, UR26, -R144.reuse ;  /* 0x0000001a5f347c23 */ /* 0x100fe20008010890 */
[----:B------:R-:W-:Y:S01]  /*7560*/  IMAD.WIDE.U32 R74, R74, -0x2daee0ad, RZ ;  /* 0xd2511f534a4a7825 */ /* 0x000fe200078e00ff */
[----:B------:R-:W-:Y:S01]  /*7570*/  FSETP.NEU.FTZ.AND P0, PT, R133, -INF , PT ;  /* 0xff8000008500780b */ /* 0x000fe20003f1d000 */
[C---:B------:R-:W-:Y:S02]  /*7580*/  HMMA.16816.F32 R100, R68.reuse, R106, RZ ;  /* 0x0000006a4464723c */ /* 0x040fe400000018ff */
[--C-:B------:R-:W-:Y:S01]  /*7590*/  FFMA.FTZ R53, R93, UR26, -R144.reuse ;  /* 0x0000001a5d357c23 */ /* 0x100fe20008010890 */
[----:B------:R-:W-:Y:S01]  /*75a0*/  IMAD.WIDE.U32 R94, R94, -0x2daee0ad, RZ ;  /* 0xd2511f535e5e7825 */ /* 0x000fe200078e00ff */
[----:B------:R-:W-:Y:S01]  /*75b0*/  FSEL R143, R143, RZ, P0 ;  /* 0x000000ff8f8f7208 */ /* 0x000fe20000000000 */
[----:B------:R-:W-:Y:S01]  /*75c0*/  MUFU.EX2 R52, R52 ;  /* 0x0000003400347308 */ /* 0x000fe20000000800 */
[----:B------:R-:W-:Y:S01]  /*75d0*/  LOP3.LUT R56, R56, UR13, R75, 0x96, !PT ;  /* 0x0000000d38387c12 */ /* 0x000fe2000f8e964b */
[----:B------:R-:W-:Y:S01]  /*75e0*/  FFMA.FTZ R50, R50, UR26, -R144 ;  /* 0x0000001a32327c23 */ /* 0x000fe20008010890 */
[----:B------:R-:W-:Y:S01]  /*75f0*/  LOP3.LUT R126, R74, UR4, R95, 0x96, !PT ;  /* 0x000000044a7e7c12 */ /* 0x000fe2000f8e965f */
[----:B------:R-:W-:Y:S01]  /*7600*/  HMMA.16816.F32 R84, R68, R90, RZ ;  /* 0x0000005a4454723c */ /* 0x000fe200000018ff */
[--C-:B------:R-:W-:Y:S01]  /*7610*/  FFMA.FTZ R57, R58, UR26, -R143.reuse ;  /* 0x0000001a3a397c23 */ /* 0x100fe2000801088f */
[----:B------:R-:W-:Y:S01]  /*7620*/  FFMA.FTZ R65, R51, UR26, -R143 ;  /* 0x0000001a33417c23 */ /* 0x000fe2000801088f */
[----:B------:R-:W-:-:S04]  /*7630*/  IMAD.WIDE.U32 R124, R56, -0x326172a9, RZ ;  /* 0xcd9e8d57387c7825 */ /* 0x000fc800078e00ff */
[--C-:B------:R-:W-:Y:S01]  /*7640*/  FFMA.FTZ R59, R59, UR26, -R143.reuse ;  /* 0x0000001a3b3b7c23 */ /* 0x100fe2000801088f */
[----:B------:R-:W3:Y:S01]  /*7650*/  MUFU.EX2 R51, R109 ;  /* 0x0000006d00337308 */ /* 0x000ee20000000800 */
[--C-:B------:R-:W-:Y:S01]  /*7660*/  FFMA.FTZ R142, R63, UR26, -R144.reuse ;  /* 0x0000001a3f8e7c23 */ /* 0x100fe20008010890 */
[----:B------:R-:W-:Y:S01]  /*7670*/  IMAD.WIDE.U32 R126, R126, -0x326172a9, RZ ;  /* 0xcd9e8d577e7e7825 */ /* 0x000fe200078e00ff */
[----:B------:R-:W-:Y:S01]  /*7680*/  HMMA.16816.F32 R68, R68, R22, RZ ;  /* 0x000000164444723c */ /* 0x000fe200000018ff */
[----:B------:R4:W-:Y:S02]  /*7690*/  MUFU.EX2 R56, R65 ;  /* 0x0000004100387308 */ /* 0x0009e40000000800 */
[----:B------:R-:W-:Y:S01]  /*76a0*/  FFMA.FTZ R63, R108, UR26, -R144 ;  /* 0x0000001a6c3f7c23 */ /* 0x000fe20008010890 */
[----:B------:R-:W-:Y:S01]  /*76b0*/  IMAD.MOV.U32 R58, RZ, RZ, R126 ;  /* 0x000000ffff3a7224 */ /* 0x000fe200078e007e */
[C---:B------:R-:W-:Y:S01]  /*76c0*/  PRMT R67, R126.reuse, 0x7771, RZ ;  /* 0x000077717e437816 */ /* 0x040fe200000000ff */
[----:B------:R-:W-:Y:S01]  /*76d0*/  MUFU.EX2 R59, R59 ;  /* 0x0000003b003b7308 */ /* 0x000fe20000000800 */
[----:B------:R-:W-:Y:S01]  /*76e0*/  PRMT R75, R126, 0x7772, RZ ;  /* 0x000077727e4b7816 */ /* 0x000fe200000000ff */
[--C-:B------:R-:W-:Y:S01]  /*76f0*/  FFMA.FTZ R141, R66, UR26, -R143.reuse ;  /* 0x0000001a428d7c23 */ /* 0x100fe2000801088f */
[----:B------:R-:W-:Y:S01]  /*7700*/  LOP3.LUT R74, R58, 0xff, RZ, 0xc0, !PT ;  /* 0x000000ff3a4a7812 */ /* 0x000fe200078ec0ff */
[----:B------:R-:W-:Y:S01]  /*7710*/  FFMA.FTZ R58, R77, UR26, -R143 ;  /* 0x0000001a4d3a7c23 */ /* 0x000fe2000801088f */
[----:B------:R-:W-:Y:S01]  /*7720*/  LOP3.LUT R73, R124, UR7, R127, 0x96, !PT ;  /* 0x000000077c497c12 */ /* 0x000fe2000f8e967f */
[C---:B------:R-:W-:Y:S01]  /*7730*/  HMMA.16816.F32 R128, R4.reuse, R16, R128 ;  /* 0x000000100480723c */ /* 0x040fe20000001880 */
[----:B------:R-:W-:Y:S01]  /*7740*/  PRMT R67, R74, 0x5410, R67 ;  /* 0x000054104a437816 */ /* 0x000fe20000000043 */
[----:B------:R-:W-:Y:S01]  /*7750*/  MUFU.EX2 R57, R57 ;  /* 0x0000003900397308 */ /* 0x000fe20000000800 */
[----:B------:R-:W-:Y:S01]  /*7760*/  PRMT R74, R73, 0x7632, R74 ;  /* 0x00007632494a7816 */ /* 0x000fe2000000004a */
[----:B------:R-:W-:Y:S01]  /*7770*/  FFMA.FTZ R132, R79, UR26, -R144 ;  /* 0x0000001a4f847c23 */ /* 0x000fe20008010890 */
[----:B----4-:R-:W-:Y:S01]  /*7780*/  LOP3.LUT R65, R72, UR8, R125, 0x96, !PT ;  /* 0x0000000848417c12 */ /* 0x010fe2000f8e967d */
[----:B------:R-:W4:Y:S01]  /*7790*/  MUFU.EX2 R58, R58 ;  /* 0x0000003a003a7308 */ /* 0x000f220000000800 */
[----:B------:R-:W-:Y:S01]  /*77a0*/  PRMT R72, R126, 0x7773, RZ ;  /* 0x000077737e487816 */ /* 0x000fe200000000ff */
[C---:B------:R-:W-:Y:S01]  /*77b0*/  HMMA.16816.F32 R112, R4.reuse, R12, R112 ;  /* 0x0000000c0470723c */ /* 0x040fe20000001870 */
[----:B------:R-:W-:Y:S01]  /*77c0*/  LOP3.LUT R77, R73, 0xff, RZ, 0xc0, !PT ;  /* 0x000000ff494d7812 */ /* 0x000fe200078ec0ff */
[----:B------:R-:W-:Y:S01]  /*77d0*/  MUFU.EX2 R50, R50 ;  /* 0x0000003200327308 */ /* 0x000fe20000000800 */
[----:B------:R-:W-:Y:S01]  /*77e0*/  PRMT R72, R75, 0x5410, R72 ;  /* 0x000054104b487816 */ /* 0x000fe20000000048 */
[----:B------:R-:W-:Y:S01]  /*77f0*/  FFMA.FTZ R167, R167, UR26, -R144 ;  /* 0x0000001aa7a77c23 */ /* 0x000fe20008010890 */
[----:B------:R-:W-:Y:S01]  /*7800*/  LOP3.LUT R75, R73, 0xffff, RZ, 0xc0, !PT ;  /* 0x0000ffff494b7812 */ /* 0x000fe200078ec0ff */
[----:B------:R-:W5:Y:S01]  /*7810*/  MUFU.EX2 R53, R53 ;  /* 0x0000003500357308 */ /* 0x000f620000000800 */
[----:B------:R-:W-:Y:S01]  /*7820*/  SHF.R.U32.HI R73, RZ, 0x18, R73 ;  /* 0x00000018ff497819 */ /* 0x000fe20000011649 */
[C---:B-1----:R-:W-:Y:S01]  /*7830*/  HMMA.16816.F32 R96, R4.reuse, R8, R96 ;  /* 0x000000080460723c */ /* 0x042fe20000001860 */
[----:B------:R-:W-:Y:S01]  /*7840*/  SHF.R.U32.HI R75, RZ, 0x8, R75 ;  /* 0x00000008ff4b7819 */ /* 0x000fe2000001164b */
[----:B------:R-:W-:Y:S01]  /*7850*/  MUFU.EX2 R63, R63 ;  /* 0x0000003f003f7308 */ /* 0x000fe20000000800 */
[----:B------:R-:W-:Y:S01]  /*7860*/  LOP3.LUT R74, R74, 0xff, RZ, 0xc0, !PT ;  /* 0x000000ff4a4a7812 */ /* 0x000fe200078ec0ff */
[----:B------:R-:W-:Y:S01]  /*7870*/  FFMA.FTZ R164, R164, UR26, -R143 ;  /* 0x0000001aa4a47c23 */ /* 0x000fe2000801088f */
[--C-:B------:R-:W-:Y:S01]  /*7880*/  HSET2.LE.AND R67, R67, R29.reuse, PT ;  /* 0x0000001d43437233 */ /* 0x100fe20003803000 */
[----:B------:R-:W1:Y:S01]  /*7890*/  MUFU.EX2 R142, R142 ;  /* 0x0000008e008e7308 */ /* 0x000e620000000800 */
[----:B------:R-:W-:Y:S01]  /*78a0*/  LOP3.LUT R72, R72, 0xff00ff, RZ, 0xc0, !PT ;  /* 0x00ff00ff48487812 */ /* 0x000fe200078ec0ff */
[C---:B--2---:R-:W-:Y:S01]  /*78b0*/  HMMA.16816.F32 R80, R4.reuse, R32, R80 ;  /* 0x000000200450723c */ /* 0x044fe20000001850 */
[----:B---3--:R-:W-:Y:S01]  /*78c0*/  F2FP.F16.F32.PACK_AB R93, R51, R52 ;  /* 0x00000034335d723e */ /* 0x008fe200000000ff */
[----:B------:R-:W-:Y:S01]  /*78d0*/  MUFU.EX2 R132, R132 ;  /* 0x0000008400847308 */ /* 0x000fe20000000800 */
[----:B------:R-:W-:Y:S01]  /*78e0*/  PRMT R75, R77, 0x5410, R75 ;  /* 0x000054104d4b7816 */ /* 0x000fe2000000004b */
[----:B------:R-:W-:Y:S01]  /*78f0*/  FADD.FTZ R46, R41, R46 ;  /* 0x0000002e292e7221 */ /* 0x000fe20000010000 */
[----:B------:R-:W-:Y:S01]  /*7900*/  PRMT R73, R74, 0x5410, R73 ;  /* 0x000054104a497816 */ /* 0x000fe20000000049 */
[----:B------:R-:W2:Y:S01]  /*7910*/  MUFU.EX2 R141, R141 ;  /* 0x0000008d008d7308 */ /* 0x000ea20000000800 */
[----:B------:R-:W-:Y:S01]  /*7920*/  LOP3.LUT R74, R93, R67, RZ, 0xc0, !PT ;  /* 0x000000435d4a7212 */ /* 0x000fe200078ec0ff */
[C---:B------:R-:W-:Y:S01]  /*7930*/  HMMA.16816.F32 R116, R4.reuse, R18, R116 ;  /* 0x000000120474723c */ /* 0x040fe20000001874 */
[--C-:B------:R-:W-:Y:S01]  /*7940*/  HSET2.LE.AND R72, R72, R29.reuse, PT ;  /* 0x0000001d48487233 */ /* 0x100fe20003803000 */
[----:B------:R-:W-:Y:S01]  /*7950*/  MUFU.EX2 R164, R164 ;  /* 0x000000a400a47308 */ /* 0x000fe20000000800 */
[----:B----4-:R-:W-:Y:S01]  /*7960*/  F2FP.F16.F32.PACK_AB R67, R58, R59 ;  /* 0x0000003b3a43723e */ /* 0x010fe200000000ff */
[----:B------:R-:W-:Y:S01]  /*7970*/  FADD.FTZ R48, R43, R48 ;  /* 0x000000302b307221 */ /* 0x000fe20000010000 */
[--C-:B------:R-:W-:Y:S01]  /*7980*/  HSET2.LE.AND R93, R75, R29.reuse, PT ;  /* 0x0000001d4b5d7233 */ /* 0x100fe20003803000 */
[----:B------:R-:W-:Y:S01]  /*7990*/  FADD.FTZ R46, R42, R46 ;  /* 0x0000002e2a2e7221 */ /* 0x000fe20000010000 */
[----:B------:R-:W-:Y:S01]  /*79a0*/  LOP3.LUT R75, R67, R72, RZ, 0xc0, !PT ;  /* 0x00000048434b7212 */ /* 0x000fe200078ec0ff */
[C---:B------:R-:W-:Y:S01]  /*79b0*/  HMMA.16816.F32 R100, R4.reuse, R14, R100 ;  /* 0x0000000e0464723c */ /* 0x040fe20000001864 */
[----:B------:R-:W-:Y:S01]  /*79c0*/  HSET2.LE.AND R73, R73, R29, PT ;  /* 0x0000001d49497233 */ /* 0x000fe20003803000 */
[----:B------:R-:W-:Y:S01]  /*79d0*/  FADD.FTZ R48, R39, R48 ;  /* 0x0000003027307221 */ /* 0x000fe20000010000 */
[----:B------:R-:W-:Y:S01]  /*79e0*/  F2FP.F16.F32.PACK_AB R77, R57, R56 ;  /* 0x00000038394d723e */ /* 0x000fe200000000ff */
[----:B------:R-:W-:Y:S01]  /*79f0*/  FADD.FTZ R56, R56, R57 ;  /* 0x0000003938387221 */ /* 0x000fe20000010000 */
[----:B-----5:R-:W-:Y:S01]  /*7a00*/  F2FP.F16.F32.PACK_AB R95, R53, R50 ;  /* 0x00000032355f723e */ /* 0x020fe200000000ff */
[----:B------:R-:W-:Y:S01]  /*7a10*/  FADD.FTZ R50, R50, R53 ;  /* 0x0000003532327221 */ /* 0x000fe20000010000 */
[----:B------:R-:W-:Y:S01]  /*7a20*/  LOP3.LUT R73, R77, R73, RZ, 0xc0, !PT ;  /* 0x000000494d497212 */ /* 0x000fe200078ec0ff */
[C---:B------:R-:W-:Y:S01]  /*7a30*/  HMMA.16816.F32 R84, R4.reuse, R10, R84 ;  /* 0x0000000a0454723c */ /* 0x040fe20000001854 */
[----:B------:R-:W-:Y:S01]  /*7a40*/  LOP3.LUT R72, R95, R93, RZ, 0xc0, !PT ;  /* 0x0000005d5f487212 */ /* 0x000fe200078ec0ff */
[----:B------:R-:W-:Y:S01]  /*7a50*/  FADD.FTZ R50, R52, R50 ;  /* 0x0000003234327221 */ /* 0x000fe20000010000 */
[C---:B------:R-:W-:Y:S01]  /*7a60*/  LOP3.LUT R176, R178.reuse, UR12, R227, 0x96, !PT ;  /* 0x0000000cb2b07c12 */ /* 0x040fe2000f8e96e3 */
[----:B------:R-:W-:Y:S01]  /*7a70*/  FADD.FTZ R56, R59, R56 ;  /* 0x000000383b387221 */ /* 0x000fe20000010000 */
[----:B------:R-:W-:Y:S01]  /*7a80*/  LOP3.LUT R178, R178, UR12, R215, 0x96, !PT ;  /* 0x0000000cb2b27c12 */ /* 0x000fe2000f8e96d7 */
[----:B------:R-:W-:Y:S01]  /*7a90*/  FADD.FTZ R50, R51, R50 ;  /* 0x0000003233327221 */ /* 0x000fe20000010000 */
[----:B------:R-:W-:Y:S01]  /*7aa0*/  FADD.FTZ R46, R37, R46 ;  /* 0x0000002e252e7221 */ /* 0x000fe20000010000 */
[----:B------:R-:W-:Y:S01]  /*7ab0*/  HMMA.16816.F32 R68, R4, R34, R68 ;  /* 0x000000220444723c */ /* 0x000fe20000001844 */
[----:B------:R-:W-:-:S04]  /*7ac0*/  IMAD.WIDE.U32 R6, R65, -0x2daee0ad, RZ ;  /* 0xd2511f5341067825 */ /* 0x000fc800078e00ff */
[----:B------:R-:W-:Y:S01]  /*7ad0*/  FFMA.FTZ R65, R110, UR26, -R144 ;  /* 0x0000001a6e417c23 */ /* 0x000fe20008010890 */
[----:B------:R-:W-:Y:S01]  /*7ae0*/  FADD.FTZ R56, R58, R56 ;  /* 0x000000383a387221 */ /* 0x000fe20000010000 */
[----:B-1----:R-:W-:Y:S01]  /*7af0*/  FADD.FTZ R50, R142, R50 ;  /* 0x000000328e327221 */ /* 0x002fe20000010000 */
[----:B------:R-:W-:Y:S01]  /*7b00*/  IMAD.MOV.U32 R67, RZ, RZ, R6 ;  /* 0x000000ffff437224 */ /* 0x000fe200078e0006 */
[----:B------:R-:W-:Y:S01]  /*7b10*/  LOP3.LUT R4, R94, UR27, R7, 0x96, !PT ;  /* 0x0000001b5e047c12 */ /* 0x000fe2000f8e9607 */
[----:B------:R-:W-:Y:S01]  /*7b20*/  IMAD.WIDE.U32 R176, R176, -0x2daee0ad, RZ ;  /* 0xd2511f53b0b07825 */ /* 0x000fe200078e00ff */
[C---:B------:R-:W-:Y:S01]  /*7b30*/  PRMT R7, R6.reuse, 0x7773, RZ ;  /* 0x0000777306077816 */ /* 0x040fe200000000ff */
[----:B------:R-:W1:Y:S01]  /*7b40*/  MUFU.EX2 R65, R65 ;  /* 0x0000004100417308 */ /* 0x000e620000000800 */
[----:B------:R-:W-:Y:S01]  /*7b50*/  PRMT R5, R6, 0x7772, RZ ;  /* 0x0000777206057816 */ /* 0x000fe200000000ff */
[C---:B------:R-:W-:Y:S01]  /*7b60*/  HMMA.16816.F32 R124, R72.reuse, R120, RZ ;  /* 0x00000078487c723c */ /* 0x040fe200000018ff */
[----:B------:R-:W-:Y:S01]  /*7b70*/  LOP3.LUT R66, R4, 0xff, RZ, 0xc0, !PT ;  /* 0x000000ff04427812 */ /* 0x000fe200078ec0ff */
[----:B--2---:R-:W-:Y:S01]  /*7b80*/  FADD.FTZ R56, R141, R56 ;  /* 0x000000388d387221 */ /* 0x004fe20000010000 */
[----:B------:R-:W-:Y:S01]  /*7b90*/  PRMT R5, R5, 0x5410, R7 ;  /* 0x0000541005057816 */ /* 0x000fe20000000007 */
[----:B------:R-:W-:Y:S01]  /*7ba0*/  FADD.FTZ R50, R132, R50 ;  /* 0x0000003284327221 */ /* 0x000fe20000010000 */
[----:B------:R-:W-:Y:S01]  /*7bb0*/  LOP3.LUT R7, R4, 0xffff, RZ, 0xc0, !PT ;  /* 0x0000ffff04077812 */ /* 0x000fe200078ec0ff */
[----:B------:R-:W-:Y:S01]  /*7bc0*/  FFMA.FTZ R140, R140, UR26, -R144 ;  /* 0x0000001a8c8c7c23 */ /* 0x000fe20008010890 */
[----:B------:R-:W-:Y:S01]  /*7bd0*/  PRMT R6, R6, 0x7771, RZ ;  /* 0x0000777106067816 */ /* 0x000fe200000000ff */
[C---:B------:R-:W-:Y:S01]  /*7be0*/  HMMA.16816.F32 R108, R72.reuse, R104, RZ ;  /* 0x00000068486c723c */ /* 0x040fe200000018ff */
[----:B------:R-:W-:Y:S01]  /*7bf0*/  SHF.R.U32.HI R7, RZ, 0x8, R7 ;  /* 0x00000008ff077819 */ /* 0x000fe20000011607 */
[----:B------:R-:W-:Y:S01]  /*7c00*/  FADD.FTZ R48, R38, R48 ;  /* 0x0000003026307221 */ /* 0x000fe20000010000 */
[----:B------:R-:W-:Y:S01]  /*7c10*/  LOP3.LUT R67, R67, 0xff, RZ, 0xc0, !PT ;  /* 0x000000ff43437812 */ /* 0x000fe200078ec0ff */
[----:B------:R-:W-:Y:S01]  /*7c20*/  FADD.FTZ R46, R36, R46 ;  /* 0x0000002e242e7221 */ /* 0x000fe20000010000 */
[----:B------:R-:W-:Y:S01]  /*7c30*/  PRMT R7, R66, 0x5410, R7 ;  /* 0x0000541042077816 */ /* 0x000fe20000000007 */
[--C-:B------:R-:W-:Y:S01]  /*7c40*/  FFMA.FTZ R66, R145, UR26, -R143.reuse ;  /* 0x0000001a91427c23 */ /* 0x100fe2000801088f */
[----:B------:R-:W-:Y:S01]  /*7c50*/  PRMT R6, R67, 0x5410, R6 ;  /* 0x0000541043067816 */ /* 0x000fe20000000006 */
[--C-:B------:R-:W-:Y:S01]  /*7c60*/  FFMA.FTZ R67, R78, UR26, -R143.reuse ;  /* 0x0000001a4e437c23 */ /* 0x100fe2000801088f */
[----:B------:R-:W-:Y:S01]  /*7c70*/  FFMA.FTZ R145, R76, UR26, -R143 ;  /* 0x0000001a4c917c23 */ /* 0x000fe2000801088f */
[----:B------:R-:W-:Y:S01]  /*7c80*/  PRMT R77, R4, 0x7632, R77 ;  /* 0x00007632044d7816 */ /* 0x000fe2000000004d */
[C---:B------:R-:W-:Y:S01]  /*7c90*/  HMMA.16816.F32 R92, R72.reuse, R88, RZ ;  /* 0x00000058485c723c */ /* 0x040fe200000018ff */
[----:B------:R-:W-:Y:S01]  /*7ca0*/  MUFU.EX2 R66, R66 ;  /* 0x0000004200427308 */ /* 0x000fe20000000800 */
[----:B------:R-:W-:Y:S01]  /*7cb0*/  SHF.R.U32.HI R4, RZ, 0x18, R4 ;  /* 0x00000018ff047819 */ /* 0x000fe20000011604 */
[----:B------:R-:W-:Y:S01]  /*7cc0*/  FADD.FTZ R50, R63, R50 ;  /* 0x000000323f327221 */ /* 0x000fe20000010000 */
[----:B------:R-:W-:Y:S01]  /*7cd0*/  LOP3.LUT R77, R77, 0xff, RZ, 0xc0, !PT ;  /* 0x000000ff4d4d7812 */ /* 0x000fe200078ec0ff */
[----:B------:R-:W-:Y:S01]  /*7ce0*/  MUFU.EX2 R67, R67 ;  /* 0x0000004300437308 */ /* 0x000fe20000000800 */
[--C-:B------:R-:W-:Y:S01]  /*7cf0*/  HSET2.LE.AND R6, R6, R29.reuse, PT ;  /* 0x0000001d06067233 */ /* 0x100fe20003803000 */
[----:B------:R-:W-:Y:S01]  /*7d00*/  FFMA.FTZ R235, R138, UR26, -R144 ;  /* 0x0000001a8aeb7c23 */ /* 0x000fe20008010890 */
[----:B-1----:R-:W-:Y:S01]  /*7d10*/  F2FP.F16.F32.PACK_AB R76, R65, R63 ;  /* 0x0000003f414c723e */ /* 0x002fe200000000ff */
[----:B------:R-:W1:Y:S01]  /*7d20*/  MUFU.EX2 R145, R145 ;  /* 0x0000009100917308 */ /* 0x000e620000000800 */
[----:B------:R-:W-:Y:S01]  /*7d30*/  PRMT R4, R77, 0x5410, R4 ;  /* 0x000054104d047816 */ /* 0x000fe20000000004 */
[C---:B------:R-:W-:Y:S01]  /*7d40*/  HMMA.16816.F32 R104, R72.reuse, R106, RZ ;  /* 0x0000006a4868723c */ /* 0x040fe200000018ff */
[----:B------:R-:W-:Y:S01]  /*7d50*/  LOP3.LUT R162, R5, 0xff00ff, RZ, 0xc0, !PT ;  /* 0x00ff00ff05a27812 */ /* 0x000fe200078ec0ff */
[--C-:B------:R-:W-:Y:S01]  /*7d60*/  FFMA.FTZ R234, R61, UR26, -R143.reuse ;  /* 0x0000001a3dea7c23 */ /* 0x100fe2000801088f */
[----:B------:R-:W-:Y:S01]  /*7d70*/  LOP3.LUT R6, R76, R6, RZ, 0xc0, !PT ;  /* 0x000000064c067212 */ /* 0x000fe200078ec0ff */
[----:B------:R-:W-:Y:S01]  /*7d80*/  FFMA.FTZ R60, R60, UR26, -R143 ;  /* 0x0000001a3c3c7c23 */ /* 0x000fe2000801088f */
[--C-:B------:R-:W-:Y:S01]  /*7d90*/  HSET2.LE.AND R151, R7, R29.reuse, PT ;  /* 0x0000001d07977233 */ /* 0x100fe20003803000 */
[----:B------:R-:W-:Y:S01]  /*7da0*/  FADD.FTZ R48, R2, R48 ;  /* 0x0000003002307221 */ /* 0x000fe20000010000 */
[----:B------:R-:W-:Y:S01]  /*7db0*/  F2FP.F16.F32.PACK_AB R5, R132, R142 ;  /* 0x0000008e8405723e */ /* 0x000fe200000000ff */
[C---:B------:R-:W-:Y:S01]  /*7dc0*/  HMMA.16816.F32 R76, R72.reuse, R20, RZ ;  /* 0x00000014484c723c */ /* 0x040fe200000018ff */
[--C-:B------:R-:W-:Y:S01]  /*7dd0*/  HSET2.LE.AND R162, R162, R29.reuse, PT ;  /* 0x0000001da2a27233 */ /* 0x100fe20003803000 */
[----:B------:R-:W-:Y:S01]  /*7de0*/  FADD.FTZ R46, R0, R46 ;  /* 0x0000002e002e7221 */ /* 0x000fe20000010000 */
[----:B------:R-:W-:Y:S01]  /*7df0*/  HSET2.LE.AND R21, R4, R29, PT ;  /* 0x0000001d04157233 */ /* 0x000fe20003803000 */
[----:B-1----:R-:W-:Y:S01]  /*7e00*/  FADD.FTZ R56, R145, R56 ;  /* 0x0000003891387221 */ /* 0x002fe20000010000 */
[----:B------:R-:W-:Y:S01]  /*7e10*/  F2FP.F16.F32.PACK_AB R168, R66, R67 ;  /* 0x0000004342a8723e */ /* 0x000fe200000000ff */
[----:B------:R-:W-:Y:S01]  /*7e20*/  FADD.FTZ R50, R65, R50 ;  /* 0x0000003241327221 */ /* 0x000fe20000010000 */
[----:B------:R-:W-:Y:S01]  /*7e30*/  F2FP.F16.F32.PACK_AB R169, R145, R141 ;  /* 0x0000008d91a9723e */ /* 0x000fe200000000ff */
[C---:B------:R-:W-:Y:S01]  /*7e40*/  HMMA.16816.F32 R120, R72.reuse, R122, RZ ;  /* 0x0000007a4878723c */ /* 0x040fe200000018ff */
[----:B------:R-:W-:Y:S01]  /*7e50*/  LOP3.LUT R20, R244, UR23, R179, 0x96, !PT ;  /* 0x00000017f4147c12 */ /* 0x000fe2000f8e96b3 */
[----:B------:R-:W-:Y:S01]  /*7e60*/  FADD.FTZ R56, R67, R56 ;  /* 0x0000003843387221 */ /* 0x000fe20000010000 */
[----:B------:R-:W-:Y:S01]  /*7e70*/  LOP3.LUT R4, R5, R151, RZ, 0xc0, !PT ;  /* 0x0000009705047212 */ /* 0x000fe200078ec0ff */
[----:B------:R-:W-:Y:S01]  /*7e80*/  FFMA.FTZ R151, R26, UR26, -R163 ;  /* 0x0000001a1a977c23 */ /* 0x000fe200080108a3 */
[----:B------:R-:W-:Y:S01]  /*7e90*/  LOP3.LUT R7, R168, R162, RZ, 0xc0, !PT ;  /* 0x000000a2a8077212 */ /* 0x000fe200078ec0ff */
[----:B------:R-:W-:Y:S01]  /*7ea0*/  FFMA.FTZ R162, R24, UR26, -R157 ;  /* 0x0000001a18a27c23 */ /* 0x000fe2000801089d */
[----:B------:R-:W-:Y:S01]  /*7eb0*/  LOP3.LUT R5, R169, R21, RZ, 0xc0, !PT ;  /* 0x00000015a9057212 */ /* 0x000fe200078ec0ff */
[----:B------:R-:W-:Y:S01]  /*7ec0*/  IMAD.WIDE.U32 R168, R20, -0x2daee0ad, RZ ;  /* 0xd2511f5314a87825 */ /* 0x000fe200078e00ff */
[----:B------:R-:W-:Y:S01]  /*7ed0*/  HMMA.16816.F32 R88, R72, R90, RZ ;  /* 0x0000005a4858723c */ /* 0x000fe200000018ff */
[----:B------:R-:W1:Y:S02]  /*7ee0*/  MUFU.EX2 R151, R151 ;  /* 0x0000009700977308 */ /* 0x000e640000000800 */
[----:B------:R-:W-:Y:S01]  /*7ef0*/  FADD.FTZ R56, R66, R56 ;  /* 0x0000003842387221 */ /* 0x000fe20000010000 */
[----:B------:R-:W-:-:S02]  /*7f00*/  ISETP.GT.U32.AND P0, PT, R28, R201, PT ;  /* 0x000000c91c00720c */ /* 0x000fc40003f04070 */
[----:B------:R-:W-:Y:S01]  /*7f10*/  LOP3.LUT R20, R230, UR22, R169, 0x96, !PT ;  /* 0x00000016e6147c12 */ /* 0x000fe2000f8e96a9 */
[----:B------:R-:W-:Y:S01]  /*7f20*/  MUFU.EX2 R162, R162 ;  /* 0x000000a200a27308 */ /* 0x000fe20000000800 */
[----:B------:R-:W-:Y:S01]  /*7f30*/  LOP3.LUT R168, R168, UR19, R177, 0x96, !PT ;  /* 0x00000013a8a87c12 */ /* 0x000fe2000f8e96b1 */
[C---:B------:R-:W-:Y:S02]  /*7f40*/  HMMA.16816.F32 R124, R4.reuse, R16, R124 ;  /* 0x00000010047c723c */ /* 0x040fe4000000187c */
[----:B------:R-:W-:Y:S01]  /*7f50*/  IMAD.WIDE.U32 R20, R20, -0x326172a9, RZ ;  /* 0xcd9e8d5714147825 */ /* 0x000fe200078e00ff */
[----:B------:R-:W-:Y:S03]  /*7f60*/  MUFU.EX2 R235, R235 ;  /* 0x000000eb00eb7308 */ /* 0x000fe60000000800 */
[----:B------:R-:W-:Y:S01]  /*7f70*/  IMAD.WIDE.U32 R168, R168, -0x326172a9, RZ ;  /* 0xcd9e8d57a8a87825 */ /* 0x000fe200078e00ff */
[----:B------:R-:W-:Y:S01]  /*7f80*/  LOP3.LUT R16, R226, UR11, R21, 0x96, !PT ;  /* 0x0000000be2107c12 */ /* 0x000fe2000f8e9615 */
[C---:B------:R-:W-:Y:S01]  /*7f90*/  HMMA.16816.F32 R108, R4.reuse, R12, R108 ;  /* 0x0000000c046c723c */ /* 0x040fe2000000186c */
[----:B------:R-:W-:Y:S01]  /*7fa0*/  LOP3.LUT R12, R242, UR23, R179, 0x96, !PT ;  /* 0x00000017f20c7c12 */ /* 0x000fe2000f8e96b3 */
[----:B------:R-:W-:Y:S01]  /*7fb0*/  IMAD.WIDE.U32 R178, R178, -0x2daee0ad, RZ ;  /* 0xd2511f53b2b27825 */ /* 0x000fe200078e00ff */
[----:B------:R-:W-:Y:S01]  /*7fc0*/  LOP3.LUT R170, R20, UR9, R169, 0x96, !PT ;  /* 0x0000000914aa7c12 */ /* 0x000fe2000f8e96a9 */
[----:B------:R-:W-:Y:S02]  /*7fd0*/  MUFU.EX2 R234, R234 ;  /* 0x000000ea00ea7308 */ /* 0x000fe40000000800 */
[----:B-1----:R-:W-:Y:S01]  /*7fe0*/  FADD.FTZ R48, R151, R48 ;  /* 0x0000003097307221 */ /* 0x002fe20000010000 */
[----:B------:R-:W-:Y:S01]  /*7ff0*/  IMAD.WIDE.U32 R16, R16, -0x2daee0ad, RZ ;  /* 0xd2511f5310107825 */ /* 0x000fe200078e00ff */
[----:B------:R-:W-:Y:S01]  /*8000*/  HMMA.16816.F32 R92, R4, R8, R92 ;  /* 0x00000008045c723c */ /* 0x000fe2000000185c */
[----:B------:R-:W-:Y:S02]  /*8010*/  MUFU.EX2 R60, R60 ;  /* 0x0000003c003c7308 */ /* 0x000fe40000000800 */
        /* <DEDUP_REMOVED lines=9> */
[----:B------:R-:W-:Y:S01]  /*80b0*/  FFMA.FTZ R33, R152, UR26, -R163 ;  /* 0x0000001a98217c23 */ /* 0x000fe200080108a3 */
[----:B------:R-:W-:Y:S01]  /*80c0*/  IMAD.WIDE.U32 R16, R8, -0x326172a9, RZ ;  /* 0xcd9e8d5708107825 */ /* 0x000fe200078e00ff */
[----:B------:R-:W-:Y:S01]  /*80d0*/  LOP3.LUT R169, R216, UR22, R13, 0x96, !PT ;  /* 0x00000016d8a97c12 */ /* 0x000fe2000f8e960d */
[----:B------:R1:W2:Y:S01]  /*80e0*/  MUFU.EX2 R152, R27 ;  /* 0x0000001b00987308 */ /* 0x0002a20000000800 */
[----:B------:R-:W-:Y:S01]  /*80f0*/  HMMA.16816.F32 R104, R4, R14, R104 ;  /* 0x0000000e0468723c */ /* 0x000fe20000001868 */
[----:B------:R-:W-:Y:S01]  /*8100*/  IMAD.MOV.U32 R12, RZ, RZ, R16 ;  /* 0x000000ffff0c7224 */ /* 0x000fe200078e0010 */
[----:B------:R-:W-:Y:S01]  /*8110*/  LOP3.LUT R13, R176, UR7, R17, 0x96, !PT ;  /* 0x00000007b00d7c12 */ /* 0x000fe2000f8e9611 */
[----:B------:R-:W3:Y:S01]  /*8120*/  MUFU.EX2 R160, R160 ;  /* 0x000000a000a07308 */ /* 0x000ee20000000800 */
[----:B------:R-:W-:Y:S02]  /*8130*/  PRMT R9, R16, 0x7773, RZ ;  /* 0x0000777310097816 */ /* 0x000fe400000000ff */
[----:B------:R-:W-:Y:S01]  /*8140*/  LOP3.LUT R24, R12, 0xff, RZ, 0xc0, !PT ;  /* 0x000000ff0c187812 */ /* 0x000fe200078ec0ff */
[----:B------:R-:W-:Y:S01]  /*8150*/  MUFU.EX2 R33, R33 ;  /* 0x0000002100217308 */ /* 0x000fe20000000800 */
[C---:B------:R-:W-:Y:S01]  /*8160*/  LOP3.LUT R14, R13.reuse, 0xffff, RZ, 0xc0, !PT ;  /* 0x0000ffff0d0e7812 */ /* 0x040fe200078ec0ff */
[----:B------:R-:W-:Y:S01]  /*8170*/  HMMA.16816.F32 R72, R72, R22, RZ ;  /* 0x000000164848723c */ /* 0x000fe200000018ff */
[C---:B------:R-:W-:Y:S01]  /*8180*/  PRMT R12, R13.reuse, 0x7632, R12 ;  /* 0x000076320d0c7816 */ /* 0x040fe2000000000c */
[----:B------:R-:W-:Y:S01]  /*8190*/  MUFU.EX2 R32, R32 ;  /* 0x0000002000207308 */ /* 0x000fe20000000800 */
[C---:B------:R-:W-:Y:S01]  /*81a0*/  PRMT R8, R16.reuse, 0x7771, RZ ;  /* 0x0000777110087816 */ /* 0x040fe200000000ff */
[----:B------:R-:W-:Y:S01]  /*81b0*/  LDSM.16.MT88.4 R20, [R186+0x7000] ;  /* 0x00700000ba14783b */ /* 0x000fe20000004200 */
[----:B-1----:R-:W-:Y:S01]  /*81c0*/  PRMT R27, R16, 0x7772, RZ ;  /* 0x00007772101b7816 */ /* 0x002fe200000000ff */
[----:B------:R-:W1:Y:S01]  /*81d0*/  MUFU.EX2 R156, R25 ;  /* 0x00000019009c7308 */ /* 0x000e620000000800 */
[----:B------:R-:W-:Y:S01]  /*81e0*/  LOP3.LUT R26, R13, 0xff, RZ, 0xc0, !PT ;  /* 0x000000ff0d1a7812 */ /* 0x000fe200078ec0ff */
[----:B------:R-:W-:Y:S01]  /*81f0*/  HMMA.16816.F32 R120, R4, R18, R120 ;  /* 0x000000120478723c */ /* 0x000fe20000001878 */
[----:B------:R-:W-:Y:S01]  /*8200*/  PRMT R27, R27, 0x5410, R9 ;  /* 0x000054101b1b7816 */ /* 0x000fe20000000009 */
[----:B------:R-:W4:Y:S01]  /*8210*/  LDSM.16.MT88.4 R16, [R182+0x7000] ;  /* 0x00700000b610783b */ /* 0x000f220000004200 */
[----:B------:R-:W-:Y:S01]  /*8220*/  LOP3.LUT R12, R12, 0xff, RZ, 0xc0, !PT ;  /* 0x000000ff0c0c7812 */ /* 0x000fe200078ec0ff */
[----:B--2---:R-:W-:Y:S01]  /*8230*/  FADD.FTZ R48, R152, R48 ;  /* 0x0000003098307221 */ /* 0x004fe20000010000 */
[----:B------:R-:W-:-:S02]  /*8240*/  PRMT R24, R24, 0x5410, R8 ;  /* 0x0000541018187816 */ /* 0x000fc40000000008 */
[----:B------:R-:W-:Y:S01]  /*8250*/  LOP3.LUT R172, R27, 0xff00ff, RZ, 0xc0, !PT ;  /* 0x00ff00ff1bac7812 */ /* 0x000fe200078ec0ff */
[C---:B------:R-:W-:Y:S01]  /*8260*/  HMMA.16816.F32 R88, R4.reuse, R10, R88 ;  /* 0x0000000a0458723c */ /* 0x040fe20000001858 */
[----:B---3--:R-:W-:Y:S01]  /*8270*/  F2FP.F16.F32.PACK_AB R27, R159, R160 ;  /* 0x000000a09f1b723e */ /* 0x008fe200000000ff */
[----:B------:R-:W-:Y:S01]  /*8280*/  LDSM.16.MT88.4 R8, [R180+0x7000] ;  /* 0x00700000b408783b */ /* 0x000fe20000004200 */
[--C-:B------:R-:W-:Y:S01]  /*8290*/  HSET2.LE.AND R176, R24, R29.reuse, PT ;  /* 0x0000001d18b07233 */ /* 0x100fe20003803000 */
[----:B-1----:R-:W-:Y:S01]  /*82a0*/  FADD.FTZ R46, R156, R46 ;  /* 0x0000002e9c2e7221 */ /* 0x002fe20000010000 */
[----:B------:R-:W-:Y:S01]  /*82b0*/  SHF.R.U32.HI R25, RZ, 0x18, R13 ;  /* 0x00000018ff197819 */ /* 0x000fe2000001160d */
[----:B------:R-:W-:Y:S01]  /*82c0*/  FADD.FTZ R48, R33, R48 ;  /* 0x0000003021307221 */ /* 0x000fe20000010000 */
[----:B------:R-:W-:Y:S01]  /*82d0*/  SHF.R.U32.HI R13, RZ, 0x8, R14 ;  /* 0x00000008ff0d7819 */ /* 0x000fe2000001160e */
[----:B------:R-:W-:Y:S01]  /*82e0*/  HMMA.16816.F32 R72, R4, R34, R72 ;  /* 0x000000220448723c */ /* 0x000fe20000001848 */
[----:B------:R-:W-:Y:S01]  /*82f0*/  PRMT R25, R12, 0x5410, R25 ;  /* 0x000054100c197816 */ /* 0x000fe20000000019 */
[--C-:B------:R-:W-:Y:S01]  /*8300*/  FFMA.FTZ R35, R165, UR26, -R144.reuse ;  /* 0x0000001aa5237c23 */ /* 0x100fe20008010890 */
[----:B------:R-:W-:Y:S01]  /*8310*/  PRMT R26, R26, 0x5410, R13 ;  /* 0x000054101a1a7816 */ /* 0x000fe2000000000d */
[--C-:B------:R-:W-:Y:S01]  /*8320*/  FFMA.FTZ R34, R154, UR26, -R144.reuse ;  /* 0x0000001a9a227c23 */ /* 0x100fe20008010890 */
[--C-:B------:R-:W-:Y:S01]  /*8330*/  HSET2.LE.AND R24, R172, R29.reuse, PT ;  /* 0x0000001dac187233 */ /* 0x100fe20003803000 */
[----:B------:R-:W-:Y:S01]  /*8340*/  FFMA.FTZ R154, R161, UR26, -R144 ;  /* 0x0000001aa19a7c23 */ /* 0x000fe20008010890 */
[--C-:B------:R-:W-:Y:S01]  /*8350*/  HSET2.LE.AND R25, R25, R29.reuse, PT ;  /* 0x0000001d19197233 */ /* 0x100fe20003803000 */
[--C-:B------:R-:W-:Y:S01]  /*8360*/  FFMA.FTZ R161, R158, UR26, -R143.reuse ;  /* 0x0000001a9ea17c23 */ /* 0x100fe2000801088f */
[----:B------:R-:W-:Y:S01]  /*8370*/  HSET2.LE.AND R172, R26, R29, PT ;  /* 0x0000001d1aac7233 */ /* 0x000fe20003803000 */
[----:B------:R-:W-:Y:S01]  /*8380*/  FFMA.FTZ R165, R166, UR26, -R143 ;  /* 0x0000001aa6a57c23 */ /* 0x000fe2000801088f */
[----:B------:R-:W-:Y:S01]  /*8390*/  F2FP.F16.F32.PACK_AB R171, R152, R151 ;  /* 0x0000009798ab723e */ /* 0x000fe200000000ff */
[----:B------:R-:W-:Y:S01]  /*83a0*/  MUFU.EX2 R35, R35 ;  /* 0x0000002300237308 */ /* 0x000fe20000000800 */
[----:B------:R-:W-:Y:S01]  /*83b0*/  F2FP.F16.F32.PACK_AB R173, R32, R33 ;  /* 0x0000002120ad723e */ /* 0x000fe200000000ff */
[----:B------:R-:W1:Y:S01]  /*83c0*/  LDSM.16.MT88.4 R12, [R181+0x7000] ;  /* 0x00700000b50c783b */ /* 0x000e620000004200 */
[C---:B------:R-:W-:Y:S01]  /*83d0*/  F2FP.F16.F32.PACK_AB R175, R162.reuse, R156 ;  /* 0x0000009ca2af723e */ /* 0x040fe200000000ff */
[----:B------:R-:W-:Y:S01]  /*83e0*/  MUFU.EX2 R165, R165 ;  /* 0x000000a500a57308 */ /* 0x000fe20000000800 */
[----:B------:R-:W-:Y:S01]  /*83f0*/  LOP3.LUT R27, R27, R24, RZ, 0xc0, !PT ;  /* 0x000000181b1b7212 */ /* 0x000fe200078ec0ff */
[----:B------:R-:W-:Y:S01]  /*8400*/  FADD.FTZ R46, R162, R46 ;  /* 0x0000002ea22e7221 */ /* 0x000fe20000010000 */
[----:B------:R-:W-:Y:S01]  /*8410*/  LOP3.LUT R26, R173, R176, RZ, 0xc0, !PT ;  /* 0x000000b0ad1a7212 */ /* 0x000fe200078ec0ff */
[----:B------:R-:W2:Y:S01]  /*8420*/  MUFU.EX2 R34, R34 ;  /* 0x0000002200227308 */ /* 0x000ea20000000800 */
[----:B------:R-:W-:Y:S01]  /*8430*/  LOP3.LUT R24, R171, R172, RZ, 0xc0, !PT ;  /* 0x000000acab187212 */ /* 0x000fe200078ec0ff */
[----:B------:R-:W-:Y:S01]  /*8440*/  IMAD.WIDE.U32 R172, R169, -0x326172a9, RZ ;  /* 0xcd9e8d57a9ac7825 */ /* 0x000fe200078e00ff */
[----:B------:R-:W-:Y:S01]  /*8450*/  LOP3.LUT R25, R175, R25, RZ, 0xc0, !PT ;  /* 0x00000019af197212 */ /* 0x000fe200078ec0ff */
[----:B------:R-:W3:Y:S01]  /*8460*/  MUFU.EX2 R154, R154 ;  /* 0x0000009a009a7308 */ /* 0x000ee20000000800 */
[----:B------:R-:W-:Y:S01]  /*8470*/  LOP3.LUT R168, R168, UR8, R177, 0x96, !PT ;  /* 0x00000008a8a87c12 */ /* 0x000fe2000f8e96b1 */
[----:B------:R-:W-:Y:S01]  /*8480*/  IMAD.WIDE.U32 R174, R174, -0x326172a9, RZ ;  /* 0xcd9e8d57aeae7825 */ /* 0x000fe200078e00ff */
[----:B------:R-:W-:Y:S01]  /*8490*/  LOP3.LUT R4, R214, UR11, R173, 0x96, !PT ;  /* 0x0000000bd6047c12 */ /* 0x000fe2000f8e96ad */
[----:B------:R-:W-:Y:S02]  /*84a0*/  MUFU.EX2 R161, R161 ;  /* 0x000000a100a17308 */ /* 0x000fe40000000800 */
[----:B------:R-:W-:Y:S01]  /*84b0*/  FADD.FTZ R46, R160, R46 ;  /* 0x0000002ea02e7221 */ /* 0x000fe20000010000 */
[----:B----4-:R-:W-:Y:S01]  /*84c0*/  HMMA.16816.F32 R112, R24, R16, R112 ;  /* 0x000000101870723c */ /* 0x010fe20000001870 */
[----:B------:R-:W-:Y:S01]  /*84d0*/  LOP3.LUT R172, R172, UR9, R175, 0x96, !PT ;  /* 0x00000009acac7c12 */ /* 0x000fe2000f8e96af */
[----:B------:R-:W-:-:S04]  /*84e0*/  IMAD.WIDE.U32 R6, R4, -0x2daee0ad, RZ ;  /* 0xd2511f5304067825 */ /* 0x000fc800078e00ff */
[----:B------:R-:W-:Y:S01]  /*84f0*/  FFMA.FTZ R4, R148, UR26, -R143 ;  /* 0x0000001a94047c23 */ /* 0x000fe2000801088f */
[----:B--2---:R-:W-:Y:S01]  /*8500*/  FADD.FTZ R50, R34, R50 ;  /* 0x0000003222327221 */ /* 0x004fe20000010000 */
[----:B------:R-:W2:Y:S01]  /*8510*/  MUFU.EX2 R148, R167 ;  /* 0x000000a700947308 */ /* 0x000ea20000000800 */
[----:B------:R-:W-:Y:S01]  /*8520*/  IMAD.WIDE.U32 R172, R172, -0x2daee0ad, RZ ;  /* 0xd2511f53acac7825 */ /* 0x000fe200078e00ff */
[----:B------:R-:W-:Y:S01]  /*8530*/  LOP3.LUT R178, R178, UR13, R7, 0x96, !PT ;  /* 0x0000000db2b27c12 */ /* 0x000fe2000f8e9607 */
[----:B------:R-:W-:Y:S01]  /*8540*/  HMMA.16816.F32 R100, R24, R18, R100 ;  /* 0x000000121864723c */ /* 0x000fe20000001864 */
[----:B------:R-:W4:Y:S01]  /*8550*/  MUFU.EX2 R158, R4 ;  /* 0x00000004009e7308 */ /* 0x000f220000000800 */
[C---:B---3--:R-:W-:Y:S01]  /*8560*/  F2FP.F16.F32.PACK_AB R171, R154.reuse, R34 ;  /* 0x000000229aab723e */ /* 0x048fe200000000ff */
[----:B------:R-:W-:Y:S01]  /*8570*/  FADD.FTZ R50, R154, R50 ;  /* 0x000000329a327221 */ /* 0x000fe20000010000 */
[----:B------:R-:W-:Y:S01]  /*8580*/  LOP3.LUT R220, R6, UR4, R173, 0x96, !PT ;  /* 0x0000000406dc7c12 */ /* 0x000fe2000f8e96ad */
[----:B------:R-:W-:-:S04]  /*8590*/  IMAD.WIDE.U32 R178, R178, -0x326172a9, RZ ;  /* 0xcd9e8d57b2b27825 */ /* 0x000fc800078e00ff */
[----:B------:R-:W-:Y:S01]  /*85a0*/  FADD.FTZ R48, R32, R48 ;  /* 0x0000003020307221 */ /* 0x000fe20000010000 */
[----:B------:R-:W-:Y:S01]  /*85b0*/  FADD.FTZ R50, R35, R50 ;  /* 0x0000003223327221 */ /* 0x000fe20000010000 */
[----:B------:R-:W-:Y:S01]  /*85c0*/  HMMA.16816.F32 R128, R24, R20, R128 ;  /* 0x000000141880723c */ /* 0x000fe20000001880 */
[----:B------:R-:W-:-:S04]  /*85d0*/  IMAD.WIDE.U32 R220, R220, -0x326172a9, RZ ;  /* 0xcd9e8d57dcdc7825 */ /* 0x000fc800078e00ff */
[----:B------:R-:W-:Y:S01]  /*85e0*/  FADD.FTZ R46, R159, R46 ;  /* 0x0000002e9f2e7221 */ /* 0x000fe20000010000 */
[C---:B--2---:R-:W-:Y:S01]  /*85f0*/  F2FP.F16.F32.PACK_AB R169, R148.reuse, R35 ;  /* 0x0000002394a9723e */ /* 0x044fe200000000ff */
[----:B------:R-:W-:Y:S01]  /*8600*/  FADD.FTZ R50, R148, R50 ;  /* 0x0000003294327221 */ /* 0x000fe20000010000 */
[----:B------:R-:W-:Y:S01]  /*8610*/  IMAD.MOV.U32 R6, RZ, RZ, R220 ;  /* 0x000000ffff067224 */ /* 0x000fe200078e00dc */
[----:B------:R-:W-:Y:S01]  /*8620*/  PRMT R5, R220, 0x7773, RZ ;  /* 0x00007773dc057816 */ /* 0x000fe200000000ff */
[----:B----4-:R-:W-:Y:S01]  /*8630*/  FADD.FTZ R56, R158, R56 ;  /* 0x000000389e387221 */ /* 0x010fe20000010000 */
[----:B------:R-:W-:Y:S01]  /*8640*/  PRMT R4, R220, 0x7771, RZ ;  /* 0x00007771dc047816 */ /* 0x000fe200000000ff */
[C---:B-1----:R-:W-:Y:S01]  /*8650*/  HMMA.16816.F32 R96, R24.reuse, R12, R96 ;  /* 0x0000000c1860723c */ /* 0x042fe20000001860 */
[----:B------:R-:W-:Y:S01]  /*8660*/  LOP3.LUT R7, R6, 0xff, RZ, 0xc0, !PT ;  /* 0x000000ff06077812 */ /* 0x000fe200078ec0ff */
[----:B------:R-:W-:Y:S01]  /*8670*/  FADD.FTZ R56, R161, R56 ;  /* 0x00000038a1387221 */ /* 0x000fe20000010000 */
[----:B------:R-:W-:Y:S01]  /*8680*/  LOP3.LUT R6, R178, UR7, R221, 0x96, !PT ;  /* 0x00000007b2067c12 */ /* 0x000fe2000f8e96dd */
[----:B------:R-:W-:Y:S01]  /*8690*/  FADD.FTZ R46, R146, R46 ;  /* 0x0000002e922e7221 */ /* 0x000fe20000010000 */
[----:B------:R-:W-:Y:S01]  /*86a0*/  PRMT R167, R220, 0x7772, RZ ;  /* 0x00007772dca77816 */ /* 0x000fe200000000ff */
[----:B------:R-:W-:Y:S01]  /*86b0*/  FADD.FTZ R56, R164, R56 ;  /* 0x00000038a4387221 */ /* 0x000fe20000010000 */
[----:B------:R-:W-:Y:S01]  /*86c0*/  PRMT R4, R7, 0x5410, R4 ;  /* 0x0000541007047816 */ /* 0x000fe20000000004 */
[----:B------:R-:W-:Y:S01]  /*86d0*/  HMMA.16816.F32 R80, R24, R8, R80 ;  /* 0x000000081850723c */ /* 0x000fe20000001850 */
[C---:B------:R-:W-:Y:S01]  /*86e0*/  LOP3.LUT R166, R6.reuse, 0xffff, RZ, 0xc0, !PT ;  /* 0x0000ffff06a67812 */ /* 0x040fe200078ec0ff */
[----:B------:R-:W-:Y:S01]  /*86f0*/  FADD.FTZ R56, R165, R56 ;  /* 0x00000038a5387221 */ /* 0x000fe20000010000 */
[----:B------:R-:W-:-:S02]  /*8700*/  PRMT R7, R6, 0x7632, R7 ;  /* 0x0000763206077816 */ /* 0x000fc40000000007 */
[----:B------:R-:W-:Y:S02]  /*8710*/  PRMT R5, R167, 0x5410, R5 ;  /* 0x00005410a7057816 */ /* 0x000fe40000000005 */
[----:B------:R-:W-:Y:S01]  /*8720*/  LOP3.LUT R167, R6, 0xff, RZ, 0xc0, !PT ;  /* 0x000000ff06a77812 */ /* 0x000fe200078ec0ff */
[C---:B------:R-:W-:Y:S01]  /*8730*/  HMMA.16816.F32 R116, R24.reuse, R22, R116 ;  /* 0x000000161874723c */ /* 0x040fe20000001874 */
[----:B------:R-:W-:Y:S02]  /*8740*/  SHF.R.U32.HI R6, RZ, 0x18, R6 ;  /* 0x00000018ff067819 */ /* 0x000fe40000011606 */
[----:B------:R-:W-:Y:S02]  /*8750*/  SHF.R.U32.HI R166, RZ, 0x8, R166 ;  /* 0x00000008ffa67819 */ /* 0x000fe400000116a6 */
[----:B------:R-:W-:Y:S02]  /*8760*/  LOP3.LUT R7, R7, 0xff, RZ, 0xc0, !PT ;  /* 0x000000ff07077812 */ /* 0x000fe400078ec0ff */
[----:B------:R-:W-:Y:S01]  /*8770*/  HSET2.LE.AND R4, R4, R29, PT ;  /* 0x0000001d04047233 */ /* 0x000fe20003803000 */
[----:B------:R-:W-:Y:S01]  /*8780*/  HMMA.16816.F32 R84, R24, R14, R84 ;  /* 0x0000000e1854723c */ /* 0x000fe20000001854 */
[----:B------:R-:W-:-:S02]  /*8790*/  LOP3.LUT R5, R5, 0xff00ff, RZ, 0xc0, !PT ;  /* 0x00ff00ff05057812 */ /* 0x000fc400078ec0ff */
[----:B------:R-:W-:Y:S02]  /*87a0*/  PRMT R166, R167, 0x5410, R166 ;  /* 0x00005410a7a67816 */ /* 0x000fe400000000a6 */
[----:B------:R-:W-:Y:S02]  /*87b0*/  PRMT R7, R7, 0x5410, R6 ;  /* 0x0000541007077816 */ /* 0x000fe40000000006 */
[----:B------:R-:W-:Y:S01]  /*87c0*/  LOP3.LUT R6, R169, R4, RZ, 0xc0, !PT ;  /* 0x00000004a9067212 */ /* 0x000fe200078ec0ff */
[----:B------:R-:W-:Y:S01]  /*87d0*/  HMMA.16816.F32 R68, R24, R10, R68 ;  /* 0x0000000a1844723c */ /* 0x000fe20000001844 */
[--C-:B------:R-:W-:Y:S02]  /*87e0*/  HSET2.LE.AND R167, R5, R29.reuse, PT ;  /* 0x0000001d05a77233 */ /* 0x100fe40003803000 */
[----:B------:R-:W-:Y:S02]  /*87f0*/  F2FP.F16.F32.PACK_AB R4, R165, R164 ;  /* 0x000000a4a504723e */ /* 0x000fe400000000ff */
[----:B------:R-:W-:-:S02]  /*8800*/  HSET2.LE.AND R169, R166, R29, PT ;  /* 0x0000001da6a97233 */ /* 0x000fc40003803000 */
[----:B------:R-:W-:Y:S02]  /*8810*/  HSET2.LE.AND R5, R7, R29, PT ;  /* 0x0000001d07057233 */ /* 0x000fe40003803000 */
[----:B------:R-:W-:Y:S02]  /*8820*/  F2FP.F16.F32.PACK_AB R166, R161, R158 ;  /* 0x0000009ea1a6723e */ /* 0x000fe400000000ff */
[----:B------:R-:W-:Y:S02]  /*8830*/  LOP3.LUT R7, R4, R167, RZ, 0xc0, !PT ;  /* 0x000000a704077212 */ /* 0x000fe400078ec0ff */
[----:B------:R-:W-:Y:S01]  /*8840*/  LOP3.LUT R4, R171, R169, RZ, 0xc0, !PT ;  /* 0x000000a9ab047212 */ /* 0x000fe200078ec0ff */
[----:B------:R-:W-:Y:S01]  /*8850*/  IMAD.WIDE.U32 R168, R168, -0x2daee0ad, RZ ;  /* 0xd2511f53a8a87825 */ /* 0x000fe200078e00ff */
[----:B------:R-:W-:Y:S02]  /*8860*/  LOP3.LUT R5, R166, R5, RZ, 0xc0, !PT ;  /* 0x00000005a6057212 */ /* 0x000fe400078ec0ff */
[----:B------:R-:W-:-:S02]  /*8870*/  LOP3.LUT R166, R174, UR8, R179, 0x96, !PT ;  /* 0x00000008aea67c12 */ /* 0x000fc4000f8e96b3 */
[----:B------:R-:W-:-:S03]  /*8880*/  LOP3.LUT R170, R170, UR27, R169, 0x96, !PT ;  /* 0x0000001baaaa7c12 */ /* 0x000fc6000f8e96a9 */
[C---:B------:R-:W-:Y:S01]  /*8890*/  HMMA.16816.F32 R108, R4.reuse, R16, R108 ;  /* 0x00000010046c723c */ /* 0x040fe2000000186c */
[----:B------:R-:W-:Y:S01]  /*88a0*/  FFMA.FTZ R16, R150, UR26, -R163 ;  /* 0x0000001a96107c23 */ /* 0x000fe200080108a3 */
[----:B------:R-:W-:Y:S01]  /*88b0*/  PRMT R17, R168, 0x7773, RZ ;  /* 0x00007773a8117816 */ /* 0x000fe200000000ff */
[----:B------:R1:W2:Y:S01]  /*88c0*/  MUFU.EX2 R150, R153 ;  /* 0x0000009900967308 */ /* 0x0002a20000000800 */
[----:B------:R-:W-:Y:S01]  /*88d0*/  LOP3.LUT R27, R170, 0xffff, RZ, 0xc0, !PT ;  /* 0x0000ffffaa1b7812 */ /* 0x000fe200078ec0ff */
[----:B------:R-:W-:Y:S01]  /*88e0*/  IMAD.WIDE.U32 R166, R166, -0x2daee0ad, RZ ;  /* 0xd2511f53a6a67825 */ /* 0x000fe200078e00ff */
[----:B------:R-:W-:Y:S02]  /*88f0*/  SHF.R.U32.HI R25, RZ, 0x18, R170 ;  /* 0x00000018ff197819 */ /* 0x000fe400000116aa */
[----:B------:R-:W-:Y:S01]  /*8900*/  HMMA.16816.F32 R104, R4, R18, R104 ;  /* 0x000000120468723c */ /* 0x000fe20000001868 */
[--C-:B------:R-:W-:Y:S01]  /*8910*/  FFMA.FTZ R18, R147, UR26, -R157.reuse ;  /* 0x0000001a93127c23 */ /* 0x100fe2000801089d */
[----:B------:R-:W-:Y:S01]  /*8920*/  FFMA.FTZ R147, R54, UR26, -R157 ;  /* 0x0000001a36937c23 */ /* 0x000fe2000801089d */
[----:B------:R-:W-:-:S02]  /*8930*/  SHF.R.U32.HI R27, RZ, 0x8, R27 ;  /* 0x00000008ff1b7819 */ /* 0x000fc4000001161b */
[----:B------:R-:W3:Y:S01]  /*8940*/  MUFU.EX2 R54, R18 ;  /* 0x0000001200367308 */ /* 0x000ee20000000800 */
[----:B------:R-:W-:Y:S02]  /*8950*/  PRMT R138, R166, 0x7772, RZ ;  /* 0x00007772a68a7816 */ /* 0x000fe400000000ff */
[C---:B------:R-:W-:Y:S01]  /*8960*/  HMMA.16816.F32 R92, R4.reuse, R12, R92 ;  /* 0x0000000c045c723c */ /* 0x040fe2000000185c */
[----:B-1----:R-:W-:Y:S01]  /*8970*/  FFMA.FTZ R153, R55, UR26, -R163 ;  /* 0x0000001a37997c23 */ /* 0x002fe200080108a3 */
[C---:B------:R-:W-:Y:S01]  /*8980*/  PRMT R12, R168.reuse, 0x7771, RZ ;  /* 0x00007771a80c7816 */ /* 0x040fe200000000ff */
[----:B------:R1:W4:Y:S01]  /*8990*/  MUFU.EX2 R55, R16 ;  /* 0x0000001000377308 */ /* 0x0003220000000800 */
[----:B------:R-:W-:Y:S01]  /*89a0*/  PRMT R13, R168, 0x7772, RZ ;  /* 0x00007772a80d7816 */ /* 0x000fe200000000ff */
[----:B--2---:R-:W-:Y:S01]  /*89b0*/  FADD.FTZ R48, R150, R48 ;  /* 0x0000003096307221 */ /* 0x004fe20000010000 */
[----:B------:R-:W-:Y:S01]  /*89c0*/  LOP3.LUT R172, R172, UR27, R167, 0x96, !PT ;  /* 0x0000001bacac7c12 */ /* 0x000fe2000f8e96a7 */
[----:B------:R-:W2:Y:S01]  /*89d0*/  MUFU.EX2 R153, R153 ;  /* 0x0000009900997308 */ /* 0x000ea20000000800 */
[----:B------:R-:W-:Y:S01]  /*89e0*/  HMMA.16816.F32 R88, R4, R14, R88 ;  /* 0x0000000e0458723c */ /* 0x000fe20000001858 */
[----:B------:R-:W-:-:S02]  /*89f0*/  PRMT R15, R170, 0x7632, R15 ;  /* 0x00007632aa0f7816 */ /* 0x000fc4000000000f */
[----:B------:R-:W5:Y:S01]  /*8a00*/  MUFU.EX2 R147, R147 ;  /* 0x0000009300937308 */ /* 0x000f620000000800 */
[----:B------:R-:W-:Y:S01]  /*8a10*/  PRMT R13, R13, 0x5410, R17 ;  /* 0x000054100d0d7816 */ /* 0x000fe20000000011 */
[----:B---3--:R-:W-:Y:S01]  /*8a20*/  FADD.FTZ R46, R54, R46 ;  /* 0x0000002e362e7221 */ /* 0x008fe20000010000 */
[----:B------:R-:W-:Y:S02]  /*8a30*/  LOP3.LUT R14, R170, 0xff, RZ, 0xc0, !PT ;  /* 0x000000ffaa0e7812 */ /* 0x000fe400078ec0ff */
[----:B------:R-:W-:Y:S01]  /*8a40*/  LOP3.LUT R15, R15, 0xff, RZ, 0xc0, !PT ;  /* 0x000000ff0f0f7812 */ /* 0x000fe200078ec0ff */
[----:B-1----:R-:W-:Y:S01]  /*8a50*/  IMAD.MOV.U32 R16, RZ, RZ, R168 ;  /* 0x000000ffff107224 */ /* 0x002fe200078e00a8 */
[----:B------:R-:W-:Y:S01]  /*8a60*/  LOP3.LUT R13, R13, 0xff00ff, RZ, 0xc0, !PT ;  /* 0x00ff00ff0d0d7812 */ /* 0x000fe200078ec0ff */
[----:B------:R-:W-:Y:S01]  /*8a70*/  HMMA.16816.F32 R76, R4, R8, R76 ;  /* 0x00000008044c723c */ /* 0x000fe2000000184c */
[----:B------:R-:W-:Y:S01]  /*8a80*/  PRMT R25, R15, 0x5410, R25 ;  /* 0x000054100f197816 */ /* 0x000fe20000000019 */
[----:B----4-:R-:W-:Y:S01]  /*8a90*/  FADD.FTZ R48, R55, R48 ;  /* 0x0000003037307221 */ /* 0x010fe20000010000 */
[----:B------:R-:W-:-:S02]  /*8aa0*/  LOP3.LUT R16, R16, 0xff, RZ, 0xc0, !PT ;  /* 0x000000ff10107812 */ /* 0x000fc400078ec0ff */
[----:B--2---:R-:W-:Y:S01]  /*8ab0*/  F2FP.F16.F32.PACK_AB R24, R229, R153 ;  /* 0x00000099e518723e */ /* 0x004fe200000000ff */
[----:B------:R-:W-:Y:S01]  /*8ac0*/  FADD.FTZ R48, R153, R48 ;  /* 0x0000003099307221 */ /* 0x000fe20000010000 */
[----:B------:R-:W-:Y:S01]  /*8ad0*/  PRMT R12, R16, 0x5410, R12 ;  /* 0x00005410100c7816 */ /* 0x000fe2000000000c */
[C---:B------:R-:W-:Y:S01]  /*8ae0*/  HMMA.16816.F32 R124, R4.reuse, R20, R124 ;  /* 0x00000014047c723c */ /* 0x040fe2000000187c */
[--C-:B------:R-:W-:Y:S01]  /*8af0*/  HSET2.LE.AND R25, R25, R29.reuse, PT ;  /* 0x0000001d19197233 */ /* 0x100fe20003803000 */
[----:B------:R-:W1:Y:S01]  /*8b00*/  LDSM.16.MT88.4 R16, [R182+0x7800] ;  /* 0x00780000b610783b */ /* 0x000e620000004200 */
[----:B------:R-:W-:Y:S01]  /*8b10*/  F2FP.F16.F32.PACK_AB R8, R54, R146 ;  /* 0x000000923608723e */ /* 0x000fe200000000ff */
[----:B-----5:R-:W-:Y:S01]  /*8b20*/  FADD.FTZ R46, R147, R46 ;  /* 0x0000002e932e7221 */ /* 0x020fe20000010000 */
[--C-:B------:R-:W-:Y:S01]  /*8b30*/  HSET2.LE.AND R26, R12, R29.reuse, PT ;  /* 0x0000001d0c1a7233 */ /* 0x100fe20003803000 */
[----:B------:R-:W-:Y:S01]  /*8b40*/  FADD.FTZ R229, R229, R48 ;  /* 0x00000030e5e57221 */ /* 0x000fe20000010000 */
[----:B------:R-:W-:Y:S01]  /*8b50*/  PRMT R12, R14, 0x5410, R27 ;  /* 0x000054100e0c7816 */ /* 0x000fe2000000001b */
[----:B------:R-:W-:Y:S01]  /*8b60*/  HMMA.16816.F32 R120, R4, R22, R120 ;  /* 0x000000160478723c */ /* 0x000fe20000001878 */
[----:B------:R-:W-:Y:S01]  /*8b70*/  HSET2.LE.AND R27, R13, R29, PT ;  /* 0x0000001d0d1b7233 */ /* 0x000fe20003803000 */
[----:B------:R-:W2:Y:S01]  /*8b80*/  LDSM.16.MT88.4 R20, [R186+0x7800] ;  /* 0x00780000ba14783b */ /* 0x000ea20000004200 */
[----:B------:R-:W-:-:S02]  /*8b90*/  LOP3.LUT R26, R24, R26, RZ, 0xc0, !PT ;  /* 0x0000001a181a7212 */ /* 0x000fc400078ec0ff */
[C---:B------:R-:W-:Y:S01]  /*8ba0*/  F2FP.F16.F32.PACK_AB R13, R228.reuse, R147 ;  /* 0x00000093e40d723e */ /* 0x040fe200000000ff */
[----:B------:R-:W-:Y:S01]  /*8bb0*/  FADD.FTZ R228, R228, R46 ;  /* 0x0000002ee4e47221 */ /* 0x000fe20000010000 */
[----:B------:R-:W-:Y:S01]  /*8bc0*/  HSET2.LE.AND R12, R12, R29, PT ;  /* 0x0000001d0c0c7233 */ /* 0x000fe20003803000 */
[----:B------:R-:W-:Y:S01]  /*8bd0*/  HMMA.16816.F32 R72, R4, R10, R72 ;  /* 0x0000000a0448723c */ /* 0x000fe20000001848 */
[----:B------:R-:W-:Y:S01]  /*8be0*/  F2FP.F16.F32.PACK_AB R24, R55, R150 ;  /* 0x000000963718723e */ /* 0x000fe200000000ff */
[--C-:B------:R-:W-:Y:S01]  /*8bf0*/  FFMA.FTZ R4, R64, UR26, -R144.reuse ;  /* 0x0000001a40047c23 */ /* 0x100fe20008010890 */
[----:B------:R-:W-:Y:S01]  /*8c00*/  LOP3.LUT R27, R13, R27, RZ, 0xc0, !PT ;  /* 0x0000001b0d1b7212 */ /* 0x000fe200078ec0ff */
[----:B------:R-:W-:Y:S01]  /*8c10*/  FFMA.FTZ R5, R31, UR26, -R144 ;  /* 0x0000001a1f057c23 */ /* 0x000fe20008010890 */
[----:B------:R-:W-:Y:S01]  /*8c20*/  LOP3.LUT R24, R24, R12, RZ, 0xc0, !PT ;  /* 0x0000000c18187212 */ /* 0x000fe200078ec0ff */
[----:B------:R-:W-:Y:S01]  /*8c30*/  IMAD.MOV.U32 R6, RZ, RZ, R166 ;  /* 0x000000ffff067224 */ /* 0x000fe200078e00a6 */
[----:B------:R-:W-:Y:S01]  /*8c40*/  LOP3.LUT R25, R8, R25, RZ, 0xc0, !PT ;  /* 0x0000001908197212 */ /* 0x000fe200078ec0ff */
[----:B------:R-:W3:Y:S01]  /*8c50*/  LDSM.16.MT88.4 R12, [R181+0x7800] ;  /* 0x00780000b50c783b */ /* 0x000ee20000004200 */
[----:B------:R4:W-:Y:S01]  /*8c60*/  MUFU.EX2 R31, R4 ;  /* 0x00000004001f7308 */ /* 0x0009e20000000800 */
[--C-:B------:R-:W-:Y:S01]  /*8c70*/  FFMA.FTZ R7, R62, UR26, -R143.reuse ;  /* 0x0000001a3e077c23 */ /* 0x100fe2000801088f */
[----:B------:R-:W-:Y:S01]  /*8c80*/  LOP3.LUT R6, R6, 0xff, RZ, 0xc0, !PT ;  /* 0x000000ff06067812 */ /* 0x000fe200078ec0ff */
[----:B------:R-:W5:Y:S01]  /*8c90*/  LDSM.16.MT88.4 R8, [R180+0x7800] ;  /* 0x00780000b408783b */ /* 0x000f620000004200 */
[----:B------:R1:W1:Y:S04]  /*8ca0*/  MUFU.EX2 R64, R140 ;  /* 0x0000008c00407308 */ /* 0x0002680000000800 */
[----:B------:R2:W2:Y:S01]  /*8cb0*/  MUFU.EX2 R62, R5 ;  /* 0x00000005003e7308 */ /* 0x0004a20000000800 */
[----:B----4-:R-:W-:Y:S01]  /*8cc0*/  PRMT R4, R166, 0x7773, RZ ;  /* 0x00007773a6047816 */ /* 0x010fe200000000ff */
[----:B-1----:R-:W-:Y:S01]  /*8cd0*/  HMMA.16816.F32 R112, R24, R16, R112 ;  /* 0x000000101870723c */ /* 0x002fe20000001870 */
[----:B------:R-:W-:-:S02]  /*8ce0*/  FFMA.FTZ R140, R30, UR26, -R143 ;  /* 0x0000001a1e8c7c23 */ /* 0x000fc4000801088f */
[----:B------:R-:W-:Y:S01]  /*8cf0*/  PRMT R4, R138, 0x5410, R4 ;  /* 0x000054108a047816 */ /* 0x000fe20000000004 */
[----:B------:R1:W4:Y:S01]  /*8d00*/  MUFU.EX2 R30, R7 ;  /* 0x00000007001e7308 */ /* 0x0003220000000800 */
[----:B------:R-:W-:Y:S01]  /*8d10*/  LOP3.LUT R138, R172, 0xffff, RZ, 0xc0, !PT ;  /* 0x0000ffffac8a7812 */ /* 0x000fe200078ec0ff */
[----:B------:R-:W-:Y:S01]  /*8d20*/  FADD.FTZ R50, R64, R50 ;  /* 0x0000003240327221 */ /* 0x000fe20000010000 */
[----:B--2---:R-:W-:Y:S01]  /*8d30*/  PRMT R5, R166, 0x7771, RZ ;  /* 0x00007771a6057816 */ /* 0x004fe200000000ff */
[----:B------:R2:W3:Y:S01]  /*8d40*/  MUFU.EX2 R61, R140 ;  /* 0x0000008c003d7308 */ /* 0x0004e20000000800 */
[----:B------:R-:W-:Y:S01]  /*8d50*/  SHF.R.U32.HI R138, RZ, 0x8, R138 ;  /* 0x00000008ff8a7819 */ /* 0x000fe2000001168a */
[----:B------:R-:W-:Y:S01]  /*8d60*/  FADD.FTZ R50, R31, R50 ;  /* 0x000000321f327221 */ /* 0x000fe20000010000 */
[----:B------:R-:W-:Y:S01]  /*8d70*/  PRMT R5, R6, 0x5410, R5 ;  /* 0x0000541006057816 */ /* 0x000fe20000000005 */
[----:B------:R-:W-:Y:S01]  /*8d80*/  HMMA.16816.F32 R128, R24, R20, R128 ;  /* 0x000000141880723c */ /* 0x000fe20000001880 */
[----:B------:R-:W-:Y:S01]  /*8d90*/  LOP3.LUT R6, R172, 0xff, RZ, 0xc0, !PT ;  /* 0x000000ffac067812 */ /* 0x000fe200078ec0ff */
[----:B------:R-:W-:Y:S01]  /*8da0*/  FADD.FTZ R50, R62, R50 ;  /* 0x000000323e327221 */ /* 0x000fe20000010000 */
[----:B------:R-:W-:-:S02]  /*8db0*/  LOP3.LUT R4, R4, 0xff00ff, RZ, 0xc0, !PT ;  /* 0x00ff00ff04047812 */ /* 0x000fc400078ec0ff */
[----:B-1----:R-:W-:Y:S01]  /*8dc0*/  PRMT R7, R172, 0x7632, R7 ;  /* 0x00007632ac077816 */ /* 0x002fe20000000007 */
[----:B----4-:R-:W-:Y:S01]  /*8dd0*/  FADD.FTZ R56, R30, R56 ;  /* 0x000000381e387221 */ /* 0x010fe20000010000 */
[----:B------:R-:W-:Y:S01]  /*8de0*/  SHF.R.U32.HI R172, RZ, 0x18, R172 ;  /* 0x00000018ffac7819 */ /* 0x000fe200000116ac */
[C---:B------:R-:W-:Y:S01]  /*8df0*/  HMMA.16816.F32 R116, R24.reuse, R22, R116 ;  /* 0x000000161874723c */ /* 0x040fe20000001874 */
[----:B------:R-:W-:Y:S01]  /*8e00*/  LOP3.LUT R7, R7, 0xff, RZ, 0xc0, !PT ;  /* 0x000000ff07077812 */ /* 0x000fe200078ec0ff */
[----:B------:R-:W-:Y:S01]  /*8e10*/  FADD.FTZ R56, R60, R56 ;  /* 0x000000383c387221 */ /* 0x000fe20000010000 */
[----:B--2---:R-:W-:Y:S02]  /*8e20*/  PRMT R140, R6, 0x5410, R138 ;  /* 0x00005410068c7816 */ /* 0x004fe4000000008a */
[----:B------:R-:W-:Y:S01]  /*8e30*/  PRMT R172, R7, 0x5410, R172 ;  /* 0x0000541007ac7816 */ /* 0x000fe200000000ac */
[----:B---3--:R-:W-:Y:S01]  /*8e40*/  FADD.FTZ R56, R61, R56 ;  /* 0x000000383d387221 */ /* 0x008fe20000010000 */
[--C-:B------:R-:W-:Y:S01]  /*8e50*/  HSET2.LE.AND R138, R5, R29.reuse, PT ;  /* 0x0000001d058a7233 */ /* 0x100fe20003803000 */
[----:B------:R-:W-:Y:S01]  /*8e60*/  HMMA.16816.F32 R100, R24, R18, R100 ;  /* 0x000000121864723c */ /* 0x000fe20000001864 */
[----:B------:R-:W-:-:S02]  /*8e70*/  HSET2.LE.AND R7, R4, R29, PT ;  /* 0x0000001d04077233 */ /* 0x000fc40003803000 */
[--C-:B------:R-:W-:Y:S02]  /*8e80*/  HSET2.LE.AND R4, R140, R29.reuse, PT ;  /* 0x0000001d8c047233 */ /* 0x100fe40003803000 */
[----:B------:R-:W-:Y:S02]  /*8e90*/  HSET2.LE.AND R5, R172, R29, PT ;  /* 0x0000001dac057233 */ /* 0x000fe40003803000 */
[C---:B------:R-:W-:Y:S01]  /*8ea0*/  F2FP.F16.F32.PACK_AB R6, R235.reuse, R62 ;  /* 0x0000003eeb06723e */ /* 0x040fe200000000ff */
[----:B------:R-:W-:Y:S01]  /*8eb0*/  HMMA.16816.F32 R96, R24, R12, R96 ;  /* 0x0000000c1860723c */ /* 0x000fe20000001860 */
[C---:B------:R-:W-:Y:S01]  /*8ec0*/  F2FP.F16.F32.PACK_AB R143, R234.reuse, R61 ;  /* 0x0000003dea8f723e */ /* 0x040fe200000000ff */
[----:B------:R-:W-:Y:S01]  /*8ed0*/  FADD.FTZ R235, R235, R50 ;  /* 0x00000032ebeb7221 */ /* 0x000fe20000010000 */
[----:B------:R-:W-:Y:S01]  /*8ee0*/  F2FP.F16.F32.PACK_AB R140, R31, R64 ;  /* 0x000000401f8c723e */ /* 0x000fe200000000ff */
[----:B------:R-:W-:Y:S01]  /*8ef0*/  FADD.FTZ R234, R234, R56 ;  /* 0x00000038eaea7221 */ /* 0x000fe20000010000 */
[----:B------:R-:W-:-:S02]  /*8f00*/  F2FP.F16.F32.PACK_AB R29, R60, R30 ;  /* 0x0000001e3c1d723e */ /* 0x000fc400000000ff */
[----:B------:R-:W-:Y:S01]  /*8f10*/  LOP3.LUT R6, R6, R138, RZ, 0xc0, !PT ;  /* 0x0000008a06067212 */ /* 0x000fe200078ec0ff */
[----:B------:R-:W-:Y:S01]  /*8f20*/  HMMA.16816.F32 R84, R24, R14, R84 ;  /* 0x0000000e1854723c */ /* 0x000fe20000001854 */
[----:B------:R-:W-:Y:S02]  /*8f30*/  LOP3.LUT R7, R143, R7, RZ, 0xc0, !PT ;  /* 0x000000078f077212 */ /* 0x000fe400078ec0ff */
[----:B------:R-:W-:Y:S02]  /*8f40*/  LOP3.LUT R4, R140, R4, RZ, 0xc0, !PT ;  /* 0x000000048c047212 */ /* 0x000fe400078ec0ff */
[----:B------:R-:W-:-:S03]  /*8f50*/  LOP3.LUT R5, R29, R5, RZ, 0xc0, !PT ;  /* 0x000000051d057212 */ /* 0x000fc600078ec0ff */
[C---:B-----5:R-:W-:Y:S08]  /*8f60*/  HMMA.16816.F32 R80, R24.reuse, R8, R80 ;  /* 0x000000081850723c */ /* 0x060ff00000001850 */
        /* <DEDUP_REMOVED lines=11> */
[----:B------:R-:W1:Y:S01]  /*9020*/  LDCU UR4, c[0x0][0x440] ;  /* 0x00008800ff0477ac */ /* 0x000e620008000800 */
[----:B------:R-:W-:Y:S01]  /*9030*/  VIADD R0, R137, 0xfffffffe ;  /* 0xfffffffe89007836 */ /* 0x000fe20000000000 */
[----:B------:R-:W-:-:S04]  /*9040*/  DEPBAR.LE SB0, 0x0 ;  /* 0x000080000000791a */ /* 0x000fc80000000000 */
[----:B------:R-:W-:-:S04]  /*9050*/  IMAD.WIDE.U32 R4, R0, R218, RZ ;  /* 0x000000da00047225 */ /* 0x000fc800078e00ff */
[----:B------:R-:W-:Y:S02]  /*9060*/  IMAD R0, R0, R219, R5 ;  /* 0x000000db00007224 */ /* 0x000fe400078e0205 */
[----:B------:R-:W-:Y:S02]  /*9070*/  IMAD.SHL.U32 R6, R4, 0x40, RZ ;  /* 0x0000004004067824 */ /* 0x000fe400078e00ff */
[----:B------:R-:W-:Y:S01]  /*9080*/  IMAD.WIDE.U32 R8, R218, 0x20, RZ ;  /* 0x00000020da087825 */ /* 0x000fe200078e00ff */
[----:B------:R-:W-:Y:S01]  /*9090*/  SHF.L.U64.HI R7, R4, 0x6, R0 ;  /* 0x0000000604077819 */ /* 0x000fe20000010200 */
[----:B------:R-:W-:Y:S01]  /*90a0*/  BAR.SYNC.DEFER_BLOCKING 0x0 ;  /* 0x0000000000007b1d */ /* 0x000fe20000010000 */
[----:B-1----:R-:W-:Y:S01]  /*90b0*/  ISETP.GE.AND P0, PT, R195, UR4, PT ;  /* 0x00000004c3007c0c */ /* 0x002fe2000bf06270 */
[----:B------:R-:W-:Y:S02]  /*90c0*/  IMAD.SHL.U32 R4, R219, 0x20, RZ ;  /* 0x00000020db047824 */ /* 0x000fe400078e00ff */
[----:B------:R-:W-:-:S10]  /*90d0*/  VIADD R132, R137, 0xfffffffe ;  /* 0xfffffffe89847836 */ /* 0x000fd40000000000 */
[----:B------:R-:W-:Y:S02]  /*90e0*/  @!P0 LEA R2, P2, R218, R6, 0x4 ;  /* 0x00000006da028211 */ /* 0x000fe400078420ff */
[----:B------:R-:W-:Y:S02]  /*90f0*/  @!P0 IADD3 R5, P1, PT, R6, R8, RZ ;  /* 0x0000000806058210 */ /* 0x000fe40007f3e0ff */
[----:B------:R-:W-:Y:S02]  /*9100*/  @!P0 LEA.HI.X R0, R218, R7, R219, 0x4, P2 ;  /* 0x00000007da008211 */ /* 0x000fe400010f24db */
[-C--:B------:R-:W-:Y:S02]  /*9110*/  @!P0 LEA R10, P2, R2, R198.reuse, 0x1 ;  /* 0x000000c6020a8211 */ /* 0x080fe400078408ff */
[----:B------:R-:W-:Y:S01]  /*9120*/  @!P0 LEA R12, P3, R6, R198, 0x1 ;  /* 0x000000c6060c8211 */ /* 0x000fe200078608ff */
[----:B------:R-:W-:Y:S01]  /*9130*/  @P0 STS.128 [R204+0x6000], RZ ;  /* 0x006000ffcc000388 */ /* 0x000fe20000000c00 */
[----:B------:R-:W-:-:S02]  /*9140*/  @!P0 IADD3.X R4, PT, PT, R7, R9, R4, P1, !PT ;  /* 0x0000000907048210 */ /* 0x000fc40000ffe404 */
[-C--:B------:R-:W-:Y:S01]  /*9150*/  @!P0 LEA.HI.X R11, R2, R197.reuse, R0, 0x1, P2 ;  /* 0x000000c5020b8211 */ /* 0x080fe200010f0c00 */
[----:B------:R-:W-:Y:S01]  /*9160*/  @!P0 IMAD R0, R219, 0x30, RZ ;  /* 0x00000030db008824 */ /* 0x000fe200078e02ff */
[--C-:B------:R-:W-:Y:S01]  /*9170*/  @!P0 LEA.HI.X R13, R6, R197, R7.reuse, 0x1, P3 ;  /* 0x000000c5060d8211 */ /* 0x100fe200018f0c07 */
[----:B------:R-:W-:Y:S01]  /*9180*/  @!P0 IMAD.WIDE.U32 R6, R218, 0x30, R6 ;  /* 0x00000030da068825 */ /* 0x000fe200078e0006 */
[CC--:B------:R-:W-:Y:S02]  /*9190*/  @!P0 LEA R8, P1, R5.reuse, R198.reuse, 0x1 ;  /* 0x000000c605088211 */ /* 0x0c0fe400078208ff */
[----:B------:R-:W-:Y:S01]  /*91a0*/  ISETP.GT.U32.AND P3, PT, R132, R201, PT ;  /* 0x000000c98400720c */ /* 0x000fe20003f64070 */
[----:B------:R-:W-:Y:S01]  /*91b0*/  @!P0 IMAD.IADD R0, R0, 0x1, R7 ;  /* 0x0000000100008824 */ /* 0x000fe200078e0207 */
[----:B------:R-:W-:Y:S01]  /*91c0*/  @!P0 LEA.HI.X R9, R5, R197, R4, 0x1, P1 ;  /* 0x000000c505098211 */ /* 0x000fe200008f0c04 */
[----:B------:R-:W-:Y:S01]  /*91d0*/  @!PT LDS RZ, [RZ] ;  /* 0x00000000fffff984 */ /* 0x000fe20000000800 */
[----:B------:R-:W-:Y:S01]  /*91e0*/  @!PT LDS RZ, [RZ] ;  /* 0x00000000fffff984 */ /* 0x000fe20000000800 */
[----:B------:R-:W-:Y:S01]  /*91f0*/  @!PT LDS RZ, [RZ] ;  /* 0x00000000fffff984 */ /* 0x000fe20000000800 */
[----:B------:R1:W-:Y:S01]  /*9200*/  @!P0 LDGSTS.E.BYPASS.LTC128B.128 [R204+0x6000], desc[UR20][R12.64] ;  /* 0x060000000ccc8fae */ /* 0x0003e2000b981a14 */
[----:B------:R-:W-:-:S03]  /*9210*/  @!P0 LEA R4, P1, R6, R198, 0x1 ;  /* 0x000000c606048211 */ /* 0x000fc600078208ff */
[----:B------:R-:W-:Y:S01]  /*9220*/  @P0 STS.128 [R204+0x6800], RZ ;  /* 0x006800ffcc000388 */ /* 0x000fe20000000c00 */
[----:B------:R-:W-:-:S03]  /*9230*/  @!P0 LEA.HI.X R5, R6, R197, R0, 0x1, P1 ;  /* 0x000000c506058211 */ /* 0x000fc600008f0c00 */
        /* <DEDUP_REMOVED lines=14> */
[----:B------:R-:W-:Y:S04]  /*9320*/  LDSM.16.M88.4 R220, [R191] ;  /* 0x00000000bfdc783b */ /* 0x000fe80000000200 */
[----:B------:R-:W4:Y:S04]  /*9330*/  LDSM.16.M88.4 R140, [R190+UR5+0x4000] ;  /* 0x00400005be8c783b */ /* 0x000f280008000200 */
[----:B------:R-:W5:Y:S04]  /*9340*/  LDSM.16.M88.4 R24, [R191+0x2000] ;  /* 0x00200000bf18783b */ /* 0x000f680000000200 */
[----:B------:R-:W3:Y:S04]  /*9350*/  LDSM.16.M88.4 R52, [R190+UR5+0x4800] ;  /* 0x00480005be34783b */ /* 0x000ee80008000200 */
[----:B------:R-:W3:Y:S04]  /*9360*/  LDSM.16.M88.4 R36, [R190+UR5+0x5000] ;  /* 0x00500005be24783b */ /* 0x000ee80008000200 */
[----:B------:R-:W3:Y:S04]  /*9370*/  LDSM.16.M88.4 R236, [R190+UR5+0x5800] ;  /* 0x00580005beec783b */ /* 0x000ee80008000200 */
[----:B------:R-:W-:Y:S04]  /*9380*/  LDSM.16.M88.4 R168, [R185+0x4000] ;  /* 0x00400000b9a8783b */ /* 0x000fe80000000200 */
[----:B------:R-:W3:Y:S04]  /*9390*/  LDSM.16.M88.4 R172, [R189+0x2000] ;  /* 0x00200000bdac783b */ /* 0x000ee80000000200 */
[----:B------:R-:W3:Y:S04]  /*93a0*/  LDSM.16.M88.4 R164, [R185+0x4800] ;  /* 0x00480000b9a4783b */ /* 0x000ee80000000200 */
[----:B------:R-:W3:Y:S04]  /*93b0*/  LDSM.16.M88.4 R160, [R185+0x5000] ;  /* 0x00500000b9a0783b */ /* 0x000ee80000000200 */
[----:B------:R-:W3:Y:S04]  /*93c0*/  LDSM.16.M88.4 R156, [R185+0x5800] ;  /* 0x00580000b99c783b */ /* 0x000ee80000000200 */
[----:B------:R-:W3:Y:S01]  /*93d0*/  LDSM.16.M88.4 R176, [R189] ;  /* 0x00000000bdb0783b */ /* 0x000ee20000000200 */
[-C--:B----4-:R-:W-:Y:S03]  /*93e0*/  HMMA.16816.F32 R152, R220, R140.reuse, RZ ;  /* 0x0000008cdc98723c */ /* 0x090fe600000018ff */
[----:B------:R-:W-:Y:S04]  /*93f0*/  LDSM.16.M88.4 R20, [R188+0x2000] ;  /* 0x00200000bc14783b */ /* 0x000fe80000000200 */
[----:B------:R-:W4:Y:S01]  /*9400*/  LDSM.16.M88.4 R16, [R184+0x4000] ;  /* 0x00400000b810783b */ /* 0x000f220000000200 */
[C---:B-----5:R-:W-:Y:S03]  /*9410*/  HMMA.16816.F32 R148, R24.reuse, R140, RZ ;  /* 0x0000008c1894723c */ /* 0x060fe600000018ff */
[----:B-1----:R-:W1:Y:S04]  /*9420*/  LDSM.16.M88.4 R12, [R184+0x4800] ;  /* 0x00480000b80c783b */ /* 0x002e680000000200 */
[----:B--2---:R-:W2:Y:S01]  /*9430*/  LDSM.16.M88.4 R8, [R184+0x5000] ;  /* 0x00500000b808783b */ /* 0x004ea20000000200 */
[C---:B------:R-:W-:Y:S03]  /*9440*/  HMMA.16816.F32 R144, R24.reuse, R142, RZ ;  /* 0x0000008e1890723c */ /* 0x040fe600000018ff */
[----:B---3--:R-:W3:Y:S04]  /*9450*/  LDSM.16.M88.4 R4, [R184+0x5800] ;  /* 0x00580000b804783b */ /* 0x008ee80000000200 */
[----:B------:R-:W0:Y:S01]  /*9460*/  LDGDEPBAR ;  /* 0x00000000000079af */ /* 0x000e220000000000 */
[C---:B------:R-:W-:Y:S08]  /*9470*/  HMMA.16816.F32 R60, R24.reuse, R52, RZ ;  /* 0x00000034183c723c */ /* 0x040ff000000018ff */
[C---:B------:R-:W-:Y:S08]  /*9480*/  HMMA.16816.F32 R44, R24.reuse, R36, RZ ;  /* 0x00000024182c723c */ /* 0x040ff000000018ff */
        /* <DEDUP_REMOVED lines=22> */
[----:B------:R-:W5:Y:S07]  /*95f0*/  LDSM.16.M88.4 R160, [R188] ;  /* 0x00000000bca0783b */ /* 0x000f6e0000000200 */
        /* <DEDUP_REMOVED lines=8> */
[----:B------:R-:W5:Y:S04]  /*9680*/  LDSM.16.M88.4 R156, [R187+0x2000] ;  /* 0x00200000bb9c783b */ /* 0x000f680000000200 */
[----:B------:R-:W-:Y:S03]  /*9690*/  LDSM.16.M88.4 R176, [R187] ;  /* 0x00000000bbb0783b */ /* 0x000fe60000000200 */
[C---:B----4-:R-:W-:Y:S08]  /*96a0*/  HMMA.16816.F32 R148, R20.reuse, R16, R148 ;  /* 0x000000101494723c */ /* 0x050ff00000001894 */
[C---:B-1----:R-:W-:Y:S08]  /*96b0*/  HMMA.16816.F32 R60, R20.reuse, R12, R60 ;  /* 0x0000000c143c723c */ /* 0x042ff0000000183c */
[C---:B--2---:R-:W-:Y:S08]  /*96c0*/  HMMA.16816.F32 R44, R20.reuse, R8, R44 ;  /* 0x00000008142c723c */ /* 0x044ff0000000182c */
[C---:B---3--:R-:W-:Y:S08]  /*96d0*/  HMMA.16816.F32 R28, R20.reuse, R4, R28 ;  /* 0x00000004141c723c */ /* 0x048ff0000000181c */
[C---:B------:R-:W-:Y:S08]  /*96e0*/  HMMA.16816.F32 R144, R20.reuse, R18, R144 ;  /* 0x000000121490723c */ /* 0x040ff00000001890 */
[C---:B------:R-:W-:Y:S08]  /*96f0*/  HMMA.16816.F32 R56, R20.reuse, R14, R56 ;  /* 0x0000000e1438723c */ /* 0x040ff00000001838 */
[C---:B------:R-:W-:Y:S08]  /*9700*/  HMMA.16816.F32 R40, R20.reuse, R10, R40 ;  /* 0x0000000a1428723c */ /* 0x040ff00000001828 */
[----:B------:R-:W-:Y:S01]  /*9710*/  HMMA.16816.F32 R24, R20, R6, R24 ;  /* 0x000000061418723c */ /* 0x000fe20000001818 */
[----:B------:R-:W1:Y:S01]  /*9720*/  LDSM.16.M88.4 R20, [R183+0x5800] ;  /* 0x00580000b714783b */ /* 0x000e620000000200 */
[----:B------:R-:W-:-:S06]  /*9730*/  DEPBAR.LE SB0, 0x0 ;  /* 0x000080000000791a */ /* 0x000fcc0000000000 */
[C---:B-----5:R-:W-:Y:S08]  /*9740*/  HMMA.16816.F32 R152, R160.reuse, R16, R152 ;  /* 0x00000010a098723c */ /* 0x060ff00000001898 */
        /* <DEDUP_REMOVED lines=13> */
[C---:B-1----:R-:W-:Y:S08]  /*9820*/  HMMA.16816.F32 R28, R156.reuse, R20, R28 ;  /* 0x000000149c1c723c */ /* 0x042ff0000000181c */
        /* <DEDUP_REMOVED lines=11> */
[C---:B------:R-:W-:Y:S01]  /*98e0*/  @!P0 VIADD R4, R137.reuse, 0xfffffffd ;  /* 0xfffffffd89048836 */ /* 0x040fe20000000000 */
[----:B------:R1:W-:Y:S01]  /*98f0*/  @P0 STS.128 [R204+0x4000], RZ ;  /* 0x004000ffcc000388 */ /* 0x0003e20000000c00 */
[----:B------:R-:W-:Y:S01]  /*9900*/  @!P0 VIADD R2, R137, 0xfffffffd ;  /* 0xfffffffd89028836 */ /* 0x000fe20000000000 */
[----:B------:R-:W-:Y:S01]  /*9910*/  BSSY.RECONVERGENT B0, `(.L_x_2234) ;  /* 0x0000034000007945 */ /* 0x000fe20003800200 */
[----:B------:R-:W-:-:S04]  /*9920*/  @!P0 IMAD.WIDE.U32 R8, R4, R192, RZ ;  /* 0x000000c004088225 */ /* 0x000fc800078e00ff */
[----:B------:R-:W-:Y:S02]  /*9930*/  @!P0 IMAD R4, R4, R193, R9 ;  /* 0x000000c104048224 */ /* 0x000fe400078e0209 */
[----:B------:R-:W-:-:S03]  /*9940*/  @!P0 IMAD.WIDE.U32 R10, R2, R192, RZ ;  /* 0x000000c0020a8225 */ /* 0x000fc600078e00ff */
[C---:B------:R-:W-:Y:S01]  /*9950*/  @!P0 SHF.L.U64.HI R4, R8.reuse, 0x6, R4 ;  /* 0x0000000608048819 */ /* 0x040fe20000010204 */
[----:B------:R-:W-:Y:S02]  /*9960*/  @!P0 VIADD R6, R137, 0xfffffffd ;  /* 0xfffffffd89068836 */ /* 0x000fe40000000000 */
[----:B------:R-:W-:Y:S02]  /*9970*/  @!P0 IMAD.SHL.U32 R5, R8, 0x40, RZ ;  /* 0x0000004008058824 */ /* 0x000fe400078e00ff */
[----:B------:R-:W-:Y:S02]  /*9980*/  @!P0 IMAD R2, R2, R193, R11 ;  /* 0x000000c102028224 */ /* 0x000fe400078e020b */
[----:B------:R-:W-:Y:S01]  /*9990*/  @!P0 IMAD.SHL.U32 R0, R10, 0x40, RZ ;  /* 0x000000400a008824 */ /* 0x000fe200078e00ff */
[----:B------:R-:W-:Y:S01]  /*99a0*/  @!P0 LEA R5, P2, R192, R5, 0x4 ;  /* 0x00000005c0058211 */ /* 0x000fe200078420ff */
[----:B------:R-:W-:Y:S01]  /*99b0*/  @!P0 IMAD.WIDE.U32 R8, R6, R192, RZ ;  /* 0x000000c006088225 */ /* 0x000fe200078e00ff */
[----:B------:R-:W-:-:S02]  /*99c0*/  @!P0 SHF.L.U64.HI R2, R10, 0x6, R2 ;  /* 0x000000060a028819 */ /* 0x000fc40000010202 */
[----:B------:R-:W-:Y:S01]  /*99d0*/  @!P0 LEA R0, P1, R192, R0, 0x5 ;  /* 0x00000000c0008211 */ /* 0x000fe200078228ff */
[----:B------:R-:W-:Y:S01]  /*99e0*/  @!P0 IMAD R6, R6, R193, R9 ;  /* 0x000000c106068224 */ /* 0x000fe200078e0209 */
[----:B------:R-:W-:Y:S02]  /*99f0*/  @!P0 LEA R10, P4, R8, R200, 0x7 ;  /* 0x000000c8080a8211 */ /* 0x000fe400078838ff */
[C-C-:B------:R-:W-:Y:S02]  /*9a00*/  @!P0 LEA.HI.X R4, R192.reuse, R4, R193.reuse, 0x4, P2 ;  /* 0x00000004c0048211 */ /* 0x140fe400010f24c1 */
        /* <DEDUP_REMOVED lines=25> */
[----:B------:R-:W-:-:S04]  /*9ba0*/  SHF.L.U32 R6, R4, 0x6, RZ ;  /* 0x0000000604067819 */ /* 0x000fc800000006ff */
        /* <DEDUP_REMOVED lines=10> */
.L_x_2235:
[----:B------:R-:W-:Y:S05]  /*9c50*/  BSYNC.RECONVERGENT B0 ;  /* 0x0000000000007941 */ /* 0x000fea0003800200 */
.L_x_2234:
[----:B------:R-:W0:Y:S02]  /*9c60*/  LDGDEPBAR ;  /* 0x00000000000079af */ /* 0x000e240000000000 */
.L_x_2233:
[----:B-1----:R-:W-:Y:S01]  /*9c70*/  VIADD R11, R3, UR18 ;  /* 0x00000012030b7c36 */ /* 0x002fe20008000000 */
[----:B------:R-:W-:Y:S01]  /*9c80*/  UIADD3 UR22, UPT, UPT, UR25, 0x76cf5d0a, URZ ;  /* 0x76cf5d0a19167890 */ /* 0x000fe2000fffe0ff */
[----:B------:R-:W-:Y:S01]  /*9c90*/  VIADD R2, R213, 0x8 ;  /* 0x00000008d5027836 */ /* 0x000fe20000000000 */
[----:B------:R-:W-:Y:S01]  /*9ca0*/  UIADD3 UR19, UPT, UPT, UR25, 0x32370b8f, URZ ;  /* 0x32370b8f19137890 */ /* 0x000fe2000fffe0ff */
[----:B--2---:R-:W-:Y:S01]  /*9cb0*/  VIADD R5, R11, 0xffffffc0 ;  /* 0xffffffc00b057836 */ /* 0x004fe20000000000 */
[----:B------:R-:W-:Y:S01]  /*9cc0*/  UIADD3 UR4, UPT, UPT, UR25, -0x56f99767, URZ ;  /* 0xa906689919047890 */ /* 0x000fe2000fffe0ff */
[C---:B------:R-:W-:Y:S01]  /*9cd0*/  VIADD R13, R213.reuse, 0x40 ;  /* 0x00000040d50d7836 */ /* 0x040fe20000000000 */
[----:B------:R-:W-:Y:S01]  /*9ce0*/  UIADD3 UR13, UPT, UPT, UR25, -0x126145ec, URZ ;  /* 0xed9eba14190d7890 */ /* 0x000fe2000fffe0ff */
[--C-:B------:R-:W-:Y:S02]  /*9cf0*/  IMAD.IADD R6, R213, 0x1, -R5.reuse ;  /* 0x00000001d5067824 */ /* 0x100fe400078e0a05 */
[----:B------:R-:W-:-:S02]  /*9d00*/  IMAD.IADD R4, R2, 0x1, -R5 ;  /* 0x0000000102047824 */ /* 0x000fc400078e0a05 */
[--C-:B------:R-:W-:Y:S01]  /*9d10*/  IMAD.IADD R7, R13, 0x1, -R5.reuse ;  /* 0x000000010d077824 */ /* 0x100fe200078e0a05 */
[----:B------:R-:W-:Y:S01]  /*9d20*/  IABS R6, R6 ;  /* 0x0000000600067213 */ /* 0x000fe20000000000 */
[----:B------:R-:W-:Y:S01]  /*9d30*/  VIADD R0, R3, 0xffffffc0 ;  /* 0xffffffc003007836 */ /* 0x000fe20000000000 */
[----:B------:R-:W-:Y:S01]  /*9d40*/  IABS R4, R4 ;  /* 0x0000000400047213 */ /* 0x000fe20000000000 */
[----:B------:R-:W-:Y:S01]  /*9d50*/  VIADD R12, R213, 0x48 ;  /* 0x00000048d50c7836 */ /* 0x000fe20000000000 */
[----:B------:R-:W-:Y:S01]  /*9d60*/  I2FP.F32.S32 R6, R6 ;  /* 0x0000000600067245 */ /* 0x000fe20000201400 */
[----:B------:R-:W-:Y:S01]  /*9d70*/  IMAD.SHL.U32 R169, R132, 0x2, RZ ;  /* 0x0000000284a97824 */ /* 0x000fe200078e00ff */
[----:B------:R-:W-:Y:S01]  /*9d80*/  I2FP.F32.S32 R4, R4 ;  /* 0x0000000400047245 */ /* 0x000fe20000201400 */
[----:B------:R-:W-:Y:S01]  /*9d90*/  IMAD.IADD R5, R12, 0x1, -R5 ;  /* 0x000000010c057824 */ /* 0x000fe200078e0a05 */
[----:B------:R-:W-:Y:S01]  /*9da0*/  IABS R7, R7 ;  /* 0x0000000700077213 */ /* 0x000fe20000000000 */
[----:B------:R-:W-:Y:S01]  /*9db0*/  FFMA.FTZ R152, R6, -UR6, R152 ;  /* 0x8000000606987c23 */ /* 0x000fe20008010098 */
[----:B------:R-:W-:-:S02]  /*9dc0*/  VIADD R6, R11, 0xfffffff8 ;  /* 0xfffffff80b067836 */ /* 0x000fc40000000000 */
[----:B------:R-:W-:Y:S01]  /*9dd0*/  FFMA.FTZ R154, R4, -UR6, R154 ;  /* 0x80000006049a7c23 */ /* 0x000fe2000801009a */
[----:B------:R-:W-:Y:S01]  /*9de0*/  I2FP.F32.S32 R7, R7 ;  /* 0x0000000700077245 */ /* 0x000fe20000201400 */
[--C-:B------:R-:W-:Y:S01]  /*9df0*/  IMAD.IADD R8, R213, 0x1, -R6.reuse ;  /* 0x00000001d5087824 */ /* 0x100fe200078e0a06 */
[-C--:B------:R-:W-:Y:S01]  /*9e00*/  ISETP.GT.AND P2, PT, R210, R0.reuse, PT ;  /* 0x00000000d200720c */ /* 0x080fe20003f44270 */
[----:B------:R-:W-:Y:S01]  /*9e10*/  IMAD.IADD R4, R2, 0x1, -R6 ;  /* 0x0000000102047824 */ /* 0x000fe200078e0a06 */
[----:B------:R-:W-:Y:S01]  /*9e20*/  ISETP.GT.AND P1, PT, R212, R0, PT ;  /* 0x00000000d400720c */ /* 0x000fe20003f24270 */
[----:B------:R-:W-:Y:S01]  /*9e30*/  FFMA.FTZ R148, R7, -UR6, R148 ;  /* 0x8000000607947c23 */ /* 0x000fe20008010094 */
[----:B------:R-:W-:Y:S01]  /*9e40*/  IABS R8, R8 ;  /* 0x0000000800087213 */ /* 0x000fe20000000000 */
[----:B------:R-:W-:Y:S01]  /*9e50*/  VIADD R7, R3, 0xfffffff8 ;  /* 0xfffffff803077836 */ /* 0x000fe20000000000 */
[----:B------:R-:W-:Y:S01]  /*9e60*/  IABS R4, R4 ;  /* 0x0000000400047213 */ /* 0x000fe20000000000 */
[----:B------:R-:W-:Y:S01]  /*9e70*/  IMAD.IADD R10, R12, 0x1, -R6 ;  /* 0x000000010c0a7824 */ /* 0x000fe200078e0a06 */
[----:B------:R-:W-:-:S02]  /*9e80*/  I2FP.F32.S32 R8, R8 ;  /* 0x0000000800087245 */ /* 0x000fc40000201400 */
[----:B------:R-:W-:Y:S02]  /*9e90*/  ISETP.GE.AND P6, PT, R0, R209, PT ;  /* 0x000000d10000720c */ /* 0x000fe40003fc6270 */
[----:B------:R-:W-:Y:S01]  /*9ea0*/  FSEL R170, R154, -INF , !P2 ;  /* 0xff8000009aaa7808 */ /* 0x000fe20005000000 */
[----:B------:R-:W-:Y:S01]  /*9eb0*/  FFMA.FTZ R8, R8, -UR6, R220 ;  /* 0x8000000608087c23 */ /* 0x000fe200080100dc */
[----:B------:R-:W-:Y:S02]  /*9ec0*/  I2FP.F32.S32 R4, R4 ;  /* 0x0000000400047245 */ /* 0x000fe40000201400 */
[----:B------:R-:W-:Y:S02]  /*9ed0*/  FSEL R164, R152, -INF , !P1 ;  /* 0xff80000098a47808 */ /* 0x000fe40004800000 */
[----:B------:R-:W-:Y:S01]  /*9ee0*/  IABS R5, R5 ;  /* 0x0000000500057213 */ /* 0x000fe20000000000 */
[----:B------:R-:W-:Y:S01]  /*9ef0*/  FFMA.FTZ R222, R4, -UR6, R222 ;  /* 0x8000000604de7c23 */ /* 0x000fe200080100de */
[----:B------:R-:W-:-:S02]  /*9f00*/  ISETP.GT.AND P1, PT, R208, R0, PT ;  /* 0x00000000d000720c */ /* 0x000fc40003f24270 */
[----:B------:R-:W-:Y:S02]  /*9f10*/  FSEL R170, R170, -INF , !P6 ;  /* 0xff800000aaaa7808 */ /* 0x000fe40007000000 */
[----:B------:R-:W-:Y:S02]  /*9f20*/  ISETP.GT.AND P6, PT, R212, R7, PT ;  /* 0x00000007d400720c */ /* 0x000fe40003fc4270 */
[----:B------:R-:W-:Y:S02]  /*9f30*/  I2FP.F32.S32 R5, R5 ;  /* 0x0000000500057245 */ /* 0x000fe40000201400 */
[-C--:B------:R-:W-:Y:S02]  /*9f40*/  ISETP.GE.AND P4, PT, R0, R211.reuse, PT ;  /* 0x000000d30000720c */ /* 0x080fe40003f86270 */
[----:B------:R-:W-:Y:S01]  /*9f50*/  FSEL R4, R148, -INF , !P1 ;  /* 0xff80000094047808 */ /* 0x000fe20004800000 */
[----:B------:R-:W-:Y:S01]  /*9f60*/  FFMA.FTZ R5, R5, -UR6, R150 ;  /* 0x8000000605057c23 */ /* 0x000fe20008010096 */
[----:B------:R-:W-:-:S02]  /*9f70*/  ISETP.GE.AND P1, PT, R7, R211, PT ;  /* 0x000000d30700720c */ /* 0x000fc40003f26270 */
[----:B------:R-:W-:Y:S02]  /*9f80*/  FSEL R8, R8, -INF , !P6 ;  /* 0xff80000008087808 */ /* 0x000fe40007000000 */
[----:B------:R-:W-:Y:S02]  /*9f90*/  FSEL R164, R164, -INF , !P4 ;  /* 0xff800000a4a47808 */ /* 0x000fe40006000000 */
[----:B------:R-:W-:Y:S02]  /*9fa0*/  ISETP.GT.AND P4, PT, R206, R0, PT ;  /* 0x00000000ce00720c */ /* 0x000fe40003f84270 */
[----:B------:R-:W-:Y:S01]  /*9fb0*/  FSEL R148, R8, -INF , !P1 ;  /* 0xff80000008947808 */ /* 0x000fe20004800000 */
[----:B------:R-:W-:Y:S01]  /*9fc0*/  IMAD.IADD R8, R13, 0x1, -R6 ;  /* 0x000000010d087824 */ /* 0x000fe200078e0a06 */
[C---:B------:R-:W-:Y:S02]  /*9fd0*/  ISETP.GE.AND P5, PT, R0.reuse, R207, PT ;  /* 0x000000cf0000720c */ /* 0x040fe40003fa6270 */
[----:B------:R-:W-:-:S02]  /*9fe0*/  ISETP.GE.AND P2, PT, R0, R205, PT ;  /* 0x000000cd0000720c */ /* 0x000fc40003f46270 */
[----:B------:R-:W-:Y:S01]  /*9ff0*/  FSEL R0, R5, -INF , !P4 ;  /* 0xff80000005007808 */ /* 0x000fe20006000000 */
[----:B------:R-:W-:Y:S01]  /*a000*/  VIADD R5, R11, 0xffffffc1 ;  /* 0xffffffc10b057836 */ /* 0x000fe20000000000 */
[----:B------:R-:W-:Y:S02]  /*a010*/  IABS R8, R8 ;  /* 0x0000000800087213 */ /* 0x000fe40000000000 */
[----:B------:R-:W-:Y:S01]  /*a020*/  ISETP.GT.AND P4, PT, R210, R7, PT ;  /* 0x00000007d200720c */ /* 0x000fe20003f84270 */
[--C-:B------:R-:W-:Y:S01]  /*a030*/  IMAD.IADD R14, R213, 0x1, -R5.reuse ;  /* 0x00000001d50e7824 */ /* 0x100fe200078e0a05 */
[----:B------:R-:W-:Y:S01]  /*a040*/  I2FP.F32.S32 R8, R8 ;  /* 0x0000000800087245 */ /* 0x000fe20000201400 */
[----:B------:R-:W-:Y:S01]  /*a050*/  IMAD.IADD R9, R2, 0x1, -R5 ;  /* 0x0000000102097824 */ /* 0x000fe200078e0a05 */
[----:B------:R-:W-:Y:S02]  /*a060*/  FSEL R0, R0, -INF , !P2 ;  /* 0xff80000000007808 */ /* 0x000fe40005000000 */
[----:B------:R-:W-:Y:S01]  /*a070*/  IABS R6, R14 ;  /* 0x0000000e00067213 */ /* 0x000fe20000000000 */
[----:B------:R-:W-:Y:S01]  /*a080*/  FFMA.FTZ R8, R8, -UR6, R24 ;  /* 0x8000000608087c23 */ /* 0x000fe20008010018 */
[----:B------:R-:W-:-:S02]  /*a090*/  IABS R10, R10 ;  /* 0x0000000a000a7213 */ /* 0x000fc40000000000 */
[----:B------:R-:W-:Y:S02]  /*a0a0*/  ISETP.GT.AND P2, PT, R208, R7, PT ;  /* 0x00000007d000720c */ /* 0x000fe40003f44270 */
[----:B------:R-:W-:Y:S02]  /*a0b0*/  FSEL R4, R4, -INF , !P5 ;  /* 0xff80000004047808 */ /* 0x000fe40006800000 */
[----:B------:R-:W-:Y:S02]  /*a0c0*/  I2FP.F32.S32 R6, R6 ;  /* 0x0000000600067245 */ /* 0x000fe40000201400 */
[----:B------:R-:W-:Y:S02]  /*a0d0*/  FSEL R150, R222, -INF , !P4 ;  /* 0xff800000de967808 */ /* 0x000fe40006000000 */
[C---:B------:R-:W-:Y:S01]  /*a0e0*/  ISETP.GE.AND P5, PT, R7.reuse, R209, PT ;  /* 0x000000d10700720c */ /* 0x040fe20003fa6270 */
[----:B------:R-:W-:Y:S01]  /*a0f0*/  FFMA.FTZ R6, R6, -UR6, R153 ;  /* 0x8000000606067c23 */ /* 0x000fe20008010099 */
[----:B------:R-:W-:-:S02]  /*a100*/  ISETP.GE.AND P6, PT, R7, R207, PT ;  /* 0x000000cf0700720c */ /* 0x000fc40003fc6270 */
[----:B------:R-:W-:Y:S02]  /*a110*/  ISETP.GT.AND P1, PT, R206, R7, PT ;  /* 0x00000007ce00720c */ /* 0x000fe40003f24270 */
[----:B------:R-:W-:Y:S01]  /*a120*/  ISETP.GE.AND P4, PT, R7, R205, PT ;  /* 0x000000cd0700720c */ /* 0x000fe20003f86270 */
[----:B------:R-:W-:Y:S01]  /*a130*/  VIADD R7, R3, 0xffffffc1 ;  /* 0xffffffc103077836 */ /* 0x000fe20000000000 */
[----:B------:R-:W-:Y:S02]  /*a140*/  I2FP.F32.S32 R10, R10 ;  /* 0x0000000a000a7245 */ /* 0x000fe40000201400 */
[----:B------:R-:W-:Y:S02]  /*a150*/  FSEL R8, R8, -INF , !P2 ;  /* 0xff80000008087808 */ /* 0x000fe40005000000 */
[----:B------:R-:W-:Y:S01]  /*a160*/  FSEL R150, R150, -INF , !P5 ;  /* 0xff80000096967808 */ /* 0x000fe20006800000 */
[----:B------:R-:W-:Y:S01]  /*a170*/  FFMA.FTZ R10, R10, -UR6, R26 ;  /* 0x800000060a0a7c23 */ /* 0x000fe2000801001a */
[----:B------:R-:W-:Y:S01]  /*a180*/  FSEL R153, R8, -INF , !P6 ;  /* 0xff80000008997808 */ /* 0x000fe20007000000 */
[--C-:B------:R-:W-:Y:S01]  /*a190*/  IMAD.IADD R8, R13, 0x1, -R5.reuse ;  /* 0x000000010d087824 */ /* 0x100fe200078e0a05 */
[----:B------:R-:W-:Y:S01]  /*a1a0*/  ISETP.GT.AND P5, PT, R212, R7, PT ;  /* 0x00000007d400720c */ /* 0x000fe20003fa4270 */
[----:B------:R-:W-:Y:S01]  /*a1b0*/  IMAD.IADD R5, R12, 0x1, -R5 ;  /* 0x000000010c057824 */ /* 0x000fe200078e0a05 */
[----:B------:R-:W-:-:S02]  /*a1c0*/  IABS R9, R9 ;  /* 0x0000000900097213 */ /* 0x000fc40000000000 */
[----:B------:R-:W-:Y:S02]  /*a1d0*/  FSEL R10, R10, -INF , !P1 ;  /* 0xff8000000a0a7808 */ /* 0x000fe40004800000 */
[----:B------:R-:W-:Y:S01]  /*a1e0*/  FSEL R171, R6, -INF , !P5 ;  /* 0xff80000006ab7808 */ /* 0x000fe20006800000 */
[----:B------:R-:W-:Y:S01]  /*a1f0*/  VIADD R6, R11, 0xffffffc8 ;  /* 0xffffffc80b067836 */ /* 0x000fe20000000000 */
[----:B------:R-:W-:Y:S02]  /*a200*/  I2FP.F32.S32 R9, R9 ;  /* 0x0000000900097245 */ /* 0x000fe40000201400 */
[----:B------:R-:W-:Y:S01]  /*a210*/  IABS R5, R5 ;  /* 0x0000000500057213 */ /* 0x000fe20000000000 */
[--C-:B------:R-:W-:Y:S01]  /*a220*/  IMAD.IADD R14, R213, 0x1, -R6.reuse ;  /* 0x00000001d50e7824 */ /* 0x100fe200078e0a06 */
[----:B------:R-:W-:Y:S01]  /*a230*/  FSEL R152, R10, -INF , !P4 ;  /* 0xff8000000a987808 */ /* 0x000fe20006000000 */
[----:B------:R-:W-:Y:S01]  /*a240*/  IMAD.IADD R10, R2, 0x1, -R6 ;  /* 0x00000001020a7824 */ /* 0x000fe200078e0a06 */
[----:B------:R-:W-:Y:S01]  /*a250*/  I2FP.F32.S32 R5, R5 ;  /* 0x0000000500057245 */ /* 0x000fe20000201400 */
[----:B------:R-:W-:Y:S01]  /*a260*/  FFMA.FTZ R9, R9, -UR6, R155 ;  /* 0x8000000609097c23 */ /* 0x000fe2000801009b */
[----:B------:R-:W-:-:S02]  /*a270*/  ISETP.GE.AND P2, PT, R7, R211, PT ;  /* 0x000000d30700720c */ /* 0x000fc40003f46270 */
[-C--:B------:R-:W-:Y:S01]  /*a280*/  ISETP.GT.AND P1, PT, R210, R7.reuse, PT ;  /* 0x00000007d200720c */ /* 0x080fe20003f24270 */
[----:B------:R-:W-:Y:S01]  /*a290*/  FFMA.FTZ R5, R5, -UR6, R151 ;  /* 0x8000000605057c23 */ /* 0x000fe20008010097 */
[----:B------:R-:W-:Y:S02]  /*a2a0*/  IABS R8, R8 ;  /* 0x0000000800087213 */ /* 0x000fe40000000000 */
[----:B------:R-:W-:Y:S02]  /*a2b0*/  IABS R10, R10 ;  /* 0x0000000a000a7213 */ /* 0x000fe40000000000 */
[----:B------:R-:W-:Y:S02]  /*a2c0*/  FSEL R171, R171, -INF , !P2 ;  /* 0xff800000abab7808 */ /* 0x000fe40005000000 */
[----:B------:R-:W-:Y:S02]  /*a2d0*/  IABS R14, R14 ;  /* 0x0000000e000e7213 */ /* 0x000fe40000000000 */
[----:B------:R-:W-:-:S02]  /*a2e0*/  ISETP.GT.AND P2, PT, R206, R7, PT ;  /* 0x00000007ce00720c */ /* 0x000fc40003f44270 */
[----:B------:R-:W-:Y:S02]  /*a2f0*/  FSEL R9, R9, -INF , !P1 ;  /* 0xff80000009097808 */ /* 0x000fe40004800000 */
[C---:B------:R-:W-:Y:S02]  /*a300*/  ISETP.GE.AND P6, PT, R7.reuse, R209, PT ;  /* 0x000000d10700720c */ /* 0x040fe40003fc6270 */
[----:B------:R-:W-:Y:S02]  /*a310*/  ISETP.GT.AND P4, PT, R208, R7, PT ;  /* 0x00000007d000720c */ /* 0x000fe40003f84270 */
[C---:B------:R-:W-:Y:S02]  /*a320*/  ISETP.GE.AND P5, PT, R7.reuse, R207, PT ;  /* 0x000000cf0700720c */ /* 0x040fe40003fa6270 */
[----:B------:R-:W-:Y:S02]  /*a330*/  ISETP.GE.AND P1, PT, R7, R205, PT ;  /* 0x000000cd0700720c */ /* 0x000fe40003f26270 */
[----:B------:R-:W-:-:S02]  /*a340*/  I2FP.F32.S32 R8, R8 ;  /* 0x0000000800087245 */ /* 0x000fc40000201400 */
[----:B------:R-:W-:Y:S01]  /*a350*/  I2FP.F32.S32 R7, R10 ;  /* 0x0000000a00077245 */ /* 0x000fe20000201400 */
[----:B------:R-:W-:Y:S01]  /*a360*/  VIADD R10, R3, 0xffffffc8 ;  /* 0xffffffc8030a7836 */ /* 0x000fe20000000000 */
[----:B------:R-:W-:Y:S01]  /*a370*/  I2FP.F32.S32 R14, R14 ;  /* 0x0000000e000e7245 */ /* 0x000fe20000201400 */
[----:B------:R-:W-:Y:S01]  /*a380*/  FFMA.FTZ R8, R8, -UR6, R149 ;  /* 0x8000000608087c23 */ /* 0x000fe20008010095 */
[----:B------:R-:W-:Y:S01]  /*a390*/  FSEL R5, R5, -INF , !P2 ;  /* 0xff80000005057808 */ /* 0x000fe20005000000 */
[----:B------:R-:W-:Y:S01]  /*a3a0*/  FFMA.FTZ R142, R7, -UR6, R142 ;  /* 0x80000006078e7c23 */ /* 0x000fe2000801008e */
[----:B------:R-:W-:Y:S01]  /*a3b0*/  FSEL R172, R9, -INF , !P6 ;  /* 0xff80000009ac7808 */ /* 0x000fe20007000000 */
[----:B------:R-:W-:Y:S01]  /*a3c0*/  FFMA.FTZ R14, R14, -UR6, R140 ;  /* 0x800000060e0e7c23 */ /* 0x000fe2000801008c */
[----:B------:R-:W-:Y:S01]  /*a3d0*/  FSEL R7, R5, -INF , !P1 ;  /* 0xff80000005077808 */ /* 0x000fe20004800000 */
[----:B------:R-:W-:Y:S01]  /*a3e0*/  VIADD R5, R11, 0xffffffc9 ;  /* 0xffffffc90b057836 */ /* 0x000fe20000000000 */
[----:B------:R-:W-:Y:S01]  /*a3f0*/  ISETP.GT.AND P6, PT, R212, R10, PT ;  /* 0x0000000ad400720c */ /* 0x000fe20003fc4270 */
[--C-:B------:R-:W-:Y:S01]  /*a400*/  IMAD.IADD R9, R13, 0x1, -R6.reuse ;  /* 0x000000010d097824 */ /* 0x100fe200078e0a06 */
[----:B------:R-:W-:Y:S01]  /*a410*/  FSEL R8, R8, -INF , !P4 ;  /* 0xff80000008087808 */ /* 0x000fe20006000000 */
[----:B------:R-:W-:Y:S01]  /*a420*/  IMAD.IADD R15, R213, 0x1, -R5 ;  /* 0x00000001d50f7824 */ /* 0x000fe200078e0a05 */
[----:B------:R-:W-:Y:S01]  /*a430*/  ISETP.GE.AND P4, PT, R10, R211, PT ;  /* 0x000000d30a00720c */ /* 0x000fe20003f86270 */
[----:B------:R-:W-:Y:S01]  /*a440*/  IMAD.IADD R6, R12, 0x1, -R6 ;  /* 0x000000010c067824 */ /* 0x000fe200078e0a06 */
[----:B------:R-:W-:-:S02]  /*a450*/  FSEL R14, R14, -INF , !P6 ;  /* 0xff8000000e0e7808 */ /* 0x000fc40007000000 */
[----:B------:R-:W-:Y:S02]  /*a460*/  ISETP.GT.AND P2, PT, R210, R10, PT ;  /* 0x0000000ad200720c */ /* 0x000fe40003f44270 */
[----:B------:R-:W-:Y:S01]  /*a470*/  FSEL R173, R14, -INF , !P4 ;  /* 0xff8000000ead7808 */ /* 0x000fe20006000000 */
[----:B------:R-:W-:Y:S01]  /*a480*/  IMAD.IADD R14, R2, 0x1, -R5 ;  /* 0x00000001020e7824 */ /* 0x000fe200078e0a05 */
[----:B------:R-:W-:Y:S02]  /*a490*/  IABS R9, R9 ;  /* 0x0000000900097213 */ /* 0x000fe40000000000 */
[----:B------:R-:W-:Y:S02]  /*a4a0*/  IABS R15, R15 ;  /* 0x0000000f000f7213 */ /* 0x000fe40000000000 */
[----:B------:R-:W-:Y:S02]  /*a4b0*/  FSEL R8, R8, -INF , !P5 ;  /* 0xff80000008087808 */ /* 0x000fe40006800000 */
[----:B------:R-:W-:-:S02]  /*a4c0*/  I2FP.F32.S32 R9, R9 ;  /* 0x0000000900097245 */ /* 0x000fc40000201400 */
[----:B------:R-:W-:Y:S02]  /*a4d0*/  FSEL R142, R142, -INF , !P2 ;  /* 0xff8000008e8e7808 */ /* 0x000fe40005000000 */
[----:B------:R-:W-:Y:S01]  /*a4e0*/  ISETP.GE.AND P5, PT, R10, R209, PT ;  /* 0x000000d10a00720c */ /* 0x000fe20003fa6270 */
[----:B------:R-:W-:Y:S01]  /*a4f0*/  FFMA.FTZ R9, R9, -UR6, R144 ;  /* 0x8000000609097c23 */ /* 0x000fe20008010090 */
[-C--:B------:R-:W-:Y:S02]  /*a500*/  ISETP.GT.AND P1, PT, R208, R10.reuse, PT ;  /* 0x0000000ad000720c */ /* 0x080fe40003f24270 */
[----:B------:R-:W-:Y:S02]  /*a510*/  ISETP.GE.AND P6, PT, R10, R207, PT ;  /* 0x000000cf0a00720c */ /* 0x000fe40003fc6270 */
[----:B------:R-:W-:Y:S02]  /*a520*/  ISETP.GT.AND P4, PT, R206, R10, PT ;  /* 0x0000000ace00720c */ /* 0x000fe40003f84270 */
[----:B------:R-:W-:-:S02]  /*a530*/  I2FP.F32.S32 R15, R15 ;  /* 0x0000000f000f7245 */ /* 0x000fc40000201400 */
[----:B------:R-:W-:Y:S01]  /*a540*/  ISETP.GE.AND P2, PT, R10, R205, PT ;  /* 0x000000cd0a00720c */ /* 0x000fe20003f46270 */
[----:B------:R-:W-:Y:S01]  /*a550*/  VIADD R10, R3, 0xffffffc9 ;  /* 0xffffffc9030a7836 */ /* 0x000fe20000000000 */
[----:B------:R-:W-:Y:S01]  /*a560*/  IABS R14, R14 ;  /* 0x0000000e000e7213 */ /* 0x000fe20000000000 */
[----:B------:R-:W-:Y:S01]  /*a570*/  FFMA.FTZ R15, R15, -UR6, R141 ;  /* 0x800000060f0f7c23 */ /* 0x000fe2000801008d */
[----:B------:R-:W-:Y:S02]  /*a580*/  IABS R6, R6 ;  /* 0x0000000600067213 */ /* 0x000fe40000000000 */
[----:B------:R-:W-:Y:S02]  /*a590*/  I2FP.F32.S32 R14, R14 ;  /* 0x0000000e000e7245 */ /* 0x000fe40000201400 */
[----:B------:R-:W-:Y:S02]  /*a5a0*/  FSEL R174, R142, -INF , !P5 ;  /* 0xff8000008eae7808 */ /* 0x000fe40006800000 */
[----:B------:R-:W-:Y:S01]  /*a5b0*/  ISETP.GT.AND P5, PT, R212, R10, PT ;  /* 0x0000000ad400720c */ /* 0x000fe20003fa4270 */
[----:B------:R-:W-:Y:S01]  /*a5c0*/  FFMA.FTZ R143, R14, -UR6, R143 ;  /* 0x800000060e8f7c23 */ /* 0x000fe2000801008f */
[----:B------:R-:W-:Y:S01]  /*a5d0*/  I2FP.F32.S32 R6, R6 ;  /* 0x0000000600067245 */ /* 0x000fe20000201400 */
[----:B------:R-:W-:Y:S01]  /*a5e0*/  VIADD R14, R11, 0xffffffd0 ;  /* 0xffffffd00b0e7836 */ /* 0x000fe20000000000 */
[----:B------:R-:W-:-:S02]  /*a5f0*/  FSEL R9, R9, -INF , !P1 ;  /* 0xff80000009097808 */ /* 0x000fc40004800000 */
[----:B------:R-:W-:Y:S01]  /*a600*/  ISETP.GE.AND P1, PT, R10, R211, PT ;  /* 0x000000d30a00720c */ /* 0x000fe20003f26270 */
[----:B------:R-:W-:Y:S01]  /*a610*/  FFMA.FTZ R6, R6, -UR6, R146 ;  /* 0x8000000606067c23 */ /* 0x000fe20008010092 */
[----:B------:R-:W-:Y:S01]  /*a620*/  FSEL R15, R15, -INF , !P5 ;  /* 0xff8000000f0f7808 */ /* 0x000fe20006800000 */
[--C-:B------:R-:W-:Y:S01]  /*a630*/  IMAD.IADD R17, R213, 0x1, -R14.reuse ;  /* 0x00000001d5117824 */ /* 0x100fe200078e0a0e */
[----:B------:R-:W-:Y:S01]  /*a640*/  FSEL R9, R9, -INF , !P6 ;  /* 0xff80000009097808 */ /* 0x000fe20007000000 */
[--C-:B------:R-:W-:Y:S01]  /*a650*/  IMAD.IADD R16, R2, 0x1, -R14.reuse ;  /* 0x0000000102107824 */ /* 0x100fe200078e0a0e */
[----:B------:R-:W-:Y:S01]  /*a660*/  FSEL R175, R15, -INF , !P1 ;  /* 0xff8000000faf7808 */ /* 0x000fe20004800000 */
[C-C-:B------:R-:W-:Y:S01]  /*a670*/  IMAD.IADD R15, R13.reuse, 0x1, -R5.reuse ;  /* 0x000000010d0f7824 */ /* 0x140fe200078e0a05 */
[----:B------:R-:W-:Y:S01]  /*a680*/  FSEL R6, R6, -INF , !P4 ;  /* 0xff80000006067808 */ /* 0x000fe20006000000 */
[----:B------:R-:W-:Y:S01]  /*a690*/  IMAD.IADD R5, R12, 0x1, -R5 ;  /* 0x000000010c057824 */ /* 0x000fe200078e0a05 */
[----:B------:R-:W-:Y:S01]  /*a6a0*/  ISETP.GT.AND P4, PT, R210, R10, PT ;  /* 0x0000000ad200720c */ /* 0x000fe20003f84270 */
[--C-:B------:R-:W-:Y:S01]  /*a6b0*/  IMAD.IADD R18, R13, 0x1, -R14.reuse ;  /* 0x000000010d127824 */ /* 0x100fe200078e0a0e */
[----:B------:R-:W-:Y:S01]  /*a6c0*/  IABS R15, R15 ;  /* 0x0000000f000f7213 */ /* 0x000fe20000000000 */
[----:B------:R-:W-:Y:S01]  /*a6d0*/  IMAD.IADD R14, R12, 0x1, -R14 ;  /* 0x000000010c0e7824 */ /* 0x000fe200078e0a0e */
[----:B------:R-:W-:-:S02]  /*a6e0*/  IABS R17, R17 ;  /* 0x0000001100117213 */ /* 0x000fc40000000000 */
[----:B------:R-:W-:Y:S02]  /*a6f0*/  IABS R16, R16 ;  /* 0x0000001000107213 */ /* 0x000fe40000000000 */
[----:B------:R-:W-:Y:S02]  /*a700*/  FSEL R6, R6, -INF , !P2 ;  /* 0xff80000006067808 */ /* 0x000fe40005000000 */
[----:B------:R-:W-:Y:S02]  /*a710*/  FSEL R143, R143, -INF , !P4 ;  /* 0xff8000008f8f7808 */ /* 0x000fe40006000000 */
[----:B------:R-:W-:Y:S02]  /*a720*/  ISETP.GE.AND P6, PT, R10, R209, PT ;  /* 0x000000d10a00720c */ /* 0x000fe40003fc6270 */
[----:B------:R-:W-:Y:S02]  /*a730*/  ISETP.GT.AND P2, PT, R208, R10, PT ;  /* 0x0000000ad000720c */ /* 0x000fe40003f44270 */
[----:B------:R-:W-:-:S02]  /*a740*/  ISETP.GE.AND P5, PT, R10, R207, PT ;  /* 0x000000cf0a00720c */ /* 0x000fc40003fa6270 */
[----:B------:R-:W-:Y:S02]  /*a750*/  ISETP.GT.AND P1, PT, R206, R10, PT ;  /* 0x0000000ace00720c */ /* 0x000fe40003f24270 */
[----:B------:R-:W-:Y:S02]  /*a760*/  IABS R5, R5 ;  /* 0x0000000500057213 */ /* 0x000fe40000000000 */
[----:B------:R-:W-:Y:S02]  /*a770*/  I2FP.F32.S32 R15, R15 ;  /* 0x0000000f000f7245 */ /* 0x000fe40000201400 */
[----:B------:R-:W-:Y:S02]  /*a780*/  I2FP.F32.S32 R17, R17 ;  /* 0x0000001100117245 */ /* 0x000fe40000201400 */
[----:B------:R-:W-:Y:S01]  /*a790*/  ISETP.GE.AND P4, PT, R10, R205, PT ;  /* 0x000000cd0a00720c */ /* 0x000fe20003f86270 */
[----:B------:R-:W-:Y:S01]  /*a7a0*/  FFMA.FTZ R15, R15, -UR6, R145 ;  /* 0x800000060f0f7c23 */ /* 0x000fe20008010091 */
[----:B------:R-:W-:Y:S01]  /*a7b0*/  I2FP.F32.S32 R10, R16 ;  /* 0x00000010000a7245 */ /* 0x000fe20000201400 */
[----:B------:R-:W-:Y:S01]  /*a7c0*/  VIADD R16, R3, 0xffffffd0 ;  /* 0xffffffd003107836 */ /* 0x000fe20000000000 */
[----:B------:R-:W-:Y:S01]  /*a7d0*/  I2FP.F32.S32 R5, R5 ;  /* 0x0000000500057245 */ /* 0x000fe20000201400 */
[----:B------:R-:W-:Y:S01]  /*a7e0*/  FFMA.FTZ R64, R17, -UR6, R64 ;  /* 0x8000000611407c23 */ /* 0x000fe20008010040 */
[----:B------:R-:W-:Y:S01]  /*a7f0*/  IABS R14, R14 ;  /* 0x0000000e000e7213 */ /* 0x000fe20000000000 */
[----:B------:R-:W-:Y:S01]  /*a800*/  FFMA.FTZ R17, R10, -UR6, R66 ;  /* 0x800000060a117c23 */ /* 0x000fe20008010042 */
[----:B------:R-:W-:Y:S01]  /*a810*/  FSEL R66, R143, -INF , !P6 ;  /* 0xff8000008f427808 */ /* 0x000fe20007000000 */
[----:B------:R-:W-:Y:S01]  /*a820*/  FFMA.FTZ R5, R5, -UR6, R147 ;  /* 0x8000000605057c23 */ /* 0x000fe20008010093 */
[----:B------:R-:W-:-:S02]  /*a830*/  ISETP.GT.AND P6, PT, R212, R16, PT ;  /* 0x00000010d400720c */ /* 0x000fc40003fc4270 */
[----:B------:R-:W-:Y:S01]  /*a840*/  FSEL R10, R15, -INF , !P2 ;  /* 0xff8000000f0a7808 */ /* 0x000fe20005000000 */
[----:B------:R-:W-:Y:S01]  /*a850*/  VIADD R15, R11, 0xffffffd1 ;  /* 0xffffffd10b0f7836 */ /* 0x000fe20000000000 */
[----:B------:R-:W-:Y:S02]  /*a860*/  I2FP.F32.S32 R14, R14 ;  /* 0x0000000e000e7245 */ /* 0x000fe40000201400 */
[----:B------:R-:W-:Y:S01]  /*a870*/  ISETP.GE.AND P2, PT, R16, R211, PT ;  /* 0x000000d31000720c */ /* 0x000fe20003f46270 */
[--C-:B------:R-:W-:Y:S01]  /*a880*/  IMAD.IADD R20, R213, 0x1, -R15.reuse ;  /* 0x00000001d5147824 */ /* 0x100fe200078e0a0f */
[----:B------:R-:W-:Y:S01]  /*a890*/  FSEL R64, R64, -INF , !P6 ;  /* 0xff80000040407808 */ /* 0x000fe20007000000 */
[----:B------:R-:W-:Y:S01]  /*a8a0*/  IMAD.IADD R19, R2, 0x1, -R15 ;  /* 0x0000000102137824 */ /* 0x000fe200078e0a0f */
[----:B------:R-:W-:Y:S01]  /*a8b0*/  FSEL R5, R5, -INF , !P1 ;  /* 0xff80000005057808 */ /* 0x000fe20004800000 */
[----:B------:R-:W-:Y:S01]  /*a8c0*/  FFMA.FTZ R14, R14, -UR6, R62 ;  /* 0x800000060e0e7c23 */ /* 0x000fe2000801003e */
[----:B------:R-:W-:-:S02]  /*a8d0*/  ISETP.GT.AND P1, PT, R210, R16, PT ;  /* 0x00000010d200720c */ /* 0x000fc40003f24270 */
[----:B------:R-:W-:Y:S02]  /*a8e0*/  FSEL R162, R64, -INF , !P2 ;  /* 0xff80000040a27808 */ /* 0x000fe40005000000 */
[----:B------:R-:W-:Y:S02]  /*a8f0*/  ISETP.GT.AND P2, PT, R206, R16, PT ;  /* 0x00000010ce00720c */ /* 0x000fe40003f44270 */
[----:B------:R-:W-:Y:S02]  /*a900*/  FSEL R10, R10, -INF , !P5 ;  /* 0xff8000000a0a7808 */ /* 0x000fe40006800000 */
[----:B------:R-:W-:Y:S02]  /*a910*/  ISETP.GE.AND P5, PT, R16, R209, PT ;  /* 0x000000d11000720c */ /* 0x000fe40003fa6270 */
[----:B------:R-:W-:Y:S02]  /*a920*/  IABS R18, R18 ;  /* 0x0000001200127213 */ /* 0x000fe40000000000 */
[----:B------:R-:W-:-:S02]  /*a930*/  FSEL R17, R17, -INF , !P1 ;  /* 0xff80000011117808 */ /* 0x000fc40004800000 */
[----:B------:R-:W-:Y:S02]  /*a940*/  IABS R20, R20 ;  /* 0x0000001400147213 */ /* 0x000fe40000000000 */
[----:B------:R-:W-:Y:S02]  /*a950*/  IABS R19, R19 ;  /* 0x0000001300137213 */ /* 0x000fe40000000000 */
[----:B------:R-:W-:Y:S02]  /*a960*/  ISETP.GE.AND P1, PT, R16, R205, PT ;  /* 0x000000cd1000720c */ /* 0x000fe40003f26270 */
[----:B------:R-:W-:Y:S02]  /*a970*/  FSEL R14, R14, -INF , !P2 ;  /* 0xff8000000e0e7808 */ /* 0x000fe40005000000 */
[----:B------:R-:W-:Y:S02]  /*a980*/  FSEL R5, R5, -INF , !P4 ;  /* 0xff80000005057808 */ /* 0x000fe40006000000 */
[----:B------:R-:W-:-:S02]  /*a990*/  I2FP.F32.S32 R18, R18 ;  /* 0x0000001200127245 */ /* 0x000fc40000201400 */
[----:B------:R-:W-:Y:S01]  /*a9a0*/  FSEL R161, R17, -INF , !P5 ;  /* 0xff80000011a17808 */ /* 0x000fe20006800000 */
[--C-:B------:R-:W-:Y:S01]  /*a9b0*/  IMAD.IADD R17, R13, 0x1, -R15.reuse ;  /* 0x000000010d117824 */ /* 0x100fe200078e0a0f */
[----:B------:R-:W-:Y:S01]  /*a9c0*/  ISETP.GT.AND P4, PT, R208, R16, PT ;  /* 0x00000010d000720c */ /* 0x000fe20003f84270 */
[----:B------:R-:W-:Y:S01]  /*a9d0*/  IMAD.IADD R15, R12, 0x1, -R15 ;  /* 0x000000010c0f7824 */ /* 0x000fe200078e0a0f */
[----:B------:R-:W-:Y:S01]  /*a9e0*/  ISETP.GE.AND P6, PT, R16, R207, PT ;  /* 0x000000cf1000720c */ /* 0x000fe20003fc6270 */
[----:B------:R-:W-:Y:S01]  /*a9f0*/  VIADD R16, R3, 0xffffffd1 ;  /* 0xffffffd103107836 */ /* 0x000fe20000000000 */
[----:B------:R-:W-:Y:S01]  /*aa00*/  I2FP.F32.S32 R20, R20 ;  /* 0x0000001400147245 */ /* 0x000fe20000201400 */
[----:B------:R-:W-:Y:S01]  /*aa10*/  FFMA.FTZ R18, R18, -UR6, R60 ;  /* 0x8000000612127c23 */ /* 0x000fe2000801003c */
[----:B------:R-:W-:Y:S02]  /*aa20*/  I2FP.F32.S32 R19, R19 ;  /* 0x0000001300137245 */ /* 0x000fe40000201400 */
[----:B------:R-:W-:Y:S01]  /*aa30*/  FSEL R145, R14, -INF , !P1 ;  /* 0xff8000000e917808 */ /* 0x000fe20004800000 */
[----:B------:R-:W-:-:S02]  /*aa40*/  VIADD R14, R11, 0xffffffd8 ;  /* 0xffffffd80b0e7836 */ /* 0x000fc40000000000 */
[----:B------:R-:W-:Y:S01]  /*aa50*/  FFMA.FTZ R20, R20, -UR6, R65 ;  /* 0x8000000614147c23 */ /* 0x000fe20008010041 */
[----:B------:R-:W-:Y:S01]  /*aa60*/  FFMA.FTZ R67, R19, -UR6, R67 ;  /* 0x8000000613437c23 */ /* 0x000fe20008010043 */
[----:B------:R-:W-:Y:S01]  /*aa70*/  IABS R17, R17 ;  /* 0x0000001100117213 */ /* 0x000fe20000000000 */
[----:B------:R-:W-:Y:S01]  /*aa80*/  IMAD.IADD R19, R213, 0x1, -R14 ;  /* 0x00000001d5137824 */ /* 0x000fe200078e0a0e */
[----:B------:R-:W-:Y:S02]  /*aa90*/  ISETP.GT.AND P5, PT, R212, R16, PT ;  /* 0x00000010d400720c */ /* 0x000fe40003fa4270 */
[----:B------:R-:W-:Y:S02]  /*aaa0*/  IABS R15, R15 ;  /* 0x0000000f000f7213 */ /* 0x000fe40000000000 */
[----:B------:R-:W-:Y:S02]  /*aab0*/  FSEL R18, R18, -INF , !P4 ;  /* 0xff80000012127808 */ /* 0x000fe40006000000 */
[----:B------:R-:W-:-:S02]  /*aac0*/  I2FP.F32.S32 R17, R17 ;  /* 0x0000001100117245 */ /* 0x000fc40000201400 */
[----:B------:R-:W-:Y:S02]  /*aad0*/  ISETP.GE.AND P4, PT, R16, R211, PT ;  /* 0x000000d31000720c */ /* 0x000fe40003f86270 */
[----:B------:R-:W-:Y:S01]  /*aae0*/  ISETP.GT.AND P2, PT, R210, R16, PT ;  /* 0x00000010d200720c */ /* 0x000fe20003f44270 */
[----:B------:R-:W-:Y:S01]  /*aaf0*/  FFMA.FTZ R17, R17, -UR6, R61 ;  /* 0x8000000611117c23 */ /* 0x000fe2000801003d */
[----:B------:R-:W-:Y:S02]  /*ab00*/  FSEL R20, R20, -INF , !P5 ;  /* 0xff80000014147808 */ /* 0x000fe40006800000 */
[----:B------:R-:W-:Y:S02]  /*ab10*/  IABS R19, R19 ;  /* 0x0000001300137213 */ /* 0x000fe40000000000 */
[----:B------:R-:W-:Y:S02]  /*ab20*/  I2FP.F32.S32 R15, R15 ;  /* 0x0000000f000f7245 */ /* 0x000fe40000201400 */
[----:B------:R-:W-:Y:S01]  /*ab30*/  FSEL R142, R18, -INF , !P6 ;  /* 0xff800000128e7808 */ /* 0x000fe20007000000 */
[----:B------:R-:W-:Y:S01]  /*ab40*/  IMAD.IADD R18, R2, 0x1, -R14 ;  /* 0x0000000102127824 */ /* 0x000fe200078e0a0e */
[----:B------:R-:W-:Y:S01]  /*ab50*/  FSEL R160, R20, -INF , !P4 ;  /* 0xff80000014a07808 */ /* 0x000fe20006000000 */
[----:B------:R-:W-:Y:S01]  /*ab60*/  FFMA.FTZ R15, R15, -UR6, R63 ;  /* 0x800000060f0f7c23 */ /* 0x000fe2000801003f */
[----:B------:R-:W-:-:S02]  /*ab70*/  FSEL R67, R67, -INF , !P2 ;  /* 0xff80000043437808 */ /* 0x000fc40005000000 */
[----:B------:R-:W-:Y:S02]  /*ab80*/  ISETP.GE.AND P6, PT, R16, R209, PT ;  /* 0x000000d11000720c */ /* 0x000fe40003fc6270 */
[-C--:B------:R-:W-:Y:S02]  /*ab90*/  ISETP.GT.AND P1, PT, R208, R16.reuse, PT ;  /* 0x00000010d000720c */ /* 0x080fe40003f24270 */
[----:B------:R-:W-:Y:S02]  /*aba0*/  ISETP.GE.AND P5, PT, R16, R207, PT ;  /* 0x000000cf1000720c */ /* 0x000fe40003fa6270 */
[----:B------:R-:W-:Y:S02]  /*abb0*/  ISETP.GT.AND P4, PT, R206, R16, PT ;  /* 0x00000010ce00720c */ /* 0x000fe40003f84270 */
[----:B------:R-:W-:Y:S02]  /*abc0*/  I2FP.F32.S32 R19, R19 ;  /* 0x0000001300137245 */ /* 0x000fe40000201400 */
[----:B------:R-:W-:Y:S01]  /*abd0*/  ISETP.GE.AND P2, PT, R16, R205, PT ;  /* 0x000000cd1000720c */ /* 0x000fe20003f46270 */
[----:B------:R-:W-:Y:S01]  /*abe0*/  VIADD R16, R3, 0xffffffd8 ;  /* 0xffffffd803107836 */ /* 0x000fe20000000000 */
[----:B------:R-:W-:Y:S01]  /*abf0*/  FSEL R17, R17, -INF , !P1 ;  /* 0xff80000011117808 */ /* 0x000fe20004800000 */
[----:B------:R-:W-:Y:S01]  /*ac00*/  FFMA.FTZ R19, R19, -UR6, R52 ;  /* 0x8000000613137c23 */ /* 0x000fe20008010034 */
[----:B------:R-:W-:-:S02]  /*ac10*/  FSEL R165, R67, -INF , !P6 ;  /* 0xff80000043a57808 */ /* 0x000fc40007000000 */
[----:B------:R-:W-:Y:S02]  /*ac20*/  ISETP.GT.AND P6, PT, R212, R16, PT ;  /* 0x00000010d400720c */ /* 0x000fe40003fc4270 */
[----:B------:R-:W-:Y:S02]  /*ac30*/  FSEL R15, R15, -INF , !P4 ;  /* 0xff8000000f0f7808 */ /* 0x000fe40006000000 */
[----:B------:R-:W-:Y:S01]  /*ac40*/  FSEL R143, R17, -INF , !P5 ;  /* 0xff800000118f7808 */ /* 0x000fe20006800000 */
[--C-:B------:R-:W-:Y:S01]  /*ac50*/  IMAD.IADD R17, R13, 0x1, -R14.reuse ;  /* 0x000000010d117824 */ /* 0x100fe200078e0a0e */
[----:B------:R-:W-:Y:S01]  /*ac60*/  IABS R18, R18 ;  /* 0x0000001200127213 */ /* 0x000fe20000000000 */
[----:B------:R-:W-:Y:S01]  /*ac70*/  IMAD.IADD R14, R12, 0x1, -R14 ;  /* 0x000000010c0e7824 */ /* 0x000fe200078e0a0e */
[----:B------:R-:W-:Y:S02]  /*ac80*/  ISETP.GE.AND P1, PT, R16, R211, PT ;  /* 0x000000d31000720c */ /* 0x000fe40003f26270 */
[----:B------:R-:W-:-:S02]  /*ac90*/  FSEL R19, R19, -INF , !P6 ;  /* 0xff80000013137808 */ /* 0x000fc40007000000 */
[----:B------:R-:W-:Y:S01]  /*aca0*/  FSEL R24, R15, -INF , !P2 ;  /* 0xff8000000f187808 */ /* 0x000fe20005000000 */
[----:B------:R-:W-:Y:S01]  /*acb0*/  VIADD R15, R11, 0xffffffd9 ;  /* 0xffffffd90b0f7836 */ /* 0x000fe20000000000 */
[----:B------:R-:W-:Y:S02]  /*acc0*/  I2FP.F32.S32 R18, R18 ;  /* 0x0000001200127245 */ /* 0x000fe40000201400 */
[----:B------:R-:W-:Y:S01]  /*acd0*/  FSEL R163, R19, -INF , !P1 ;  /* 0xff80000013a37808 */ /* 0x000fe20004800000 */
[--C-:B------:R-:W-:Y:S01]  /*ace0*/  IMAD.IADD R19, R213, 0x1, -R15.reuse ;  /* 0x00000001d5137824 */ /* 0x100fe200078e0a0f */
[----:B------:R-:W-:Y:S01]  /*acf0*/  IABS R17, R17 ;  /* 0x0000001100117213 */ /* 0x000fe20000000000 */
[----:B------:R-:W-:Y:S01]  /*ad00*/  FFMA.FTZ R54, R18, -UR6, R54 ;  /* 0x8000000612367c23 */ /* 0x000fe20008010036 */
[----:B------:R-:W-:Y:S01]  /*ad10*/  IABS R14, R14 ;  /* 0x0000000e000e7213 */ /* 0x000fe20000000000 */
[----:B------:R-:W-:Y:S01]  /*ad20*/  IMAD.IADD R18, R2, 0x1, -R15 ;  /* 0x0000000102127824 */ /* 0x000fe200078e0a0f */
[----:B------:R-:W-:-:S02]  /*ad30*/  I2FP.F32.S32 R17, R17 ;  /* 0x0000001100117245 */ /* 0x000fc40000201400 */
[----:B------:R-:W-:Y:S02]  /*ad40*/  ISETP.GT.AND P4, PT, R210, R16, PT ;  /* 0x00000010d200720c */ /* 0x000fe40003f84270 */
[----:B------:R-:W-:Y:S01]  /*ad50*/  IABS R19, R19 ;  /* 0x0000001300137213 */ /* 0x000fe20000000000 */
[----:B------:R-:W-:Y:S01]  /*ad60*/  FFMA.FTZ R17, R17, -UR6, R56 ;  /* 0x8000000611117c23 */ /* 0x000fe20008010038 */
[----:B------:R-:W-:Y:S02]  /*ad70*/  I2FP.F32.S32 R14, R14 ;  /* 0x0000000e000e7245 */ /* 0x000fe40000201400 */
[----:B------:R-:W-:Y:S02]  /*ad80*/  FSEL R54, R54, -INF , !P4 ;  /* 0xff80000036367808 */ /* 0x000fe40006000000 */
[----:B------:R-:W-:Y:S01]  /*ad90*/  ISETP.GE.AND P5, PT, R16, R209, PT ;  /* 0x000000d11000720c */ /* 0x000fe20003fa6270 */
[----:B------:R-:W-:Y:S01]  /*ada0*/  FFMA.FTZ R14, R14, -UR6, R58 ;  /* 0x800000060e0e7c23 */ /* 0x000fe2000801003a */
[----:B------:R-:W-:-:S02]  /*adb0*/  ISETP.GT.AND P2, PT, R208, R16, PT ;  /* 0x00000010d000720c */ /* 0x000fc40003f44270 */
        /* <DEDUP_REMOVED lines=26> */
[-C--:B------:R-:W-:Y:S02]  /*af60*/  ISETP.GT.AND P1, PT, R210, R16.reuse, PT ;  /* 0x00000010d200720c */ /* 0x080fe40003f24270 */
        /* <DEDUP_REMOVED lines=19> */
[----:B------:R-:W-:Y:S01]  /*b0a0*/  ISETP.GE.AND P5, PT, R16, R211, PT ;  /* 0x000000d31000720c */ /* 0x000fe20003fa6270 */
[----:B------:R-:W-:Y:S01]  /*b0b0*/  IMAD.IADD R14, R12, 0x1, -R14 ;  /* 0x000000010c0e7824 */ /* 0x000fe200078e0a0e */
[----:B------:R-:W-:Y:S02]  /*b0c0*/  FSEL R19, R19, -INF , !P6 ;  /* 0xff80000013137808 */ /* 0x000fe40007000000 */
[----:B------:R-:W-:Y:S01]  /*b0d0*/  FSEL R26, R15, -INF , !P1 ;  /* 0xff8000000f1a7808 */ /* 0x000fe20004800000 */
[----:B------:R-:W-:Y:S01]  /*b0e0*/  VIADD R15, R11, 0xffffffe1 ;  /* 0xffffffe10b0f7836 */ /* 0x000fe20000000000 */
[----:B------:R-:W-:-:S02]  /*b0f0*/  IABS R18, R18 ;  /* 0x0000001200127213 */ /* 0x000fc40000000000 */
[----:B------:R-:W-:Y:S01]  /*b100*/  FSEL R52, R19, -INF , !P5 ;  /* 0xff80000013347808 */ /* 0x000fe20006800000 */
[--C-:B------:R-:W-:Y:S01]  /*b110*/  IMAD.IADD R19, R213, 0x1, -R15.reuse ;  /* 0x00000001d5137824 */ /* 0x100fe200078e0a0f */
[----:B------:R-:W-:Y:S02]  /*b120*/  I2FP.F32.S32 R18, R18 ;  /* 0x0000001200127245 */ /* 0x000fe40000201400 */
[----:B------:R-:W-:Y:S02]  /*b130*/  IABS R14, R14 ;  /* 0x0000000e000e7213 */ /* 0x000fe40000000000 */
[----:B------:R-:W-:Y:S01]  /*b140*/  IABS R17, R17 ;  /* 0x0000001100117213 */ /* 0x000fe20000000000 */
[----:B------:R-:W-:Y:S01]  /*b150*/  FFMA.FTZ R50, R18, -UR6, R50 ;  /* 0x8000000612327c23 */ /* 0x000fe20008010032 */
[----:B------:R-:W-:Y:S01]  /*b160*/  I2FP.F32.S32 R14, R14 ;  /* 0x0000000e000e7245 */ /* 0x000fe20000201400 */
[----:B------:R-:W-:Y:S01]  /*b170*/  IMAD.IADD R18, R2, 0x1, -R15 ;  /* 0x0000000102127824 */ /* 0x000fe200078e0a0f */
[----:B------:R-:W-:-:S02]  /*b180*/  IABS R19, R19 ;  /* 0x0000001300137213 */ /* 0x000fc40000000000 */
[-C--:B------:R-:W-:Y:S01]  /*b190*/  ISETP.GT.AND P2, PT, R210, R16.reuse, PT ;  /* 0x00000010d200720c */ /* 0x080fe20003f44270 */
[----:B------:R-:W-:Y:S01]  /*b1a0*/  FFMA.FTZ R46, R14, -UR6, R46 ;  /* 0x800000060e2e7c23 */ /* 0x000fe2000801002e */
[----:B------:R-:W-:Y:S01]  /*b1b0*/  I2FP.F32.S32 R17, R17 ;  /* 0x0000001100117245 */ /* 0x000fe20000201400 */
[----:B------:R-:W-:Y:S01]  /*b1c0*/  VIADD R14, R3, 0xffffffe1 ;  /* 0xffffffe1030e7836 */ /* 0x000fe20000000000 */
[----:B------:R-:W-:Y:S02]  /*b1d0*/  I2FP.F32.S32 R19, R19 ;  /* 0x0000001300137245 */ /* 0x000fe40000201400 */
[----:B------:R-:W-:Y:S01]  /*b1e0*/  ISETP.GE.AND P4, PT, R16, R209, PT ;  /* 0x000000d11000720c */ /* 0x000fe20003f86270 */
[----:B------:R-:W-:Y:S01]  /*b1f0*/  FFMA.FTZ R17, R17, -UR6, R44 ;  /* 0x8000000611117c23 */ /* 0x000fe2000801002c */
[----:B------:R-:W-:Y:S01]  /*b200*/  FSEL R50, R50, -INF , !P2 ;  /* 0xff80000032327808 */ /* 0x000fe20005000000 */
[----:B------:R-:W-:Y:S01]  /*b210*/  FFMA.FTZ R19, R19, -UR6, R49 ;  /* 0x8000000613137c23 */ /* 0x000fe20008010031 */
[----:B------:R-:W-:-:S02]  /*b220*/  ISETP.GT.AND P1, PT, R208, R16, PT ;  /* 0x00000010d000720c */ /* 0x000fc40003f24270 */
[----:B------:R-:W-:Y:S02]  /*b230*/  FSEL R53, R50, -INF , !P4 ;  /* 0xff80000032357808 */ /* 0x000fe40006000000 */
[----:B------:R-:W-:Y:S02]  /*b240*/  ISETP.GT.AND P4, PT, R212, R14, PT ;  /* 0x0000000ed400720c */ /* 0x000fe40003f84270 */
[----:B------:R-:W-:Y:S02]  /*b250*/  ISETP.GE.AND P6, PT, R16, R207, PT ;  /* 0x000000cf1000720c */ /* 0x000fe40003fc6270 */
[----:B------:R-:W-:Y:S02]  /*b260*/  ISETP.GT.AND P5, PT, R206, R16, PT ;  /* 0x00000010ce00720c */ /* 0x000fe40003fa4270 */
[----:B------:R-:W-:Y:S02]  /*b270*/  IABS R18, R18 ;  /* 0x0000001200127213 */ /* 0x000fe40000000000 */
[----:B------:R-:W-:Y:S01]  /*b280*/  ISETP.GE.AND P2, PT, R16, R205, PT ;  /* 0x000000cd1000720c */ /* 0x000fe20003f46270 */
[--C-:B------:R-:W-:Y:S01]  /*b290*/  IMAD.IADD R16, R13, 0x1, -R15.reuse ;  /* 0x000000010d107824 */ /* 0x100fe200078e0a0f */
[----:B------:R-:W-:Y:S01]  /*b2a0*/  FSEL R17, R17, -INF , !P1 ;  /* 0xff80000011117808 */ /* 0x000fe20004800000 */
[----:B------:R-:W-:Y:S01]  /*b2b0*/  IMAD.IADD R15, R12, 0x1, -R15 ;  /* 0x000000010c0f7824 */ /* 0x000fe200078e0a0f */
[----:B------:R-:W-:Y:S01]  /*b2c0*/  FSEL R54, R19, -INF , !P4 ;  /* 0xff80000013367808 */ /* 0x000fe20006000000 */
[----:B------:R-:W-:Y:S01]  /*b2d0*/  VIADD R19, R11, 0xffffffe8 ;  /* 0xffffffe80b137836 */ /* 0x000fe20000000000 */
[----:B------:R-:W-:-:S02]  /*b2e0*/  I2FP.F32.S32 R18, R18 ;  /* 0x0000001200127245 */ /* 0x000fc40000201400 */
[----:B------:R-:W-:Y:S01]  /*b2f0*/  FSEL R155, R17, -INF , !P6 ;  /* 0xff800000119b7808 */ /* 0x000fe20007000000 */
[----:B------:R-:W-:Y:S01]  /*b300*/  IMAD.IADD R17, R2, 0x1, -R19 ;  /* 0x0000000102117824 */ /* 0x000fe200078e0a13 */
[----:B------:R-:W-:Y:S01]  /*b310*/  IABS R15, R15 ;  /* 0x0000000f000f7213 */ /* 0x000fe20000000000 */
[----:B------:R-:W-:Y:S01]  /*b320*/  FFMA.FTZ R51, R18, -UR6, R51 ;  /* 0x8000000612337c23 */ /* 0x000fe20008010033 */
[----:B------:R-:W-:Y:S01]  /*b330*/  FSEL R46, R46, -INF , !P5 ;  /* 0xff8000002e2e7808 */ /* 0x000fe20006800000 */
[--C-:B------:R-:W-:Y:S01]  /*b340*/  IMAD.IADD R18, R213, 0x1, -R19.reuse ;  /* 0x00000001d5127824 */ /* 0x100fe200078e0a13 */
[----:B------:R-:W-:Y:S01]  /*b350*/  ISETP.GE.AND P1, PT, R14, R211, PT ;  /* 0x000000d30e00720c */ /* 0x000fe20003f26270 */
[--C-:B------:R-:W-:Y:S01]  /*b360*/  IMAD.IADD R20, R13, 0x1, -R19.reuse ;  /* 0x000000010d147824 */ /* 0x100fe200078e0a13 */
[----:B------:R-:W-:Y:S01]  /*b370*/  ISETP.GT.AND P5, PT, R210, R14, PT ;  /* 0x0000000ed200720c */ /* 0x000fe20003fa4270 */
[----:B------:R-:W-:Y:S01]  /*b380*/  IMAD.IADD R19, R12, 0x1, -R19 ;  /* 0x000000010c137824 */ /* 0x000fe200078e0a13 */
[----:B------:R-:W-:-:S02]  /*b390*/  I2FP.F32.S32 R15, R15 ;  /* 0x0000000f000f7245 */ /* 0x000fc40000201400 */
[----:B------:R-:W-:Y:S02]  /*b3a0*/  IABS R16, R16 ;  /* 0x0000001000107213 */ /* 0x000fe40000000000 */
[----:B------:R-:W-:Y:S01]  /*b3b0*/  IABS R17, R17 ;  /* 0x0000001100117213 */ /* 0x000fe20000000000 */
[----:B------:R-:W-:Y:S01]  /*b3c0*/  FFMA.FTZ R15, R15, -UR6, R47 ;  /* 0x800000060f0f7c23 */ /* 0x000fe2000801002f */
[----:B------:R-:W-:Y:S02]  /*b3d0*/  FSEL R151, R46, -INF , !P2 ;  /* 0xff8000002e977808 */ /* 0x000fe40005000000 */
[----:B------:R-:W-:Y:S02]  /*b3e0*/  FSEL R54, R54, -INF , !P1 ;  /* 0xff80000036367808 */ /* 0x000fe40004800000 */
[----:B------:R-:W-:Y:S02]  /*b3f0*/  IABS R18, R18 ;  /* 0x0000001200127213 */ /* 0x000fe40000000000 */
        /* <DEDUP_REMOVED lines=8> */
[----:B------:R-:W-:Y:S01]  /*b480*/  I2FP.F32.S32 R17, R17 ;  /* 0x0000001100117245 */ /* 0x000fe20000201400 */
[----:B------:R-:W-:Y:S01]  /*b490*/  FFMA.FTZ R16, R16, -UR6, R45 ;  /* 0x8000000610107c23 */ /* 0x000fe2000801002d */
[----:B------:R-:W-:-:S02]  /*b4a0*/  I2FP.F32.S32 R18, R18 ;  /* 0x0000001200127245 */ /* 0x000fc40000201400 */
[----:B------:R-:W-:Y:S01]  /*b4b0*/  FSEL R15, R15, -INF , !P1 ;  /* 0xff8000000f0f7808 */ /* 0x000fe20004800000 */
[----:B------:R-:W-:Y:S01]  /*b4c0*/  FFMA.FTZ R17, R17, -UR6, R38 ;  /* 0x8000000611117c23 */ /* 0x000fe20008010026 */
[-C--:B------:R-:W-:Y:S01]  /*b4d0*/  ISETP.GT.AND P1, PT, R210, R14.reuse, PT ;  /* 0x0000000ed200720c */ /* 0x080fe20003f24270 */
[----:B------:R-:W-:Y:S01]  /*b4e0*/  FFMA.FTZ R18, R18, -UR6, R36 ;  /* 0x8000000612127c23 */ /* 0x000fe20008010024 */
[----:B------:R-:W-:Y:S02]  /*b4f0*/  FSEL R63, R51, -INF , !P6 ;  /* 0xff800000333f7808 */ /* 0x000fe40007000000 */
[----:B------:R-:W-:Y:S02]  /*b500*/  ISETP.GT.AND P6, PT, R212, R14, PT ;  /* 0x0000000ed400720c */ /* 0x000fe40003fc4270 */
[----:B------:R-:W-:Y:S02]  /*b510*/  FSEL R16, R16, -INF , !P4 ;  /* 0xff80000010107808 */ /* 0x000fe40006000000 */
[----:B------:R-:W-:Y:S01]  /*b520*/  FSEL R67, R17, -INF , !P1 ;  /* 0xff80000011437808 */ /* 0x000fe20004800000 */
[----:B------:R-:W-:Y:S01]  /*b530*/  VIADD R17, R11, 0xffffffe9 ;  /* 0xffffffe90b117836 */ /* 0x000fe20000000000 */
[----:B------:R-:W-:-:S02]  /*b540*/  ISETP.GE.AND P4, PT, R14, R211, PT ;  /* 0x000000d30e00720c */ /* 0x000fc40003f86270 */
[----:B------:R-:W-:Y:S01]  /*b550*/  FSEL R18, R18, -INF , !P6 ;  /* 0xff80000012127808 */ /* 0x000fe20007000000 */
[--C-:B------:R-:W-:Y:S01]  /*b560*/  IMAD.IADD R21, R213, 0x1, -R17.reuse ;  /* 0x00000001d5157824 */ /* 0x100fe200078e0a11 */
[----:B------:R-:W-:Y:S01]  /*b570*/  FSEL R157, R16, -INF , !P2 ;  /* 0xff800000109d7808 */ /* 0x000fe20005000000 */
[----:B------:R-:W-:Y:S01]  /*b580*/  VIADD R16, R11, 0xfffffff0 ;  /* 0xfffffff00b107836 */ /* 0x000fe20000000000 */
[----:B------:R-:W-:Y:S01]  /*b590*/  FSEL R146, R15, -INF , !P5 ;  /* 0xff8000000f927808 */ /* 0x000fe20006800000 */
[C-C-:B------:R-:W-:Y:S01]  /*b5a0*/  IMAD.IADD R15, R13.reuse, 0x1, -R17.reuse ;  /* 0x000000010d0f7824 */ /* 0x140fe200078e0a11 */
[----:B------:R-:W-:Y:S01]  /*b5b0*/  FSEL R64, R18, -INF , !P4 ;  /* 0xff80000012407808 */ /* 0x000fe20006000000 */
[--C-:B------:R-:W-:Y:S01]  /*b5c0*/  IMAD.IADD R18, R13, 0x1, -R16.reuse ;  /* 0x000000010d127824 */ /* 0x100fe200078e0a10 */
[----:B------:R-:W-:Y:S01]  /*b5d0*/  ISETP.GE.AND P2, PT, R14, R209, PT ;  /* 0x000000d10e00720c */ /* 0x000fe20003f46270 */
[----:B------:R-:W-:Y:S01]  /*b5e0*/  IMAD.IADD R23, R2, 0x1, -R17 ;  /* 0x0000000102177824 */ /* 0x000fe200078e0a11 */
[----:B------:R-:W-:Y:S01]  /*b5f0*/  ISETP.GT.AND P5, PT, R208, R14, PT ;  /* 0x0000000ed000720c */ /* 0x000fe20003fa4270 */
[----:B------:R-:W-:Y:S01]  /*b600*/  IMAD.IADD R22, R213, 0x1, -R16 ;  /* 0x00000001d5167824 */ /* 0x000fe200078e0a10 */
[----:B------:R-:W-:-:S02]  /*b610*/  ISETP.GE.AND P6, PT, R14, R207, PT ;  /* 0x000000cf0e00720c */ /* 0x000fc40003fc6270 */
[----:B------:R-:W-:Y:S02]  /*b620*/  ISETP.GT.AND P4, PT, R206, R14, PT ;  /* 0x0000000ece00720c */ /* 0x000fe40003f84270 */
[----:B------:R-:W-:Y:S01]  /*b630*/  ISETP.GE.AND P1, PT, R14, R205, PT ;  /* 0x000000cd0e00720c */ /* 0x000fe20003f26270 */
[----:B------:R-:W-:Y:S01]  /*b640*/  IMAD.IADD R14, R12, 0x1, -R17 ;  /* 0x000000010c0e7824 */ /* 0x000fe200078e0a11 */
[----:B------:R-:W-:Y:S02]  /*b650*/  IABS R15, R15 ;  /* 0x0000000f000f7213 */ /* 0x000fe40000000000 */
[----:B------:R-:W-:Y:S02]  /*b660*/  IABS R18, R18 ;  /* 0x0000001200127213 */ /* 0x000fe40000000000 */
[----:B------:R-:W-:Y:S02]  /*b670*/  IABS R14, R14 ;  /* 0x0000000e000e7213 */ /* 0x000fe40000000000 */
[----:B------:R-:W-:-:S02]  /*b680*/  I2FP.F32.S32 R15, R15 ;  /* 0x0000000f000f7245 */ /* 0x000fc40000201400 */
[----:B------:R-:W-:Y:S02]  /*b690*/  IABS R20, R20 ;  /* 0x0000001400147213 */ /* 0x000fe40000000000 */
[----:B------:R-:W-:Y:S01]  /*b6a0*/  I2FP.F32.S32 R14, R14 ;  /* 0x0000000e000e7245 */ /* 0x000fe20000201400 */
[----:B------:R-:W-:Y:S01]  /*b6b0*/  FFMA.FTZ R41, R15, -UR6, R41 ;  /* 0x800000060f297c23 */ /* 0x000fe20008010029 */
[----:B------:R-:W-:Y:S01]  /*b6c0*/  I2FP.F32.S32 R18, R18 ;  /* 0x0000001200127245 */ /* 0x000fe20000201400 */
[C---:B------:R-:W-:Y:S01]  /*b6d0*/  VIADD R15, R11.reuse, 0xfffffff1 ;  /* 0xfffffff10b0f7836 */ /* 0x040fe20000000000 */
[----:B------:R-:W-:Y:S01]  /*b6e0*/  I2FP.F32.S32 R20, R20 ;  /* 0x0000001400147245 */ /* 0x000fe20000201400 */
[----:B------:R-:W-:Y:S01]  /*b6f0*/  FFMA.FTZ R43, R14, -UR6, R43 ;  /* 0x800000060e2b7c23 */ /* 0x000fe2000801002b */
[----:B------:R-:W-:Y:S02]  /*b700*/  VIADD R14, R11, 0xfffffff9 ;  /* 0xfffffff90b0e7836 */ /* 0x000fe40000000000 */
[----:B------:R-:W-:Y:S01]  /*b710*/  FFMA.FTZ R28, R18, -UR6, R28 ;  /* 0x80000006121c7c23 */ /* 0x000fe2000801001c */
[----:B------:R-:W-:-:S02]  /*b720*/  IMAD.IADD R18, R13, 0x1, -R15 ;  /* 0x000000010d127824 */ /* 0x000fc400078e0a0f */
[----:B------:R-:W-:Y:S01]  /*b730*/  FFMA.FTZ R40, R20, -UR6, R40 ;  /* 0x8000000614287c23 */ /* 0x000fe20008010028 */
[----:B------:R-:W-:Y:S01]  /*b740*/  IABS R19, R19 ;  /* 0x0000001300137213 */ /* 0x000fe20000000000 */
[--C-:B------:R-:W-:Y:S01]  /*b750*/  IMAD.IADD R20, R13, 0x1, -R14.reuse ;  /* 0x000000010d147824 */ /* 0x100fe200078e0a0e */
[----:B------:R-:W-:Y:S01]  /*b760*/  IABS R21, R21 ;  /* 0x0000001500157213 */ /* 0x000fe20000000000 */
[C---:B------:R-:W-:Y:S01]  /*b770*/  IMAD.IADD R13, R12.reuse, 0x1, -R15 ;  /* 0x000000010c0d7824 */ /* 0x040fe200078e0a0f */
[----:B------:R-:W-:Y:S01]  /*b780*/  IABS R18, R18 ;  /* 0x0000001200127213 */ /* 0x000fe20000000000 */
[C---:B------:R-:W-:Y:S01]  /*b790*/  IMAD.IADD R11, R12.reuse, 0x1, -R14 ;  /* 0x000000010c0b7824 */ /* 0x040fe200078e0a0e */
[----:B------:R-:W-:Y:S02]  /*b7a0*/  I2FP.F32.S32 R19, R19 ;  /* 0x0000001300137245 */ /* 0x000fe40000201400 */
[----:B------:R-:W-:Y:S02]  /*b7b0*/  I2FP.F32.S32 R18, R18 ;  /* 0x0000001200127245 */ /* 0x000fe40000201400 */
[----:B------:R-:W-:Y:S01]  /*b7c0*/  IABS R13, R13 ;  /* 0x0000000d000d7213 */ /* 0x000fe20000000000 */
[----:B------:R-:W-:Y:S01]  /*b7d0*/  FFMA.FTZ R42, R19, -UR6, R42 ;  /* 0x80000006132a7c23 */ /* 0x000fe2000801002a */
[----:B------:R-:W-:-:S02]  /*b7e0*/  IMAD.IADD R19, R12, 0x1, -R16 ;  /* 0x000000010c137824 */ /* 0x000fc400078e0a10 */
[----:B------:R-:W-:Y:S01]  /*b7f0*/  FFMA.FTZ R29, R18, -UR6, R29 ;  /* 0x80000006121d7c23 */ /* 0x000fe2000801001d */
[----:B------:R-:W-:Y:S01]  /*b800*/  I2FP.F32.S32 R13, R13 ;  /* 0x0000000d000d7245 */ /* 0x000fe20000201400 */
[----:B------:R-:W-:Y:S01]  /*b810*/  VIADD R18, R3, 0xffffffe9 ;  /* 0xffffffe903127836 */ /* 0x000fe20000000000 */
[----:B------:R-:W-:Y:S02]  /*b820*/  IABS R11, R11 ;  /* 0x0000000b000b7213 */ /* 0x000fe40000000000 */
[----:B------:R-:W-:Y:S01]  /*b830*/  IABS R19, R19 ;  /* 0x0000001300137213 */ /* 0x000fe20000000000 */
[----:B------:R-:W-:Y:S01]  /*b840*/  FFMA.FTZ R31, R13, -UR6, R31 ;  /* 0x800000060d1f7c23 */ /* 0x000fe2000801001f */
[----:B------:R-:W-:Y:S01]  /*b850*/  I2FP.F32.S32 R11, R11 ;  /* 0x0000000b000b7245 */ /* 0x000fe20000201400 */
[----:B------:R-:W-:Y:S01]  /*b860*/  VIADD R13, R3, 0xfffffff0 ;  /* 0xfffffff0030d7836 */ /* 0x000fe20000000000 */
[----:B------:R-:W-:Y:S02]  /*b870*/  FSEL R40, R40, -INF , !P5 ;  /* 0xff80000028287808 */ /* 0x000fe40006800000 */
[----:B------:R-:W-:Y:S01]  /*b880*/  ISETP.GT.AND P5, PT, R208, R18, PT ;  /* 0x00000012d000720c */ /* 0x000fe20003fa4270 */
[----:B------:R-:W-:Y:S01]  /*b890*/  FFMA.FTZ R27, R11, -UR6, R27 ;  /* 0x800000060b1b7c23 */ /* 0x000fe2000801001b */
[----:B------:R-:W-:Y:S01]  /*b8a0*/  I2FP.F32.S32 R19, R19 ;  /* 0x0000001300137245 */ /* 0x000fe20000201400 */
[----:B------:R-:W-:Y:S01]  /*b8b0*/  VIADD R11, R3, 0xfffffff1 ;  /* 0xfffffff1030b7836 */ /* 0x000fe20000000000 */
[----:B------:R-:W-:-:S02]  /*b8c0*/  FSEL R42, R42, -INF , !P4 ;  /* 0xff8000002a2a7808 */ /* 0x000fc40006000000 */
[----:B------:R-:W-:Y:S01]  /*b8d0*/  IABS R12, R20 ;  /* 0x00000014000c7213 */ /* 0x000fe20000000000 */
[----:B------:R-:W-:Y:S01]  /*b8e0*/  FFMA.FTZ R30, R19, -UR6, R30 ;  /* 0x80000006131e7c23 */ /* 0x000fe2000801001e */
[----:B------:R-:W-:Y:S02]  /*b8f0*/  ISETP.GT.AND P4, PT, R206, R18, PT ;  /* 0x00000012ce00720c */ /* 0x000fe40003f84270 */
[----:B------:R-:W-:Y:S02]  /*b900*/  FSEL R41, R41, -INF , !P5 ;  /* 0xff80000029297808 */ /* 0x000fe40006800000 */
[----:B------:R-:W-:Y:S02]  /*b910*/  ISETP.GT.AND P5, PT, R208, R13, PT ;  /* 0x0000000dd000720c */ /* 0x000fe40003fa4270 */
[----:B------:R-:W-:Y:S02]  /*b920*/  I2FP.F32.S32 R12, R12 ;  /* 0x0000000c000c7245 */ /* 0x000fe40000201400 */
[----:B------:R-:W-:-:S02]  /*b930*/  FSEL R43, R43, -INF , !P4 ;  /* 0xff8000002b2b7808 */ /* 0x000fc40006000000 */
[----:B------:R-:W-:Y:S01]  /*b940*/  ISETP.GT.AND P4, PT, R206, R13, PT ;  /* 0x0000000dce00720c */ /* 0x000fe20003f84270 */
[----:B------:R-:W-:Y:S01]  /*b950*/  FFMA.FTZ R25, R12, -UR6, R25 ;  /* 0x800000060c197c23 */ /* 0x000fe20008010019 */
[----:B------:R-:W-:Y:S01]  /*b960*/  FSEL R28, R28, -INF , !P5 ;  /* 0xff8000001c1c7808 */ /* 0x000fe20006800000 */
[----:B------:R-:W-:Y:S01]  /*b970*/  VIADD R12, R3, 0xfffffff9 ;  /* 0xfffffff9030c7836 */ /* 0x000fe20000000000 */
[----:B------:R-:W-:Y:S02]  /*b980*/  ISETP.GT.AND P5, PT, R208, R11, PT ;  /* 0x0000000bd000720c */ /* 0x000fe40003fa4270 */
[----:B------:R-:W-:Y:S02]  /*b990*/  FSEL R30, R30, -INF , !P4 ;  /* 0xff8000001e1e7808 */ /* 0x000fe40006000000 */
[----:B------:R-:W-:Y:S02]  /*b9a0*/  ISETP.GE.AND P4, PT, R11, R207, PT ;  /* 0x000000cf0b00720c */ /* 0x000fe40003f86270 */
[----:B------:R-:W-:-:S02]  /*b9b0*/  FSEL R29, R29, -INF , !P5 ;  /* 0xff8000001d1d7808 */ /* 0x000fc40006800000 */
[----:B------:R-:W-:Y:S02]  /*b9c0*/  ISETP.GT.AND P5, PT, R206, R11, PT ;  /* 0x0000000bce00720c */ /* 0x000fe40003fa4270 */
[----:B------:R-:W-:Y:S02]  /*b9d0*/  FSEL R49, R29, -INF , !P4 ;  /* 0xff8000001d317808 */ /* 0x000fe40006000000 */
[----:B------:R-:W-:Y:S02]  /*b9e0*/  ISETP.GT.AND P4, PT, R208, R12, PT ;  /* 0x0000000cd000720c */ /* 0x000fe40003f84270 */
[----:B------:R-:W-:Y:S02]  /*b9f0*/  FSEL R156, R42, -INF , !P1 ;  /* 0xff8000002a9c7808 */ /* 0x000fe40004800000 */
[----:B------:R-:W-:Y:S02]  /*ba00*/  FSEL R31, R31, -INF , !P5 ;  /* 0xff8000001f1f7808 */ /* 0x000fe40006800000 */
[----:B------:R-:W-:-:S02]  /*ba10*/  ISETP.GE.AND P1, PT, R18, R205, PT ;  /* 0x000000cd1200720c */ /* 0x000fc40003f26270 */
[----:B------:R-:W-:Y:S02]  /*ba20*/  ISETP.GE.AND P5, PT, R12, R207, PT ;  /* 0x000000cf0c00720c */ /* 0x000fe40003fa6270 */
[----:B------:R-:W-:Y:S02]  /*ba30*/  FSEL R25, R25, -INF , !P4 ;  /* 0xff80000019197808 */ /* 0x000fe40006000000 */
[----:B------:R-:W-:Y:S02]  /*ba40*/  FMNMX3.FTZ R20, R134, R4, R8, !PT ;  /* 0x0000000486147276 */ /* 0x000fe40007810008 */
[----:B------:R-:W-:Y:S02]  /*ba50*/  FMNMX3.FTZ R19, R133, R0, R7, !PT ;  /* 0x0000000085137276 */ /* 0x000fe40007810007 */
[----:B------:R-:W-:Y:S01]  /*ba60*/  FSEL R159, R40, -INF , !P6 ;  /* 0xff800000289f7808 */ /* 0x000fe20007000000 */
[--C-:B------:R-:W-:Y:S01]  /*ba70*/  IMAD.IADD R40, R213, 0x1, -R14.reuse ;  /* 0x00000001d5287824 */ /* 0x100fe200078e0a0e */
[----:B------:R-:W-:Y:S01]  /*ba80*/  FSEL R154, R43, -INF , !P1 ;  /* 0xff8000002b9a7808 */ /* 0x000fe20004800000 */
[----:B------:R-:W-:Y:S01]  /*ba90*/  IMAD.IADD R43, R2, 0x1, -R14 ;  /* 0x00000001022b7824 */ /* 0x000fe200078e0a0e */
[----:B------:R-:W-:-:S02]  /*baa0*/  FSEL R48, R25, -INF , !P5 ;  /* 0xff80000019307808 */ /* 0x000fc40006800000 */
[----:B------:R-:W-:Y:S02]  /*bab0*/  FMNMX3.FTZ R20, R20, R9, R10, !PT ;  /* 0x0000000914147276 */ /* 0x000fe4000781000a */
[----:B------:R-:W-:Y:S02]  /*bac0*/  FMNMX3.FTZ R19, R19, R6, R5, !PT ;  /* 0x0000000613137276 */ /* 0x000fe40007810005 */
[----:B------:R-:W-:Y:S02]  /*bad0*/  ISETP.GE.AND P6, PT, R18, R207, PT ;  /* 0x000000cf1200720c */ /* 0x000fe40003fc6270 */
[----:B------:R-:W-:Y:S02]  /*bae0*/  ISETP.GE.AND P1, PT, R13, R205, PT ;  /* 0x000000cd0d00720c */ /* 0x000fe40003f26270 */
[----:B------:R-:W-:Y:S02]  /*baf0*/  ISETP.GT.AND P5, PT, R206, R12, PT ;  /* 0x0000000cce00720c */ /* 0x000fe40003fa4270 */
[----:B------:R-:W-:-:S02]  /*bb00*/  FMNMX3.FTZ R20, R20, R142, R143, !PT ;  /* 0x0000008e14147276 */ /* 0x000fc4000781008f */
[----:B------:R-:W-:Y:S02]  /*bb10*/  FMNMX3.FTZ R19, R19, R145, R24, !PT ;  /* 0x0000009113137276 */ /* 0x000fe40007810018 */
[----:B------:R-:W-:Y:S02]  /*bb20*/  FSEL R158, R41, -INF , !P6 ;  /* 0xff800000299e7808 */ /* 0x000fe40007000000 */
[----:B------:R-:W-:Y:S02]  /*bb30*/  FSEL R46, R30, -INF , !P1 ;  /* 0xff8000001e2e7808 */ /* 0x000fe40004800000 */
[----:B------:R-:W-:Y:S02]  /*bb40*/  FSEL R27, R27, -INF , !P5 ;  /* 0xff8000001b1b7808 */ /* 0x000fe40006800000 */
[----:B------:R-:W-:Y:S02]  /*bb50*/  ISETP.GE.AND P6, PT, R13, R207, PT ;  /* 0x000000cf0d00720c */ /* 0x000fe40003fc6270 */
[----:B------:R-:W-:-:S02]  /*bb60*/  ISETP.GE.AND P1, PT, R11, R205, PT ;  /* 0x000000cd0b00720c */ /* 0x000fc40003f26270 */
[----:B------:R-:W-:Y:S02]  /*bb70*/  ISETP.GE.AND P5, PT, R12, R205, PT ;  /* 0x000000cd0c00720c */ /* 0x000fe40003fa6270 */
[----:B------:R-:W-:Y:S02]  /*bb80*/  FMNMX3.FTZ R20, R20, R149, R147, !PT ;  /* 0x0000009514147276 */ /* 0x000fe40007810093 */
[----:B------:R-:W-:Y:S02]  /*bb90*/  FMNMX3.FTZ R19, R19, R144, R26, !PT ;  /* 0x0000009013137276 */ /* 0x000fe4000781001a */
[----:B------:R-:W-:Y:S02]  /*bba0*/  FSEL R50, R28, -INF , !P6 ;  /* 0xff8000001c327808 */ /* 0x000fe40007000000 */
[----:B------:R-:W-:Y:S02]  /*bbb0*/  FSEL R45, R31, -INF , !P1 ;  /* 0xff8000001f2d7808 */ /* 0x000fe40004800000 */
[----:B------:R-:W-:-:S02]  /*bbc0*/  FSEL R44, R27, -INF , !P5 ;  /* 0xff8000001b2c7808 */ /* 0x000fc40006800000 */
[-C--:B------:R-:W-:Y:S02]  /*bbd0*/  ISETP.GT.AND P6, PT, R212, R18.reuse, PT ;  /* 0x00000012d400720c */ /* 0x080fe40003fc4270 */
[----:B------:R-:W-:Y:S02]  /*bbe0*/  ISETP.GE.AND P4, PT, R18, R211, PT ;  /* 0x000000d31200720c */ /* 0x000fe40003f86270 */
[----:B------:R-:W-:Y:S02]  /*bbf0*/  ISETP.GT.AND P1, PT, R210, R18, PT ;  /* 0x00000012d200720c */ /* 0x000fe40003f24270 */
[----:B------:R-:W-:Y:S02]  /*bc00*/  ISETP.GE.AND P5, PT, R18, R209, PT ;  /* 0x000000d11200720c */ /* 0x000fe40003fa6270 */
[----:B------:R-:W-:Y:S01]  /*bc10*/  FMNMX3.FTZ R18, R20, R155, R157, !PT ;  /* 0x0000009b14127276 */ /* 0x000fe2000781009d */
[----:B------:R-:W-:Y:S01]  /*bc20*/  IMAD.IADD R20, R2, 0x1, -R16 ;  /* 0x0000000102147824 */ /* 0x000fe200078e0a10 */
[----:B------:R-:W-:-:S02]  /*bc30*/  FMNMX3.FTZ R17, R19, R151, R146, !PT ;  /* 0x0000009713117276 */ /* 0x000fc40007810092 */
[----:B------:R-:W-:Y:S02]  /*bc40*/  FMNMX3.FTZ R19, R18, R159, R158, !PT ;  /* 0x0000009f12137276 */ /* 0x000fe4000781009e */
[----:B------:R-:W-:Y:S02]  /*bc50*/  FMNMX3.FTZ R17, R17, R156, R154, !PT ;  /* 0x0000009c11117276 */ /* 0x000fe4000781009a */
[----:B------:R-:W-:Y:S02]  /*bc60*/  FMNMX3.FTZ R19, R19, R50, R49, !PT ;  /* 0x0000003213137276 */ /* 0x000fe40007810031 */
[----:B------:R-:W-:Y:S02]  /*bc70*/  FMNMX3.FTZ R17, R17, R46, R45, !PT ;  /* 0x0000002e11117276 */ /* 0x000fe4000781002d */
[----:B------:R-:W-:Y:S02]  /*bc80*/  FMNMX3.FTZ R19, R19, R153, R48, !PT ;  /* 0x0000009913137276 */ /* 0x000fe40007810030 */
[----:B------:R-:W-:-:S02]  /*bc90*/  FMNMX3.FTZ R17, R17, R152, R44, !PT ;  /* 0x0000009811117276 */ /* 0x000fc4000781002c */
[----:B------:R-:W-:Y:S01]  /*bca0*/  I2FP.F32.S32 R21, R21 ;  /* 0x0000001500157245 */ /* 0x000fe20000201400 */
[----:B------:R-:W1:Y:S01]  /*bcb0*/  SHFL.BFLY PT, R18, R19, 0x2, 0x1f ;  /* 0x0c401f0013127f89 */ /* 0x000e6200000e0000 */
[----:B------:R-:W-:Y:S02]  /*bcc0*/  IABS R23, R23 ;  /* 0x0000001700177213 */ /* 0x000fe40000000000 */
[----:B------:R-:W-:Y:S01]  /*bcd0*/  IABS R22, R22 ;  /* 0x0000001600167213 */ /* 0x000fe20000000000 */
[----:B------:R-:W2:Y:S01]  /*bce0*/  SHFL.BFLY PT, R16, R17, 0x2, 0x1f ;  /* 0x0c401f0011107f89 */ /* 0x000ea200000e0000 */
[----:B------:R-:W-:Y:S01]  /*bcf0*/  I2FP.F32.S32 R23, R23 ;  /* 0x0000001700177245 */ /* 0x000fe20000201400 */
[----:B------:R-:W-:Y:S01]  /*bd00*/  FFMA.FTZ R21, R21, -UR6, R37 ;  /* 0x8000000615157c23 */ /* 0x000fe20008010025 */
[----:B------:R-:W-:Y:S02]  /*bd10*/  I2FP.F32.S32 R22, R22 ;  /* 0x0000001600167245 */ /* 0x000fe40000201400 */
[----:B------:R-:W-:Y:S01]  /*bd20*/  IABS R20, R20 ;  /* 0x0000001400147213 */ /* 0x000fe20000000000 */
[----:B------:R-:W-:Y:S01]  /*bd30*/  FFMA.FTZ R39, R23, -UR6, R39 ;  /* 0x8000000617277c23 */ /* 0x000fe20008010027 */
[----:B------:R-:W-:Y:S01]  /*bd40*/  FSEL R21, R21, -INF , !P6 ;  /* 0xff80000015157808 */ /* 0x000fe20007000000 */
[----:B------:R-:W-:Y:S01]  /*bd50*/  FFMA.FTZ R22, R22, -UR6, R32 ;  /* 0x8000000616167c23 */ /* 0x000fe20008010020 */
[----:B------:R-:W-:-:S02]  /*bd60*/  I2FP.F32.S32 R20, R20 ;  /* 0x0000001400147245 */ /* 0x000fc40000201400 */
[----:B------:R-:W-:Y:S02]  /*bd70*/  ISETP.GT.AND P6, PT, R212, R13, PT ;  /* 0x0000000dd400720c */ /* 0x000fe40003fc4270 */
[----:B------:R-:W-:Y:S01]  /*bd80*/  FSEL R67, R67, -INF , !P2 ;  /* 0xff80000043437808 */ /* 0x000fe20005000000 */
[----:B------:R-:W-:Y:S01]  /*bd90*/  FFMA.FTZ R20, R20, -UR6, R34 ;  /* 0x8000000614147c23 */ /* 0x000fe20008010022 */
[----:B------:R-:W-:Y:S02]  /*bda0*/  FSEL R140, R21, -INF , !P4 ;  /* 0xff800000158c7808 */ /* 0x000fe40006000000 */
[----:B------:R-:W-:Y:S02]  /*bdb0*/  FSEL R39, R39, -INF , !P1 ;  /* 0xff80000027277808 */ /* 0x000fe40004800000 */
[----:B------:R-:W-:Y:S02]  /*bdc0*/  ISETP.GE.AND P2, PT, R13, R211, PT ;  /* 0x000000d30d00720c */ /* 0x000fe40003f46270 */
[----:B------:R-:W-:-:S02]  /*bdd0*/  ISETP.GT.AND P4, PT, R210, R13, PT ;  /* 0x0000000dd200720c */ /* 0x000fc40003f84270 */
[----:B------:R-:W-:Y:S02]  /*bde0*/  FSEL R22, R22, -INF , !P6 ;  /* 0xff80000016167808 */ /* 0x000fe40007000000 */
[----:B------:R-:W-:Y:S02]  /*bdf0*/  FSEL R141, R39, -INF , !P5 ;  /* 0xff800000278d7808 */ /* 0x000fe40006800000 */
[----:B------:R-:W-:Y:S02]  /*be00*/  FSEL R34, R22, -INF , !P2 ;  /* 0xff80000016227808 */ /* 0x000fe40005000000 */
[----:B------:R-:W-:Y:S02]  /*be10*/  FSEL R39, R20, -INF , !P4 ;  /* 0xff80000014277808 */ /* 0x000fe40006000000 */
[----:B------:R-:W-:Y:S02]  /*be20*/  ISETP.GT.AND P5, PT, R212, R11, PT ;  /* 0x0000000bd400720c */ /* 0x000fe40003fa4270 */
[----:B------:R-:W-:-:S02]  /*be30*/  ISETP.GE.AND P6, PT, R11, R211, PT ;  /* 0x000000d30b00720c */ /* 0x000fc40003fc6270 */
[----:B------:R-:W-:Y:S02]  /*be40*/  ISETP.GT.AND P2, PT, R210, R11, PT ;  /* 0x0000000bd200720c */ /* 0x000fe40003f44270 */
[-C--:B------:R-:W-:Y:S02]  /*be50*/  ISETP.GE.AND P4, PT, R11, R209.reuse, PT ;  /* 0x000000d10b00720c */ /* 0x080fe40003f86270 */
[----:B-1----:R-:W-:Y:S01]  /*be60*/  FMNMX.FTZ R18, R19, R18, !PT ;  /* 0x0000001213127209 */ /* 0x002fe20007810000 */
[--C-:B------:R-:W-:Y:S01]  /*be70*/  IMAD.IADD R19, R213, 0x1, -R15.reuse ;  /* 0x00000001d5137824 */ /* 0x100fe200078e0a0f */
[----:B--2---:R-:W-:Y:S01]  /*be80*/  FMNMX.FTZ R11, R17, R16, !PT ;  /* 0x00000010110b7209 */ /* 0x004fe20007810000 */
[----:B------:R-:W-:Y:S01]  /*be90*/  IMAD.IADD R15, R2, 0x1, -R15 ;  /* 0x00000001020f7824 */ /* 0x000fe200078e0a0f */
[----:B------:R-:W-:Y:S01]  /*bea0*/  LOP3.LUT R56, R169, UR25, R233, 0x96, !PT ;  /* 0x00000019a9387c12 */ /* 0x000fe2000f8e96e9 */
[----:B------:R-:W1:Y:S01]  /*beb0*/  SHFL.BFLY PT, R220, R18, 0x1, 0x1f ;  /* 0x0c201f0012dc7f89 */ /* 0x000e6200000e0000 */
[----:B------:R-:W-:Y:S01]  /*bec0*/  ISETP.GE.AND P1, PT, R13, R209, PT ;  /* 0x000000d10d00720c */ /* 0x000fe20003f26270 */
[----:B------:R-:W-:Y:S01]  /*bed0*/  VIADD R169, R169, 0x1 ;  /* 0x00000001a9a97836 */ /* 0x000fe20000000000 */
[----:B------:R-:W-:Y:S01]  /*bee0*/  IABS R15, R15 ;  /* 0x0000000f000f7213 */ /* 0x000fe20000000000 */
[----:B------:R-:W2:Y:S01]  /*bef0*/  SHFL.BFLY PT, R138, R11, 0x1, 0x1f ;  /* 0x0c201f000b8a7f89 */ /* 0x000ea200000e0000 */
[----:B------:R-:W-:Y:S01]  /*bf00*/  IMAD.WIDE.U32 R56, R56, -0x326172a9, RZ ;  /* 0xcd9e8d5738387825 */ /* 0x000fe200078e00ff */
[----:B------:R-:W-:-:S02]  /*bf10*/  IABS R40, R40 ;  /* 0x0000002800287213 */ /* 0x000fc40000000000 */
[----:B------:R-:W-:Y:S02]  /*bf20*/  I2FP.F32.S32 R15, R15 ;  /* 0x0000000f000f7245 */ /* 0x000fe40000201400 */
[----:B------:R-:W-:Y:S02]  /*bf30*/  LOP3.LUT R13, R242, UR23, R57, 0x96, !PT ;  /* 0x00000017f20d7c12 */ /* 0x000fe4000f8e9639 */
[----:B------:R-:W-:Y:S01]  /*bf40*/  LOP3.LUT R16, R56, UR12, R215, 0x96, !PT ;  /* 0x0000000c38107c12 */ /* 0x000fe2000f8e96d7 */
[----:B------:R-:W-:Y:S01]  /*bf50*/  FFMA.FTZ R35, R15, -UR6, R35 ;  /* 0x800000060f237c23 */ /* 0x000fe20008010023 */
[----:B------:R-:W-:Y:S01]  /*bf60*/  I2FP.F32.S32 R40, R40 ;  /* 0x0000002800287245 */ /* 0x000fe20000201400 */
[----:B------:R-:W-:Y:S01]  /*bf70*/  IMAD.WIDE.U32 R224, R13, -0x2daee0ad, RZ ;  /* 0xd2511f530de07825 */ /* 0x000fe200078e00ff */
[----:B------:R-:W-:Y:S02]  /*bf80*/  IABS R19, R19 ;  /* 0x0000001300137213 */ /* 0x000fe40000000000 */
[----:B------:R-:W-:Y:S01]  /*bf90*/  FSEL R39, R39, -INF , !P1 ;  /* 0xff80000027277808 */ /* 0x000fe20004800000 */
[----:B------:R-:W-:Y:S01]  /*bfa0*/  IMAD.WIDE.U32 R16, R16, -0x2daee0ad, RZ ;  /* 0xd2511f5310107825 */ /* 0x000fe200078e00ff */
[----:B------:R-:W-:-:S03]  /*bfb0*/  I2FP.F32.S32 R19, R19 ;  /* 0x0000001300137245 */ /* 0x000fc60000201400 */
[----:B------:R-:W-:Y:S01]  /*bfc0*/  FFMA.FTZ R40, R40, -UR6, R221 ;  /* 0x8000000628287c23 */ /* 0x000fe200080100dd */
[----:B------:R-:W-:Y:S02]  /*bfd0*/  LOP3.LUT R13, R216, UR22, R225, 0x96, !PT ;  /* 0x00000016d80d7c12 */ /* 0x000fe4000f8e96e1 */
[----:B-1----:R-:W-:Y:S01]  /*bfe0*/  FMNMX.FTZ R220, R18, R220, !PT ;  /* 0x000000dc12dc7209 */ /* 0x002fe20007810000 */
[----:B------:R-:W-:Y:S01]  /*bff0*/  FFMA.FTZ R33, R19, -UR6, R33 ;  /* 0x8000000613217c23 */ /* 0x000fe20008010021 */
[----:B------:R-:W-:Y:S01]  /*c000*/  ISETP.GT.AND P1, PT, R212, R12, PT ;  /* 0x0000000cd400720c */ /* 0x000fe20003f24270 */
[----:B------:R-:W-:Y:S01]  /*c010*/  IMAD.WIDE.U32 R176, R13, -0x326172a9, RZ ;  /* 0xcd9e8d570db07825 */ /* 0x000fe200078e00ff */
[----:B--2---:R-:W-:-:S03]  /*c020*/  FMNMX.FTZ R138, R11, R138, !PT ;  /* 0x0000008a0b8a7209 */ /* 0x004fc60007810000 */
[----:B------:R-:W-:Y:S01]  /*c030*/  FMUL.FTZ R55, R220, UR26 ;  /* 0x0000001adc377c20 */ /* 0x000fe20008410000 */
[----:B------:R-:W-:Y:S02]  /*c040*/  LOP3.LUT R224, R224, UR19, R17, 0x96, !PT ;  /* 0x00000013e0e07c12 */ /* 0x000fe4000f8e9611 */
[----:B------:R-:W-:Y:S01]  /*c050*/  FSEL R42, R35, -INF , !P2 ;  /* 0xff800000232a7808 */ /* 0x000fe20005000000 */
[----:B------:R-:W-:Y:S01]  /*c060*/  FMUL.FTZ R47, R138, UR26 ;  /* 0x0000001a8a2f7c20 */ /* 0x000fe20008410000 */
[----:B------:R-:W-:Y:S01]  /*c070*/  FSEL R40, R40, -INF , !P1 ;  /* 0xff80000028287808 */ /* 0x000fe20004800000 */
[----:B------:R-:W-:Y:S01]  /*c080*/  IMAD.WIDE.U32 R224, R224, -0x326172a9, RZ ;  /* 0xcd9e8d57e0e07825 */ /* 0x000fe200078e00ff */
[----:B------:R-:W-:Y:S02]  /*c090*/  FSETP.NEU.FTZ.AND P2, PT, R220, -INF , PT ;  /* 0xff800000dc00780b */ /* 0x000fe40003f5d000 */
[----:B------:R-:W-:Y:S02]  /*c0a0*/  FSETP.NEU.FTZ.AND P1, PT, R138, -INF , PT ;  /* 0xff8000008a00780b */ /* 0x000fe40003f3d000 */
[----:B------:R-:W-:-:S02]  /*c0b0*/  FSEL R41, R33, -INF , !P5 ;  /* 0xff80000021297808 */ /* 0x000fc40006800000 */
[----:B------:R-:W-:Y:S02]  /*c0c0*/  FSEL R11, R220, RZ, P2 ;  /* 0x000000ffdc0b7208 */ /* 0x000fe40001000000 */
[----:B------:R-:W-:Y:S02]  /*c0d0*/  FSEL R55, R55, RZ, P2 ;  /* 0x000000ff37377208 */ /* 0x000fe40001000000 */
[----:B------:R-:W-:Y:S02]  /*c0e0*/  FSEL R37, R138, RZ, P1 ;  /* 0x000000ff8a257208 */ /* 0x000fe40000800000 */
[----:B------:R-:W-:Y:S01]  /*c0f0*/  FSEL R47, R47, RZ, P1 ;  /* 0x000000ff2f2f7208 */ /* 0x000fe20000800000 */
[--C-:B------:R-:W-:Y:S01]  /*c100*/  FFMA.FTZ R32, R4, UR26, -R55.reuse ;  /* 0x0000001a04207c23 */ /* 0x100fe20008010837 */
[----:B------:R-:W-:Y:S01]  /*c110*/  ISETP.GE.AND P5, PT, R12, R211, PT ;  /* 0x000000d30c00720c */ /* 0x000fe20003fa6270 */
[----:B------:R-:W-:Y:S01]  /*c120*/  FFMA.FTZ R31, R8, UR26, -R55 ;  /* 0x0000001a081f7c23 */ /* 0x000fe20008010837 */
[----:B------:R-:W-:Y:S01]  /*c130*/  ISETP.GT.AND P2, PT, R210, R12, PT ;  /* 0x0000000cd200720c */ /* 0x000fe20003f44270 */
[--C-:B------:R-:W-:Y:S01]  /*c140*/  FFMA.FTZ R36, R6, UR26, -R47.reuse ;  /* 0x0000001a06247c23 */ /* 0x100fe2000801082f */
[----:B------:R-:W-:Y:S01]  /*c150*/  ISETP.GE.AND P1, PT, R12, R209, PT ;  /* 0x000000d10c00720c */ /* 0x000fe20003f26270 */
[----:B------:R-:W-:Y:S01]  /*c160*/  FFMA.FTZ R35, R5, UR26, -R47 ;  /* 0x0000001a05237c23 */ /* 0x000fe2000801082f */
[----:B------:R-:W-:Y:S01]  /*c170*/  LOP3.LUT R13, R214, UR11, R177, 0x96, !PT ;  /* 0x0000000bd60d7c12 */ /* 0x000fe2000f8e96b1 */
[----:B------:R-:W-:Y:S01]  /*c180*/  FFMA.FTZ R30, R9, UR26, -R55 ;  /* 0x0000001a091e7c23 */ /* 0x000fe20008010837 */
[----:B------:R-:W-:Y:S01]  /*c190*/  LOP3.LUT R12, R244, UR23, R57, 0x96, !PT ;  /* 0x00000017f40c7c12 */ /* 0x000fe2000f8e9639 */
[----:B------:R-:W-:Y:S01]  /*c1a0*/  FFMA.FTZ R29, R0, UR26, -R47 ;  /* 0x0000001a001d7c23 */ /* 0x000fe2000801082f */
[----:B------:R-:W-:Y:S01]  /*c1b0*/  LOP3.LUT R56, R56, UR12, R227, 0x96, !PT ;  /* 0x0000000c38387c12 */ /* 0x000fe2000f8e96e3 */
[----:B------:R-:W-:Y:S01]  /*c1c0*/  IMAD.WIDE.U32 R14, R13, -0x2daee0ad, RZ ;  /* 0xd2511f530d0e7825 */ /* 0x000fe200078e00ff */
[----:B------:R-:W-:-:S03]  /*c1d0*/  FMNMX3.FTZ R27, R136, R164, R171, !PT ;  /* 0x000000a4881b7276 */ /* 0x000fc600078100ab */
[----:B------:R-:W-:Y:S01]  /*c1e0*/  FFMA.FTZ R28, R7, UR26, -R47 ;  /* 0x0000001a071c7c23 */ /* 0x000fe2000801082f */
[----:B------:R-:W-:Y:S01]  /*c1f0*/  LOP3.LUT R176, R176, UR9, R225, 0x96, !PT ;  /* 0x00000009b0b07c12 */ /* 0x000fe2000f8e96e1 */
[----:B------:R-:W-:Y:S01]  /*c200*/  IMAD.WIDE.U32 R12, R12, -0x2daee0ad, RZ ;  /* 0xd2511f530c0c7825 */ /* 0x000fe200078e00ff */
[----:B------:R-:W-:-:S03]  /*c210*/  FMNMX3.FTZ R27, R27, R173, R175, !PT ;  /* 0x000000ad1b1b7276 */ /* 0x000fc600078100af */
[----:B------:R-:W-:Y:S01]  /*c220*/  FFMA.FTZ R33, R10, UR26, -R55 ;  /* 0x0000001a0a217c23 */ /* 0x000fe20008010837 */
[----:B------:R-:W-:Y:S01]  /*c230*/  IABS R43, R43 ;  /* 0x0000002b002b7213 */ /* 0x000fe20000000000 */
[----:B------:R-:W-:Y:S01]  /*c240*/  IMAD.WIDE.U32 R56, R56, -0x2daee0ad, RZ ;  /* 0xd2511f5338387825 */ /* 0x000fe200078e00ff */
[----:B------:R-:W-:Y:S01]  /*c250*/  FMNMX3.FTZ R27, R27, R162, R160, !PT ;  /* 0x000000a21b1b7276 */ /* 0x000fe200078100a0 */
[----:B------:R-:W-:Y:S01]  /*c260*/  MUFU.EX2 R36, R36 ;  /* 0x0000002400247308 */ /* 0x000fe20000000800 */
[----:B------:R-:W-:Y:S01]  /*c270*/  I2FP.F32.S32 R43, R43 ;  /* 0x0000002b002b7245 */ /* 0x000fe20000201400 */
[----:B------:R-:W-:Y:S01]  /*c280*/  IMAD.WIDE.U32 R176, R176, -0x2daee0ad, RZ ;  /* 0xd2511f53b0b07825 */ /* 0x000fe200078e00ff */
[----:B------:R-:W-:Y:S01]  /*c290*/  LOP3.LUT R236, R12, UR19, R57, 0x96, !PT ;  /* 0x000000130cec7c12 */ /* 0x000fe2000f8e9639 */
[----:B------:R-:W-:Y:S01]  /*c2a0*/  MUFU.EX2 R35, R35 ;  /* 0x0000002300237308 */ /* 0x000fe20000000800 */
[----:B------:R-:W-:Y:S01]  /*c2b0*/  FMNMX3.FTZ R57, R135, R170, R172, !PT ;  /* 0x000000aa87397276 */ /* 0x000fe200078100ac */
[----:B------:R-:W1:Y:S01]  /*c2c0*/  LDC R12, c[0x0][0x4f8] ;  /* 0x00013e00ff0c7b82 */ /* 0x000e620000000800 */
[----:B------:R-:W-:Y:S01]  /*c2d0*/  LOP3.LUT R18, R14, UR4, R177, 0x96, !PT ;  /* 0x000000040e127c12 */ /* 0x000fe2000f8e96b1 */
[----:B------:R-:W-:Y:S01]  /*c2e0*/  FFMA.FTZ R43, R43, -UR6, R223 ;  /* 0x800000062b2b7c23 */ /* 0x000fe200080100df */
[----:B------:R-:W-:Y:S01]  /*c2f0*/  FMNMX3.FTZ R27, R27, R163, R168, !PT ;  /* 0x000000a31b1b7276 */ /* 0x000fe200078100a8 */
[----:B------:R-:W-:Y:S01]  /*c300*/  MUFU.EX2 R32, R32 ;  /* 0x0000002000207308 */ /* 0x000fe20000000800 */
[----:B------:R-:W-:Y:S01]  /*c310*/  FMNMX3.FTZ R57, R57, R174, R66, !PT ;  /* 0x000000ae39397276 */ /* 0x000fe20007810042 */
[----:B------:R-:W-:Y:S01]  /*c320*/  IMAD.WIDE.U32 R18, R18, -0x326172a9, RZ ;  /* 0xcd9e8d5712127825 */ /* 0x000fe200078e00ff */
[----:B------:R-:W-:Y:S01]  /*c330*/  FMNMX3.FTZ R27, R27, R52, R54, !PT ;  /* 0x000000341b1b7276 */ /* 0x000fe20007810036 */
[----:B------:R-:W-:Y:S01]  /*c340*/  MUFU.EX2 R31, R31 ;  /* 0x0000001f001f7308 */ /* 0x000fe20000000800 */
[----:B------:R-:W-:Y:S01]  /*c350*/  LOP3.LUT R222, R16, UR13, R15, 0x96, !PT ;  /* 0x0000000d10de7c12 */ /* 0x000fe2000f8e960f */
[----:B------:R-:W-:Y:S01]  /*c360*/  FADD.FTZ R7, R134, -R11 ;  /* 0x8000000b86077221 */ /* 0x000fe20000010000 */
[----:B------:R-:W-:Y:S01]  /*c370*/  FMNMX3.FTZ R57, R57, R161, R165, !PT ;  /* 0x000000a139397276 */ /* 0x000fe200078100a5 */
[----:B------:R-:W-:Y:S01]  /*c380*/  MUFU.EX2 R30, R30 ;  /* 0x0000001e001e7308 */ /* 0x000fe20000000800 */
[----:B------:R-:W-:Y:S01]  /*c390*/  LOP3.LUT R25, R230, UR22, R13, 0x96, !PT ;  /* 0x00000016e6197c12 */ /* 0x000fe2000f8e960d */
[----:B------:R-:W-:Y:S01]  /*c3a0*/  IMAD.MOV.U32 R13, RZ, RZ, R18 ;  /* 0x000000ffff0d7224 */ /* 0x000fe200078e0012 */
[----:B------:R-:W-:Y:S01]  /*c3b0*/  FSEL R41, R41, -INF , !P6 ;  /* 0xff80000029297808 */ /* 0x000fe20007000000 */
[----:B------:R-:W-:Y:S01]  /*c3c0*/  IMAD.WIDE.U32 R222, R222, -0x326172a9, RZ ;  /* 0xcd9e8d57dede7825 */ /* 0x000fe200078e00ff */
[----:B------:R-:W-:Y:S01]  /*c3d0*/  FMNMX3.FTZ R27, R27, R64, R140, !PT ;  /* 0x000000401b1b7276 */ /* 0x000fe2000781008c */
[----:B------:R-:W-:Y:S01]  /*c3e0*/  MUFU.EX2 R29, R29 ;  /* 0x0000001d001d7308 */ /* 0x000fe20000000800 */
[----:B------:R-:W-:Y:S01]  /*c3f0*/  FMNMX3.FTZ R57, R57, R167, R166, !PT ;  /* 0x000000a739397276 */ /* 0x000fe200078100a6 */
[----:B------:R-:W-:Y:S01]  /*c400*/  IMAD.WIDE.U32 R178, R25, -0x326172a9, RZ ;  /* 0xcd9e8d5719b27825 */ /* 0x000fe200078e00ff */
[----:B------:R-:W-:Y:S01]  /*c410*/  FSEL R40, R40, -INF , !P5 ;  /* 0xff80000028287808 */ /* 0x000fe20006800000 */
[----:B------:R-:W-:Y:S01]  /*c420*/  MUFU.EX2 R28, R28 ;  /* 0x0000001c001c7308 */ /* 0x000fe20000000800 */
[----:B------:R-:W-:Y:S01]  /*c430*/  FMNMX3.FTZ R27, R27, R34, R41, !PT ;  /* 0x000000221b1b7276 */ /* 0x000fe20007810029 */
[----:B------:R-:W-:Y:S01]  /*c440*/  FMUL.FTZ R7, R7, UR26 ;  /* 0x0000001a07077c20 */ /* 0x000fe20008410000 */
[----:B------:R-:W-:Y:S01]  /*c450*/  LOP3.LUT R15, R13, 0xff, RZ, 0xc0, !PT ;  /* 0x000000ff0d0f7812 */ /* 0x000fe200078ec0ff */
[----:B------:R-:W-:Y:S01]  /*c460*/  MUFU.EX2 R33, R33 ;  /* 0x0000002100217308 */ /* 0x000fe20000000800 */
[----:B------:R-:W-:Y:S01]  /*c470*/  FMNMX3.FTZ R57, R57, R53, R63, !PT ;  /* 0x0000003539397276 */ /* 0x000fe2000781003f */
[----:B------:R-:W-:Y:S01]  /*c480*/  FADD.FTZ R37, R133, -R37 ;  /* 0x8000002585257221 */ /* 0x000fe20000010000 */
[----:B------:R-:W-:Y:S01]  /*c490*/  LOP3.LUT R13, R222, UR7, R19, 0x96, !PT ;  /* 0x00000007de0d7c12 */ /* 0x000fe2000f8e9613 */
[----:B------:R-:W2:Y:S01]  /*c4a0*/  MUFU.EX2 R38, R7 ;  /* 0x0000000700267308 */ /* 0x000ea20000000800 */
[----:B------:R-:W-:Y:S01]  /*c4b0*/  PRMT R14, R18, 0x7771, RZ ;  /* 0x00007771120e7816 */ /* 0x000fe200000000ff */
[----:B------:R-:W-:Y:S01]  /*c4c0*/  FMUL.FTZ R37, R37, UR26 ;  /* 0x0000001a25257c20 */ /* 0x000fe20008410000 */
[----:B------:R-:W-:Y:S01]  /*c4d0*/  FMNMX3.FTZ R27, R27, R148, R40, !PT ;  /* 0x000000941b1b7276 */ /* 0x000fe20007810028 */
[----:B------:R-:W-:Y:S01]  /*c4e0*/  IMAD.WIDE.U32 R236, R236, -0x326172a9, RZ ;  /* 0xcd9e8d57ecec7825 */ /* 0x000fe200078e00ff */
[----:B------:R-:W-:-:S03]  /*c4f0*/  FSEL R43, R43, -INF , !P2 ;  /* 0xff8000002b2b7808 */ /* 0x000fc60005000000 */
[----:B------:R-:W-:Y:S01]  /*c500*/  FFMA.FTZ R142, R142, UR26, -R55 ;  /* 0x0000001a8e8e7c23 */ /* 0x000fe20008010837 */
[----:B------:R-:W-:Y:S01]  /*c510*/  FSEL R42, R42, -INF , !P4 ;  /* 0xff8000002a2a7808 */ /* 0x000fe20006000000 */
[----:B------:R-:W3:Y:S01]  /*c520*/  SHFL.BFLY PT, R51, R27, 0x2, 0x1f ;  /* 0x0c401f001b337f89 */ /* 0x000ee200000e0000 */
[----:B------:R-:W-:Y:S01]  /*c530*/  FMNMX3.FTZ R57, R57, R67, R141, !PT ;  /* 0x0000004339397276 */ /* 0x000fe2000781008d */
[----:B------:R-:W4:Y:S01]  /*c540*/  MUFU.EX2 R37, R37 ;  /* 0x0000002500257308 */ /* 0x000f220000000800 */
[----:B------:R-:W-:Y:S01]  /*c550*/  PRMT R9, R13, 0x7632, R9 ;  /* 0x000076320d097816 */ /* 0x000fe20000000009 */
[----:B------:R-:W-:Y:S01]  /*c560*/  FFMA.FTZ R158, R158, UR26, -R55 ;  /* 0x0000001a9e9e7c23 */ /* 0x000fe20008010837 */
[----:B------:R-:W-:Y:S01]  /*c570*/  PRMT R17, R18, 0x7773, RZ ;  /* 0x0000777312117816 */ /* 0x000fe200000000ff */
[-C--:B--2---:R-:W-:Y:S01]  /*c580*/  FMUL.FTZ R124, R124, R38.reuse ;  /* 0x000000267c7c7220 */ /* 0x084fe20000410000 */
[----:B------:R-:W-:Y:S01]  /*c590*/  PRMT R16, R18, 0x7772, RZ ;  /* 0x0000777212107816 */ /* 0x000fe200000000ff */
[-C--:B------:R-:W-:Y:S01]  /*c5a0*/  FMUL.FTZ R125, R125, R38.reuse ;  /* 0x000000267d7d7220 */ /* 0x080fe20000410000 */
[----:B------:R-:W-:Y:S01]  /*c5b0*/  PRMT R8, R15, 0x5410, R14 ;  /* 0x000054100f087816 */ /* 0x000fe2000000000e */
[-C--:B------:R-:W-:Y:S01]  /*c5c0*/  FMUL.FTZ R120, R120, R38.reuse ;  /* 0x0000002678787220 */ /* 0x080fe20000410000 */
[----:B------:R-:W-:Y:S01]  /*c5d0*/  LOP3.LUT R14, R13, 0xffff, RZ, 0xc0, !PT ;  /* 0x0000ffff0d0e7812 */ /* 0x000fe200078ec0ff */
[-C--:B------:R-:W-:Y:S01]  /*c5e0*/  FMUL.FTZ R121, R121, R38.reuse ;  /* 0x0000002679797220 */ /* 0x080fe20000410000 */
[----:B------:R-:W-:Y:S01]  /*c5f0*/  LOP3.LUT R15, R13, 0xff, RZ, 0xc0, !PT ;  /* 0x000000ff0d0f7812 */ /* 0x000fe200078ec0ff */
[-C--:B------:R-:W-:Y:S01]  /*c600*/  FMUL.FTZ R108, R108, R38.reuse ;  /* 0x000000266c6c7220 */ /* 0x080fe20000410000 */
[----:B------:R-:W-:Y:S01]  /*c610*/  FSEL R43, R43, -INF , !P1 ;  /* 0xff8000002b2b7808 */ /* 0x000fe20004800000 */
[----:B----4-:R-:W-:Y:S01]  /*c620*/  FMUL.FTZ R126, R126, R37 ;  /* 0x000000257e7e7220 */ /* 0x010fe20000410000 */
[----:B------:R-:W-:Y:S01]  /*c630*/  FMNMX3.FTZ R57, R57, R39, R42, !PT ;  /* 0x0000002739397276 */ /* 0x000fe2000781002a */
[-C--:B------:R-:W-:Y:S01]  /*c640*/  FMUL.FTZ R127, R127, R37.reuse ;  /* 0x000000257f7f7220 */ /* 0x080fe20000410000 */
[----:B------:R-:W-:Y:S01]  /*c650*/  SHF.R.U32.HI R13, RZ, 0x18, R13 ;  /* 0x00000018ff0d7819 */ /* 0x000fe2000001160d */
[-C--:B------:R-:W-:Y:S01]  /*c660*/  FMUL.FTZ R122, R122, R37.reuse ;  /* 0x000000257a7a7220 */ /* 0x080fe20000410000 */
[----:B------:R-:W-:Y:S01]  /*c670*/  LOP3.LUT R0, R9, 0xff, RZ, 0xc0, !PT ;  /* 0x000000ff09007812 */ /* 0x000fe200078ec0ff */
[-C--:B------:R-:W-:Y:S01]  /*c680*/  FMUL.FTZ R123, R123, R37.reuse ;  /* 0x000000257b7b7220 */ /* 0x080fe20000410000 */
[----:B-1----:R-:W-:Y:S01]  /*c690*/  LOP3.LUT R12, R12, 0xff, RZ, 0xc0, !PT ;  /* 0x000000ff0c0c7812 */ /* 0x002fe200078ec0ff */
[----:B------:R-:W-:Y:S01]  /*c6a0*/  FMUL.FTZ R109, R109, R38 ;  /* 0x000000266d6d7220 */ /* 0x000fe20000410000 */
[----:B------:R-:W-:Y:S01]  /*c6b0*/  PRMT R4, R16, 0x5410, R17 ;  /* 0x0000541010047816 */ /* 0x000fe20000000011 */
[-C--:B------:R-:W-:Y:S01]  /*c6c0*/  FMUL.FTZ R110, R110, R37.reuse ;  /* 0x000000256e6e7220 */ /* 0x080fe20000410000 */
[----:B------:R-:W-:Y:S01]  /*c6d0*/  SHF.R.U32.HI R14, RZ, 0x8, R14 ;  /* 0x00000008ff0e7819 */ /* 0x000fe2000001160e */
[----:B------:R-:W-:Y:S01]  /*c6e0*/  LDSM.16.MT88.4 R16, [R186+0x6000] ;  /* 0x00600000ba10783b */ /* 0x000fe20000004200 */
[----:B------:R-:W-:Y:S01]  /*c6f0*/  FMNMX3.FTZ R25, R57, R150, R43, !PT ;  /* 0x0000009639197276 */ /* 0x000fe2000781002b */
[-C--:B------:R-:W-:Y:S01]  /*c700*/  FMUL.FTZ R111, R111, R37.reuse ;  /* 0x000000256f6f7220 */ /* 0x080fe20000410000 */
[----:B------:R-:W-:Y:S01]  /*c710*/  PRMT R10, R0, 0x5410, R13 ;  /* 0x00005410000a7816 */ /* 0x000fe2000000000d */
[----:B------:R-:W-:Y:S01]  /*c720*/  IMAD R0, R12, 0x10000, R12 ;  /* 0x000100000c007824 */ /* 0x000fe200078e020c */
[----:B------:R-:W-:Y:S01]  /*c730*/  LOP3.LUT R4, R4, 0xff00ff, RZ, 0xc0, !PT ;  /* 0x00ff00ff04047812 */ /* 0x000fe200078ec0ff */
[----:B------:R-:W1:Y:S01]  /*c740*/  SHFL.BFLY PT, R57, R25, 0x2, 0x1f ;  /* 0x0c401f0019397f89 */ /* 0x000e6200000e0000 */
[----:B------:R-:W-:Y:S01]  /*c750*/  PRMT R9, R15, 0x5410, R14 ;  /* 0x000054100f097816 */ /* 0x000fe2000000000e */
[-C--:B------:R-:W-:Y:S01]  /*c760*/  FMUL.FTZ R104, R104, R38.reuse ;  /* 0x0000002668687220 */ /* 0x080fe20000410000 */
[--C-:B------:R-:W-:Y:S01]  /*c770*/  HSET2.LE.AND R10, R10, R0.reuse, PT ;  /* 0x000000000a0a7233 */ /* 0x100fe20003803000 */
[----:B------:R-:W-:Y:S01]  /*c780*/  LDSM.16.MT88.4 R12, [R182+0x6000] ;  /* 0x00600000b60c783b */ /* 0x000fe20000004200 */
[--C-:B------:R-:W-:Y:S01]  /*c790*/  HSET2.LE.AND R23, R4, R0.reuse, PT ;  /* 0x0000000004177233 */ /* 0x100fe20003803000 */
[----:B------:R-:W-:Y:S01]  /*c7a0*/  FMUL.FTZ R105, R105, R38 ;  /* 0x0000002669697220 */ /* 0x000fe20000410000 */
[--C-:B------:R-:W-:Y:S01]  /*c7b0*/  HSET2.LE.AND R9, R9, R0.reuse, PT ;  /* 0x0000000009097233 */ /* 0x100fe20003803000 */
[-C--:B------:R-:W-:Y:S01]  /*c7c0*/  FMUL.FTZ R106, R106, R37.reuse ;  /* 0x000000256a6a7220 */ /* 0x080fe20000410000 */
[----:B------:R-:W-:Y:S01]  /*c7d0*/  HSET2.LE.AND R8, R8, R0, PT ;  /* 0x0000000008087233 */ /* 0x000fe20003803000 */
[----:B------:R-:W-:Y:S01]  /*c7e0*/  FMUL.FTZ R107, R107, R37 ;  /* 0x000000256b6b7220 */ /* 0x000fe20000410000 */
[----:B------:R-:W-:Y:S01]  /*c7f0*/  F2FP.F16.F32.PACK_AB R4, R35, R36 ;  /* 0x000000242304723e */ /* 0x000fe200000000ff */
[----:B------:R-:W-:Y:S01]  /*c800*/  FMUL.FTZ R92, R92, R38 ;  /* 0x000000265c5c7220 */ /* 0x000fe20000410000 */
[----:B------:R-:W-:Y:S01]  /*c810*/  F2FP.F16.F32.PACK_AB R20, R31, R32 ;  /* 0x000000201f14723e */ /* 0x000fe200000000ff */
[----:B------:R-:W-:Y:S01]  /*c820*/  FMUL.FTZ R93, R93, R38 ;  /* 0x000000265d5d7220 */ /* 0x000fe20000410000 */
[----:B------:R-:W-:Y:S01]  /*c830*/  F2FP.F16.F32.PACK_AB R21, R28, R29 ;  /* 0x0000001d1c15723e */ /* 0x000fe200000000ff */
[-C--:B------:R-:W-:Y:S01]  /*c840*/  FMUL.FTZ R94, R94, R37.reuse ;  /* 0x000000255e5e7220 */ /* 0x080fe20000410000 */
[----:B------:R-:W-:Y:S01]  /*c850*/  F2FP.F16.F32.PACK_AB R22, R33, R30 ;  /* 0x0000001e2116723e */ /* 0x000fe200000000ff */
[----:B------:R-:W-:Y:S01]  /*c860*/  FMUL.FTZ R95, R95, R37 ;  /* 0x000000255f5f7220 */ /* 0x000fe20000410000 */
[----:B------:R-:W-:Y:S01]  /*c870*/  LOP3.LUT R20, R20, R9, RZ, 0xc0, !PT ;  /* 0x0000000914147212 */ /* 0x000fe200078ec0ff */
[----:B------:R-:W-:Y:S01]  /*c880*/  FMUL.FTZ R88, R88, R38 ;  /* 0x0000002658587220 */ /* 0x000fe20000410000 */
[----:B------:R-:W-:Y:S01]  /*c890*/  LOP3.LUT R21, R21, R10, RZ, 0xc0, !PT ;  /* 0x0000000a15157212 */ /* 0x000fe200078ec0ff */
[----:B------:R-:W-:Y:S01]  /*c8a0*/  FMUL.FTZ R89, R89, R38 ;  /* 0x0000002659597220 */ /* 0x000fe20000410000 */
[----:B------:R-:W-:Y:S01]  /*c8b0*/  LOP3.LUT R22, R22, R8, RZ, 0xc0, !PT ;  /* 0x0000000816167212 */ /* 0x000fe200078ec0ff */
[----:B------:R-:W-:Y:S01]  /*c8c0*/  FMUL.FTZ R90, R90, R37 ;  /* 0x000000255a5a7220 */ /* 0x000fe20000410000 */
[----:B------:R-:W-:Y:S01]  /*c8d0*/  LOP3.LUT R23, R4, R23, RZ, 0xc0, !PT ;  /* 0x0000001704177212 */ /* 0x000fe200078ec0ff */
[----:B------:R-:W-:Y:S01]  /*c8e0*/  LDSM.16.MT88.4 R8, [R181+0x6000] ;  /* 0x00600000b508783b */ /* 0x000fe20000004200 */
[----:B---3--:R-:W-:Y:S01]  /*c8f0*/  FMNMX.FTZ R51, R27, R51, !PT ;  /* 0x000000331b337209 */ /* 0x008fe20007810000 */
[----:B------:R-:W-:Y:S01]  /*c900*/  FMUL.FTZ R91, R91, R37 ;  /* 0x000000255b5b7220 */ /* 0x000fe20000410000 */
[----:B-1----:R-:W-:Y:S01]  /*c910*/  FMNMX.FTZ R57, R25, R57, !PT ;  /* 0x0000003919397209 */ /* 0x002fe20007810000 */
[----:B------:R-:W-:Y:S01]  /*c920*/  LDSM.16.MT88.4 R4, [R180+0x6000] ;  /* 0x00600000b404783b */ /* 0x000fe20000004200 */
[----:B------:R-:W-:Y:S01]  /*c930*/  LOP3.LUT R58, R226, UR11, R179, 0x96, !PT ;  /* 0x0000000be23a7c12 */ /* 0x000fe2000f8e96b3 */
[-C--:B------:R-:W-:Y:S01]  /*c940*/  FMUL.FTZ R76, R76, R38.reuse ;  /* 0x000000264c4c7220 */ /* 0x080fe20000410000 */
[----:B------:R-:W-:Y:S01]  /*c950*/  LOP3.LUT R178, R178, UR9, R237, 0x96, !PT ;  /* 0x00000009b2b27c12 */ /* 0x000fe2000f8e96ed */
[----:B------:R-:W1:Y:S01]  /*c960*/  SHFL.BFLY PT, R222, R51, 0x1, 0x1f ;  /* 0x0c201f0033de7f89 */ /* 0x000e6200000e0000 */
[----:B------:R-:W-:Y:S01]  /*c970*/  FMUL.FTZ R77, R77, R38 ;  /* 0x000000264d4d7220 */ /* 0x000fe20000410000 */
[----:B------:R-:W-:-:S04]  /*c980*/  IMAD.WIDE.U32 R58, R58, -0x2daee0ad, RZ ;  /* 0xd2511f533a3a7825 */ /* 0x000fc800078e00ff */
[-C--:B------:R-:W-:Y:S01]  /*c990*/  FMUL.FTZ R78, R78, R37.reuse ;  /* 0x000000254e4e7220 */ /* 0x080fe20000410000 */
[----:B------:R-:W2:Y:S01]  /*c9a0*/  SHFL.BFLY PT, R221, R57, 0x1, 0x1f ;  /* 0x0c201f0039dd7f89 */ /* 0x000ea200000e0000 */
[----:B------:R-:W-:Y:S01]  /*c9b0*/  FMUL.FTZ R79, R79, R37 ;  /* 0x000000254f4f7220 */ /* 0x000fe20000410000 */
[----:B------:R-:W-:Y:S01]  /*c9c0*/  IMAD.WIDE.U32 R178, R178, -0x2daee0ad, RZ ;  /* 0xd2511f53b2b27825 */ /* 0x000fe200078e00ff */
[----:B------:R-:W-:-:S03]  /*c9d0*/  LOP3.LUT R238, R56, UR13, R59, 0x96, !PT ;  /* 0x0000000d38ee7c12 */ /* 0x000fc6000f8e963b */
[-C--:B------:R-:W-:Y:S01]  /*c9e0*/  FMUL.FTZ R72, R72, R38.reuse ;  /* 0x0000002648487220 */ /* 0x080fe20000410000 */
[----:B------:R-:W-:Y:S01]  /*c9f0*/  FMUL.FTZ R73, R73, R38 ;  /* 0x0000002649497220 */ /* 0x000fe20000410000 */
[-C--:B------:R-:W-:Y:S01]  /*ca00*/  FMUL.FTZ R74, R74, R37.reuse ;  /* 0x000000254a4a7220 */ /* 0x080fe20000410000 */
[----:B------:R-:W-:Y:S01]  /*ca10*/  LOP3.LUT R58, R58, UR4, R179, 0x96, !PT ;  /* 0x000000043a3a7c12 */ /* 0x000fe2000f8e96b3 */
[----:B------:R-:W-:Y:S01]  /*ca20*/  FMUL.FTZ R75, R75, R37 ;  /* 0x000000254b4b7220 */ /* 0x000fe20000410000 */
[----:B------:R-:W-:Y:S01]  /*ca30*/  IMAD.WIDE.U32 R238, R238, -0x326172a9, RZ ;  /* 0xcd9e8d57eeee7825 */ /* 0x000fe200078e00ff */
[----:B------:R-:W-:Y:S01]  /*ca40*/  HMMA.16816.F32 R124, R20, R16, R124 ;  /* 0x00000010147c723c */ /* 0x000fe2000000187c */
[----:B------:R-:W-:Y:S02]  /*ca50*/  LOP3.LUT R223, R224, UR8, R223, 0x96, !PT ;  /* 0x00000008e0df7c12 */ /* 0x000fe4000f8e96df */
[----:B------:R-:W-:Y:S01]  /*ca60*/  FFMA.FTZ R153, R153, UR26, -R55 ;  /* 0x0000001a99997c23 */ /* 0x000fe20008010837 */
[----:B------:R-:W-:Y:S01]  /*ca70*/  IMAD.WIDE.U32 R58, R58, -0x326172a9, RZ ;  /* 0xcd9e8d573a3a7825 */ /* 0x000fe200078e00ff */
[----:B------:R-:W-:-:S03]  /*ca80*/  LOP3.LUT R236, R236, UR8, R239, 0x96, !PT ;  /* 0x00000008ecec7c12 */ /* 0x000fc6000f8e96ef */
[----:B------:R-:W-:Y:S01]  /*ca90*/  FFMA.FTZ R44, R44, UR26, -R47 ;  /* 0x0000001a2c2c7c23 */ /* 0x000fe2000801082f */
[----:B------:R-:W-:Y:S01]  /*caa0*/  LOP3.LUT R169, R169, UR25, R233, 0x96, !PT ;  /* 0x00000019a9a97c12 */ /* 0x000fe2000f8e96e9 */
[----:B------:R-:W-:Y:S01]  /*cab0*/  IMAD.MOV.U32 R27, RZ, RZ, R58 ;  /* 0x000000ffff1b7224 */ /* 0x000fe200078e003a */
[----:B------:R-:W-:Y:S01]  /*cac0*/  HMMA.16816.F32 R120, R20, R18, R120 ;  /* 0x000000121478723c */ /* 0x000fe20000001878 */
[----:B------:R-:W-:Y:S01]  /*cad0*/  IMAD.WIDE.U32 R236, R236, -0x2daee0ad, RZ ;  /* 0xd2511f53ecec7825 */ /* 0x000fe200078e00ff */
[----:B-1----:R-:W-:-:S03]  /*cae0*/  FMNMX.FTZ R222, R51, R222, !PT ;  /* 0x000000de33de7209 */ /* 0x002fc60007810000 */
[----:B------:R-:W-:Y:S01]  /*caf0*/  FFMA.FTZ R152, R152, UR26, -R47 ;  /* 0x0000001a98987c23 */ /* 0x000fe2000801082f */
[----:B------:R-:W-:Y:S01]  /*cb00*/  LOP3.LUT R27, R27, 0xff, RZ, 0xc0, !PT ;  /* 0x000000ff1b1b7812 */ /* 0x000fe200078ec0ff */
[----:B------:R-:W-:Y:S01]  /*cb10*/  MUFU.EX2 R44, R44 ;  /* 0x0000002c002c7308 */ /* 0x000fe20000000800 */
[C---:B------:R-:W-:Y:S01]  /*cb20*/  FSETP.NEU.FTZ.AND P2, PT, R222.reuse, -INF , PT ;  /* 0xff800000de00780b */ /* 0x040fe20003f5d000 */
[----:B------:R-:W-:Y:S01]  /*cb30*/  FMUL.FTZ R134, R222, UR26 ;  /* 0x0000001ade867c20 */ /* 0x000fe20008410000 */
[C---:B------:R-:W-:Y:S01]  /*cb40*/  HMMA.16816.F32 R108, R20.reuse, R12, R108 ;  /* 0x0000000c146c723c */ /* 0x040fe2000000186c */
[----:B--2---:R-:W-:Y:S01]  /*cb50*/  FMNMX.FTZ R221, R57, R221, !PT ;  /* 0x000000dd39dd7209 */ /* 0x004fe20007810000 */
[----:B------:R-:W-:Y:S01]  /*cb60*/  FFMA.FTZ R32, R235, R38, R32 ;  /* 0x00000026eb207223 */ /* 0x000fe20000010020 */
[----:B------:R-:W-:Y:S01]  /*cb70*/  LOP3.LUT R178, R178, UR27, R237, 0x96, !PT ;  /* 0x0000001bb2b27c12 */ /* 0x000fe2000f8e96ed */
[----:B------:R-:W-:Y:S01]  /*cb80*/  FFMA.FTZ R29, R234, R37, R29 ;  /* 0x00000025ea1d7223 */ /* 0x000fe2000001001d */
[----:B------:R-:W-:Y:S01]  /*cb90*/  FSEL R134, R134, RZ, P2 ;  /* 0x000000ff86867208 */ /* 0x000fe20001000000 */
[C---:B------:R-:W-:Y:S01]  /*cba0*/  FMUL.FTZ R133, R221.reuse, UR26 ;  /* 0x0000001add857c20 */ /* 0x040fe20008410000 */
[----:B------:R-:W-:Y:S01]  /*cbb0*/  FSETP.NEU.FTZ.AND P1, PT, R221, -INF , PT ;  /* 0xff800000dd00780b */ /* 0x000fe20003f3d000 */
[C---:B------:R-:W-:Y:S01]  /*cbc0*/  HMMA.16816.F32 R104, R20.reuse, R14, R104 ;  /* 0x0000000e1468723c */ /* 0x040fe20000001868 */
[----:B------:R-:W-:Y:S01]  /*cbd0*/  FADD.FTZ R32, R31, R32 ;  /* 0x000000201f207221 */ /* 0x000fe20000010000 */
[--C-:B------:R-:W-:Y:S01]  /*cbe0*/  FFMA.FTZ R51, R173, UR26, -R134.reuse ;  /* 0x0000001aad337c23 */ /* 0x100fe20008010886 */
[--C-:B------:R-:W-:Y:S01]  /*cbf0*/  FFMA.FTZ R57, R175, UR26, -R134.reuse ;  /* 0x0000001aaf397c23 */ /* 0x100fe20008010886 */
[----:B------:R-:W-:Y:S01]  /*cc00*/  FSEL R133, R133, RZ, P1 ;  /* 0x000000ff85857208 */ /* 0x000fe20000800000 */
[--C-:B------:R-:W-:Y:S01]  /*cc10*/  FFMA.FTZ R65, R164, UR26, -R134.reuse ;  /* 0x0000001aa4417c23 */ /* 0x100fe20008010886 */
[--C-:B------:R-:W-:Y:S01]  /*cc20*/  FFMA.FTZ R61, R171, UR26, -R134.reuse ;  /* 0x0000001aab3d7c23 */ /* 0x100fe20008010886 */
[--C-:B------:R-:W-:Y:S01]  /*cc30*/  FFMA.FTZ R160, R160, UR26, -R134.reuse ;  /* 0x0000001aa0a07c23 */ /* 0x100fe20008010886 */
[C---:B------:R-:W-:Y:S01]  /*cc40*/  HMMA.16816.F32 R92, R20.reuse, R8, R92 ;  /* 0x00000008145c723c */ /* 0x040fe2000000185c */
[----:B------:R-:W-:Y:S01]  /*cc50*/  MUFU.EX2 R51, R51 ;  /* 0x0000003300337308 */ /* 0x000fe20000000800 */
[--C-:B------:R-:W-:Y:S01]  /*cc60*/  FFMA.FTZ R56, R174, UR26, -R133.reuse ;  /* 0x0000001aae387c23 */ /* 0x100fe20008010885 */
[--C-:B------:R-:W-:Y:S01]  /*cc70*/  FFMA.FTZ R60, R170, UR26, -R133.reuse ;  /* 0x0000001aaa3c7c23 */ /* 0x100fe20008010885 */
[--C-:B------:R-:W-:Y:S01]  /*cc80*/  FFMA.FTZ R172, R172, UR26, -R133.reuse ;  /* 0x0000001aacac7c23 */ /* 0x100fe20008010885 */
[----:B------:R-:W1:Y:S01]  /*cc90*/  MUFU.EX2 R57, R57 ;  /* 0x0000003900397308 */ /* 0x000e620000000800 */
[--C-:B------:R-:W-:Y:S01]  /*cca0*/  FFMA.FTZ R164, R162, UR26, -R134.reuse ;  /* 0x0000001aa2a47c23 */ /* 0x100fe20008010886 */
[--C-:B------:R-:W-:Y:S01]  /*ccb0*/  FFMA.FTZ R162, R163, UR26, -R134.reuse ;  /* 0x0000001aa3a27c23 */ /* 0x100fe20008010886 */
[C---:B------:R-:W-:Y:S01]  /*ccc0*/  HMMA.16816.F32 R88, R20.reuse, R10, R88 ;  /* 0x0000000a1458723c */ /* 0x040fe20000001858 */
[----:B------:R-:W-:Y:S01]  /*ccd0*/  MUFU.EX2 R56, R56 ;  /* 0x0000003800387308 */ /* 0x000fe20000000800 */
[--C-:B------:R-:W-:Y:S01]  /*cce0*/  FFMA.FTZ R167, R167, UR26, -R133.reuse ;  /* 0x0000001aa7a77c23 */ /* 0x100fe20008010885 */
[--C-:B------:R-:W-:Y:S01]  /*ccf0*/  FFMA.FTZ R170, R166, UR26, -R133.reuse ;  /* 0x0000001aa6aa7c23 */ /* 0x100fe20008010885 */
[--C-:B------:R-:W-:Y:S01]  /*cd00*/  FFMA.FTZ R165, R165, UR26, -R133.reuse ;  /* 0x0000001aa5a57c23 */ /* 0x100fe20008010885 */
[----:B------:R-:W-:Y:S01]  /*cd10*/  MUFU.EX2 R65, R65 ;  /* 0x0000004100417308 */ /* 0x000fe20000000800 */
[--C-:B------:R-:W-:Y:S01]  /*cd20*/  FFMA.FTZ R64, R64, UR26, -R134.reuse ;  /* 0x0000001a40407c23 */ /* 0x100fe20008010886 */
[--C-:B------:R-:W-:Y:S01]  /*cd30*/  FFMA.FTZ R67, R67, UR26, -R133.reuse ;  /* 0x0000001a43437c23 */ /* 0x100fe20008010885 */
[C---:B------:R-:W-:Y:S01]  /*cd40*/  HMMA.16816.F32 R76, R20.reuse, R4, R76 ;  /* 0x00000004144c723c */ /* 0x040fe2000000184c */
[----:B------:R-:W-:Y:S01]  /*cd50*/  MUFU.EX2 R61, R61 ;  /* 0x0000003d003d7308 */ /* 0x000fe20000000800 */
[--C-:B------:R-:W-:Y:S01]  /*cd60*/  FFMA.FTZ R141, R141, UR26, -R133.reuse ;  /* 0x0000001a8d8d7c23 */ /* 0x100fe20008010885 */
[----:B------:R-:W-:Y:S01]  /*cd70*/  FFMA.FTZ R54, R54, UR26, -R134 ;  /* 0x0000001a36367c23 */ /* 0x000fe20008010886 */
[----:B------:R-:W-:Y:S01]  /*cd80*/  FFMA.FTZ R63, R63, UR26, -R133 ;  /* 0x0000001a3f3f7c23 */ /* 0x000fe20008010885 */
[----:B------:R-:W-:Y:S01]  /*cd90*/  MUFU.EX2 R60, R60 ;  /* 0x0000003c003c7308 */ /* 0x000fe20000000800 */
[----:B------:R-:W-:Y:S01]  /*cda0*/  FADD.FTZ R29, R28, R29 ;  /* 0x0000001d1c1d7221 */ /* 0x000fe20000010000 */
[----:B------:R-:W-:Y:S01]  /*cdb0*/  FADD.FTZ R32, R30, R32 ;  /* 0x000000201e207221 */ /* 0x000fe20000010000 */
[----:B------:R-:W-:Y:S01]  /*cdc0*/  HMMA.16816.F32 R72, R20, R6, R72 ;  /* 0x000000061448723c */ /* 0x000fe20000001848 */
[C---:B------:R-:W-:Y:S01]  /*cdd0*/  PRMT R20, R58.reuse, 0x7773, RZ ;  /* 0x000077733a147816 */ /* 0x040fe200000000ff */
[----:B------:R2:W-:Y:S01]  /*cde0*/  MUFU.EX2 R163, R160 ;  /* 0x000000a000a37308 */ /* 0x0005e20000000800 */
[----:B------:R-:W-:Y:S01]  /*cdf0*/  PRMT R22, R58, 0x7772, RZ ;  /* 0x000077723a167816 */ /* 0x000fe200000000ff */
[----:B------:R-:W-:Y:S01]  /*ce00*/  FADD.FTZ R29, R36, R29 ;  /* 0x0000001d241d7221 */ /* 0x000fe20000010000 */
[----:B------:R-:W-:Y:S01]  /*ce10*/  LOP3.LUT R21, R238, UR7, R59, 0x96, !PT ;  /* 0x00000007ee157c12 */ /* 0x000fe2000f8e963b */
[----:B------:R-:W-:Y:S01]  /*ce20*/  MUFU.EX2 R162, R162 ;  /* 0x000000a200a27308 */ /* 0x000fe20000000800 */
[----:B------:R-:W-:Y:S01]  /*ce30*/  PRMT R22, R22, 0x5410, R20 ;  /* 0x0000541016167816 */ /* 0x000fe20000000014 */
[----:B------:R-:W-:Y:S01]  /*ce40*/  FADD.FTZ R32, R33, R32 ;  /* 0x0000002021207221 */ /* 0x000fe20000010000 */
[C---:B------:R-:W-:Y:S01]  /*ce50*/  LOP3.LUT R20, R21.reuse, 0xffff, RZ, 0xc0, !PT ;  /* 0x0000ffff15147812 */ /* 0x040fe200078ec0ff */
[----:B------:R3:W-:Y:S01]  /*ce60*/  MUFU.EX2 R166, R167 ;  /* 0x000000a700a67308 */ /* 0x0007e20000000800 */
[----:B------:R-:W-:Y:S01]  /*ce70*/  LOP3.LUT R25, R21, 0xff, RZ, 0xc0, !PT ;  /* 0x000000ff15197812 */ /* 0x000fe200078ec0ff */
[----:B------:R-:W-:Y:S01]  /*ce80*/  FADD.FTZ R29, R35, R29 ;  /* 0x0000001d231d7221 */ /* 0x000fe20000010000 */
[----:B------:R-:W-:Y:S01]  /*ce90*/  SHF.R.U32.HI R20, RZ, 0x8, R20 ;  /* 0x00000008ff147819 */ /* 0x000fe20000011614 */
[----:B------:R-:W-:Y:S01]  /*cea0*/  MUFU.EX2 R164, R164 ;  /* 0x000000a400a47308 */ /* 0x000fe20000000800 */
[----:B------:R-:W-:Y:S01]  /*ceb0*/  PRMT R23, R58, 0x7771, RZ ;  /* 0x000077713a177816 */ /* 0x000fe200000000ff */
[----:B------:R-:W-:Y:S01]  /*cec0*/  FFMA.FTZ R58, R66, UR26, -R133 ;  /* 0x0000001a423a7c23 */ /* 0x000fe20008010885 */
[----:B------:R-:W-:Y:S01]  /*ced0*/  PRMT R20, R25, 0x5410, R20 ;  /* 0x0000541019147816 */ /* 0x000fe20000000014 */
[--C-:B--2---:R-:W-:Y:S01]  /*cee0*/  FFMA.FTZ R160, R168, UR26, -R134.reuse ;  /* 0x0000001aa8a07c23 */ /* 0x104fe20008010886 */
[----:B------:R-:W-:Y:S01]  /*cef0*/  PRMT R25, R21, 0x7632, R25 ;  /* 0x0000763215197816 */ /* 0x000fe20000000019 */
[----:B------:R-:W-:Y:S01]  /*cf00*/  MUFU.EX2 R165, R165 ;  /* 0x000000a500a57308 */ /* 0x000fe20000000800 */
[----:B------:R-:W-:Y:S01]  /*cf10*/  SHF.R.U32.HI R21, RZ, 0x18, R21 ;  /* 0x00000018ff157819 */ /* 0x000fe20000011615 */
[--C-:B------:R-:W-:Y:S01]  /*cf20*/  FFMA.FTZ R34, R34, UR26, -R134.reuse ;  /* 0x0000001a22227c23 */ /* 0x100fe20008010886 */
[----:B------:R-:W-:Y:S01]  /*cf30*/  LOP3.LUT R25, R25, 0xff, RZ, 0xc0, !PT ;  /* 0x000000ff19197812 */ /* 0x000fe200078ec0ff */
[----:B------:R-:W2:Y:S01]  /*cf40*/  MUFU.EX2 R58, R58 ;  /* 0x0000003a003a7308 */ /* 0x000ea20000000800 */
[----:B------:R-:W-:Y:S01]  /*cf50*/  PRMT R23, R27, 0x5410, R23 ;  /* 0x000054101b177816 */ /* 0x000fe20000000017 */
[----:B---3--:R-:W-:Y:S01]  /*cf60*/  FFMA.FTZ R167, R161, UR26, -R133 ;  /* 0x0000001aa1a77c23 */ /* 0x008fe20008010885 */
[----:B------:R-:W-:Y:S01]  /*cf70*/  PRMT R21, R25, 0x5410, R21 ;  /* 0x0000541019157816 */ /* 0x000fe20000000015 */
[----:B------:R-:W3:Y:S01]  /*cf80*/  MUFU.EX2 R160, R160 ;  /* 0x000000a000a07308 */ /* 0x000ee20000000800 */
[----:B------:R-:W-:Y:S01]  /*cf90*/  FSEL R25, R222, RZ, P2 ;  /* 0x000000ffde197208 */ /* 0x000fe20001000000 */
[----:B------:R-:W-:Y:S01]  /*cfa0*/  FFMA.FTZ R148, R148, UR26, -R134 ;  /* 0x0000001a94947c23 */ /* 0x000fe20008010886 */
[----:B------:R-:W-:Y:S01]  /*cfb0*/  FSEL R27, R221, RZ, P1 ;  /* 0x000000ffdd1b7208 */ /* 0x000fe20000800000 */
[----:B------:R3:W-:Y:S01]  /*cfc0*/  MUFU.EX2 R161, R170 ;  /* 0x000000aa00a17308 */ /* 0x0007e20000000800 */
[----:B------:R-:W-:Y:S01]  /*cfd0*/  LOP3.LUT R59, R22, 0xff00ff, RZ, 0xc0, !PT ;  /* 0x00ff00ff163b7812 */ /* 0x000fe200078ec0ff */
[----:B------:R-:W-:Y:S01]  /*cfe0*/  FADD.FTZ R25, R136, -R25 ;  /* 0x8000001988197221 */ /* 0x000fe20000010000 */
[--C-:B------:R-:W-:Y:S01]  /*cff0*/  HSET2.LE.AND R22, R23, R0.reuse, PT ;  /* 0x0000000017167233 */ /* 0x100fe20003803000 */
[----:B------:R-:W-:Y:S01]  /*d000*/  FADD.FTZ R27, R135, -R27 ;  /* 0x8000001b871b7221 */ /* 0x000fe20000010000 */
[----:B-1----:R-:W-:Y:S01]  /*d010*/  F2FP.F16.F32.PACK_AB R23, R57, R51 ;  /* 0x000000333917723e */ /* 0x002fe200000000ff */
[----:B------:R-:W-:Y:S01]  /*d020*/  FMUL.FTZ R66, R25, UR26 ;  /* 0x0000001a19427c20 */ /* 0x000fe20008410000 */
[----:B--2---:R-:W-:Y:S01]  /*d030*/  F2FP.F16.F32.PACK_AB R25, R58, R56 ;  /* 0x000000383a19723e */ /* 0x004fe200000000ff */
[----:B------:R-:W-:Y:S01]  /*d040*/  FMUL.FTZ R27, R27, UR26 ;  /* 0x0000001a1b1b7c20 */ /* 0x000fe20008410000 */
[----:B------:R-:W-:Y:S01]  /*d050*/  LOP3.LUT R22, R23, R22, RZ, 0xc0, !PT ;  /* 0x0000001617167212 */ /* 0x000fe200078ec0ff */
[--C-:B------:R-:W-:Y:S01]  /*d060*/  FFMA.FTZ R136, R143, UR26, -R55.reuse ;  /* 0x0000001a8f887c23 */ /* 0x100fe20008010837 */
[--C-:B------:R-:W-:Y:S01]  /*d070*/  HSET2.LE.AND R23, R59, R0.reuse, PT ;  /* 0x000000003b177233 */ /* 0x100fe20003803000 */
[----:B------:R-:W1:Y:S01]  /*d080*/  MUFU.EX2 R66, R66 ;  /* 0x0000004200427308 */ /* 0x000e620000000800 */
[--C-:B------:R-:W-:Y:S01]  /*d090*/  HSET2.LE.AND R20, R20, R0.reuse, PT ;  /* 0x0000000014147233 */ /* 0x100fe20003803000 */
[----:B------:R-:W-:Y:S01]  /*d0a0*/  FFMA.FTZ R135, R147, UR26, -R55 ;  /* 0x0000001a93877c23 */ /* 0x000fe20008010837 */
[----:B------:R-:W-:Y:S01]  /*d0b0*/  HSET2.LE.AND R21, R21, R0, PT ;  /* 0x0000000015157233 */ /* 0x000fe20003803000 */
[----:B------:R-:W2:Y:S01]  /*d0c0*/  MUFU.EX2 R59, R172 ;  /* 0x000000ac003b7308 */ /* 0x000ea20000000800 */
[----:B------:R-:W-:Y:S01]  /*d0d0*/  LOP3.LUT R23, R25, R23, RZ, 0xc0, !PT ;  /* 0x0000001719177212 */ /* 0x000fe200078ec0ff */
[----:B------:R-:W-:Y:S01]  /*d0e0*/  FFMA.FTZ R147, R24, UR26, -R47 ;  /* 0x0000001a18937c23 */ /* 0x000fe2000801082f */
[----:B------:R-:W-:Y:S01]  /*d0f0*/  F2FP.F16.F32.PACK_AB R25, R61, R65 ;  /* 0x000000413d19723e */ /* 0x000fe200000000ff */
[----:B------:R-:W4:Y:S01]  /*d100*/  MUFU.EX2 R62, R27 ;  /* 0x0000001b003e7308 */ /* 0x000f220000000800 */
[----:B------:R-:W-:Y:S01]  /*d110*/  PRMT R168, R178, 0x7632, R168 ;  /* 0x00007632b2a87816 */ /* 0x000fe200000000a8 */
[----:B------:R-:W-:Y:S01]  /*d120*/  FFMA.FTZ R43, R43, UR26, -R133 ;  /* 0x0000001a2b2b7c23 */ /* 0x000fe20008010885 */
[----:B------:R-:W-:Y:S01]  /*d130*/  LOP3.LUT R20, R25, R20, RZ, 0xc0, !PT ;  /* 0x0000001419147212 */ /* 0x000fe200078ec0ff */
[----:B------:R5:W-:Y:S01]  /*d140*/  MUFU.EX2 R143, R142 ;  /* 0x0000008e008f7308 */ /* 0x000be20000000800 */
[----:B---3--:R-:W-:Y:S01]  /*d150*/  F2FP.F16.F32.PACK_AB R170, R160, R162 ;  /* 0x000000a2a0aa723e */ /* 0x008fe200000000ff */
[-C--:B-1----:R-:W-:Y:S01]  /*d160*/  FMUL.FTZ R128, R128, R66.reuse ;  /* 0x0000004280807220 */ /* 0x082fe20000410000 */
[-C--:B------:R-:W-:Y:S01]  /*d170*/  FMUL.FTZ R129, R129, R66.reuse ;  /* 0x0000004281817220 */ /* 0x080fe20000410000 */
[-C--:B------:R-:W-:Y:S01]  /*d180*/  FMUL.FTZ R112, R112, R66.reuse ;  /* 0x0000004270707220 */ /* 0x080fe20000410000 */
[----:B------:R-:W-:Y:S01]  /*d190*/  FMUL.FTZ R113, R113, R66 ;  /* 0x0000004271717220 */ /* 0x000fe20000410000 */
[----:B--2---:R-:W-:Y:S01]  /*d1a0*/  F2FP.F16.F32.PACK_AB R25, R59, R60 ;  /* 0x0000003c3b19723e */ /* 0x004fe200000000ff */
[-C--:B------:R-:W-:Y:S01]  /*d1b0*/  FMUL.FTZ R100, R100, R66.reuse ;  /* 0x0000004264647220 */ /* 0x080fe20000410000 */
[-C--:B------:R-:W-:Y:S01]  /*d1c0*/  FMUL.FTZ R101, R101, R66.reuse ;  /* 0x0000004265657220 */ /* 0x080fe20000410000 */
[----:B------:R-:W-:Y:S01]  /*d1d0*/  FMUL.FTZ R96, R96, R66 ;  /* 0x0000004260607220 */ /* 0x000fe20000410000 */
[----:B------:R-:W-:Y:S01]  /*d1e0*/  LOP3.LUT R21, R25, R21, RZ, 0xc0, !PT ;  /* 0x0000001519157212 */ /* 0x000fe200078ec0ff */
[-C--:B----4-:R-:W-:Y:S01]  /*d1f0*/  FMUL.FTZ R130, R130, R62.reuse ;  /* 0x0000003e82827220 */ /* 0x090fe20000410000 */
[-C--:B------:R-:W-:Y:S01]  /*d200*/  FMUL.FTZ R131, R131, R62.reuse ;  /* 0x0000003e83837220 */ /* 0x080fe20000410000 */
[-C--:B------:R-:W-:Y:S01]  /*d210*/  FMUL.FTZ R114, R114, R62.reuse ;  /* 0x0000003e72727220 */ /* 0x080fe20000410000 */
[-C--:B------:R-:W-:Y:S01]  /*d220*/  FMUL.FTZ R115, R115, R62.reuse ;  /* 0x0000003e73737220 */ /* 0x080fe20000410000 */
[-C--:B------:R-:W-:Y:S01]  /*d230*/  FMUL.FTZ R102, R102, R62.reuse ;  /* 0x0000003e66667220 */ /* 0x080fe20000410000 */
[----:B------:R-:W-:Y:S01]  /*d240*/  FMUL.FTZ R103, R103, R62 ;  /* 0x0000003e67677220 */ /* 0x000fe20000410000 */
[----:B------:R-:W-:Y:S01]  /*d250*/  FMUL.FTZ R97, R97, R66 ;  /* 0x0000004261617220 */ /* 0x000fe20000410000 */
[----:B------:R-:W-:Y:S01]  /*d260*/  FMUL.FTZ R98, R98, R62 ;  /* 0x0000003e62627220 */ /* 0x000fe20000410000 */
[----:B------:R-:W-:Y:S01]  /*d270*/  HMMA.16816.F32 R128, R20, R16, R128 ;  /* 0x000000101480723c */ /* 0x000fe20000001880 */
[----:B------:R-:W-:-:S04]  /*d280*/  IMAD.WIDE.U32 R16, R223, -0x2daee0ad, RZ ;  /* 0xd2511f53df107825 */ /* 0x000fc800078e00ff */
[----:B------:R-:W-:Y:S01]  /*d290*/  FMUL.FTZ R99, R99, R62 ;  /* 0x0000003e63637220 */ /* 0x000fe20000410000 */
[----:B-----5:R-:W-:Y:S01]  /*d2a0*/  FFMA.FTZ R142, R149, UR26, -R55 ;  /* 0x0000001a958e7c23 */ /* 0x020fe20008010837 */
[--C-:B------:R-:W-:Y:S01]  /*d2b0*/  FFMA.FTZ R149, R145, UR26, -R47.reuse ;  /* 0x0000001a91957c23 */ /* 0x100fe2000801082f */
[--C-:B------:R-:W-:Y:S01]  /*d2c0*/  FFMA.FTZ R145, R144, UR26, -R47.reuse ;  /* 0x0000001a90917c23 */ /* 0x100fe2000801082f */
[----:B------:R-:W-:Y:S01]  /*d2d0*/  FFMA.FTZ R144, R26, UR26, -R47 ;  /* 0x0000001a1a907c23 */ /* 0x000fe2000801082f */
[----:B------:R-:W-:Y:S01]  /*d2e0*/  MUFU.EX2 R135, R135 ;  /* 0x0000008700877308 */ /* 0x000fe20000000800 */
[C---:B------:R-:W-:Y:S01]  /*d2f0*/  HMMA.16816.F32 R112, R20.reuse, R12, R112 ;  /* 0x0000000c1470723c */ /* 0x040fe20000001870 */
[----:B------:R-:W-:Y:S01]  /*d300*/  IMAD.MOV.U32 R13, RZ, RZ, R16 ;  /* 0x000000ffff0d7224 */ /* 0x000fe200078e0010 */
[----:B------:R-:W-:Y:S01]  /*d310*/  PRMT R12, R16, 0x7772, RZ ;  /* 0x00007772100c7816 */ /* 0x000fe200000000ff */
[----:B------:R-:W1:Y:S01]  /*d320*/  MUFU.EX2 R142, R142 ;  /* 0x0000008e008e7308 */ /* 0x000e620000000800 */
[----:B------:R-:W-:Y:S01]  /*d330*/  LOP3.LUT R176, R176, UR27, R17, 0x96, !PT ;  /* 0x0000001bb0b07c12 */ /* 0x000fe2000f8e9611 */
[-C--:B------:R-:W-:Y:S01]  /*d340*/  FMUL.FTZ R80, R80, R66.reuse ;  /* 0x0000004250507220 */ /* 0x080fe20000410000 */
[----:B------:R-:W-:Y:S01]  /*d350*/  FMUL.FTZ R81, R81, R66 ;  /* 0x0000004251517220 */ /* 0x000fe20000410000 */
[----:B------:R-:W-:Y:S01]  /*d360*/  MUFU.EX2 R149, R149 ;  /* 0x0000009500957308 */ /* 0x000fe20000000800 */
[C---:B------:R-:W-:Y:S01]  /*d370*/  HMMA.16816.F32 R100, R20.reuse, R14, R100 ;  /* 0x0000000e1464723c */ /* 0x040fe20000001864 */
[----:B------:R-:W-:Y:S01]  /*d380*/  PRMT R15, R16, 0x7773, RZ ;  /* 0x00007773100f7816 */ /* 0x000fe200000000ff */
[-C--:B------:R-:W-:Y:S01]  /*d390*/  FMUL.FTZ R82, R82, R62.reuse ;  /* 0x0000003e52527220 */ /* 0x080fe20000410000 */
[----:B------:R-:W-:Y:S01]  /*d3a0*/  PRMT R14, R16, 0x7771, RZ ;  /* 0x00007771100e7816 */ /* 0x000fe200000000ff */
[----:B------:R-:W2:Y:S01]  /*d3b0*/  MUFU.EX2 R147, R147 ;  /* 0x0000009300937308 */ /* 0x000ea20000000800 */
[--C-:B------:R-:W-:Y:S01]  /*d3c0*/  PRMT R12, R12, 0x5410, R15.reuse ;  /* 0x000054100c0c7816 */ /* 0x100fe2000000000f */
[----:B------:R-:W-:Y:S01]  /*d3d0*/  FMUL.FTZ R83, R83, R62 ;  /* 0x0000003e53537220 */ /* 0x000fe20000410000 */
[C---:B------:R-:W-:Y:S01]  /*d3e0*/  PRMT R15, R176.reuse, 0x7632, R15 ;  /* 0x00007632b00f7816 */ /* 0x040fe2000000000f */
[C---:B------:R-:W-:Y:S01]  /*d3f0*/  HMMA.16816.F32 R96, R20.reuse, R8, R96 ;  /* 0x000000081460723c */ /* 0x040fe20000001860 */
[----:B------:R-:W-:Y:S01]  /*d400*/  LOP3.LUT R8, R13, 0xff, RZ, 0xc0, !PT ;  /* 0x000000ff0d087812 */ /* 0x000fe200078ec0ff */
[----:B------:R-:W-:Y:S01]  /*d410*/  MUFU.EX2 R136, R136 ;  /* 0x0000008800887308 */ /* 0x000fe20000000800 */
[----:B------:R-:W-:Y:S01]  /*d420*/  LOP3.LUT R13, R176, 0xffff, RZ, 0xc0, !PT ;  /* 0x0000ffffb00d7812 */ /* 0x000fe200078ec0ff */
[-C--:B------:R-:W-:Y:S01]  /*d430*/  FMUL.FTZ R116, R116, R66.reuse ;  /* 0x0000004274747220 */ /* 0x080fe20000410000 */
[----:B------:R-:W-:Y:S01]  /*d440*/  PRMT R14, R8, 0x5410, R14 ;  /* 0x00005410080e7816 */ /* 0x000fe2000000000e */
[----:B------:R-:W-:Y:S01]  /*d450*/  MUFU.EX2 R145, R145 ;  /* 0x0000009100917308 */ /* 0x000fe20000000800 */
[----:B------:R-:W-:Y:S01]  /*d460*/  LOP3.LUT R9, R176, 0xff, RZ, 0xc0, !PT ;  /* 0x000000ffb0097812 */ /* 0x000fe200078ec0ff */
[----:B------:R-:W-:Y:S01]  /*d470*/  FMUL.FTZ R117, R117, R66 ;  /* 0x0000004275757220 */ /* 0x000fe20000410000 */
[----:B------:R-:W-:Y:S01]  /*d480*/  SHF.R.U32.HI R13, RZ, 0x8, R13 ;  /* 0x00000008ff0d7819 */ /* 0x000fe2000001160d */
[----:B------:R-:W3:Y:S01]  /*d490*/  MUFU.EX2 R144, R144 ;  /* 0x0000009000907308 */ /* 0x000ee20000000800 */
[----:B------:R-:W-:Y:S01]  /*d4a0*/  SHF.R.U32.HI R176, RZ, 0x18, R176 ;  /* 0x00000018ffb07819 */ /* 0x000fe200000116b0 */
[-C--:B------:R-:W-:Y:S01]  /*d4b0*/  FMUL.FTZ R118, R118, R62.reuse ;  /* 0x0000003e76767220 */ /* 0x080fe20000410000 */
[----:B------:R-:W-:Y:S01]  /*d4c0*/  LOP3.LUT R15, R15, 0xff, RZ, 0xc0, !PT ;  /* 0x000000ff0f0f7812 */ /* 0x000fe200078ec0ff */
[----:B------:R-:W-:Y:S01]  /*d4d0*/  FMUL.FTZ R119, R119, R62 ;  /* 0x0000003e77777220 */ /* 0x000fe20000410000 */
[--C-:B------:R-:W-:Y:S01]  /*d4e0*/  HSET2.LE.AND R26, R14, R0.reuse, PT ;  /* 0x000000000e1a7233 */ /* 0x100fe20003803000 */
[-C--:B------:R-:W-:Y:S01]  /*d4f0*/  FMUL.FTZ R84, R84, R66.reuse ;  /* 0x0000004254547220 */ /* 0x080fe20000410000 */
[----:B------:R-:W-:Y:S01]  /*d500*/  LOP3.LUT R14, R12, 0xff00ff, RZ, 0xc0, !PT ;  /* 0x00ff00ff0c0e7812 */ /* 0x000fe200078ec0ff */
[----:B------:R-:W-:Y:S01]  /*d510*/  FMUL.FTZ R85, R85, R66 ;  /* 0x0000004255557220 */ /* 0x000fe20000410000 */
[----:B------:R-:W-:Y:S01]  /*d520*/  PRMT R13, R9, 0x5410, R13 ;  /* 0x00005410090d7816 */ /* 0x000fe2000000000d */
[-C--:B------:R-:W-:Y:S01]  /*d530*/  FMUL.FTZ R86, R86, R62.reuse ;  /* 0x0000003e56567220 */ /* 0x080fe20000410000 */
[----:B------:R-:W-:Y:S01]  /*d540*/  PRMT R12, R15, 0x5410, R176 ;  /* 0x000054100f0c7816 */ /* 0x000fe200000000b0 */
[----:B------:R-:W-:Y:S01]  /*d550*/  FMUL.FTZ R87, R87, R62 ;  /* 0x0000003e57577220 */ /* 0x000fe20000410000 */
[----:B-1----:R-:W-:Y:S01]  /*d560*/  F2FP.F16.F32.PACK_AB R24, R135, R142 ;  /* 0x0000008e8718723e */ /* 0x002fe200000000ff */
[-C--:B------:R-:W-:Y:S01]  /*d570*/  FMUL.FTZ R68, R68, R66.reuse ;  /* 0x0000004244447220 */ /* 0x080fe20000410000 */
[----:B------:R-:W-:Y:S01]  /*d580*/  FMUL.FTZ R69, R69, R66 ;  /* 0x0000004245457220 */ /* 0x000fe20000410000 */
[-C--:B------:R-:W-:Y:S01]  /*d590*/  FMUL.FTZ R70, R70, R62.reuse ;  /* 0x0000003e46467220 */ /* 0x080fe20000410000 */
[----:B------:R-:W-:Y:S01]  /*d5a0*/  FMUL.FTZ R71, R71, R62 ;  /* 0x0000003e47477220 */ /* 0x000fe20000410000 */
[C---:B------:R-:W-:Y:S01]  /*d5b0*/  HMMA.16816.F32 R80, R20.reuse, R4, R80 ;  /* 0x000000041450723c */ /* 0x040fe20000001850 */
[----:B------:R-:W-:Y:S01]  /*d5c0*/  LOP3.LUT R26, R24, R26, RZ, 0xc0, !PT ;  /* 0x0000001a181a7212 */ /* 0x000fe200078ec0ff */
[----:B------:R-:W1:Y:S01]  /*d5d0*/  MUFU.EX2 R167, R167 ;  /* 0x000000a700a77308 */ /* 0x000e620000000800 */
[--C-:B------:R-:W-:Y:S01]  /*d5e0*/  HSET2.LE.AND R14, R14, R0.reuse, PT ;  /* 0x000000000e0e7233 */ /* 0x100fe20003803000 */
[----:B------:R-:W-:Y:S01]  /*d5f0*/  FFMA.FTZ R65, R229, R66, R65 ;  /* 0x00000042e5417223 */ /* 0x000fe20000010041 */
[--C-:B------:R-:W-:Y:S01]  /*d600*/  HSET2.LE.AND R13, R13, R0.reuse, PT ;  /* 0x000000000d0d7233 */ /* 0x100fe20003803000 */
[----:B------:R-:W-:Y:S01]  /*d610*/  MUFU.EX2 R64, R64 ;  /* 0x0000004000407308 */ /* 0x000fe20000000800 */
[--C-:B------:R-:W-:Y:S01]  /*d620*/  HSET2.LE.AND R25, R12, R0.reuse, PT ;  /* 0x000000000c197233 */ /* 0x100fe20003803000 */
[C---:B------:R-:W-:Y:S01]  /*d630*/  HMMA.16816.F32 R116, R20.reuse, R18, R116 ;  /* 0x000000121474723c */ /* 0x040fe20000001874 */
[----:B--2---:R-:W-:Y:S01]  /*d640*/  F2FP.F16.F32.PACK_AB R4, R147, R149 ;  /* 0x000000959304723e */ /* 0x004fe200000000ff */
[----:B------:R-:W2:Y:S01]  /*d650*/  LDSM.16.MT88.4 R16, [R186+0x6800] ;  /* 0x00680000ba10783b */ /* 0x000ea20000004200 */
[----:B---3--:R-:W-:Y:S01]  /*d660*/  F2FP.F16.F32.PACK_AB R27, R144, R145 ;  /* 0x00000091901b723e */ /* 0x008fe200000000ff */
[----:B------:R-:W-:Y:S01]  /*d670*/  MUFU.EX2 R67, R67 ;  /* 0x0000004300437308 */ /* 0x000fe20000000800 */
[----:B------:R-:W-:Y:S01]  /*d680*/  F2FP.F16.F32.PACK_AB R24, R136, R143 ;  /* 0x0000008f8818723e */ /* 0x000fe200000000ff */
[----:B------:R-:W-:Y:S01]  /*d690*/  FFMA.FTZ R60, R228, R62, R60 ;  /* 0x0000003ee43c7223 */ /* 0x000fe2000001003c */
[----:B------:R-:W-:Y:S01]  /*d6a0*/  LOP3.LUT R27, R27, R14, RZ, 0xc0, !PT ;  /* 0x0000000e1b1b7212 */ /* 0x000fe200078ec0ff */
[C---:B------:R-:W-:Y:S01]  /*d6b0*/  HMMA.16816.F32 R84, R20.reuse, R10, R84 ;  /* 0x0000000a1454723c */ /* 0x040fe20000001854 */
[----:B------:R-:W-:Y:S01]  /*d6c0*/  LOP3.LUT R24, R24, R13, RZ, 0xc0, !PT ;  /* 0x0000000d18187212 */ /* 0x000fe200078ec0ff */
[----:B------:R-:W3:Y:S01]  /*d6d0*/  LDSM.16.MT88.4 R8, [R182+0x6800] ;  /* 0x00680000b608783b */ /* 0x000ee20000004200 */
[----:B------:R-:W-:Y:S01]  /*d6e0*/  LOP3.LUT R25, R4, R25, RZ, 0xc0, !PT ;  /* 0x0000001904197212 */ /* 0x000fe200078ec0ff */
[----:B------:R-:W-:Y:S01]  /*d6f0*/  MUFU.EX2 R54, R54 ;  /* 0x0000003600367308 */ /* 0x000fe20000000800 */
[----:B------:R-:W-:Y:S01]  /*d700*/  LOP3.LUT R168, R168, 0xff, RZ, 0xc0, !PT ;  /* 0x000000ffa8a87812 */ /* 0x000fe200078ec0ff */
[----:B------:R-:W4:Y:S01]  /*d710*/  LDSM.16.MT88.4 R12, [R181+0x6800] ;  /* 0x00680000b50c783b */ /* 0x000f220000004200 */
[----:B------:R-:W-:Y:S01]  /*d720*/  F2FP.F16.F32.PACK_AB R171, R163, R164 ;  /* 0x000000a4a3ab723e */ /* 0x000fe200000000ff */
[----:B------:R-:W-:Y:S01]  /*d730*/  HMMA.16816.F32 R68, R20, R6, R68 ;  /* 0x000000061444723c */ /* 0x000fe20000001844 */
[----:B------:R-:W-:Y:S01]  /*d740*/  IMAD.MOV.U32 R22, RZ, RZ, R236 ;  /* 0x000000ffff167224 */ /* 0x000fe200078e00ec */
[----:B------:R-:W5:Y:S01]  /*d750*/  LDSM.16.MT88.4 R4, [R180+0x6800] ;  /* 0x00680000b404783b */ /* 0x000f620000004200 */
[C---:B------:R-:W-:Y:S01]  /*d760*/  PRMT R21, R236.reuse, 0x7771, RZ ;  /* 0x00007771ec157816 */ /* 0x040fe200000000ff */
[----:B------:R-:W-:Y:S01]  /*d770*/  MUFU.EX2 R63, R63 ;  /* 0x0000003f003f7308 */ /* 0x000fe20000000800 */
[----:B------:R-:W-:Y:S01]  /*d780*/  PRMT R20, R236, 0x7773, RZ ;  /* 0x00007773ec147816 */ /* 0x000fe200000000ff */
[----:B------:R-:W-:Y:S01]  /*d790*/  FADD.FTZ R65, R61, R65 ;  /* 0x000000413d417221 */ /* 0x000fe20000010000 */
[----:B------:R-:W-:Y:S01]  /*d7a0*/  LOP3.LUT R22, R22, 0xff, RZ, 0xc0, !PT ;  /* 0x000000ff16167812 */ /* 0x000fe200078ec0ff */
[----:B------:R-:W-:Y:S01]  /*d7b0*/  FADD.FTZ R60, R59, R60 ;  /* 0x0000003c3b3c7221 */ /* 0x000fe20000010000 */
[----:B------:R-:W-:Y:S01]  /*d7c0*/  PRMT R23, R236, 0x7772, RZ ;  /* 0x00007772ec177816 */ /* 0x000fe200000000ff */
[----:B------:R-:W-:Y:S01]  /*d7d0*/  FADD.FTZ R65, R51, R65 ;  /* 0x0000004133417221 */ /* 0x000fe20000010000 */
[----:B------:R-:W-:Y:S01]  /*d7e0*/  PRMT R21, R22, 0x5410, R21 ;  /* 0x0000541016157816 */ /* 0x000fe20000000015 */
[----:B------:R-:W-:Y:S01]  /*d7f0*/  FADD.FTZ R60, R56, R60 ;  /* 0x0000003c383c7221 */ /* 0x000fe20000010000 */
[----:B------:R-:W-:Y:S01]  /*d800*/  LOP3.LUT R22, R178, 0xffff, RZ, 0xc0, !PT ;  /* 0x0000ffffb2167812 */ /* 0x000fe200078ec0ff */
[----:B------:R-:W-:Y:S01]  /*d810*/  FADD.FTZ R65, R57, R65 ;  /* 0x0000004139417221 */ /* 0x000fe20000010000 */
[----:B------:R-:W-:Y:S01]  /*d820*/  PRMT R20, R23, 0x5410, R20 ;  /* 0x0000541017147816 */ /* 0x000fe20000000014 */
[----:B------:R-:W-:Y:S01]  /*d830*/  FADD.FTZ R60, R58, R60 ;  /* 0x0000003c3a3c7221 */ /* 0x000fe20000010000 */
[----:B------:R-:W-:Y:S01]  /*d840*/  LOP3.LUT R23, R178, 0xff, RZ, 0xc0, !PT ;  /* 0x000000ffb2177812 */ /* 0x000fe200078ec0ff */
[----:B------:R-:W-:Y:S01]  /*d850*/  FADD.FTZ R65, R164, R65 ;  /* 0x00000041a4417221 */ /* 0x000fe20000010000 */
[----:B------:R-:W-:Y:S01]  /*d860*/  SHF.R.U32.HI R22, RZ, 0x8, R22 ;  /* 0x00000008ff167819 */ /* 0x000fe20000011616 */
[----:B-1----:R-:W-:Y:S01]  /*d870*/  FADD.FTZ R60, R167, R60 ;  /* 0x0000003ca73c7221 */ /* 0x002fe20000010000 */
[--C-:B------:R-:W-:Y:S01]  /*d880*/  HSET2.LE.AND R21, R21, R0.reuse, PT ;  /* 0x0000000015157233 */ /* 0x100fe20003803000 */
[----:B------:R-:W-:Y:S01]  /*d890*/  FADD.FTZ R32, R143, R32 ;  /* 0x000000208f207221 */ /* 0x000fe20000010000 */
[----:B------:R-:W-:Y:S01]  /*d8a0*/  LOP3.LUT R20, R20, 0xff00ff, RZ, 0xc0, !PT ;  /* 0x00ff00ff14147812 */ /* 0x000fe200078ec0ff */
[----:B------:R-:W-:Y:S01]  /*d8b0*/  FADD.FTZ R29, R149, R29 ;  /* 0x0000001d951d7221 */ /* 0x000fe20000010000 */
[----:B------:R-:W-:Y:S01]  /*d8c0*/  PRMT R23, R23, 0x5410, R22 ;  /* 0x0000541017177816 */ /* 0x000fe20000000016 */
[C---:B--2---:R-:W-:Y:S01]  /*d8d0*/  HMMA.16816.F32 R124, R24.reuse, R16, R124 ;  /* 0x00000010187c723c */ /* 0x044fe2000000187c */
[----:B------:R-:W-:Y:S01]  /*d8e0*/  SHF.R.U32.HI R178, RZ, 0x18, R178 ;  /* 0x00000018ffb27819 */ /* 0x000fe200000116b2 */
[----:B------:R-:W-:Y:S01]  /*d8f0*/  FADD.FTZ R65, R163, R65 ;  /* 0x00000041a3417221 */ /* 0x000fe20000010000 */
[----:B------:R-:W-:Y:S01]  /*d900*/  LOP3.LUT R22, R170, R21, RZ, 0xc0, !PT ;  /* 0x00000015aa167212 */ /* 0x000fe200078ec0ff */
[----:B------:R-:W-:Y:S01]  /*d910*/  FADD.FTZ R60, R165, R60 ;  /* 0x0000003ca53c7221 */ /* 0x000fe20000010000 */
[--C-:B------:R-:W-:Y:S01]  /*d920*/  HSET2.LE.AND R20, R20, R0.reuse, PT ;  /* 0x0000000014147233 */ /* 0x100fe20003803000 */
[----:B------:R-:W-:Y:S01]  /*d930*/  FADD.FTZ R32, R136, R32 ;  /* 0x0000002088207221 */ /* 0x000fe20000010000 */
[----:B------:R-:W-:Y:S01]  /*d940*/  F2FP.F16.F32.PACK_AB R21, R161, R166 ;  /* 0x000000a6a115723e */ /* 0x000fe200000000ff */
[C---:B------:R-:W-:Y:S01]  /*d950*/  HMMA.16816.F32 R120, R24.reuse, R18, R120 ;  /* 0x000000121878723c */ /* 0x040fe20000001878 */
[--C-:B------:R-:W-:Y:S01]  /*d960*/  HSET2.LE.AND R170, R23, R0.reuse, PT ;  /* 0x0000000017aa7233 */ /* 0x100fe20003803000 */
[----:B------:R-:W-:Y:S01]  /*d970*/  FADD.FTZ R29, R147, R29 ;  /* 0x0000001d931d7221 */ /* 0x000fe20000010000 */
[----:B------:R-:W-:Y:S01]  /*d980*/  PRMT R168, R168, 0x5410, R178 ;  /* 0x00005410a8a87816 */ /* 0x000fe200000000b2 */
[----:B------:R-:W-:Y:S01]  /*d990*/  FADD.FTZ R65, R162, R65 ;  /* 0x00000041a2417221 */ /* 0x000fe20000010000 */
[----:B------:R-:W-:Y:S01]  /*d9a0*/  LOP3.LUT R23, R21, R20, RZ, 0xc0, !PT ;  /* 0x0000001415177212 */ /* 0x000fe200078ec0ff */
[----:B------:R-:W-:Y:S01]  /*d9b0*/  FADD.FTZ R60, R166, R60 ;  /* 0x0000003ca63c7221 */ /* 0x000fe20000010000 */
[----:B------:R-:W-:Y:S01]  /*d9c0*/  LOP3.LUT R20, R171, R170, RZ, 0xc0, !PT ;  /* 0x000000aaab147212 */ /* 0x000fe200078ec0ff */
[----:B------:R-:W-:Y:S01]  /*d9d0*/  IMAD.WIDE.U32 R170, R169, -0x326172a9, RZ ;  /* 0xcd9e8d57a9aa7825 */ /* 0x000fe200078e00ff */
[----:B------:R-:W-:Y:S01]  /*d9e0*/  HSET2.LE.AND R21, R168, R0, PT ;  /* 0x00000000a8157233 */ /* 0x000fe20003803000 */
[C---:B---3--:R-:W-:Y:S01]  /*d9f0*/  HMMA.16816.F32 R108, R24.reuse, R8, R108 ;  /* 0x00000008186c723c */ /* 0x048fe2000000186c */
[----:B------:R-:W-:Y:S01]  /*da00*/  F2FP.F16.F32.PACK_AB R168, R165, R167 ;  /* 0x000000a7a5a8723e */ /* 0x000fe200000000ff */
[----:B------:R-:W-:Y:S01]  /*da10*/  FADD.FTZ R32, R142, R32 ;  /* 0x000000208e207221 */ /* 0x000fe20000010000 */
[----:B------:R-:W-:Y:S01]  /*da20*/  LOP3.LUT R174, R170, UR12, R227, 0x96, !PT ;  /* 0x0000000caaae7c12 */ /* 0x000fe2000f8e96e3 */
[----:B------:R-:W-:Y:S01]  /*da30*/  FADD.FTZ R29, R145, R29 ;  /* 0x0000001d911d7221 */ /* 0x000fe20000010000 */
[----:B------:R-:W-:Y:S01]  /*da40*/  LOP3.LUT R21, R168, R21, RZ, 0xc0, !PT ;  /* 0x00000015a8157212 */ /* 0x000fe200078ec0ff */
[----:B------:R-:W-:Y:S01]  /*da50*/  FADD.FTZ R65, R160, R65 ;  /* 0x00000041a0417221 */ /* 0x000fe20000010000 */
[----:B------:R-:W-:Y:S01]  /*da60*/  FADD.FTZ R60, R161, R60 ;  /* 0x0000003ca13c7221 */ /* 0x000fe20000010000 */
[----:B------:R-:W-:Y:S01]  /*da70*/  HMMA.16816.F32 R104, R24, R10, R104 ;  /* 0x0000000a1868723c */ /* 0x000fe20000001868 */
[----:B------:R-:W-:-:S04]  /*da80*/  IMAD.WIDE.U32 R174, R174, -0x2daee0ad, RZ ;  /* 0xd2511f53aeae7825 */ /* 0x000fc800078e00ff */
[----:B------:R-:W-:Y:S01]  /*da90*/  FADD.FTZ R32, R135, R32 ;  /* 0x0000002087207221 */ /* 0x000fe20000010000 */
[----:B------:R-:W-:Y:S01]  /*daa0*/  FADD.FTZ R29, R144, R29 ;  /* 0x0000001d901d7221 */ /* 0x000fe20000010000 */
[----:B------:R-:W-:Y:S01]  /*dab0*/  MUFU.EX2 R43, R43 ;  /* 0x0000002b002b7308 */ /* 0x000fe20000000800 */
[----:B------:R-:W-:Y:S02]  /*dac0*/  IMAD.MOV.U32 R28, RZ, RZ, R132 ;  /* 0x000000ffff1c7224 */ /* 0x000fe400078e0084 */
[----:B------:R-:W-:Y:S01]  /*dad0*/  IMAD.MOV.U32 R135, RZ, RZ, R221 ;  /* 0x000000ffff877224 */ /* 0x000fe200078e00dd */
[----:B----4-:R-:W-:Y:S01]  /*dae0*/  HMMA.16816.F32 R92, R24, R12, R92 ;  /* 0x0000000c185c723c */ /* 0x010fe2000000185c */
[----:B------:R-:W-:-:S07]  /*daf0*/  IMAD.MOV.U32 R136, RZ, RZ, R222 ;  /* 0x000000ffff887224 */ /* 0x000fce00078e00de */
[C---:B------:R-:W-:Y:S08]  /*db00*/  HMMA.16816.F32 R88, R24.reuse, R14, R88 ;  /* 0x0000000e1858723c */ /* 0x040ff00000001858 */
[C---:B-----5:R-:W-:Y:S08]  /*db10*/  HMMA.16816.F32 R76, R24.reuse, R4, R76 ;  /* 0x00000004184c723c */ /* 0x060ff0000000184c */
[----:B------:R-:W-:Y:S01]  /*db20*/  HMMA.16816.F32 R72, R24, R6, R72 ;  /* 0x000000061848723c */ /* 0x000fe20000001848 */
[----:B------:R-:W-:-:S02]  /*db30*/  LOP3.LUT R25, R242, UR23, R171, 0x96, !PT ;  /* 0x00000017f2197c12 */ /* 0x000fc4000f8e96ab */
[----:B------:R-:W-:-:S03]  /*db40*/  LOP3.LUT R24, R170, UR12, R215, 0x96, !PT ;  /* 0x0000000caa187c12 */ /* 0x000fc6000f8e96d7 */
        /* <DEDUP_REMOVED lines=11> */
[C---:B------:R-:W-:Y:S03]  /*dc00*/  HMMA.16816.F32 R80, R20.reuse, R4, R80 ;  /* 0x000000041450723c */ /* 0x040fe60000001850 */
[--C-:B------:R-:W-:Y:S01]  /*dc10*/  FFMA.FTZ R5, R156, UR26, -R47.reuse ;  /* 0x0000001a9c057c23 */ /* 0x100fe2000801082f */
[----:B------:R-:W-:Y:S01]  /*dc20*/  FFMA.FTZ R4, R154, UR26, -R47 ;  /* 0x0000001a9a047c23 */ /* 0x000fe2000801082f */
[----:B------:R-:W-:Y:S01]  /*dc30*/  IMAD.WIDE.U32 R24, R24, -0x2daee0ad, RZ ;  /* 0xd2511f5318187825 */ /* 0x000fe200078e00ff */
[----:B------:R-:W-:Y:S01]  /*dc40*/  LOP3.LUT R168, R168, UR13, R17, 0x96, !PT ;  /* 0x0000000da8a87c12 */ /* 0x000fe2000f8e9611 */
[----:B------:R1:W-:Y:S03]  /*dc50*/  MUFU.EX2 R154, R5 ;  /* 0x00000005009a7308 */ /* 0x0003e60000000800 */
[----:B------:R-:W-:Y:S01]  /*dc60*/  LOP3.LUT R8, R16, UR4, R25, 0x96, !PT ;  /* 0x0000000410087c12 */ /* 0x000fe2000f8e9619 */
[----:B------:R-:W-:Y:S01]  /*dc70*/  IMAD.WIDE.U32 R168, R168, -0x326172a9, RZ ;  /* 0xcd9e8d57a8a87825 */ /* 0x000fe200078e00ff */
[----:B------:R-:W-:Y:S03]  /*dc80*/  HMMA.16816.F32 R100, R20, R10, R100 ;  /* 0x0000000a1464723c */ /* 0x000fe60000001864 */
[----:B------:R-:W-:Y:S01]  /*dc90*/  IMAD.WIDE.U32 R16, R8, -0x326172a9, RZ ;  /* 0xcd9e8d5708107825 */ /* 0x000fe200078e00ff */
[----:B------:R-:W-:-:S03]  /*dca0*/  LOP3.LUT R26, R26, UR8, R169, 0x96, !PT ;  /* 0x000000081a1a7c12 */ /* 0x000fc6000f8e96a9 */
[----:B------:R-:W-:Y:S01]  /*dcb0*/  IMAD.MOV.U32 R10, RZ, RZ, R16 ;  /* 0x000000ffff0a7224 */ /* 0x000fe200078e0010 */
[C---:B------:R-:W-:Y:S01]  /*dcc0*/  PRMT R9, R16.reuse, 0x7773, RZ ;  /* 0x0000777310097816 */ /* 0x040fe200000000ff */
[C---:B------:R-:W-:Y:S01]  /*dcd0*/  HMMA.16816.F32 R116, R20.reuse, R18, R116 ;  /* 0x000000121474723c */ /* 0x040fe20000001874 */
[----:B------:R-:W-:Y:S02]  /*dce0*/  PRMT R27, R16, 0x7772, RZ ;  /* 0x00007772101b7816 */ /* 0x000fe400000000ff */
[----:B------:R-:W-:Y:S01]  /*dcf0*/  LOP3.LUT R8, R168, UR7, R17, 0x96, !PT ;  /* 0x00000007a8087c12 */ /* 0x000fe2000f8e9611 */
[----:B------:R-:W-:Y:S01]  /*dd00*/  FFMA.FTZ R168, R155, UR26, -R55 ;  /* 0x0000001a9ba87c23 */ /* 0x000fe20008010837 */
[----:B------:R-:W-:Y:S01]  /*dd10*/  PRMT R27, R27, 0x5410, R9 ;  /* 0x000054101b1b7816 */ /* 0x000fe20000000009 */
[----:B------:R-:W-:Y:S01]  /*dd20*/  FFMA.FTZ R9, R151, UR26, -R47 ;  /* 0x0000001a97097c23 */ /* 0x000fe2000801082f */
[C---:B------:R-:W-:Y:S01]  /*dd30*/  LOP3.LUT R172, R8.reuse, 0xffff, RZ, 0xc0, !PT ;  /* 0x0000ffff08ac7812 */ /* 0x040fe200078ec0ff */
[----:B------:R2:W-:Y:S01]  /*dd40*/  MUFU.EX2 R151, R158 ;  /* 0x0000009e00977308 */ /* 0x0005e20000000800 */
[----:B------:R-:W-:Y:S01]  /*dd50*/  FFMA.FTZ R155, R157, UR26, -R55 ;  /* 0x0000001a9d9b7c23 */ /* 0x000fe20008010837 */
[C---:B-1----:R-:W-:Y:S01]  /*dd60*/  PRMT R5, R8.reuse, 0x7632, R5 ;  /* 0x0000763208057816 */ /* 0x042fe20000000005 */
[----:B------:R-:W-:Y:S01]  /*dd70*/  FFMA.FTZ R157, R159, UR26, -R55 ;  /* 0x0000001a9f9d7c23 */ /* 0x000fe20008010837 */
[----:B------:R-:W-:Y:S01]  /*dd80*/  MUFU.EX2 R156, R9 ;  /* 0x00000009009c7308 */ /* 0x000fe20000000800 */
[----:B------:R-:W-:Y:S01]  /*dd90*/  LOP3.LUT R159, R8, 0xff, RZ, 0xc0, !PT ;  /* 0x000000ff089f7812 */ /* 0x000fe200078ec0ff */
[----:B------:R-:W-:Y:S01]  /*dda0*/  HMMA.16816.F32 R96, R20, R12, R96 ;  /* 0x0000000c1460723c */ /* 0x000fe20000001860 */
[----:B------:R-:W-:Y:S01]  /*ddb0*/  SHF.R.U32.HI R172, RZ, 0x8, R172 ;  /* 0x00000008ffac7819 */ /* 0x000fe200000116ac */
[----:B------:R-:W1:Y:S01]  /*ddc0*/  MUFU.EX2 R168, R168 ;  /* 0x000000a800a87308 */ /* 0x000e620000000800 */
[----:B------:R-:W-:-:S02]  /*ddd0*/  LOP3.LUT R10, R10, 0xff, RZ, 0xc0, !PT ;  /* 0x000000ff0a0a7812 */ /* 0x000fc400078ec0ff */
[----:B------:R-:W-:Y:S01]  /*dde0*/  LOP3.LUT R5, R5, 0xff, RZ, 0xc0, !PT ;  /* 0x000000ff05057812 */ /* 0x000fe200078ec0ff */
[----:B------:R-:W-:Y:S01]  /*ddf0*/  MUFU.EX2 R157, R157 ;  /* 0x0000009d009d7308 */ /* 0x000fe20000000800 */
[----:B------:R-:W-:Y:S01]  /*de00*/  PRMT R25, R16, 0x7771, RZ ;  /* 0x0000777110197816 */ /* 0x000fe200000000ff */
[----:B--2---:R-:W-:Y:S01]  /*de10*/  FFMA.FTZ R158, R146, UR26, -R47 ;  /* 0x0000001a929e7c23 */ /* 0x004fe2000801082f */
[----:B------:R-:W-:Y:S01]  /*de20*/  PRMT R159, R159, 0x5410, R172 ;  /* 0x000054109f9f7816 */ /* 0x000fe200000000ac */
[----:B------:R2:W-:Y:S01]  /*de30*/  MUFU.EX2 R146, R4 ;  /* 0x0000000400927308 */ /* 0x0005e20000000800 */
[----:B------:R-:W-:Y:S01]  /*de40*/  LOP3.LUT R172, R27, 0xff00ff, RZ, 0xc0, !PT ;  /* 0x00ff00ff1bac7812 */ /* 0x000fe200078ec0ff */
[C---:B------:R-:W-:Y:S01]  /*de50*/  HMMA.16816.F32 R84, R20.reuse, R14, R84 ;  /* 0x0000000e1454723c */ /* 0x040fe20000001854 */
[----:B------:R-:W-:Y:S01]  /*de60*/  PRMT R25, R10, 0x5410, R25 ;  /* 0x000054100a197816 */ /* 0x000fe20000000019 */
[----:B------:R-:W3:Y:S01]  /*de70*/  MUFU.EX2 R158, R158 ;  /* 0x0000009e009e7308 */ /* 0x000ee20000000800 */
[----:B------:R-:W4:Y:S01]  /*de80*/  LDSM.16.MT88.4 R16, [R186+0x7000] ;  /* 0x00700000ba10783b */ /* 0x000f220000004200 */
[----:B-1----:R-:W-:Y:S01]  /*de90*/  FADD.FTZ R32, R168, R32 ;  /* 0x00000020a8207221 */ /* 0x002fe20000010000 */
[----:B------:R-:W-:Y:S01]  /*dea0*/  FADD.FTZ R29, R156, R29 ;  /* 0x0000001d9c1d7221 */ /* 0x000fe20000010000 */
[----:B------:R-:W1:Y:S01]  /*deb0*/  MUFU.EX2 R155, R155 ;  /* 0x0000009b009b7308 */ /* 0x000e620000000800 */
[----:B------:R-:W5:Y:S01]  /*dec0*/  LDSM.16.MT88.4 R12, [R182+0x7000] ;  /* 0x00700000b60c783b */ /* 0x000f620000004200 */
[----:B------:R-:W-:Y:S01]  /*ded0*/  HMMA.16816.F32 R68, R20, R6, R68 ;  /* 0x000000061444723c */ /* 0x000fe20000001844 */
[----:B------:R-:W-:-:S02]  /*dee0*/  HSET2.LE.AND R22, R25, R0, PT ;  /* 0x0000000019167233 */ /* 0x000fc40003803000 */
[--C-:B------:R-:W-:Y:S02]  /*def0*/  HSET2.LE.AND R23, R172, R0.reuse, PT ;  /* 0x00000000ac177233 */ /* 0x100fe40003803000 */
[----:B--2---:R-:W-:Y:S02]  /*df00*/  SHF.R.U32.HI R4, RZ, 0x18, R8 ;  /* 0x00000018ff047819 */ /* 0x004fe40000011608 */
[----:B------:R-:W2:Y:S01]  /*df10*/  LDSM.16.MT88.4 R8, [R181+0x7000] ;  /* 0x00700000b508783b */ /* 0x000ea20000004200 */
[C---:B---3--:R-:W-:Y:S01]  /*df20*/  F2FP.F16.F32.PACK_AB R25, R158.reuse, R156 ;  /* 0x0000009c9e19723e */ /* 0x048fe200000000ff */
[----:B------:R-:W-:Y:S01]  /*df30*/  FADD.FTZ R29, R158, R29 ;  /* 0x0000001d9e1d7221 */ /* 0x000fe20000010000 */
[----:B------:R-:W-:Y:S02]  /*df40*/  PRMT R27, R5, 0x5410, R4 ;  /* 0x00005410051b7816 */ /* 0x000fe40000000004 */
[----:B------:R-:W3:Y:S01]  /*df50*/  LDSM.16.MT88.4 R4, [R180+0x7000] ;  /* 0x00700000b404783b */ /* 0x000ee20000004200 */
[----:B------:R-:W-:Y:S01]  /*df60*/  F2FP.F16.F32.PACK_AB R172, R151, R157 ;  /* 0x0000009d97ac723e */ /* 0x000fe200000000ff */
[----:B-1----:R-:W-:Y:S01]  /*df70*/  FADD.FTZ R32, R155, R32 ;  /* 0x000000209b207221 */ /* 0x002fe20000010000 */
[--C-:B------:R-:W-:Y:S01]  /*df80*/  HSET2.LE.AND R21, R27, R0.reuse, PT ;  /* 0x000000001b157233 */ /* 0x100fe20003803000 */
[----:B------:R-:W-:Y:S01]  /*df90*/  FADD.FTZ R29, R154, R29 ;  /* 0x0000001d9a1d7221 */ /* 0x000fe20000010000 */
[----:B------:R-:W-:Y:S01]  /*dfa0*/  LOP3.LUT R22, R172, R22, RZ, 0xc0, !PT ;  /* 0x00000016ac167212 */ /* 0x000fe200078ec0ff */
[----:B------:R-:W-:Y:S01]  /*dfb0*/  FADD.FTZ R32, R157, R32 ;  /* 0x000000209d207221 */ /* 0x000fe20000010000 */
[----:B------:R-:W-:Y:S01]  /*dfc0*/  HSET2.LE.AND R20, R159, R0, PT ;  /* 0x000000009f147233 */ /* 0x000fe20003803000 */
[----:B------:R-:W-:Y:S01]  /*dfd0*/  FADD.FTZ R29, R146, R29 ;  /* 0x0000001d921d7221 */ /* 0x000fe20000010000 */
[----:B------:R-:W-:Y:S01]  /*dfe0*/  LOP3.LUT R21, R25, R21, RZ, 0xc0, !PT ;  /* 0x0000001519157212 */ /* 0x000fe200078ec0ff */
[----:B------:R-:W-:Y:S01]  /*dff0*/  FADD.FTZ R32, R151, R32 ;  /* 0x0000002097207221 */ /* 0x000fe20000010000 */
[----:B------:R-:W-:-:S02]  /*e000*/  LOP3.LUT R25, R244, UR23, R171, 0x96, !PT ;  /* 0x00000017f4197c12 */ /* 0x000fc4000f8e96ab */
[----:B------:R-:W-:Y:S02]  /*e010*/  F2FP.F16.F32.PACK_AB R159, R146, R154 ;  /* 0x0000009a929f723e */ /* 0x000fe400000000ff */
[----:B------:R-:W-:Y:S01]  /*e020*/  F2FP.F16.F32.PACK_AB R27, R155, R168 ;  /* 0x000000a89b1b723e */ /* 0x000fe200000000ff */
[----:B------:R-:W-:Y:S01]  /*e030*/  IMAD.WIDE.U32 R172, R25, -0x2daee0ad, RZ ;  /* 0xd2511f5319ac7825 */ /* 0x000fe200078e00ff */
[----:B------:R-:W-:-:S03]  /*e040*/  LOP3.LUT R23, R159, R23, RZ, 0xc0, !PT ;  /* 0x000000179f177212 */ /* 0x000fc600078ec0ff */
[--C-:B------:R-:W-:Y:S01]  /*e050*/  FFMA.FTZ R159, R52, UR26, -R134.reuse ;  /* 0x0000001a349f7c23 */ /* 0x100fe20008010886 */
[----:B------:R-:W-:Y:S01]  /*e060*/  LOP3.LUT R20, R27, R20, RZ, 0xc0, !PT ;  /* 0x000000141b147212 */ /* 0x000fe200078ec0ff */
[----:B------:R-:W-:Y:S01]  /*e070*/  FFMA.FTZ R52, R140, UR26, -R134 ;  /* 0x0000001a8c347c23 */ /* 0x000fe20008010886 */
[----:B------:R-:W-:Y:S01]  /*e080*/  LOP3.LUT R25, R230, UR22, R173, 0x96, !PT ;  /* 0x00000016e6197c12 */ /* 0x000fe2000f8e96ad */
[----:B------:R-:W-:Y:S01]  /*e090*/  FFMA.FTZ R140, R53, UR26, -R133 ;  /* 0x0000001a358c7c23 */ /* 0x000fe20008010885 */
[----:B------:R-:W-:Y:S01]  /*e0a0*/  LOP3.LUT R172, R172, UR19, R175, 0x96, !PT ;  /* 0x00000013acac7c12 */ /* 0x000fe2000f8e96af */
[----:B------:R-:W-:Y:S02]  /*e0b0*/  MUFU.EX2 R53, R141 ;  /* 0x0000008d00357308 */ /* 0x000fe40000000800 */
[----:B------:R-:W-:Y:S01]  /*e0c0*/  IMAD.WIDE.U32 R170, R25, -0x326172a9, RZ ;  /* 0xcd9e8d5719aa7825 */ /* 0x000fe200078e00ff */
[C---:B----4-:R-:W-:Y:S01]  /*e0d0*/  HMMA.16816.F32 R124, R20.reuse, R16, R124 ;  /* 0x00000010147c723c */ /* 0x050fe2000000187c */
[----:B------:R-:W-:Y:S02]  /*e0e0*/  MUFU.EX2 R52, R52 ;  /* 0x0000003400347308 */ /* 0x000fe40000000800 */
[----:B------:R-:W-:Y:S01]  /*e0f0*/  IMAD.WIDE.U32 R172, R172, -0x326172a9, RZ ;  /* 0xcd9e8d57acac7825 */ /* 0x000fe200078e00ff */
[----:B------:R-:W-:Y:S01]  /*e100*/  LOP3.LUT R25, R226, UR11, R171, 0x96, !PT ;  /* 0x0000000be2197c12 */ /* 0x000fe2000f8e96ab */
[----:B------:R-:W1:Y:S03]  /*e110*/  MUFU.EX2 R159, R159 ;  /* 0x0000009f009f7308 */ /* 0x000e660000000800 */
[----:B------:R-:W-:Y:S01]  /*e120*/  LOP3.LUT R170, R170, UR9, R173, 0x96, !PT ;  /* 0x00000009aaaa7c12 */ /* 0x000fe2000f8e96ad */
[----:B------:R-:W-:Y:S01]  /*e130*/  IMAD.WIDE.U32 R178, R25, -0x2daee0ad, RZ ;  /* 0xd2511f5319b27825 */ /* 0x000fe200078e00ff */
[----:B------:R-:W-:Y:S01]  /*e140*/  HMMA.16816.F32 R120, R20, R18, R120 ;  /* 0x000000121478723c */ /* 0x000fe20000001878 */
[----:B------:R-:W4:Y:S02]  /*e150*/  MUFU.EX2 R140, R140 ;  /* 0x0000008c008c7308 */ /* 0x000f240000000800 */
[----:B------:R-:W-:Y:S01]  /*e160*/  IMAD.WIDE.U32 R170, R170, -0x2daee0ad, RZ ;  /* 0xd2511f53aaaa7825 */ /* 0x000fe200078e00ff */
[----:B------:R-:W-:-:S04]  /*e170*/  LOP3.LUT R174, R174, UR13, R179, 0x96, !PT ;  /* 0x0000000daeae7c12 */ /* 0x000fc8000f8e96b3 */
[----:B-----5:R-:W-:Y:S01]  /*e180*/  HMMA.16816.F32 R108, R20, R12, R108 ;  /* 0x0000000c146c723c */ /* 0x020fe2000000186c */
[----:B------:R-:W-:-:S04]  /*e190*/  IMAD.WIDE.U32 R174, R174, -0x326172a9, RZ ;  /* 0xcd9e8d57aeae7825 */ /* 0x000fc800078e00ff */
[----:B-1----:R-:W-:Y:S01]  /*e1a0*/  FADD.FTZ R65, R159, R65 ;  /* 0x000000419f417221 */ /* 0x002fe20000010000 */
[----:B------:R-:W-:Y:S01]  /*e1b0*/  LOP3.LUT R141, R172, UR8, R175, 0x96, !PT ;  /* 0x00000008ac8d7c12 */ /* 0x000fe2000f8e96af */
[----:B----4-:R-:W-:Y:S01]  /*e1c0*/  FADD.FTZ R60, R140, R60 ;  /* 0x0000003c8c3c7221 */ /* 0x010fe20000010000 */
[C---:B------:R-:W-:Y:S01]  /*e1d0*/  HMMA.16816.F32 R104, R20.reuse, R14, R104 ;  /* 0x0000000e1468723c */ /* 0x040fe20000001868 */
[----:B------:R-:W-:Y:S02]  /*e1e0*/  FADD.FTZ R65, R54, R65 ;  /* 0x0000004136417221 */ /* 0x000fe40000010000 */
[----:B------:R-:W-:Y:S02]  /*e1f0*/  FADD.FTZ R60, R63, R60 ;  /* 0x0000003c3f3c7221 */ /* 0x000fe40000010000 */
[----:B------:R-:W-:Y:S02]  /*e200*/  FADD.FTZ R65, R64, R65 ;  /* 0x0000004140417221 */ /* 0x000fe40000010000 */
[----:B------:R-:W-:Y:S01]  /*e210*/  FADD.FTZ R60, R67, R60 ;  /* 0x0000003c433c7221 */ /* 0x000fe20000010000 */
[----:B--2---:R-:W-:Y:S01]  /*e220*/  HMMA.16816.F32 R92, R20, R8, R92 ;  /* 0x00000008145c723c */ /* 0x004fe2000000185c */
[----:B------:R-:W-:-:S02]  /*e230*/  FADD.FTZ R65, R52, R65 ;  /* 0x0000004134417221 */ /* 0x000fc40000010000 */
[----:B------:R-:W-:-:S05]  /*e240*/  FADD.FTZ R60, R53, R60 ;  /* 0x0000003c353c7221 */ /* 0x000fca0000010000 */
[C---:B------:R-:W-:Y:S08]  /*e250*/  HMMA.16816.F32 R88, R20.reuse, R10, R88 ;  /* 0x0000000a1458723c */ /* 0x040ff00000001858 */
[C---:B---3--:R-:W-:Y:S08]  /*e260*/  HMMA.16816.F32 R76, R20.reuse, R4, R76 ;  /* 0x00000004144c723c */ /* 0x048ff0000000184c */
[----:B------:R-:W-:Y:S01]  /*e270*/  HMMA.16816.F32 R72, R20, R6, R72 ;  /* 0x000000061448723c */ /* 0x000fe20000001848 */
[----:B------:R-:W-:-:S05]  /*e280*/  LOP3.LUT R20, R178, UR4, R171, 0x96, !PT ;  /* 0x00000004b2147c12 */ /* 0x000fca000f8e96ab */
[----:B------:R-:W-:-:S04]  /*e290*/  IMAD.WIDE.U32 R176, R20, -0x326172a9, RZ ;  /* 0xcd9e8d5714b07825 */ /* 0x000fc800078e00ff */
[----:B------:R-:W-:Y:S01]  /*e2a0*/  IMAD.MOV.U32 R21, RZ, RZ, R176 ;  /* 0x000000ffff157224 */ /* 0x000fe200078e00b0 */
[C---:B------:R-:W-:Y:S02]  /*e2b0*/  PRMT R22, R176.reuse, 0x7773, RZ ;  /* 0x00007773b0167816 */ /* 0x040fe400000000ff */
[----:B------:R-:W-:Y:S02]  /*e2c0*/  PRMT R20, R176, 0x7772, RZ ;  /* 0x00007772b0147816 */ /* 0x000fe400000000ff */
[----:B------:R-:W-:Y:S02]  /*e2d0*/  LOP3.LUT R21, R21, 0xff, RZ, 0xc0, !PT ;  /* 0x000000ff15157812 */ /* 0x000fe400078ec0ff */
[----:B------:R-:W-:Y:S02]  /*e2e0*/  PRMT R20, R20, 0x5410, R22 ;  /* 0x0000541014147816 */ /* 0x000fe40000000016 */
[----:B------:R-:W-:Y:S02]  /*e2f0*/  LOP3.LUT R22, R174, UR7, R177, 0x96, !PT ;  /* 0x00000007ae167c12 */ /* 0x000fe4000f8e96b1 */
[----:B------:R-:W-:-:S02]  /*e300*/  PRMT R23, R176, 0x7771, RZ ;  /* 0x00007771b0177816 */ /* 0x000fc400000000ff */
[C---:B------:R-:W-:Y:S02]  /*e310*/  LOP3.LUT R25, R22.reuse, 0xffff, RZ, 0xc0, !PT ;  /* 0x0000ffff16197812 */ /* 0x040fe400078ec0ff */
[----:B------:R-:W-:Y:S02]  /*e320*/  PRMT R21, R21, 0x5410, R23 ;  /* 0x0000541015157816 */ /* 0x000fe40000000017 */
[----:B------:R-:W-:Y:S02]  /*e330*/  SHF.R.U32.HI R25, RZ, 0x8, R25 ;  /* 0x00000008ff197819 */ /* 0x000fe40000011619 */
[----:B------:R-:W-:Y:S02]  /*e340*/  LOP3.LUT R23, R22, 0xff, RZ, 0xc0, !PT ;  /* 0x000000ff16177812 */ /* 0x000fe400078ec0ff */
[----:B------:R-:W-:Y:S02]  /*e350*/  LOP3.LUT R20, R20, 0xff00ff, RZ, 0xc0, !PT ;  /* 0x00ff00ff14147812 */ /* 0x000fe400078ec0ff */
[----:B------:R-:W-:-:S02]  /*e360*/  PRMT R25, R23, 0x5410, R25 ;  /* 0x0000541017197816 */ /* 0x000fc40000000019 */
[----:B------:R-:W-:Y:S02]  /*e370*/  PRMT R23, R22, 0x7632, R23 ;  /* 0x0000763216177816 */ /* 0x000fe40000000017 */
[----:B------:R-:W-:Y:S02]  /*e380*/  SHF.R.U32.HI R22, RZ, 0x18, R22 ;  /* 0x00000018ff167819 */ /* 0x000fe40000011616 */
[----:B------:R-:W-:Y:S02]  /*e390*/  LOP3.LUT R23, R23, 0xff, RZ, 0xc0, !PT ;  /* 0x000000ff17177812 */ /* 0x000fe400078ec0ff */
[--C-:B------:R-:W-:Y:S02]  /*e3a0*/  HSET2.LE.AND R21, R21, R0.reuse, PT ;  /* 0x0000000015157233 */ /* 0x100fe40003803000 */
[----:B------:R-:W-:Y:S02]  /*e3b0*/  PRMT R27, R23, 0x5410, R22 ;  /* 0x00005410171b7816 */ /* 0x000fe40000000016 */
[----:B------:R-:W-:-:S02]  /*e3c0*/  HSET2.LE.AND R20, R20, R0, PT ;  /* 0x0000000014147233 */ /* 0x000fc40003803000 */
[----:B------:R-:W-:Y:S02]  /*e3d0*/  F2FP.F16.F32.PACK_AB R22, R52, R64 ;  /* 0x000000403416723e */ /* 0x000fe400000000ff */
[----:B------:R-:W-:Y:S02]  /*e3e0*/  F2FP.F16.F32.PACK_AB R23, R53, R67 ;  /* 0x000000433517723e */ /* 0x000fe400000000ff */
[----:B------:R-:W-:Y:S02]  /*e3f0*/  LOP3.LUT R22, R22, R21, RZ, 0xc0, !PT ;  /* 0x0000001516167212 */ /* 0x000fe400078ec0ff */
[----:B------:R-:W-:Y:S02]  /*e400*/  LOP3.LUT R23, R23, R20, RZ, 0xc0, !PT ;  /* 0x0000001417177212 */ /* 0x000fe400078ec0ff */
[--C-:B------:R-:W-:Y:S02]  /*e410*/  HSET2.LE.AND R20, R25, R0.reuse, PT ;  /* 0x0000000019147233 */ /* 0x100fe40003803000 */
[----:B------:R-:W-:-:S02]  /*e420*/  HSET2.LE.AND R21, R27, R0, PT ;  /* 0x000000001b157233 */ /* 0x000fc40003803000 */
[----:B------:R-:W-:Y:S02]  /*e430*/  F2FP.F16.F32.PACK_AB R27, R54, R159 ;  /* 0x0000009f361b723e */ /* 0x000fe400000000ff */
[----:B------:R-:W-:Y:S02]  /*e440*/  F2FP.F16.F32.PACK_AB R25, R63, R140 ;  /* 0x0000008c3f19723e */ /* 0x000fe400000000ff */
[----:B------:R-:W-:Y:S02]  /*e450*/  LOP3.LUT R20, R27, R20, RZ, 0xc0, !PT ;  /* 0x000000141b147212 */ /* 0x000fe400078ec0ff */
[----:B------:R-:W-:-:S07]  /*e460*/  LOP3.LUT R21, R25, R21, RZ, 0xc0, !PT ;  /* 0x0000001519157212 */ /* 0x000fce00078ec0ff */
[C---:B------:R-:W-:Y:S01]  /*e470*/  HMMA.16816.F32 R100, R20.reuse, R14, R100 ;  /* 0x0000000e1464723c */ /* 0x040fe20000001864 */
[--C-:B------:R-:W-:Y:S01]  /*e480*/  FFMA.FTZ R14, R50, UR26, -R55.reuse ;  /* 0x0000001a320e7c23 */ /* 0x100fe20008010837 */
[--C-:B------:R-:W-:Y:S01]  /*e490*/  FFMA.FTZ R50, R49, UR26, -R55.reuse ;  /* 0x0000001a31327c23 */ /* 0x100fe20008010837 */
[----:B------:R-:W-:Y:S02]  /*e4a0*/  FFMA.FTZ R55, R48, UR26, -R55 ;  /* 0x0000001a30377c23 */ /* 0x000fe40008010837 */
[----:B------:R1:W2:Y:S03]  /*e4b0*/  MUFU.EX2 R49, R14 ;  /* 0x0000000e00317308 */ /* 0x0002a60000000800 */
[C---:B------:R-:W-:Y:S01]  /*e4c0*/  HMMA.16816.F32 R128, R20.reuse, R16, R128 ;  /* 0x000000101480723c */ /* 0x040fe20000001880 */
[----:B------:R-:W-:Y:S01]  /*e4d0*/  IMAD.WIDE.U32 R16, R26, -0x2daee0ad, RZ ;  /* 0xd2511f531a107825 */ /* 0x000fe200078e00ff */
[----:B------:R-:W3:Y:S04]  /*e4e0*/  MUFU.EX2 R50, R50 ;  /* 0x0000003200327308 */ /* 0x000ee80000000800 */
[----:B------:R-:W-:Y:S01]  /*e4f0*/  LOP3.LUT R25, R24, UR27, R17, 0x96, !PT ;  /* 0x0000001b18197c12 */ /* 0x000fe2000f8e9611 */
[----:B------:R-:W4:Y:S01]  /*e500*/  MUFU.EX2 R48, R153 ;  /* 0x0000009900307308 */ /* 0x000f220000000800 */
[----:B------:R-:W-:Y:S01]  /*e510*/  HMMA.16816.F32 R96, R20, R8, R96 ;  /* 0x000000081460723c */ /* 0x000fe20000001860 */
[----:B------:R-:W-:Y:S01]  /*e520*/  FFMA.FTZ R8, R46, UR26, -R47 ;  /* 0x0000001a2e087c23 */ /* 0x000fe2000801082f */
[----:B------:R-:W-:Y:S01]  /*e530*/  PRMT R9, R25, 0x7632, R9 ;  /* 0x0000763219097816 */ /* 0x000fe20000000009 */
[----:B------:R5:W4:Y:S01]  /*e540*/  MUFU.EX2 R46, R55 ;  /* 0x00000037002e7308 */ /* 0x000b220000000800 */
[C---:B-1----:R-:W-:Y:S01]  /*e550*/  PRMT R14, R16.reuse, 0x7772, RZ ;  /* 0x00007772100e7816 */ /* 0x042fe200000000ff */
[----:B--2---:R-:W-:Y:S01]  /*e560*/  FADD.FTZ R32, R49, R32 ;  /* 0x0000002031207221 */ /* 0x004fe20000010000 */
[----:B------:R-:W-:-:S02]  /*e570*/  PRMT R26, R16, 0x7771, RZ ;  /* 0x00007771101a7816 */ /* 0x000fc400000000ff */
[C---:B------:R-:W-:Y:S01]  /*e580*/  HMMA.16816.F32 R112, R20.reuse, R12, R112 ;  /* 0x0000000c1470723c */ /* 0x040fe20000001870 */
[----:B------:R-:W-:Y:S01]  /*e590*/  PRMT R13, R16, 0x7773, RZ ;  /* 0x00007773100d7816 */ /* 0x000fe200000000ff */
[----:B------:R-:W-:Y:S01]  /*e5a0*/  IMAD.MOV.U32 R12, RZ, RZ, R16 ;  /* 0x000000ffff0c7224 */ /* 0x000fe200078e0010 */
[----:B------:R-:W-:Y:S01]  /*e5b0*/  LOP3.LUT R9, R9, 0xff, RZ, 0xc0, !PT ;  /* 0x000000ff09097812 */ /* 0x000fe200078ec0ff */
[----:B---3--:R-:W-:Y:S01]  /*e5c0*/  FADD.FTZ R32, R50, R32 ;  /* 0x0000002032207221 */ /* 0x008fe20000010000 */
[----:B------:R-:W-:Y:S02]  /*e5d0*/  PRMT R24, R14, 0x5410, R13 ;  /* 0x000054100e187816 */ /* 0x000fe4000000000d */
[----:B------:R-:W-:Y:S01]  /*e5e0*/  LOP3.LUT R12, R12, 0xff, RZ, 0xc0, !PT ;  /* 0x000000ff0c0c7812 */ /* 0x000fe200078ec0ff */
[C---:B------:R-:W-:Y:S01]  /*e5f0*/  HMMA.16816.F32 R84, R20.reuse, R10, R84 ;  /* 0x0000000a1454723c */ /* 0x040fe20000001854 */
[----:B-----5:R-:W-:Y:S01]  /*e600*/  FFMA.FTZ R55, R45, UR26, -R47 ;  /* 0x0000001a2d377c23 */ /* 0x020fe2000801082f */
[C---:B------:R-:W-:Y:S01]  /*e610*/  LOP3.LUT R11, R25.reuse, 0xffff, RZ, 0xc0, !PT ;  /* 0x0000ffff190b7812 */ /* 0x040fe200078ec0ff */
[----:B------:R-:W1:Y:S01]  /*e620*/  MUFU.EX2 R47, R152 ;  /* 0x00000098002f7308 */ /* 0x000e620000000800 */
[----:B------:R-:W-:Y:S01]  /*e630*/  LOP3.LUT R10, R25, 0xff, RZ, 0xc0, !PT ;  /* 0x000000ff190a7812 */ /* 0x000fe200078ec0ff */
[----:B----4-:R-:W-:Y:S01]  /*e640*/  FADD.FTZ R32, R48, R32 ;  /* 0x0000002030207221 */ /* 0x010fe20000010000 */
[----:B------:R-:W-:Y:S01]  /*e650*/  LOP3.LUT R27, R24, 0xff00ff, RZ, 0xc0, !PT ;  /* 0x00ff00ff181b7812 */ /* 0x000fe200078ec0ff */
[----:B------:R2:W3:Y:S01]  /*e660*/  MUFU.EX2 R45, R8 ;  /* 0x00000008002d7308 */ /* 0x0004e20000000800 */
[----:B------:R-:W-:Y:S01]  /*e670*/  PRMT R26, R12, 0x5410, R26 ;  /* 0x000054100c1a7816 */ /* 0x000fe2000000001a */
[----:B------:R-:W-:Y:S01]  /*e680*/  HMMA.16816.F32 R80, R20, R4, R80 ;  /* 0x000000041450723c */ /* 0x000fe20000001850 */
[----:B------:R-:W4:Y:S01]  /*e690*/  LDSM.16.MT88.4 R12, [R182+0x7800] ;  /* 0x00780000b60c783b */ /* 0x000f220000004200 */
[----:B------:R-:W5:Y:S01]  /*e6a0*/  MUFU.EX2 R55, R55 ;  /* 0x0000003700377308 */ /* 0x000f620000000800 */
[--C-:B------:R-:W-:Y:S01]  /*e6b0*/  HSET2.LE.AND R27, R27, R0.reuse, PT ;  /* 0x000000001b1b7233 */ /* 0x100fe20003803000 */
[----:B------:R-:W-:Y:S01]  /*e6c0*/  FADD.FTZ R235, R46, R32 ;  /* 0x000000202eeb7221 */ /* 0x000fe20000010000 */
[----:B------:R-:W-:-:S02]  /*e6d0*/  HSET2.LE.AND R26, R26, R0, PT ;  /* 0x000000001a1a7233 */ /* 0x000fc40003803000 */
[----:B-1----:R-:W-:Y:S01]  /*e6e0*/  F2FP.F16.F32.PACK_AB R153, R44, R47 ;  /* 0x0000002f2c99723e */ /* 0x002fe200000000ff */
[C---:B------:R-:W-:Y:S01]  /*e6f0*/  HMMA.16816.F32 R116, R20.reuse, R18, R116 ;  /* 0x000000121474723c */ /* 0x040fe20000001874 */
[----:B------:R-:W-:Y:S01]  /*e700*/  F2FP.F16.F32.PACK_AB R152, R50, R49 ;  /* 0x000000313298723e */ /* 0x000fe200000000ff */
[----:B------:R-:W1:Y:S01]  /*e710*/  LDSM.16.MT88.4 R16, [R186+0x7800] ;  /* 0x00780000ba10783b */ /* 0x000e620000004200 */
[----:B--2---:R-:W-:Y:S01]  /*e720*/  SHF.R.U32.HI R8, RZ, 0x18, R25 ;  /* 0x00000018ff087819 */ /* 0x004fe20000011619 */
[----:B---3--:R-:W-:Y:S01]  /*e730*/  FADD.FTZ R29, R45, R29 ;  /* 0x0000001d2d1d7221 */ /* 0x008fe20000010000 */
[----:B------:R-:W-:Y:S02]  /*e740*/  SHF.R.U32.HI R25, RZ, 0x8, R11 ;  /* 0x00000008ff197819 */ /* 0x000fe4000001160b */
[----:B------:R-:W-:Y:S01]  /*e750*/  PRMT R24, R9, 0x5410, R8 ;  /* 0x0000541009187816 */ /* 0x000fe20000000008 */
[----:B------:R-:W-:Y:S01]  /*e760*/  HMMA.16816.F32 R68, R20, R6, R68 ;  /* 0x000000061444723c */ /* 0x000fe20000001844 */
[----:B------:R-:W-:Y:S01]  /*e770*/  PRMT R25, R10, 0x5410, R25 ;  /* 0x000054100a197816 */ /* 0x000fe20000000019 */
[----:B-----5:R-:W-:Y:S01]  /*e780*/  FADD.FTZ R29, R55, R29 ;  /* 0x0000001d371d7221 */ /* 0x020fe20000010000 */
[----:B------:R-:W-:-:S02]  /*e790*/  F2FP.F16.F32.PACK_AB R11, R46, R48 ;  /* 0x000000302e0b723e */ /* 0x000fc400000000ff */
[----:B------:R-:W-:Y:S01]  /*e7a0*/  F2FP.F16.F32.PACK_AB R4, R55, R45 ;  /* 0x0000002d3704723e */ /* 0x000fe200000000ff */
[----:B------:R-:W-:Y:S01]  /*e7b0*/  FADD.FTZ R29, R47, R29 ;  /* 0x0000001d2f1d7221 */ /* 0x000fe20000010000 */
[--C-:B------:R-:W-:Y:S02]  /*e7c0*/  HSET2.LE.AND R5, R25, R0.reuse, PT ;  /* 0x0000000019057233 */ /* 0x100fe40003803000 */
[----:B------:R-:W-:Y:S01]  /*e7d0*/  HSET2.LE.AND R25, R24, R0, PT ;  /* 0x0000000018197233 */ /* 0x000fe20003803000 */
[----:B------:R-:W-:Y:S01]  /*e7e0*/  FADD.FTZ R234, R44, R29 ;  /* 0x0000001d2cea7221 */ /* 0x000fe20000010000 */
[----:B------:R-:W-:Y:S02]  /*e7f0*/  LOP3.LUT R27, R153, R27, RZ, 0xc0, !PT ;  /* 0x0000001b991b7212 */ /* 0x000fe400078ec0ff */
[----:B------:R-:W-:Y:S01]  /*e800*/  LOP3.LUT R24, R152, R5, RZ, 0xc0, !PT ;  /* 0x0000000598187212 */ /* 0x000fe200078ec0ff */
[----:B------:R-:W-:Y:S01]  /*e810*/  IMAD.WIDE.U32 R152, R141, -0x2daee0ad, RZ ;  /* 0xd2511f538d987825 */ /* 0x000fe200078e00ff */
[----:B------:R-:W-:-:S03]  /*e820*/  LOP3.LUT R26, R11, R26, RZ, 0xc0, !PT ;  /* 0x0000001a0b1a7212 */ /* 0x000fc600078ec0ff */
[----:B------:R-:W-:Y:S01]  /*e830*/  FFMA.FTZ R141, R41, UR26, -R134 ;  /* 0x0000001a298d7c23 */ /* 0x000fe20008010886 */
[----:B------:R-:W-:Y:S01]  /*e840*/  LOP3.LUT R25, R4, R25, RZ, 0xc0, !PT ;  /* 0x0000001904197212 */ /* 0x000fe200078ec0ff */
[----:B------:R-:W2:Y:S01]  /*e850*/  LDSM.16.MT88.4 R8, [R181+0x7800] ;  /* 0x00780000b508783b */ /* 0x000ea20000004200 */
[C---:B------:R-:W-:Y:S01]  /*e860*/  PRMT R21, R152.reuse, 0x7773, RZ ;  /* 0x0000777398157816 */ /* 0x040fe200000000ff */
[----:B------:R-:W3:Y:S01]  /*e870*/  MUFU.EX2 R41, R34 ;  /* 0x0000002200297308 */ /* 0x000ee20000000800 */
[----:B------:R-:W-:Y:S01]  /*e880*/  PRMT R23, R152, 0x7772, RZ ;  /* 0x0000777298177816 */ /* 0x000fe200000000ff */
[----:B------:R-:W5:Y:S01]  /*e890*/  LDSM.16.MT88.4 R4, [R180+0x7800] ;  /* 0x00780000b404783b */ /* 0x000f620000004200 */
[----:B------:R-:W-:Y:S01]  /*e8a0*/  LOP3.LUT R170, R170, UR27, R153, 0x96, !PT ;  /* 0x0000001baaaa7c12 */ /* 0x000fe2000f8e9699 */
[----:B------:R1:W1:Y:S01]  /*e8b0*/  MUFU.EX2 R34, R141 ;  /* 0x0000008d00227308 */ /* 0x0002620000000800 */
[----:B------:R-:W-:Y:S01]  /*e8c0*/  PRMT R21, R23, 0x5410, R21 ;  /* 0x0000541017157816 */ /* 0x000fe20000000015 */
[----:B------:R-:W-:Y:S01]  /*e8d0*/  FFMA.FTZ R23, R42, UR26, -R133 ;  /* 0x0000001a2a177c23 */ /* 0x000fe20008010885 */
[----:B------:R-:W-:-:S02]  /*e8e0*/  IMAD.MOV.U32 R22, RZ, RZ, R152 ;  /* 0x000000ffff167224 */ /* 0x000fc400078e0098 */
[----:B------:R-:W-:Y:S01]  /*e8f0*/  FFMA.FTZ R42, R150, UR26, -R133 ;  /* 0x0000001a962a7c23 */ /* 0x000fe20008010885 */
[----:B------:R-:W-:Y:S01]  /*e900*/  PRMT R20, R152, 0x7771, RZ ;  /* 0x0000777198147816 */ /* 0x000fe200000000ff */
[C---:B----4-:R-:W-:Y:S01]  /*e910*/  HMMA.16816.F32 R108, R24.reuse, R12, R108 ;  /* 0x0000000c186c723c */ /* 0x050fe2000000186c */
[----:B------:R-:W-:Y:S02]  /*e920*/  LOP3.LUT R21, R21, 0xff00ff, RZ, 0xc0, !PT ;  /* 0x00ff00ff15157812 */ /* 0x000fe400078ec0ff */
[----:B------:R-:W-:Y:S01]  /*e930*/  LOP3.LUT R22, R22, 0xff, RZ, 0xc0, !PT ;  /* 0x000000ff16167812 */ /* 0x000fe200078ec0ff */
[----:B------:R-:W-:Y:S01]  /*e940*/  MUFU.EX2 R42, R42 ;  /* 0x0000002a002a7308 */ /* 0x000fe20000000800 */
[----:B---3--:R-:W-:Y:S01]  /*e950*/  FADD.FTZ R65, R41, R65 ;  /* 0x0000004129417221 */ /* 0x008fe20000010000 */
[--C-:B------:R-:W-:Y:S01]  /*e960*/  HSET2.LE.AND R21, R21, R0.reuse, PT ;  /* 0x0000000015157233 */ /* 0x100fe20003803000 */
[----:B-1----:R-:W-:Y:S01]  /*e970*/  FFMA.FTZ R141, R40, UR26, -R134 ;  /* 0x0000001a288d7c23 */ /* 0x002fe20008010886 */
[----:B------:R-:W-:Y:S01]  /*e980*/  FFMA.FTZ R134, R39, UR26, -R133 ;  /* 0x0000001a27867c23 */ /* 0x000fe20008010885 */
[----:B------:R1:W3:Y:S01]  /*e990*/  MUFU.EX2 R40, R148 ;  /* 0x0000009400287308 */ /* 0x0002e20000000800 */
[----:B------:R-:W-:Y:S01]  /*e9a0*/  LOP3.LUT R133, R170, 0xffff, RZ, 0xc0, !PT ;  /* 0x0000ffffaa857812 */ /* 0x000fe200078ec0ff */
[----:B------:R-:W-:Y:S01]  /*e9b0*/  FADD.FTZ R65, R34, R65 ;  /* 0x0000004122417221 */ /* 0x000fe20000010000 */
[----:B------:R-:W-:Y:S01]  /*e9c0*/  PRMT R20, R22, 0x5410, R20 ;  /* 0x0000541016147816 */ /* 0x000fe20000000014 */
[----:B------:R4:W2:Y:S01]  /*e9d0*/  MUFU.EX2 R39, R141 ;  /* 0x0000008d00277308 */ /* 0x0008a20000000800 */
[----:B------:R-:W-:Y:S01]  /*e9e0*/  LOP3.LUT R22, R170, 0xff, RZ, 0xc0, !PT ;  /* 0x000000ffaa167812 */ /* 0x000fe200078ec0ff */
[----:B------:R-:W-:Y:S02]  /*e9f0*/  HMMA.16816.F32 R124, R24, R16, R124 ;  /* 0x00000010187c723c */ /* 0x000fe4000000187c */
[----:B------:R-:W5:Y:S01]  /*ea00*/  MUFU.EX2 R134, R134 ;  /* 0x0000008600867308 */ /* 0x000f620000000800 */
[----:B------:R-:W-:-:S02]  /*ea10*/  HSET2.LE.AND R20, R20, R0, PT ;  /* 0x0000000014147233 */ /* 0x000fc40003803000 */
[----:B-1----:R-:W-:Y:S01]  /*ea20*/  SHF.R.U32.HI R148, RZ, 0x8, R133 ;  /* 0x00000008ff947819 */ /* 0x002fe20000011685 */
[----:B---3--:R-:W-:Y:S01]  /*ea30*/  FADD.FTZ R65, R40, R65 ;  /* 0x0000004128417221 */ /* 0x008fe20000010000 */
[----:B------:R1:W3:Y:S01]  /*ea40*/  MUFU.EX2 R133, R23 ;  /* 0x0000001700857308 */ /* 0x0002e20000000800 */
[C---:B------:R-:W-:Y:S01]  /*ea50*/  HMMA.16816.F32 R120, R24.reuse, R18, R120 ;  /* 0x000000121878723c */ /* 0x040fe20000001878 */
[----:B----4-:R-:W-:Y:S01]  /*ea60*/  PRMT R141, R170, 0x7632, R141 ;  /* 0x00007632aa8d7816 */ /* 0x010fe2000000008d */
[----:B--2---:R-:W-:Y:S01]  /*ea70*/  FADD.FTZ R229, R39, R65 ;  /* 0x0000004127e57221 */ /* 0x004fe20000010000 */
[----:B------:R-:W-:Y:S02]  /*ea80*/  SHF.R.U32.HI R170, RZ, 0x18, R170 ;  /* 0x00000018ffaa7819 */ /* 0x000fe400000116aa */
[----:B------:R-:W-:Y:S01]  /*ea90*/  LOP3.LUT R141, R141, 0xff, RZ, 0xc0, !PT ;  /* 0x000000ff8d8d7812 */ /* 0x000fe200078ec0ff */
[----:B-----5:R-:W-:Y:S01]  /*eaa0*/  FADD.FTZ R60, R134, R60 ;  /* 0x0000003c863c7221 */ /* 0x020fe20000010000 */
[----:B------:R-:W-:Y:S01]  /*eab0*/  PRMT R148, R22, 0x5410, R148 ;  /* 0x0000541016947816 */ /* 0x000fe20000000094 */
[----:B------:R-:W-:Y:S01]  /*eac0*/  HMMA.16816.F32 R104, R24, R14, R104 ;  /* 0x0000000e1868723c */ /* 0x000fe20000001868 */
[----:B------:R-:W-:-:S02]  /*ead0*/  PRMT R141, R141, 0x5410, R170 ;  /* 0x000054108d8d7816 */ /* 0x000fc400000000aa */
[----:B-1----:R-:W-:Y:S01]  /*eae0*/  F2FP.F16.F32.PACK_AB R23, R39, R40 ;  /* 0x000000282717723e */ /* 0x002fe200000000ff */
[----:B---3--:R-:W-:Y:S02]  /*eaf0*/  FADD.FTZ R60, R133, R60 ;  /* 0x0000003c853c7221 */ /* 0x008fe40000010000 */
[--C-:B------:R-:W-:Y:S02]  /*eb00*/  HSET2.LE.AND R141, R141, R0.reuse, PT ;  /* 0x000000008d8d7233 */ /* 0x100fe40003803000 */
[C---:B------:R-:W-:Y:S01]  /*eb10*/  HMMA.16816.F32 R92, R24.reuse, R8, R92 ;  /* 0x00000008185c723c */ /* 0x040fe2000000185c */
[----:B------:R-:W-:Y:S01]  /*eb20*/  LOP3.LUT R22, R23, R20, RZ, 0xc0, !PT ;  /* 0x0000001417167212 */ /* 0x000fe200078ec0ff */
[----:B------:R-:W-:Y:S01]  /*eb30*/  FADD.FTZ R60, R42, R60 ;  /* 0x0000003c2a3c7221 */ /* 0x000fe20000010000 */
[----:B------:R-:W-:Y:S02]  /*eb40*/  HSET2.LE.AND R20, R148, R0, PT ;  /* 0x0000000094147233 */ /* 0x000fe40003803000 */
[C---:B------:R-:W-:Y:S01]  /*eb50*/  F2FP.F16.F32.PACK_AB R23, R43.reuse, R42 ;  /* 0x0000002a2b17723e */ /* 0x040fe200000000ff */
[----:B------:R-:W-:Y:S01]  /*eb60*/  FADD.FTZ R228, R43, R60 ;  /* 0x0000003c2be47221 */ /* 0x000fe20000010000 */
[----:B------:R-:W-:Y:S01]  /*eb70*/  F2FP.F16.F32.PACK_AB R148, R34, R41 ;  /* 0x000000292294723e */ /* 0x000fe200000000ff */
[----:B------:R-:W-:Y:S01]  /*eb80*/  HMMA.16816.F32 R88, R24, R10, R88 ;  /* 0x0000000a1858723c */ /* 0x000fe20000001858 */
[----:B------:R-:W-:Y:S01]  /*eb90*/  F2FP.F16.F32.PACK_AB R66, R133, R134 ;  /* 0x000000868542723e */ /* 0x000fe200000000ff */
[----:B------:R-:W-:Y:S01]  /*eba0*/  IMAD.MOV.U32 R133, RZ, RZ, R138 ;  /* 0x000000ffff857224 */ /* 0x000fe200078e008a */
[----:B------:R-:W-:Y:S01]  /*ebb0*/  LOP3.LUT R23, R23, R21, RZ, 0xc0, !PT ;  /* 0x0000001517177212 */ /* 0x000fe200078ec0ff */
[----:B------:R-:W-:Y:S01]  /*ebc0*/  IMAD.MOV.U32 R134, RZ, RZ, R220 ;  /* 0x000000ffff867224 */ /* 0x000fe200078e00dc */
[----:B------:R-:W-:-:S02]  /*ebd0*/  LOP3.LUT R20, R148, R20, RZ, 0xc0, !PT ;  /* 0x0000001494147212 */ /* 0x000fc400078ec0ff */
[----:B------:R-:W-:Y:S01]  /*ebe0*/  LOP3.LUT R21, R66, R141, RZ, 0xc0, !PT ;  /* 0x0000008d42157212 */ /* 0x000fe200078ec0ff */
        /* <DEDUP_REMOVED lines=14> */
[C---:B------:R-:W-:Y:S01]  /*ecd0*/  IMAD.WIDE.U32 R6, R4.reuse, R218, RZ ;  /* 0x000000da04067225 */ /* 0x040fe200078e00ff */
[----:B------:R-:W-:Y:S03]  /*ece0*/  BAR.SYNC.DEFER_BLOCKING 0x0 ;  /* 0x0000000000007b1d */ /* 0x000fe60000010000 */
[----:B------:R-:W-:Y:S02]  /*ecf0*/  IMAD R4, R4, R219, R7 ;  /* 0x000000db04047224 */ /* 0x000fe400078e0207 */
[C---:B------:R-:W-:Y:S02]  /*ed00*/  IMAD.SHL.U32 R12, R6.reuse, 0x40, RZ ;  /* 0x00000040060c7824 */ /* 0x040fe400078e00ff */
[----:B------:R-:W-:Y:S01]  /*ed10*/  VIADD R136, R3, UR18 ;  /* 0x0000001203887c36 */ /* 0x000fe20008000000 */
[----:B------:R-:W-:Y:S01]  /*ed20*/  SHF.L.U64.HI R13, R6, 0x6, R4 ;  /* 0x00000006060d7819 */ /* 0x000fe20000010204 */
[C---:B------:R-:W-:Y:S01]  /*ed30*/  VIADD R236, R213.reuse, 0x40 ;  /* 0x00000040d5ec7836 */ /* 0x040fe20000000000 */
[CC--:B------:R-:W-:Y:S01]  /*ed40*/  @!P0 LEA R5, P2, R218.reuse, R12.reuse, 0x4 ;  /* 0x0000000cda058211 */ /* 0x0c0fe200078420ff */
[----:B------:R-:W-:Y:S01]  /*ed50*/  VIADD R225, R213, 0x48 ;  /* 0x00000048d5e17836 */ /* 0x000fe20000000000 */
[----:B------:R-:W-:-:S02]  /*ed60*/  @!P0 LEA R7, P1, R218, R12, 0x5 ;  /* 0x0000000cda078211 */ /* 0x000fc400078228ff */
[-CC-:B------:R-:W-:Y:S02]  /*ed70*/  @!P0 LEA.HI.X R4, R218, R13.reuse, R219.reuse, 0x4, P2 ;  /* 0x0000000dda048211 */ /* 0x180fe400010f24db */
[-C--:B------:R-:W-:Y:S02]  /*ed80*/  @!P0 LEA R8, P2, R5, R198.reuse, 0x1 ;  /* 0x000000c605088211 */ /* 0x080fe400078408ff */
[-C--:B------:R-:W-:Y:S02]  /*ed90*/  @!P0 LEA R10, P3, R12, R198.reuse, 0x1 ;  /* 0x000000c60c0a8211 */ /* 0x080fe400078608ff */
[----:B------:R-:W-:Y:S01]  /*eda0*/  @!P0 LEA.HI.X R6, R218, R13, R219, 0x5, P1 ;  /* 0x0000000dda068211 */ /* 0x000fe200008f2cdb */
[----:B------:R-:W-:Y:S01]  /*edb0*/  @!P0 IMAD R219, R219, 0x30, RZ ;  /* 0x00000030dbdb8824 */ /* 0x000fe200078e02ff */
[-C--:B------:R-:W-:Y:S02]  /*edc0*/  @!P0 LEA.HI.X R9, R5, R197.reuse, R4, 0x1, P2 ;  /* 0x000000c505098211 */ /* 0x080fe400010f0c04 */
[-CC-:B------:R-:W-:Y:S01]  /*edd0*/  @!P0 LEA.HI.X R11, R12, R197.reuse, R13.reuse, 0x1, P3 ;  /* 0x000000c50c0b8211 */ /* 0x180fe200018f0c0d */
[----:B------:R-:W-:Y:S01]  /*ede0*/  @!P0 IMAD.WIDE.U32 R12, R218, 0x30, R12 ;  /* 0x00000030da0c8825 */ /* 0x000fe200078e000c */
[-C--:B------:R-:W-:Y:S01]  /*edf0*/  @!P0 LEA R4, P1, R7, R198.reuse, 0x1 ;  /* 0x000000c607048211 */ /* 0x080fe200078208ff */
[----:B------:R-:W-:Y:S02]  /*ee00*/  @P0 STS.128 [R204+0x6000], RZ ;  /* 0x006000ffcc000388 */ /* 0x000fe40000000c00 */
        /* <DEDUP_REMOVED lines=8> */
[----:B------:R-:W-:-:S03]  /*ee90*/  @!P0 LEA.HI.X R7, R12, R197, R219, 0x1, P1 ;  /* 0x000000c50c078211 */ /* 0x000fc600008f0cdb */
        /* <DEDUP_REMOVED lines=19> */
[----:B------:R-:W5:Y:S04]  /*efd0*/  LDSM.16.M88.4 R140, [R190+UR5+0x5800] ;  /* 0x00580005be8c783b */ /* 0x000f680008000200 */
[----:B-1----:R-:W-:Y:S04]  /*efe0*/  LDSM.16.M88.4 R8, [R185+0x4000] ;  /* 0x00400000b908783b */ /* 0x002fe80000000200 */
[----:B------:R-:W1:Y:S04]  /*eff0*/  LDSM.16.M88.4 R16, [R189+0x2000] ;  /* 0x00200000bd10783b */ /* 0x000e680000000200 */
[----:B------:R-:W1:Y:S04]  /*f000*/  LDSM.16.M88.4 R172, [R185+0x4800] ;  /* 0x00480000b9ac783b */ /* 0x000e680000000200 */
[----:B------:R-:W1:Y:S04]  /*f010*/  LDSM.16.M88.4 R168, [R185+0x5000] ;  /* 0x00500000b9a8783b */ /* 0x000e680000000200 */
[----:B------:R-:W1:Y:S04]  /*f020*/  LDSM.16.M88.4 R164, [R185+0x5800] ;  /* 0x00580000b9a4783b */ /* 0x000e680000000200 */
[----:B------:R-:W1:Y:S01]  /*f030*/  LDSM.16.M88.4 R176, [R189] ;  /* 0x00000000bdb0783b */ /* 0x000e620000000200 */
[-C--:B--2---:R-:W-:Y:S03]  /*f040*/  HMMA.16816.F32 R4, R148, R44.reuse, RZ ;  /* 0x0000002c9404723c */ /* 0x084fe600000018ff */
[----:B------:R-:W-:Y:S04]  /*f050*/  LDSM.16.M88.4 R60, [R184+0x4000] ;  /* 0x00400000b83c783b */ /* 0x000fe80000000200 */
[----:B------:R-:W2:Y:S01]  /*f060*/  LDSM.16.M88.4 R132, [R188] ;  /* 0x00000000bc84783b */ /* 0x000ea20000000200 */
[C---:B---3--:R-:W-:Y:S03]  /*f070*/  HMMA.16816.F32 R52, R20.reuse, R44, RZ ;  /* 0x0000002c1434723c */ /* 0x048fe600000018ff */
[----:B------:R-:W3:Y:S04]  /*f080*/  LDSM.16.M88.4 R64, [R188+0x2000] ;  /* 0x00200000bc40783b */ /* 0x000ee80000000200 */
[----:B------:R-:W-:Y:S01]  /*f090*/  LDSM.16.M88.4 R56, [R184+0x5800] ;  /* 0x00580000b838783b */ /* 0x000fe20000000200 */
[C---:B------:R-:W-:Y:S03]  /*f0a0*/  HMMA.16816.F32 R48, R20.reuse, R46, RZ ;  /* 0x0000002e1430723c */ /* 0x040fe600000018ff */
[----:B------:R-:W0:Y:S05]  /*f0b0*/  LDGDEPBAR ;  /* 0x00000000000079af */ /* 0x000e2a0000000000 */
[C---:B----4-:R-:W-:Y:S08]  /*f0c0*/  HMMA.16816.F32 R40, R20.reuse, R156, RZ ;  /* 0x0000009c1428723c */ /* 0x050ff000000018ff */
[C---:B-----5:R-:W-:Y:S08]  /*f0d0*/  HMMA.16816.F32 R32, R20.reuse, R12, RZ ;  /* 0x0000000c1420723c */ /* 0x060ff000000018ff */
[C---:B------:R-:W-:Y:S08]  /*f0e0*/  HMMA.16816.F32 R24, R20.reuse, R140, RZ ;  /* 0x0000008c1418723c */ /* 0x040ff000000018ff */
[C---:B------:R-:W-:Y:S08]  /*f0f0*/  HMMA.16816.F32 R36, R20.reuse, R158, RZ ;  /* 0x0000009e1424723c */ /* 0x040ff000000018ff */
[----:B------:R-:W-:Y:S08]  /*f100*/  HMMA.16816.F32 R28, R20, R14, RZ ;  /* 0x0000000e141c723c */ /* 0x000ff000000018ff */
[----:B------:R-:W-:Y:S08]  /*f110*/  HMMA.16816.F32 R44, R148, R46, RZ ;  /* 0x0000002e942c723c */ /* 0x000ff000000018ff */
        /* <DEDUP_REMOVED lines=11> */
[----:B------:R-:W-:Y:S01]  /*f1d0*/  HMMA.16816.F32 R44, R176, R10, R44 ;  /* 0x0000000ab02c723c */ /* 0x000fe2000000182c */
[----:B------:R-:W1:Y:S07]  /*f1e0*/  LDSM.16.M88.4 R8, [R183+0x4000] ;  /* 0x00400000b708783b */ /* 0x000e6e0000000200 */
[C---:B------:R-:W-:Y:S08]  /*f1f0*/  HMMA.16816.F32 R144, R148.reuse, R140, RZ ;  /* 0x0000008c9490723c */ /* 0x040ff000000018ff */
[C---:B------:R-:W-:Y:S08]  /*f200*/  HMMA.16816.F32 R140, R148.reuse, R142, RZ ;  /* 0x0000008e948c723c */ /* 0x040ff000000018ff */
[C---:B------:R-:W-:Y:S08]  /*f210*/  HMMA.16816.F32 R160, R148.reuse, R156, RZ ;  /* 0x0000009c94a0723c */ /* 0x040ff000000018ff */
[C---:B------:R-:W-:Y:S08]  /*f220*/  HMMA.16816.F32 R156, R148.reuse, R158, RZ ;  /* 0x0000009e949c723c */ /* 0x040ff000000018ff */
[C---:B------:R-:W-:Y:S08]  /*f230*/  HMMA.16816.F32 R152, R148.reuse, R12, RZ ;  /* 0x0000000c9498723c */ /* 0x040ff000000018ff */
[----:B------:R-:W-:Y:S01]  /*f240*/  HMMA.16816.F32 R148, R148, R14, RZ ;  /* 0x0000000e9494723c */ /* 0x000fe200000018ff */
[----:B------:R-:W4:Y:S07]  /*f250*/  LDSM.16.M88.4 R12, [R187+0x2000] ;  /* 0x00200000bb0c783b */ /* 0x000f2e0000000200 */
[----:B--2---:R-:W-:Y:S08]  /*f260*/  HMMA.16816.F32 R4, R132, R60, R4 ;  /* 0x0000003c8404723c */ /* 0x004ff00000001804 */
[----:B------:R-:W-:Y:S01]  /*f270*/  HMMA.16816.F32 R140, R176, R166, R140 ;  /* 0x000000a6b08c723c */ /* 0x000fe2000000188c */
[----:B------:R-:W-:-:S04]  /*f280*/  VIADD R166, R136, 0xffffff80 ;  /* 0xffffff8088a67836 */ /* 0x000fc80000000000 */
[----:B------:R-:W-:-:S03]  /*f290*/  IMAD.IADD R167, R213, 0x1, -R166 ;  /* 0x00000001d5a77824 */ /* 0x000fc600078e0aa6 */
[----:B---3--:R-:W-:Y:S02]  /*f2a0*/  HMMA.16816.F32 R52, R64, R60, R52 ;  /* 0x0000003c4034723c */ /* 0x008fe40000001834 */
[----:B------:R-:W-:-:S06]  /*f2b0*/  IABS R167, R167 ;  /* 0x000000a700a77213 */ /* 0x000fcc0000000000 */
[-C--:B------:R-:W-:Y:S08]  /*f2c0*/  HMMA.16816.F32 R48, R64, R62.reuse, R48 ;  /* 0x0000003e4030723c */ /* 0x080ff00000001830 */
[----:B------:R-:W-:Y:S01]  /*f2d0*/  HMMA.16816.F32 R44, R132, R62, R44 ;  /* 0x0000003e842c723c */ /* 0x000fe2000000182c */
[----:B------:R-:W2:Y:S07]  /*f2e0*/  LDSM.16.M88.4 R60, [R183+0x5800] ;  /* 0x00580000b73c783b */ /* 0x000eae0000000200 */
[----:B-1----:R-:W-:Y:S08]  /*f2f0*/  HMMA.16816.F32 R4, R16, R8, R4 ;  /* 0x000000081004723c */ /* 0x002ff00000001804 */
[-C--:B------:R-:W-:Y:S08]  /*f300*/  HMMA.16816.F32 R20, R64, R58.reuse, R20 ;  /* 0x0000003a4014723c */ /* 0x080ff00000001814 */
[----:B------:R-:W-:Y:S01]  /*f310*/  HMMA.16816.F32 R140, R132, R58, R140 ;  /* 0x0000003a848c723c */ /* 0x000fe2000000188c */
[----:B------:R-:W-:-:S02]  /*f320*/  IMAD.MOV.U32 R59, RZ, RZ, R167 ;  /* 0x000000ffff3b7224 */ /* 0x000fc400078e00a7 */
[----:B------:R-:W-:-:S03]  /*f330*/  VIADD R58, R3, 0xffffff80 ;  /* 0xffffff80033a7836 */ /* 0x000fc60000000000 */
[----:B------:R-:W-:Y:S02]  /*f340*/  I2FP.F32.S32 R59, R59 ;  /* 0x0000003b003b7245 */ /* 0x000fe40000201400 */
[C---:B----4-:R-:W-:Y:S01]  /*f350*/  HMMA.16816.F32 R52, R12.reuse, R8, R52 ;  /* 0x000000080c34723c */ /* 0x050fe20000001834 */
[----:B------:R-:W-:Y:S01]  /*f360*/  IMAD.IADD R8, R2, 0x1, -R166 ;  /* 0x0000000102087824 */ /* 0x000fe200078e0aa6 */
[----:B------:R-:W-:Y:S01]  /*f370*/  ISETP.GT.AND P3, PT, R212, R58, PT ;  /* 0x0000003ad400720c */ /* 0x000fe20003f64270 */
[----:B------:R-:W-:Y:S01]  /*f380*/  FFMA.FTZ R59, R59, -UR6, R4 ;  /* 0x800000063b3b7c23 */ /* 0x000fe20008010004 */
[----:B------:R-:W-:Y:S01]  /*f390*/  ISETP.GE.AND P1, PT, R58, R211, PT ;  /* 0x000000d33a00720c */ /* 0x000fe20003f26270 */
[----:B------:R-:W-:Y:S01]  /*f3a0*/  IMAD.IADD R9, R225, 0x1, -R166 ;  /* 0x00000001e1097824 */ /* 0x000fe200078e0aa6 */
[----:B------:R-:W-:Y:S02]  /*f3b0*/  IABS R4, R8 ;  /* 0x0000000800047213 */ /* 0x000fe40000000000 */
[----:B------:R-:W-:Y:S01]  /*f3c0*/  FSEL R219, R59, -INF , !P3 ;  /* 0xff8000003bdb7808 */ /* 0x000fe20005800000 */
[----:B--2---:R-:W-:Y:S01]  /*f3d0*/  HMMA.16816.F32 R20, R12, R62, R20 ;  /* 0x0000003e0c14723c */ /* 0x004fe20000001814 */
[----:B------:R-:W-:-:S02]  /*f3e0*/  I2FP.F32.S32 R4, R4 ;  /* 0x0000000400047245 */ /* 0x000fc40000201400 */
[----:B------:R-:W-:Y:S02]  /*f3f0*/  FSEL R219, R219, -INF , !P1 ;  /* 0xff800000dbdb7808 */ /* 0x000fe40004800000 */
[-C--:B------:R-:W-:Y:S01]  /*f400*/  ISETP.GT.AND P4, PT, R210, R58.reuse, PT ;  /* 0x0000003ad200720c */ /* 0x080fe20003f84270 */
[----:B------:R-:W-:Y:S01]  /*f410*/  FFMA.FTZ R4, R4, -UR6, R6 ;  /* 0x8000000604047c23 */ /* 0x000fe20008010006 */
[----:B------:R-:W-:Y:S01]  /*f420*/  ISETP.GE.AND P6, PT, R58, R209, PT ;  /* 0x000000d13a00720c */ /* 0x000fe20003fc6270 */
[----:B------:R-:W-:Y:S01]  /*f430*/  HMMA.16816.F32 R140, R16, R62, R140 ;  /* 0x0000003e108c723c */ /* 0x000fe2000000188c */
[-C--:B------:R-:W-:Y:S01]  /*f440*/  ISETP.GT.AND P2, PT, R208, R58.reuse, PT ;  /* 0x0000003ad000720c */ /* 0x080fe20003f44270 */
[----:B------:R-:W-:Y:S01]  /*f450*/  VIADD R6, R136, 0xffffffb8 ;  /* 0xffffffb888067836 */ /* 0x000fe20000000000 */
[C---:B------:R-:W-:Y:S02]  /*f460*/  ISETP.GE.AND P5, PT, R58.reuse, R207, PT ;  /* 0x000000cf3a00720c */ /* 0x040fe40003fa6270 */
[----:B------:R-:W-:Y:S01]  /*f470*/  ISETP.GE.AND P3, PT, R58, R205, PT ;  /* 0x000000cd3a00720c */ /* 0x000fe20003f66270 */
[----:B------:R-:W-:Y:S01]  /*f480*/  IMAD.IADD R8, R213, 0x1, -R6 ;  /* 0x00000001d5087824 */ /* 0x000fe200078e0a06 */
[----:B------:R-:W-:Y:S01]  /*f490*/  ISETP.GT.AND P1, PT, R206, R58, PT ;  /* 0x0000003ace00720c */ /* 0x000fe20003f24270 */
[----:B------:R-:W-:Y:S01]  /*f4a0*/  IMAD.IADD R58, R236, 0x1, -R166 ;  /* 0x00000001ec3a7824 */ /* 0x000fe200078e0aa6 */
[----:B------:R-:W-:Y:S01]  /*f4b0*/  IABS R9, R9 ;  /* 0x0000000900097213 */ /* 0x000fe20000000000 */
[----:B------:R-:W-:Y:S01]  /*f4c0*/  HMMA.16816.F32 R160, R176, R172, R160 ;  /* 0x000000acb0a0723c */ /* 0x000fe200000018a0 */
[----:B------:R-:W-:-:S02]  /*f4d0*/  IABS R8, R8 ;  /* 0x0000000800087213 */ /* 0x000fc40000000000 */
[----:B------:R-:W-:Y:S02]  /*f4e0*/  IABS R58, R58 ;  /* 0x0000003a003a7213 */ /* 0x000fe40000000000 */
[----:B------:R-:W-:Y:S02]  /*f4f0*/  I2FP.F32.S32 R9, R9 ;  /* 0x0000000900097245 */ /* 0x000fe40000201400 */
[----:B------:R-:W-:Y:S01]  /*f500*/  I2FP.F32.S32 R58, R58 ;  /* 0x0000003a003a7245 */ /* 0x000fe20000201400 */
[----:B------:R-:W-:Y:S01]  /*f510*/  HMMA.16816.F32 R156, R176, R174, R156 ;  /* 0x000000aeb09c723c */ /* 0x000fe2000000189c */
[----:B------:R-:W-:Y:S01]  /*f520*/  I2FP.F32.S32 R59, R8 ;  /* 0x00000008003b7245 */ /* 0x000fe20000201400 */
[----:B------:R-:W-:Y:S02]  /*f530*/  VIADD R8, R3, 0xffffffb8 ;  /* 0xffffffb803087836 */ /* 0x000fe40000000000 */
[----:B------:R-:W-:Y:S01]  /*f540*/  FFMA.FTZ R9, R9, -UR6, R54 ;  /* 0x8000000609097c23 */ /* 0x000fe20008010036 */
[----:B------:R-:W-:Y:S01]  /*f550*/  FFMA.FTZ R52, R58, -UR6, R52 ;  /* 0x800000063a347c23 */ /* 0x000fe20008010034 */
[----:B------:R-:W-:Y:S01]  /*f560*/  FSEL R4, R4, -INF , !P4 ;  /* 0xff80000004047808 */ /* 0x000fe20006000000 */
[----:B------:R-:W-:Y:S01]  /*f570*/  FFMA.FTZ R59, R59, -UR6, R140 ;  /* 0x800000063b3b7c23 */ /* 0x000fe2000801008c */
[----:B------:R-:W-:Y:S01]  /*f580*/  ISETP.GT.AND P4, PT, R212, R8, PT ;  /* 0x00000008d400720c */ /* 0x000fe20003f84270 */
[--C-:B------:R-:W-:Y:S01]  /*f590*/  IMAD.IADD R58, R236, 0x1, -R6.reuse ;  /* 0x00000001ec3a7824 */ /* 0x100fe200078e0a06 */
[----:B------:R-:W-:Y:S01]  /*f5a0*/  FSEL R52, R52, -INF , !P2 ;  /* 0xff80000034347808 */ /* 0x000fe20005000000 */
[----:B------:R-:W-:Y:S01]  /*f5b0*/  IMAD.IADD R54, R225, 0x1, -R6 ;  /* 0x00000001e1367824 */ /* 0x000fe200078e0a06 */
[----:B------:R-:W-:Y:S01]  /*f5c0*/  ISETP.GE.AND P2, PT, R8, R211, PT ;  /* 0x000000d30800720c */ /* 0x000fe20003f46270 */
[----:B------:R-:W1:Y:S01]  /*f5d0*/  LDSM.16.M88.4 R172, [R184+0x4800] ;  /* 0x00480000b8ac783b */ /* 0x000e620000000200 */
[----:B------:R-:W-:Y:S01]  /*f5e0*/  FSEL R224, R52, -INF , !P5 ;  /* 0xff80000034e07808 */ /* 0x000fe20006800000 */
[----:B------:R-:W-:Y:S01]  /*f5f0*/  HMMA.16816.F32 R44, R16, R10, R44 ;  /* 0x0000000a102c723c */ /* 0x000fe2000000182c */
[----:B------:R-:W-:-:S02]  /*f600*/  FSEL R9, R9, -INF , !P1 ;  /* 0xff80000009097808 */ /* 0x000fc40004800000 */
[----:B------:R-:W-:Y:S02]  /*f610*/  FSEL R52, R59, -INF , !P4 ;  /* 0xff8000003b347808 */ /* 0x000fe40006000000 */
[----:B------:R-:W-:Y:S01]  /*f620*/  FSEL R218, R4, -INF , !P6 ;  /* 0xff80000004da7808 */ /* 0x000fe20007000000 */
[----:B------:R-:W-:Y:S01]  /*f630*/  VIADD R4, R136, 0xffffff81 ;  /* 0xffffff8188047836 */ /* 0x000fe20000000000 */
[----:B------:R-:W-:Y:S01]  /*f640*/  FSEL R223, R9, -INF , !P3 ;  /* 0xff80000009df7808 */ /* 0x000fe20005800000 */
[----:B------:R-:W-:Y:S01]  /*f650*/  HMMA.16816.F32 R48, R12, R10, R48 ;  /* 0x0000000a0c30723c */ /* 0x000fe20000001830 */
[----:B------:R-:W-:Y:S01]  /*f660*/  FSEL R52, R52, -INF , !P2 ;  /* 0xff80000034347808 */ /* 0x000fe20005000000 */
[----:B------:R-:W-:Y:S01]  /*f670*/  IMAD.IADD R9, R213, 0x1, -R4 ;  /* 0x00000001d5097824 */ /* 0x000fe200078e0a04 */
[----:B------:R-:W-:Y:S01]  /*f680*/  ISETP.GT.AND P6, PT, R210, R8, PT ;  /* 0x00000008d200720c */ /* 0x000fe20003fc4270 */
[----:B------:R-:W-:Y:S01]  /*f690*/  VIADD R11, R136, 0xffffff89 ;  /* 0xffffff89880b7836 */ /* 0x000fe20000000000 */
[----:B------:R-:W-:-:S02]  /*f6a0*/  ISETP.GE.AND P5, PT, R8, R209, PT ;  /* 0x000000d10800720c */ /* 0x000fc40003fa6270 */
[-C--:B------:R-:W-:Y:S01]  /*f6b0*/  ISETP.GT.AND P1, PT, R208, R8.reuse, PT ;  /* 0x00000008d000720c */ /* 0x080fe20003f24270 */
[----:B------:R-:W-:Y:S01]  /*f6c0*/  IMAD.IADD R10, R213, 0x1, -R11 ;  /* 0x00000001d50a7824 */ /* 0x000fe200078e0a0b */
[C---:B------:R-:W-:Y:S01]  /*f6d0*/  ISETP.GE.AND P3, PT, R8.reuse, R207, PT ;  /* 0x000000cf0800720c */ /* 0x040fe20003f66270 */
[C---:B------:R-:W-:Y:S01]  /*f6e0*/  HMMA.16816.F32 R144, R176.reuse, R164, R144 ;  /* 0x000000a4b090723c */ /* 0x040fe20000001890 */
[----:B------:R-:W-:Y:S02]  /*f6f0*/  ISETP.GE.AND P4, PT, R8, R205, PT ;  /* 0x000000cd0800720c */ /* 0x000fe40003f86270 */
[----:B------:R-:W-:Y:S01]  /*f700*/  ISETP.GT.AND P2, PT, R206, R8, PT ;  /* 0x00000008ce00720c */ /* 0x000fe20003f44270 */
[----:B------:R-:W-:Y:S01]  /*f710*/  IMAD.IADD R8, R2, 0x1, -R6 ;  /* 0x0000000102087824 */ /* 0x000fe200078e0a06 */
[----:B------:R-:W-:Y:S02]  /*f720*/  IABS R6, R58 ;  /* 0x0000003a00067213 */ /* 0x000fe40000000000 */
[----:B------:R-:W-:Y:S01]  /*f730*/  IABS R9, R9 ;  /* 0x0000000900097213 */ /* 0x000fe20000000000 */
[----:B------:R-:W-:Y:S01]  /*f740*/  HMMA.16816.F32 R152, R176, R168, R152 ;  /* 0x000000a8b098723c */ /* 0x000fe20000001898 */
[----:B------:R-:W-:Y:S01]  /*f750*/  IABS R8, R8 ;  /* 0x0000000800087213 */ /* 0x000fe20000000000 */
[----:B------:R-:W-:Y:S01]  /*f760*/  IMAD.MOV.U32 R58, RZ, RZ, R6 ;  /* 0x000000ffff3a7224 */ /* 0x000fe200078e0006 */
[----:B------:R-:W-:-:S02]  /*f770*/  I2FP.F32.S32 R9, R9 ;  /* 0x0000000900097245 */ /* 0x000fc40000201400 */
[----:B------:R-:W-:Y:S01]  /*f780*/  IABS R10, R10 ;  /* 0x0000000a000a7213 */ /* 0x000fe20000000000 */
[----:B------:R-:W-:Y:S01]  /*f790*/  IMAD.MOV.U32 R59, RZ, RZ, R8 ;  /* 0x000000ffff3b7224 */ /* 0x000fe200078e0008 */
[----:B------:R-:W-:Y:S01]  /*f7a0*/  IABS R8, R54 ;  /* 0x0000003600087213 */ /* 0x000fe20000000000 */
[----:B------:R-:W-:Y:S01]  /*f7b0*/  FFMA.FTZ R5, R9, -UR6, R5 ;  /* 0x8000000609057c23 */ /* 0x000fe20008010005 */
[----:B------:R-:W-:Y:S01]  /*f7c0*/  IMAD.IADD R9, R2, 0x1, -R4 ;  /* 0x0000000102097824 */ /* 0x000fe200078e0a04 */
[----:B------:R-:W-:Y:S01]  /*f7d0*/  I2FP.F32.S32 R10, R10 ;  /* 0x0000000a000a7245 */ /* 0x000fe20000201400 */
[----:B------:R-:W-:Y:S01]  /*f7e0*/  HMMA.16816.F32 R148, R176, R170, R148 ;  /* 0x000000aab094723c */ /* 0x000fe20000001894 */
[----:B------:R-:W-:Y:S01]  /*f7f0*/  IMAD.MOV.U32 R6, RZ, RZ, R8 ;  /* 0x000000ffff067224 */ /* 0x000fe200078e0008 */
[----:B------:R-:W-:Y:S02]  /*f800*/  I2FP.F32.S32 R54, R59 ;  /* 0x0000003b00367245 */ /* 0x000fe40000201400 */
[----:B------:R-:W-:Y:S01]  /*f810*/  I2FP.F32.S32 R8, R58 ;  /* 0x0000003a00087245 */ /* 0x000fe20000201400 */
[----:B------:R-:W-:Y:S01]  /*f820*/  FFMA.FTZ R10, R10, -UR6, R45 ;  /* 0x800000060a0a7c23 */ /* 0x000fe2000801002d */
[----:B------:R-:W-:Y:S01]  /*f830*/  I2FP.F32.S32 R58, R6 ;  /* 0x00000006003a7245 */ /* 0x000fe20000201400 */
[----:B------:R-:W-:Y:S01]  /*f840*/  FFMA.FTZ R54, R54, -UR6, R142 ;  /* 0x8000000636367c23 */ /* 0x000fe2000801008e */
[----:B------:R-:W-:-:S02]  /*f850*/  VIADD R6, R3, 0xffffff81 ;  /* 0xffffff8103067836 */ /* 0x000fc40000000000 */
[----:B------:R-:W-:Y:S01]  /*f860*/  FFMA.FTZ R8, R8, -UR6, R20 ;  /* 0x8000000608087c23 */ /* 0x000fe20008010014 */
[-C--:B-1----:R-:W-:Y:S01]  /*f870*/  HMMA.16816.F32 R160, R132, R172.reuse, R160 ;  /* 0x000000ac84a0723c */ /* 0x082fe200000018a0 */
[----:B------:R-:W-:Y:S01]  /*f880*/  FFMA.FTZ R22, R58, -UR6, R22 ;  /* 0x800000063a167c23 */ /* 0x000fe20008010016 */
[----:B------:R-:W-:Y:S02]  /*f890*/  FSEL R54, R54, -INF , !P6 ;  /* 0xff80000036367808 */ /* 0x000fe40007000000 */
[----:B------:R-:W-:Y:S02]  /*f8a0*/  ISETP.GT.AND P6, PT, R212, R6, PT ;  /* 0x00000006d400720c */ /* 0x000fe40003fc4270 */
[----:B------:R-:W-:Y:S02]  /*f8b0*/  FSEL R8, R8, -INF , !P1 ;  /* 0xff80000008087808 */ /* 0x000fe40004800000 */
[----:B------:R-:W-:Y:S01]  /*f8c0*/  FSEL R22, R22, -INF , !P2 ;  /* 0xff80000016167808 */ /* 0x000fe20005000000 */
[----:B------:R-:W-:Y:S01]  /*f8d0*/  HMMA.16816.F32 R40, R64, R172, R40 ;  /* 0x000000ac4028723c */ /* 0x000fe20000001828 */
[----:B------:R-:W-:-:S02]  /*f8e0*/  ISETP.GE.AND P1, PT, R6, R211, PT ;  /* 0x000000d30600720c */ /* 0x000fc40003f26270 */
[----:B------:R-:W-:Y:S02]  /*f8f0*/  FSEL R5, R5, -INF , !P6 ;  /* 0xff80000005057808 */ /* 0x000fe40007000000 */
[----:B------:R-:W-:Y:S02]  /*f900*/  FSEL R58, R22, -INF , !P4 ;  /* 0xff800000163a7808 */ /* 0x000fe40006000000 */
[----:B------:R-:W-:Y:S01]  /*f910*/  FSEL R54, R54, -INF , !P5 ;  /* 0xff80000036367808 */ /* 0x000fe20006800000 */
[----:B------:R-:W-:Y:S01]  /*f920*/  HMMA.16816.F32 R36, R64, R174, R36 ;  /* 0x000000ae4024723c */ /* 0x000fe20000001824 */
[----:B------:R-:W-:Y:S01]  /*f930*/  FSEL R59, R8, -INF , !P3 ;  /* 0xff800000083b7808 */ /* 0x000fe20005800000 */
[----:B------:R-:W-:Y:S01]  /*f940*/  IMAD.IADD R8, R225, 0x1, -R4 ;  /* 0x00000001e1087824 */ /* 0x000fe200078e0a04 */
[----:B------:R-:W-:Y:S01]  /*f950*/  FSEL R22, R5, -INF , !P1 ;  /* 0xff80000005167808 */ /* 0x000fe20004800000 */
[----:B------:R-:W-:Y:S01]  /*f960*/  VIADD R5, R136, 0xffffff88 ;  /* 0xffffff8888057836 */ /* 0x000fe20000000000 */
[----:B------:R-:W-:-:S02]  /*f970*/  ISETP.GT.AND P5, PT, R210, R6, PT ;  /* 0x00000006d200720c */ /* 0x000fc40003fa4270 */
[----:B------:R-:W-:Y:S01]  /*f980*/  ISETP.GE.AND P3, PT, R6, R209, PT ;  /* 0x000000d10600720c */ /* 0x000fe20003f66270 */
[----:B------:R-:W-:Y:S01]  /*f990*/  IMAD.IADD R63, R213, 0x1, -R5 ;  /* 0x00000001d53f7824 */ /* 0x000fe200078e0a05 */
[-C--:B------:R-:W-:Y:S01]  /*f9a0*/  ISETP.GT.AND P2, PT, R208, R6.reuse, PT ;  /* 0x00000006d000720c */ /* 0x080fe20003f44270 */
[-C--:B------:R-:W-:Y:S01]  /*f9b0*/  HMMA.16816.F32 R144, R132, R56.reuse, R144 ;  /* 0x000000388490723c */ /* 0x080fe20000001890 */
[C---:B------:R-:W-:Y:S02]  /*f9c0*/  ISETP.GE.AND P4, PT, R6.reuse, R207, PT ;  /* 0x000000cf0600720c */ /* 0x040fe40003f86270 */
[----:B------:R-:W-:Y:S02]  /*f9d0*/  ISETP.GE.AND P6, PT, R6, R205, PT ;  /* 0x000000cd0600720c */ /* 0x000fe40003fc6270 */
[----:B------:R-:W-:Y:S01]  /*f9e0*/  ISETP.GT.AND P1, PT, R206, R6, PT ;  /* 0x00000006ce00720c */ /* 0x000fe20003f24270 */
[----:B------:R-:W-:Y:S01]  /*f9f0*/  IMAD.IADD R6, R236, 0x1, -R4 ;  /* 0x00000001ec067824 */ /* 0x000fe200078e0a04 */
[----:B------:R-:W-:Y:S01]  /*fa00*/  IABS R4, R9 ;  /* 0x0000000900047213 */ /* 0x000fe20000000000 */
[----:B------:R-:W-:Y:S01]  /*fa10*/  HMMA.16816.F32 R24, R64, R56, R24 ;  /* 0x000000384018723c */ /* 0x000fe20000001818 */
[----:B------:R-:W-:-:S02]  /*fa20*/  IABS R9, R8 ;  /* 0x0000000800097213 */ /* 0x000fc40000000000 */
[----:B------:R-:W-:Y:S01]  /*fa30*/  IABS R20, R6 ;  /* 0x0000000600147213 */ /* 0x000fe20000000000 */
[----:B------:R-:W-:Y:S01]  /*fa40*/  IMAD.MOV.U32 R62, RZ, RZ, R4 ;  /* 0x000000ffff3e7224 */ /* 0x000fe200078e0004 */
[----:B------:R-:W-:Y:S01]  /*fa50*/  IABS R6, R63 ;  /* 0x0000003f00067213 */ /* 0x000fe20000000000 */
[----:B------:R-:W-:Y:S02]  /*fa60*/  IMAD.MOV.U32 R4, RZ, RZ, R9 ;  /* 0x000000ffff047224 */ /* 0x000fe400078e0009 */
[----:B------:R-:W-:Y:S01]  /*fa70*/  IMAD.MOV.U32 R8, RZ, RZ, R20 ;  /* 0x000000ffff087224 */ /* 0x000fe200078e0014 */
[----:B------:R-:W-:Y:S01]  /*fa80*/  I2FP.F32.S32 R9, R62 ;  /* 0x0000003e00097245 */ /* 0x000fe20000201400 */
[----:B------:R-:W-:Y:S01]  /*fa90*/  IMAD.IADD R20, R236, 0x1, -R5 ;  /* 0x00000001ec147824 */ /* 0x000fe200078e0a05 */
[----:B------:R-:W-:Y:S01]  /*faa0*/  I2FP.F32.S32 R4, R4 ;  /* 0x0000000400047245 */ /* 0x000fe20000201400 */
[----:B------:R-:W-:Y:S01]  /*fab0*/  HMMA.16816.F32 R144, R16, R60, R144 ;  /* 0x0000003c1090723c */ /* 0x000fe20000001890 */
[----:B------:R-:W-:Y:S01]  /*fac0*/  I2FP.F32.S32 R8, R8 ;  /* 0x0000000800087245 */ /* 0x000fe20000201400 */
[----:B------:R-:W-:Y:S01]  /*fad0*/  FFMA.FTZ R7, R9, -UR6, R7 ;  /* 0x8000000609077c23 */ /* 0x000fe20008010007 */
[----:B------:R-:W-:Y:S01]  /*fae0*/  I2FP.F32.S32 R6, R6 ;  /* 0x0000000600067245 */ /* 0x000fe20000201400 */
[----:B------:R-:W-:Y:S01]  /*faf0*/  FFMA.FTZ R4, R4, -UR6, R55 ;  /* 0x8000000604047c23 */ /* 0x000fe20008010037 */
[----:B------:R-:W-:-:S02]  /*fb00*/  IMAD.IADD R9, R225, 0x1, -R5 ;  /* 0x00000001e1097824 */ /* 0x000fc400078e0a05 */
[----:B------:R-:W-:Y:S01]  /*fb10*/  FFMA.FTZ R53, R8, -UR6, R53 ;  /* 0x8000000608357c23 */ /* 0x000fe20008010035 */
[----:B------:R-:W-:Y:S01]  /*fb20*/  VIADD R8, R3, 0xffffff88 ;  /* 0xffffff8803087836 */ /* 0x000fe20000000000 */
[----:B------:R-:W-:Y:S01]  /*fb30*/  FSEL R7, R7, -INF , !P5 ;  /* 0xff80000007077808 */ /* 0x000fe20006800000 */
[----:B------:R-:W-:Y:S01]  /*fb40*/  FFMA.FTZ R6, R6, -UR6, R44 ;  /* 0x8000000606067c23 */ /* 0x000fe2000801002c */
[----:B------:R-:W-:Y:S01]  /*fb50*/  FSEL R4, R4, -INF , !P1 ;  /* 0xff80000004047808 */ /* 0x000fe20004800000 */
[----:B------:R-:W-:Y:S01]  /*fb60*/  IMAD.IADD R44, R2, 0x1, -R5 ;  /* 0x00000001022c7824 */ /* 0x000fe200078e0a05 */
[----:B------:R-:W-:Y:S01]  /*fb70*/  ISETP.GT.AND P5, PT, R212, R8, PT ;  /* 0x00000008d400720c */ /* 0x000fe20003fa4270 */
[----:B------:R-:W-:Y:S01]  /*fb80*/  HMMA.16816.F32 R24, R12, R60, R24 ;  /* 0x0000003c0c18723c */ /* 0x000fe20000001818 */
[----:B------:R-:W-:Y:S02]  /*fb90*/  FSEL R173, R7, -INF , !P3 ;  /* 0xff80000007ad7808 */ /* 0x000fe40005800000 */
[----:B------:R-:W-:-:S02]  /*fba0*/  FSEL R238, R4, -INF , !P6 ;  /* 0xff80000004ee7808 */ /* 0x000fc40007000000 */
[----:B------:R-:W-:Y:S02]  /*fbb0*/  FSEL R237, R6, -INF , !P5 ;  /* 0xff80000006ed7808 */ /* 0x000fe40006800000 */
[----:B------:R-:W1:Y:S01]  /*fbc0*/  LDSM.16.M88.4 R4, [R183+0x4800] ;  /* 0x00480000b704783b */ /* 0x000e620000000200 */
[----:B------:R-:W-:Y:S02]  /*fbd0*/  FSEL R53, R53, -INF , !P2 ;  /* 0xff80000035357808 */ /* 0x000fe40005000000 */
[----:B------:R-:W-:Y:S02]  /*fbe0*/  ISETP.GE.AND P2, PT, R8, R211, PT ;  /* 0x000000d30800720c */ /* 0x000fe40003f46270 */
[----:B------:R-:W-:Y:S02]  /*fbf0*/  IABS R44, R44 ;  /* 0x0000002c002c7213 */ /* 0x000fe40000000000 */
[----:B------:R-:W-:Y:S02]  /*fc00*/  IABS R9, R9 ;  /* 0x0000000900097213 */ /* 0x000fe40000000000 */
[----:B------:R-:W-:-:S02]  /*fc10*/  FSEL R239, R53, -INF , !P4 ;  /* 0xff80000035ef7808 */ /* 0x000fc40006000000 */
[----:B------:R-:W-:Y:S02]  /*fc20*/  I2FP.F32.S32 R44, R44 ;  /* 0x0000002c002c7245 */ /* 0x000fe40000201400 */
[----:B------:R-:W-:Y:S02]  /*fc30*/  FSEL R237, R237, -INF , !P2 ;  /* 0xff800000eded7808 */ /* 0x000fe40005000000 */
[-C--:B------:R-:W-:Y:S01]  /*fc40*/  ISETP.GT.AND P3, PT, R210, R8.reuse, PT ;  /* 0x00000008d200720c */ /* 0x080fe20003f64270 */
[----:B------:R-:W-:Y:S01]  /*fc50*/  FFMA.FTZ R44, R44, -UR6, R46 ;  /* 0x800000062c2c7c23 */ /* 0x000fe2000801002e */
[----:B------:R-:W-:Y:S02]  /*fc60*/  ISETP.GE.AND P4, PT, R8, R209, PT ;  /* 0x000000d10800720c */ /* 0x000fe40003f86270 */
[----:B------:R-:W-:Y:S02]  /*fc70*/  ISETP.GT.AND P1, PT, R208, R8, PT ;  /* 0x00000008d000720c */ /* 0x000fe40003f24270 */
[----:B------:R-:W-:-:S02]  /*fc80*/  ISETP.GE.AND P6, PT, R8, R207, PT ;  /* 0x000000cf0800720c */ /* 0x000fc40003fc6270 */
[----:B------:R-:W-:Y:S02]  /*fc90*/  ISETP.GE.AND P5, PT, R8, R205, PT ;  /* 0x000000cd0800720c */ /* 0x000fe40003fa6270 */
[----:B------:R-:W-:Y:S02]  /*fca0*/  IABS R20, R20 ;  /* 0x0000001400147213 */ /* 0x000fe40000000000 */
[----:B------:R-:W-:Y:S02]  /*fcb0*/  ISETP.GT.AND P2, PT, R206, R8, PT ;  /* 0x00000008ce00720c */ /* 0x000fe40003f44270 */
[----:B------:R-:W-:Y:S01]  /*fcc0*/  I2FP.F32.S32 R8, R9 ;  /* 0x0000000900087245 */ /* 0x000fe20000201400 */
[----:B------:R-:W-:Y:S01]  /*fcd0*/  VIADD R9, R3, 0xffffff89 ;  /* 0xffffff8903097836 */ /* 0x000fe20000000000 */
[----:B------:R-:W-:Y:S02]  /*fce0*/  I2FP.F32.S32 R20, R20 ;  /* 0x0000001400147245 */ /* 0x000fe40000201400 */
[----:B------:R-:W-:Y:S01]  /*fcf0*/  FSEL R44, R44, -INF , !P3 ;  /* 0xff8000002c2c7808 */ /* 0x000fe20005800000 */
[----:B------:R-:W-:Y:S01]  /*fd00*/  FFMA.FTZ R8, R8, -UR6, R50 ;  /* 0x8000000608087c23 */ /* 0x000fe20008010032 */
[----:B------:R-:W-:Y:S01]  /*fd10*/  ISETP.GT.AND P3, PT, R212, R9, PT ;  /* 0x00000009d400720c */ /* 0x000fe20003f64270 */
[----:B------:R-:W-:Y:S01]  /*fd20*/  FFMA.FTZ R20, R20, -UR6, R48 ;  /* 0x8000000614147c23 */ /* 0x000fe20008010030 */
[----:B------:R-:W-:-:S02]  /*fd30*/  FSEL R55, R44, -INF , !P4 ;  /* 0xff8000002c377808 */ /* 0x000fc40006000000 */
[----:B------:R-:W-:Y:S01]  /*fd40*/  FSEL R8, R8, -INF , !P2 ;  /* 0xff80000008087808 */ /* 0x000fe20005000000 */
[-C--:B-1----:R-:W-:Y:S01]  /*fd50*/  HMMA.16816.F32 R160, R16, R4.reuse, R160 ;  /* 0x0000000410a0723c */ /* 0x082fe200000018a0 */
[----:B------:R-:W-:Y:S02]  /*fd60*/  FSEL R20, R20, -INF , !P1 ;  /* 0xff80000014147808 */ /* 0x000fe40004800000 */
[----:B------:R-:W-:Y:S01]  /*fd70*/  FSEL R48, R10, -INF , !P3 ;  /* 0xff8000000a307808 */ /* 0x000fe20005800000 */
[--C-:B------:R-:W-:Y:S01]  /*fd80*/  IMAD.IADD R10, R2, 0x1, -R11.reuse ;  /* 0x00000001020a7824 */ /* 0x100fe200078e0a0b */
[----:B------:R-:W-:Y:S01]  /*fd90*/  FSEL R50, R8, -INF , !P5 ;  /* 0xff80000008327808 */ /* 0x000fe20006800000 */
[----:B------:R-:W-:Y:S01]  /*fda0*/  VIADD R8, R136, 0xffffff90 ;  /* 0xffffff9088087836 */ /* 0x000fe20000000000 */
[----:B------:R-:W-:Y:S01]  /*fdb0*/  FSEL R241, R20, -INF , !P6 ;  /* 0xff80000014f17808 */ /* 0x000fe20007000000 */
[--C-:B------:R-:W-:Y:S01]  /*fdc0*/  IMAD.IADD R20, R236, 0x1, -R11.reuse ;  /* 0x00000001ec147824 */ /* 0x100fe200078e0a0b */
[----:B------:R-:W-:Y:S01]  /*fdd0*/  IABS R10, R10 ;  /* 0x0000000a000a7213 */ /* 0x000fe20000000000 */
[----:B------:R-:W-:Y:S01]  /*fde0*/  IMAD.IADD R11, R225, 0x1, -R11 ;  /* 0x00000001e10b7824 */ /* 0x000fe200078e0a0b */
[----:B------:R-:W-:Y:S01]  /*fdf0*/  ISETP.GE.AND P1, PT, R9, R211, PT ;  /* 0x000000d30900720c */ /* 0x000fe20003f26270 */
[----:B------:R-:W-:Y:S01]  /*fe00*/  IMAD.IADD R44, R213, 0x1, -R8 ;  /* 0x00000001d52c7824 */ /* 0x000fe200078e0a08 */
[----:B------:R-:W-:Y:S01]  /*fe10*/  IABS R20, R20 ;  /* 0x0000001400147213 */ /* 0x000fe20000000000 */
[----:B------:R-:W-:Y:S01]  /*fe20*/  HMMA.16816.F32 R40, R12, R4, R40 ;  /* 0x000000040c28723c */ /* 0x000fe20000001828 */
[----:B------:R-:W-:Y:S01]  /*fe30*/  I2FP.F32.S32 R10, R10 ;  /* 0x0000000a000a7245 */ /* 0x000fe20000201400 */
[----:B------:R-:W-:Y:S01]  /*fe40*/  VIADD R5, R136, 0xffffff91 ;  /* 0xffffff9188057836 */ /* 0x000fe20000000000 */
[----:B------:R-:W-:-:S02]  /*fe50*/  IABS R11, R11 ;  /* 0x0000000b000b7213 */ /* 0x000fc40000000000 */
[----:B------:R-:W-:Y:S01]  /*fe60*/  IABS R44, R44 ;  /* 0x0000002c002c7213 */ /* 0x000fe20000000000 */
[----:B------:R-:W-:Y:S01]  /*fe70*/  FFMA.FTZ R10, R10, -UR6, R47 ;  /* 0x800000060a0a7c23 */ /* 0x000fe2000801002f */
[----:B------:R-:W-:Y:S01]  /*fe80*/  I2FP.F32.S32 R20, R20 ;  /* 0x0000001400147245 */ /* 0x000fe20000201400 */
[----:B------:R-:W-:Y:S01]  /*fe90*/  IMAD.IADD R4, R213, 0x1, -R5 ;  /* 0x00000001d5047824 */ /* 0x000fe200078e0a05 */
[----:B------:R-:W-:Y:S01]  /*fea0*/  FSEL R48, R48, -INF , !P1 ;  /* 0xff80000030307808 */ /* 0x000fe20004800000 */
[----:B------:R-:W-:Y:S01]  /*feb0*/  HMMA.16816.F32 R36, R12, R6, R36 ;  /* 0x000000060c24723c */ /* 0x000fe20000001824 */
[----:B------:R-:W-:Y:S01]  /*fec0*/  ISETP.GT.AND P4, PT, R210, R9, PT ;  /* 0x00000009d200720c */ /* 0x000fe20003f84270 */
[----:B------:R-:W-:Y:S01]  /*fed0*/  FFMA.FTZ R20, R20, -UR6, R49 ;  /* 0x8000000614147c23 */ /* 0x000fe20008010031 */
[----:B------:R-:W-:Y:S02]  /*fee0*/  ISETP.GE.AND P6, PT, R9, R209, PT ;  /* 0x000000d10900720c */ /* 0x000fe40003fc6270 */
[----:B------:R-:W-:-:S02]  /*fef0*/  ISETP.GT.AND P2, PT, R208, R9, PT ;  /* 0x00000009d000720c */ /* 0x000fc40003f44270 */
[C---:B------:R-:W-:Y:S02]  /*ff00*/  ISETP.GE.AND P5, PT, R9.reuse, R207, PT ;  /* 0x000000cf0900720c */ /* 0x040fe40003fa6270 */
[----:B------:R-:W-:Y:S02]  /*ff10*/  ISETP.GE.AND P3, PT, R9, R205, PT ;  /* 0x000000cd0900720c */ /* 0x000fe40003f66270 */
[----:B------:R-:W-:Y:S01]  /*ff20*/  ISETP.GT.AND P1, PT, R206, R9, PT ;  /* 0x00000009ce00720c */ /* 0x000fe20003f24270 */
[----:B------:R-:W-:Y:S01]  /*ff30*/  VIADD R9, R3, 0xffffff90 ;  /* 0xffffff9003097836 */ /* 0x000fe20000000000 */
[----:B------:R-:W-:Y:S02]  /*ff40*/  I2FP.F32.S32 R11, R11 ;  /* 0x0000000b000b7245 */ /* 0x000fe40000201400 */
[----:B------:R-:W-:Y:S02]  /*ff50*/  I2FP.F32.S32 R44, R44 ;  /* 0x0000002c002c7245 */ /* 0x000fe40000201400 */
[----:B------:R-:W-:Y:S01]  /*ff60*/  FSEL R10, R10, -INF , !P4 ;  /* 0xff8000000a0a7808 */ /* 0x000fe20006000000 */
[----:B------:R-:W-:Y:S01]  /*ff70*/  FFMA.FTZ R11, R11, -UR6, R51 ;  /* 0x800000060b0b7c23 */ /* 0x000fe20008010033 */
[----:B------:R-:W-:Y:S01]  /*ff80*/  ISETP.GT.AND P4, PT, R212, R9, PT ;  /* 0x00000009d400720c */ /* 0x000fe20003f84270 */
[----:B------:R-:W-:Y:S01]  /*ff90*/  FFMA.FTZ R44, R44, -UR6, R160 ;  /* 0x800000062c2c7c23 */ /* 0x000fe200080100a0 */
[----:B------:R-:W-:-:S02]  /*ffa0*/  FSEL R246, R20, -INF , !P2 ;  /* 0xff80000014f67808 */ /* 0x000fc40005000000 */
[----:B------:R-:W-:Y:S02]  /*ffb0*/  ISETP.GE.AND P2, PT, R9, R211, PT ;  /* 0x000000d30900720c */ /* 0x000fe40003f46270 */
[----:B------:R-:W-:Y:S02]  /*ffc0*/  FSEL R11, R11, -INF , !P1 ;  /* 0xff8000000b0b7808 */ /* 0x000fe40004800000 */
[----:B------:R-:W-:Y:S02]  /*ffd0*/  FSEL R44, R44, -INF , !P4 ;  /* 0xff8000002c2c7808 */ /* 0x000fe40006000000 */
[----:B------:R-:W-:Y:S01]  /*ffe0*/  FSEL R20, R10, -INF , !P6 ;  /* 0xff8000000a147808 */ /* 0x000fe20007000000 */
[----:B------:R-:W-:Y:S01]  /*fff0*/  IMAD.IADD R10, R2, 0x1, -R8 ;  /* 0x00000001020a7824 */ /* 0x000fe200078e0a08 */
[----:B------:R-:W-:Y:S02]  /*10000*/  FSEL R246, R246, -INF , !P5 ;  /* 0xff800000f6f67808 */ /* 0x000fe40006800000 */
[----:B------:R-:W-:-:S02]  /*10010*/  FSEL R49, R11, -INF , !P3 ;  /* 0xff8000000b317808 */ /* 0x000fc40005800000 */
[----:B------:R-:W-:Y:S02]  /*10020*/  FSEL R53, R44, -INF , !P2 ;  /* 0xff8000002c357808 */ /* 0x000fe40005000000 */
[----:B------:R-:W-:Y:S02]  /*10030*/  ISETP.GT.AND P6, PT, R210, R9, PT ;  /* 0x00000009d200720c */ /* 0x000fe40003fc4270 */
[C---:B------:R-:W-:Y:S02]  /*10040*/  ISETP.GE.AND P5, PT, R9.reuse, R209, PT ;  /* 0x000000d10900720c */ /* 0x040fe40003fa6270 */
[----:B------:R-:W-:Y:S02]  /*10050*/  ISETP.GT.AND P1, PT, R208, R9, PT ;  /* 0x00000009d000720c */ /* 0x000fe40003f24270 */
[C---:B------:R-:W-:Y:S02]  /*10060*/  ISETP.GE.AND P4, PT, R9.reuse, R207, PT ;  /* 0x000000cf0900720c */ /* 0x040fe40003f86270 */
[----:B------:R-:W-:-:S02]  /*10070*/  ISETP.GE.AND P3, PT, R9, R205, PT ;  /* 0x000000cd0900720c */ /* 0x000fc40003f66270 */
[----:B------:R-:W-:Y:S01]  /*10080*/  ISETP.GT.AND P2, PT, R206, R9, PT ;  /* 0x00000009ce00720c */ /* 0x000fe20003f44270 */
        /* <DEDUP_REMOVED lines=8> */
[----:B------:R-:W-:-:S02]  /*10110*/  I2FP.F32.S32 R9, R9 ;  /* 0x0000000900097245 */ /* 0x000fc40000201400 */
[----:B------:R-:W-:Y:S02]  /*10120*/  I2FP.F32.S32 R8, R8 ;  /* 0x0000000800087245 */ /* 0x000fe40000201400 */
[----:B------:R-:W-:Y:S01]  /*10130*/  I2FP.F32.S32 R11, R4 ;  /* 0x00000004000b7245 */ /* 0x000fe20000201400 */
[----:B------:R-:W-:Y:S01]  /*10140*/  FFMA.FTZ R40, R9, -UR6, R40 ;  /* 0x8000000609287c23 */ /* 0x000fe20008010028 */
[----:B------:R-:W-:Y:S01]  /*10150*/  FSEL R140, R10, -INF , !P6 ;  /* 0xff8000000a8c7808 */ /* 0x000fe20007000000 */
[----:B------:R-:W-:Y:S01]  /*10160*/  FFMA.FTZ R42, R8, -UR6, R42 ;  /* 0x80000006082a7c23 */ /* 0x000fe2000801002a */
[----:B------:R-:W-:Y:S02]  /*10170*/  VIADD R4, R3, 0xffffff91 ;  /* 0xffffff9103047836 */ /* 0x000fe40000000000 */
[----:B------:R-:W-:Y:S01]  /*10180*/  FFMA.FTZ R161, R11, -UR6, R161 ;  /* 0x800000060ba17c23 */ /* 0x000fe200080100a1 */
[----:B------:R-:W-:Y:S01]  /*10190*/  FSEL R40, R40, -INF , !P1 ;  /* 0xff80000028287808 */ /* 0x000fe20004800000 */
[----:B------:R-:W-:Y:S01]  /*101a0*/  HMMA.16816.F32 R8, R132, R174, R156 ;  /* 0x000000ae8408723c */ /* 0x000fe2000000189c */
[----:B------:R-:W-:-:S02]  /*101b0*/  FSEL R42, R42, -INF , !P2 ;  /* 0xff8000002a2a7808 */ /* 0x000fc40005000000 */
[-C--:B------:R-:W-:Y:S02]  /*101c0*/  ISETP.GT.AND P6, PT, R212, R4.reuse, PT ;  /* 0x00000004d400720c */ /* 0x080fe40003fc4270 */
[----:B------:R-:W-:Y:S02]  /*101d0*/  ISETP.GE.AND P1, PT, R4, R211, PT ;  /* 0x000000d30400720c */ /* 0x000fe40003f26270 */
[----:B------:R-:W-:Y:S02]  /*101e0*/  FSEL R142, R161, -INF , !P6 ;  /* 0xff800000a18e7808 */ /* 0x000fe40007000000 */
[----:B------:R-:W-:Y:S02]  /*101f0*/  FSEL R140, R140, -INF , !P5 ;  /* 0xff8000008c8c7808 */ /* 0x000fe40006800000 */
[----:B------:R-:W-:Y:S01]  /*10200*/  FSEL R164, R40, -INF , !P4 ;  /* 0xff80000028a47808 */ /* 0x000fe20006000000 */
[--C-:B------:R-:W-:Y:S01]  /*10210*/  IMAD.IADD R40, R236, 0x1, -R5.reuse ;  /* 0x00000001ec287824 */ /* 0x100fe200078e0a05 */
[----:B------:R-:W-:Y:S01]  /*10220*/  FSEL R160, R42, -INF , !P3 ;  /* 0xff8000002aa07808 */ /* 0x000fe20005800000 */
[--C-:B------:R-:W-:Y:S01]  /*10230*/  IMAD.IADD R42, R2, 0x1, -R5.reuse ;  /* 0x00000001022a7824 */ /* 0x100fe200078e0a05 */
[----:B------:R-:W-:Y:S01]  /*10240*/  FSEL R142, R142, -INF , !P1 ;  /* 0xff8000008e8e7808 */ /* 0x000fe20004800000 */
[----:B------:R-:W-:Y:S01]  /*10250*/  IMAD.IADD R5, R225, 0x1, -R5 ;  /* 0x00000001e1057824 */ /* 0x000fe200078e0a05 */
[----:B------:R-:W-:-:S02]  /*10260*/  ISETP.GT.AND P5, PT, R210, R4, PT ;  /* 0x00000004d200720c */ /* 0x000fc40003fa4270 */
[----:B------:R-:W-:Y:S01]  /*10270*/  ISETP.GE.AND P4, PT, R4, R209, PT ;  /* 0x000000d10400720c */ /* 0x000fe20003f86270 */
[----:B------:R-:W-:Y:S01]  /*10280*/  HMMA.16816.F32 R8, R16, R6, R8 ;  /* 0x000000061008723c */ /* 0x000fe20000001808 */
[-C--:B------:R-:W-:Y:S02]  /*10290*/  ISETP.GT.AND P2, PT, R208, R4.reuse, PT ;  /* 0x00000004d000720c */ /* 0x080fe40003f44270 */
[C---:B------:R-:W-:Y:S02]  /*102a0*/  ISETP.GE.AND P6, PT, R4.reuse, R207, PT ;  /* 0x000000cf0400720c */ /* 0x040fe40003fc6270 */
[----:B------:R-:W-:Y:S02]  /*102b0*/  ISETP.GE.AND P3, PT, R4, R205, PT ;  /* 0x000000cd0400720c */ /* 0x000fe40003f66270 */
[----:B------:R-:W-:Y:S01]  /*102c0*/  ISETP.GT.AND P1, PT, R206, R4, PT ;  /* 0x00000004ce00720c */ /* 0x000fe20003f24270 */
        /* <DEDUP_REMOVED lines=20> */
[----:B------:R-:W1:Y:S01]  /*10410*/  LDSM.16.M88.4 R40, [R184+0x5000] ;  /* 0x00500000b828783b */ /* 0x000e620000000200 */
[----:B------:R-:W-:-:S02]  /*10420*/  ISETP.GE.AND P2, PT, R5, R211, PT ;  /* 0x000000d30500720c */ /* 0x000fc40003f46270 */
[----:B------:R-:W-:Y:S02]  /*10430*/  FSEL R45, R45, -INF , !P1 ;  /* 0xff8000002d2d7808 */ /* 0x000fe40004800000 */
[----:B------:R-:W-:Y:S02]  /*10440*/  FSEL R8, R8, -INF , !P5 ;  /* 0xff80000008087808 */ /* 0x000fe40006800000 */
[----:B------:R-:W-:Y:S02]  /*10450*/  FSEL R156, R156, -INF , !P4 ;  /* 0xff8000009c9c7808 */ /* 0x000fe40006000000 */
[----:B------:R-:W-:Y:S01]  /*10460*/  FSEL R163, R44, -INF , !P6 ;  /* 0xff8000002ca37808 */ /* 0x000fe20007000000 */
[----:B------:R-:W-:Y:S01]  /*10470*/  IMAD.IADD R44, R225, 0x1, -R4 ;  /* 0x00000001e12c7824 */ /* 0x000fe200078e0a04 */
[----:B------:R-:W-:Y:S02]  /*10480*/  FSEL R162, R45, -INF , !P3 ;  /* 0xff8000002da27808 */ /* 0x000fe40005800000 */
[----:B------:R-:W-:Y:S01]  /*10490*/  FSEL R157, R8, -INF , !P2 ;  /* 0xff800000089d7808 */ /* 0x000fe20005000000 */
[----:B------:R-:W-:Y:S01]  /*104a0*/  VIADD R8, R136, 0xffffff99 ;  /* 0xffffff9988087836 */ /* 0x000fe20000000000 */
[----:B------:R-:W-:-:S02]  /*104b0*/  ISETP.GT.AND P4, PT, R210, R5, PT ;  /* 0x00000005d200720c */ /* 0x000fc40003f84270 */
[----:B------:R-:W-:Y:S01]  /*104c0*/  ISETP.GE.AND P6, PT, R5, R209, PT ;  /* 0x000000d10500720c */ /* 0x000fe20003fc6270 */
[----:B------:R-:W-:Y:S01]  /*104d0*/  IMAD.IADD R45, R213, 0x1, -R8 ;  /* 0x00000001d52d7824 */ /* 0x000fe200078e0a08 */
[----:B------:R-:W-:Y:S02]  /*104e0*/  ISETP.GT.AND P1, PT, R208, R5, PT ;  /* 0x00000005d000720c */ /* 0x000fe40003f24270 */
[C---:B------:R-:W-:Y:S02]  /*104f0*/  ISETP.GE.AND P5, PT, R5.reuse, R207, PT ;  /* 0x000000cf0500720c */ /* 0x040fe40003fa6270 */
[----:B------:R-:W-:Y:S02]  /*10500*/  ISETP.GE.AND P3, PT, R5, R205, PT ;  /* 0x000000cd0500720c */ /* 0x000fe40003f66270 */
[----:B------:R-:W-:Y:S02]  /*10510*/  ISETP.GT.AND P2, PT, R206, R5, PT ;  /* 0x00000005ce00720c */ /* 0x000fe40003f44270 */
[----:B------:R-:W2:Y:S01]  /*10520*/  LDSM.16.M88.4 R4, [R183+0x5000] ;  /* 0x00500000b704783b */ /* 0x000ea20000000200 */
[----:B------:R-:W-:Y:S01]  /*10530*/  IABS R47, R47 ;  /* 0x0000002f002f7213 */ /* 0x000fe20000000000 */
[----:B------:R-:W-:-:S04]  /*10540*/  DEPBAR.LE SB0, 0x0 ;  /* 0x000080000000791a */ /* 0x000fc80000000000 */
[----:B------:R-:W-:Y:S02]  /*10550*/  I2FP.F32.S32 R47, R47 ;  /* 0x0000002f002f7245 */ /* 0x000fe40000201400 */
[----:B------:R-:W-:Y:S02]  /*10560*/  IABS R46, R46 ;  /* 0x0000002e002e7213 */ /* 0x000fe40000000000 */
[----:B------:R-:W-:Y:S01]  /*10570*/  IABS R44, R44 ;  /* 0x0000002c002c7213 */ /* 0x000fe20000000000 */
[----:B------:R-:W-:Y:S01]  /*10580*/  FFMA.FTZ R47, R47, -UR6, R10 ;  /* 0x800000062f2f7c23 */ /* 0x000fe2000801000a */
[----:B------:R-:W-:Y:S01]  /*10590*/  IABS R45, R45 ;  /* 0x0000002d002d7213 */ /* 0x000fe20000000000 */
[----:B------:R-:W-:Y:S01]  /*105a0*/  VIADD R10, R3, 0xffffff99 ;  /* 0xffffff99030a7836 */ /* 0x000fe20000000000 */
[----:B------:R-:W-:Y:S01]  /*105b0*/  I2FP.F32.S32 R46, R46 ;  /* 0x0000002e002e7245 */ /* 0x000fe20000201400 */
[----:B-1----:R-:W-:Y:S01]  /*105c0*/  HMMA.16816.F32 R32, R64, R40, R32 ;  /* 0x000000284020723c */ /* 0x002fe20000001820 */
[----:B------:R-:W-:-:S02]  /*105d0*/  I2FP.F32.S32 R44, R44 ;  /* 0x0000002c002c7245 */ /* 0x000fc40000201400 */
[----:B------:R-:W-:Y:S01]  /*105e0*/  I2FP.F32.S32 R45, R45 ;  /* 0x0000002d002d7245 */ /* 0x000fe20000201400 */
[----:B------:R-:W-:Y:S01]  /*105f0*/  FFMA.FTZ R36, R46, -UR6, R36 ;  /* 0x800000062e247c23 */ /* 0x000fe20008010024 */
[----:B------:R-:W-:Y:S01]  /*10600*/  FSEL R158, R47, -INF , !P4 ;  /* 0xff8000002f9e7808 */ /* 0x000fe20006000000 */
[----:B------:R-:W-:Y:S01]  /*10610*/  FFMA.FTZ R38, R44, -UR6, R38 ;  /* 0x800000062c267c23 */ /* 0x000fe20008010026 */
[----:B------:R-:W-:Y:S01]  /*10620*/  ISETP.GT.AND P4, PT, R212, R10, PT ;  /* 0x0000000ad400720c */ /* 0x000fe20003f84270 */
[----:B------:R-:W-:Y:S01]  /*10630*/  FFMA.FTZ R9, R45, -UR6, R9 ;  /* 0x800000062d097c23 */ /* 0x000fe20008010009 */
[----:B------:R-:W-:Y:S01]  /*10640*/  FSEL R36, R36, -INF , !P1 ;  /* 0xff80000024247808 */ /* 0x000fe20004800000 */
[----:B------:R-:W-:Y:S01]  /*10650*/  HMMA.16816.F32 R44, R132, R40, R152 ;  /* 0x00000028842c723c */ /* 0x000fe20000001898 */
[----:B------:R-:W-:Y:S02]  /*10660*/  ISETP.GE.AND P1, PT, R10, R211, PT ;  /* 0x000000d30a00720c */ /* 0x000fe40003f26270 */
[----:B------:R-:W-:-:S02]  /*10670*/  FSEL R38, R38, -INF , !P2 ;  /* 0xff80000026267808 */ /* 0x000fc40005000000 */
[----:B------:R-:W-:Y:S02]  /*10680*/  FSEL R9, R9, -INF , !P4 ;  /* 0xff80000009097808 */ /* 0x000fe40006000000 */
[----:B------:R-:W-:Y:S01]  /*10690*/  FSEL R158, R158, -INF , !P6 ;  /* 0xff8000009e9e7808 */ /* 0x000fe20007000000 */
[----:B------:R-:W-:Y:S01]  /*106a0*/  HMMA.16816.F32 R148, R132, R42, R148 ;  /* 0x0000002a8494723c */ /* 0x000fe20000001894 */
[----:B------:R-:W-:Y:S01]  /*106b0*/  FSEL R170, R36, -INF , !P5 ;  /* 0xff80000024aa7808 */ /* 0x000fe20006800000 */
[--C-:B------:R-:W-:Y:S01]  /*106c0*/  IMAD.IADD R36, R225, 0x1, -R8.reuse ;  /* 0x00000001e1247824 */ /* 0x100fe200078e0a08 */
[----:B------:R-:W-:Y:S01]  /*106d0*/  FSEL R169, R38, -INF , !P3 ;  /* 0xff80000026a97808 */ /* 0x000fe20005800000 */
[----:B------:R-:W-:Y:S01]  /*106e0*/  IMAD.IADD R38, R2, 0x1, -R8 ;  /* 0x0000000102267824 */ /* 0x000fe200078e0a08 */
[----:B------:R-:W-:Y:S01]  /*106f0*/  FSEL R159, R9, -INF , !P1 ;  /* 0xff800000099f7808 */ /* 0x000fe20004800000 */
[----:B------:R-:W-:Y:S01]  /*10700*/  VIADD R9, R136, 0xffffffa0 ;  /* 0xffffffa088097836 */ /* 0x000fe20000000000 */
[-C--:B------:R-:W-:Y:S01]  /*10710*/  ISETP.GT.AND P6, PT, R210, R10.reuse, PT ;  /* 0x0000000ad200720c */ /* 0x080fe20003fc4270 */
[----:B--2---:R-:W-:Y:S01]  /*10720*/  HMMA.16816.F32 R32, R12, R4, R32 ;  /* 0x000000040c20723c */ /* 0x004fe20000001820 */
[----:B------:R-:W-:Y:S01]  /*10730*/  ISETP.GE.AND P5, PT, R10, R209, PT ;  /* 0x000000d10a00720c */ /* 0x000fe20003fa6270 */
[----:B------:R-:W-:Y:S01]  /*10740*/  IMAD.IADD R63, R213, 0x1, -R9 ;  /* 0x00000001d53f7824 */ /* 0x000fe200078e0a09 */
[----:B------:R-:W-:Y:S01]  /*10750*/  BAR.SYNC.DEFER_BLOCKING 0x0 ;  /* 0x0000000000007b1d */ /* 0x000fe20000010000 */
[----:B------:R-:W-:-:S02]  /*10760*/  ISETP.GT.AND P2, PT, R208, R10, PT ;  /* 0x0000000ad000720c */ /* 0x000fc40003f44270 */
[C---:B------:R-:W-:Y:S02]  /*10770*/  ISETP.GE.AND P4, PT, R10.reuse, R207, PT ;  /* 0x000000cf0a00720c */ /* 0x040fe40003f86270 */
[----:B------:R-:W-:Y:S01]  /*10780*/  ISETP.GE.AND P3, PT, R10, R205, PT ;  /* 0x000000cd0a00720c */ /* 0x000fe20003f66270 */
[C---:B------:R-:W-:Y:S01]  /*10790*/  HMMA.16816.F32 R44, R16.reuse, R4, R44 ;  /* 0x00000004102c723c */ /* 0x040fe2000000182c */
[----:B------:R-:W-:Y:S01]  /*107a0*/  ISETP.GT.AND P1, PT, R206, R10, PT ;  /* 0x0000000ace00720c */ /* 0x000fe20003f24270 */
[----:B------:R-:W-:Y:S01]  /*107b0*/  IMAD.IADD R10, R236, 0x1, -R8 ;  /* 0x00000001ec0a7824 */ /* 0x000fe200078e0a08 */
[----:B------:R-:W-:Y:S01]  /*107c0*/  IABS R8, R38 ;  /* 0x0000002600087213 */ /* 0x000fe20000000000 */
[----:B------:R-:W-:Y:S01]  /*107d0*/  VIADD R4, R136, 0xffffffa1 ;  /* 0xffffffa188047836 */ /* 0x000fe20000000000 */
[----:B------:R-:W-:Y:S01]  /*107e0*/  IABS R38, R36 ;  /* 0x0000002400267213 */ /* 0x000fe20000000000 */
[----:B------:R-:W-:Y:S01]  /*107f0*/  IMAD.IADD R5, R225, 0x1, -R9 ;  /* 0x00000001e1057824 */ /* 0x000fe200078e0a09 */
[----:B------:R-:W-:Y:S01]  /*10800*/  IABS R51, R10 ;  /* 0x0000000a00337213 */ /* 0x000fe20000000000 */
[----:B------:R-:W-:Y:S01]  /*10810*/  IMAD.MOV.U32 R62, RZ, RZ, R8 ;  /* 0x000000ffff3e7224 */ /* 0x000fe200078e0008 */
[----:B------:R-:W-:Y:S01]  /*10820*/  IABS R10, R63 ;  /* 0x0000003f000a7213 */ /* 0x000fe20000000000 */
[----:B------:R-:W-:Y:S01]  /*10830*/  IMAD.MOV.U32 R8, RZ, RZ, R38 ;  /* 0x000000ffff087224 */ /* 0x000fe200078e0026 */
[----:B------:R-:W-:Y:S01]  /*10840*/  IABS R5, R5 ;  /* 0x0000000500057213 */ /* 0x000fe20000000000 */
[----:B------:R-:W-:Y:S01]  /*10850*/  IMAD.MOV.U32 R36, RZ, RZ, R51 ;  /* 0x000000ffff247224 */ /* 0x000fe200078e0033 */
[----:B------:R-:W-:Y:S01]  /*10860*/  I2FP.F32.S32 R38, R62 ;  /* 0x0000003e00267245 */ /* 0x000fe20000201400 */
[----:B------:R-:W-:Y:S01]  /*10870*/  HMMA.16816.F32 R148, R16, R6, R148 ;  /* 0x000000061094723c */ /* 0x000fe20000001894 */
[----:B------:R-:W-:-:S02]  /*10880*/  I2FP.F32.S32 R8, R8 ;  /* 0x0000000800087245 */ /* 0x000fc40000201400 */
[----:B------:R-:W-:Y:S01]  /*10890*/  I2FP.F32.S32 R36, R36 ;  /* 0x0000002400247245 */ /* 0x000fe20000201400 */
[----:B------:R-:W-:Y:S01]  /*108a0*/  FFMA.FTZ R11, R38, -UR6, R11 ;  /* 0x80000006260b7c23 */ /* 0x000fe2000801000b */
[----:B------:R-:W-:Y:S01]  /*108b0*/  I2FP.F32.S32 R38, R10 ;  /* 0x0000000a00267245 */ /* 0x000fe20000201400 */
[----:B------:R-:W-:Y:S02]  /*108c0*/  VIADD R10, R3, 0xffffffa0 ;  /* 0xffffffa0030a7836 */ /* 0x000fe40000000000 */
[----:B------:R-:W-:Y:S01]  /*108d0*/  FFMA.FTZ R8, R8, -UR6, R39 ;  /* 0x8000000608087c23 */ /* 0x000fe20008010027 */
[----:B------:R-:W-:Y:S01]  /*108e0*/  FFMA.FTZ R36, R36, -UR6, R37 ;  /* 0x8000000624247c23 */ /* 0x000fe20008010025 */
[----:B------:R-:W-:Y:S01]  /*108f0*/  FSEL R11, R11, -INF , !P6 ;  /* 0xff8000000b0b7808 */ /* 0x000fe20007000000 */
[----:B------:R-:W-:Y:S01]  /*10900*/  FFMA.FTZ R38, R38, -UR6, R44 ;  /* 0x8000000626267c23 */ /* 0x000fe2000801002c */
[----:B------:R-:W-:Y:S01]  /*10910*/  ISETP.GT.AND P6, PT, R212, R10, PT ;  /* 0x0000000ad400720c */ /* 0x000fe20003fc4270 */
[----:B------:R-:W-:Y:S01]  /*10920*/  HMMA.16816.F32 R28, R64, R42, R28 ;  /* 0x0000002a401c723c */ /* 0x000fe2000000181c */
[----:B------:R-:W-:-:S02]  /*10930*/  FSEL R36, R36, -INF , !P2 ;  /* 0xff80000024247808 */ /* 0x000fc40005000000 */
[----:B------:R-:W-:Y:S01]  /*10940*/  FSEL R161, R11, -INF , !P5 ;  /* 0xff8000000ba17808 */ /* 0x000fe20006800000 */
[--C-:B------:R-:W-:Y:S01]  /*10950*/  IMAD.IADD R11, R2, 0x1, -R9.reuse ;  /* 0x00000001020b7824 */ /* 0x100fe200078e0a09 */
[----:B------:R-:W-:Y:S02]  /*10960*/  FSEL R8, R8, -INF , !P1 ;  /* 0xff80000008087808 */ /* 0x000fe40004800000 */
[----:B------:R-:W-:Y:S02]  /*10970*/  FSEL R172, R36, -INF , !P4 ;  /* 0xff80000024ac7808 */ /* 0x000fe40006000000 */
[----:B------:R-:W-:Y:S02]  /*10980*/  ISETP.GE.AND P2, PT, R10, R211, PT ;  /* 0x000000d30a00720c */ /* 0x000fe40003f46270 */
[----:B------:R-:W-:Y:S02]  /*10990*/  FSEL R36, R38, -INF , !P6 ;  /* 0xff80000026247808 */ /* 0x000fe40007000000 */
[----:B------:R-:W-:Y:S01]  /*109a0*/  FSEL R171, R8, -INF , !P3 ;  /* 0xff80000008ab7808 */ /* 0x000fe20005800000 */
[----:B------:R-:W-:Y:S01]  /*109b0*/  IMAD.IADD R8, R236, 0x1, -R9 ;  /* 0x00000001ec087824 */ /* 0x000fe200078e0a09 */
[----:B------:R-:W-:-:S02]  /*109c0*/  FSEL R36, R36, -INF , !P2 ;  /* 0xff80000024247808 */ /* 0x000fc40005000000 */
[-C--:B------:R-:W-:Y:S02]  /*109d0*/  ISETP.GT.AND P5, PT, R210, R10.reuse, PT ;  /* 0x0000000ad200720c */ /* 0x080fe40003fa4270 */
[----:B------:R-:W-:Y:S01]  /*109e0*/  ISETP.GE.AND P4, PT, R10, R209, PT ;  /* 0x000000d10a00720c */ /* 0x000fe20003f86270 */
[----:B------:R-:W-:Y:S01]  /*109f0*/  HMMA.16816.F32 R28, R12, R6, R28 ;  /* 0x000000060c1c723c */ /* 0x000fe2000000181c */
[-C--:B------:R-:W-:Y:S02]  /*10a00*/  ISETP.GT.AND P1, PT, R208, R10.reuse, PT ;  /* 0x0000000ad000720c */ /* 0x080fe40003f24270 */
[C---:B------:R-:W-:Y:S02]  /*10a10*/  ISETP.GE.AND P6, PT, R10.reuse, R207, PT ;  /* 0x000000cf0a00720c */ /* 0x040fe40003fc6270 */
[----:B------:R-:W-:Y:S02]  /*10a20*/  ISETP.GE.AND P3, PT, R10, R205, PT ;  /* 0x000000cd0a00720c */ /* 0x000fe40003f66270 */
[----:B------:R-:W-:Y:S01]  /*10a30*/  ISETP.GT.AND P2, PT, R206, R10, PT ;  /* 0x0000000ace00720c */ /* 0x000fe20003f44270 */
[----:B------:R-:W-:Y:S01]  /*10a40*/  IMAD.IADD R10, R213, 0x1, -R4 ;  /* 0x00000001d50a7824 */ /* 0x000fe200078e0a04 */
[----:B------:R-:W-:-:S02]  /*10a50*/  IABS R9, R11 ;  /* 0x0000000b00097213 */ /* 0x000fc40000000000 */
[----:B------:R-:W-:Y:S02]  /*10a60*/  IABS R8, R8 ;  /* 0x0000000800087213 */ /* 0x000fe40000000000 */
[----:B------:R-:W-:Y:S01]  /*10a70*/  I2FP.F32.S32 R5, R5 ;  /* 0x0000000500057245 */ /* 0x000fe20000201400 */
[----:B------:R-:W-:Y:S01]  /*10a80*/  IMAD.MOV.U32 R37, RZ, RZ, R9 ;  /* 0x000000ffff257224 */ /* 0x000fe200078e0009 */
[----:B------:R-:W-:Y:S01]  /*10a90*/  IABS R9, R10 ;  /* 0x0000000a00097213 */ /* 0x000fe20000000000 */
[----:B------:R-:W-:Y:S02]  /*10aa0*/  IMAD.MOV.U32 R11, RZ, RZ, R8 ;  /* 0x000000ffff0b7224 */ /* 0x000fe400078e0008 */
[----:B------:R-:W-:Y:S01]  /*10ab0*/  FFMA.FTZ R5, R5, -UR6, R34 ;  /* 0x8000000605057c23 */ /* 0x000fe20008010022 */
[----:B------:R-:W-:Y:S01]  /*10ac0*/  I2FP.F32.S32 R10, R37 ;  /* 0x00000025000a7245 */ /* 0x000fe20000201400 */
[----:B------:R-:W-:Y:S01]  /*10ad0*/  IMAD.MOV.U32 R8, RZ, RZ, R9 ;  /* 0x000000ffff087224 */ /* 0x000fe200078e0009 */
[----:B------:R-:W-:-:S02]  /*10ae0*/  I2FP.F32.S32 R9, R11 ;  /* 0x0000000b00097245 */ /* 0x000fc40000201400 */
[----:B------:R-:W-:Y:S01]  /*10af0*/  FSEL R5, R5, -INF , !P2 ;  /* 0xff80000005057808 */ /* 0x000fe20005000000 */
[----:B------:R-:W-:Y:S01]  /*10b00*/  FFMA.FTZ R10, R10, -UR6, R46 ;  /* 0x800000060a0a7c23 */ /* 0x000fe2000801002e */
[----:B------:R-:W-:Y:S01]  /*10b10*/  I2FP.F32.S32 R11, R8 ;  /* 0x00000008000b7245 */ /* 0x000fe20000201400 */
[----:B------:R-:W-:Y:S02]  /*10b20*/  VIADD R8, R3, 0xffffffa1 ;  /* 0xffffffa103087836 */ /* 0x000fe40000000000 */
[----:B------:R-:W-:Y:S01]  /*10b30*/  FFMA.FTZ R9, R9, -UR6, R32 ;  /* 0x8000000609097c23 */ /* 0x000fe20008010020 */
[----:B------:R-:W-:Y:S01]  /*10b40*/  FSEL R152, R5, -INF , !P3 ;  /* 0xff80000005987808 */ /* 0x000fe20005800000 */
[----:B------:R-:W-:Y:S01]  /*10b50*/  VIADD R5, R136, 0xffffffa8 ;  /* 0xffffffa888057836 */ /* 0x000fe20000000000 */
[----:B------:R-:W-:Y:S01]  /*10b60*/  FSEL R10, R10, -INF , !P5 ;  /* 0xff8000000a0a7808 */ /* 0x000fe20006800000 */
[----:B------:R-:W-:Y:S01]  /*10b70*/  FFMA.FTZ R11, R11, -UR6, R45 ;  /* 0x800000060b0b7c23 */ /* 0x000fe2000801002d */
[----:B------:R-:W-:Y:S01]  /*10b80*/  ISETP.GT.AND P5, PT, R212, R8, PT ;  /* 0x00000008d400720c */ /* 0x000fe20003fa4270 */
[--C-:B------:R-:W-:Y:S01]  /*10b90*/  IMAD.IADD R34, R213, 0x1, -R5.reuse ;  /* 0x00000001d5227824 */ /* 0x100fe200078e0a05 */
[----:B------:R-:W-:Y:S01]  /*10ba0*/  FSEL R9, R9, -INF , !P1 ;  /* 0xff80000009097808 */ /* 0x000fe20004800000 */
[----:B------:R-:W-:Y:S01]  /*10bb0*/  IMAD.IADD R7, R236, 0x1, -R5 ;  /* 0x00000001ec077824 */ /* 0x000fe200078e0a05 */
[----:B------:R-:W-:-:S02]  /*10bc0*/  ISETP.GE.AND P1, PT, R8, R211, PT ;  /* 0x000000d30800720c */ /* 0x000fc40003f26270 */
[----:B------:R-:W-:Y:S02]  /*10bd0*/  FSEL R11, R11, -INF , !P5 ;  /* 0xff8000000b0b7808 */ /* 0x000fe40006800000 */
[----:B------:R-:W-:Y:S01]  /*10be0*/  FSEL R51, R10, -INF , !P4 ;  /* 0xff8000000a337808 */ /* 0x000fe20006000000 */
[--C-:B------:R-:W-:Y:S01]  /*10bf0*/  IMAD.IADD R10, R2, 0x1, -R4.reuse ;  /* 0x00000001020a7824 */ /* 0x100fe200078e0a04 */
[----:B------:R-:W-:Y:S01]  /*10c00*/  FSEL R153, R9, -INF , !P6 ;  /* 0xff80000009997808 */ /* 0x000fe20007000000 */
[----:B------:R-:W-:Y:S01]  /*10c10*/  IMAD.IADD R9, R225, 0x1, -R4 ;  /* 0x00000001e1097824 */ /* 0x000fe200078e0a04 */
[----:B------:R-:W-:Y:S02]  /*10c20*/  FSEL R62, R11, -INF , !P1 ;  /* 0xff8000000b3e7808 */ /* 0x000fe40004800000 */
[----:B------:R-:W-:Y:S02]  /*10c30*/  ISETP.GT.AND P4, PT, R210, R8, PT ;  /* 0x00000008d200720c */ /* 0x000fe40003f84270 */
[----:B------:R-:W-:-:S02]  /*10c40*/  ISETP.GE.AND P6, PT, R8, R209, PT ;  /* 0x000000d10800720c */ /* 0x000fc40003fc6270 */
[-C--:B------:R-:W-:Y:S02]  /*10c50*/  ISETP.GT.AND P2, PT, R208, R8.reuse, PT ;  /* 0x00000008d000720c */ /* 0x080fe40003f44270 */
[C---:B------:R-:W-:Y:S02]  /*10c60*/  ISETP.GE.AND P5, PT, R8.reuse, R207, PT ;  /* 0x000000cf0800720c */ /* 0x040fe40003fa6270 */
[----:B------:R-:W-:Y:S02]  /*10c70*/  ISETP.GE.AND P3, PT, R8, R205, PT ;  /* 0x000000cd0800720c */ /* 0x000fe40003f66270 */
[----:B------:R-:W-:Y:S01]  /*10c80*/  ISETP.GT.AND P1, PT, R206, R8, PT ;  /* 0x00000008ce00720c */ /* 0x000fe20003f24270 */
[----:B------:R-:W-:Y:S01]  /*10c90*/  IMAD.IADD R8, R236, 0x1, -R4 ;  /* 0x00000001ec087824 */ /* 0x000fe200078e0a04 */
[----:B------:R-:W-:Y:S02]  /*10ca0*/  IABS R4, R10 ;  /* 0x0000000a00047213 */ /* 0x000fe40000000000 */
[----:B------:R-:W-:-:S02]  /*10cb0*/  IABS R10, R9 ;  /* 0x00000009000a7213 */ /* 0x000fc40000000000 */
[----:B------:R-:W-:Y:S01]  /*10cc0*/  IABS R11, R8 ;  /* 0x00000008000b7213 */ /* 0x000fe20000000000 */
[----:B------:R-:W-:Y:S01]  /*10cd0*/  IMAD.MOV.U32 R32, RZ, RZ, R4 ;  /* 0x000000ffff207224 */ /* 0x000fe200078e0004 */
[----:B------:R-:W-:Y:S01]  /*10ce0*/  IABS R8, R34 ;  /* 0x0000002200087213 */ /* 0x000fe20000000000 */
[----:B------:R-:W-:Y:S01]  /*10cf0*/  IMAD.MOV.U32 R4, RZ, RZ, R10 ;  /* 0x000000ffff047224 */ /* 0x000fe200078e000a */
[----:B------:R-:W-:Y:S01]  /*10d00*/  IABS R7, R7 ;  /* 0x0000000700077213 */ /* 0x000fe20000000000 */
[----:B------:R-:W-:Y:S01]  /*10d10*/  IMAD.MOV.U32 R9, RZ, RZ, R11 ;  /* 0x000000ffff097224 */ /* 0x000fe200078e000b */
[----:B------:R-:W-:Y:S02]  /*10d20*/  I2FP.F32.S32 R10, R32 ;  /* 0x00000020000a7245 */ /* 0x000fe40000201400 */
[----:B------:R-:W-:Y:S02]  /*10d30*/  I2FP.F32.S32 R4, R4 ;  /* 0x0000000400047245 */ /* 0x000fe40000201400 */
[----:B------:R-:W-:Y:S01]  /*10d40*/  I2FP.F32.S32 R9, R9 ;  /* 0x0000000900097245 */ /* 0x000fe20000201400 */
[----:B------:R-:W-:Y:S01]  /*10d50*/  FFMA.FTZ R10, R10, -UR6, R47 ;  /* 0x800000060a0a7c23 */ /* 0x000fe2000801002f */
[----:B------:R-:W-:Y:S01]  /*10d60*/  I2FP.F32.S32 R11, R8 ;  /* 0x00000008000b7245 */ /* 0x000fe20000201400 */
[----:B------:R-:W-:-:S02]  /*10d70*/  VIADD R8, R3, 0xffffffa8 ;  /* 0xffffffa803087836 */ /* 0x000fc40000000000 */
[----:B------:R-:W-:Y:S01]  /*10d80*/  FFMA.FTZ R4, R4, -UR6, R35 ;  /* 0x8000000604047c23 */ /* 0x000fe20008010023 */
[----:B------:R-:W-:Y:S01]  /*10d90*/  FFMA.FTZ R9, R9, -UR6, R33 ;  /* 0x8000000609097c23 */ /* 0x000fe20008010021 */
[----:B------:R-:W-:Y:S01]  /*10da0*/  FSEL R10, R10, -INF , !P4 ;  /* 0xff8000000a0a7808 */ /* 0x000fe20006000000 */
[----:B------:R-:W-:Y:S01]  /*10db0*/  FFMA.FTZ R11, R11, -UR6, R148 ;  /* 0x800000060b0b7c23 */ /* 0x000fe20008010094 */
[----:B------:R-:W-:Y:S02]  /*10dc0*/  ISETP.GT.AND P4, PT, R212, R8, PT ;  /* 0x00000008d400720c */ /* 0x000fe40003f84270 */
[----:B------:R-:W-:Y:S02]  /*10dd0*/  FSEL R9, R9, -INF , !P2 ;  /* 0xff80000009097808 */ /* 0x000fe40005000000 */
[----:B------:R-:W-:Y:S02]  /*10de0*/  ISETP.GE.AND P2, PT, R8, R211, PT ;  /* 0x000000d30800720c */ /* 0x000fe40003f46270 */
[----:B------:R-:W-:-:S02]  /*10df0*/  FSEL R4, R4, -INF , !P1 ;  /* 0xff80000004047808 */ /* 0x000fc40004800000 */
[----:B------:R-:W-:Y:S02]  /*10e00*/  FSEL R11, R11, -INF , !P4 ;  /* 0xff8000000b0b7808 */ /* 0x000fe40006000000 */
[----:B------:R-:W-:Y:S02]  /*10e10*/  FSEL R63, R10, -INF , !P6 ;  /* 0xff8000000a3f7808 */ /* 0x000fe40007000000 */
[----:B------:R-:W-:Y:S02]  /*10e20*/  FSEL R155, R9, -INF , !P5 ;  /* 0xff800000099b7808 */ /* 0x000fe40006800000 */
[----:B------:R-:W-:Y:S01]  /*10e30*/  FSEL R154, R4, -INF , !P3 ;  /* 0xff800000049a7808 */ /* 0x000fe20005800000 */
[----:B------:R-:W-:Y:S01]  /*10e40*/  VIADD R4, R136, 0xffffffa9 ;  /* 0xffffffa988047836 */ /* 0x000fe20000000000 */
[----:B------:R-:W-:Y:S02]  /*10e50*/  FSEL R132, R11, -INF , !P2 ;  /* 0xff8000000b847808 */ /* 0x000fe40005000000 */
[----:B------:R-:W-:Y:S01]  /*10e60*/  ISETP.GT.AND P6, PT, R210, R8, PT ;  /* 0x00000008d200720c */ /* 0x000fe20003fc4270 */
[----:B------:R-:W-:Y:S01]  /*10e70*/  IMAD.IADD R6, R213, 0x1, -R4 ;  /* 0x00000001d5067824 */ /* 0x000fe200078e0a04 */
[----:B------:R-:W-:-:S02]  /*10e80*/  ISETP.GE.AND P5, PT, R8, R209, PT ;  /* 0x000000d10800720c */ /* 0x000fc40003fa6270 */
[-C--:B------:R-:W-:Y:S02]  /*10e90*/  ISETP.GT.AND P1, PT, R208, R8.reuse, PT ;  /* 0x00000008d000720c */ /* 0x080fe40003f24270 */
[C---:B------:R-:W-:Y:S02]  /*10ea0*/  ISETP.GE.AND P4, PT, R8.reuse, R207, PT ;  /* 0x000000cf0800720c */ /* 0x040fe40003f86270 */
[----:B------:R-:W-:Y:S02]  /*10eb0*/  ISETP.GE.AND P3, PT, R8, R205, PT ;  /* 0x000000cd0800720c */ /* 0x000fe40003f66270 */
[----:B------:R-:W-:Y:S01]  /*10ec0*/  ISETP.GT.AND P2, PT, R206, R8, PT ;  /* 0x00000008ce00720c */ /* 0x000fe20003f44270 */
[--C-:B------:R-:W-:Y:S01]  /*10ed0*/  IMAD.IADD R8, R2, 0x1, -R5.reuse ;  /* 0x0000000102087824 */ /* 0x100fe200078e0a05 */
[----:B------:R-:W-:Y:S01]  /*10ee0*/  I2FP.F32.S32 R7, R7 ;  /* 0x0000000700077245 */ /* 0x000fe20000201400 */
[----:B------:R-:W-:Y:S01]  /*10ef0*/  IMAD.IADD R5, R225, 0x1, -R5 ;  /* 0x00000001e1057824 */ /* 0x000fe200078e0a05 */
[----:B------:R-:W-:-:S02]  /*10f00*/  IABS R6, R6 ;  /* 0x0000000600067213 */ /* 0x000fc40000000000 */
[----:B------:R-:W-:Y:S01]  /*10f10*/  IABS R8, R8 ;  /* 0x0000000800087213 */ /* 0x000fe20000000000 */
[----:B------:R-:W-:Y:S01]  /*10f20*/  FFMA.FTZ R7, R7, -UR6, R28 ;  /* 0x8000000607077c23 */ /* 0x000fe2000801001c */
[----:B------:R-:W-:Y:S01]  /*10f30*/  IABS R5, R5 ;  /* 0x0000000500057213 */ /* 0x000fe20000000000 */
[----:B------:R-:W-:Y:S01]  /*10f40*/  VIADD R28, R137, 0xfffffffd ;  /* 0xfffffffd891c7836 */ /* 0x000fe20000000000 */
[----:B------:R-:W-:Y:S02]  /*10f50*/  I2FP.F32.S32 R8, R8 ;  /* 0x0000000800087245 */ /* 0x000fe40000201400 */
[----:B------:R-:W-:Y:S02]  /*10f60*/  I2FP.F32.S32 R5, R5 ;  /* 0x0000000500057245 */ /* 0x000fe40000201400 */
[----:B------:R-:W-:Y:S01]  /*10f70*/  FSEL R7, R7, -INF , !P1 ;  /* 0xff80000007077808 */ /* 0x000fe20004800000 */
[----:B------:R-:W-:Y:S01]  /*10f80*/  FFMA.FTZ R8, R8, -UR6, R150 ;  /* 0x8000000608087c23 */ /* 0x000fe20008010096 */
[----:B------:R-:W-:Y:S01]  /*10f90*/  I2FP.F32.S32 R9, R6 ;  /* 0x0000000600097245 */ /* 0x000fe20000201400 */
[----:B------:R-:W-:-:S02]  /*10fa0*/  VIADD R6, R3, 0xffffffa9 ;  /* 0xffffffa903067836 */ /* 0x000fc40000000000 */
[----:B------:R-:W-:Y:S01]  /*10fb0*/  FFMA.FTZ R5, R5, -UR6, R30 ;  /* 0x8000000605057c23 */ /* 0x000fe2000801001e */
[----:B------:R-:W-:Y:S01]  /*10fc0*/  FSEL R166, R7, -INF , !P4 ;  /* 0xff80000007a67808 */ /* 0x000fe20006000000 */
[--C-:B------:R-:W-:Y:S01]  /*10fd0*/  IMAD.IADD R7, R236, 0x1, -R4.reuse ;  /* 0x00000001ec077824 */ /* 0x100fe200078e0a04 */
[----:B------:R-:W-:Y:S01]  /*10fe0*/  FSEL R8, R8, -INF , !P6 ;  /* 0xff80000008087808 */ /* 0x000fe20007000000 */
[----:B------:R-:W-:Y:S01]  /*10ff0*/  FFMA.FTZ R9, R9, -UR6, R149 ;  /* 0x8000000609097c23 */ /* 0x000fe20008010095 */
[----:B------:R-:W-:Y:S02]  /*11000*/  ISETP.GT.AND P6, PT, R212, R6, PT ;  /* 0x00000006d400720c */ /* 0x000fe40003fc4270 */
[----:B------:R-:W-:Y:S01]  /*11010*/  FSEL R148, R8, -INF , !P5 ;  /* 0xff80000008947808 */ /* 0x000fe20006800000 */
[--C-:B------:R-:W-:Y:S01]  /*11020*/  IMAD.IADD R8, R2, 0x1, -R4.reuse ;  /* 0x0000000102087824 */ /* 0x100fe200078e0a04 */
[----:B------:R-:W-:Y:S01]  /*11030*/  FSEL R5, R5, -INF , !P2 ;  /* 0xff80000005057808 */ /* 0x000fe20005000000 */
[----:B------:R-:W-:Y:S01]  /*11040*/  IMAD.IADD R4, R225, 0x1, -R4 ;  /* 0x00000001e1047824 */ /* 0x000fe200078e0a04 */
[----:B------:R-:W-:-:S02]  /*11050*/  IABS R7, R7 ;  /* 0x0000000700077213 */ /* 0x000fc40000000000 */
[----:B------:R-:W-:Y:S02]  /*11060*/  ISETP.GE.AND P1, PT, R6, R211, PT ;  /* 0x000000d30600720c */ /* 0x000fe40003f26270 */
[----:B------:R-:W-:Y:S02]  /*11070*/  FSEL R9, R9, -INF , !P6 ;  /* 0xff80000009097808 */ /* 0x000fe40007000000 */
[----:B------:R-:W-:Y:S01]  /*11080*/  FSEL R165, R5, -INF , !P3 ;  /* 0xff80000005a57808 */ /* 0x000fe20005800000 */
[----:B------:R-:W-:Y:S01]  /*11090*/  VIADD R5, R136, 0xffffffb0 ;  /* 0xffffffb088057836 */ /* 0x000fe20000000000 */
[----:B------:R-:W-:Y:S02]  /*110a0*/  IABS R8, R8 ;  /* 0x0000000800087213 */ /* 0x000fe40000000000 */
[----:B------:R-:W-:Y:S02]  /*110b0*/  I2FP.F32.S32 R7, R7 ;  /* 0x0000000700077245 */ /* 0x000fe40000201400 */
[----:B------:R-:W-:-:S02]  /*110c0*/  FSEL R149, R9, -INF , !P1 ;  /* 0xff80000009957808 */ /* 0x000fc40004800000 */
[-C--:B------:R-:W-:Y:S01]  /*110d0*/  ISETP.GT.AND P5, PT, R210, R6.reuse, PT ;  /* 0x00000006d200720c */ /* 0x080fe20003fa4270 */
[----:B------:R-:W-:Y:S01]  /*110e0*/  FFMA.FTZ R7, R7, -UR6, R29 ;  /* 0x8000000607077c23 */ /* 0x000fe2000801001d */
[----:B------:R-:W-:Y:S02]  /*110f0*/  ISETP.GE.AND P4, PT, R6, R209, PT ;  /* 0x000000d10600720c */ /* 0x000fe40003f86270 */
[-C--:B------:R-:W-:Y:S02]  /*11100*/  ISETP.GT.AND P2, PT, R208, R6.reuse, PT ;  /* 0x00000006d000720c */ /* 0x080fe40003f44270 */
[C---:B------:R-:W-:Y:S02]  /*11110*/  ISETP.GE.AND P3, PT, R6.reuse, R207, PT ;  /* 0x000000cf0600720c */ /* 0x040fe40003f66270 */
[----:B------:R-:W-:Y:S02]  /*11120*/  ISETP.GE.AND P6, PT, R6, R205, PT ;  /* 0x000000cd0600720c */ /* 0x000fe40003fc6270 */
[----:B------:R-:W-:Y:S01]  /*11130*/  ISETP.GT.AND P1, PT, R206, R6, PT ;  /* 0x00000006ce00720c */ /* 0x000fe20003f24270 */
[----:B------:R-:W-:Y:S01]  /*11140*/  IMAD.IADD R6, R213, 0x1, -R5 ;  /* 0x00000001d5067824 */ /* 0x000fe200078e0a05 */
[----:B------:R-:W-:-:S02]  /*11150*/  I2FP.F32.S32 R8, R8 ;  /* 0x0000000800087245 */ /* 0x000fc40000201400 */
[----:B------:R-:W-:Y:S02]  /*11160*/  IABS R4, R4 ;  /* 0x0000000400047213 */ /* 0x000fe40000000000 */
[----:B------:R-:W-:Y:S01]  /*11170*/  IABS R6, R6 ;  /* 0x0000000600067213 */ /* 0x000fe20000000000 */
[----:B------:R-:W-:Y:S01]  /*11180*/  FFMA.FTZ R8, R8, -UR6, R151 ;  /* 0x8000000608087c23 */ /* 0x000fe20008010097 */
[----:B------:R-:W-:Y:S02]  /*11190*/  I2FP.F32.S32 R4, R4 ;  /* 0x0000000400047245 */ /* 0x000fe40000201400 */
[----:B------:R-:W-:Y:S02]  /*111a0*/  FSEL R7, R7, -INF , !P2 ;  /* 0xff80000007077808 */ /* 0x000fe40005000000 */
[----:B------:R-:W-:Y:S01]  /*111b0*/  I2FP.F32.S32 R9, R6 ;  /* 0x0000000600097245 */ /* 0x000fe20000201400 */
[----:B------:R-:W-:Y:S02]  /*111c0*/  VIADD R6, R3, 0xffffffb0 ;  /* 0xffffffb003067836 */ /* 0x000fe40000000000 */
[----:B------:R-:W-:Y:S01]  /*111d0*/  FFMA.FTZ R4, R4, -UR6, R31 ;  /* 0x8000000604047c23 */ /* 0x000fe2000801001f */
[----:B------:R-:W-:-:S02]  /*111e0*/  FSEL R8, R8, -INF , !P5 ;  /* 0xff80000008087808 */ /* 0x000fc40006800000 */
[----:B------:R-:W-:Y:S01]  /*111f0*/  FSEL R168, R7, -INF , !P3 ;  /* 0xff80000007a87808 */ /* 0x000fe20005800000 */
[--C-:B------:R-:W-:Y:S02]  /*11200*/  IMAD.IADD R7, R236, 0x1, -R5.reuse ;  /* 0x00000001ec077824 */ /* 0x100fe400078e0a05 */
[----:B------:R-:W-:Y:S01]  /*11210*/  FFMA.FTZ R9, R9, -UR6, R144 ;  /* 0x8000000609097c23 */ /* 0x000fe20008010090 */
[----:B------:R-:W-:Y:S01]  /*11220*/  FSEL R150, R8, -INF , !P4 ;  /* 0xff80000008967808 */ /* 0x000fe20006000000 */
[--C-:B------:R-:W-:Y:S01]  /*11230*/  IMAD.IADD R8, R2, 0x1, -R5.reuse ;  /* 0x0000000102087824 */ /* 0x100fe200078e0a05 */
[----:B------:R-:W-:Y:S01]  /*11240*/  ISETP.GT.AND P5, PT, R212, R6, PT ;  /* 0x00000006d400720c */ /* 0x000fe20003fa4270 */
[----:B------:R-:W-:Y:S01]  /*11250*/  IMAD.IADD R5, R225, 0x1, -R5 ;  /* 0x00000001e1057824 */ /* 0x000fe200078e0a05 */
[----:B------:R-:W-:Y:S01]  /*11260*/  FSEL R167, R4, -INF , !P1 ;  /* 0xff80000004a77808 */ /* 0x000fe20004800000 */
[C---:B------:R-:W-:Y:S01]  /*11270*/  VIADD R4, R136.reuse, 0xffffffb1 ;  /* 0xffffffb188047836 */ /* 0x040fe20000000000 */
[----:B------:R-:W-:Y:S01]  /*11280*/  IABS R7, R7 ;  /* 0x0000000700077213 */ /* 0x000fe20000000000 */
[----:B------:R-:W-:Y:S01]  /*11290*/  VIADD R136, R136, 0xffffffb9 ;  /* 0xffffffb988887836 */ /* 0x000fe20000000000 */
[----:B------:R-:W-:Y:S01]  /*112a0*/  FSEL R30, R9, -INF , !P5 ;  /* 0xff800000091e7808 */ /* 0x000fe20006800000 */
[----:B------:R-:W-:Y:S01]  /*112b0*/  IMAD.IADD R9, R213, 0x1, -R4 ;  /* 0x00000001d5097824 */ /* 0x000fe200078e0a04 */
[----:B------:R-:W-:-:S02]  /*112c0*/  IABS R8, R8 ;  /* 0x0000000800087213 */ /* 0x000fc40000000000 */
[----:B------:R-:W-:Y:S02]  /*112d0*/  I2FP.F32.S32 R7, R7 ;  /* 0x0000000700077245 */ /* 0x000fe40000201400 */
[----:B------:R-:W-:Y:S02]  /*112e0*/  ISETP.GE.AND P2, PT, R6, R211, PT ;  /* 0x000000d30600720c */ /* 0x000fe40003f46270 */
[----:B------:R-:W-:Y:S01]  /*112f0*/  I2FP.F32.S32 R8, R8 ;  /* 0x0000000800087245 */ /* 0x000fe20000201400 */
[----:B------:R-:W-:Y:S01]  /*11300*/  FFMA.FTZ R7, R7, -UR6, R24 ;  /* 0x8000000607077c23 */ /* 0x000fe20008010018 */
[----:B------:R-:W-:Y:S02]  /*11310*/  IABS R9, R9 ;  /* 0x0000000900097213 */ /* 0x000fe40000000000 */
[----:B------:R-:W-:Y:S01]  /*11320*/  IABS R5, R5 ;  /* 0x0000000500057213 */ /* 0x000fe20000000000 */
[----:B------:R-:W-:Y:S01]  /*11330*/  FFMA.FTZ R8, R8, -UR6, R146 ;  /* 0x8000000608087c23 */ /* 0x000fe20008010092 */
[----:B------:R-:W-:-:S02]  /*11340*/  ISETP.GT.AND P1, PT, R208, R6, PT ;  /* 0x00000006d000720c */ /* 0x000fc40003f24270 */
[----:B------:R-:W-:Y:S02]  /*11350*/  FSEL R167, R167, -INF , !P6 ;  /* 0xff800000a7a77808 */ /* 0x000fe40007000000 */
[----:B------:R-:W-:Y:S02]  /*11360*/  FSEL R30, R30, -INF , !P2 ;  /* 0xff8000001e1e7808 */ /* 0x000fe40005000000 */
[----:B------:R-:W-:Y:S02]  /*11370*/  ISETP.GT.AND P4, PT, R210, R6, PT ;  /* 0x00000006d200720c */ /* 0x000fe40003f84270 */
[C---:B------:R-:W-:Y:S02]  /*11380*/  ISETP.GE.AND P3, PT, R6.reuse, R209, PT ;  /* 0x000000d10600720c */ /* 0x040fe40003f66270 */
[C---:B------:R-:W-:Y:S02]  /*11390*/  ISETP.GE.AND P6, PT, R6.reuse, R207, PT ;  /* 0x000000cf0600720c */ /* 0x040fe40003fc6270 */
[----:B------:R-:W-:-:S02]  /*113a0*/  ISETP.GE.AND P5, PT, R6, R205, PT ;  /* 0x000000cd0600720c */ /* 0x000fc40003fa6270 */
[----:B------:R-:W-:Y:S02]  /*113b0*/  I2FP.F32.S32 R9, R9 ;  /* 0x0000000900097245 */ /* 0x000fe40000201400 */
[----:B------:R-:W-:Y:S01]  /*113c0*/  ISETP.GT.AND P2, PT, R206, R6, PT ;  /* 0x00000006ce00720c */ /* 0x000fe20003f44270 */
[----:B------:R-:W-:Y:S01]  /*113d0*/  VIADD R6, R3, 0xffffffb1 ;  /* 0xffffffb103067836 */ /* 0x000fe20000000000 */
[----:B------:R-:W-:Y:S01]  /*113e0*/  I2FP.F32.S32 R5, R5 ;  /* 0x0000000500057245 */ /* 0x000fe20000201400 */
[----:B------:R-:W-:Y:S01]  /*113f0*/  FFMA.FTZ R9, R9, -UR6, R145 ;  /* 0x8000000609097c23 */ /* 0x000fe20008010091 */
[----:B------:R-:W-:Y:S02]  /*11400*/  FSEL R7, R7, -INF , !P1 ;  /* 0xff80000007077808 */ /* 0x000fe40004800000 */
[----:B------:R-:W-:Y:S01]  /*11410*/  FSEL R8, R8, -INF , !P4 ;  /* 0xff80000008087808 */ /* 0x000fe20006000000 */
[----:B------:R-:W-:Y:S01]  /*11420*/  FFMA.FTZ R5, R5, -UR6, R26 ;  /* 0x8000000605057c23 */ /* 0x000fe2000801001a */
[----:B------:R-:W-:Y:S01]  /*11430*/  FSEL R67, R7, -INF , !P6 ;  /* 0xff80000007437808 */ /* 0x000fe20007000000 */
[----:B------:R-:W-:Y:S01]  /*11440*/  IMAD.IADD R7, R213, 0x1, -R136 ;  /* 0x00000001d5077824 */ /* 0x000fe200078e0a88 */
[----:B------:R-:W-:-:S02]  /*11450*/  ISETP.GT.AND P4, PT, R212, R6, PT ;  /* 0x00000006d400720c */ /* 0x000fc40003f84270 */
[----:B------:R-:W-:Y:S02]  /*11460*/  ISETP.GE.AND P1, PT, R6, R211, PT ;  /* 0x000000d30600720c */ /* 0x000fe40003f26270 */
[----:B------:R-:W-:Y:S02]  /*11470*/  FSEL R5, R5, -INF , !P2 ;  /* 0xff80000005057808 */ /* 0x000fe40005000000 */
[----:B------:R-:W-:Y:S02]  /*11480*/  FSEL R9, R9, -INF , !P4 ;  /* 0xff80000009097808 */ /* 0x000fe40006000000 */
[----:B------:R-:W-:Y:S02]  /*11490*/  IABS R7, R7 ;  /* 0x0000000700077213 */ /* 0x000fe40000000000 */
[----:B------:R-:W-:Y:S02]  /*114a0*/  FSEL R29, R8, -INF , !P3 ;  /* 0xff800000081d7808 */ /* 0x000fe40005800000 */
[----:B------:R-:W-:Y:S01]  /*114b0*/  FSEL R60, R5, -INF , !P5 ;  /* 0xff800000053c7808 */ /* 0x000fe20006800000 */
[----:B------:R-:W-:Y:S01]  /*114c0*/  IMAD.IADD R5, R2, 0x1, -R4 ;  /* 0x0000000102057824 */ /* 0x000fe200078e0a04 */
[----:B------:R-:W-:-:S02]  /*114d0*/  FSEL R31, R9, -INF , !P1 ;  /* 0xff800000091f7808 */ /* 0x000fc40004800000 */
[-C--:B------:R-:W-:Y:S02]  /*114e0*/  ISETP.GT.AND P3, PT, R210, R6.reuse, PT ;  /* 0x00000006d200720c */ /* 0x080fe40003f64270 */
[----:B------:R-:W-:Y:S02]  /*114f0*/  ISETP.GE.AND P6, PT, R6, R209, PT ;  /* 0x000000d10600720c */ /* 0x000fe40003fc6270 */
[-C--:B------:R-:W-:Y:S02]  /*11500*/  ISETP.GT.AND P2, PT, R208, R6.reuse, PT ;  /* 0x00000006d000720c */ /* 0x080fe40003f44270 */
[C---:B------:R-:W-:Y:S02]  /*11510*/  ISETP.GE.AND P5, PT, R6.reuse, R207, PT ;  /* 0x000000cf0600720c */ /* 0x040fe40003fa6270 */
[----:B------:R-:W-:Y:S02]  /*11520*/  ISETP.GE.AND P4, PT, R6, R205, PT ;  /* 0x000000cd0600720c */ /* 0x000fe40003f86270 */
[----:B------:R-:W-:Y:S01]  /*11530*/  ISETP.GT.AND P1, PT, R206, R6, PT ;  /* 0x00000006ce00720c */ /* 0x000fe20003f24270 */
[----:B------:R-:W-:Y:S01]  /*11540*/  IMAD.MOV.U32 R6, RZ, RZ, R7 ;  /* 0x000000ffff067224 */ /* 0x000fe200078e0007 */
[----:B------:R-:W-:Y:S01]  /*11550*/  IABS R5, R5 ;  /* 0x0000000500057213 */ /* 0x000fe20000000000 */
[----:B------:R-:W-:-:S02]  /*11560*/  IMAD.IADD R7, R2, 0x1, -R136 ;  /* 0x0000000102077824 */ /* 0x000fc400078e0a88 */
[C-C-:B------:R-:W-:Y:S01]  /*11570*/  IMAD.IADD R2, R236.reuse, 0x1, -R4.reuse ;  /* 0x00000001ec027824 */ /* 0x140fe200078e0a04 */
[----:B------:R-:W-:Y:S01]  /*11580*/  I2FP.F32.S32 R5, R5 ;  /* 0x0000000500057245 */ /* 0x000fe20000201400 */
[C---:B------:R-:W-:Y:S01]  /*11590*/  IMAD.IADD R4, R225.reuse, 0x1, -R4 ;  /* 0x00000001e1047824 */ /* 0x040fe200078e0a04 */
[----:B------:R-:W-:Y:S01]  /*115a0*/  IABS R7, R7 ;  /* 0x0000000700077213 */ /* 0x000fe20000000000 */
[--C-:B------:R-:W-:Y:S01]  /*115b0*/  IMAD.IADD R236, R236, 0x1, -R136.reuse ;  /* 0x00000001ecec7824 */ /* 0x100fe200078e0a88 */
[----:B------:R-:W-:Y:S01]  /*115c0*/  IABS R2, R2 ;  /* 0x0000000200027213 */ /* 0x000fe20000000000 */
[----:B------:R-:W-:Y:S01]  /*115d0*/  IMAD.IADD R136, R225, 0x1, -R136 ;  /* 0x00000001e1887824 */ /* 0x000fe200078e0a88 */
[----:B------:R-:W-:Y:S01]  /*115e0*/  IABS R4, R4 ;  /* 0x0000000400047213 */ /* 0x000fe20000000000 */
[----:B------:R-:W-:Y:S01]  /*115f0*/  FFMA.FTZ R5, R5, -UR6, R147 ;  /* 0x8000000605057c23 */ /* 0x000fe20008010093 */
[----:B------:R-:W-:Y:S02]  /*11600*/  IABS R236, R236 ;  /* 0x000000ec00ec7213 */ /* 0x000fe40000000000 */
[----:B------:R-:W-:-:S02]  /*11610*/  I2FP.F32.S32 R4, R4 ;  /* 0x0000000400047245 */ /* 0x000fc40000201400 */
[----:B------:R-:W-:Y:S02]  /*11620*/  I2FP.F32.S32 R236, R236 ;  /* 0x000000ec00ec7245 */ /* 0x000fe40000201400 */
[----:B------:R-:W-:Y:S01]  /*11630*/  I2FP.F32.S32 R2, R2 ;  /* 0x0000000200027245 */ /* 0x000fe20000201400 */
[----:B------:R-:W-:Y:S01]  /*11640*/  FFMA.FTZ R27, R4, -UR6, R27 ;  /* 0x80000006041b7c23 */ /* 0x000fe2000801001b */
[----:B------:R-:W-:Y:S02]  /*11650*/  VIADD R4, R3, 0xffffffb9 ;  /* 0xffffffb903047836 */ /* 0x000fe40000000000 */
[----:B------:R-:W-:Y:S01]  /*11660*/  FFMA.FTZ R21, R236, -UR6, R21 ;  /* 0x80000006ec157c23 */ /* 0x000fe20008010015 */
[----:B------:R-:W-:Y:S01]  /*11670*/  I2FP.F32.S32 R7, R7 ;  /* 0x0000000700077245 */ /* 0x000fe20000201400 */
[----:B------:R-:W-:Y:S01]  /*11680*/  FFMA.FTZ R2, R2, -UR6, R25 ;  /* 0x8000000602027c23 */ /* 0x000fe20008010019 */
[----:B------:R-:W-:Y:S02]  /*11690*/  FSEL R27, R27, -INF , !P1 ;  /* 0xff8000001b1b7808 */ /* 0x000fe40004800000 */
[----:B------:R-:W-:Y:S01]  /*116a0*/  ISETP.GT.AND P1, PT, R208, R4, PT ;  /* 0x00000004d000720c */ /* 0x000fe20003f24270 */
[----:B------:R-:W-:Y:S01]  /*116b0*/  FFMA.FTZ R7, R7, -UR6, R143 ;  /* 0x8000000607077c23 */ /* 0x000fe2000801008f */
[----:B------:R-:W-:-:S02]  /*116c0*/  IABS R136, R136 ;  /* 0x0000008800887213 */ /* 0x000fc40000000000 */
[----:B------:R-:W-:Y:S02]  /*116d0*/  FSEL R21, R21, -INF , !P1 ;  /* 0xff80000015157808 */ /* 0x000fe40004800000 */
[----:B------:R-:W-:Y:S02]  /*116e0*/  I2FP.F32.S32 R6, R6 ;  /* 0x0000000600067245 */ /* 0x000fe40000201400 */
[----:B------:R-:W-:Y:S02]  /*116f0*/  ISETP.GT.U32.AND P1, PT, R28, R201, PT ;  /* 0x000000c91c00720c */ /* 0x000fe40003f24070 */
[----:B------:R-:W-:Y:S01]  /*11700*/  I2FP.F32.S32 R136, R136 ;  /* 0x0000008800887245 */ /* 0x000fe20000201400 */
[----:B------:R-:W-:Y:S01]  /*11710*/  FFMA.FTZ R6, R6, -UR6, R141 ;  /* 0x8000000606067c23 */ /* 0x000fe2000801008d */
[----:B------:R-:W-:Y:S02]  /*11720*/  FSEL R2, R2, -INF , !P2 ;  /* 0xff80000002027808 */ /* 0x000fe40005000000 */
[----:B------:R-:W-:Y:S01]  /*11730*/  ISETP.GT.AND P2, PT, R210, R4, PT ;  /* 0x00000004d200720c */ /* 0x000fe20003f44270 */
[----:B------:R-:W-:Y:S01]  /*11740*/  FFMA.FTZ R23, R136, -UR6, R23 ;  /* 0x8000000688177c23 */ /* 0x000fe20008010017 */
[----:B------:R-:W-:-:S02]  /*11750*/  FSEL R3, R5, -INF , !P3 ;  /* 0xff80000005037808 */ /* 0x000fc40005800000 */
[----:B------:R-:W-:Y:S02]  /*11760*/  FSEL R143, R2, -INF , !P5 ;  /* 0xff800000028f7808 */ /* 0x000fe40006800000 */
[-C--:B------:R-:W-:Y:S02]  /*11770*/  ISETP.GT.AND P3, PT, R212, R4.reuse, PT ;  /* 0x00000004d400720c */ /* 0x080fe40003f64270 */
[----:B------:R-:W-:Y:S02]  /*11780*/  FSEL R2, R7, -INF , !P2 ;  /* 0xff80000007027808 */ /* 0x000fe40005000000 */
[----:B------:R-:W-:Y:S02]  /*11790*/  ISETP.GT.AND P2, PT, R206, R4, PT ;  /* 0x00000004ce00720c */ /* 0x000fe40003f44270 */
[----:B------:R-:W-:Y:S02]  /*117a0*/  FSEL R3, R3, -INF , !P6 ;  /* 0xff80000003037808 */ /* 0x000fe40007000000 */
[----:B------:R-:W-:-:S02]  /*117b0*/  FSEL R66, R27, -INF , !P4 ;  /* 0xff8000001b427808 */ /* 0x000fc40006000000 */
[----:B------:R-:W-:Y:S02]  /*117c0*/  FSEL R6, R6, -INF , !P3 ;  /* 0xff80000006067808 */ /* 0x000fe40005800000 */
[C---:B------:R-:W-:Y:S02]  /*117d0*/  ISETP.GE.AND P6, PT, R4.reuse, R211, PT ;  /* 0x000000d30400720c */ /* 0x040fe40003fc6270 */
[C---:B------:R-:W-:Y:S02]  /*117e0*/  ISETP.GE.AND P5, PT, R4.reuse, R209, PT ;  /* 0x000000d10400720c */ /* 0x040fe40003fa6270 */
[C---:B------:R-:W-:Y:S02]  /*117f0*/  ISETP.GE.AND P4, PT, R4.reuse, R207, PT ;  /* 0x000000cf0400720c */ /* 0x040fe40003f86270 */
[----:B------:R-:W-:Y:S02]  /*11800*/  ISETP.GE.AND P3, PT, R4, R205, PT ;  /* 0x000000cd0400720c */ /* 0x000fe40003f66270 */
[----:B------:R-:W-:-:S02]  /*11810*/  FSEL R23, R23, -INF , !P2 ;  /* 0xff80000017177808 */ /* 0x000fc40005000000 */
[----:B------:R-:W-:Y:S02]  /*11820*/  FSEL R32, R6, -INF , !P6 ;  /* 0xff80000006207808 */ /* 0x000fe40007000000 */
[----:B------:R-:W-:Y:S02]  /*11830*/  FSEL R2, R2, -INF , !P5 ;  /* 0xff80000002027808 */ /* 0x000fe40006800000 */
[----:B------:R-:W-:Y:S02]  /*11840*/  FSEL R141, R21, -INF , !P4 ;  /* 0xff800000158d7808 */ /* 0x000fe40006000000 */
[----:B------:R-:W-:Y:S01]  /*11850*/  FSEL R65, R23, -INF , !P3 ;  /* 0xff80000017417808 */ /* 0x000fe20005800000 */
[----:B------:R-:W-:Y:S06]  /*11860*/  @!P1 BRA `(.L_x_2236) ;  /* 0x0000000000e49947 */ /* 0x000fec0003800000 */
        /* <DEDUP_REMOVED lines=44> */
[----:B------:R-:W-:Y:S01]  /*11b30*/  SHF.L.U32 R8, R6, 0x6, RZ ;  /* 0x0000000606087819 */ /* 0x000fe200000006ff */
[----:B------:R-:W-:-:S03]  /*11b40*/  IMAD R193, R193, 0x30, RZ ;  /* 0x00000030c1c17824 */ /* 0x000fc600078e02ff */
[----:B------:R-:W-:-:S03]  /*11b50*/  SHF.L.U64.HI R9, R6, 0x6, R4 ;  /* 0x0000000606097819 */ /* 0x000fc60000010204 */
        /* <DEDUP_REMOVED lines=8> */
.L_x_2238:
[----:B------:R-:W-:Y:S05]  /*11be0*/  BSYNC.RECONVERGENT B0 ;  /* 0x0000000000007941 */ /* 0x000fea0003800200 */
.L_x_2237:
[----:B------:R-:W0:Y:S02]  /*11bf0*/  LDGDEPBAR ;  /* 0x00000000000079af */ /* 0x000e240000000000 */
.L_x_2236:
[----:B------:R-:W-:Y:S01]  /*11c00*/  FMNMX3.FTZ R11, R220, R224, R239, !PT ;  /* 0x000000e0dc0b7276 */ /* 0x000fe200078100ef */
[----:B------:R-:W-:Y:S01]  /*11c10*/  IMAD.SHL.U32 R7, R28, 0x2, RZ ;  /* 0x000000021c077824 */ /* 0x000fe200078e00ff */
[----:B------:R-:W-:Y:S01]  /*11c20*/  FMNMX3.FTZ R10, R138, R223, R238, !PT ;  /* 0x000000df8a0a7276 */ /* 0x000fe200078100ee */
[----:B------:R-:W-:Y:S01]  /*11c30*/  UIADD3 UR22, UPT, UPT, UR25, 0x76cf5d0a, URZ ;  /* 0x76cf5d0a19167890 */ /* 0x000fe2000fffe0ff */
[----:B------:R-:W-:Y:S01]  /*11c40*/  FMNMX3.FTZ R11, R11, R241, R246, !PT ;  /* 0x000000f10b0b7276 */ /* 0x000fe200078100f6 */
[----:B------:R-:W-:Y:S01]  /*11c50*/  UIADD3 UR4, UPT, UPT, UR25, 0x32370b8f, URZ ;  /* 0x32370b8f19047890 */ /* 0x000fe2000fffe0ff */
[----:B------:R-:W-:Y:S01]  /*11c60*/  FMNMX3.FTZ R10, R10, R50, R49, !PT ;  /* 0x000000320a0a7276 */ /* 0x000fe20007810031 */
[----:B------:R-:W-:Y:S01]  /*11c70*/  UIADD3 UR13, UPT, UPT, UR25, -0x56f99767, URZ ;  /* 0xa9066899190d7890 */ /* 0x000fe2000fffe0ff */
[----:B--2---:R-:W-:Y:S01]  /*11c80*/  FMNMX3.FTZ R4, R222, R219, R22, !PT ;  /* 0x000000dbde047276 */ /* 0x004fe20007810016 */
[----:B------:R-:W-:Y:S01]  /*11c90*/  UIADD3 UR19, UPT, UPT, UR25, -0x126145ec, URZ ;  /* 0xed9eba1419137890 */ /* 0x000fe2000fffe0ff */
[----:B------:R-:W-:Y:S01]  /*11ca0*/  FMNMX3.FTZ R11, R11, R164, R163, !PT ;  /* 0x000000a40b0b7276 */ /* 0x000fe200078100a3 */
[----:B-1----:R-:W-:Y:S01]  /*11cb0*/  LDSM.16.MT88.4 R16, [R186+0x6000] ;  /* 0x00600000ba10783b */ /* 0x002fe20000004200 */
        /* <DEDUP_REMOVED lines=19> */
[----:B------:R-:W-:Y:S01]  /*11df0*/  FMNMX3.FTZ R12, R12, R158, R161, !PT ;  /* 0x0000009e0c0c7276 */ /* 0x000fe200078100a1 */
[----:B------:R-:W1:Y:S01]  /*11e00*/  SHFL.BFLY PT, R6, R11, 0x2, 0x1f ;  /* 0x0c401f000b067f89 */ /* 0x000e6200000e0000 */
[----:B------:R-:W-:Y:S02]  /*11e10*/  FMNMX3.FTZ R4, R4, R30, R31, !PT ;  /* 0x0000001e04047276 */ /* 0x000fe4000781001f */
[----:B------:R-:W-:Y:S01]  /*11e20*/  FMNMX3.FTZ R12, R12, R51, R63, !PT ;  /* 0x000000330c0c7276 */ /* 0x000fe2000781003f */
[----:B------:R-:W2:Y:S01]  /*11e30*/  SHFL.BFLY PT, R5, R10, 0x2, 0x1f ;  /* 0x0c401f000a057f89 */ /* 0x000ea200000e0000 */
[----:B------:R-:W-:Y:S02]  /*11e40*/  FMNMX3.FTZ R4, R4, R52, R32, !PT ;  /* 0x0000003404047276 */ /* 0x000fe40007810020 */
[----:B------:R-:W-:Y:S02]  /*11e50*/  LOP3.LUT R7, R7, UR25, R233, 0x96, !PT ;  /* 0x0000001907077c12 */ /* 0x000fe4000f8e96e9 */
[----:B------:R-:W-:Y:S01]  /*11e60*/  FMNMX3.FTZ R12, R12, R148, R150, !PT ;  /* 0x000000940c0c7276 */ /* 0x000fe20007810096 */
[----:B------:R-:W3:Y:S02]  /*11e70*/  SHFL.BFLY PT, R9, R4, 0x2, 0x1f ;  /* 0x0c401f0004097f89 */ /* 0x000ee400000e0000 */
[----:B------:R-:W-:Y:S01]  /*11e80*/  IMAD.WIDE.U32 R144, R7, -0x326172a9, RZ ;  /* 0xcd9e8d5707907825 */ /* 0x000fe200078e00ff */
[----:B------:R-:W-:-:S04]  /*11e90*/  FMNMX3.FTZ R12, R12, R29, R3, !PT ;  /* 0x0000001d0c0c7276 */ /* 0x000fc80007810003 */
[----:B------:R-:W-:Y:S02]  /*11ea0*/  FMNMX3.FTZ R12, R12, R54, R2, !PT ;  /* 0x000000360c0c7276 */ /* 0x000fe40007810002 */
[----:B------:R-:W-:Y:S02]  /*11eb0*/  LOP3.LUT R13, R242, UR23, R145, 0x96, !PT ;  /* 0x00000017f20d7c12 */ /* 0x000fe4000f8e9691 */
[----:B------:R-:W-:Y:S01]  /*11ec0*/  LOP3.LUT R178, R144, UR12, R215, 0x96, !PT ;  /* 0x0000000c90b27c12 */ /* 0x000fe2000f8e96d7 */
[----:B------:R-:W4:Y:S01]  /*11ed0*/  SHFL.BFLY PT, R8, R12, 0x2, 0x1f ;  /* 0x0c401f000c087f89 */ /* 0x000f2200000e0000 */
[----:B------:R-:W-:Y:S01]  /*11ee0*/  LOP3.LUT R7, R244, UR23, R145, 0x96, !PT ;  /* 0x00000017f4077c12 */ /* 0x000fe2000f8e9691 */
[----:B------:R-:W-:Y:S01]  /*11ef0*/  IMAD.WIDE.U32 R192, R13, -0x2daee0ad, RZ ;  /* 0xd2511f530dc07825 */ /* 0x000fe200078e00ff */
[----:B------:R-:W-:Y:S02]  /*11f00*/  LOP3.LUT R144, R144, UR12, R227, 0x96, !PT ;  /* 0x0000000c90907c12 */ /* 0x000fe4000f8e96e3 */
[----:B-1----:R-:W-:Y:S01]  /*11f10*/  FMNMX.FTZ R6, R11, R6, !PT ;  /* 0x000000060b067209 */ /* 0x002fe20007810000 */
[----:B------:R-:W-:Y:S01]  /*11f20*/  IMAD.WIDE.U32 R178, R178, -0x2daee0ad, RZ ;  /* 0xd2511f53b2b27825 */ /* 0x000fe200078e00ff */
[----:B--2---:R-:W-:-:S03]  /*11f30*/  FMNMX.FTZ R5, R10, R5, !PT ;  /* 0x000000050a057209 */ /* 0x004fc60007810000 */
[----:B------:R-:W-:Y:S01]  /*11f40*/  IMAD.WIDE.U32 R176, R7, -0x2daee0ad, RZ ;  /* 0xd2511f5307b07825 */ /* 0x000fe200078e00ff */
[----:B------:R-:W-:Y:S01]  /*11f50*/  LOP3.LUT R7, R216, UR22, R193, 0x96, !PT ;  /* 0x00000016d8077c12 */ /* 0x000fe2000f8e96c1 */
[----:B------:R-:W1:Y:S01]  /*11f60*/  SHFL.BFLY PT, R134, R6, 0x1, 0x1f ;  /* 0x0c201f0006867f89 */ /* 0x000e6200000e0000 */
[----:B------:R-:W-:Y:S01]  /*11f70*/  LOP3.LUT R192, R192, UR4, R179, 0x96, !PT ;  /* 0x00000004c0c07c12 */ /* 0x000fe2000f8e96b3 */
[----:B------:R-:W-:Y:S01]  /*11f80*/  IMAD.WIDE.U32 R144, R144, -0x2daee0ad, RZ ;  /* 0xd2511f5390907825 */ /* 0x000fe200078e00ff */
[----:B---3--:R-:W-:Y:S01]  /*11f90*/  FMNMX.FTZ R9, R4, R9, !PT ;  /* 0x0000000904097209 */ /* 0x008fe20007810000 */
[----:B------:R-:W2:Y:S01]  /*11fa0*/  SHFL.BFLY PT, R133, R5, 0x1, 0x1f ;  /* 0x0c201f0005857f89 */ /* 0x000ea200000e0000 */
[----:B------:R-:W-:Y:S01]  /*11fb0*/  LOP3.LUT R4, R230, UR22, R177, 0x96, !PT ;  /* 0x00000016e6047c12 */ /* 0x000fe2000f8e96b1 */
[----:B------:R-:W-:Y:S01]  /*11fc0*/  IMAD.WIDE.U32 R146, R7, -0x326172a9, RZ ;  /* 0xcd9e8d5707927825 */ /* 0x000fe200078e00ff */
[----:B------:R-:W-:Y:S01]  /*11fd0*/  LOP3.LUT R176, R176, UR4, R145, 0x96, !PT ;  /* 0x00000004b0b07c12 */ /* 0x000fe2000f8e9691 */
[----:B------:R-:W3:Y:S02]  /*11fe0*/  SHFL.BFLY PT, R136, R9, 0x1, 0x1f ;  /* 0x0c201f0009887f89 */ /* 0x000ee400000e0000 */
[----:B------:R-:W-:Y:S01]  /*11ff0*/  IMAD.WIDE.U32 R192, R192, -0x326172a9, RZ ;  /* 0xcd9e8d57c0c07825 */ /* 0x000fe200078e00ff */
[----:B------:R-:W-:-:S02]  /*12000*/  LOP3.LUT R7, R214, UR11, R147, 0x96, !PT ;  /* 0x0000000bd6077c12 */ /* 0x000fc4000f8e9693 */
[----:B----4-:R-:W-:Y:S01]  /*12010*/  FMNMX.FTZ R8, R12, R8, !PT ;  /* 0x000000080c087209 */ /* 0x010fe20007810000 */
[----:B------:R-:W-:Y:S01]  /*12020*/  IMAD.WIDE.U32 R174, R4, -0x326172a9, RZ ;  /* 0xcd9e8d5704ae7825 */ /* 0x000fe200078e00ff */
[----:B------:R-:W-:-:S03]  /*12030*/  LOP3.LUT R146, R146, UR9, R193, 0x96, !PT ;  /* 0x0000000992927c12 */ /* 0x000fc6000f8e96c1 */
[----:B------:R-:W-:Y:S01]  /*12040*/  IMAD.WIDE.U32 R176, R176, -0x326172a9, RZ ;  /* 0xcd9e8d57b0b07825 */ /* 0x000fe200078e00ff */
[----:B------:R-:W-:Y:S01]  /*12050*/  LOP3.LUT R4, R226, UR11, R175, 0x96, !PT ;  /* 0x0000000be2047c12 */ /* 0x000fe2000f8e96af */
[----:B------:R-:W4:Y:S02]  /*12060*/  SHFL.BFLY PT, R135, R8, 0x1, 0x1f ;  /* 0x0c201f0008877f89 */ /* 0x000f2400000e0000 */
[----:B------:R-:W-:Y:S01]  /*12070*/  IMAD.WIDE.U32 R10, R7, -0x2daee0ad, RZ ;  /* 0xd2511f53070a7825 */ /* 0x000fe200078e00ff */
[----:B------:R-:W-:Y:S02]  /*12080*/  LOP3.LUT R174, R174, UR9, R177, 0x96, !PT ;  /* 0x00000009aeae7c12 */ /* 0x000fe4000f8e96b1 */
[----:B-1----:R-:W-:Y:S01]  /*12090*/  FMNMX.FTZ R134, R6, R134, !PT ;  /* 0x0000008606867209 */ /* 0x002fe20007810000 */
[----:B------:R-:W-:Y:S01]  /*120a0*/  IMAD.WIDE.U32 R146, R146, -0x2daee0ad, RZ ;  /* 0xd2511f5392927825 */ /* 0x000fe200078e00ff */
[----:B------:R-:W-:Y:S02]  /*120b0*/  LOP3.LUT R178, R178, UR19, R11, 0x96, !PT ;  /* 0x00000013b2b27c12 */ /* 0x000fe4000f8e960b */
[----:B--2---:R-:W-:Y:S01]  /*120c0*/  FMNMX.FTZ R133, R5, R133, !PT ;  /* 0x0000008505857209 */ /* 0x004fe20007810000 */
[----:B------:R-:W-:Y:S01]  /*120d0*/  IMAD.WIDE.U32 R12, R4, -0x2daee0ad, RZ ;  /* 0xd2511f53040c7825 */ /* 0x000fe200078e00ff */
[----:B------:R-:W-:-:S02]  /*120e0*/  LOP3.LUT R7, R10, UR13, R147, 0x96, !PT ;  /* 0x0000000d0a077c12 */ /* 0x000fc4000f8e9693 */
[----:B------:R-:W-:Y:S01]  /*120f0*/  FSETP.NEU.FTZ.AND P0, PT, R133, -INF , PT ;  /* 0xff8000008500780b */ /* 0x000fe20003f1d000 */
[----:B------:R-:W-:Y:S01]  /*12100*/  IMAD.WIDE.U32 R174, R174, -0x2daee0ad, RZ ;  /* 0xd2511f53aeae7825 */ /* 0x000fe200078e00ff */
[----:B------:R-:W-:Y:S02]  /*12110*/  LOP3.LUT R144, R144, UR19, R13, 0x96, !PT ;  /* 0x0000001390907c12 */ /* 0x000fe4000f8e960d */
[----:B---3--:R-:W-:Y:S01]  /*12120*/  FMNMX.FTZ R136, R9, R136, !PT ;  /* 0x0000008809887209 */ /* 0x008fe20007810000 */
[----:B------:R-:W-:Y:S01]  /*12130*/  IMAD.WIDE.U32 R10, R7, -0x326172a9, RZ ;  /* 0xcd9e8d57070a7825 */ /* 0x000fe200078e00ff */
[----:B------:R-:W-:Y:S02]  /*12140*/  LOP3.LUT R4, R12, UR13, R175, 0x96, !PT ;  /* 0x0000000d0c047c12 */ /* 0x000fe4000f8e96af */
[----:B------:R-:W-:Y:S01]  /*12150*/  FSETP.NEU.FTZ.AND P1, PT, R134, -INF , PT ;  /* 0xff8000008600780b */ /* 0x000fe20003f3d000 */
[----:B------:R-:W-:Y:S01]  /*12160*/  IMAD.MOV.U32 R6, RZ, RZ, R10 ;  /* 0x000000ffff067224 */ /* 0x000fe200078e000a */
[----:B------:R-:W-:Y:S01]  /*12170*/  FSETP.NEU.FTZ.AND P3, PT, R136, -INF , PT ;  /* 0xff8000008800780b */ /* 0x000fe20003f7d000 */
[----:B------:R-:W-:Y:S01]  /*12180*/  IMAD.WIDE.U32 R12, R4, -0x326172a9, RZ ;  /* 0xcd9e8d57040c7825 */ /* 0x000fe200078e00ff */
[----:B------:R-:W-:-:S02]  /*12190*/  PRMT R4, R10, 0x7771, RZ ;  /* 0x000077710a047816 */ /* 0x000fc400000000ff */
[----:B------:R-:W-:Y:S01]  /*121a0*/  LOP3.LUT R6, R6, 0xff, RZ, 0xc0, !PT ;  /* 0x000000ff06067812 */ /* 0x000fe200078ec0ff */
[----:B------:R-:W-:Y:S01]  /*121b0*/  IMAD.WIDE.U32 R144, R144, -0x326172a9, RZ ;  /* 0xcd9e8d5790907825 */ /* 0x000fe200078e00ff */
[----:B----4-:R-:W-:Y:S02]  /*121c0*/  FMNMX.FTZ R135, R8, R135, !PT ;  /* 0x0000008708877209 */ /* 0x010fe40007810000 */
[----:B------:R-:W-:Y:S01]  /*121d0*/  PRMT R4, R6, 0x5410, R4 ;  /* 0x0000541006047816 */ /* 0x000fe20000000004 */
[----:B------:R-:W-:Y:S01]  /*121e0*/  IMAD.WIDE.U32 R178, R178, -0x326172a9, RZ ;  /* 0xcd9e8d57b2b27825 */ /* 0x000fe200078e00ff */
[C---:B------:R-:W-:Y:S02]  /*121f0*/  FSEL R6, R133.reuse, RZ, P0 ;  /* 0x000000ff85067208 */ /* 0x040fe40000000000 */
[----:B------:R-:W-:Y:S01]  /*12200*/  LOP3.LUT R8, R144, UR7, R13, 0x96, !PT ;  /* 0x0000000790087c12 */ /* 0x000fe2000f8e960d */
[----:B------:R-:W-:Y:S01]  /*12210*/  FMUL.FTZ R144, R134, UR26 ;  /* 0x0000001a86907c20 */ /* 0x000fe20008410000 */
[----:B------:R-:W-:Y:S01]  /*12220*/  LOP3.LUT R9, R178, UR7, R11, 0x96, !PT ;  /* 0x00000007b2097c12 */ /* 0x000fe2000f8e960b */
[----:B------:R-:W-:Y:S01]  /*12230*/  FADD.FTZ R6, R138, -R6 ;  /* 0x800000068a067221 */ /* 0x000fe20000010000 */
[----:B------:R-:W-:Y:S01]  /*12240*/  FMUL.FTZ R138, R133, UR26 ;  /* 0x0000001a858a7c20 */ /* 0x000fe20008410000 */
[----:B------:R-:W-:Y:S01]  /*12250*/  PRMT R11, R10, 0x7773, RZ ;  /* 0x000077730a0b7816 */ /* 0x000fe200000000ff */
[----:B------:R-:W-:Y:S01]  /*12260*/  IMAD.MOV.U32 R5, RZ, RZ, R12 ;  /* 0x000000ffff057224 */ /* 0x000fe200078e000c */
[----:B------:R-:W-:Y:S01]  /*12270*/  FSEL R144, R144, RZ, P1 ;  /* 0x000000ff90907208 */ /* 0x000fe20000800000 */
[----:B------:R-:W-:Y:S01]  /*12280*/  FMUL.FTZ R6, R6, UR26 ;  /* 0x0000001a06067c20 */ /* 0x000fe20008410000 */
[----:B------:R-:W-:-:S02]  /*12290*/  FSEL R138, R138, RZ, P0 ;  /* 0x000000ff8a8a7208 */ /* 0x000fc40000000000 */
[----:B------:R-:W-:Y:S01]  /*122a0*/  PRMT R7, R10, 0x7772, RZ ;  /* 0x000077720a077816 */ /* 0x000fe200000000ff */
[--C-:B------:R-:W-:Y:S01]  /*122b0*/  FFMA.FTZ R41, R224, UR26, -R144.reuse ;  /* 0x0000001ae0297c23 */ /* 0x100fe20008010890 */
[----:B------:R-:W-:Y:S01]  /*122c0*/  FFMA.FTZ R40, R239, UR26, -R144 ;  /* 0x0000001aef287c23 */ /* 0x000fe20008010890 */
[--C-:B------:R-:W-:Y:S01]  /*122d0*/  FFMA.FTZ R34, R50, UR26, -R138.reuse ;  /* 0x0000001a32227c23 */ /* 0x100fe2000801088a */
[----:B------:R-:W-:Y:S01]  /*122e0*/  FMUL.FTZ R50, R136, UR26 ;  /* 0x0000001a88327c20 */ /* 0x000fe20008410000 */
[--C-:B------:R-:W-:Y:S01]  /*122f0*/  FFMA.FTZ R37, R223, UR26, -R138.reuse ;  /* 0x0000001adf257c23 */ /* 0x100fe2000801088a */
[--C-:B------:R-:W-:Y:S01]  /*12300*/  FFMA.FTZ R35, R238, UR26, -R138.reuse ;  /* 0x0000001aee237c23 */ /* 0x100fe2000801088a */
[----:B------:R-:W-:Y:S01]  /*12310*/  PRMT R10, R12, 0x7773, RZ ;  /* 0x000077730c0a7816 */ /* 0x000fe200000000ff */
[----:B------:R-:W-:Y:S01]  /*12320*/  MUFU.EX2 R41, R41 ;  /* 0x0000002900297308 */ /* 0x000fe20000000800 */
[----:B------:R-:W-:Y:S01]  /*12330*/  FSEL R50, R50, RZ, P3 ;  /* 0x000000ff32327208 */ /* 0x000fe20001800000 */
[----:B------:R-:W-:Y:S01]  /*12340*/  FFMA.FTZ R33, R49, UR26, -R138 ;  /* 0x0000001a31217c23 */ /* 0x000fe2000801088a */
[----:B------:R-:W-:Y:S01]  /*12350*/  PRMT R56, R12, 0x7772, RZ ;  /* 0x000077720c387816 */ /* 0x000fe200000000ff */
[----:B------:R-:W1:Y:S01]  /*12360*/  MUFU.EX2 R40, R40 ;  /* 0x0000002800287308 */ /* 0x000e620000000800 */
[----:B------:R-:W-:Y:S01]  /*12370*/  PRMT R7, R7, 0x5410, R11 ;  /* 0x0000541007077816 */ /* 0x000fe2000000000b */
[----:B------:R-:W-:Y:S01]  /*12380*/  FFMA.FTZ R43, R237, UR26, -R50 ;  /* 0x0000001aed2b7c23 */ /* 0x000fe20008010832 */
[----:B------:R-:W-:Y:S01]  /*12390*/  PRMT R56, R56, 0x5410, R10 ;  /* 0x0000541038387816 */ /* 0x000fe2000000000a */
[----:B------:R-:W-:Y:S01]  /*123a0*/  MUFU.EX2 R37, R37 ;  /* 0x0000002500257308 */ /* 0x000fe20000000800 */
[----:B------:R-:W-:Y:S01]  /*123b0*/  FFMA.FTZ R42, R48, UR26, -R50 ;  /* 0x0000001a302a7c23 */ /* 0x000fe20008010832 */
[----:B------:R-:W-:Y:S01]  /*123c0*/  LOP3.LUT R11, R9, 0xffff, RZ, 0xc0, !PT ;  /* 0x0000ffff090b7812 */ /* 0x000fe200078ec0ff */
[----:B------:R-:W-:Y:S01]  /*123d0*/  FMUL.FTZ R49, R135, UR26 ;  /* 0x0000001a87317c20 */ /* 0x000fe20008410000 */
[----:B------:R-:W2:Y:S01]  /*123e0*/  MUFU.EX2 R35, R35 ;  /* 0x0000002300237308 */ /* 0x000ea20000000800 */
[----:B------:R-:W-:Y:S01]  /*123f0*/  PRMT R10, R9, 0x7632, R10 ;  /* 0x00007632090a7816 */ /* 0x000fe2000000000a */
[--C-:B------:R-:W-:Y:S01]  /*12400*/  FFMA.FTZ R39, R241, UR26, -R144.reuse ;  /* 0x0000001af1277c23 */ /* 0x100fe20008010890 */
[----:B------:R-:W-:Y:S01]  /*12410*/  LOP3.LUT R24, R9, 0xff, RZ, 0xc0, !PT ;  /* 0x000000ff09187812 */ /* 0x000fe200078ec0ff */
[----:B------:R-:W-:Y:S01]  /*12420*/  MUFU.EX2 R43, R43 ;  /* 0x0000002b002b7308 */ /* 0x000fe20000000800 */
[----:B------:R-:W-:Y:S01]  /*12430*/  SHF.R.U32.HI R25, RZ, 0x18, R9 ;  /* 0x00000018ff197819 */ /* 0x000fe20000011609 */
[----:B------:R-:W-:Y:S01]  /*12440*/  FFMA.FTZ R38, R246, UR26, -R144 ;  /* 0x0000001af6267c23 */ /* 0x000fe20008010890 */
[----:B------:R-:W-:Y:S01]  /*12450*/  LOP3.LUT R9, R8, 0xffff, RZ, 0xc0, !PT ;  /* 0x0000ffff08097812 */ /* 0x000fe200078ec0ff */
[----:B------:R-:W3:Y:S01]  /*12460*/  MUFU.EX2 R42, R42 ;  /* 0x0000002a002a7308 */ /* 0x000ee20000000800 */
[----:B------:R-:W-:Y:S01]  /*12470*/  SHF.R.U32.HI R11, RZ, 0x8, R11 ;  /* 0x00000008ff0b7819 */ /* 0x000fe2000001160b */
[--C-:B------:R-:W-:Y:S01]  /*12480*/  FFMA.FTZ R44, R22, UR26, -R50.reuse ;  /* 0x0000001a162c7c23 */ /* 0x100fe20008010832 */
[----:B------:R-:W-:Y:S01]  /*12490*/  LOP3.LUT R10, R10, 0xff, RZ, 0xc0, !PT ;  /* 0x000000ff0a0a7812 */ /* 0x000fe200078ec0ff */
[----:B------:R-:W-:Y:S01]  /*124a0*/  MUFU.EX2 R34, R34 ;  /* 0x0000002200227308 */ /* 0x000fe20000000800 */
[----:B------:R-:W-:Y:S01]  /*124b0*/  LOP3.LUT R61, R8, 0xff, RZ, 0xc0, !PT ;  /* 0x000000ff083d7812 */ /* 0x000fe200078ec0ff */
[----:B------:R-:W-:Y:S01]  /*124c0*/  FFMA.FTZ R45, R219, UR26, -R50 ;  /* 0x0000001adb2d7c23 */ /* 0x000fe20008010832 */
[----:B------:R-:W-:Y:S01]  /*124d0*/  SHF.R.U32.HI R9, RZ, 0x8, R9 ;  /* 0x00000008ff097819 */ /* 0x000fe20000011609 */
[----:B------:R-:W-:Y:S01]  /*124e0*/  MUFU.EX2 R33, R33 ;  /* 0x0000002100217308 */ /* 0x000fe20000000800 */
[----:B------:R-:W-:Y:S01]  /*124f0*/  PRMT R24, R24, 0x5410, R11 ;  /* 0x0000541018187816 */ /* 0x000fe2000000000b */
[----:B------:R-:W-:Y:S01]  /*12500*/  FFMA.FTZ R163, R163, UR26, -R144 ;  /* 0x0000001aa3a37c23 */ /* 0x000fe20008010890 */
[----:B------:R-:W-:Y:S01]  /*12510*/  PRMT R25, R10, 0x5410, R25 ;  /* 0x000054100a197816 */ /* 0x000fe20000000019 */
[----:B------:R-:W-:Y:S01]  /*12520*/  MUFU.EX2 R39, R39 ;  /* 0x0000002700277308 */ /* 0x000fe20000000800 */
[----:B------:R-:W-:Y:S01]  /*12530*/  PRMT R64, R12, 0x7771, RZ ;  /* 0x000077710c407816 */ /* 0x000fe200000000ff */
[----:B------:R-:W-:Y:S01]  /*12540*/  FFMA.FTZ R169, R169, UR26, -R138 ;  /* 0x0000001aa9a97c23 */ /* 0x000fe2000801088a */
[----:B------:R-:W-:Y:S01]  /*12550*/  LOP3.LUT R5, R5, 0xff, RZ, 0xc0, !PT ;  /* 0x000000ff05057812 */ /* 0x000fe200078ec0ff */
[----:B------:R-:W4:Y:S01]  /*12560*/  LDSM.16.MT88.4 R12, [R182+0x6000] ;  /* 0x00600000b60c783b */ /* 0x000f220000004200 */
[----:B------:R-:W-:Y:S01]  /*12570*/  PRMT R10, R8, 0x7632, R10 ;  /* 0x00007632080a7816 */ /* 0x000fe2000000000a */
[----:B------:R-:W-:Y:S01]  /*12580*/  MUFU.EX2 R38, R38 ;  /* 0x0000002600267308 */ /* 0x000fe20000000800 */
[----:B------:R-:W-:Y:S01]  /*12590*/  PRMT R61, R61, 0x5410, R9 ;  /* 0x000054103d3d7816 */ /* 0x000fe20000000009 */
[----:B------:R-:W-:Y:S01]  /*125a0*/  FFMA.FTZ R157, R157, UR26, -R50 ;  /* 0x0000001a9d9d7c23 */ /* 0x000fe20008010832 */
[----:B------:R-:W-:Y:S01]  /*125b0*/  SHF.R.U32.HI R23, RZ, 0x18, R8 ;  /* 0x00000018ff177819 */ /* 0x000fe20000011608 */
[----:B------:R-:W-:Y:S01]  /*125c0*/  MUFU.EX2 R45, R45 ;  /* 0x0000002d002d7308 */ /* 0x000fe20000000800 */
[----:B------:R-:W-:Y:S01]  /*125d0*/  PRMT R64, R5, 0x5410, R64 ;  /* 0x0000541005407816 */ /* 0x000fe20000000040 */
[--C-:B------:R-:W-:Y:S01]  /*125e0*/  FFMA.FTZ R159, R159, UR26, -R50.reuse ;  /* 0x0000001a9f9f7c23 */ /* 0x100fe20008010832 */
[----:B------:R-:W-:Y:S01]  /*125f0*/  FSETP.NEU.FTZ.AND P2, PT, R135, -INF , PT ;  /* 0xff8000008700780b */ /* 0x000fe20003f5d000 */
[----:B------:R-:W-:Y:S01]  /*12600*/  MUFU.EX2 R44, R44 ;  /* 0x0000002c002c7308 */ /* 0x000fe20000000800 */
[----:B------:R-:W-:Y:S01]  /*12610*/  LOP3.LUT R10, R10, 0xff, RZ, 0xc0, !PT ;  /* 0x000000ff0a0a7812 */ /* 0x000fe200078ec0ff */
[--C-:B------:R-:W-:Y:S01]  /*12620*/  FFMA.FTZ R53, R53, UR26, -R50.reuse ;  /* 0x0000001a35357c23 */ /* 0x100fe20008010832 */
[--C-:B------:R-:W-:Y:S01]  /*12630*/  HSET2.LE.AND R24, R24, R0.reuse, PT ;  /* 0x0000000018187233 */ /* 0x100fe20003803000 */
[----:B------:R-:W5:Y:S01]  /*12640*/  MUFU.EX2 R46, R6 ;  /* 0x00000006002e7308 */ /* 0x000f620000000800 */
[--C-:B------:R-:W-:Y:S01]  /*12650*/  HSET2.LE.AND R25, R25, R0.reuse, PT ;  /* 0x0000000019197233 */ /* 0x100fe20003803000 */
[----:B------:R-:W-:Y:S01]  /*12660*/  FFMA.FTZ R142, R142, UR26, -R50 ;  /* 0x0000001a8e8e7c23 */ /* 0x000fe20008010832 */
[----:B-1----:R-:W-:Y:S01]  /*12670*/  F2FP.F16.F32.PACK_AB R9, R40, R41 ;  /* 0x000000292809723e */ /* 0x002fe200000000ff */
[----:B------:R-:W-:Y:S01]  /*12680*/  MUFU.EX2 R163, R163 ;  /* 0x000000a300a37308 */ /* 0x000fe20000000800 */
[----:B--2---:R-:W-:Y:S01]  /*12690*/  F2FP.F16.F32.PACK_AB R8, R35, R37 ;  /* 0x000000252308723e */ /* 0x004fe200000000ff */
[--C-:B------:R-:W-:Y:S01]  /*126a0*/  FFMA.FTZ R168, R168, UR26, -R144.reuse ;  /* 0x0000001aa8a87c23 */ /* 0x100fe20008010890 */
[----:B------:R-:W-:Y:S01]  /*126b0*/  FSEL R57, R136, RZ, P3 ;  /* 0x000000ff88397208 */ /* 0x000fe20001800000 */
[----:B------:R-:W-:Y:S01]  /*126c0*/  MUFU.EX2 R157, R157 ;  /* 0x0000009d009d7308 */ /* 0x000fe20000000800 */
[----:B------:R-:W-:Y:S01]  /*126d0*/  FSEL R49, R49, RZ, P2 ;  /* 0x000000ff31317208 */ /* 0x000fe20001000000 */
[----:B------:R-:W-:Y:S01]  /*126e0*/  FFMA.FTZ R153, R153, UR26, -R144 ;  /* 0x0000001a99997c23 */ /* 0x000fe20008010890 */
[----:B------:R-:W-:Y:S01]  /*126f0*/  PRMT R23, R10, 0x5410, R23 ;  /* 0x000054100a177816 */ /* 0x000fe20000000017 */
[----:B------:R-:W-:Y:S01]  /*12700*/  FADD.FTZ R57, R222, -R57 ;  /* 0x80000039de397221 */ /* 0x000fe20000010000 */
[----:B------:R-:W-:Y:S01]  /*12710*/  LOP3.LUT R24, R9, R24, RZ, 0xc0, !PT ;  /* 0x0000001809187212 */ /* 0x000fe200078ec0ff */
[--C-:B------:R-:W-:Y:S01]  /*12720*/  FFMA.FTZ R147, R55, UR26, -R49.reuse ;  /* 0x0000001a37937c23 */ /* 0x100fe20008010831 */
[----:B------:R-:W-:Y:S01]  /*12730*/  LOP3.LUT R25, R8, R25, RZ, 0xc0, !PT ;  /* 0x0000001908197212 */ /* 0x000fe200078ec0ff */
[--C-:B------:R-:W-:Y:S01]  /*12740*/  FFMA.FTZ R48, R218, UR26, -R49.reuse ;  /* 0x0000001ada307c23 */ /* 0x100fe20008010831 */
[--C-:B------:R-:W-:Y:S01]  /*12750*/  HSET2.LE.AND R22, R64, R0.reuse, PT ;  /* 0x0000000040167233 */ /* 0x100fe20003803000 */
[----:B------:R-:W1:Y:S01]  /*12760*/  LDSM.16.MT88.4 R8, [R181+0x6000] ;  /* 0x00600000b508783b */ /* 0x000e620000004200 */
[----:B---3--:R-:W-:Y:S01]  /*12770*/  F2FP.F16.F32.PACK_AB R64, R42, R43 ;  /* 0x0000002b2a40723e */ /* 0x008fe200000000ff */
[--C-:B------:R-:W-:Y:S01]  /*12780*/  FFMA.FTZ R173, R173, UR26, -R49.reuse ;  /* 0x0000001aadad7c23 */ /* 0x100fe20008010831 */
[----:B------:R-:W-:Y:S01]  /*12790*/  FSEL R21, R135, RZ, P2 ;  /* 0x000000ff87157208 */ /* 0x000fe20001000000 */
[----:B------:R-:W-:Y:S01]  /*127a0*/  MUFU.EX2 R48, R48 ;  /* 0x0000003000307308 */ /* 0x000fe20000000800 */
[----:B------:R-:W-:Y:S01]  /*127b0*/  FSEL R5, R134, RZ, P1 ;  /* 0x000000ff86057208 */ /* 0x000fe20000800000 */
[----:B-----5:R-:W-:Y:S01]  /*127c0*/  FMUL.FTZ R110, R110, R46 ;  /* 0x0000002e6e6e7220 */ /* 0x020fe20000410000 */
[----:B------:R-:W-:Y:S01]  /*127d0*/  LOP3.LUT R22, R64, R22, RZ, 0xc0, !PT ;  /* 0x0000001640167212 */ /* 0x000fe200078ec0ff */
[----:B------:R-:W-:Y:S01]  /*127e0*/  FFMA.FTZ R64, R20, UR26, -R49 ;  /* 0x0000001a14407c23 */ /* 0x000fe20008010831 */
[----:B------:R-:W-:Y:S01]  /*127f0*/  FADD.FTZ R21, R221, -R21 ;  /* 0x80000015dd157221 */ /* 0x000fe20000010000 */
[----:B------:R-:W-:Y:S01]  /*12800*/  LOP3.LUT R151, R56, 0xff00ff, RZ, 0xc0, !PT ;  /* 0x00ff00ff38977812 */ /* 0x000fe200078ec0ff */
[----:B------:R-:W-:Y:S01]  /*12810*/  FADD.FTZ R5, R220, -R5 ;  /* 0x80000005dc057221 */ /* 0x000fe20000010000 */
[----:B------:R2:W-:Y:S01]  /*12820*/  MUFU.EX2 R56, R147 ;  /* 0x0000009300387308 */ /* 0x0005e20000000800 */
[----:B------:R-:W-:Y:S01]  /*12830*/  LOP3.LUT R7, R7, 0xff00ff, RZ, 0xc0, !PT ;  /* 0x00ff00ff07077812 */ /* 0x000fe200078ec0ff */
[-C--:B------:R-:W-:Y:S01]  /*12840*/  FMUL.FTZ R111, R111, R46.reuse ;  /* 0x0000002e6f6f7220 */ /* 0x080fe20000410000 */
[----:B------:R-:W-:Y:S01]  /*12850*/  FMUL.FTZ R5, R5, UR26 ;  /* 0x0000001a05057c20 */ /* 0x000fe20008410000 */
[----:B------:R3:W5:Y:S01]  /*12860*/  MUFU.EX2 R55, R173 ;  /* 0x000000ad00377308 */ /* 0x0007620000000800 */
[--C-:B------:R-:W-:Y:S01]  /*12870*/  HSET2.LE.AND R4, R4, R0.reuse, PT ;  /* 0x0000000004047233 */ /* 0x100fe20003803000 */
[-C--:B------:R-:W-:Y:S01]  /*12880*/  FMUL.FTZ R94, R94, R46.reuse ;  /* 0x0000002e5e5e7220 */ /* 0x080fe20000410000 */
[--C-:B------:R-:W-:Y:S01]  /*12890*/  HSET2.LE.AND R27, R7, R0.reuse, PT ;  /* 0x00000000071b7233 */ /* 0x100fe20003803000 */
[----:B------:R4:W4:Y:S01]  /*128a0*/  MUFU.EX2 R47, R5 ;  /* 0x00000005002f7308 */ /* 0x0009220000000800 */
[----:B------:R-:W-:Y:S01]  /*128b0*/  F2FP.F16.F32.PACK_AB R26, R38, R39 ;  /* 0x00000027261a723e */ /* 0x000fe200000000ff */
[-C--:B------:R-:W-:Y:S01]  /*128c0*/  FMUL.FTZ R95, R95, R46.reuse ;  /* 0x0000002e5f5f7220 */ /* 0x080fe20000410000 */
[----:B------:R-:W-:Y:S01]  /*128d0*/  HSET2.LE.AND R20, R151, R0, PT ;  /* 0x0000000097147233 */ /* 0x000fe20003803000 */
[----:B------:R-:W-:Y:S01]  /*128e0*/  FMUL.FTZ R106, R106, R46 ;  /* 0x0000002e6a6a7220 */ /* 0x000fe20000410000 */
[----:B------:R-:W-:Y:S01]  /*128f0*/  LOP3.LUT R26, R26, R4, RZ, 0xc0, !PT ;  /* 0x000000041a1a7212 */ /* 0x000fe200078ec0ff */
[----:B--2---:R-:W-:Y:S01]  /*12900*/  FMUL.FTZ R147, R57, UR26 ;  /* 0x0000001a39937c20 */ /* 0x004fe20008410000 */
[----:B------:R-:W-:Y:S01]  /*12910*/  LOP3.LUT R178, R192, UR8, R179, 0x96, !PT ;  /* 0x00000008c0b27c12 */ /* 0x000fe2000f8e96b3 */
[----:B------:R2:W-:Y:S01]  /*12920*/  MUFU.EX2 R57, R64 ;  /* 0x0000004000397308 */ /* 0x0005e20000000800 */
[-C--:B------:R-:W-:Y:S01]  /*12930*/  FMUL.FTZ R107, R107, R46.reuse ;  /* 0x0000002e6b6b7220 */ /* 0x080fe20000410000 */
[----:B---3--:R-:W-:Y:S01]  /*12940*/  F2FP.F16.F32.PACK_AB R173, R44, R45 ;  /* 0x0000002d2cad723e */ /* 0x008fe200000000ff */
[----:B------:R-:W-:Y:S01]  /*12950*/  FMUL.FTZ R90, R90, R46 ;  /* 0x0000002e5a5a7220 */ /* 0x000fe20000410000 */
[----:B-----5:R-:W-:Y:S01]  /*12960*/  F2FP.F16.F32.PACK_AB R151, R55, R48 ;  /* 0x000000303797723e */ /* 0x020fe200000000ff */
[----:B------:R-:W-:Y:S01]  /*12970*/  IMAD.WIDE.U32 R178, R178, -0x2daee0ad, RZ ;  /* 0xd2511f53b2b27825 */ /* 0x000fe200078e00ff */
[----:B----4-:R-:W-:-:S03]  /*12980*/  F2FP.F16.F32.PACK_AB R5, R33, R34 ;  /* 0x000000222105723e */ /* 0x010fc600000000ff */
[-C--:B------:R-:W-:Y:S01]  /*12990*/  FMUL.FTZ R108, R108, R47.reuse ;  /* 0x0000002f6c6c7220 */ /* 0x080fe20000410000 */
[-C--:B------:R-:W-:Y:S01]  /*129a0*/  FMUL.FTZ R109, R109, R47.reuse ;  /* 0x0000002f6d6d7220 */ /* 0x080fe20000410000 */
[----:B------:R-:W-:Y:S01]  /*129b0*/  FMUL.FTZ R92, R92, R47 ;  /* 0x0000002f5c5c7220 */ /* 0x000fe20000410000 */
[----:B------:R-:W-:Y:S01]  /*129c0*/  LOP3.LUT R27, R5, R27, RZ, 0xc0, !PT ;  /* 0x0000001b051b7212 */ /* 0x000fe200078ec0ff */
[-C--:B------:R-:W-:Y:S01]  /*129d0*/  FMUL.FTZ R93, R93, R47.reuse ;  /* 0x0000002f5d5d7220 */ /* 0x080fe20000410000 */
[----:B------:R-:W3:Y:S01]  /*129e0*/  LDSM.16.MT88.4 R4, [R180+0x6000] ;  /* 0x00600000b404783b */ /* 0x000ee20000004200 */
[-C--:B------:R-:W-:Y:S01]  /*129f0*/  FMUL.FTZ R104, R104, R47.reuse ;  /* 0x0000002f68687220 */ /* 0x080fe20000410000 */
[----:B--2---:R-:W-:Y:S01]  /*12a00*/  FMUL.FTZ R64, R21, UR26 ;  /* 0x0000001a15407c20 */ /* 0x004fe20008410000 */
[--C-:B------:R-:W-:Y:S01]  /*12a10*/  HSET2.LE.AND R21, R61, R0.reuse, PT ;  /* 0x000000003d157233 */ /* 0x100fe20003803000 */
[-C--:B------:R-:W-:Y:S01]  /*12a20*/  FMUL.FTZ R105, R105, R47.reuse ;  /* 0x0000002f69697220 */ /* 0x080fe20000410000 */
[----:B------:R2:W4:Y:S01]  /*12a30*/  MUFU.EX2 R61, R147 ;  /* 0x00000093003d7308 */ /* 0x0005220000000800 */
[C---:B------:R-:W-:Y:S01]  /*12a40*/  HMMA.16816.F32 R108, R24.reuse, R12, R108 ;  /* 0x0000000c186c723c */ /* 0x040fe2000000186c */
[----:B------:R-:W-:Y:S01]  /*12a50*/  LOP3.LUT R176, R176, UR8, R145, 0x96, !PT ;  /* 0x00000008b0b07c12 */ /* 0x000fe2000f8e9691 */
[----:B------:R-:W-:Y:S01]  /*12a60*/  FFMA.FTZ R145, R164, UR26, -R144 ;  /* 0x0000001aa4917c23 */ /* 0x000fe20008010890 */
[----:B------:R-:W5:Y:S01]  /*12a70*/  MUFU.EX2 R64, R64 ;  /* 0x0000004000407308 */ /* 0x000f620000000800 */
[----:B------:R-:W-:Y:S01]  /*12a80*/  FFMA.FTZ R164, R162, UR26, -R138 ;  /* 0x0000001aa2a47c23 */ /* 0x000fe2000801088a */
[-C--:B------:R-:W-:Y:S01]  /*12a90*/  FMUL.FTZ R88, R88, R47.reuse ;  /* 0x0000002f58587220 */ /* 0x080fe20000410000 */
[-C--:B------:R-:W-:Y:S01]  /*12aa0*/  FMUL.FTZ R89, R89, R47.reuse ;  /* 0x0000002f59597220 */ /* 0x080fe20000410000 */
[-C--:B------:R-:W-:Y:S01]  /*12ab0*/  FMUL.FTZ R91, R91, R46.reuse ;  /* 0x0000002e5b5b7220 */ /* 0x080fe20000410000 */
[----:B-1----:R-:W-:Y:S01]  /*12ac0*/  HMMA.16816.F32 R92, R24, R8, R92 ;  /* 0x00000008185c723c */ /* 0x002fe2000000185c */
[----:B------:R-:W-:Y:S01]  /*12ad0*/  MUFU.EX2 R145, R145 ;  /* 0x0000009100917308 */ /* 0x000fe20000000800 */
[-C--:B------:R-:W-:Y:S01]  /*12ae0*/  FMUL.FTZ R124, R124, R47.reuse ;  /* 0x0000002f7c7c7220 */ /* 0x080fe20000410000 */
[----:B------:R-:W-:Y:S01]  /*12af0*/  FMUL.FTZ R125, R125, R47 ;  /* 0x0000002f7d7d7220 */ /* 0x000fe20000410000 */
[----:B------:R-:W-:Y:S01]  /*12b00*/  FMUL.FTZ R126, R126, R46 ;  /* 0x0000002e7e7e7220 */ /* 0x000fe20000410000 */
[--C-:B--2---:R-:W-:Y:S01]  /*12b10*/  HSET2.LE.AND R147, R23, R0.reuse, PT ;  /* 0x0000000017937233 */ /* 0x104fe20003803000 */
[-C--:B----4-:R-:W-:Y:S01]  /*12b20*/  FMUL.FTZ R112, R112, R61.reuse ;  /* 0x0000003d70707220 */ /* 0x090fe20000410000 */
[----:B------:R-:W-:Y:S01]  /*12b30*/  F2FP.F16.F32.PACK_AB R23, R57, R56 ;  /* 0x000000383917723e */ /* 0x000fe200000000ff */
[-C--:B------:R-:W-:Y:S01]  /*12b40*/  FMUL.FTZ R113, R113, R61.reuse ;  /* 0x0000003d71717220 */ /* 0x080fe20000410000 */
[-C--:B-----5:R-:W-:Y:S01]  /*12b50*/  FMUL.FTZ R114, R114, R64.reuse ;  /* 0x0000004072727220 */ /* 0x0a0fe20000410000 */
[----:B------:R-:W-:Y:S01]  /*12b60*/  FMUL.FTZ R115, R115, R64 ;  /* 0x0000004073737220 */ /* 0x000fe20000410000 */
[----:B------:R-:W-:Y:S01]  /*12b70*/  LOP3.LUT R23, R23, R20, RZ, 0xc0, !PT ;  /* 0x0000001417177212 */ /* 0x000fe200078ec0ff */
[----:B------:R-:W-:Y:S01]  /*12b80*/  FMUL.FTZ R96, R96, R61 ;  /* 0x0000003d60607220 */ /* 0x000fe20000410000 */
[----:B------:R-:W-:Y:S01]  /*12b90*/  LOP3.LUT R20, R173, R21, RZ, 0xc0, !PT ;  /* 0x00000015ad147212 */ /* 0x000fe200078ec0ff */
[----:B------:R-:W-:Y:S01]  /*12ba0*/  FMUL.FTZ R97, R97, R61 ;  /* 0x0000003d61617220 */ /* 0x000fe20000410000 */
[----:B------:R-:W-:Y:S01]  /*12bb0*/  LOP3.LUT R21, R151, R147, RZ, 0xc0, !PT ;  /* 0x0000009397157212 */ /* 0x000fe200078ec0ff */
[-C--:B------:R-:W-:Y:S01]  /*12bc0*/  FMUL.FTZ R98, R98, R64.reuse ;  /* 0x0000004062627220 */ /* 0x080fe20000410000 */
[-C--:B------:R-:W-:Y:S01]  /*12bd0*/  FMUL.FTZ R99, R99, R64.reuse ;  /* 0x0000004063637220 */ /* 0x080fe20000410000 */
[-C--:B------:R-:W-:Y:S01]  /*12be0*/  FMUL.FTZ R100, R100, R61.reuse ;  /* 0x0000003d64647220 */ /* 0x080fe20000410000 */
[-C--:B------:R-:W-:Y:S01]  /*12bf0*/  FMUL.FTZ R101, R101, R61.reuse ;  /* 0x0000003d65657220 */ /* 0x080fe20000410000 */
[-C--:B------:R-:W-:Y:S01]  /*12c00*/  FMUL.FTZ R102, R102, R64.reuse ;  /* 0x0000004066667220 */ /* 0x080fe20000410000 */
[-C--:B------:R-:W-:Y:S01]  /*12c10*/  FMUL.FTZ R103, R103, R64.reuse ;  /* 0x0000004067677220 */ /* 0x080fe20000410000 */
[C---:B------:R-:W-:Y:S01]  /*12c20*/  HMMA.16816.F32 R112, R20.reuse, R12, R112 ;  /* 0x0000000c1470723c */ /* 0x040fe20000001870 */
[----:B------:R-:W-:Y:S01]  /*12c30*/  IMAD.MOV.U32 R12, RZ, RZ, R178 ;  /* 0x000000ffff0c7224 */ /* 0x000fe200078e00b2 */
[----:B------:R-:W-:Y:S01]  /*12c40*/  PRMT R13, R178, 0x7773, RZ ;  /* 0x00007773b20d7816 */ /* 0x000fe200000000ff */
[----:B------:R-:W-:Y:S01]  /*12c50*/  FFMA.FTZ R147, R170, UR26, -R144 ;  /* 0x0000001aaa937c23 */ /* 0x000fe20008010890 */
[--C-:B------:R-:W-:Y:S01]  /*12c60*/  FFMA.FTZ R151, R171, UR26, -R138.reuse ;  /* 0x0000001aab977c23 */ /* 0x100fe2000801088a */
[-C--:B------:R-:W-:Y:S01]  /*12c70*/  FMUL.FTZ R84, R84, R61.reuse ;  /* 0x0000003d54547220 */ /* 0x080fe20000410000 */
[----:B------:R-:W-:Y:S01]  /*12c80*/  FMUL.FTZ R85, R85, R61 ;  /* 0x0000003d55557220 */ /* 0x000fe20000410000 */
[-C--:B------:R-:W-:Y:S01]  /*12c90*/  FMUL.FTZ R86, R86, R64.reuse ;  /* 0x0000004056567220 */ /* 0x080fe20000410000 */
[----:B------:R-:W-:Y:S01]  /*12ca0*/  HMMA.16816.F32 R96, R20, R8, R96 ;  /* 0x000000081460723c */ /* 0x000fe20000001860 */
[C---:B------:R-:W-:Y:S01]  /*12cb0*/  PRMT R9, R178.reuse, 0x7772, RZ ;  /* 0x00007772b2097816 */ /* 0x040fe200000000ff */
[----:B------:R-:W-:Y:S01]  /*12cc0*/  FMUL.FTZ R87, R87, R64 ;  /* 0x0000004057577220 */ /* 0x000fe20000410000 */
[----:B------:R-:W-:Y:S01]  /*12cd0*/  PRMT R8, R178, 0x7771, RZ ;  /* 0x00007771b2087816 */ /* 0x000fe200000000ff */
[----:B------:R-:W-:Y:S01]  /*12ce0*/  MUFU.EX2 R164, R164 ;  /* 0x000000a400a47308 */ /* 0x000fe20000000800 */
[----:B------:R-:W-:Y:S01]  /*12cf0*/  PRMT R9, R9, 0x5410, R13 ;  /* 0x0000541009097816 */ /* 0x000fe2000000000d */
[----:B------:R-:W-:Y:S01]  /*12d00*/  FFMA.FTZ R13, R160, UR26, -R138 ;  /* 0x0000001aa00d7c23 */ /* 0x000fe2000801088a */
[-C--:B------:R-:W-:Y:S01]  /*12d10*/  FMUL.FTZ R127, R127, R46.reuse ;  /* 0x0000002e7f7f7220 */ /* 0x080fe20000410000 */
[-C--:B------:R-:W-:Y:S01]  /*12d20*/  HMMA.16816.F32 R104, R24, R14.reuse, R104 ;  /* 0x0000000e1868723c */ /* 0x080fe20000001868 */
[----:B------:R-:W-:Y:S01]  /*12d30*/  MUFU.EX2 R147, R147 ;  /* 0x0000009300937308 */ /* 0x000fe20000000800 */
[-C--:B------:R-:W-:Y:S01]  /*12d40*/  FMUL.FTZ R120, R120, R47.reuse ;  /* 0x0000002f78787220 */ /* 0x080fe20000410000 */
[-C--:B------:R-:W-:Y:S01]  /*12d50*/  FMUL.FTZ R121, R121, R47.reuse ;  /* 0x0000002f79797220 */ /* 0x080fe20000410000 */
[-C--:B------:R-:W-:Y:S01]  /*12d60*/  FMUL.FTZ R122, R122, R46.reuse ;  /* 0x0000002e7a7a7220 */ /* 0x080fe20000410000 */
[----:B------:R1:W-:Y:S01]  /*12d70*/  MUFU.EX2 R162, R13 ;  /* 0x0000000d00a27308 */ /* 0x0003e20000000800 */
[-C--:B------:R-:W-:Y:S01]  /*12d80*/  FMUL.FTZ R123, R123, R46.reuse ;  /* 0x0000002e7b7b7220 */ /* 0x080fe20000410000 */
[-C--:B------:R-:W-:Y:S01]  /*12d90*/  FMUL.FTZ R76, R76, R47.reuse ;  /* 0x0000002f4c4c7220 */ /* 0x080fe20000410000 */
[----:B------:R-:W-:Y:S01]  /*12da0*/  HMMA.16816.F32 R100, R20, R14, R100 ;  /* 0x0000000e1464723c */ /* 0x000fe20000001864 */
[----:B------:R-:W-:Y:S01]  /*12db0*/  LOP3.LUT R14, R12, 0xff, RZ, 0xc0, !PT ;  /* 0x000000ff0c0e7812 */ /* 0x000fe200078ec0ff */
[----:B------:R2:W-:Y:S01]  /*12dc0*/  MUFU.EX2 R160, R169 ;  /* 0x000000a900a07308 */ /* 0x0005e20000000800 */
[----:B------:R-:W-:Y:S01]  /*12dd0*/  LOP3.LUT R12, R146, UR27, R179, 0x96, !PT ;  /* 0x0000001b920c7c12 */ /* 0x000fe2000f8e96b3 */
[----:B------:R-:W-:Y:S01]  /*12de0*/  FFMA.FTZ R146, R172, UR26, -R144 ;  /* 0x0000001aac927c23 */ /* 0x000fe20008010890 */
[----:B------:R-:W-:Y:S01]  /*12df0*/  PRMT R8, R14, 0x5410, R8 ;  /* 0x000054100e087816 */ /* 0x000fe20000000008 */
[----:B------:R-:W-:Y:S01]  /*12e00*/  MUFU.EX2 R151, R151 ;  /* 0x0000009700977308 */ /* 0x000fe20000000800 */
[C---:B------:R-:W-:Y:S01]  /*12e10*/  LOP3.LUT R14, R12.reuse, 0xffff, RZ, 0xc0, !PT ;  /* 0x0000ffff0c0e7812 */ /* 0x040fe200078ec0ff */
[-C--:B------:R-:W-:Y:S01]  /*12e20*/  HMMA.16816.F32 R88, R24, R10.reuse, R88 ;  /* 0x0000000a1858723c */ /* 0x080fe20000001858 */
[----:B------:R-:W-:Y:S01]  /*12e30*/  PRMT R15, R12, 0x7632, R15 ;  /* 0x000076320c0f7816 */ /* 0x000fe2000000000f */
[----:B------:R-:W4:Y:S01]  /*12e40*/  MUFU.EX2 R146, R146 ;  /* 0x0000009200927308 */ /* 0x000f220000000800 */
[----:B------:R-:W-:Y:S01]  /*12e50*/  SHF.R.U32.HI R14, RZ, 0x8, R14 ;  /* 0x00000008ff0e7819 */ /* 0x000fe2000001160e */
[-C--:B------:R-:W-:Y:S01]  /*12e60*/  FMUL.FTZ R77, R77, R47.reuse ;  /* 0x0000002f4d4d7220 */ /* 0x080fe20000410000 */
[-C--:B------:R-:W-:Y:S01]  /*12e70*/  FMUL.FTZ R78, R78, R46.reuse ;  /* 0x0000002e4e4e7220 */ /* 0x080fe20000410000 */
[-C--:B------:R-:W-:Y:S01]  /*12e80*/  FMUL.FTZ R79, R79, R46.reuse ;  /* 0x0000002e4f4f7220 */ /* 0x080fe20000410000 */
[-C--:B------:R-:W-:Y:S01]  /*12e90*/  FMUL.FTZ R72, R72, R47.reuse ;  /* 0x0000002f48487220 */ /* 0x080fe20000410000 */
[----:B------:R-:W-:Y:S01]  /*12ea0*/  HMMA.16816.F32 R84, R20, R10, R84 ;  /* 0x0000000a1454723c */ /* 0x000fe20000001854 */
[----:B------:R-:W-:Y:S01]  /*12eb0*/  LOP3.LUT R11, R12, 0xff, RZ, 0xc0, !PT ;  /* 0x000000ff0c0b7812 */ /* 0x000fe200078ec0ff */
[----:B------:R-:W-:Y:S01]  /*12ec0*/  FMUL.FTZ R73, R73, R47 ;  /* 0x0000002f49497220 */ /* 0x000fe20000410000 */
[----:B------:R-:W-:Y:S01]  /*12ed0*/  SHF.R.U32.HI R10, RZ, 0x18, R12 ;  /* 0x00000018ff0a7819 */ /* 0x000fe2000001160c */
[-C--:B------:R-:W-:Y:S01]  /*12ee0*/  FMUL.FTZ R74, R74, R46.reuse ;  /* 0x0000002e4a4a7220 */ /* 0x080fe20000410000 */
[----:B------:R-:W-:Y:S01]  /*12ef0*/  LOP3.LUT R12, R15, 0xff, RZ, 0xc0, !PT ;  /* 0x000000ff0f0c7812 */ /* 0x000fe200078ec0ff */
[----:B------:R-:W-:Y:S01]  /*12f00*/  FMUL.FTZ R75, R75, R46 ;  /* 0x0000002e4b4b7220 */ /* 0x000fe20000410000 */
[-C--:B------:R-:W-:Y:S01]  /*12f10*/  FMUL.FTZ R80, R80, R61.reuse ;  /* 0x0000003d50507220 */ /* 0x080fe20000410000 */
[-C--:B------:R-:W-:Y:S01]  /*12f20*/  FMUL.FTZ R81, R81, R61.reuse ;  /* 0x0000003d51517220 */ /* 0x080fe20000410000 */
[-C--:B------:R-:W-:Y:S01]  /*12f30*/  FMUL.FTZ R82, R82, R64.reuse ;  /* 0x0000004052527220 */ /* 0x080fe20000410000 */
[-C--:B------:R-:W-:Y:S01]  /*12f40*/  FMUL.FTZ R83, R83, R64.reuse ;  /* 0x0000004053537220 */ /* 0x080fe20000410000 */
[----:B------:R-:W-:Y:S01]  /*12f50*/  PRMT R11, R11, 0x5410, R14 ;  /* 0x000054100b0b7816 */ /* 0x000fe2000000000e */
[-C--:B------:R-:W-:Y:S01]  /*12f60*/  FMUL.FTZ R128, R128, R61.reuse ;  /* 0x0000003d80807220 */ /* 0x080fe20000410000 */
[----:B------:R-:W-:Y:S01]  /*12f70*/  PRMT R10, R12, 0x5410, R10 ;  /* 0x000054100c0a7816 */ /* 0x000fe2000000000a */
[-C--:B------:R-:W-:Y:S01]  /*12f80*/  FMUL.FTZ R129, R129, R61.reuse ;  /* 0x0000003d81817220 */ /* 0x080fe20000410000 */
[----:B------:R-:W-:Y:S01]  /*12f90*/  LOP3.LUT R9, R9, 0xff00ff, RZ, 0xc0, !PT ;  /* 0x00ff00ff09097812 */ /* 0x000fe200078ec0ff */
        /* <DEDUP_REMOVED lines=11> */
[--C-:B------:R-:W-:Y:S01]  /*13050*/  HSET2.LE.AND R8, R8, R0.reuse, PT ;  /* 0x0000000008087233 */ /* 0x100fe20003803000 */
[----:B-1----:R-:W1:Y:S01]  /*13060*/  LDSM.16.MT88.4 R12, [R182+0x6800] ;  /* 0x00680000b60c783b */ /* 0x002e620000004200 */
[----:B------:R-:W-:Y:S01]  /*13070*/  HSET2.LE.AND R9, R9, R0, PT ;  /* 0x0000000009097233 */ /* 0x000fe20003803000 */
[----:B------:R-:W-:-:S04]  /*13080*/  IMAD.WIDE.U32 R176, R176, -0x2daee0ad, RZ ;  /* 0xd2511f53b0b07825 */ /* 0x000fc800078e00ff */
[----:B--2---:R-:W-:Y:S01]  /*13090*/  FFMA.FTZ R169, R140, UR26, -R49 ;  /* 0x0000001a8ca97c23 */ /* 0x004fe20008010831 */
[----:B------:R-:W-:Y:S01]  /*130a0*/  MUFU.EX2 R53, R53 ;  /* 0x0000003500357308 */ /* 0x000fe20000000800 */
[----:B------:R-:W-:Y:S01]  /*130b0*/  FFMA.FTZ R154, R154, UR26, -R138 ;  /* 0x0000001a9a9a7c23 */ /* 0x000fe2000801088a */
[C---:B------:R-:W-:Y:S01]  /*130c0*/  HMMA.16816.F32 R120, R24.reuse, R18, R120 ;  /* 0x000000121878723c */ /* 0x040fe20000001878 */
[----:B------:R-:W-:Y:S01]  /*130d0*/  LOP3.LUT R174, R174, UR27, R177, 0x96, !PT ;  /* 0x0000001baeae7c12 */ /* 0x000fe2000f8e96b1 */
[----:B------:R2:W5:Y:S01]  /*130e0*/  MUFU.EX2 R140, R159 ;  /* 0x0000009f008c7308 */ /* 0x0005620000000800 */
[----:B------:R-:W-:Y:S01]  /*130f0*/  FFMA.FTZ R166, R166, UR26, -R144 ;  /* 0x0000001aa6a67c23 */ /* 0x000fe20008010890 */
[--C-:B------:R-:W-:Y:S01]  /*13100*/  FFMA.FTZ R132, R132, UR26, -R50.reuse ;  /* 0x0000001a84847c23 */ /* 0x100fe20008010832 */
[----:B------:R-:W-:Y:S01]  /*13110*/  LOP3.LUT R170, R174, 0xffff, RZ, 0xc0, !PT ;  /* 0x0000ffffaeaa7812 */ /* 0x000fe200078ec0ff */
[----:B------:R-:W5:Y:S01]  /*13120*/  MUFU.EX2 R142, R142 ;  /* 0x0000008e008e7308 */ /* 0x000f620000000800 */
[----:B------:R-:W-:Y:S01]  /*13130*/  FFMA.FTZ R149, R149, UR26, -R50 ;  /* 0x0000001a95957c23 */ /* 0x000fe20008010832 */
[C---:B---3--:R-:W-:Y:S01]  /*13140*/  HMMA.16816.F32 R76, R24.reuse, R4, R76 ;  /* 0x00000004184c723c */ /* 0x048fe2000000184c */
[----:B------:R-:W-:Y:S01]  /*13150*/  SHF.R.U32.HI R170, RZ, 0x8, R170 ;  /* 0x00000008ffaa7819 */ /* 0x000fe200000116aa */
[----:B------:R-:W-:Y:S01]  /*13160*/  MUFU.EX2 R153, R153 ;  /* 0x0000009900997308 */ /* 0x000fe20000000800 */
[--C-:B------:R-:W-:Y:S01]  /*13170*/  FFMA.FTZ R36, R36, UR26, -R50.reuse ;  /* 0x0000001a24247c23 */ /* 0x100fe20008010832 */
[----:B------:R-:W-:Y:S01]  /*13180*/  FFMA.FTZ R62, R62, UR26, -R50 ;  /* 0x0000001a3e3e7c23 */ /* 0x000fe20008010832 */
[--C-:B------:R-:W-:Y:S01]  /*13190*/  FFMA.FTZ R150, R150, UR26, -R49.reuse ;  /* 0x0000001a96967c23 */ /* 0x100fe20008010831 */
[----:B------:R-:W-:Y:S01]  /*131a0*/  MUFU.EX2 R154, R154 ;  /* 0x0000009a009a7308 */ /* 0x000fe20000000800 */
[----:B------:R-:W-:Y:S01]  /*131b0*/  FFMA.FTZ R65, R65, UR26, -R138 ;  /* 0x0000001a41417c23 */ /* 0x000fe2000801088a */
[----:B------:R-:W-:Y:S01]  /*131c0*/  HMMA.16816.F32 R72, R24, R6, R72 ;  /* 0x000000061848723c */ /* 0x000fe20000001848 */
[--C-:B------:R-:W-:Y:S01]  /*131d0*/  HSET2.LE.AND R25, R10, R0.reuse, PT ;  /* 0x000000000a197233 */ /* 0x100fe20003803000 */
[--C-:B--2---:R-:W-:Y:S01]  /*131e0*/  FFMA.FTZ R159, R158, UR26, -R49.reuse ;  /* 0x0000001a9e9f7c23 */ /* 0x104fe20008010831 */
[----:B----4-:R-:W-:Y:S01]  /*131f0*/  F2FP.F16.F32.PACK_AB R26, R146, R147 ;  /* 0x00000093921a723e */ /* 0x010fe200000000ff */
[----:B------:R2:W-:Y:S01]  /*13200*/  MUFU.EX2 R158, R169 ;  /* 0x000000a9009e7308 */ /* 0x0005e20000000800 */
[----:B------:R-:W-:Y:S01]  /*13210*/  F2FP.F16.F32.PACK_AB R27, R151, R160 ;  /* 0x000000a0971b723e */ /* 0x000fe200000000ff */
[--C-:B------:R-:W-:Y:S01]  /*13220*/  FFMA.FTZ R67, R67, UR26, -R144.reuse ;  /* 0x0000001a43437c23 */ /* 0x100fe20008010890 */
[----:B------:R-:W-:Y:S01]  /*13230*/  F2FP.F16.F32.PACK_AB R24, R163, R145 ;  /* 0x00000091a318723e */ /* 0x000fe200000000ff */
[C---:B------:R-:W-:Y:S01]  /*13240*/  HMMA.16816.F32 R80, R20.reuse, R4, R80 ;  /* 0x000000041450723c */ /* 0x040fe20000001850 */
[--C-:B------:R-:W-:Y:S01]  /*13250*/  HSET2.LE.AND R4, R11, R0.reuse, PT ;  /* 0x000000000b047233 */ /* 0x100fe20003803000 */
[----:B------:R-:W-:Y:S01]  /*13260*/  MUFU.EX2 R159, R159 ;  /* 0x0000009f009f7308 */ /* 0x000fe20000000800 */
[----:B------:R-:W-:Y:S01]  /*13270*/  F2FP.F16.F32.PACK_AB R5, R164, R162 ;  /* 0x000000a2a405723e */ /* 0x000fe200000000ff */
[----:B------:R-:W-:Y:S01]  /*13280*/  FFMA.FTZ R143, R143, UR26, -R144 ;  /* 0x0000001a8f8f7c23 */ /* 0x000fe20008010890 */
[----:B------:R-:W-:Y:S01]  /*13290*/  LOP3.LUT R26, R26, R8, RZ, 0xc0, !PT ;  /* 0x000000081a1a7212 */ /* 0x000fe200078ec0ff */
[----:B------:R-:W-:Y:S01]  /*132a0*/  MUFU.EX2 R166, R166 ;  /* 0x000000a600a67308 */ /* 0x000fe20000000800 */
[----:B------:R-:W-:Y:S01]  /*132b0*/  LOP3.LUT R27, R27, R9, RZ, 0xc0, !PT ;  /* 0x000000091b1b7212 */ /* 0x000fe200078ec0ff */
[C---:B------:R-:W-:Y:S01]  /*132c0*/  HMMA.16816.F32 R128, R20.reuse, R16, R128 ;  /* 0x000000101480723c */ /* 0x040fe20000001880 */
[----:B------:R-:W-:Y:S01]  /*132d0*/  LOP3.LUT R24, R24, R4, RZ, 0xc0, !PT ;  /* 0x0000000418187212 */ /* 0x000fe200078ec0ff */
[----:B------:R-:W3:Y:S01]  /*132e0*/  LDSM.16.MT88.4 R8, [R181+0x6800] ;  /* 0x00680000b508783b */ /* 0x000ee20000004200 */
[----:B------:R-:W-:Y:S01]  /*132f0*/  LOP3.LUT R25, R5, R25, RZ, 0xc0, !PT ;  /* 0x0000001905197212 */ /* 0x000fe200078ec0ff */
[--C-:B--2---:R-:W-:Y:S01]  /*13300*/  FFMA.FTZ R169, R161, UR26, -R49.reuse ;  /* 0x0000001aa1a97c23 */ /* 0x104fe20008010831 */
[----:B------:R-:W-:Y:S01]  /*13310*/  FFMA.FTZ R161, R156, UR26, -R49 ;  /* 0x0000001a9ca17c23 */ /* 0x000fe20008010831 */
[----:B-----5:R-:W-:Y:S01]  /*13320*/  F2FP.F16.F32.PACK_AB R171, R140, R157 ;  /* 0x0000009d8cab723e */ /* 0x020fe200000000ff */
[----:B------:R-:W-:Y:S01]  /*13330*/  MUFU.EX2 R132, R132 ;  /* 0x0000008400847308 */ /* 0x000fe20000000800 */
[C---:B------:R-:W-:Y:S01]  /*13340*/  HMMA.16816.F32 R116, R20.reuse, R18, R116 ;  /* 0x000000121474723c */ /* 0x040fe20000001874 */
[----:B------:R-:W2:Y:S01]  /*13350*/  LDSM.16.MT88.4 R16, [R186+0x6800] ;  /* 0x00680000ba10783b */ /* 0x000ea20000004200 */
[----:B------:R-:W-:Y:S01]  /*13360*/  F2FP.F16.F32.PACK_AB R172, R142, R53 ;  /* 0x000000358eac723e */ /* 0x000fe200000000ff */
[----:B------:R4:W5:Y:S01]  /*13370*/  MUFU.EX2 R156, R169 ;  /* 0x000000a9009c7308 */ /* 0x0009620000000800 */
[----:B------:R-:W-:Y:S01]  /*13380*/  FFMA.FTZ R45, R229, R61, R45 ;  /* 0x0000003de52d7223 */ /* 0x000fe2000001002d */
[----:B------:R-:W-:Y:S01]  /*13390*/  FFMA.FTZ R48, R228, R64, R48 ;  /* 0x00000040e4307223 */ /* 0x000fe20000010030 */
[----:B------:R-:W-:Y:S01]  /*133a0*/  FFMA.FTZ R41, R235, R47, R41 ;  /* 0x0000002feb297223 */ /* 0x000fe20000010029 */
[----:B------:R-:W5:Y:S01]  /*133b0*/  MUFU.EX2 R161, R161 ;  /* 0x000000a100a17308 */ /* 0x000f620000000800 */
[----:B------:R-:W-:Y:S01]  /*133c0*/  HMMA.16816.F32 R68, R20, R6, R68 ;  /* 0x000000061444723c */ /* 0x000fe20000001844 */
[----:B------:R-:W5:Y:S01]  /*133d0*/  LDSM.16.MT88.4 R4, [R180+0x6800] ;  /* 0x00680000b404783b */ /* 0x000f620000004200 */
[----:B------:R-:W-:Y:S01]  /*133e0*/  IMAD.MOV.U32 R23, RZ, RZ, R176 ;  /* 0x000000ffff177224 */ /* 0x000fe200078e00b0 */
[C---:B------:R-:W-:Y:S01]  /*133f0*/  PRMT R21, R176.reuse, 0x7771, RZ ;  /* 0x00007771b0157816 */ /* 0x040fe200000000ff */
[----:B------:R-:W-:Y:S01]  /*13400*/  MUFU.EX2 R36, R36 ;  /* 0x0000002400247308 */ /* 0x000fe20000000800 */
[----:B------:R-:W-:Y:S01]  /*13410*/  PRMT R20, R176, 0x7773, RZ ;  /* 0x00007773b0147816 */ /* 0x000fe200000000ff */
[----:B------:R-:W-:Y:S01]  /*13420*/  FFMA.FTZ R37, R234, R46, R37 ;  /* 0x0000002eea257223 */ /* 0x000fe20000010025 */
[----:B------:R-:W-:Y:S01]  /*13430*/  LOP3.LUT R23, R23, 0xff, RZ, 0xc0, !PT ;  /* 0x000000ff17177812 */ /* 0x000fe200078ec0ff */
[C---:B-1----:R-:W-:Y:S01]  /*13440*/  HMMA.16816.F32 R108, R24.reuse, R12, R108 ;  /* 0x0000000c186c723c */ /* 0x042fe2000000186c */
[----:B------:R-:W-:Y:S01]  /*13450*/  PRMT R22, R176, 0x7772, RZ ;  /* 0x00007772b0167816 */ /* 0x000fe200000000ff */
[----:B------:R-:W1:Y:S01]  /*13460*/  MUFU.EX2 R62, R62 ;  /* 0x0000003e003e7308 */ /* 0x000e620000000800 */
[----:B------:R-:W-:Y:S01]  /*13470*/  PRMT R21, R23, 0x5410, R21 ;  /* 0x0000541017157816 */ /* 0x000fe20000000015 */
[----:B------:R-:W-:Y:S01]  /*13480*/  FADD.FTZ R45, R44, R45 ;  /* 0x0000002d2c2d7221 */ /* 0x000fe20000010000 */
[----:B------:R-:W-:Y:S01]  /*13490*/  PRMT R20, R22, 0x5410, R20 ;  /* 0x0000541016147816 */ /* 0x000fe20000000014 */
[----:B------:R-:W-:Y:S01]  /*134a0*/  MUFU.EX2 R65, R65 ;  /* 0x0000004100417308 */ /* 0x000fe20000000800 */
[C---:B----4-:R-:W-:Y:S01]  /*134b0*/  PRMT R169, R174.reuse, 0x7632, R169 ;  /* 0x00007632aea97816 */ /* 0x050fe200000000a9 */
[C---:B------:R-:W-:Y:S01]  /*134c0*/  HMMA.16816.F32 R104, R24.reuse, R14, R104 ;  /* 0x0000000e1868723c */ /* 0x040fe20000001868 */
[----:B------:R-:W-:Y:S01]  /*134d0*/  LOP3.LUT R22, R174, 0xff, RZ, 0xc0, !PT ;  /* 0x000000ffae167812 */ /* 0x000fe200078ec0ff */
[----:B------:R-:W-:Y:S01]  /*134e0*/  FADD.FTZ R48, R55, R48 ;  /* 0x0000003037307221 */ /* 0x000fe20000010000 */
[--C-:B------:R-:W-:Y:S01]  /*134f0*/  HSET2.LE.AND R21, R21, R0.reuse, PT ;  /* 0x0000000015157233 */ /* 0x100fe20003803000 */
[----:B------:R-:W-:Y:S01]  /*13500*/  FADD.FTZ R41, R40, R41 ;  /* 0x0000002928297221 */ /* 0x000fe20000010000 */
[----:B------:R-:W-:Y:S01]  /*13510*/  SHF.R.U32.HI R174, RZ, 0x18, R174 ;  /* 0x00000018ffae7819 */ /* 0x000fe200000116ae */
[----:B------:R-:W-:Y:S01]  /*13520*/  FADD.FTZ R37, R35, R37 ;  /* 0x0000002523257221 */ /* 0x000fe20000010000 */
[----:B------:R-:W-:Y:S01]  /*13530*/  LOP3.LUT R169, R169, 0xff, RZ, 0xc0, !PT ;  /* 0x000000ffa9a97812 */ /* 0x000fe200078ec0ff */
[----:B------:R-:W-:Y:S01]  /*13540*/  MUFU.EX2 R67, R67 ;  /* 0x0000004300437308 */ /* 0x000fe20000000800 */
[----:B------:R-:W-:Y:S01]  /*13550*/  LOP3.LUT R20, R20, 0xff00ff, RZ, 0xc0, !PT ;  /* 0x00ff00ff14147812 */ /* 0x000fe200078ec0ff */
[C---:B---3--:R-:W-:Y:S01]  /*13560*/  HMMA.16816.F32 R92, R24.reuse, R8, R92 ;  /* 0x00000008185c723c */ /* 0x048fe2000000185c */
[----:B------:R-:W-:Y:S01]  /*13570*/  LEA R23, R137, 0xfffffffb, 0x1 ;  /* 0xfffffffb89177811 */ /* 0x000fe200078e08ff */
[----:B------:R-:W-:Y:S01]  /*13580*/  FADD.FTZ R45, R43, R45 ;  /* 0x0000002d2b2d7221 */ /* 0x000fe20000010000 */
[----:B------:R-:W-:Y:S01]  /*13590*/  PRMT R170, R22, 0x5410, R170 ;  /* 0x0000541016aa7816 */ /* 0x000fe200000000aa */
[----:B------:R-:W-:Y:S01]  /*135a0*/  FADD.FTZ R48, R56, R48 ;  /* 0x0000003038307221 */ /* 0x000fe20000010000 */
[----:B------:R-:W-:Y:S01]  /*135b0*/  PRMT R169, R169, 0x5410, R174 ;  /* 0x00005410a9a97816 */ /* 0x000fe200000000ae */
[----:B------:R-:W-:Y:S01]  /*135c0*/  FADD.FTZ R41, R39, R41 ;  /* 0x0000002927297221 */ /* 0x000fe20000010000 */
[----:B------:R-:W-:Y:S01]  /*135d0*/  LOP3.LUT R22, R171, R21, RZ, 0xc0, !PT ;  /* 0x00000015ab167212 */ /* 0x000fe200078ec0ff */
[C---:B--2---:R-:W-:Y:S01]  /*135e0*/  HMMA.16816.F32 R124, R24.reuse, R16, R124 ;  /* 0x00000010187c723c */ /* 0x044fe2000000187c */
[----:B------:R-:W-:Y:S01]  /*135f0*/  LOP3.LUT R171, R23, UR25, R233, 0x96, !PT ;  /* 0x0000001917ab7c12 */ /* 0x000fe2000f8e96e9 */
[----:B------:R-:W-:Y:S01]  /*13600*/  FADD.FTZ R37, R34, R37 ;  /* 0x0000002522257221 */ /* 0x000fe20000010000 */
[--C-:B------:R-:W-:Y:S01]  /*13610*/  HSET2.LE.AND R20, R20, R0.reuse, PT ;  /* 0x0000000014147233 */ /* 0x100fe20003803000 */
[----:B------:R-:W-:Y:S01]  /*13620*/  FADD.FTZ R45, R42, R45 ;  /* 0x0000002d2a2d7221 */ /* 0x000fe20000010000 */
[----:B-----5:R-:W-:Y:S01]  /*13630*/  F2FP.F16.F32.PACK_AB R23, R156, R159 ;  /* 0x0000009f9c17723e */ /* 0x020fe200000000ff */
[----:B------:R-:W-:Y:S01]  /*13640*/  FADD.FTZ R48, R57, R48 ;  /* 0x0000003039307221 */ /* 0x000fe20000010000 */
[--C-:B------:R-:W-:Y:S01]  /*13650*/  HSET2.LE.AND R170, R170, R0.reuse, PT ;  /* 0x00000000aaaa7233 */ /* 0x100fe20003803000 */
[C---:B------:R-:W-:Y:S01]  /*13660*/  HMMA.16816.F32 R120, R24.reuse, R18, R120 ;  /* 0x000000121878723c */ /* 0x040fe20000001878 */
[----:B------:R-:W-:Y:S01]  /*13670*/  HSET2.LE.AND R21, R169, R0, PT ;  /* 0x00000000a9157233 */ /* 0x000fe20003803000 */
[----:B------:R-:W-:Y:S01]  /*13680*/  FADD.FTZ R41, R38, R41 ;  /* 0x0000002926297221 */ /* 0x000fe20000010000 */
[----:B------:R-:W-:Y:S01]  /*13690*/  LOP3.LUT R23, R23, R20, RZ, 0xc0, !PT ;  /* 0x0000001417177212 */ /* 0x000fe200078ec0ff */
[----:B------:R-:W-:Y:S01]  /*136a0*/  FADD.FTZ R37, R33, R37 ;  /* 0x0000002521257221 */ /* 0x000fe20000010000 */
[----:B------:R-:W-:Y:S01]  /*136b0*/  F2FP.F16.F32.PACK_AB R169, R161, R158 ;  /* 0x0000009ea1a9723e */ /* 0x000fe200000000ff */
[----:B------:R-:W-:Y:S01]  /*136c0*/  FADD.FTZ R45, R53, R45 ;  /* 0x0000002d352d7221 */ /* 0x000fe20000010000 */
[----:B------:R-:W-:Y:S01]  /*136d0*/  LOP3.LUT R20, R172, R170, RZ, 0xc0, !PT ;  /* 0x000000aaac147212 */ /* 0x000fe200078ec0ff */
[----:B------:R-:W-:Y:S01]  /*136e0*/  IMAD.WIDE.U32 R170, R171, -0x326172a9, RZ ;  /* 0xcd9e8d57abaa7825 */ /* 0x000fe200078e00ff */
[----:B------:R-:W-:Y:S01]  /*136f0*/  LOP3.LUT R21, R169, R21, RZ, 0xc0, !PT ;  /* 0x00000015a9157212 */ /* 0x000fe200078ec0ff */
[C---:B------:R-:W-:Y:S02]  /*13700*/  HMMA.16816.F32 R88, R24.reuse, R10, R88 ;  /* 0x0000000a1858723c */ /* 0x040fe40000001858 */
[----:B------:R-:W-:Y:S01]  /*13710*/  FADD.FTZ R48, R158, R48 ;  /* 0x000000309e307221 */ /* 0x000fe20000010000 */
[----:B------:R-:W-:Y:S01]  /*13720*/  FADD.FTZ R41, R145, R41 ;  /* 0x0000002991297221 */ /* 0x000fe20000010000 */
[----:B------:R-:W-:Y:S01]  /*13730*/  LOP3.LUT R178, R170, UR12, R227, 0x96, !PT ;  /* 0x0000000caab27c12 */ /* 0x000fe2000f8e96e3 */
[----:B------:R-:W-:Y:S01]  /*13740*/  FADD.FTZ R37, R162, R37 ;  /* 0x00000025a2257221 */ /* 0x000fe20000010000 */
[--C-:B------:R-:W-:Y:S01]  /*13750*/  FFMA.FTZ R30, R30, UR26, -R50.reuse ;  /* 0x0000001a1e1e7c23 */ /* 0x100fe20008010832 */
[--C-:B------:R-:W-:Y:S01]  /*13760*/  FFMA.FTZ R31, R31, UR26, -R50.reuse ;  /* 0x0000001a1f1f7c23 */ /* 0x100fe20008010832 */
[----:B------:R-:W-:Y:S01]  /*13770*/  FFMA.FTZ R52, R52, UR26, -R50 ;  /* 0x0000001a34347c23 */ /* 0x000fe20008010832 */
[----:B------:R-:W-:Y:S01]  /*13780*/  HMMA.16816.F32 R76, R24, R4, R76 ;  /* 0x00000004184c723c */ /* 0x000fe2000000184c */
[----:B------:R-:W-:-:S04]  /*13790*/  IMAD.WIDE.U32 R178, R178, -0x2daee0ad, RZ ;  /* 0xd2511f53b2b27825 */ /* 0x000fc800078e00ff */
[----:B------:R-:W-:Y:S01]  /*137a0*/  FADD.FTZ R45, R142, R45 ;  /* 0x0000002d8e2d7221 */ /* 0x000fe20000010000 */
[----:B------:R-:W-:Y:S01]  /*137b0*/  FADD.FTZ R48, R161, R48 ;  /* 0x00000030a1307221 */ /* 0x000fe20000010000 */
[----:B------:R-:W-:Y:S01]  /*137c0*/  FADD.FTZ R41, R163, R41 ;  /* 0x00000029a3297221 */ /* 0x000fe20000010000 */
[----:B------:R-:W-:Y:S01]  /*137d0*/  FADD.FTZ R37, R164, R37 ;  /* 0x00000025a4257221 */ /* 0x000fe20000010000 */
[----:B------:R-:W-:Y:S01]  /*137e0*/  FFMA.FTZ R50, R32, UR26, -R50 ;  /* 0x0000001a20327c23 */ /* 0x000fe20008010832 */
[----:B------:R-:W-:Y:S01]  /*137f0*/  FADD.FTZ R45, R157, R45 ;  /* 0x0000002d9d2d7221 */ /* 0x000fe20000010000 */
[----:B------:R-:W-:Y:S01]  /*13800*/  HMMA.16816.F32 R72, R24, R6, R72 ;  /* 0x000000061848723c */ /* 0x000fe20000001848 */
[----:B------:R-:W-:Y:S01]  /*13810*/  LOP3.LUT R25, R242, UR23, R171, 0x96, !PT ;  /* 0x00000017f2197c12 */ /* 0x000fe2000f8e96ab */
[----:B------:R-:W-:Y:S01]  /*13820*/  FFMA.FTZ R26, R155, UR26, -R144 ;  /* 0x0000001a9b1a7c23 */ /* 0x000fe20008010890 */
[----:B------:R-:W-:Y:S01]  /*13830*/  LOP3.LUT R24, R170, UR12, R215, 0x96, !PT ;  /* 0x0000000caa187c12 */ /* 0x000fe2000f8e96d7 */
[----:B------:R-:W-:Y:S01]  /*13840*/  FADD.FTZ R48, R159, R48 ;  /* 0x000000309f307221 */ /* 0x000fe20000010000 */
[----:B------:R-:W-:Y:S01]  /*13850*/  FADD.FTZ R41, R147, R41 ;  /* 0x0000002993297221 */ /* 0x000fe20000010000 */
[----:B------:R-:W-:-:S04]  /*13860*/  IMAD.WIDE.U32 R174, R25, -0x2daee0ad, RZ ;  /* 0xd2511f5319ae7825 */ /* 0x000fc800078e00ff */
[----:B------:R-:W-:Y:S01]  /*13870*/  FADD.FTZ R37, R160, R37 ;  /* 0x00000025a0257221 */ /* 0x000fe20000010000 */
[----:B------:R-:W-:Y:S01]  /*13880*/  HMMA.16816.F32 R128, R20, R16, R128 ;  /* 0x000000101480723c */ /* 0x000fe20000001880 */
[----:B------:R2:W-:Y:S01]  /*13890*/  MUFU.EX2 R32, R52 ;  /* 0x0000003400207308 */ /* 0x0005e20000000800 */
[----:B------:R-:W-:Y:S01]  /*138a0*/  IMAD.WIDE.U32 R16, R24, -0x2daee0ad, RZ ;  /* 0xd2511f5318107825 */ /* 0x000fe200078e00ff */
[----:B------:R-:W-:-:S03]  /*138b0*/  LOP3.LUT R24, R216, UR22, R175, 0x96, !PT ;  /* 0x00000016d8187c12 */ /* 0x000fc6000f8e96af */
[----:B------:R-:W-:Y:S01]  /*138c0*/  FFMA.FTZ R54, R54, UR26, -R49 ;  /* 0x0000001a36367c23 */ /* 0x000fe20008010831 */
[----:B------:R-:W-:Y:S01]  /*138d0*/  FADD.FTZ R45, R140, R45 ;  /* 0x0000002d8c2d7221 */ /* 0x000fe20000010000 */
[----:B------:R-:W-:Y:S01]  /*138e0*/  FADD.FTZ R48, R156, R48 ;  /* 0x000000309c307221 */ /* 0x000fe20000010000 */
[----:B------:R-:W-:Y:S01]  /*138f0*/  LOP3.LUT R174, R174, UR4, R17, 0x96, !PT ;  /* 0x00000004aeae7c12 */ /* 0x000fe2000f8e9611 */
[----:B------:R-:W-:Y:S01]  /*13900*/  IMAD.WIDE.U32 R24, R24, -0x326172a9, RZ ;  /* 0xcd9e8d5718187825 */ /* 0x000fe200078e00ff */
[----:B------:R-:W-:Y:S01]  /*13910*/  HMMA.16816.F32 R116, R20, R18, R116 ;  /* 0x000000121474723c */ /* 0x000fe20000001874 */
[----:B------:R-:W-:Y:S02]  /*13920*/  LOP3.LUT R18, R244, UR23, R171, 0x96, !PT ;  /* 0x00000017f4127c12 */ /* 0x000fe4000f8e96ab */
[----:B------:R-:W-:Y:S01]  /*13930*/  FADD.FTZ R41, R146, R41 ;  /* 0x0000002992297221 */ /* 0x000fe20000010000 */
[----:B------:R-:W-:Y:S01]  /*13940*/  IMAD.WIDE.U32 R174, R174, -0x326172a9, RZ ;  /* 0xcd9e8d57aeae7825 */ /* 0x000fe200078e00ff */
[----:B------:R-:W-:-:S03]  /*13950*/  LOP3.LUT R17, R214, UR11, R25, 0x96, !PT ;  /* 0x0000000bd6117c12 */ /* 0x000fc6000f8e9619 */
[----:B------:R-:W-:Y:S01]  /*13960*/  FADD.FTZ R37, R151, R37 ;  /* 0x0000002597257221 */ /* 0x000fe20000010000 */
[----:B--2---:R-:W-:Y:S01]  /*13970*/  FFMA.FTZ R52, R3, UR26, -R49 ;  /* 0x0000001a03347c23 */ /* 0x004fe20008010831 */
[----:B------:R-:W-:Y:S01]  /*13980*/  IMAD.WIDE.U32 R18, R18, -0x2daee0ad, RZ ;  /* 0xd2511f5312127825 */ /* 0x000fe200078e00ff */
[----:B------:R-:W-:Y:S01]  /*13990*/  LOP3.LUT R176, R24, UR9, R175, 0x96, !PT ;  /* 0x0000000918b07c12 */ /* 0x000fe2000f8e96af */
[----:B------:R-:W-:Y:S01]  /*139a0*/  HMMA.16816.F32 R112, R20, R12, R112 ;  /* 0x0000000c1470723c */ /* 0x000fe20000001870 */
[----:B-1----:R-:W-:Y:S01]  /*139b0*/  F2FP.F16.F32.PACK_AB R175, R62, R36 ;  /* 0x000000243eaf723e */ /* 0x002fe200000000ff */
[----:B------:R-:W-:Y:S01]  /*139c0*/  IMAD.WIDE.U32 R192, R17, -0x2daee0ad, RZ ;  /* 0xd2511f5311c07825 */ /* 0x000fe200078e00ff */
[----:B------:R-:W-:Y:S01]  /*139d0*/  LOP3.LUT R12, R230, UR22, R19, 0x96, !PT ;  /* 0x00000016e60c7c12 */ /* 0x000fe2000f8e9613 */
[----:B------:R-:W-:Y:S01]  /*139e0*/  MUFU.EX2 R30, R30 ;  /* 0x0000001e001e7308 */ /* 0x000fe20000000800 */
[----:B------:R-:W-:Y:S01]  /*139f0*/  LOP3.LUT R170, R18, UR4, R179, 0x96, !PT ;  /* 0x0000000412aa7c12 */ /* 0x000fe2000f8e96b3 */
[----:B------:R-:W-:-:S04]  /*13a00*/  IMAD.WIDE.U32 R176, R176, -0x2daee0ad, RZ ;  /* 0xd2511f53b0b07825 */ /* 0x000fc800078e00ff */
[----:B------:R-:W-:Y:S01]  /*13a10*/  FADD.FTZ R45, R36, R45 ;  /* 0x0000002d242d7221 */ /* 0x000fe20000010000 */
[----:B------:R-:W-:Y:S01]  /*13a20*/  HMMA.16816.F32 R100, R20, R14, R100 ;  /* 0x0000000e1464723c */ /* 0x000fe20000001864 */
[----:B------:R-:W-:Y:S01]  /*13a30*/  MUFU.EX2 R31, R31 ;  /* 0x0000001f001f7308 */ /* 0x000fe20000000800 */
[----:B------:R-:W-:Y:S01]  /*13a40*/  IMAD.WIDE.U32 R12, R12, -0x326172a9, RZ ;  /* 0xcd9e8d570c0c7825 */ /* 0x000fe200078e00ff */
[----:B------:R-:W-:-:S03]  /*13a50*/  LOP3.LUT R14, R192, UR13, R177, 0x96, !PT ;  /* 0x0000000dc00e7c12 */ /* 0x000fc6000f8e96b1 */
[----:B------:R-:W-:Y:S01]  /*13a60*/  FADD.FTZ R41, R153, R41 ;  /* 0x0000002999297221 */ /* 0x000fe20000010000 */
[----:B------:R-:W-:Y:S01]  /*13a70*/  LOP3.LUT R192, R16, UR19, R193, 0x96, !PT ;  /* 0x0000001310c07c12 */ /* 0x000fe2000f8e96c1 */
[----:B------:R-:W-:Y:S01]  /*13a80*/  IMAD.WIDE.U32 R170, R170, -0x326172a9, RZ ;  /* 0xcd9e8d57aaaa7825 */ /* 0x000fe200078e00ff */
[----:B------:R-:W-:Y:S01]  /*13a90*/  LOP3.LUT R24, R226, UR11, R13, 0x96, !PT ;  /* 0x0000000be2187c12 */ /* 0x000fe2000f8e960d */
[----:B------:R-:W-:Y:S01]  /*13aa0*/  HMMA.16816.F32 R96, R20, R8, R96 ;  /* 0x000000081460723c */ /* 0x000fe20000001860 */
[----:B------:R-:W1:Y:S01]  /*13ab0*/  LDSM.16.MT88.4 R16, [R186+0x7000] ;  /* 0x00700000ba10783b */ /* 0x000e620000004200 */
[----:B------:R-:W-:Y:S01]  /*13ac0*/  IMAD.WIDE.U32 R14, R14, -0x326172a9, RZ ;  /* 0xcd9e8d570e0e7825 */ /* 0x000fe200078e00ff */
[----:B------:R-:W-:-:S03]  /*13ad0*/  LOP3.LUT R172, R12, UR9, R171, 0x96, !PT ;  /* 0x000000090cac7c12 */ /* 0x000fc6000f8e96ab */
[----:B------:R-:W-:Y:S01]  /*13ae0*/  FADD.FTZ R45, R62, R45 ;  /* 0x0000002d3e2d7221 */ /* 0x000fe20000010000 */
[----:B------:R-:W-:Y:S01]  /*13af0*/  ISETP.GT.U32.AND P0, PT, R28, R201, PT ;  /* 0x000000c91c00720c */ /* 0x000fe20003f04070 */
[----:B------:R-:W-:Y:S01]  /*13b00*/  IMAD.WIDE.U32 R192, R192, -0x326172a9, RZ ;  /* 0xcd9e8d57c0c07825 */ /* 0x000fe200078e00ff */
[C---:B------:R-:W-:Y:S01]  /*13b10*/  PRMT R9, R14.reuse, 0x7773, RZ ;  /* 0x000077730e097816 */ /* 0x040fe200000000ff */
[----:B------:R-:W-:Y:S01]  /*13b20*/  HMMA.16816.F32 R84, R20, R10, R84 ;  /* 0x0000000a1454723c */ /* 0x000fe20000001854 */
[----:B------:R-:W-:Y:S01]  /*13b30*/  PRMT R12, R14, 0x7772, RZ ;  /* 0x000077720e0c7816 */ /* 0x000fe200000000ff */
[----:B------:R-:W-:Y:S01]  /*13b40*/  FFMA.FTZ R10, R167, UR26, -R138 ;  /* 0x0000001aa70a7c23 */ /* 0x000fe2000801088a */
[----:B------:R-:W-:Y:S01]  /*13b50*/  IMAD.MOV.U32 R13, RZ, RZ, R14 ;  /* 0x000000ffff0d7224 */ /* 0x000fe200078e000e */
[----:B------:R-:W-:Y:S01]  /*13b60*/  LOP3.LUT R25, R192, UR7, R15, 0x96, !PT ;  /* 0x00000007c0197c12 */ /* 0x000fe2000f8e960f */
[----:B------:R-:W-:Y:S01]  /*13b70*/  IMAD.WIDE.U32 R218, R24, -0x2daee0ad, RZ ;  /* 0xd2511f5318da7825 */ /* 0x000fe200078e00ff */
[----:B------:R-:W-:-:S03]  /*13b80*/  PRMT R9, R12, 0x5410, R9 ;  /* 0x000054100c097816 */ /* 0x000fc60000000009 */
[----:B------:R-:W-:Y:S01]  /*13b90*/  FFMA.FTZ R12, R165, UR26, -R138 ;  /* 0x0000001aa50c7c23 */ /* 0x000fe2000801088a */
[----:B------:R2:W-:Y:S01]  /*13ba0*/  MUFU.EX2 R155, R10 ;  /* 0x0000000a009b7308 */ /* 0x0005e20000000800 */
[----:B------:R-:W-:Y:S01]  /*13bb0*/  LOP3.LUT R11, R25, 0xffff, RZ, 0xc0, !PT ;  /* 0x0000ffff190b7812 */ /* 0x000fe200078ec0ff */
[----:B------:R-:W-:Y:S01]  /*13bc0*/  IMAD.WIDE.U32 R172, R172, -0x2daee0ad, RZ ;  /* 0xd2511f53acac7825 */ /* 0x000fe200078e00ff */
[----:B------:R-:W-:Y:S01]  /*13bd0*/  PRMT R8, R14, 0x7771, RZ ;  /* 0x000077710e087816 */ /* 0x000fe200000000ff */
[----:B------:R3:W-:Y:S01]  /*13be0*/  MUFU.EX2 R165, R168 ;  /* 0x000000a800a57308 */ /* 0x0007e20000000800 */
[----:B------:R-:W-:Y:S01]  /*13bf0*/  LOP3.LUT R13, R13, 0xff, RZ, 0xc0, !PT ;  /* 0x000000ff0d0d7812 */ /* 0x000fe200078ec0ff */
[C---:B------:R-:W-:Y:S01]  /*13c00*/  HMMA.16816.F32 R80, R20.reuse, R4, R80 ;  /* 0x000000041450723c */ /* 0x040fe20000001850 */
[----:B------:R-:W-:Y:S01]  /*13c10*/  PRMT R169, R25, 0x7632, R169 ;  /* 0x0000763219a97816 */ /* 0x000fe200000000a9 */
[----:B------:R4:W5:Y:S01]  /*13c20*/  MUFU.EX2 R167, R12 ;  /* 0x0000000c00a77308 */ /* 0x0009620000000800 */
[----:B------:R-:W-:Y:S01]  /*13c30*/  LOP3.LUT R27, R9, 0xff00ff, RZ, 0xc0, !PT ;  /* 0x00ff00ff091b7812 */ /* 0x000fe200078ec0ff */
[----:B------:R-:W-:Y:S01]  /*13c40*/  FADD.FTZ R45, R132, R45 ;  /* 0x0000002d842d7221 */ /* 0x000fe20000010000 */
[----:B------:R-:W-:Y:S01]  /*13c50*/  SHF.R.U32.HI R9, RZ, 0x8, R11 ;  /* 0x00000008ff097819 */ /* 0x000fe2000001160b */
[----:B------:R-:W-:Y:S01]  /*13c60*/  @P0 VIADD R225, R137, 0xfffffffc ;  /* 0xfffffffc89e10836 */ /* 0x000fe20000000000 */
[----:B------:R-:W-:Y:S01]  /*13c70*/  PRMT R8, R13, 0x5410, R8 ;  /* 0x000054100d087816 */ /* 0x000fe20000000008 */
[----:B------:R-:W-:Y:S01]  /*13c80*/  HMMA.16816.F32 R68, R20, R6, R68 ;  /* 0x000000061444723c */ /* 0x000fe20000001844 */
[----:B--2---:R-:W-:Y:S01]  /*13c90*/  LOP3.LUT R10, R25, 0xff, RZ, 0xc0, !PT ;  /* 0x000000ff190a7812 */ /* 0x004fe200078ec0ff */
[----:B------:R-:W-:Y:S01]  /*13ca0*/  LDSM.16.MT88.4 R20, [R180+0x7000] ;  /* 0x00700000b414783b */ /* 0x000fe20000004200 */
[----:B------:R-:W-:Y:S01]  /*13cb0*/  SHF.R.U32.HI R25, RZ, 0x18, R25 ;  /* 0x00000018ff197819 */ /* 0x000fe20000011619 */
[----:B---3--:R-:W-:Y:S01]  /*13cc0*/  FFMA.FTZ R168, R152, UR26, -R138 ;  /* 0x0000001a98a87c23 */ /* 0x008fe2000801088a */
[----:B------:R-:W-:Y:S01]  /*13cd0*/  LOP3.LUT R169, R169, 0xff, RZ, 0xc0, !PT ;  /* 0x000000ffa9a97812 */ /* 0x000fe200078ec0ff */
[----:B------:R2:W-:Y:S01]  /*13ce0*/  MUFU.EX2 R152, R26 ;  /* 0x0000001a00987308 */ /* 0x0005e20000000800 */
[----:B------:R-:W-:Y:S01]  /*13cf0*/  PRMT R9, R10, 0x5410, R9 ;  /* 0x000054100a097816 */ /* 0x000fe20000000009 */
[----:B----4-:R-:W3:Y:S01]  /*13d00*/  LDSM.16.MT88.4 R12, [R182+0x7000] ;  /* 0x00700000b60c783b */ /* 0x010ee20000004200 */
[----:B------:R-:W-:Y:S01]  /*13d10*/  LOP3.LUT R218, R218, UR13, R173, 0x96, !PT ;  /* 0x0000000ddada7c12 */ /* 0x000fe2000f8e96ad */
[----:B------:R-:W4:Y:S01]  /*13d20*/  MUFU.EX2 R168, R168 ;  /* 0x000000a800a87308 */ /* 0x000f220000000800 */
[----:B------:R-:W-:Y:S01]  /*13d30*/  LOP3.LUT R178, R178, UR19, R219, 0x96, !PT ;  /* 0x00000013b2b27c12 */ /* 0x000fe2000f8e96db */
[----:B------:R-:W-:Y:S01]  /*13d40*/  FFMA.FTZ R173, R63, UR26, -R49 ;  /* 0x0000001a3fad7c23 */ /* 0x000fe20008010831 */
[--C-:B------:R-:W-:Y:S01]  /*13d50*/  HSET2.LE.AND R27, R27, R0.reuse, PT ;  /* 0x000000001b1b7233 */ /* 0x100fe20003803000 */
[----:B------:R-:W-:Y:S01]  /*13d60*/  IMAD.WIDE.U32 R218, R218, -0x326172a9, RZ ;  /* 0xcd9e8d57dada7825 */ /* 0x000fe200078e00ff */
[----:B-----5:R-:W-:Y:S01]  /*13d70*/  F2FP.F16.F32.PACK_AB R11, R155, R167 ;  /* 0x000000a79b0b723e */ /* 0x020fe200000000ff */
[----:B------:R-:W-:Y:S01]  /*13d80*/  MUFU.EX2 R63, R150 ;  /* 0x00000096003f7308 */ /* 0x000fe20000000800 */
[--C-:B------:R-:W-:Y:S01]  /*13d90*/  HSET2.LE.AND R9, R9, R0.reuse, PT ;  /* 0x0000000009097233 */ /* 0x100fe20003803000 */
[----:B------:R-:W-:Y:S01]  /*13da0*/  IMAD.MOV.U32 R6, RZ, RZ, R218 ;  /* 0x000000ffff067224 */ /* 0x000fe200078e00da */
[----:B------:R-:W-:Y:S01]  /*13db0*/  LOP3.LUT R27, R11, R27, RZ, 0xc0, !PT ;  /* 0x0000001b0b1b7212 */ /* 0x000fe200078ec0ff */
[----:B------:R-:W-:Y:S01]  /*13dc0*/  IMAD.WIDE.U32 R178, R178, -0x326172a9, RZ ;  /* 0xcd9e8d57b2b27825 */ /* 0x000fe200078e00ff */
[--C-:B--2---:R-:W-:Y:S01]  /*13dd0*/  HSET2.LE.AND R26, R8, R0.reuse, PT ;  /* 0x00000000081a7233 */ /* 0x104fe20003803000 */
[----:B------:R-:W-:Y:S01]  /*13de0*/  MUFU.EX2 R150, R173 ;  /* 0x000000ad00967308 */ /* 0x000fe20000000800 */
[----:B------:R-:W-:Y:S01]  /*13df0*/  PRMT R8, R169, 0x5410, R25 ;  /* 0x00005410a9087816 */ /* 0x000fe20000000019 */
[----:B----4-:R-:W-:Y:S01]  /*13e00*/  FADD.FTZ R37, R168, R37 ;  /* 0x00000025a8257221 */ /* 0x010fe20000010000 */
[C---:B------:R-:W-:Y:S01]  /*13e10*/  F2FP.F16.F32.PACK_AB R24, R152.reuse, R153 ;  /* 0x000000999818723e */ /* 0x040fe200000000ff */
[----:B------:R-:W-:Y:S01]  /*13e20*/  FADD.FTZ R41, R152, R41 ;  /* 0x0000002998297221 */ /* 0x000fe20000010000 */
[C---:B------:R-:W-:Y:S01]  /*13e30*/  F2FP.F16.F32.PACK_AB R4, R154.reuse, R168 ;  /* 0x000000a89a04723e */ /* 0x040fe200000000ff */
[----:B------:R-:W-:Y:S01]  /*13e40*/  FADD.FTZ R37, R154, R37 ;  /* 0x000000259a257221 */ /* 0x000fe20000010000 */
[----:B------:R-:W-:Y:S01]  /*13e50*/  HSET2.LE.AND R25, R8, R0, PT ;  /* 0x0000000008197233 */ /* 0x000fe20003803000 */
[----:B------:R-:W-:Y:S01]  /*13e60*/  FADD.FTZ R41, R166, R41 ;  /* 0x00000029a6297221 */ /* 0x000fe20000010000 */
[----:B------:R-:W-:Y:S01]  /*13e70*/  LOP3.LUT R24, R24, R9, RZ, 0xc0, !PT ;  /* 0x0000000918187212 */ /* 0x000fe200078ec0ff */
[----:B------:R-:W-:Y:S01]  /*13e80*/  FADD.FTZ R37, R167, R37 ;  /* 0x00000025a7257221 */ /* 0x000fe20000010000 */
[----:B------:R-:W2:Y:S01]  /*13e90*/  LDSM.16.MT88.4 R8, [R181+0x7000] ;  /* 0x00700000b508783b */ /* 0x000ea20000004200 */
[----:B------:R-:W-:Y:S01]  /*13ea0*/  LOP3.LUT R25, R4, R25, RZ, 0xc0, !PT ;  /* 0x0000001904197212 */ /* 0x000fe200078ec0ff */
[----:B------:R-:W-:Y:S01]  /*13eb0*/  FADD.FTZ R41, R165, R41 ;  /* 0x00000029a5297221 */ /* 0x000fe20000010000 */
[----:B------:R-:W-:Y:S01]  /*13ec0*/  PRMT R4, R218, 0x7771, RZ ;  /* 0x00007771da047816 */ /* 0x000fe200000000ff */
[----:B------:R-:W-:Y:S01]  /*13ed0*/  FADD.FTZ R37, R155, R37 ;  /* 0x000000259b257221 */ /* 0x000fe20000010000 */
[----:B------:R-:W-:Y:S01]  /*13ee0*/  LOP3.LUT R7, R6, 0xff, RZ, 0xc0, !PT ;  /* 0x000000ff06077812 */ /* 0x000fe200078ec0ff */
[----:B------:R-:W-:Y:S01]  /*13ef0*/  FADD.FTZ R41, R67, R41 ;  /* 0x0000002943297221 */ /* 0x000fe20000010000 */
[----:B------:R-:W-:-:S02]  /*13f00*/  PRMT R5, R218, 0x7773, RZ ;  /* 0x00007773da057816 */ /* 0x000fc400000000ff */
[----:B------:R-:W-:Y:S01]  /*13f10*/  PRMT R4, R7, 0x5410, R4 ;  /* 0x0000541007047816 */ /* 0x000fe20000000004 */
[----:B------:R-:W-:Y:S01]  /*13f20*/  FFMA.FTZ R7, R51, UR26, -R49 ;  /* 0x0000001a33077c23 */ /* 0x000fe20008010831 */
[----:B------:R-:W-:Y:S01]  /*13f30*/  PRMT R169, R218, 0x7772, RZ ;  /* 0x00007772daa97816 */ /* 0x000fe200000000ff */
[----:B------:R4:W5:Y:S01]  /*13f40*/  MUFU.EX2 R51, R149 ;  /* 0x0000009500337308 */ /* 0x0009620000000800 */
[----:B------:R-:W-:Y:S02]  /*13f50*/  F2FP.F16.F32.PACK_AB R171, R165, R166 ;  /* 0x000000a6a5ab723e */ /* 0x000fe400000000ff */
[----:B------:R-:W-:Y:S02]  /*13f60*/  LOP3.LUT R6, R178, UR7, R219, 0x96, !PT ;  /* 0x00000007b2067c12 */ /* 0x000fe4000f8e96db */
[----:B------:R-:W-:Y:S02]  /*13f70*/  PRMT R5, R169, 0x5410, R5 ;  /* 0x00005410a9057816 */ /* 0x000fe40000000005 */
[----:B------:R-:W-:-:S02]  /*13f80*/  LOP3.LUT R26, R171, R26, RZ, 0xc0, !PT ;  /* 0x0000001aab1a7212 */ /* 0x000fc400078ec0ff */
[C---:B------:R-:W-:Y:S02]  /*13f90*/  LOP3.LUT R169, R6.reuse, 0xffff, RZ, 0xc0, !PT ;  /* 0x0000ffff06a97812 */ /* 0x040fe400078ec0ff */
[----:B------:R-:W-:Y:S02]  /*13fa0*/  PRMT R171, R6, 0x7632, R171 ;  /* 0x0000763206ab7816 */ /* 0x000fe400000000ab */
[----:B------:R-:W-:Y:S01]  /*13fb0*/  SHF.R.U32.HI R169, RZ, 0x8, R169 ;  /* 0x00000008ffa97819 */ /* 0x000fe200000116a9 */
[----:B----4-:R-:W-:Y:S01]  /*13fc0*/  FFMA.FTZ R149, R148, UR26, -R49 ;  /* 0x0000001a94957c23 */ /* 0x010fe20008010831 */
[----:B------:R-:W-:Y:S01]  /*13fd0*/  LOP3.LUT R171, R171, 0xff, RZ, 0xc0, !PT ;  /* 0x000000ffabab7812 */ /* 0x000fe200078ec0ff */
[----:B------:R4:W3:Y:S01]  /*13fe0*/  MUFU.EX2 R148, R7 ;  /* 0x0000000700947308 */ /* 0x0008e20000000800 */
[----:B------:R-:W-:Y:S01]  /*13ff0*/  HSET2.LE.AND R4, R4, R0, PT ;  /* 0x0000000004047233 */ /* 0x000fe20003803000 */
[----:B-1----:R-:W-:Y:S01]  /*14000*/  HMMA.16816.F32 R124, R24, R16, R124 ;  /* 0x00000010187c723c */ /* 0x002fe2000000187c */
[----:B------:R-:W-:Y:S01]  /*14010*/  LOP3.LUT R5, R5, 0xff00ff, RZ, 0xc0, !PT ;  /* 0x00ff00ff05057812 */ /* 0x000fe200078ec0ff */
[----:B------:R-:W1:Y:S01]  /*14020*/  MUFU.EX2 R149, R149 ;  /* 0x0000009500957308 */ /* 0x000e620000000800 */
[C---:B-----5:R-:W-:Y:S01]  /*14030*/  F2FP.F16.F32.PACK_AB R173, R51.reuse, R132 ;  /* 0x0000008433ad723e */ /* 0x060fe200000000ff */
[----:B------:R-:W-:Y:S01]  /*14040*/  FADD.FTZ R45, R51, R45 ;  /* 0x0000002d332d7221 */ /* 0x000fe20000010000 */
[----:B------:R-:W-:-:S02]  /*14050*/  LOP3.LUT R174, R174, UR8, R193, 0x96, !PT ;  /* 0x00000008aeae7c12 */ /* 0x000fc4000f8e96c1 */
[----:B------:R-:W-:Y:S01]  /*14060*/  LOP3.LUT R170, R170, UR8, R179, 0x96, !PT ;  /* 0x00000008aaaa7c12 */ /* 0x000fe2000f8e96b3 */
[C---:B------:R-:W-:Y:S01]  /*14070*/  HMMA.16816.F32 R120, R24.reuse, R18, R120 ;  /* 0x000000121878723c */ /* 0x040fe20000001878 */
[----:B------:R-:W-:Y:S01]  /*14080*/  FADD.FTZ R45, R30, R45 ;  /* 0x0000002d1e2d7221 */ /* 0x000fe20000010000 */
[----:B----4-:R-:W-:Y:S01]  /*14090*/  LOP3.LUT R7, R6, 0xff, RZ, 0xc0, !PT ;  /* 0x000000ff06077812 */ /* 0x010fe200078ec0ff */
[----:B---3--:R-:W-:Y:S01]  /*140a0*/  FADD.FTZ R48, R148, R48 ;  /* 0x0000003094307221 */ /* 0x008fe20000010000 */
[----:B------:R-:W-:Y:S01]  /*140b0*/  SHF.R.U32.HI R6, RZ, 0x18, R6 ;  /* 0x00000018ff067819 */ /* 0x000fe20000011606 */
[----:B------:R-:W-:Y:S01]  /*140c0*/  FADD.FTZ R45, R31, R45 ;  /* 0x0000002d1f2d7221 */ /* 0x000fe20000010000 */
[----:B------:R-:W-:Y:S02]  /*140d0*/  PRMT R7, R7, 0x5410, R169 ;  /* 0x0000541007077816 */ /* 0x000fe400000000a9 */
[C---:B------:R-:W-:Y:S01]  /*140e0*/  HMMA.16816.F32 R108, R24.reuse, R12, R108 ;  /* 0x0000000c186c723c */ /* 0x040fe2000000186c */
[----:B------:R-:W-:Y:S01]  /*140f0*/  PRMT R171, R171, 0x5410, R6 ;  /* 0x00005410abab7816 */ /* 0x000fe20000000006 */
[----:B------:R-:W-:Y:S01]  /*14100*/  FADD.FTZ R48, R150, R48 ;  /* 0x0000003096307221 */ /* 0x000fe20000010000 */
[----:B------:R-:W-:Y:S01]  /*14110*/  LOP3.LUT R6, R173, R4, RZ, 0xc0, !PT ;  /* 0x00000004ad067212 */ /* 0x000fe200078ec0ff */
[----:B------:R-:W-:Y:S01]  /*14120*/  FADD.FTZ R45, R32, R45 ;  /* 0x0000002d202d7221 */ /* 0x000fe20000010000 */
[--C-:B------:R-:W-:Y:S01]  /*14130*/  HSET2.LE.AND R4, R5, R0.reuse, PT ;  /* 0x0000000005047233 */ /* 0x100fe20003803000 */
[----:B-1----:R-:W-:Y:S01]  /*14140*/  FADD.FTZ R48, R149, R48 ;  /* 0x0000003095307221 */ /* 0x002fe20000010000 */
[--C-:B------:R-:W-:Y:S01]  /*14150*/  HSET2.LE.AND R173, R7, R0.reuse, PT ;  /* 0x0000000007ad7233 */ /* 0x100fe20003803000 */
[----:B------:R-:W-:Y:S01]  /*14160*/  HMMA.16816.F32 R104, R24, R14, R104 ;  /* 0x0000000e1868723c */ /* 0x000fe20000001868 */
[C---:B------:R-:W-:Y:S01]  /*14170*/  F2FP.F16.F32.PACK_AB R7, R63.reuse, R149 ;  /* 0x000000953f07723e */ /* 0x040fe200000000ff */
[----:B------:R-:W-:Y:S01]  /*14180*/  FADD.FTZ R48, R63, R48 ;  /* 0x000000303f307221 */ /* 0x000fe20000010000 */
[----:B------:R-:W-:Y:S01]  /*14190*/  HSET2.LE.AND R5, R171, R0, PT ;  /* 0x00000000ab057233 */ /* 0x000fe20003803000 */
[----:B------:R-:W-:Y:S01]  /*141a0*/  IMAD.WIDE.U32 R170, R170, -0x2daee0ad, RZ ;  /* 0xd2511f53aaaa7825 */ /* 0x000fe200078e00ff */
[----:B------:R-:W-:-:S02]  /*141b0*/  F2FP.F16.F32.PACK_AB R169, R150, R148 ;  /* 0x0000009496a9723e */ /* 0x000fc400000000ff */
[----:B------:R-:W-:Y:S01]  /*141c0*/  LOP3.LUT R7, R7, R4, RZ, 0xc0, !PT ;  /* 0x0000000407077212 */ /* 0x000fe200078ec0ff */
[C---:B--2---:R-:W-:Y:S01]  /*141d0*/  HMMA.16816.F32 R92, R24.reuse, R8, R92 ;  /* 0x00000008185c723c */ /* 0x044fe2000000185c */
[----:B------:R-:W-:Y:S01]  /*141e0*/  LOP3.LUT R4, R175, R173, RZ, 0xc0, !PT ;  /* 0x000000adaf047212 */ /* 0x000fe200078ec0ff */
[----:B------:R-:W-:Y:S01]  /*141f0*/  IMAD.WIDE.U32 R174, R174, -0x2daee0ad, RZ ;  /* 0xd2511f53aeae7825 */ /* 0x000fe200078e00ff */
[----:B------:R-:W-:Y:S02]  /*14200*/  LOP3.LUT R5, R169, R5, RZ, 0xc0, !PT ;  /* 0x00000005a9057212 */ /* 0x000fe400078ec0ff */
[----:B------:R-:W-:Y:S02]  /*14210*/  LOP3.LUT R172, R172, UR27, R171, 0x96, !PT ;  /* 0x0000001bacac7c12 */ /* 0x000fe4000f8e96ab */
[----:B------:R-:W-:Y:S01]  /*14220*/  LOP3.LUT R176, R176, UR27, R175, 0x96, !PT ;  /* 0x0000001bb0b07c12 */ /* 0x000fe2000f8e96af */
[C---:B------:R-:W-:Y:S08]  /*14230*/  HMMA.16816.F32 R88, R24.reuse, R10, R88 ;  /* 0x0000000a1858723c */ /* 0x040ff00000001858 */
[C---:B------:R-:W-:Y:S08]  /*14240*/  HMMA.16816.F32 R76, R24.reuse, R20, R76 ;  /* 0x00000014184c723c */ /* 0x040ff0000000184c */
[----:B------:R-:W-:Y:S01]  /*14250*/  HMMA.16816.F32 R72, R24, R22, R72 ;  /* 0x000000161848723c */ /* 0x000fe20000001848 */
[--C-:B------:R-:W-:Y:S01]  /*14260*/  FFMA.FTZ R25, R60, UR26, -R138.reuse ;  /* 0x0000001a3c197c23 */ /* 0x100fe2000801088a */
[--C-:B------:R-:W-:Y:S01]  /*14270*/  FFMA.FTZ R60, R58, UR26, -R138.reuse ;  /* 0x0000001a3a3c7c23 */ /* 0x100fe2000801088a */
[----:B------:R-:W-:-:S02]  /*14280*/  FFMA.FTZ R138, R66, UR26, -R138 ;  /* 0x0000001a428a7c23 */ /* 0x000fc4000801088a */
[----:B------:R1:W2:Y:S03]  /*14290*/  MUFU.EX2 R66, R25 ;  /* 0x0000001900427308 */ /* 0x0002a60000000800 */
[C---:B------:R-:W-:Y:S01]  /*142a0*/  HMMA.16816.F32 R128, R4.reuse, R16, R128 ;  /* 0x000000100480723c */ /* 0x040fe20000001880 */
[--C-:B------:R-:W-:Y:S01]  /*142b0*/  FFMA.FTZ R16, R59, UR26, -R144.reuse ;  /* 0x0000001a3b107c23 */ /* 0x100fe20008010890 */
[----:B------:R-:W-:Y:S01]  /*142c0*/  FFMA.FTZ R144, R141, UR26, -R144 ;  /* 0x0000001a8d907c23 */ /* 0x000fe20008010890 */
[----:B------:R-:W-:Y:S04]  /*142d0*/  MUFU.EX2 R60, R60 ;  /* 0x0000003c003c7308 */ /* 0x000fe80000000800 */
[----:B------:R-:W-:Y:S01]  /*142e0*/  MUFU.EX2 R141, R16 ;  /* 0x00000010008d7308 */ /* 0x000fe20000000800 */
[C---:B------:R-:W-:Y:S01]  /*142f0*/  HMMA.16816.F32 R100, R4.reuse, R14, R100 ;  /* 0x0000000e0464723c */ /* 0x040fe20000001864 */
[----:B------:R-:W-:Y:S01]  /*14300*/  IMAD.MOV.U32 R15, RZ, RZ, R174 ;  /* 0x000000ffff0f7224 */ /* 0x000fe200078e00ae */
[----:B------:R-:W-:Y:S01]  /*14310*/  PRMT R14, R174, 0x7772, RZ ;  /* 0x00007772ae0e7816 */ /* 0x000fe200000000ff */
[----:B------:R-:W-:Y:S01]  /*14320*/  MUFU.EX2 R58, R144 ;  /* 0x00000090003a7308 */ /* 0x000fe20000000800 */
[----:B-1----:R-:W-:Y:S01]  /*14330*/  SHF.R.U32.HI R25, RZ, 0x18, R176 ;  /* 0x00000018ff197819 */ /* 0x002fe200000116b0 */
[----:B--2---:R-:W-:Y:S01]  /*14340*/  FADD.FTZ R37, R66, R37 ;  /* 0x0000002542257221 */ /* 0x004fe20000010000 */
[----:B------:R-:W-:Y:S01]  /*14350*/  LOP3.LUT R24, R15, 0xff, RZ, 0xc0, !PT ;  /* 0x000000ff0f187812 */ /* 0x000fe200078ec0ff */
[----:B------:R1:W2:Y:S01]  /*14360*/  MUFU.EX2 R59, R143 ;  /* 0x0000008f003b7308 */ /* 0x0002a20000000800 */
[----:B------:R-:W-:Y:S01]  /*14370*/  HMMA.16816.F32 R112, R4, R12, R112 ;  /* 0x0000000c0470723c */ /* 0x000fe20000001870 */
[----:B------:R-:W-:-:S02]  /*14380*/  PRMT R12, R174, 0x7773, RZ ;  /* 0x00007773ae0c7816 */ /* 0x000fc400000000ff */
[----:B------:R-:W-:Y:S01]  /*14390*/  PRMT R13, R174, 0x7771, RZ ;  /* 0x00007771ae0d7816 */ /* 0x000fe200000000ff */
[----:B------:R-:W3:Y:S01]  /*143a0*/  MUFU.EX2 R138, R138 ;  /* 0x0000008a008a7308 */ /* 0x000ee20000000800 */
[----:B------:R-:W-:Y:S02]  /*143b0*/  LOP3.LUT R15, R176, 0xff, RZ, 0xc0, !PT ;  /* 0x000000ffb00f7812 */ /* 0x000fe400078ec0ff */
[----:B------:R-:W-:Y:S01]  /*143c0*/  PRMT R24, R24, 0x5410, R13 ;  /* 0x0000541018187816 */ /* 0x000fe2000000000d */
[C---:B------:R-:W-:Y:S01]  /*143d0*/  HMMA.16816.F32 R96, R4.reuse, R8, R96 ;  /* 0x000000080460723c */ /* 0x040fe20000001860 */
[----:B------:R-:W-:Y:S02]  /*143e0*/  PRMT R9, R14, 0x5410, R12 ;  /* 0x000054100e097816 */ /* 0x000fe4000000000c */
[C---:B------:R-:W-:Y:S02]  /*143f0*/  LOP3.LUT R8, R176.reuse, 0xffff, RZ, 0xc0, !PT ;  /* 0x0000ffffb0087812 */ /* 0x040fe400078ec0ff */
[----:B------:R-:W-:Y:S01]  /*14400*/  LOP3.LUT R9, R9, 0xff00ff, RZ, 0xc0, !PT ;  /* 0x00ff00ff09097812 */ /* 0x000fe200078ec0ff */
[----:B-1----:R-:W-:Y:S01]  /*14410*/  FFMA.FTZ R143, R29, UR26, -R49 ;  /* 0x0000001a1d8f7c23 */ /* 0x002fe20008010831 */
[----:B------:R-:W-:Y:S01]  /*14420*/  SHF.R.U32.HI R8, RZ, 0x8, R8 ;  /* 0x00000008ff087819 */ /* 0x000fe20000011608 */
[C---:B------:R-:W-:Y:S01]  /*14430*/  HMMA.16816.F32 R84, R4.reuse, R10, R84 ;  /* 0x0000000a0454723c */ /* 0x040fe20000001854 */
[----:B------:R-:W-:Y:S01]  /*14440*/  PRMT R10, R176, 0x7632, R10 ;  /* 0x00007632b00a7816 */ /* 0x000fe2000000000a */
[----:B------:R1:W-:Y:S01]  /*14450*/  MUFU.EX2 R29, R50 ;  /* 0x00000032001d7308 */ /* 0x0003e20000000800 */
[--C-:B------:R-:W-:Y:S01]  /*14460*/  HSET2.LE.AND R24, R24, R0.reuse, PT ;  /* 0x0000000018187233 */ /* 0x100fe20003803000 */
[----:B--2---:R-:W-:Y:S01]  /*14470*/  FADD.FTZ R41, R59, R41 ;  /* 0x000000293b297221 */ /* 0x004fe20000010000 */
[--C-:B------:R-:W-:Y:S01]  /*14480*/  HSET2.LE.AND R27, R9, R0.reuse, PT ;  /* 0x00000000091b7233 */ /* 0x100fe20003803000 */
[----:B------:R-:W2:Y:S01]  /*14490*/  MUFU.EX2 R3, R143 ;  /* 0x0000008f00037308 */ /* 0x000ea20000000800 */
[----:B------:R-:W-:Y:S01]  /*144a0*/  PRMT R8, R15, 0x5410, R8 ;  /* 0x000054100f087816 */ /* 0x000fe20000000008 */
[C---:B------:R-:W-:Y:S01]  /*144b0*/  HMMA.16816.F32 R116, R4.reuse, R18, R116 ;  /* 0x000000120474723c */ /* 0x040fe20000001874 */
[----:B------:R-:W-:Y:S01]  /*144c0*/  LOP3.LUT R10, R10, 0xff, RZ, 0xc0, !PT ;  /* 0x000000ff0a0a7812 */ /* 0x000fe200078ec0ff */
[----:B------:R-:W4:Y:S01]  /*144d0*/  LDSM.16.MT88.4 R16, [R186+0x7800] ;  /* 0x00780000ba10783b */ /* 0x000f220000004200 */
[----:B------:R-:W-:Y:S01]  /*144e0*/  F2FP.F16.F32.PACK_AB R26, R58, R141 ;  /* 0x0000008d3a1a723e */ /* 0x000fe200000000ff */
[----:B---3--:R-:W-:Y:S01]  /*144f0*/  FADD.FTZ R37, R138, R37 ;  /* 0x000000258a257221 */ /* 0x008fe20000010000 */
[----:B------:R-:W-:Y:S01]  /*14500*/  F2FP.F16.F32.PACK_AB R9, R65, R60 ;  /* 0x0000003c4109723e */ /* 0x000fe200000000ff */
[----:B------:R-:W3:Y:S01]  /*14510*/  LDSM.16.MT88.4 R12, [R182+0x7800] ;  /* 0x00780000b60c783b */ /* 0x000ee20000004200 */
[----:B------:R-:W-:Y:S01]  /*14520*/  LOP3.LUT R26, R26, R24, RZ, 0xc0, !PT ;  /* 0x000000181a1a7212 */ /* 0x000fe200078ec0ff */
[C---:B------:R-:W-:Y:S01]  /*14530*/  HMMA.16816.F32 R80, R4.reuse, R20, R80 ;  /* 0x000000140450723c */ /* 0x040fe20000001850 */
[----:B------:R-:W-:Y:S01]  /*14540*/  PRMT R25, R10, 0x5410, R25 ;  /* 0x000054100a197816 */ /* 0x000fe20000000019 */
[----:B-1----:R-:W-:Y:S01]  /*14550*/  FFMA.FTZ R50, R2, UR26, -R49 ;  /* 0x0000001a02327c23 */ /* 0x002fe20008010831 */
[----:B------:R-:W-:Y:S01]  /*14560*/  LOP3.LUT R27, R9, R27, RZ, 0xc0, !PT ;  /* 0x0000001b091b7212 */ /* 0x000fe200078ec0ff */
[----:B------:R-:W1:Y:S01]  /*14570*/  MUFU.EX2 R49, R52 ;  /* 0x0000003400317308 */ /* 0x000e620000000800 */
[--C-:B------:R-:W-:Y:S01]  /*14580*/  HSET2.LE.AND R24, R8, R0.reuse, PT ;  /* 0x0000000008187233 */ /* 0x100fe20003803000 */
[----:B--2---:R-:W-:Y:S01]  /*14590*/  FADD.FTZ R48, R3, R48 ;  /* 0x0000003003307221 */ /* 0x004fe20000010000 */
[----:B------:R-:W2:Y:S01]  /*145a0*/  LDSM.16.MT88.4 R8, [R181+0x7800] ;  /* 0x00780000b508783b */ /* 0x000ea20000004200 */
[----:B------:R-:W-:Y:S01]  /*145b0*/  HMMA.16816.F32 R68, R4, R22, R68 ;  /* 0x000000160444723c */ /* 0x000fe20000001844 */
[----:B------:R-:W-:Y:S01]  /*145c0*/  F2FP.F16.F32.PACK_AB R21, R59, R67 ;  /* 0x000000433b15723e */ /* 0x000fe200000000ff */
[----:B------:R-:W5:Y:S01]  /*145d0*/  MUFU.EX2 R2, R54 ;  /* 0x0000003600027308 */ /* 0x000f620000000800 */
[----:B------:R-:W2:Y:S01]  /*145e0*/  LDSM.16.MT88.4 R4, [R180+0x7800] ;  /* 0x00780000b404783b */ /* 0x000ea20000004200 */
[----:B------:R-:W-:Y:S01]  /*145f0*/  HSET2.LE.AND R25, R25, R0, PT ;  /* 0x0000000019197233 */ /* 0x000fe20003803000 */
[----:B------:R-:W-:Y:S01]  /*14600*/  FADD.FTZ R41, R141, R41 ;  /* 0x000000298d297221 */ /* 0x000fe20000010000 */
[----:B------:R-:W-:Y:S01]  /*14610*/  LOP3.LUT R24, R21, R24, RZ, 0xc0, !PT ;  /* 0x0000001815187212 */ /* 0x000fe200078ec0ff */
[----:B------:R-:W-:Y:S01]  /*14620*/  IMAD.MOV.U32 R21, RZ, RZ, R170 ;  /* 0x000000ffff157224 */ /* 0x000fe200078e00aa */
[C---:B------:R-:W-:Y:S01]  /*14630*/  PRMT R22, R170.reuse, 0x7773, RZ ;  /* 0x00007773aa167816 */ /* 0x040fe200000000ff */
[----:B------:R-:W4:Y:S01]  /*14640*/  MUFU.EX2 R50, R50 ;  /* 0x0000003200327308 */ /* 0x000f220000000800 */
[----:B------:R-:W-:Y:S01]  /*14650*/  PRMT R23, R170, 0x7772, RZ ;  /* 0x00007772aa177816 */ /* 0x000fe200000000ff */
[----:B-1----:R-:W-:Y:S01]  /*14660*/  FADD.FTZ R48, R49, R48 ;  /* 0x0000003031307221 */ /* 0x002fe20000010000 */
[----:B------:R-:W-:Y:S01]  /*14670*/  F2FP.F16.F32.PACK_AB R20, R138, R66 ;  /* 0x000000428a14723e */ /* 0x000fe200000000ff */
[----:B------:R-:W-:Y:S01]  /*14680*/  FADD.FTZ R37, R60, R37 ;  /* 0x000000253c257221 */ /* 0x000fe20000010000 */
[----:B------:R-:W-:Y:S01]  /*14690*/  PRMT R22, R23, 0x5410, R22 ;  /* 0x0000541017167816 */ /* 0x000fe20000000016 */
[----:B------:R-:W-:Y:S01]  /*146a0*/  FADD.FTZ R229, R29, R45 ;  /* 0x0000002d1de57221 */ /* 0x000fe20000010000 */
[----:B------:R-:W-:Y:S01]  /*146b0*/  LOP3.LUT R25, R20, R25, RZ, 0xc0, !PT ;  /* 0x0000001914197212 */ /* 0x000fe200078ec0ff */
[----:B-----5:R-:W-:Y:S01]  /*146c0*/  FADD.FTZ R48, R2, R48 ;  /* 0x0000003002307221 */ /* 0x020fe20000010000 */
[----:B------:R-:W-:Y:S01]  /*146d0*/  LOP3.LUT R23, R172, 0xffff, RZ, 0xc0, !PT ;  /* 0x0000ffffac177812 */ /* 0x000fe200078ec0ff */
[----:B------:R-:W-:Y:S01]  /*146e0*/  FADD.FTZ R235, R58, R41 ;  /* 0x000000293aeb7221 */ /* 0x000fe20000010000 */
[----:B------:R-:W-:Y:S01]  /*146f0*/  PRMT R20, R170, 0x7771, RZ ;  /* 0x00007771aa147816 */ /* 0x000fe200000000ff */
[----:B------:R-:W-:Y:S01]  /*14700*/  FADD.FTZ R234, R65, R37 ;  /* 0x0000002541ea7221 */ /* 0x000fe20000010000 */
[----:B------:R-:W-:Y:S01]  /*14710*/  LOP3.LUT R21, R21, 0xff, RZ, 0xc0, !PT ;  /* 0x000000ff15157812 */ /* 0x000fe200078ec0ff */
[----:B----4-:R-:W-:Y:S01]  /*14720*/  FADD.FTZ R228, R50, R48 ;  /* 0x0000003032e47221 */ /* 0x010fe20000010000 */
[----:B------:R-:W-:-:S02]  /*14730*/  PRMT R143, R172, 0x7632, R143 ;  /* 0x00007632ac8f7816 */ /* 0x000fc4000000008f */
[----:B------:R-:W-:Y:S01]  /*14740*/  LOP3.LUT R52, R172, 0xff, RZ, 0xc0, !PT ;  /* 0x000000ffac347812 */ /* 0x000fe200078ec0ff */
[C---:B------:R-:W-:Y:S01]  /*14750*/  HMMA.16816.F32 R124, R24.reuse, R16, R124 ;  /* 0x00000010187c723c */ /* 0x040fe2000000187c */
[----:B------:R-:W-:Y:S02]  /*14760*/  SHF.R.U32.HI R54, RZ, 0x8, R23 ;  /* 0x00000008ff367819 */ /* 0x000fe40000011617 */
[----:B------:R-:W-:Y:S02]  /*14770*/  SHF.R.U32.HI R172, RZ, 0x18, R172 ;  /* 0x00000018ffac7819 */ /* 0x000fe400000116ac */
[----:B------:R-:W-:Y:S02]  /*14780*/  LOP3.LUT R23, R143, 0xff, RZ, 0xc0, !PT ;  /* 0x000000ff8f177812 */ /* 0x000fe400078ec0ff */
[----:B------:R-:W-:Y:S01]  /*14790*/  LOP3.LUT R22, R22, 0xff00ff, RZ, 0xc0, !PT ;  /* 0x00ff00ff16167812 */ /* 0x000fe200078ec0ff */
[----:B------:R-:W-:Y:S01]  /*147a0*/  HMMA.16816.F32 R120, R24, R18, R120 ;  /* 0x000000121878723c */ /* 0x000fe20000001878 */
[----:B------:R-:W-:-:S02]  /*147b0*/  PRMT R21, R21, 0x5410, R20 ;  /* 0x0000541015157816 */ /* 0x000fc40000000014 */
[----:B------:R-:W-:Y:S02]  /*147c0*/  PRMT R20, R52, 0x5410, R54 ;  /* 0x0000541034147816 */ /* 0x000fe40000000036 */
[----:B------:R-:W-:Y:S02]  /*147d0*/  PRMT R172, R23, 0x5410, R172 ;  /* 0x0000541017ac7816 */ /* 0x000fe400000000ac */
[--C-:B------:R-:W-:Y:S01]  /*147e0*/  HSET2.LE.AND R21, R21, R0.reuse, PT ;  /* 0x0000000015157233 */ /* 0x100fe20003803000 */
[----:B---3--:R-:W-:Y:S01]  /*147f0*/  HMMA.16816.F32 R108, R24, R12, R108 ;  /* 0x0000000c186c723c */ /* 0x008fe2000000186c */
[--C-:B------:R-:W-:Y:S02]  /*14800*/  HSET2.LE.AND R23, R22, R0.reuse, PT ;  /* 0x0000000016177233 */ /* 0x100fe40003803000 */
[----:B------:R-:W-:Y:S02]  /*14810*/  F2FP.F16.F32.PACK_AB R22, R29, R32 ;  /* 0x000000201d16723e */ /* 0x000fe400000000ff */
[----:B------:R-:W-:-:S02]  /*14820*/  HSET2.LE.AND R20, R20, R0, PT ;  /* 0x0000000014147233 */ /* 0x000fc40003803000 */
[----:B------:R-:W-:Y:S01]  /*14830*/  HSET2.LE.AND R0, R172, R0, PT ;  /* 0x00000000ac007233 */ /* 0x000fe20003803000 */
[C---:B------:R-:W-:Y:S01]  /*14840*/  HMMA.16816.F32 R104, R24.reuse, R14, R104 ;  /* 0x0000000e1868723c */ /* 0x040fe20000001868 */
[----:B------:R-:W-:Y:S02]  /*14850*/  LOP3.LUT R22, R22, R21, RZ, 0xc0, !PT ;  /* 0x0000001516167212 */ /* 0x000fe400078ec0ff */
[----:B------:R-:W-:Y:S02]  /*14860*/  F2FP.F16.F32.PACK_AB R54, R50, R2 ;  /* 0x000000023236723e */ /* 0x000fe400000000ff */
[----:B------:R-:W-:Y:S02]  /*14870*/  F2FP.F16.F32.PACK_AB R52, R31, R30 ;  /* 0x0000001e1f34723e */ /* 0x000fe400000000ff */
[----:B------:R-:W-:Y:S01]  /*14880*/  F2FP.F16.F32.PACK_AB R21, R49, R3 ;  /* 0x000000033115723e */ /* 0x000fe200000000ff */
[----:B--2---:R-:W-:Y:S01]  /*14890*/  HMMA.16816.F32 R92, R24, R8, R92 ;  /* 0x00000008185c723c */ /* 0x004fe2000000185c */
[----:B------:R-:W-:-:S02]  /*148a0*/  LOP3.LUT R23, R54, R23, RZ, 0xc0, !PT ;  /* 0x0000001736177212 */ /* 0x000fc400078ec0ff */
[----:B------:R-:W-:Y:S02]  /*148b0*/  LOP3.LUT R20, R52, R20, RZ, 0xc0, !PT ;  /* 0x0000001434147212 */ /* 0x000fe400078ec0ff */
[----:B------:R-:W-:-:S03]  /*148c0*/  LOP3.LUT R21, R21, R0, RZ, 0xc0, !PT ;  /* 0x0000000015157212 */ /* 0x000fc600078ec0ff */
        /* <DEDUP_REMOVED lines=13> */
.L_x_2232:
[----:B------:R-:W-:-:S07]  /*149a0*/  IADD3 R225, PT, PT, R28, -0x1, RZ ;  /* 0xffffffff1ce17810 */ /* 0x000fce0007ffe0ff */
.L_x_2239:
[----:B------:R-:W-:-:S13]  /*149b0*/  ISETP.GE.AND P0, PT, R225, R201, PT ;  /* 0x000000c9e100720c */ /* 0x000fda0003f06270 */
[----:B------:R-:W-:Y:S05]  /*149c0*/  @!P0 BRA `(.L_x_2240) ;  /* 0x0000005c00e88947 */ /* 0x000fea0003800000 */
[----:B------:R-:W1:Y:S01]  /*149d0*/  LDC.64 R192, c[0x0][0x3c0] ;  /* 0x0000f000ffc07b82 */ /* 0x000e620000000a00 */
[----:B------:R-:W2:Y:S01]  /*149e0*/  LDCU UR19, c[0x0][0x440] ;  /* 0x00008800ff1377ac */ /* 0x000ea20008000800 */
[----:B------:R-:W-:Y:S01]  /*149f0*/  LOP3.LUT R224, R244, UR23, RZ, 0x3c, !PT ;  /* 0x00000017f4e07c12 */ /* 0x000fe2000f8e3cff */
[----:B------:R-:W-:Y:S01]  /*14a00*/  IMAD.MOV.U32 R132, RZ, RZ, R133 ;  /* 0x000000ffff847224 */ /* 0x000fe200078e0085 */
[----:B------:R-:W-:Y:S01]  /*14a10*/  LOP3.LUT R222, R242, UR23, RZ, 0x3c, !PT ;  /* 0x00000017f2de7c12 */ /* 0x000fe2000f8e3cff */
[----:B------:R-:W3:Y:S01]  /*14a20*/  LDCU UR22, c[0x0][0x4f8] ;  /* 0x00009f00ff1677ac */ /* 0x000ee20008000800 */
[----:B------:R-:W-:Y:S01]  /*14a30*/  IMAD.MOV.U32 R3, RZ, RZ, R134 ;  /* 0x000000ffff037224 */ /* 0x000fe200078e0086 */
[----:B------:R-:W-:Y:S01]  /*14a40*/  MOV R0, R136 ;  /* 0x0000008800007202 */ /* 0x000fe20000000f00 */
[----:B------:R-:W-:Y:S01]  /*14a50*/  IMAD.MOV.U32 R2, RZ, RZ, R135 ;  /* 0x000000ffff027224 */ /* 0x000fe200078e0087 */
[----:B------:R-:W-:Y:S01]  /*14a60*/  LOP3.LUT R223, R227, UR12, RZ, 0x3c, !PT ;  /* 0x0000000ce3df7c12 */ /* 0x000fe2000f8e3cff */
[----:B------:R-:W-:Y:S01]  /*14a70*/  VIADD R220, R213, 0x8 ;  /* 0x00000008d5dc7836 */ /* 0x000fe20000000000 */
[----:B------:R-:W-:Y:S01]  /*14a80*/  LOP3.LUT R221, R215, UR12, RZ, 0x3c, !PT ;  /* 0x0000000cd7dd7c12 */ /* 0x000fe2000f8e3cff */
[C---:B------:R-:W-:Y:S01]  /*14a90*/  VIADD R219, R213.reuse, 0x40 ;  /* 0x00000040d5db7836 */ /* 0x040fe20000000000 */
[----:B------:R-:W-:Y:S01]  /*14aa0*/  IADD3 R218, PT, PT, R213, 0x48, RZ ;  /* 0x00000048d5da7810 */ /* 0x000fe20007ffe0ff */
[----:B------:R-:W4:Y:S01]  /*14ab0*/  LDCU UR13, c[0x0][0x440] ;  /* 0x00008800ff0d77ac */ /* 0x000f220008000800 */
[----:B------:R-:W1:Y:S01]  /*14ac0*/  LDCU UR4, c[0x0][0x45c] ;  /* 0x00008b80ff0477ac */ /* 0x000e620008000800 */
[----:B--2---:R-:W-:Y:S01]  /*14ad0*/  ISETP.GE.AND P3, PT, R195, UR19, PT ;  /* 0x00000013c3007c0c */ /* 0x004fe2000bf66270 */
[----:B---3--:R-:W-:Y:S01]  /*14ae0*/  ULOP3.LUT UR19, UR22, 0xff, URZ, 0xc0, !UPT ;  /* 0x000000ff16137892 */ /* 0x008fe2000f8ec0ff */
[----:B------:R-:W-:Y:S11]  /*14af0*/  BRA `(.L_x_2241) ;  /* 0x0000000000bc7947 */ /* 0x000ff60003800000 */
.L_x_2243:
[----:B------:R-:W1:Y:S01]  /*14b00*/  LDC.64 R134, c[0x0][0x3b8] ;  /* 0x0000ee00ff867b82 */ /* 0x000e620000000a00 */
[----:B------:R-:W-:Y:S01]  /*14b10*/  VIADD R140, R225, 0xffffffff ;  /* 0xffffffffe18c7836 */ /* 0x000fe20000000000 */
[----:B------:R-:W-:Y:S03]  /*14b20*/  ISETP.GE.AND P3, PT, R195, UR13, PT ;  /* 0x0000000dc3007c0c */ /* 0x000fe6000bf66270 */
[C---:B-1----:R-:W-:Y:S04]  /*14b30*/  IMAD.WIDE.U32 R142, R140.reuse, R134, RZ ;  /* 0x000000868c8e7225 */ /* 0x042fe800078e00ff */
[----:B------:R-:W-:Y:S02]  /*14b40*/  IMAD R140, R140, R135, R143 ;  /* 0x000000878c8c7224 */ /* 0x000fe400078e028f */
[C---:B------:R-:W-:Y:S03]  /*14b50*/  IMAD.SHL.U32 R152, R142.reuse, 0x40, RZ ;  /* 0x000000408e987824 */ /* 0x040fe600078e00ff */
[----:B------:R-:W-:Y:S02]  /*14b60*/  SHF.L.U64.HI R153, R142, 0x6, R140 ;  /* 0x000000068e997819 */ /* 0x000fe4000001028c */
[CC--:B------:R-:W-:Y:S04]  /*14b70*/  @!P0 LEA R143, P1, R134.reuse, R152.reuse, 0x4 ;  /* 0x00000098868f8211 */ /* 0x0c0fe800078220ff */
[CCC-:B------:R-:W-:Y:S02]  /*14b80*/  @!P0 LEA.HI.X R142, R134.reuse, R153.reuse, R135.reuse, 0x4, P1 ;  /* 0x00000099868e8211 */ /* 0x1c0fe400008f2487 */
[C---:B------:R-:W-:Y:S04]  /*14b90*/  @!P0 LEA R150, P1, R134.reuse, R152, 0x5 ;  /* 0x0000009886968211 */ /* 0x040fe800078228ff */
[----:B------:R-:W-:Y:S01]  /*14ba0*/  @!P0 LEA.HI.X R149, R134, R153, R135, 0x5, P1 ;  /* 0x0000009986958211 */ /* 0x000fe200008f2c87 */
[----:B------:R-:W-:Y:S01]  /*14bb0*/  @!P0 IMAD R135, R135, 0x30, RZ ;  /* 0x0000003087878824 */ /* 0x000fe200078e02ff */
[CC--:B------:R-:W-:Y:S04]  /*14bc0*/  @!P3 LEA R141, P1, R152.reuse, R200.reuse, 0x1 ;  /* 0x000000c8988db211 */ /* 0x0c0fe800078208ff */
[-CC-:B------:R-:W-:Y:S01]  /*14bd0*/  @!P3 LEA.HI.X R140, R152, R199.reuse, R153.reuse, 0x1, P1 ;  /* 0x000000c7988cb211 */ /* 0x180fe200008f0c99 */
[----:B------:R-:W-:Y:S01]  /*14be0*/  @!P0 IMAD.WIDE.U32 R152, R134, 0x30, R152 ;  /* 0x0000003086988825 */ /* 0x000fe200078e0098 */
[----:B------:R-:W-:Y:S02]  /*14bf0*/  @!P0 LEA R154, P1, R143, R200, 0x1 ;  /* 0x000000c88f9a8211 */ /* 0x000fe400078208ff */
[-C--:B------:R-:W-:Y:S01]  /*14c00*/  @!P3 LOP3.LUT R141, R141, R140.reuse, RZ, 0x3c, !PT ;  /* 0x0000008c8d8db212 */ /* 0x080fe200078e3cff */
[----:B------:R-:W-:Y:S01]  /*14c10*/  @!P0 IMAD.IADD R135, R135, 0x1, R153 ;  /* 0x0000000187878824 */ /* 0x000fe200078e0299 */
[-C--:B------:R-:W-:Y:S02]  /*14c20*/  @!P0 LEA.HI.X R155, R143, R199.reuse, R142, 0x1, P1 ;  /* 0x000000c78f9b8211 */ /* 0x080fe400008f0c8e */
[C---:B------:R-:W-:Y:S02]  /*14c30*/  @!P3 LOP3.LUT R140, R141.reuse, R140, RZ, 0x3c, !PT ;  /* 0x0000008c8d8cb212 */ /* 0x040fe400078e3cff */
[C---:B------:R-:W-:Y:S02]  /*14c40*/  @!P0 LEA R142, P1, R150.reuse, R200, 0x1 ;  /* 0x000000c8968e8211 */ /* 0x040fe400078208ff */
[----:B------:R-:W-:Y:S02]  /*14c50*/  @!P3 LOP3.LUT R141, R141, R140, RZ, 0x3c, !PT ;  /* 0x0000008c8d8db212 */ /* 0x000fe400078e3cff */
[-C--:B------:R-:W-:Y:S02]  /*14c60*/  @!P0 LEA.HI.X R143, R150, R199.reuse, R149, 0x1, P1 ;  /* 0x000000c7968f8211 */ /* 0x080fe400008f0c95 */
        /* <DEDUP_REMOVED lines=24> */
.L_x_2241:
[----:B----4-:R-:W-:Y:S01]  /*14df0*/  ISETP.GE.AND P0, PT, R195, UR13, PT ;  /* 0x0000000dc3007c0c */ /* 0x010fe2000bf06270 */
[C---:B-1----:R-:W-:Y:S01]  /*14e00*/  IMAD.WIDE.U32 R6, R225.reuse, R192, RZ ;  /* 0x000000c0e1067225 */ /* 0x042fe200078e00ff */
[----:B------:R-:W-:Y:S04]  /*14e10*/  DEPBAR.LE SB0, 0x0 ;  /* 0x000080000000791a */ /* 0x000fe80000000000 */
[----:B------:R-:W-:Y:S01]  /*14e20*/  BAR.SYNC.DEFER_BLOCKING 0x0 ;  /* 0x0000000000007b1d */ /* 0x000fe20000010000 */
[----:B------:R-:W-:Y:S02]  /*14e30*/  IMAD R4, R225, R193, R7 ;  /* 0x000000c1e1047224 */ /* 0x000fe400078e0207 */
[C---:B------:R-:W-:Y:S03]  /*14e40*/  IMAD.SHL.U32 R14, R6.reuse, 0x40, RZ ;  /* 0x00000040060e7824 */ /* 0x040fe600078e00ff */
[----:B------:R-:W-:Y:S02]  /*14e50*/  SHF.L.U64.HI R15, R6, 0x6, R4 ;  /* 0x00000006060f7819 */ /* 0x000fe40000010204 */
[----:B------:R-:W-:Y:S02]  /*14e60*/  @!P0 LEA R6, P2, R192, R14, 0x4 ;  /* 0x0000000ec0068211 */ /* 0x000fe400078420ff */
[-C--:B------:R-:W-:Y:S02]  /*14e70*/  @!P3 LEA R4, P4, R14, R198.reuse, 0x1 ;  /* 0x000000c60e04b211 */ /* 0x080fe400078808ff */
[----:B------:R-:W-:Y:S02]  /*14e80*/  @!P0 LEA.HI.X R5, R192, R15, R193, 0x4, P2 ;  /* 0x0000000fc0058211 */ /* 0x000fe400010f24c1 */
[----:B------:R-:W-:Y:S02]  /*14e90*/  @!P0 LEA R12, P2, R6, R198, 0x1 ;  /* 0x000000c6060c8211 */ /* 0x000fe400078408ff */
[----:B------:R-:W-:Y:S02]  /*14ea0*/  @!P0 LEA R8, P1, R192, R14, 0x5 ;  /* 0x0000000ec0088211 */ /* 0x000fe400078228ff */
[-C--:B------:R-:W-:Y:S01]  /*14eb0*/  @!P0 LEA.HI.X R13, R6, R197.reuse, R5, 0x1, P2 ;  /* 0x000000c5060d8211 */ /* 0x080fe200010f0c05 */
[----:B------:R-:W-:Y:S01]  /*14ec0*/  @!P0 IMAD R6, R193, 0x30, RZ ;  /* 0x00000030c1068824 */ /* 0x000fe200078e02ff */
[----:B------:R-:W-:Y:S02]  /*14ed0*/  @!P3 LEA.HI.X R5, R14, R197, R15, 0x1, P4 ;  /* 0x000000c50e05b211 */ /* 0x000fe400020f0c0f */
[C---:B------:R-:W-:Y:S01]  /*14ee0*/  @!P0 LEA.HI.X R7, R192.reuse, R15, R193, 0x5, P1 ;  /* 0x0000000fc0078211 */ /* 0x040fe200008f2cc1 */
[----:B------:R-:W-:Y:S01]  /*14ef0*/  @!P0 IMAD.WIDE.U32 R14, R192, 0x30, R14 ;  /* 0x00000030c00e8825 */ /* 0x000fe200078e000e */
[-C--:B------:R-:W-:Y:S01]  /*14f00*/  @!P0 LEA R10, P1, R8, R198.reuse, 0x1 ;  /* 0x000000c6080a8211 */ /* 0x080fe200078208ff */
[----:B------:R-:W-:Y:S01]  /*14f10*/  @!PT LDS RZ, [RZ] ;  /* 0x00000000fffff984 */ /* 0x000fe20000000800 */
[----:B------:R-:W-:Y:S01]  /*14f20*/  @!PT LDS RZ, [RZ] ;  /* 0x00000000fffff984 */ /* 0x000fe20000000800 */
[----:B------:R-:W-:Y:S01]  /*14f30*/  @!PT LDS RZ, [RZ] ;  /* 0x00000000fffff984 */ /* 0x000fe20000000800 */
[----:B------:R1:W-:Y:S02]  /*14f40*/  @!P3 LDGSTS.E.BYPASS.LTC128B.128 [R204+0x6000], desc[UR20][R4.64] ;  /* 0x0600000004ccbfae */ /* 0x0003e4000b981a14 */
[----:B------:R-:W-:Y:S01]  /*14f50*/  @!P0 IMAD.IADD R6, R6, 0x1, R15 ;  /* 0x0000000106068824 */ /* 0x000fe200078e020f */
[-C--:B------:R-:W-:Y:S03]  /*14f60*/  @!P0 LEA.HI.X R11, R8, R197.reuse, R7, 0x1, P1 ;  /* 0x000000c5080b8211 */ /* 0x080fe600008f0c07 */
[----:B------:R-:W-:Y:S01]  /*14f70*/  @P3 STS.128 [R204+0x6000], RZ ;  /* 0x006000ffcc003388 */ /* 0x000fe20000000c00 */
[C---:B------:R-:W-:Y:S05]  /*14f80*/  @!P0 LEA R8, P1, R14.reuse, R198, 0x1 ;  /* 0x000000c60e088211 */ /* 0x040fea00078208ff */
[----:B------:R-:W-:Y:S01]  /*14f90*/  @P0 STS.128 [R204+0x6800], RZ ;  /* 0x006800ffcc000388 */ /* 0x000fe20000000c00 */
[----:B------:R-:W-:Y:S02]  /*14fa0*/  @!P0 LEA.HI.X R9, R14, R197, R6, 0x1, P1 ;  /* 0x000000c50e098211 */ /* 0x000fe400008f0c06 */
[C---:B------:R-:W-:Y:S03]  /*14fb0*/  ISETP.GT.AND P1, PT, R225.reuse, R201, PT ;  /* 0x000000c9e100720c */ /* 0x040fe60003f24270 */
[----:B------:R-:W-:Y:S01]  /*14fc0*/  @!PT LDS RZ, [RZ] ;  /* 0x00000000fffff984 */ /* 0x000fe20000000800 */
[----:B------:R-:W-:Y:S01]  /*14fd0*/  @!PT LDS RZ, [RZ] ;  /* 0x00000000fffff984 */ /* 0x000fe20000000800 */
[----:B------:R-:W-:Y:S01]  /*14fe0*/  @!PT LDS RZ, [RZ] ;  /* 0x00000000fffff984 */ /* 0x000fe20000000800 */
[----:B------:R-:W-:Y:S06]  /*14ff0*/  @!P0 LDGSTS.E.BYPASS.LTC128B.128 [R204+0x6800], desc[UR20][R12.64] ;  /* 0x068000000ccc8fae */ /* 0x000fec000b981a14 */
[----:B------:R-:W-:Y:S06]  /*15000*/  @P0 STS.128 [R204+0x7000], RZ ;  /* 0x007000ffcc000388 */ /* 0x000fec0000000c00 */
        /* <DEDUP_REMOVED lines=8> */
[----:B------:R2:W-:Y:S06]  /*15090*/  @!P0 LDGSTS.E.BYPASS.LTC128B.128 [R204+0x7800], desc[UR20][R8.64] ;  /* 0x0780000008cc8fae */ /* 0x0005ec000b981a14 */
[----:B------:R-:W-:Y:S06]  /*150a0*/  LDSM.16.M88.4 R64, [R191] ;  /* 0x00000000bf40783b */ /* 0x000fec0000000200 */
[----:B------:R-:W1:Y:S06]  /*150b0*/  LDSM.16.M88.4 R16, [R190+UR5+0x4000] ;  /* 0x00400005be10783b */ /* 0x000e6c0008000200 */
[----:B------:R-:W2:Y:S06]  /*150c0*/  LDSM.16.M88.4 R60, [R191+0x2000] ;  /* 0x00200000bf3c783b */ /* 0x000eac0000000200 */
[----:B------:R-:W3:Y:S06]  /*150d0*/  LDSM.16.M88.4 R32, [R190+UR5+0x4800] ;  /* 0x00480005be20783b */ /* 0x000eec0008000200 */
[----:B------:R-:W0:Y:S06]  /*150e0*/  LDGDEPBAR ;  /* 0x00000000000079af */ /* 0x000e2c0000000000 */
[----:B------:R-:W4:Y:S06]  /*150f0*/  LDSM.16.M88.4 R48, [R190+UR5+0x5000] ;  /* 0x00500005be30783b */ /* 0x000f2c0008000200 */
[----:B------:R-:W5:Y:S06]  /*15100*/  LDSM.16.M88.4 R136, [R190+UR5+0x5800] ;  /* 0x00580005be88783b */ /* 0x000f6c0008000200 */
[----:B------:R-:W-:Y:S01]  /*15110*/  LDSM.16.M88.4 R140, [R189] ;  /* 0x00000000bd8c783b */ /* 0x000fe20000000200 */
[-C--:B-1----:R-:W-:Y:S05]  /*15120*/  HMMA.16816.F32 R4, R64, R16.reuse, RZ ;  /* 0x000000104004723c */ /* 0x082fea00000018ff */
[----:B------:R-:W1:Y:S06]  /*15130*/  LDSM.16.M88.4 R144, [R185+0x4000] ;  /* 0x00400000b990783b */ /* 0x000e6c0000000200 */
[----:B------:R-:W1:Y:S01]  /*15140*/  LDSM.16.M88.4 R148, [R189+0x2000] ;  /* 0x00200000bd94783b */ /* 0x000e620000000200 */
[C---:B--2---:R-:W-:Y:S05]  /*15150*/  HMMA.16816.F32 R8, R60.reuse, R16, RZ ;  /* 0x000000103c08723c */ /* 0x044fea00000018ff */
[----:B------:R-:W2:Y:S03]  /*15160*/  LDSM.16.M88.4 R152, [R185+0x4800] ;  /* 0x00480000b998783b */ /* 0x000ea60000000200 */
[-C--:B------:R-:W-:Y:S03]  /*15170*/  HMMA.16816.F32 R12, R60, R18.reuse, RZ ;  /* 0x000000123c0c723c */ /* 0x080fe600000018ff */
[----:B------:R-:W-:Y:S05]  /*15180*/  LDSM.16.M88.4 R156, [R185+0x5800] ;  /* 0x00580000b99c783b */ /* 0x000fea0000000200 */
[C---:B------:R-:W-:Y:S01]  /*15190*/  HMMA.16816.F32 R16, R64.reuse, R18, RZ ;  /* 0x000000124010723c */ /* 0x040fe200000018ff */
[----:B------:R-:W-:Y:S06]  /*151a0*/  LDSM.16.M88.4 R160, [R188] ;  /* 0x00000000bca0783b */ /* 0x000fec0000000200 */
[----:B------:R-:W-:Y:S01]  /*151b0*/  LDSM.16.M88.4 R164, [R184+0x4000] ;  /* 0x00400000b8a4783b */ /* 0x000fe20000000200 */
[-C--:B---3--:R-:W-:Y:S05]  /*151c0*/  HMMA.16816.F32 R20, R64, R32.reuse, RZ ;  /* 0x000000204014723c */ /* 0x088fea00000018ff */
[----:B------:R-:W-:Y:S03]  /*151d0*/  LDSM.16.M88.4 R168, [R184+0x4800] ;  /* 0x00480000b8a8783b */ /* 0x000fe60000000200 */
[C---:B------:R-:W-:Y:S03]  /*151e0*/  HMMA.16816.F32 R24, R60.reuse, R32, RZ ;  /* 0x000000203c18723c */ /* 0x040fe600000018ff */
[----:B------:R-:W-:Y:S05]  /*151f0*/  LDSM.16.M88.4 R172, [R183+0x4800] ;  /* 0x00480000b7ac783b */ /* 0x000fea0000000200 */
[-C--:B------:R-:W-:Y:S01]  /*15200*/  HMMA.16816.F32 R28, R60, R34.reuse, RZ ;  /* 0x000000223c1c723c */ /* 0x080fe200000018ff */
[----:B------:R-:W-:Y:S07]  /*15210*/  LDSM.16.M88.4 R176, [R183+0x5000] ;  /* 0x00500000b7b0783b */ /* 0x000fee0000000200 */
        /* <DEDUP_REMOVED lines=8> */
[----:B------:R-:W-:Y:S01]  /*152a0*/  HMMA.16816.F32 R64, R64, R138, RZ ;  /* 0x0000008a4040723c */ /* 0x000fe200000018ff */
[----:B------:R-:W3:Y:S07]  /*152b0*/  LDSM.16.M88.4 R136, [R185+0x5000] ;  /* 0x00500000b988783b */ /* 0x000eee0000000200 */
        /* <DEDUP_REMOVED lines=20> */
[----:B------:R-:W4:Y:S06]  /*15400*/  LDSM.16.M88.4 R140, [R187] ;  /* 0x00000000bb8c783b */ /* 0x000f2c0000000200 */
[----:B------:R-:W5:Y:S01]  /*15410*/  LDSM.16.M88.4 R156, [R187+0x2000] ;  /* 0x00200000bb9c783b */ /* 0x000f620000000200 */
[-C--:B------:R-:W-:Y:S08]  /*15420*/  HMMA.16816.F32 R4, R160, R164.reuse, R4 ;  /* 0x000000a4a004723c */ /* 0x080ff00000001804 */
[C---:B-1----:R-:W-:Y:S08]  /*15430*/  HMMA.16816.F32 R8, R144.reuse, R164, R8 ;  /* 0x000000a49008723c */ /* 0x042ff00000001808 */
[-C--:B------:R-:W-:Y:S08]  /*15440*/  HMMA.16816.F32 R12, R144, R166.reuse, R12 ;  /* 0x000000a6900c723c */ /* 0x080ff0000000180c */
[C---:B------:R-:W-:Y:S01]  /*15450*/  HMMA.16816.F32 R16, R160.reuse, R166, R16 ;  /* 0x000000a6a010723c */ /* 0x040fe20000001810 */
[----:B------:R-:W1:Y:S01]  /*15460*/  LDSM.16.M88.4 R164, [R183+0x5800] ;  /* 0x00580000b7a4783b */ /* 0x000e620000000200 */
[----:B------:R-:W-:Y:S04]  /*15470*/  DEPBAR.LE SB0, 0x0 ;  /* 0x000080000000791a */ /* 0x000fe80000000000 */
[----:B------:R-:W-:Y:S02]  /*15480*/  BAR.SYNC.DEFER_BLOCKING 0x0 ;  /* 0x0000000000007b1d */ /* 0x000fe40000010000 */
[-C--:B------:R-:W-:Y:S08]  /*15490*/  HMMA.16816.F32 R20, R160, R168.reuse, R20 ;  /* 0x000000a8a014723c */ /* 0x080ff00000001814 */
[C---:B------:R-:W-:Y:S04]  /*154a0*/  HMMA.16816.F32 R24, R144.reuse, R168, R24 ;  /* 0x000000a89018723c */ /* 0x040fe80000001818 */
[----:B------:R-:W-:Y:S04]  /*154b0*/  IMAD.SHL.U32 R169, R225, 0x2, RZ ;  /* 0x00000002e1a97824 */ /* 0x000fe800078e00ff */
[-C--:B------:R-:W-:Y:S08]  /*154c0*/  HMMA.16816.F32 R28, R144, R170.reuse, R28 ;  /* 0x000000aa901c723c */ /* 0x080ff0000000181c */
[C---:B------:R-:W-:Y:S08]  /*154d0*/  HMMA.16816.F32 R32, R160.reuse, R170, R32 ;  /* 0x000000aaa020723c */ /* 0x040ff00000001820 */
[-C--:B--2---:R-:W-:Y:S08]  /*154e0*/  HMMA.16816.F32 R36, R160, R152.reuse, R36 ;  /* 0x00000098a024723c */ /* 0x084ff00000001824 */
[C---:B------:R-:W-:Y:S08]  /*154f0*/  HMMA.16816.F32 R40, R144.reuse, R152, R40 ;  /* 0x000000989028723c */ /* 0x040ff00000001828 */
[-C--:B------:R-:W-:Y:S08]  /*15500*/  HMMA.16816.F32 R44, R144, R154.reuse, R44 ;  /* 0x0000009a902c723c */ /* 0x080ff0000000182c */
[C---:B------:R-:W-:Y:S08]  /*15510*/  HMMA.16816.F32 R48, R160.reuse, R154, R48 ;  /* 0x0000009aa030723c */ /* 0x040ff00000001830 */
[-C--:B---3--:R-:W-:Y:S08]  /*15520*/  HMMA.16816.F32 R52, R160, R136.reuse, R52 ;  /* 0x00000088a034723c */ /* 0x088ff00000001834 */
[C---:B------:R-:W-:Y:S08]  /*15530*/  HMMA.16816.F32 R56, R144.reuse, R136, R56 ;  /* 0x000000889038723c */ /* 0x040ff00000001838 */
[-C--:B------:R-:W-:Y:S08]  /*15540*/  HMMA.16816.F32 R60, R144, R138.reuse, R60 ;  /* 0x0000008a903c723c */ /* 0x080ff0000000183c */
[----:B------:R-:W-:Y:S04]  /*15550*/  HMMA.16816.F32 R64, R160, R138, R64 ;  /* 0x0000008aa040723c */ /* 0x000fe80000001840 */
[----:B------:R-:W-:Y:S04]  /*15560*/  IMAD.SHL.U32 R139, R202, 0x2, RZ ;  /* 0x00000002ca8b7824 */ /* 0x000fe800078e00ff */
[-C--:B----4-:R-:W-:Y:S05]  /*15570*/  HMMA.16816.F32 R4, R140, R148.reuse, R4 ;  /* 0x000000948c04723c */ /* 0x090fea0000001804 */
[----:B------:R-:W-:Y:S03]  /*15580*/  LOP3.LUT R240, R139, 0x6, RZ, 0xc0, !PT ;  /* 0x000000068bf07812 */ /* 0x000fe600078ec0ff */
[C---:B-----5:R-:W-:Y:S04]  /*15590*/  HMMA.16816.F32 R8, R156.reuse, R148, R8 ;  /* 0x000000949c08723c */ /* 0x060fe80000001808 */
[----:B------:R-:W-:Y:S01]  /*155a0*/  IMAD R146, R225, 0x40, R240 ;  /* 0x00000040e1927824 */ /* 0x000fe200078e02f0 */
[----:B------:R-:W-:Y:S03]  /*155b0*/  LOP3.LUT R148, R169, UR25, R233, 0x96, !PT ;  /* 0x00000019a9947c12 */ /* 0x000fe6000f8e96e9 */
[-C--:B------:R-:W-:Y:S03]  /*155c0*/  HMMA.16816.F32 R12, R156, R150.reuse, R12 ;  /* 0x000000969c0c723c */ /* 0x080fe6000000180c */
[----:B------:R-:W-:Y:S01]  /*155d0*/  VIADD R145, R146, 0x38 ;  /* 0x0000003892917836 */ /* 0x000fe20000000000 */
[-C--:B------:R-:W-:Y:S01]  /*155e0*/  ISETP.GT.AND P6, PT, R212, R146.reuse, PT ;  /* 0x00000092d400720c */ /* 0x080fe20003fc4270 */
[----:B------:R-:W-:Y:S01]  /*155f0*/  IMAD.WIDE.U32 R148, R148, -0x326172a9, RZ ;  /* 0xcd9e8d5794947825 */ /* 0x000fe200078e00ff */
[----:B------:R-:W-:Y:S02]  /*15600*/  ISETP.GT.AND P4, PT, R210, R146, PT ;  /* 0x00000092d200720c */ /* 0x000fe40003f84270 */
[C---:B------:R-:W-:Y:S04]  /*15610*/  HMMA.16816.F32 R16, R140.reuse, R150, R16 ;  /* 0x000000968c10723c */ /* 0x040fe80000001810 */
[----:B------:R-:W-:Y:S01]  /*15620*/  VIADD R133, R145, UR18 ;  /* 0x0000001291857c36 */ /* 0x000fe20008000000 */
[----:B------:R-:W-:Y:S01]  /*15630*/  LOP3.LUT R137, R148, R221, RZ, 0x3c, !PT ;  /* 0x000000dd94897212 */ /* 0x000fe200078e3cff */
[----:B------:R-:W-:Y:S01]  /*15640*/  VIADD R134, R146, UR18 ;  /* 0x0000001292867c36 */ /* 0x000fe20008000000 */
[----:B------:R-:W-:Y:S01]  /*15650*/  LOP3.LUT R136, R148, R223, RZ, 0x3c, !PT ;  /* 0x000000df94887212 */ /* 0x000fe200078e3cff */
[-C--:B------:R-:W-:Y:S03]  /*15660*/  HMMA.16816.F32 R20, R140, R172.reuse, R20 ;  /* 0x000000ac8c14723c */ /* 0x080fe60000001814 */
[----:B------:R-:W-:Y:S01]  /*15670*/  VIADD R147, R133, 0xffffffc9 ;  /* 0xffffffc985937836 */ /* 0x000fe20000000000 */
[----:B------:R-:W-:Y:S01]  /*15680*/  LOP3.LUT R138, R149, R222, RZ, 0x3c, !PT ;  /* 0x000000de958a7212 */ /* 0x000fe200078e3cff */
[--C-:B------:R-:W-:Y:S01]  /*15690*/  IMAD.IADD R151, R213, 0x1, -R134.reuse ;  /* 0x00000001d5977824 */ /* 0x100fe200078e0a86 */
[----:B------:R-:W-:Y:S01]  /*156a0*/  LOP3.LUT R144, R149, R224, RZ, 0x3c, !PT ;  /* 0x000000e095907212 */ /* 0x000fe200078e3cff */
[C-C-:B------:R-:W-:Y:S01]  /*156b0*/  IMAD.IADD R148, R220.reuse, 0x1, -R147.reuse ;  /* 0x00000001dc947824 */ /* 0x140fe200078e0a93 */
[C---:B------:R-:W-:Y:S04]  /*156c0*/  HMMA.16816.F32 R24, R156.reuse, R172, R24 ;  /* 0x000000ac9c18723c */ /* 0x040fe80000001818 */
[----:B------:R-:W-:Y:S01]  /*156d0*/  IABS R148, R148 ;  /* 0x0000009400947213 */ /* 0x000fe20000000000 */
[--C-:B------:R-:W-:Y:S01]  /*156e0*/  IMAD.IADD R149, R220, 0x1, -R134.reuse ;  /* 0x00000001dc957824 */ /* 0x100fe200078e0a86 */
[----:B------:R-:W-:Y:S01]  /*156f0*/  IABS R151, R151 ;  /* 0x0000009700977213 */ /* 0x000fe20000000000 */
[----:B------:R-:W-:Y:S01]  /*15700*/  IMAD.IADD R135, R219, 0x1, -R134 ;  /* 0x00000001db877824 */ /* 0x000fe200078e0a86 */
[-C--:B------:R-:W-:Y:S03]  /*15710*/  HMMA.16816.F32 R28, R156, R174.reuse, R28 ;  /* 0x000000ae9c1c723c */ /* 0x080fe6000000181c */
[----:B------:R-:W-:Y:S01]  /*15720*/  IMAD.IADD R150, R213, 0x1, -R147 ;  /* 0x00000001d5967824 */ /* 0x000fe200078e0a93 */
[----:B------:R-:W-:Y:S02]  /*15730*/  I2FP.F32.S32 R148, R148 ;  /* 0x0000009400947245 */ /* 0x000fe40000201400 */
[----:B------:R-:W-:Y:S02]  /*15740*/  IABS R149, R149 ;  /* 0x0000009500957213 */ /* 0x000fe40000000000 */
[C---:B------:R-:W-:Y:S04]  /*15750*/  HMMA.16816.F32 R32, R140.reuse, R174, R32 ;  /* 0x000000ae8c20723c */ /* 0x040fe80000001820 */
[----:B------:R-:W-:Y:S01]  /*15760*/  IABS R135, R135 ;  /* 0x0000008700877213 */ /* 0x000fe20000000000 */
[----:B------:R-:W-:Y:S01]  /*15770*/  FFMA.FTZ R7, R148, -UR6, R7 ;  /* 0x8000000694077c23 */ /* 0x000fe20008010007 */
[----:B------:R-:W-:Y:S01]  /*15780*/  IABS R150, R150 ;  /* 0x0000009600967213 */ /* 0x000fe20000000000 */
[----:B------:R-:W-:Y:S01]  /*15790*/  VIADD R148, R146, 0x1 ;  /* 0x0000000192947836 */ /* 0x000fe20000000000 */
[-C--:B------:R-:W-:Y:S03]  /*157a0*/  HMMA.16816.F32 R36, R140, R176.reuse, R36 ;  /* 0x000000b08c24723c */ /* 0x080fe60000001824 */
[----:B------:R-:W-:Y:S02]  /*157b0*/  I2FP.F32.S32 R151, R151 ;  /* 0x0000009700977245 */ /* 0x000fe40000201400 */
[----:B------:R-:W-:Y:S02]  /*157c0*/  I2FP.F32.S32 R150, R150 ;  /* 0x0000009600967245 */ /* 0x000fe40000201400 */
[----:B------:R-:W-:Y:S01]  /*157d0*/  I2FP.F32.S32 R149, R149 ;  /* 0x0000009500957245 */ /* 0x000fe20000201400 */
[C---:B------:R-:W-:Y:S04]  /*157e0*/  HMMA.16816.F32 R40, R156.reuse, R176, R40 ;  /* 0x000000b09c28723c */ /* 0x040fe80000001828 */
[----:B------:R-:W-:Y:S01]  /*157f0*/  I2FP.F32.S32 R135, R135 ;  /* 0x0000008700877245 */ /* 0x000fe20000201400 */
[----:B------:R-:W-:Y:S01]  /*15800*/  FFMA.FTZ R4, R151, -UR6, R4 ;  /* 0x8000000697047c23 */ /* 0x000fe20008010004 */
[----:B------:R-:W-:Y:S01]  /*15810*/  FFMA.FTZ R5, R150, -UR6, R5 ;  /* 0x8000000696057c23 */ /* 0x000fe20008010005 */
[----:B------:R-:W-:Y:S01]  /*15820*/  FFMA.FTZ R6, R149, -UR6, R6 ;  /* 0x8000000695067c23 */ /* 0x000fe20008010006 */
[-C--:B------:R-:W-:Y:S03]  /*15830*/  HMMA.16816.F32 R44, R156, R178.reuse, R44 ;  /* 0x000000b29c2c723c */ /* 0x080fe6000000182c */
[----:B------:R-:W-:Y:S01]  /*15840*/  FFMA.FTZ R8, R135, -UR6, R8 ;  /* 0x8000000687087c23 */ /* 0x000fe20008010008 */
[----:B------:R-:W-:Y:S01]  /*15850*/  ISETP.GT.AND P2, PT, R208, R146, PT ;  /* 0x00000092d000720c */ /* 0x000fe20003f44270 */
[----:B------:R-:W-:Y:S01]  /*15860*/  IMAD.IADD R151, R218, 0x1, -R134 ;  /* 0x00000001da977824 */ /* 0x000fe200078e0a86 */
[----:B------:R-:W-:Y:S02]  /*15870*/  ISETP.GT.AND P5, PT, R212, R148, PT ;  /* 0x00000094d400720c */ /* 0x000fe40003fa4270 */
[C---:B------:R-:W-:Y:S08]  /*15880*/  HMMA.16816.F32 R48, R140.reuse, R178, R48 ;  /* 0x000000b28c30723c */ /* 0x040ff00000001830 */
[-C--:B-1----:R-:W-:Y:S08]  /*15890*/  HMMA.16816.F32 R52, R140, R164.reuse, R52 ;  /* 0x000000a48c34723c */ /* 0x082ff00000001834 */
[C---:B------:R-:W-:Y:S08]  /*158a0*/  HMMA.16816.F32 R56, R156.reuse, R164, R56 ;  /* 0x000000a49c38723c */ /* 0x040ff00000001838 */
[-C--:B------:R-:W-:Y:S08]  /*158b0*/  HMMA.16816.F32 R60, R156, R166.reuse, R60 ;  /* 0x000000a69c3c723c */ /* 0x080ff0000000183c */
[----:B------:R-:W-:Y:S01]  /*158c0*/  HMMA.16816.F32 R64, R140, R166, R64 ;  /* 0x000000a68c40723c */ /* 0x000fe20000001840 */
[----:B------:R-:W-:Y:S08]  /*158d0*/  @!UPT UIADD3 URZ, UPT, UPT, URZ, URZ, URZ ;  /* 0x000000fffffff290 */ /* 0x000ff0000fffe0ff */
[----:B------:R-:W-:Y:S11]  /*158e0*/  @P1 BRA `(.L_x_2243) ;  /* 0xfffffff000841947 */ /* 0x000ff6000383ffff */
.L_x_2242:
[----:B-1----:R-:W-:Y:S01]  /*158f0*/  FSEL R140, R4, -INF , !P6 ;  /* 0xff800000048c7808 */ /* 0x002fe20007000000 */
[----:B------:R-:W-:Y:S01]  /*15900*/  UIADD3 UR22, UPT, UPT, UR25, -0x56f99767, URZ ;  /* 0xa906689919167890 */ /* 0x000fe2000fffe0ff */
[----:B------:R-:W-:Y:S01]  /*15910*/  FSEL R135, R5, -INF , !P5 ;  /* 0xff80000005877808 */ /* 0x000fe20006800000 */
[----:B------:R-:W-:Y:S01]  /*15920*/  UIADD3 UR12, UPT, UPT, UR25, 0x646e171e, URZ ;  /* 0x646e171e190c7890 */ /* 0x000fe2000fffe0ff */
[----:B------:R-:W-:Y:S01]  /*15930*/  FSEL R141, R8, -INF , !P2 ;  /* 0xff800000088d7808 */ /* 0x000fe20005000000 */
[----:B------:R-:W-:Y:S01]  /*15940*/  UIADD3 UR27, UPT, UPT, UR25, 0x76cf5d0a, URZ ;  /* 0x76cf5d0a191b7890 */ /* 0x000fe2000fffe0ff */
[-C--:B------:R-:W-:Y:S01]  /*15950*/  ISETP.GT.AND P1, PT, R210, R148.reuse, PT ;  /* 0x00000094d200720c */ /* 0x080fe20003f24270 */
[----:B------:R-:W-:Y:S01]  /*15960*/  UIADD3 UR26, UPT, UPT, UR25, 0x32370b8f, URZ ;  /* 0x32370b8f191a7890 */ /* 0x000fe2000fffe0ff */
[-C--:B------:R-:W-:Y:S01]  /*15970*/  ISETP.GT.AND P0, PT, R208, R148.reuse, PT ;  /* 0x00000094d000720c */ /* 0x080fe20003f04270 */
[----:B------:R-:W-:Y:S01]  /*15980*/  UIADD3 UR23, UPT, UPT, UR25, -0x126145ec, URZ ;  /* 0xed9eba1419177890 */ /* 0x000fe2000fffe0ff */
[----:B------:R-:W-:Y:S01]  /*15990*/  ISETP.GT.AND P6, PT, R206, R148, PT ;  /* 0x00000094ce00720c */ /* 0x000fe20003fc4270 */
[--C-:B------:R-:W-:Y:S01]  /*159a0*/  IMAD.IADD R134, R219, 0x1, -R147.reuse ;  /* 0x00000001db867824 */ /* 0x100fe200078e0a93 */
[----:B------:R-:W-:Y:S01]  /*159b0*/  FSEL R7, R7, -INF , !P1 ;  /* 0xff80000007077808 */ /* 0x000fe20004800000 */
[----:B------:R-:W-:Y:S01]  /*159c0*/  IMAD.IADD R147, R218, 0x1, -R147 ;  /* 0x00000001da937824 */ /* 0x000fe200078e0a93 */
[----:B------:R-:W-:Y:S02]  /*159d0*/  ISETP.GE.AND P5, PT, R148, R211, PT ;  /* 0x000000d39400720c */ /* 0x000fe40003fa6270 */
[----:B------:R-:W-:Y:S02]  /*159e0*/  IABS R4, R134 ;  /* 0x0000008600047213 */ /* 0x000fe40000000000 */
[----:B------:R-:W-:Y:S02]  /*159f0*/  FSEL R134, R6, -INF , !P4 ;  /* 0xff80000006867808 */ /* 0x000fe40006000000 */
[----:B------:R-:W-:Y:S02]  /*15a00*/  IABS R6, R151 ;  /* 0x0000009700067213 */ /* 0x000fe40000000000 */
[----:B------:R-:W-:Y:S01]  /*15a10*/  I2FP.F32.S32 R5, R4 ;  /* 0x0000000400057245 */ /* 0x000fe20000201400 */
[----:B------:R-:W-:Y:S01]  /*15a20*/  VIADD R4, R133, 0xffffffd0 ;  /* 0xffffffd085047836 */ /* 0x000fe20000000000 */
[----:B------:R-:W-:Y:S02]  /*15a30*/  I2FP.F32.S32 R6, R6 ;  /* 0x0000000600067245 */ /* 0x000fe40000201400 */
[----:B------:R-:W-:Y:S01]  /*15a40*/  IABS R147, R147 ;  /* 0x0000009300937213 */ /* 0x000fe20000000000 */
[----:B------:R-:W-:Y:S01]  /*15a50*/  FFMA.FTZ R9, R5, -UR6, R9 ;  /* 0x8000000605097c23 */ /* 0x000fe20008010009 */
[----:B------:R-:W-:Y:S01]  /*15a60*/  ISETP.GE.AND P4, PT, R148, R209, PT ;  /* 0x000000d19400720c */ /* 0x000fe20003f86270 */
[----:B------:R-:W-:Y:S01]  /*15a70*/  VIADD R5, R133, 0xffffffd1 ;  /* 0xffffffd185057836 */ /* 0x000fe20000000000 */
[----:B------:R-:W-:Y:S01]  /*15a80*/  I2FP.F32.S32 R147, R147 ;  /* 0x0000009300937245 */ /* 0x000fe20000201400 */
[----:B------:R-:W-:Y:S01]  /*15a90*/  FFMA.FTZ R10, R6, -UR6, R10 ;  /* 0x80000006060a7c23 */ /* 0x000fe2000801000a */
[C---:B------:R-:W-:Y:S01]  /*15aa0*/  ISETP.GE.AND P1, PT, R148.reuse, R207, PT ;  /* 0x000000cf9400720c */ /* 0x040fe20003f26270 */
[--C-:B------:R-:W-:Y:S01]  /*15ab0*/  IMAD.IADD R143, R219, 0x1, -R4.reuse ;  /* 0x00000001db8f7824 */ /* 0x100fe200078e0a04 */
[----:B------:R-:W-:Y:S01]  /*15ac0*/  ISETP.GE.AND P2, PT, R148, R205, PT ;  /* 0x000000cd9400720c */ /* 0x000fe20003f46270 */
[----:B------:R-:W-:Y:S01]  /*15ad0*/  FFMA.FTZ R11, R147, -UR6, R11 ;  /* 0x80000006930b7c23 */ /* 0x000fe2000801000b */
[----:B------:R-:W-:Y:S01]  /*15ae0*/  FSEL R7, R7, -INF , !P4 ;  /* 0xff80000007077808 */ /* 0x000fe20006000000 */
[----:B------:R-:W-:Y:S01]  /*15af0*/  IMAD.IADD R8, R218, 0x1, -R4 ;  /* 0x00000001da087824 */ /* 0x000fe200078e0a04 */
[----:B------:R-:W-:Y:S01]  /*15b00*/  IABS R143, R143 ;  /* 0x0000008f008f7213 */ /* 0x000fe20000000000 */
[----:B------:R-:W-:Y:S01]  /*15b10*/  VIADD R147, R146, 0x8 ;  /* 0x0000000892937836 */ /* 0x000fe20000000000 */
[----:B------:R-:W-:Y:S01]  /*15b20*/  FSEL R148, R11, -INF , !P6 ;  /* 0xff8000000b947808 */ /* 0x000fe20007000000 */
[--C-:B------:R-:W-:Y:S01]  /*15b30*/  IMAD.IADD R142, R219, 0x1, -R5.reuse ;  /* 0x00000001db8e7824 */ /* 0x100fe200078e0a05 */
[----:B------:R-:W-:Y:S01]  /*15b40*/  I2FP.F32.S32 R143, R143 ;  /* 0x0000008f008f7245 */ /* 0x000fe20000201400 */
[----:B------:R-:W-:Y:S01]  /*15b50*/  IMAD.IADD R6, R218, 0x1, -R5 ;  /* 0x00000001da067824 */ /* 0x000fe200078e0a05 */
[----:B------:R-:W-:Y:S02]  /*15b60*/  IABS R8, R8 ;  /* 0x0000000800087213 */ /* 0x000fe40000000000 */
[----:B------:R-:W-:Y:S01]  /*15b70*/  IABS R142, R142 ;  /* 0x0000008e008e7213 */ /* 0x000fe20000000000 */
[----:B------:R-:W-:Y:S01]  /*15b80*/  FFMA.FTZ R12, R143, -UR6, R12 ;  /* 0x800000068f0c7c23 */ /* 0x000fe2000801000c */
[----:B------:R-:W-:Y:S02]  /*15b90*/  IABS R6, R6 ;  /* 0x0000000600067213 */ /* 0x000fe40000000000 */
[----:B------:R-:W-:Y:S02]  /*15ba0*/  FSEL R143, R9, -INF , !P0 ;  /* 0xff800000098f7808 */ /* 0x000fe40004000000 */
[----:B------:R-:W-:Y:S02]  /*15bb0*/  I2FP.F32.S32 R6, R6 ;  /* 0x0000000600067245 */ /* 0x000fe40000201400 */
[----:B------:R-:W-:Y:S02]  /*15bc0*/  I2FP.F32.S32 R142, R142 ;  /* 0x0000008e008e7245 */ /* 0x000fe40000201400 */
[----:B------:R-:W-:Y:S01]  /*15bd0*/  ISETP.GT.AND P0, PT, R206, R146, PT ;  /* 0x00000092ce00720c */ /* 0x000fe20003f04270 */
[----:B------:R-:W-:Y:S01]  /*15be0*/  FFMA.FTZ R15, R6, -UR6, R15 ;  /* 0x80000006060f7c23 */ /* 0x000fe2000801000f */
[----:B------:R-:W-:Y:S01]  /*15bf0*/  I2FP.F32.S32 R8, R8 ;  /* 0x0000000800087245 */ /* 0x000fe20000201400 */
[C---:B------:R-:W-:Y:S01]  /*15c00*/  VIADD R6, R146.reuse, 0x9 ;  /* 0x0000000992067836 */ /* 0x040fe20000000000 */
[----:B------:R-:W-:Y:S01]  /*15c10*/  ISETP.GE.AND P6, PT, R146, R209, PT ;  /* 0x000000d19200720c */ /* 0x000fe20003fc6270 */
[----:B------:R-:W-:Y:S01]  /*15c20*/  FFMA.FTZ R13, R142, -UR6, R13 ;  /* 0x800000068e0d7c23 */ /* 0x000fe2000801000d */
[----:B------:R-:W-:Y:S01]  /*15c30*/  FSEL R149, R10, -INF , !P0 ;  /* 0xff8000000a957808 */ /* 0x000fe20004000000 */
[----:B------:R-:W-:Y:S01]  /*15c40*/  FFMA.FTZ R14, R8, -UR6, R14 ;  /* 0x80000006080e7c23 */ /* 0x000fe2000801000e */
[----:B------:R-:W-:Y:S02]  /*15c50*/  FSEL R10, R135, -INF , !P5 ;  /* 0xff800000870a7808 */ /* 0x000fe40006800000 */
[----:B------:R-:W-:Y:S02]  /*15c60*/  FSEL R9, R134, -INF , !P6 ;  /* 0xff80000086097808 */ /* 0x000fe40007000000 */
[CC--:B------:R-:W-:Y:S02]  /*15c70*/  ISETP.GT.AND P5, PT, R208.reuse, R147.reuse, PT ;  /* 0x00000093d000720c */ /* 0x0c0fe40003fa4270 */
[-C--:B------:R-:W-:Y:S02]  /*15c80*/  ISETP.GT.AND P6, PT, R208, R6.reuse, PT ;  /* 0x00000006d000720c */ /* 0x080fe40003fc4270 */
[----:B------:R-:W-:Y:S02]  /*15c90*/  ISETP.GT.AND P4, PT, R206, R147, PT ;  /* 0x00000093ce00720c */ /* 0x000fe40003f84270 */
[----:B------:R-:W-:Y:S01]  /*15ca0*/  FSEL R142, R12, -INF , !P5 ;  /* 0xff8000000c8e7808 */ /* 0x000fe20006800000 */
[--C-:B------:R-:W-:Y:S01]  /*15cb0*/  IMAD.IADD R12, R213, 0x1, -R4.reuse ;  /* 0x00000001d50c7824 */ /* 0x100fe200078e0a04 */
[----:B------:R-:W-:Y:S02]  /*15cc0*/  FSEL R134, R13, -INF , !P6 ;  /* 0xff8000000d867808 */ /* 0x000fe40007000000 */
[----:B------:R-:W-:Y:S02]  /*15cd0*/  ISETP.GT.AND P5, PT, R206, R6, PT ;  /* 0x00000006ce00720c */ /* 0x000fe40003fa4270 */
[----:B------:R-:W-:Y:S01]  /*15ce0*/  FSEL R13, R14, -INF , !P4 ;  /* 0xff8000000e0d7808 */ /* 0x000fe20006000000 */
[----:B------:R-:W-:Y:S01]  /*15cf0*/  IMAD.IADD R14, R213, 0x1, -R5 ;  /* 0x00000001d50e7824 */ /* 0x000fe200078e0a05 */
[----:B------:R-:W-:Y:S01]  /*15d00*/  FSEL R8, R15, -INF , !P5 ;  /* 0xff8000000f087808 */ /* 0x000fe20006800000 */
[----:B------:R-:W-:Y:S01]  /*15d10*/  IMAD.IADD R15, R220, 0x1, -R4 ;  /* 0x00000001dc0f7824 */ /* 0x000fe200078e0a04 */
[----:B------:R-:W-:Y:S02]  /*15d20*/  IABS R12, R12 ;  /* 0x0000000c000c7213 */ /* 0x000fe40000000000 */
[----:B------:R-:W-:Y:S02]  /*15d30*/  IABS R4, R14 ;  /* 0x0000000e00047213 */ /* 0x000fe40000000000 */
[----:B------:R-:W-:Y:S02]  /*15d40*/  ISETP.GE.AND P0, PT, R146, R211, PT ;  /* 0x000000d39200720c */ /* 0x000fe40003f06270 */
[----:B------:R-:W-:Y:S02]  /*15d50*/  IABS R15, R15 ;  /* 0x0000000f000f7213 */ /* 0x000fe40000000000 */
[----:B------:R-:W-:Y:S02]  /*15d60*/  I2FP.F32.S32 R4, R4 ;  /* 0x0000000400047245 */ /* 0x000fe40000201400 */
[----:B------:R-:W-:Y:S02]  /*15d70*/  I2FP.F32.S32 R12, R12 ;  /* 0x0000000c000c7245 */ /* 0x000fe40000201400 */
[----:B------:R-:W-:Y:S01]  /*15d80*/  FSEL R11, R140, -INF , !P0 ;  /* 0xff8000008c0b7808 */ /* 0x000fe20004000000 */
[----:B------:R-:W-:Y:S01]  /*15d90*/  FFMA.FTZ R17, R4, -UR6, R17 ;  /* 0x8000000604117c23 */ /* 0x000fe20008010011 */
[----:B------:R-:W-:Y:S01]  /*15da0*/  I2FP.F32.S32 R15, R15 ;  /* 0x0000000f000f7245 */ /* 0x000fe20000201400 */
[----:B------:R-:W-:Y:S01]  /*15db0*/  FFMA.FTZ R16, R12, -UR6, R16 ;  /* 0x800000060c107c23 */ /* 0x000fe20008010010 */
[C---:B------:R-:W-:Y:S01]  /*15dc0*/  ISETP.GE.AND P0, PT, R146.reuse, R207, PT ;  /* 0x000000cf9200720c */ /* 0x040fe20003f06270 */
[C---:B------:R-:W-:Y:S01]  /*15dd0*/  VIADD R4, R133.reuse, 0xffffffd9 ;  /* 0xffffffd985047836 */ /* 0x040fe20000000000 */
[----:B------:R-:W-:Y:S01]  /*15de0*/  ISETP.GE.AND P6, PT, R146, R205, PT ;  /* 0x000000cd9200720c */ /* 0x000fe20003fc6270 */
[----:B------:R-:W-:Y:S01]  /*15df0*/  VIADD R12, R133, 0xffffffd8 ;  /* 0xffffffd8850c7836 */ /* 0x000fe20000000000 */
[----:B------:R-:W-:Y:S01]  /*15e00*/  FSEL R141, R141, -INF , !P0 ;  /* 0xff8000008d8d7808 */ /* 0x000fe20004000000 */
[----:B------:R-:W-:Y:S01]  /*15e10*/  FFMA.FTZ R18, R15, -UR6, R18 ;  /* 0x800000060f127c23 */ /* 0x000fe20008010012 */
[----:B------:R-:W-:Y:S01]  /*15e20*/  FSEL R140, R143, -INF , !P1 ;  /* 0xff8000008f8c7808 */ /* 0x000fe20004800000 */
[----:B------:R-:W-:Y:S01]  /*15e30*/  IMAD.IADD R143, R220, 0x1, -R12 ;  /* 0x00000001dc8f7824 */ /* 0x000fe200078e0a0c */
[----:B------:R-:W-:Y:S01]  /*15e40*/  FSEL R135, R149, -INF , !P6 ;  /* 0xff80000095877808 */ /* 0x000fe20007000000 */
[--C-:B------:R-:W-:Y:S01]  /*15e50*/  IMAD.IADD R15, R213, 0x1, -R4.reuse ;  /* 0x00000001d50f7824 */ /* 0x100fe200078e0a04 */
[----:B------:R-:W-:Y:S01]  /*15e60*/  FSEL R14, R148, -INF , !P2 ;  /* 0xff800000940e7808 */ /* 0x000fe20005000000 */
[----:B------:R-:W-:Y:S01]  /*15e70*/  IMAD.IADD R148, R220, 0x1, -R5 ;  /* 0x00000001dc947824 */ /* 0x000fe200078e0a05 */
[-C--:B------:R-:W-:Y:S01]  /*15e80*/  ISETP.GT.AND P4, PT, R212, R147.reuse, PT ;  /* 0x00000093d400720c */ /* 0x080fe20003f84270 */
[----:B------:R-:W-:Y:S01]  /*15e90*/  IMAD.IADD R5, R220, 0x1, -R4 ;  /* 0x00000001dc057824 */ /* 0x000fe200078e0a04 */
[----:B------:R-:W-:Y:S02]  /*15ea0*/  ISETP.GT.AND P5, PT, R210, R147, PT ;  /* 0x00000093d200720c */ /* 0x000fe40003fa4270 */
[C---:B------:R-:W-:Y:S02]  /*15eb0*/  ISETP.GE.AND P0, PT, R147.reuse, R207, PT ;  /* 0x000000cf9300720c */ /* 0x040fe40003f06270 */
[C---:B------:R-:W-:Y:S02]  /*15ec0*/  ISETP.GE.AND P1, PT, R147.reuse, R205, PT ;  /* 0x000000cd9300720c */ /* 0x040fe40003f26270 */
[C---:B------:R-:W-:Y:S02]  /*15ed0*/  ISETP.GE.AND P6, PT, R147.reuse, R211, PT ;  /* 0x000000d39300720c */ /* 0x040fe40003fc6270 */
[----:B------:R-:W-:Y:S01]  /*15ee0*/  ISETP.GE.AND P2, PT, R147, R209, PT ;  /* 0x000000d19300720c */ /* 0x000fe20003f46270 */
[----:B------:R-:W-:Y:S01]  /*15ef0*/  IMAD.IADD R147, R213, 0x1, -R12 ;  /* 0x00000001d5937824 */ /* 0x000fe200078e0a0c */
[----:B------:R-:W-:Y:S02]  /*15f00*/  IABS R15, R15 ;  /* 0x0000000f000f7213 */ /* 0x000fe40000000000 */
[----:B------:R-:W-:Y:S02]  /*15f10*/  IABS R143, R143 ;  /* 0x0000008f008f7213 */ /* 0x000fe40000000000 */
[----:B------:R-:W-:Y:S02]  /*15f20*/  IABS R147, R147 ;  /* 0x0000009300937213 */ /* 0x000fe40000000000 */
[----:B------:R-:W-:Y:S02]  /*15f30*/  IABS R5, R5 ;  /* 0x0000000500057213 */ /* 0x000fe40000000000 */
[----:B------:R-:W-:Y:S02]  /*15f40*/  I2FP.F32.S32 R15, R15 ;  /* 0x0000000f000f7245 */ /* 0x000fe40000201400 */
[----:B------:R-:W-:Y:S02]  /*15f50*/  IABS R148, R148 ;  /* 0x0000009400947213 */ /* 0x000fe40000000000 */
[----:B------:R-:W-:Y:S01]  /*15f60*/  I2FP.F32.S32 R147, R147 ;  /* 0x0000009300937245 */ /* 0x000fe20000201400 */
[----:B------:R-:W-:Y:S01]  /*15f70*/  FFMA.FTZ R21, R15, -UR6, R21 ;  /* 0x800000060f157c23 */ /* 0x000fe20008010015 */
[----:B------:R-:W-:Y:S02]  /*15f80*/  I2FP.F32.S32 R143, R143 ;  /* 0x0000008f008f7245 */ /* 0x000fe40000201400 */
[----:B------:R-:W-:Y:S01]  /*15f90*/  I2FP.F32.S32 R5, R5 ;  /* 0x0000000500057245 */ /* 0x000fe20000201400 */
[----:B------:R-:W-:Y:S01]  /*15fa0*/  FFMA.FTZ R20, R147, -UR6, R20 ;  /* 0x8000000693147c23 */ /* 0x000fe20008010014 */
[----:B------:R-:W-:Y:S01]  /*15fb0*/  I2FP.F32.S32 R148, R148 ;  /* 0x0000009400947245 */ /* 0x000fe20000201400 */
[----:B------:R-:W-:Y:S01]  /*15fc0*/  FFMA.FTZ R22, R143, -UR6, R22 ;  /* 0x800000068f167c23 */ /* 0x000fe20008010016 */
[----:B------:R-:W-:Y:S01]  /*15fd0*/  FSEL R15, R16, -INF , !P4 ;  /* 0xff800000100f7808 */ /* 0x000fe20006000000 */
[----:B------:R-:W-:Y:S01]  /*15fe0*/  VIADD R143, R146, 0x10 ;  /* 0x00000010928f7836 */ /* 0x000fe20000000000 */
[-C--:B------:R-:W-:Y:S01]  /*15ff0*/  ISETP.GT.AND P4, PT, R212, R6.reuse, PT ;  /* 0x00000006d400720c */ /* 0x080fe20003f84270 */
[----:B------:R-:W-:Y:S01]  /*16000*/  FFMA.FTZ R23, R5, -UR6, R23 ;  /* 0x8000000605177c23 */ /* 0x000fe20008010017 */
[----:B------:R-:W-:Y:S01]  /*16010*/  FSEL R147, R18, -INF , !P5 ;  /* 0xff80000012937808 */ /* 0x000fe20006800000 */
[----:B------:R-:W-:Y:S01]  /*16020*/  VIADD R5, R146, 0x11 ;  /* 0x0000001192057836 */ /* 0x000fe20000000000 */
[----:B------:R-:W-:Y:S01]  /*16030*/  ISETP.GE.AND P5, PT, R6, R207, PT ;  /* 0x000000cf0600720c */ /* 0x000fe20003fa6270 */
[----:B------:R-:W-:Y:S01]  /*16040*/  FFMA.FTZ R19, R148, -UR6, R19 ;  /* 0x8000000694137c23 */ /* 0x000fe20008010013 */
[----:B------:R-:W-:Y:S02]  /*16050*/  FSEL R148, R17, -INF , !P4 ;  /* 0xff80000011947808 */ /* 0x000fe40006000000 */
[----:B------:R-:W-:Y:S01]  /*16060*/  FSEL R18, R142, -INF , !P0 ;  /* 0xff8000008e127808 */ /* 0x000fe20004000000 */
[----:B------:R-:W-:Y:S01]  /*16070*/  IMAD.IADD R142, R218, 0x1, -R12 ;  /* 0x00000001da8e7824 */ /* 0x000fe200078e0a0c */
[----:B------:R-:W-:Y:S01]  /*16080*/  FSEL R17, R134, -INF , !P5 ;  /* 0xff80000086117808 */ /* 0x000fe20006800000 */
[----:B------:R-:W-:Y:S01]  /*16090*/  IMAD.IADD R134, R219, 0x1, -R4 ;  /* 0x00000001db867824 */ /* 0x000fe200078e0a04 */
[----:B------:R-:W-:Y:S02]  /*160a0*/  ISETP.GT.AND P4, PT, R210, R6, PT ;  /* 0x00000006d200720c */ /* 0x000fe40003f84270 */
[C---:B------:R-:W-:Y:S02]  /*160b0*/  ISETP.GT.AND P0, PT, R212.reuse, R143, PT ;  /* 0x0000008fd400720c */ /* 0x040fe40003f04270 */
[----:B------:R-:W-:Y:S02]  /*160c0*/  ISETP.GT.AND P5, PT, R212, R5, PT ;  /* 0x00000005d400720c */ /* 0x000fe40003fa4270 */
[----:B------:R-:W-:Y:S02]  /*160d0*/  FSEL R19, R19, -INF , !P4 ;  /* 0xff80000013137808 */ /* 0x000fe40006000000 */
[----:B------:R-:W-:Y:S02]  /*160e0*/  FSEL R20, R20, -INF , !P0 ;  /* 0xff80000014147808 */ /* 0x000fe40004000000 */
[----:B------:R-:W-:Y:S02]  /*160f0*/  FSEL R21, R21, -INF , !P5 ;  /* 0xff80000015157808 */ /* 0x000fe40006800000 */
[C---:B------:R-:W-:Y:S02]  /*16100*/  ISETP.GE.AND P4, PT, R6.reuse, R205, PT ;  /* 0x000000cd0600720c */ /* 0x040fe40003f86270 */
[C---:B------:R-:W-:Y:S02]  /*16110*/  ISETP.GE.AND P0, PT, R6.reuse, R211, PT ;  /* 0x000000d30600720c */ /* 0x040fe40003f06270 */
[----:B------:R-:W-:Y:S01]  /*16120*/  ISETP.GE.AND P5, PT, R6, R209, PT ;  /* 0x000000d10600720c */ /* 0x000fe20003fa6270 */
[----:B------:R-:W-:Y:S01]  /*16130*/  IMAD.IADD R6, R219, 0x1, -R12 ;  /* 0x00000001db067824 */ /* 0x000fe200078e0a0c */
[----:B------:R-:W-:Y:S02]  /*16140*/  IABS R134, R134 ;  /* 0x0000008600867213 */ /* 0x000fe40000000000 */
[----:B------:R-:W-:Y:S02]  /*16150*/  FSEL R12, R147, -INF , !P2 ;  /* 0xff800000930c7808 */ /* 0x000fe40005000000 */
[----:B------:R-:W-:Y:S02]  /*16160*/  IABS R6, R6 ;  /* 0x0000000600067213 */ /* 0x000fe40000000000 */
[----:B------:R-:W-:Y:S02]  /*16170*/  I2FP.F32.S32 R134, R134 ;  /* 0x0000008600867245 */ /* 0x000fe40000201400 */
[----:B------:R-:W-:Y:S02]  /*16180*/  I2FP.F32.S32 R147, R6 ;  /* 0x0000000600937245 */ /* 0x000fe40000201400 */
[----:B------:R-:W-:Y:S01]  /*16190*/  FSEL R6, R19, -INF , !P5 ;  /* 0xff80000013067808 */ /* 0x000fe20006800000 */
[----:B------:R-:W-:Y:S01]  /*161a0*/  VIADD R19, R133, 0xffffffe1 ;  /* 0xffffffe185137836 */ /* 0x000fe20000000000 */
[----:B------:R-:W-:Y:S01]  /*161b0*/  FSEL R16, R13, -INF , !P1 ;  /* 0xff8000000d107808 */ /* 0x000fe20004800000 */
[----:B------:R-:W-:Y:S01]  /*161c0*/  FFMA.FTZ R25, R134, -UR6, R25 ;  /* 0x8000000686197c23 */ /* 0x000fe20008010019 */
[----:B------:R-:W-:Y:S01]  /*161d0*/  FSEL R8, R8, -INF , !P4 ;  /* 0xff80000008087808 */ /* 0x000fe20006000000 */
[----:B------:R-:W-:Y:S01]  /*161e0*/  VIADD R134, R133, 0xffffffe0 ;  /* 0xffffffe085867836 */ /* 0x000fe20000000000 */
[----:B------:R-:W-:Y:S01]  /*161f0*/  FSEL R13, R148, -INF , !P0 ;  /* 0xff800000940d7808 */ /* 0x000fe20004000000 */
[----:B------:R-:W-:Y:S01]  /*16200*/  FFMA.FTZ R24, R147, -UR6, R24 ;  /* 0x8000000693187c23 */ /* 0x000fe20008010018 */
[C---:B------:R-:W-:Y:S01]  /*16210*/  ISETP.GT.AND P1, PT, R210.reuse, R143, PT ;  /* 0x0000008fd200720c */ /* 0x040fe20003f24270 */
[----:B------:R-:W-:Y:S01]  /*16220*/  IMAD.IADD R147, R219, 0x1, -R134 ;  /* 0x00000001db937824 */ /* 0x000fe200078e0a86 */
[----:B------:R-:W-:Y:S01]  /*16230*/  ISETP.GT.AND P4, PT, R210, R5, PT ;  /* 0x00000005d200720c */ /* 0x000fe20003f84270 */
[C---:B------:R-:W-:Y:S01]  /*16240*/  IMAD.IADD R148, R218.reuse, 0x1, -R4 ;  /* 0x00000001da947824 */ /* 0x040fe200078e0a04 */
[----:B------:R-:W-:Y:S01]  /*16250*/  IABS R142, R142 ;  /* 0x0000008e008e7213 */ /* 0x000fe20000000000 */
[--C-:B------:R-:W-:Y:S01]  /*16260*/  IMAD.IADD R4, R218, 0x1, -R19.reuse ;  /* 0x00000001da047824 */ /* 0x100fe200078e0a13 */
[----:B------:R-:W-:Y:S02]  /*16270*/  FSEL R22, R22, -INF , !P1 ;  /* 0xff80000016167808 */ /* 0x000fe40004800000 */
[----:B------:R-:W-:Y:S02]  /*16280*/  FSEL R23, R23, -INF , !P4 ;  /* 0xff80000017177808 */ /* 0x000fe40006000000 */
[----:B------:R-:W-:Y:S02]  /*16290*/  FSEL R15, R15, -INF , !P6 ;  /* 0xff8000000f0f7808 */ /* 0x000fe40007000000 */
[-C--:B------:R-:W-:Y:S02]  /*162a0*/  ISETP.GT.AND P1, PT, R208, R143.reuse, PT ;  /* 0x0000008fd000720c */ /* 0x080fe40003f24270 */
[----:B------:R-:W-:Y:S02]  /*162b0*/  ISETP.GT.AND P4, PT, R206, R143, PT ;  /* 0x0000008fce00720c */ /* 0x000fe40003f84270 */
[C---:B------:R-:W-:Y:S02]  /*162c0*/  ISETP.GE.AND P6, PT, R143.reuse, R211, PT ;  /* 0x000000d38f00720c */ /* 0x040fe40003fc6270 */
[C---:B------:R-:W-:Y:S02]  /*162d0*/  ISETP.GE.AND P0, PT, R143.reuse, R209, PT ;  /* 0x000000d18f00720c */ /* 0x040fe40003f06270 */
[C---:B------:R-:W-:Y:S02]  /*162e0*/  ISETP.GE.AND P2, PT, R143.reuse, R207, PT ;  /* 0x000000cf8f00720c */ /* 0x040fe40003f46270 */
[----:B------:R-:W-:Y:S01]  /*162f0*/  ISETP.GE.AND P5, PT, R143, R205, PT ;  /* 0x000000cd8f00720c */ /* 0x000fe20003fa6270 */
[----:B------:R-:W-:Y:S01]  /*16300*/  IMAD.IADD R143, R219, 0x1, -R19 ;  /* 0x00000001db8f7824 */ /* 0x000fe200078e0a13 */
[----:B------:R-:W-:Y:S02]  /*16310*/  I2FP.F32.S32 R142, R142 ;  /* 0x0000008e008e7245 */ /* 0x000fe40000201400 */
[----:B------:R-:W-:Y:S02]  /*16320*/  IABS R4, R4 ;  /* 0x0000000400047213 */ /* 0x000fe40000000000 */
[----:B------:R-:W-:Y:S01]  /*16330*/  IABS R148, R148 ;  /* 0x0000009400947213 */ /* 0x000fe20000000000 */
[----:B------:R-:W-:Y:S01]  /*16340*/  FFMA.FTZ R26, R142, -UR6, R26 ;  /* 0x800000068e1a7c23 */ /* 0x000fe2000801001a */
[----:B------:R-:W-:Y:S01]  /*16350*/  I2FP.F32.S32 R4, R4 ;  /* 0x0000000400047245 */ /* 0x000fe20000201400 */
[----:B------:R-:W-:Y:S01]  /*16360*/  IMAD.IADD R142, R218, 0x1, -R134 ;  /* 0x00000001da8e7824 */ /* 0x000fe200078e0a86 */
[----:B------:R-:W-:Y:S02]  /*16370*/  IABS R147, R147 ;  /* 0x0000009300937213 */ /* 0x000fe40000000000 */
[----:B------:R-:W-:Y:S01]  /*16380*/  IABS R143, R143 ;  /* 0x0000008f008f7213 */ /* 0x000fe20000000000 */
[----:B------:R-:W-:Y:S01]  /*16390*/  FFMA.FTZ R31, R4, -UR6, R31 ;  /* 0x80000006041f7c23 */ /* 0x000fe2000801001f */
[----:B------:R-:W-:Y:S01]  /*163a0*/  I2FP.F32.S32 R148, R148 ;  /* 0x0000009400947245 */ /* 0x000fe20000201400 */
[----:B------:R-:W-:Y:S01]  /*163b0*/  VIADD R4, R146, 0x19 ;  /* 0x0000001992047836 */ /* 0x000fe20000000000 */
[----:B------:R-:W-:Y:S02]  /*163c0*/  I2FP.F32.S32 R147, R147 ;  /* 0x0000009300937245 */ /* 0x000fe40000201400 */
[----:B------:R-:W-:Y:S01]  /*163d0*/  I2FP.F32.S32 R143, R143 ;  /* 0x0000008f008f7245 */ /* 0x000fe20000201400 */
[----:B------:R-:W-:Y:S01]  /*163e0*/  FFMA.FTZ R27, R148, -UR6, R27 ;  /* 0x80000006941b7c23 */ /* 0x000fe2000801001b */
[----:B------:R-:W-:Y:S01]  /*163f0*/  FSEL R238, R24, -INF , !P1 ;  /* 0xff80000018ee7808 */ /* 0x000fe20004800000 */
[----:B------:R-:W-:Y:S01]  /*16400*/  FFMA.FTZ R28, R147, -UR6, R28 ;  /* 0x80000006931c7c23 */ /* 0x000fe2000801001c */
[----:B------:R-:W-:Y:S01]  /*16410*/  FSEL R26, R26, -INF , !P4 ;  /* 0xff8000001a1a7808 */ /* 0x000fe20006000000 */
[----:B------:R-:W-:Y:S01]  /*16420*/  FFMA.FTZ R29, R143, -UR6, R29 ;  /* 0x800000068f1d7c23 */ /* 0x000fe2000801001d */
[----:B------:R-:W-:Y:S01]  /*16430*/  ISETP.GT.AND P1, PT, R208, R5, PT ;  /* 0x00000005d000720c */ /* 0x000fe20003f24270 */
[----:B------:R-:W-:Y:S01]  /*16440*/  VIADD R24, R146, 0x18 ;  /* 0x0000001892187836 */ /* 0x000fe20000000000 */
[----:B------:R-:W-:Y:S02]  /*16450*/  ISETP.GE.AND P4, PT, R5, R211, PT ;  /* 0x000000d30500720c */ /* 0x000fe40003f86270 */
[----:B------:R-:W-:Y:S02]  /*16460*/  FSEL R25, R25, -INF , !P1 ;  /* 0xff80000019197808 */ /* 0x000fe40004800000 */
[----:B------:R-:W-:Y:S01]  /*16470*/  FSEL R243, R20, -INF , !P6 ;  /* 0xff80000014f37808 */ /* 0x000fe20007000000 */
[--C-:B------:R-:W-:Y:S01]  /*16480*/  IMAD.IADD R20, R213, 0x1, -R134.reuse ;  /* 0x00000001d5147824 */ /* 0x100fe200078e0a86 */
        /* <DEDUP_REMOVED lines=20> */
[----:B------:R-:W-:Y:S01]  /*165d0*/  FSEL R248, R22, -INF , !P0 ;  /* 0xff80000016f87808 */ /* 0x000fe20004000000 */
[----:B------:R-:W-:Y:S01]  /*165e0*/  FFMA.FTZ R32, R20, -UR6, R32 ;  /* 0x8000000614207c23 */ /* 0x000fe20008010020 */
[----:B------:R-:W-:Y:S01]  /*165f0*/  FSEL R252, R23, -INF , !P1 ;  /* 0xff80000017fc7808 */ /* 0x000fe20004800000 */
[----:B------:R-:W-:Y:S01]  /*16600*/  VIADD R20, R133, 0xffffffe8 ;  /* 0xffffffe885147836 */ /* 0x000fe20000000000 */
[C---:B------:R-:W-:Y:S01]  /*16610*/  ISETP.GT.AND P0, PT, R206.reuse, R24, PT ;  /* 0x00000018ce00720c */ /* 0x040fe20003f04270 */
[----:B------:R-:W-:Y:S01]  /*16620*/  FFMA.FTZ R33, R5, -UR6, R33 ;  /* 0x8000000605217c23 */ /* 0x000fe20008010021 */
[----:B------:R-:W-:Y:S01]  /*16630*/  ISETP.GT.AND P1, PT, R206, R4, PT ;  /* 0x00000004ce00720c */ /* 0x000fe20003f24270 */
[----:B------:R-:W-:Y:S01]  /*16640*/  VIADD R5, R133, 0xffffffe9 ;  /* 0xffffffe985057836 */ /* 0x000fe20000000000 */
[----:B------:R-:W-:Y:S01]  /*16650*/  I2FP.F32.S32 R21, R21 ;  /* 0x0000001500157245 */ /* 0x000fe20000201400 */
[C---:B------:R-:W-:Y:S01]  /*16660*/  IMAD.IADD R23, R213.reuse, 0x1, -R20 ;  /* 0x00000001d5177824 */ /* 0x040fe200078e0a14 */
[----:B------:R-:W-:Y:S01]  /*16670*/  FSEL R30, R30, -INF , !P0 ;  /* 0xff8000001e1e7808 */ /* 0x000fe20004000000 */
[----:B------:R-:W-:Y:S01]  /*16680*/  IMAD.IADD R22, R213, 0x1, -R5 ;  /* 0x00000001d5167824 */ /* 0x000fe200078e0a05 */
[----:B------:R-:W-:Y:S01]  /*16690*/  FSEL R31, R31, -INF , !P1 ;  /* 0xff8000001f1f7808 */ /* 0x000fe20004800000 */
[----:B------:R-:W-:Y:S01]  /*166a0*/  FFMA.FTZ R34, R21, -UR6, R34 ;  /* 0x8000000615227c23 */ /* 0x000fe20008010022 */
[----:B------:R-:W-:Y:S01]  /*166b0*/  FSEL R238, R238, -INF , !P2 ;  /* 0xff800000eeee7808 */ /* 0x000fe20005000000 */
[----:B------:R-:W-:Y:S01]  /*166c0*/  IMAD.IADD R21, R220, 0x1, -R20 ;  /* 0x00000001dc157824 */ /* 0x000fe200078e0a14 */
        /* <DEDUP_REMOVED lines=9> */
[C---:B------:R-:W-:Y:S01]  /*16760*/  IMAD.IADD R24, R220.reuse, 0x1, -R19 ;  /* 0x00000001dc187824 */ /* 0x040fe200078e0a13 */
        /* <DEDUP_REMOVED lines=8> */
[C---:B------:R-:W-:Y:S01]  /*167f0*/  VIADD R21, R146.reuse, 0x20 ;  /* 0x0000002092157836 */ /* 0x040fe20000000000 */
        /* <DEDUP_REMOVED lines=11> */
[-C--:B------:R-:W-:Y:S01]  /*168b0*/  ISETP.GT.AND P0, PT, R212, R4.reuse, PT ;  /* 0x00000004d400720c */ /* 0x080fe20003f04270 */
[--C-:B------:R-:W-:Y:S01]  /*168c0*/  IMAD.IADD R23, R219, 0x1, -R20.reuse ;  /* 0x00000001db177824 */ /* 0x100fe200078e0a14 */
[----:B------:R-:W-:Y:S01]  /*168d0*/  ISETP.GE.AND P1, PT, R4, R207, PT ;  /* 0x000000cf0400720c */ /* 0x000fe20003f26270 */
[C---:B------:R-:W-:Y:S01]  /*168e0*/  IMAD.IADD R22, R218.reuse, 0x1, -R20 ;  /* 0x00000001da167824 */ /* 0x040fe200078e0a14 */
[----:B------:R-:W-:Y:S01]  /*168f0*/  FSEL R33, R33, -INF , !P0 ;  /* 0xff80000021217808 */ /* 0x000fe20004000000 */
[--C-:B------:R-:W-:Y:S01]  /*16900*/  IMAD.IADD R24, R218, 0x1, -R5.reuse ;  /* 0x00000001da187824 */ /* 0x100fe200078e0a05 */
[----:B------:R-:W-:Y:S02]  /*16910*/  FSEL R159, R28, -INF , !P2 ;  /* 0xff8000001c9f7808 */ /* 0x000fe40005000000 */
[----:B------:R-:W-:Y:S02]  /*16920*/  FSEL R237, R29, -INF , !P1 ;  /* 0xff8000001ded7808 */ /* 0x000fe40004800000 */
        /* <DEDUP_REMOVED lines=13> */
[----:B------:R-:W-:Y:S02]  /*16a00*/  FSEL R179, R31, -INF , !P0 ;  /* 0xff8000001fb37808 */ /* 0x000fe40004000000 */
[C---:B------:R-:W-:Y:S02]  /*16a10*/  ISETP.GT.AND P6, PT, R210.reuse, R21, PT ;  /* 0x00000015d200720c */ /* 0x040fe40003fc4270 */
[----:B------:R-:W-:Y:S02]  /*16a20*/  ISETP.GT.AND P0, PT, R210, R19, PT ;  /* 0x00000013d200720c */ /* 0x000fe40003f04270 */
[----:B------:R-:W-:Y:S02]  /*16a30*/  IABS R22, R22 ;  /* 0x0000001600167213 */ /* 0x000fe40000000000 */
[----:B------:R-:W-:Y:S02]  /*16a40*/  I2FP.F32.S32 R20, R20 ;  /* 0x0000001400147245 */ /* 0x000fe40000201400 */
[----:B------:R-:W-:Y:S02]  /*16a50*/  I2FP.F32.S32 R4, R4 ;  /* 0x0000000400047245 */ /* 0x000fe40000201400 */
[----:B------:R-:W-:Y:S01]  /*16a60*/  FSEL R38, R38, -INF , !P6 ;  /* 0xff80000026267808 */ /* 0x000fe20007000000 */
[----:B------:R-:W-:Y:S01]  /*16a70*/  FFMA.FTZ R40, R20, -UR6, R40 ;  /* 0x8000000614287c23 */ /* 0x000fe20008010028 */
[----:B------:R-:W-:Y:S01]  /*16a80*/  FSEL R39, R39, -INF , !P0 ;  /* 0xff80000027277808 */ /* 0x000fe20004000000 */
[----:B------:R-:W-:Y:S01]  /*16a90*/  FFMA.FTZ R41, R4, -UR6, R41 ;  /* 0x8000000604297c23 */ /* 0x000fe20008010029 */
[----:B------:R-:W-:Y:S01]  /*16aa0*/  FSEL R239, R32, -INF , !P5 ;  /* 0xff80000020ef7808 */ /* 0x000fe20006800000 */
[----:B------:R-:W-:Y:S01]  /*16ab0*/  VIADD R20, R133, 0xfffffff0 ;  /* 0xfffffff085147836 */ /* 0x000fe20000000000 */
[----:B------:R-:W-:Y:S01]  /*16ac0*/  FSEL R242, R33, -INF , !P2 ;  /* 0xff80000021f27808 */ /* 0x000fe20005000000 */
[----:B------:R-:W-:Y:S01]  /*16ad0*/  IMAD.WIDE.U32 R32, R137, -0x2daee0ad, RZ ;  /* 0xd2511f5389207825 */ /* 0x000fe200078e00ff */
[----:B------:R-:W-:Y:S02]  /*16ae0*/  FSEL R241, R34, -INF , !P4 ;  /* 0xff80000022f17808 */ /* 0x000fe40006000000 */
[----:B------:R-:W-:Y:S01]  /*16af0*/  FSEL R244, R35, -INF , !P1 ;  /* 0xff80000023f47808 */ /* 0x000fe20004800000 */
[----:B------:R-:W-:Y:S01]  /*16b00*/  IMAD.WIDE.U32 R34, R136, -0x2daee0ad, RZ ;  /* 0xd2511f5388227825 */ /* 0x000fe200078e00ff */
[-C--:B------:R-:W-:Y:S02]  /*16b10*/  ISETP.GT.AND P6, PT, R208, R21.reuse, PT ;  /* 0x00000015d000720c */ /* 0x080fe40003fc4270 */
[----:B------:R-:W-:Y:S01]  /*16b20*/  ISETP.GT.AND P0, PT, R206, R21, PT ;  /* 0x00000015ce00720c */ /* 0x000fe20003f04270 */
[----:B------:R-:W-:Y:S01]  /*16b30*/  VIADD R4, R133, 0xfffffff1 ;  /* 0xfffffff185047836 */ /* 0x000fe20000000000 */
[----:B------:R-:W-:Y:S01]  /*16b40*/  ISETP.GE.AND P5, PT, R21, R211, PT ;  /* 0x000000d31500720c */ /* 0x000fe20003fa6270 */
[----:B------:R-:W-:Y:S01]  /*16b50*/  IMAD.IADD R23, R219, 0x1, -R20 ;  /* 0x00000001db177824 */ /* 0x000fe200078e0a14 */
[C---:B------:R-:W-:Y:S01]  /*16b60*/  ISETP.GE.AND P2, PT, R21.reuse, R209, PT ;  /* 0x000000d11500720c */ /* 0x040fe20003f46270 */
[C-C-:B------:R-:W-:Y:S01]  /*16b70*/  IMAD.IADD R5, R218.reuse, 0x1, -R4.reuse ;  /* 0x00000001da057824 */ /* 0x140fe200078e0a04 */
[C---:B------:R-:W-:Y:S02]  /*16b80*/  ISETP.GE.AND P4, PT, R21.reuse, R207, PT ;  /* 0x000000cf1500720c */ /* 0x040fe40003f86270 */
[----:B------:R-:W-:Y:S02]  /*16b90*/  ISETP.GE.AND P1, PT, R21, R205, PT ;  /* 0x000000cd1500720c */ /* 0x000fe40003f26270 */
[----:B------:R-:W-:Y:S01]  /*16ba0*/  I2FP.F32.S32 R21, R22 ;  /* 0x0000001600157245 */ /* 0x000fe20000201400 */
[----:B------:R-:W-:Y:S01]  /*16bb0*/  IMAD.IADD R22, R219, 0x1, -R4 ;  /* 0x00000001db167824 */ /* 0x000fe200078e0a04 */
        /* <DEDUP_REMOVED lines=8> */
[----:B------:R-:W-:Y:S01]  /*16c40*/  IABS R21, R21 ;  /* 0x0000001500157213 */ /* 0x000fe20000000000 */
[----:B------:R-:W-:Y:S01]  /*16c50*/  VIADD R5, R146, 0x29 ;  /* 0x0000002992057836 */ /* 0x000fe20000000000 */
[----:B------:R-:W-:Y:S02]  /*16c60*/  I2FP.F32.S32 R24, R24 ;  /* 0x0000001800187245 */ /* 0x000fe40000201400 */
[----:B------:R-:W-:Y:S02]  /*16c70*/  I2FP.F32.S32 R21, R21 ;  /* 0x0000001500157245 */ /* 0x000fe40000201400 */
[----:B------:R-:W-:Y:S01]  /*16c80*/  I2FP.F32.S32 R23, R23 ;  /* 0x0000001700177245 */ /* 0x000fe20000201400 */
[----:B------:R-:W-:Y:S01]  /*16c90*/  FFMA.FTZ R43, R24, -UR6, R43 ;  /* 0x80000006182b7c23 */ /* 0x000fe2000801002b */
[----:B------:R-:W-:Y:S01]  /*16ca0*/  I2FP.F32.S32 R22, R22 ;  /* 0x0000001600167245 */ /* 0x000fe20000201400 */
[----:B------:R-:W-:Y:S01]  /*16cb0*/  IMAD.WIDE.U32 R24, R138, -0x2daee0ad, RZ ;  /* 0xd2511f538a187825 */ /* 0x000fe200078e00ff */
[----:B------:R-:W-:Y:S02]  /*16cc0*/  FSEL R40, R40, -INF , !P6 ;  /* 0xff80000028287808 */ /* 0x000fe40007000000 */
[----:B------:R-:W-:Y:S01]  /*16cd0*/  FSEL R42, R42, -INF , !P0 ;  /* 0xff8000002a2a7808 */ /* 0x000fe20004000000 */
[----:B------:R-:W-:Y:S01]  /*16ce0*/  FFMA.FTZ R46, R21, -UR6, R46 ;  /* 0x80000006152e7c23 */ /* 0x000fe2000801002e */
[----:B------:R-:W-:Y:S01]  /*16cf0*/  ISETP.GT.AND P6, PT, R208, R19, PT ;  /* 0x00000013d000720c */ /* 0x000fe20003fc4270 */
[----:B------:R-:W-:Y:S01]  /*16d00*/  VIADD R21, R146, 0x28 ;  /* 0x0000002892157836 */ /* 0x000fe20000000000 */
[----:B------:R-:W-:Y:S01]  /*16d10*/  ISETP.GE.AND P0, PT, R19, R211, PT ;  /* 0x000000d31300720c */ /* 0x000fe20003f06270 */
[----:B------:R-:W-:Y:S01]  /*16d20*/  FFMA.FTZ R44, R23, -UR6, R44 ;  /* 0x80000006172c7c23 */ /* 0x000fe2000801002c */
[----:B------:R-:W-:Y:S01]  /*16d30*/  FSEL R41, R41, -INF , !P6 ;  /* 0xff80000029297808 */ /* 0x000fe20007000000 */
[----:B------:R-:W-:Y:S01]  /*16d40*/  FFMA.FTZ R45, R22, -UR6, R45 ;  /* 0x80000006162d7c23 */ /* 0x000fe2000801002d */
        /* <DEDUP_REMOVED lines=13> */
[--C-:B------:R-:W-:Y:S01]  /*16e20*/  IMAD.IADD R19, R213, 0x1, -R20.reuse ;  /* 0x00000001d5137824 */ /* 0x100fe200078e0a14 */
[----:B------:R-:W-:Y:S01]  /*16e30*/  FSEL R152, R38, -INF , !P2 ;  /* 0xff80000026987808 */ /* 0x000fe20005000000 */
[----:B------:R-:W-:Y:S01]  /*16e40*/  IMAD.IADD R20, R220, 0x1, -R20 ;  /* 0x00000001dc147824 */ /* 0x000fe200078e0a14 */
[----:B------:R-:W-:Y:S02]  /*16e50*/  IABS R4, R4 ;  /* 0x0000000400047213 */ /* 0x000fe40000000000 */
[----:B------:R-:W-:Y:S02]  /*16e60*/  IABS R19, R19 ;  /* 0x0000001300137213 */ /* 0x000fe40000000000 */
[----:B------:R-:W-:Y:S02]  /*16e70*/  IABS R20, R20 ;  /* 0x0000001400147213 */ /* 0x000fe40000000000 */
[----:B------:R-:W-:Y:S02]  /*16e80*/  I2FP.F32.S32 R19, R19 ;  /* 0x0000001300137245 */ /* 0x000fe40000201400 */
[----:B------:R-:W-:Y:S02]  /*16e90*/  I2FP.F32.S32 R20, R20 ;  /* 0x0000001400147245 */ /* 0x000fe40000201400 */
[----:B------:R-:W-:Y:S01]  /*16ea0*/  ISETP.GT.AND P2, PT, R206, R21, PT ;  /* 0x00000015ce00720c */ /* 0x000fe20003f44270 */
[----:B------:R-:W-:Y:S01]  /*16eb0*/  FFMA.FTZ R48, R19, -UR6, R48 ;  /* 0x8000000613307c23 */ /* 0x000fe20008010030 */
[----:B------:R-:W-:Y:S01]  /*16ec0*/  IABS R22, R22 ;  /* 0x0000001600167213 */ /* 0x000fe20000000000 */
[----:B------:R-:W-:Y:S01]  /*16ed0*/  VIADD R19, R133, 0xfffffff8 ;  /* 0xfffffff885137836 */ /* 0x000fe20000000000 */
[----:B------:R-:W-:Y:S01]  /*16ee0*/  FSEL R250, R39, -INF , !P6 ;  /* 0xff80000027fa7808 */ /* 0x000fe20007000000 */
[----:B------:R-:W-:Y:S01]  /*16ef0*/  FFMA.FTZ R50, R20, -UR6, R50 ;  /* 0x8000000614327c23 */ /* 0x000fe20008010032 */
[----:B------:R-:W-:Y:S01]  /*16f00*/  I2FP.F32.S32 R20, R4 ;  /* 0x0000000400147245 */ /* 0x000fe20000201400 */
[----:B------:R-:W-:Y:S01]  /*16f10*/  VIADD R4, R133, 0xfffffff9 ;  /* 0xfffffff985047836 */ /* 0x000fe20000000000 */
[----:B------:R-:W-:Y:S01]  /*16f20*/  FSEL R46, R46, -INF , !P2 ;  /* 0xff8000002e2e7808 */ /* 0x000fe20005000000 */
[----:B------:R-:W-:Y:S01]  /*16f30*/  IMAD.IADD R23, R219, 0x1, -R19 ;  /* 0x00000001db177824 */ /* 0x000fe200078e0a13 */
[----:B------:R-:W-:Y:S01]  /*16f40*/  I2FP.F32.S32 R22, R22 ;  /* 0x0000001600167245 */ /* 0x000fe20000201400 */
[----:B------:R-:W-:Y:S01]  /*16f50*/  FFMA.FTZ R51, R20, -UR6, R51 ;  /* 0x8000000614337c23 */ /* 0x000fe20008010033 */
[----:B------:R-:W-:Y:S01]  /*16f60*/  ISETP.GT.AND P6, PT, R206, R5, PT ;  /* 0x00000005ce00720c */ /* 0x000fe20003fc4270 */
[--C-:B------:R-:W-:Y:S01]  /*16f70*/  IMAD.IADD R20, R213, 0x1, -R4.reuse ;  /* 0x00000001d5147824 */ /* 0x100fe200078e0a04 */
[-C--:B------:R-:W-:Y:S01]  /*16f80*/  ISETP.GT.AND P2, PT, R212, R21.reuse, PT ;  /* 0x00000015d400720c */ /* 0x080fe20003f44270 */
[----:B------:R-:W-:Y:S01]  /*16f90*/  FFMA.FTZ R49, R22, -UR6, R49 ;  /* 0x8000000616317c23 */ /* 0x000fe20008010031 */
[----:B------:R-:W-:Y:S01]  /*16fa0*/  FSEL R47, R47, -INF , !P6 ;  /* 0xff8000002f2f7808 */ /* 0x000fe20007000000 */
[----:B------:R-:W-:Y:S01]  /*16fb0*/  IMAD.IADD R22, R220, 0x1, -R19 ;  /* 0x00000001dc167824 */ /* 0x000fe200078e0a13 */
[----:B------:R-:W-:Y:S02]  /*16fc0*/  FSEL R48, R48, -INF , !P2 ;  /* 0xff80000030307808 */ /* 0x000fe40005000000 */
[----:B------:R-:W-:Y:S02]  /*16fd0*/  ISETP.GT.AND P6, PT, R210, R21, PT ;  /* 0x00000015d200720c */ /* 0x000fe40003fc4270 */
[----:B------:R-:W-:Y:S02]  /*16fe0*/  ISETP.GT.AND P2, PT, R212, R5, PT ;  /* 0x00000005d400720c */ /* 0x000fe40003f44270 */
[----:B------:R-:W-:Y:S02]  /*16ff0*/  FSEL R156, R40, -INF , !P4 ;  /* 0xff800000289c7808 */ /* 0x000fe40006000000 */
[----:B------:R-:W-:Y:S02]  /*17000*/  FSEL R247, R41, -INF , !P5 ;  /* 0xff80000029f77808 */ /* 0x000fe40006800000 */
[----:B------:R-:W-:Y:S01]  /*17010*/  FSEL R246, R42, -INF , !P1 ;  /* 0xff8000002af67808 */ /* 0x000fe20004800000 */
[----:B------:R-:W-:Y:S01]  /*17020*/  IMAD.MOV.U32 R42, RZ, RZ, R159 ;  /* 0x000000ffff2a7224 */ /* 0x000fe200078e009f */
[----:B------:R-:W-:Y:S02]  /*17030*/  FSEL R245, R43, -INF , !P0 ;  /* 0xff8000002bf57808 */ /* 0x000fe40004000000 */
[----:B------:R-:W-:Y:S02]  /*17040*/  FSEL R49, R49, -INF , !P2 ;  /* 0xff80000031317808 */ /* 0x000fe40005000000 */
[----:B------:R-:W-:Y:S02]  /*17050*/  IABS R20, R20 ;  /* 0x0000001400147213 */ /* 0x000fe40000000000 */
[----:B------:R-:W-:Y:S02]  /*17060*/  FSEL R50, R50, -INF , !P6 ;  /* 0xff80000032327808 */ /* 0x000fe40007000000 */
[C---:B------:R-:W-:Y:S02]  /*17070*/  ISETP.GE.AND P4, PT, R21.reuse, R207, PT ;  /* 0x000000cf1500720c */ /* 0x040fe40003f86270 */
[C---:B------:R-:W-:Y:S02]  /*17080*/  ISETP.GE.AND P5, PT, R21.reuse, R205, PT ;  /* 0x000000cd1500720c */ /* 0x040fe40003fa6270 */
[C---:B------:R-:W-:Y:S02]  /*17090*/  ISETP.GE.AND P1, PT, R21.reuse, R211, PT ;  /* 0x000000d31500720c */ /* 0x040fe40003f26270 */
[----:B------:R-:W-:Y:S01]  /*170a0*/  ISETP.GE.AND P0, PT, R21, R209, PT ;  /* 0x000000d11500720c */ /* 0x000fe20003f06270 */
[----:B------:R-:W-:Y:S01]  /*170b0*/  IMAD.IADD R21, R213, 0x1, -R19 ;  /* 0x00000001d5157824 */ /* 0x000fe200078e0a13 */
[----:B------:R-:W-:Y:S02]  /*170c0*/  ISETP.GT.AND P2, PT, R210, R5, PT ;  /* 0x00000005d200720c */ /* 0x000fe40003f44270 */
[----:B------:R-:W-:Y:S02]  /*170d0*/  ISETP.GE.AND P6, PT, R5, R207, PT ;  /* 0x000000cf0500720c */ /* 0x000fe40003fc6270 */
[----:B------:R-:W-:Y:S02]  /*170e0*/  I2FP.F32.S32 R20, R20 ;  /* 0x0000001400147245 */ /* 0x000fe40000201400 */
[----:B------:R-:W-:Y:S02]  /*170f0*/  FSEL R51, R51, -INF , !P2 ;  /* 0xff80000033337808 */ /* 0x000fe40005000000 */
[----:B------:R-:W-:Y:S01]  /*17100*/  FSEL R44, R44, -INF , !P4 ;  /* 0xff8000002c2c7808 */ /* 0x000fe20006000000 */
[----:B------:R-:W-:Y:S01]  /*17110*/  FFMA.FTZ R53, R20, -UR6, R53 ;  /* 0x8000000614357c23 */ /* 0x000fe20008010035 */
[----:B------:R-:W-:Y:S01]  /*17120*/  FSEL R45, R45, -INF , !P6 ;  /* 0xff8000002d2d7808 */ /* 0x000fe20007000000 */
[----:B------:R-:W-:Y:S01]  /*17130*/  IMAD.IADD R20, R218, 0x1, -R19 ;  /* 0x00000001da147824 */ /* 0x000fe200078e0a13 */
[C---:B------:R-:W-:Y:S02]  /*17140*/  ISETP.GE.AND P2, PT, R5.reuse, R205, PT ;  /* 0x000000cd0500720c */ /* 0x040fe40003f46270 */
[C---:B------:R-:W-:Y:S02]  /*17150*/  ISETP.GE.AND P4, PT, R5.reuse, R211, PT ;  /* 0x000000d30500720c */ /* 0x040fe40003f86270 */
[----:B------:R-:W-:Y:S01]  /*17160*/  ISETP.GE.AND P6, PT, R5, R209, PT ;  /* 0x000000d10500720c */ /* 0x000fe20003fc6270 */
[----:B------:R-:W-:Y:S01]  /*17170*/  IMAD.IADD R5, R219, 0x1, -R4 ;  /* 0x00000001db057824 */ /* 0x000fe200078e0a04 */
[----:B------:R-:W-:Y:S02]  /*17180*/  IABS R21, R21 ;  /* 0x0000001500157213 */ /* 0x000fe40000000000 */
[----:B------:R-:W-:Y:S02]  /*17190*/  IABS R19, R23 ;  /* 0x0000001700137213 */ /* 0x000fe40000000000 */
[----:B------:R-:W-:Y:S02]  /*171a0*/  I2FP.F32.S32 R21, R21 ;  /* 0x0000001500157245 */ /* 0x000fe40000201400 */
[----:B------:R-:W-:Y:S02]  /*171b0*/  IABS R5, R5 ;  /* 0x0000000500057213 */ /* 0x000fe40000000000 */
[----:B------:R-:W-:Y:S01]  /*171c0*/  I2FP.F32.S32 R19, R19 ;  /* 0x0000001300137245 */ /* 0x000fe20000201400 */
[----:B------:R-:W-:Y:S01]  /*171d0*/  FFMA.FTZ R52, R21, -UR6, R52 ;  /* 0x8000000615347c23 */ /* 0x000fe20008010034 */
[----:B------:R-:W-:Y:S01]  /*171e0*/  I2FP.F32.S32 R5, R5 ;  /* 0x0000000500057245 */ /* 0x000fe20000201400 */
[--C-:B------:R-:W-:Y:S01]  /*171f0*/  IMAD.IADD R21, R220, 0x1, -R4.reuse ;  /* 0x00000001dc157824 */ /* 0x100fe200078e0a04 */
[----:B------:R-:W-:Y:S01]  /*17200*/  IABS R22, R22 ;  /* 0x0000001600167213 */ /* 0x000fe20000000000 */
[----:B------:R-:W-:Y:S01]  /*17210*/  IMAD.IADD R4, R218, 0x1, -R4 ;  /* 0x00000001da047824 */ /* 0x000fe200078e0a04 */
[----:B------:R-:W-:Y:S01]  /*17220*/  FSEL R155, R46, -INF , !P5 ;  /* 0xff8000002e9b7808 */ /* 0x000fe20006800000 */
[----:B------:R-:W-:Y:S01]  /*17230*/  FFMA.FTZ R56, R19, -UR6, R56 ;  /* 0x8000000613387c23 */ /* 0x000fe20008010038 */
[----:B------:R-:W-:Y:S01]  /*17240*/  IABS R21, R21 ;  /* 0x0000001500157213 */ /* 0x000fe20000000000 */
[C---:B------:R-:W-:Y:S01]  /*17250*/  VIADD R19, R146.reuse, 0x30 ;  /* 0x0000003092137836 */ /* 0x040fe20000000000 */
[----:B------:R-:W-:Y:S01]  /*17260*/  IABS R4, R4 ;  /* 0x0000000400047213 */ /* 0x000fe20000000000 */
[----:B------:R-:W-:Y:S01]  /*17270*/  FFMA.FTZ R57, R5, -UR6, R57 ;  /* 0x8000000605397c23 */ /* 0x000fe20008010039 */
[----:B------:R-:W-:Y:S01]  /*17280*/  I2FP.F32.S32 R22, R22 ;  /* 0x0000001600167245 */ /* 0x000fe20000201400 */
[C---:B------:R-:W-:Y:S01]  /*17290*/  VIADD R5, R146.reuse, 0x31 ;  /* 0x0000003192057836 */ /* 0x040fe20000000000 */
[----:B------:R-:W-:Y:S01]  /*172a0*/  I2FP.F32.S32 R21, R21 ;  /* 0x0000001500157245 */ /* 0x000fe20000201400 */
[----:B------:R-:W-:Y:S01]  /*172b0*/  VIADD R146, R146, 0x39 ;  /* 0x0000003992927836 */ /* 0x000fe20000000000 */
[----:B------:R-:W-:Y:S01]  /*172c0*/  ISETP.GT.AND P5, PT, R212, R19, PT ;  /* 0x00000013d400720c */ /* 0x000fe20003fa4270 */
[----:B------:R-:W-:Y:S01]  /*172d0*/  FFMA.FTZ R54, R22, -UR6, R54 ;  /* 0x8000000616367c23 */ /* 0x000fe20008010036 */
[----:B------:R-:W-:Y:S01]  /*172e0*/  FSEL R153, R47, -INF , !P2 ;  /* 0xff8000002f997808 */ /* 0x000fe20005000000 */
[----:B------:R-:W-:Y:S01]  /*172f0*/  FFMA.FTZ R55, R21, -UR6, R55 ;  /* 0x8000000615377c23 */ /* 0x000fe20008010037 */
[----:B------:R-:W-:Y:S01]  /*17300*/  ISETP.GT.AND P2, PT, R212, R5, PT ;  /* 0x00000005d400720c */ /* 0x000fe20003f44270 */
[----:B------:R-:W-:Y:S01]  /*17310*/  IMAD.MOV.U32 R47, RZ, RZ, R157 ;  /* 0x000000ffff2f7224 */ /* 0x000fe200078e009d */
[----:B------:R-:W-:Y:S01]  /*17320*/  I2FP.F32.S32 R4, R4 ;  /* 0x0000000400047245 */ /* 0x000fe20000201400 */
[----:B------:R-:W-:Y:S01]  /*17330*/  IMAD.IADD R22, R219, 0x1, -R133 ;  /* 0x00000001db167824 */ /* 0x000fe200078e0a85 */
[----:B------:R-:W-:Y:S02]  /*17340*/  FSEL R52, R52, -INF , !P5 ;  /* 0xff80000034347808 */ /* 0x000fe40006800000 */
[----:B------:R-:W-:Y:S01]  /*17350*/  ISETP.GT.AND P5, PT, R210, R19, PT ;  /* 0x00000013d200720c */ /* 0x000fe20003fa4270 */
[----:B------:R-:W-:Y:S01]  /*17360*/  FFMA.FTZ R59, R4, -UR6, R59 ;  /* 0x80000006043b7c23 */ /* 0x000fe2000801003b */
[----:B------:R-:W-:Y:S01]  /*17370*/  FSEL R53, R53, -INF , !P2 ;  /* 0xff80000035357808 */ /* 0x000fe20005000000 */
[----:B------:R-:W-:Y:S01]  /*17380*/  VIADD R4, R133, 0x1 ;  /* 0x0000000185047836 */ /* 0x000fe20000000000 */
[----:B------:R-:W-:Y:S02]  /*17390*/  IABS R20, R20 ;  /* 0x0000001400147213 */ /* 0x000fe40000000000 */
[----:B------:R-:W-:Y:S01]  /*173a0*/  ISETP.GT.AND P2, PT, R210, R5, PT ;  /* 0x00000005d200720c */ /* 0x000fe20003f44270 */
[--C-:B------:R-:W-:Y:S01]  /*173b0*/  IMAD.IADD R21, R219, 0x1, -R4.reuse ;  /* 0x00000001db157824 */ /* 0x100fe200078e0a04 */
[----:B------:R-:W-:Y:S01]  /*173c0*/  FSEL R54, R54, -INF , !P5 ;  /* 0xff80000036367808 */ /* 0x000fe20006800000 */
[----:B------:R-:W-:Y:S01]  /*173d0*/  IMAD.IADD R23, R220, 0x1, -R4 ;  /* 0x00000001dc177824 */ /* 0x000fe200078e0a04 */
[----:B------:R-:W-:Y:S02]  /*173e0*/  I2FP.F32.S32 R20, R20 ;  /* 0x0000001400147245 */ /* 0x000fe40000201400 */
[----:B------:R-:W-:Y:S02]  /*173f0*/  ISETP.GT.AND P5, PT, R208, R19, PT ;  /* 0x00000013d000720c */ /* 0x000fe40003fa4270 */
[----:B------:R-:W-:Y:S01]  /*17400*/  FSEL R55, R55, -INF , !P2 ;  /* 0xff80000037377808 */ /* 0x000fe20005000000 */
[----:B------:R-:W-:Y:S01]  /*17410*/  FFMA.FTZ R58, R20, -UR6, R58 ;  /* 0x80000006143a7c23 */ /* 0x000fe2000801003a */
[----:B------:R-:W-:Y:S01]  /*17420*/  ISETP.GT.AND P2, PT, R208, R5, PT ;  /* 0x00000005d000720c */ /* 0x000fe20003f44270 */
[----:B------:R-:W-:Y:S01]  /*17430*/  IMAD.IADD R20, R218, 0x1, -R133 ;  /* 0x00000001da147824 */ /* 0x000fe200078e0a85 */
[----:B------:R-:W-:Y:S01]  /*17440*/  FSEL R150, R48, -INF , !P1 ;  /* 0xff80000030967808 */ /* 0x000fe20004800000 */
[----:B------:R-:W-:Y:S01]  /*17450*/  IMAD.MOV.U32 R48, RZ, RZ, R155 ;  /* 0x000000ffff307224 */ /* 0x000fe200078e009b */
[----:B------:R-:W-:Y:S02]  /*17460*/  FSEL R158, R49, -INF , !P4 ;  /* 0xff800000319e7808 */ /* 0x000fe40006000000 */
[----:B------:R-:W-:Y:S01]  /*17470*/  FSEL R43, R50, -INF , !P0 ;  /* 0xff800000322b7808 */ /* 0x000fe20004000000 */
[----:B------:R-:W-:Y:S01]  /*17480*/  IMAD.MOV.U32 R50, RZ, RZ, R154 ;  /* 0x000000ffff327224 */ /* 0x000fe200078e009a */
[----:B------:R-:W-:Y:S01]  /*17490*/  FSEL R46, R51, -INF , !P6 ;  /* 0xff800000332e7808 */ /* 0x000fe20007000000 */
[----:B------:R-:W-:Y:S01]  /*174a0*/  IMAD.MOV.U32 R51, RZ, RZ, R169 ;  /* 0x000000ffff337224 */ /* 0x000fe200078e00a9 */
[----:B------:R-:W-:Y:S02]  /*174b0*/  FSEL R56, R56, -INF , !P5 ;  /* 0xff80000038387808 */ /* 0x000fe40006800000 */
[----:B------:R-:W-:Y:S02]  /*174c0*/  ISETP.GT.AND P1, PT, R206, R19, PT ;  /* 0x00000013ce00720c */ /* 0x000fe40003f24270 */
[C---:B------:R-:W-:Y:S02]  /*174d0*/  ISETP.GE.AND P4, PT, R19.reuse, R211, PT ;  /* 0x000000d31300720c */ /* 0x040fe40003f86270 */
[C---:B------:R-:W-:Y:S02]  /*174e0*/  ISETP.GE.AND P0, PT, R19.reuse, R209, PT ;  /* 0x000000d11300720c */ /* 0x040fe40003f06270 */
[C---:B------:R-:W-:Y:S02]  /*174f0*/  ISETP.GE.AND P6, PT, R19.reuse, R207, PT ;  /* 0x000000cf1300720c */ /* 0x040fe40003fc6270 */
[----:B------:R-:W-:Y:S01]  /*17500*/  ISETP.GE.AND P5, PT, R19, R205, PT ;  /* 0x000000cd1300720c */ /* 0x000fe20003fa6270 */
[----:B------:R-:W-:Y:S01]  /*17510*/  IMAD.IADD R19, R218, 0x1, -R4 ;  /* 0x00000001da137824 */ /* 0x000fe200078e0a04 */
[----:B------:R-:W-:Y:S02]  /*17520*/  FSEL R57, R57, -INF , !P2 ;  /* 0xff80000039397808 */ /* 0x000fe40005000000 */
[----:B------:R-:W-:Y:S02]  /*17530*/  ISETP.GT.AND P2, PT, R206, R5, PT ;  /* 0x00000005ce00720c */ /* 0x000fe40003f44270 */
[----:B------:R-:W-:Y:S02]  /*17540*/  IABS R22, R22 ;  /* 0x0000001600167213 */ /* 0x000fe40000000000 */
[----:B------:R-:W-:Y:S02]  /*17550*/  IABS R21, R21 ;  /* 0x0000001500157213 */ /* 0x000fe40000000000 */
[----:B------:R-:W-:Y:S02]  /*17560*/  FSEL R59, R59, -INF , !P2 ;  /* 0xff8000003b3b7808 */ /* 0x000fe40005000000 */
[----:B------:R-:W-:Y:S02]  /*17570*/  I2FP.F32.S32 R22, R22 ;  /* 0x0000001600167245 */ /* 0x000fe40000201400 */
[----:B------:R-:W-:Y:S02]  /*17580*/  I2FP.F32.S32 R21, R21 ;  /* 0x0000001500157245 */ /* 0x000fe40000201400 */
[----:B------:R-:W-:Y:S01]  /*17590*/  ISETP.GE.AND P2, PT, R5, R209, PT ;  /* 0x000000d10500720c */ /* 0x000fe20003f46270 */
[----:B------:R-:W-:Y:S01]  /*175a0*/  FFMA.FTZ R60, R22, -UR6, R60 ;  /* 0x80000006163c7c23 */ /* 0x000fe2000801003c */
[----:B------:R-:W-:Y:S01]  /*175b0*/  IABS R20, R20 ;  /* 0x0000001400147213 */ /* 0x000fe20000000000 */
[----:B------:R-:W-:Y:S01]  /*175c0*/  FFMA.FTZ R61, R21, -UR6, R61 ;  /* 0x80000006153d7c23 */ /* 0x000fe2000801003d */
[----:B------:R-:W-:Y:S02]  /*175d0*/  IABS R19, R19 ;  /* 0x0000001300137213 */ /* 0x000fe40000000000 */
[----:B------:R-:W-:Y:S02]  /*175e0*/  FSEL R58, R58, -INF , !P1 ;  /* 0xff8000003a3a7808 */ /* 0x000fe40004800000 */
[----:B------:R-:W-:Y:S02]  /*175f0*/  I2FP.F32.S32 R20, R20 ;  /* 0x0000001400147245 */ /* 0x000fe40000201400 */
[----:B------:R-:W-:Y:S02]  /*17600*/  I2FP.F32.S32 R19, R19 ;  /* 0x0000001300137245 */ /* 0x000fe40000201400 */
[----:B------:R-:W-:Y:S01]  /*17610*/  FSEL R163, R54, -INF , !P0 ;  /* 0xff80000036a37808 */ /* 0x000fe20004000000 */
[----:B------:R-:W-:Y:S01]  /*17620*/  IMAD.MOV.U32 R54, RZ, RZ, R156 ;  /* 0x000000ffff367224 */ /* 0x000fe200078e009c */
[----:B------:R-:W-:Y:S01]  /*17630*/  FSEL R162, R55, -INF , !P2 ;  /* 0xff80000037a27808 */ /* 0x000fe20005000000 */
[----:B------:R-:W-:Y:S01]  /*17640*/  IMAD.MOV.U32 R55, RZ, RZ, R150 ;  /* 0x000000ffff377224 */ /* 0x000fe200078e0096 */
[----:B------:R-:W-:Y:S01]  /*17650*/  ISETP.GE.AND P1, PT, R5, R211, PT ;  /* 0x000000d30500720c */ /* 0x000fe20003f26270 */
[----:B------:R-:W-:Y:S01]  /*17660*/  FFMA.FTZ R63, R19, -UR6, R63 ;  /* 0x80000006133f7c23 */ /* 0x000fe2000801003f */
[C---:B------:R-:W-:Y:S01]  /*17670*/  ISETP.GT.AND P0, PT, R208.reuse, R145, PT ;  /* 0x00000091d000720c */ /* 0x040fe20003f04270 */
[----:B------:R-:W-:Y:S01]  /*17680*/  IMAD.IADD R19, R213, 0x1, -R4 ;  /* 0x00000001d5137824 */ /* 0x000fe200078e0a04 */
[-C--:B------:R-:W-:Y:S01]  /*17690*/  ISETP.GT.AND P2, PT, R208, R146.reuse, PT ;  /* 0x00000092d000720c */ /* 0x080fe20003f44270 */
[----:B------:R-:W-:Y:S01]  /*176a0*/  FFMA.FTZ R62, R20, -UR6, R62 ;  /* 0x80000006143e7c23 */ /* 0x000fe2000801003e */
[----:B------:R-:W-:Y:S01]  /*176b0*/  FSEL R164, R52, -INF , !P4 ;  /* 0xff80000034a47808 */ /* 0x000fe20006000000 */
[----:B------:R-:W-:Y:S01]  /*176c0*/  IMAD.MOV.U32 R52, RZ, RZ, R153 ;  /* 0x000000ffff347224 */ /* 0x000fe200078e0099 */
[----:B------:R-:W-:Y:S01]  /*176d0*/  FSEL R160, R53, -INF , !P1 ;  /* 0xff80000035a07808 */ /* 0x000fe20004800000 */
[----:B------:R-:W-:Y:S01]  /*176e0*/  IMAD.MOV.U32 R53, RZ, RZ, R152 ;  /* 0x000000ffff357224 */ /* 0x000fe200078e0098 */
[----:B------:R-:W-:Y:S01]  /*176f0*/  FSEL R60, R60, -INF , !P0 ;  /* 0xff8000003c3c7808 */ /* 0x000fe20004000000 */
[----:B------:R-:W-:Y:S01]  /*17700*/  IMAD.IADD R20, R213, 0x1, -R133 ;  /* 0x00000001d5147824 */ /* 0x000fe200078e0a85 */
[----:B------:R-:W-:Y:S02]  /*17710*/  FSEL R61, R61, -INF , !P2 ;  /* 0xff8000003d3d7808 */ /* 0x000fe40005000000 */
[C---:B------:R-:W-:Y:S02]  /*17720*/  ISETP.GE.AND P4, PT, R5.reuse, R207, PT ;  /* 0x000000cf0500720c */ /* 0x040fe40003f86270 */
[----:B------:R-:W-:Y:S02]  /*17730*/  ISETP.GE.AND P1, PT, R5, R205, PT ;  /* 0x000000cd0500720c */ /* 0x000fe40003f26270 */
[C---:B------:R-:W-:Y:S02]  /*17740*/  ISETP.GT.AND P0, PT, R206.reuse, R145, PT ;  /* 0x00000091ce00720c */ /* 0x040fe40003f04270 */
[----:B------:R-:W-:Y:S02]  /*17750*/  ISETP.GT.AND P2, PT, R206, R146, PT ;  /* 0x00000092ce00720c */ /* 0x000fe40003f44270 */
[----:B------:R-:W-:Y:S02]  /*17760*/  FSEL R62, R62, -INF , !P0 ;  /* 0xff8000003e3e7808 */ /* 0x000fe40004000000 */
[----:B------:R-:W-:Y:S02]  /*17770*/  FSEL R63, R63, -INF , !P2 ;  /* 0xff8000003f3f7808 */ /* 0x000fe40005000000 */
[----:B------:R-:W-:Y:S02]  /*17780*/  FSEL R177, R56, -INF , !P6 ;  /* 0xff80000038b17808 */ /* 0x000fe40007000000 */
[----:B------:R-:W-:Y:S02]  /*17790*/  FSEL R176, R57, -INF , !P4 ;  /* 0xff80000039b07808 */ /* 0x000fe40006000000 */
[----:B------:R-:W-:Y:S01]  /*177a0*/  FSEL R175, R58, -INF , !P5 ;  /* 0xff8000003aaf7808 */ /* 0x000fe20006800000 */
[----:B------:R-:W-:Y:S01]  /*177b0*/  IMAD.MOV.U32 R58, RZ, RZ, R165 ;  /* 0x000000ffff3a7224 */ /* 0x000fe200078e00a5 */
[----:B------:R-:W-:Y:S01]  /*177c0*/  FSEL R174, R59, -INF , !P1 ;  /* 0xff8000003bae7808 */ /* 0x000fe20004800000 */
[----:B------:R-:W-:Y:S01]  /*177d0*/  IMAD.MOV.U32 R59, RZ, RZ, R161 ;  /* 0x000000ffff3b7224 */ /* 0x000fe200078e00a1 */
[C---:B------:R-:W-:Y:S01]  /*177e0*/  ISETP.GE.AND P0, PT, R145.reuse, R207, PT ;  /* 0x000000cf9100720c */ /* 0x040fe20003f06270 */
[----:B------:R-:W-:Y:S01]  /*177f0*/  IMAD.U32 R161, RZ, RZ, UR19 ;  /* 0x00000013ffa17e24 */ /* 0x000fe2000f8e00ff */
[C---:B------:R-:W-:Y:S02]  /*17800*/  ISETP.GE.AND P2, PT, R145.reuse, R205, PT ;  /* 0x000000cd9100720c */ /* 0x040fe40003f46270 */
[-C--:B------:R-:W-:Y:S02]  /*17810*/  ISETP.GT.AND P6, PT, R212, R145.reuse, PT ;  /* 0x00000091d400720c */ /* 0x080fe40003fc4270 */
[----:B------:R-:W-:Y:S02]  /*17820*/  ISETP.GT.AND P4, PT, R210, R145, PT ;  /* 0x00000091d200720c */ /* 0x000fe40003f84270 */
[C---:B------:R-:W-:Y:S02]  /*17830*/  ISETP.GE.AND P5, PT, R145.reuse, R211, PT ;  /* 0x000000d39100720c */ /* 0x040fe40003fa6270 */
[----:B------:R-:W-:Y:S01]  /*17840*/  ISETP.GE.AND P1, PT, R145, R209, PT ;  /* 0x000000d19100720c */ /* 0x000fe20003f26270 */
[----:B------:R-:W-:Y:S01]  /*17850*/  IMAD.WIDE.U32 R144, R144, -0x2daee0ad, RZ ;  /* 0xd2511f5390907825 */ /* 0x000fe200078e00ff */
[----:B------:R-:W-:Y:S02]  /*17860*/  LOP3.LUT R5, R216, UR27, R25, 0x96, !PT ;  /* 0x0000001bd8057c12 */ /* 0x000fe4000f8e9619 */
[----:B------:R-:W-:Y:S02]  /*17870*/  FMNMX3.FTZ R134, R3, R141, R140, !PT ;  /* 0x0000008d03867276 */ /* 0x000fe4000781008c */
[----:B------:R-:W-:Y:S01]  /*17880*/  IABS R19, R19 ;  /* 0x0000001300137213 */ /* 0x000fe20000000000 */
[----:B------:R-:W-:Y:S01]  /*17890*/  IMAD.WIDE.U32 R28, R5, -0x326172a9, RZ ;  /* 0xcd9e8d57051c7825 */ /* 0x000fe200078e00ff */
[----:B------:R-:W-:Y:S02]  /*178a0*/  LOP3.LUT R5, R230, UR27, R145, 0x96, !PT ;  /* 0x0000001be6057c12 */ /* 0x000fe4000f8e9691 */
[----:B------:R-:W-:Y:S02]  /*178b0*/  FMNMX3.FTZ R134, R134, R18, R17, !PT ;  /* 0x0000001286867276 */ /* 0x000fe40007810011 */
[----:B------:R-:W-:Y:S01]  /*178c0*/  I2FP.F32.S32 R19, R19 ;  /* 0x0000001300137245 */ /* 0x000fe20000201400 */
[----:B------:R-:W-:Y:S01]  /*178d0*/  IMAD.WIDE.U32 R30, R5, -0x326172a9, RZ ;  /* 0xcd9e8d57051e7825 */ /* 0x000fe200078e00ff */
[----:B------:R-:W-:Y:S02]  /*178e0*/  FMNMX3.FTZ R5, R132, R135, R14, !PT ;  /* 0x0000008784057276 */ /* 0x000fe4000781000e */
[----:B------:R-:W-:Y:S01]  /*178f0*/  FMNMX3.FTZ R134, R134, R238, R251, !PT ;  /* 0x000000ee86867276 */ /* 0x000fe200078100fb */
[----:B------:R-:W-:Y:S01]  /*17900*/  FFMA.FTZ R65, R19, -UR6, R65 ;  /* 0x8000000613417c23 */ /* 0x000fe20008010041 */
[----:B------:R-:W-:Y:S02]  /*17910*/  FMNMX3.FTZ R5, R5, R16, R8, !PT ;  /* 0x0000001005057276 */ /* 0x000fe40007810008 */
[----:B------:R-:W-:Y:S02]  /*17920*/  IABS R20, R20 ;  /* 0x0000001400147213 */ /* 0x000fe40000000000 */
[----:B------:R-:W-:Y:S02]  /*17930*/  LOP3.LUT R24, R24, UR26, R33, 0x96, !PT ;  /* 0x0000001a18187c12 */ /* 0x000fe4000f8e9621 */
[----:B------:R-:W-:Y:S02]  /*17940*/  FMNMX3.FTZ R5, R5, R58, R59, !PT ;  /* 0x0000003a05057276 */ /* 0x000fe4000781003b */
[----:B------:R-:W-:Y:S01]  /*17950*/  FMNMX3.FTZ R134, R134, R42, R237, !PT ;  /* 0x0000002a86867276 */ /* 0x000fe200078100ed */
[----:B------:R-:W-:Y:S01]  /*17960*/  IMAD.WIDE.U32 R24, R24, -0x326172a9, RZ ;  /* 0xcd9e8d5718187825 */ /* 0x000fe200078e00ff */
[----:B------:R-:W-:Y:S02]  /*17970*/  I2FP.F32.S32 R20, R20 ;  /* 0x0000001400147245 */ /* 0x000fe40000201400 */
[----:B------:R-:W-:Y:S02]  /*17980*/  LOP3.LUT R19, R214, UR11, R29, 0x96, !PT ;  /* 0x0000000bd6137c12 */ /* 0x000fe4000f8e961d */
[----:B------:R-:W-:Y:S01]  /*17990*/  FMNMX3.FTZ R5, R5, R236, R179, !PT ;  /* 0x000000ec05057276 */ /* 0x000fe200078100b3 */
[----:B------:R-:W-:Y:S01]  /*179a0*/  FFMA.FTZ R64, R20, -UR6, R64 ;  /* 0x8000000614407c23 */ /* 0x000fe20008010040 */
[----:B------:R-:W-:Y:S01]  /*179b0*/  FMNMX3.FTZ R134, R134, R54, R247, !PT ;  /* 0x0000003686867276 */ /* 0x000fe200078100f7 */
[----:B------:R-:W-:Y:S01]  /*179c0*/  IMAD.WIDE.U32 R20, R19, -0x2daee0ad, RZ ;  /* 0xd2511f5313147825 */ /* 0x000fe200078e00ff */
[----:B------:R-:W-:Y:S02]  /*179d0*/  FSEL R170, R60, -INF , !P0 ;  /* 0xff8000003caa7808 */ /* 0x000fe40004000000 */
[----:B------:R-:W-:Y:S02]  /*179e0*/  ISETP.GE.AND P0, PT, R146, R207, PT ;  /* 0x000000cf9200720c */ /* 0x000fe40003f06270 */
[----:B------:R-:W-:Y:S02]  /*179f0*/  FMNMX3.FTZ R5, R5, R246, R245, !PT ;  /* 0x000000f605057276 */ /* 0x000fe400078100f5 */
[----:B------:R-:W-:Y:S02]  /*17a00*/  FMNMX3.FTZ R134, R134, R44, R45, !PT ;  /* 0x0000002c86867276 */ /* 0x000fe4000781002d */
[----:B------:R-:W-:Y:S02]  /*17a10*/  FMNMX3.FTZ R22, R0, R11, R10, !PT ;  /* 0x0000000b00167276 */ /* 0x000fe4000781000a */
[----:B------:R-:W-:Y:S01]  /*17a20*/  LOP3.LUT R28, R28, UR9, R25, 0x96, !PT ;  /* 0x000000091c1c7c12 */ /* 0x000fe2000f8e9619 */
[----:B------:R-:W-:Y:S01]  /*17a30*/  IMAD.IADD R25, R220, 0x1, -R133 ;  /* 0x00000001dc197824 */ /* 0x000fe200078e0a85 */
[----:B------:R-:W-:Y:S02]  /*17a40*/  FSEL R171, R61, -INF , !P0 ;  /* 0xff8000003dab7808 */ /* 0x000fe40004000000 */
[----:B------:R-:W-:Y:S01]  /*17a50*/  ISETP.GE.AND P0, PT, R146, R205, PT ;  /* 0x000000cd9200720c */ /* 0x000fe20003f06270 */
[----:B------:R-:W-:Y:S01]  /*17a60*/  IMAD.WIDE.U32 R28, R28, -0x2daee0ad, RZ ;  /* 0xd2511f531c1c7825 */ /* 0x000fe200078e00ff */
[----:B------:R-:W-:Y:S02]  /*17a70*/  LOP3.LUT R26, R144, UR26, R35, 0x96, !PT ;  /* 0x0000001a901a7c12 */ /* 0x000fe4000f8e9623 */
[----:B------:R-:W-:Y:S02]  /*17a80*/  FMNMX3.FTZ R5, R5, R48, R52, !PT ;  /* 0x0000003005057276 */ /* 0x000fe40007810034 */
[----:B------:R-:W-:Y:S01]  /*17a90*/  FMNMX3.FTZ R134, R134, R177, R176, !PT ;  /* 0x000000b186867276 */ /* 0x000fe200078100b0 */
[----:B------:R-:W-:Y:S01]  /*17aa0*/  IMAD.WIDE.U32 R26, R26, -0x326172a9, RZ ;  /* 0xcd9e8d571a1a7825 */ /* 0x000fe200078e00ff */
[----:B------:R-:W-:Y:S02]  /*17ab0*/  FMNMX3.FTZ R22, R22, R15, R13, !PT ;  /* 0x0000000f16167276 */ /* 0x000fe4000781000d */
[----:B------:R-:W-:Y:S02]  /*17ac0*/  LOP3.LUT R32, R32, UR23, R21, 0x96, !PT ;  /* 0x0000001720207c12 */ /* 0x000fe4000f8e9615 */
[----:B------:R-:W-:Y:S02]  /*17ad0*/  FMNMX3.FTZ R21, R2, R9, R7, !PT ;  /* 0x0000000902157276 */ /* 0x000fe40007810007 */
[----:B------:R-:W-:Y:S01]  /*17ae0*/  FSEL R138, R62, -INF , !P2 ;  /* 0xff8000003e8a7808 */ /* 0x000fe20005000000 */
[----:B------:R-:W-:Y:S01]  /*17af0*/  IMAD.WIDE.U32 R32, R32, -0x326172a9, RZ ;  /* 0xcd9e8d5720207825 */ /* 0x000fe200078e00ff */
[----:B------:R-:W-:Y:S02]  /*17b00*/  FSEL R137, R63, -INF , !P0 ;  /* 0xff8000003f897808 */ /* 0x000fe40004000000 */
[----:B------:R-:W-:Y:S01]  /*17b10*/  FMNMX3.FTZ R5, R5, R175, R174, !PT ;  /* 0x000000af05057276 */ /* 0x000fe200078100ae */
[----:B------:R-:W-:Y:S01]  /*17b20*/  IMAD.MOV.U32 R63, RZ, RZ, R158 ;  /* 0x000000ffff3f7224 */ /* 0x000fe200078e009e */
[----:B------:R-:W-:Y:S02]  /*17b30*/  FMNMX3.FTZ R134, R134, R170, R171, !PT ;  /* 0x000000aa86867276 */ /* 0x000fe400078100ab */
[----:B------:R-:W-:Y:S02]  /*17b40*/  FMNMX3.FTZ R22, R22, R243, R249, !PT ;  /* 0x000000f316167276 */ /* 0x000fe400078100f9 */
[----:B------:R-:W-:Y:S02]  /*17b50*/  FMNMX3.FTZ R21, R21, R12, R6, !PT ;  /* 0x0000000c15157276 */ /* 0x000fe40007810006 */
[----:B------:R-:W-:Y:S02]  /*17b60*/  LOP3.LUT R19, R20, UR22, R29, 0x96, !PT ;  /* 0x0000001614137c12 */ /* 0x000fe4000f8e961d */
[----:B------:R-:W-:Y:S01]  /*17b70*/  FMNMX3.FTZ R5, R5, R138, R137, !PT ;  /* 0x0000008a05057276 */ /* 0x000fe20007810089 */
[----:B------:R-:W1:Y:S01]  /*17b80*/  SHFL.BFLY PT, R20, R134, 0x2, 0x1f ;  /* 0x0c401f0086147f89 */ /* 0x000e6200000e0000 */
[----:B------:R-:W-:Y:S01]  /*17b90*/  IABS R25, R25 ;  /* 0x0000001900197213 */ /* 0x000fe20000000000 */
[----:B------:R-:W-:Y:S01]  /*17ba0*/  IMAD.WIDE.U32 R40, R19, -0x326172a9, RZ ;  /* 0xcd9e8d5713287825 */ /* 0x000fe200078e00ff */
[----:B------:R-:W-:Y:S05]  /*17bb0*/  IABS R23, R23 ;  /* 0x0000001700177213 */ /* 0x000fea0000000000 */
[----:B------:R-:W2:Y:S01]  /*17bc0*/  SHFL.BFLY PT, R4, R5, 0x2, 0x1f ;  /* 0x0c401f0005047f89 */ /* 0x000ea200000e0000 */
[----:B------:R-:W-:Y:S02]  /*17bd0*/  FMNMX3.FTZ R22, R22, R239, R242, !PT ;  /* 0x000000ef16167276 */ /* 0x000fe400078100f2 */
[----:B------:R-:W-:Y:S02]  /*17be0*/  LOP3.LUT R38, R226, UR11, R31, 0x96, !PT ;  /* 0x0000000be2267c12 */ /* 0x000fe4000f8e961f */
[----:B------:R-:W-:Y:S02]  /*17bf0*/  LOP3.LUT R30, R30, UR9, R27, 0x96, !PT ;  /* 0x000000091e1e7c12 */ /* 0x000fe4000f8e961b */
[----:B------:R-:W-:Y:S01]  /*17c00*/  FMNMX3.FTZ R21, R21, R248, R252, !PT ;  /* 0x000000f815157276 */ /* 0x000fe200078100fc */
[----:B------:R-:W-:Y:S01]  /*17c10*/  IMAD.WIDE.U32 R38, R38, -0x2daee0ad, RZ ;  /* 0xd2511f5326267825 */ /* 0x000fe200078e00ff */
[-C--:B------:R-:W-:Y:S02]  /*17c20*/  ISETP.GT.AND P2, PT, R212, R146.reuse, PT ;  /* 0x00000092d400720c */ /* 0x080fe40003f44270 */
[----:B------:R-:W-:Y:S01]  /*17c30*/  I2FP.F32.S32 R25, R25 ;  /* 0x0000001900197245 */ /* 0x000fe20000201400 */
[----:B------:R-:W-:Y:S01]  /*17c40*/  IMAD.WIDE.U32 R30, R30, -0x2daee0ad, RZ ;  /* 0xd2511f531e1e7825 */ /* 0x000fe200078e00ff */
[----:B------:R-:W-:Y:S02]  /*17c50*/  I2FP.F32.S32 R23, R23 ;  /* 0x0000001700177245 */ /* 0x000fe40000201400 */
[----:B------:R-:W-:Y:S01]  /*17c60*/  FMNMX3.FTZ R22, R22, R47, R50, !PT ;  /* 0x0000002f16167276 */ /* 0x000fe20007810032 */
[----:B------:R-:W-:Y:S01]  /*17c70*/  FFMA.FTZ R66, R25, -UR6, R66 ;  /* 0x8000000619427c23 */ /* 0x000fe20008010042 */
[----:B------:R-:W-:Y:S01]  /*17c80*/  FMNMX3.FTZ R21, R21, R241, R244, !PT ;  /* 0x000000f115157276 */ /* 0x000fe200078100f4 */
[----:B------:R-:W-:Y:S01]  /*17c90*/  FFMA.FTZ R67, R23, -UR6, R67 ;  /* 0x8000000617437c23 */ /* 0x000fe20008010043 */
[----:B------:R-:W-:Y:S01]  /*17ca0*/  FSEL R64, R64, -INF , !P6 ;  /* 0xff80000040407808 */ /* 0x000fe20007000000 */
[----:B------:R-:W-:Y:S01]  /*17cb0*/  IMAD.MOV.U32 R23, RZ, RZ, R40 ;  /* 0x000000ffff177224 */ /* 0x000fe200078e0028 */
[----:B------:R-:W-:Y:S02]  /*17cc0*/  ISETP.GE.AND P6, PT, R146, R211, PT ;  /* 0x000000d39200720c */ /* 0x000fe40003fc6270 */
[----:B------:R-:W-:Y:S02]  /*17cd0*/  FSEL R65, R65, -INF , !P2 ;  /* 0xff80000041417808 */ /* 0x000fe40005000000 */
[----:B------:R-:W-:Y:S02]  /*17ce0*/  FMNMX3.FTZ R22, R22, R55, R63, !PT ;  /* 0x0000003716167276 */ /* 0x000fe4000781003f */
[----:B------:R-:W-:Y:S02]  /*17cf0*/  ISETP.GT.AND P0, PT, R210, R146, PT ;  /* 0x00000092d200720c */ /* 0x000fe40003f04270 */
[----:B------:R-:W-:Y:S02]  /*17d00*/  FMNMX3.FTZ R21, R21, R53, R250, !PT ;  /* 0x0000003515157276 */ /* 0x000fe400078100fa */
[----:B------:R-:W-:Y:S02]  /*17d10*/  LOP3.LUT R38, R38, UR22, R31, 0x96, !PT ;  /* 0x0000001626267c12 */ /* 0x000fe4000f8e961f */
[----:B------:R-:W-:Y:S02]  /*17d20*/  FMNMX3.FTZ R31, R22, R164, R160, !PT ;  /* 0x000000a4161f7276 */ /* 0x000fe400078100a0 */
[----:B------:R-:W-:Y:S02]  /*17d30*/  FSEL R173, R64, -INF , !P5 ;  /* 0xff80000040ad7808 */ /* 0x000fe40006800000 */
[----:B------:R-:W-:Y:S02]  /*17d40*/  FSEL R172, R65, -INF , !P6 ;  /* 0xff80000041ac7808 */ /* 0x000fe40007000000 */
[----:B------:R-:W-:Y:S02]  /*17d50*/  ISETP.GE.AND P2, PT, R146, R209, PT ;  /* 0x000000d19200720c */ /* 0x000fe40003f46270 */
[----:B------:R-:W-:Y:S02]  /*17d60*/  FMNMX3.FTZ R21, R21, R43, R46, !PT ;  /* 0x0000002b15157276 */ /* 0x000fe4000781002e */
[----:B------:R-:W-:Y:S02]  /*17d70*/  FSEL R66, R66, -INF , !P4 ;  /* 0xff80000042427808 */ /* 0x000fe40006000000 */
[----:B------:R-:W-:Y:S02]  /*17d80*/  FSEL R67, R67, -INF , !P0 ;  /* 0xff80000043437808 */ /* 0x000fe40004000000 */
[----:B------:R-:W-:Y:S02]  /*17d90*/  FMNMX3.FTZ R31, R31, R173, R172, !PT ;  /* 0x000000ad1f1f7276 */ /* 0x000fe400078100ac */
[----:B------:R-:W-:Y:S02]  /*17da0*/  FMNMX3.FTZ R27, R21, R163, R162, !PT ;  /* 0x000000a3151b7276 */ /* 0x000fe400078100a2 */
[----:B------:R-:W-:Y:S01]  /*17db0*/  FSEL R169, R66, -INF , !P1 ;  /* 0xff80000042a97808 */ /* 0x000fe20004800000 */
[----:B------:R-:W3:Y:S01]  /*17dc0*/  SHFL.BFLY PT, R22, R31, 0x2, 0x1f ;  /* 0x0c401f001f167f89 */ /* 0x000ee200000e0000 */
[----:B------:R-:W-:Y:S02]  /*17dd0*/  FSEL R168, R67, -INF , !P2 ;  /* 0xff80000043a87808 */ /* 0x000fe40005000000 */
[----:B-1----:R-:W-:Y:S02]  /*17de0*/  FMNMX.FTZ R134, R134, R20, !PT ;  /* 0x0000001486867209 */ /* 0x002fe40007810000 */
[----:B------:R-:W-:Y:S02]  /*17df0*/  FMNMX3.FTZ R27, R27, R169, R168, !PT ;  /* 0x000000a91b1b7276 */ /* 0x000fe400078100a8 */
[----:B--2---:R-:W-:Y:S02]  /*17e00*/  FMNMX.FTZ R4, R5, R4, !PT ;  /* 0x0000000405047209 */ /* 0x004fe40007810000 */
[----:B------:R-:W-:Y:S01]  /*17e10*/  LOP3.LUT R34, R34, UR23, R39, 0x96, !PT ;  /* 0x0000001722227c12 */ /* 0x000fe2000f8e9627 */
[----:B------:R-:W1:Y:S01]  /*17e20*/  SHFL.BFLY PT, R21, R27, 0x2, 0x1f ;  /* 0x0c401f001b157f89 */ /* 0x000e6200000e0000 */
[----:B------:R-:W-:Y:S01]  /*17e30*/  PRMT R66, R40, 0x7771, RZ ;  /* 0x0000777128427816 */ /* 0x000fe200000000ff */
[----:B------:R-:W-:Y:S01]  /*17e40*/  IMAD.WIDE.U32 R38, R38, -0x326172a9, RZ ;  /* 0xcd9e8d5726267825 */ /* 0x000fe200078e00ff */
[----:B------:R-:W-:Y:S05]  /*17e50*/  LOP3.LUT R23, R23, 0xff, RZ, 0xc0, !PT ;  /* 0x000000ff17177812 */ /* 0x000fea00078ec0ff */
[----:B------:R-:W2:Y:S01]  /*17e60*/  SHFL.BFLY PT, R5, R134, 0x1, 0x1f ;  /* 0x0c201f0086057f89 */ /* 0x000ea200000e0000 */
[----:B------:R-:W-:Y:S01]  /*17e70*/  LOP3.LUT R65, R32, UR7, R41, 0x96, !PT ;  /* 0x0000000720417c12 */ /* 0x000fe2000f8e9629 */
[----:B------:R-:W-:Y:S01]  /*17e80*/  IMAD.MOV.U32 R25, RZ, RZ, R38 ;  /* 0x000000ffff197224 */ /* 0x000fe200078e0026 */
[----:B------:R-:W-:Y:S05]  /*17e90*/  PRMT R142, R38, 0x7771, RZ ;  /* 0x00007771268e7816 */ /* 0x000fea00000000ff */
[----:B------:R-:W4:Y:S01]  /*17ea0*/  SHFL.BFLY PT, R133, R4, 0x1, 0x1f ;  /* 0x0c201f0004857f89 */ /* 0x000f2200000e0000 */
[----:B------:R-:W-:Y:S01]  /*17eb0*/  PRMT R66, R23, 0x5410, R66 ;  /* 0x0000541017427816 */ /* 0x000fe20000000042 */
[----:B------:R-:W-:Y:S01]  /*17ec0*/  IMAD.WIDE.U32 R34, R34, -0x326172a9, RZ ;  /* 0xcd9e8d5722227825 */ /* 0x000fe200078e00ff */
[----:B------:R-:W-:Y:S02]  /*17ed0*/  LOP3.LUT R25, R25, 0xff, RZ, 0xc0, !PT ;  /* 0x000000ff19197812 */ /* 0x000fe400078ec0ff */
[----:B------:R-:W-:Y:S02]  /*17ee0*/  PRMT R23, R65, 0x7632, R23 ;  /* 0x0000763241177816 */ /* 0x000fe40000000017 */
[----:B---3--:R-:W-:Y:S02]  /*17ef0*/  FMNMX.FTZ R22, R31, R22, !PT ;  /* 0x000000161f167209 */ /* 0x008fe40007810000 */
[----:B------:R-:W-:Y:S02]  /*17f00*/  PRMT R142, R25, 0x5410, R142 ;  /* 0x00005410198e7816 */ /* 0x000fe4000000008e */
[C---:B------:R-:W-:Y:S01]  /*17f10*/  LOP3.LUT R64, R65.reuse, 0xffff, RZ, 0xc0, !PT ;  /* 0x0000ffff41407812 */ /* 0x040fe200078ec0ff */
[----:B------:R-:W3:Y:S01]  /*17f20*/  SHFL.BFLY PT, R136, R22, 0x1, 0x1f ;  /* 0x0c201f0016887f89 */ /* 0x000ee200000e0000 */
[----:B------:R-:W-:Y:S02]  /*17f30*/  LOP3.LUT R25, R65, 0xff, RZ, 0xc0, !PT ;  /* 0x000000ff41197812 */ /* 0x000fe400078ec0ff */
[----:B------:R-:W-:Y:S02]  /*17f40*/  LOP3.LUT R23, R23, 0xff, RZ, 0xc0, !PT ;  /* 0x000000ff17177812 */ /* 0x000fe400078ec0ff */
[----:B-1----:R-:W-:Y:S02]  /*17f50*/  FMNMX.FTZ R21, R27, R21, !PT ;  /* 0x000000151b157209 */ /* 0x002fe40007810000 */
[----:B------:R-:W-:Y:S02]  /*17f60*/  SHF.R.U32.HI R65, RZ, 0x18, R65 ;  /* 0x00000018ff417819 */ /* 0x000fe40000011641 */
[----:B--2---:R-:W-:Y:S02]  /*17f70*/  FMNMX.FTZ R134, R134, R5, !PT ;  /* 0x0000000586867209 */ /* 0x004fe40007810000 */
[----:B------:R-:W1:Y:S01]  /*17f80*/  SHFL.BFLY PT, R5, R21, 0x1, 0x1f ;  /* 0x0c201f0015057f89 */ /* 0x000e6200000e0000 */
[----:B----4-:R-:W-:Y:S02]  /*17f90*/  FMNMX.FTZ R133, R4, R133, !PT ;  /* 0x0000008504857209 */ /* 0x010fe40007810000 */
[----:B------:R-:W-:Y:S01]  /*17fa0*/  LOP3.LUT R29, R34, UR7, R39, 0x96, !PT ;  /* 0x00000007221d7c12 */ /* 0x000fe2000f8e9627 */
[C---:B------:R-:W-:Y:S01]  /*17fb0*/  FMUL.FTZ R178, R134.reuse, UR4 ;  /* 0x0000000486b27c20 */ /* 0x040fe20008410000 */
[C---:B------:R-:W-:Y:S01]  /*17fc0*/  FSETP.NEU.FTZ.AND P0, PT, R133.reuse, -INF , PT ;  /* 0xff8000008500780b */ /* 0x040fe20003f1d000 */
[----:B------:R-:W-:Y:S01]  /*17fd0*/  FMUL.FTZ R167, R133, UR4 ;  /* 0x0000000485a77c20 */ /* 0x000fe20008410000 */
[----:B------:R-:W-:Y:S02]  /*17fe0*/  FSETP.NEU.FTZ.AND P1, PT, R134, -INF , PT ;  /* 0xff8000008600780b */ /* 0x000fe40003f3d000 */
[----:B------:R-:W-:Y:S02]  /*17ff0*/  PRMT R65, R23, 0x5410, R65 ;  /* 0x0000541017417816 */ /* 0x000fe40000000041 */
[----:B------:R-:W-:Y:S02]  /*18000*/  FSEL R167, R167, RZ, P0 ;  /* 0x000000ffa7a77208 */ /* 0x000fe40000000000 */
[----:B---3--:R-:W-:Y:S02]  /*18010*/  FMNMX.FTZ R136, R22, R136, !PT ;  /* 0x0000008816887209 */ /* 0x008fe40007810000 */
[----:B------:R-:W-:Y:S01]  /*18020*/  PRMT R23, R29, 0x7632, R23 ;  /* 0x000076321d177816 */ /* 0x000fe20000000017 */
[--C-:B------:R-:W-:Y:S01]  /*18030*/  FFMA.FTZ R150, R135, UR4, -R167.reuse ;  /* 0x0000000487967c23 */ /* 0x100fe200080108a7 */
[--C-:B------:R-:W-:Y:S01]  /*18040*/  FFMA.FTZ R146, R14, UR4, -R167.reuse ;  /* 0x000000040e927c23 */ /* 0x100fe200080108a7 */
[----:B------:R-:W-:Y:S01]  /*18050*/  FSEL R178, R178, RZ, P1 ;  /* 0x000000ffb2b27208 */ /* 0x000fe20000800000 */
[----:B------:R-:W-:Y:S01]  /*18060*/  FMUL.FTZ R166, R136, UR4 ;  /* 0x0000000488a67c20 */ /* 0x000fe20008410000 */
[----:B------:R-:W-:Y:S01]  /*18070*/  LOP3.LUT R23, R23, 0xff, RZ, 0xc0, !PT ;  /* 0x000000ff17177812 */ /* 0x000fe200078ec0ff */
[----:B------:R-:W-:Y:S01]  /*18080*/  FFMA.FTZ R145, R16, UR4, -R167 ;  /* 0x0000000410917c23 */ /* 0x000fe200080108a7 */
[----:B------:R-:W-:Y:S01]  /*18090*/  SHF.R.U32.HI R4, RZ, 0x18, R29 ;  /* 0x00000018ff047819 */ /* 0x000fe2000001161d */
[----:B------:R-:W-:Y:S01]  /*180a0*/  MUFU.EX2 R150, R150 ;  /* 0x0000009600967308 */ /* 0x000fe20000000800 */
[----:B------:R-:W-:Y:S01]  /*180b0*/  FSETP.NEU.FTZ.AND P2, PT, R136, -INF , PT ;  /* 0xff8000008800780b */ /* 0x000fe20003f5d000 */
[----:B------:R-:W-:Y:S01]  /*180c0*/  FFMA.FTZ R151, R141, UR4, -R178 ;  /* 0x000000048d977c23 */ /* 0x000fe200080108b2 */
[----:B-1----:R-:W-:Y:S07]  /*180d0*/  FMNMX.FTZ R135, R21, R5, !PT ;  /* 0x0000000515877209 */ /* 0x002fee0007810000 */
[----:B------:R-:W1:Y:S01]  /*180e0*/  MUFU.EX2 R146, R146 ;  /* 0x0000009200927308 */ /* 0x000e620000000800 */
[----:B------:R-:W-:Y:S01]  /*180f0*/  PRMT R141, R23, 0x5410, R4 ;  /* 0x00005410178d7816 */ /* 0x000fe20000000004 */
[----:B------:R-:W-:Y:S01]  /*18100*/  FFMA.FTZ R144, R140, UR4, -R178 ;  /* 0x000000048c907c23 */ /* 0x000fe200080108b2 */
[----:B------:R-:W-:Y:S01]  /*18110*/  FSEL R5, R136, RZ, P2 ;  /* 0x000000ff88057208 */ /* 0x000fe20001000000 */
[C---:B------:R-:W-:Y:S01]  /*18120*/  FMUL.FTZ R165, R135.reuse, UR4 ;  /* 0x0000000487a57c20 */ /* 0x040fe20008410000 */
[----:B------:R-:W-:Y:S05]  /*18130*/  FSEL R4, R134, RZ, P1 ;  /* 0x000000ff86047208 */ /* 0x000fea0000800000 */
[----:B------:R-:W-:Y:S01]  /*18140*/  MUFU.EX2 R151, R151 ;  /* 0x0000009700977308 */ /* 0x000fe20000000800 */
[----:B------:R-:W-:Y:S01]  /*18150*/  FSETP.NEU.FTZ.AND P1, PT, R135, -INF , PT ;  /* 0xff8000008700780b */ /* 0x000fe20003f3d000 */
[----:B------:R-:W-:Y:S01]  /*18160*/  FADD.FTZ R5, -R5, R0 ;  /* 0x0000000005057221 */ /* 0x000fe20000010100 */
[----:B------:R-:W-:Y:S01]  /*18170*/  LEA R161, R161, UR19, 0x10 ;  /* 0x00000013a1a17c11 */ /* 0x000fe2000f8e80ff */
[----:B------:R-:W-:Y:S01]  /*18180*/  FADD.FTZ R3, -R4, R3 ;  /* 0x0000000304037221 */ /* 0x000fe20000010100 */
[----:B------:R-:W-:Y:S05]  /*18190*/  FSEL R0, R135, RZ, P1 ;  /* 0x000000ff87007208 */ /* 0x000fea0000800000 */
[----:B------:R-:W-:Y:S01]  /*181a0*/  MUFU.EX2 R144, R144 ;  /* 0x0000009000907308 */ /* 0x000fe20000000800 */
[----:B------:R-:W-:Y:S01]  /*181b0*/  FSEL R4, R133, RZ, P0 ;  /* 0x000000ff85047208 */ /* 0x000fe20000000000 */
[----:B------:R-:W-:Y:S01]  /*181c0*/  FFMA.FTZ R148, R18, UR4, -R178 ;  /* 0x0000000412947c23 */ /* 0x000fe200080108b2 */
[--C-:B------:R-:W-:Y:S01]  /*181d0*/  HSET2.LE.AND R65, R65, R161.reuse, PT ;  /* 0x000000a141417233 */ /* 0x100fe20003803000 */
[----:B------:R-:W-:Y:S01]  /*181e0*/  FADD.FTZ R0, -R0, R2 ;  /* 0x0000000200007221 */ /* 0x000fe20000010100 */
[----:B-1----:R-:W-:Y:S01]  /*181f0*/  F2FP.F16.F32.PACK_AB R2, R146, R150 ;  /* 0x000000969202723e */ /* 0x002fe200000000ff */
[----:B------:R-:W-:Y:S01]  /*18200*/  FADD.FTZ R4, -R4, R132 ;  /* 0x0000008404047221 */ /* 0x000fe20000010100 */
[----:B------:R-:W-:Y:S01]  /*18210*/  PRMT R32, R38, 0x7773, RZ ;  /* 0x0000777326207816 */ /* 0x000fe200000000ff */
[----:B------:R-:W-:Y:S01]  /*18220*/  FMUL.FTZ R0, R0, UR4 ;  /* 0x0000000400007c20 */ /* 0x000fe20008410000 */
[----:B------:R-:W-:Y:S01]  /*18230*/  LOP3.LUT R65, R2, R65, RZ, 0xc0, !PT ;  /* 0x0000004102417212 */ /* 0x000fe200078ec0ff */
[----:B------:R-:W-:Y:S01]  /*18240*/  FMUL.FTZ R2, R5, UR4 ;  /* 0x0000000405027c20 */ /* 0x000fe20008410000 */
[----:B------:R-:W-:Y:S01]  /*18250*/  PRMT R20, R38, 0x7772, RZ ;  /* 0x0000777226147816 */ /* 0x000fe200000000ff */
[----:B------:R-:W-:Y:S01]  /*18260*/  FFMA.FTZ R147, R17, UR4, -R178 ;  /* 0x0000000411937c23 */ /* 0x000fe200080108b2 */
[----:B------:R-:W-:Y:S01]  /*18270*/  FSEL R166, R166, RZ, P2 ;  /* 0x000000ffa6a67208 */ /* 0x000fe20001000000 */
[----:B------:R1:W2:Y:S01]  /*18280*/  MUFU.EX2 R132, R2 ;  /* 0x0000000200847308 */ /* 0x0002a20000000800 */
[----:B------:R-:W-:Y:S01]  /*18290*/  PRMT R20, R20, 0x5410, R32 ;  /* 0x0000541014147816 */ /* 0x000fe20000000020 */
[----:B------:R-:W-:Y:S01]  /*182a0*/  FFMA.FTZ R158, R8, UR4, -R167 ;  /* 0x00000004089e7c23 */ /* 0x000fe200080108a7 */
[----:B------:R-:W-:Y:S01]  /*182b0*/  FSEL R165, R165, RZ, P1 ;  /* 0x000000ffa5a57208 */ /* 0x000fe20000800000 */
[--C-:B------:R-:W-:Y:S01]  /*182c0*/  FFMA.FTZ R157, R11, UR4, -R166.reuse ;  /* 0x000000040b9d7c23 */ /* 0x100fe200080108a6 */
[----:B------:R-:W-:Y:S01]  /*182d0*/  LOP3.LUT R143, R20, 0xff00ff, RZ, 0xc0, !PT ;  /* 0x00ff00ff148f7812 */ /* 0x000fe200078ec0ff */
[--C-:B------:R-:W-:Y:S01]  /*182e0*/  FFMA.FTZ R156, R10, UR4, -R166.reuse ;  /* 0x000000040a9c7c23 */ /* 0x100fe200080108a6 */
[----:B------:R-:W3:Y:S01]  /*182f0*/  LDSM.16.MT88.4 R20, [R186+0x6000] ;  /* 0x00600000ba14783b */ /* 0x000ee20000004200 */
[--C-:B------:R-:W-:Y:S01]  /*18300*/  FFMA.FTZ R149, R15, UR4, -R166.reuse ;  /* 0x000000040f957c23 */ /* 0x100fe200080108a6 */
[----:B------:R-:W-:Y:S01]  /*18310*/  FFMA.FTZ R152, R13, UR4, -R166 ;  /* 0x000000040d987c23 */ /* 0x000fe200080108a6 */
[--C-:B------:R-:W-:Y:S01]  /*18320*/  FFMA.FTZ R154, R12, UR4, -R165.reuse ;  /* 0x000000040c9a7c23 */ /* 0x100fe200080108a5 */
[--C-:B------:R-:W-:Y:S01]  /*18330*/  FFMA.FTZ R153, R6, UR4, -R165.reuse ;  /* 0x0000000406997c23 */ /* 0x100fe200080108a5 */
[--C-:B------:R-:W-:Y:S01]  /*18340*/  FFMA.FTZ R155, R9, UR4, -R165.reuse ;  /* 0x00000004099b7c23 */ /* 0x100fe200080108a5 */
[----:B------:R-:W-:Y:S01]  /*18350*/  FFMA.FTZ R159, R7, UR4, -R165 ;  /* 0x00000004079f7c23 */ /* 0x000fe200080108a5 */
[----:B-1----:R-:W-:Y:S01]  /*18360*/  FMUL.FTZ R2, R3, UR4 ;  /* 0x0000000403027c20 */ /* 0x002fe20008410000 */
[----:B------:R-:W-:Y:S01]  /*18370*/  SHF.R.U32.HI R64, RZ, 0x8, R64 ;  /* 0x00000008ff407819 */ /* 0x000fe20000011640 */
[----:B------:R1:W4:Y:S01]  /*18380*/  MUFU.EX2 R3, R0 ;  /* 0x0000000000037308 */ /* 0x0003220000000800 */
[----:B------:R-:W-:Y:S01]  /*18390*/  LOP3.LUT R27, R29, 0xff, RZ, 0xc0, !PT ;  /* 0x000000ff1d1b7812 */ /* 0x000fe200078ec0ff */
[C---:B--2---:R-:W-:Y:S01]  /*183a0*/  FMUL.FTZ R16, R132.reuse, R116 ;  /* 0x0000007484107220 */ /* 0x044fe20000410000 */
[----:B------:R-:W-:Y:S07]  /*183b0*/  PRMT R64, R25, 0x5410, R64 ;  /* 0x0000541019407816 */ /* 0x000fee0000000040 */
[----:B------:R-:W-:Y:S01]  /*183c0*/  MUFU.EX2 R149, R149 ;  /* 0x0000009500957308 */ /* 0x000fe20000000800 */
[----:B------:R-:W-:Y:S01]  /*183d0*/  LOP3.LUT R25, R29, 0xffff, RZ, 0xc0, !PT ;  /* 0x0000ffff1d197812 */ /* 0x000fe200078ec0ff */
[----:B------:R-:W-:Y:S01]  /*183e0*/  FMUL.FTZ R17, R132, R117 ;  /* 0x0000007584117220 */ /* 0x000fe20000410000 */
[----:B------:R-:W-:Y:S07]  /*183f0*/  PRMT R36, R40, 0x7773, RZ ;  /* 0x0000777328247816 */ /* 0x000fee00000000ff */
[----:B------:R-:W2:Y:S01]  /*18400*/  MUFU.EX2 R152, R152 ;  /* 0x0000009800987308 */ /* 0x000ea20000000800 */
[----:B------:R-:W-:Y:S01]  /*18410*/  SHF.R.U32.HI R25, RZ, 0x8, R25 ;  /* 0x00000008ff197819 */ /* 0x000fe20000011619 */
[----:B------:R-:W-:Y:S01]  /*18420*/  FMUL.FTZ R32, R132, R100 ;  /* 0x0000006484207220 */ /* 0x000fe20000410000 */
[----:B------:R-:W-:Y:S07]  /*18430*/  PRMT R19, R40, 0x7772, RZ ;  /* 0x0000777228137816 */ /* 0x000fee00000000ff */
[----:B------:R-:W-:Y:S01]  /*18440*/  MUFU.EX2 R154, R154 ;  /* 0x0000009a009a7308 */ /* 0x000fe20000000800 */
[--C-:B------:R-:W-:Y:S01]  /*18450*/  HSET2.LE.AND R64, R64, R161.reuse, PT ;  /* 0x000000a140407233 */ /* 0x100fe20003803000 */
[----:B-1----:R-:W-:Y:S01]  /*18460*/  FMUL.FTZ R0, R4, UR4 ;  /* 0x0000000404007c20 */ /* 0x002fe20008410000 */
[----:B------:R-:W-:Y:S07]  /*18470*/  PRMT R25, R27, 0x5410, R25 ;  /* 0x000054101b197816 */ /* 0x000fee0000000019 */
[----:B------:R-:W1:Y:S01]  /*18480*/  MUFU.EX2 R153, R153 ;  /* 0x0000009900997308 */ /* 0x000e620000000800 */
[----:B------:R-:W-:Y:S01]  /*18490*/  F2FP.F16.F32.PACK_AB R6, R144, R151 ;  /* 0x000000979006723e */ /* 0x000fe200000000ff */
[----:B----4-:R-:W-:Y:S01]  /*184a0*/  FMUL.FTZ R18, R3, R118 ;  /* 0x0000007603127220 */ /* 0x010fe20000410000 */
[----:B------:R-:W-:Y:S07]  /*184b0*/  PRMT R19, R19, 0x5410, R36 ;  /* 0x0000541013137816 */ /* 0x000fee0000000024 */
[----:B------:R-:W-:Y:S01]  /*184c0*/  MUFU.EX2 R157, R157 ;  /* 0x0000009d009d7308 */ /* 0x000fe20000000800 */
[----:B------:R-:W-:Y:S01]  /*184d0*/  LOP3.LUT R64, R6, R64, RZ, 0xc0, !PT ;  /* 0x0000004006407212 */ /* 0x000fe200078ec0ff */
[----:B------:R-:W4:Y:S01]  /*184e0*/  LDSM.16.MT88.4 R36, [R182+0x6000] ;  /* 0x00600000b624783b */ /* 0x000f220000004200 */
[--C-:B------:R-:W-:Y:S07]  /*184f0*/  HSET2.LE.AND R142, R142, R161.reuse, PT ;  /* 0x000000a18e8e7233 */ /* 0x100fee0003803000 */
[----:B------:R-:W5:Y:S01]  /*18500*/  MUFU.EX2 R156, R156 ;  /* 0x0000009c009c7308 */ /* 0x000f620000000800 */
[--C-:B------:R-:W-:Y:S01]  /*18510*/  HSET2.LE.AND R143, R143, R161.reuse, PT ;  /* 0x000000a18f8f7233 */ /* 0x100fe20003803000 */
[----:B------:R-:W-:Y:S01]  /*18520*/  FMUL.FTZ R34, R3, R102 ;  /* 0x0000006603227220 */ /* 0x000fe20000410000 */
[--C-:B------:R-:W-:Y:S07]  /*18530*/  HSET2.LE.AND R140, R25, R161.reuse, PT ;  /* 0x000000a1198c7233 */ /* 0x100fee0003803000 */
[----:B------:R-:W-:Y:S01]  /*18540*/  MUFU.EX2 R155, R155 ;  /* 0x0000009b009b7308 */ /* 0x000fe20000000800 */
[--C-:B------:R-:W-:Y:S01]  /*18550*/  HSET2.LE.AND R141, R141, R161.reuse, PT ;  /* 0x000000a18d8d7233 */ /* 0x100fe20003803000 */
[----:B------:R-:W-:Y:S01]  /*18560*/  IMAD.MOV.U32 R117, RZ, RZ, R58 ;  /* 0x000000ffff757224 */ /* 0x000fe200078e003a */
[----:B--2---:R-:W-:Y:S07]  /*18570*/  F2FP.F16.F32.PACK_AB R7, R152, R149 ;  /* 0x000000959807723e */ /* 0x004fee00000000ff */
[----:B------:R-:W2:Y:S01]  /*18580*/  MUFU.EX2 R159, R159 ;  /* 0x0000009f009f7308 */ /* 0x000ea20000000800 */
[----:B-1----:R-:W-:Y:S01]  /*18590*/  F2FP.F16.F32.PACK_AB R6, R153, R154 ;  /* 0x0000009a9906723e */ /* 0x002fe200000000ff */
[----:B------:R-:W-:Y:S01]  /*185a0*/  FFMA.FTZ R58, R179, UR4, -R167 ;  /* 0x00000004b33a7c23 */ /* 0x000fe200080108a7 */
[----:B------:R-:W-:Y:S07]  /*185b0*/  LOP3.LUT R19, R19, 0xff00ff, RZ, 0xc0, !PT ;  /* 0x00ff00ff13137812 */ /* 0x000fee00078ec0ff */
[----:B------:R-:W-:Y:S01]  /*185c0*/  MUFU.EX2 R148, R148 ;  /* 0x0000009400947308 */ /* 0x000fe20000000800 */
[----:B------:R-:W-:Y:S01]  /*185d0*/  LOP3.LUT R142, R7, R142, RZ, 0xc0, !PT ;  /* 0x0000008e078e7212 */ /* 0x000fe200078ec0ff */
[C---:B------:R-:W-:Y:S01]  /*185e0*/  FMUL.FTZ R7, R3.reuse, R131 ;  /* 0x0000008303077220 */ /* 0x040fe20000410000 */
[----:B-----5:R-:W-:Y:S07]  /*185f0*/  F2FP.F16.F32.PACK_AB R5, R156, R157 ;  /* 0x0000009d9c05723e */ /* 0x020fee00000000ff */
[----:B------:R-:W1:Y:S01]  /*18600*/  MUFU.EX2 R147, R147 ;  /* 0x0000009300937308 */ /* 0x000e620000000800 */
[----:B------:R-:W-:Y:S01]  /*18610*/  LOP3.LUT R143, R6, R143, RZ, 0xc0, !PT ;  /* 0x0000008f068f7212 */ /* 0x000fe200078ec0ff */
[----:B------:R-:W-:Y:S01]  /*18620*/  FMUL.FTZ R6, R3, R130 ;  /* 0x0000008203067220 */ /* 0x000fe20000410000 */
[----:B------:R-:W-:Y:S07]  /*18630*/  LOP3.LUT R140, R5, R140, RZ, 0xc0, !PT ;  /* 0x0000008c058c7212 */ /* 0x000fee00078ec0ff */
[----:B------:R-:W-:Y:S01]  /*18640*/  MUFU.EX2 R145, R145 ;  /* 0x0000009100917308 */ /* 0x000fe20000000800 */
[----:B------:R-:W-:Y:S01]  /*18650*/  FMUL.FTZ R5, R132, R129 ;  /* 0x0000008184057220 */ /* 0x000fe20000410000 */
[----:B--2---:R-:W-:Y:S01]  /*18660*/  F2FP.F16.F32.PACK_AB R4, R159, R155 ;  /* 0x0000009b9f04723e */ /* 0x004fe200000000ff */
[----:B------:R-:W-:Y:S07]  /*18670*/  IMAD.MOV.U32 R131, RZ, RZ, R46 ;  /* 0x000000ffff837224 */ /* 0x000fee00078e002e */
[----:B------:R-:W2:Y:S01]  /*18680*/  MUFU.EX2 R158, R158 ;  /* 0x0000009e009e7308 */ /* 0x000ea20000000800 */
[--C-:B------:R-:W-:Y:S01]  /*18690*/  HSET2.LE.AND R67, R19, R161.reuse, PT ;  /* 0x000000a113437233 */ /* 0x100fe20003803000 */
[----:B------:R-:W-:Y:S01]  /*186a0*/  FMUL.FTZ R19, R3, R119 ;  /* 0x0000007703137220 */ /* 0x000fe20000410000 */
[----:B------:R-:W-:Y:S07]  /*186b0*/  LOP3.LUT R141, R4, R141, RZ, 0xc0, !PT ;  /* 0x0000008d048d7212 */ /* 0x000fee00078ec0ff */
[----:B------:R-:W5:Y:S01]  /*186c0*/  MUFU.EX2 R2, R2 ;  /* 0x0000000200027308 */ /* 0x000f620000000800 */
[----:B------:R-:W-:Y:S01]  /*186d0*/  FMUL.FTZ R4, R132, R128 ;  /* 0x0000008084047220 */ /* 0x000fe20000410000 */
[--C-:B------:R-:W-:Y:S01]  /*186e0*/  HSET2.LE.AND R66, R66, R161.reuse, PT ;  /* 0x000000a142427233 */ /* 0x100fe20003803000 */
[----:B------:R-:W-:Y:S07]  /*186f0*/  IMAD.MOV.U32 R128, RZ, RZ, R53 ;  /* 0x000000ffff807224 */ /* 0x000fee00078e0035 */
[----:B------:R-:W4:Y:S01]  /*18700*/  MUFU.EX2 R0, R0 ;  /* 0x0000000000007308 */ /* 0x000f220000000800 */
[----:B-1----:R-:W-:Y:S01]  /*18710*/  F2FP.F16.F32.PACK_AB R9, R147, R148 ;  /* 0x000000949309723e */ /* 0x002fe200000000ff */
[----:B------:R-:W-:Y:S01]  /*18720*/  IMAD.MOV.U32 R118, RZ, RZ, R51 ;  /* 0x000000ffff767224 */ /* 0x000fe200078e0033 */
[----:B------:R-:W-:Y:S01]  /*18730*/  LOP3.LUT R46, R26, UR8, R35, 0x96, !PT ;  /* 0x000000081a2e7c12 */ /* 0x000fe2000f8e9623 */
[-C--:B---3--:R-:W-:Y:S05]  /*18740*/  HMMA.16816.F32 R4, R140, R20.reuse, R4 ;  /* 0x000000148c04723c */ /* 0x088fea0000001804 */
[----:B--2---:R-:W-:Y:S01]  /*18750*/  F2FP.F16.F32.PACK_AB R8, R158, R145 ;  /* 0x000000919e08723e */ /* 0x004fe200000000ff */
[C---:B-----5:R-:W-:Y:S01]  /*18760*/  FMUL.FTZ R12, R2.reuse, R120 ;  /* 0x00000078020c7220 */ /* 0x060fe20000410000 */
[----:B------:R-:W-:Y:S01]  /*18770*/  LOP3.LUT R66, R9, R66, RZ, 0xc0, !PT ;  /* 0x0000004209427212 */ /* 0x000fe200078ec0ff */
[----:B------:R-:W-:Y:S01]  /*18780*/  FMUL.FTZ R9, R2, R125 ;  /* 0x0000007d02097220 */ /* 0x000fe20000410000 */
[----:B------:R-:W-:Y:S01]  /*18790*/  LOP3.LUT R67, R8, R67, RZ, 0xc0, !PT ;  /* 0x0000004308437212 */ /* 0x000fe200078ec0ff */
[C---:B----4-:R-:W-:Y:S01]  /*187a0*/  FMUL.FTZ R10, R0.reuse, R126 ;  /* 0x0000007e000a7220 */ /* 0x050fe20000410000 */
[----:B------:R-:W-:Y:S01]  /*187b0*/  FMUL.FTZ R11, R0, R127 ;  /* 0x0000007f000b7220 */ /* 0x000fe20000410000 */
[----:B------:R-:W-:Y:S01]  /*187c0*/  FMUL.FTZ R8, R2, R124 ;  /* 0x0000007c02087220 */ /* 0x000fe20000410000 */
[----:B------:R-:W-:Y:S02]  /*187d0*/  IMAD.MOV.U32 R125, RZ, RZ, R55 ;  /* 0x000000ffff7d7224 */ /* 0x000fe400078e0037 */
[----:B------:R-:W-:Y:S01]  /*187e0*/  FMUL.FTZ R26, R0, R110 ;  /* 0x0000006e001a7220 */ /* 0x000fe20000410000 */
[----:B------:R-:W-:Y:S02]  /*187f0*/  IMAD.MOV.U32 R126, RZ, RZ, R54 ;  /* 0x000000ffff7e7224 */ /* 0x000fe400078e0036 */
[C---:B------:R-:W-:Y:S01]  /*18800*/  FMUL.FTZ R35, R3.reuse, R103 ;  /* 0x0000006703237220 */ /* 0x040fe20000410000 */
[----:B------:R-:W-:Y:S02]  /*18810*/  IMAD.MOV.U32 R127, RZ, RZ, R52 ;  /* 0x000000ffff7f7224 */ /* 0x000fe400078e0034 */
[----:B------:R-:W-:Y:S01]  /*18820*/  FMUL.FTZ R13, R2, R121 ;  /* 0x00000079020d7220 */ /* 0x000fe20000410000 */
[C---:B------:R-:W-:Y:S01]  /*18830*/  HMMA.16816.F32 R8, R64.reuse, R20, R8 ;  /* 0x000000144008723c */ /* 0x040fe20000001808 */
[----:B------:R-:W1:Y:S03]  /*18840*/  LDSM.16.MT88.4 R52, [R181+0x6000] ;  /* 0x00600000b534783b */ /* 0x000e660000004200 */
[C---:B------:R-:W-:Y:S01]  /*18850*/  FMUL.FTZ R14, R0.reuse, R122 ;  /* 0x0000007a000e7220 */ /* 0x040fe20000410000 */
[----:B------:R-:W-:Y:S01]  /*18860*/  FMUL.FTZ R15, R0, R123 ;  /* 0x0000007b000f7220 */ /* 0x000fe20000410000 */
[----:B------:R-:W-:Y:S02]  /*18870*/  IMAD.MOV.U32 R116, RZ, RZ, R59 ;  /* 0x000000ffff747224 */ /* 0x000fe400078e003b */
[C---:B------:R-:W-:Y:S01]  /*18880*/  FMUL.FTZ R20, R132.reuse, R112 ;  /* 0x0000007084147220 */ /* 0x040fe20000410000 */
[----:B------:R-:W-:Y:S01]  /*18890*/  FMUL.FTZ R21, R132, R113 ;  /* 0x0000007184157220 */ /* 0x000fe20000410000 */
[----:B------:R-:W-:Y:S02]  /*188a0*/  IMAD.MOV.U32 R130, RZ, RZ, R47 ;  /* 0x000000ffff827224 */ /* 0x000fe400078e002f */
[----:B------:R-:W-:Y:S01]  /*188b0*/  FFMA.FTZ R59, R238, UR4, -R178 ;  /* 0x00000004ee3b7c23 */ /* 0x000fe200080108b2 */
[----:B------:R-:W-:Y:S01]  /*188c0*/  IMAD.MOV.U32 R124, RZ, RZ, R43 ;  /* 0x000000ffff7c7224 */ /* 0x000fe200078e002b */
[-C--:B------:R-:W-:Y:S01]  /*188d0*/  HMMA.16816.F32 R12, R64, R22.reuse, R12 ;  /* 0x00000016400c723c */ /* 0x080fe2000000180c */
[----:B------:R2:W-:Y:S02]  /*188e0*/  MUFU.EX2 R238, R58 ;  /* 0x0000003a00ee7308 */ /* 0x0005e40000000800 */
[----:B------:R-:W-:Y:S02]  /*188f0*/  IMAD.MOV.U32 R129, RZ, RZ, R50 ;  /* 0x000000ffff817224 */ /* 0x000fe400078e0032 */
[----:B------:R-:W-:Y:S01]  /*18900*/  FMUL.FTZ R25, R2, R109 ;  /* 0x0000006d02197220 */ /* 0x000fe20000410000 */
[----:B------:R-:W-:Y:S01]  /*18910*/  FMUL.FTZ R27, R0, R111 ;  /* 0x0000006f001b7220 */ /* 0x000fe20000410000 */
[----:B------:R-:W-:Y:S04]  /*18920*/  IMAD.WIDE.U32 R46, R46, -0x2daee0ad, RZ ;  /* 0xd2511f532e2e7825 */ /* 0x000fe800078e00ff */
[----:B------:R-:W-:Y:S01]  /*18930*/  FMUL.FTZ R29, R2, R105 ;  /* 0x00000069021d7220 */ /* 0x000fe20000410000 */
[C---:B------:R-:W-:Y:S04]  /*18940*/  HMMA.16816.F32 R16, R140.reuse, R22, R16 ;  /* 0x000000168c10723c */ /* 0x040fe80000001810 */
[C---:B------:R-:W-:Y:S01]  /*18950*/  FMUL.FTZ R22, R3.reuse, R114 ;  /* 0x0000007203167220 */ /* 0x040fe20000410000 */
[C---:B------:R-:W-:Y:S01]  /*18960*/  FMUL.FTZ R23, R3.reuse, R115 ;  /* 0x0000007303177220 */ /* 0x040fe20000410000 */
[----:B------:R-:W-:Y:S01]  /*18970*/  IMAD.MOV.U32 R123, RZ, RZ, R42 ;  /* 0x000000ffff7b7224 */ /* 0x000fe200078e002a */
[----:B------:R-:W-:Y:S01]  /*18980*/  LOP3.LUT R42, R24, UR8, R33, 0x96, !PT ;  /* 0x00000008182a7c12 */ /* 0x000fe2000f8e9621 */
[----:B--2---:R-:W-:Y:S01]  /*18990*/  FMUL.FTZ R58, R0, R78 ;  /* 0x0000004e003a7220 */ /* 0x004fe20000410000 */
[----:B------:R-:W-:Y:S01]  /*189a0*/  LOP3.LUT R40, R30, UR12, R47, 0x96, !PT ;  /* 0x0000000c1e287c12 */ /* 0x000fe2000f8e962f */
[----:B------:R-:W-:Y:S02]  /*189b0*/  IMAD.MOV.U32 R41, RZ, RZ, R46 ;  /* 0x000000ffff297224 */ /* 0x000fe400078e002e */
[----:B------:R-:W-:Y:S01]  /*189c0*/  FMUL.FTZ R24, R2, R108 ;  /* 0x0000006c02187220 */ /* 0x000fe20000410000 */
[-C--:B------:R-:W-:Y:S03]  /*189d0*/  HMMA.16816.F32 R20, R140, R36.reuse, R20 ;  /* 0x000000248c14723c */ /* 0x080fe60000001814 */
[----:B------:R-:W-:Y:S01]  /*189e0*/  IMAD.WIDE.U32 R42, R42, -0x2daee0ad, RZ ;  /* 0xd2511f532a2a7825 */ /* 0x000fe200078e00ff */
[C---:B------:R-:W-:Y:S02]  /*189f0*/  LOP3.LUT R50, R40.reuse, 0xffff, RZ, 0xc0, !PT ;  /* 0x0000ffff28327812 */ /* 0x040fe400078ec0ff */
[----:B------:R-:W-:Y:S01]  /*18a00*/  PRMT R49, R40, 0x7632, R49 ;  /* 0x0000763228317816 */ /* 0x000fe20000000031 */
[----:B------:R-:W-:Y:S01]  /*18a10*/  IMAD.MOV.U32 R122, RZ, RZ, R44 ;  /* 0x000000ffff7a7224 */ /* 0x000fe200078e002c */
[C---:B------:R-:W-:Y:S04]  /*18a20*/  HMMA.16816.F32 R24, R64.reuse, R36, R24 ;  /* 0x000000244018723c */ /* 0x040fe80000001818 */
[----:B------:R-:W-:Y:S01]  /*18a30*/  LOP3.LUT R44, R28, UR12, R43, 0x96, !PT ;  /* 0x0000000c1c2c7c12 */ /* 0x000fe2000f8e962b */
[----:B------:R-:W-:Y:S01]  /*18a40*/  FMUL.FTZ R28, R2, R104 ;  /* 0x00000068021c7220 */ /* 0x000fe20000410000 */
[C---:B------:R-:W-:Y:S01]  /*18a50*/  FMUL.FTZ R30, R0.reuse, R106 ;  /* 0x0000006a001e7220 */ /* 0x040fe20000410000 */
[C---:B------:R-:W-:Y:S01]  /*18a60*/  FMUL.FTZ R31, R0.reuse, R107 ;  /* 0x0000006b001f7220 */ /* 0x040fe20000410000 */
[----:B------:R-:W-:Y:S01]  /*18a70*/  FMUL.FTZ R43, R0, R95 ;  /* 0x0000005f002b7220 */ /* 0x000fe20000410000 */
[----:B------:R-:W-:Y:S01]  /*18a80*/  IMAD.MOV.U32 R36, RZ, RZ, R42 ;  /* 0x000000ffff247224 */ /* 0x000fe200078e002a */
[----:B------:R-:W-:Y:S01]  /*18a90*/  PRMT R47, R42, 0x7773, RZ ;  /* 0x000077732a2f7816 */ /* 0x000fe200000000ff */
[----:B------:R-:W-:Y:S01]  /*18aa0*/  FMUL.FTZ R33, R132, R101 ;  /* 0x0000006584217220 */ /* 0x000fe20000410000 */
[----:B------:R-:W-:Y:S01]  /*18ab0*/  PRMT R60, R42, 0x7771, RZ ;  /* 0x000077712a3c7816 */ /* 0x000fe200000000ff */
[----:B------:R-:W-:Y:S01]  /*18ac0*/  IMAD.MOV.U32 R121, RZ, RZ, R45 ;  /* 0x000000ffff797224 */ /* 0x000fe200078e002d */
[-C--:B------:R-:W-:Y:S03]  /*18ad0*/  HMMA.16816.F32 R28, R64, R38.reuse, R28 ;  /* 0x00000026401c723c */ /* 0x080fe6000000181c */
[C---:B------:R-:W-:Y:S01]  /*18ae0*/  PRMT R37, R46.reuse, 0x7773, RZ ;  /* 0x000077732e257816 */ /* 0x040fe200000000ff */
[----:B------:R-:W-:Y:S01]  /*18af0*/  IMAD.MOV.U32 R120, RZ, RZ, R48 ;  /* 0x000000ffff787224 */ /* 0x000fe200078e0030 */
[C---:B------:R-:W-:Y:S01]  /*18b00*/  PRMT R61, R46.reuse, 0x7772, RZ ;  /* 0x000077722e3d7816 */ /* 0x040fe200000000ff */
[C---:B------:R-:W-:Y:S01]  /*18b10*/  FMUL.FTZ R51, R3.reuse, R87 ;  /* 0x0000005703337220 */ /* 0x040fe20000410000 */
[----:B------:R-:W-:Y:S01]  /*18b20*/  PRMT R62, R46, 0x7771, RZ ;  /* 0x000077712e3e7816 */ /* 0x000fe200000000ff */
[C---:B------:R-:W-:Y:S04]  /*18b30*/  HMMA.16816.F32 R32, R140.reuse, R38, R32 ;  /* 0x000000268c20723c */ /* 0x040fe80000001820 */
[----:B------:R-:W-:Y:S01]  /*18b40*/  PRMT R45, R42, 0x7772, RZ ;  /* 0x000077722a2d7816 */ /* 0x000fe200000000ff */
[----:B------:R-:W-:Y:S01]  /*18b50*/  FMUL.FTZ R38, R3, R98 ;  /* 0x0000006203267220 */ /* 0x000fe20000410000 */
[----:B------:R-:W-:Y:S01]  /*18b60*/  LOP3.LUT R46, R41, 0xff, RZ, 0xc0, !PT ;  /* 0x000000ff292e7812 */ /* 0x000fe200078ec0ff */
[----:B------:R-:W-:Y:S01]  /*18b70*/  FMUL.FTZ R39, R3, R99 ;  /* 0x0000006303277220 */ /* 0x000fe20000410000 */
[----:B------:R-:W-:Y:S01]  /*18b80*/  LOP3.LUT R48, R36, 0xff, RZ, 0xc0, !PT ;  /* 0x000000ff24307812 */ /* 0x000fe200078ec0ff */
[----:B------:R-:W-:Y:S01]  /*18b90*/  FMUL.FTZ R36, R132, R96 ;  /* 0x0000006084247220 */ /* 0x000fe20000410000 */
[----:B------:R-:W-:Y:S01]  /*18ba0*/  PRMT R62, R46, 0x5410, R62 ;  /* 0x000054102e3e7816 */ /* 0x000fe2000000003e */
[--C-:B------:R-:W-:Y:S01]  /*18bb0*/  FFMA.FTZ R46, R123, UR4, -R178.reuse ;  /* 0x000000047b2e7c23 */ /* 0x100fe200080108b2 */
[----:B------:R-:W-:Y:S01]  /*18bc0*/  PRMT R96, R45, 0x5410, R47 ;  /* 0x000054102d607816 */ /* 0x000fe2000000002f */
[----:B------:R-:W-:Y:S01]  /*18bd0*/  FFMA.FTZ R45, R237, UR4, -R178 ;  /* 0x00000004ed2d7c23 */ /* 0x000fe200080108b2 */
[----:B------:R-:W-:Y:S01]  /*18be0*/  PRMT R61, R61, 0x5410, R37 ;  /* 0x000054103d3d7816 */ /* 0x000fe20000000025 */
[----:B------:R-:W-:Y:S01]  /*18bf0*/  FMUL.FTZ R37, R132, R97 ;  /* 0x0000006184257220 */ /* 0x000fe20000410000 */
[----:B------:R-:W-:Y:S01]  /*18c00*/  PRMT R60, R48, 0x5410, R60 ;  /* 0x00005410303c7816 */ /* 0x000fe2000000003c */
[----:B------:R-:W-:Y:S01]  /*18c10*/  FFMA.FTZ R48, R236, UR4, -R167 ;  /* 0x00000004ec307c23 */ /* 0x000fe200080108a7 */
[----:B------:R2:W-:Y:S01]  /*18c20*/  MUFU.EX2 R237, R46 ;  /* 0x0000002e00ed7308 */ /* 0x0005e20000000800 */
[----:B------:R-:W-:Y:S01]  /*18c30*/  LOP3.LUT R98, R40, 0xff, RZ, 0xc0, !PT ;  /* 0x000000ff28627812 */ /* 0x000fe200078ec0ff */
[C---:B------:R-:W-:Y:S01]  /*18c40*/  FMUL.FTZ R41, R2.reuse, R93 ;  /* 0x0000005d02297220 */ /* 0x040fe20000410000 */
[----:B------:R-:W-:Y:S01]  /*18c50*/  SHF.R.U32.HI R97, RZ, 0x18, R40 ;  /* 0x00000018ff617819 */ /* 0x000fe20000011628 */
[-C--:B-1----:R-:W-:Y:S06]  /*18c60*/  HMMA.16816.F32 R36, R140, R52.reuse, R36 ;  /* 0x000000348c24723c */ /* 0x082fec0000001824 */
[----:B------:R1:W3:Y:S01]  /*18c70*/  MUFU.EX2 R236, R45 ;  /* 0x0000002d00ec7308 */ /* 0x0002e20000000800 */
[----:B------:R-:W-:Y:S01]  /*18c80*/  FMUL.FTZ R40, R2, R92 ;  /* 0x0000005c02287220 */ /* 0x000fe20000410000 */
[----:B------:R-:W-:Y:S08]  /*18c90*/  FMUL.FTZ R42, R0, R94 ;  /* 0x0000005e002a7220 */ /* 0x000ff00000410000 */
[----:B------:R4:W-:Y:S01]  /*18ca0*/  MUFU.EX2 R179, R48 ;  /* 0x0000003000b37308 */ /* 0x0009e20000000800 */
[----:B------:R-:W5:Y:S01]  /*18cb0*/  LDSM.16.MT88.4 R92, [R180+0x6000] ;  /* 0x00600000b45c783b */ /* 0x000f620000004200 */
[----:B------:R-:W-:Y:S01]  /*18cc0*/  LOP3.LUT R56, R44, 0xffff, RZ, 0xc0, !PT ;  /* 0x0000ffff2c387812 */ /* 0x000fe200078ec0ff */
[----:B------:R-:W-:Y:S01]  /*18cd0*/  FMUL.FTZ R47, R0, R91 ;  /* 0x0000005b002f7220 */ /* 0x000fe20000410000 */
[----:B------:R-:W-:Y:S01]  /*18ce0*/  PRMT R57, R44, 0x7632, R57 ;  /* 0x000076322c397816 */ /* 0x000fe20000000039 */
[----:B--2---:R-:W-:Y:S01]  /*18cf0*/  FMUL.FTZ R46, R0, R90 ;  /* 0x0000005a002e7220 */ /* 0x004fe20000410000 */
[C---:B------:R-:W-:Y:S04]  /*18d00*/  HMMA.16816.F32 R40, R64.reuse, R52, R40 ;  /* 0x000000344028723c */ /* 0x040fe80000001828 */
[----:B------:R-:W-:Y:S01]  /*18d10*/  SHF.R.U32.HI R53, RZ, 0x18, R44 ;  /* 0x00000018ff357819 */ /* 0x000fe2000001162c */
[----:B------:R-:W-:Y:S01]  /*18d20*/  IMAD.MOV.U32 R123, RZ, RZ, R122 ;  /* 0x000000ffff7b7224 */ /* 0x000fe200078e007a */
[----:B------:R-:W-:Y:S01]  /*18d30*/  LOP3.LUT R52, R44, 0xff, RZ, 0xc0, !PT ;  /* 0x000000ff2c347812 */ /* 0x000fe200078ec0ff */
[----:B------:R-:W-:Y:S01]  /*18d40*/  IMAD.MOV.U32 R122, RZ, RZ, R121 ;  /* 0x000000ffff7a7224 */ /* 0x000fe200078e0079 */
[----:B------:R-:W-:Y:S01]  /*18d50*/  SHF.R.U32.HI R56, RZ, 0x8, R56 ;  /* 0x00000008ff387819 */ /* 0x000fe20000011638 */
[C---:B------:R-:W-:Y:S01]  /*18d60*/  FMUL.FTZ R44, R2.reuse, R88 ;  /* 0x00000058022c7220 */ /* 0x040fe20000410000 */
[----:B-1----:R-:W-:Y:S01]  /*18d70*/  FMUL.FTZ R45, R2, R89 ;  /* 0x00000059022d7220 */ /* 0x002fe20000410000 */
[----:B------:R-:W-:Y:S02]  /*18d80*/  IMAD.MOV.U32 R121, RZ, RZ, R120 ;  /* 0x000000ffff797224 */ /* 0x000fe400078e0078 */
[----:B----4-:R-:W-:Y:S01]  /*18d90*/  FMUL.FTZ R48, R132, R84 ;  /* 0x0000005484307220 */ /* 0x010fe20000410000 */
[----:B------:R-:W-:Y:S01]  /*18da0*/  IMAD.MOV.U32 R120, RZ, RZ, R127 ;  /* 0x000000ffff787224 */ /* 0x000fe200078e007f */
[----:B------:R-:W-:Y:S01]  /*18db0*/  SHF.R.U32.HI R50, RZ, 0x8, R50 ;  /* 0x00000008ff327819 */ /* 0x000fe20000011632 */
[----:B------:R-:W-:Y:S01]  /*18dc0*/  IMAD.MOV.U32 R127, RZ, RZ, R126 ;  /* 0x000000ffff7f7224 */ /* 0x000fe200078e007e */
[----:B------:R-:W-:Y:S01]  /*18dd0*/  LOP3.LUT R49, R49, 0xff, RZ, 0xc0, !PT ;  /* 0x000000ff31317812 */ /* 0x000fe200078ec0ff */
[-C--:B------:R-:W-:Y:S03]  /*18de0*/  HMMA.16816.F32 R44, R64, R54.reuse, R44 ;  /* 0x00000036402c723c */ /* 0x080fe6000000182c */
[----:B------:R-:W-:Y:S01]  /*18df0*/  PRMT R84, R52, 0x5410, R56 ;  /* 0x0000541034547816 */ /* 0x000fe20000000038 */
[----:B------:R-:W-:Y:S02]  /*18e00*/  IMAD.MOV.U32 R126, RZ, RZ, R125 ;  /* 0x000000ffff7e7224 */ /* 0x000fe400078e007d */
[--C-:B------:R-:W-:Y:S01]  /*18e10*/  FFMA.FTZ R56, R242, UR4, -R166.reuse ;  /* 0x00000004f2387c23 */ /* 0x100fe200080108a6 */
[----:B------:R-:W-:Y:S02]  /*18e20*/  IMAD.MOV.U32 R125, RZ, RZ, R63 ;  /* 0x000000ffff7d7224 */ /* 0x000fe400078e003f */
[----:B------:R-:W-:Y:S01]  /*18e30*/  FFMA.FTZ R52, R239, UR4, -R166 ;  /* 0x00000004ef347c23 */ /* 0x000fe200080108a6 */
[----:B------:R-:W-:Y:S01]  /*18e40*/  FFMA.FTZ R63, R241, UR4, -R165 ;  /* 0x00000004f13f7c23 */ /* 0x000fe200080108a5 */
[----:B------:R-:W-:Y:S01]  /*18e50*/  PRMT R98, R98, 0x5410, R50 ;  /* 0x0000541062627816 */ /* 0x000fe20000000032 */
[----:B------:R-:W-:Y:S01]  /*18e60*/  FMUL.FTZ R50, R3, R86 ;  /* 0x0000005603327220 */ /* 0x000fe20000410000 */
[----:B------:R-:W-:Y:S01]  /*18e70*/  PRMT R97, R49, 0x5410, R97 ;  /* 0x0000541031617816 */ /* 0x000fe20000000061 */
[----:B------:R-:W-:Y:S01]  /*18e80*/  FMUL.FTZ R49, R132, R85 ;  /* 0x0000005584317220 */ /* 0x000fe20000410000 */
[----:B------:R1:W-:Y:S01]  /*18e90*/  MUFU.EX2 R241, R56 ;  /* 0x0000003800f17308 */ /* 0x0003e20000000800 */
[----:B------:R-:W-:Y:S01]  /*18ea0*/  LOP3.LUT R57, R57, 0xff, RZ, 0xc0, !PT ;  /* 0x000000ff39397812 */ /* 0x000fe200078ec0ff */
[----:B------:R-:W-:Y:S01]  /*18eb0*/  FFMA.FTZ R245, R245, UR4, -R167 ;  /* 0x00000004f5f57c23 */ /* 0x000fe200080108a7 */
[--C-:B------:R-:W-:Y:S07]  /*18ec0*/  HSET2.LE.AND R60, R60, R161.reuse, PT ;  /* 0x000000a13c3c7233 */ /* 0x100fee0003803000 */
[----:B------:R2:W4:Y:S01]  /*18ed0*/  MUFU.EX2 R242, R52 ;  /* 0x0000003400f27308 */ /* 0x0005220000000800 */
[----:B------:R-:W-:Y:S01]  /*18ee0*/  PRMT R85, R57, 0x5410, R53 ;  /* 0x0000541039557816 */ /* 0x000fe20000000035 */
[C---:B------:R-:W-:Y:S08]  /*18ef0*/  HMMA.16816.F32 R48, R140.reuse, R54, R48 ;  /* 0x000000368c30723c */ /* 0x040ff00000001830 */
[----:B------:R5:W-:Y:S01]  /*18f00*/  MUFU.EX2 R239, R59 ;  /* 0x0000003b00ef7308 */ /* 0x000be20000000800 */
[----:B------:R-:W-:Y:S01]  /*18f10*/  FMUL.FTZ R54, R3, R82 ;  /* 0x0000005203367220 */ /* 0x000fe20000410000 */
[----:B---3--:R-:W-:Y:S01]  /*18f20*/  F2FP.F16.F32.PACK_AB R82, R236, R237 ;  /* 0x000000edec52723e */ /* 0x008fe200000000ff */
[----:B------:R-:W-:Y:S01]  /*18f30*/  FMUL.FTZ R53, R132, R81 ;  /* 0x0000005184357220 */ /* 0x000fe20000410000 */
[--C-:B------:R-:W-:Y:S01]  /*18f40*/  HSET2.LE.AND R81, R62, R161.reuse, PT ;  /* 0x000000a13e517233 */ /* 0x100fe20003803000 */
[----:B-1----:R-:W-:Y:S01]  /*18f50*/  FMUL.FTZ R56, R2, R76 ;  /* 0x0000004c02387220 */ /* 0x002fe20000410000 */
[----:B------:R-:W-:Y:S01]  /*18f60*/  LOP3.LUT R82, R82, R60, RZ, 0xc0, !PT ;  /* 0x0000003c52527212 */ /* 0x000fe200078ec0ff */
[--C-:B------:R-:W-:Y:S01]  /*18f70*/  FFMA.FTZ R60, R243, UR4, -R166.reuse ;  /* 0x00000004f33c7c23 */ /* 0x100fe200080108a6 */
[----:B------:R-:W-:Y:S01]  /*18f80*/  FFMA.FTZ R62, R249, UR4, -R166 ;  /* 0x00000004f93e7c23 */ /* 0x000fe200080108a6 */
[--C-:B------:R-:W-:Y:S01]  /*18f90*/  FFMA.FTZ R76, R244, UR4, -R165.reuse ;  /* 0x00000004f44c7c23 */ /* 0x100fe200080108a5 */
[----:B------:R-:W-:Y:S01]  /*18fa0*/  FMUL.FTZ R55, R3, R83 ;  /* 0x0000005303377220 */ /* 0x000fe20000410000 */
[----:B--2---:R-:W-:Y:S01]  /*18fb0*/  FMUL.FTZ R52, R132, R80 ;  /* 0x0000005084347220 */ /* 0x004fe20000410000 */
[--C-:B------:R-:W-:Y:S01]  /*18fc0*/  FFMA.FTZ R83, R248, UR4, -R165.reuse ;  /* 0x00000004f8537c23 */ /* 0x100fe200080108a5 */
[----:B------:R1:W-:Y:S01]  /*18fd0*/  MUFU.EX2 R249, R60 ;  /* 0x0000003c00f97308 */ /* 0x0003e20000000800 */
[----:B------:R-:W-:Y:S01]  /*18fe0*/  FMUL.FTZ R57, R2, R77 ;  /* 0x0000004d02397220 */ /* 0x000fe20000410000 */
[----:B-----5:R-:W-:Y:S01]  /*18ff0*/  FMUL.FTZ R59, R0, R79 ;  /* 0x0000004f003b7220 */ /* 0x020fe20000410000 */
[----:B------:R-:W-:Y:S07]  /*19000*/  LOP3.LUT R61, R61, 0xff00ff, RZ, 0xc0, !PT ;  /* 0x00ff00ff3d3d7812 */ /* 0x000fee00078ec0ff */
[----:B------:R2:W-:Y:S01]  /*19010*/  MUFU.EX2 R248, R62 ;  /* 0x0000003e00f87308 */ /* 0x0005e20000000800 */
[-C--:B------:R-:W-:Y:S09]  /*19020*/  HMMA.16816.F32 R52, R140, R92.reuse, R52 ;  /* 0x0000005c8c34723c */ /* 0x080ff20000001834 */
[----:B------:R3:W-:Y:S01]  /*19030*/  MUFU.EX2 R244, R63 ;  /* 0x0000003f00f47308 */ /* 0x0007e20000000800 */
[--C-:B------:R-:W-:Y:S01]  /*19040*/  HSET2.LE.AND R80, R61, R161.reuse, PT ;  /* 0x000000a13d507233 */ /* 0x100fe20003803000 */
[----:B------:R-:W-:Y:S01]  /*19050*/  FMUL.FTZ R61, R2, R73 ;  /* 0x00000049023d7220 */ /* 0x000fe20000410000 */
[----:B------:R-:W-:Y:S07]  /*19060*/  FFMA.FTZ R73, R252, UR4, -R165 ;  /* 0x00000004fc497c23 */ /* 0x000fee00080108a5 */
[----:B------:R5:W5:Y:S01]  /*19070*/  MUFU.EX2 R243, R76 ;  /* 0x0000004c00f37308 */ /* 0x000b620000000800 */
[C---:B------:R-:W-:Y:S09]  /*19080*/  HMMA.16816.F32 R56, R64.reuse, R92, R56 ;  /* 0x0000005c4038723c */ /* 0x040ff20000001838 */
[----:B------:R-:W-:Y:S01]  /*19090*/  MUFU.EX2 R252, R83 ;  /* 0x0000005300fc7308 */ /* 0x000fe20000000800 */
[----:B-1----:R-:W-:Y:S01]  /*190a0*/  FMUL.FTZ R60, R2, R72 ;  /* 0x00000048023c7220 */ /* 0x002fe20000410000 */
[C---:B--2---:R-:W-:Y:S01]  /*190b0*/  FMUL.FTZ R62, R0.reuse, R74 ;  /* 0x0000004a003e7220 */ /* 0x044fe20000410000 */
[----:B----4-:R-:W-:Y:S01]  /*190c0*/  F2FP.F16.F32.PACK_AB R74, R241, R242 ;  /* 0x000000f2f14a723e */ /* 0x010fe200000000ff */
[--C-:B------:R-:W-:Y:S06]  /*190d0*/  FFMA.FTZ R72, R251, UR4, -R178.reuse ;  /* 0x00000004fb487c23 */ /* 0x100fec00080108b2 */
[----:B------:R-:W-:Y:S01]  /*190e0*/  MUFU.EX2 R245, R245 ;  /* 0x000000f500f57308 */ /* 0x000fe20000000800 */
[----:B---3--:R-:W-:Y:S01]  /*190f0*/  FMUL.FTZ R63, R0, R75 ;  /* 0x0000004b003f7220 */ /* 0x008fe20000410000 */
[----:B------:R-:W-:Y:S01]  /*19100*/  LOP3.LUT R74, R74, R81, RZ, 0xc0, !PT ;  /* 0x000000514a4a7212 */ /* 0x000fe200078ec0ff */
[--C-:B------:R-:W-:Y:S07]  /*19110*/  FFMA.FTZ R81, R116, UR4, -R167.reuse ;  /* 0x0000000474517c23 */ /* 0x100fee00080108a7 */
[----:B------:R1:W2:Y:S01]  /*19120*/  MUFU.EX2 R251, R73 ;  /* 0x0000004900fb7308 */ /* 0x0002a20000000800 */
[----:B-----5:R-:W3:Y:S01]  /*19130*/  LDSM.16.MT88.4 R76, [R186+0x6800] ;  /* 0x00680000ba4c783b */ /* 0x020ee20000004200 */
[----:B------:R-:W-:Y:S01]  /*19140*/  F2FP.F16.F32.PACK_AB R75, R243, R244 ;  /* 0x000000f4f34b723e */ /* 0x000fe200000000ff */
[----:B------:R-:W-:Y:S01]  /*19150*/  FFMA.FTZ R177, R177, UR4, -R178 ;  /* 0x00000004b1b17c23 */ /* 0x000fe200080108b2 */
[-C--:B------:R-:W-:Y:S06]  /*19160*/  HMMA.16816.F32 R60, R64, R94.reuse, R60 ;  /* 0x0000005e403c723c */ /* 0x080fec000000183c */
[----:B------:R4:W5:Y:S01]  /*19170*/  MUFU.EX2 R111, R72 ;  /* 0x00000048006f7308 */ /* 0x0009620000000800 */
[----:B------:R-:W-:Y:S01]  /*19180*/  FFMA.FTZ R64, R117, UR4, -R167 ;  /* 0x0000000475407c23 */ /* 0x000fe200080108a7 */
[----:B------:R-:W-:Y:S08]  /*19190*/  LOP3.LUT R75, R75, R80, RZ, 0xc0, !PT ;  /* 0x000000504b4b7212 */ /* 0x000ff000078ec0ff */
[----:B------:R-:W-:Y:S01]  /*191a0*/  MUFU.EX2 R114, R81 ;  /* 0x0000005100727308 */ /* 0x000fe20000000800 */
[----:B------:R-:W-:Y:S02]  /*191b0*/  VIADD R80, R118, 0x1 ;  /* 0x0000000176507836 */ /* 0x000fe40000000000 */
[C---:B------:R-:W-:Y:S01]  /*191c0*/  FMUL.FTZ R66, R3.reuse, R70 ;  /* 0x0000004603427220 */ /* 0x040fe20000410000 */
[----:B------:R-:W-:Y:S06]  /*191d0*/  FMUL.FTZ R67, R3, R71 ;  /* 0x0000004703437220 */ /* 0x000fec0000410000 */
[----:B------:R2:W3:Y:S01]  /*191e0*/  MUFU.EX2 R108, R64 ;  /* 0x00000040006c7308 */ /* 0x0004e20000000800 */
[----:B------:R-:W-:Y:S01]  /*191f0*/  FMUL.FTZ R65, R132, R69 ;  /* 0x0000004584417220 */ /* 0x000fe20000410000 */
[--C-:B-1----:R-:W-:Y:S01]  /*19200*/  HSET2.LE.AND R73, R97, R161.reuse, PT ;  /* 0x000000a161497233 */ /* 0x102fe20003803000 */
[----:B------:R-:W-:Y:S01]  /*19210*/  LDSM.16.MT88.4 R116, [R186+0x7800] ;  /* 0x00780000ba74783b */ /* 0x000fe20000004200 */
[----:B------:R-:W-:Y:S01]  /*19220*/  LOP3.LUT R83, R96, 0xff00ff, RZ, 0xc0, !PT ;  /* 0x00ff00ff60537812 */ /* 0x000fe200078ec0ff */
[--C-:B------:R-:W-:Y:S01]  /*19230*/  FFMA.FTZ R173, R173, UR4, -R166.reuse ;  /* 0x00000004adad7c23 */ /* 0x100fe200080108a6 */
[--C-:B----4-:R-:W-:Y:S01]  /*19240*/  HSET2.LE.AND R72, R98, R161.reuse, PT ;  /* 0x000000a162487233 */ /* 0x110fe20003803000 */
[----:B------:R-:W-:Y:S01]  /*19250*/  FFMA.FTZ R164, R164, UR4, -R166 ;  /* 0x00000004a4a47c23 */ /* 0x000fe200080108a6 */
[----:B------:R-:W-:Y:S01]  /*19260*/  F2FP.F16.F32.PACK_AB R69, R248, R249 ;  /* 0x000000f9f845723e */ /* 0x000fe200000000ff */
[----:B------:R-:W-:Y:S01]  /*19270*/  FFMA.FTZ R163, R163, UR4, -R165 ;  /* 0x00000004a3a37c23 */ /* 0x000fe200080108a5 */
[----:B------:R-:W-:Y:S01]  /*19280*/  LOP3.LUT R88, R233, UR25, R80, 0x96, !PT ;  /* 0x00000019e9587c12 */ /* 0x000fe2000f8e9650 */
[----:B------:R-:W-:Y:S01]  /*19290*/  FFMA.FTZ R151, R2, R235, R151 ;  /* 0x000000eb02977223 */ /* 0x000fe20000010097 */
[--C-:B------:R-:W-:Y:S01]  /*192a0*/  HSET2.LE.AND R80, R84, R161.reuse, PT ;  /* 0x000000a154507233 */ /* 0x100fe20003803000 */
[----:B------:R-:W-:Y:S02]  /*192b0*/  IMAD.MOV.U32 R2, RZ, RZ, R135 ;  /* 0x000000ffff027224 */ /* 0x000fe400078e0087 */
[----:B--2---:R-:W-:Y:S01]  /*192c0*/  FMUL.FTZ R64, R132, R68 ;  /* 0x0000004484407220 */ /* 0x004fe20000410000 */
[----:B------:R-:W-:Y:S01]  /*192d0*/  F2FP.F16.F32.PACK_AB R68, R251, R252 ;  /* 0x000000fcfb44723e */ /* 0x000fe200000000ff */
[----:B------:R-:W-:Y:S01]  /*192e0*/  IMAD.WIDE.U32 R88, R88, -0x326172a9, RZ ;  /* 0xcd9e8d5758587825 */ /* 0x000fe200078e00ff */
[----:B------:R-:W-:Y:S02]  /*192f0*/  LOP3.LUT R72, R69, R72, RZ, 0xc0, !PT ;  /* 0x0000004845487212 */ /* 0x000fe400078ec0ff */
[----:B------:R-:W-:Y:S01]  /*19300*/  LOP3.LUT R73, R68, R73, RZ, 0xc0, !PT ;  /* 0x0000004944497212 */ /* 0x000fe200078ec0ff */
[----:B------:R-:W-:Y:S01]  /*19310*/  FFMA.FTZ R150, R0, R234, R150 ;  /* 0x000000ea00967223 */ /* 0x000fe20000010096 */
[----:B------:R-:W-:Y:S01]  /*19320*/  HMMA.16816.F32 R64, R140, R94, R64 ;  /* 0x0000005e8c40723c */ /* 0x000fe20000001840 */
[----:B------:R-:W1:Y:S03]  /*19330*/  LDSM.16.MT88.4 R68, [R182+0x6800] ;  /* 0x00680000b644783b */ /* 0x000e660000004200 */
[--C-:B------:R-:W-:Y:S01]  /*19340*/  HSET2.LE.AND R83, R83, R161.reuse, PT ;  /* 0x000000a153537233 */ /* 0x100fe20003803000 */
[--C-:B------:R-:W-:Y:S01]  /*19350*/  FFMA.FTZ R94, R127, UR4, -R178.reuse ;  /* 0x000000047f5e7c23 */ /* 0x100fe200080108b2 */
[----:B-----5:R-:W-:Y:S01]  /*19360*/  F2FP.F16.F32.PACK_AB R81, R111, R239 ;  /* 0x000000ef6f51723e */ /* 0x020fe200000000ff */
[--C-:B------:R-:W-:Y:S01]  /*19370*/  FFMA.FTZ R141, R122, UR4, -R178.reuse ;  /* 0x000000047a8d7c23 */ /* 0x100fe200080108b2 */
[-C--:B---3--:R-:W-:Y:S01]  /*19380*/  HMMA.16816.F32 R4, R72, R76.reuse, R4 ;  /* 0x0000004c4804723c */ /* 0x088fe20000001804 */
[----:B------:R2:W-:Y:S04]  /*19390*/  MUFU.EX2 R115, R94 ;  /* 0x0000005e00737308 */ /* 0x0005e80000000800 */
[----:B------:R-:W-:Y:S01]  /*193a0*/  F2FP.F16.F32.PACK_AB R84, R238, R179 ;  /* 0x000000b3ee54723e */ /* 0x000fe200000000ff */
[--C-:B------:R-:W-:Y:S01]  /*193b0*/  FFMA.FTZ R143, R121, UR4, -R167.reuse ;  /* 0x00000004798f7c23 */ /* 0x100fe200080108a7 */
[----:B------:R-:W-:Y:S01]  /*193c0*/  LOP3.LUT R80, R81, R80, RZ, 0xc0, !PT ;  /* 0x0000005051507212 */ /* 0x000fe200078ec0ff */
[----:B------:R-:W-:Y:S01]  /*193d0*/  FFMA.FTZ R142, R120, UR4, -R167 ;  /* 0x00000004788e7c23 */ /* 0x000fe200080108a7 */
[----:B------:R-:W-:Y:S01]  /*193e0*/  LOP3.LUT R83, R84, R83, RZ, 0xc0, !PT ;  /* 0x0000005354537212 */ /* 0x000fe200078ec0ff */
[----:B------:R-:W-:Y:S01]  /*193f0*/  FFMA.FTZ R140, R123, UR4, -R178 ;  /* 0x000000047b8c7c23 */ /* 0x000fe200080108b2 */
[--C-:B------:R-:W-:Y:S01]  /*19400*/  HSET2.LE.AND R81, R85, R161.reuse, PT ;  /* 0x000000a155517233 */ /* 0x100fe20003803000 */
[----:B------:R-:W-:Y:S01]  /*19410*/  MUFU.EX2 R143, R143 ;  /* 0x0000008f008f7308 */ /* 0x000fe20000000800 */
[----:B------:R-:W-:Y:S01]  /*19420*/  F2FP.F16.F32.PACK_AB R84, R114, R108 ;  /* 0x0000006c7254723e */ /* 0x000fe200000000ff */
[----:B------:R-:W-:Y:S01]  /*19430*/  FFMA.FTZ R157, R132, R229, R157 ;  /* 0x000000e5849d7223 */ /* 0x000fe2000001009d */
[----:B------:R-:W-:Y:S01]  /*19440*/  LOP3.LUT R85, R88, R223, RZ, 0x3c, !PT ;  /* 0x000000df58557212 */ /* 0x000fe200078e3cff */
[----:B--2---:R-:W-:Y:S01]  /*19450*/  FFMA.FTZ R94, R128, UR4, -R165 ;  /* 0x00000004805e7c23 */ /* 0x004fe200080108a5 */
[----:B------:R-:W-:Y:S05]  /*19460*/  LOP3.LUT R81, R84, R81, RZ, 0xc0, !PT ;  /* 0x0000005154517212 */ /* 0x000fea00078ec0ff */
[----:B------:R-:W-:Y:S01]  /*19470*/  MUFU.EX2 R142, R142 ;  /* 0x0000008e008e7308 */ /* 0x000fe20000000800 */
[----:B------:R-:W-:Y:S01]  /*19480*/  LOP3.LUT R86, R89, R224, RZ, 0x3c, !PT ;  /* 0x000000e059567212 */ /* 0x000fe200078e3cff */
[----:B------:R-:W-:Y:S01]  /*19490*/  IMAD.WIDE.U32 R84, R85, -0x2daee0ad, RZ ;  /* 0xd2511f5355547825 */ /* 0x000fe200078e00ff */
[----:B------:R-:W-:Y:S07]  /*194a0*/  LOP3.LUT R87, R88, R221, RZ, 0x3c, !PT ;  /* 0x000000dd58577212 */ /* 0x000fee00078e3cff */
[----:B------:R-:W-:Y:S01]  /*194b0*/  MUFU.EX2 R140, R140 ;  /* 0x0000008c008c7308 */ /* 0x000fe20000000800 */
[----:B------:R-:W-:Y:S01]  /*194c0*/  FADD.FTZ R151, R144, R151 ;  /* 0x0000009790977221 */ /* 0x000fe20000010000 */
[C---:B------:R-:W-:Y:S08]  /*194d0*/  HMMA.16816.F32 R8, R80.reuse, R76, R8 ;  /* 0x0000004c5008723c */ /* 0x040ff00000001808 */
[----:B------:R-:W-:Y:S01]  /*194e0*/  MUFU.EX2 R141, R141 ;  /* 0x0000008d008d7308 */ /* 0x000fe20000000800 */
[----:B------:R-:W-:Y:S01]  /*194f0*/  IMAD.WIDE.U32 R98, R86, -0x2daee0ad, RZ ;  /* 0xd2511f5356627825 */ /* 0x000fe200078e00ff */
[----:B------:R-:W-:Y:S02]  /*19500*/  LOP3.LUT R86, R89, R222, RZ, 0x3c, !PT ;  /* 0x000000de59567212 */ /* 0x000fe400078e3cff */
[----:B------:R-:W-:Y:S01]  /*19510*/  ISETP.GT.AND P0, PT, R225, R201, PT ;  /* 0x000000c9e100720c */ /* 0x000fe20003f04270 */
[-C--:B------:R-:W-:Y:S03]  /*19520*/  HMMA.16816.F32 R12, R80, R78.reuse, R12 ;  /* 0x0000004e500c723c */ /* 0x080fe6000000180c */
        /* <DEDUP_REMOVED lines=8> */
[-C--:B-1----:R-:W-:Y:S03]  /*195b0*/  HMMA.16816.F32 R20, R72, R68.reuse, R20 ;  /* 0x000000444814723c */ /* 0x082fe60000001814 */
[----:B------:R-:W-:Y:S01]  /*195c0*/  IMAD.WIDE.U32 R98, R98, -0x326172a9, RZ ;  /* 0xcd9e8d5762627825 */ /* 0x000fe200078e00ff */
[----:B------:R-:W-:Y:S03]  /*195d0*/  LOP3.LUT R85, R226, UR11, R77, 0x96, !PT ;  /* 0x0000000be2557c12 */ /* 0x000fe6000f8e964d */
[----:B------:R-:W-:Y:S01]  /*195e0*/  FADD.FTZ R151, R148, R151 ;  /* 0x0000009794977221 */ /* 0x000fe20000010000 */
[----:B------:R-:W-:Y:S01]  /*195f0*/  IMAD.WIDE.U32 R86, R87, -0x2daee0ad, RZ ;  /* 0xd2511f5357567825 */ /* 0x000fe200078e00ff */
[C---:B------:R-:W-:Y:S04]  /*19600*/  HMMA.16816.F32 R24, R80.reuse, R68, R24 ;  /* 0x000000445018723c */ /* 0x040fe80000001818 */
[----:B------:R-:W-:Y:S01]  /*19610*/  LOP3.LUT R102, R76, UR9, R99, 0x96, !PT ;  /* 0x000000094c667c12 */ /* 0x000fe2000f8e9663 */
[----:B------:R-:W-:Y:S01]  /*19620*/  IMAD.WIDE.U32 R100, R100, -0x326172a9, RZ ;  /* 0xcd9e8d5764647825 */ /* 0x000fe200078e00ff */
[----:B------:R-:W1:Y:S02]  /*19630*/  LDSM.16.MT88.4 R76, [R181+0x6800] ;  /* 0x00680000b54c783b */ /* 0x000e640000004200 */
[-C--:B------:R-:W-:Y:S03]  /*19640*/  HMMA.16816.F32 R28, R80, R70.reuse, R28 ;  /* 0x00000046501c723c */ /* 0x080fe6000000181c */
[----:B------:R-:W-:Y:S01]  /*19650*/  LOP3.LUT R96, R96, UR26, R87, 0x96, !PT ;  /* 0x0000001a60607c12 */ /* 0x000fe2000f8e9657 */
[----:B------:R-:W-:Y:S01]  /*19660*/  IMAD.WIDE.U32 R102, R102, -0x2daee0ad, RZ ;  /* 0xd2511f5366667825 */ /* 0x000fe200078e00ff */
[----:B------:R-:W-:Y:S03]  /*19670*/  LOP3.LUT R104, R214, UR11, R101, 0x96, !PT ;  /* 0x0000000bd6687c12 */ /* 0x000fe6000f8e9665 */
        /* <DEDUP_REMOVED lines=9> */
[----:B------:R-:W-:Y:S02]  /*19710*/  LOP3.LUT R88, R106, UR22, R103, 0x96, !PT ;  /* 0x000000166a587c12 */ /* 0x000fe4000f8e9667 */
[----:B------:R-:W-:Y:S01]  /*19720*/  LOP3.LUT R106, R84, UR23, R107, 0x96, !PT ;  /* 0x00000017546a7c12 */ /* 0x000fe2000f8e966b */
[----:B------:R-:W-:Y:S04]  /*19730*/  IMAD.WIDE.U32 R100, R100, -0x2daee0ad, RZ ;  /* 0xd2511f5364647825 */ /* 0x000fe800078e00ff */
[----:B------:R-:W-:Y:S01]  /*19740*/  FADD.FTZ R157, R152, R157 ;  /* 0x0000009d989d7221 */ /* 0x000fe20000010000 */
[----:B------:R-:W-:Y:S01]  /*19750*/  FADD.FTZ R151, R239, R151 ;  /* 0x00000097ef977221 */ /* 0x000fe20000010000 */
[----:B------:R-:W-:Y:S01]  /*19760*/  IMAD.WIDE.U32 R88, R88, -0x326172a9, RZ ;  /* 0xcd9e8d5758587825 */ /* 0x000fe200078e00ff */
[----:B------:R-:W-:Y:S02]  /*19770*/  LOP3.LUT R90, R104, UR22, R101, 0x96, !PT ;  /* 0x00000016685a7c12 */ /* 0x000fe4000f8e9665 */
[----:B------:R-:W-:Y:S01]  /*19780*/  LOP3.LUT R104, R86, UR23, R105, 0x96, !PT ;  /* 0x0000001756687c12 */ /* 0x000fe2000f8e9669 */
[----:B------:R-:W-:Y:S01]  /*19790*/  IMAD.MOV.U32 R68, RZ, RZ, R88 ;  /* 0x000000ffff447224 */ /* 0x000fe200078e0058 */
[----:B------:R-:W-:Y:S01]  /*197a0*/  PRMT R69, R88, 0x7773, RZ ;  /* 0x0000777358457816 */ /* 0x000fe200000000ff */
[----:B------:R-:W-:Y:S01]  /*197b0*/  IMAD.WIDE.U32 R90, R90, -0x326172a9, RZ ;  /* 0xcd9e8d575a5a7825 */ /* 0x000fe200078e00ff */
[----:B------:R-:W-:Y:S02]  /*197c0*/  PRMT R92, R88, 0x7772, RZ ;  /* 0x00007772585c7816 */ /* 0x000fe400000000ff */
[----:B------:R-:W-:Y:S01]  /*197d0*/  LOP3.LUT R68, R68, 0xff, RZ, 0xc0, !PT ;  /* 0x000000ff44447812 */ /* 0x000fe200078ec0ff */
[-C--:B-1----:R-:W-:Y:S03]  /*197e0*/  HMMA.16816.F32 R36, R72, R76.reuse, R36 ;  /* 0x0000004c4824723c */ /* 0x082fe60000001824 */
[----:B------:R-:W-:Y:S01]  /*197f0*/  PRMT R93, R88, 0x7771, RZ ;  /* 0x00007771585d7816 */ /* 0x000fe200000000ff */
[----:B------:R-:W-:Y:S01]  /*19800*/  IMAD.MOV.U32 R85, RZ, RZ, R90 ;  /* 0x000000ffff557224 */ /* 0x000fe200078e005a */
[----:B------:R-:W-:Y:S01]  /*19810*/  PRMT R92, R92, 0x5410, R69 ;  /* 0x000054105c5c7816 */ /* 0x000fe20000000045 */
[----:B------:R-:W-:Y:S01]  /*19820*/  IMAD.WIDE.U32 R106, R106, -0x326172a9, RZ ;  /* 0xcd9e8d576a6a7825 */ /* 0x000fe200078e00ff */
[----:B------:R-:W-:Y:S01]  /*19830*/  PRMT R93, R68, 0x5410, R93 ;  /* 0x00005410445d7816 */ /* 0x000fe2000000005d */
[C---:B------:R-:W-:Y:S01]  /*19840*/  HMMA.16816.F32 R40, R80.reuse, R76, R40 ;  /* 0x0000004c5028723c */ /* 0x040fe20000001828 */
[----:B------:R-:W1:Y:S03]  /*19850*/  LDSM.16.MT88.4 R68, [R180+0x6800] ;  /* 0x00680000b444783b */ /* 0x000e660000004200 */
[----:B------:R-:W-:Y:S01]  /*19860*/  PRMT R87, R90, 0x7773, RZ ;  /* 0x000077735a577816 */ /* 0x000fe200000000ff */
[----:B------:R-:W-:Y:S01]  /*19870*/  IMAD.WIDE.U32 R104, R104, -0x326172a9, RZ ;  /* 0xcd9e8d5768687825 */ /* 0x000fe200078e00ff */
[C---:B------:R-:W-:Y:S02]  /*19880*/  PRMT R88, R90.reuse, 0x7772, RZ ;  /* 0x000077725a587816 */ /* 0x040fe400000000ff */
[-C--:B------:R-:W-:Y:S03]  /*19890*/  HMMA.16816.F32 R44, R80, R78.reuse, R44 ;  /* 0x0000004e502c723c */ /* 0x080fe6000000182c */
[----:B------:R-:W-:Y:S01]  /*198a0*/  LOP3.LUT R86, R85, 0xff, RZ, 0xc0, !PT ;  /* 0x000000ff55567812 */ /* 0x000fe200078ec0ff */
[----:B------:R-:W-:Y:S01]  /*198b0*/  VIADD R225, R225, 0xffffffff ;  /* 0xffffffffe1e17836 */ /* 0x000fe20000000000 */
[----:B------:R-:W-:Y:S01]  /*198c0*/  PRMT R90, R90, 0x7771, RZ ;  /* 0x000077715a5a7816 */ /* 0x000fe200000000ff */
[----:B------:R-:W-:Y:S01]  /*198d0*/  FFMA.FTZ R155, R3, R228, R155 ;  /* 0x000000e4039b7223 */ /* 0x000fe2000001009b */
[----:B------:R-:W-:Y:S01]  /*198e0*/  LOP3.LUT R84, R106, UR7, R89, 0x96, !PT ;  /* 0x000000076a547c12 */ /* 0x000fe2000f8e9659 */
[C---:B------:R-:W-:Y:S04]  /*198f0*/  HMMA.16816.F32 R48, R72.reuse, R78, R48 ;  /* 0x0000004e4830723c */ /* 0x040fe80000001830 */
[----:B------:R-:W-:Y:S01]  /*19900*/  PRMT R90, R86, 0x5410, R90 ;  /* 0x00005410565a7816 */ /* 0x000fe2000000005a */
[--C-:B------:R-:W-:Y:S01]  /*19910*/  FFMA.FTZ R78, R129, UR4, -R166.reuse ;  /* 0x00000004814e7c23 */ /* 0x100fe200080108a6 */
[----:B------:R-:W-:Y:S01]  /*19920*/  PRMT R88, R88, 0x5410, R87 ;  /* 0x0000541058587816 */ /* 0x000fe20000000057 */
[----:B------:R-:W-:Y:S01]  /*19930*/  FFMA.FTZ R87, R126, UR4, -R166 ;  /* 0x000000047e577c23 */ /* 0x000fe200080108a6 */
[----:B------:R-:W-:Y:S01]  /*19940*/  LOP3.LUT R86, R84, 0xffff, RZ, 0xc0, !PT ;  /* 0x0000ffff54567812 */ /* 0x000fe200078ec0ff */
[----:B------:R-:W-:Y:S01]  /*19950*/  FFMA.FTZ R79, R250, UR4, -R165 ;  /* 0x00000004fa4f7c23 */ /* 0x000fe200080108a5 */
[----:B------:R-:W-:Y:S01]  /*19960*/  LOP3.LUT R85, R104, UR7, R91, 0x96, !PT ;  /* 0x0000000768557c12 */ /* 0x000fe2000f8e965b */
[----:B------:R2:W-:Y:S01]  /*19970*/  MUFU.EX2 R109, R87 ;  /* 0x00000057006d7308 */ /* 0x0005e20000000800 */
[C---:B------:R-:W-:Y:S01]  /*19980*/  LOP3.LUT R91, R84.reuse, 0xff, RZ, 0xc0, !PT ;  /* 0x000000ff545b7812 */ /* 0x040fe200078ec0ff */
[----:B------:R-:W-:Y:S01]  /*19990*/  FADD.FTZ R157, R249, R157 ;  /* 0x0000009df99d7221 */ /* 0x000fe20000010000 */
[----:B------:R-:W-:Y:S07]  /*199a0*/  SHF.R.U32.HI R86, RZ, 0x8, R86 ;  /* 0x00000008ff567819 */ /* 0x000fee0000011656 */
[----:B------:R-:W-:Y:S01]  /*199b0*/  MUFU.EX2 R250, R94 ;  /* 0x0000005e00fa7308 */ /* 0x000fe20000000800 */
[----:B------:R-:W-:Y:S01]  /*199c0*/  SHF.R.U32.HI R77, RZ, 0x18, R84 ;  /* 0x00000018ff4d7819 */ /* 0x000fe20000011654 */
[----:B------:R-:W-:Y:S01]  /*199d0*/  FADD.FTZ R155, R159, R155 ;  /* 0x0000009b9f9b7221 */ /* 0x000fe20000010000 */
[--C-:B------:R-:W-:Y:S07]  /*199e0*/  PRMT R91, R91, 0x5410, R86.reuse ;  /* 0x000054105b5b7816 */ /* 0x100fee0000000056 */
[----:B------:R3:W-:Y:S01]  /*199f0*/  MUFU.EX2 R122, R78 ;  /* 0x0000004e007a7308 */ /* 0x0007e20000000800 */
[----:B------:R-:W-:Y:S01]  /*19a00*/  PRMT R86, R84, 0x7632, R86 ;  /* 0x0000763254567816 */ /* 0x000fe20000000056 */
[----:B------:R-:W-:Y:S01]  /*19a10*/  FADD.FTZ R157, R248, R157 ;  /* 0x0000009df89d7221 */ /* 0x000fe20000010000 */
[C---:B------:R-:W-:Y:S01]  /*19a20*/  LOP3.LUT R84, R85.reuse, 0xffff, RZ, 0xc0, !PT ;  /* 0x0000ffff55547812 */ /* 0x040fe200078ec0ff */
[----:B------:R-:W-:Y:S01]  /*19a30*/  FADD.FTZ R155, R154, R155 ;  /* 0x0000009b9a9b7221 */ /* 0x000fe20000010000 */
[C---:B------:R-:W-:Y:S01]  /*19a40*/  LOP3.LUT R97, R85.reuse, 0xff, RZ, 0xc0, !PT ;  /* 0x000000ff55617812 */ /* 0x040fe200078ec0ff */
[-C--:B-1----:R-:W-:Y:S03]  /*19a50*/  HMMA.16816.F32 R52, R72, R68.reuse, R52 ;  /* 0x000000444834723c */ /* 0x082fe60000001834 */
[----:B------:R-:W-:Y:S01]  /*19a60*/  SHF.R.U32.HI R84, RZ, 0x8, R84 ;  /* 0x00000008ff547819 */ /* 0x000fe20000011654 */
[----:B--2---:R-:W-:Y:S01]  /*19a70*/  FFMA.FTZ R87, R124, UR4, -R165 ;  /* 0x000000047c577c23 */ /* 0x004fe200080108a5 */
[----:B------:R-:W-:Y:S01]  /*19a80*/  PRMT R76, R85, 0x7632, R76 ;  /* 0x00007632554c7816 */ /* 0x000fe2000000004c */
[----:B------:R-:W-:Y:S01]  /*19a90*/  FADD.FTZ R157, R242, R157 ;  /* 0x0000009df29d7221 */ /* 0x000fe20000010000 */
[----:B------:R-:W-:Y:S01]  /*19aa0*/  SHF.R.U32.HI R89, RZ, 0x18, R85 ;  /* 0x00000018ff597819 */ /* 0x000fe20000011655 */
[C---:B------:R-:W-:Y:S01]  /*19ab0*/  HMMA.16816.F32 R56, R80.reuse, R68, R56 ;  /* 0x000000445038723c */ /* 0x040fe20000001838 */
[----:B------:R-:W-:Y:S03]  /*19ac0*/  MUFU.EX2 R110, R87 ;  /* 0x00000057006e7308 */ /* 0x000fe60000000800 */
[----:B------:R-:W-:Y:S01]  /*19ad0*/  LOP3.LUT R85, R86, 0xff, RZ, 0xc0, !PT ;  /* 0x000000ff56557812 */ /* 0x000fe200078ec0ff */
[----:B------:R-:W-:Y:S01]  /*19ae0*/  FFMA.FTZ R86, R125, UR4, -R166 ;  /* 0x000000047d567c23 */ /* 0x000fe200080108a6 */
[----:B------:R-:W-:Y:S01]  /*19af0*/  PRMT R97, R97, 0x5410, R84 ;  /* 0x0000541061617816 */ /* 0x000fe20000000054 */
[----:B------:R-:W-:Y:S01]  /*19b00*/  FFMA.FTZ R84, R131, UR4, -R165 ;  /* 0x0000000483547c23 */ /* 0x000fe200080108a5 */
[-C--:B------:R-:W-:Y:S03]  /*19b10*/  HMMA.16816.F32 R60, R80, R70.reuse, R60 ;  /* 0x00000046503c723c */ /* 0x080fe6000000183c */
[----:B------:R-:W-:Y:S01]  /*19b20*/  MUFU.EX2 R112, R86 ;  /* 0x0000005600707308 */ /* 0x000fe20000000800 */
[----:B------:R-:W-:Y:S01]  /*19b30*/  LOP3.LUT R76, R76, 0xff, RZ, 0xc0, !PT ;  /* 0x000000ff4c4c7812 */ /* 0x000fe200078ec0ff */
[----:B------:R-:W-:Y:S08]  /*19b40*/  FFMA.FTZ R69, R247, UR4, -R178 ;  /* 0x00000004f7457c23 */ /* 0x000ff000080108b2 */
[----:B------:R1:W2:Y:S01]  /*19b50*/  MUFU.EX2 R113, R84 ;  /* 0x0000005400717308 */ /* 0x0002a20000000800 */
[----:B------:R-:W-:Y:S01]  /*19b60*/  PRMT R77, R85, 0x5410, R77 ;  /* 0x00005410554d7816 */ /* 0x000fe2000000004d */
[----:B------:R-:W-:Y:S01]  /*19b70*/  FFMA.FTZ R68, R246, UR4, -R167 ;  /* 0x00000004f6447c23 */ /* 0x000fe200080108a7 */
[----:B------:R-:W-:Y:S07]  /*19b80*/  HMMA.16816.F32 R64, R72, R70, R64 ;  /* 0x000000464840723c */ /* 0x000fee0000001840 */
[----:B------:R4:W-:Y:S01]  /*19b90*/  MUFU.EX2 R247, R79 ;  /* 0x0000004f00f77308 */ /* 0x0009e20000000800 */
[----:B------:R-:W-:Y:S01]  /*19ba0*/  PRMT R89, R76, 0x5410, R89 ;  /* 0x000054104c597816 */ /* 0x000fe20000000059 */
[----:B------:R-:W-:Y:S08]  /*19bb0*/  FFMA.FTZ R76, R130, UR4, -R166 ;  /* 0x00000004824c7c23 */ /* 0x000ff000080108a6 */
[----:B------:R-:W-:Y:S01]  /*19bc0*/  MUFU.EX2 R246, R69 ;  /* 0x0000004500f67308 */ /* 0x000fe20000000800 */
[--C-:B------:R-:W-:Y:S01]  /*19bd0*/  HSET2.LE.AND R90, R90, R161.reuse, PT ;  /* 0x000000a15a5a7233 */ /* 0x100fe20003803000 */
[----:B------:R-:W-:Y:S01]  /*19be0*/  FADD.FTZ R155, R153, R155 ;  /* 0x0000009b999b7221 */ /* 0x000fe20000010000 */
[--C-:B---3--:R-:W-:Y:S07]  /*19bf0*/  HSET2.LE.AND R78, R93, R161.reuse, PT ;  /* 0x000000a15d4e7233 */ /* 0x108fee0003803000 */
[----:B------:R3:W5:Y:S01]  /*19c00*/  MUFU.EX2 R121, R76 ;  /* 0x0000004c00797308 */ /* 0x0007620000000800 */
[----:B-1----:R-:W1:Y:S01]  /*19c10*/  LDSM.16.MT88.4 R84, [R186+0x7000] ;  /* 0x00700000ba54783b */ /* 0x002e620000004200 */
[--C-:B------:R-:W-:Y:S01]  /*19c20*/  HSET2.LE.AND R77, R77, R161.reuse, PT ;  /* 0x000000a14d4d7233 */ /* 0x100fe20003803000 */
[----:B------:R-:W-:Y:S07]  /*19c30*/  FADD.FTZ R157, R241, R157 ;  /* 0x0000009df19d7221 */ /* 0x000fee0000010000 */
[----:B------:R5:W1:Y:S01]  /*19c40*/  MUFU.EX2 R120, R68 ;  /* 0x0000004400787308 */ /* 0x000a620000000800 */
[----:B----4-:R-:W-:Y:S01]  /*19c50*/  LOP3.LUT R79, R92, 0xff00ff, RZ, 0xc0, !PT ;  /* 0x00ff00ff5c4f7812 */ /* 0x010fe200078ec0ff */
[----:B------:R-:W-:Y:S01]  /*19c60*/  FADD.FTZ R155, R252, R155 ;  /* 0x0000009bfc9b7221 */ /* 0x000fe20000010000 */
[----:B--2---:R-:W-:Y:S01]  /*19c70*/  F2FP.F16.F32.PACK_AB R80, R113, R110 ;  /* 0x0000006e7150723e */ /* 0x004fe200000000ff */
[----:B------:R-:W-:Y:S01]  /*19c80*/  IMAD.MOV.U32 R132, RZ, RZ, R133 ;  /* 0x000000ffff847224 */ /* 0x000fe200078e0085 */
[----:B------:R-:W-:Y:S01]  /*19c90*/  LOP3.LUT R88, R88, 0xff00ff, RZ, 0xc0, !PT ;  /* 0x00ff00ff58587812 */ /* 0x000fe200078ec0ff */
[----:B------:R-:W2:Y:S01]  /*19ca0*/  LDSM.16.MT88.4 R92, [R182+0x7000] ;  /* 0x00700000b65c783b */ /* 0x000ea20000004200 */
[--C-:B------:R-:W-:Y:S01]  /*19cb0*/  HSET2.LE.AND R79, R79, R161.reuse, PT ;  /* 0x000000a14f4f7233 */ /* 0x100fe20003803000 */
[----:B------:R-:W-:Y:S01]  /*19cc0*/  FADD.FTZ R155, R251, R155 ;  /* 0x0000009bfb9b7221 */ /* 0x000fe20000010000 */
[--C-:B------:R-:W-:Y:S01]  /*19cd0*/  HSET2.LE.AND R89, R89, R161.reuse, PT ;  /* 0x000000a159597233 */ /* 0x100fe20003803000 */
[----:B------:R-:W-:Y:S01]  /*19ce0*/  IMAD.MOV.U32 R3, RZ, RZ, R134 ;  /* 0x000000ffff037224 */ /* 0x000fe200078e0086 */
[----:B---3--:R-:W-:Y:S01]  /*19cf0*/  F2FP.F16.F32.PACK_AB R76, R141, R140 ;  /* 0x0000008c8d4c723e */ /* 0x008fe200000000ff */
[----:B------:R-:W-:Y:S01]  /*19d00*/  FADD.FTZ R155, R244, R155 ;  /* 0x0000009bf49b7221 */ /* 0x000fe20000010000 */
[----:B-----5:R-:W-:Y:S01]  /*19d10*/  F2FP.F16.F32.PACK_AB R69, R122, R121 ;  /* 0x000000797a45723e */ /* 0x020fe200000000ff */
[----:B------:R-:W-:Y:S01]  /*19d20*/  IMAD.MOV.U32 R0, RZ, RZ, R136 ;  /* 0x000000ffff007224 */ /* 0x000fe200078e0088 */
[----:B------:R-:W-:Y:S01]  /*19d30*/  LOP3.LUT R90, R76, R90, RZ, 0xc0, !PT ;  /* 0x0000005a4c5a7212 */ /* 0x000fe200078ec0ff */
[----:B------:R-:W-:Y:S01]  /*19d40*/  FADD.FTZ R155, R243, R155 ;  /* 0x0000009bf39b7221 */ /* 0x000fe20000010000 */
[----:B------:R-:W-:Y:S02]  /*19d50*/  F2FP.F16.F32.PACK_AB R76, R112, R109 ;  /* 0x0000006d704c723e */ /* 0x000fe400000000ff */
[C---:B------:R-:W-:Y:S01]  /*19d60*/  F2FP.F16.F32.PACK_AB R68, R247.reuse, R250 ;  /* 0x000000faf744723e */ /* 0x040fe200000000ff */
[----:B------:R-:W-:Y:S01]  /*19d70*/  FADD.FTZ R155, R250, R155 ;  /* 0x0000009bfa9b7221 */ /* 0x000fe20000010000 */
[----:B------:R-:W-:Y:S02]  /*19d80*/  LOP3.LUT R78, R76, R78, RZ, 0xc0, !PT ;  /* 0x0000004e4c4e7212 */ /* 0x000fe400078ec0ff */
[--C-:B------:R-:W-:Y:S01]  /*19d90*/  HSET2.LE.AND R76, R91, R161.reuse, PT ;  /* 0x000000a15b4c7233 */ /* 0x100fe20003803000 */
[----:B------:R-:W-:Y:S01]  /*19da0*/  FADD.FTZ R155, R247, R155 ;  /* 0x0000009bf79b7221 */ /* 0x000fe20000010000 */
[----:B------:R-:W-:Y:S02]  /*19db0*/  LOP3.LUT R79, R80, R79, RZ, 0xc0, !PT ;  /* 0x0000004f504f7212 */ /* 0x000fe400078ec0ff */
[----:B------:R-:W-:Y:S02]  /*19dc0*/  LOP3.LUT R77, R68, R77, RZ, 0xc0, !PT ;  /* 0x0000004d444d7212 */ /* 0x000fe400078ec0ff */
[----:B------:R-:W-:Y:S02]  /*19dd0*/  LOP3.LUT R76, R69, R76, RZ, 0xc0, !PT ;  /* 0x0000004c454c7212 */ /* 0x000fe400078ec0ff */
[--C-:B------:R-:W-:Y:S02]  /*19de0*/  HSET2.LE.AND R91, R88, R161.reuse, PT ;  /* 0x000000a1585b7233 */ /* 0x100fe40003803000 */
[--C-:B------:R-:W-:Y:S02]  /*19df0*/  HSET2.LE.AND R88, R97, R161.reuse, PT ;  /* 0x000000a161587233 */ /* 0x100fe40003803000 */
[----:B------:R-:W-:Y:S01]  /*19e00*/  F2FP.F16.F32.PACK_AB R70, R142, R143 ;  /* 0x0000008f8e46723e */ /* 0x000fe200000000ff */
[-C--:B-1----:R-:W-:Y:S05]  /*19e10*/  HMMA.16816.F32 R4, R76, R84.reuse, R4 ;  /* 0x000000544c04723c */ /* 0x082fea0000001804 */
[----:B------:R-:W-:Y:S02]  /*19e20*/  F2FP.F16.F32.PACK_AB R69, R246, R115 ;  /* 0x00000073f645723e */ /* 0x000fe400000000ff */
[----:B------:R-:W-:Y:S02]  /*19e30*/  F2FP.F16.F32.PACK_AB R68, R245, R120 ;  /* 0x00000078f544723e */ /* 0x000fe400000000ff */
[----:B------:R-:W-:Y:S02]  /*19e40*/  LOP3.LUT R91, R70, R91, RZ, 0xc0, !PT ;  /* 0x0000005b465b7212 */ /* 0x000fe400078ec0ff */
[----:B------:R-:W-:Y:S02]  /*19e50*/  LOP3.LUT R88, R69, R88, RZ, 0xc0, !PT ;  /* 0x0000005845587212 */ /* 0x000fe400078ec0ff */
[----:B------:R-:W-:Y:S02]  /*19e60*/  LOP3.LUT R89, R68, R89, RZ, 0xc0, !PT ;  /* 0x0000005944597212 */ /* 0x000fe400078ec0ff */
[----:B------:R-:W1:Y:S01]  /*19e70*/  LDSM.16.MT88.4 R68, [R181+0x7000] ;  /* 0x00700000b544783b */ /* 0x000e620000004200 */
[----:B------:R-:W-:Y:S02]  /*19e80*/  LOP3.LUT R98, R98, UR8, R107, 0x96, !PT ;  /* 0x0000000862627c12 */ /* 0x000fe4000f8e966b */
[----:B------:R-:W-:Y:S02]  /*19e90*/  LOP3.LUT R96, R96, UR8, R105, 0x96, !PT ;  /* 0x0000000860607c12 */ /* 0x000fe4000f8e9669 */
[C---:B------:R-:W-:Y:S04]  /*19ea0*/  HMMA.16816.F32 R8, R88.reuse, R84, R8 ;  /* 0x000000545808723c */ /* 0x040fe80000001808 */
[----:B------:R-:W-:Y:S04]  /*19eb0*/  IMAD.WIDE.U32 R98, R98, -0x2daee0ad, RZ ;  /* 0xd2511f5362627825 */ /* 0x000fe800078e00ff */
[-C--:B------:R-:W-:Y:S03]  /*19ec0*/  HMMA.16816.F32 R12, R88, R86.reuse, R12 ;  /* 0x00000056580c723c */ /* 0x080fe6000000180c */
[----:B------:R-:W-:Y:S01]  /*19ed0*/  PRMT R72, R98, 0x7773, RZ ;  /* 0x0000777362487816 */ /* 0x000fe200000000ff */
[----:B------:R-:W-:Y:S01]  /*19ee0*/  IMAD.WIDE.U32 R96, R96, -0x2daee0ad, RZ ;  /* 0xd2511f5360607825 */ /* 0x000fe200078e00ff */
[----:B------:R-:W-:Y:S02]  /*19ef0*/  LOP3.LUT R102, R102, UR12, R99, 0x96, !PT ;  /* 0x0000000c66667c12 */ /* 0x000fe4000f8e9663 */
[----:B------:R-:W-:Y:S01]  /*19f00*/  PRMT R82, R98, 0x7772, RZ ;  /* 0x0000777262527816 */ /* 0x000fe200000000ff */
[C---:B------:R-:W-:Y:S04]  /*19f10*/  HMMA.16816.F32 R16, R76.reuse, R86, R16 ;  /* 0x000000564c10723c */ /* 0x040fe80000001810 */
[----:B------:R-:W-:Y:S01]  /*19f20*/  PRMT R74, R96, 0x7772, RZ ;  /* 0x00007772604a7816 */ /* 0x000fe200000000ff */
[----:B------:R-:W-:Y:S01]  /*19f30*/  IMAD.MOV.U32 R73, RZ, RZ, R98 ;  /* 0x000000ffff497224 */ /* 0x000fe200078e0062 */
[----:B------:R-:W-:Y:S01]  /*19f40*/  PRMT R82, R82, 0x5410, R72 ;  /* 0x0000541052527816 */ /* 0x000fe20000000048 */
[----:B------:R-:W-:Y:S01]  /*19f50*/  IMAD.MOV.U32 R86, RZ, RZ, R96 ;  /* 0x000000ffff567224 */ /* 0x000fe200078e0060 */
[-C--:B--2---:R-:W-:Y:S03]  /*19f60*/  HMMA.16816.F32 R20, R76, R92.reuse, R20 ;  /* 0x0000005c4c14723c */ /* 0x084fe60000001814 */
[----:B------:R-:W-:Y:S02]  /*19f70*/  LOP3.LUT R73, R73, 0xff, RZ, 0xc0, !PT ;  /* 0x000000ff49497812 */ /* 0x000fe400078ec0ff */
[C---:B------:R-:W-:Y:S02]  /*19f80*/  PRMT R87, R102.reuse, 0x7632, R87 ;  /* 0x0000763266577816 */ /* 0x040fe40000000057 */
[----:B------:R-:W-:Y:S01]  /*19f90*/  SHF.R.U32.HI R83, RZ, 0x18, R102 ;  /* 0x00000018ff537819 */ /* 0x000fe20000011666 */
[C---:B------:R-:W-:Y:S04]  /*19fa0*/  HMMA.16816.F32 R24, R88.reuse, R92, R24 ;  /* 0x0000005c5818723c */ /* 0x040fe80000001818 */
[----:B------:R-:W-:Y:S01]  /*19fb0*/  LOP3.LUT R92, R102, 0xffff, RZ, 0xc0, !PT ;  /* 0x0000ffff665c7812 */ /* 0x000fe200078ec0ff */
[----:B------:R-:W-:Y:S01]  /*19fc0*/  FFMA.FTZ R93, R176, UR4, -R178 ;  /* 0x00000004b05d7c23 */ /* 0x000fe200080108b2 */
[----:B------:R-:W-:Y:S01]  /*19fd0*/  LOP3.LUT R84, R102, 0xff, RZ, 0xc0, !PT ;  /* 0x000000ff66547812 */ /* 0x000fe200078ec0ff */
[----:B------:R2:W-:Y:S01]  /*19fe0*/  MUFU.EX2 R176, R177 ;  /* 0x000000b100b07308 */ /* 0x0005e20000000800 */
[-C--:B------:R-:W-:Y:S03]  /*19ff0*/  HMMA.16816.F32 R28, R88, R94.reuse, R28 ;  /* 0x0000005e581c723c */ /* 0x080fe6000000181c */
[----:B------:R-:W-:Y:S02]  /*1a000*/  LOP3.LUT R100, R100, UR12, R97, 0x96, !PT ;  /* 0x0000000c64647c12 */ /* 0x000fe4000f8e9661 */
[----:B------:R-:W-:Y:S02]  /*1a010*/  PRMT R80, R98, 0x7771, RZ ;  /* 0x0000777162507816 */ /* 0x000fe400000000ff */
[----:B------:R-:W-:Y:S01]  /*1a020*/  PRMT R81, R96, 0x7773, RZ ;  /* 0x0000777360517816 */ /* 0x000fe200000000ff */
[C---:B------:R-:W-:Y:S04]  /*1a030*/  HMMA.16816.F32 R32, R76.reuse, R94, R32 ;  /* 0x0000005e4c20723c */ /* 0x040fe80000001820 */
[----:B------:R-:W-:Y:S01]  /*1a040*/  PRMT R81, R74, 0x5410, R81 ;  /* 0x000054104a517816 */ /* 0x000fe20000000051 */
[----:B------:R-:W-:Y:S01]  /*1a050*/  FFMA.FTZ R94, R175, UR4, -R167 ;  /* 0x00000004af5e7c23 */ /* 0x000fe200080108a7 */
[----:B------:R-:W-:Y:S01]  /*1a060*/  PRMT R80, R73, 0x5410, R80 ;  /* 0x0000541049507816 */ /* 0x000fe20000000050 */
[----:B--2---:R-:W-:Y:S01]  /*1a070*/  IMAD.MOV.U32 R177, RZ, RZ, R113 ;  /* 0x000000ffffb17224 */ /* 0x004fe200078e0071 */
[-C--:B-1----:R-:W-:Y:S01]  /*1a080*/  HMMA.16816.F32 R36, R76, R68.reuse, R36 ;  /* 0x000000444c24723c */ /* 0x082fe20000001824 */
[----:B------:R-:W1:Y:S01]  /*1a090*/  LDSM.16.MT88.4 R72, [R180+0x7000] ;  /* 0x00700000b448783b */ /* 0x000e620000004200 */
[----:B------:R-:W-:Y:S01]  /*1a0a0*/  MUFU.EX2 R175, R93 ;  /* 0x0000005d00af7308 */ /* 0x000fe20000000800 */
[----:B------:R-:W-:Y:S02]  /*1a0b0*/  PRMT R85, R96, 0x7771, RZ ;  /* 0x0000777160557816 */ /* 0x000fe400000000ff */
[----:B------:R-:W-:Y:S02]  /*1a0c0*/  LOP3.LUT R86, R86, 0xff, RZ, 0xc0, !PT ;  /* 0x000000ff56567812 */ /* 0x000fe400078ec0ff */
[----:B------:R-:W-:Y:S01]  /*1a0d0*/  SHF.R.U32.HI R92, RZ, 0x8, R92 ;  /* 0x00000008ff5c7819 */ /* 0x000fe2000001165c */
[C---:B------:R-:W-:Y:S04]  /*1a0e0*/  HMMA.16816.F32 R40, R88.reuse, R68, R40 ;  /* 0x000000445828723c */ /* 0x040fe80000001828 */
[----:B------:R-:W-:Y:S02]  /*1a0f0*/  LOP3.LUT R87, R87, 0xff, RZ, 0xc0, !PT ;  /* 0x000000ff57577812 */ /* 0x000fe400078ec0ff */
[----:B------:R-:W-:Y:S01]  /*1a100*/  PRMT R85, R86, 0x5410, R85 ;  /* 0x0000541056557816 */ /* 0x000fe20000000055 */
[----:B------:R-:W-:Y:S01]  /*1a110*/  FFMA.FTZ R86, R174, UR4, -R167 ;  /* 0x00000004ae567c23 */ /* 0x000fe200080108a7 */
[-C--:B------:R-:W-:Y:S01]  /*1a120*/  HMMA.16816.F32 R44, R88, R70.reuse, R44 ;  /* 0x00000046582c723c */ /* 0x080fe2000000182c */
[----:B------:R-:W-:Y:S02]  /*1a130*/  MUFU.EX2 R174, R94 ;  /* 0x0000005e00ae7308 */ /* 0x000fe40000000800 */
[----:B------:R-:W-:Y:S01]  /*1a140*/  PRMT R83, R87, 0x5410, R83 ;  /* 0x0000541057537816 */ /* 0x000fe20000000053 */
[----:B------:R-:W-:Y:S01]  /*1a150*/  FFMA.FTZ R87, R170, UR4, -R178 ;  /* 0x00000004aa577c23 */ /* 0x000fe200080108b2 */
[----:B------:R-:W-:Y:S06]  /*1a160*/  PRMT R84, R84, 0x5410, R92 ;  /* 0x0000541054547816 */ /* 0x000fec000000005c */
[----:B------:R2:W-:Y:S01]  /*1a170*/  MUFU.EX2 R170, R86 ;  /* 0x0000005600aa7308 */ /* 0x0005e20000000800 */
[----:B------:R-:W-:Y:S01]  /*1a180*/  FFMA.FTZ R92, R172, UR4, -R166 ;  /* 0x00000004ac5c7c23 */ /* 0x000fe200080108a6 */
[C---:B------:R-:W-:Y:S08]  /*1a190*/  HMMA.16816.F32 R48, R76.reuse, R70, R48 ;  /* 0x000000464c30723c */ /* 0x040ff00000001830 */
[----:B------:R-:W-:Y:S01]  /*1a1a0*/  MUFU.EX2 R172, R173 ;  /* 0x000000ad00ac7308 */ /* 0x000fe20000000800 */
[----:B------:R-:W-:Y:S01]  /*1a1b0*/  FFMA.FTZ R70, R169, UR4, -R165 ;  /* 0x00000004a9467c23 */ /* 0x000fe200080108a5 */
[C---:B------:R-:W-:Y:S08]  /*1a1c0*/  PRMT R68, R100.reuse, 0x7632, R68 ;  /* 0x0000763264447816 */ /* 0x040ff00000000044 */
[----:B------:R3:W-:Y:S01]  /*1a1d0*/  MUFU.EX2 R169, R92 ;  /* 0x0000005c00a97308 */ /* 0x0007e20000000800 */
[----:B------:R-:W-:Y:S01]  /*1a1e0*/  FFMA.FTZ R178, R171, UR4, -R178 ;  /* 0x00000004abb27c23 */ /* 0x000fe200080108b2 */
[----:B------:R-:W-:Y:S01]  /*1a1f0*/  LOP3.LUT R69, R100, 0xffff, RZ, 0xc0, !PT ;  /* 0x0000ffff64457812 */ /* 0x000fe200078ec0ff */
[----:B------:R-:W-:Y:S01]  /*1a200*/  FFMA.FTZ R166, R160, UR4, -R166 ;  /* 0x00000004a0a67c23 */ /* 0x000fe200080108a6 */
[----:B------:R-:W-:Y:S06]  /*1a210*/  LOP3.LUT R68, R68, 0xff, RZ, 0xc0, !PT ;  /* 0x000000ff44447812 */ /* 0x000fec00078ec0ff */
[----:B------:R4:W-:Y:S01]  /*1a220*/  MUFU.EX2 R171, R87 ;  /* 0x0000005700ab7308 */ /* 0x0009e20000000800 */
[----:B--2---:R-:W-:Y:S02]  /*1a230*/  SHF.R.U32.HI R86, RZ, 0x18, R100 ;  /* 0x00000018ff567819 */ /* 0x004fe40000011664 */
[----:B------:R-:W-:Y:S07]  /*1a240*/  SHF.R.U32.HI R69, RZ, 0x8, R69 ;  /* 0x00000008ff457819 */ /* 0x000fee0000011645 */
[----:B------:R-:W-:Y:S01]  /*1a250*/  MUFU.EX2 R166, R166 ;  /* 0x000000a600a67308 */ /* 0x000fe20000000800 */
[----:B------:R-:W-:Y:S01]  /*1a260*/  PRMT R86, R68, 0x5410, R86 ;  /* 0x0000541044567816 */ /* 0x000fe20000000056 */
[-C--:B-1----:R-:W-:Y:S08]  /*1a270*/  HMMA.16816.F32 R52, R76, R72.reuse, R52 ;  /* 0x000000484c34723c */ /* 0x082ff00000001834 */
[----:B------:R-:W-:Y:S01]  /*1a280*/  MUFU.EX2 R178, R178 ;  /* 0x000000b200b27308 */ /* 0x000fe20000000800 */
[----:B------:R-:W-:Y:S01]  /*1a290*/  FFMA.FTZ R68, R168, UR4, -R165 ;  /* 0x00000004a8447c23 */ /* 0x000fe200080108a5 */
[----:B---3--:R-:W-:Y:S01]  /*1a2a0*/  FFMA.FTZ R92, R138, UR4, -R167 ;  /* 0x000000048a5c7c23 */ /* 0x008fe200080108a7 */
[----:B------:R-:W-:Y:S07]  /*1a2b0*/  FFMA.FTZ R165, R162, UR4, -R165 ;  /* 0x00000004a2a57c23 */ /* 0x000fee00080108a5 */
[----:B------:R1:W-:Y:S01]  /*1a2c0*/  MUFU.EX2 R168, R70 ;  /* 0x0000004600a87308 */ /* 0x0003e20000000800 */
[----:B------:R-:W-:Y:S01]  /*1a2d0*/  FFMA.FTZ R167, R137, UR4, -R167 ;  /* 0x0000000489a77c23 */ /* 0x000fe200080108a7 */
[C---:B------:R-:W-:Y:S08]  /*1a2e0*/  HMMA.16816.F32 R56, R88.reuse, R72, R56 ;  /* 0x000000485838723c */ /* 0x040ff00000001838 */
[----:B------:R2:W3:Y:S01]  /*1a2f0*/  MUFU.EX2 R138, R68 ;  /* 0x00000044008a7308 */ /* 0x0004e20000000800 */
[----:B------:R-:W-:Y:S01]  /*1a300*/  LOP3.LUT R71, R82, 0xff00ff, RZ, 0xc0, !PT ;  /* 0x00ff00ff52477812 */ /* 0x000fe200078ec0ff */
[----:B------:R-:W-:Y:S08]  /*1a310*/  IMAD.MOV.U32 R173, RZ, RZ, R112 ;  /* 0x000000ffffad7224 */ /* 0x000ff000078e0070 */
[----:B------:R5:W5:Y:S01]  /*1a320*/  MUFU.EX2 R137, R164 ;  /* 0x000000a400897308 */ /* 0x000b620000000800 */
[----:B----4-:R-:W-:Y:S01]  /*1a330*/  LOP3.LUT R87, R100, 0xff, RZ, 0xc0, !PT ;  /* 0x000000ff64577812 */ /* 0x010fe200078ec0ff */
[-C--:B------:R-:W-:Y:S01]  /*1a340*/  HMMA.16816.F32 R60, R88, R74.reuse, R60 ;  /* 0x0000004a583c723c */ /* 0x080fe2000000183c */
[----:B------:R-:W4:Y:S07]  /*1a350*/  LDSM.16.MT88.4 R100, [R182+0x7800] ;  /* 0x00780000b664783b */ /* 0x000f2e0000004200 */
[----:B------:R5:W-:Y:S01]  /*1a360*/  MUFU.EX2 R162, R163 ;  /* 0x000000a300a27308 */ /* 0x000be20000000800 */
[--C-:B------:R-:W-:Y:S01]  /*1a370*/  HSET2.LE.AND R71, R71, R161.reuse, PT ;  /* 0x000000a147477233 */ /* 0x100fe20003803000 */
[----:B------:R-:W-:Y:S01]  /*1a380*/  IMAD.MOV.U32 R91, RZ, RZ, R114 ;  /* 0x000000ffff5b7224 */ /* 0x000fe200078e0072 */
[----:B------:R-:W-:Y:S07]  /*1a390*/  PRMT R87, R87, 0x5410, R69 ;  /* 0x0000541057577816 */ /* 0x000fee0000000045 */
[----:B------:R-:W4:Y:S01]  /*1a3a0*/  MUFU.EX2 R165, R165 ;  /* 0x000000a500a57308 */ /* 0x000f220000000800 */
[--C-:B-1----:R-:W-:Y:S01]  /*1a3b0*/  HSET2.LE.AND R70, R80, R161.reuse, PT ;  /* 0x000000a150467233 */ /* 0x102fe20003803000 */
[----:B------:R-:W-:Y:S08]  /*1a3c0*/  HMMA.16816.F32 R64, R76, R74, R64 ;  /* 0x0000004a4c40723c */ /* 0x000ff00000001840 */
[----:B------:R-:W-:Y:S01]  /*1a3d0*/  MUFU.EX2 R160, R92 ;  /* 0x0000005c00a07308 */ /* 0x000fe20000000800 */
[----:B--2---:R-:W-:Y:S01]  /*1a3e0*/  LOP3.LUT R68, R81, 0xff00ff, RZ, 0xc0, !PT ;  /* 0x00ff00ff51447812 */ /* 0x004fe200078ec0ff */
[----:B------:R-:W-:Y:S08]  /*1a3f0*/  IMAD.MOV.U32 R79, RZ, RZ, R120 ;  /* 0x000000ffff4f7224 */ /* 0x000ff000078e0078 */
[----:B------:R-:W1:Y:S01]  /*1a400*/  MUFU.EX2 R167, R167 ;  /* 0x000000a700a77308 */ /* 0x000e620000000800 */
[----:B---3--:R-:W-:Y:S01]  /*1a410*/  F2FP.F16.F32.PACK_AB R82, R138, R168 ;  /* 0x000000a88a52723e */ /* 0x008fe200000000ff */
[----:B------:R-:W-:Y:S01]  /*1a420*/  IMAD.MOV.U32 R78, RZ, RZ, R115 ;  /* 0x000000ffff4e7224 */ /* 0x000fe200078e0073 */
[--C-:B------:R-:W-:Y:S01]  /*1a430*/  HSET2.LE.AND R80, R68, R161.reuse, PT ;  /* 0x000000a144507233 */ /* 0x100fe20003803000 */
[----:B------:R-:W-:Y:S01]  /*1a440*/  IMAD.MOV.U32 R90, RZ, RZ, R111 ;  /* 0x000000ffff5a7224 */ /* 0x000fe200078e006f */
[--C-:B------:R-:W-:Y:S01]  /*1a450*/  HSET2.LE.AND R68, R84, R161.reuse, PT ;  /* 0x000000a154447233 */ /* 0x100fe20003803000 */
[----:B-----5:R-:W-:Y:S01]  /*1a460*/  IMAD.MOV.U32 R164, RZ, RZ, R110 ;  /* 0x000000ffffa47224 */ /* 0x020fe200078e006e */
[----:B------:R-:W-:Y:S01]  /*1a470*/  LOP3.LUT R71, R82, R71, RZ, 0xc0, !PT ;  /* 0x0000004752477212 */ /* 0x000fe200078ec0ff */
[----:B------:R-:W-:Y:S01]  /*1a480*/  FADD.FTZ R151, R90, R151 ;  /* 0x000000975a977221 */ /* 0x000fe20000010000 */
[--C-:B------:R-:W-:Y:S01]  /*1a490*/  HSET2.LE.AND R69, R83, R161.reuse, PT ;  /* 0x000000a153457233 */ /* 0x100fe20003803000 */
[----:B------:R-:W-:Y:S01]  /*1a4a0*/  IMAD.MOV.U32 R163, RZ, RZ, R109 ;  /* 0x000000ffffa37224 */ /* 0x000fe200078e006d */
[----:B------:R-:W-:Y:S01]  /*1a4b0*/  F2FP.F16.F32.PACK_AB R88, R169, R172 ;  /* 0x000000aca958723e */ /* 0x000fe200000000ff */
[----:B------:R-:W-:Y:S01]  /*1a4c0*/  IMAD.MOV.U32 R89, RZ, RZ, R108 ;  /* 0x000000ffff597224 */ /* 0x000fe200078e006c */
[----:B------:R-:W-:Y:S01]  /*1a4d0*/  F2FP.F16.F32.PACK_AB R83, R166, R137 ;  /* 0x00000089a653723e */ /* 0x000fe200000000ff */
[----:B------:R-:W-:Y:S01]  /*1a4e0*/  FADD.FTZ R151, R237, R151 ;  /* 0x00000097ed977221 */ /* 0x000fe20000010000 */
[----:B----4-:R-:W-:Y:S01]  /*1a4f0*/  F2FP.F16.F32.PACK_AB R82, R165, R162 ;  /* 0x000000a2a552723e */ /* 0x010fe200000000ff */
[----:B------:R-:W-:Y:S01]  /*1a500*/  FADD.FTZ R150, R89, R150 ;  /* 0x0000009659967221 */ /* 0x000fe20000010000 */
[--C-:B------:R-:W-:Y:S01]  /*1a510*/  HSET2.LE.AND R72, R87, R161.reuse, PT ;  /* 0x000000a157487233 */ /* 0x100fe20003803000 */
[----:B------:R-:W-:Y:S01]  /*1a520*/  FADD.FTZ R151, R236, R151 ;  /* 0x00000097ec977221 */ /* 0x000fe20000010000 */
[----:B------:R-:W-:Y:S01]  /*1a530*/  F2FP.F16.F32.PACK_AB R75, R175, R176 ;  /* 0x000000b0af4b723e */ /* 0x000fe200000000ff */
[----:B------:R-:W-:Y:S01]  /*1a540*/  FADD.FTZ R150, R91, R150 ;  /* 0x000000965b967221 */ /* 0x000fe20000010000 */
[----:B------:R-:W-:Y:S01]  /*1a550*/  LOP3.LUT R70, R88, R70, RZ, 0xc0, !PT ;  /* 0x0000004658467212 */ /* 0x000fe200078ec0ff */
[----:B------:R-:W-:Y:S01]  /*1a560*/  FADD.FTZ R151, R78, R151 ;  /* 0x000000974e977221 */ /* 0x000fe20000010000 */
[----:B------:R-:W-:Y:S01]  /*1a570*/  LOP3.LUT R68, R83, R68, RZ, 0xc0, !PT ;  /* 0x0000004453447212 */ /* 0x000fe200078ec0ff */
[----:B------:R-:W-:Y:S01]  /*1a580*/  IMAD.MOV.U32 R83, RZ, RZ, R121 ;  /* 0x000000ffff537224 */ /* 0x000fe200078e0079 */
[----:B------:R-:W-:Y:S01]  /*1a590*/  LOP3.LUT R69, R82, R69, RZ, 0xc0, !PT ;  /* 0x0000004552457212 */ /* 0x000fe200078ec0ff */
[----:B------:R-:W-:Y:S01]  /*1a5a0*/  FADD.FTZ R150, R179, R150 ;  /* 0x00000096b3967221 */ /* 0x000fe20000010000 */
[--C-:B------:R-:W-:Y:S01]  /*1a5b0*/  HSET2.LE.AND R81, R85, R161.reuse, PT ;  /* 0x000000a155517233 */ /* 0x100fe20003803000 */
[----:B------:R-:W-:Y:S01]  /*1a5c0*/  FADD.FTZ R157, R83, R157 ;  /* 0x0000009d539d7221 */ /* 0x000fe20000010000 */
[----:B------:R-:W-:Y:S01]  /*1a5d0*/  HSET2.LE.AND R73, R86, R161, PT ;  /* 0x000000a156497233 */ /* 0x000fe20003803000 */
[----:B------:R-:W-:Y:S01]  /*1a5e0*/  IMAD.MOV.U32 R161, RZ, RZ, R122 ;  /* 0x000000ffffa17224 */ /* 0x000fe200078e007a */
[----:B------:R-:W-:Y:S01]  /*1a5f0*/  LOP3.LUT R72, R75, R72, RZ, 0xc0, !PT ;  /* 0x000000484b487212 */ /* 0x000fe200078ec0ff */
[-C--:B------:R-:W-:Y:S01]  /*1a600*/  HMMA.16816.F32 R128, R68, R116.reuse, R4 ;  /* 0x000000744480723c */ /* 0x080fe20000001804 */
[----:B------:R-:W2:Y:S04]  /*1a610*/  LDSM.16.MT88.4 R84, [R181+0x7800] ;  /* 0x00780000b554783b */ /* 0x000ea80000004200 */
[----:B------:R-:W-:Y:S01]  /*1a620*/  F2FP.F16.F32.PACK_AB R76, R170, R174 ;  /* 0x000000aeaa4c723e */ /* 0x000fe200000000ff */
[----:B------:R-:W-:Y:S01]  /*1a630*/  FADD.FTZ R150, R238, R150 ;  /* 0x00000096ee967221 */ /* 0x000fe20000010000 */
[----:B------:R-:W-:Y:S01]  /*1a640*/  F2FP.F16.F32.PACK_AB R74, R178, R171 ;  /* 0x000000abb24a723e */ /* 0x000fe200000000ff */
[----:B------:R-:W-:Y:S01]  /*1a650*/  FADD.FTZ R151, R246, R151 ;  /* 0x00000097f6977221 */ /* 0x000fe20000010000 */
[----:B-1----:R-:W-:Y:S01]  /*1a660*/  F2FP.F16.F32.PACK_AB R75, R167, R160 ;  /* 0x000000a0a74b723e */ /* 0x002fe200000000ff */
[----:B------:R-:W1:Y:S01]  /*1a670*/  LDSM.16.MT88.4 R4, [R180+0x7800] ;  /* 0x00780000b404783b */ /* 0x000e620000004200 */
        /* <DEDUP_REMOVED lines=47> */
.L_x_2240:
[----:B------:R-:W1:Y:S01]  /*1a970*/  SHFL.BFLY PT, R0, R229, 0x2, 0x1f ;  /* 0x0c401f00e5007f89 */ /* 0x000e6200000e0000 */
[----:B------:R-:W2:Y:S01]  /*1a980*/  LDCU UR4, c[0x0][0x4fc] ;  /* 0x00009f80ff0477ac */ /* 0x000ea20008000800 */
[C---:B------:R-:W-:Y:S01]  /*1a990*/  LOP3.LUT P2, RZ, R202.reuse, 0x4, RZ, 0xc0, !PT ;  /* 0x00000004caff7812 */ /* 0x040fe2000784c0ff */
[----:B------:R-:W3:Y:S01]  /*1a9a0*/  LDC.U8 R11, c[0x0][0x549] ;  /* 0x00015240ff0b7b82 */ /* 0x000ee20000000000 */
[----:B------:R-:W4:Y:S01]  /*1a9b0*/  SHFL.BFLY PT, R3, R228, 0x2, 0x1f ;  /* 0x0c401f00e4037f89 */ /* 0x000f2200000e0000 */
[----:B------:R-:W-:Y:S01]  /*1a9c0*/  MOV R10, 0x10 ;  /* 0x00000010000a7802 */ /* 0x000fe20000000f00 */
[----:B------:R-:W-:Y:S01]  /*1a9d0*/  UMOV UR5, 0x400 ;  /* 0x0000040000057882 */ /* 0x000fe20000000000 */
[----:B------:R-:W-:Y:S01]  /*1a9e0*/  LOP3.LUT P0, RZ, R202, 0x10, RZ, 0xc0, !PT ;  /* 0x00000010caff7812 */ /* 0x000fe2000780c0ff */
[----:B------:R-:W5:Y:S01]  /*1a9f0*/  SHFL.BFLY PT, R4, R235, 0x2, 0x1f ;  /* 0x0c401f00eb047f89 */ /* 0x000f6200000e0000 */
[----:B------:R-:W-:Y:S01]  /*1aa00*/  SEL R10, R10, 0xfffffff0, !P2 ;  /* 0xfffffff00a0a7807 */ /* 0x000fe20005000000 */
[----:B------:R-:W-:Y:S01]  /*1aa10*/  UISETP.NE.AND UP1, UPT, UR16, -0x1, UPT ;  /* 0xffffffff1000788c */ /* 0x000fe2000bf25270 */
[----:B------:R-:W2:Y:S01]  /*1aa20*/  LDC.U8 R12, c[0x0][0x548] ;  /* 0x00015200ff0c7b82 */ /* 0x000ea20000000000 */
[----:B------:R-:W5:Y:S01]  /*1aa30*/  SHFL.BFLY PT, R2, R234, 0x2, 0x1f ;  /* 0x0c401f00ea027f89 */ /* 0x000f6200000e0000 */
[----:B------:R-:W-:-:S02]  /*1aa40*/  LOP3.LUT P1, RZ, R202, 0x8, RZ, 0xc0, !PT ;  /* 0x00000008caff7812 */ /* 0x000fc4000782c0ff */
[----:B------:R-:W-:Y:S01]  /*1aa50*/  MOV R13, 0x20 ;  /* 0x00000020000d7802 */ /* 0x000fe20000000f00 */
[----:B------:R-:W2:Y:S01]  /*1aa60*/  S2R R18, SR_CTAID.Z ;  /* 0x0000000000127919 */ /* 0x000ea20000002700 */
[----:B------:R-:W-:Y:S02]  /*1aa70*/  LOP3.LUT P6, RZ, R202, 0x3, RZ, 0xc0, !PT ;  /* 0x00000003caff7812 */ /* 0x000fe400078cc0ff */
[----:B------:R-:W-:Y:S01]  /*1aa80*/  SEL R16, R13, 0xffffffe0, !P1 ;  /* 0xffffffe00d107807 */ /* 0x000fe20004800000 */
[----:B-1----:R-:W-:Y:S01]  /*1aa90*/  FADD.FTZ R229, R0, R229 ;  /* 0x000000e500e57221 */ /* 0x002fe20000010000 */
[----:B---3--:R-:W-:Y:S01]  /*1aaa0*/  ISETP.NE.AND P1, PT, R11, RZ, PT ;  /* 0x000000ff0b00720c */ /* 0x008fe20003f25270 */
[----:B----4-:R-:W-:-:S03]  /*1aab0*/  FADD.FTZ R228, R3, R228 ;  /* 0x000000e403e47221 */ /* 0x010fc60000010000 */
[----:B------:R-:W1:Y:S01]  /*1aac0*/  SHFL.BFLY PT, R0, R229, 0x1, 0x1f ;  /* 0x0c201f00e5007f89 */ /* 0x000e6200000e0000 */
[----:B-----5:R-:W-:-:S03]  /*1aad0*/  FADD.FTZ R235, R4, R235 ;  /* 0x000000eb04eb7221 */ /* 0x020fc60000010000 */
[----:B------:R-:W3:Y:S01]  /*1aae0*/  SHFL.BFLY PT, R3, R228, 0x1, 0x1f ;  /* 0x0c201f00e4037f89 */ /* 0x000ee200000e0000 */
[----:B------:R-:W-:Y:S01]  /*1aaf0*/  SHF.L.U32 R4, R202, 0x4, RZ ;  /* 0x00000004ca047819 */ /* 0x000fe200000006ff */
[----:B------:R-:W-:Y:S02]  /*1ab00*/  FADD.FTZ R234, R2, R234 ;  /* 0x000000ea02ea7221 */ /* 0x000fe40000010000 */
[----:B------:R-:W4:Y:S01]  /*1ab10*/  SHFL.BFLY PT, R8, R235, 0x1, 0x1f ;  /* 0x0c201f00eb087f89 */ /* 0x000f2200000e0000 */
[----:B------:R-:W-:Y:S02]  /*1ab20*/  LOP3.LUT R4, R4, 0x1c0, RZ, 0xc0, !PT ;  /* 0x000001c004047812 */ /* 0x000fe400078ec0ff */
[----:B------:R-:W-:Y:S01]  /*1ab30*/  SHF.L.U32 R2, R202, 0x5, RZ ;  /* 0x00000005ca027819 */ /* 0x000fe200000006ff */
[----:B------:R-:W5:Y:S01]  /*1ab40*/  SHFL.BFLY PT, R7, R234, 0x1, 0x1f ;  /* 0x0c201f00ea077f89 */ /* 0x000f6200000e0000 */
[----:B------:R-:W-:Y:S02]  /*1ab50*/  LOP3.LUT R4, R4, 0x38, R139, 0xf8, !PT ;  /* 0x0000003804047812 */ /* 0x000fe400078ef88b */
[----:B------:R-:W-:-:S04]  /*1ab60*/  LOP3.LUT R2, R240, 0x7c00, R2, 0xf8, !PT ;  /* 0x00007c00f0027812 */ /* 0x000fc800078ef802 */
[----:B------:R-:W-:Y:S01]  /*1ab70*/  LOP3.LUT R2, R2, R4, RZ, 0xfc, !PT ;  /* 0x0000000402027212 */ /* 0x000fe200078efcff */
[----:B-1----:R-:W-:Y:S01]  /*1ab80*/  FADD.FTZ R0, R229, R0 ;  /* 0x00000000e5007221 */ /* 0x002fe20000010000 */
[----:B---3--:R-:W-:-:S03]  /*1ab90*/  FADD.FTZ R3, R228, R3 ;  /* 0x00000003e4037221 */ /* 0x008fc60000010000 */
[----:B------:R-:W1:Y:S01]  /*1aba0*/  MUFU.RCP R6, R0 ;  /* 0x0000000000067308 */ /* 0x000e620000001000 */
[----:B------:R-:W-:Y:S01]  /*1abb0*/  FSETP.NE.FTZ.AND P5, PT, R0, RZ, PT ;  /* 0x000000ff0000720b */ /* 0x000fe20003fb5000 */
[----:B----4-:R-:W-:Y:S01]  /*1abc0*/  FADD.FTZ R8, R235, R8 ;  /* 0x00000008eb087221 */ /* 0x010fe20000010000 */
[----:B------:R-:W-:Y:S01]  /*1abd0*/  FSETP.NE.FTZ.AND P4, PT, R3, RZ, PT ;  /* 0x000000ff0300720b */ /* 0x000fe20003f95000 */
[----:B-----5:R-:W-:-:S04]  /*1abe0*/  FADD.FTZ R7, R234, R7 ;  /* 0x00000007ea077221 */ /* 0x020fc80000010000 */
[----:B------:R-:W3:Y:S01]  /*1abf0*/  MUFU.RCP R5, R3 ;  /* 0x0000000300057308 */ /* 0x000ee20000001000 */
[----:B------:R-:W-:Y:S02]  /*1ac00*/  FSETP.NE.FTZ.AND P3, PT, R8, RZ, PT ;  /* 0x000000ff0800720b */ /* 0x000fe40003f75000 */
[----:B------:R-:W-:-:S05]  /*1ac10*/  FSETP.NE.FTZ.AND P2, PT, R7, RZ, PT ;  /* 0x000000ff0700720b */ /* 0x000fca0003f55000 */
[----:B------:R-:W4:Y:S01]  /*1ac20*/  MUFU.RCP R4, R8 ;  /* 0x0000000800047308 */ /* 0x000f220000001000 */
[----:B-1----:R-:W-:-:S05]  /*1ac30*/  FSEL R6, R6, 1, P5 ;  /* 0x3f80000006067808 */ /* 0x002fca0002800000 */
[----:B--2---:R-:W-:Y:S02]  /*1ac40*/  FMUL.FTZ R6, R6, UR4 ;  /* 0x0000000406067c20 */ /* 0x004fe40008410000 */
[----:B------:R-:W1:Y:S01]  /*1ac50*/  MUFU.RCP R9, R7 ;  /* 0x0000000700097308 */ /* 0x000e620000001000 */
[----:B---3--:R-:W-:Y:S01]  /*1ac60*/  FSEL R5, R5, 1, P4 ;  /* 0x3f80000005057808 */ /* 0x008fe20002000000 */
[C---:B------:R-:W-:Y:S01]  /*1ac70*/  FMUL.FTZ R128, R6.reuse, R128 ;  /* 0x0000008006807220 */ /* 0x040fe20000410000 */
[C---:B------:R-:W-:Y:S01]  /*1ac80*/  FMUL.FTZ R129, R6.reuse, R129 ;  /* 0x0000008106817220 */ /* 0x040fe20000410000 */
[C---:B------:R-:W-:Y:S01]  /*1ac90*/  FMUL.FTZ R116, R6.reuse, R116 ;  /* 0x0000007406747220 */ /* 0x040fe20000410000 */
[C---:B------:R-:W-:Y:S01]  /*1aca0*/  FMUL.FTZ R117, R6.reuse, R117 ;  /* 0x0000007506757220 */ /* 0x040fe20000410000 */
[----:B------:R-:W-:Y:S01]  /*1acb0*/  FMUL.FTZ R5, R5, UR4 ;  /* 0x0000000405057c20 */ /* 0x000fe20008410000 */
[C---:B------:R-:W-:Y:S01]  /*1acc0*/  FMUL.FTZ R112, R6.reuse, R112 ;  /* 0x0000007006707220 */ /* 0x040fe20000410000 */
[----:B------:R-:W-:Y:S01]  /*1acd0*/  F2FP.F16.F32.PACK_AB R128, R129, R128 ;  /* 0x000000808180723e */ /* 0x000fe200000000ff */
        /* <DEDUP_REMOVED lines=12> */
[----:B------:R-:W-:Y:S01]  /*1ada0*/  F2FP.F16.F32.PACK_AB R130, R131, R130 ;  /* 0x000000828382723e */ /* 0x000fe200000000ff */
[C---:B------:R-:W-:Y:S01]  /*1adb0*/  FMUL.FTZ R120, R4.reuse, R120 ;  /* 0x0000007804787220 */ /* 0x040fe20000410000 */
[----:B------:R-:W-:Y:S01]  /*1adc0*/  FMUL.FTZ R9, R9, UR4 ;  /* 0x0000000409097c20 */ /* 0x000fe20008410000 */
[----:B------:R-:W1:Y:S01]  /*1add0*/  S2UR UR4, SR_CgaCtaId ;  /* 0x00000000000479c3 */ /* 0x000e620000008800 */
[----:B------:R-:W-:Y:S01]  /*1ade0*/  FMUL.FTZ R121, R4, R121 ;  /* 0x0000007904797220 */ /* 0x000fe20000410000 */
[----:B------:R-:W-:Y:S01]  /*1adf0*/  F2FP.F16.F32.PACK_AB R118, R119, R118 ;  /* 0x000000767776723e */ /* 0x000fe200000000ff */
[C---:B------:R-:W-:Y:S01]  /*1ae00*/  FMUL.FTZ R126, R9.reuse, R126 ;  /* 0x0000007e097e7220 */ /* 0x040fe20000410000 */
[C---:B------:R-:W-:Y:S01]  /*1ae10*/  FMUL.FTZ R127, R9.reuse, R127 ;  /* 0x0000007f097f7220 */ /* 0x040fe20000410000 */
[C---:B------:R-:W-:Y:S01]  /*1ae20*/  FMUL.FTZ R122, R9.reuse, R122 ;  /* 0x0000007a097a7220 */ /* 0x040fe20000410000 */
        /* <DEDUP_REMOVED lines=9> */
[----:B------:R-:W-:Y:S01]  /*1aec0*/  FMUL.FTZ R103, R5, R103 ;  /* 0x0000006705677220 */ /* 0x000fe20000410000 */
[C---:B------:R-:W-:Y:S01]  /*1aed0*/  FMUL.FTZ R108, R4.reuse, R108 ;  /* 0x0000006c046c7220 */ /* 0x040fe20000410000 */
[C---:B------:R-:W-:Y:S01]  /*1aee0*/  FMUL.FTZ R109, R4.reuse, R109 ;  /* 0x0000006d046d7220 */ /* 0x040fe20000410000 */
[C---:B------:R-:W-:Y:S01]  /*1aef0*/  FMUL.FTZ R110, R9.reuse, R110 ;  /* 0x0000006e096e7220 */ /* 0x040fe20000410000 */
[----:B------:R-:W-:Y:S01]  /*1af00*/  FMUL.FTZ R111, R9, R111 ;  /* 0x0000006f096f7220 */ /* 0x000fe20000410000 */
[----:B------:R-:W-:Y:S01]  /*1af10*/  F2FP.F16.F32.PACK_AB R112, R113, R112 ;  /* 0x000000707170723e */ /* 0x000fe200000000ff */
[C---:B------:R-:W-:Y:S01]  /*1af20*/  FMUL.FTZ R104, R4.reuse, R104 ;  /* 0x0000006804687220 */ /* 0x040fe20000410000 */
[----:B------:R-:W-:Y:S01]  /*1af30*/  F2FP.F16.F32.PACK_AB R114, R115, R114 ;  /* 0x000000727372723e */ /* 0x000fe200000000ff */
[----:B------:R-:W-:Y:S01]  /*1af40*/  FMUL.FTZ R105, R4, R105 ;  /* 0x0000006904697220 */ /* 0x000fe20000410000 */
[----:B-1----:R-:W-:Y:S01]  /*1af50*/  ULEA UR4, UR4, UR5, 0x18 ;  /* 0x0000000504047291 */ /* 0x002fe2000f8ec0ff */
[C---:B------:R-:W-:Y:S01]  /*1af60*/  FMUL.FTZ R106, R9.reuse, R106 ;  /* 0x0000006a096a7220 */ /* 0x040fe20000410000 */
[----:B------:R-:W-:Y:S01]  /*1af70*/  FMUL.FTZ R107, R9, R107 ;  /* 0x0000006b096b7220 */ /* 0x000fe20000410000 */
[----:B------:R-:W-:Y:S01]  /*1af80*/  F2FP.F16.F32.PACK_AB R100, R101, R100 ;  /* 0x000000646564723e */ /* 0x000fe200000000ff */
[C---:B------:R-:W-:Y:S01]  /*1af90*/  FMUL.FTZ R96, R6.reuse, R96 ;  /* 0x0000006006607220 */ /* 0x040fe20000410000 */
[----:B------:R-:W-:Y:S01]  /*1afa0*/  F2FP.F16.F32.PACK_AB R102, R103, R102 ;  /* 0x000000666766723e */ /* 0x000fe200000000ff */
[----:B------:R-:W-:Y:S01]  /*1afb0*/  FMUL.FTZ R97, R6, R97 ;  /* 0x0000006106617220 */ /* 0x000fe20000410000 */
[----:B------:R-:W-:Y:S01]  /*1afc0*/  LEA R2, R2, UR4, 0x1 ;  /* 0x0000000402027c11 */ /* 0x000fe2000f8e08ff */
[C---:B------:R-:W-:Y:S01]  /*1afd0*/  FMUL.FTZ R98, R5.reuse, R98 ;  /* 0x0000006205627220 */ /* 0x040fe20000410000 */
[----:B------:R-:W-:Y:S01]  /*1afe0*/  FMUL.FTZ R99, R5, R99 ;  /* 0x0000006305637220 */ /* 0x000fe20000410000 */
[----:B------:R-:W-:Y:S01]  /*1aff0*/  F2FP.F16.F32.PACK_AB R108, R109, R108 ;  /* 0x0000006c6d6c723e */ /* 0x000fe200000000ff */
[----:B------:R-:W-:Y:S01]  /*1b000*/  FMUL.FTZ R84, R6, R84 ;  /* 0x0000005406547220 */ /* 0x000fe20000410000 */
[----:B------:R-:W-:Y:S01]  /*1b010*/  IADD3 R11, PT, PT, R10, R2, RZ ;  /* 0x000000020a0b7210 */ /* 0x000fe20007ffe0ff */
[----:B------:R-:W-:Y:S01]  /*1b020*/  STS [R2], R128 ;  /* 0x0000008002007388 */ /* 0x000fe20000000800 */
[----:B------:R-:W-:Y:S01]  /*1b030*/  IADD3 R13, PT, PT, R2, 0x40, RZ ;  /* 0x00000040020d7810 */ /* 0x000fe20007ffe0ff */
[----:B------:R-:W-:Y:S01]  /*1b040*/  FMUL.FTZ R85, R6, R85 ;  /* 0x0000005506557220 */ /* 0x000fe20000410000 */
[----:B------:R-:W-:Y:S01]  /*1b050*/  @P0 IADD3 R13, PT, PT, R2, -0x40, RZ ;  /* 0xffffffc0020d0810 */ /* 0x000fe20007ffe0ff */
[----:B------:R-:W-:Y:S01]  /*1b060*/  STS [R2+0x400], R130 ;  /* 0x0004008202007388 */ /* 0x000fe20000000800 */
[----:B------:R-:W-:Y:S01]  /*1b070*/  ISETP.NE.AND P0, PT, R12, RZ, !P1 ;  /* 0x000000ff0c00720c */ /* 0x000fe20004f05270 */
[----:B------:R-:W-:Y:S01]  /*1b080*/  FMUL.FTZ R86, R5, R86 ;  /* 0x0000005605567220 */ /* 0x000fe20000410000 */
[----:B------:R-:W-:Y:S01]  /*1b090*/  F2FP.F16.F32.PACK_AB R110, R111, R110 ;  /* 0x0000006e6f6e723e */ /* 0x000fe200000000ff */
        /* <DEDUP_REMOVED lines=8> */
[----:B------:R-:W-:Y:S01]  /*1b120*/  STS [R2+0x2000], R124 ;  /* 0x0020007c02007388 */ /* 0x000fe20000000800 */
[----:B------:R-:W-:Y:S01]  /*1b130*/  FMUL.FTZ R89, R4, R89 ;  /* 0x0000005904597220 */ /* 0x000fe20000410000 */
[C---:B------:R-:W-:Y:S01]  /*1b140*/  FMUL.FTZ R90, R9.reuse, R90 ;  /* 0x0000005a095a7220 */ /* 0x040fe20000410000 */
[----:B------:R-:W-:Y:S01]  /*1b150*/  FMUL.FTZ R91, R9, R91 ;  /* 0x0000005b095b7220 */ /* 0x000fe20000410000 */
[----:B------:R1:W-:Y:S01]  /*1b160*/  STS [R2+0x2400], R126 ;  /* 0x0024007e02007388 */ /* 0x0003e20000000800 */
[----:B------:R-:W-:Y:S01]  /*1b170*/  F2FP.F16.F32.PACK_AB R104, R105, R104 ;  /* 0x000000686968723e */ /* 0x000fe200000000ff */
[----:B------:R-:W-:Y:S01]  /*1b180*/  VOTEU.ANY UP0, P0 ;  /* 0x0000000000ff7886 */ /* 0x000fe20000000100 */
[----:B------:R-:W-:Y:S01]  /*1b190*/  F2FP.F16.F32.PACK_AB R106, R107, R106 ;  /* 0x0000006a6b6a723e */ /* 0x000fe200000000ff */
[----:B------:R-:W-:Y:S01]  /*1b1a0*/  STS [R11+0x2000], R120 ;  /* 0x002000780b007388 */ /* 0x000fe20000000800 */
[----:B------:R-:W-:Y:S01]  /*1b1b0*/  F2FP.F16.F32.PACK_AB R96, R97, R96 ;  /* 0x000000606160723e */ /* 0x000fe200000000ff */
[----:B------:R-:W2:Y:S01]  /*1b1c0*/  LDCU UR4, c[0x0][0x434] ;  /* 0x00008680ff0477ac */ /* 0x000ea20008000800 */
[----:B------:R-:W-:Y:S01]  /*1b1d0*/  F2FP.F16.F32.PACK_AB R98, R99, R98 ;  /* 0x000000626362723e */ /* 0x000fe200000000ff */
[----:B------:R3:W-:Y:S01]  /*1b1e0*/  STS [R11+0x2400], R122 ;  /* 0x0024007a0b007388 */ /* 0x0007e20000000800 */
[----:B------:R-:W-:Y:S01]  /*1b1f0*/  PLOP3.LUT P0, PT, PT, PT, UP1, 0x80, 0x8 ;  /* 0x000000000008781c */ /* 0x000fe20003f0f018 */
        /* <DEDUP_REMOVED lines=12> */
[----:B------:R-:W4:Y:S01]  /*1b2c0*/  @!P0 LDC.64 R14, c[0x0][0x400] ;  /* 0x00010000ff0e8b82 */ /* 0x000f220000000a00 */
[C---:B------:R-:W-:Y:S01]  /*1b2d0*/  FMUL.FTZ R70, R5.reuse, R70 ;  /* 0x0000004605467220 */ /* 0x040fe20000410000 */
[----:B------:R-:W-:Y:S01]  /*1b2e0*/  FMUL.FTZ R5, R5, R71 ;  /* 0x0000004705057220 */ /* 0x000fe20000410000 */
[----:B-1----:R-:W-:Y:S01]  /*1b2f0*/  IADD3 R2, PT, PT, R16, R2, RZ ;  /* 0x0000000210027210 */ /* 0x002fe20007ffe0ff */
[C---:B------:R-:W-:Y:S01]  /*1b300*/  FMUL.FTZ R76, R4.reuse, R76 ;  /* 0x0000004c044c7220 */ /* 0x040fe20000410000 */
[----:B------:R-:W-:Y:S01]  /*1b310*/  FMUL.FTZ R77, R4, R77 ;  /* 0x0000004d044d7220 */ /* 0x000fe20000410000 */
[----:B------:R-:W-:Y:S01]  /*1b320*/  F2FP.F16.F32.PACK_AB R80, R81, R80 ;  /* 0x000000505150723e */ /* 0x000fe200000000ff */
[----:B------:R-:W-:Y:S01]  /*1b330*/  UISETP.NE.AND UP1, UPT, UR16, -0x1, UPT ;  /* 0xffffffff1000788c */ /* 0x000fe2000bf25270 */
[----:B------:R-:W-:Y:S01]  /*1b340*/  STS [R2], R112 ;  /* 0x0000007002007388 */ /* 0x000fe20000000800 */
[----:B------:R-:W2:Y:S01]  /*1b350*/  S2UR UR5, SR_CTAID.Y ;  /* 0x00000000000579c3 */ /* 0x000ea20000002600 */
[----:B------:R-:W-:Y:S01]  /*1b360*/  F2FP.F16.F32.PACK_AB R82, R83, R82 ;  /* 0x000000525352723e */ /* 0x000fe200000000ff */
[----:B------:R1:W1:Y:S01]  /*1b370*/  @P3 MUFU.LG2 R19, R8 ;  /* 0x0000000800133308 */ /* 0x0002620000000c00 */
[----:B---3--:R-:W-:Y:S01]  /*1b380*/  IADD3 R11, PT, PT, R10, R2, RZ ;  /* 0x000000020a0b7210 */ /* 0x008fe20007ffe0ff */
[----:B------:R-:W-:Y:S01]  /*1b390*/  STS [R2+0x400], R114 ;  /* 0x0004007202007388 */ /* 0x000fe20000000800 */
[----:B------:R-:W-:Y:S01]  /*1b3a0*/  F2FP.F16.F32.PACK_AB R6, R6, R68 ;  /* 0x000000440606723e */ /* 0x000fe200000000ff */
[C---:B------:R-:W-:Y:S01]  /*1b3b0*/  FMUL.FTZ R72, R4.reuse, R72 ;  /* 0x0000004804487220 */ /* 0x040fe20000410000 */
[----:B------:R-:W-:Y:S01]  /*1b3c0*/  F2FP.F16.F32.PACK_AB R5, R5, R70 ;  /* 0x000000460505723e */ /* 0x000fe200000000ff */
[----:B------:R-:W-:Y:S01]  /*1b3d0*/  STS [R11], R100 ;  /* 0x000000640b007388 */ /* 0x000fe20000000800 */
[----:B------:R-:W-:Y:S01]  /*1b3e0*/  F2FP.F16.F32.PACK_AB R76, R77, R76 ;  /* 0x0000004c4d4c723e */ /* 0x000fe200000000ff */
[C---:B------:R-:W-:Y:S01]  /*1b3f0*/  FMUL.FTZ R78, R9.reuse, R78 ;  /* 0x0000004e094e7220 */ /* 0x040fe20000410000 */
[C---:B------:R-:W-:Y:S01]  /*1b400*/  FMUL.FTZ R79, R9.reuse, R79 ;  /* 0x0000004f094f7220 */ /* 0x040fe20000410000 */
[----:B------:R-:W-:Y:S01]  /*1b410*/  STS [R11+0x400], R102 ;  /* 0x000400660b007388 */ /* 0x000fe20000000800 */
[----:B------:R-:W-:Y:S01]  /*1b420*/  FMUL.FTZ R74, R9, R74 ;  /* 0x0000004a094a7220 */ /* 0x000fe20000410000 */
[----:B------:R-:W-:Y:S01]  /*1b430*/  FMUL.FTZ R4, R4, R73 ;  /* 0x0000004904047220 */ /* 0x000fe20000410000 */
[----:B----4-:R-:W-:Y:S01]  /*1b440*/  @!P0 IMAD.WIDE.U32 R20, R203, R14, RZ ;  /* 0x0000000ecb148225 */ /* 0x010fe200078e00ff */
[----:B------:R-:W-:Y:S03]  /*1b450*/  STS [R2+0x2000], R108 ;  /* 0x0020006c02007388 */ /* 0x000fe60000000800 */
[----:B------:R-:W-:Y:S01]  /*1b460*/  FMUL.FTZ R9, R9, R75 ;  /* 0x0000004b09097220 */ /* 0x000fe20000410000 */
[----:B------:R-:W-:Y:S01]  /*1b470*/  F2FP.F16.F32.PACK_AB R78, R79, R78 ;  /* 0x0000004e4f4e723e */ /* 0x000fe200000000ff */
[----:B------:R3:W-:Y:S01]  /*1b480*/  STS [R2+0x2400], R110 ;  /* 0x0024006e02007388 */ /* 0x0007e20000000800 */
[----:B-1----:R-:W-:Y:S01]  /*1b490*/  @!P0 IMAD R8, R203, R15, R21 ;  /* 0x0000000fcb088224 */ /* 0x002fe200078e0215 */
[----:B------:R-:W-:-:S02]  /*1b4a0*/  F2FP.F16.F32.PACK_AB R4, R4, R72 ;  /* 0x000000480404723e */ /* 0x000fc400000000ff */
[----:B------:R-:W-:Y:S01]  /*1b4b0*/  STS [R11+0x2000], R104 ;  /* 0x002000680b007388 */ /* 0x000fe20000000800 */
[----:B------:R-:W-:-:S03]  /*1b4c0*/  F2FP.F16.F32.PACK_AB R74, R9, R74 ;  /* 0x0000004a094a723e */ /* 0x000fc600000000ff */
[----:B------:R1:W-:Y:S04]  /*1b4d0*/  STS [R11+0x2400], R106 ;  /* 0x0024006a0b007388 */ /* 0x0003e80000000800 */
[----:B------:R-:W-:Y:S04]  /*1b4e0*/  STS [R13], R96 ;  /* 0x000000600d007388 */ /* 0x000fe80000000800 */
[----:B------:R-:W-:Y:S01]  /*1b4f0*/  STS [R13+0x400], R98 ;  /* 0x000400620d007388 */ /* 0x000fe20000000800 */
[----:B---3--:R-:W-:-:S05]  /*1b500*/  IADD3 R2, PT, PT, R10, R13, RZ ;  /* 0x0000000d0a027210 */ /* 0x008fca0007ffe0ff */
[----:B------:R-:W-:Y:S01]  /*1b510*/  STS [R2], R84 ;  /* 0x0000005402007388 */ /* 0x000fe20000000800 */
[----:B-1----:R-:W-:-:S03]  /*1b520*/  IADD3 R11, PT, PT, R16, R13, RZ ;  /* 0x0000000d100b7210 */ /* 0x002fc60007ffe0ff */
[----:B------:R-:W-:Y:S01]  /*1b530*/  STS [R2+0x400], R86 ;  /* 0x0004005602007388 */ /* 0x000fe20000000800 */
[----:B------:R-:W1:Y:S01]  /*1b540*/  @P0 LDC.64 R16, c[0x0][0x408] ;  /* 0x00010200ff100b82 */ /* 0x000e620000000a00 */
[----:B------:R-:W-:Y:S02]  /*1b550*/  IADD3 R10, PT, PT, R10, R11, RZ ;  /* 0x0000000b0a0a7210 */ /* 0x000fe40007ffe0ff */
[----:B------:R-:W-:Y:S04]  /*1b560*/  STS [R13+0x2000], R92 ;  /* 0x0020005c0d007388 */ /* 0x000fe80000000800 */
[----:B------:R3:W-:Y:S04]  /*1b570*/  STS [R13+0x2400], R94 ;  /* 0x0024005e0d007388 */ /* 0x0007e80000000800 */
[----:B------:R-:W-:Y:S04]  /*1b580*/  STS [R2+0x2000], R88 ;  /* 0x0020005802007388 */ /* 0x000fe80000000800 */
[----:B------:R4:W-:Y:S04]  /*1b590*/  STS [R2+0x2400], R90 ;  /* 0x0024005a02007388 */ /* 0x0009e80000000800 */
[----:B------:R-:W-:Y:S04]  /*1b5a0*/  STS [R11], R80 ;  /* 0x000000500b007388 */ /* 0x000fe80000000800 */
[----:B------:R-:W-:Y:S01]  /*1b5b0*/  STS [R11+0x400], R82 ;  /* 0x000400520b007388 */ /* 0x000fe20000000800 */
[----:B-1----:R-:W-:-:S03]  /*1b5c0*/  @P0 IMAD.WIDE.U32 R14, R16, UR16, RZ ;  /* 0x00000010100e0c25 */ /* 0x002fc6000f8e00ff */
[----:B------:R1:W-:Y:S01]  /*1b5d0*/  STS [R10], R6 ;  /* 0x000000060a007388 */ /* 0x0003e20000000800 */
[----:B------:R-:W-:Y:S01]  /*1b5e0*/  @P0 IMAD R8, R17, UR16, R15 ;  /* 0x0000001011080c24 */ /* 0x000fe2000f8e020f */
[----:B--2---:R-:W-:Y:S01]  /*1b5f0*/  @!UP1 UIMAD UR16, UR5, UR4, URZ ;  /* 0x00000004051092a4 */ /* 0x004fe2000f8e02ff */
[----:B------:R-:W-:Y:S01]  /*1b600*/  @P1 MOV R17, 0x1 ;  /* 0x0000000100111802 */ /* 0x000fe20000000f00 */
[----:B------:R2:W-:Y:S01]  /*1b610*/  STS [R10+0x400], R5 ;  /* 0x000400050a007388 */ /* 0x0005e20000000800 */
[----:B---3--:R3:W1:Y:S01]  /*1b620*/  @P5 MUFU.LG2 R13, R0 ;  /* 0x00000000000d5308 */ /* 0x0086620000000c00 */
[----:B------:R-:W-:Y:S02]  /*1b630*/  USHF.R.S32.HI UR6, URZ, 0x1f, UR16 ;  /* 0x0000001fff067899 */ /* 0x000fe40008011410 */
[----:B------:R2:W-:Y:S01]  /*1b640*/  STS [R11+0x2000], R76 ;  /* 0x0020004c0b007388 */ /* 0x0005e20000000800 */
[----:B----4-:R-:W4:Y:S08]  /*1b650*/  LDC R2, c[0x0][0x434] ;  /* 0x00010d00ff027b82 */ /* 0x010f300000000800 */
[----:B---3--:R-:W4:Y:S01]  /*1b660*/  @P1 LDC R0, c[0x0][0x430] ;  /* 0x00010c00ff001b82 */ /* 0x008f220000000800 */
[----:B-1----:R1:W3:Y:S07]  /*1b670*/  @P4 MUFU.LG2 R6, R3 ;  /* 0x0000000300064308 */ /* 0x0022ee0000000c00 */
[----:B--2---:R-:W2:Y:S08]  /*1b680*/  @P5 LDC R5, c[0x0][0x458] ;  /* 0x00011600ff055b82 */ /* 0x004eb00000000800 */
[----:B-1----:R-:W1:Y:S01]  /*1b690*/  @P4 LDC R3, c[0x0][0x458] ;  /* 0x00011600ff034b82 */ /* 0x002e620000000800 */
[----:B----4-:R-:W-:-:S07]  /*1b6a0*/  @P1 IMAD R2, R0, UR4, RZ ;  /* 0x0000000400021c24 */ /* 0x010fce000f8e02ff */
[----:B------:R-:W4:Y:S01]  /*1b6b0*/  @P1 LDC R0, c[0x0][0x430] ;  /* 0x00010c00ff001b82 */ /* 0x000f220000000800 */
[----:B---3--:R-:W-:Y:S05]  /*1b6c0*/  @P1 BRA `(.L_x_2244) ;  /* 0x0000000000201947 */ /* 0x008fea0003800000 */
[----:B------:R-:W-:Y:S01]  /*1b6d0*/  ISETP.NE.AND P1, PT, R12, RZ, PT ;  /* 0x000000ff0c00720c */ /* 0x000fe20003f25270 */
[----:B------:R-:W3:-:S12]  /*1b6e0*/  LDC R9, c[0x0][0x3e0] ;  /* 0x0000f800ff097b82 */ /* 0x000ed80000000800 */
[----:B------:R-:W3:Y:S01]  /*1b6f0*/  @P1 LDC R17, c[0x0][0x454] ;  /* 0x00011500ff111b82 */ /* 0x000ee20000000800 */
[----:B----4-:R-:W-:Y:S02]  /*1b700*/  @P1 MOV R0, 0x1 ;  /* 0x0000000100001802 */ /* 0x010fe40000000f00 */
[----:B------:R-:W-:-:S05]  /*1b710*/  @!P1 MOV R0, 0x1 ;  /* 0x0000000100009802 */ /* 0x000fca0000000f00 */
[----:B------:R-:W4:Y:S01]  /*1b720*/  @P1 LDC R2, c[0x0][0x454] ;  /* 0x00011500ff021b82 */ /* 0x000f220000000800 */
[----:B---3--:R-:W-:Y:S02]  /*1b730*/  @P1 IMAD R17, R17, R9, RZ ;  /* 0x0000000911111224 */ /* 0x008fe400078e02ff */
[----:B------:R-:W-:-:S07]  /*1b740*/  @!P1 IMAD R17, R9, UR4, RZ ;  /* 0x0000000409119c24 */ /* 0x000fce000f8e02ff */
.L_x_2244:
[----:B------:R3:W5:Y:S01]  /*1b750*/  @P2 MUFU.LG2 R23, R7 ;  /* 0x0000000700172308 */ /* 0x0007620000000c00 */
[----:B------:R-:W5:Y:S01]  /*1b760*/  @P3 LDC R22, c[0x0][0x458] ;  /* 0x00011600ff163b82 */ /* 0x000f620000000800 */
[----:B------:R-:W-:Y:S01]  /*1b770*/  PLOP3.LUT P1, PT, PT, PT, UP0, 0x80, 0x8 ;  /* 0x000000000008781c */ /* 0x000fe20003f2f008 */
[----:B------:R-:W5:Y:S01]  /*1b780*/  S2R R9, SR_TID.X ;  /* 0x0000000000097919 */ /* 0x000f620000002100 */
[----:B------:R-:W-:Y:S01]  /*1b790*/  @P4 FMUL.FTZ R6, R6, 0.69314718246459960938 ;  /* 0x3f31721806064820 */ /* 0x000fe20000410000 */
[----:B----4-:R-:W-:Y:S01]  /*1b7a0*/  IMAD R2, R18, R2, RZ ;  /* 0x0000000212027224 */ /* 0x010fe200078e02ff */
[----:B------:R-:W-:Y:S01]  /*1b7b0*/  MOV R12, 0x7f800000 ;  /* 0x7f800000000c7802 */ /* 0x000fe20000000f00 */
[----:B------:R-:W-:Y:S01]  /*1b7c0*/  STS [R11+0x2400], R78 ;  /* 0x0024004e0b007388 */ /* 0x000fe20000000800 */
[----:B------:R-:W-:Y:S01]  /*1b7d0*/  @P5 FMUL.FTZ R13, R13, 0.69314718246459960938 ;  /* 0x3f3172180d0d5820 */ /* 0x000fe20000410000 */
[----:B-1----:R-:W-:Y:S01]  /*1b7e0*/  @P4 FFMA.FTZ R12, R135, R3, R6 ;  /* 0x00000003870c4223 */ /* 0x002fe20000010006 */
[----:B------:R-:W-:Y:S01]  /*1b7f0*/  USEL UR16, UR16, URZ, UP0 ;  /* 0x000000ff10107287 */ /* 0x000fe20008000000 */
[----:B------:R1:W-:Y:S01]  /*1b800*/  STS [R10+0x2000], R4 ;  /* 0x002000040a007388 */ /* 0x0003e20000000800 */
[----:B------:R-:W-:Y:S01]  /*1b810*/  MOV R3, UR6 ;  /* 0x0000000600037c02 */ /* 0x000fe20008000f00 */
[----:B------:R-:W-:Y:S01]  /*1b820*/  BSSY.RECONVERGENT B0, `(.L_x_2245) ;  /* 0x000003c000007945 */ /* 0x000fe20003800200 */
[----:B------:R-:W-:Y:S01]  /*1b830*/  MOV R16, 0x7f800000 ;  /* 0x7f80000000107802 */ /* 0x000fe20000000f00 */
[----:B------:R-:W-:-:S02]  /*1b840*/  @!P1 IMAD R2, R17, UR5, R2 ;  /* 0x0000000511029c24 */ /* 0x000fc4000f8e0202 */
[----:B--2---:R-:W-:Y:S01]  /*1b850*/  @P5 FFMA.FTZ R16, R136, R5, R13 ;  /* 0x0000000588105223 */ /* 0x004fe2000001000d */
[----:B------:R-:W-:Y:S01]  /*1b860*/  @P3 FMUL.FTZ R5, R19, 0.69314718246459960938 ;  /* 0x3f31721813053820 */ /* 0x000fe20000410000 */
[----:B---3--:R-:W2:Y:S01]  /*1b870*/  @P2 LDC R7, c[0x0][0x458] ;  /* 0x00011600ff072b82 */ /* 0x008ea20000000800 */
[----:B------:R-:W-:Y:S01]  /*1b880*/  SEL R3, R3, RZ, P1 ;  /* 0x000000ff03037207 */ /* 0x000fe20000800000 */
[----:B-----5:R-:W-:Y:S01]  /*1b890*/  @P2 FMUL.FTZ R23, R23, 0.69314718246459960938 ;  /* 0x3f31721817172820 */ /* 0x020fe20000410000 */
[----:B------:R3:W-:Y:S01]  /*1b8a0*/  STS [R10+0x2400], R74 ;  /* 0x0024004a0a007388 */ /* 0x0007e20000000800 */
[----:B------:R-:W-:Y:S02]  /*1b8b0*/  MOV R17, 0x7f800000 ;  /* 0x7f80000000117802 */ /* 0x000fe40000000f00 */
[----:B------:R-:W-:Y:S01]  /*1b8c0*/  MOV R13, 0x7f800000 ;  /* 0x7f800000000d7802 */ /* 0x000fe20000000f00 */
[----:B------:R-:W-:Y:S01]  /*1b8d0*/  @P3 FFMA.FTZ R17, R134, R22, R5 ;  /* 0x0000001686113223 */ /* 0x000fe20000010005 */
[----:B-1----:R-:W-:Y:S01]  /*1b8e0*/  IMAD R4, R0, UR17, RZ ;  /* 0x0000001100047c24 */ /* 0x002fe2000f8e02ff */
[----:B------:R-:W-:Y:S04]  /*1b8f0*/  BAR.SYNC.DEFER_BLOCKING 0x0 ;  /* 0x0000000000007b1d */ /* 0x000fe80000010000 */
[----:B------:R-:W-:Y:S01]  /*1b900*/  IADD3 R19, P4, P1, R4, UR16, R2 ;  /* 0x0000001004137c10 */ /* 0x000fe2000f99e002 */
[----:B--2---:R-:W-:Y:S01]  /*1b910*/  @P2 FFMA.FTZ R13, R133, R7, R23 ;  /* 0x00000007850d2223 */ /* 0x004fe20000010017 */
[----:B------:R-:W-:-:S02]  /*1b920*/  SHF.R.S32.HI R6, RZ, 0x1f, R4 ;  /* 0x0000001fff067819 */ /* 0x000fc40000011404 */
[----:B------:R-:W-:-:S04]  /*1b930*/  SHF.R.S32.HI R2, RZ, 0x1f, R2 ;  /* 0x0000001fff027819 */ /* 0x000fc80000011402 */
[----:B------:R-:W-:Y:S01]  /*1b940*/  IADD3.X R22, PT, PT, R6, R3, R2, P4, P1 ;  /* 0x0000000306167210 */ /* 0x000fe200027e2402 */
[----:B---3--:R-:W-:Y:S06]  /*1b950*/  @P6 BRA `(.L_x_2246) ;  /* 0x0000000000a06947 */ /* 0x008fec0003800000 */
[----:B------:R-:W1:Y:S02]  /*1b960*/  S2R R23, SR_TID.X ;  /* 0x0000000000177919 */ /* 0x000e640000002100 */
[--C-:B-1----:R-:W-:Y:S02]  /*1b970*/  SHF.R.U32.HI R2, RZ, 0x1, R23.reuse ;  /* 0x00000001ff027819 */ /* 0x102fe40000011617 */
        /* <DEDUP_REMOVED lines=38> */
.L_x_2246:
[----:B------:R-:W-:Y:S05]  /*1bbe0*/  BSYNC.RECONVERGENT B0 ;  /* 0x0000000000007941 */ /* 0x000fea0003800200 */
.L_x_2245:
[----:B------:R-:W2:Y:S01]  /*1bbf0*/  LDCU UR6, c[0x0][0x440] ;  /* 0x00008800ff0677ac */ /* 0x000ea20008000800 */
[----:B------:R-:W-:Y:S01]  /*1bc00*/  @P0 IMAD.MOV.U32 R20, RZ, RZ, R14 ;  /* 0x000000ffff140224 */ /* 0x000fe200078e000e */
[C---:B------:R-:W-:Y:S01]  /*1bc10*/  LEA.HI R0, R9.reuse, 0x10, RZ, 0x1d ;  /* 0x0000001009007811 */ /* 0x040fe200078fe8ff */
[----:B-1----:R1:W3:Y:S01]  /*1bc20*/  LDS.128 R4, [R204+0x3800] ;  /* 0x00380000cc047984 */ /* 0x0022e20000000c00 */
[----:B------:R-:W-:Y:S01]  /*1bc30*/  LEA.HI R10, R9, 0x20, RZ, 0x1d ;  /* 0x00000020090a7811 */ /* 0x000fe200078fe8ff */
[----:B------:R-:W4:Y:S01]  /*1bc40*/  LDCU.64 UR4, c[0x0][0x410] ;  /* 0x00008200ff0477ac */ /* 0x000f220008000a00 */
[----:B------:R-:W-:Y:S01]  /*1bc50*/  IADD3 R12, P3, PT, R195, R20, RZ ;  /* 0x00000014c30c7210 */ /* 0x000fe20007f7e0ff */
[----:B------:R-:W-:Y:S01]  /*1bc60*/  BSSY.RECONVERGENT B0, `(.L_x_2247) ;  /* 0x000001d000007945 */ /* 0x000fe20003800200 */
[C---:B------:R-:W-:Y:S02]  /*1bc70*/  LEA.HI R3, R9.reuse, 0x30, RZ, 0x1d ;  /* 0x0000003009037811 */ /* 0x040fe400078fe8ff */
[----:B------:R-:W-:Y:S01]  /*1bc80*/  LEA.HI R2, R9, 0x40, RZ, 0x1d ;  /* 0x0000004009027811 */ /* 0x000fe200078fe8ff */
[----:B------:R-:W-:Y:S01]  /*1bc90*/  IMAD.X R13, RZ, RZ, R8, P3 ;  /* 0x000000ffff0d7224 */ /* 0x000fe200018e0608 */
[----:B--2---:R-:W-:-:S04]  /*1bca0*/  ISETP.GE.AND P1, PT, R195, UR6, PT ;  /* 0x00000006c3007c0c */ /* 0x004fc8000bf26270 */
[----:B------:R-:W-:Y:S01]  /*1bcb0*/  ISETP.GE.OR P0, PT, R0, UR10, P1 ;  /* 0x0000000a00007c0c */ /* 0x000fe20008f06670 */
[C---:B----4-:R-:W-:Y:S01]  /*1bcc0*/  IMAD.WIDE.U32 R12, R18.reuse, UR4, R12 ;  /* 0x00000004120c7c25 */ /* 0x050fe2000f8e000c */
[----:B------:R-:W-:Y:S02]  /*1bcd0*/  LEA.HI R0, R9, 0x50, RZ, 0x1d ;  /* 0x0000005009007811 */ /* 0x000fe400078fe8ff */
[----:B------:R-:W-:Y:S01]  /*1bce0*/  ISETP.GE.OR P5, PT, R3, UR10, P1 ;  /* 0x0000000a03007c0c */ /* 0x000fe20008fa6670 */
[----:B------:R-:W-:Y:S01]  /*1bcf0*/  IMAD R15, R18, UR5, R13 ;  /* 0x00000005120f7c24 */ /* 0x000fe2000f8e020d */
[----:B------:R-:W-:Y:S02]  /*1bd00*/  ISETP.GE.OR P3, PT, R0, UR10, P1 ;  /* 0x0000000a00007c0c */ /* 0x000fe40008f66670 */
[----:B------:R-:W-:Y:S02]  /*1bd10*/  ISETP.GE.OR P6, PT, R10, UR10, P1 ;  /* 0x0000000a0a007c0c */ /* 0x000fe40008fc6670 */
[----:B------:R-:W-:-:S02]  /*1bd20*/  LEA.HI R0, R9, 0x60, RZ, 0x1d ;  /* 0x0000006009007811 */ /* 0x000fc400078fe8ff */
[----:B------:R-:W-:Y:S02]  /*1bd30*/  LEA.HI R3, R9, 0x70, RZ, 0x1d ;  /* 0x0000007009037811 */ /* 0x000fe400078fe8ff */
[----:B------:R1:W2:Y:S01]  /*1bd40*/  LDS.128 R8, [R204] ;  /* 0x00000000cc087984 */ /* 0x0002a20000000c00 */
[----:B------:R-:W-:Y:S02]  /*1bd50*/  ISETP.GE.OR P2, PT, R196, UR10, P1 ;  /* 0x0000000ac4007c0c */ /* 0x000fe40008f46670 */
[----:B------:R-:W-:-:S11]  /*1bd60*/  ISETP.GE.OR P4, PT, R2, UR10, P1 ;  /* 0x0000000a02007c0c */ /* 0x000fd60008f86670 */
[----:B---3--:R-:W-:Y:S05]  /*1bd70*/  @P2 BRA `(.L_x_2248) ;  /* 0x00000000002c2947 */ /* 0x008fea0003800000 */
[----:B------:R-:W3:Y:S01]  /*1bd80*/  LDCU.64 UR6, c[0x0][0x408] ;  /* 0x00008100ff0677ac */ /* 0x000ee20008000a00 */
[----:B------:R-:W-:Y:S01]  /*1bd90*/  MOV R14, R12 ;  /* 0x0000000c000e7202 */ /* 0x000fe20000000f00 */
[----:B------:R-:W4:Y:S01]  /*1bda0*/  LDCU.64 UR4, c[0x0][0x3f0] ;  /* 0x00007e00ff0477ac */ /* 0x000f220008000a00 */
[----:B---3--:R-:W-:-:S03]  /*1bdb0*/  UIMAD UR8, UR15, UR6, URZ ;  /* 0x000000060f0872a4 */ /* 0x008fc6000f8e02ff */
[----:B------:R-:W-:-:S03]  /*1bdc0*/  IMAD.WIDE.U32 R16, R194, UR6, R14 ;  /* 0x00000006c2107c25 */ /* 0x000fc6000f8e000e */
[----:B------:R-:W-:Y:S02]  /*1bdd0*/  MOV R2, UR8 ;  /* 0x0000000800027c02 */ /* 0x000fe40008000f00 */
[----:B----4-:R-:W-:-:S03]  /*1bde0*/  LEA R18, P2, R16, UR4, 0x1 ;  /* 0x0000000410127c11 */ /* 0x010fc6000f8408ff */
[----:B------:R-:W-:-:S05]  /*1bdf0*/  IMAD R2, R194, UR7, R2 ;  /* 0x00000007c2027c24 */ /* 0x000fca000f8e0202 */
[----:B------:R-:W-:-:S04]  /*1be00*/  IADD3 R2, PT, PT, R2, R17, RZ ;  /* 0x0000001102027210 */ /* 0x000fc80007ffe0ff */
[----:B------:R-:W-:-:S05]  /*1be10*/  LEA.HI.X R19, R16, UR5, R2, 0x1, P2 ;  /* 0x0000000510137c11 */ /* 0x000fca00090f0c02 */
[----:B--2---:R3:W-:Y:S02]  /*1be20*/  STG.E.128 desc[UR20][R18.64], R8 ;  /* 0x0000000812007986 */ /* 0x0047e4000c101d14 */
.L_x_2248:
[----:B------:R-:W-:Y:S05]  /*1be30*/  BSYNC.RECONVERGENT B0 ;  /* 0x0000000000007941 */ /* 0x000fea0003800200 */
.L_x_2247:
        /* <DEDUP_REMOVED lines=18> */
.L_x_2250:
[----:B------:R-:W-:Y:S05]  /*1bf60*/  BSYNC.RECONVERGENT B0 ;  /* 0x0000000000007941 */ /* 0x000fea0003800200 */
.L_x_2249:
        /* <DEDUP_REMOVED lines=16> */
.L_x_2252:
[----:B------:R-:W-:Y:S05]  /*1c070*/  BSYNC.RECONVERGENT B0 ;  /* 0x0000000000007941 */ /* 0x000fea0003800200 */
.L_x_2251:
        /* <DEDUP_REMOVED lines=16> */
.L_x_2254:
[----:B------:R-:W-:Y:S05]  /*1c180*/  BSYNC.RECONVERGENT B0 ;  /* 0x0000000000007941 */ /* 0x000fea0003800200 */
.L_x_2253:
        /* <DEDUP_REMOVED lines=16> */
.L_x_2256:
[----:B------:R-:W-:Y:S05]  /*1c290*/  BSYNC.RECONVERGENT B0 ;  /* 0x0000000000007941 */ /* 0x000fea0003800200 */
.L_x_2255:
        /* <DEDUP_REMOVED lines=16> */
.L_x_2258:
[----:B------:R-:W-:Y:S05]  /*1c3a0*/  BSYNC.RECONVERGENT B0 ;  /* 0x0000000000007941 */ /* 0x000fea0003800200 */
.L_x_2257:
        /* <DEDUP_REMOVED lines=16> */
.L_x_2260:
[----:B------:R-:W-:Y:S05]  /*1c4b0*/  BSYNC.RECONVERGENT B0 ;  /* 0x0000000000007941 */ /* 0x000fea0003800200 */
.L_x_2259:
[----:B------:R-:W-:Y:S05]  /*1c4c0*/  @P1 EXIT ;  /* 0x000000000000194d */ /* 0x000fea0003800000 */
[----:B------:R-:W3:Y:S01]  /*1c4d0*/  LDCU.64 UR6, c[0x0][0x408] ;  /* 0x00008100ff0677ac */ /* 0x000ee20008000a00 */
[----:B------:R-:W-:Y:S01]  /*1c4e0*/  IADD3 R194, P0, PT, R194, 0x70, RZ ;  /* 0x00000070c2c27810 */ /* 0x000fe20007f1e0ff */
[----:B--2---:R-:W-:Y:S01]  /*1c4f0*/  IMAD.MOV.U32 R2, RZ, RZ, R12 ;  /* 0x000000ffff027224 */ /* 0x004fe200078e000c */
        /* <DEDUP_REMOVED lines=9> */
[----:B------:R-:W-:Y:S01]  /*1c590*/  STG.E.128 desc[UR20][R8.64], R4 ;  /* 0x0000000408007986 */ /* 0x000fe2000c101d14 */
[----:B------:R-:W-:Y:S05]  /*1c5a0*/  EXIT ;  /* 0x000000000000794d */ /* 0x000fea0003800000 */
.L_x_2261:
        /* <DEDUP_REMOVED lines=13> */
.L_x_2713:


//--------------------- .text._ZN5flash16flash_fwd_kernelI23Flash_fwd_kernel_traitsILi64ELi128ELi64ELi4ELb0ELb0EN7cutlass6half_tE19Flash_kernel_traitsILi64ELi128ELi64ELi4ES3_EELb1ELb0ELb1ELb0ELb0ELb0ELb0ELb1EEEvNS_16Flash_fwd_paramsE --------------------------
	.section	.text._ZN5flash16flash_fwd_kernelI23Flash_fwd_kernel_traitsILi64ELi128ELi64ELi4ELb0ELb0EN7cutlass6half_tE19Flash_kernel_traitsILi64ELi128ELi64ELi4ES3_EELb1ELb0ELb1ELb0ELb0ELb0ELb0ELb1EEEvNS_16Flash_fwd_paramsE,"ax",@progbits
	.align	128
        .global         _ZN5flash16flash_fwd_kernelI23Flash_fwd_kernel_traitsILi64ELi128ELi64ELi4ELb0ELb0EN7cutlass6half_tE19Flash_kernel_traitsILi64ELi128ELi64ELi4ES3_EELb1ELb0ELb1ELb0ELb0ELb0ELb0ELb1EEEvNS_16Flash_fwd_paramsE
        .type           _ZN5flash16flash_fwd_kernelI23Flash_fwd_kernel_traitsILi64ELi128ELi64ELi4ELb0ELb0EN7cutlass6half_tE19Flash_kernel_traitsILi64ELi128ELi64ELi4ES3_EELb1ELb0ELb1ELb0ELb0ELb0ELb0ELb1EEEvNS_16Flash_fwd_paramsE,@function
        .size           _ZN5flash16flash_fwd_kernelI23Flash_fwd_kernel_traitsILi64ELi128ELi64ELi4ELb0ELb0EN7cutlass6half_tE19Flash_kernel_traitsILi64ELi128ELi64ELi4ES3_EELb1ELb0ELb1ELb0ELb0ELb0ELb0ELb1EEEvNS_16Flash_fwd_paramsE,(.L_x_2714 - _ZN5flash16flash_fwd_kernelI23Flash_fwd_kernel_traitsILi64ELi128ELi64ELi4ELb0ELb0EN7cutlass6half_tE19Flash_kernel_traitsILi64ELi128ELi64ELi4ES3_EELb1ELb0ELb1ELb0ELb0ELb0ELb0ELb1EEEvNS_16Flash_fwd_paramsE)
        .other          _ZN5flash16flash_fwd_kernelI23Flash_fwd_kernel_traitsILi64ELi128ELi64ELi4ELb0ELb0EN7cutlass6half_tE19Flash_kernel_traitsILi64ELi128ELi64ELi4ES3_EELb1ELb0ELb1ELb0ELb0ELb0ELb0ELb1EEEvNS_16Flash_fwd_paramsE,@"STO_CUDA_ENTRY STV_DEFAULT"
_ZN5flash16flash_fwd_kernelI23Flash_fwd_kernel_traitsILi64ELi128ELi64ELi4ELb0ELb0EN7cutlass6half_tE19Flash_kernel_traitsILi64ELi128ELi64ELi4ES3_EELb1ELb0ELb1ELb0ELb0ELb0ELb0ELb1EEEvNS_16Flash_fwd_paramsE:
.text._ZN5flash16flash_fwd_kernelI23Flash_fwd_kernel_traitsILi64ELi128ELi64ELi4ELb0ELb0EN7cutlass6half_tE19Flash_kernel_traitsILi64ELi128ELi64ELi4ES3_EELb1ELb0ELb1ELb0ELb0ELb0ELb0ELb1EEEvNS_16Flash_fwd_paramsE:
[----:B------:R-:W1:Y:S01]  /*0000*/  LDC R1, c[0x0][0x37c] ;  /* 0x0000df00ff017b82 */ /* 0x000e620000000800 */
[----:B------:R-:W2:Y:S07]  /*0010*/  LDCU.U8 UR4, c[0x0][0x524] ;  /* 0x0000a480ff0477ac */ /* 0x000eae0008000000 */
[----:B------:R-:W3:Y:S01]  /*0020*/  LDC R12, c[0x0][0x518] ;  /* 0x00014600ff0c7b82 */ /* 0x000ee20000000800 */
[----:B-1----:R-:W-:Y:S01]  /*0030*/  VIADD R1, R1, 0xfffffea0 ;  /* 0xfffffea001017836 */ /* 0x002fe20000000000 */
[----:B------:R-:W1:Y:S01]  /*0040*/  LDCU.64 UR36, c[0x0][0x510] ;  /* 0x0000a200ff2477ac */ /* 0x000e620008000a00 */
[----:B------:R-:W4:Y:S05]  /*0050*/  LDCU.64 UR28, c[0x0][0x358] ;  /* 0x00006b00ff1c77ac */ /* 0x000f2a0008000a00 */
[----:B------:R-:W3:Y:S01]  /*0060*/  LDC R13, c[0x0][0x51c] ;  /* 0x00014700ff0d7b82 */ /* 0x000ee20000000800 */
[----:B------:R-:W3:Y:S01]  /*0070*/  S2R R178, SR_TID.X ;  /* 0x0000000000b27919 */ /* 0x000ee20000002100 */
[----:B------:R-:W3:Y:S01]  /*0080*/  LDCU.64 UR10, c[0x0][0x460] ;  /* 0x00008c00ff0a77ac */ /* 0x000ee20008000a00 */
[----:B------:R-:W3:Y:S01]  /*0090*/  LDCU.64 UR8, c[0x0][0x470] ;  /* 0x00008e00ff0877ac */ /* 0x000ee20008000a00 */
[----:B--2---:R-:W-:-:S04]  /*00a0*/  ISETP.NE.AND P1, PT, RZ, UR4, PT ;  /* 0x00000004ff007c0c */ /* 0x004fc8000bf25270 */
[----:B------:R-:W-:Y:S01]  /*00b0*/  S2UR UR20, SR_CTAID.X ;  /* 0x00000000001479c3 */ /* 0x000fe20000002500 */
[----:B------:R-:W2:Y:S01]  /*00c0*/  LDCU.64 UR14, c[0x0][0x460] ;  /* 0x00008c00ff0e77ac */ /* 0x000ea20008000a00 */
[----:B-1----:R-:W-:Y:S02]  /*00d0*/  IMAD.U32 R2, RZ, RZ, UR36 ;  /* 0x00000024ff027e24 */ /* 0x002fe4000f8e00ff */
[----:B------:R-:W-:-:S04]  /*00e0*/  IMAD.U32 R3, RZ, RZ, UR37 ;  /* 0x00000025ff037e24 */ /* 0x000fc8000f8e00ff */
[----:B------:R-:W-:Y:S08]  /*00f0*/  S2UR UR13, SR_CTAID.Y ;  /* 0x00000000000d79c3 */ /* 0x000ff00000002600 */
[----:B------:R-:W1:Y:S01]  /*0100*/  S2UR UR35, SR_CTAID.Z ;  /* 0x00000000002379c3 */ /* 0x000e620000002700 */
[----:B----4-:R3:W4:Y:S01]  /*0110*/  @P1 LDG.E.64 R4, desc[UR28][R2.64] ;  /* 0x0000001c02041981 */ /* 0x010722000c1e1b00 */
[----:B------:R-:W2:Y:S01]  /*0120*/  LDCU.U8 UR12, c[0x0][0x532] ;  /* 0x0000a640ff0c77ac */ /* 0x000ea20008000000 */
[----:B------:R-:W2:Y:S05]  /*0130*/  LDCU.64 UR6, c[0x0][0x468] ;  /* 0x00008d00ff0677ac */ /* 0x000eaa0008000a00 */
[----:B------:R-:W4:Y:S01]  /*0140*/  @P1 LDC R0, c[0x0][0x520] ;  /* 0x00014800ff001b82 */ /* 0x000f220000000800 */
[----:B---3--:R-:W-:-:S02]  /*0150*/  @P1 IMAD.MOV.U32 R2, RZ, RZ, R12 ;  /* 0x000000ffff021224 */ /* 0x008fc400078e000c */
[----:B------:R-:W-:-:S06]  /*0160*/  @P1 IMAD.MOV.U32 R3, RZ, RZ, R13 ;  /* 0x000000ffff031224 */ /* 0x000fcc00078e000d */
[----:B------:R-:W3:Y:S01]  /*0170*/  @P1 LDG.E.64 R2, desc[UR28][R2.64] ;  /* 0x0000001c02021981 */ /* 0x000ee2000c1e1b00 */
[----:B-1----:R-:W-:Y:S01]  /*0180*/  ULOP3.LUT UR4, UR35, UR20, UR13, 0xfe, !UPT ;  /* 0x0000001423047292 */ /* 0x002fe2000f8efe0d */
[----:B------:R-:W-:Y:S01]  /*0190*/  ISETP.NE.U32.AND P4, PT, RZ, UR10, PT ;  /* 0x0000000aff007c0c */ /* 0x000fe2000bf85070 */
[----:B------:R-:W-:Y:S02]  /*01a0*/  UISETP.NE.U32.AND UP4, UPT, UR10, URZ, UPT ;  /* 0x000000ff0a00728c */ /* 0x000fe4000bf85070 */
[----:B------:R-:W-:Y:S01]  /*01b0*/  UISETP.NE.U32.AND UP3, UPT, UR8, URZ, UPT ;  /* 0x000000ff0800728c */ /* 0x000fe2000bf65070 */
[----:B------:R-:W-:Y:S01]  /*01c0*/  ISETP.NE.AND.EX P4, PT, RZ, UR11, PT, P4 ;  /* 0x0000000bff007c0c */ /* 0x000fe2000bf85340 */
[----:B------:R-:W-:Y:S01]  /*01d0*/  UISETP.NE.AND.EX UP4, UPT, UR11, URZ, UPT, UP4 ;  /* 0x000000ff0b00728c */ /* 0x000fe2000bf85340 */
[----:B------:R-:W-:Y:S01]  /*01e0*/  LOP3.LUT P3, RZ, R178, UR4, RZ, 0xfc, !PT ;  /* 0x00000004b2ff7c12 */ /* 0x000fe2000f86fcff */
[----:B------:R-:W-:Y:S02]  /*01f0*/  UISETP.NE.AND.EX UP3, UPT, UR9, URZ, UPT, UP3 ;  /* 0x000000ff0900728c */ /* 0x000fe4000bf65330 */
[----:B--2---:R-:W-:Y:S01]  /*0200*/  UIMAD.WIDE.U32 UR14, UR13, 0x4, UR14 ;  /* 0x000000040d0e78a5 */ /* 0x004fe2000f8e000e */
[----:B------:R-:W1:Y:S01]  /*0210*/  LDCU.64 UR4, c[0x0][0x478] ;  /* 0x00008f00ff0477ac */ /* 0x000e620008000a00 */
[----:B------:R-:W-:Y:S01]  /*0220*/  PLOP3.LUT P2, PT, PT, PT, UP4, 0x80, 0x8 ;  /* 0x000000000008781c */ /* 0x000fe20003f4f048 */
[----:B------:R-:W-:-:S02]  /*0230*/  USHF.L.U32 UR11, UR13, 0x2, URZ ;  /* 0x000000020d0b7899 */ /* 0x000fc400080006ff */
[----:B------:R-:W-:-:S05]  /*0240*/  UISETP.NE.AND UP5, UPT, UR12, URZ, UPT ;  /* 0x000000ff0c00728c */ /* 0x000fca000bfa5270 */
[----:B------:R-:W2:Y:S01]  /*0250*/  @!P3 LDC.64 R6, c[0x0][0x528] ;  /* 0x00014a00ff06bb82 */ /* 0x000ea20000000a00 */
[----:B------:R-:W-:Y:S02]  /*0260*/  UISETP.EQ.U32.AND UP2, UPT, UR6, URZ, UPT ;  /* 0x000000ff0600728c */ /* 0x000fe4000bf42070 */
[----:B------:R-:W-:Y:S02]  /*0270*/  USHF.R.U32.HI UR10, URZ, 0x1e, UR13 ;  /* 0x0000001eff0a7899 */ /* 0x000fe4000801160d */
[----:B------:R-:W-:Y:S02]  /*0280*/  UISETP.EQ.OR.EX UP2, UPT, UR7, URZ, !UP5, UP2 ;  /* 0x000000ff0700728c */ /* 0x000fe4000ef42720 */
[----:B-1----:R-:W-:-:S04]  /*0290*/  UISETP.NE.U32.AND UP0, UPT, UR4, URZ, UPT ;  /* 0x000000ff0400728c */ /* 0x002fc8000bf05070 */
[----:B------:R-:W-:Y:S01]  /*02a0*/  UISETP.NE.AND.EX UP0, UPT, UR5, URZ, UPT, UP0 ;  /* 0x000000ff0500728c */ /* 0x000fe2000bf05300 */
[----:B----4-:R-:W-:Y:S02]  /*02b0*/  @P1 R2UR UR36, R4 ;  /* 0x00000000042412ca */ /* 0x010fe400000e0000 */
[----:B------:R-:W-:-:S11]  /*02c0*/  @P1 R2UR UR37, R5 ;  /* 0x00000000052512ca */ /* 0x000fd600000e0000 */
[----:B------:R-:W-:Y:S02]  /*02d0*/  IMAD.U32 R4, RZ, RZ, UR36 ;  /* 0x00000024ff047e24 */ /* 0x000fe4000f8e00ff */
[----:B------:R-:W-:-:S05]  /*02e0*/  IMAD.U32 R5, RZ, RZ, UR37 ;  /* 0x00000025ff057e24 */ /* 0x000fca000f8e00ff */
[----:B--2---:R1:W-:Y:S01]  /*02f0*/  @!P3 STG.E.64 desc[UR28][R6.64], R4 ;  /* 0x000000040600b986 */ /* 0x0043e2000c101b1c */
[----:B---3--:R-:W-:Y:S01]  /*0300*/  @P1 IADD3 R12, P0, PT, R2, R0, RZ ;  /* 0x00000000020c1210 */ /* 0x008fe20007f1e0ff */
[----:B------:R-:W-:Y:S01]  /*0310*/  IMAD.U32 R2, RZ, RZ, UR14 ;  /* 0x0000000eff027e24 */ /* 0x000fe2000f8e00ff */
[----:B------:R-:W-:-:S03]  /*0320*/  @UP3 UIADD3 UR14, UP1, UPT, UR11, UR8, URZ ;  /* 0x000000080b0e3290 */ /* 0x000fc6000ff3e0ff */
[----:B------:R-:W-:Y:S01]  /*0330*/  @P1 IMAD.X R13, RZ, RZ, R3, P0 ;  /* 0x000000ffff0d1224 */ /* 0x000fe200000e0603 */
[----:B------:R-:W-:Y:S02]  /*0340*/  PLOP3.LUT P1, PT, PT, PT, UP3, 0x80, 0x8 ;  /* 0x000000000008781c */ /* 0x000fe40003f2f038 */
[----:B------:R-:W-:Y:S01]  /*0350*/  MOV R3, UR15 ;  /* 0x0000000f00037c02 */ /* 0x000fe20008000f00 */
[----:B------:R-:W-:Y:S02]  /*0360*/  @UP3 UIADD3.X UR15, UPT, UPT, UR10, UR9, URZ, UP1, !UPT ;  /* 0x000000090a0f3290 */ /* 0x000fe40008ffe4ff */
[----:B------:R-:W-:Y:S01]  /*0370*/  UIADD3 UR9, UP1, UPT, UR11, UR6, URZ ;  /* 0x000000060b097290 */ /* 0x000fe2000ff3e0ff */
[----:B-1----:R-:W-:Y:S02]  /*0380*/  @!P3 IMAD.MOV.U32 R4, RZ, RZ, R12 ;  /* 0x000000ffff04b224 */ /* 0x002fe400078e000c */
[----:B------:R-:W-:Y:S01]  /*0390*/  @!P3 IMAD.MOV.U32 R5, RZ, RZ, R13 ;  /* 0x000000ffff05b224 */ /* 0x000fe200078e000d */
[----:B------:R-:W-:-:S04]  /*03a0*/  UIADD3.X UR8, UPT, UPT, UR10, UR7, URZ, UP1, !UPT ;  /* 0x000000070a087290 */ /* 0x000fc80008ffe4ff */
[----:B------:R1:W-:Y:S01]  /*03b0*/  @!P3 STG.E.64 desc[UR28][R6.64+0x8], R4 ;  /* 0x000008040600b986 */ /* 0x0003e2000c101b1c */
[----:B------:R-:W-:-:S03]  /*03c0*/  PLOP3.LUT P3, PT, PT, PT, UP2, 0x80, 0x8 ;  /* 0x000000000008781c */ /* 0x000fc60003f6f028 */
[----:B------:R-:W2:Y:S01]  /*03d0*/  @P4 LDG.E R8, desc[UR28][R2.64] ;  /* 0x0000001c02084981 */ /* 0x000ea2000c1e1900 */
[----:B------:R-:W-:Y:S01]  /*03e0*/  @UP0 UIADD3 UR4, UP1, UPT, UR11, UR4, URZ ;  /* 0x000000040b040290 */ /* 0x000fe2000ff3e0ff */
[----:B------:R-:W-:-:S03]  /*03f0*/  PLOP3.LUT P0, PT, PT, PT, UP0, 0x80, 0x8 ;  /* 0x000000000008781c */ /* 0x000fc60003f0f008 */
[----:B------:R-:W-:Y:S01]  /*0400*/  @UP0 UIADD3.X UR5, UPT, UPT, UR10, UR5, URZ, UP1, !UPT ;  /* 0x000000050a050290 */ /* 0x000fe20008ffe4ff */
[----:B-1----:R1:W3:Y:S01]  /*0410*/  @P2 LDG.E R7, desc[UR28][R2.64+0x4] ;  /* 0x0000041c02072981 */ /* 0x0022e2000c1e1900 */
[----:B------:R-:W-:-:S04]  /*0420*/  IMAD.U32 R4, RZ, RZ, UR4 ;  /* 0x00000004ff047e24 */ /* 0x000fc8000f8e00ff */
[----:B------:R-:W-:Y:S01]  /*0430*/  IMAD.U32 R5, RZ, RZ, UR5 ;  /* 0x00000005ff057e24 */ /* 0x000fe2000f8e00ff */
[----:B------:R-:W4:Y:S04]  /*0440*/  @!UP4 LDCU UR33, c[0x0][0x434] ;  /* 0x00008680ff21c7ac */ /* 0x000f280008000800 */
[----:B------:R-:W5:Y:S01]  /*0450*/  @P0 LDG.E R4, desc[UR28][R4.64] ;  /* 0x0000001c04040981 */ /* 0x000f62000c1e1900 */
[----:B------:R-:W-:Y:S01]  /*0460*/  UMOV UR19, 0xffffffff ;  /* 0xffffffff00137882 */ /* 0x000fe20000000000 */
[----:B------:R-:W4:Y:S01]  /*0470*/  @!UP0 LDCU.64 UR4, c[0x0][0x488] ;  /* 0x00009100ff0487ac */ /* 0x000f220008000a00 */
[----:B-1----:R-:W-:Y:S02]  /*0480*/  IMAD.U32 R2, RZ, RZ, UR14 ;  /* 0x0000000eff027e24 */ /* 0x002fe4000f8e00ff */
[----:B------:R-:W-:-:S05]  /*0490*/  IMAD.U32 R3, RZ, RZ, UR15 ;  /* 0x0000000fff037e24 */ /* 0x000fca000f8e00ff */
[----:B------:R1:W4:Y:S02]  /*04a0*/  @P1 LDG.E R0, desc[UR28][R2.64] ;  /* 0x0000001c02001981 */ /* 0x000324000c1e1900 */
[----:B-1----:R-:W-:Y:S01]  /*04b0*/  MOV R2, UR9 ;  /* 0x0000000900027c02 */ /* 0x002fe20008000f00 */
[----:B------:R-:W-:-:S05]  /*04c0*/  IMAD.U32 R3, RZ, RZ, UR8 ;  /* 0x00000008ff037e24 */ /* 0x000fca000f8e00ff */
[----:B------:R-:W4:Y:S01]  /*04d0*/  @!P3 LDG.E R6, desc[UR28][R2.64] ;  /* 0x0000001c0206b981 */ /* 0x000f22000c1e1900 */
[----:B------:R-:W-:Y:S01]  /*04e0*/  UISETP.NE.U32.AND UP1, UPT, UR6, URZ, UPT ;  /* 0x000000ff0600728c */ /* 0x000fe2000bf25070 */
[----:B------:R-:W-:Y:S01]  /*04f0*/  UMOV UR15, 0xffffffff ;  /* 0xffffffff000f7882 */ /* 0x000fe20000000000 */
[----:B------:R-:W-:Y:S02]  /*0500*/  USHF.L.U32 UR31, UR20, 0x7, URZ ;  /* 0x00000007141f7899 */ /* 0x000fe400080006ff */
[----:B------:R-:W-:Y:S01]  /*0510*/  UISETP.NE.AND.EX UP1, UPT, UR7, URZ, UPT, UP1 ;  /* 0x000000ff0700728c */ /* 0x000fe2000bf25310 */
[----:B------:R-:W-:Y:S01]  /*0520*/  UMOV UR14, URZ ;  /* 0x000000ff000e7c82 */ /* 0x000fe20008000000 */
[----:B------:R-:W1:Y:S01]  /*0530*/  @!UP0 LDCU UR6, c[0x0][0x43c] ;  /* 0x00008780ff0687ac */ /* 0x000e620008000800 */
[----:B--2---:R-:W-:Y:S02]  /*0540*/  @P4 R2UR UR19, R8 ;  /* 0x00000000081342ca */ /* 0x004fe400000e0000 */
[----:B---3--:R-:W-:-:S13]  /*0550*/  @P2 R2UR UR8, R7 ;  /* 0x00000000070822ca */ /* 0x008fda00000e0000 */
[----:B----4-:R-:W-:-:S04]  /*0560*/  @UP4 UIADD3 UR33, UPT, UPT, UR8, -UR19, URZ ;  /* 0x8000001308214290 */ /* 0x010fc8000fffe0ff */
[----:B------:R-:W-:Y:S01]  /*0570*/  UISETP.GT.AND UP2, UPT, UR33, UR31, UPT ;  /* 0x0000001f2100728c */ /* 0x000fe2000bf44270 */
[----:B------:R-:W-:-:S05]  /*0580*/  @P1 R2UR UR14, R0 ;  /* 0x00000000000e12ca */ /* 0x000fca00000e0000 */
[----:B------:R-:W-:Y:S01]  /*0590*/  PLOP3.LUT P1, PT, PT, PT, UP2, 0x80, 0x8 ;  /* 0x000000000008781c */ /* 0x000fe20003f2f028 */
[----:B------:R-:W-:Y:S01]  /*05a0*/  @!UP0 UISETP.NE.U32.AND UP2, UPT, UR4, URZ, UPT ;  /* 0x000000ff0400828c */ /* 0x000fe2000bf45070 */
[----:B------:R-:W2:Y:S01]  /*05b0*/  @!UP1 LDCU UR4, c[0x0][0x438] ;  /* 0x00008700ff0497ac */ /* 0x000ea20008000800 */
        /* <DEDUP_REMOVED lines=8> */
.L_x_2262:
[----:B-----5:R-:W-:Y:S01]  /*0640*/  @P0 R2UR UR32, R4 ;  /* 0x00000000042002ca */ /* 0x020fe200000e0000 */
[----:B------:R-:W-:Y:S01]  /*0650*/  @!UP0 UISETP.NE.AND.EX UP2, UPT, UR5, URZ, UPT, UP2 ;  /* 0x000000ff0500828c */ /* 0x000fe2000bf45320 */
[----:B------:R-:W-:-:S13]  /*0660*/  @!P1 EXIT ;  /* 0x000000000000994d */ /* 0x000fda0003800000 */
[----:B------:R-:W1:Y:S01]  /*0670*/  LDCU UR24, c[0x0][0x504] ;  /* 0x0000a080ff1877ac */ /* 0x000e620008000800 */
[----:B------:R-:W2:Y:S01]  /*0680*/  LDCU UR26, c[0x0][0x508] ;  /* 0x0000a100ff1a77ac */ /* 0x000ea20008000800 */
[----:B------:R-:W-:Y:S02]  /*0690*/  @!UP0 USEL UR6, UR6, URZ, UP2 ;  /* 0x000000ff06068287 */ /* 0x000fe40009000000 */
[----:B------:R-:W-:Y:S02]  /*06a0*/  @UP0 UIADD3 UR32, UPT, UPT, UR32, -UR14, URZ ;  /* 0x8000000e20200290 */ /* 0x000fe4000fffe0ff */
[----:B------:R-:W-:Y:S01]  /*06b0*/  @!UP0 UIADD3 UR32, UPT, UPT, UR6, UR4, -UR14 ;  /* 0x0000000406208290 */ /* 0x000fe2000fffe80e */
[----:B------:R-:W3:Y:S03]  /*06c0*/  LDCU UR10, c[0x0][0x3e0] ;  /* 0x00007c00ff0a77ac */ /* 0x000ee60008000800 */
[----:B------:R-:W-:-:S02]  /*06d0*/  UIADD3 UR7, UPT, UPT, UR32, 0x3f, URZ ;  /* 0x0000003f20077890 */ /* 0x000fc4000fffe0ff */
[----:B-1----:R-:W-:Y:S02]  /*06e0*/  UIADD3 UR24, UPT, UPT, UR33, UR24, URZ ;  /* 0x0000001821187290 */ /* 0x002fe4000fffe0ff */
[----:B------:R-:W-:Y:S02]  /*06f0*/  UIADD3 UR5, UPT, UPT, UR7, UR31, -UR33 ;  /* 0x0000001f07057290 */ /* 0x000fe4000fffe821 */
[----:B------:R-:W-:Y:S02]  /*0700*/  UIADD3 UR9, UPT, UPT, -UR24, UR31, UR32 ;  /* 0x0000001f18097290 */ /* 0x000fe4000fffe120 */
[----:B--2---:R-:W-:Y:S02]  /*0710*/  UIADD3 UR5, UPT, UPT, UR5, 0x80, UR26 ;  /* 0x0000008005057890 */ /* 0x004fe4000fffe01a */
[----:B------:R-:W-:Y:S02]  /*0720*/  USHF.R.S32.HI UR6, URZ, 0x1f, UR7 ;  /* 0x0000001fff067899 */ /* 0x000fe40008011407 */
[----:B------:R-:W-:-:S02]  /*0730*/  USHF.R.S32.HI UR8, URZ, 0x1f, UR9 ;  /* 0x0000001fff087899 */ /* 0x000fc40008011409 */
[----:B------:R-:W-:Y:S02]  /*0740*/  USHF.R.S32.HI UR4, URZ, 0x1f, UR5 ;  /* 0x0000001fff047899 */ /* 0x000fe40008011405 */
[----:B------:R-:W-:Y:S02]  /*0750*/  ULEA.HI UR6, UR6, UR7, URZ, 0x6 ;  /* 0x0000000706067291 */ /* 0x000fe4000f8f30ff */
[----:B------:R-:W-:Y:S02]  /*0760*/  ULEA.HI UR8, UR8, UR9, URZ, 0x6 ;  /* 0x0000000908087291 */ /* 0x000fe4000f8f30ff */
[----:B------:R-:W-:Y:S02]  /*0770*/  ULEA.HI UR4, UR4, UR5, URZ, 0x6 ;  /* 0x0000000504047291 */ /* 0x000fe4000f8f30ff */
[----:B------:R-:W-:Y:S02]  /*0780*/  USHF.R.S32.HI UR6, URZ, 0x6, UR6 ;  /* 0x00000006ff067899 */ /* 0x000fe40008011406 */
[----:B------:R-:W-:-:S02]  /*0790*/  USHF.R.S32.HI UR8, URZ, 0x6, UR8 ;  /* 0x00000006ff087899 */ /* 0x000fc40008011408 */
[----:B------:R-:W-:Y:S02]  /*07a0*/  USHF.R.S32.HI UR4, URZ, 0x6, UR4 ;  /* 0x00000006ff047899 */ /* 0x000fe40008011404 */
[----:B------:R-:W-:Y:S02]  /*07b0*/  UISETP.LT.AND UP1, UPT, URZ, UR8, UPT ;  /* 0x00000008ff00728c */ /* 0x000fe4000bf21270 */
[----:B------:R-:W-:Y:S02]  /*07c0*/  UISETP.LT.AND UP0, UPT, UR6, UR4, UPT ;  /* 0x000000040600728c */ /* 0x000fe4000bf01270 */
[----:B------:R-:W-:Y:S02]  /*07d0*/  USEL UR18, URZ, UR8, !UP1 ;  /* 0x00000008ff127287 */ /* 0x000fe4000c800000 */
[----:B------:R-:W-:Y:S02]  /*07e0*/  USEL UR23, UR6, UR4, UP0 ;  /* 0x0000000406177287 */ /* 0x000fe40008000000 */
[----:B---3--:R-:W-:-:S02]  /*07f0*/  UIMAD UR34, UR13, UR10, UR35 ;  /* 0x0000000a0d2272a4 */ /* 0x008fc4000f8e0223 */
[----:B------:R-:W-:-:S09]  /*0800*/  UISETP.GT.AND UP0, UPT, UR23, UR18, UPT ;  /* 0x000000121700728c */ /* 0x000fd2000bf04270 */
        /* <DEDUP_REMOVED lines=9> */
[----:B------:R-:W-:-:S03]  /*08a0*/  @UP1 UMOV UR11, 0x1 ;  /* 0x00000001000b1882 */ /* 0x000fc60000000000 */
[----:B------:R-:W-:Y:S02]  /*08b0*/  @!UP0 UIMAD UR9, UR13, UR9, UR23 ;  /* 0x000000090d0982a4 */ /* 0x000fe4000f8e0217 */
[----:B-1----:R-:W-:Y:S01]  /*08c0*/  @UP0 UIMAD.WIDE.U32 UR16, UR19, UR6, URZ ;  /* 0x00000006131002a5 */ /* 0x002fe2000f8e00ff */
[----:B------:R-:W-:-:S03]  /*08d0*/  @!UP0 UMOV UR8, UR22 ;  /* 0x0000001600088c82 */ /* 0x000fc60008000000 */
[----:B------:R-:W-:-:S03]  /*08e0*/  @UP0 UIMAD UR9, UR19, UR7, UR17 ;  /* 0x00000007130902a4 */ /* 0x000fc6000f8e0211 */
[----:B------:R-:W-:Y:S01]  /*08f0*/  @UP0 UMOV UR8, UR16 ;  /* 0x0000001000080c82 */ /* 0x000fe20008000000 */
[----:B----4-:R-:W-:Y:S01]  /*0900*/  @UP1 UIMAD UR5, UR4, UR5, URZ ;  /* 0x00000005040512a4 */ /* 0x010fe2000f8e02ff */
[----:B------:R-:W1:Y:S01]  /*0910*/  @UP1 LDCU UR4, c[0x0][0x430] ;  /* 0x00008600ff0417ac */ /* 0x000e620008000800 */
[----:B--2---:R-:W-:Y:S10]  /*0920*/  BRA.U UP1, `(.L_x_2264) ;  /* 0x0000000101247547 */ /* 0x004ff4000b800000 */
[----:B------:R-:W-:-:S11]  /*0930*/  UISETP.NE.AND UP0, UPT, UR14, URZ, UPT ;  /* 0x000000ff0e00728c */ /* 0x000fd6000bf05270 */
[----:B------:R-:W2:Y:S01]  /*0940*/  @UP0 LDCU UR11, c[0x0][0x454] ;  /* 0x00008a80ff0b07ac */ /* 0x000ea20008000800 */
[----:B-1----:R-:W1:Y:S01]  /*0950*/  @!UP0 LDCU UR4, c[0x0][0x434] ;  /* 0x00008680ff0487ac */ /* 0x002e620008000800 */
[----:B------:R-:W3:Y:S02]  /*0960*/  @UP0 LDCU UR5, c[0x0][0x454] ;  /* 0x00008a80ff0507ac */ /* 0x000ee40008000800 */
[----:B---3--:R-:W3:Y:S01]  /*0970*/  @!UP0 LDCU UR5, c[0x0][0x434] ;  /* 0x00008680ff0587ac */ /* 0x008ee20008000800 */
[----:B--2---:R-:W-:Y:S02]  /*0980*/  @UP0 UIMAD UR11, UR10, UR11, URZ ;  /* 0x0000000b0a0b02a4 */ /* 0x004fe4000f8e02ff */
[----:B-1----:R-:W-:-:S03]  /*0990*/  @!UP0 UIMAD UR11, UR10, UR4, URZ ;  /* 0x000000040a0b82a4 */ /* 0x002fc6000f8e02ff */
[----:B------:R-:W-:Y:S01]  /*09a0*/  @UP0 UMOV UR4, 0x1 ;  /* 0x0000000100040882 */ /* 0x000fe20000000000 */
[----:B------:R-:W-:-:S08]  /*09b0*/  @!UP0 UMOV UR4, 0x1 ;  /* 0x0000000100048882 */ /* 0x000fd00000000000 */
.L_x_2264:
[----:B------:R-:W2:Y:S01]  /*09c0*/  LDCU UR12, c[0x0][0x440] ;  /* 0x00008800ff0c77ac */ /* 0x000ea20008000800 */
[----:B------:R-:W-:Y:S01]  /*09d0*/  IMAD.SHL.U32 R2, R178, 0x8, RZ ;  /* 0x00000008b2027824 */ /* 0x000fe200078e00ff */
[----:B------:R-:W-:Y:S01]  /*09e0*/  SHF.R.U32.HI R178, RZ, 0x3, R178 ;  /* 0x00000003ffb27819 */ /* 0x000fe200000116b2 */
[----:B------:R-:W-:Y:S01]  /*09f0*/  BSSY.RECONVERGENT B0, `(.L_x_2265) ;  /* 0x0000030000007945 */ /* 0x000fe20003800200 */
[----:B------:R-:W4:Y:S02]  /*0a00*/  LDCU UR10, c[0x0][0x434] ;  /* 0x00008680ff0a77ac */ /* 0x000f240008000800 */
        /* <DEDUP_REMOVED lines=8> */
[C---:B--2---:R-:W-:Y:S01]  /*0a90*/  ISETP.GE.AND P4, PT, R2.reuse, UR12, PT ;  /* 0x0000000c02007c0c */ /* 0x044fe2000bf86270 */
[----:B---3--:R-:W-:Y:S01]  /*0aa0*/  UIMAD UR5, UR35, UR5, URZ ;  /* 0x00000005230572a4 */ /* 0x008fe2000f8e02ff */
[----:B------:R-:W-:Y:S01]  /*0ab0*/  IADD3 R2, P2, PT, R2, UR8, RZ ;  /* 0x0000000802027c10 */ /* 0x000fe2000ff5e0ff */
[----:B-1----:R-:W-:Y:S01]  /*0ac0*/  UIMAD UR31, UR31, UR4, URZ ;  /* 0x000000041f1f72a4 */ /* 0x002fe2000f8e02ff */
[C---:B------:R-:W-:Y:S01]  /*0ad0*/  ISETP.GE.OR P5, PT, R178.reuse, UR33, P4 ;  /* 0x00000021b2007c0c */ /* 0x040fe2000a7a6670 */
[----:B----4-:R-:W-:Y:S01]  /*0ae0*/  UIMAD UR8, UR13, UR10, URZ ;  /* 0x0000000a0d0872a4 */ /* 0x010fe2000f8e02ff */
[----:B------:R-:W-:Y:S01]  /*0af0*/  ISETP.GE.OR P3, PT, R178, UR33, P1 ;  /* 0x00000021b2007c0c */ /* 0x000fe20008f66670 */
[----:B------:R-:W-:Y:S01]  /*0b00*/  @!UP1 UIMAD UR5, UR13, UR11, UR5 ;  /* 0x0000000b0d0592a4 */ /* 0x000fe2000f8e0205 */
[----:B-----5:R-:W-:Y:S01]  /*0b10*/  IMAD.U32 R4, RZ, RZ, UR6 ;  /* 0x00000006ff047e24 */ /* 0x020fe2000f8e00ff */
[----:B------:R-:W-:Y:S01]  /*0b20*/  USEL UR8, UR8, UR19, !UP0 ;  /* 0x0000001308087287 */ /* 0x000fe2000c000000 */
[----:B------:R-:W-:Y:S01]  /*0b30*/  IMAD.X R3, RZ, RZ, UR9, P2 ;  /* 0x00000009ff037e24 */ /* 0x000fe200090e06ff */
[----:B------:R-:W-:Y:S01]  /*0b40*/  USHF.R.S32.HI UR10, URZ, 0x1f, UR31 ;  /* 0x0000001fff0a7899 */ /* 0x000fe2000801141f */
[----:B------:R-:W-:Y:S01]  /*0b50*/  IMAD.U32 R0, RZ, RZ, UR7 ;  /* 0x00000007ff007e24 */ /* 0x000fe2000f8e00ff */
[----:B------:R-:W-:Y:S01]  /*0b60*/  USHF.R.S32.HI UR6, URZ, 0x1f, UR8 ;  /* 0x0000001fff067899 */ /* 0x000fe20008011408 */
[----:B------:R-:W-:Y:S01]  /*0b70*/  IMAD.WIDE.U32 R8, R4, UR35, R2 ;  /* 0x0000002304087c25 */ /* 0x000fe2000f8e0002 */
[----:B------:R-:W-:Y:S01]  /*0b80*/  USEL UR8, UR8, URZ, UP1 ;  /* 0x000000ff08087287 */ /* 0x000fe20008800000 */
[----:B------:R-:W-:Y:S01]  /*0b90*/  ISETP.GE.OR P0, PT, R16, UR33, P1 ;  /* 0x0000002110007c0c */ /* 0x000fe20008f06670 */
[----:B------:R-:W-:Y:S01]  /*0ba0*/  USHF.R.S32.HI UR7, URZ, 0x1f, UR5 ;  /* 0x0000001fff077899 */ /* 0x000fe20008011405 */
[----:B------:R-:W-:Y:S01]  /*0bb0*/  IMAD R7, R0, UR35, R9 ;  /* 0x0000002300077c24 */ /* 0x000fe2000f8e0209 */
[----:B------:R-:W-:Y:S01]  /*0bc0*/  USEL UR6, UR6, URZ, UP1 ;  /* 0x000000ff06067287 */ /* 0x000fe20008800000 */
[----:B------:R-:W-:Y:S01]  /*0bd0*/  ISETP.GE.OR P6, PT, R17, UR33, P1 ;  /* 0x0000002111007c0c */ /* 0x000fe20008fc6670 */
[----:B------:R-:W-:Y:S01]  /*0be0*/  UIADD3 UR5, UP1, UP0, UR31, UR8, UR5 ;  /* 0x000000081f057290 */ /* 0x000fe2000f83e005 */
[----:B------:R-:W-:Y:S01]  /*0bf0*/  ISETP.GE.OR P2, PT, R16, UR33, P4 ;  /* 0x0000002110007c0c */ /* 0x000fe2000a746670 */
        /* <DEDUP_REMOVED lines=15> */
.L_x_2266:
[----:B------:R-:W-:Y:S05]  /*0cf0*/  BSYNC.RECONVERGENT B0 ;  /* 0x0000000000007941 */ /* 0x000fea0003800200 */
.L_x_2265:
        /* <DEDUP_REMOVED lines=17> */
.L_x_2268:
[----:B------:R-:W-:Y:S05]  /*0e10*/  BSYNC.RECONVERGENT B0 ;  /* 0x0000000000007941 */ /* 0x000fea0003800200 */
.L_x_2267:
        /* <DEDUP_REMOVED lines=17> */
.L_x_2270:
[----:B------:R-:W-:Y:S05]  /*0f30*/  BSYNC.RECONVERGENT B0 ;  /* 0x0000000000007941 */ /* 0x000fea0003800200 */
.L_x_2269:
        /* <DEDUP_REMOVED lines=17> */
.L_x_2272:
[----:B------:R-:W-:Y:S05]  /*1050*/  BSYNC.RECONVERGENT B0 ;  /* 0x0000000000007941 */ /* 0x000fea0003800200 */
.L_x_2271:
        /* <DEDUP_REMOVED lines=18> */
.L_x_2274:
[----:B------:R-:W-:Y:S05]  /*1180*/  BSYNC.RECONVERGENT B0 ;  /* 0x0000000000007941 */ /* 0x000fea0003800200 */
.L_x_2273:
        /* <DEDUP_REMOVED lines=17> */
.L_x_2276:
[----:B------:R-:W-:Y:S05]  /*12a0*/  BSYNC.RECONVERGENT B0 ;  /* 0x0000000000007941 */ /* 0x000fea0003800200 */
.L_x_2275:
        /* <DEDUP_REMOVED lines=15> */
.L_x_2278:
[----:B------:R-:W-:Y:S05]  /*13a0*/  BSYNC.RECONVERGENT B0 ;  /* 0x0000000000007941 */ /* 0x000fea0003800200 */
.L_x_2277:
        /* <DEDUP_REMOVED lines=15> */
.L_x_2280:
[----:B------:R-:W-:Y:S05]  /*14a0*/  BSYNC.RECONVERGENT B0 ;  /* 0x0000000000007941 */ /* 0x000fea0003800200 */
.L_x_2279:
        /* <DEDUP_REMOVED lines=10> */
.L_x_2282:
[----:B------:R-:W-:Y:S05]  /*1550*/  BSYNC.RECONVERGENT B0 ;  /* 0x0000000000007941 */ /* 0x000fea0003800200 */
.L_x_2281:
        /* <DEDUP_REMOVED lines=15> */
.L_x_2284:
[----:B------:R-:W-:Y:S05]  /*1650*/  BSYNC.RECONVERGENT B0 ;  /* 0x0000000000007941 */ /* 0x000fea0003800200 */
.L_x_2283:
        /* <DEDUP_REMOVED lines=10> */
.L_x_2286:
[----:B------:R-:W-:Y:S05]  /*1700*/  BSYNC.RECONVERGENT B0 ;  /* 0x0000000000007941 */ /* 0x000fea0003800200 */
.L_x_2285:
        /* <DEDUP_REMOVED lines=10> */
.L_x_2288:
[----:B------:R-:W-:Y:S05]  /*17b0*/  BSYNC.RECONVERGENT B0 ;  /* 0x0000000000007941 */ /* 0x000fea0003800200 */
.L_x_2287:
        /* <DEDUP_REMOVED lines=10> */
.L_x_2290:
[----:B------:R-:W-:Y:S05]  /*1860*/  BSYNC.RECONVERGENT B0 ;  /* 0x0000000000007941 */ /* 0x000fea0003800200 */
.L_x_2289:
        /* <DEDUP_REMOVED lines=10> */
.L_x_2292:
[----:B------:R-:W-:Y:S05]  /*1910*/  BSYNC.RECONVERGENT B0 ;  /* 0x0000000000007941 */ /* 0x000fea0003800200 */
.L_x_2291:
        /* <DEDUP_REMOVED lines=10> */
.L_x_2294:
[----:B------:R-:W-:Y:S05]  /*19c0*/  BSYNC.RECONVERGENT B0 ;  /* 0x0000000000007941 */ /* 0x000fea0003800200 */
.L_x_2293:
        /* <DEDUP_REMOVED lines=10> */
.L_x_2263:
[----:B------:R-:W-:Y:S01]  /*1a70*/  UISETP.NE.AND UP0, UPT, UR19, -0x1, UPT ;  /* 0xffffffff1300788c */ /* 0x000fe2000bf05270 */
[----:B------:R-:W1:Y:S01]  /*1a80*/  LDCU UR8, c[0x0][0x444] ;  /* 0x00008880ff0877ac */ /* 0x000e620008000800 */
[----:B------:R-:W2:Y:S01]  /*1a90*/  LDCU UR25, c[0x0][0x448] ;  /* 0x00008900ff1977ac */ /* 0x000ea20008000800 */
[----:B------:R-:W-:-:S08]  /*1aa0*/  UISETP.NE.AND UP1, UPT, UR15, -0x1, UPT ;  /* 0xffffffff0f00788c */ /* 0x000fd0000bf25270 */
[----:B------:R-:W3:Y:S01]  /*1ab0*/  @!UP0 LDCU.64 UR6, c[0x0][0x398] ;  /* 0x00007300ff0687ac */ /* 0x000ee20008000a00 */
[----:B------:R-:W4:Y:S01]  /*1ac0*/  @UP0 LDCU.64 UR4, c[0x0][0x3b0] ;  /* 0x00007600ff0407ac */ /* 0x000f220008000a00 */
[----:B------:R-:W-:Y:S02]  /*1ad0*/  UIADD3 UR30, UPT, UPT, UR23, -0x1, URZ ;  /* 0xffffffff171e7890 */ /* 0x000fe4000fffe0ff */
[----:B-1----:R-:W-:Y:S02]  /*1ae0*/  UIMAD UR8, UR34, UR8, UR31 ;  /* 0x00000008220872a4 */ /* 0x002fe4000f8e021f */
[----:B------:R-:W-:-:S04]  /*1af0*/  USHF.L.U32 UR22, UR30, 0x6, URZ ;  /* 0x000000061e167899 */ /* 0x000fc800080006ff */
[----:B--2---:R-:W-:Y:S02]  /*1b00*/  UIMAD UR21, UR8, UR25, UR22 ;  /* 0x00000019081572a4 */ /* 0x004fe4000f8e0216 */
[----:B---3--:R-:W-:-:S04]  /*1b10*/  @!UP0 UIMAD.WIDE.U32 UR40, UR13, UR6, URZ ;  /* 0x000000060d2882a5 */ /* 0x008fc8000f8e00ff */
        /* <DEDUP_REMOVED lines=16> */
.L_x_2295:
[----:B------:R-:W1:Y:S01]  /*1c20*/  LDCU.64 UR10, c[0x0][0x3b8] ;  /* 0x00007700ff0a77ac */ /* 0x000e620008000a00 */
[----:B------:R-:W-:-:S04]  /*1c30*/  UIADD3 UR12, UPT, UPT, UR14, UR15, URZ ;  /* 0x0000000f0e0c7290 */ /* 0x000fc8000fffe0ff */
[----:B-1----:R-:W-:Y:S02]  /*1c40*/  UIMAD.WIDE.U32 UR6, UR12, UR10, URZ ;  /* 0x0000000a0c0672a5 */ /* 0x002fe4000f8e00ff */
[----:B------:R-:W-:-:S04]  /*1c50*/  UIMAD UR12, UR12, UR11, URZ ;  /* 0x0000000b0c0c72a4 */ /* 0x000fc8000f8e02ff */
[----:B------:R-:W-:Y:S02]  /*1c60*/  UIADD3 UR12, UPT, UPT, UR7, UR12, URZ ;  /* 0x0000000c070c7290 */ /* 0x000fe4000fffe0ff */
.L_x_2296:
        /* <DEDUP_REMOVED lines=38> */
.L_x_2297:
[----:B------:R-:W1:Y:S01]  /*1ed0*/  LDCU.64 UR8, c[0x0][0x3c0] ;  /* 0x00007800ff0877ac */ /* 0x000e620008000a00 */
[----:B------:R-:W-:-:S04]  /*1ee0*/  UIADD3 UR14, UPT, UPT, UR14, UR15, URZ ;  /* 0x0000000f0e0e7290 */ /* 0x000fc8000fffe0ff */
[----:B-1----:R-:W-:Y:S02]  /*1ef0*/  UIMAD.WIDE.U32 UR4, UR14, UR8, URZ ;  /* 0x000000080e0472a5 */ /* 0x002fe4000f8e00ff */
[----:B------:R-:W-:-:S04]  /*1f00*/  UIMAD UR13, UR14, UR9, URZ ;  /* 0x000000090e0d72a4 */ /* 0x000fc8000f8e02ff */
[----:B------:R-:W-:Y:S01]  /*1f10*/  UIADD3 UR13, UPT, UPT, UR5, UR13, URZ ;  /* 0x0000000d050d7290 */ /* 0x000fe2000fffe0ff */
[----:B------:R-:W-:-:S11]  /*1f20*/  UMOV UR14, UR4 ;  /* 0x00000004000e7c82 */ /* 0x000fd60008000000 */
.L_x_2298:
[C---:B------:R-:W-:Y:S01]  /*1f30*/  IMAD.SHL.U32 R191, R178.reuse, 0x8, RZ ;  /* 0x00000008b2bf7824 */ /* 0x040fe200078e00ff */
[--C-:B------:R-:W-:Y:S01]  /*1f40*/  SHF.R.U32.HI R14, RZ, 0x3, R178.reuse ;  /* 0x00000003ff0e7819 */ /* 0x100fe200000116b2 */
[----:B------:R-:W1:Y:S01]  /*1f50*/  LDCU.64 UR16, c[0x0][0x388] ;  /* 0x00007100ff1077ac */ /* 0x000e620008000a00 */
[----:B------:R-:W-:Y:S01]  /*1f60*/  IMAD.SHL.U32 R19, R178, 0x40, RZ ;  /* 0x00000040b2137824 */ /* 0x000fe200078e00ff */
[----:B------:R-:W-:Y:S01]  /*1f70*/  SHF.R.U32.HI R176, RZ, 0x1, R178 ;  /* 0x00000001ffb07819 */ /* 0x000fe200000116b2 */
[----:B------:R-:W2:Y:S01]  /*1f80*/  S2UR UR27, SR_CgaCtaId ;  /* 0x00000000001b79c3 */ /* 0x000ea20000008800 */
[C---:B------:R-:W-:Y:S01]  /*1f90*/  LOP3.LUT R172, R191.reuse, 0x38, RZ, 0xc0, !PT ;  /* 0x00000038bfac7812 */ /* 0x040fe200078ec0ff */
[----:B------:R-:W-:Y:S01]  /*1fa0*/  BSSY.RECONVERGENT B0, `(.L_x_2299) ;  /* 0x000004a000007945 */ /* 0x000fe20003800200 */
[----:B------:R-:W-:Y:S02]  /*1fb0*/  LOP3.LUT R6, R191, 0x1f8, RZ, 0xc0, !PT ;  /* 0x000001f8bf067812 */ /* 0x000fe400078ec0ff */
[C---:B------:R-:W-:Y:S01]  /*1fc0*/  IADD3 R4, P1, PT, R172.reuse, UR6, RZ ;  /* 0x00000006ac047c10 */ /* 0x040fe2000ff3e0ff */
[----:B------:R-:W3:Y:S01]  /*1fd0*/  LDCU.128 UR4, c[0x0][0x3d0] ;  /* 0x00007a00ff0477ac */ /* 0x000ee20008000c00 */
[----:B------:R-:W-:-:S02]  /*1fe0*/  IADD3 R2, P0, PT, R172, UR14, RZ ;  /* 0x0000000eac027c10 */ /* 0x000fc4000ff1e0ff */
[----:B------:R-:W-:Y:S01]  /*1ff0*/  LOP3.LUT R6, R6, 0x38, R178, 0x78, !PT ;  /* 0x0000003806067812 */ /* 0x000fe200078e78b2 */
[----:B------:R-:W4:Y:S01]  /*2000*/  LDCU.64 UR14, c[0x0][0x390] ;  /* 0x00007200ff0e77ac */ /* 0x000f220008000a00 */
[----:B------:R-:W-:Y:S01]  /*2010*/  IMAD.X R5, RZ, RZ, UR12, P1 ;  /* 0x0000000cff057e24 */ /* 0x000fe200088e06ff */
[----:B------:R-:W-:Y:S01]  /*2020*/  LOP3.LUT R16, R172, 0x1c0, R19, 0xf8, !PT ;  /* 0x000001c0ac107812 */ /* 0x000fe200078ef813 */
[----:B------:R-:W-:Y:S01]  /*2030*/  IMAD.X R3, RZ, RZ, UR13, P0 ;  /* 0x0000000dff037e24 */ /* 0x000fe200080e06ff */
[----:B------:R-:W-:Y:S01]  /*2040*/  LOP3.LUT R191, R6, 0x1e00, R191, 0xf8, !PT ;  /* 0x00001e0006bf7812 */ /* 0x000fe200078ef8bf */
[----:B------:R-:W-:Y:S01]  /*2050*/  IMAD.WIDE.U32 R4, R14, UR10, R4 ;  /* 0x0000000a0e047c25 */ /* 0x000fe2000f8e0004 */
[----:B------:R-:W-:Y:S01]  /*2060*/  SHF.R.S32.HI R6, RZ, 0x1f, R0 ;  /* 0x0000001fff067819 */ /* 0x000fe20000011400 */
[----:B------:R-:W5:Y:S01]  /*2070*/  LDCU.64 UR12, c[0x0][0x3c8] ;  /* 0x00007900ff0c77ac */ /* 0x000f620008000a00 */
[----:B------:R-:W-:Y:S01]  /*2080*/  IADD3 R8, P0, PT, R172, UR40, RZ ;  /* 0x00000028ac087c10 */ /* 0x000fe2000ff1e0ff */
[----:B------:R-:W-:Y:S01]  /*2090*/  IMAD.WIDE.U32 R2, R14, UR8, R2 ;  /* 0x000000080e027c25 */ /* 0x000fe2000f8e0002 */
[----:B------:R-:W-:-:S03]  /*20a0*/  LOP3.LUT R205, R19, 0x200, RZ, 0xc0, !PT ;  /* 0x0000020013cd7812 */ /* 0x000fc600078ec0ff */
[----:B------:R-:W-:Y:S02]  /*20b0*/  IMAD R3, R14, UR9, R3 ;  /* 0x000000090e037c24 */ /* 0x000fe4000f8e0203 */
[C---:B---3--:R-:W-:Y:S02]  /*20c0*/  IMAD R7, R6.reuse, UR4, RZ ;  /* 0x0000000406077c24 */ /* 0x048fe4000f8e02ff */
[----:B------:R-:W-:Y:S02]  /*20d0*/  IMAD R10, R6, UR6, RZ ;  /* 0x00000006060a7c24 */ /* 0x000fe4000f8e02ff */
[----:B------:R-:W-:Y:S02]  /*20e0*/  IMAD R5, R14, UR11, R5 ;  /* 0x0000000b0e057c24 */ /* 0x000fe4000f8e0205 */
[C---:B------:R-:W-:Y:S02]  /*20f0*/  IMAD R11, R0.reuse, UR5, R7 ;  /* 0x00000005000b7c24 */ /* 0x040fe4000f8e0207 */
[----:B------:R-:W-:-:S02]  /*2100*/  IMAD R10, R0, UR7, R10 ;  /* 0x00000007000a7c24 */ /* 0x000fc4000f8e020a */
[----:B------:R-:W-:-:S04]  /*2110*/  IMAD.WIDE.U32 R2, R0, UR6, R2 ;  /* 0x0000000600027c25 */ /* 0x000fc8000f8e0002 */
[----:B------:R-:W-:Y:S01]  /*2120*/  IMAD.WIDE.U32 R6, R0, UR4, R4 ;  /* 0x0000000400067c25 */ /* 0x000fe2000f8e0004 */
[----:B------:R-:W-:Y:S02]  /*2130*/  UMOV UR4, 0x400 ;  /* 0x0000040000047882 */ /* 0x000fe40000000000 */
[----:B--2---:R-:W-:Y:S01]  /*2140*/  ULEA UR5, UR27, UR4, 0x18 ;  /* 0x000000041b057291 */ /* 0x004fe2000f8ec0ff */
[----:B------:R-:W-:Y:S01]  /*2150*/  IMAD.X R9, RZ, RZ, UR38, P0 ;  /* 0x00000026ff097e24 */ /* 0x000fe200080e06ff */
[----:B----4-:R-:W-:Y:S01]  /*2160*/  LEA R18, P0, R2, UR14, 0x1 ;  /* 0x0000000e02127c11 */ /* 0x010fe2000f8008ff */
[----:B------:R-:W-:Y:S01]  /*2170*/  IMAD.IADD R0, R3, 0x1, R10 ;  /* 0x0000000103007824 */ /* 0x000fe200078e020a */
[----:B-1----:R-:W-:Y:S01]  /*2180*/  LEA R157, P1, R6, UR16, 0x1 ;  /* 0x00000010069d7c11 */ /* 0x002fe2000f8208ff */
[----:B------:R-:W-:Y:S01]  /*2190*/  IMAD.IADD R7, R7, 0x1, R11 ;  /* 0x0000000107077824 */ /* 0x000fe200078e020b */
[----:B------:R-:W-:Y:S01]  /*21a0*/  UIADD3 UR14, UPT, UPT, -UR31, UR33, URZ ;  /* 0x000000211f0e7290 */ /* 0x000fe2000fffe1ff */
[----:B-----5:R-:W-:Y:S01]  /*21b0*/  IMAD.U32 R4, RZ, RZ, UR12 ;  /* 0x0000000cff047e24 */ /* 0x020fe2000f8e00ff */
[----:B------:R-:W-:Y:S01]  /*21c0*/  LEA.HI.X R17, R2, UR15, R0, 0x1, P0 ;  /* 0x0000000f02117c11 */ /* 0x000fe200080f0c00 */
[----:B------:R1:W-:Y:S01]  /*21d0*/  STL [R1+0xf8], R157 ;  /* 0x0000f89d01007387 */ /* 0x0003e20000100800 */
[----:B------:R-:W-:Y:S01]  /*21e0*/  LEA.HI.X R156, R6, UR17, R7, 0x1, P1 ;  /* 0x00000011069c7c11 */ /* 0x000fe200088f0c07 */
[----:B------:R-:W-:Y:S01]  /*21f0*/  IMAD.WIDE.U32 R4, R4, UR35, R8 ;  /* 0x0000002304047c25 */ /* 0x000fe2000f8e0008 */
[----:B------:R-:W-:Y:S01]  /*2200*/  LOP3.LUT R0, R176, 0x8, RZ, 0xc0, !PT ;  /* 0x00000008b0007812 */ /* 0x000fe200078ec0ff */
[----:B------:R1:W-:Y:S01]  /*2210*/  STL [R1+0x108], R18 ;  /* 0x0001081201007387 */ /* 0x0003e20000100800 */
[----:B------:R-:W-:Y:S01]  /*2220*/  ISETP.GE.AND P0, PT, R14, UR14, PT ;  /* 0x0000000e0e007c0c */ /* 0x000fe2000bf06270 */
[----:B------:R-:W-:Y:S01]  /*2230*/  IMAD.U32 R2, RZ, RZ, UR13 ;  /* 0x0000000dff027e24 */ /* 0x000fe2000f8e00ff */
[----:B------:R-:W-:Y:S01]  /*2240*/  LOP3.LUT R232, R16, R0, RZ, 0x3c, !PT ;  /* 0x0000000010e87212 */ /* 0x000fe200078e3cff */
[----:B------:R1:W-:Y:S01]  /*2250*/  STL [R1+0xf4], R156 ;  /* 0x0000f49c01007387 */ /* 0x0003e20000100800 */
[----:B------:R-:W-:Y:S01]  /*2260*/  LOP3.LUT R3, R176, 0x30, RZ, 0xc0, !PT ;  /* 0x00000030b0037812 */ /* 0x000fe200078ec0ff */
[----:B------:R-:W-:Y:S01]  /*2270*/  UIMAD.WIDE.U32 UR16, UR20, 0x80, URZ ;  /* 0x00000080141078a5 */ /* 0x000fe2000f8e00ff */
[----:B------:R-:W-:Y:S01]  /*2280*/  LEA R191, R191, UR5, 0x1 ;  /* 0x00000005bfbf7c11 */ /* 0x000fe2000f8e08ff */
[----:B------:R1:W-:Y:S01]  /*2290*/  STL [R1+0x104], R17 ;  /* 0x0001041101007387 */ /* 0x0003e20000100800 */
[----:B------:R-:W-:Y:S01]  /*22a0*/  LEA.HI R246, R155, R3, RZ, 0x1e ;  /* 0x000000039bf67211 */ /* 0x000fe200078ff0ff */
[----:B------:R-:W-:-:S02]  /*22b0*/  IMAD R3, R2, UR35, R5 ;  /* 0x0000002302037c24 */ /* 0x000fc4000f8e0205 */
[----:B------:R1:W-:Y:S01]  /*22c0*/  STL [R1+0x48], R16 ;  /* 0x0000481001007387 */ /* 0x0003e20000100800 */
[----:B------:R-:W-:-:S03]  /*22d0*/  LOP3.LUT R20, R14, UR16, RZ, 0xfc, !PT ;  /* 0x000000100e147c12 */ /* 0x000fc6000f8efcff */
[----:B------:R1:W-:Y:S04]  /*22e0*/  STL [R1+0xa4], R205 ;  /* 0x0000a4cd01007387 */ /* 0x0003e80000100800 */
[----:B------:R1:W-:Y:S01]  /*22f0*/  STL [R1+0xb0], R232 ;  /* 0x0000b0e801007387 */ /* 0x0003e20000100800 */
        /* <DEDUP_REMOVED lines=19> */
.L_x_2301:
[----:B------:R2:W-:Y:S02]  /*2430*/  STS.128 [R191], RZ ;  /* 0x000000ffbf007388 */ /* 0x0005e40000000c00 */
.L_x_2300:
[----:B------:R-:W-:Y:S05]  /*2440*/  BSYNC.RECONVERGENT B0 ;  /* 0x0000000000007941 */ /* 0x000fea0003800200 */
.L_x_2299:
        /* <DEDUP_REMOVED lines=10> */
[C---:B------:R-:W-:Y:S01]  /*24f0*/  VIADD R11, R14.reuse, 0x20 ;  /* 0x000000200e0b7836 */ /* 0x040fe20000000000 */
[----:B------:R-:W-:Y:S01]  /*2500*/  UIMAD.WIDE.U32 UR40, UR38, UR30, URZ ;  /* 0x0000001e262872a5 */ /* 0x000fe2000f8e00ff */
[----:B------:R-:W-:Y:S01]  /*2510*/  VIADD R15, R14, 0x30 ;  /* 0x000000300e0f7836 */ /* 0x000fe20000000000 */
[----:B------:R-:W-:Y:S01]  /*2520*/  BSSY.RECONVERGENT B0, `(.L_x_2302) ;  /* 0x000001b000007945 */ /* 0x000fe20003800200 */
[----:B------:R-:W-:-:S02]  /*2530*/  ISETP.GE.AND P3, PT, R7, UR14, PT ;  /* 0x0000000e07007c0c */ /* 0x000fc4000bf66270 */
        /* <DEDUP_REMOVED lines=9> */
[----:B------:R-:W3:Y:S01]  /*25d0*/  LDCU.64 UR12, c[0x0][0x3b0] ;  /* 0x00007600ff0c77ac */ /* 0x000ee20008000a00 */
[----:B------:R-:W-:Y:S02]  /*25e0*/  IADD3 R0, P0, PT, R20, 0x10, RZ ;  /* 0x0000001014007810 */ /* 0x000fe40007f1e0ff */
[----:B------:R-:W-:Y:S01]  /*25f0*/  MOV R7, R3 ;  /* 0x0000000300077202 */ /* 0x000fe20000000f00 */
[----:B------:R-:W5:Y:S02]  /*2600*/  LDCU.64 UR6, c[0x0][0x380] ;  /* 0x00007000ff0677ac */ /* 0x000f640008000a00 */
[----:B------:R-:W-:-:S04]  /*2610*/  IMAD.X R6, RZ, RZ, UR17, P0 ;  /* 0x00000011ff067e24 */ /* 0x000fc800080e06ff */
[----:B---3--:R-:W-:Y:S02]  /*2620*/  IMAD R8, R6, UR12, RZ ;  /* 0x0000000c06087c24 */ /* 0x008fe4000f8e02ff */
        /* <DEDUP_REMOVED lines=10> */
.L_x_2303:
[----:B------:R-:W-:Y:S05]  /*26d0*/  BSYNC.RECONVERGENT B0 ;  /* 0x0000000000007941 */ /* 0x000fea0003800200 */
.L_x_2302:
        /* <DEDUP_REMOVED lines=22> */
.L_x_2305:
[----:B------:R-:W-:Y:S05]  /*2840*/  BSYNC.RECONVERGENT B0 ;  /* 0x0000000000007941 */ /* 0x000fea0003800200 */
.L_x_2304:
        /* <DEDUP_REMOVED lines=22> */
.L_x_2307:
[----:B------:R-:W-:Y:S05]  /*29b0*/  BSYNC.RECONVERGENT B0 ;  /* 0x0000000000007941 */ /* 0x000fea0003800200 */
.L_x_2306:
        /* <DEDUP_REMOVED lines=22> */
.L_x_2309:
[----:B------:R-:W-:Y:S05]  /*2b20*/  BSYNC.RECONVERGENT B0 ;  /* 0x0000000000007941 */ /* 0x000fea0003800200 */
.L_x_2308:
        /* <DEDUP_REMOVED lines=22> */
.L_x_2311:
[----:B------:R-:W-:Y:S05]  /*2c90*/  BSYNC.RECONVERGENT B0 ;  /* 0x0000000000007941 */ /* 0x000fea0003800200 */
.L_x_2310:
        /* <DEDUP_REMOVED lines=22> */
.L_x_2313:
[----:B------:R-:W-:Y:S05]  /*2e00*/  BSYNC.RECONVERGENT B0 ;  /* 0x0000000000007941 */ /* 0x000fea0003800200 */
.L_x_2312:
        /* <DEDUP_REMOVED lines=8> */
[----:B------:R-:W2:Y:S03]  /*2e90*/  LDCU.64 UR6, c[0x0][0x380] ;  /* 0x00007000ff0677ac */ /* 0x000ea60008000a00 */
[----:B------:R-:W-:-:S05]  /*2ea0*/  IADD3.X R2, PT, PT, RZ, UR17, RZ, P0, !PT ;  /* 0x00000011ff027c10 */ /* 0x000fca00087fe4ff */
[----:B-----5:R-:W-:Y:S01]  /*2eb0*/  IMAD R6, R2, UR12, RZ ;  /* 0x0000000c02067c24 */ /* 0x020fe2000f8e02ff */
[----:B------:R-:W-:-:S05]  /*2ec0*/  MOV R2, R4 ;  /* 0x0000000400027202 */ /* 0x000fca0000000f00 */
        /* <DEDUP_REMOVED lines=9> */
.L_x_2315:
[----:B------:R-:W-:Y:S05]  /*2f60*/  BSYNC.RECONVERGENT B0 ;  /* 0x0000000000007941 */ /* 0x000fea0003800200 */
.L_x_2314:
        /* <DEDUP_REMOVED lines=18> */
.L_x_2318:
[----:B------:R1:W-:Y:S02]  /*3090*/  STS.128 [R191+0x4000], RZ ;  /* 0x004000ffbf007388 */ /* 0x0003e40000000c00 */
.L_x_2317:
[----:B------:R-:W-:Y:S05]  /*30a0*/  BSYNC.RECONVERGENT B0 ;  /* 0x0000000000007941 */ /* 0x000fea0003800200 */
.L_x_2316:
        /* <DEDUP_REMOVED lines=23> */
.L_x_2320:
[----:B------:R-:W-:Y:S05]  /*3220*/  BSYNC.RECONVERGENT B0 ;  /* 0x0000000000007941 */ /* 0x000fea0003800200 */
.L_x_2319:
        /* <DEDUP_REMOVED lines=16> */
.L_x_2322:
[----:B------:R-:W-:Y:S05]  /*3330*/  BSYNC.RECONVERGENT B0 ;  /* 0x0000000000007941 */ /* 0x000fea0003800200 */
.L_x_2321:
        /* <DEDUP_REMOVED lines=20> */
.L_x_2324:
[----:B------:R-:W-:Y:S05]  /*3480*/  BSYNC.RECONVERGENT B0 ;  /* 0x0000000000007941 */ /* 0x000fea0003800200 */
.L_x_2323:
[----:B------:R-:W0:Y:S01]  /*3490*/  LDGDEPBAR ;  /* 0x00000000000079af */ /* 0x000e220000000000 */
[----:B------:R-:W-:Y:S01]  /*34a0*/  USHF.L.U32 UR34, UR34, 0x5, URZ ;  /* 0x0000000522227899 */ /* 0x000fe200080006ff */
[----:B------:R-:W-:Y:S01]  /*34b0*/  SHF.R.U32.HI R152, RZ, 0x5, R178 ;  /* 0x00000005ff987819 */ /* 0x000fe200000116b2 */
[----:B------:R-:W-:Y:S01]  /*34c0*/  UIMAD.WIDE.U32 UR40, UR39, UR30, URZ ;  /* 0x0000001e272872a5 */ /* 0x000fe2000f8e00ff */
[----:B------:R-:W-:Y:S01]  /*34d0*/  IMAD.U32 R0, RZ, RZ, UR20 ;  /* 0x00000014ff007e24 */ /* 0x000fe2000f8e00ff */
[----:B------:R-:W-:Y:S01]  /*34e0*/  UIMAD UR7, UR17, UR30, URZ ;  /* 0x0000001e110772a4 */ /* 0x000fe2000f8e02ff */
[----:B------:R-:W-:Y:S01]  /*34f0*/  BSSY.RECONVERGENT B0, `(.L_x_2325) ;  /* 0x000001b000007945 */ /* 0x000fe20003800200 */
[----:B------:R-:W-:Y:S01]  /*3500*/  IADD3 R155, P1, P0, R12, UR34, R155 ;  /* 0x000000220c9b7c10 */ /* 0x000fe2000f83e09b */
[----:B------:R-:W-:Y:S01]  /*3510*/  USHF.R.S32.HI UR34, URZ, 0x1f, UR34 ;  /* 0x0000001fff227899 */ /* 0x000fe20008011422 */
[----:B------:R-:W-:Y:S01]  /*3520*/  IMAD R152, R0, 0x8, R152 ;  /* 0x0000000800987824 */ /* 0x000fe200078e0298 */
[----:B------:R-:W-:Y:S01]  /*3530*/  UIADD3 UR26, UPT, UPT, UR32, UR26, -UR33 ;  /* 0x0000001a201a7290 */ /* 0x000fe2000fffe821 */
[----:B------:R-:W-:Y:S01]  /*3540*/  LOP3.LUT R154, R176, 0x1f0, RZ, 0xc0, !PT ;  /* 0x000001f0b09a7812 */ /* 0x000fe200078ec0ff */
[----:B------:R-:W-:-:S02]  /*3550*/  UIADD3 UR7, UPT, UPT, UR41, UR7, URZ ;  /* 0x0000000729077290 */ /* 0x000fc4000fffe0ff */
[----:B------:R-:W-:Y:S01]  /*3560*/  IADD3.X R153, PT, PT, R13, UR34, RZ, P1, P0 ;  /* 0x000000220d997c10 */ /* 0x000fe20008fe04ff */
        /* <DEDUP_REMOVED lines=16> */
.L_x_2327:
[----:B------:R1:W-:Y:S01]  /*3670*/  STS.128 [R191+0x6000], RZ ;  /* 0x006000ffbf007388 */ /* 0x0003e20000000c00 */
[----:B------:R-:W-:Y:S05]  /*3680*/  BRA `(.L_x_2328) ;  /* 0x0000000000047947 */ /* 0x000fea0003800000 */
.L_x_2326:
[----:B------:R1:W-:Y:S02]  /*3690*/  STS.128 [R191+0x6000], RZ ;  /* 0x006000ffbf007388 */ /* 0x0003e40000000c00 */
.L_x_2328:
[----:B------:R-:W-:Y:S05]  /*36a0*/  BSYNC.RECONVERGENT B0 ;  /* 0x0000000000007941 */ /* 0x000fea0003800200 */
.L_x_2325:
[----:B------:R-:W-:Y:S01]  /*36b0*/  ISETP.GE.AND P0, PT, R10, UR15, PT ;  /* 0x0000000f0a007c0c */ /* 0x000fe2000bf06270 */
[C---:B------:R-:W-:Y:S01]  /*36c0*/  IMAD.SHL.U32 R177, R178.reuse, 0x20, RZ ;  /* 0x00000020b2b17824 */ /* 0x040fe200078e00ff */
[----:B--2---:R-:W-:Y:S01]  /*36d0*/  LOP3.LUT R2, R178, 0x8, RZ, 0xc0, !PT ;  /* 0x00000008b2027812 */ /* 0x004fe200078ec0ff */
[----:B------:R-:W-:Y:S01]  /*36e0*/  BSSY.RECONVERGENT B0, `(.L_x_2329) ;  /* 0x000001b000007945 */ /* 0x000fe20003800200 */
[----:B------:R-:W-:Y:S02]  /*36f0*/  LOP3.LUT R6, R19, 0x400, RZ, 0xc0, !PT ;  /* 0x0000040013067812 */ /* 0x000fe400078ec0ff */
[----:B------:R-:W-:Y:S02]  /*3700*/  LOP3.LUT R177, R177, 0x7c00, RZ, 0xc0, !PT ;  /* 0x00007c00b1b17812 */ /* 0x000fe400078ec0ff */
[----:B------:R-:W-:Y:S02]  /*3710*/  LOP3.LUT R2, R16, R2, RZ, 0x3c, !PT ;  /* 0x0000000210027212 */ /* 0x000fe400078e3cff */
[----:B------:R-:W-:-:S02]  /*3720*/  LOP3.LUT R0, R205, R177, RZ, 0xfc, !PT ;  /* 0x000000b1cd007212 */ /* 0x000fc400078efcff */
[----:B------:R-:W-:Y:S01]  /*3730*/  ISETP.GE.AND P2, PT, R11, UR15, PT ;  /* 0x0000000f0b007c0c */ /* 0x000fe2000bf46270 */
[----:B------:R2:W-:Y:S01]  /*3740*/  @P0 STS.128 [R191+0x6800], RZ ;  /* 0x006800ffbf000388 */ /* 0x0005e20000000c00 */
[----:B------:R-:W-:Y:S01]  /*3750*/  ISETP.GE.AND P1, PT, R15, UR15, PT ;  /* 0x0000000f0f007c0c */ /* 0x000fe2000bf26270 */
[----:B------:R-:W-:Y:S02]  /*3760*/  IMAD R6, R2, 0x2, R6 ;  /* 0x0000000202067824 */ /* 0x000fe400078e0206 */
        /* <DEDUP_REMOVED lines=18> */
.L_x_2330:
[----:B------:R-:W-:Y:S05]  /*3890*/  BSYNC.RECONVERGENT B0 ;  /* 0x0000000000007941 */ /* 0x000fea0003800200 */
.L_x_2329:
[----:B------:R2:W-:Y:S01]  /*38a0*/  @P2 STS.128 [R191+0x7000], RZ ;  /* 0x007000ffbf002388 */ /* 0x0005e20000000c00 */
[----:B------:R-:W-:Y:S01]  /*38b0*/  BSSY.RECONVERGENT B0, `(.L_x_2331) ;  /* 0x0000011000007945 */ /* 0x000fe20003800200 */
[----:B-1----:R-:W-:-:S03]  /*38c0*/  LEA R16, R0, UR5, 0x1 ;  /* 0x0000000500107c11 */ /* 0x002fc6000f8e08ff */
[----:B------:R-:W-:Y:S05]  /*38d0*/  @P2 BRA `(.L_x_2332) ;  /* 0x0000000000382947 */ /* 0x000fea0003800000 */
[----:B------:R-:W1:Y:S02]  /*38e0*/  LDCU UR6, c[0x0][0x440] ;  /* 0x00008800ff0677ac */ /* 0x000e640008000800 */
[----:B-1----:R-:W-:-:S13]  /*38f0*/  ISETP.GE.AND P0, PT, R172, UR6, PT ;  /* 0x00000006ac007c0c */ /* 0x002fda000bf06270 */
        /* <DEDUP_REMOVED lines=12> */
.L_x_2332:
[----:B------:R-:W-:Y:S05]  /*39c0*/  BSYNC.RECONVERGENT B0 ;  /* 0x0000000000007941 */ /* 0x000fea0003800200 */
.L_x_2331:
        /* <DEDUP_REMOVED lines=21> */
.L_x_2334:
[----:B------:R-:W-:Y:S05]  /*3b20*/  BSYNC.RECONVERGENT B0 ;  /* 0x0000000000007941 */ /* 0x000fea0003800200 */
.L_x_2333:
[----:B------:R-:W-:Y:S01]  /*3b30*/  LDSM.16.M88.4 R12, [R16] ;  /* 0x00000000100c783b */ /* 0x000fe20000000200 */
[----:B------:R-:W-:Y:S01]  /*3b40*/  IMAD.MOV.U32 R0, RZ, RZ, 0x20 ;  /* 0x00000020ff007424 */ /* 0x000fe200078e00ff */
[----:B------:R-:W-:Y:S01]  /*3b50*/  LOP3.LUT P6, RZ, R178, 0x2, RZ, 0xc0, !PT ;  /* 0x00000002b2ff7812 */ /* 0x000fe200078cc0ff */
[----:B------:R-:W-:Y:S01]  /*3b60*/  VIADD R17, R6, UR5 ;  /* 0x0000000506117c36 */ /* 0x000fe20008000000 */
[----:B------:R-:W5:Y:S01]  /*3b70*/  LDSM.16.M88.4 R28, [R6+UR5+0x4000] ;  /* 0x00400005061c783b */ /* 0x000f620008000200 */
[C---:B------:R-:W-:Y:S01]  /*3b80*/  LOP3.LUT P2, RZ, R178.reuse, 0x4, RZ, 0xc0, !PT ;  /* 0x00000004b2ff7812 */ /* 0x040fe2000784c0ff */
[----:B------:R-:W-:Y:S01]  /*3b90*/  IMAD.SHL.U32 R158, R178, 0x2, RZ ;  /* 0x00000002b29e7824 */ /* 0x000fe200078e00ff */
[----:B------:R-:W-:Y:S01]  /*3ba0*/  SEL R0, R0, 0xffffffe0, !P6 ;  /* 0xffffffe000007807 */ /* 0x000fe20007000000 */
[----:B---3--:R-:W3:Y:S01]  /*3bb0*/  LDSM.16.M88.4 R8, [R16+0x2000] ;  /* 0x002000001008783b */ /* 0x008ee20000000200 */
[----:B------:R-:W-:Y:S02]  /*3bc0*/  UISETP.GT.U32.AND UP0, UPT, UR30, UR18, UPT ;  /* 0x000000121e00728c */ /* 0x000fe4000bf04070 */
[----:B------:R-:W-:Y:S01]  /*3bd0*/  LOP3.LUT R234, R158, 0x6, RZ, 0xc0, !PT ;  /* 0x000000069eea7812 */ /* 0x000fe200078ec0ff */
[----:B------:R-:W2:Y:S01]  /*3be0*/  LDSM.16.M88.4 R24, [R6+UR5+0x4800] ;  /* 0x004800050618783b */ /* 0x000ea20008000200 */
[--C-:B-1----:R-:W-:Y:S01]  /*3bf0*/  IMAD.IADD R2, R17, 0x1, R0.reuse ;  /* 0x0000000111027824 */ /* 0x102fe200078e0200 */
[----:B------:R-:W1:Y:S01]  /*3c00*/  LDCU.U8 UR12, c[0x0][0x4f8] ;  /* 0x00009f00ff0c77ac */ /* 0x000e620008000000 */
[----:B------:R-:W-:Y:S01]  /*3c10*/  IMAD.IADD R3, R16, 0x1, R0 ;  /* 0x0000000110037824 */ /* 0x000fe200078e0200 */
[----:B------:R-:W4:Y:S04]  /*3c20*/  LDSM.16.M88.4 R32, [R6+UR5+0x5000] ;  /* 0x005000050620783b */ /* 0x000f280008000200 */
[----:B------:R-:W1:Y:S04]  /*3c30*/  LDSM.16.M88.4 R36, [R6+UR5+0x5800] ;  /* 0x005800050624783b */ /* 0x000e680008000200 */
[----:B------:R-:W-:Y:S04]  /*3c40*/  LDSM.16.M88.4 R44, [R2+0x4800] ;  /* 0x00480000022c783b */ /* 0x000fe80000000200 */
[----:B------:R-:W1:Y:S04]  /*3c50*/  LDSM.16.M88.4 R20, [R3] ;  /* 0x000000000314783b */ /* 0x000e680000000200 */
[----:B------:R-:W-:Y:S04]  /*3c60*/  LDSM.16.M88.4 R4, [R3+0x2000] ;  /* 0x002000000304783b */ /* 0x000fe80000000200 */
[----:B------:R-:W1:Y:S04]  /*3c70*/  LDSM.16.M88.4 R56, [R2+0x5000] ;  /* 0x005000000238783b */ /* 0x000e680000000200 */
[----:B------:R-:W1:Y:S01]  /*3c80*/  LDSM.16.M88.4 R40, [R2+0x4000] ;  /* 0x004000000228783b */ /* 0x000e620000000200 */
[-C--:B-----5:R-:W-:Y:S03]  /*3c90*/  HMMA.16816.F32 R88, R12, R28.reuse, RZ ;  /* 0x0000001c0c58723c */ /* 0x0a0fe600000018ff */
[----:B------:R5:W1:Y:S04]  /*3ca0*/  LDSM.16.M88.4 R76, [R2+0x5800] ;  /* 0x00580000024c783b */ /* 0x000a680000000200 */
[----:B------:R-:W-:Y:S01]  /*3cb0*/  STL [R1], R17 ;  /* 0x0000001101007387 */ /* 0x000fe20000100800 */
[C---:B---3--:R-:W-:Y:S03]  /*3cc0*/  HMMA.16816.F32 R84, R8.reuse, R28, RZ ;  /* 0x0000001c0854723c */ /* 0x048fe600000018ff */
[----:B------:R-:W0:Y:S05]  /*3cd0*/  LDGDEPBAR ;  /* 0x00000000000079af */ /* 0x000e2a0000000000 */
[-C--:B------:R-:W-:Y:S08]  /*3ce0*/  HMMA.16816.F32 R80, R8, R30.reuse, RZ ;  /* 0x0000001e0850723c */ /* 0x080ff000000018ff */
[----:B------:R-:W-:Y:S01]  /*3cf0*/  HMMA.16816.F32 R100, R12, R30, RZ ;  /* 0x0000001e0c64723c */ /* 0x000fe200000018ff */
[----:B-----5:R-:W-:-:S05]  /*3d00*/  IMAD.MOV.U32 R2, RZ, RZ, 0x40 ;  /* 0x00000040ff027424 */ /* 0x020fca00078e00ff */
[----:B------:R-:W-:Y:S02]  /*3d10*/  SEL R235, R2, 0xffffffc0, !P2 ;  /* 0xffffffc002eb7807 */ /* 0x000fe40005000000 */
[-C--:B--2---:R-:W-:Y:S02]  /*3d20*/  HMMA.16816.F32 R28, R12, R24.reuse, RZ ;  /* 0x000000180c1c723c */ /* 0x084fe400000018ff */
[----:B------:R-:W-:Y:S01]  /*3d30*/  IADD3 R2, PT, PT, R16, R235, RZ ;  /* 0x000000eb10027210 */ /* 0x000fe20007ffe0ff */
[----:B------:R-:W-:Y:S01]  /*3d40*/  IMAD.IADD R247, R17, 0x1, R235 ;  /* 0x0000000111f77824 */ /* 0x000fe200078e02eb */
[----:B------:R-:W-:Y:S03]  /*3d50*/  STL [R1+0x80], R235 ;  /* 0x000080eb01007387 */ /* 0x000fe60000100800 */
[C---:B------:R-:W-:Y:S01]  /*3d60*/  IMAD.IADD R3, R0.reuse, 0x1, R2 ;  /* 0x0000000100037824 */ /* 0x040fe200078e0202 */
[C---:B------:R-:W-:Y:S01]  /*3d70*/  HMMA.16816.F32 R72, R8.reuse, R24, RZ ;  /* 0x000000180848723c */ /* 0x040fe200000018ff */
[----:B------:R-:W-:Y:S04]  /*3d80*/  LDSM.16.M88.4 R16, [R2] ;  /* 0x000000000210783b */ /* 0x000fe80000000200 */
[----:B------:R-:W-:Y:S03]  /*3d90*/  STL [R1+0x13c], R158 ;  /* 0x00013c9e01007387 */ /* 0x000fe60000100800 */
[C---:B----4-:R-:W-:Y:S01]  /*3da0*/  HMMA.16816.F32 R64, R8.reuse, R32, RZ ;  /* 0x000000200840723c */ /* 0x050fe200000018ff */
[----:B------:R-:W-:Y:S07]  /*3db0*/  STL [R1+0x138], R234 ;  /* 0x000138ea01007387 */ /* 0x000fee0000100800 */
[C---:B-1----:R-:W-:Y:S08]  /*3dc0*/  HMMA.16816.F32 R52, R8.reuse, R36, RZ ;  /* 0x000000240834723c */ /* 0x042ff000000018ff */
[C---:B------:R-:W-:Y:S08]  /*3dd0*/  HMMA.16816.F32 R68, R8.reuse, R26, RZ ;  /* 0x0000001a0844723c */ /* 0x040ff000000018ff */
[C---:B------:R-:W-:Y:S08]  /*3de0*/  HMMA.16816.F32 R60, R8.reuse, R34, RZ ;  /* 0x00000022083c723c */ /* 0x040ff000000018ff */
[----:B------:R-:W-:Y:S08]  /*3df0*/  HMMA.16816.F32 R48, R8, R38, RZ ;  /* 0x000000260830723c */ /* 0x000ff000000018ff */
[C---:B------:R-:W-:Y:S01]  /*3e00*/  HMMA.16816.F32 R96, R12.reuse, R26, RZ ;  /* 0x0000001a0c60723c */ /* 0x040fe200000018ff */
[----:B------:R-:W-:Y:S07]  /*3e10*/  LDSM.16.M88.4 R24, [R247+0x5000] ;  /* 0x00500000f718783b */ /* 0x000fee0000000200 */
[C---:B------:R-:W-:Y:S08]  /*3e20*/  HMMA.16816.F32 R8, R12.reuse, R32, RZ ;  /* 0x000000200c08723c */ /* 0x040ff000000018ff */
[C---:B------:R-:W-:Y:S01]  /*3e30*/  HMMA.16816.F32 R148, R12.reuse, R34, RZ ;  /* 0x000000220c94723c */ /* 0x040fe200000018ff */
[----:B------:R-:W-:Y:S07]  /*3e40*/  LDSM.16.M88.4 R32, [R247+0x4000] ;  /* 0x00400000f720783b */ /* 0x000fee0000000200 */
[C---:B------:R-:W-:Y:S08]  /*3e50*/  HMMA.16816.F32 R92, R12.reuse, R36, RZ ;  /* 0x000000240c5c723c */ /* 0x040ff000000018ff */
[----:B------:R-:W-:Y:S01]  /*3e60*/  HMMA.16816.F32 R144, R12, R38, RZ ;  /* 0x000000260c90723c */ /* 0x000fe200000018ff */
[----:B------:R1:W2:Y:S04]  /*3e70*/  LDSM.16.M88.4 R12, [R2+0x2000] ;  /* 0x00200000020c783b */ /* 0x0002a80000000200 */
[----:B------:R-:W-:Y:S03]  /*3e80*/  LDSM.16.M88.4 R36, [R247+0x5800] ;  /* 0x00580000f724783b */ /* 0x000fe60000000200 */
[----:B------:R-:W-:Y:S01]  /*3e90*/  HMMA.16816.F32 R112, R20, R44, R28 ;  /* 0x0000002c1470723c */ /* 0x000fe2000000181c */
[----:B------:R-:W3:Y:S07]  /*3ea0*/  LDSM.16.M88.4 R28, [R247+0x4800] ;  /* 0x00480000f71c783b */ /* 0x000eee0000000200 */
[----:B------:R-:W-:Y:S01]  /*3eb0*/  HMMA.16816.F32 R124, R4, R58, R60 ;  /* 0x0000003a047c723c */ /* 0x000fe2000000183c */
[----:B-1----:R-:W-:-:S07]  /*3ec0*/  IMAD.IADD R2, R0, 0x1, R247 ;  /* 0x0000000100027824 */ /* 0x002fce00078e02f7 */
[C---:B------:R-:W-:Y:S08]  /*3ed0*/  HMMA.16816.F32 R104, R4.reuse, R40, R84 ;  /* 0x000000280468723c */ /* 0x040ff00000001854 */
[C---:B------:R-:W-:Y:S08]  /*3ee0*/  HMMA.16816.F32 R136, R4.reuse, R44, R72 ;  /* 0x0000002c0488723c */ /* 0x040ff00000001848 */
[----:B------:R-:W-:Y:S08]  /*3ef0*/  HMMA.16816.F32 R140, R4, R42, R80 ;  /* 0x0000002a048c723c */ /* 0x000ff00000001850 */
[C---:B------:R-:W-:Y:S08]  /*3f00*/  HMMA.16816.F32 R108, R20.reuse, R40, R88 ;  /* 0x00000028146c723c */ /* 0x040ff00000001858 */
[----:B------:R-:W-:Y:S01]  /*3f10*/  HMMA.16816.F32 R60, R20, R42, R100 ;  /* 0x0000002a143c723c */ /* 0x000fe20000001864 */
[----:B------:R-:W-:Y:S07]  /*3f20*/  LDSM.16.M88.4 R40, [R2+0x5800] ;  /* 0x005800000228783b */ /* 0x000fee0000000200 */
[C---:B------:R-:W-:Y:S08]  /*3f30*/  HMMA.16816.F32 R128, R4.reuse, R56, R64 ;  /* 0x000000380480723c */ /* 0x040ff00000001840 */
[C---:B------:R-:W-:Y:S01]  /*3f40*/  HMMA.16816.F32 R84, R4.reuse, R76, R52 ;  /* 0x0000004c0454723c */ /* 0x040fe20000001834 */
[----:B------:R-:W-:Y:S07]  /*3f50*/  LDSM.16.M88.4 R52, [R2+0x4000] ;  /* 0x004000000234783b */ /* 0x000fee0000000200 */
[C---:B------:R-:W-:Y:S08]  /*3f60*/  HMMA.16816.F32 R132, R4.reuse, R46, R68 ;  /* 0x0000002e0484723c */ /* 0x040ff00000001844 */
[----:B------:R-:W-:Y:S01]  /*3f70*/  HMMA.16816.F32 R72, R4, R78, R48 ;  /* 0x0000004e0448723c */ /* 0x000fe20000001830 */
[----:B------:R-:W-:Y:S04]  /*3f80*/  LDSM.16.M88.4 R4, [R3+0x2000] ;  /* 0x002000000304783b */ /* 0x000fe80000000200 */
[----:B------:R-:W1:Y:S03]  /*3f90*/  LDSM.16.M88.4 R48, [R2+0x4800] ;  /* 0x004800000230783b */ /* 0x000e660000000200 */
[C---:B------:R-:W-:Y:S01]  /*3fa0*/  HMMA.16816.F32 R116, R20.reuse, R56, R8 ;  /* 0x000000381474723c */ /* 0x040fe20000001808 */
[----:B------:R4:W5:Y:S07]  /*3fb0*/  LDSM.16.M88.4 R8, [R3] ;  /* 0x000000000308783b */ /* 0x00096e0000000200 */
[----:B------:R-:W-:Y:S01]  /*3fc0*/  HMMA.16816.F32 R64, R20, R46, R96 ;  /* 0x0000002e1440723c */ /* 0x000fe20000001860 */
[----:B------:R2:W5:Y:S01]  /*3fd0*/  LDSM.16.M88.4 R44, [R2+0x5000] ;  /* 0x00500000022c783b */ /* 0x0005620000000200 */
[----:B------:R-:W-:-:S06]  /*3fe0*/  DEPBAR.LE SB0, 0x0 ;  /* 0x000080000000791a */ /* 0x000fcc0000000000 */
[C---:B------:R-:W-:Y:S08]  /*3ff0*/  HMMA.16816.F32 R68, R20.reuse, R58, R148 ;  /* 0x0000003a1444723c */ /* 0x040ff00000001894 */
[----:B------:R-:W-:Y:S01]  /*4000*/  HMMA.16816.F32 R120, R20, R76, R92 ;  /* 0x0000004c1478723c */ /* 0x000fe2000000185c */
[----:B----4-:R-:W-:-:S07]  /*4010*/  MOV R3, UR26 ;  /* 0x0000001a00037c02 */ /* 0x010fce0008000f00 */
[----:B------:R-:W-:Y:S01]  /*4020*/  HMMA.16816.F32 R76, R20, R78, R144 ;  /* 0x0000004e144c723c */ /* 0x000fe20000001890 */
[----:B--2---:R-:W-:-:S04]  /*4030*/  SHF.R.U32.HI R2, RZ, 0x2, R178 ;  /* 0x00000002ff027819 */ /* 0x004fc800000116b2 */
[----:B------:R-:W-:-:S03]  /*4040*/  LOP3.LUT R2, R2, 0x7, RZ, 0xc0, !PT ;  /* 0x0000000702027812 */ /* 0x000fc600078ec0ff */
[----:B------:R-:W-:Y:S01]  /*4050*/  HMMA.16816.F32 R104, R12, R32, R104 ;  /* 0x000000200c68723c */ /* 0x000fe20000001868 */
[----:B------:R-:W-:-:S04]  /*4060*/  IADD3 R2, PT, PT, R2, UR31, R154 ;  /* 0x0000001f02027c10 */ /* 0x000fc8000fffe09a */
[----:B------:R-:W-:-:S03]  /*4070*/  IADD3 R3, PT, PT, R2, 0x1, R3 ;  /* 0x0000000102037810 */ /* 0x000fc60007ffe003 */
[----:B------:R-:W-:Y:S01]  /*4080*/  HMMA.16816.F32 R100, R12, R34, R140 ;  /* 0x000000220c64723c */ /* 0x000fe2000000188c */
[----:B------:R-:W-:-:S07]  /*4090*/  VIMNMX R187, PT, PT, R3, UR32, PT ;  /* 0x0000002003bb7c48 */ /* 0x000fce000bfe0100 */
[C---:B------:R-:W-:Y:S08]  /*40a0*/  HMMA.16816.F32 R56, R16.reuse, R32, R108 ;  /* 0x000000201038723c */ /* 0x040ff0000000186c */
[----:B------:R-:W-:Y:S08]  /*40b0*/  HMMA.16816.F32 R60, R16, R34, R60 ;  /* 0x00000022103c723c */ /* 0x000ff0000000183c */
[C---:B---3--:R-:W-:Y:S08]  /*40c0*/  HMMA.16816.F32 R96, R12.reuse, R28, R136 ;  /* 0x0000001c0c60723c */ /* 0x048ff00000001888 */
[C---:B------:R-:W-:Y:S08]  /*40d0*/  HMMA.16816.F32 R80, R12.reuse, R36, R84 ;  /* 0x000000240c50723c */ /* 0x040ff00000001854 */
[----:B------:R-:W-:Y:S08]  /*40e0*/  HMMA.16816.F32 R92, R12, R30, R132 ;  /* 0x0000001e0c5c723c */ /* 0x000ff00000001884 */
[----:B------:R-:W-:Y:S08]  /*40f0*/  HMMA.16816.F32 R32, R16, R28, R112 ;  /* 0x0000001c1020723c */ /* 0x000ff00000001870 */
[C---:B------:R-:W-:Y:S08]  /*4100*/  HMMA.16816.F32 R88, R12.reuse, R24, R128 ;  /* 0x000000180c58723c */ /* 0x040ff00000001880 */
[----:B------:R-:W-:Y:S08]  /*4110*/  HMMA.16816.F32 R84, R12, R26, R124 ;  /* 0x0000001a0c54723c */ /* 0x000ff0000000187c */
[C---:B------:R-:W-:Y:S08]  /*4120*/  HMMA.16816.F32 R28, R16.reuse, R30, R64 ;  /* 0x0000001e101c723c */ /* 0x040ff00000001840 */
[----:B------:R-:W-:Y:S08]  /*4130*/  HMMA.16816.F32 R20, R16, R24, R116 ;  /* 0x000000181014723c */ /* 0x000ff00000001874 */
[----:B------:R-:W-:Y:S08]  /*4140*/  HMMA.16816.F32 R72, R12, R38, R72 ;  /* 0x000000260c48723c */ /* 0x000ff00000001848 */
[C---:B------:R-:W-:Y:S08]  /*4150*/  HMMA.16816.F32 R24, R16.reuse, R26, R68 ;  /* 0x0000001a1018723c */ /* 0x040ff00000001844 */
[C---:B------:R-:W-:Y:S08]  /*4160*/  HMMA.16816.F32 R12, R16.reuse, R36, R120 ;  /* 0x00000024100c723c */ /* 0x040ff00000001878 */
[----:B------:R-:W-:Y:S08]  /*4170*/  HMMA.16816.F32 R16, R16, R38, R76 ;  /* 0x000000261010723c */ /* 0x000ff0000000184c */
[C---:B-1----:R-:W-:Y:S08]  /*4180*/  HMMA.16816.F32 R96, R4.reuse, R48, R96 ;  /* 0x000000300460723c */ /* 0x042ff00000001860 */
[----:B------:R-:W-:Y:S08]  /*4190*/  HMMA.16816.F32 R92, R4, R50, R92 ;  /* 0x00000032045c723c */ /* 0x000ff0000000185c */
[C---:B-----5:R-:W-:Y:S08]  /*41a0*/  HMMA.16816.F32 R36, R8.reuse, R48, R32 ;  /* 0x000000300824723c */ /* 0x060ff00000001820 */
[----:B------:R-:W-:Y:S08]  /*41b0*/  HMMA.16816.F32 R28, R8, R50, R28 ;  /* 0x00000032081c723c */ /* 0x000ff0000000181c */
[C---:B------:R-:W-:Y:S08]  /*41c0*/  HMMA.16816.F32 R88, R4.reuse, R44, R88 ;  /* 0x0000002c0458723c */ /* 0x040ff00000001858 */
[----:B------:R-:W-:Y:S08]  /*41d0*/  HMMA.16816.F32 R84, R4, R46, R84 ;  /* 0x0000002e0454723c */ /* 0x000ff00000001854 */
[C---:B------:R-:W-:Y:S08]  /*41e0*/  HMMA.16816.F32 R48, R8.reuse, R44, R20 ;  /* 0x0000002c0830723c */ /* 0x040ff00000001814 */
[----:B------:R-:W-:Y:S08]  /*41f0*/  HMMA.16816.F32 R24, R8, R46, R24 ;  /* 0x0000002e0818723c */ /* 0x000ff00000001818 */
[C---:B------:R-:W-:Y:S08]  /*4200*/  HMMA.16816.F32 R80, R4.reuse, R40, R80 ;  /* 0x000000280450723c */ /* 0x040ff00000001850 */
[----:B------:R-:W-:Y:S08]  /*4210*/  HMMA.16816.F32 R72, R4, R42, R72 ;  /* 0x0000002a0448723c */ /* 0x000ff00000001848 */
[C---:B------:R-:W-:Y:S08]  /*4220*/  HMMA.16816.F32 R44, R8.reuse, R40, R12 ;  /* 0x00000028082c723c */ /* 0x040ff0000000180c */
[C---:B------:R-:W-:Y:S08]  /*4230*/  HMMA.16816.F32 R56, R8.reuse, R52, R56 ;  /* 0x000000340838723c */ /* 0x040ff00000001838 */
[C---:B------:R-:W-:Y:S08]  /*4240*/  HMMA.16816.F32 R60, R8.reuse, R54, R60 ;  /* 0x00000036083c723c */ /* 0x040ff0000000183c */
[----:B------:R-:W-:Y:S08]  /*4250*/  HMMA.16816.F32 R40, R8, R42, R16 ;  /* 0x0000002a0828723c */ /* 0x000ff00000001810 */
[C---:B------:R-:W-:Y:S08]  /*4260*/  HMMA.16816.F32 R104, R4.reuse, R52, R104 ;  /* 0x000000340468723c */ /* 0x040ff00000001868 */
[----:B------:R-:W-:Y:S01]  /*4270*/  HMMA.16816.F32 R100, R4, R54, R100 ;  /* 0x000000360464723c */ /* 0x000fe20000001864 */
[----:B------:R-:W-:-:S02]  /*4280*/  IMAD.U32 R4, RZ, RZ, UR24 ;  /* 0x00000018ff047e24 */ /* 0x000fc4000f8e00ff */
[----:B------:R-:W-:-:S03]  /*4290*/  IMAD.U32 R5, RZ, RZ, UR32 ;  /* 0x00000020ff057e24 */ /* 0x000fc6000f8e00ff */
[----:B------:R-:W-:Y:S01]  /*42a0*/  IADD3 R183, PT, PT, R2, UR32, -R4 ;  /* 0x0000002002b77c10 */ /* 0x000fe2000fffe804 */
[----:B------:R-:W-:Y:S01]  /*42b0*/  VIADD R2, R234, UR22 ;  /* 0x00000016ea027c36 */ /* 0x000fe20008000000 */
[C-C-:B------:R-:W-:Y:S02]  /*42c0*/  VIADDMNMX R189, R3.reuse, 0x8, R5.reuse, PT ;  /* 0x0000000803bd7846 */ /* 0x140fe40003800105 */
[--C-:B------:R-:W-:Y:S01]  /*42d0*/  VIADDMNMX R188, R3, 0x40, R5.reuse, PT ;  /* 0x0000004003bc7846 */ /* 0x100fe20003800105 */
[----:B------:R-:W-:Y:S01]  /*42e0*/  VIADD R32, R183, 0x40 ;  /* 0x00000040b7207836 */ /* 0x000fe20000000000 */
[----:B------:R-:W-:Y:S01]  /*42f0*/  VIADDMNMX R190, R3, 0x48, R5, PT ;  /* 0x0000004803be7846 */ /* 0x000fe20003800105 */
[C---:B------:R-:W-:Y:S01]  /*4300*/  VIADD R34, R183.reuse, 0x48 ;  /* 0x00000048b7227836 */ /* 0x040fe20000000000 */
[----:B------:R-:W-:Y:S01]  /*4310*/  IADD3 R33, PT, PT, R183, 0x8, RZ ;  /* 0x00000008b7217810 */ /* 0x000fe20007ffe0ff */
[----:B------:R-:W-:Y:S06]  /*4320*/  BAR.SYNC.DEFER_BLOCKING 0x0 ;  /* 0x0000000000007b1d */ /* 0x000fec0000010000 */
[----:B------:R-:W-:Y:S05]  /*4330*/  BRA.U !UP0, `(.L_x_2335) ;  /* 0x0000000108f07547 */ /* 0x000fea000b800000 */
[----:B------:R-:W1:Y:S01]  /*4340*/  LDCU UR6, c[0x0][0x440] ;  /* 0x00008800ff0677ac */ /* 0x000e620008000800 */
[----:B------:R-:W-:Y:S01]  /*4350*/  IMAD.U32 R3, RZ, RZ, UR10 ;  /* 0x0000000aff037e24 */ /* 0x000fe2000f8e00ff */
[----:B------:R-:W-:Y:S01]  /*4360*/  BSSY.RECONVERGENT B0, `(.L_x_2336) ;  /* 0x0000038000007945 */ /* 0x000fe20003800200 */
[----:B------:R-:W-:Y:S01]  /*4370*/  IMAD.U32 R7, RZ, RZ, UR10 ;  /* 0x0000000aff077e24 */ /* 0x000fe2000f8e00ff */
[----:B------:R-:W-:Y:S01]  /*4380*/  UIADD3 UR7, UPT, UPT, UR23, -0x2, URZ ;  /* 0xfffffffe17077890 */ /* 0x000fe2000fffe0ff */
[----:B------:R-:W-:-:S03]  /*4390*/  IMAD.U32 R6, RZ, RZ, UR11 ;  /* 0x0000000bff067e24 */ /* 0x000fc6000f8e00ff */
        /* <DEDUP_REMOVED lines=52> */
.L_x_2337:
[----:B------:R-:W-:Y:S05]  /*46e0*/  BSYNC.RECONVERGENT B0 ;  /* 0x0000000000007941 */ /* 0x000fea0003800200 */
.L_x_2336:
[----:B------:R-:W0:Y:S02]  /*46f0*/  LDGDEPBAR ;  /* 0x00000000000079af */ /* 0x000e240000000000 */
.L_x_2335:
[C---:B-1----:R-:W-:Y:S01]  /*4700*/  VIADD R4, R2.reuse, 0x8 ;  /* 0x0000000802047836 */ /* 0x042fe20000000000 */
[----:B------:R-:W-:Y:S01]  /*4710*/  USHF.L.U32 UR6, UR30, 0x1, URZ ;  /* 0x000000011e067899 */ /* 0x000fe200080006ff */
[C---:B------:R-:W-:Y:S01]  /*4720*/  VIADD R5, R2.reuse, 0x1 ;  /* 0x0000000102057836 */ /* 0x040fe20000000000 */
[----:B------:R-:W-:Y:S01]  /*4730*/  UIADD3 UR34, UPT, UPT, UR36, -0x61c88647, URZ ;  /* 0x9e3779b924227890 */ /* 0x000fe2000fffe0ff */
[C---:B------:R-:W-:Y:S01]  /*4740*/  VIADD R3, R2.reuse, 0x9 ;  /* 0x0000000902037836 */ /* 0x040fe20000000000 */
[-C--:B------:R-:W-:Y:S01]  /*4750*/  ISETP.GT.AND P1, PT, R33, R4.reuse, PT ;  /* 0x000000042100720c */ /* 0x080fe20003f24270 */
[----:B--2---:R-:W-:Y:S01]  /*4760*/  VIADD R6, R2, 0x10 ;  /* 0x0000001002067836 */ /* 0x004fe20000000000 */
[----:B------:R-:W-:Y:S01]  /*4770*/  ISETP.GE.AND P5, PT, R5, R187, PT ;  /* 0x000000bb0500720c */ /* 0x000fe20003fa6270 */
[----:B------:R-:W-:Y:S01]  /*4780*/  IMAD.WIDE.U32 R230, R152, -0x326172a9, RZ ;  /* 0xcd9e8d5798e67825 */ /* 0x000fe200078e00ff */
[----:B------:R-:W-:Y:S01]  /*4790*/  FSEL R13, R62, -INF , !P1 ;  /* 0xff8000003e0d7808 */ /* 0x000fe20004800000 */
[----:B------:R-:W-:Y:S01]  /*47a0*/  UIADD3 UR7, UPT, UPT, UR6, 0x1, URZ ;  /* 0x0000000106077890 */ /* 0x000fe2000fffe0ff */
[----:B------:R-:W-:Y:S01]  /*47b0*/  ISETP.GT.AND P1, PT, R33, R5, PT ;  /* 0x000000052100720c */ /* 0x000fe20003f24270 */
[----:B------:R-:W-:Y:S01]  /*47c0*/  IMAD.WIDE.U32 R240, R155, -0x2daee0ad, RZ ;  /* 0xd2511f539bf07825 */ /* 0x000fe200078e00ff */
[-C--:B------:R-:W-:Y:S01]  /*47d0*/  ISETP.GT.AND P0, PT, R33, R3.reuse, PT ;  /* 0x000000032100720c */ /* 0x080fe20003f04270 */
[----:B------:R-:W-:Y:S01]  /*47e0*/  UIADD3 UR33, UPT, UPT, UR36, 0x3c6ef372, URZ ;  /* 0x3c6ef37224217890 */ /* 0x000fe2000fffe0ff */
[----:B------:R-:W-:Y:S01]  /*47f0*/  ISETP.GT.AND P3, PT, R183, R3, PT ;  /* 0x00000003b700720c */ /* 0x000fe20003f64270 */
[----:B------:R-:W-:Y:S01]  /*4800*/  UIADD3 UR32, UPT, UPT, UR37, 0x76cf5d0a, URZ ;  /* 0x76cf5d0a25207890 */ /* 0x000fe2000fffe0ff */
[----:B------:R-:W-:Y:S01]  /*4810*/  FSEL R9, R59, -INF , !P1 ;  /* 0xff8000003b097808 */ /* 0x000fe20004800000 */
[----:B------:R-:W-:Y:S01]  /*4820*/  UIADD3 UR31, UPT, UPT, UR37, 0x32370b8f, URZ ;  /* 0x32370b8f251f7890 */ /* 0x000fe2000fffe0ff */
[----:B------:R-:W-:Y:S01]  /*4830*/  FSEL R17, R63, -INF , !P0 ;  /* 0xff8000003f117808 */ /* 0x000fe20004000000 */
[----:B------:R-:W-:Y:S01]  /*4840*/  UIADD3 UR17, UPT, UPT, UR36, -0x255992d5, URZ ;  /* 0xdaa66d2b24117890 */ /* 0x000fe2000fffe0ff */
[C---:B------:R-:W-:Y:S01]  /*4850*/  ISETP.GT.AND P1, PT, R32.reuse, R4, PT ;  /* 0x000000042000720c */ /* 0x040fe20003f24270 */
[----:B------:R-:W-:Y:S01]  /*4860*/  UIADD3 UR26, UPT, UPT, UR37, -0x126145ec, URZ ;  /* 0xed9eba14251a7890 */ /* 0x000fe2000fffe0ff */
[-C--:B------:R-:W-:Y:S01]  /*4870*/  ISETP.GT.AND P0, PT, R183, R5.reuse, PT ;  /* 0x00000005b700720c */ /* 0x080fe20003f04270 */
[----:B------:R-:W-:Y:S01]  /*4880*/  UIADD3 UR16, UPT, UPT, UR36, 0x78dde6e4, URZ ;  /* 0x78dde6e424107890 */ /* 0x000fe2000fffe0ff */
[----:B------:R-:W-:Y:S01]  /*4890*/  FSEL R18, R61, -INF , !P3 ;  /* 0xff8000003d127808 */ /* 0x000fe20005800000 */
[----:B------:R-:W-:Y:S01]  /*48a0*/  STL.64 [R1+0xa8], R230 ;  /* 0x0000a8e601007387 */ /* 0x000fe20000100a00 */
[----:B------:R-:W-:Y:S01]  /*48b0*/  ISETP.GT.AND P3, PT, R32, R5, PT ;  /* 0x000000052000720c */ /* 0x000fe20003f64270 */
[----:B------:R-:W-:Y:S01]  /*48c0*/  UIADD3 UR24, UPT, UPT, UR37, -0x56f99767, URZ ;  /* 0xa906689925187890 */ /* 0x000fe2000fffe0ff */
[----:B------:R-:W-:Y:S01]  /*48d0*/  FSEL R12, R100, -INF , !P1 ;  /* 0xff800000640c7808 */ /* 0x000fe20004800000 */
[----:B------:R-:W1:Y:S01]  /*48e0*/  LDCU UR35, c[0x0][0x45c] ;  /* 0x00008b80ff2377ac */ /* 0x000e620008000800 */
[----:B------:R-:W-:-:S02]  /*48f0*/  FSEL R10, R57, -INF , !P0 ;  /* 0xff800000390a7808 */ /* 0x000fc40004000000 */
[----:B------:R-:W-:Y:S01]  /*4900*/  ISETP.GT.AND P1, PT, R32, R3, PT ;  /* 0x000000032000720c */ /* 0x000fe20003f24270 */
[----:B------:R-:W-:Y:S01]  /*4910*/  UIADD3 UR13, UPT, UPT, UR36, -0x4ab325aa, URZ ;  /* 0xb54cda56240d7890 */ /* 0x000fe2000fffe0ff */
[C---:B------:R-:W-:Y:S01]  /*4920*/  ISETP.GT.AND P0, PT, R34.reuse, R5, PT ;  /* 0x000000052200720c */ /* 0x040fe20003f04270 */
[----:B------:R-:W-:Y:S01]  /*4930*/  UIADD3 UR15, UPT, UPT, UR36, 0x1715609d, URZ ;  /* 0x1715609d240f7890 */ /* 0x000fe2000fffe0ff */
[----:B------:R-:W-:Y:S01]  /*4940*/  FSEL R8, R105, -INF , !P3 ;  /* 0xff80000069087808 */ /* 0x000fe20005800000 */
[----:B------:R-:W-:Y:S01]  /*4950*/  UIADD3 UR22, UPT, UPT, UR37, 0x646e171e, URZ ;  /* 0x646e171e25167890 */ /* 0x000fe2000fffe0ff */
[----:B------:R-:W-:Y:S02]  /*4960*/  ISETP.GT.AND P3, PT, R34, R4, PT ;  /* 0x000000042200720c */ /* 0x000fe40003f64270 */
[----:B------:R-:W-:Y:S02]  /*4970*/  FSEL R16, R101, -INF , !P1 ;  /* 0xff80000065107808 */ /* 0x000fe40004800000 */
[----:B------:R-:W-:-:S02]  /*4980*/  FSEL R7, R107, -INF , !P0 ;  /* 0xff8000006b077808 */ /* 0x000fc40004000000 */
[C---:B------:R-:W-:Y:S02]  /*4990*/  ISETP.GE.AND P1, PT, R5.reuse, R190, PT ;  /* 0x000000be0500720c */ /* 0x040fe40003f26270 */
[----:B------:R-:W-:Y:S02]  /*49a0*/  FSEL R11, R102, -INF , !P3 ;  /* 0xff800000660b7808 */ /* 0x000fe40005800000 */
[C---:B------:R-:W-:Y:S02]  /*49b0*/  ISETP.GE.AND P0, PT, R5.reuse, R189, PT ;  /* 0x000000bd0500720c */ /* 0x040fe40003f06270 */
[----:B------:R-:W-:Y:S01]  /*49c0*/  ISETP.GE.AND P3, PT, R5, R188, PT ;  /* 0x000000bc0500720c */ /* 0x000fe20003f66270 */
[----:B------:R-:W-:Y:S01]  /*49d0*/  VIADD R5, R2, 0x11 ;  /* 0x0000001102057836 */ /* 0x000fe20000000000 */
[----:B------:R-:W-:Y:S02]  /*49e0*/  FSEL R65, R7, -INF , !P1 ;  /* 0xff80000007417808 */ /* 0x000fe40004800000 */
[----:B------:R-:W-:-:S02]  /*49f0*/  ISETP.GT.AND P1, PT, R33, R6, PT ;  /* 0x000000062100720c */ /* 0x000fc40003f24270 */
[----:B------:R-:W-:Y:S02]  /*4a00*/  FSEL R52, R9, -INF , !P0 ;  /* 0xff80000009347808 */ /* 0x000fe40004000000 */
[----:B------:R-:W-:Y:S02]  /*4a10*/  FSEL R54, R8, -INF , !P3 ;  /* 0xff80000008367808 */ /* 0x000fe40005800000 */
[C---:B------:R-:W-:Y:S02]  /*4a20*/  ISETP.GT.AND P3, PT, R183.reuse, R6, PT ;  /* 0x00000006b700720c */ /* 0x040fe40003f64270 */
[----:B------:R-:W-:Y:S02]  /*4a30*/  FSEL R9, R38, -INF , !P1 ;  /* 0xff80000026097808 */ /* 0x000fe40004800000 */
[----:B------:R-:W-:Y:S02]  /*4a40*/  ISETP.GT.AND P1, PT, R183, R5, PT ;  /* 0x00000005b700720c */ /* 0x000fe40003f24270 */
[----:B------:R-:W-:-:S02]  /*4a50*/  FSEL R53, R10, -INF , !P5 ;  /* 0xff8000000a357808 */ /* 0x000fc40006800000 */
[----:B------:R-:W-:Y:S02]  /*4a60*/  FSEL R10, R36, -INF , !P3 ;  /* 0xff800000240a7808 */ /* 0x000fe40005800000 */
[----:B------:R-:W-:Y:S02]  /*4a70*/  ISETP.GT.AND P3, PT, R34, R6, PT ;  /* 0x000000062200720c */ /* 0x000fe40003f64270 */
[----:B------:R-:W-:Y:S02]  /*4a80*/  FSEL R21, R37, -INF , !P1 ;  /* 0xff80000025157808 */ /* 0x000fe40004800000 */
[----:B------:R-:W-:Y:S02]  /*4a90*/  ISETP.GE.AND P1, PT, R4, R190, PT ;  /* 0x000000be0400720c */ /* 0x000fe40003f26270 */
[----:B------:R-:W-:Y:S02]  /*4aa0*/  ISETP.GT.AND P4, PT, R183, R4, PT ;  /* 0x00000004b700720c */ /* 0x000fe40003f84270 */
[----:B------:R-:W-:-:S02]  /*4ab0*/  FSEL R7, R98, -INF , !P3 ;  /* 0xff80000062077808 */ /* 0x000fc40005800000 */
[C---:B------:R-:W-:Y:S02]  /*4ac0*/  ISETP.GE.AND P5, PT, R4.reuse, R187, PT ;  /* 0x000000bb0400720c */ /* 0x040fe40003fa6270 */
[C---:B------:R-:W-:Y:S02]  /*4ad0*/  ISETP.GE.AND P0, PT, R4.reuse, R189, PT ;  /* 0x000000bd0400720c */ /* 0x040fe40003f06270 */
[-C--:B------:R-:W-:Y:S01]  /*4ae0*/  ISETP.GE.AND P3, PT, R4, R188.reuse, PT ;  /* 0x000000bc0400720c */ /* 0x080fe20003f66270 */
[----:B------:R-:W-:Y:S01]  /*4af0*/  VIADD R4, R2, 0x18 ;  /* 0x0000001802047836 */ /* 0x000fe20000000000 */
[----:B------:R-:W-:Y:S02]  /*4b00*/  FSEL R100, R11, -INF , !P1 ;  /* 0xff8000000b647808 */ /* 0x000fe40004800000 */
[----:B------:R-:W-:Y:S02]  /*4b10*/  ISETP.GE.AND P1, PT, R3, R188, PT ;  /* 0x000000bc0300720c */ /* 0x000fe40003f26270 */
        /* <DEDUP_REMOVED lines=17> */
[----:B------:R-:W-:Y:S01]  /*4c30*/  ISETP.GE.AND P0, PT, R3, R189, PT ;  /* 0x000000bd0300720c */ /* 0x000fe20003f06270 */
[----:B------:R-:W-:Y:S01]  /*4c40*/  VIADD R3, R2, 0x19 ;  /* 0x0000001902037836 */ /* 0x000fe20000000000 */
[----:B------:R-:W-:-:S02]  /*4c50*/  FSEL R98, R15, -INF , !P3 ;  /* 0xff8000000f627808 */ /* 0x000fc40005800000 */
[----:B------:R-:W-:Y:S02]  /*4c60*/  ISETP.GT.AND P3, PT, R33, R4, PT ;  /* 0x000000042100720c */ /* 0x000fe40003f64270 */
[----:B------:R-:W-:Y:S02]  /*4c70*/  FSEL R13, R94, -INF , !P1 ;  /* 0xff8000005e0d7808 */ /* 0x000fe40004800000 */
[----:B------:R-:W-:Y:S02]  /*4c80*/  ISETP.GE.AND P1, PT, R6, R188, PT ;  /* 0x000000bc0600720c */ /* 0x000fe40003f26270 */
[----:B------:R-:W-:Y:S02]  /*4c90*/  FSEL R19, R39, -INF , !P4 ;  /* 0xff80000027137808 */ /* 0x000fe40006000000 */
[----:B------:R-:W-:Y:S02]  /*4ca0*/  ISETP.GT.AND P4, PT, R34, R5, PT ;  /* 0x000000052200720c */ /* 0x000fe40003f84270 */
[----:B------:R-:W-:-:S02]  /*4cb0*/  FSEL R15, R30, -INF , !P3 ;  /* 0xff8000001e0f7808 */ /* 0x000fc40005800000 */
[-C--:B------:R-:W-:Y:S02]  /*4cc0*/  ISETP.GT.AND P3, PT, R183, R3.reuse, PT ;  /* 0x00000003b700720c */ /* 0x080fe40003f64270 */
[----:B------:R-:W-:Y:S02]  /*4cd0*/  FSEL R103, R8, -INF , !P1 ;  /* 0xff80000008677808 */ /* 0x000fe40004800000 */
[----:B------:R-:W-:Y:S02]  /*4ce0*/  ISETP.GT.AND P1, PT, R32, R3, PT ;  /* 0x000000032000720c */ /* 0x000fe40003f24270 */
[----:B------:R-:W-:Y:S02]  /*4cf0*/  FSEL R11, R99, -INF , !P4 ;  /* 0xff800000630b7808 */ /* 0x000fe40006000000 */
[----:B------:R-:W-:Y:S02]  /*4d00*/  FSEL R55, R18, -INF , !P5 ;  /* 0xff80000012377808 */ /* 0x000fe40006800000 */
[----:B------:R-:W-:-:S02]  /*4d10*/  FSEL R66, R17, -INF , !P0 ;  /* 0xff80000011427808 */ /* 0x000fc40004000000 */
[----:B------:R-:W-:Y:S02]  /*4d20*/  ISETP.GT.AND P4, PT, R32, R4, PT ;  /* 0x000000042000720c */ /* 0x000fe40003f84270 */
[----:B------:R-:W-:Y:S02]  /*4d30*/  FSEL R20, R29, -INF , !P3 ;  /* 0xff8000001d147808 */ /* 0x000fe40005800000 */
[C---:B------:R-:W-:Y:S02]  /*4d40*/  ISETP.GE.AND P5, PT, R6.reuse, R187, PT ;  /* 0x000000bb0600720c */ /* 0x040fe40003fa6270 */
[C---:B------:R-:W-:Y:S02]  /*4d50*/  ISETP.GE.AND P0, PT, R6.reuse, R189, PT ;  /* 0x000000bd0600720c */ /* 0x040fe40003f06270 */
[----:B------:R-:W-:Y:S01]  /*4d60*/  ISETP.GE.AND P3, PT, R6, R190, PT ;  /* 0x000000be0600720c */ /* 0x000fe20003f66270 */
[----:B------:R-:W-:Y:S01]  /*4d70*/  VIADD R6, R2, 0x20 ;  /* 0x0000002002067836 */ /* 0x000fe20000000000 */
[----:B------:R-:W-:-:S02]  /*4d80*/  FSEL R8, R93, -INF , !P1 ;  /* 0xff8000005d087808 */ /* 0x000fc40004800000 */
[----:B------:R-:W-:Y:S02]  /*4d90*/  ISETP.GE.AND P1, PT, R5, R190, PT ;  /* 0x000000be0500720c */ /* 0x000fe40003f26270 */
[----:B------:R-:W-:Y:S02]  /*4da0*/  FSEL R14, R92, -INF , !P4 ;  /* 0xff8000005c0e7808 */ /* 0x000fe40006000000 */
[----:B------:R-:W-:Y:S02]  /*4db0*/  FSEL R92, R10, -INF , !P5 ;  /* 0xff8000000a5c7808 */ /* 0x000fe40006800000 */
[----:B------:R-:W-:Y:S02]  /*4dc0*/  FSEL R101, R9, -INF , !P0 ;  /* 0xff80000009657808 */ /* 0x000fe40004000000 */
[----:B------:R-:W-:Y:S02]  /*4dd0*/  FSEL R111, R7, -INF , !P3 ;  /* 0xff800000076f7808 */ /* 0x000fe40005800000 */
[----:B------:R-:W-:-:S02]  /*4de0*/  ISETP.GE.AND P5, PT, R5, R187, PT ;  /* 0x000000bb0500720c */ /* 0x000fc40003fa6270 */
[C---:B------:R-:W-:Y:S02]  /*4df0*/  ISETP.GE.AND P0, PT, R5.reuse, R189, PT ;  /* 0x000000bd0500720c */ /* 0x040fe40003f06270 */
[----:B------:R-:W-:Y:S01]  /*4e00*/  ISETP.GE.AND P3, PT, R5, R188, PT ;  /* 0x000000bc0500720c */ /* 0x000fe20003f66270 */
[----:B------:R-:W-:Y:S01]  /*4e10*/  VIADD R5, R2, 0x21 ;  /* 0x0000002102057836 */ /* 0x000fe20000000000 */
[----:B------:R-:W-:Y:S02]  /*4e20*/  FSEL R105, R11, -INF , !P1 ;  /* 0xff8000000b697808 */ /* 0x000fe40004800000 */
[-C--:B------:R-:W-:Y:S02]  /*4e30*/  ISETP.GT.AND P1, PT, R33, R6.reuse, PT ;  /* 0x000000062100720c */ /* 0x080fe40003f24270 */
[----:B------:R-:W-:Y:S02]  /*4e40*/  FSEL R102, R12, -INF , !P3 ;  /* 0xff8000000c667808 */ /* 0x000fe40005800000 */
[----:B------:R-:W-:-:S02]  /*4e50*/  ISETP.GT.AND P3, PT, R183, R6, PT ;  /* 0x00000006b700720c */ /* 0x000fc40003f64270 */
[----:B------:R-:W-:Y:S02]  /*4e60*/  FSEL R11, R50, -INF , !P1 ;  /* 0xff800000320b7808 */ /* 0x000fe40004800000 */
[----:B------:R-:W-:Y:S02]  /*4e70*/  ISETP.GT.AND P1, PT, R183, R5, PT ;  /* 0x00000005b700720c */ /* 0x000fe40003f24270 */
        /* <DEDUP_REMOVED lines=9> */
[----:B------:R-:W-:Y:S01]  /*4f10*/  ISETP.GE.AND P3, PT, R4, R188, PT ;  /* 0x000000bc0400720c */ /* 0x000fe20003f66270 */
[----:B------:R-:W-:Y:S01]  /*4f20*/  VIADD R4, R2, 0x28 ;  /* 0x0000002802047836 */ /* 0x000fe20000000000 */
[----:B------:R-:W-:-:S02]  /*4f30*/  FSEL R116, R13, -INF , !P1 ;  /* 0xff8000000d747808 */ /* 0x000fc40004800000 */
[----:B------:R-:W-:Y:S02]  /*4f40*/  ISETP.GT.AND P4, PT, R33, R3, PT ;  /* 0x000000032100720c */ /* 0x000fe40003f84270 */
[----:B------:R-:W-:Y:S02]  /*4f50*/  ISETP.GE.AND P1, PT, R3, R188, PT ;  /* 0x000000bc0300720c */ /* 0x000fe40003f26270 */
[----:B------:R-:W-:Y:S02]  /*4f60*/  FSEL R112, R14, -INF , !P3 ;  /* 0xff8000000e707808 */ /* 0x000fe40005800000 */
[----:B------:R-:W-:Y:S02]  /*4f70*/  FSEL R18, R31, -INF , !P4 ;  /* 0xff8000001f127808 */ /* 0x000fe40006000000 */
[----:B------:R-:W-:Y:S02]  /*4f80*/  ISETP.GT.AND P3, PT, R32, R5, PT ;  /* 0x000000052000720c */ /* 0x000fe40003f64270 */
[----:B------:R-:W-:-:S02]  /*4f90*/  FSEL R108, R8, -INF , !P1 ;  /* 0xff800000086c7808 */ /* 0x000fc40004800000 */
[----:B------:R-:W-:Y:S02]  /*4fa0*/  ISETP.GT.AND P4, PT, R34, R3, PT ;  /* 0x000000032200720c */ /* 0x000fe40003f84270 */
[----:B------:R-:W-:Y:S02]  /*4fb0*/  ISETP.GT.AND P1, PT, R183, R4, PT ;  /* 0x00000004b700720c */ /* 0x000fe40003f24270 */
[----:B------:R-:W-:Y:S02]  /*4fc0*/  FSEL R14, R89, -INF , !P3 ;  /* 0xff800000590e7808 */ /* 0x000fe40005800000 */
[----:B------:R-:W-:Y:S02]  /*4fd0*/  FSEL R7, R95, -INF , !P4 ;  /* 0xff8000005f077808 */ /* 0x000fe40006000000 */
[----:B------:R-:W-:Y:S02]  /*4fe0*/  ISETP.GE.AND P3, PT, R3, R190, PT ;  /* 0x000000be0300720c */ /* 0x000fe40003f66270 */
[----:B------:R-:W-:-:S02]  /*4ff0*/  FSEL R19, R24, -INF , !P1 ;  /* 0xff80000018137808 */ /* 0x000fc40004800000 */
[----:B------:R-:W-:Y:S02]  /*5000*/  ISETP.GT.AND P1, PT, R34, R4, PT ;  /* 0x000000042200720c */ /* 0x000fe40003f24270 */
[----:B------:R-:W-:Y:S02]  /*5010*/  ISETP.GT.AND P4, PT, R32, R6, PT ;  /* 0x000000062000720c */ /* 0x000fe40003f84270 */
[----:B------:R-:W-:Y:S02]  /*5020*/  FSEL R50, R16, -INF , !P5 ;  /* 0xff80000010327808 */ /* 0x000fe40006800000 */
[----:B------:R-:W-:Y:S02]  /*5030*/  FSEL R110, R15, -INF , !P0 ;  /* 0xff8000000f6e7808 */ /* 0x000fe40004000000 */
[C---:B------:R-:W-:Y:S02]  /*5040*/  ISETP.GE.AND P5, PT, R3.reuse, R187, PT ;  /* 0x000000bb0300720c */ /* 0x040fe40003fa6270 */
[----:B------:R-:W-:Y:S01]  /*5050*/  ISETP.GE.AND P0, PT, R3, R189, PT ;  /* 0x000000bd0300720c */ /* 0x000fe20003f06270 */
[----:B------:R-:W-:Y:S01]  /*5060*/  VIADD R3, R2, 0x29 ;  /* 0x0000002902037836 */ /* 0x000fe20000000000 */
[----:B------:R-:W-:-:S02]  /*5070*/  FSEL R114, R7, -INF , !P3 ;  /* 0xff80000007727808 */ /* 0x000fc40005800000 */
[C---:B------:R-:W-:Y:S02]  /*5080*/  ISETP.GT.AND P3, PT, R33.reuse, R4, PT ;  /* 0x000000042100720c */ /* 0x040fe40003f64270 */
[----:B------:R-:W-:Y:S02]  /*5090*/  FSEL R7, R86, -INF , !P1 ;  /* 0xff80000056077808 */ /* 0x000fe40004800000 */
[----:B------:R-:W-:Y:S02]  /*50a0*/  FSEL R10, R88, -INF , !P4 ;  /* 0xff800000580a7808 */ /* 0x000fe40006000000 */
[----:B------:R-:W-:Y:S02]  /*50b0*/  ISETP.GE.AND P1, PT, R6, R188, PT ;  /* 0x000000bc0600720c */ /* 0x000fe40003f26270 */
[----:B------:R-:W-:Y:S02]  /*50c0*/  ISETP.GT.AND P4, PT, R33, R5, PT ;  /* 0x000000052100720c */ /* 0x000fe40003f84270 */
[----:B------:R-:W-:-:S02]  /*50d0*/  FSEL R89, R18, -INF , !P0 ;  /* 0xff80000012597808 */ /* 0x000fc40004000000 */
[----:B------:R-:W-:Y:S02]  /*50e0*/  FSEL R16, R26, -INF , !P3 ;  /* 0xff8000001a107808 */ /* 0x000fe40005800000 */
[----:B------:R-:W-:Y:S02]  /*50f0*/  ISETP.GE.AND P0, PT, R6, R189, PT ;  /* 0x000000bd0600720c */ /* 0x000fe40003f06270 */
[-C--:B------:R-:W-:Y:S02]  /*5100*/  ISETP.GT.AND P3, PT, R183, R3.reuse, PT ;  /* 0x00000003b700720c */ /* 0x080fe40003f64270 */
[----:B------:R-:W-:Y:S02]  /*5110*/  FSEL R123, R10, -INF , !P1 ;  /* 0xff8000000a7b7808 */ /* 0x000fe40004800000 */
[----:B------:R-:W-:Y:S02]  /*5120*/  FSEL R17, R51, -INF , !P4 ;  /* 0xff80000033117808 */ /* 0x000fe40006000000 */
[----:B------:R-:W-:-:S02]  /*5130*/  ISETP.GT.AND P1, PT, R32, R3, PT ;  /* 0x000000032000720c */ /* 0x000fc40003f24270 */
[----:B------:R-:W-:Y:S02]  /*5140*/  ISETP.GT.AND P4, PT, R34, R5, PT ;  /* 0x000000052200720c */ /* 0x000fe40003f84270 */
[----:B------:R-:W-:Y:S02]  /*5150*/  FSEL R88, R20, -INF , !P5 ;  /* 0xff80000014587808 */ /* 0x000fe40006800000 */
[----:B------:R-:W-:Y:S02]  /*5160*/  FSEL R21, R25, -INF , !P3 ;  /* 0xff80000019157808 */ /* 0x000fe40005800000 */
[----:B------:R-:W-:Y:S02]  /*5170*/  FSEL R118, R11, -INF , !P0 ;  /* 0xff8000000b767808 */ /* 0x000fe40004000000 */
[C---:B------:R-:W-:Y:S02]  /*5180*/  ISETP.GE.AND P5, PT, R6.reuse, R187, PT ;  /* 0x000000bb0600720c */ /* 0x040fe40003fa6270 */
[----:B------:R-:W-:Y:S01]  /*5190*/  ISETP.GE.AND P3, PT, R6, R190, PT ;  /* 0x000000be0600720c */ /* 0x000fe20003f66270 */
[----:B------:R-:W-:Y:S01]  /*51a0*/  VIADD R6, R2, 0x30 ;  /* 0x0000003002067836 */ /* 0x000fe20000000000 */
[----:B------:R-:W-:-:S02]  /*51b0*/  FSEL R11, R85, -INF , !P1 ;  /* 0xff800000550b7808 */ /* 0x000fc40004800000 */
[----:B------:R-:W-:Y:S02]  /*51c0*/  FSEL R13, R91, -INF , !P4 ;  /* 0xff8000005b0d7808 */ /* 0x000fe40006000000 */
[----:B------:R-:W-:Y:S02]  /*51d0*/  ISETP.GE.AND P1, PT, R5, R190, PT ;  /* 0x000000be0500720c */ /* 0x000fe40003f26270 */
[----:B------:R-:W-:Y:S02]  /*51e0*/  FSEL R113, R12, -INF , !P5 ;  /* 0xff8000000c717808 */ /* 0x000fe40006800000 */
[----:B------:R-:W-:Y:S02]  /*51f0*/  FSEL R134, R9, -INF , !P3 ;  /* 0xff80000009867808 */ /* 0x000fe40005800000 */
[C---:B------:R-:W-:Y:S02]  /*5200*/  ISETP.GE.AND P5, PT, R5.reuse, R187, PT ;  /* 0x000000bb0500720c */ /* 0x040fe40003fa6270 */
[----:B------:R-:W-:-:S02]  /*5210*/  ISETP.GE.AND P0, PT, R5, R189, PT ;  /* 0x000000bd0500720c */ /* 0x000fc40003f06270 */
[----:B------:R-:W-:Y:S01]  /*5220*/  ISETP.GE.AND P3, PT, R5, R188, PT ;  /* 0x000000bc0500720c */ /* 0x000fe20003f66270 */
[----:B------:R-:W-:Y:S01]  /*5230*/  VIADD R5, R2, 0x31 ;  /* 0x0000003102057836 */ /* 0x000fe20000000000 */
[----:B------:R-:W-:Y:S02]  /*5240*/  FSEL R131, R13, -INF , !P1 ;  /* 0xff8000000d837808 */ /* 0x000fe40004800000 */
[----:B------:R-:W-:Y:S02]  /*5250*/  ISETP.GT.AND P1, PT, R33, R6, PT ;  /* 0x000000062100720c */ /* 0x000fe40003f24270 */
[----:B------:R-:W-:Y:S02]  /*5260*/  ISETP.GT.AND P4, PT, R32, R4, PT ;  /* 0x000000042000720c */ /* 0x000fe40003f84270 */
[----:B------:R-:W-:Y:S02]  /*5270*/  FSEL R119, R14, -INF , !P3 ;  /* 0xff8000000e777808 */ /* 0x000fe40005800000 */
        /* <DEDUP_REMOVED lines=14> */
[C---:B------:R-:W-:Y:S02]  /*5360*/  ISETP.GE.AND P5, PT, R4.reuse, R187, PT ;  /* 0x000000bb0400720c */ /* 0x040fe40003fa6270 */
[C---:B------:R-:W-:Y:S02]  /*5370*/  ISETP.GE.AND P0, PT, R4.reuse, R189, PT ;  /* 0x000000bd0400720c */ /* 0x040fe40003f06270 */
[-C--:B------:R-:W-:Y:S01]  /*5380*/  ISETP.GE.AND P3, PT, R4, R188.reuse, PT ;  /* 0x000000bc0400720c */ /* 0x080fe20003f66270 */
[----:B------:R-:W-:Y:S01]  /*5390*/  VIADD R4, R2, 0x38 ;  /* 0x0000003802047836 */ /* 0x000fe20000000000 */
[----:B------:R-:W-:Y:S02]  /*53a0*/  FSEL R150, R7, -INF , !P1 ;  /* 0xff80000007967808 */ /* 0x000fe40004800000 */
[----:B------:R-:W-:-:S02]  /*53b0*/  ISETP.GE.AND P1, PT, R3, R188, PT ;  /* 0x000000bc0300720c */ /* 0x000fc40003f26270 */
[----:B------:R-:W-:Y:S02]  /*53c0*/  FSEL R10, R87, -INF , !P4 ;  /* 0xff800000570a7808 */ /* 0x000fe40006000000 */
        /* <DEDUP_REMOVED lines=14> */
[----:B------:R-:W-:Y:S02]  /*54b0*/  ISETP.GT.AND P4, PT, R34, R5, PT ;  /* 0x000000052200720c */ /* 0x000fe40003f84270 */
[C---:B------:R-:W-:Y:S02]  /*54c0*/  ISETP.GE.AND P5, PT, R3.reuse, R187, PT ;  /* 0x000000bb0300720c */ /* 0x040fe40003fa6270 */
[----:B------:R-:W-:Y:S01]  /*54d0*/  ISETP.GE.AND P0, PT, R3, R189, PT ;  /* 0x000000bd0300720c */ /* 0x000fe20003f06270 */
[----:B------:R-:W-:Y:S01]  /*54e0*/  VIADD R3, R2, 0x39 ;  /* 0x0000003902037836 */ /* 0x000fe20000000000 */
[----:B------:R-:W-:-:S02]  /*54f0*/  FSEL R39, R74, -INF , !P1 ;  /* 0xff8000004a277808 */ /* 0x000fc40004800000 */
[----:B------:R-:W-:Y:S02]  /*5500*/  FSEL R149, R10, -INF , !P3 ;  /* 0xff8000000a957808 */ /* 0x000fe40005800000 */
[----:B------:R-:W-:Y:S02]  /*5510*/  ISETP.GE.AND P1, PT, R6, R188, PT ;  /* 0x000000bc0600720c */ /* 0x000fe40003f26270 */
[----:B------:R-:W-:Y:S02]  /*5520*/  ISETP.GT.AND P3, PT, R33, R4, PT ;  /* 0x000000042100720c */ /* 0x000fe40003f64270 */
[----:B------:R-:W-:Y:S02]  /*5530*/  FSEL R7, R83, -INF , !P4 ;  /* 0xff80000053077808 */ /* 0x000fe40006000000 */
[----:B------:R-:W-:Y:S02]  /*5540*/  FSEL R129, R21, -INF , !P5 ;  /* 0xff80000015817808 */ /* 0x000fe40006800000 */
[----:B------:R-:W-:-:S02]  /*5550*/  FSEL R121, R20, -INF , !P0 ;  /* 0xff80000014797808 */ /* 0x000fc40004000000 */
[----:B------:R-:W-:Y:S02]  /*5560*/  ISETP.GT.AND P4, PT, R32, R4, PT ;  /* 0x000000042000720c */ /* 0x000fe40003f84270 */
[C---:B------:R-:W-:Y:S02]  /*5570*/  ISETP.GE.AND P5, PT, R6.reuse, R187, PT ;  /* 0x000000bb0600720c */ /* 0x040fe40003fa6270 */
[----:B------:R-:W-:Y:S02]  /*5580*/  ISETP.GE.AND P0, PT, R6, R189, PT ;  /* 0x000000bd0600720c */ /* 0x000fe40003f06270 */
        /* <DEDUP_REMOVED lines=11> */
[----:B------:R-:W-:Y:S02]  /*5640*/  FSEL R11, R41, -INF , !P3 ;  /* 0xff800000290b7808 */ /* 0x000fe40005800000 */
[-C--:B------:R-:W-:Y:S02]  /*5650*/  ISETP.GE.AND P1, PT, R5, R190.reuse, PT ;  /* 0x000000be0500720c */ /* 0x080fe40003f26270 */
[----:B------:R-:W-:Y:S02]  /*5660*/  ISETP.GE.AND P3, PT, R6, R190, PT ;  /* 0x000000be0600720c */ /* 0x000fe40003f66270 */
[----:B------:R-:W-:-:S02]  /*5670*/  FSEL R6, R43, -INF , !P4 ;  /* 0xff8000002b067808 */ /* 0x000fc40006000000 */
[----:B------:R-:W-:Y:S02]  /*5680*/  ISETP.GT.AND P4, PT, R34, R3, PT ;  /* 0x000000032200720c */ /* 0x000fe40003f84270 */
[----:B------:R-:W-:Y:S02]  /*5690*/  FSEL R141, R17, -INF , !P5 ;  /* 0xff800000118d7808 */ /* 0x000fe40006800000 */
[----:B------:R-:W-:Y:S02]  /*56a0*/  FSEL R109, R12, -INF , !P0 ;  /* 0xff8000000c6d7808 */ /* 0x000fe40004000000 */
[----:B------:R-:W-:Y:S02]  /*56b0*/  ISETP.GT.AND P5, PT, R33, R2, PT ;  /* 0x000000022100720c */ /* 0x000fe40003fa4270 */
[----:B------:R-:W-:Y:S02]  /*56c0*/  ISETP.GE.AND P0, PT, R4, R187, PT ;  /* 0x000000bb0400720c */ /* 0x000fe40003f06270 */
[----:B------:R-:W-:-:S02]  /*56d0*/  FSEL R143, R7, -INF , !P1 ;  /* 0xff800000078f7808 */ /* 0x000fc40004800000 */
[-C--:B------:R-:W-:Y:S02]  /*56e0*/  ISETP.GE.AND P1, PT, R4, R189.reuse, PT ;  /* 0x000000bd0400720c */ /* 0x080fe40003f26270 */
[----:B------:R-:W-:Y:S02]  /*56f0*/  FSEL R146, R13, -INF , !P3 ;  /* 0xff8000000d927808 */ /* 0x000fe40005800000 */
        /* <DEDUP_REMOVED lines=9> */
[----:B------:R-:W-:-:S02]  /*5790*/  FSEL R35, R5, -INF , !P4 ;  /* 0xff80000005237808 */ /* 0x000fc40006000000 */
[----:B------:R-:W-:Y:S02]  /*57a0*/  ISETP.GE.AND P3, PT, R2, R188, PT ;  /* 0x000000bc0200720c */ /* 0x000fe40003f66270 */
[----:B------:R-:W-:Y:S02]  /*57b0*/  FSEL R5, R104, -INF , !P0 ;  /* 0xff80000068057808 */ /* 0x000fe40004000000 */
[----:B------:R-:W-:Y:S02]  /*57c0*/  FSEL R136, R11, -INF , !P1 ;  /* 0xff8000000b887808 */ /* 0x000fe40004800000 */
[----:B------:R-:W-:Y:S02]  /*57d0*/  ISETP.GT.AND P5, PT, R183, R2, PT ;  /* 0x00000002b700720c */ /* 0x000fe40003fa4270 */
[----:B------:R-:W-:Y:S02]  /*57e0*/  ISETP.GE.AND P1, PT, R3, R189, PT ;  /* 0x000000bd0300720c */ /* 0x000fe40003f26270 */
[----:B------:R-:W-:-:S02]  /*57f0*/  FSEL R38, R5, -INF , !P3 ;  /* 0xff80000005267808 */ /* 0x000fc40005800000 */
[----:B------:R-:W-:Y:S02]  /*5800*/  ISETP.GT.AND P4, PT, R34, R2, PT ;  /* 0x000000022200720c */ /* 0x000fe40003f84270 */
[C---:B------:R-:W-:Y:S02]  /*5810*/  ISETP.GE.AND P0, PT, R2.reuse, R187, PT ;  /* 0x000000bb0200720c */ /* 0x040fe40003f06270 */
[----:B------:R-:W-:Y:S02]  /*5820*/  ISETP.GE.AND P3, PT, R2, R190, PT ;  /* 0x000000be0200720c */ /* 0x000fe40003f66270 */
[----:B------:R-:W-:Y:S02]  /*5830*/  FSEL R2, R56, -INF , !P5 ;  /* 0xff80000038027808 */ /* 0x000fe40006800000 */
[----:B------:R-:W-:Y:S02]  /*5840*/  FSEL R80, R6, -INF , !P1 ;  /* 0xff80000006507808 */ /* 0x000fe40004800000 */
[----:B------:R-:W-:-:S02]  /*5850*/  ISETP.GE.AND P5, PT, R4, R188, PT ;  /* 0x000000bc0400720c */ /* 0x000fc40003fa6270 */
[----:B------:R-:W-:Y:S01]  /*5860*/  ISETP.GE.AND P1, PT, R4, R190, PT ;  /* 0x000000be0400720c */ /* 0x000fe20003f26270 */
[----:B------:R-:W-:Y:S01]  /*5870*/  VIADD R4, R152, 0x4 ;  /* 0x0000000498047836 */ /* 0x000fe20000000000 */
[----:B------:R-:W-:Y:S02]  /*5880*/  FSEL R17, R106, -INF , !P4 ;  /* 0xff8000006a117808 */ /* 0x000fe40006000000 */
[----:B------:R-:W-:Y:S01]  /*5890*/  FSEL R43, R2, -INF , !P0 ;  /* 0xff800000022b7808 */ /* 0x000fe20004000000 */
[----:B------:R-:W-:Y:S01]  /*58a0*/  IMAD.WIDE.U32 R166, R4, -0x326172a9, RZ ;  /* 0xcd9e8d5704a67825 */ /* 0x000fe200078e00ff */
[C---:B------:R-:W-:Y:S02]  /*58b0*/  ISETP.GE.AND P4, PT, R3.reuse, R188, PT ;  /* 0x000000bc0300720c */ /* 0x040fe40003f86270 */
[----:B------:R-:W-:Y:S01]  /*58c0*/  ISETP.GE.AND P0, PT, R3, R190, PT ;  /* 0x000000be0300720c */ /* 0x000fe20003f06270 */
[----:B------:R-:W-:Y:S01]  /*58d0*/  IMAD.U32 R2, RZ, RZ, UR6 ;  /* 0x00000006ff027e24 */ /* 0x000fe2000f8e00ff */
[C---:B------:R-:W-:Y:S01]  /*58e0*/  LOP3.LUT R4, R153.reuse, UR36, R231, 0x96, !PT ;  /* 0x0000002499047c12 */ /* 0x040fe2000f8e96e7 */
[----:B------:R-:W-:Y:S01]  /*58f0*/  UIADD3 UR6, UPT, UPT, UR37, -0x4498517b, URZ ;  /* 0xbb67ae8525067890 */ /* 0x000fe2000fffe0ff */
[----:B------:R-:W-:Y:S01]  /*5900*/  LOP3.LUT R3, R153, UR36, R167, 0x96, !PT ;  /* 0x0000002499037c12 */ /* 0x000fe2000f8e96a7 */
[----:B------:R-:W-:Y:S01]  /*5910*/  STL.64 [R1+0x88], R166 ;  /* 0x000088a601007387 */ /* 0x000fe20000100a00 */
[----:B------:R-:W-:Y:S01]  /*5920*/  LOP3.LUT R2, R2, UR37, R241, 0x96, !PT ;  /* 0x0000002502027c12 */ /* 0x000fe2000f8e96f1 */
[----:B------:R-:W-:Y:S01]  /*5930*/  IMAD.WIDE.U32 R70, R4, -0x2daee0ad, RZ ;  /* 0xd2511f5304467825 */ /* 0x000fe200078e00ff */
[----:B------:R-:W-:Y:S01]  /*5940*/  FSEL R58, R40, -INF , !P5 ;  /* 0xff800000283a7808 */ /* 0x000fe20006800000 */
[----:B------:R-:W-:Y:S01]  /*5950*/  STL.64 [R1+0x120], R240 ;  /* 0x000120f001007387 */ /* 0x000fe20000100a00 */
[----:B------:R-:W-:Y:S01]  /*5960*/  FSEL R48, R37, -INF , !P4 ;  /* 0xff80000025307808 */ /* 0x000fe20006000000 */
[----:B------:R-:W-:Y:S01]  /*5970*/  IMAD.WIDE.U32 R68, R3, -0x2daee0ad, RZ ;  /* 0xd2511f5303447825 */ /* 0x000fe200078e00ff */
[----:B------:R-:W-:Y:S01]  /*5980*/  LOP3.LUT R7, R240, UR6, R71, 0x96, !PT ;  /* 0x00000006f0077c12 */ /* 0x000fe2000f8e9647 */
[----:B------:R-:W-:Y:S01]  /*5990*/  STL.64 [R1+0x128], R70 ;  /* 0x0001284601007387 */ /* 0x000fe20000100a00 */
[----:B------:R-:W-:Y:S01]  /*59a0*/  FSEL R73, R36, -INF , !P0 ;  /* 0xff80000024497808 */ /* 0x000fe20004000000 */
[----:B------:R-:W-:Y:S01]  /*59b0*/  IMAD.U32 R3, RZ, RZ, UR7 ;  /* 0x00000007ff037e24 */ /* 0x000fe2000f8e00ff */
[----:B------:R-:W-:Y:S01]  /*59c0*/  LOP3.LUT R6, R240, UR6, R69, 0x96, !PT ;  /* 0x00000006f0067c12 */ /* 0x000fe2000f8e9645 */
[----:B------:R-:W-:Y:S01]  /*59d0*/  IMAD.WIDE.U32 R4, R2, -0x326172a9, RZ ;  /* 0xcd9e8d5702047825 */ /* 0x000fe200078e00ff */
[----:B------:R2:W-:Y:S01]  /*59e0*/  STL.64 [R1+0x130], R68 ;  /* 0x0001304401007387 */ /* 0x0005e20000100a00 */
[----:B------:R-:W-:Y:S01]  /*59f0*/  FSEL R74, R39, -INF , !P1 ;  /* 0xff800000274a7808 */ /* 0x000fe20004800000 */
[----:B------:R-:W-:Y:S01]  /*5a00*/  USHF.L.U32 UR6, UR12, 0x10, URZ ;  /* 0x000000100c067899 */ /* 0x000fe200080006ff */
[----:B------:R-:W-:Y:S01]  /*5a10*/  LOP3.LUT R2, R3, UR37, R241, 0x96, !PT ;  /* 0x0000002503027c12 */ /* 0x000fe2000f8e96f1 */
[----:B------:R-:W-:Y:S01]  /*5a20*/  IMAD.WIDE.U32 R44, R7, -0x326172a9, RZ ;  /* 0xcd9e8d57072c7825 */ /* 0x000fe200078e00ff */
[----:B------:R-:W-:-:S03]  /*5a30*/  LOP3.LUT R10, R230, UR34, R5, 0x96, !PT ;  /* 0x00000022e60a7c12 */ /* 0x000fc6000f8e9605 */
[----:B------:R-:W-:Y:S01]  /*5a40*/  IMAD.WIDE.U32 R46, R6, -0x326172a9, RZ ;  /* 0xcd9e8d57062e7825 */ /* 0x000fe200078e00ff */
[----:B------:R-:W-:Y:S01]  /*5a50*/  LOP3.LUT R6, R166, UR34, R5, 0x96, !PT ;  /* 0x00000022a6067c12 */ /* 0x000fe2000f8e9605 */
[----:B------:R-:W-:Y:S01]  /*5a60*/  STL.64 [R1+0x110], R44 ;  /* 0x0001102c01007387 */ /* 0x000fe20000100a00 */
[----:B------:R-:W-:Y:S01]  /*5a70*/  LOP3.LUT R5, R4, UR33, R45, 0x96, !PT ;  /* 0x0000002104057c12 */ /* 0x000fe2000f8e962d */
[----:B------:R-:W-:Y:S01]  /*5a80*/  IMAD.WIDE.U32 R2, R2, -0x326172a9, RZ ;  /* 0xcd9e8d5702027825 */ /* 0x000fe200078e00ff */
[----:B------:R-:W-:Y:S01]  /*5a90*/  LOP3.LUT R12, R4, UR33, R47, 0x96, !PT ;  /* 0x00000021040c7c12 */ /* 0x000fe2000f8e962f */
[----:B------:R-:W-:Y:S02]  /*5aa0*/  STL.64 [R1+0x118], R46 ;  /* 0x0001182e01007387 */ /* 0x000fe40000100a00 */
[----:B------:R-:W-:Y:S01]  /*5ab0*/  IMAD.WIDE.U32 R10, R10, -0x2daee0ad, RZ ;  /* 0xd2511f530a0a7825 */ /* 0x000fe200078e00ff */
[----:B------:R-:W-:Y:S02]  /*5ac0*/  LOP3.LUT R8, R230, UR34, R3, 0x96, !PT ;  /* 0x00000022e6087c12 */ /* 0x000fe4000f8e9603 */
[----:B------:R-:W-:Y:S01]  /*5ad0*/  LOP3.LUT R13, R2, UR33, R45, 0x96, !PT ;  /* 0x00000021020d7c12 */ /* 0x000fe2000f8e962d */
[----:B------:R-:W-:Y:S01]  /*5ae0*/  IMAD.WIDE.U32 R6, R6, -0x2daee0ad, RZ ;  /* 0xd2511f5306067825 */ /* 0x000fe200078e00ff */
[----:B------:R-:W-:-:S02]  /*5af0*/  LOP3.LUT R15, R166, UR34, R3, 0x96, !PT ;  /* 0x00000022a60f7c12 */ /* 0x000fc4000f8e9603 */
[----:B------:R-:W-:Y:S01]  /*5b00*/  LOP3.LUT R14, R2, UR33, R47, 0x96, !PT ;  /* 0x00000021020e7c12 */ /* 0x000fe2000f8e962f */
[----:B------:R-:W-:Y:S01]  /*5b10*/  IMAD.WIDE.U32 R4, R5, -0x2daee0ad, RZ ;  /* 0xd2511f5305047825 */ /* 0x000fe200078e00ff */
[----:B------:R-:W-:-:S03]  /*5b20*/  LOP3.LUT R11, R70, UR32, R11, 0x96, !PT ;  /* 0x00000020460b7c12 */ /* 0x000fc6000f8e960b */
[----:B------:R-:W-:Y:S01]  /*5b30*/  IMAD.WIDE.U32 R2, R12, -0x2daee0ad, RZ ;  /* 0xd2511f530c027825 */ /* 0x000fe200078e00ff */
[----:B------:R-:W-:Y:S02]  /*5b40*/  LOP3.LUT R10, R10, UR31, R5, 0x96, !PT ;  /* 0x0000001f0a0a7c12 */ /* 0x000fe4000f8e9605 */
[----:B------:R-:W-:Y:S01]  /*5b50*/  LOP3.LUT R5, R68, UR32, R7, 0x96, !PT ;  /* 0x0000002044057c12 */ /* 0x000fe2000f8e9607 */
[----:B------:R-:W-:Y:S01]  /*5b60*/  IMAD.WIDE.U32 R8, R8, -0x2daee0ad, RZ ;  /* 0xd2511f5308087825 */ /* 0x000fe200078e00ff */
[----:B------:R-:W-:Y:S02]  /*5b70*/  LOP3.LUT R16, R6, UR31, R3, 0x96, !PT ;  /* 0x0000001f06107c12 */ /* 0x000fe4000f8e9603 */
[----:B------:R-:W-:Y:S01]  /*5b80*/  FMNMX3.FTZ R3, R35, R52, R76, !PT ;  /* 0x0000003423037276 */ /* 0x000fe2000781004c */
[----:B------:R-:W-:Y:S01]  /*5b90*/  IMAD.WIDE.U32 R22, R13, -0x2daee0ad, RZ ;  /* 0xd2511f530d167825 */ /* 0x000fe200078e00ff */
[----:B------:R-:W-:Y:S02]  /*5ba0*/  LOP3.LUT R13, R70, UR32, R9, 0x96, !PT ;  /* 0x00000020460d7c12 */ /* 0x000fe4000f8e9609 */
[----:B------:R-:W-:Y:S01]  /*5bb0*/  FMNMX3.FTZ R3, R3, R66, R101, !PT ;  /* 0x0000004203037276 */ /* 0x000fe20007810065 */
[----:B------:R-:W-:Y:S01]  /*5bc0*/  IMAD.WIDE.U32 R6, R15, -0x2daee0ad, RZ ;  /* 0xd2511f530f067825 */ /* 0x000fe200078e00ff */
[----:B------:R-:W-:-:S02]  /*5bd0*/  LOP3.LUT R12, R8, UR31, R23, 0x96, !PT ;  /* 0x0000001f080c7c12 */ /* 0x000fc4000f8e9617 */
[----:B------:R-:W-:Y:S01]  /*5be0*/  FMNMX3.FTZ R3, R3, R99, R110, !PT ;  /* 0x0000006303037276 */ /* 0x000fe2000781006e */
[----:B------:R-:W-:-:S04]  /*5bf0*/  IMAD.WIDE.U32 R20, R14, -0x2daee0ad, RZ ;  /* 0xd2511f530e147825 */ /* 0x000fc800078e00ff */
[----:B------:R-:W-:Y:S01]  /*5c00*/  IMAD.WIDE.U32 R8, R11, -0x326172a9, RZ ;  /* 0xcd9e8d570b087825 */ /* 0x000fe200078e00ff */
[----:B------:R-:W-:Y:S02]  /*5c10*/  LOP3.LUT R11, R68, UR32, R7, 0x96, !PT ;  /* 0x00000020440b7c12 */ /* 0x000fe4000f8e9607 */
[----:B------:R-:W-:Y:S01]  /*5c20*/  FMNMX3.FTZ R7, R43, R53, R59, !PT ;  /* 0x000000352b077276 */ /* 0x000fe2000781003b */
[----:B------:R-:W-:Y:S01]  /*5c30*/  IMAD.WIDE.U32 R26, R10, -0x326172a9, RZ ;  /* 0xcd9e8d570a1a7825 */ /* 0x000fe200078e00ff */
[----:B------:R-:W-:Y:S02]  /*5c40*/  LOP3.LUT R10, R6, UR31, R21, 0x96, !PT ;  /* 0x0000001f060a7c12 */ /* 0x000fe4000f8e9615 */
[----:B------:R-:W-:Y:S01]  /*5c50*/  LOP3.LUT R6, R44, UR17, R9, 0x96, !PT ;  /* 0x000000112c067c12 */ /* 0x000fe2000f8e9609 */
[----:B------:R-:W-:Y:S01]  /*5c60*/  IMAD.WIDE.U32 R24, R5, -0x326172a9, RZ ;  /* 0xcd9e8d5705187825 */ /* 0x000fe200078e00ff */
[----:B------:R-:W-:Y:S02]  /*5c70*/  FMNMX3.FTZ R5, R3, R89, R118, !PT ;  /* 0x0000005903057276 */ /* 0x000fe40007810076 */
[----:B------:R-:W-:Y:S01]  /*5c80*/  LOP3.LUT R19, R8, UR16, R27, 0x96, !PT ;  /* 0x0000001008137c12 */ /* 0x000fe2000f8e961b */
[----:B------:R-:W-:Y:S01]  /*5c90*/  IMAD.WIDE.U32 R30, R6, -0x2daee0ad, RZ ;  /* 0xd2511f53061e7825 */ /* 0x000fe200078e00ff */
[----:B------:R-:W-:-:S02]  /*5ca0*/  LOP3.LUT R3, R46, UR17, R25, 0x96, !PT ;  /* 0x000000112e037c12 */ /* 0x000fc4000f8e9619 */
[----:B------:R-:W-:Y:S01]  /*5cb0*/  FMNMX3.FTZ R5, R5, R115, R128, !PT ;  /* 0x0000007305057276 */ /* 0x000fe20007810080 */
[----:B------:R-:W-:Y:S01]  /*5cc0*/  IMAD.WIDE.U32 R8, R13, -0x326172a9, RZ ;  /* 0xcd9e8d570d087825 */ /* 0x000fe200078e00ff */
[----:B------:R-:W-:Y:S02]  /*5cd0*/  LOP3.LUT R21, R4, UR26, R31, 0x96, !PT ;  /* 0x0000001a04157c12 */ /* 0x000fe4000f8e961f */
[----:B------:R-:W-:Y:S01]  /*5ce0*/  FMNMX3.FTZ R4, R7, R55, R92, !PT ;  /* 0x0000003707047276 */ /* 0x000fe2000781005c */
[----:B------:R-:W-:Y:S01]  /*5cf0*/  IMAD.WIDE.U32 R14, R3, -0x2daee0ad, RZ ;  /* 0xd2511f53030e7825 */ /* 0x000fe200078e00ff */
[----:B------:R-:W-:Y:S02]  /*5d00*/  FMNMX3.FTZ R3, R5, R121, R117, !PT ;  /* 0x0000007905037276 */ /* 0x000fe40007810075 */
[----:B------:R-:W-:Y:S01]  /*5d10*/  FMNMX3.FTZ R4, R4, R78, R50, !PT ;  /* 0x0000004e04047276 */ /* 0x000fe20007810032 */
[----:B------:R-:W-:Y:S01]  /*5d20*/  IMAD.WIDE.U32 R28, R12, -0x326172a9, RZ ;  /* 0xcd9e8d570c1c7825 */ /* 0x000fe200078e00ff */
[----:B------:R-:W-:-:S02]  /*5d30*/  FMNMX3.FTZ R3, R3, R109, R83, !PT ;  /* 0x0000006d03037276 */ /* 0x000fc40007810053 */
[----:B------:R-:W-:Y:S01]  /*5d40*/  FSEL R27, R17, -INF , !P3 ;  /* 0xff800000111b7808 */ /* 0x000fe20005800000 */
[----:B------:R-:W-:Y:S01]  /*5d50*/  IMAD.WIDE.U32 R36, R19, -0x2daee0ad, RZ ;  /* 0xd2511f5313247825 */ /* 0x000fe200078e00ff */
[----:B------:R-:W-:Y:S02]  /*5d60*/  FMNMX3.FTZ R4, R4, R88, R113, !PT ;  /* 0x0000005804047276 */ /* 0x000fe40007810071 */
[----:B------:R-:W-:Y:S01]  /*5d70*/  LOP3.LUT R15, R2, UR26, R15, 0x96, !PT ;  /* 0x0000001a020f7c12 */ /* 0x000fe2000f8e960f */
[----:B------:R-:W-:Y:S01]  /*5d80*/  IMAD.WIDE.U32 R16, R16, -0x326172a9, RZ ;  /* 0xcd9e8d5710107825 */ /* 0x000fe200078e00ff */
[----:B------:R-:W-:Y:S02]  /*5d90*/  FMNMX3.FTZ R2, R38, R54, R79, !PT ;  /* 0x0000003626027276 */ /* 0x000fe4000781004f */
[----:B--2---:R-:W-:Y:S02]  /*5da0*/  FMNMX.FTZ R69, R80, R3, !PT ;  /* 0x0000000350457209 */ /* 0x004fe40007810000 */
[----:B------:R-:W-:-:S02]  /*5db0*/  FMNMX3.FTZ R5, R27, R65, R100, !PT ;  /* 0x000000411b057276 */ /* 0x000fc40007810064 */
[----:B------:R-:W-:Y:S01]  /*5dc0*/  FMNMX3.FTZ R3, R4, R107, R130, !PT ;  /* 0x0000006b04037276 */ /* 0x000fe20007810082 */
[----:B------:R-:W2:Y:S01]  /*5dd0*/  SHFL.BFLY PT, R6, R69, 0x2, 0x1f ;  /* 0x0c401f0045067f89 */ /* 0x000ea200000e0000 */
        /* <DEDUP_REMOVED lines=12> */
[----:B------:R-:W-:-:S02]  /*5ea0*/  FMNMX3.FTZ R4, R4, R142, R135, !PT ;  /* 0x0000008e04047276 */ /* 0x000fc40007810087 */
[----:B--2---:R-:W-:Y:S02]  /*5eb0*/  FMNMX.FTZ R69, R69, R6, !PT ;  /* 0x0000000645457209 */ /* 0x004fe40007810000 */
[----:B------:R-:W-:Y:S02]  /*5ec0*/  FMNMX3.FTZ R3, R3, R149, R146, !PT ;  /* 0x0000009503037276 */ /* 0x000fe40007810092 */
[----:B------:R-:W-:Y:S01]  /*5ed0*/  FMNMX3.FTZ R4, R4, R132, R58, !PT ;  /* 0x0000008404047276 */ /* 0x000fe2000781003a */
[----:B------:R-:W2:Y:S01]  /*5ee0*/  SHFL.BFLY PT, R19, R69, 0x1, 0x1f ;  /* 0x0c201f0045137f89 */ /* 0x000ea200000e0000 */
[----:B------:R-:W-:Y:S01]  /*5ef0*/  LOP3.LUT R12, R44, UR17, R9, 0x96, !PT ;  /* 0x000000112c0c7c12 */ /* 0x000fe2000f8e9609 */
[----:B------:R-:W-:Y:S01]  /*5f00*/  IMAD.WIDE.U32 R44, R10, -0x326172a9, RZ ;  /* 0xcd9e8d570a2c7825 */ /* 0x000fe200078e00ff */
[----:B------:R-:W-:Y:S02]  /*5f10*/  LOP3.LUT R18, R8, UR16, R29, 0x96, !PT ;  /* 0x0000001008127c12 */ /* 0x000fe4000f8e961d */
[----:B------:R-:W-:Y:S01]  /*5f20*/  FMNMX3.FTZ R3, R3, R143, R74, !PT ;  /* 0x0000008f03037276 */ /* 0x000fe2000781004a */
[----:B------:R-:W-:Y:S01]  /*5f30*/  IMAD.WIDE.U32 R8, R11, -0x326172a9, RZ ;  /* 0xcd9e8d570b087825 */ /* 0x000fe200078e00ff */
[----:B------:R-:W-:-:S02]  /*5f40*/  FMNMX.FTZ R11, R48, R4, !PT ;  /* 0x00000004300b7209 */ /* 0x000fc40007810000 */
[----:B------:R-:W-:Y:S01]  /*5f50*/  LOP3.LUT R7, R24, UR16, R17, 0x96, !PT ;  /* 0x0000001018077c12 */ /* 0x000fe2000f8e9611 */
[----:B------:R-:W-:Y:S01]  /*5f60*/  IMAD.WIDE.U32 R230, R18, -0x2daee0ad, RZ ;  /* 0xd2511f5312e67825 */ /* 0x000fe200078e00ff */
[----:B------:R-:W-:Y:S01]  /*5f70*/  FMNMX.FTZ R10, R73, R3, !PT ;  /* 0x00000003490a7209 */ /* 0x000fe20007810000 */
[----:B------:R-:W4:Y:S01]  /*5f80*/  SHFL.BFLY PT, R17, R11, 0x2, 0x1f ;  /* 0x0c401f000b117f89 */ /* 0x000f2200000e0000 */
[----:B------:R-:W-:Y:S01]  /*5f90*/  LOP3.LUT R5, R46, UR17, R9, 0x96, !PT ;  /* 0x000000112e057c12 */ /* 0x000fe2000f8e9609 */
[----:B------:R-:W-:Y:S01]  /*5fa0*/  IMAD.WIDE.U32 R12, R12, -0x2daee0ad, RZ ;  /* 0xd2511f530c0c7825 */ /* 0x000fe200078e00ff */
[----:B------:R-:W-:Y:S01]  /*5fb0*/  LOP3.LUT R9, R8, UR16, R45, 0x96, !PT ;  /* 0x0000001008097c12 */ /* 0x000fe2000f8e962d */
[----:B------:R-:W5:Y:S01]  /*5fc0*/  SHFL.BFLY PT, R18, R10, 0x2, 0x1f ;  /* 0x0c401f000a127f89 */ /* 0x000f6200000e0000 */
[----:B---3--:R-:W-:Y:S01]  /*5fd0*/  FMNMX.FTZ R71, R2, R71, !PT ;  /* 0x0000004702477209 */ /* 0x008fe20007810000 */
[----:B------:R-:W-:Y:S01]  /*5fe0*/  IMAD.WIDE.U32 R24, R5, -0x2daee0ad, RZ ;  /* 0xd2511f5305187825 */ /* 0x000fe200078e00ff */
[----:B------:R-:W-:-:S02]  /*5ff0*/  LOP3.LUT R8, R30, UR24, R37, 0x96, !PT ;  /* 0x000000181e087c12 */ /* 0x000fc4000f8e9625 */
[----:B------:R-:W-:Y:S01]  /*6000*/  LOP3.LUT R3, R22, UR26, R13, 0x96, !PT ;  /* 0x0000001a16037c12 */ /* 0x000fe2000f8e960d */
[----:B------:R-:W-:Y:S01]  /*6010*/  IMAD.WIDE.U32 R30, R7, -0x2daee0ad, RZ ;  /* 0xd2511f53071e7825 */ /* 0x000fe200078e00ff */
[----:B------:R-:W-:Y:S02]  /*6020*/  LOP3.LUT R29, R20, UR26, R25, 0x96, !PT ;  /* 0x0000001a141d7c12 */ /* 0x000fe4000f8e9619 */
[----:B--2---:R-:W-:Y:S01]  /*6030*/  FMNMX.FTZ R69, R69, R19, !PT ;  /* 0x0000001345457209 */ /* 0x004fe20007810000 */
[----:B------:R-:W-:Y:S01]  /*6040*/  IMAD.WIDE.U32 R6, R15, -0x326172a9, RZ ;  /* 0xcd9e8d570f067825 */ /* 0x000fe200078e00ff */
[----:B------:R-:W-:Y:S01]  /*6050*/  LOP3.LUT R12, R12, UR24, R231, 0x96, !PT ;  /* 0x000000180c0c7c12 */ /* 0x000fe2000f8e96e7 */
[----:B------:R-:W2:Y:S01]  /*6060*/  SHFL.BFLY PT, R15, R71, 0x1, 0x1f ;  /* 0x0c201f00470f7f89 */ /* 0x000ea200000e0000 */
[----:B------:R-:W-:Y:S01]  /*6070*/  FSETP.NEU.FTZ.AND P0, PT, R69, -INF , PT ;  /* 0xff8000004500780b */ /* 0x000fe20003f1d000 */
[----:B------:R-:W-:Y:S01]  /*6080*/  IMAD.WIDE.U32 R250, R9, -0x2daee0ad, RZ ;  /* 0xd2511f5309fa7825 */ /* 0x000fe200078e00ff */
[----:B------:R-:W-:-:S03]  /*6090*/  LOP3.LUT R16, R16, UR15, R7, 0x96, !PT ;  /* 0x0000000f10107c12 */ /* 0x000fc6000f8e9607 */
[----:B------:R-:W-:Y:S01]  /*60a0*/  IMAD.WIDE.U32 R4, R21, -0x326172a9, RZ ;  /* 0xcd9e8d5715047825 */ /* 0x000fe200078e00ff */
[----:B----4-:R-:W-:-:S03]  /*60b0*/  FMNMX.FTZ R11, R11, R17, !PT ;  /* 0x000000110b0b7209 */ /* 0x010fc60007810000 */
[----:B------:R-:W-:Y:S01]  /*60c0*/  IMAD.WIDE.U32 R8, R8, -0x326172a9, RZ ;  /* 0xcd9e8d5708087825 */ /* 0x000fe200078e00ff */
[----:B------:R-:W-:Y:S02]  /*60d0*/  LOP3.LUT R22, R26, UR15, R5, 0x96, !PT ;  /* 0x0000000f1a167c12 */ /* 0x000fe4000f8e9605 */
[----:B------:R-:W-:Y:S01]  /*60e0*/  LOP3.LUT R5, R14, UR24, R31, 0x96, !PT ;  /* 0x000000180e057c12 */ /* 0x000fe2000f8e961f */
[----:B------:R-:W-:Y:S01]  /*60f0*/  IMAD.WIDE.U32 R2, R3, -0x326172a9, RZ ;  /* 0xcd9e8d5703027825 */ /* 0x000fe200078e00ff */
[----:B------:R-:W-:-:S03]  /*6100*/  LOP3.LUT R20, R4, UR13, R9, 0x96, !PT ;  /* 0x0000000d04147c12 */ /* 0x000fc6000f8e9609 */
[----:B-1----:R-:W-:Y:S01]  /*6110*/  FMUL.FTZ R4, R69, UR35 ;  /* 0x0000002345047c20 */ /* 0x002fe20008410000 */
[----:B-----5:R-:W-:Y:S01]  /*6120*/  FMNMX.FTZ R10, R10, R18, !PT ;  /* 0x000000120a0a7209 */ /* 0x020fe20007810000 */
[----:B------:R-:W-:Y:S01]  /*6130*/  IMAD.WIDE.U32 R12, R12, -0x326172a9, RZ ;  /* 0xcd9e8d570c0c7825 */ /* 0x000fe200078e00ff */
[----:B------:R-:W1:Y:S01]  /*6140*/  SHFL.BFLY PT, R70, R11, 0x1, 0x1f ;  /* 0x0c201f000b467f89 */ /* 0x000e6200000e0000 */
[----:B------:R-:W-:Y:S02]  /*6150*/  LOP3.LUT R204, R28, UR15, R3, 0x96, !PT ;  /* 0x0000000f1ccc7c12 */ /* 0x000fe4000f8e9603 */
[----:B------:R-:W-:Y:S01]  /*6160*/  FSEL R4, R4, RZ, P0 ;  /* 0x000000ff04047208 */ /* 0x000fe20000000000 */
[----:B------:R-:W3:Y:S01]  /*6170*/  SHFL.BFLY PT, R68, R10, 0x1, 0x1f ;  /* 0x0c201f000a447f89 */ /* 0x000ee200000e0000 */
[----:B------:R-:W-:Y:S01]  /*6180*/  LOP3.LUT R23, R2, UR13, R13, 0x96, !PT ;  /* 0x0000000d02177c12 */ /* 0x000fe2000f8e960d */
[----:B------:R-:W-:Y:S01]  /*6190*/  IMAD.MOV.U32 R227, RZ, RZ, R8 ;  /* 0x000000ffffe37224 */ /* 0x000fe200078e0008 */
[----:B--2---:R-:W-:Y:S01]  /*61a0*/  FMNMX.FTZ R71, R71, R15, !PT ;  /* 0x0000000f47477209 */ /* 0x004fe20007810000 */
[----:B------:R-:W-:Y:S01]  /*61b0*/  FFMA.FTZ R2, R35, UR35, -R4 ;  /* 0x0000002323027c23 */ /* 0x000fe20008010804 */
[----:B------:R-:W-:-:S04]  /*61c0*/  IMAD.WIDE.U32 R14, R5, -0x326172a9, RZ ;  /* 0xcd9e8d57050e7825 */ /* 0x000fc800078e00ff */
[----:B------:R-:W-:Y:S01]  /*61d0*/  FFMA.FTZ R3, R52, UR35, -R4 ;  /* 0x0000002334037c23 */ /* 0x000fe20008010804 */
[C---:B------:R-:W-:Y:S01]  /*61e0*/  FSETP.NEU.FTZ.AND P0, PT, R71.reuse, -INF , PT ;  /* 0xff8000004700780b */ /* 0x040fe20003f1d000 */
[----:B------:R2:W-:Y:S01]  /*61f0*/  MUFU.EX2 R56, R2 ;  /* 0x0000000200387308 */ /* 0x0005e20000000800 */
[----:B------:R-:W-:Y:S01]  /*6200*/  FMUL.FTZ R5, R71, UR35 ;  /* 0x0000002347057c20 */ /* 0x000fe20008410000 */
[----:B------:R-:W-:Y:S01]  /*6210*/  LOP3.LUT R47, R20, 0xff, RZ, 0xc0, !PT ;  /* 0x000000ff142f7812 */ /* 0x000fe200078ec0ff */
[----:B------:R-:W-:Y:S01]  /*6220*/  IMAD.MOV.U32 R224, RZ, RZ, R12 ;  /* 0x000000ffffe07224 */ /* 0x000fe200078e000c */
[----:B------:R4:W5:Y:S01]  /*6230*/  MUFU.EX2 R61, R3 ;  /* 0x00000003003d7308 */ /* 0x0009620000000800 */
[----:B------:R-:W-:Y:S01]  /*6240*/  PRMT R7, R8, 0x7770, RZ ;  /* 0x0000777008077816 */ /* 0x000fe200000000ff */
[----:B------:R-:W-:Y:S01]  /*6250*/  IMAD.WIDE.U32 R16, R16, -0x2daee0ad, RZ ;  /* 0xd2511f5310107825 */ /* 0x000fe200078e00ff */
[----:B------:R-:W-:-:S03]  /*6260*/  FSEL R5, R5, RZ, P0 ;  /* 0x000000ff05057208 */ /* 0x000fc60000000000 */
[--C-:B------:R-:W-:Y:S01]  /*6270*/  FFMA.FTZ R117, R117, UR35, -R4.reuse ;  /* 0x0000002375757c23 */ /* 0x100fe20008010804 */
[----:B------:R-:W-:Y:S01]  /*6280*/  ISETP.LE.U32.AND P3, PT, R47, UR12, PT ;  /* 0x0000000c2f007c0c */ /* 0x000fe2000bf63070 */
[----:B------:R-:W-:Y:S01]  /*6290*/  FFMA.FTZ R109, R109, UR35, -R4 ;  /* 0x000000236d6d7c23 */ /* 0x000fe20008010804 */
[----:B------:R-:W-:Y:S01]  /*62a0*/  LOP3.LUT R21, R6, UR13, R15, 0x96, !PT ;  /* 0x0000000d06157c12 */ /* 0x000fe2000f8e960f */
[--C-:B------:R-:W-:Y:S01]  /*62b0*/  FFMA.FTZ R233, R136, UR35, -R5.reuse ;  /* 0x0000002388e97c23 */ /* 0x100fe20008010805 */
[----:B-1----:R-:W-:Y:S01]  /*62c0*/  FMNMX.FTZ R70, R11, R70, !PT ;  /* 0x000000460b467209 */ /* 0x002fe20007810000 */
[----:B------:R1:W5:Y:S01]  /*62d0*/  LDL.LU.S16 R136, [R1+0xc] ;  /* 0x00000c0001887983 */ /* 0x0003620000300600 */
[----:B--2---:R-:W-:Y:S01]  /*62e0*/  PRMT R2, R20, 0x7632, R2 ;  /* 0x0000763214027816 */ /* 0x004fe20000000002 */
[----:B------:R-:W-:Y:S01]  /*62f0*/  FFMA.FTZ R80, R80, UR35, -R4 ;  /* 0x0000002350507c23 */ /* 0x000fe20008010804 */
[----:B---3--:R-:W-:Y:S01]  /*6300*/  FMNMX.FTZ R68, R10, R68, !PT ;  /* 0x000000440a447209 */ /* 0x008fe20007810000 */
[----:B----4-:R-:W-:Y:S01]  /*6310*/  FFMA.FTZ R3, R53, UR35, -R5 ;  /* 0x0000002335037c23 */ /* 0x010fe20008010805 */
[----:B------:R-:W-:-:S02]  /*6320*/  LOP3.LUT R2, R2, 0xff, RZ, 0xc0, !PT ;  /* 0x000000ff02027812 */ /* 0x000fc400078ec0ff */
[----:B------:R-:W-:Y:S01]  /*6330*/  FSETP.NEU.FTZ.AND P4, PT, R70, -INF , PT ;  /* 0xff8000004600780b */ /* 0x000fe20003f9d000 */
[----:B------:R2:W-:Y:S01]  /*6340*/  MUFU.EX2 R57, R3 ;  /* 0x0000000300397308 */ /* 0x0005e20000000800 */
[----:B------:R-:W-:Y:S01]  /*6350*/  ISETP.LE.U32.AND P0, PT, R2, UR12, PT ;  /* 0x0000000c02007c0c */ /* 0x000fe2000bf03070 */
[----:B------:R-:W-:Y:S01]  /*6360*/  FFMA.FTZ R2, R43, UR35, -R5 ;  /* 0x000000232b027c23 */ /* 0x000fe20008010805 */
[----:B------:R-:W-:Y:S02]  /*6370*/  ISETP.LE.U32.AND P1, PT, R7, UR12, PT ;  /* 0x0000000c07007c0c */ /* 0x000fe4000bf23070 */
[----:B------:R-:W-:Y:S01]  /*6380*/  FSETP.NEU.FTZ.AND P5, PT, R68, -INF , PT ;  /* 0xff8000004400780b */ /* 0x000fe20003fbd000 */
[----:B------:R5:W3:Y:S01]  /*6390*/  MUFU.EX2 R64, R2 ;  /* 0x0000000200407308 */ /* 0x000ae20000000800 */
[----:B------:R-:W-:Y:S02]  /*63a0*/  SHF.R.U32.HI R43, RZ, 0x18, R20 ;  /* 0x00000018ff2b7819 */ /* 0x000fe40000011614 */
[----:B------:R-:W-:-:S02]  /*63b0*/  LOP3.LUT R26, R24, UR24, R251, 0x96, !PT ;  /* 0x00000018181a7c12 */ /* 0x000fc4000f8e96fb */
[C---:B------:R-:W-:Y:S02]  /*63c0*/  PRMT R24, R8.reuse, 0x7773, RZ ;  /* 0x0000777308187816 */ /* 0x040fe400000000ff */
[----:B------:R-:W-:Y:S01]  /*63d0*/  PRMT R18, R8, 0x7772, RZ ;  /* 0x0000777208127816 */ /* 0x000fe200000000ff */
[----:B------:R-:W-:Y:S01]  /*63e0*/  IMAD.WIDE.U32 R10, R26, -0x326172a9, RZ ;  /* 0xcd9e8d571a0a7825 */ /* 0x000fe200078e00ff */
[----:B--2---:R-:W-:Y:S02]  /*63f0*/  LOP3.LUT R3, R20, 0xffff, RZ, 0xc0, !PT ;  /* 0x0000ffff14037812 */ /* 0x004fe400078ec0ff */
[----:B------:R-:W-:Y:S01]  /*6400*/  PRMT R219, R8, 0x7771, RZ ;  /* 0x0000777108db7816 */ /* 0x000fe200000000ff */
[----:B------:R-:W-:Y:S01]  /*6410*/  IMAD.MOV.U32 R52, RZ, RZ, R10 ;  /* 0x000000ffff347224 */ /* 0x000fe200078e000a */
[----:B------:R-:W-:Y:S01]  /*6420*/  SHF.R.U32.HI R46, RZ, 0x8, R3 ;  /* 0x00000008ff2e7819 */ /* 0x000fe20000011603 */
[----:B------:R-:W-:Y:S01]  /*6430*/  FMUL.FTZ R3, R70, UR35 ;  /* 0x0000002346037c20 */ /* 0x000fe20008410000 */
[----:B-----5:R-:W-:Y:S01]  /*6440*/  F2FP.F16.F32.PACK_AB R2, R61, R56 ;  /* 0x000000383d02723e */ /* 0x020fe200000000ff */
[----:B------:R-:W-:Y:S01]  /*6450*/  IMAD.MOV.U32 R26, RZ, RZ, R14 ;  /* 0x000000ffff1a7224 */ /* 0x000fe200078e000e */
[----:B---3--:R-:W-:-:S02]  /*6460*/  F2FP.F16.F32.PACK_AB R6, R57, R64 ;  /* 0x000000403906723e */ /* 0x008fc400000000ff */
[C---:B------:R-:W-:Y:S02]  /*6470*/  PRMT R82, R2.reuse, 0x7610, R82 ;  /* 0x0000761002527816 */ /* 0x040fe40000000052 */
[----:B------:R-:W-:Y:S01]  /*6480*/  PRMT R81, R2, 0x7632, R81 ;  /* 0x0000763202517816 */ /* 0x000fe20000000051 */
[----:B------:R-:W-:Y:S01]  /*6490*/  FMUL.FTZ R2, R68, UR35 ;  /* 0x0000002344027c20 */ /* 0x000fe20008410000 */
[----:B------:R-:W-:Y:S01]  /*64a0*/  LOP3.LUT R7, R46, 0xffff, RZ, 0xc0, !PT ;  /* 0x0000ffff2e077812 */ /* 0x000fe200078ec0ff */
[----:B------:R-:W-:Y:S01]  /*64b0*/  @!P0 HADD2 R41, -R82.H0_H0, -RZ.H0_H0 ;  /* 0xa00000ff52298230 */ /* 0x000fe20000000900 */
[----:B------:R-:W-:Y:S02]  /*64c0*/  FSEL R3, R3, RZ, P4 ;  /* 0x000000ff03037208 */ /* 0x000fe40002000000 */
[C---:B------:R-:W-:Y:S02]  /*64d0*/  PRMT R62, R6.reuse, 0x7610, R62 ;  /* 0x00007610063e7816 */ /* 0x040fe4000000003e */
[----:B------:R-:W-:Y:S01]  /*64e0*/  PRMT R63, R6, 0x7632, R63 ;  /* 0x00007632063f7816 */ /* 0x000fe2000000003f */
[----:B------:R-:W-:Y:S01]  /*64f0*/  FFMA.FTZ R9, R54, UR35, -R3 ;  /* 0x0000002336097c23 */ /* 0x000fe20008010803 */
[----:B------:R-:W-:Y:S01]  /*6500*/  FSEL R2, R2, RZ, P5 ;  /* 0x000000ff02027208 */ /* 0x000fe20002800000 */
[----:B------:R-:W-:Y:S01]  /*6510*/  @!P3 HADD2 R42, -R62.H0_H0, -RZ.H0_H0 ;  /* 0xa00000ff3e2ab230 */ /* 0x000fe20000000900 */
[----:B------:R-:W-:Y:S01]  /*6520*/  PRMT R210, R82, 0x5410, R81 ;  /* 0x0000541052d27816 */ /* 0x000fe20000000051 */
[----:B------:R2:W-:Y:S01]  /*6530*/  MUFU.EX2 R60, R9 ;  /* 0x00000009003c7308 */ /* 0x0005e20000000800 */
[----:B------:R-:W-:Y:S01]  /*6540*/  LOP3.LUT R6, R21, 0xffff, RZ, 0xc0, !PT ;  /* 0x0000ffff15067812 */ /* 0x000fe200078ec0ff */
[--C-:B------:R-:W-:Y:S01]  /*6550*/  FFMA.FTZ R135, R135, UR35, -R3.reuse ;  /* 0x0000002387877c23 */ /* 0x100fe20008010803 */
[----:B------:R-:W-:Y:S01]  /*6560*/  ISETP.LE.U32.AND P5, PT, R7, UR12, PT ;  /* 0x0000000c07007c0c */ /* 0x000fe2000bfa3070 */
[--C-:B------:R-:W-:Y:S01]  /*6570*/  FFMA.FTZ R7, R38, UR35, -R3.reuse ;  /* 0x0000002326077c23 */ /* 0x100fe20008010803 */
[----:B------:R-:W-:Y:S01]  /*6580*/  @!P0 PRMT R82, R41, 0x5410, RZ ;  /* 0x0000541029528816 */ /* 0x000fe200000000ff */
[----:B------:R-:W-:Y:S01]  /*6590*/  FFMA.FTZ R132, R132, UR35, -R3 ;  /* 0x0000002384847c23 */ /* 0x000fe20008010803 */
[----:B------:R-:W-:Y:S01]  /*65a0*/  PRMT R8, R12, 0x7770, RZ ;  /* 0x000077700c087816 */ /* 0x000fe200000000ff */
[----:B------:R3:W-:Y:S01]  /*65b0*/  MUFU.EX2 R54, R7 ;  /* 0x0000000700367308 */ /* 0x0007e20000000800 */
[----:B------:R-:W-:-:S02]  /*65c0*/  ISETP.LE.U32.AND P0, PT, R43, UR12, PT ;  /* 0x0000000c2b007c0c */ /* 0x000fc4000bf03070 */
[----:B------:R-:W-:Y:S02]  /*65d0*/  SHF.R.U32.HI R53, RZ, 0x8, R6 ;  /* 0x00000008ff357819 */ /* 0x000fe40000011606 */
[----:B------:R-:W-:Y:S01]  /*65e0*/  ISETP.LE.U32.AND P4, PT, R8, UR12, PT ;  /* 0x0000000c08007c0c */ /* 0x000fe2000bf83070 */
[----:B------:R-:W-:Y:S01]  /*65f0*/  FFMA.FTZ R8, R27, UR35, -R2 ;  /* 0x000000231b087c23 */ /* 0x000fe20008010802 */
[----:B------:R-:W-:Y:S01]  /*6600*/  LOP3.LUT R6, R53, 0xffff, RZ, 0xc0, !PT ;  /* 0x0000ffff35067812 */ /* 0x000fe200078ec0ff */
[----:B------:R-:W-:Y:S01]  /*6610*/  @!P5 HADD2 R49, -R63.H0_H0, -RZ.H0_H0 ;  /* 0xa00000ff3f31d230 */ /* 0x000fe20000000900 */
[----:B------:R-:W-:Y:S01]  /*6620*/  PRMT R181, R62, 0x5410, R63 ;  /* 0x000054103eb57816 */ /* 0x000fe2000000003f */
[----:B------:R4:W-:Y:S01]  /*6630*/  MUFU.EX2 R72, R8 ;  /* 0x0000000800487308 */ /* 0x0009e20000000800 */
[----:B------:R-:W-:Y:S01]  /*6640*/  @!P3 PRMT R62, R42, 0x5410, RZ ;  /* 0x000054102a3eb816 */ /* 0x000fe200000000ff */
[----:B--2---:R-:W-:Y:S01]  /*6650*/  FFMA.FTZ R9, R99, UR35, -R4 ;  /* 0x0000002363097c23 */ /* 0x004fe20008010804 */
[----:B------:R-:W-:Y:S01]  /*6660*/  ISETP.LE.U32.AND P3, PT, R6, UR12, PT ;  /* 0x0000000c06007c0c */ /* 0x000fe2000bf63070 */
[----:B---3--:R-:W-:Y:S01]  /*6670*/  FFMA.FTZ R7, R65, UR35, -R2 ;  /* 0x0000002341077c23 */ /* 0x008fe20008010802 */
[C---:B------:R-:W-:Y:S01]  /*6680*/  PRMT R6, R21.reuse, 0x7632, R6 ;  /* 0x0000763215067816 */ /* 0x040fe20000000006 */
[----:B------:R-:W-:Y:S01]  /*6690*/  @!P0 HADD2 R75, -R81.H0_H0, -RZ.H0_H0 ;  /* 0xa00000ff514b8230 */ /* 0x000fe20000000900 */
[----:B------:R-:W-:Y:S01]  /*66a0*/  LOP3.LUT R51, R21, 0xff, RZ, 0xc0, !PT ;  /* 0x000000ff15337812 */ /* 0x000fe200078ec0ff */
[----:B------:R2:W3:Y:S01]  /*66b0*/  MUFU.EX2 R67, R7 ;  /* 0x0000000700437308 */ /* 0x0004e20000000800 */
[----:B------:R-:W-:-:S02]  /*66c0*/  LOP3.LUT R6, R6, 0xff, RZ, 0xc0, !PT ;  /* 0x000000ff06067812 */ /* 0x000fc400078ec0ff */
[----:B------:R-:W-:Y:S02]  /*66d0*/  @!P0 PRMT R81, R75, 0x5410, RZ ;  /* 0x000054104b518816 */ /* 0x000fe400000000ff */
[----:B------:R-:W-:Y:S01]  /*66e0*/  ISETP.LE.U32.AND P0, PT, R6, UR12, PT ;  /* 0x0000000c06007c0c */ /* 0x000fe2000bf03070 */
[--C-:B----4-:R-:W-:Y:S01]  /*66f0*/  FFMA.FTZ R8, R55, UR35, -R5.reuse ;  /* 0x0000002337087c23 */ /* 0x110fe20008010805 */
[----:B------:R-:W-:Y:S02]  /*6700*/  @!P5 PRMT R63, R49, 0x5410, RZ ;  /* 0x00005410313fd816 */ /* 0x000fe400000000ff */
[----:B------:R-:W-:Y:S01]  /*6710*/  ISETP.LE.U32.AND P5, PT, R51, UR12, PT ;  /* 0x0000000c33007c0c */ /* 0x000fe2000bfa3070 */
[----:B------:R4:W-:Y:S01]  /*6720*/  MUFU.EX2 R97, R8 ;  /* 0x0000000800617308 */ /* 0x0009e20000000800 */
[C---:B------:R-:W-:Y:S02]  /*6730*/  PRMT R216, R12.reuse, 0x7771, RZ ;  /* 0x000077710cd87816 */ /* 0x040fe400000000ff */
[----:B------:R-:W-:Y:S01]  /*6740*/  PRMT R151, R12, 0x7773, RZ ;  /* 0x000077730c977816 */ /* 0x000fe200000000ff */
[----:B--2---:R-:W-:Y:S01]  /*6750*/  FFMA.FTZ R7, R59, UR35, -R5 ;  /* 0x000000233b077c23 */ /* 0x004fe20008010805 */
[----:B---3--:R-:W-:-:S02]  /*6760*/  F2FP.F16.F32.PACK_AB R6, R67, R72 ;  /* 0x000000484306723e */ /* 0x008fc400000000ff */
[----:B------:R-:W-:Y:S01]  /*6770*/  PRMT R45, R12, 0x7772, RZ ;  /* 0x000077720c2d7816 */ /* 0x000fe200000000ff */
[----:B------:R2:W3:Y:S01]  /*6780*/  MUFU.EX2 R95, R7 ;  /* 0x00000007005f7308 */ /* 0x0004e20000000800 */
[----:B------:R-:W-:Y:S01]  /*6790*/  PRMT R203, R6, 0x7610, R203 ;  /* 0x0000761006cb7816 */ /* 0x000fe200000000cb */
[----:B------:R-:W-:Y:S01]  /*67a0*/  IMAD.WIDE.U32 R12, R22, -0x2daee0ad, RZ ;  /* 0xd2511f53160c7825 */ /* 0x000fe200078e00ff */
[----:B------:R-:W-:Y:S02]  /*67b0*/  PRMT R202, R6, 0x7632, R202 ;  /* 0x0000763206ca7816 */ /* 0x000fe400000000ca */
[----:B------:R-:W-:Y:S01]  /*67c0*/  SHF.R.U32.HI R49, RZ, 0x18, R21 ;  /* 0x00000018ff317819 */ /* 0x000fe20000011615 */
[----:B----4-:R-:W-:Y:S01]  /*67d0*/  FFMA.FTZ R8, R76, UR35, -R4 ;  /* 0x000000234c087c23 */ /* 0x010fe20008010804 */
[----:B------:R-:W-:Y:S01]  /*67e0*/  @!P0 HADD2 R90, -R203.H0_H0, -RZ.H0_H0 ;  /* 0xa00000ffcb5a8230 */ /* 0x000fe20000000900 */
[----:B------:R-:W-:Y:S01]  /*67f0*/  PRMT R167, R203, 0x5410, R202 ;  /* 0x00005410cba77816 */ /* 0x000fe200000000ca */
[----:B------:R-:W-:Y:S01]  /*6800*/  IMAD.MOV.U32 R38, RZ, RZ, R12 ;  /* 0x000000ffff267224 */ /* 0x000fe200078e000c */
[----:B------:R4:W-:Y:S01]  /*6810*/  MUFU.EX2 R86, R8 ;  /* 0x0000000800567308 */ /* 0x0009e20000000800 */
[----:B------:R-:W-:Y:S01]  /*6820*/  LOP3.LUT R19, R36, UR22, R13, 0x96, !PT ;  /* 0x0000001624137c12 */ /* 0x000fe2000f8e960d */
[----:B------:R-:W-:Y:S01]  /*6830*/  FFMA.FTZ R76, R149, UR35, -R2 ;  /* 0x00000023954c7c23 */ /* 0x000fe20008010802 */
[----:B------:R-:W-:-:S02]  /*6840*/  @!P0 PRMT R203, R90, 0x5410, RZ ;  /* 0x000054105acb8816 */ /* 0x000fc400000000ff */
[----:B--2---:R-:W-:Y:S02]  /*6850*/  F2FP.F16.F32.PACK_AB R7, R60, R54 ;  /* 0x000000363c07723e */ /* 0x004fe400000000ff */
[----:B---3--:R-:W-:Y:S02]  /*6860*/  F2FP.F16.F32.PACK_AB R6, R97, R95 ;  /* 0x0000005f6106723e */ /* 0x008fe400000000ff */
[C---:B------:R-:W-:Y:S02]  /*6870*/  PRMT R96, R7.reuse, 0x7610, R96 ;  /* 0x0000761007607816 */ /* 0x040fe40000000060 */
[----:B------:R-:W-:Y:S01]  /*6880*/  PRMT R122, R7, 0x7632, R122 ;  /* 0x00007632077a7816 */ /* 0x000fe2000000007a */
[----:B------:R-:W-:Y:S01]  /*6890*/  FFMA.FTZ R7, R66, UR35, -R4 ;  /* 0x0000002342077c23 */ /* 0x000fe20008010804 */
[----:B------:R-:W-:Y:S01]  /*68a0*/  ISETP.GT.U32.AND P0, PT, R24, UR12, PT ;  /* 0x0000000c18007c0c */ /* 0x000fe2000bf04070 */
[----:B------:R-:W-:Y:S01]  /*68b0*/  @!P5 HADD2 R85, -R96.H0_H0, -RZ.H0_H0 ;  /* 0xa00000ff6055d230 */ /* 0x000fe20000000900 */
[----:B------:R-:W-:Y:S01]  /*68c0*/  PRMT R173, R96, 0x5410, R122 ;  /* 0x0000541060ad7816 */ /* 0x000fe2000000007a */
[----:B------:R2:W3:Y:S01]  /*68d0*/  MUFU.EX2 R87, R7 ;  /* 0x0000000700577308 */ /* 0x0004e20000000800 */
[----:B------:R-:W-:-:S02]  /*68e0*/  @!P3 HADD2 R84, -R122.H0_H0, -RZ.H0_H0 ;  /* 0xa00000ff7a54b230 */ /* 0x000fc40000000900 */
[----:B----4-:R-:W-:Y:S01]  /*68f0*/  FFMA.FTZ R8, R79, UR35, -R3 ;  /* 0x000000234f087c23 */ /* 0x010fe20008010803 */
[----:B------:R-:W-:Y:S01]  /*6900*/  PRMT R201, R6, 0x7610, R201 ;  /* 0x0000761006c97816 */ /* 0x000fe200000000c9 */
[----:B------:R-:W-:Y:S01]  /*6910*/  FFMA.FTZ R66, R150, UR35, -R2 ;  /* 0x0000002396427c23 */ /* 0x000fe20008010802 */
[----:B------:R-:W-:Y:S02]  /*6920*/  PRMT R200, R6, 0x7632, R200 ;  /* 0x0000763206c87816 */ /* 0x000fe400000000c8 */
[----:B------:R-:W-:Y:S01]  /*6930*/  @!P3 PRMT R122, R84, 0x5410, RZ ;  /* 0x00005410547ab816 */ /* 0x000fe200000000ff */
[----:B------:R-:W-:Y:S01]  /*6940*/  @!P1 HADD2 R91, -R201.H0_H0, -RZ.H0_H0 ;  /* 0xa00000ffc95b9230 */ /* 0x000fe20000000900 */
[----:B------:R-:W-:Y:S01]  /*6950*/  ISETP.GT.U32.AND P3, PT, R18, UR12, PT ;  /* 0x0000000c12007c0c */ /* 0x000fe2000bf64070 */
[----:B------:R4:W-:Y:S01]  /*6960*/  MUFU.EX2 R84, R8 ;  /* 0x0000000800547308 */ /* 0x0009e20000000800 */
[----:B------:R-:W-:Y:S02]  /*6970*/  @!P5 PRMT R96, R85, 0x5410, RZ ;  /* 0x000054105560d816 */ /* 0x000fe400000000ff */
[----:B------:R-:W-:Y:S01]  /*6980*/  ISETP.GT.U32.AND P5, PT, R219, UR12, PT ;  /* 0x0000000cdb007c0c */ /* 0x000fe2000bfa4070 */
[----:B--2---:R-:W-:Y:S01]  /*6990*/  FFMA.FTZ R7, R77, UR35, -R3 ;  /* 0x000000234d077c23 */ /* 0x004fe20008010803 */
[----:B---3--:R-:W-:Y:S01]  /*69a0*/  F2FP.F16.F32.PACK_AB R6, R87, R86 ;  /* 0x000000565706723e */ /* 0x008fe200000000ff */
[----:B------:R-:W-:Y:S01]  /*69b0*/  FFMA.FTZ R77, R145, UR35, -R5 ;  /* 0x00000023914d7c23 */ /* 0x000fe20008010805 */
[----:B------:R-:W-:Y:S01]  /*69c0*/  PRMT R166, R201, 0x5410, R200 ;  /* 0x00005410c9a67816 */ /* 0x000fe200000000c8 */
[----:B------:R2:W3:Y:S01]  /*69d0*/  MUFU.EX2 R85, R7 ;  /* 0x0000000700557308 */ /* 0x0004e20000000800 */
[----:B------:R-:W-:-:S02]  /*69e0*/  PRMT R199, R6, 0x7632, R199 ;  /* 0x0000763206c77816 */ /* 0x000fc400000000c7 */
[----:B------:R-:W-:Y:S02]  /*69f0*/  PRMT R198, R6, 0x7610, R198 ;  /* 0x0000761006c67816 */ /* 0x000fe400000000c6 */
[----:B------:R-:W-:Y:S01]  /*6a00*/  PRMT R6, R14, 0x7770, RZ ;  /* 0x000077700e067816 */ /* 0x000fe200000000ff */
[----:B------:R-:W-:Y:S01]  /*6a10*/  @P0 HADD2 R94, -R199.H0_H0, -RZ.H0_H0 ;  /* 0xa00000ffc75e0230 */ /* 0x000fe20000000900 */
[----:B------:R-:W-:Y:S01]  /*6a20*/  PRMT R140, R198, 0x5410, R199 ;  /* 0x00005410c68c7816 */ /* 0x000fe200000000c7 */
[----:B------:R-:W-:Y:S02]  /*6a30*/  @P3 HADD2 R93, -R198.H0_H0, -RZ.H0_H0 ;  /* 0xa00000ffc65d3230 */ /* 0x000fe40000000900 */
[--C-:B----4-:R-:W-:Y:S01]  /*6a40*/  FFMA.FTZ R8, R100, UR35, -R2.reuse ;  /* 0x0000002364087c23 */ /* 0x110fe20008010802 */
[----:B------:R-:W-:Y:S01]  /*6a50*/  @!P1 PRMT R201, R91, 0x5410, RZ ;  /* 0x000054105bc99816 */ /* 0x000fe200000000ff */
[----:B------:R-:W-:Y:S01]  /*6a60*/  @P5 HADD2 R104, -R200.H0_H0, -RZ.H0_H0 ;  /* 0xa00000ffc8685230 */ /* 0x000fe20000000900 */
[----:B------:R-:W-:Y:S01]  /*6a70*/  @P0 PRMT R199, R94, 0x5410, RZ ;  /* 0x000054105ec70816 */ /* 0x000fe200000000ff */
[----:B------:R-:W-:Y:S01]  /*6a80*/  MUFU.EX2 R79, R8 ;  /* 0x00000008004f7308 */ /* 0x000fe20000000800 */
[----:B--2---:R-:W-:Y:S01]  /*6a90*/  FFMA.FTZ R7, R98, UR35, -R2 ;  /* 0x0000002362077c23 */ /* 0x004fe20008010802 */
[----:B------:R-:W-:-:S02]  /*6aa0*/  ISETP.LE.U32.AND P0, PT, R6, UR12, PT ;  /* 0x0000000c06007c0c */ /* 0x000fc4000bf03070 */
[----:B---3--:R-:W-:Y:S02]  /*6ab0*/  F2FP.F16.F32.PACK_AB R6, R85, R84 ;  /* 0x000000545506723e */ /* 0x008fe400000000ff */
[----:B------:R-:W-:Y:S02]  /*6ac0*/  @P3 PRMT R198, R93, 0x5410, RZ ;  /* 0x000054105dc63816 */ /* 0x000fe400000000ff */
[----:B------:R-:W-:Y:S01]  /*6ad0*/  ISETP.LE.U32.AND P1, PT, R49, UR12, PT ;  /* 0x0000000c31007c0c */ /* 0x000fe2000bf23070 */
[----:B------:R2:W3:Y:S01]  /*6ae0*/  MUFU.EX2 R93, R7 ;  /* 0x00000007005d7308 */ /* 0x0004e20000000800 */
[C---:B------:R-:W-:Y:S02]  /*6af0*/  PRMT R195, R6.reuse, 0x7610, R195 ;  /* 0x0000761006c37816 */ /* 0x040fe400000000c3 */
[----:B------:R-:W-:Y:S02]  /*6b00*/  PRMT R197, R6, 0x7632, R197 ;  /* 0x0000763206c57816 */ /* 0x000fe400000000c5 */
[----:B------:R-:W-:Y:S01]  /*6b10*/  LOP3.LUT R6, R19, 0xffff, RZ, 0xc0, !PT ;  /* 0x0000ffff13067812 */ /* 0x000fe200078ec0ff */
[----:B------:R-:W-:Y:S01]  /*6b20*/  @!P0 HADD2 R120, -R195.H0_H0, -RZ.H0_H0 ;  /* 0xa00000ffc3788230 */ /* 0x000fe20000000900 */
[----:B------:R-:W-:-:S02]  /*6b30*/  PRMT R35, R14, 0x7773, RZ ;  /* 0x000077730e237816 */ /* 0x000fc400000000ff */
[----:B------:R-:W-:Y:S01]  /*6b40*/  SHF.R.U32.HI R42, RZ, 0x8, R6 ;  /* 0x00000008ff2a7819 */ /* 0x000fe20000011606 */
[--C-:B------:R-:W-:Y:S01]  /*6b50*/  FFMA.FTZ R6, R78, UR35, -R5.reuse ;  /* 0x000000234e067c23 */ /* 0x100fe20008010805 */
[----:B------:R-:W-:Y:S01]  /*6b60*/  @P5 PRMT R200, R104, 0x5410, RZ ;  /* 0x0000541068c85816 */ /* 0x000fe200000000ff */
[----:B------:R-:W-:Y:S01]  /*6b70*/  @!P1 HADD2 R106, -R202.H0_H0, -RZ.H0_H0 ;  /* 0xa00000ffca6a9230 */ /* 0x000fe20000000900 */
[----:B------:R-:W-:Y:S01]  /*6b80*/  ISETP.GT.U32.AND P5, PT, R35, UR12, PT ;  /* 0x0000000c23007c0c */ /* 0x000fe2000bfa4070 */
[--C-:B--2---:R-:W-:Y:S01]  /*6b90*/  FFMA.FTZ R7, R92, UR35, -R5.reuse ;  /* 0x000000235c077c23 */ /* 0x104fe20008010805 */
[----:B------:R3:W-:Y:S01]  /*6ba0*/  MUFU.EX2 R126, R6 ;  /* 0x00000006007e7308 */ /* 0x0007e20000000800 */
[----:B------:R-:W-:Y:S01]  /*6bb0*/  PRMT R40, R14, 0x7771, RZ ;  /* 0x000077710e287816 */ /* 0x000fe200000000ff */
[----:B------:R-:W-:Y:S01]  /*6bc0*/  FFMA.FTZ R78, R141, UR35, -R5 ;  /* 0x000000238d4e7c23 */ /* 0x000fe20008010805 */
[----:B------:R-:W-:Y:S01]  /*6bd0*/  @!P1 PRMT R202, R106, 0x5410, RZ ;  /* 0x000054106aca9816 */ /* 0x000fe200000000ff */
[----:B------:R2:W4:Y:S01]  /*6be0*/  MUFU.EX2 R94, R7 ;  /* 0x00000007005e7308 */ /* 0x0005220000000800 */
[----:B------:R-:W-:-:S02]  /*6bf0*/  ISETP.GT.U32.AND P3, PT, R40, UR12, PT ;  /* 0x0000000c28007c0c */ /* 0x000fc4000bf64070 */
[----:B------:R-:W-:Y:S01]  /*6c00*/  PRMT R31, R14, 0x7772, RZ ;  /* 0x000077720e1f7816 */ /* 0x000fe200000000ff */
[----:B------:R5:W-:Y:S01]  /*6c10*/  MUFU.EX2 R106, R9 ;  /* 0x00000009006a7308 */ /* 0x000be20000000800 */
[----:B------:R-:W-:Y:S02]  /*6c20*/  PRMT R139, R195, 0x5410, R197 ;  /* 0x00005410c38b7816 */ /* 0x000fe400000000c5 */
[----:B------:R-:W-:Y:S02]  /*6c30*/  @!P0 PRMT R195, R120, 0x5410, RZ ;  /* 0x0000541078c38816 */ /* 0x000fe400000000ff */
[----:B------:R-:W-:Y:S02]  /*6c40*/  ISETP.GT.U32.AND P0, PT, R31, UR12, PT ;  /* 0x0000000c1f007c0c */ /* 0x000fe4000bf04070 */
[----:B---3--:R-:W-:Y:S02]  /*6c50*/  F2FP.F16.F32.PACK_AB R6, R93, R79 ;  /* 0x0000004f5d06723e */ /* 0x008fe400000000ff */
[----:B------:R-:W-:Y:S01]  /*6c60*/  LOP3.LUT R28, R30, UR22, R17, 0x96, !PT ;  /* 0x000000161e1c7c12 */ /* 0x000fe2000f8e9611 */
[----:B------:R-:W-:Y:S01]  /*6c70*/  @P3 HADD2 R124, -R197.H0_H0, -RZ.H0_H0 ;  /* 0xa00000ffc57c3230 */ /* 0x000fe20000000900 */
[----:B--2---:R-:W-:-:S02]  /*6c80*/  LOP3.LUT R7, R42, 0xffff, RZ, 0xc0, !PT ;  /* 0x0000ffff2a077812 */ /* 0x004fc400078ec0ff */
[C---:B------:R-:W-:Y:S01]  /*6c90*/  PRMT R196, R6.reuse, 0x7632, R196 ;  /* 0x0000763206c47816 */ /* 0x040fe200000000c4 */
[--C-:B-----5:R-:W-:Y:S01]  /*6ca0*/  FFMA.FTZ R9, R103, UR35, -R3.reuse ;  /* 0x0000002367097c23 */ /* 0x120fe20008010803 */
[----:B------:R-:W-:Y:S01]  /*6cb0*/  ISETP.LE.U32.AND P1, PT, R7, UR12, PT ;  /* 0x0000000c07007c0c */ /* 0x000fe2000bf23070 */
[----:B------:R-:W-:Y:S01]  /*6cc0*/  FFMA.FTZ R7, R101, UR35, -R4 ;  /* 0x0000002365077c23 */ /* 0x000fe20008010804 */
[----:B------:R-:W-:Y:S01]  /*6cd0*/  PRMT R194, R6, 0x7610, R194 ;  /* 0x0000761006c27816 */ /* 0x000fe200000000c2 */
[----:B------:R-:W-:Y:S01]  /*6ce0*/  @P5 HADD2 R125, -R196.H0_H0, -RZ.H0_H0 ;  /* 0xa00000ffc47d5230 */ /* 0x000fe20000000900 */
[----:B------:R-:W-:Y:S01]  /*6cf0*/  PRMT R6, R19, 0x7632, R6 ;  /* 0x0000763213067816 */ /* 0x000fe20000000006 */
[----:B------:R-:W2:Y:S01]  /*6d00*/  MUFU.EX2 R91, R7 ;  /* 0x00000007005b7308 */ /* 0x000ea20000000800 */
[----:B----4-:R-:W-:Y:S01]  /*6d10*/  F2FP.F16.F32.PACK_AB R8, R126, R94 ;  /* 0x0000005e7e08723e */ /* 0x010fe200000000ff */
[----:B------:R-:W-:Y:S01]  /*6d20*/  @P0 HADD2 R127, -R194.H0_H0, -RZ.H0_H0 ;  /* 0xa00000ffc27f0230 */ /* 0x000fe20000000900 */
[----:B------:R-:W-:Y:S01]  /*6d30*/  LOP3.LUT R6, R6, 0xff, RZ, 0xc0, !PT ;  /* 0x000000ff06067812 */ /* 0x000fe200078ec0ff */
[----:B------:R3:W-:Y:S01]  /*6d40*/  MUFU.EX2 R90, R9 ;  /* 0x00000009005a7308 */ /* 0x0007e20000000800 */
[----:B------:R-:W-:Y:S01]  /*6d50*/  PRMT R133, R194, 0x5410, R196 ;  /* 0x00005410c2857816 */ /* 0x000fe200000000c4 */
[----:B------:R-:W-:Y:S01]  /*6d60*/  FFMA.FTZ R103, R83, UR35, -R4 ;  /* 0x0000002353677c23 */ /* 0x000fe20008010804 */
[----:B------:R-:W-:Y:S01]  /*6d70*/  @P5 PRMT R196, R125, 0x5410, RZ ;  /* 0x000054107dc45816 */ /* 0x000fe200000000ff */
[----:B------:R-:W-:Y:S01]  /*6d80*/  FFMA.FTZ R101, R48, UR35, -R3 ;  /* 0x0000002330657c23 */ /* 0x000fe20008010803 */
[----:B------:R-:W-:-:S02]  /*6d90*/  ISETP.LE.U32.AND P5, PT, R6, UR12, PT ;  /* 0x0000000c06007c0c */ /* 0x000fc4000bfa3070 */
[C---:B------:R-:W-:Y:S02]  /*6da0*/  PRMT R193, R8.reuse, 0x7610, R193 ;  /* 0x0000761008c17816 */ /* 0x040fe400000000c1 */
[----:B------:R-:W-:Y:S01]  /*6db0*/  PRMT R192, R8, 0x7632, R192 ;  /* 0x0000763208c07816 */ /* 0x000fe200000000c0 */
[--C-:B------:R-:W-:Y:S01]  /*6dc0*/  FFMA.FTZ R8, R102, UR35, -R3.reuse ;  /* 0x0000002366087c23 */ /* 0x100fe20008010803 */
[----:B------:R-:W-:Y:S01]  /*6dd0*/  LOP3.LUT R6, R28, 0xffff, RZ, 0xc0, !PT ;  /* 0x0000ffff1c067812 */ /* 0x000fe200078ec0ff */
[--C-:B------:R-:W-:Y:S01]  /*6de0*/  FFMA.FTZ R102, R58, UR35, -R3.reuse ;  /* 0x000000233a667c23 */ /* 0x100fe20008010803 */
[----:B------:R-:W-:Y:S01]  /*6df0*/  LOP3.LUT R41, R19, 0xff, RZ, 0xc0, !PT ;  /* 0x000000ff13297812 */ /* 0x000fe200078ec0ff */
[----:B------:R4:W5:Y:S01]  /*6e00*/  MUFU.EX2 R104, R8 ;  /* 0x0000000800687308 */ /* 0x0009620000000800 */
[----:B------:R-:W-:Y:S01]  /*6e10*/  SHF.R.U32.HI R39, RZ, 0x8, R6 ;  /* 0x00000008ff277819 */ /* 0x000fe20000011606 */
[----:B---3--:R-:W-:Y:S01]  /*6e20*/  FFMA.FTZ R9, R123, UR35, -R3 ;  /* 0x000000237b097c23 */ /* 0x008fe20008010803 */
[----:B------:R-:W-:Y:S01]  /*6e30*/  @P3 PRMT R197, R124, 0x5410, RZ ;  /* 0x000054107cc53816 */ /* 0x000fe200000000ff */
[----:B------:R-:W-:Y:S01]  /*6e40*/  @!P1 HADD2 R144, -R192.H0_H0, -RZ.H0_H0 ;  /* 0xa00000ffc0909230 */ /* 0x000fe20000000900 */
[----:B------:R-:W-:Y:S01]  /*6e50*/  ISETP.LE.U32.AND P3, PT, R41, UR12, PT ;  /* 0x0000000c29007c0c */ /* 0x000fe2000bf63070 */
[----:B------:R3:W-:Y:S01]  /*6e60*/  MUFU.EX2 R243, R9 ;  /* 0x0000000900f37308 */ /* 0x0007e20000000800 */
[----:B--2---:R-:W-:Y:S01]  /*6e70*/  F2FP.F16.F32.PACK_AB R6, R106, R91 ;  /* 0x0000005b6a06723e */ /* 0x004fe200000000ff */
[----:B------:R-:W-:Y:S01]  /*6e80*/  IMAD.MOV.U32 R123, RZ, RZ, R232 ;  /* 0x000000ffff7b7224 */ /* 0x000fe200078e00e8 */
[----:B------:R-:W-:Y:S01]  /*6e90*/  LOP3.LUT R7, R39, 0xffff, RZ, 0xc0, !PT ;  /* 0x0000ffff27077812 */ /* 0x000fe200078ec0ff */
[----:B------:R-:W-:Y:S01]  /*6ea0*/  IMAD.WIDE.U32 R58, R204, -0x2daee0ad, RZ ;  /* 0xd2511f53cc3a7825 */ /* 0x000fe200078e00ff */
[----:B------:R-:W-:-:S03]  /*6eb0*/  @P0 PRMT R194, R127, 0x5410, RZ ;  /* 0x000054107fc20816 */ /* 0x000fc600000000ff */
[----:B------:R-:W-:Y:S01]  /*6ec0*/  FFMA.FTZ R232, R138, UR35, -R5 ;  /* 0x000000238ae87c23 */ /* 0x000fe20008010805 */
[C---:B------:R-:W-:Y:S01]  /*6ed0*/  PRMT R186, R6.reuse, 0x7610, R186 ;  /* 0x0000761006ba7816 */ /* 0x040fe200000000ba */
[--C-:B----4-:R-:W-:Y:S01]  /*6ee0*/  FFMA.FTZ R8, R105, UR35, -R2.reuse ;  /* 0x0000002369087c23 */ /* 0x110fe20008010802 */
[----:B------:R-:W-:Y:S01]  /*6ef0*/  ISETP.LE.U32.AND P0, PT, R7, UR12, PT ;  /* 0x0000000c07007c0c */ /* 0x000fe2000bf03070 */
[----:B------:R-:W-:Y:S01]  /*6f00*/  FFMA.FTZ R7, R111, UR35, -R2 ;  /* 0x000000236f077c23 */ /* 0x000fe20008010802 */
[----:B------:R-:W-:Y:S01]  /*6f10*/  PRMT R185, R6, 0x7632, R185 ;  /* 0x0000763206b97816 */ /* 0x000fe200000000b9 */
[----:B------:R-:W-:Y:S01]  /*6f20*/  @!P5 HADD2 R148, -R186.H0_H0, -RZ.H0_H0 ;  /* 0xa00000ffba94d230 */ /* 0x000fe20000000900 */
[----:B------:R-:W-:Y:S01]  /*6f30*/  PRMT R6, R28, 0x7632, R6 ;  /* 0x000076321c067816 */ /* 0x000fe20000000006 */
[----:B---3--:R-:W-:Y:S01]  /*6f40*/  FFMA.FTZ R9, R128, UR35, -R4 ;  /* 0x0000002380097c23 */ /* 0x008fe20008010804 */
[----:B------:R-:W-:Y:S01]  /*6f50*/  MUFU.EX2 R92, R7 ;  /* 0x00000007005c7308 */ /* 0x000fe20000000800 */
[----:B------:R1:W2:Y:S01]  /*6f60*/  LDL.LU.S16 R128, [R1+0x10] ;  /* 0x0000100001807983 */ /* 0x0002a20000300600 */
[----:B------:R-:W-:Y:S01]  /*6f70*/  LOP3.LUT R36, R28, 0xff, RZ, 0xc0, !PT ;  /* 0x000000ff1c247812 */ /* 0x000fe200078ec0ff */
[----:B------:R-:W-:Y:S01]  /*6f80*/  @!P3 HADD2 R137, -R193.H0_H0, -RZ.H0_H0 ;  /* 0xa00000ffc189b230 */ /* 0x000fe20000000900 */
[----:B------:R-:W-:Y:S01]  /*6f90*/  PRMT R161, R193, 0x5410, R192 ;  /* 0x00005410c1a17816 */ /* 0x000fe200000000c0 */
[----:B------:R3:W4:Y:S01]  /*6fa0*/  MUFU.EX2 R111, R8 ;  /* 0x00000008006f7308 */ /* 0x0007220000000800 */
[----:B------:R-:W-:-:S02]  /*6fb0*/  @!P1 PRMT R192, R144, 0x5410, RZ ;  /* 0x0000541090c09816 */ /* 0x000fc400000000ff */
[----:B------:R-:W-:Y:S01]  /*6fc0*/  SHF.R.U32.HI R37, RZ, 0x18, R19 ;  /* 0x00000018ff257819 */ /* 0x000fe20000011613 */
[----:B------:R-:W-:Y:S01]  /*6fd0*/  MUFU.EX2 R241, R9 ;  /* 0x0000000900f17308 */ /* 0x000fe20000000800 */
[----:B------:R-:W-:Y:S02]  /*6fe0*/  PRMT R144, R186, 0x5410, R185 ;  /* 0x00005410ba907816 */ /* 0x000fe400000000b9 */
[C---:B------:R-:W-:Y:S02]  /*6ff0*/  PRMT R27, R12.reuse, 0x7771, RZ ;  /* 0x000077710c1b7816 */ /* 0x040fe400000000ff */
[----:B------:R-:W-:Y:S02]  /*7000*/  PRMT R22, R12, 0x7773, RZ ;  /* 0x000077730c167816 */ /* 0x000fe400000000ff */
[----:B------:R-:W-:Y:S02]  /*7010*/  PRMT R25, R16, 0x7771, RZ ;  /* 0x0000777110197816 */ /* 0x000fe400000000ff */
[----:B------:R-:W-:Y:S01]  /*7020*/  PRMT R212, R18, 0x5410, R24 ;  /* 0x0000541012d47816 */ /* 0x000fe20000000018 */
[----:B---3--:R-:W-:Y:S01]  /*7030*/  FFMA.FTZ R8, R110, UR35, -R4 ;  /* 0x000000236e087c23 */ /* 0x008fe20008010804 */
[----:B------:R-:W-:-:S02]  /*7040*/  LOP3.LUT R7, R6, 0xff, RZ, 0xc0, !PT ;  /* 0x000000ff06077812 */ /* 0x000fc400078ec0ff */
[----:B------:R-:W-:Y:S01]  /*7050*/  LOP3.LUT R13, R23, 0xff, RZ, 0xc0, !PT ;  /* 0x000000ff170d7812 */ /* 0x000fe200078ec0ff */
[----:B------:R3:W-:Y:S01]  /*7060*/  MUFU.EX2 R120, R8 ;  /* 0x0000000800787308 */ /* 0x0007e20000000800 */
[----:B-----5:R-:W-:Y:S02]  /*7070*/  F2FP.F16.F32.PACK_AB R6, R104, R90 ;  /* 0x0000005a6806723e */ /* 0x020fe400000000ff */
[----:B------:R-:W-:Y:S01]  /*7080*/  PRMT R228, R45, 0x5410, R151 ;  /* 0x000054102de47816 */ /* 0x000fe20000000097 */
[----:B------:R-:W-:Y:S01]  /*7090*/  FADD.FTZ R60, R54, R60 ;  /* 0x0000003c363c7221 */ /* 0x000fe20000010000 */
[----:B------:R-:W-:Y:S01]  /*70a0*/  ISETP.LE.U32.AND P1, PT, R36, UR12, PT ;  /* 0x0000000c24007c0c */ /* 0x000fe2000bf23070 */
[----:B------:R-:W-:Y:S01]  /*70b0*/  FADD.FTZ R61, R56, R61 ;  /* 0x0000003d383d7221 */ /* 0x000fe20000010000 */
[----:B------:R-:W-:Y:S01]  /*70c0*/  @!P5 PRMT R186, R148, 0x5410, RZ ;  /* 0x0000541094bad816 */ /* 0x000fe200000000ff */
[----:B------:R-:W-:Y:S01]  /*70d0*/  FADD.FTZ R57, R64, R57 ;  /* 0x0000003940397221 */ /* 0x000fe20000010000 */
[----:B------:R-:W-:Y:S01]  /*70e0*/  ISETP.LE.U32.AND P5, PT, R7, UR12, PT ;  /* 0x0000000c07007c0c */ /* 0x000fe2000bfa3070 */
[--C-:B------:R-:W-:Y:S01]  /*70f0*/  FFMA.FTZ R7, R50, UR35, -R5.reuse ;  /* 0x0000002332077c23 */ /* 0x100fe20008010805 */
[C---:B------:R-:W-:Y:S01]  /*7100*/  PRMT R184, R6.reuse, 0x7610, R184 ;  /* 0x0000761006b87816 */ /* 0x040fe200000000b8 */
[----:B------:R1:W5:Y:S01]  /*7110*/  LDL.LU.S16 R231, [R1+0x14] ;  /* 0x0000140001e77983 */ /* 0x0003620000300600 */
[----:B------:R-:W-:Y:S01]  /*7120*/  PRMT R182, R6, 0x7632, R182 ;  /* 0x0000763206b67816 */ /* 0x000fe200000000b6 */
[----:B------:R-:W-:Y:S01]  /*7130*/  FFMA.FTZ R6, R88, UR35, -R5 ;  /* 0x0000002358067c23 */ /* 0x000fe20008010805 */
[----:B------:R-:W-:Y:S01]  /*7140*/  @!P3 PRMT R193, R137, 0x5410, RZ ;  /* 0x0000541089c1b816 */ /* 0x000fe200000000ff */
[----:B------:R4:W-:Y:S01]  /*7150*/  MUFU.EX2 R124, R7 ;  /* 0x00000007007c7308 */ /* 0x0009e20000000800 */
[----:B------:R-:W-:Y:S01]  /*7160*/  ISETP.LE.U32.AND P3, PT, R37, UR12, PT ;  /* 0x0000000c25007c0c */ /* 0x000fe2000bf63070 */
[----:B------:R-:W-:Y:S01]  /*7170*/  @!P1 HADD2 R153, -R184.H0_H0, -RZ.H0_H0 ;  /* 0xa00000ffb8999230 */ /* 0x000fe20000000900 */
[----:B------:R-:W-:Y:S01]  /*7180*/  PRMT R137, R184, 0x5410, R182 ;  /* 0x00005410b8897816 */ /* 0x000fe200000000b6 */
[----:B------:R1:W1:Y:S01]  /*7190*/  MUFU.EX2 R206, R6 ;  /* 0x0000000600ce7308 */ /* 0x0002620000000800 */
[----:B------:R-:W-:Y:S01]  /*71a0*/  SHF.R.U32.HI R50, RZ, 0x18, R28 ;  /* 0x00000018ff327819 */ /* 0x000fe2000001161c */
[----:B------:R-:W-:Y:S01]  /*71b0*/  @!P0 HADD2 R154, -R182.H0_H0, -RZ.H0_H0 ;  /* 0xa00000ffb69a8230 */ /* 0x000fe20000000900 */
[----:B------:R-:W-:Y:S01]  /*71c0*/  @!P1 PRMT R184, R153, 0x5410, RZ ;  /* 0x0000541099b89816 */ /* 0x000fe200000000ff */
[----:B---3--:R-:W-:Y:S01]  /*71d0*/  FFMA.FTZ R8, R116, UR35, -R2 ;  /* 0x0000002374087c23 */ /* 0x008fe20008010802 */
[----:B------:R-:W-:Y:S01]  /*71e0*/  IMAD.MOV.U32 R116, RZ, RZ, R205 ;  /* 0x000000ffff747224 */ /* 0x000fe200078e00cd */
[----:B------:R-:W-:-:S02]  /*71f0*/  PRMT R24, R12, 0x7772, RZ ;  /* 0x000077720c187816 */ /* 0x000fc400000000ff */
[----:B------:R-:W-:Y:S02]  /*7200*/  @!P0 PRMT R182, R154, 0x5410, RZ ;  /* 0x000054109ab68816 */ /* 0x000fe400000000ff */
[----:B----4-:R-:W-:Y:S01]  /*7210*/  PRMT R7, R12, 0x7770, RZ ;  /* 0x000077700c077816 */ /* 0x010fe200000000ff */
[----:B------:R-:W-:Y:S01]  /*7220*/  @!P3 HADD2 R152, -R185.H0_H0, -RZ.H0_H0 ;  /* 0xa00000ffb998b230 */ /* 0x000fe20000000900 */
[----:B------:R-:W-:Y:S02]  /*7230*/  ISETP.GT.U32.AND P0, PT, R27, UR12, PT ;  /* 0x0000000c1b007c0c */ /* 0x000fe4000bf04070 */
[----:B-1----:R-:W-:Y:S02]  /*7240*/  F2FP.F16.F32.PACK_AB R6, R111, R92 ;  /* 0x0000005c6f06723e */ /* 0x002fe400000000ff */
[----:B------:R-:W-:Y:S01]  /*7250*/  ISETP.LE.U32.AND P1, PT, R7, UR12, PT ;  /* 0x0000000c07007c0c */ /* 0x000fe2000bf23070 */
[----:B------:R-:W-:Y:S01]  /*7260*/  FFMA.FTZ R7, R89, UR35, -R4 ;  /* 0x0000002359077c23 */ /* 0x000fe20008010804 */
[----:B------:R-:W-:-:S02]  /*7270*/  PRMT R180, R6, 0x7610, R180 ;  /* 0x0000761006b47816 */ /* 0x000fc400000000b4 */
[----:B------:R-:W-:Y:S01]  /*7280*/  PRMT R179, R6, 0x7632, R179 ;  /* 0x0000763206b37816 */ /* 0x000fe200000000b3 */
[----:B------:R1:W3:Y:S01]  /*7290*/  MUFU.EX2 R127, R7 ;  /* 0x00000007007f7308 */ /* 0x0002e20000000800 */
[----:B------:R-:W-:Y:S01]  /*72a0*/  F2FP.F16.F32.PACK_AB R6, R206, R124 ;  /* 0x0000007cce06723e */ /* 0x000fe200000000ff */
[----:B------:R-:W-:Y:S01]  /*72b0*/  @!P5 HADD2 R155, -R180.H0_H0, -RZ.H0_H0 ;  /* 0xa00000ffb49bd230 */ /* 0x000fe20000000900 */
[----:B------:R-:W-:Y:S02]  /*72c0*/  @!P3 PRMT R185, R152, 0x5410, RZ ;  /* 0x0000541098b9b816 */ /* 0x000fe400000000ff */
[----:B------:R-:W-:Y:S02]  /*72d0*/  ISETP.LE.U32.AND P3, PT, R50, UR12, PT ;  /* 0x0000000c32007c0c */ /* 0x000fe4000bf63070 */
[C---:B------:R-:W-:Y:S02]  /*72e0*/  PRMT R175, R6.reuse, 0x7610, R175 ;  /* 0x0000761006af7816 */ /* 0x040fe400000000af */
[----:B------:R-:W-:Y:S01]  /*72f0*/  PRMT R174, R6, 0x7632, R174 ;  /* 0x0000763206ae7816 */ /* 0x000fe200000000ae */
[----:B------:R-:W-:Y:S01]  /*7300*/  FFMA.FTZ R6, R108, UR35, -R3 ;  /* 0x000000236c067c23 */ /* 0x000fe20008010803 */
[----:B------:R-:W-:Y:S01]  /*7310*/  PRMT R148, R180, 0x5410, R179 ;  /* 0x00005410b4947816 */ /* 0x000fe200000000b3 */
[----:B------:R-:W-:Y:S01]  /*7320*/  @!P1 HADD2 R157, -R175.H0_H0, -RZ.H0_H0 ;  /* 0xa00000ffaf9d9230 */ /* 0x000fe20000000900 */
[----:B------:R-:W-:Y:S01]  /*7330*/  PRMT R99, R175, 0x5410, R174 ;  /* 0x00005410af637816 */ /* 0x000fe200000000ae */
[----:B-1----:R-:W-:Y:S01]  /*7340*/  FFMA.FTZ R7, R112, UR35, -R3 ;  /* 0x0000002370077c23 */ /* 0x002fe20008010803 */
[----:B------:R3:W-:Y:S01]  /*7350*/  MUFU.EX2 R125, R6 ;  /* 0x00000006007d7308 */ /* 0x0007e20000000800 */
[----:B------:R-:W-:Y:S01]  /*7360*/  @P0 HADD2 R158, -R174.H0_H0, -RZ.H0_H0 ;  /* 0xa00000ffae9e0230 */ /* 0x000fe20000000900 */
[----:B------:R-:W-:Y:S01]  /*7370*/  @!P1 PRMT R175, R157, 0x5410, RZ ;  /* 0x000054109daf9816 */ /* 0x000fe200000000ff */
[----:B------:R-:W-:Y:S01]  /*7380*/  @!P3 HADD2 R156, -R179.H0_H0, -RZ.H0_H0 ;  /* 0xa00000ffb39cb230 */ /* 0x000fe20000000900 */
[----:B------:R1:W4:Y:S01]  /*7390*/  MUFU.EX2 R110, R7 ;  /* 0x00000007006e7308 */ /* 0x0003220000000800 */
[----:B------:R-:W-:-:S02]  /*73a0*/  PRMT R17, R16, 0x7773, RZ ;  /* 0x0000777310117816 */ /* 0x000fc400000000ff */
[----:B------:R-:W-:Y:S01]  /*73b0*/  @P0 PRMT R174, R158, 0x5410, RZ ;  /* 0x000054109eae0816 */ /* 0x000fe200000000ff */
[----:B------:R4:W-:Y:S01]  /*73c0*/  MUFU.EX2 R108, R8 ;  /* 0x00000008006c7308 */ /* 0x0009e20000000800 */
[----:B------:R-:W-:Y:S02]  /*73d0*/  @!P3 PRMT R179, R156, 0x5410, RZ ;  /* 0x000054109cb3b816 */ /* 0x000fe400000000ff */
[----:B------:R-:W-:Y:S02]  /*73e0*/  ISETP.GT.U32.AND P3, PT, R22, UR12, PT ;  /* 0x0000000c16007c0c */ /* 0x000fe4000bf64070 */
[----:B------:R-:W-:Y:S02]  /*73f0*/  ISETP.GT.U32.AND P0, PT, R25, UR12, PT ;  /* 0x0000000c19007c0c */ /* 0x000fe4000bf04070 */
[----:B---3--:R-:W-:Y:S02]  /*7400*/  F2FP.F16.F32.PACK_AB R6, R127, R120 ;  /* 0x000000787f06723e */ /* 0x008fe400000000ff */
[----:B------:R-:W-:-:S02]  /*7410*/  @!P5 PRMT R180, R155, 0x5410, RZ ;  /* 0x000054109bb4d816 */ /* 0x000fc400000000ff */
[----:B-1----:R-:W-:Y:S02]  /*7420*/  PRMT R7, R16, 0x7770, RZ ;  /* 0x0000777010077816 */ /* 0x002fe400000000ff */
[----:B------:R-:W-:Y:S02]  /*7430*/  PRMT R171, R6, 0x7610, R171 ;  /* 0x0000761006ab7816 */ /* 0x000fe400000000ab */
[----:B------:R-:W-:Y:S01]  /*7440*/  ISETP.LE.U32.AND P1, PT, R7, UR12, PT ;  /* 0x0000000c07007c0c */ /* 0x000fe2000bf23070 */
[----:B------:R-:W-:Y:S01]  /*7450*/  FFMA.FTZ R7, R114, UR35, -R2 ;  /* 0x0000002372077c23 */ /* 0x000fe20008010802 */
[----:B------:R-:W-:Y:S01]  /*7460*/  PRMT R170, R6, 0x7632, R170 ;  /* 0x0000763206aa7816 */ /* 0x000fe200000000aa */
[----:B------:R-:W-:Y:S01]  /*7470*/  FFMA.FTZ R114, R74, UR35, -R2 ;  /* 0x000000234a727c23 */ /* 0x000fe20008010802 */
[----:B----4-:R-:W-:Y:S01]  /*7480*/  F2FP.F16.F32.PACK_AB R6, R125, R110 ;  /* 0x0000006e7d06723e */ /* 0x010fe200000000ff */
[----:B------:R1:W3:Y:S01]  /*7490*/  MUFU.EX2 R205, R7 ;  /* 0x0000000700cd7308 */ /* 0x0002e20000000800 */
[----:B------:R-:W-:Y:S01]  /*74a0*/  LOP3.LUT R8, R23, 0xffff, RZ, 0xc0, !PT ;  /* 0x0000ffff17087812 */ /* 0x000fe200078ec0ff */
[----:B------:R-:W-:Y:S01]  /*74b0*/  @P3 HADD2 R160, -R170.H0_H0, -RZ.H0_H0 ;  /* 0xa00000ffaaa03230 */ /* 0x000fe20000000900 */
[----:B------:R-:W-:-:S02]  /*74c0*/  PRMT R169, R6, 0x7610, R169 ;  /* 0x0000761006a97816 */ /* 0x000fc400000000a9 */
[----:B------:R-:W-:Y:S01]  /*74d0*/  PRMT R168, R6, 0x7632, R168 ;  /* 0x0000763206a87816 */ /* 0x000fe200000000a8 */
[--C-:B------:R-:W-:Y:S01]  /*74e0*/  FFMA.FTZ R6, R107, UR35, -R5.reuse ;  /* 0x000000236b067c23 */ /* 0x100fe20008010805 */
[----:B------:R-:W-:Y:S01]  /*74f0*/  SHF.R.U32.HI R15, RZ, 0x8, R8 ;  /* 0x00000008ff0f7819 */ /* 0x000fe20000011608 */
[----:B------:R-:W-:Y:S01]  /*7500*/  @!P1 HADD2 R162, -R169.H0_H0, -RZ.H0_H0 ;  /* 0xa00000ffa9a29230 */ /* 0x000fe20000000900 */
[----:B------:R-:W-:Y:S01]  /*7510*/  PRMT R98, R171, 0x5410, R170 ;  /* 0x00005410ab627816 */ /* 0x000fe200000000aa */
[----:B------:R4:W-:Y:S01]  /*7520*/  MUFU.EX2 R88, R6 ;  /* 0x0000000600587308 */ /* 0x0009e20000000800 */
[----:B------:R-:W-:Y:S01]  /*7530*/  @P0 HADD2 R163, -R168.H0_H0, -RZ.H0_H0 ;  /* 0xa00000ffa8a30230 */ /* 0x000fe20000000900 */
[----:B------:R-:W-:Y:S01]  /*7540*/  ISETP.GT.U32.AND P5, PT, R24, UR12, PT ;  /* 0x0000000c18007c0c */ /* 0x000fe2000bfa4070 */
[----:B------:R-:W-:Y:S01]  /*7550*/  FFMA.FTZ R8, R118, UR35, -R4 ;  /* 0x0000002376087c23 */ /* 0x000fe20008010804 */
[----:B-1----:R-:W-:Y:S01]  /*7560*/  FFMA.FTZ R7, R113, UR35, -R5 ;  /* 0x0000002371077c23 */ /* 0x002fe20008010805 */
[----:B------:R-:W-:-:S02]  /*7570*/  @P3 PRMT R170, R160, 0x5410, RZ ;  /* 0x00005410a0aa3816 */ /* 0x000fc400000000ff */
[----:B------:R-:W-:Y:S01]  /*7580*/  ISETP.GT.U32.AND P3, PT, R17, UR12, PT ;  /* 0x0000000c11007c0c */ /* 0x000fe2000bf64070 */
[----:B------:R3:W1:Y:S01]  /*7590*/  MUFU.EX2 R251, R7 ;  /* 0x0000000700fb7308 */ /* 0x0006620000000800 */
[----:B------:R-:W-:Y:S02]  /*75a0*/  PRMT R113, R169, 0x5410, R168 ;  /* 0x00005410a9717816 */ /* 0x000fe400000000a8 */
[----:B------:R-:W-:Y:S01]  /*75b0*/  @P0 PRMT R168, R163, 0x5410, RZ ;  /* 0x00005410a3a80816 */ /* 0x000fe200000000ff */
[----:B------:R-:W-:Y:S01]  /*75c0*/  MUFU.EX2 R244, R8 ;  /* 0x0000000800f47308 */ /* 0x000fe20000000800 */
[----:B------:R-:W-:Y:S02]  /*75d0*/  ISETP.LE.U32.AND P0, PT, R13, UR12, PT ;  /* 0x0000000c0d007c0c */ /* 0x000fe4000bf03070 */
[----:B----4-:R-:W-:Y:S01]  /*75e0*/  LOP3.LUT R6, R15, 0xffff, RZ, 0xc0, !PT ;  /* 0x0000ffff0f067812 */ /* 0x010fe200078ec0ff */
[----:B------:R-:W-:Y:S01]  /*75f0*/  @P5 HADD2 R159, -R171.H0_H0, -RZ.H0_H0 ;  /* 0xa00000ffab9f5230 */ /* 0x000fe20000000900 */
[----:B------:R-:W-:-:S02]  /*7600*/  @!P1 PRMT R169, R162, 0x5410, RZ ;  /* 0x00005410a2a99816 */ /* 0x000fc400000000ff */
[----:B------:R-:W-:Y:S02]  /*7610*/  ISETP.LE.U32.AND P1, PT, R6, UR12, PT ;  /* 0x0000000c06007c0c */ /* 0x000fe4000bf23070 */
[----:B------:R-:W-:Y:S02]  /*7620*/  PRMT R18, R16, 0x7772, RZ ;  /* 0x0000777210127816 */ /* 0x000fe400000000ff */
[----:B---3--:R-:W-:Y:S02]  /*7630*/  F2FP.F16.F32.PACK_AB R7, R205, R108 ;  /* 0x0000006ccd07723e */ /* 0x008fe400000000ff */
[----:B-1----:R-:W-:Y:S02]  /*7640*/  F2FP.F16.F32.PACK_AB R6, R88, R251 ;  /* 0x000000fb5806723e */ /* 0x002fe400000000ff */
[C---:B------:R-:W-:Y:S02]  /*7650*/  PRMT R165, R7.reuse, 0x7610, R165 ;  /* 0x0000761007a57816 */ /* 0x040fe400000000a5 */
[----:B------:R-:W-:Y:S01]  /*7660*/  PRMT R164, R7, 0x7632, R164 ;  /* 0x0000763207a47816 */ /* 0x000fe200000000a4 */
[----:B------:R-:W-:Y:S01]  /*7670*/  FFMA.FTZ R7, R115, UR35, -R4 ;  /* 0x0000002373077c23 */ /* 0x000fe20008010804 */
[C---:B------:R-:W-:Y:S01]  /*7680*/  PRMT R163, R6.reuse, 0x7610, R163 ;  /* 0x0000761006a37816 */ /* 0x040fe200000000a3 */
[----:B------:R-:W-:Y:S01]  /*7690*/  FFMA.FTZ R115, R73, UR35, -R2 ;  /* 0x0000002349737c23 */ /* 0x000fe20008010802 */
[----:B------:R-:W-:Y:S01]  /*76a0*/  PRMT R162, R6, 0x7632, R162 ;  /* 0x0000763206a27816 */ /* 0x000fe200000000a2 */
[----:B------:R-:W-:Y:S01]  /*76b0*/  @P3 HADD2 R208, -R164.H0_H0, -RZ.H0_H0 ;  /* 0xa00000ffa4d03230 */ /* 0x000fe20000000900 */
[----:B------:R-:W-:Y:S01]  /*76c0*/  PRMT R6, R23, 0x7632, R6 ;  /* 0x0000763217067816 */ /* 0x000fe20000000006 */
[----:B------:R1:W3:Y:S01]  /*76d0*/  MUFU.EX2 R89, R7 ;  /* 0x0000000700597308 */ /* 0x0002e20000000800 */
[----:B------:R-:W-:Y:S01]  /*76e0*/  @!P0 HADD2 R209, -R163.H0_H0, -RZ.H0_H0 ;  /* 0xa00000ffa3d18230 */ /* 0x000fe20000000900 */
[----:B------:R-:W-:Y:S01]  /*76f0*/  @P5 PRMT R171, R159, 0x5410, RZ ;  /* 0x000054109fab5816 */ /* 0x000fe200000000ff */
[----:B------:R-:W-:Y:S01]  /*7700*/  @!P1 HADD2 R211, -R162.H0_H0, -RZ.H0_H0 ;  /* 0xa00000ffa2d39230 */ /* 0x000fe20000000900 */
[----:B------:R-:W-:-:S02]  /*7710*/  PRMT R112, R165, 0x5410, R164 ;  /* 0x00005410a5707816 */ /* 0x000fc400000000a4 */
[----:B------:R-:W-:Y:S02]  /*7720*/  LOP3.LUT R6, R6, 0xff, RZ, 0xc0, !PT ;  /* 0x000000ff06067812 */ /* 0x000fe400078ec0ff */
[----:B------:R-:W-:Y:S02]  /*7730*/  ISETP.GT.U32.AND P5, PT, R18, UR12, PT ;  /* 0x0000000c12007c0c */ /* 0x000fe4000bfa4070 */
[----:B------:R-:W-:Y:S02]  /*7740*/  @P3 PRMT R164, R208, 0x5410, RZ ;  /* 0x00005410d0a43816 */ /* 0x000fe400000000ff */
[----:B------:R-:W-:Y:S02]  /*7750*/  PRMT R208, R163, 0x5410, R162 ;  /* 0x00005410a3d07816 */ /* 0x000fe400000000a2 */
[----:B------:R-:W-:Y:S02]  /*7760*/  @!P0 PRMT R163, R209, 0x5410, RZ ;  /* 0x00005410d1a38816 */ /* 0x000fe400000000ff */
[----:B------:R-:W-:Y:S01]  /*7770*/  ISETP.LE.U32.AND P0, PT, R6, UR12, PT ;  /* 0x0000000c06007c0c */ /* 0x000fe2000bf03070 */
[----:B-1----:R-:W-:Y:S01]  /*7780*/  IMAD.WIDE.U32 R6, R29, -0x326172a9, RZ ;  /* 0xcd9e8d571d067825 */ /* 0x002fe200078e00ff */
[----:B------:R-:W-:-:S02]  /*7790*/  SHF.R.U32.HI R12, RZ, 0x18, R23 ;  /* 0x00000018ff0c7819 */ /* 0x000fc40000011617 */
[----:B------:R-:W-:Y:S01]  /*77a0*/  @!P1 PRMT R162, R211, 0x5410, RZ ;  /* 0x00005410d3a29816 */ /* 0x000fe200000000ff */
[----:B------:R-:W-:Y:S01]  /*77b0*/  @P5 HADD2 R207, -R165.H0_H0, -RZ.H0_H0 ;  /* 0xa00000ffa5cf5230 */ /* 0x000fe20000000900 */
[----:B---3--:R-:W-:Y:S01]  /*77c0*/  F2FP.F16.F32.PACK_AB R8, R89, R244 ;  /* 0x000000f45908723e */ /* 0x008fe200000000ff */
[----:B------:R-:W-:Y:S01]  /*77d0*/  IMAD.MOV.U32 R29, RZ, RZ, R16 ;  /* 0x000000ffff1d7224 */ /* 0x000fe200078e0010 */
[----:B------:R-:W-:Y:S01]  /*77e0*/  LOP3.LUT R75, R44, UR15, R7, 0x96, !PT ;  /* 0x0000000f2c4b7c12 */ /* 0x000fe2000f8e9607 */
[----:B------:R-:W-:Y:S01]  /*77f0*/  FFMA.FTZ R7, R119, UR35, -R3 ;  /* 0x0000002377077c23 */ /* 0x000fe20008010803 */
[----:B------:R-:W-:Y:S02]  /*7800*/  ISETP.LE.U32.AND P1, PT, R12, UR12, PT ;  /* 0x0000000c0c007c0c */ /* 0x000fe4000bf23070 */
[----:B------:R-:W-:Y:S01]  /*7810*/  PRMT R160, R8, 0x7610, R160 ;  /* 0x0000761008a07816 */ /* 0x000fe200000000a0 */
[----:B------:R-:W1:Y:S01]  /*7820*/  MUFU.EX2 R252, R7 ;  /* 0x0000000700fc7308 */ /* 0x000e620000000800 */
[----:B------:R-:W-:Y:S01]  /*7830*/  LOP3.LUT R30, R6, UR13, R11, 0x96, !PT ;  /* 0x0000000d061e7c12 */ /* 0x000fe2000f8e960b */
[----:B------:R-:W-:Y:S01]  /*7840*/  FFMA.FTZ R11, R121, UR35, -R4 ;  /* 0x00000023790b7c23 */ /* 0x000fe20008010804 */
[----:B------:R-:W-:Y:S01]  /*7850*/  @P5 PRMT R165, R207, 0x5410, RZ ;  /* 0x00005410cfa55816 */ /* 0x000fe200000000ff */
[----:B------:R-:W-:Y:S01]  /*7860*/  @!P0 HADD2 R214, -R160.H0_H0, -RZ.H0_H0 ;  /* 0xa00000ffa0d68230 */ /* 0x000fe20000000900 */
[----:B------:R-:W-:Y:S01]  /*7870*/  LOP3.LUT R6, R30, 0xffff, RZ, 0xc0, !PT ;  /* 0x0000ffff1e067812 */ /* 0x000fe200078ec0ff */
[----:B------:R-:W-:Y:S01]  /*7880*/  MUFU.EX2 R242, R11 ;  /* 0x0000000b00f27308 */ /* 0x000fe20000000800 */
[----:B------:R-:W-:-:S02]  /*7890*/  PRMT R159, R8, 0x7632, R159 ;  /* 0x00007632089f7816 */ /* 0x000fc4000000009f */
[----:B------:R-:W-:Y:S02]  /*78a0*/  ISETP.GT.U32.AND P5, PT, R45, UR12, PT ;  /* 0x0000000c2d007c0c */ /* 0x000fe4000bfa4070 */
[----:B------:R-:W-:Y:S01]  /*78b0*/  LOP3.LUT R45, R30, 0xff, RZ, 0xc0, !PT ;  /* 0x000000ff1e2d7812 */ /* 0x000fe200078ec0ff */
[----:B------:R-:W-:Y:S01]  /*78c0*/  @!P1 HADD2 R213, -R159.H0_H0, -RZ.H0_H0 ;  /* 0xa00000ff9fd59230 */ /* 0x000fe20000000900 */
[----:B------:R-:W-:Y:S02]  /*78d0*/  SHF.R.U32.HI R44, RZ, 0x8, R6 ;  /* 0x00000008ff2c7819 */ /* 0x000fe40000011606 */
[----:B------:R-:W-:Y:S02]  /*78e0*/  PRMT R207, R160, 0x5410, R159 ;  /* 0x00005410a0cf7816 */ /* 0x000fe4000000009f */
[----:B------:R-:W-:Y:S01]  /*78f0*/  @!P0 PRMT R160, R214, 0x5410, RZ ;  /* 0x00005410d6a08816 */ /* 0x000fe200000000ff */
[----:B------:R-:W-:Y:S01]  /*7900*/  FFMA.FTZ R214, R146, UR35, -R2 ;  /* 0x0000002392d67c23 */ /* 0x000fe20008010802 */
[----:B------:R-:W-:-:S02]  /*7910*/  ISETP.LE.U32.AND P0, PT, R45, UR12, PT ;  /* 0x0000000c2d007c0c */ /* 0x000fc4000bf03070 */
[----:B------:R-:W-:Y:S02]  /*7920*/  LOP3.LUT R6, R44, 0xffff, RZ, 0xc0, !PT ;  /* 0x0000ffff2c067812 */ /* 0x000fe400078ec0ff */
[----:B------:R-:W-:Y:S02]  /*7930*/  @!P1 PRMT R159, R213, 0x5410, RZ ;  /* 0x00005410d59f9816 */ /* 0x000fe400000000ff */
[----:B-1----:R-:W-:Y:S02]  /*7940*/  F2FP.F16.F32.PACK_AB R7, R252, R243 ;  /* 0x000000f3fc07723e */ /* 0x002fe400000000ff */
[----:B------:R-:W-:Y:S01]  /*7950*/  ISETP.LE.U32.AND P1, PT, R6, UR12, PT ;  /* 0x0000000c06007c0c */ /* 0x000fe2000bf23070 */
[----:B------:R-:W-:Y:S01]  /*7960*/  FFMA.FTZ R6, R134, UR35, -R2 ;  /* 0x0000002386067c23 */ /* 0x000fe20008010802 */
[C---:B------:R-:W-:Y:S02]  /*7970*/  PRMT R158, R7.reuse, 0x7610, R158 ;  /* 0x00007610079e7816 */ /* 0x040fe4000000009e */
[----:B------:R-:W-:Y:S01]  /*7980*/  PRMT R157, R7, 0x7632, R157 ;  /* 0x00007632079d7816 */ /* 0x000fe2000000009d */
[----:B------:R1:W-:Y:S01]  /*7990*/  MUFU.EX2 R240, R6 ;  /* 0x0000000600f07308 */ /* 0x0003e20000000800 */
[----:B------:R-:W-:Y:S01]  /*79a0*/  FFMA.FTZ R7, R131, UR35, -R2 ;  /* 0x0000002383077c23 */ /* 0x000fe20008010802 */
[----:B------:R-:W-:Y:S01]  /*79b0*/  @!P0 HADD2 R215, -R158.H0_H0, -RZ.H0_H0 ;  /* 0xa00000ff9ed78230 */ /* 0x000fe20000000900 */
[----:B------:R-:W-:Y:S01]  /*79c0*/  PRMT R134, R158, 0x5410, R157 ;  /* 0x000054109e867816 */ /* 0x000fe2000000009d */
[----:B------:R-:W-:Y:S01]  /*79d0*/  IMAD.MOV.U32 R131, RZ, RZ, R89 ;  /* 0x000000ffff837224 */ /* 0x000fe200078e0059 */
[----:B------:R3:W4:Y:S01]  /*79e0*/  MUFU.EX2 R249, R7 ;  /* 0x0000000700f97308 */ /* 0x0007220000000800 */
[----:B------:R-:W-:-:S02]  /*79f0*/  SHF.R.U32.HI R83, RZ, 0x18, R30 ;  /* 0x00000018ff537819 */ /* 0x000fc4000001161e */
[----:B------:R-:W-:Y:S01]  /*7a00*/  @!P0 PRMT R158, R215, 0x5410, RZ ;  /* 0x00005410d79e8816 */ /* 0x000fe200000000ff */
[----:B------:R-:W-:Y:S01]  /*7a10*/  @!P1 HADD2 R217, -R157.H0_H0, -RZ.H0_H0 ;  /* 0xa00000ff9dd99230 */ /* 0x000fe20000000900 */
[----:B------:R-:W-:Y:S01]  /*7a20*/  LOP3.LUT R8, R227, 0xff, RZ, 0xc0, !PT ;  /* 0x000000ffe3087812 */ /* 0x000fe200078ec0ff */
[----:B------:R-:W-:Y:S01]  /*7a30*/  FFMA.FTZ R227, R143, UR35, -R2 ;  /* 0x000000238fe37c23 */ /* 0x000fe20008010802 */
[----:B------:R-:W-:Y:S01]  /*7a40*/  PRMT R55, R24, 0x5410, R22 ;  /* 0x0000541018377816 */ /* 0x000fe20000000016 */
[----:B------:R-:W-:Y:S01]  /*7a50*/  IMAD.IADD R2, R116, 0x1, R123 ;  /* 0x0000000174027824 */ /* 0x000fe200078e027b */
[----:B-1----:R-:W-:Y:S02]  /*7a60*/  PRMT R6, R30, 0x7632, R6 ;  /* 0x000076321e067816 */ /* 0x002fe40000000006 */
[----:B------:R-:W-:Y:S01]  /*7a70*/  @!P1 PRMT R157, R217, 0x5410, RZ ;  /* 0x00005410d99d9816 */ /* 0x000fe200000000ff */
[----:B------:R-:W-:Y:S01]  /*7a80*/  IMAD.MOV.U32 R217, RZ, RZ, R235 ;  /* 0x000000ffffd97224 */ /* 0x000fe200078e00eb */
[----:B------:R-:W-:Y:S01]  /*7a90*/  LOP3.LUT R6, R6, 0xff, RZ, 0xc0, !PT ;  /* 0x000000ff06067812 */ /* 0x000fe200078ec0ff */
[--C-:B---3--:R-:W-:Y:S01]  /*7aa0*/  FFMA.FTZ R7, R130, UR35, -R5.reuse ;  /* 0x0000002382077c23 */ /* 0x108fe20008010805 */
[----:B----4-:R-:W-:Y:S01]  /*7ab0*/  F2FP.F16.F32.PACK_AB R4, R249, R240 ;  /* 0x000000f0f904723e */ /* 0x010fe200000000ff */
[----:B------:R-:W-:Y:S01]  /*7ac0*/  IMAD.MOV.U32 R130, RZ, RZ, R88 ;  /* 0x000000ffff827224 */ /* 0x000fe200078e0058 */
[----:B------:R-:W-:Y:S01]  /*7ad0*/  ISETP.LE.U32.AND P0, PT, R6, UR12, PT ;  /* 0x0000000c06007c0c */ /* 0x000fe2000bf03070 */
[----:B------:R-:W-:Y:S01]  /*7ae0*/  FFMA.FTZ R6, R129, UR35, -R5 ;  /* 0x0000002381067c23 */ /* 0x000fe20008010805 */
[----:B------:R1:W-:Y:S01]  /*7af0*/  MUFU.EX2 R245, R7 ;  /* 0x0000000700f57308 */ /* 0x0003e20000000800 */
[C---:B------:R-:W-:Y:S01]  /*7b00*/  PRMT R155, R4.reuse, 0x7610, R155 ;  /* 0x00007610049b7816 */ /* 0x040fe2000000009b */
[----:B------:R-:W-:Y:S01]  /*7b10*/  IMAD.MOV.U32 R129, RZ, RZ, R80 ;  /* 0x000000ffff817224 */ /* 0x000fe200078e0050 */
[----:B------:R-:W-:Y:S01]  /*7b20*/  PRMT R153, R4, 0x7632, R153 ;  /* 0x0000763204997816 */ /* 0x000fe20000000099 */
[----:B------:R-:W3:Y:S01]  /*7b30*/  MUFU.EX2 R248, R6 ;  /* 0x0000000600f87308 */ /* 0x000ee20000000800 */
[----:B------:R-:W-:-:S02]  /*7b40*/  ISETP.GT.U32.AND P1, PT, R216, UR12, PT ;  /* 0x0000000cd8007c0c */ /* 0x000fc4000bf24070 */
[----:B------:R-:W-:Y:S02]  /*7b50*/  PRMT R119, R155, 0x5410, R153 ;  /* 0x000054109b777816 */ /* 0x000fe40000000099 */
[----:B------:R-:W-:Y:S02]  /*7b60*/  PRMT R16, R10, 0x7771, RZ ;  /* 0x000077710a107816 */ /* 0x000fe400000000ff */
[----:B------:R-:W-:Y:S01]  /*7b70*/  @!P0 HADD2 R218, -R155.H0_H0, -RZ.H0_H0 ;  /* 0xa00000ff9bda8230 */ /* 0x000fe20000000900 */
[----:B------:R-:W-:Y:S01]  /*7b80*/  PRMT R22, R8, 0x5410, R219 ;  /* 0x0000541008167816 */ /* 0x000fe200000000db */
[----:B------:R-:W-:Y:S01]  /*7b90*/  FFMA.FTZ R8, R142, UR35, -R3 ;  /* 0x000000238e087c23 */ /* 0x000fe20008010803 */
[----:B-1----:R-:W-:Y:S01]  /*7ba0*/  PRMT R7, R10, 0x7772, RZ ;  /* 0x000077720a077816 */ /* 0x002fe200000000ff */
[----:B------:R-:W-:Y:S01]  /*7bb0*/  IMAD.MOV.U32 R219, RZ, RZ, R234 ;  /* 0x000000ffffdb7224 */ /* 0x000fe200078e00ea */
[----:B------:R-:W-:Y:S01]  /*7bc0*/  @!P0 PRMT R155, R218, 0x5410, RZ ;  /* 0x00005410da9b8816 */ /* 0x000fe200000000ff */
[----:B------:R-:W-:Y:S01]  /*7bd0*/  IMAD.MOV.U32 R218, RZ, RZ, R103 ;  /* 0x000000ffffda7224 */ /* 0x000fe200078e0067 */
[----:B---3--:R-:W-:-:S02]  /*7be0*/  F2FP.F16.F32.PACK_AB R4, R248, R245 ;  /* 0x000000f5f804723e */ /* 0x008fc400000000ff */
[----:B------:R-:W-:Y:S02]  /*7bf0*/  ISETP.LE.U32.AND P0, PT, R83, UR12, PT ;  /* 0x0000000c53007c0c */ /* 0x000fe4000bf03070 */
[C---:B------:R-:W-:Y:S02]  /*7c00*/  PRMT R156, R4.reuse, 0x7610, R156 ;  /* 0x00007610049c7816 */ /* 0x040fe4000000009c */
[----:B------:R-:W-:Y:S02]  /*7c10*/  PRMT R154, R4, 0x7632, R154 ;  /* 0x00007632049a7816 */ /* 0x000fe4000000009a */
[----:B------:R-:W-:Y:S01]  /*7c20*/  PRMT R4, R10, 0x7770, RZ ;  /* 0x000077700a047816 */ /* 0x000fe200000000ff */
[----:B------:R-:W-:Y:S01]  /*7c30*/  @!P4 HADD2 R222, -R156.H0_H0, -RZ.H0_H0 ;  /* 0xa00000ff9cdec230 */ /* 0x000fe20000000900 */
[----:B------:R-:W-:Y:S01]  /*7c40*/  PRMT R118, R156, 0x5410, R154 ;  /* 0x000054109c767816 */ /* 0x000fe2000000009a */
[----:B------:R-:W-:Y:S01]  /*7c50*/  @P1 HADD2 R221, -R154.H0_H0, -RZ.H0_H0 ;  /* 0xa00000ff9add1230 */ /* 0x000fe20000000900 */
[----:B------:R-:W-:-:S02]  /*7c60*/  PRMT R6, R10, 0x7773, RZ ;  /* 0x000077730a067816 */ /* 0x000fc400000000ff */
[----:B------:R-:W-:Y:S01]  /*7c70*/  @!P4 PRMT R156, R222, 0x5410, RZ ;  /* 0x00005410de9cc816 */ /* 0x000fe200000000ff */
[----:B------:R-:W-:Y:S01]  /*7c80*/  @!P0 HADD2 R220, -R153.H0_H0, -RZ.H0_H0 ;  /* 0xa00000ff99dc8230 */ /* 0x000fe20000000900 */
[----:B------:R-:W-:Y:S02]  /*7c90*/  ISETP.LE.U32.AND P4, PT, R4, UR12, PT ;  /* 0x0000000c04007c0c */ /* 0x000fe4000bf83070 */
[----:B------:R-:W-:Y:S02]  /*7ca0*/  LOP3.LUT R4, R224, 0xff, RZ, 0xc0, !PT ;  /* 0x000000ffe0047812 */ /* 0x000fe400078ec0ff */
[----:B------:R-:W-:Y:S02]  /*7cb0*/  @P1 PRMT R154, R221, 0x5410, RZ ;  /* 0x00005410dd9a1816 */ /* 0x000fe400000000ff */
[----:B------:R-:W-:Y:S02]  /*7cc0*/  PRMT R209, R4, 0x5410, R216 ;  /* 0x0000541004d17816 */ /* 0x000fe400000000d8 */
[----:B------:R-:W-:-:S02]  /*7cd0*/  SHF.R.U32.HI R4, RZ, 0x10, R20 ;  /* 0x00000010ff047819 */ /* 0x000fc40000011614 */
[C---:B------:R-:W-:Y:S02]  /*7ce0*/  ISETP.GT.U32.AND P1, PT, R7.reuse, UR12, PT ;  /* 0x0000000c07007c0c */ /* 0x040fe4000bf24070 */
[----:B------:R-:W-:Y:S02]  /*7cf0*/  LOP3.LUT R4, R4, 0xff, RZ, 0xc0, !PT ;  /* 0x000000ff04047812 */ /* 0x000fe400078ec0ff */
[----:B------:R-:W-:Y:S01]  /*7d00*/  PRMT R211, R7, 0x5410, R6 ;  /* 0x0000541007d37816 */ /* 0x000fe20000000006 */
[----:B------:R-:W-:Y:S01]  /*7d10*/  FFMA.FTZ R7, R147, UR35, -R3 ;  /* 0x0000002393077c23 */ /* 0x000fe20008010803 */
[----:B------:R-:W-:Y:S01]  /*7d20*/  PRMT R10, R4, 0x5410, R43 ;  /* 0x00005410040a7816 */ /* 0x000fe2000000002b */
[----:B------:R-:W-:Y:S01]  /*7d30*/  IMAD.U32 R4, RZ, RZ, UR12 ;  /* 0x0000000cff047e24 */ /* 0x000fe2000f8e00ff */
[----:B------:R-:W-:Y:S01]  /*7d40*/  ISETP.GT.U32.AND P3, PT, R151, UR12, PT ;  /* 0x0000000c97007c0c */ /* 0x000fe2000bf64070 */
[----:B------:R-:W-:Y:S01]  /*7d50*/  IMAD.U32 R3, RZ, RZ, UR6 ;  /* 0x00000006ff037e24 */ /* 0x000fe2000f8e00ff */
[----:B------:R-:W-:-:S02]  /*7d60*/  @!P0 PRMT R153, R220, 0x5410, RZ ;  /* 0x00005410dc998816 */ /* 0x000fc400000000ff */
[----:B------:R-:W-:Y:S02]  /*7d70*/  PRMT R31, R31, 0x5410, R35 ;  /* 0x000054101f1f7816 */ /* 0x000fe40000000023 */
[----:B------:R-:W-:Y:S01]  /*7d80*/  LOP3.LUT R100, R230, UR22, R59, 0x96, !PT ;  /* 0x00000016e6647c12 */ /* 0x000fe2000f8e963b */
[----:B------:R1:W-:Y:S01]  /*7d90*/  MUFU.EX2 R234, R7 ;  /* 0x0000000700ea7308 */ /* 0x0003e20000000800 */
[----:B------:R-:W-:Y:S01]  /*7da0*/  LOP3.LUT R3, R4, 0xff0000, R3, 0xf8, !PT ;  /* 0x00ff000004037812 */ /* 0x000fe200078ef803 */
[----:B------:R3:W4:Y:S01]  /*7db0*/  LDL.LU.S16 R230, [R1+0x18] ;  /* 0x0000180001e67983 */ /* 0x0007220000300600 */
[----:B------:R-:W-:Y:S01]  /*7dc0*/  LOP3.LUT R4, R38, 0xff, RZ, 0xc0, !PT ;  /* 0x000000ff26047812 */ /* 0x000fe200078ec0ff */
[----:B------:R-:W2:Y:S01]  /*7dd0*/  MUFU.EX2 R235, R8 ;  /* 0x0000000800eb7308 */ /* 0x000ea20000000800 */
[----:B------:R-:W-:Y:S01]  /*7de0*/  ISETP.GT.U32.AND P0, PT, R6, UR12, PT ;  /* 0x0000000c06007c0c */ /* 0x000fe2000bf04070 */
[----:B------:R-:W3:Y:S01]  /*7df0*/  LDCU.64 UR6, c[0x0][0x418] ;  /* 0x00008300ff0677ac */ /* 0x000ee20008000a00 */
[----:B------:R-:W-:-:S02]  /*7e00*/  PRMT R35, R4, 0x5410, R27 ;  /* 0x0000541004237816 */ /* 0x000fc4000000001b */
[----:B------:R-:W-:Y:S02]  /*7e10*/  F2FP.F16.F32.PACK_AB R6, R242, R241 ;  /* 0x000000f1f206723e */ /* 0x000fe400000000ff */
[----:B------:R-:W-:Y:S02]  /*7e20*/  SHF.R.U32.HI R4, RZ, 0x10, R23 ;  /* 0x00000010ff047819 */ /* 0x000fe40000011617 */
[----:B------:R-:W-:Y:S02]  /*7e30*/  PRMT R152, R6, 0x7632, R152 ;  /* 0x0000763206987816 */ /* 0x000fe40000000098 */
[----:B------:R-:W-:Y:S02]  /*7e40*/  LOP3.LUT R4, R4, 0xff, RZ, 0xc0, !PT ;  /* 0x000000ff04047812 */ /* 0x000fe400078ec0ff */
[----:B------:R-:W-:Y:S01]  /*7e50*/  LEA R59, R2, UR5, 0x1 ;  /* 0x00000005023b7c11 */ /* 0x000fe2000f8e08ff */
[----:B------:R-:W-:Y:S01]  /*7e60*/  @P3 HADD2 R223, -R152.H0_H0, -RZ.H0_H0 ;  /* 0xa00000ff98df3230 */ /* 0x000fe20000000900 */
[----:B------:R-:W-:-:S02]  /*7e70*/  PRMT R105, R4, 0x5410, R12 ;  /* 0x0000541004697816 */ /* 0x000fc4000000000c */
[----:B------:R-:W-:Y:S01]  /*7e80*/  PRMT R151, R6, 0x7610, R151 ;  /* 0x0000761006977816 */ /* 0x000fe20000000097 */
[----:B------:R-:W-:Y:S01]  /*7e90*/  IMAD.IADD R80, R0, 0x1, R59 ;  /* 0x0000000100507824 */ /* 0x000fe200078e023b */
[----:B------:R-:W-:Y:S02]  /*7ea0*/  LOP3.LUT R4, R29, 0xff, RZ, 0xc0, !PT ;  /* 0x000000ff1d047812 */ /* 0x000fe400078ec0ff */
[----:B------:R-:W-:Y:S02]  /*7eb0*/  LOP3.LUT R2, R52, 0xff, RZ, 0xc0, !PT ;  /* 0x000000ff34027812 */ /* 0x000fe400078ec0ff */
[----:B------:R-:W-:Y:S02]  /*7ec0*/  PRMT R103, R151, 0x5410, R152 ;  /* 0x0000541097677816 */ /* 0x000fe40000000098 */
[----:B------:R-:W-:Y:S02]  /*7ed0*/  PRMT R48, R4, 0x5410, R25 ;  /* 0x0000541004307816 */ /* 0x000fe40000000019 */
[----:B------:R-:W-:-:S02]  /*7ee0*/  @P3 PRMT R152, R223, 0x5410, RZ ;  /* 0x00005410df983816 */ /* 0x000fc400000000ff */
[----:B------:R-:W-:Y:S02]  /*7ef0*/  PRMT R65, R18, 0x5410, R17 ;  /* 0x0000541012417816 */ /* 0x000fe40000000011 */
[----:B------:R-:W-:Y:S02]  /*7f00*/  SHF.R.U32.HI R4, RZ, 0x10, R19 ;  /* 0x00000010ff047819 */ /* 0x000fe40000011613 */
[----:B------:R-:W-:Y:S02]  /*7f10*/  ISETP.GT.U32.AND P3, PT, R16, UR12, PT ;  /* 0x0000000c10007c0c */ /* 0x000fe4000bf64070 */
[----:B------:R-:W-:Y:S02]  /*7f20*/  PRMT R116, R2, 0x5410, R16 ;  /* 0x0000541002747816 */ /* 0x000fe40000000010 */
[----:B------:R-:W3:Y:S01]  /*7f30*/  LDSM.16.MT88.4 R16, [R80+0x6000] ;  /* 0x006000005010783b */ /* 0x000ee20000004200 */
[----:B------:R-:W-:Y:S02]  /*7f40*/  LOP3.LUT R5, R26, 0xff, RZ, 0xc0, !PT ;  /* 0x000000ff1a057812 */ /* 0x000fe400078ec0ff */
[----:B------:R-:W-:-:S02]  /*7f50*/  SHF.R.U32.HI R2, RZ, 0x10, R21 ;  /* 0x00000010ff027819 */ /* 0x000fc40000011615 */
[----:B------:R-:W-:Y:S02]  /*7f60*/  PRMT R9, R5, 0x5410, R40 ;  /* 0x0000541005097816 */ /* 0x000fe40000000028 */
[----:B------:R-:W-:Y:S02]  /*7f70*/  LOP3.LUT R2, R2, 0xff, RZ, 0xc0, !PT ;  /* 0x000000ff02027812 */ /* 0x000fe400078ec0ff */
[----:B------:R-:W-:Y:S02]  /*7f80*/  LOP3.LUT R5, R4, 0xff, RZ, 0xc0, !PT ;  /* 0x000000ff04057812 */ /* 0x000fe400078ec0ff */
[----:B------:R-:W-:Y:S02]  /*7f90*/  LOP3.LUT R4, R100, 0xffff, RZ, 0xc0, !PT ;  /* 0x0000ffff64047812 */ /* 0x000fe400078ec0ff */
[----:B-1----:R-:W-:Y:S02]  /*7fa0*/  PRMT R7, R2, 0x5410, R49 ;  /* 0x0000541002077816 */ /* 0x002fe40000000031 */
[----:B------:R-:W-:-:S02]  /*7fb0*/  PRMT R14, R47, 0x5410, R46 ;  /* 0x000054102f0e7816 */ /* 0x000fc4000000002e */
[----:B--2---:R-:W-:Y:S02]  /*7fc0*/  F2FP.F16.F32.PACK_AB R2, R235, R234 ;  /* 0x000000eaeb02723e */ /* 0x004fe400000000ff */
[----:B------:R-:W-:Y:S02]  /*7fd0*/  LOP3.LUT R6, R212, 0xff00ff, RZ, 0xc0, !PT ;  /* 0x00ff00ffd4067812 */ /* 0x000fe400078ec0ff */
[----:B------:R-:W-:Y:S01]  /*7fe0*/  SHF.R.U32.HI R224, RZ, 0x8, R4 ;  /* 0x00000008ffe07819 */ /* 0x000fe20000011604 */
[----:B------:R-:W-:Y:S01]  /*7ff0*/  @P5 HADD2 R225, -R151.H0_H0, -RZ.H0_H0 ;  /* 0xa00000ff97e15230 */ /* 0x000fe20000000900 */
[C---:B------:R-:W-:Y:S02]  /*8000*/  PRMT R150, R2.reuse, 0x7610, R150 ;  /* 0x0000761002967816 */ /* 0x040fe40000000096 */
[----:B------:R-:W-:Y:S02]  /*8010*/  PRMT R149, R2, 0x7632, R149 ;  /* 0x0000763202957816 */ /* 0x000fe40000000095 */
[----:B------:R-:W-:-:S02]  /*8020*/  LOP3.LUT R4, R224, 0xffff, RZ, 0xc0, !PT ;  /* 0x0000ffffe0047812 */ /* 0x000fc400078ec0ff */
[--C-:B------:R-:W-:Y:S02]  /*8030*/  HSET2.LE.AND R2, R14, R3.reuse, PT ;  /* 0x000000030e027233 */ /* 0x100fe40003803000 */
[----:B------:R-:W-:Y:S02]  /*8040*/  HSET2.LE.AND R6, R6, R3, PT ;  /* 0x0000000306067233 */ /* 0x000fe40003803000 */
[----:B------:R-:W-:Y:S02]  /*8050*/  PRMT R8, R51, 0x5410, R53 ;  /* 0x0000541033087816 */ /* 0x000fe40000000035 */
[----:B------:R-:W-:Y:S02]  /*8060*/  PRMT R20, R5, 0x5410, R37 ;  /* 0x0000541005147816 */ /* 0x000fe40000000025 */
[----:B------:R-:W-:Y:S02]  /*8070*/  PRMT R11, R36, 0x5410, R39 ;  /* 0x00005410240b7816 */ /* 0x000fe40000000027 */
[----:B------:R-:W-:Y:S01]  /*8080*/  @P5 PRMT R151, R225, 0x5410, RZ ;  /* 0x00005410e1975816 */ /* 0x000fe200000000ff */
[----:B------:R-:W1:Y:S01]  /*8090*/  LDSM.16.MT88.4 R36, [R80+0x6800] ;  /* 0x006800005024783b */ /* 0x000e620000004200 */
[----:B------:R-:W-:-:S02]  /*80a0*/  ISETP.LE.U32.AND P5, PT, R4, UR12, PT ;  /* 0x0000000c04007c0c */ /* 0x000fc4000bfa3070 */
[--C-:B------:R-:W-:Y:S02]  /*80b0*/  HSET2.LE.AND R4, R10, R3.reuse, PT ;  /* 0x000000030a047233 */ /* 0x100fe40003803000 */
[--C-:B------:R-:W-:Y:S02]  /*80c0*/  HSET2.LE.AND R5, R22, R3.reuse, PT ;  /* 0x0000000316057233 */ /* 0x100fe40003803000 */
[----:B------:R-:W-:Y:S02]  /*80d0*/  LOP3.LUT R24, R181, R2, RZ, 0xc0, !PT ;  /* 0x00000002b5187212 */ /* 0x000fe400078ec0ff */
[----:B------:R-:W-:Y:S02]  /*80e0*/  LOP3.LUT R27, R140, R6, RZ, 0xc0, !PT ;  /* 0x000000068c1b7212 */ /* 0x000fe400078ec0ff */
[----:B------:R-:W-:Y:S02]  /*80f0*/  LOP3.LUT R6, R31, 0xff00ff, RZ, 0xc0, !PT ;  /* 0x00ff00ff1f067812 */ /* 0x000fe400078ec0ff */
[----:B------:R-:W-:-:S02]  /*8100*/  HSET2.LE.AND R2, R8, R3, PT ;  /* 0x0000000308027233 */ /* 0x000fc40003803000 */
[----:B------:R-:W-:Y:S02]  /*8110*/  LOP3.LUT R25, R210, R4, RZ, 0xc0, !PT ;  /* 0x00000004d2197212 */ /* 0x000fe400078ec0ff */
[----:B------:R-:W-:Y:S02]  /*8120*/  LOP3.LUT R26, R166, R5, RZ, 0xc0, !PT ;  /* 0x00000005a61a7212 */ /* 0x000fe400078ec0ff */
[--C-:B------:R-:W-:Y:S02]  /*8130*/  HSET2.LE.AND R4, R7, R3.reuse, PT ;  /* 0x0000000307047233 */ /* 0x100fe40003803000 */
[--C-:B------:R-:W-:Y:S02]  /*8140*/  HSET2.LE.AND R5, R9, R3.reuse, PT ;  /* 0x0000000309057233 */ /* 0x100fe40003803000 */
[----:B------:R-:W-:Y:S02]  /*8150*/  HSET2.LE.AND R6, R6, R3, PT ;  /* 0x0000000306067233 */ /* 0x000fe40003803000 */
[----:B------:R-:W-:-:S02]  /*8160*/  LOP3.LUT R12, R173, R2, RZ, 0xc0, !PT ;  /* 0x00000002ad0c7212 */ /* 0x000fc400078ec0ff */
[----:B------:R-:W-:Y:S01]  /*8170*/  PRMT R2, R100, 0x7632, R2 ;  /* 0x0000763264027816 */ /* 0x000fe20000000002 */
[----:B------:R-:W-:Y:S01]  /*8180*/  @!P4 HADD2 R226, -R150.H0_H0, -RZ.H0_H0 ;  /* 0xa00000ff96e2c230 */ /* 0x000fe20000000900 */
[----:B------:R-:W-:Y:S02]  /*8190*/  PRMT R107, R13, 0x5410, R15 ;  /* 0x000054100d6b7816 */ /* 0x000fe4000000000f */
[----:B------:R-:W-:Y:S02]  /*81a0*/  SHF.R.U32.HI R7, RZ, 0x10, R28 ;  /* 0x00000010ff077819 */ /* 0x000fe4000001161c */
[----:B------:R-:W-:Y:S02]  /*81b0*/  PRMT R21, R41, 0x5410, R42 ;  /* 0x0000541029157816 */ /* 0x000fe4000000002a */
[----:B------:R-:W-:Y:S02]  /*81c0*/  LOP3.LUT R13, R167, R4, RZ, 0xc0, !PT ;  /* 0x00000004a70d7212 */ /* 0x000fe400078ec0ff */
[----:B------:R-:W-:-:S02]  /*81d0*/  LOP3.LUT R14, R139, R5, RZ, 0xc0, !PT ;  /* 0x000000058b0e7212 */ /* 0x000fc400078ec0ff */
[----:B------:R-:W-:Y:S02]  /*81e0*/  LOP3.LUT R15, R133, R6, RZ, 0xc0, !PT ;  /* 0x00000006850f7212 */ /* 0x000fe400078ec0ff */
[----:B------:R-:W-:Y:S02]  /*81f0*/  LOP3.LUT R2, R2, 0xff, RZ, 0xc0, !PT ;  /* 0x000000ff02027812 */ /* 0x000fe400078ec0ff */
[----:B------:R-:W-:Y:S02]  /*8200*/  HSET2.LE.AND R4, R20, R3, PT ;  /* 0x0000000314047233 */ /* 0x000fe40003803000 */
[----:B------:R-:W-:Y:S02]  /*8210*/  PRMT R89, R150, 0x5410, R149 ;  /* 0x0000541096597816 */ /* 0x000fe40000000095 */
[----:B------:R-:W-:Y:S02]  /*8220*/  LOP3.LUT R7, R7, 0xff, RZ, 0xc0, !PT ;  /* 0x000000ff07077812 */ /* 0x000fe400078ec0ff */
[----:B------:R-:W-:-:S02]  /*8230*/  @!P4 PRMT R150, R226, 0x5410, RZ ;  /* 0x00005410e296c816 */ /* 0x000fc400000000ff */
[----:B------:R-:W-:Y:S02]  /*8240*/  ISETP.LE.U32.AND P4, PT, R2, UR12, PT ;  /* 0x0000000c02007c0c */ /* 0x000fe4000bf83070 */
[--C-:B------:R-:W-:Y:S02]  /*8250*/  HSET2.LE.AND R5, R35, R3.reuse, PT ;  /* 0x0000000323057233 */ /* 0x100fe40003803000 */
[----:B------:R-:W-:Y:S02]  /*8260*/  HSET2.LE.AND R2, R21, R3, PT ;  /* 0x0000000315027233 */ /* 0x000fe40003803000 */
[----:B------:R-:W-:Y:S02]  /*8270*/  PRMT R88, R45, 0x5410, R44 ;  /* 0x000054102d587816 */ /* 0x000fe4000000002c */
[----:B------:R-:W-:Y:S01]  /*8280*/  LOP3.LUT R21, R144, R4, RZ, 0xc0, !PT ;  /* 0x0000000490157212 */ /* 0x000fe200078ec0ff */
[----:B---3--:R-:W-:Y:S01]  /*8290*/  HMMA.16816.F32 R44, R12, R16, RZ ;  /* 0x000000100c2c723c */ /* 0x008fe200000018ff */
[----:B------:R-:W-:-:S02]  /*82a0*/  PRMT R9, R7, 0x5410, R50 ;  /* 0x0000541007097816 */ /* 0x000fc40000000032 */
[----:B------:R-:W-:Y:S02]  /*82b0*/  HSET2.LE.AND R4, R48, R3, PT ;  /* 0x0000000330047233 */ /* 0x000fe40003803000 */
[----:B------:R-:W2:Y:S01]  /*82c0*/  LDSM.16.MT88.4 R48, [R59+0x6000] ;  /* 0x006000003b30783b */ /* 0x000ea20000004200 */
[----:B------:R-:W-:Y:S02]  /*82d0*/  LOP3.LUT R22, R99, R5, RZ, 0xc0, !PT ;  /* 0x0000000563167212 */ /* 0x000fe400078ec0ff */
[----:B------:R-:W-:Y:S02]  /*82e0*/  LOP3.LUT R5, R65, 0xff00ff, RZ, 0xc0, !PT ;  /* 0x00ff00ff41057812 */ /* 0x000fe400078ec0ff */
[----:B------:R-:W-:Y:S02]  /*82f0*/  LOP3.LUT R6, R55, 0xff00ff, RZ, 0xc0, !PT ;  /* 0x00ff00ff37067812 */ /* 0x000fe400078ec0ff */
[----:B------:R-:W-:Y:S01]  /*8300*/  HMMA.16816.F32 R52, R12, R18, RZ ;  /* 0x000000120c34723c */ /* 0x000fe200000018ff */
[----:B------:R-:W-:-:S02]  /*8310*/  LOP3.LUT R20, R161, R2, RZ, 0xc0, !PT ;  /* 0x00000002a1147212 */ /* 0x000fc400078ec0ff */
[--C-:B------:R-:W-:Y:S02]  /*8320*/  HSET2.LE.AND R7, R11, R3.reuse, PT ;  /* 0x000000030b077233 */ /* 0x100fe40003803000 */
[--C-:B------:R-:W-:Y:S02]  /*8330*/  HSET2.LE.AND R2, R9, R3.reuse, PT ;  /* 0x0000000309027233 */ /* 0x100fe40003803000 */
[----:B------:R-:W-:Y:S02]  /*8340*/  HSET2.LE.AND R5, R5, R3, PT ;  /* 0x0000000305057233 */ /* 0x000fe40003803000 */
[----:B------:R-:W-:Y:S02]  /*8350*/  LOP3.LUT R8, R137, R7, RZ, 0xc0, !PT ;  /* 0x0000000789087212 */ /* 0x000fe400078ec0ff */
[----:B------:R-:W-:Y:S02]  /*8360*/  LOP3.LUT R9, R148, R2, RZ, 0xc0, !PT ;  /* 0x0000000294097212 */ /* 0x000fe400078ec0ff */
[----:B------:R-:W-:-:S02]  /*8370*/  LOP3.LUT R10, R113, R4, RZ, 0xc0, !PT ;  /* 0x00000004710a7212 */ /* 0x000fc400078ec0ff */
[----:B------:R-:W-:Y:S01]  /*8380*/  LOP3.LUT R11, R112, R5, RZ, 0xc0, !PT ;  /* 0x00000005700b7212 */ /* 0x000fe200078ec0ff */
[----:B------:R1:W-:Y:S04]  /*8390*/  MUFU.EX2 R222, R66 ;  /* 0x0000004200de7308 */ /* 0x0003e80000000800 */
[----:B------:R-:W3:Y:S01]  /*83a0*/  MUFU.EX2 R220, R76 ;  /* 0x0000004c00dc7308 */ /* 0x000ee20000000800 */
[----:B------:R-:W-:Y:S01]  /*83b0*/  HMMA.16816.F32 R40, R24, R16, RZ ;  /* 0x000000101828723c */ /* 0x000fe200000018ff */
[----:B------:R-:W-:Y:S01]  /*83c0*/  FADD.FTZ R31, R72, R67 ;  /* 0x00000043481f7221 */ /* 0x000fe20000010000 */
[----:B------:R-:W-:Y:S01]  /*83d0*/  FADD.FTZ R2, R84, R60 ;  /* 0x0000003c54027221 */ /* 0x000fe20000010000 */
[----:B------:R-:W-:-:S05]  /*83e0*/  FADD.FTZ R4, R86, R61 ;  /* 0x0000003d56047221 */ /* 0x000fca0000010000 */
[----:B------:R-:W-:Y:S01]  /*83f0*/  HMMA.16816.F32 R16, R24, R18, RZ ;  /* 0x000000121810723c */ /* 0x000fe200000018ff */
[----:B------:R-:W-:Y:S01]  /*8400*/  FADD.FTZ R2, R85, R2 ;  /* 0x0000000255027221 */ /* 0x000fe20000010000 */
[----:B------:R-:W-:-:S06]  /*8410*/  FADD.FTZ R5, R87, R4 ;  /* 0x0000000457057221 */ /* 0x000fcc0000010000 */
[----:B-1----:R-:W-:Y:S01]  /*8420*/  HMMA.16816.F32 R64, R8, R36, R44 ;  /* 0x000000240840723c */ /* 0x002fe2000000182c */
[----:B------:R-:W1:Y:S01]  /*8430*/  LDSM.16.MT88.4 R44, [R59+0x6800] ;  /* 0x006800003b2c783b */ /* 0x000e620000004200 */
[----:B------:R-:W-:Y:S01]  /*8440*/  MUFU.EX2 R225, R77 ;  /* 0x0000004d00e17308 */ /* 0x000fe20000000800 */
[----:B------:R-:W-:-:S03]  /*8450*/  HSET2.LE.AND R6, R6, R3, PT ;  /* 0x0000000306067233 */ /* 0x000fc60003803000 */
[----:B------:R5:W2:Y:S02]  /*8460*/  MUFU.EX2 R226, R78 ;  /* 0x0000004e00e27308 */ /* 0x000aa40000000800 */
[----:B------:R-:W-:Y:S01]  /*8470*/  HMMA.16816.F32 R84, R8, R38, R52 ;  /* 0x000000260854723c */ /* 0x000fe20000001834 */
[----:B------:R-:W-:Y:S01]  /*8480*/  FADD.FTZ R52, R90, R2 ;  /* 0x000000025a347221 */ /* 0x000fe20000010000 */
[----:B---3--:R-:W-:Y:S01]  /*8490*/  F2FP.F16.F32.PACK_AB R2, R220, R222 ;  /* 0x000000dedc02723e */ /* 0x008fe200000000ff */
[----:B------:R-:W-:Y:S01]  /*84a0*/  MUFU.EX2 R213, R117 ;  /* 0x0000007500d57308 */ /* 0x000fe20000000800 */
[----:B------:R-:W-:Y:S01]  /*84b0*/  LOP3.LUT R23, R98, R6, RZ, 0xc0, !PT ;  /* 0x0000000662177212 */ /* 0x000fe200078ec0ff */
[----:B------:R-:W-:Y:S01]  /*84c0*/  FADD.FTZ R6, R95, R57 ;  /* 0x000000395f067221 */ /* 0x000fe20000010000 */
[C---:B------:R-:W-:Y:S01]  /*84d0*/  PRMT R147, R2.reuse, 0x7632, R147 ;  /* 0x0000763202937816 */ /* 0x040fe20000000093 */
[----:B------:R-:W3:Y:S01]  /*84e0*/  MUFU.EX2 R221, R109 ;  /* 0x0000006d00dd7308 */ /* 0x000ee20000000800 */
[----:B------:R-:W-:Y:S01]  /*84f0*/  FADD.FTZ R7, R79, R31 ;  /* 0x0000001f4f077221 */ /* 0x000fe20000010000 */
[----:B------:R-:W-:Y:S01]  /*8500*/  FADD.FTZ R4, R97, R6 ;  /* 0x0000000661047221 */ /* 0x000fe20000010000 */
[----:B------:R-:W-:Y:S01]  /*8510*/  PRMT R148, R2, 0x7610, R148 ;  /* 0x0000761002947816 */ /* 0x000fe20000000094 */
[----:B------:R-:W-:-:S02]  /*8520*/  @P0 HADD2 R236, -R147.H0_H0, -RZ.H0_H0 ;  /* 0xa00000ff93ec0230 */ /* 0x000fc40000000900 */
[----:B------:R-:W-:Y:S01]  /*8530*/  FADD.FTZ R7, R93, R7 ;  /* 0x000000075d077221 */ /* 0x000fe20000010000 */
[----:B------:R-:W-:Y:S01]  /*8540*/  @P3 HADD2 R229, -R149.H0_H0, -RZ.H0_H0 ;  /* 0xa00000ff95e53230 */ /* 0x000fe20000000900 */
[----:B-----5:R-:W-:Y:S01]  /*8550*/  HMMA.16816.F32 R76, R20, R38, R16 ;  /* 0x00000026144c723c */ /* 0x020fe20000001810 */
[----:B------:R-:W-:Y:S01]  /*8560*/  SHF.R.U32.HI R121, RZ, 0x18, R100 ;  /* 0x00000018ff797819 */ /* 0x000fe20000011664 */
[----:B------:R-:W-:Y:S01]  /*8570*/  FADD.FTZ R35, R91, R5 ;  /* 0x000000055b237221 */ /* 0x000fe20000010000 */
[----:B--2---:R-:W-:Y:S01]  /*8580*/  F2FP.F16.F32.PACK_AB R2, R226, R225 ;  /* 0x000000e1e202723e */ /* 0x004fe200000000ff */
[----:B------:R-:W-:Y:S01]  /*8590*/  FADD.FTZ R53, R94, R4 ;  /* 0x000000045e357221 */ /* 0x000fe20000010000 */
[----:B------:R-:W-:Y:S01]  /*85a0*/  LOP3.LUT R123, R100, 0xff, RZ, 0xc0, !PT ;  /* 0x000000ff647b7812 */ /* 0x000fe200078ec0ff */
[----:B------:R-:W-:Y:S01]  /*85b0*/  FADD.FTZ R39, R92, R7 ;  /* 0x000000075c277221 */ /* 0x000fe20000010000 */
[----:B------:R-:W-:Y:S01]  /*85c0*/  PRMT R31, R148, 0x5410, R147 ;  /* 0x00005410941f7816 */ /* 0x000fe20000000093 */
[----:B------:R-:W-:Y:S01]  /*85d0*/  HMMA.16816.F32 R16, R24, R48, RZ ;  /* 0x000000301810723c */ /* 0x000fe200000018ff */
[----:B------:R-:W-:-:S02]  /*85e0*/  @P0 PRMT R147, R236, 0x5410, RZ ;  /* 0x00005410ec930816 */ /* 0x000fc400000000ff */
[----:B------:R-:W-:Y:S02]  /*85f0*/  ISETP.LE.U32.AND P0, PT, R121, UR12, PT ;  /* 0x0000000c79007c0c */ /* 0x000fe4000bf03070 */
[----:B------:R-:W-:-:S03]  /*8600*/  @P3 PRMT R149, R229, 0x5410, RZ ;  /* 0x00005410e5953816 */ /* 0x000fc600000000ff */
[----:B------:R-:W-:Y:S01]  /*8610*/  HMMA.16816.F32 R4, R12, R48, RZ ;  /* 0x000000300c04723c */ /* 0x000fe200000018ff */
[C---:B------:R-:W-:Y:S02]  /*8620*/  PRMT R146, R2.reuse, 0x7610, R146 ;  /* 0x0000761002927816 */ /* 0x040fe40000000092 */
[----:B------:R-:W-:Y:S02]  /*8630*/  PRMT R145, R2, 0x7632, R145 ;  /* 0x0000763202917816 */ /* 0x000fe40000000091 */
[----:B------:R-:W-:Y:S02]  /*8640*/  ISETP.LE.U32.AND P3, PT, R123, UR12, PT ;  /* 0x0000000c7b007c0c */ /* 0x000fe4000bf63070 */
[----:B---3--:R-:W-:-:S04]  /*8650*/  F2FP.F16.F32.PACK_AB R2, R221, R213 ;  /* 0x000000d5dd02723e */ /* 0x008fc800000000ff */
[C---:B------:R-:W-:Y:S02]  /*8660*/  PRMT R144, R2.reuse, 0x7610, R144 ;  /* 0x0000761002907816 */ /* 0x040fe40000000090 */
[----:B------:R-:W-:Y:S01]  /*8670*/  PRMT R143, R2, 0x7632, R143 ;  /* 0x00007632028f7816 */ /* 0x000fe2000000008f */
[----:B------:R-:W-:-:S04]  /*8680*/  IMAD.WIDE.U32 R28, R75, -0x2daee0ad, RZ ;  /* 0xd2511f534b1c7825 */ /* 0x000fc800078e00ff */
[----:B------:R-:W-:Y:S02]  /*8690*/  @!P4 HADD2 R136, -R144.H0_H0, -RZ.H0_H0 ;  /* 0xa00000ff9088c230 */ /* 0x000fe40000000900 */
[----:B------:R-:W-:Y:S01]  /*86a0*/  @!P0 HADD2 R128, -R143.H0_H0, -RZ.H0_H0 ;  /* 0xa00000ff8f808230 */ /* 0x000fe20000000900 */
[C---:B------:R-:W-:Y:S01]  /*86b0*/  HMMA.16816.F32 R72, R20.reuse, R36, R40 ;  /* 0x000000241448723c */ /* 0x040fe20000001828 */
[----:B------:R-:W-:Y:S02]  /*86c0*/  @!P3 HADD2 R238, -R146.H0_H0, -RZ.H0_H0 ;  /* 0xa00000ff92eeb230 */ /* 0x000fe40000000900 */
[----:B------:R-:W-:Y:S01]  /*86d0*/  IMAD R2, R246, UR25, R219 ;  /* 0x00000019f6027c24 */ /* 0x000fe2000f8e02db */
[----:B------:R-:W-:Y:S01]  /*86e0*/  PRMT R36, R136, 0x7610, R36 ;  /* 0x0000761088247816 */ /* 0x000fe20000000024 */
[----:B------:R-:W-:Y:S01]  /*86f0*/  IMAD.MOV.U32 R204, RZ, RZ, R218 ;  /* 0x000000ffffcc7224 */ /* 0x000fe200078e00da */
[----:B------:R-:W-:Y:S01]  /*8700*/  LOP3.LUT R56, R250, UR22, R29, 0x96, !PT ;  /* 0x00000016fa387c12 */ /* 0x000fe2000f8e961d */
[----:B------:R-:W-:Y:S01]  /*8710*/  IMAD.MOV.U32 R216, RZ, RZ, R129 ;  /* 0x000000ffffd87224 */ /* 0x000fe200078e0081 */
[----:B------:R-:W-:Y:S01]  /*8720*/  MUFU.EX2 R215, R102 ;  /* 0x0000006600d77308 */ /* 0x000fe20000000800 */
[-C--:B-1----:R-:W-:Y:S01]  /*8730*/  HMMA.16816.F32 R136, R20, R44.reuse, R16 ;  /* 0x0000002c1488723c */ /* 0x082fe20000001810 */
[----:B------:R-:W-:Y:S01]  /*8740*/  IMAD.MOV.U32 R219, RZ, RZ, R130 ;  /* 0x000000ffffdb7224 */ /* 0x000fe200078e0082 */
[----:B------:R-:W-:Y:S01]  /*8750*/  PRMT R16, R128, 0x7610, R16 ;  /* 0x0000761080107816 */ /* 0x000fe20000000010 */
[----:B------:R-:W-:Y:S01]  /*8760*/  IMAD.MOV.U32 R218, RZ, RZ, R131 ;  /* 0x000000ffffda7224 */ /* 0x000fe200078e0083 */
[----:B------:R-:W-:Y:S01]  /*8770*/  PRMT R250, R146, 0x5410, R145 ;  /* 0x0000541092fa7816 */ /* 0x000fe20000000091 */
[----:B------:R-:W1:Y:S01]  /*8780*/  MUFU.EX2 R223, R101 ;  /* 0x0000006500df7308 */ /* 0x000e620000000800 */
[----:B------:R-:W-:Y:S01]  /*8790*/  @!P3 PRMT R146, R238, 0x5410, RZ ;  /* 0x00005410ee92b816 */ /* 0x000fe200000000ff */
[----:B------:R-:W-:Y:S01]  /*87a0*/  @P1 HADD2 R237, -R148.H0_H0, -RZ.H0_H0 ;  /* 0xa00000ff94ed1230 */ /* 0x000fe20000000900 */
[----:B------:R-:W-:Y:S01]  /*87b0*/  HMMA.16816.F32 R128, R8, R44, R4 ;  /* 0x0000002c0880723c */ /* 0x000fe20000001804 */
[----:B------:R-:W-:Y:S01]  /*87c0*/  SHF.R.S32.HI R6, RZ, 0x1f, R2 ;  /* 0x0000001fff067819 */ /* 0x000fe20000011402 */
[----:B------:R-:W-:Y:S01]  /*87d0*/  IMAD.U32 R4, RZ, RZ, UR21 ;  /* 0x00000015ff047e24 */ /* 0x000fe2000f8e00ff */
[----:B------:R-:W-:Y:S01]  /*87e0*/  IADD3 R2, P3, PT, R2, UR21, RZ ;  /* 0x0000001502027c10 */ /* 0x000fe2000ff7e0ff */
[----:B------:R-:W2:Y:S01]  /*87f0*/  LDSM.16.MT88.4 R40, [R80+0x7000] ;  /* 0x007000005028783b */ /* 0x000ea20000004200 */
[----:B------:R-:W-:-:S02]  /*8800*/  PRMT R246, R144, 0x5410, R143 ;  /* 0x0000541090f67816 */ /* 0x000fc4000000008f */
[----:B------:R-:W-:Y:S02]  /*8810*/  @!P4 PRMT R144, R36, 0x5410, RZ ;  /* 0x000054102490c816 */ /* 0x000fe400000000ff */
[----:B------:R-:W-:Y:S02]  /*8820*/  @!P0 PRMT R143, R16, 0x5410, RZ ;  /* 0x00005410108f8816 */ /* 0x000fe400000000ff */
[----:B------:R-:W-:Y:S02]  /*8830*/  LEA.HI.X.SX32 R4, R4, R6, 0x1, P3 ;  /* 0x0000000604047211 */ /* 0x000fe400018f0eff */
[----:B------:R-:W-:-:S04]  /*8840*/  LEA R36, P0, R2, UR6, 0x1 ;  /* 0x0000000602247c11 */ /* 0x000fc8000f8008ff */
[----:B------:R-:W-:Y:S02]  /*8850*/  LEA.HI.X R37, R2, UR7, R4, 0x1, P0 ;  /* 0x0000000702257c11 */ /* 0x000fe400080f0c04 */
[----:B------:R-:W-:Y:S02]  /*8860*/  SHF.R.U32.HI R2, RZ, 0x10, R30 ;  /* 0x00000010ff027819 */ /* 0x000fe4000001161e */
[----:B------:R3:W5:Y:S01]  /*8870*/  LDL.LU.S16 R30, [R1+0x1c] ;  /* 0x00001c00011e7983 */ /* 0x0007620000300600 */
[----:B------:R-:W-:Y:S01]  /*8880*/  IMAD.MOV.U32 R29, RZ, RZ, R28 ;  /* 0x000000ffff1d7224 */ /* 0x000fe200078e001c */
[----:B------:R-:W-:Y:S02]  /*8890*/  PRMT R97, R28, 0x7771, RZ ;  /* 0x000077711c617816 */ /* 0x000fe400000000ff */
[----:B------:R-:W-:Y:S01]  /*88a0*/  @P1 PRMT R148, R237, 0x5410, RZ ;  /* 0x00005410ed941816 */ /* 0x000fe200000000ff */
[----:B------:R3:W3:Y:S01]  /*88b0*/  LDL.LU.S16 R44, [R1+0x20] ;  /* 0x00002000012c7983 */ /* 0x0006e20000300600 */
[----:B------:R-:W-:-:S02]  /*88c0*/  LOP3.LUT R98, R29, 0xff, RZ, 0xc0, !PT ;  /* 0x000000ff1d627812 */ /* 0x000fc400078ec0ff */
[----:B------:R-:W-:Y:S02]  /*88d0*/  ISETP.GT.U32.AND P0, PT, R97, UR12, PT ;  /* 0x0000000c61007c0c */ /* 0x000fe4000bf04070 */
[----:B------:R-:W-:Y:S02]  /*88e0*/  ISETP.LE.U32.AND P1, PT, R98, UR12, PT ;  /* 0x0000000c62007c0c */ /* 0x000fe4000bf23070 */
[----:B-1----:R-:W-:Y:S02]  /*88f0*/  F2FP.F16.F32.PACK_AB R5, R223, R215 ;  /* 0x000000d7df05723e */ /* 0x002fe400000000ff */
[----:B------:R-:W-:Y:S02]  /*8900*/  LOP3.LUT R4, R2, 0xff, RZ, 0xc0, !PT ;  /* 0x000000ff02047812 */ /* 0x000fe400078ec0ff */
[C---:B------:R-:W-:Y:S02]  /*8910*/  PRMT R142, R5.reuse, 0x7610, R142 ;  /* 0x00007610058e7816 */ /* 0x040fe4000000008e */
[----:B------:R-:W-:-:S02]  /*8920*/  PRMT R141, R5, 0x7632, R141 ;  /* 0x00007632058d7816 */ /* 0x000fc4000000008d */
[----:B------:R-:W-:-:S03]  /*8930*/  HSET2.LE.AND R2, R107, R3, PT ;  /* 0x000000036b027233 */ /* 0x000fc60003803000 */
[----:B------:R-:W-:Y:S02]  /*8940*/  @!P1 HADD2 R231, -R142.H0_H0, -RZ.H0_H0 ;  /* 0xa00000ff8ee79230 */ /* 0x000fe40000000900 */
[----:B----4-:R-:W-:Y:S01]  /*8950*/  @P0 HADD2 R230, -R141.H0_H0, -RZ.H0_H0 ;  /* 0xa00000ff8de60230 */ /* 0x010fe20000000900 */
[----:B------:R-:W-:Y:S02]  /*8960*/  LOP3.LUT R16, R208, R2, RZ, 0xc0, !PT ;  /* 0x00000002d0107212 */ /* 0x000fe400078ec0ff */
[----:B------:R-:W-:Y:S02]  /*8970*/  HSET2.LE.AND R2, R105, R3, PT ;  /* 0x0000000369027233 */ /* 0x000fe40003803000 */
[----:B------:R-:W-:Y:S02]  /*8980*/  PRMT R6, R231, 0x7610, R6 ;  /* 0x00007610e7067816 */ /* 0x000fe40000000006 */
[----:B------:R-:W-:Y:S02]  /*8990*/  PRMT R5, R230, 0x7610, R5 ;  /* 0x00007610e6057816 */ /* 0x000fe40000000005 */
[----:B------:R-:W-:Y:S01]  /*89a0*/  PRMT R99, R142, 0x5410, R141 ;  /* 0x000054108e637816 */ /* 0x000fe2000000008d */
[----:B------:R-:W-:Y:S01]  /*89b0*/  MUFU.EX2 R212, R115 ;  /* 0x0000007300d47308 */ /* 0x000fe20000000800 */
[----:B------:R-:W-:-:S02]  /*89c0*/  @!P1 PRMT R142, R6, 0x5410, RZ ;  /* 0x00005410068e9816 */ /* 0x000fc400000000ff */
[----:B------:R-:W-:Y:S02]  /*89d0*/  @P0 PRMT R141, R5, 0x5410, RZ ;  /* 0x00005410058d0816 */ /* 0x000fe400000000ff */
[----:B------:R-:W-:Y:S02]  /*89e0*/  LOP3.LUT R17, R207, R2, RZ, 0xc0, !PT ;  /* 0x00000002cf117212 */ /* 0x000fe400078ec0ff */
[----:B------:R-:W-:Y:S01]  /*89f0*/  PRMT R6, R4, 0x5410, R83 ;  /* 0x0000541004067816 */ /* 0x000fe20000000053 */
[----:B------:R-:W1:Y:S01]  /*8a00*/  MUFU.EX2 R207, R114 ;  /* 0x0000007200cf7308 */ /* 0x000e620000000800 */
[----:B------:R-:W-:Y:S02]  /*8a10*/  LOP3.LUT R5, R228, 0xff00ff, RZ, 0xc0, !PT ;  /* 0x00ff00ffe4057812 */ /* 0x000fe400078ec0ff */
[--C-:B------:R-:W-:Y:S02]  /*8a20*/  HSET2.LE.AND R4, R209, R3.reuse, PT ;  /* 0x00000003d1047233 */ /* 0x100fe40003803000 */
[----:B------:R-:W-:-:S02]  /*8a30*/  HSET2.LE.AND R2, R88, R3, PT ;  /* 0x0000000358027233 */ /* 0x000fc40003803000 */
[----:B------:R-:W-:Y:S02]  /*8a40*/  LOP3.LUT R7, R211, 0xff00ff, RZ, 0xc0, !PT ;  /* 0x00ff00ffd3077812 */ /* 0x000fe400078ec0ff */
[--C-:B------:R-:W-:Y:S02]  /*8a50*/  HSET2.LE.AND R5, R5, R3.reuse, PT ;  /* 0x0000000305057233 */ /* 0x100fe40003803000 */
[----:B------:R-:W-:Y:S02]  /*8a60*/  LOP3.LUT R18, R118, R4, RZ, 0xc0, !PT ;  /* 0x0000000476127212 */ /* 0x000fe400078ec0ff */
[----:B------:R-:W-:Y:S02]  /*8a70*/  PRMT R60, R28, 0x7772, RZ ;  /* 0x000077721c3c7816 */ /* 0x000fe400000000ff */
[----:B------:R-:W-:Y:S02]  /*8a80*/  LOP3.LUT R4, R134, R2, RZ, 0xc0, !PT ;  /* 0x0000000286047212 */ /* 0x000fe400078ec0ff */
[----:B------:R-:W-:-:S02]  /*8a90*/  HSET2.LE.AND R2, R7, R3, PT ;  /* 0x0000000307027233 */ /* 0x000fc40003803000 */
[----:B------:R-:W-:Y:S02]  /*8aa0*/  LOP3.LUT R19, R103, R5, RZ, 0xc0, !PT ;  /* 0x0000000567137212 */ /* 0x000fe400078ec0ff */
[----:B------:R-:W-:Y:S02]  /*8ab0*/  ISETP.GT.U32.AND P1, PT, R60, UR12, PT ;  /* 0x0000000c3c007c0c */ /* 0x000fe4000bf24070 */
[--C-:B------:R-:W-:Y:S02]  /*8ac0*/  HSET2.LE.AND R5, R6, R3.reuse, PT ;  /* 0x0000000306057233 */ /* 0x100fe40003803000 */
[----:B------:R-:W-:Y:S02]  /*8ad0*/  HSET2.LE.AND R6, R116, R3, PT ;  /* 0x0000000374067233 */ /* 0x000fe40003803000 */
[----:B------:R-:W-:Y:S02]  /*8ae0*/  LOP3.LUT R7, R31, R2, RZ, 0xc0, !PT ;  /* 0x000000021f077212 */ /* 0x000fe400078ec0ff */
[----:B-1----:R-:W-:Y:S01]  /*8af0*/  F2FP.F16.F32.PACK_AB R2, R212, R207 ;  /* 0x000000cfd402723e */ /* 0x002fe200000000ff */
[----:B------:R-:W-:Y:S01]  /*8b00*/  @!P5 HADD2 R239, -R145.H0_H0, -RZ.H0_H0 ;  /* 0xa00000ff91efd230 */ /* 0x000fe20000000900 */
[----:B------:R-:W-:-:S02]  /*8b10*/  LOP3.LUT R5, R119, R5, RZ, 0xc0, !PT ;  /* 0x0000000577057212 */ /* 0x000fc400078ec0ff */
[----:B------:R-:W-:Y:S02]  /*8b20*/  LOP3.LUT R6, R89, R6, RZ, 0xc0, !PT ;  /* 0x0000000659067212 */ /* 0x000fe400078ec0ff */
[----:B------:R-:W-:Y:S01]  /*8b30*/  PRMT R140, R2, 0x7610, R140 ;  /* 0x00007610028c7816 */ /* 0x000fe2000000008c */
[----:B------:R-:W-:Y:S01]  /*8b40*/  IMAD.MOV.U32 R230, RZ, RZ, R216 ;  /* 0x000000ffffe67224 */ /* 0x000fe200078e00d8 */
[----:B------:R-:W-:Y:S01]  /*8b50*/  @!P5 PRMT R145, R239, 0x5410, RZ ;  /* 0x00005410ef91d816 */ /* 0x000fe200000000ff */
[----:B------:R-:W-:Y:S02]  /*8b60*/  IMAD.MOV.U32 R210, RZ, RZ, R219 ;  /* 0x000000ffffd27224 */ /* 0x000fe400078e00db */
[----:B------:R-:W-:Y:S01]  /*8b70*/  FADD.FTZ R38, R104, R52 ;  /* 0x0000003468267221 */ /* 0x000fe20000010000 */
[----:B------:R-:W-:Y:S01]  /*8b80*/  IMAD.MOV.U32 R181, RZ, RZ, R218 ;  /* 0x000000ffffb57224 */ /* 0x000fe200078e00da */
[----:B--2---:R-:W-:Y:S01]  /*8b90*/  HMMA.16816.F32 R236, R16, R40, R72 ;  /* 0x0000002810ec723c */ /* 0x004fe20000001848 */
[----:B------:R-:W-:Y:S01]  /*8ba0*/  IMAD.MOV.U32 R231, RZ, RZ, R217 ;  /* 0x000000ffffe77224 */ /* 0x000fe200078e00d9 */
[----:B------:R1:W2:Y:S01]  /*8bb0*/  LDL.LU.S16 R52, [R1+0x2c] ;  /* 0x00002c0001347983 */ /* 0x0002a20000300600 */
[----:B------:R-:W-:-:S05]  /*8bc0*/  PRMT R57, R28, 0x7773, RZ ;  /* 0x000077731c397816 */ /* 0x000fca00000000ff */
[----:B------:R-:W-:Y:S01]  /*8bd0*/  HMMA.16816.F32 R216, R4, R40, R64 ;  /* 0x0000002804d8723c */ /* 0x000fe20000001840 */
[----:B------:R1:W4:Y:S04]  /*8be0*/  LDL.LU.S16 R41, [R1+0x30] ;  /* 0x0000300001297983 */ /* 0x0003280000300600 */
[----:B------:R1:W-:Y:S04]  /*8bf0*/  STG.E.U16 desc[UR28][R36.64+0x2], R63 ;  /* 0x0000023f24007986 */ /* 0x0003e8000c10151c */
[----:B------:R1:W-:Y:S01]  /*8c00*/  STG.E.U16 desc[UR28][R36.64], R62 ;  /* 0x0000003e24007986 */ /* 0x0003e2000c10151c */
[----:B-----5:R-:W-:-:S05]  /*8c10*/  @P1 HADD2 R30, -R140.H0_H0, -RZ.H0_H0 ;  /* 0xa00000ff8c1e1230 */ /* 0x020fca0000000900 */
[----:B------:R-:W-:Y:S02]  /*8c20*/  PRMT R40, R30, 0x7610, R40 ;  /* 0x000076101e287816 */ /* 0x000fe40000000028 */
[-C--:B------:R-:W-:Y:S08]  /*8c30*/  HMMA.16816.F32 R28, R12, R50.reuse, RZ ;  /* 0x000000320c1c723c */ /* 0x080ff000000018ff */
[----:B------:R-:W-:-:S15]  /*8c40*/  HMMA.16816.F32 R48, R24, R50, RZ ;  /* 0x000000321830723c */ /* 0x000fde00000018ff */
[----:B------:R-:W-:-:S05]  /*8c50*/  NOP ;  /* 0x0000000000007918 */ /* 0x000fca0000000000 */
[----:B------:R-:W-:Y:S01]  /*8c60*/  HMMA.16816.F32 R116, R20, R46, R48 ;  /* 0x0000002e1474723c */ /* 0x000fe20000001830 */
[----:B------:R2:W5:Y:S04]  /*8c70*/  LDL.LU.S16 R49, [R1+0x34] ;  /* 0x0000340001317983 */ /* 0x0005680000300600 */
[----:B------:R2:W5:Y:S04]  /*8c80*/  LDL.LU.S16 R48, [R1+0x38] ;  /* 0x0000380001307983 */ /* 0x0005680000300600 */
[----:B-1----:R1:W5:Y:S04]  /*8c90*/  LDL.LU.S16 R63, [R1+0x3c] ;  /* 0x00003c00013f7983 */ /* 0x0023680000300600 */
[----:B------:R1:W5:Y:S01]  /*8ca0*/  LDL.LU.S16 R62, [R1+0x40] ;  /* 0x00004000013e7983 */ /* 0x0003620000300600 */
[----:B------:R-:W-:-:S02]  /*8cb0*/  ISETP.GT.U32.AND P0, PT, R57, UR12, PT ;  /* 0x0000000c39007c0c */ /* 0x000fc4000bf04070 */
[----:B------:R-:W-:-:S11]  /*8cc0*/  PRMT R75, R2, 0x7632, R75 ;  /* 0x00007632024b7816 */ /* 0x000fd6000000004b */
[----:B---3--:R-:W-:Y:S01]  /*8cd0*/  @P0 HADD2 R44, -R75.H0_H0, -RZ.H0_H0 ;  /* 0xa00000ff4b2c0230 */ /* 0x008fe20000000900 */
[----:B------:R-:W-:-:S04]  /*8ce0*/  PRMT R83, R140, 0x5410, R75 ;  /* 0x000054108c537816 */ /* 0x000fc8000000004b */
[----:B------:R-:W-:-:S04]  /*8cf0*/  PRMT R2, R44, 0x7610, R2 ;  /* 0x000076102c027816 */ /* 0x000fc80000000002 */
[----:B------:R-:W-:Y:S02]  /*8d00*/  @P0 PRMT R75, R2, 0x5410, RZ ;  /* 0x00005410024b0816 */ /* 0x000fe400000000ff */
[----:B------:R-:W-:Y:S01]  /*8d10*/  LOP3.LUT R2, R56, 0xffff, RZ, 0xc0, !PT ;  /* 0x0000ffff38027812 */ /* 0x000fe200078ec0ff */
[----:B------:R-:W-:-:S03]  /*8d20*/  IMAD.MOV.U32 R133, RZ, RZ, R204 ;  /* 0x000000ffff857224 */ /* 0x000fc600078e00cc */
[----:B------:R-:W-:Y:S01]  /*8d30*/  SHF.R.U32.HI R65, RZ, 0x8, R2 ;  /* 0x00000008ff417819 */ /* 0x000fe20000011602 */
[----:B------:R-:W-:Y:S03]  /*8d40*/  MUFU.EX2 R166, R135 ;  /* 0x0000008700a67308 */ /* 0x000fe60000000800 */
[----:B------:R-:W-:Y:S01]  /*8d50*/  LOP3.LUT R2, R65, 0xffff, RZ, 0xc0, !PT ;  /* 0x0000ffff41027812 */ /* 0x000fe200078ec0ff */
[----:B------:R-:W3:Y:S01]  /*8d60*/  MUFU.EX2 R204, R132 ;  /* 0x0000008400cc7308 */ /* 0x000ee20000000800 */
[----:B------:R-:W-:Y:S02]  /*8d70*/  @P1 PRMT R140, R40, 0x5410, RZ ;  /* 0x00005410288c1816 */ /* 0x000fe400000000ff */
[----:B------:R-:W-:Y:S02]  /*8d80*/  ISETP.LE.U32.AND P1, PT, R2, UR12, PT ;  /* 0x0000000c02007c0c */ /* 0x000fe4000bf23070 */
[----:B------:R-:W-:Y:S01]  /*8d90*/  PRMT R2, R56, 0x7632, R2 ;  /* 0x0000763238027816 */ /* 0x000fe20000000002 */
[----:B------:R-:W-:Y:S01]  /*8da0*/  FADD.FTZ R35, R106, R35 ;  /* 0x000000236a237221 */ /* 0x000fe20000010000 */
[----:B------:R-:W-:-:S02]  /*8db0*/  LOP3.LUT R64, R56, 0xff, RZ, 0xc0, !PT ;  /* 0x000000ff38407812 */ /* 0x000fc400078ec0ff */
[----:B------:R-:W-:Y:S01]  /*8dc0*/  LOP3.LUT R2, R2, 0xff, RZ, 0xc0, !PT ;  /* 0x000000ff02027812 */ /* 0x000fe200078ec0ff */
[----:B------:R-:W-:Y:S01]  /*8dd0*/  HMMA.16816.F32 R104, R8, R46, R28 ;  /* 0x0000002e0868723c */ /* 0x000fe2000000181c */
[----:B------:R-:W-:Y:S02]  /*8de0*/  IMAD.IADD R28, R231, 0x1, R59 ;  /* 0x00000001e71c7824 */ /* 0x000fe400078e023b */
[----:B------:R-:W-:Y:S01]  /*8df0*/  ISETP.LE.U32.AND P0, PT, R2, UR12, PT ;  /* 0x0000000c02007c0c */ /* 0x000fe2000bf03070 */
[----:B------:R-:W-:Y:S01]  /*8e00*/  USHF.L.U32 UR6, UR25, 0x3, URZ ;  /* 0x0000000319067899 */ /* 0x000fe200080006ff */
[----:B---3--:R-:W-:Y:S01]  /*8e10*/  F2FP.F16.F32.PACK_AB R2, R204, R166 ;  /* 0x000000a6cc02723e */ /* 0x008fe200000000ff */
[----:B------:R-:W3:Y:S01]  /*8e20*/  LDSM.16.MT88.4 R44, [R28+0x6000] ;  /* 0x006000001c2c783b */ /* 0x000ee20000004200 */
[----:B------:R-:W-:Y:S02]  /*8e30*/  ISETP.LE.U32.AND P3, PT, R64, UR12, PT ;  /* 0x0000000c40007c0c */ /* 0x000fe4000bf63070 */
[C---:B------:R-:W-:Y:S01]  /*8e40*/  PRMT R73, R2.reuse, 0x7632, R73 ;  /* 0x0000763202497816 */ /* 0x040fe20000000049 */
[----:B------:R-:W-:Y:S01]  /*8e50*/  IMAD.U32 R30, RZ, RZ, UR6 ;  /* 0x00000006ff1e7e24 */ /* 0x000fe2000f8e00ff */
[----:B------:R-:W-:Y:S01]  /*8e60*/  PRMT R74, R2, 0x7610, R74 ;  /* 0x00007610024a7816 */ /* 0x000fe2000000004a */
[----:B------:R-:W-:-:S02]  /*8e70*/  IMAD.MOV.U32 R167, RZ, RZ, R210 ;  /* 0x000000ffffa77224 */ /* 0x000fc400078e00d2 */
[----:B----4-:R-:W-:Y:S02]  /*8e80*/  @!P1 HADD2 R41, -R73.H0_H0, -RZ.H0_H0 ;  /* 0xa00000ff49299230 */ /* 0x010fe40000000900 */
[----:B------:R-:W-:Y:S01]  /*8e90*/  IMAD.WIDE R30, R30, 0x2, R36 ;  /* 0x000000021e1e7825 */ /* 0x000fe200078e0224 */
[----:B------:R-:W-:Y:S03]  /*8ea0*/  MUFU.EX2 R173, R232 ;  /* 0x000000e800ad7308 */ /* 0x000fe60000000800 */
[----:B------:R-:W-:Y:S01]  /*8eb0*/  FADD.FTZ R40, R126, R53 ;  /* 0x000000357e287221 */ /* 0x000fe20000010000 */
[----:B------:R-:W-:Y:S02]  /*8ec0*/  IMAD.MOV.U32 R134, RZ, RZ, R181 ;  /* 0x000000ffff867224 */ /* 0x000fe400078e00b5 */
[----:B--2---:R-:W-:Y:S01]  /*8ed0*/  @!P3 HADD2 R52, -R74.H0_H0, -RZ.H0_H0 ;  /* 0xa00000ff4a34b230 */ /* 0x004fe20000000900 */
[----:B------:R-:W2:Y:S01]  /*8ee0*/  MUFU.EX2 R181, R233 ;  /* 0x000000e900b57308 */ /* 0x000ea20000000800 */
[----:B------:R-:W-:Y:S01]  /*8ef0*/  PRMT R2, R41, 0x7610, R2 ;  /* 0x0000761029027816 */ /* 0x000fe20000000002 */
[----:B------:R-:W-:Y:S01]  /*8f00*/  IMAD.MOV.U32 R109, RZ, RZ, R167 ;  /* 0x000000ffff6d7224 */ /* 0x000fe200078e00a7 */
[----:B------:R4:W-:Y:S01]  /*8f10*/  STG.E.U16 desc[UR28][R30.64], R82 ;  /* 0x000000521e007986 */ /* 0x0009e2000c10151c */
[----:B------:R1:W-:Y:S01]  /*8f20*/  MUFU.EX2 R161, R214 ;  /* 0x000000d600a17308 */ /* 0x0003e20000000800 */
[----:B------:R-:W-:Y:S01]  /*8f30*/  FADD.FTZ R29, R110, R38 ;  /* 0x000000266e1d7221 */ /* 0x000fe20000010000 */
[----:B------:R-:W-:-:S02]  /*8f40*/  FADD.FTZ R38, R124, R40 ;  /* 0x000000287c267221 */ /* 0x000fc40000010000 */
[----:B------:R-:W3:Y:S01]  /*8f50*/  MUFU.EX2 R167, R227 ;  /* 0x000000e300a77308 */ /* 0x000ee20000000800 */
[----:B------:R-:W-:Y:S01]  /*8f60*/  PRMT R40, R52, 0x7610, R40 ;  /* 0x0000761034287816 */ /* 0x000fe20000000028 */
[----:B------:R-:W-:Y:S01]  /*8f70*/  IMAD.MOV.U32 R113, RZ, RZ, R230 ;  /* 0x000000ffff717224 */ /* 0x000fe200078e00e6 */
[-C--:B------:R-:W-:Y:S08]  /*8f80*/  HMMA.16816.F32 R208, R4, R42.reuse, R84 ;  /* 0x0000002a04d0723c */ /* 0x080ff00000001854 */
[----:B------:R-:W-:Y:S01]  /*8f90*/  HMMA.16816.F32 R228, R16, R42, R76 ;  /* 0x0000002a10e4723c */ /* 0x000fe2000000184c */
[----:B----4-:R-:W-:-:S02]  /*8fa0*/  PRMT R82, R74, 0x5410, R73 ;  /* 0x000054104a527816 */ /* 0x010fc40000000049 */
[----:B------:R-:W-:Y:S02]  /*8fb0*/  @!P1 PRMT R73, R2, 0x5410, RZ ;  /* 0x0000541002499816 */ /* 0x000fe400000000ff */
[----:B------:R-:W-:Y:S02]  /*8fc0*/  PRMT R2, R58, 0x7770, RZ ;  /* 0x000077703a027816 */ /* 0x000fe400000000ff */
[----:B------:R-:W-:Y:S02]  /*8fd0*/  @!P3 PRMT R74, R40, 0x5410, RZ ;  /* 0x00005410284ab816 */ /* 0x000fe400000000ff */
[----:B------:R-:W-:Y:S01]  /*8fe0*/  ISETP.LE.U32.AND P1, PT, R2, UR12, PT ;  /* 0x0000000c02007c0c */ /* 0x000fe2000bf23070 */
[----:B------:R-:W4:Y:S01]  /*8ff0*/  LDSM.16.MT88.4 R40, [R28+0x6800] ;  /* 0x006800001c28783b */ /* 0x000f220000004200 */
[----:B--2---:R-:W-:Y:S01]  /*9000*/  F2FP.F16.F32.PACK_AB R2, R181, R173 ;  /* 0x000000adb502723e */ /* 0x004fe200000000ff */
[----:B-1----:R-:W-:Y:S01]  /*9010*/  FADD.FTZ R214, R125, R29 ;  /* 0x0000001d7dd67221 */ /* 0x002fe20000010000 */
[----:B---3--:R-:W-:-:S02]  /*9020*/  F2FP.F16.F32.PACK_AB R29, R167, R161 ;  /* 0x000000a1a71d723e */ /* 0x008fc400000000ff */
[----:B------:R-:W-:Y:S02]  /*9030*/  PRMT R72, R2, 0x7610, R72 ;  /* 0x0000761002487816 */ /* 0x000fe40000000048 */
[----:B------:R-:W-:Y:S01]  /*9040*/  PRMT R67, R29, 0x7610, R67 ;  /* 0x000076101d437816 */ /* 0x000fe20000000043 */
[----:B------:R-:W-:Y:S01]  /*9050*/  FADD.FTZ R35, R120, R35 ;  /* 0x0000002378237221 */ /* 0x000fe20000010000 */
[----:B------:R-:W-:-:S03]  /*9060*/  PRMT R66, R2, 0x7632, R66 ;  /* 0x0000763202427816 */ /* 0x000fc60000000042 */
[----:B------:R-:W-:Y:S01]  /*9070*/  FADD.FTZ R102, R127, R35 ;  /* 0x000000237f667221 */ /* 0x000fe20000010000 */
[--C-:B------:R-:W-:Y:S01]  /*9080*/  FADD.FTZ R103, R206, R38.reuse ;  /* 0x00000026ce677221 */ /* 0x100fe20000010000 */
[----:B------:R-:W-:Y:S01]  /*9090*/  PRMT R38, R29, 0x7632, R38 ;  /* 0x000076321d267816 */ /* 0x000fe20000000026 */
[----:B------:R1:W-:Y:S01]  /*90a0*/  STG.E.U16 desc[UR28][R30.64+0x2], R81 ;  /* 0x000002511e007986 */ /* 0x0003e2000c10151c */
[----:B------:R-:W-:Y:S02]  /*90b0*/  PRMT R206, R72, 0x5410, R66 ;  /* 0x0000541048ce7816 */ /* 0x000fe40000000042 */
[----:B------:R-:W-:Y:S01]  /*90c0*/  PRMT R2, R58, 0x7771, RZ ;  /* 0x000077713a027816 */ /* 0x000fe200000000ff */
[----:B------:R-:W-:Y:S01]  /*90d0*/  IMAD.U32 R29, RZ, RZ, UR25 ;  /* 0x00000019ff1d7e24 */ /* 0x000fe2000f8e00ff */
[----:B------:R-:W-:Y:S01]  /*90e0*/  HMMA.16816.F32 R52, R24, R44, RZ ;  /* 0x0000002c1834723c */ /* 0x000fe200000018ff */
[----:B------:R-:W-:Y:S01]  /*90f0*/  FADD.FTZ R39, R111, R39 ;  /* 0x000000276f277221 */ /* 0x000fe20000010000 */
[----:B------:R-:W-:-:S02]  /*9100*/  IMAD.MOV.U32 R61, RZ, RZ, R113 ;  /* 0x000000ffff3d7224 */ /* 0x000fc400078e0071 */
[----:B-----5:R-:W-:Y:S02]  /*9110*/  @!P0 HADD2 R49, -R67.H0_H0, -RZ.H0_H0 ;  /* 0xa00000ff43318230 */ /* 0x020fe40000000900 */
[----:B------:R-:W-:-:S03]  /*9120*/  @!P1 HADD2 R48, -R72.H0_H0, -RZ.H0_H0 ;  /* 0xa00000ff48309230 */ /* 0x000fc60000000900 */
[----:B------:R-:W-:Y:S01]  /*9130*/  PRMT R76, R49, 0x7610, R76 ;  /* 0x00007610314c7816 */ /* 0x000fe2000000004c */
[----:B------:R-:W-:Y:S01]  /*9140*/  IMAD.MOV.U32 R232, RZ, RZ, R109 ;  /* 0x000000ffffe87224 */ /* 0x000fe200078e006d */
[----:B------:R-:W-:Y:S01]  /*9150*/  PRMT R120, R58, 0x7773, RZ ;  /* 0x000077733a787816 */ /* 0x000fe200000000ff */
[----:B------:R-:W-:Y:S01]  /*9160*/  IMAD.MOV.U32 R227, RZ, RZ, R134 ;  /* 0x000000ffffe37224 */ /* 0x000fe200078e0086 */
[----:B------:R-:W-:Y:S01]  /*9170*/  PRMT R35, R48, 0x7610, R35 ;  /* 0x0000761030237816 */ /* 0x000fe20000000023 */
[----:B------:R-:W-:Y:S01]  /*9180*/  LDSM.16.MT88.4 R124, [R80+0x7800] ;  /* 0x00780000507c783b */ /* 0x000fe20000004200 */
[----:B------:R-:W-:Y:S02]  /*9190*/  HMMA.16816.F32 R48, R12, R44, RZ ;  /* 0x0000002c0c30723c */ /* 0x000fe400000018ff */
[----:B------:R-:W-:Y:S02]  /*91a0*/  @!P1 PRMT R72, R35, 0x5410, RZ ;  /* 0x0000541023489816 */ /* 0x000fe400000000ff */
[----:B------:R-:W-:-:S02]  /*91b0*/  SHF.R.U32.HI R35, RZ, 0x18, R56 ;  /* 0x00000018ff237819 */ /* 0x000fc40000011638 */
[----:B-1----:R-:W-:Y:S02]  /*91c0*/  PRMT R81, R67, 0x5410, R38 ;  /* 0x0000541043517816 */ /* 0x002fe40000000026 */
[----:B------:R-:W-:Y:S02]  /*91d0*/  @!P0 PRMT R67, R76, 0x5410, RZ ;  /* 0x000054104c438816 */ /* 0x000fe400000000ff */
[----:B------:R-:W-:Y:S02]  /*91e0*/  ISETP.LE.U32.AND P0, PT, R35, UR12, PT ;  /* 0x0000000c23007c0c */ /* 0x000fe4000bf03070 */
[----:B------:R-:W-:Y:S01]  /*91f0*/  ISETP.GT.U32.AND P1, PT, R2, UR12, PT ;  /* 0x0000000c02007c0c */ /* 0x000fe2000bf24070 */
[----:B------:R-:W-:-:S04]  /*9200*/  IMAD.WIDE R30, R29, 0x70, R30 ;  /* 0x000000701d1e7825 */ /* 0x000fc800078e021e */
[----:B------:R-:W-:-:S03]  /*9210*/  FADD.FTZ R39, R108, R39 ;  /* 0x000000276c277221 */ /* 0x000fc60000010000 */
[----:B----4-:R-:W-:Y:S03]  /*9220*/  HMMA.16816.F32 R88, R8, R40, R48 ;  /* 0x000000280858723c */ /* 0x010fe60000001830 */
[----:B------:R-:W-:-:S05]  /*9230*/  @!P0 HADD2 R62, -R38.H0_H0, -RZ.H0_H0 ;  /* 0xa00000ff263e8230 */ /* 0x000fca0000000900 */
[----:B------:R-:W-:Y:S01]  /*9240*/  HMMA.16816.F32 R48, R12, R46, RZ ;  /* 0x0000002e0c30723c */ /* 0x000fe200000018ff */
[----:B------:R-:W-:Y:S01]  /*9250*/  PRMT R29, R62, 0x7610, R29 ;  /* 0x000076103e1d7816 */ /* 0x000fe2000000001d */
[----:B------:R-:W-:-:S06]  /*9260*/  @P1 HADD2 R63, -R66.H0_H0, -RZ.H0_H0 ;  /* 0xa00000ff423f1230 */ /* 0x000fcc0000000900 */
[----:B------:R-:W-:Y:S01]  /*9270*/  HMMA.16816.F32 R44, R24, R46, RZ ;  /* 0x0000002e182c723c */ /* 0x000fe200000018ff */
[----:B------:R-:W-:Y:S01]  /*9280*/  @!P0 PRMT R38, R29, 0x5410, RZ ;  /* 0x000054101d268816 */ /* 0x000fe200000000ff */
[----:B------:R-:W-:Y:S02]  /*9290*/  IMAD.MOV.U32 R29, RZ, RZ, R58 ;  /* 0x000000ffff1d7224 */ /* 0x000fe400078e003a */
[--C-:B------:R-:W-:Y:S01]  /*92a0*/  FADD.FTZ R101, R205, R39.reuse ;  /* 0x00000027cd657221 */ /* 0x100fe20000010000 */
[----:B------:R-:W-:Y:S02]  /*92b0*/  PRMT R39, R63, 0x7610, R39 ;  /* 0x000076103f277816 */ /* 0x000fe40000000027 */
[----:B------:R-:W-:Y:S02]  /*92c0*/  LOP3.LUT R29, R29, 0xff, RZ, 0xc0, !PT ;  /* 0x000000ff1d1d7812 */ /* 0x000fe400078ec0ff */
[----:B------:R-:W-:Y:S02]  /*92d0*/  @P1 PRMT R66, R39, 0x5410, RZ ;  /* 0x0000541027421816 */ /* 0x000fe400000000ff */
[----:B------:R-:W-:-:S02]  /*92e0*/  PRMT R39, R60, 0x5410, R57 ;  /* 0x000054103c277816 */ /* 0x000fc40000000039 */
[----:B------:R-:W-:Y:S01]  /*92f0*/  PRMT R57, R29, 0x5410, R2 ;  /* 0x000054101d397816 */ /* 0x000fe20000000002 */
[----:B------:R-:W-:Y:S01]  /*9300*/  IMAD.IADD R29, R0, 0x1, R28 ;  /* 0x00000001001d7824 */ /* 0x000fe200078e021c */
[----:B------:R-:W-:Y:S08]  /*9310*/  HMMA.16816.F32 R112, R20, R40, R52 ;  /* 0x000000281470723c */ /* 0x000ff00000001834 */
[-C--:B------:R-:W-:Y:S08]  /*9320*/  HMMA.16816.F32 R76, R8, R42.reuse, R48 ;  /* 0x0000002a084c723c */ /* 0x080ff00000001830 */
[----:B------:R-:W-:Y:S01]  /*9330*/  HMMA.16816.F32 R92, R20, R42, R44 ;  /* 0x0000002a145c723c */ /* 0x000fe2000000182c */
[----:B------:R-:W1:Y:S07]  /*9340*/  LDSM.16.MT88.4 R40, [R29+0x6000] ;  /* 0x006000001d28783b */ /* 0x000e6e0000004200 */
[C---:B-1----:R-:W-:Y:S08]  /*9350*/  HMMA.16816.F32 R52, R12.reuse, R40, RZ ;  /* 0x000000280c34723c */ /* 0x042ff000000018ff */
[----:B------:R-:W-:Y:S01]  /*9360*/  HMMA.16816.F32 R48, R12, R42, RZ ;  /* 0x0000002a0c30723c */ /* 0x000fe200000018ff */
[----:B------:R-:W1:Y:S07]  /*9370*/  LDSM.16.MT88.4 R12, [R29+0x6800] ;  /* 0x006800001d0c783b */ /* 0x000e6e0000004200 */
[----:B------:R-:W-:Y:S01]  /*9380*/  HMMA.16816.F32 R44, R24, R40, RZ ;  /* 0x00000028182c723c */ /* 0x000fe200000018ff */
[----:B------:R-:W-:-:S07]  /*9390*/  IMAD.MOV.U32 R233, RZ, RZ, R61 ;  /* 0x000000ffffe97224 */ /* 0x000fce00078e003d */
[----:B------:R-:W-:-:S12]  /*93a0*/  HMMA.16816.F32 R24, R24, R42, RZ ;  /* 0x0000002a1818723c */ /* 0x000fd800000018ff */
[-C--:B-1----:R-:W-:Y:S08]  /*93b0*/  HMMA.16816.F32 R60, R20, R12.reuse, R44 ;  /* 0x0000000c143c723c */ /* 0x082ff0000000182c */
[C---:B------:R-:W-:Y:S08]  /*93c0*/  HMMA.16816.F32 R44, R8.reuse, R12, R52 ;  /* 0x0000000c082c723c */ /* 0x040ff00000001834 */
[-C--:B------:R-:W-:Y:S01]  /*93d0*/  HMMA.16816.F32 R40, R8, R14.reuse, R48 ;  /* 0x0000000e0828723c */ /* 0x080fe20000001830 */
[----:B------:R-:W1:Y:S07]  /*93e0*/  LDSM.16.MT88.4 R8, [R59+0x7000] ;  /* 0x007000003b08783b */ /* 0x000e6e0000004200 */
[----:B------:R-:W-:Y:S01]  /*93f0*/  HMMA.16816.F32 R24, R20, R14, R24 ;  /* 0x0000000e1418723c */ /* 0x000fe20000001818 */
[----:B------:R-:W2:Y:S01]  /*9400*/  LDSM.16.MT88.4 R12, [R29+0x7000] ;  /* 0x007000001d0c783b */ /* 0x000ea20000004200 */
[----:B------:R-:W-:-:S02]  /*9410*/  SHF.R.U32.HI R2, RZ, 0x10, R56 ;  /* 0x00000010ff027819 */ /* 0x000fc40000011638 */
[----:B------:R-:W-:Y:S01]  /*9420*/  PRMT R58, R58, 0x7772, RZ ;  /* 0x000077723a3a7816 */ /* 0x000fe200000000ff */
[----:B------:R-:W-:Y:S01]  /*9430*/  IMAD.MOV.U32 R205, RZ, RZ, R133 ;  /* 0x000000ffffcd7224 */ /* 0x000fe200078e0085 */
[----:B------:R-:W-:Y:S01]  /*9440*/  ISETP.GT.U32.AND P0, PT, R120, UR12, PT ;  /* 0x0000000c78007c0c */ /* 0x000fe2000bf04070 */
[----:B------:R-:W-:Y:S04]  /*9450*/  STG.E.U16 desc[UR28][R30.64], R96 ;  /* 0x000000601e007986 */ /* 0x000fe8000c10151c */
[----:B------:R-:W-:Y:S04]  /*9460*/  STG.E.U16 desc[UR28][R30.64+0x2], R122 ;  /* 0x0000027a1e007986 */ /* 0x000fe8000c10151c */
[----:B------:R-:W-:Y:S01]  /*9470*/  LDSM.16.MT88.4 R20, [R29+0x7800] ;  /* 0x007800001d14783b */ /* 0x000fe20000004200 */
[-C--:B-1----:R-:W-:Y:S08]  /*9480*/  HMMA.16816.F32 R136, R16, R8.reuse, R136 ;  /* 0x000000081088723c */ /* 0x082ff00000001888 */
[C---:B------:R-:W-:Y:S08]  /*9490*/  HMMA.16816.F32 R108, R4.reuse, R8, R128 ;  /* 0x00000008046c723c */ /* 0x040ff00000001880 */
[-C--:B------:R-:W-:Y:S08]  /*94a0*/  HMMA.16816.F32 R104, R4, R10.reuse, R104 ;  /* 0x0000000a0468723c */ /* 0x080ff00000001868 */
[C---:B------:R-:W-:Y:S01]  /*94b0*/  HMMA.16816.F32 R52, R16.reuse, R10, R116 ;  /* 0x0000000a1034723c */ /* 0x040fe20000001874 */
[----:B------:R-:W1:Y:S07]  /*94c0*/  LDSM.16.MT88.4 R8, [R28+0x7000] ;  /* 0x007000001c08783b */ /* 0x000e6e0000004200 */
[C---:B--2---:R-:W-:Y:S08]  /*94d0*/  HMMA.16816.F32 R60, R16.reuse, R12, R60 ;  /* 0x0000000c103c723c */ /* 0x044ff0000000183c */
[----:B------:R-:W-:Y:S08]  /*94e0*/  HMMA.16816.F32 R24, R16, R14, R24 ;  /* 0x0000000e1018723c */ /* 0x000ff00000001818 */
[C---:B------:R-:W-:Y:S08]  /*94f0*/  HMMA.16816.F32 R44, R4.reuse, R12, R44 ;  /* 0x0000000c042c723c */ /* 0x040ff0000000182c */
[----:B------:R-:W-:Y:S01]  /*9500*/  HMMA.16816.F32 R40, R4, R14, R40 ;  /* 0x0000000e0428723c */ /* 0x000fe20000001828 */
[----:B------:R-:W-:Y:S01]  /*9510*/  ISETP.GT.U32.AND P1, PT, R58, UR12, PT ;  /* 0x0000000c3a007c0c */ /* 0x000fe2000bf24070 */
[----:B------:R-:W2:Y:S04]  /*9520*/  LDSM.16.MT88.4 R132, [R59+0x7800] ;  /* 0x007800003b84783b */ /* 0x000ea80000004200 */
[----:B------:R-:W3:Y:S02]  /*9530*/  LDSM.16.MT88.4 R116, [R28+0x7800] ;  /* 0x007800001c74783b */ /* 0x000ee40000004200 */
[C---:B-1----:R-:W-:Y:S08]  /*9540*/  HMMA.16816.F32 R112, R16.reuse, R8, R112 ;  /* 0x000000081070723c */ /* 0x042ff00000001870 */
[----:B------:R-:W-:Y:S01]  /*9550*/  HMMA.16816.F32 R48, R16, R10, R92 ;  /* 0x0000000a1030723c */ /* 0x000fe2000000185c */
[----:B------:R1:W4:Y:S04]  /*9560*/  LDL.LU.S16 R17, [R1+0x44] ;  /* 0x0000440001117983 */ /* 0x0003280000300600 */
[----:B------:R1:W5:Y:S03]  /*9570*/  LDL.LU.S16 R13, [R1+0x4c] ;  /* 0x00004c00010d7983 */ /* 0x0003660000300600 */
[C---:B------:R-:W-:Y:S08]  /*9580*/  HMMA.16816.F32 R88, R4.reuse, R8, R88 ;  /* 0x000000080458723c */ /* 0x040ff00000001858 */
[----:B------:R-:W-:Y:S01]  /*9590*/  HMMA.16816.F32 R84, R4, R10, R76 ;  /* 0x0000000a0454723c */ /* 0x000fe2000000184c */
[----:B------:R-:W-:-:S02]  /*95a0*/  PRMT R4, R64, 0x5410, R65 ;  /* 0x0000541040047816 */ /* 0x000fc40000000041 */
[----:B------:R-:W-:-:S03]  /*95b0*/  LOP3.LUT R5, R2, 0xff, RZ, 0xc0, !PT ;  /* 0x000000ff02057812 */ /* 0x000fc600078ec0ff */
[----:B------:R-:W-:Y:S02]  /*95c0*/  HSET2.LE.AND R2, R4, R3, PT ;  /* 0x0000000304027233 */ /* 0x000fe40003803000 */
[----:B------:R-:W-:-:S03]  /*95d0*/  PRMT R4, R5, 0x5410, R35 ;  /* 0x0000541005047816 */ /* 0x000fc60000000023 */
[----:B------:R-:W-:Y:S02]  /*95e0*/  LOP3.LUT R76, R82, R2, RZ, 0xc0, !PT ;  /* 0x00000002524c7212 */ /* 0x000fe400078ec0ff */
[----:B------:R-:W-:Y:S02]  /*95f0*/  HSET2.LE.AND R2, R4, R3, PT ;  /* 0x0000000304027233 */ /* 0x000fe40003803000 */
[----:B------:R-:W-:-:S03]  /*9600*/  PRMT R6, R98, 0x5410, R97 ;  /* 0x0000541062067816 */ /* 0x000fc60000000061 */
[----:B------:R-:W-:Y:S02]  /*9610*/  LOP3.LUT R77, R81, R2, RZ, 0xc0, !PT ;  /* 0x00000002514d7212 */ /* 0x000fe400078ec0ff */
[----:B------:R-:W-:-:S04]  /*9620*/  SHF.R.U32.HI R2, RZ, 0x10, R100 ;  /* 0x00000010ff027819 */ /* 0x000fc80000011664 */
[----:B------:R-:W-:Y:S02]  /*9630*/  LOP3.LUT R2, R2, 0xff, RZ, 0xc0, !PT ;  /* 0x000000ff02027812 */ /* 0x000fe400078ec0ff */
[----:B------:R-:W-:Y:S02]  /*9640*/  LOP3.LUT R5, R39, 0xff00ff, RZ, 0xc0, !PT ;  /* 0x00ff00ff27057812 */ /* 0x000fe400078ec0ff */
[--C-:B------:R-:W-:Y:S02]  /*9650*/  HSET2.LE.AND R4, R6, R3.reuse, PT ;  /* 0x0000000306047233 */ /* 0x100fe40003803000 */
[----:B------:R-:W-:Y:S02]  /*9660*/  PRMT R6, R2, 0x5410, R121 ;  /* 0x0000541002067816 */ /* 0x000fe40000000079 */
[----:B------:R-:W-:Y:S01]  /*9670*/  PRMT R2, R58, 0x5410, R120 ;  /* 0x000054103a027816 */ /* 0x000fe20000000078 */
[----:B------:R-:W-:Y:S01]  /*9680*/  MUFU.EX2 R14, R205 ;  /* 0x000000cd000e7308 */ /* 0x000fe20000000800 */
[----:B------:R-:W-:-:S03]  /*9690*/  HSET2.LE.AND R5, R5, R3, PT ;  /* 0x0000000305057233 */ /* 0x000fc60003803000 */
[----:B------:R-:W2:Y:S01]  /*96a0*/  MUFU.EX2 R15, R233 ;  /* 0x000000e9000f7308 */ /* 0x000ea20000000800 */
[----:B------:R-:W-:Y:S02]  /*96b0*/  LOP3.LUT R2, R2, 0xff00ff, RZ, 0xc0, !PT ;  /* 0x00ff00ff02027812 */ /* 0x000fe400078ec0ff */
[----:B------:R-:W-:Y:S02]  /*96c0*/  PRMT R7, R123, 0x5410, R224 ;  /* 0x000054107b077816 */ /* 0x000fe400000000e0 */
[----:B------:R-:W-:Y:S02]  /*96d0*/  LOP3.LUT R79, R83, R5, RZ, 0xc0, !PT ;  /* 0x00000005534f7212 */ /* 0x000fe400078ec0ff */
[--C-:B------:R-:W-:Y:S02]  /*96e0*/  HSET2.LE.AND R5, R2, R3.reuse, PT ;  /* 0x0000000302057233 */ /* 0x100fe40003803000 */
[----:B------:R-:W-:Y:S02]  /*96f0*/  HSET2.LE.AND R2, R7, R3, PT ;  /* 0x0000000307027233 */ /* 0x000fe40003803000 */
[----:B------:R-:W-:-:S03]  /*9700*/  LOP3.LUT R78, R99, R4, RZ, 0xc0, !PT ;  /* 0x00000004634e7212 */ /* 0x000fc600078ec0ff */
[----:B------:R-:W-:Y:S02]  /*9710*/  LOP3.LUT R100, R250, R2, RZ, 0xc0, !PT ;  /* 0x00000002fa647212 */ /* 0x000fe400078ec0ff */
[----:B--2---:R-:W-:Y:S02]  /*9720*/  F2FP.F16.F32.PACK_AB R2, R15, R14 ;  /* 0x0000000e0f02723e */ /* 0x004fe400000000ff */
[--C-:B------:R-:W-:Y:S02]  /*9730*/  HSET2.LE.AND R4, R57, R3.reuse, PT ;  /* 0x0000000339047233 */ /* 0x100fe40003803000 */
[C---:B------:R-:W-:Y:S02]  /*9740*/  PRMT R11, R2.reuse, 0x7610, R11 ;  /* 0x00007610020b7816 */ /* 0x040fe4000000000b */
[----:B------:R-:W-:Y:S01]  /*9750*/  PRMT R10, R2, 0x7632, R10 ;  /* 0x00007632020a7816 */ /* 0x000fe2000000000a */
[----:B------:R-:W-:Y:S01]  /*9760*/  FADD.FTZ R12, R244, R102 ;  /* 0x00000066f40c7221 */ /* 0x000fe20000010000 */
[----:B------:R-:W-:-:S02]  /*9770*/  HSET2.LE.AND R3, R6, R3, PT ;  /* 0x0000000306037233 */ /* 0x000fc40003803000 */
[----:B------:R-:W-:Y:S02]  /*9780*/  LOP3.LUT R102, R206, R4, RZ, 0xc0, !PT ;  /* 0x00000004ce667212 */ /* 0x000fe400078ec0ff */
[----:B------:R-:W-:Y:S01]  /*9790*/  PRMT R4, R11, 0x5410, R10 ;  /* 0x000054100b047816 */ /* 0x000fe2000000000a */
[----:B------:R-:W-:Y:S01]  /*97a0*/  FADD.FTZ R16, R240, R101 ;  /* 0x00000065f0107221 */ /* 0x000fe20000010000 */
[----:B------:R-:W-:Y:S01]  /*97b0*/  FADD.FTZ R8, R251, R103 ;  /* 0x00000067fb087221 */ /* 0x000fe20000010000 */
[----:B------:R-:W-:Y:S01]  /*97c0*/  LOP3.LUT R101, R246, R3, RZ, 0xc0, !PT ;  /* 0x00000003f6657212 */ /* 0x000fe200078ec0ff */
[----:B------:R-:W-:Y:S01]  /*97d0*/  IMAD.U32 R3, RZ, RZ, UR6 ;  /* 0x00000006ff037e24 */ /* 0x000fe2000f8e00ff */
[----:B------:R-:W-:Y:S01]  /*97e0*/  LOP3.LUT R103, R4, R5, RZ, 0xc0, !PT ;  /* 0x0000000504677212 */ /* 0x000fe200078ec0ff */
[----:B------:R-:W-:Y:S02]  /*97f0*/  IMAD.U32 R6, RZ, RZ, UR25 ;  /* 0x00000019ff067e24 */ /* 0x000fe4000f8e00ff */
[----:B------:R-:W-:-:S04]  /*9800*/  IMAD.WIDE R2, R3, 0x2, R30 ;  /* 0x0000000203027825 */ /* 0x000fc800078e021e */
[----:B------:R-:W-:Y:S01]  /*9810*/  FADD.FTZ R9, R243, R214 ;  /* 0x000000d6f3097221 */ /* 0x000fe20000010000 */
[----:B------:R-:W-:Y:S01]  /*9820*/  IMAD.WIDE R6, R6, -0x70, R30 ;  /* 0xffffff9006067825 */ /* 0x000fe200078e021e */
[----:B------:R-:W-:Y:S03]  /*9830*/  STG.E.U16 desc[UR28][R2.64], R203 ;  /* 0x000000cb02007986 */ /* 0x000fe6000c10151c */
[----:B------:R-:W-:Y:S01]  /*9840*/  FADD.FTZ R12, R227, R12 ;  /* 0x0000000ce30c7221 */ /* 0x000fe20000010000 */
[----:B------:R-:W-:Y:S01]  /*9850*/  FADD.FTZ R9, R252, R9 ;  /* 0x00000009fc097221 */ /* 0x000fe20000010000 */
[----:B------:R-:W-:Y:S02]  /*9860*/  STG.E.U16 desc[UR28][R2.64+0x2], R202 ;  /* 0x000002ca02007986 */ /* 0x000fe4000c10151c */
[----:B------:R-:W-:Y:S02]  /*9870*/  FADD.FTZ R12, R241, R12 ;  /* 0x0000000cf10c7221 */ /* 0x000fe40000010000 */
[----:B------:R-:W-:Y:S04]  /*9880*/  STG.E.U16 desc[UR28][R36.64+0x10], R201 ;  /* 0x000010c924007986 */ /* 0x000fe8000c10151c */
[----:B------:R-:W-:Y:S01]  /*9890*/  STG.E.U16 desc[UR28][R36.64+0x12], R200 ;  /* 0x000012c824007986 */ /* 0x000fe2000c10151c */
[----:B------:R-:W-:-:S03]  /*98a0*/  FADD.FTZ R9, R234, R9 ;  /* 0x00000009ea097221 */ /* 0x000fc60000010000 */
[----:B------:R-:W-:Y:S04]  /*98b0*/  STG.E.U16 desc[UR28][R6.64+0x10], R198 ;  /* 0x000010c606007986 */ /* 0x000fe8000c10151c */
[----:B------:R2:W-:Y:S01]  /*98c0*/  STG.E.U16 desc[UR28][R6.64+0x12], R199 ;  /* 0x000012c706007986 */ /* 0x0005e2000c10151c */
        /* <DEDUP_REMOVED lines=8> */
[----:B------:R-:W-:Y:S08]  /*9950*/  HMMA.16816.F32 R120, R100, R116, R112 ;  /* 0x000000746478723c */ /* 0x000ff00000001870 */
[----:B------:R-:W-:Y:S01]  /*9960*/  HMMA.16816.F32 R80, R76, R20, R44 ;  /* 0x000000144c50723c */ /* 0x000fe2000000182c */
[----:B----4-:R-:W-:-:S02]  /*9970*/  @P0 HADD2 R17, -R10.H0_H0, -RZ.H0_H0 ;  /* 0xa00000ff0a110230 */ /* 0x010fc40000000900 */
[----:B-----5:R-:W-:-:S03]  /*9980*/  @P1 HADD2 R13, -R11.H0_H0, -RZ.H0_H0 ;  /* 0xa00000ff0b0d1230 */ /* 0x020fc60000000900 */
[----:B------:R-:W-:Y:S02]  /*9990*/  PRMT R5, R17, 0x7610, R5 ;  /* 0x0000761011057816 */ /* 0x000fe40000000005 */
[----:B------:R-:W-:-:S04]  /*99a0*/  PRMT R4, R13, 0x7610, R4 ;  /* 0x000076100d047816 */ /* 0x000fc80000000004 */
[----:B------:R-:W-:Y:S01]  /*99b0*/  @P1 PRMT R11, R4, 0x5410, RZ ;  /* 0x00005410040b1816 */ /* 0x000fe200000000ff */
[----:B------:R-:W-:Y:S01]  /*99c0*/  IMAD.U32 R4, RZ, RZ, UR25 ;  /* 0x00000019ff047e24 */ /* 0x000fe2000f8e00ff */
[----:B------:R-:W-:Y:S01]  /*99d0*/  @P0 PRMT R10, R5, 0x5410, RZ ;  /* 0x00005410050a0816 */ /* 0x000fe200000000ff */
[----:B------:R-:W-:Y:S01]  /*99e0*/  FADD.FTZ R13, R232, R8 ;  /* 0x00000008e80d7221 */ /* 0x000fe20000010000 */
[----:B------:R-:W-:Y:S01]  /*99f0*/  FADD.FTZ R8, R249, R16 ;  /* 0x00000010f9087221 */ /* 0x000fe20000010000 */
[----:B------:R-:W-:-:S04]  /*9a00*/  IMAD.WIDE R4, R4, 0x70, R6 ;  /* 0x0000007004047825 */ /* 0x000fc800078e0206 */
[----:B--2---:R-:W-:Y:S02]  /*9a10*/  IMAD.U32 R6, RZ, RZ, UR25 ;  /* 0x00000019ff067e24 */ /* 0x004fe4000f8e00ff */
[----:B------:R-:W-:Y:S01]  /*9a20*/  FADD.FTZ R8, R222, R8 ;  /* 0x00000008de087221 */ /* 0x000fe20000010000 */
[----:B------:R-:W-:Y:S01]  /*9a30*/  STG.E.U16 desc[UR28][R4.64+0x10], R195 ;  /* 0x000010c304007986 */ /* 0x000fe2000c10151c */
[----:B------:R-:W-:Y:S01]  /*9a40*/  FADD.FTZ R13, R245, R13 ;  /* 0x0000000df50d7221 */ /* 0x000fe20000010000 */
[----:B------:R-:W-:Y:S02]  /*9a50*/  IMAD.WIDE R6, R6, -0x70, R4 ;  /* 0xffffff9006067825 */ /* 0x000fe400078e0204 */
[----:B------:R2:W-:Y:S02]  /*9a60*/  STG.E.U16 desc[UR28][R4.64+0x12], R197 ;  /* 0x000012c504007986 */ /* 0x0005e4000c10151c */
[----:B------:R-:W-:Y:S02]  /*9a70*/  FADD.FTZ R17, R248, R13 ;  /* 0x0000000df8117221 */ /* 0x000fe40000010000 */
[----:B------:R-:W-:Y:S04]  /*9a80*/  STG.E.U16 desc[UR28][R2.64+0x12], R196 ;  /* 0x000012c402007986 */ /* 0x000fe8000c10151c */
[----:B------:R-:W-:Y:S04]  /*9a90*/  STG.E.U16 desc[UR28][R2.64+0x10], R194 ;  /* 0x000010c202007986 */ /* 0x000fe8000c10151c */
[----:B------:R-:W-:Y:S04]  /*9aa0*/  STG.E.U16 desc[UR28][R36.64+0x20], R193 ;  /* 0x000020c124007986 */ /* 0x000fe8000c10151c */
[----:B------:R-:W-:Y:S01]  /*9ab0*/  STG.E.U16 desc[UR28][R36.64+0x22], R192 ;  /* 0x000022c024007986 */ /* 0x000fe2000c10151c */
[----:B--2---:R-:W-:Y:S01]  /*9ac0*/  FADD.FTZ R5, R242, R12 ;  /* 0x0000000cf2057221 */ /* 0x004fe20000010000 */
[----:B------:R-:W-:Y:S01]  /*9ad0*/  FADD.FTZ R4, R235, R9 ;  /* 0x00000009eb047221 */ /* 0x000fe20000010000 */
[----:B------:R-:W-:Y:S01]  /*9ae0*/  FADD.FTZ R12, R220, R8 ;  /* 0x00000008dc0c7221 */ /* 0x000fe20000010000 */
[----:B------:R-:W-:-:S02]  /*9af0*/  IMAD.U32 R8, RZ, RZ, UR25 ;  /* 0x00000019ff087e24 */ /* 0x000fc4000f8e00ff */
[----:B------:R-:W-:Y:S01]  /*9b00*/  FADD.FTZ R16, R213, R5 ;  /* 0x00000005d5107221 */ /* 0x000fe20000010000 */
[----:B------:R-:W-:Y:S01]  /*9b10*/  FADD.FTZ R13, R166, R4 ;  /* 0x00000004a60d7221 */ /* 0x000fe20000010000 */
[C---:B------:R-:W-:Y:S01]  /*9b20*/  IMAD.WIDE R4, R8.reuse, 0x70, R6 ;  /* 0x0000007008047825 */ /* 0x040fe200078e0206 */
[----:B------:R-:W-:Y:S04]  /*9b30*/  STG.E.U16 desc[UR28][R6.64+0x20], R186 ;  /* 0x000020ba06007986 */ /* 0x000fe8000c10151c */
[----:B------:R2:W-:Y:S04]  /*9b40*/  STG.E.U16 desc[UR28][R6.64+0x22], R185 ;  /* 0x000022b906007986 */ /* 0x0005e8000c10151c */
[----:B------:R-:W-:Y:S04]  /*9b50*/  STG.E.U16 desc[UR28][R4.64+0x20], R184 ;  /* 0x000020b804007986 */ /* 0x000fe8000c10151c */
[----:B------:R3:W-:Y:S04]  /*9b60*/  STG.E.U16 desc[UR28][R4.64+0x22], R182 ;  /* 0x000022b604007986 */ /* 0x0007e8000c10151c */
[----:B------:R-:W-:Y:S04]  /*9b70*/  STG.E.U16 desc[UR28][R2.64+0x20], R180 ;  /* 0x000020b402007986 */ /* 0x000fe8000c10151c */
[----:B------:R-:W-:Y:S01]  /*9b80*/  STG.E.U16 desc[UR28][R2.64+0x22], R179 ;  /* 0x000022b302007986 */ /* 0x000fe2000c10151c */
[----:B--2---:R-:W-:-:S03]  /*9b90*/  IMAD.WIDE R6, R8, -0x70, R4 ;  /* 0xffffff9008067825 */ /* 0x004fc600078e0204 */
[----:B------:R-:W-:Y:S01]  /*9ba0*/  STG.E.U16 desc[UR28][R36.64+0x30], R175 ;  /* 0x000030af24007986 */ /* 0x000fe2000c10151c */
[----:B---3--:R-:W-:-:S03]  /*9bb0*/  IMAD.WIDE R4, R8, 0x70, R6 ;  /* 0x0000007008047825 */ /* 0x008fc600078e0206 */
[----:B------:R-:W-:Y:S04]  /*9bc0*/  STG.E.U16 desc[UR28][R36.64+0x32], R174 ;  /* 0x000032ae24007986 */ /* 0x000fe8000c10151c */
        /* <DEDUP_REMOVED lines=10> */
[----:B------:R-:W-:Y:S01]  /*9c70*/  STG.E.U16 desc[UR28][R6.64+0x40], R160 ;  /* 0x000040a006007986 */ /* 0x000fe2000c10151c */
[----:B------:R-:W-:-:S03]  /*9c80*/  IMAD.WIDE R8, R8, -0x70, R4 ;  /* 0xffffff9008087825 */ /* 0x000fc600078e0204 */
[----:B------:R2:W-:Y:S04]  /*9c90*/  STG.E.U16 desc[UR28][R6.64+0x42], R159 ;  /* 0x0000429f06007986 */ /* 0x0005e8000c10151c */
[----:B------:R-:W-:Y:S04]  /*9ca0*/  STG.E.U16 desc[UR28][R4.64+0x40], R158 ;  /* 0x0000409e04007986 */ /* 0x000fe8000c10151c */
[----:B------:R3:W-:Y:S04]  /*9cb0*/  STG.E.U16 desc[UR28][R4.64+0x42], R157 ;  /* 0x0000429d04007986 */ /* 0x0007e8000c10151c */
[----:B------:R-:W-:Y:S04]  /*9cc0*/  STG.E.U16 desc[UR28][R2.64+0x40], R155 ;  /* 0x0000409b02007986 */ /* 0x000fe8000c10151c */
[----:B------:R-:W-:Y:S01]  /*9cd0*/  STG.E.U16 desc[UR28][R2.64+0x42], R153 ;  /* 0x0000429902007986 */ /* 0x000fe2000c10151c */
[----:B--2---:R-:W-:-:S04]  /*9ce0*/  IMAD.U32 R6, RZ, RZ, UR25 ;  /* 0x00000019ff067e24 */ /* 0x004fc8000f8e00ff */
[----:B------:R-:W-:-:S04]  /*9cf0*/  IMAD.WIDE R6, R6, 0x70, R8 ;  /* 0x0000007006067825 */ /* 0x000fc800078e0208 */
[----:B---3--:R-:W-:Y:S01]  /*9d00*/  IMAD.U32 R4, RZ, RZ, UR25 ;  /* 0x00000019ff047e24 */ /* 0x008fe2000f8e00ff */
[----:B------:R-:W-:Y:S03]  /*9d10*/  STG.E.U16 desc[UR28][R36.64+0x50], R156 ;  /* 0x0000509c24007986 */ /* 0x000fe6000c10151c */
[----:B------:R-:W-:Y:S01]  /*9d20*/  IMAD.WIDE R4, R4, -0x70, R6 ;  /* 0xffffff9004047825 */ /* 0x000fe200078e0206 */
[----:B------:R-:W-:Y:S04]  /*9d30*/  STG.E.U16 desc[UR28][R36.64+0x52], R154 ;  /* 0x0000529a24007986 */ /* 0x000fe8000c10151c */
[----:B------:R-:W-:Y:S04]  /*9d40*/  STG.E.U16 desc[UR28][R8.64+0x52], R152 ;  /* 0x0000529808007986 */ /* 0x000fe8000c10151c */
[----:B------:R2:W-:Y:S04]  /*9d50*/  STG.E.U16 desc[UR28][R8.64+0x50], R151 ;  /* 0x0000509708007986 */ /* 0x0005e8000c10151c */
[----:B------:R-:W-:Y:S04]  /*9d60*/  STG.E.U16 desc[UR28][R6.64+0x50], R150 ;  /* 0x0000509606007986 */ /* 0x000fe8000c10151c */
[----:B------:R3:W-:Y:S04]  /*9d70*/  STG.E.U16 desc[UR28][R6.64+0x52], R149 ;  /* 0x0000529506007986 */ /* 0x0007e8000c10151c */
[----:B------:R-:W-:Y:S04]  /*9d80*/  STG.E.U16 desc[UR28][R2.64+0x50], R148 ;  /* 0x0000509402007986 */ /* 0x000fe8000c10151c */
[----:B------:R-:W-:Y:S01]  /*9d90*/  STG.E.U16 desc[UR28][R2.64+0x52], R147 ;  /* 0x0000529302007986 */ /* 0x000fe2000c10151c */
[----:B--2---:R-:W-:-:S04]  /*9da0*/  IMAD.U32 R8, RZ, RZ, UR25 ;  /* 0x00000019ff087e24 */ /* 0x004fc8000f8e00ff */
[----:B------:R-:W-:Y:S01]  /*9db0*/  IMAD.WIDE R18, R8, 0x70, R4 ;  /* 0x0000007008127825 */ /* 0x000fe200078e0204 */
[----:B------:R-:W-:Y:S03]  /*9dc0*/  STG.E.U16 desc[UR28][R36.64+0x60], R146 ;  /* 0x0000609224007986 */ /* 0x000fe6000c10151c */
[----:B---3--:R-:W-:Y:S01]  /*9dd0*/  IMAD.U32 R6, RZ, RZ, UR25 ;  /* 0x00000019ff067e24 */ /* 0x008fe2000f8e00ff */
[----:B------:R-:W-:Y:S04]  /*9de0*/  STG.E.U16 desc[UR28][R36.64+0x62], R145 ;  /* 0x0000629124007986 */ /* 0x000fe8000c10151c */
[----:B------:R-:W-:Y:S04]  /*9df0*/  STG.E.U16 desc[UR28][R4.64+0x60], R144 ;  /* 0x0000609004007986 */ /* 0x000fe8000c10151c */
[----:B------:R2:W-:Y:S04]  /*9e00*/  STG.E.U16 desc[UR28][R4.64+0x62], R143 ;  /* 0x0000628f04007986 */ /* 0x0005e8000c10151c */
[----:B------:R-:W-:Y:S04]  /*9e10*/  STG.E.U16 desc[UR28][R18.64+0x60], R74 ;  /* 0x0000604a12007986 */ /* 0x000fe8000c10151c */
[----:B------:R-:W-:Y:S04]  /*9e20*/  STG.E.U16 desc[UR28][R18.64+0x62], R73 ;  /* 0x0000624912007986 */ /* 0x000fe8000c10151c */
[----:B------:R-:W-:Y:S04]  /*9e30*/  STG.E.U16 desc[UR28][R2.64+0x60], R67 ;  /* 0x0000604302007986 */ /* 0x000fe8000c10151c */
[----:B------:R-:W-:Y:S01]  /*9e40*/  STG.E.U16 desc[UR28][R2.64+0x62], R38 ;  /* 0x0000622602007986 */ /* 0x000fe2000c10151c */
[----:B--2---:R-:W-:-:S03]  /*9e50*/  IMAD.WIDE R4, R6, -0x70, R18 ;  /* 0xffffff9006047825 */ /* 0x004fc600078e0212 */
[----:B------:R-:W-:Y:S01]  /*9e60*/  STG.E.U16 desc[UR28][R36.64+0x70], R72 ;  /* 0x0000704824007986 */ /* 0x000fe2000c10151c */
[----:B------:R-:W-:-:S03]  /*9e70*/  IMAD.WIDE R6, R6, 0x70, R4 ;  /* 0x0000007006067825 */ /* 0x000fc600078e0204 */
[----:B------:R-:W-:Y:S04]  /*9e80*/  STG.E.U16 desc[UR28][R36.64+0x72], R66 ;  /* 0x0000724224007986 */ /* 0x000fe8000c10151c */
[----:B------:R-:W-:Y:S04]  /*9e90*/  STG.E.U16 desc[UR28][R4.64+0x70], R11 ;  /* 0x0000700b04007986 */ /* 0x000fe8000c10151c */
[----:B------:R2:W-:Y:S04]  /*9ea0*/  STG.E.U16 desc[UR28][R4.64+0x72], R10 ;  /* 0x0000720a04007986 */ /* 0x0005e8000c10151c */
[----:B------:R-:W-:Y:S04]  /*9eb0*/  STG.E.U16 desc[UR28][R6.64+0x70], R142 ;  /* 0x0000708e06007986 */ /* 0x000fe8000c10151c */
[----:B------:R-:W-:Y:S04]  /*9ec0*/  STG.E.U16 desc[UR28][R6.64+0x72], R141 ;  /* 0x0000728d06007986 */ /* 0x000fe8000c10151c */
[----:B------:R-:W-:Y:S04]  /*9ed0*/  STG.E.U16 desc[UR28][R2.64+0x70], R140 ;  /* 0x0000708c02007986 */ /* 0x000fe8000c10151c */
[----:B------:R3:W-:Y:S01]  /*9ee0*/  STG.E.U16 desc[UR28][R2.64+0x72], R75 ;  /* 0x0000724b02007986 */ /* 0x0007e2000c10151c */
[----:B--2---:R-:W-:Y:S01]  /*9ef0*/  FADD.FTZ R5, R221, R16 ;  /* 0x00000010dd057221 */ /* 0x004fe20000010000 */
[----:B------:R-:W-:-:S03]  /*9f00*/  FADD.FTZ R4, R204, R13 ;  /* 0x0000000dcc047221 */ /* 0x000fc60000010000 */
[----:B------:R-:W-:Y:S01]  /*9f10*/  FADD.FTZ R5, R14, R5 ;  /* 0x000000050e057221 */ /* 0x000fe20000010000 */
[----:B---3--:R-:W-:Y:S01]  /*9f20*/  FADD.FTZ R3, R225, R17 ;  /* 0x00000011e1037221 */ /* 0x008fe20000010000 */
[----:B------:R-:W-:-:S03]  /*9f30*/  FADD.FTZ R2, R161, R12 ;  /* 0x0000000ca1027221 */ /* 0x000fc60000010000 */
        /* <DEDUP_REMOVED lines=9> */
[----:B------:R1:W-:Y:S04]  /*9fd0*/  STL.64 [R1+0x40], R18 ;  /* 0x0000401201007387 */ /* 0x0003e80000100a00 */
[----:B------:R1:W-:Y:S01]  /*9fe0*/  STL [R1+0xec], R6 ;  /* 0x0000ec0601007387 */ /* 0x0003e20000100800 */
[C---:B------:R-:W-:Y:S03]  /*9ff0*/  HMMA.16816.F32 R124, R100.reuse, R126, R228 ;  /* 0x0000007e647c723c */ /* 0x040fe600000018e4 */
[----:B------:R1:W-:Y:S04]  /*a000*/  STL [R1+0xfc], R5 ;  /* 0x0000fc0501007387 */ /* 0x0003e80000100800 */
[----:B------:R1:W-:Y:S01]  /*a010*/  STL [R1+0xf0], R3 ;  /* 0x0000f00301007387 */ /* 0x0003e20000100800 */
[C---:B------:R-:W-:Y:S03]  /*a020*/  HMMA.16816.F32 R132, R100.reuse, R134, R52 ;  /* 0x000000866484723c */ /* 0x040fe60000001834 */
[----:B------:R1:W-:Y:S05]  /*a030*/  STL [R1+0x100], R2 ;  /* 0x0001000201007387 */ /* 0x0003ea0000100800 */
[C---:B------:R-:W-:Y:S08]  /*a040*/  HMMA.16816.F32 R116, R100.reuse, R118, R48 ;  /* 0x000000766474723c */ /* 0x040ff00000001830 */
[----:B------:R-:W-:Y:S01]  /*a050*/  HMMA.16816.F32 R112, R100, R20, R60 ;  /* 0x000000146470723c */ /* 0x000fe2000000183c */
[----:B------:R-:W-:-:S07]  /*a060*/  UISETP.GT.U32.AND UP0, UPT, UR30, UR18, UPT ;  /* 0x000000121e00728c */ /* 0x000fce000bf04070 */
[-C--:B------:R-:W-:Y:S08]  /*a070*/  HMMA.16816.F32 R76, R76, R22.reuse, R40 ;  /* 0x000000164c4c723c */ /* 0x080ff00000001828 */
[----:B------:R-:W-:Y:S01]  /*a080*/  HMMA.16816.F32 R100, R100, R22, R24 ;  /* 0x000000166464723c */ /* 0x000fe20000001818 */
[----:B------:R-:W-:-:S04]  /*a090*/  IADD3 R201, P0, PT, R36, -0x80, RZ ;  /* 0xffffff8024c97810 */ /* 0x000fc80007f1e0ff */
[----:B------:R-:W-:Y:S01]  /*a0a0*/  IADD3.X R200, PT, PT, R37, -0x1, RZ, P0, !PT ;  /* 0xffffffff25c87810 */ /* 0x000fe200007fe4ff */
[----:B-1----:R-:W-:-:S14]  /*a0b0*/  BRA.U !UP0, `(.L_x_2338) ;  /* 0x000000ed08087547 */ /* 0x002fdc000b800000 */
[----:B------:R-:W2:Y:S01]  /*a0c0*/  LDL.LU R56, [R1+0x48] ;  /* 0x0000480001387983 */ /* 0x000ea20000300800 */
[----:B------:R-:W1:Y:S01]  /*a0d0*/  LDCU UR6, c[0x0][0x440] ;  /* 0x00008800ff0677ac */ /* 0x000e620008000800 */
[----:B------:R-:W-:Y:S02]  /*a0e0*/  UIADD3 UR30, UPT, UPT, UR23, -0x2, URZ ;  /* 0xfffffffe171e7890 */ /* 0x000fe4000fffe0ff */
[----:B------:R-:W3:Y:S01]  /*a0f0*/  LDL R205, [R1+0x108] ;  /* 0x0001080001cd7983 */ /* 0x000ee20000100800 */
[----:B------:R-:W-:Y:S01]  /*a100*/  SHF.R.U32.HI R176, RZ, 0x1, R178 ;  /* 0x00000001ffb07819 */ /* 0x000fe200000116b2 */
[----:B------:R-:W-:Y:S01]  /*a110*/  IMAD.U32 R4, RZ, RZ, UR8 ;  /* 0x00000008ff047e24 */ /* 0x000fe2000f8e00ff */
[----:B------:R-:W-:-:S04]  /*a120*/  DEPBAR.LE SB0, 0x0 ;  /* 0x000080000000791a */ /* 0x000fc80000000000 */
[----:B------:R-:W4:Y:S04]  /*a130*/  LDL R233, [R1+0x104] ;  /* 0x0001040001e97983 */ /* 0x000f280000100800 */
[----:B------:R-:W5:Y:S04]  /*a140*/  LDL R227, [R1] ;  /* 0x0000000001e37983 */ /* 0x000f680000100800 */
[----:B------:R-:W5:Y:S01]  /*a150*/  LDL R232, [R1+0x80] ;  /* 0x0000800001e87983 */ /* 0x000f620000100800 */
[----:B-1----:R-:W-:Y:S01]  /*a160*/  ISETP.GE.AND P0, PT, R172, UR6, PT ;  /* 0x00000006ac007c0c */ /* 0x002fe2000bf06270 */
[----:B------:R-:W-:Y:S01]  /*a170*/  UIMAD.WIDE.U32 UR40, UR30, UR8, URZ ;  /* 0x000000081e2872a5 */ /* 0x000fe2000f8e00ff */
[----:B------:R-:W-:Y:S01]  /*a180*/  LOP3.LUT R0, R176, 0x8, RZ, 0xc0, !PT ;  /* 0x00000008b0007812 */ /* 0x000fe200078ec0ff */
[----:B------:R-:W-:Y:S02]  /*a190*/  BAR.SYNC.DEFER_BLOCKING 0x0 ;  /* 0x0000000000007b1d */ /* 0x000fe40000010000 */
[----:B------:R-:W-:-:S02]  /*a1a0*/  UIMAD UR7, UR30, UR9, UR41 ;  /* 0x000000091e0772a4 */ /* 0x000fc4000f8e0229 */
[----:B------:R-:W-:Y:S02]  /*a1b0*/  USHF.L.U32 UR6, UR40, 0x6, URZ ;  /* 0x0000000628067899 */ /* 0x000fe400080006ff */
[----:B------:R-:W-:Y:S01]  /*a1c0*/  USHF.L.U64.HI UR7, UR40, 0x6, UR7 ;  /* 0x0000000628077899 */ /* 0x000fe20008010207 */
[----:B------:R-:W-:Y:S01]  /*a1d0*/  IMAD.U32 R3, RZ, RZ, UR8 ;  /* 0x00000008ff037e24 */ /* 0x000fe2000f8e00ff */
[----:B------:R-:W-:Y:S02]  /*a1e0*/  UIMAD.WIDE.U32 UR38, UR8, 0x20, URZ ;  /* 0x00000020082678a5 */ /* 0x000fe4000f8e00ff */
[----:B------:R-:W-:Y:S01]  /*a1f0*/  VOTEU.ALL UP0, P0 ;  /* 0x0000000000ff7886 */ /* 0x000fe20000000000 */
[----:B------:R-:W-:Y:S01]  /*a200*/  IMAD.U32 R2, RZ, RZ, UR9 ;  /* 0x00000009ff027e24 */ /* 0x000fe2000f8e00ff */
[----:B------:R-:W-:Y:S01]  /*a210*/  @!P0 LEA R4, P1, R4, UR6, 0x4 ;  /* 0x0000000604048c11 */ /* 0x000fe2000f8220ff */
[----:B------:R-:W-:Y:S01]  /*a220*/  IMAD.U32 R9, RZ, RZ, UR7 ;  /* 0x00000007ff097e24 */ /* 0x000fe2000f8e00ff */
[----:B------:R-:W-:-:S02]  /*a230*/  USHF.L.U32 UR21, UR9, 0x5, URZ ;  /* 0x0000000509157899 */ /* 0x000fc400080006ff */
[----:B------:R-:W-:Y:S01]  /*a240*/  @!UP0 UIADD3 UR25, UP1, UPT, UR6, UR38, URZ ;  /* 0x0000002606198290 */ /* 0x000fe2000ff3e0ff */
[----:B------:R-:W-:Y:S01]  /*a250*/  @!P0 LEA.HI.X R12, R3, UR7, R2, 0x4, P1 ;  /* 0x00000007030c8c11 */ /* 0x000fe200088f2402 */
[----:B------:R-:W-:Y:S01]  /*a260*/  IMAD.U32 R2, RZ, RZ, UR6 ;  /* 0x00000006ff027e24 */ /* 0x000fe2000f8e00ff */
[----:B------:R-:W-:Y:S01]  /*a270*/  MOV R3, UR7 ;  /* 0x0000000700037c02 */ /* 0x000fe20008000f00 */
[----:B------:R-:W-:Y:S01]  /*a280*/  @!UP0 UIADD3.X UR21, UPT, UPT, UR7, UR39, UR21, UP1, !UPT ;  /* 0x0000002707158290 */ /* 0x000fe20008ffe415 */
[----:B------:R-:W-:Y:S01]  /*a290*/  IMAD.U32 R5, RZ, RZ, UR8 ;  /* 0x00000008ff057e24 */ /* 0x000fe2000f8e00ff */
[----:B------:R-:W-:Y:S01]  /*a2a0*/  SHF.L.U32 R177, R178, 0x5, RZ ;  /* 0x00000005b2b17819 */ /* 0x000fe200000006ff */
[----:B------:R-:W-:Y:S02]  /*a2b0*/  IMAD.U32 R13, RZ, RZ, UR25 ;  /* 0x00000019ff0d7e24 */ /* 0x000fe4000f8e00ff */
[----:B------:R-:W-:Y:S01]  /*a2c0*/  @!P0 IMAD.WIDE.U32 R2, R5, 0x30, R2 ;  /* 0x0000003005028825 */ /* 0x000fe200078e0002 */
[----:B------:R-:W-:-:S03]  /*a2d0*/  LOP3.LUT R177, R177, 0x7c00, RZ, 0xc0, !PT ;  /* 0x00007c00b1b17812 */ /* 0x000fc600078ec0ff */
[----:B------:R-:W-:Y:S01]  /*a2e0*/  IMAD.U32 R7, RZ, RZ, UR21 ;  /* 0x00000015ff077e24 */ /* 0x000fe2000f8e00ff */
[----:B------:R-:W-:Y:S01]  /*a2f0*/  @P0 STS.128 [R191+0x6000], RZ ;  /* 0x006000ffbf000388 */ /* 0x000fe20000000c00 */
[----:B------:R-:W-:Y:S01]  /*a300*/  UISETP.GT.AND UP0, UPT, UR30, UR18, UPT ;  /* 0x000000121e00728c */ /* 0x000fe2000bf04270 */
[----:B--2---:R-:W-:Y:S01]  /*a310*/  LOP3.LUT R39, R56, R0, RZ, 0x3c, !PT ;  /* 0x0000000038277212 */ /* 0x004fe200078e3cff */
[----:B------:R-:W-:-:S05]  /*a320*/  IMAD.U32 R0, RZ, RZ, UR6 ;  /* 0x00000006ff007e24 */ /* 0x000fca000f8e00ff */
[----:B---3--:R-:W-:Y:S01]  /*a330*/  @!P0 LEA R10, P4, R0, R205, 0x1 ;  /* 0x000000cd000a8211 */ /* 0x008fe200078808ff */
[----:B------:R-:W-:-:S03]  /*a340*/  IMAD.SHL.U32 R56, R178, 0x40, RZ ;  /* 0x00000040b2387824 */ /* 0x000fc600078e00ff */
[----:B----4-:R-:W-:Y:S01]  /*a350*/  @!P0 LEA.HI.X R11, R0, R233, R9, 0x1, P4 ;  /* 0x000000e9000b8211 */ /* 0x010fe200020f0c09 */
[----:B------:R-:W-:Y:S01]  /*a360*/  IMAD.U32 R0, RZ, RZ, UR9 ;  /* 0x00000009ff007e24 */ /* 0x000fe2000f8e00ff */
[----:B------:R-:W-:-:S03]  /*a370*/  LOP3.LUT R38, R56, 0x200, RZ, 0xc0, !PT ;  /* 0x0000020038267812 */ /* 0x000fc600078ec0ff */
[----:B------:R-:W-:Y:S01]  /*a380*/  @!P0 IMAD R0, R0, 0x30, RZ ;  /* 0x0000003000008824 */ /* 0x000fe200078e02ff */
[-C--:B------:R-:W-:Y:S01]  /*a390*/  @!P0 LEA R8, P3, R4, R205.reuse, 0x1 ;  /* 0x000000cd04088211 */ /* 0x080fe200078608ff */
[----:B------:R-:W-:Y:S01]  /*a3a0*/  @!PT LDS RZ, [RZ] ;  /* 0x00000000fffff984 */ /* 0x000fe20000000800 */
[----:B------:R-:W-:Y:S01]  /*a3b0*/  @!PT LDS RZ, [RZ] ;  /* 0x00000000fffff984 */ /* 0x000fe20000000800 */
[----:B------:R-:W-:Y:S01]  /*a3c0*/  @!PT LDS RZ, [RZ] ;  /* 0x00000000fffff984 */ /* 0x000fe20000000800 */
[----:B------:R-:W-:Y:S01]  /*a3d0*/  @!P0 LDGSTS.E.BYPASS.LTC128B.128 [R191+0x6000], desc[UR28][R10.64] ;  /* 0x060000000abf8fae */ /* 0x000fe2000b981a1c */
[C---:B------:R-:W-:Y:S01]  /*a3e0*/  @!P0 LEA R6, P1, R13.reuse, R205, 0x1 ;  /* 0x000000cd0d068211 */ /* 0x040fe200078208ff */
[----:B------:R-:W-:Y:S01]  /*a3f0*/  @!P0 IMAD.IADD R3, R0, 0x1, R3 ;  /* 0x0000000100038824 */ /* 0x000fe200078e0203 */
[----:B------:R-:W-:Y:S02]  /*a400*/  LOP3.LUT R0, R38, R177, RZ, 0xfc, !PT ;  /* 0x000000b126007212 */ /* 0x000fe400078efcff */
[-C--:B------:R-:W-:Y:S02]  /*a410*/  @!P0 LEA.HI.X R9, R4, R233.reuse, R12, 0x1, P3 ;  /* 0x000000e904098211 */ /* 0x080fe400018f0c0c */
[----:B------:R-:W-:Y:S02]  /*a420*/  @!P0 LEA.HI.X R7, R13, R233, R7, 0x1, P1 ;  /* 0x000000e90d078211 */ /* 0x000fe400008f0c07 */
[----:B------:R-:W-:-:S02]  /*a430*/  @!P0 LEA R4, P1, R2, R205, 0x1 ;  /* 0x000000cd02048211 */ /* 0x000fc400078208ff */
[----:B------:R-:W-:Y:S01]  /*a440*/  LOP3.LUT R0, R0, R39, RZ, 0xfc, !PT ;  /* 0x0000002700007212 */ /* 0x000fe200078efcff */
[----:B------:R-:W-:Y:S01]  /*a450*/  @P0 STS.128 [R191+0x6800], RZ ;  /* 0x006800ffbf000388 */ /* 0x000fe20000000c00 */
[----:B------:R-:W-:Y:S02]  /*a460*/  @!P0 LEA.HI.X R5, R2, R233, R3, 0x1, P1 ;  /* 0x000000e902058211 */ /* 0x000fe400008f0c03 */
[----:B------:R-:W-:Y:S01]  /*a470*/  LEA R246, R0, UR5, 0x1 ;  /* 0x0000000500f67c11 */ /* 0x000fe2000f8e08ff */
        /* <DEDUP_REMOVED lines=14> */
[----:B-----5:R-:W-:Y:S04]  /*a560*/  LDSM.16.M88.4 R24, [R227+0x5000] ;  /* 0x00500000e318783b */ /* 0x020fe80000000200 */
[----:B------:R-:W-:Y:S04]  /*a570*/  LDSM.16.M88.4 R12, [R246] ;  /* 0x00000000f60c783b */ /* 0x000fe80000000200 */
[----:B-1----:R-:W1:Y:S04]  /*a580*/  LDSM.16.M88.4 R8, [R246+0x2000] ;  /* 0x00200000f608783b */ /* 0x002e680000000200 */
[----:B------:R-:W3:Y:S04]  /*a590*/  LDSM.16.M88.4 R40, [R227+0x4000] ;  /* 0x00400000e328783b */ /* 0x000ee80000000200 */
[----:B------:R-:W4:Y:S01]  /*a5a0*/  LDSM.16.M88.4 R16, [R227+0x5800] ;  /* 0x00580000e310783b */ /* 0x000f220000000200 */
[----:B------:R-:W-:-:S03]  /*a5b0*/  IMAD.MOV.U32 R233, RZ, RZ, 0x20 ;  /* 0x00000020ffe97424 */ /* 0x000fc600078e00ff */
[----:B------:R-:W5:Y:S02]  /*a5c0*/  LDSM.16.M88.4 R28, [R227+0x4800] ;  /* 0x00480000e31c783b */ /* 0x000f640000000200 */
[----:B------:R-:W-:Y:S01]  /*a5d0*/  SEL R245, R233, 0xffffffe0, !P6 ;  /* 0xffffffe0e9f57807 */ /* 0x000fe20007000000 */
[----:B------:R-:W-:Y:S01]  /*a5e0*/  IMAD.MOV.U32 R35, RZ, RZ, R232 ;  /* 0x000000ffff237224 */ /* 0x000fe200078e00e8 */
[----:B------:R-:W0:Y:S02]  /*a5f0*/  LDGDEPBAR ;  /* 0x00000000000079af */ /* 0x000e240000000000 */
[----:B------:R-:W-:Y:S01]  /*a600*/  IADD3 R0, PT, PT, R245, R246, RZ ;  /* 0x000000f6f5007210 */ /* 0x000fe20007ffe0ff */
[----:B------:R-:W-:-:S04]  /*a610*/  IMAD.IADD R244, R227, 0x1, R245 ;  /* 0x00000001e3f47824 */ /* 0x000fc800078e02f5 */
[----:B--2---:R-:W-:Y:S04]  /*a620*/  LDSM.16.M88.4 R4, [R0+0x2000] ;  /* 0x002000000004783b */ /* 0x004fe80000000200 */
[----:B------:R-:W2:Y:S04]  /*a630*/  LDSM.16.M88.4 R64, [R244+0x5000] ;  /* 0x00500000f440783b */ /* 0x000ea80000000200 */
[----:B------:R-:W2:Y:S04]  /*a640*/  LDSM.16.M88.4 R44, [R244+0x4000] ;  /* 0x00400000f42c783b */ /* 0x000ea80000000200 */
[----:B------:R-:W2:Y:S04]  /*a650*/  LDSM.16.M88.4 R72, [R244+0x5800] ;  /* 0x00580000f448783b */ /* 0x000ea80000000200 */
[----:B------:R-:W2:Y:S01]  /*a660*/  LDSM.16.M88.4 R20, [R0] ;  /* 0x000000000014783b */ /* 0x000ea20000000200 */
[C---:B-1----:R-:W-:Y:S03]  /*a670*/  HMMA.16816.F32 R140, R8.reuse, R24, RZ ;  /* 0x00000018088c723c */ /* 0x042fe600000018ff */
[----:B------:R-:W1:Y:S05]  /*a680*/  LDSM.16.M88.4 R52, [R244+0x4800] ;  /* 0x00480000f434783b */ /* 0x000e6a0000000200 */
[----:B------:R-:W-:Y:S08]  /*a690*/  HMMA.16816.F32 R60, R8, R26, RZ ;  /* 0x0000001a083c723c */ /* 0x000ff000000018ff */
[-C--:B---3--:R-:W-:Y:S08]  /*a6a0*/  HMMA.16816.F32 R160, R12, R40.reuse, RZ ;  /* 0x000000280ca0723c */ /* 0x088ff000000018ff */
[C---:B------:R-:W-:Y:S08]  /*a6b0*/  HMMA.16816.F32 R156, R8.reuse, R40, RZ ;  /* 0x00000028089c723c */ /* 0x040ff000000018ff */
[-C--:B------:R-:W-:Y:S08]  /*a6c0*/  HMMA.16816.F32 R152, R8, R42.reuse, RZ ;  /* 0x0000002a0898723c */ /* 0x080ff000000018ff */
[----:B------:R-:W-:Y:S08]  /*a6d0*/  HMMA.16816.F32 R164, R12, R42, RZ ;  /* 0x0000002a0ca4723c */ /* 0x000ff000000018ff */
[C---:B----4-:R-:W-:Y:S08]  /*a6e0*/  HMMA.16816.F32 R56, R8.reuse, R16, RZ ;  /* 0x000000100838723c */ /* 0x050ff000000018ff */
[----:B------:R-:W-:Y:S01]  /*a6f0*/  HMMA.16816.F32 R48, R8, R18, RZ ;  /* 0x000000120830723c */ /* 0x000fe200000018ff */
[----:B------:R-:W-:-:S07]  /*a700*/  IMAD.IADD R248, R35, 0x1, R246 ;  /* 0x0000000123f87824 */ /* 0x000fce00078e02f6 */
[C---:B-----5:R-:W-:Y:S08]  /*a710*/  HMMA.16816.F32 R148, R8.reuse, R28, RZ ;  /* 0x0000001c0894723c */ /* 0x060ff000000018ff */
[----:B------:R-:W-:Y:S08]  /*a720*/  HMMA.16816.F32 R144, R8, R30, RZ ;  /* 0x0000001e0890723c */ /* 0x000ff000000018ff */
[C---:B------:R-:W-:Y:S08]  /*a730*/  HMMA.16816.F32 R40, R12.reuse, R28, RZ ;  /* 0x0000001c0c28723c */ /* 0x040ff000000018ff */
[C---:B------:R-:W-:Y:S08]  /*a740*/  HMMA.16816.F32 R168, R12.reuse, R30, RZ ;  /* 0x0000001e0ca8723c */ /* 0x040ff000000018ff */
[C---:B------:R-:W-:Y:S08]  /*a750*/  HMMA.16816.F32 R28, R12.reuse, R24, RZ ;  /* 0x000000180c1c723c */ /* 0x040ff000000018ff */
[C---:B------:R-:W-:Y:S08]  /*a760*/  HMMA.16816.F32 R24, R12.reuse, R26, RZ ;  /* 0x0000001a0c18723c */ /* 0x040ff000000018ff */
[C---:B------:R-:W-:Y:S08]  /*a770*/  HMMA.16816.F32 R8, R12.reuse, R16, RZ ;  /* 0x000000100c08723c */ /* 0x040ff000000018ff */
[----:B------:R-:W-:Y:S01]  /*a780*/  HMMA.16816.F32 R192, R12, R18, RZ ;  /* 0x000000120cc0723c */ /* 0x000fe200000018ff */
[----:B------:R-:W-:Y:S04]  /*a790*/  LDSM.16.M88.4 R12, [R248+0x2000] ;  /* 0x00200000f80c783b */ /* 0x000fe80000000200 */
[----:B------:R-:W-:Y:S03]  /*a7a0*/  LDSM.16.M88.4 R16, [R248] ;  /* 0x00000000f810783b */ /* 0x000fe60000000200 */
[C---:B--2---:R-:W-:Y:S08]  /*a7b0*/  HMMA.16816.F32 R224, R4.reuse, R64, R140 ;  /* 0x0000004004e0723c */ /* 0x044ff0000000188c */
[C---:B------:R-:W-:Y:S01]  /*a7c0*/  HMMA.16816.F32 R220, R4.reuse, R66, R60 ;  /* 0x0000004204dc723c */ /* 0x040fe2000000183c */
[----:B------:R-:W2:Y:S07]  /*a7d0*/  LDSM.16.M88.4 R60, [R247+0x4000] ;  /* 0x00400000f73c783b */ /* 0x000eae0000000200 */
[C---:B------:R-:W-:Y:S08]  /*a7e0*/  HMMA.16816.F32 R156, R4.reuse, R44, R156 ;  /* 0x0000002c049c723c */ /* 0x040ff0000000189c */
[C---:B------:R-:W-:Y:S01]  /*a7f0*/  HMMA.16816.F32 R216, R4.reuse, R72, R56 ;  /* 0x0000004804d8723c */ /* 0x040fe20000001838 */
[----:B------:R-:W3:Y:S07]  /*a800*/  LDSM.16.M88.4 R56, [R247+0x4800] ;  /* 0x00480000f738783b */ /* 0x000eee0000000200 */
[C---:B------:R-:W-:Y:S08]  /*a810*/  HMMA.16816.F32 R236, R4.reuse, R46, R152 ;  /* 0x0000002e04ec723c */ /* 0x040ff00000001898 */
[----:B------:R-:W-:Y:S01]  /*a820*/  HMMA.16816.F32 R208, R4, R74, R48 ;  /* 0x0000004a04d0723c */ /* 0x000fe20000001830 */
[----:B------:R-:W4:Y:S07]  /*a830*/  LDSM.16.M88.4 R48, [R247+0x5000] ;  /* 0x00500000f730783b */ /* 0x000f2e0000000200 */
[C---:B------:R-:W-:Y:S08]  /*a840*/  HMMA.16816.F32 R204, R20.reuse, R44, R160 ;  /* 0x0000002c14cc723c */ /* 0x040ff000000018a0 */
[----:B------:R-:W-:Y:S01]  /*a850*/  HMMA.16816.F32 R140, R20, R46, R164 ;  /* 0x0000002e148c723c */ /* 0x000fe200000018a4 */
[----:B------:R-:W5:Y:S01]  /*a860*/  LDSM.16.M88.4 R44, [R247+0x5800] ;  /* 0x00580000f72c783b */ /* 0x000f620000000200 */
[----:B------:R-:W-:-:S02]  /*a870*/  IMAD.IADD R2, R245, 0x1, R248 ;  /* 0x00000001f5027824 */ /* 0x000fc400078e02f8 */
[----:B------:R-:W-:-:S04]  /*a880*/  IMAD.IADD R245, R245, 0x1, R247 ;  /* 0x00000001f5f57824 */ /* 0x000fc800078e02f7 */
[C---:B-1----:R-:W-:Y:S08]  /*a890*/  HMMA.16816.F32 R232, R4.reuse, R52, R148 ;  /* 0x0000003404e8723c */ /* 0x042ff00000001894 */
[----:B------:R-:W-:Y:S01]  /*a8a0*/  HMMA.16816.F32 R228, R4, R54, R144 ;  /* 0x0000003604e4723c */ /* 0x000fe20000001890 */
[----:B------:R-:W-:Y:S07]  /*a8b0*/  LDSM.16.M88.4 R4, [R2+0x2000] ;  /* 0x002000000204783b */ /* 0x000fee0000000200 */
[C---:B------:R-:W-:Y:S01]  /*a8c0*/  HMMA.16816.F32 R212, R20.reuse, R52, R40 ;  /* 0x0000003414d4723c */ /* 0x040fe20000001828 */
[----:B------:R-:W-:Y:S07]  /*a8d0*/  LDSM.16.M88.4 R40, [R245+0x4000] ;  /* 0x00400000f528783b */ /* 0x000fee0000000200 */
[C---:B------:R-:W-:Y:S01]  /*a8e0*/  HMMA.16816.F32 R200, R20.reuse, R72, R8 ;  /* 0x0000004814c8723c */ /* 0x040fe20000001808 */
[----:B------:R-:W1:Y:S07]  /*a8f0*/  LDSM.16.M88.4 R8, [R2] ;  /* 0x000000000208783b */ /* 0x000e6e0000000200 */
[C---:B------:R-:W-:Y:S01]  /*a900*/  HMMA.16816.F32 R240, R20.reuse, R64, R28 ;  /* 0x0000004014f0723c */ /* 0x040fe2000000181c */
[----:B------:R-:W1:Y:S07]  /*a910*/  LDSM.16.M88.4 R28, [R245+0x4800] ;  /* 0x00480000f51c783b */ /* 0x000e6e0000000200 */
[C---:B------:R-:W-:Y:S08]  /*a920*/  HMMA.16816.F32 R52, R20.reuse, R54, R168 ;  /* 0x000000361434723c */ /* 0x040ff000000018a8 */
[C---:B------:R-:W-:Y:S01]  /*a930*/  HMMA.16816.F32 R148, R20.reuse, R66, R24 ;  /* 0x000000421494723c */ /* 0x040fe20000001818 */
[----:B------:R-:W-:Y:S07]  /*a940*/  LDSM.16.M88.4 R24, [R245+0x5000] ;  /* 0x00500000f518783b */ /* 0x000fee0000000200 */
[----:B------:R-:W-:Y:S01]  /*a950*/  HMMA.16816.F32 R144, R20, R74, R192 ;  /* 0x0000004a1490723c */ /* 0x000fe200000018c0 */
[----:B------:R-:W1:Y:S01]  /*a960*/  LDSM.16.M88.4 R20, [R245+0x5800] ;  /* 0x00580000f514783b */ /* 0x000e620000000200 */
[----:B------:R-:W-:-:S06]  /*a970*/  DEPBAR.LE SB0, 0x0 ;  /* 0x000080000000791a */ /* 0x000fcc0000000000 */
[C---:B--2---:R-:W-:Y:S08]  /*a980*/  HMMA.16816.F32 R196, R12.reuse, R60, R156 ;  /* 0x0000003c0cc4723c */ /* 0x044ff0000000189c */
[----:B------:R-:W-:Y:S08]  /*a990*/  HMMA.16816.F32 R192, R12, R62, R236 ;  /* 0x0000003e0cc0723c */ /* 0x000ff000000018ec */
[C---:B------:R-:W-:Y:S08]  /*a9a0*/  HMMA.16816.F32 R64, R16.reuse, R60, R204 ;  /* 0x0000003c1040723c */ /* 0x040ff000000018cc */
[----:B------:R-:W-:Y:S08]  /*a9b0*/  HMMA.16816.F32 R140, R16, R62, R140 ;  /* 0x0000003e108c723c */ /* 0x000ff0000000188c */
[C---:B---3--:R-:W-:Y:S08]  /*a9c0*/  HMMA.16816.F32 R168, R12.reuse, R56, R232 ;  /* 0x000000380ca8723c */ /* 0x048ff000000018e8 */
        /* <DEDUP_REMOVED lines=11> */
[----:B------:R2:W-:Y:S04]  /*aa80*/  STL [R1+0xb0], R39 ;  /* 0x0000b02701007387 */ /* 0x0005e80000100800 */
[----:B------:R2:W-:Y:S03]  /*aa90*/  STL [R1+0xa4], R38 ;  /* 0x0000a42601007387 */ /* 0x0005e60000100800 */
[-C--:B-1----:R-:W-:Y:S01]  /*aaa0*/  HMMA.16816.F32 R44, R8, R40.reuse, R64 ;  /* 0x00000028082c723c */ /* 0x082fe20000001840 */
[----:B------:R2:W-:Y:S07]  /*aab0*/  STL [R1+0x48], R2 ;  /* 0x0000480201007387 */ /* 0x0005ee0000100800 */
[C---:B------:R-:W-:Y:S08]  /*aac0*/  HMMA.16816.F32 R196, R4.reuse, R40, R196 ;  /* 0x0000002804c4723c */ /* 0x040ff000000018c4 */
[C---:B------:R-:W-:Y:S08]  /*aad0*/  HMMA.16816.F32 R192, R4.reuse, R42, R192 ;  /* 0x0000002a04c0723c */ /* 0x040ff000000018c0 */
        /* <DEDUP_REMOVED lines=12> */
[----:B------:R-:W-:Y:S01]  /*aba0*/  HMMA.16816.F32 R60, R8, R22, R16 ;  /* 0x00000016083c723c */ /* 0x000fe20000001810 */
[----:B------:R-:W-:Y:S06]  /*abb0*/  BAR.SYNC.DEFER_BLOCKING 0x0 ;  /* 0x0000000000007b1d */ /* 0x000fec0000010000 */
[----:B--2---:R-:W-:-:S13]  /*abc0*/  BRA.U !UP0, `(.L_x_2339) ;  /* 0x0000000108e87547 */ /* 0x004fda000b800000 */
[----:B------:R-:W2:Y:S04]  /*abd0*/  LDL R250, [R1+0xf8] ;  /* 0x0000f80001fa7983 */ /* 0x000ea80000100800 */
[----:B------:R-:W3:Y:S01]  /*abe0*/  LDL R251, [R1+0xf4] ;  /* 0x0000f40001fb7983 */ /* 0x000ee20000100800 */
[----:B------:R-:W-:Y:S01]  /*abf0*/  UIADD3 UR7, UPT, UPT, UR23, -0x3, URZ ;  /* 0xfffffffd17077890 */ /* 0x000fe2000fffe0ff */
[----:B------:R-:W-:Y:S01]  /*ac00*/  IMAD.U32 R0, RZ, RZ, UR10 ;  /* 0x0000000aff007e24 */ /* 0x000fe2000f8e00ff */
[----:B------:R-:W-:Y:S01]  /*ac10*/  BSSY.RECONVERGENT B0, `(.L_x_2340) ;  /* 0x0000034000007945 */ /* 0x000fe20003800200 */
[----:B------:R-:W-:Y:S01]  /*ac20*/  IMAD.U32 R3, RZ, RZ, UR10 ;  /* 0x0000000aff037e24 */ /* 0x000fe2000f8e00ff */
[----:B------:R-:W-:Y:S01]  /*ac30*/  UIMAD.WIDE.U32 UR38, UR7, UR10, URZ ;  /* 0x0000000a072672a5 */ /* 0x000fe2000f8e00ff */
[----:B------:R-:W-:Y:S01]  /*ac40*/  IMAD.U32 R7, RZ, RZ, UR10 ;  /* 0x0000000aff077e24 */ /* 0x000fe2000f8e00ff */
[----:B------:R1:W-:Y:S01]  /*ac50*/  @P0 STS.128 [R191+0x4000], RZ ;  /* 0x004000ffbf000388 */ /* 0x0003e20000000c00 */
[----:B------:R-:W-:Y:S01]  /*ac60*/  IMAD.U32 R6, RZ, RZ, UR11 ;  /* 0x0000000bff067e24 */ /* 0x000fe2000f8e00ff */
[----:B------:R-:W-:Y:S01]  /*ac70*/  UIMAD UR7, UR7, UR11, UR39 ;  /* 0x0000000b070772a4 */ /* 0x000fe2000f8e0227 */
[----:B------:R-:W-:Y:S01]  /*ac80*/  IMAD.U32 R5, RZ, RZ, UR10 ;  /* 0x0000000aff057e24 */ /* 0x000fe2000f8e00ff */
[----:B------:R-:W-:Y:S01]  /*ac90*/  USHF.L.U32 UR6, UR38, 0x6, URZ ;  /* 0x0000000626067899 */ /* 0x000fe200080006ff */
[----:B------:R-:W-:Y:S01]  /*aca0*/  IMAD.U32 R4, RZ, RZ, UR11 ;  /* 0x0000000bff047e24 */ /* 0x000fe2000f8e00ff */
[----:B------:R-:W-:-:S04]  /*acb0*/  USHF.L.U64.HI UR7, UR38, 0x6, UR7 ;  /* 0x0000000626077899 */ /* 0x000fc80008010207 */
[----:B------:R-:W-:Y:S01]  /*acc0*/  @!P0 LEA R0, P3, R0, UR6, 0x4 ;  /* 0x0000000600008c11 */ /* 0x000fe2000f8620ff */
[----:B------:R-:W-:Y:S01]  /*acd0*/  IMAD.U32 R2, RZ, RZ, UR6 ;  /* 0x00000006ff027e24 */ /* 0x000fe2000f8e00ff */
[----:B------:R-:W-:Y:S02]  /*ace0*/  @!P0 LEA R3, P1, R3, UR6, 0x5 ;  /* 0x0000000603038c11 */ /* 0x000fe4000f8228ff */
[----:B------:R-:W-:Y:S01]  /*acf0*/  @!P0 LEA.HI.X R9, R7, UR7, R6, 0x4, P3 ;  /* 0x0000000707098c11 */ /* 0x000fe200098f2406 */
[----:B------:R-:W-:Y:S01]  /*ad00*/  IMAD.U32 R7, RZ, RZ, UR6 ;  /* 0x00000006ff077e24 */ /* 0x000fe2000f8e00ff */
[----:B------:R-:W-:Y:S01]  /*ad10*/  @!P0 LEA.HI.X R8, R5, UR7, R4, 0x5, P1 ;  /* 0x0000000705088c11 */ /* 0x000fe200088f2c04 */
[----:B------:R-:W-:Y:S01]  /*ad20*/  IMAD.U32 R5, RZ, RZ, UR7 ;  /* 0x00000007ff057e24 */ /* 0x000fe2000f8e00ff */
[-C--:B--2---:R-:W-:Y:S02]  /*ad30*/  @!P0 LEA R6, P4, R2, R250.reuse, 0x1 ;  /* 0x000000fa02068211 */ /* 0x084fe400078808ff */
[----:B------:R-:W-:-:S02]  /*ad40*/  @!P0 LEA R4, P3, R0, R250, 0x1 ;  /* 0x000000fa00048211 */ /* 0x000fc400078608ff */
[----:B------:R-:W-:Y:S02]  /*ad50*/  @!P0 LEA R2, P1, R3, R250, 0x1 ;  /* 0x000000fa03028211 */ /* 0x000fe400078208ff */
[-C--:B---3--:R-:W-:Y:S02]  /*ad60*/  @!P0 LEA.HI.X R7, R7, R251.reuse, R5, 0x1, P4 ;  /* 0x000000fb07078211 */ /* 0x088fe400020f0c05 */
        /* <DEDUP_REMOVED lines=18> */
[----:B------:R-:W-:Y:S02]  /*ae90*/  UIMAD.WIDE.U32 UR38, UR10, 0x30, UR6 ;  /* 0x000000300a2678a5 */ /* 0x000fe4000f8e0006 */
[----:B------:R-:W-:-:S04]  /*aea0*/  UIMAD UR5, UR11, 0x30, URZ ;  /* 0x000000300b0578a4 */ /* 0x000fc8000f8e02ff */
[----:B------:R-:W-:Y:S01]  /*aeb0*/  UIADD3 UR5, UPT, UPT, UR5, UR39, URZ ;  /* 0x0000002705057290 */ /* 0x000fe2000fffe0ff */
[----:B-1----:R-:W-:Y:S01]  /*aec0*/  IMAD.U32 R2, RZ, RZ, UR38 ;  /* 0x00000026ff027e24 */ /* 0x002fe2000f8e00ff */
[----:B------:R-:W-:-:S04]  /*aed0*/  MOV R3, UR38 ;  /* 0x0000002600037c02 */ /* 0x000fc80008000f00 */
[----:B------:R-:W-:Y:S01]  /*aee0*/  IMAD.U32 R0, RZ, RZ, UR5 ;  /* 0x00000005ff007e24 */ /* 0x000fe2000f8e00ff */
[----:B------:R-:W-:-:S04]  /*aef0*/  LEA R2, P1, R2, R250, 0x1 ;  /* 0x000000fa02027211 */ /* 0x000fc800078208ff */
[----:B------:R-:W-:-:S05]  /*af00*/  LEA.HI.X R3, R3, R251, R0, 0x1, P1 ;  /* 0x000000fb03037211 */ /* 0x000fca00008f0c00 */
[----:B------:R-:W-:Y:S01]  /*af10*/  @!PT LDS RZ, [RZ] ;  /* 0x00000000fffff984 */ /* 0x000fe20000000800 */
[----:B------:R-:W-:Y:S01]  /*af20*/  @!PT LDS RZ, [RZ] ;  /* 0x00000000fffff984 */ /* 0x000fe20000000800 */
[----:B------:R-:W-:Y:S01]  /*af30*/  @!PT LDS RZ, [RZ] ;  /* 0x00000000fffff984 */ /* 0x000fe20000000800 */
[----:B------:R2:W-:Y:S04]  /*af40*/  LDGSTS.E.BYPASS.LTC128B.128 [R191+0x5800], desc[UR28][R2.64] ;  /* 0x0580000002bf7fae */ /* 0x0005e8000b981a1c */
.L_x_2341:
[----:B------:R-:W-:Y:S05]  /*af50*/  BSYNC.RECONVERGENT B0 ;  /* 0x0000000000007941 */ /* 0x000fea0003800200 */
.L_x_2340:
[----:B------:R-:W0:Y:S02]  /*af60*/  LDGDEPBAR ;  /* 0x00000000000079af */ /* 0x000e240000000000 */
.L_x_2339:
[----:B-1----:R-:W3:Y:S04]  /*af70*/  LDL R6, [R1+0x138] ;  /* 0x0001380001067983 */ /* 0x002ee80000100800 */
[----:B--2---:R-:W2:Y:S04]  /*af80*/  LDL.64 R2, [R1+0x130] ;  /* 0x0001300001027983 */ /* 0x004ea80000100a00 */
[----:B------:R-:W4:Y:S04]  /*af90*/  LDL.64 R4, [R1+0x120] ;  /* 0x0001200001047983 */ /* 0x000f280000100a00 */
[----:B------:R1:W-:Y:S04]  /*afa0*/  STL.64 [R1+0x150], R246 ;  /* 0x000150f601007387 */ /* 0x0003e80000100a00 */
[----:B------:R1:W-:Y:S04]  /*afb0*/  STL.64 [R1+0x148], R244 ;  /* 0x000148f401007387 */ /* 0x0003e80000100a00 */
[----:B------:R1:W-:Y:S04]  /*afc0*/  STL.64 [R1+0x140], R176 ;  /* 0x000140b001007387 */ /* 0x0003e80000100a00 */
[----:B-1----:R-:W4:Y:S04]  /*afd0*/  LDL.64 R246, [R1+0x128] ;  /* 0x0001280001f67983 */ /* 0x002f280000100a00 */
[----:B------:R-:W4:Y:S01]  /*afe0*/  LDL.64 R244, [R1+0x110] ;  /* 0x0001100001f47983 */ /* 0x000f220000100a00 */
[----:B------:R-:W-:-:S02]  /*aff0*/  IMAD.U32 R0, RZ, RZ, UR23 ;  /* 0x00000017ff007e24 */ /* 0x000fc4000f8e00ff */
[----:B------:R-:W-:Y:S01]  /*b000*/  IMAD.MOV.U32 R218, RZ, RZ, R39 ;  /* 0x000000ffffda7224 */ /* 0x000fe200078e0027 */
[----:B------:R-:W4:Y:S01]  /*b010*/  LDL.64 R176, [R1+0x118] ;  /* 0x0001180001b07983 */ /* 0x000f220000100a00 */
[----:B------:R-:W-:Y:S02]  /*b020*/  IMAD.MOV.U32 R217, RZ, RZ, R38 ;  /* 0x000000ffffd97224 */ /* 0x000fe400078e0026 */
[----:B------:R-:W-:Y:S01]  /*b030*/  IMAD.MOV.U32 R216, RZ, RZ, R35 ;  /* 0x000000ffffd87224 */ /* 0x000fe200078e0023 */
[----:B------:R-:W-:Y:S01]  /*b040*/  USHF.L.U32 UR5, UR30, 0x1, URZ ;  /* 0x000000011e057899 */ /* 0x000fe200080006ff */
[----:B------:R-:W-:Y:S01]  /*b050*/  SHF.R.U32.HI R219, RZ, 0x5, R178 ;  /* 0x00000005ffdb7819 */ /* 0x000fe200000116b2 */
[----:B------:R-:W-:-:S04]  /*b060*/  IMAD.U32 R224, RZ, RZ, UR20 ;  /* 0x00000014ffe07e24 */ /* 0x000fc8000f8e00ff */
[----:B------:R-:W-:-:S04]  /*b070*/  IMAD R224, R224, 0x8, R219 ;  /* 0x00000008e0e07824 */ /* 0x000fc800078e02db */
[----:B------:R-:W-:-:S04]  /*b080*/  IMAD.WIDE.U32 R224, R224, -0x326172a9, RZ ;  /* 0xcd9e8d57e0e07825 */ /* 0x000fc800078e00ff */
[----:B---3--:R-:W-:-:S04]  /*b090*/  IMAD R0, R0, 0x40, R6 ;  /* 0x0000004000007824 */ /* 0x008fc800078e0206 */
[----:B------:R-:W-:-:S05]  /*b0a0*/  VIADD R15, R0, 0xffffff80 ;  /* 0xffffff80000f7836 */ /* 0x000fca0000000000 */
[----:B------:R-:W-:Y:S01]  /*b0b0*/  ISETP.GT.AND P1, PT, R33, R15, PT ;  /* 0x0000000f2100720c */ /* 0x000fe20003f24270 */
[----:B------:R-:W-:-:S03]  /*b0c0*/  VIADD R14, R0, 0xffffff81 ;  /* 0xffffff81000e7836 */ /* 0x000fc60000000000 */
[----:B------:R-:W-:Y:S02]  /*b0d0*/  FSEL R20, R46, -INF , !P1 ;  /* 0xff8000002e147808 */ /* 0x000fe40004800000 */
[----:B------:R-:W-:Y:S01]  /*b0e0*/  ISETP.GT.AND P1, PT, R183, R15, PT ;  /* 0x0000000fb700720c */ /* 0x000fe20003f24270 */
[----:B------:R-:W-:-:S03]  /*b0f0*/  VIADD R12, R0, 0xffffff89 ;  /* 0xffffff89000c7836 */ /* 0x000fc60000000000 */
[----:B------:R-:W-:Y:S02]  /*b100*/  FSEL R22, R44, -INF , !P1 ;  /* 0xff8000002c167808 */ /* 0x000fe40004800000 */
[----:B------:R-:W-:Y:S02]  /*b110*/  ISETP.GT.AND P1, PT, R34, R14, PT ;  /* 0x0000000e2200720c */ /* 0x000fe40003f24270 */
[----:B------:R-:W-:Y:S01]  /*b120*/  ISETP.GT.AND P3, PT, R32, R15, PT ;  /* 0x0000000f2000720c */ /* 0x000fe20003f64270 */
[C---:B------:R-:W-:Y:S01]  /*b130*/  VIADD R9, R0.reuse, 0xffffff98 ;  /* 0xffffff9800097836 */ /* 0x040fe20000000000 */
[----:B------:R-:W-:Y:S02]  /*b140*/  FSEL R24, R199, -INF , !P1 ;  /* 0xff800000c7187808 */ /* 0x000fe40004800000 */
[----:B------:R-:W-:Y:S01]  /*b150*/  ISETP.GT.AND P1, PT, R33, R12, PT ;  /* 0x0000000c2100720c */ /* 0x000fe20003f24270 */
[----:B------:R-:W-:Y:S01]  /*b160*/  VIADD R13, R0, 0xffffff88 ;  /* 0xffffff88000d7836 */ /* 0x000fe20000000000 */
[----:B------:R-:W-:-:S02]  /*b170*/  FSEL R19, R196, -INF , !P3 ;  /* 0xff800000c4137808 */ /* 0x000fc40005800000 */
[----:B------:R-:W-:Y:S01]  /*b180*/  ISETP.GT.AND P3, PT, R34, R15, PT ;  /* 0x0000000f2200720c */ /* 0x000fe20003f64270 */
[C---:B------:R-:W-:Y:S01]  /*b190*/  VIADD R6, R0.reuse, 0xffffffa1 ;  /* 0xffffffa100067836 */ /* 0x040fe20000000000 */
[----:B------:R-:W-:Y:S02]  /*b1a0*/  FSEL R39, R43, -INF , !P1 ;  /* 0xff8000002b277808 */ /* 0x000fe40004800000 */
[C---:B------:R-:W-:Y:S01]  /*b1b0*/  ISETP.GT.AND P1, PT, R33.reuse, R9, PT ;  /* 0x000000092100720c */ /* 0x040fe20003f24270 */
[----:B------:R-:W-:Y:S01]  /*b1c0*/  VIADD R10, R0, 0xffffff91 ;  /* 0xffffff91000a7836 */ /* 0x000fe20000000000 */
[----:B------:R-:W-:Y:S01]  /*b1d0*/  FSEL R18, R198, -INF , !P3 ;  /* 0xff800000c6127808 */ /* 0x000fe20005800000 */
[----:B--2---:R-:W-:Y:S01]  /*b1e0*/  IMAD.MOV.U32 R221, RZ, RZ, R3 ;  /* 0x000000ffffdd7224 */ /* 0x004fe200078e0003 */
[----:B------:R-:W-:Y:S01]  /*b1f0*/  ISETP.GT.AND P3, PT, R33, R13, PT ;  /* 0x0000000d2100720c */ /* 0x000fe20003f64270 */
[----:B------:R-:W-:Y:S01]  /*b200*/  VIADD R11, R0, 0xffffff90 ;  /* 0xffffff90000b7836 */ /* 0x000fe20000000000 */
[----:B------:R-:W-:Y:S01]  /*b210*/  ISETP.GT.AND P4, PT, R32, R14, PT ;  /* 0x0000000e2000720c */ /* 0x000fe20003f84270 */
[----:B------:R-:W-:Y:S01]  /*b220*/  VIADD R3, R0, 0xffffffb0 ;  /* 0xffffffb000037836 */ /* 0x000fe20000000000 */
[----:B------:R-:W-:-:S02]  /*b230*/  FSEL R46, R66, -INF , !P1 ;  /* 0xff800000422e7808 */ /* 0x000fc40004800000 */
[----:B------:R-:W-:Y:S01]  /*b240*/  ISETP.GT.AND P1, PT, R33, R6, PT ;  /* 0x000000062100720c */ /* 0x000fe20003f24270 */
[----:B------:R-:W-:Y:S01]  /*b250*/  VIADD R7, R0, 0xffffffa0 ;  /* 0xffffffa000077836 */ /* 0x000fe20000000000 */
[----:B------:R-:W-:Y:S01]  /*b260*/  FSEL R38, R42, -INF , !P3 ;  /* 0xff8000002a267808 */ /* 0x000fe20005800000 */
[C---:B------:R-:W-:Y:S01]  /*b270*/  VIADD R8, R0.reuse, 0xffffff99 ;  /* 0xffffff9900087836 */ /* 0x040fe20000000000 */
[----:B------:R-:W-:Y:S02]  /*b280*/  FSEL R25, R197, -INF , !P4 ;  /* 0xff800000c5197808 */ /* 0x000fe40006000000 */
[C---:B------:R-:W-:Y:S01]  /*b290*/  ISETP.GT.AND P3, PT, R33.reuse, R10, PT ;  /* 0x0000000a2100720c */ /* 0x040fe20003f64270 */
[----:B------:R-:W-:Y:S01]  /*b2a0*/  VIADD R17, R0, 0xffffffb8 ;  /* 0xffffffb800117836 */ /* 0x000fe20000000000 */
[----:B------:R-:W-:Y:S02]  /*b2b0*/  ISETP.GT.AND P4, PT, R33, R11, PT ;  /* 0x0000000b2100720c */ /* 0x000fe40003f84270 */
[----:B------:R-:W-:-:S02]  /*b2c0*/  FSEL R51, R59, -INF , !P1 ;  /* 0xff8000003b337808 */ /* 0x000fc40004800000 */
[----:B------:R-:W-:Y:S01]  /*b2d0*/  ISETP.GT.AND P1, PT, R33, R3, PT ;  /* 0x000000032100720c */ /* 0x000fe20003f24270 */
[----:B----4-:R-:W-:Y:S01]  /*b2e0*/  IMAD.MOV.U32 R222, RZ, RZ, R4 ;  /* 0x000000ffffde7224 */ /* 0x010fe200078e0004 */
[----:B------:R-:W-:Y:S01]  /*b2f0*/  FSEL R44, R151, -INF , !P3 ;  /* 0xff800000972c7808 */ /* 0x000fe20005800000 */
[----:B------:R-:W-:Y:S01]  /*b300*/  IMAD.MOV.U32 R223, RZ, RZ, R5 ;  /* 0x000000ffffdf7224 */ /* 0x000fe200078e0005 */
[----:B------:R-:W-:Y:S01]  /*b310*/  FSEL R43, R150, -INF , !P4 ;  /* 0xff800000962b7808 */ /* 0x000fe20006000000 */
[C---:B------:R-:W-:Y:S01]  /*b320*/  VIADD R4, R0.reuse, 0xffffffa9 ;  /* 0xffffffa900047836 */ /* 0x040fe20000000000 */
[C---:B------:R-:W-:Y:S01]  /*b330*/  ISETP.GT.AND P3, PT, R33.reuse, R7, PT ;  /* 0x000000072100720c */ /* 0x040fe20003f64270 */
[----:B------:R-:W-:Y:S01]  /*b340*/  VIADD R5, R0, 0xffffffa8 ;  /* 0xffffffa800057836 */ /* 0x000fe20000000000 */
[----:B------:R-:W-:Y:S02]  /*b350*/  ISETP.GT.AND P4, PT, R33, R8, PT ;  /* 0x000000082100720c */ /* 0x000fe40003f84270 */
[----:B------:R-:W-:-:S02]  /*b360*/  FSEL R145, R54, -INF , !P1 ;  /* 0xff80000036917808 */ /* 0x000fc40004800000 */
[----:B------:R-:W-:Y:S01]  /*b370*/  ISETP.GT.AND P1, PT, R33, R17, PT ;  /* 0x000000112100720c */ /* 0x000fe20003f24270 */
[----:B------:R-:W-:Y:S01]  /*b380*/  IMAD.MOV.U32 R220, RZ, RZ, R2 ;  /* 0x000000ffffdc7224 */ /* 0x000fe200078e0002 */
[----:B------:R-:W-:Y:S01]  /*b390*/  FSEL R48, R58, -INF , !P3 ;  /* 0xff8000003a307808 */ /* 0x000fe20005800000 */
[----:B------:R-:W-:Y:S01]  /*b3a0*/  VIADD R2, R0, 0xffffffb1 ;  /* 0xffffffb100027836 */ /* 0x000fe20000000000 */
[----:B------:R-:W-:Y:S02]  /*b3b0*/  FSEL R49, R67, -INF , !P4 ;  /* 0xff80000043317808 */ /* 0x000fe40006000000 */
[C---:B------:R-:W-:Y:S02]  /*b3c0*/  ISETP.GT.AND P3, PT, R33.reuse, R4, PT ;  /* 0x000000042100720c */ /* 0x040fe40003f64270 */
[C---:B------:R-:W-:Y:S02]  /*b3d0*/  ISETP.GT.AND P5, PT, R33.reuse, R14, PT ;  /* 0x0000000e2100720c */ /* 0x040fe40003fa4270 */
[----:B------:R-:W-:-:S02]  /*b3e0*/  ISETP.GT.AND P4, PT, R33, R5, PT ;  /* 0x000000052100720c */ /* 0x000fc40003f84270 */
[----:B------:R-:W-:Y:S02]  /*b3f0*/  FSEL R144, R62, -INF , !P1 ;  /* 0xff8000003e907808 */ /* 0x000fe40004800000 */
[----:B------:R-:W-:Y:S01]  /*b400*/  ISETP.GT.AND P1, PT, R32, R12, PT ;  /* 0x0000000c2000720c */ /* 0x000fe20003f24270 */
[----:B------:R-:W-:Y:S01]  /*b410*/  VIADD R16, R0, 0xffffffb9 ;  /* 0xffffffb900107836 */ /* 0x000fe20000000000 */
[----:B------:R-:W-:Y:S02]  /*b420*/  FSEL R146, R75, -INF , !P3 ;  /* 0xff8000004b927808 */ /* 0x000fe40005800000 */
[----:B------:R-:W-:Y:S02]  /*b430*/  FSEL R26, R47, -INF , !P5 ;  /* 0xff8000002f1a7808 */ /* 0x000fe40006800000 */
[----:B------:R-:W-:Y:S02]  /*b440*/  FSEL R140, R74, -INF , !P4 ;  /* 0xff8000004a8c7808 */ /* 0x000fe40006000000 */
[----:B------:R-:W-:-:S02]  /*b450*/  ISETP.GT.AND P3, PT, R183, R13, PT ;  /* 0x0000000db700720c */ /* 0x000fc40003f64270 */
[----:B------:R-:W-:Y:S02]  /*b460*/  ISETP.GT.AND P5, PT, R183, R14, PT ;  /* 0x0000000eb700720c */ /* 0x000fe40003fa4270 */
        /* <DEDUP_REMOVED lines=13> */
[C---:B------:R-:W-:Y:S02]  /*b540*/  ISETP.GT.AND P4, PT, R32.reuse, R10, PT ;  /* 0x0000000a2000720c */ /* 0x040fe40003f84270 */
[----:B------:R-:W-:Y:S02]  /*b550*/  FSEL R151, R165, -INF , !P1 ;  /* 0xff800000a5977808 */ /* 0x000fe40004800000 */
[----:B------:R-:W-:Y:S02]  /*b560*/  ISETP.GT.AND P1, PT, R32, R3, PT ;  /* 0x000000032000720c */ /* 0x000fe40003f24270 */
[----:B------:R-:W-:-:S02]  /*b570*/  FSEL R40, R168, -INF , !P3 ;  /* 0xff800000a8287808 */ /* 0x000fc40005800000 */
[C---:B------:R-:W-:Y:S02]  /*b580*/  ISETP.GT.AND P3, PT, R32.reuse, R8, PT ;  /* 0x000000082000720c */ /* 0x040fe40003f64270 */
[----:B------:R-:W-:Y:S02]  /*b590*/  FSEL R42, R169, -INF , !P4 ;  /* 0xff800000a92a7808 */ /* 0x000fe40006000000 */
[----:B------:R-:W-:Y:S02]  /*b5a0*/  ISETP.GT.AND P4, PT, R32, R7, PT ;  /* 0x000000072000720c */ /* 0x000fe40003f84270 */
[----:B------:R-:W-:Y:S02]  /*b5b0*/  FSEL R162, R212, -INF , !P1 ;  /* 0xff800000d4a27808 */ /* 0x000fe40004800000 */
[----:B------:R-:W-:Y:S02]  /*b5c0*/  ISETP.GT.AND P1, PT, R34, R12, PT ;  /* 0x0000000c2200720c */ /* 0x000fe40003f24270 */
[----:B------:R-:W-:-:S02]  /*b5d0*/  FSEL R47, R201, -INF , !P3 ;  /* 0xff800000c92f7808 */ /* 0x000fc40005800000 */
[----:B------:R-:W-:Y:S02]  /*b5e0*/  ISETP.GT.AND P3, PT, R32, R5, PT ;  /* 0x000000052000720c */ /* 0x000fe40003f64270 */
[----:B------:R-:W-:Y:S02]  /*b5f0*/  FSEL R150, R164, -INF , !P4 ;  /* 0xff800000a4967808 */ /* 0x000fe40006000000 */
[----:B------:R-:W-:Y:S02]  /*b600*/  ISETP.GT.AND P4, PT, R32, R4, PT ;  /* 0x000000042000720c */ /* 0x000fe40003f84270 */
[----:B------:R-:W-:Y:S02]  /*b610*/  FSEL R28, R195, -INF , !P1 ;  /* 0xff800000c31c7808 */ /* 0x000fe40004800000 */
[----:B------:R-:W-:Y:S02]  /*b620*/  ISETP.GE.AND P1, PT, R15, R187, PT ;  /* 0x000000bb0f00720c */ /* 0x000fe40003f26270 */
[----:B------:R-:W-:-:S02]  /*b630*/  FSEL R155, R204, -INF , !P3 ;  /* 0xff800000cc9b7808 */ /* 0x000fc40005800000 */
[----:B------:R-:W-:Y:S02]  /*b640*/  ISETP.GT.AND P5, PT, R183, R12, PT ;  /* 0x0000000cb700720c */ /* 0x000fe40003fa4270 */
        /* <DEDUP_REMOVED lines=12> */
[C---:B------:R-:W-:Y:S02]  /*b710*/  ISETP.GE.AND P1, PT, R15.reuse, R190, PT ;  /* 0x000000be0f00720c */ /* 0x040fe40003f26270 */
[----:B------:R-:W-:Y:S02]  /*b720*/  FSEL R164, R208, -INF , !P3 ;  /* 0xff800000d0a47808 */ /* 0x000fe40005800000 */
[C---:B------:R-:W-:Y:S02]  /*b730*/  ISETP.GE.AND P3, PT, R15.reuse, R189, PT ;  /* 0x000000bd0f00720c */ /* 0x040fe40003f66270 */
[----:B------:R-:W-:Y:S02]  /*b740*/  FSEL R27, R148, -INF , !P4 ;  /* 0xff800000941b7808 */ /* 0x000fe40006000000 */
[----:B------:R-:W-:-:S02]  /*b750*/  ISETP.GE.AND P4, PT, R15, R188, PT ;  /* 0x000000bc0f00720c */ /* 0x000fc40003f86270 */
[----:B------:R-:W-:Y:S02]  /*b760*/  FSEL R160, R18, -INF , !P1 ;  /* 0xff80000012a07808 */ /* 0x000fe40004800000 */
[----:B------:R-:W-:Y:S02]  /*b770*/  ISETP.GT.AND P1, PT, R34, R10, PT ;  /* 0x0000000a2200720c */ /* 0x000fe40003f24270 */
[----:B------:R-:W-:Y:S02]  /*b780*/  FSEL R41, R20, -INF , !P3 ;  /* 0xff80000014297808 */ /* 0x000fe40005800000 */
[C---:B------:R-:W-:Y:S02]  /*b790*/  ISETP.GE.AND P3, PT, R14.reuse, R187, PT ;  /* 0x000000bb0e00720c */ /* 0x040fe40003f66270 */
[----:B------:R-:W-:Y:S02]  /*b7a0*/  FSEL R158, R19, -INF , !P4 ;  /* 0xff800000139e7808 */ /* 0x000fe40006000000 */
[----:B------:R-:W-:-:S02]  /*b7b0*/  ISETP.GE.AND P4, PT, R14, R190, PT ;  /* 0x000000be0e00720c */ /* 0x000fc40003f86270 */
[----:B------:R-:W-:Y:S02]  /*b7c0*/  FSEL R0, R171, -INF , !P1 ;  /* 0xff800000ab007808 */ /* 0x000fe40004800000 */
[----:B------:R-:W-:Y:S02]  /*b7d0*/  ISETP.GE.AND P1, PT, R13, R187, PT ;  /* 0x000000bb0d00720c */ /* 0x000fe40003f26270 */
[----:B------:R-:W-:Y:S02]  /*b7e0*/  FSEL R163, R213, -INF , !P5 ;  /* 0xff800000d5a37808 */ /* 0x000fe40006800000 */
[----:B------:R-:W-:Y:S02]  /*b7f0*/  FSEL R19, R21, -INF , !P3 ;  /* 0xff80000015137808 */ /* 0x000fe40005800000 */
[----:B------:R-:W-:Y:S02]  /*b800*/  ISETP.GT.AND P5, PT, R183, R10, PT ;  /* 0x0000000ab700720c */ /* 0x000fe40003fa4270 */
[----:B------:R-:W-:-:S02]  /*b810*/  ISETP.GE.AND P3, PT, R14, R188, PT ;  /* 0x000000bc0e00720c */ /* 0x000fc40003f66270 */
        /* <DEDUP_REMOVED lines=9> */
[----:B------:R-:W-:Y:S02]  /*b8b0*/  ISETP.GE.AND P1, PT, R13, R190, PT ;  /* 0x000000be0d00720c */ /* 0x000fe40003f26270 */
[----:B------:R-:W-:Y:S02]  /*b8c0*/  FSEL R26, R26, -INF , !P5 ;  /* 0xff8000001a1a7808 */ /* 0x000fe40006800000 */
[----:B------:R-:W-:-:S02]  /*b8d0*/  FSEL R14, R64, -INF , !P4 ;  /* 0xff800000400e7808 */ /* 0x000fc40006000000 */
[----:B------:R-:W-:Y:S02]  /*b8e0*/  FSEL R38, R38, -INF , !P3 ;  /* 0xff80000026267808 */ /* 0x000fe40005800000 */
[----:B------:R-:W-:Y:S02]  /*b8f0*/  ISETP.GT.AND P5, PT, R183, R8, PT ;  /* 0x00000008b700720c */ /* 0x000fe40003fa4270 */
[----:B------:R-:W-:Y:S02]  /*b900*/  ISETP.GE.AND P4, PT, R13, R188, PT ;  /* 0x000000bc0d00720c */ /* 0x000fe40003f86270 */
        /* <DEDUP_REMOVED lines=9> */
[----:B------:R-:W-:Y:S02]  /*b9a0*/  FSEL R12, R203, -INF , !P1 ;  /* 0xff800000cb0c7808 */ /* 0x000fe40004800000 */
[----:B------:R-:W-:-:S04]  /*b9b0*/  ISETP.GE.AND P1, PT, R11, R187, PT ;  /* 0x000000bb0b00720c */ /* 0x000fc80003f26270 */
[----:B------:R-:W-:Y:S02]  /*b9c0*/  FSEL R29, R27, -INF , !P1 ;  /* 0xff8000001b1d7808 */ /* 0x000fe40004800000 */
[----:B------:R-:W-:-:S04]  /*b9d0*/  ISETP.GT.AND P1, PT, R34, R7, PT ;  /* 0x000000072200720c */ /* 0x000fc80003f24270 */
[----:B------:R-:W-:Y:S02]  /*b9e0*/  FSEL R27, R166, -INF , !P1 ;  /* 0xff800000a61b7808 */ /* 0x000fe40004800000 */
[----:B------:R-:W-:Y:S02]  /*b9f0*/  ISETP.GE.AND P1, PT, R11, R190, PT ;  /* 0x000000be0b00720c */ /* 0x000fe40003f26270 */
[----:B------:R-:W-:Y:S02]  /*ba00*/  FSEL R152, R35, -INF , !P4 ;  /* 0xff80000023987808 */ /* 0x000fe40006000000 */
[----:B------:R-:W-:Y:S02]  /*ba10*/  ISETP.GE.AND P4, PT, R11, R189, PT ;  /* 0x000000bd0b00720c */ /* 0x000fe40003f86270 */
[----:B------:R-:W-:Y:S02]  /*ba20*/  FSEL R149, R32, -INF , !P1 ;  /* 0xff80000020957808 */ /* 0x000fe40004800000 */
[----:B------:R-:W-:-:S02]  /*ba30*/  ISETP.GT.AND P1, PT, R34, R6, PT ;  /* 0x000000062200720c */ /* 0x000fc40003f24270 */
[----:B------:R-:W-:Y:S02]  /*ba40*/  FSEL R153, R28, -INF , !P3 ;  /* 0xff8000001c997808 */ /* 0x000fe40005800000 */
[----:B------:R-:W-:Y:S02]  /*ba50*/  FSEL R62, R43, -INF , !P4 ;  /* 0xff8000002b3e7808 */ /* 0x000fe40006000000 */
[----:B------:R-:W-:Y:S02]  /*ba60*/  ISETP.GT.AND P3, PT, R183, R7, PT ;  /* 0x00000007b700720c */ /* 0x000fe40003f64270 */
[-C--:B------:R-:W-:Y:S02]  /*ba70*/  ISETP.GE.AND P4, PT, R10, R187.reuse, PT ;  /* 0x000000bb0a00720c */ /* 0x080fe40003f86270 */
[----:B------:R-:W-:Y:S02]  /*ba80*/  FSEL R20, R167, -INF , !P1 ;  /* 0xff800000a7147808 */ /* 0x000fe40004800000 */
[----:B------:R-:W-:-:S02]  /*ba90*/  ISETP.GE.AND P1, PT, R9, R187, PT ;  /* 0x000000bb0900720c */ /* 0x000fc40003f26270 */
[----:B------:R-:W-:Y:S02]  /*baa0*/  FSEL R18, R56, -INF , !P3 ;  /* 0xff80000038127808 */ /* 0x000fe40005800000 */
[----:B------:R-:W-:Y:S02]  /*bab0*/  FSEL R25, R31, -INF , !P4 ;  /* 0xff8000001f197808 */ /* 0x000fe40006000000 */
[----:B------:R-:W-:Y:S02]  /*bac0*/  ISETP.GE.AND P3, PT, R11, R188, PT ;  /* 0x000000bc0b00720c */ /* 0x000fe40003f66270 */
[----:B------:R-:W-:Y:S02]  /*bad0*/  ISETP.GE.AND P4, PT, R10, R190, PT ;  /* 0x000000be0a00720c */ /* 0x000fe40003f86270 */
[----:B------:R-:W-:Y:S02]  /*bae0*/  FSEL R23, R39, -INF , !P5 ;  /* 0xff80000027177808 */ /* 0x000fe40006800000 */
[----:B------:R-:W-:-:S02]  /*baf0*/  FSEL R65, R14, -INF , !P1 ;  /* 0xff8000000e417808 */ /* 0x000fc40004800000 */
[----:B------:R-:W-:Y:S02]  /*bb00*/  ISETP.GT.AND P5, PT, R183, R6, PT ;  /* 0x00000006b700720c */ /* 0x000fe40003fa4270 */
[----:B------:R-:W-:Y:S02]  /*bb10*/  ISETP.GE.AND P1, PT, R9, R188, PT ;  /* 0x000000bc0900720c */ /* 0x000fe40003f26270 */
[----:B------:R-:W-:Y:S02]  /*bb20*/  FSEL R148, R40, -INF , !P3 ;  /* 0xff80000028947808 */ /* 0x000fe40005800000 */
[----:B------:R-:W-:Y:S02]  /*bb30*/  FSEL R147, R0, -INF , !P4 ;  /* 0xff80000000937808 */ /* 0x000fe40006000000 */
[----:B------:R-:W-:Y:S02]  /*bb40*/  ISETP.GE.AND P3, PT, R10, R189, PT ;  /* 0x000000bd0a00720c */ /* 0x000fe40003f66270 */
[----:B------:R-:W-:-:S02]  /*bb50*/  ISETP.GT.AND P4, PT, R183, R5, PT ;  /* 0x00000005b700720c */ /* 0x000fc40003f84270 */
[----:B------:R-:W-:Y:S02]  /*bb60*/  FSEL R11, R57, -INF , !P5 ;  /* 0xff800000390b7808 */ /* 0x000fe40006800000 */
[----:B------:R-:W-:Y:S02]  /*bb70*/  FSEL R74, R45, -INF , !P1 ;  /* 0xff8000002d4a7808 */ /* 0x000fe40004800000 */
[----:B------:R-:W-:Y:S02]  /*bb80*/  ISETP.GE.AND P5, PT, R10, R188, PT ;  /* 0x000000bc0a00720c */ /* 0x000fe40003fa6270 */
        /* <DEDUP_REMOVED lines=8> */
[----:B------:R-:W-:-:S02]  /*bc10*/  ISETP.GE.AND P1, PT, R7, R187, PT ;  /* 0x000000bb0700720c */ /* 0x000fc40003f26270 */
[----:B------:R-:W-:Y:S02]  /*bc20*/  FSEL R66, R46, -INF , !P3 ;  /* 0xff8000002e427808 */ /* 0x000fe40005800000 */
[----:B------:R-:W-:Y:S02]  /*bc30*/  FSEL R75, R15, -INF , !P4 ;  /* 0xff8000000f4b7808 */ /* 0x000fe40006000000 */
[----:B------:R-:W-:Y:S02]  /*bc40*/  ISETP.GE.AND P3, PT, R8, R187, PT ;  /* 0x000000bb0800720c */ /* 0x000fe40003f66270 */
[----:B------:R-:W-:Y:S02]  /*bc50*/  ISETP.GT.AND P4, PT, R183, R3, PT ;  /* 0x00000003b700720c */ /* 0x000fe40003f84270 */
        /* <DEDUP_REMOVED lines=8> */
[----:B------:R-:W-:Y:S02]  /*bce0*/  FSEL R8, R53, -INF , !P5 ;  /* 0xff80000035087808 */ /* 0x000fe40006800000 */
[----:B------:R-:W-:Y:S02]  /*bcf0*/  FSEL R55, R0, -INF , !P1 ;  /* 0xff80000000377808 */ /* 0x000fe40004800000 */
[----:B------:R-:W-:Y:S02]  /*bd00*/  ISETP.GE.AND P5, PT, R6, R187, PT ;  /* 0x000000bb0600720c */ /* 0x000fe40003fa6270 */
[----:B------:R-:W-:Y:S02]  /*bd10*/  FMNMX3.FTZ R0, R71, R22, R19, !PT ;  /* 0x0000001647007276 */ /* 0x000fe40007810013 */
[----:B------:R-:W-:Y:S02]  /*bd20*/  FSEL R67, R47, -INF , !P3 ;  /* 0xff8000002f437808 */ /* 0x000fe40005800000 */
[----:B------:R-:W-:-:S02]  /*bd30*/  FSEL R57, R11, -INF , !P5 ;  /* 0xff8000000b397808 */ /* 0x000fc40006800000 */
[----:B------:R-:W-:Y:S02]  /*bd40*/  FMNMX3.FTZ R0, R0, R24, R21, !PT ;  /* 0x0000001800007276 */ /* 0x000fe40007810015 */
[----:B------:R-:W-:Y:S02]  /*bd50*/  ISETP.GE.AND P3, PT, R7, R189, PT ;  /* 0x000000bd0700720c */ /* 0x000fe40003f66270 */
[----:B------:R-:W-:Y:S02]  /*bd60*/  ISETP.GE.AND P5, PT, R4, R187, PT ;  /* 0x000000bb0400720c */ /* 0x000fe40003fa6270 */
[----:B------:R-:W-:Y:S02]  /*bd70*/  FMNMX3.FTZ R0, R0, R29, R25, !PT ;  /* 0x0000001d00007276 */ /* 0x000fe40007810019 */
[----:B------:R-:W-:Y:S02]  /*bd80*/  FSEL R59, R48, -INF , !P3 ;  /* 0xff800000303b7808 */ /* 0x000fe40005800000 */
[----:B------:R-:W-:-:S02]  /*bd90*/  FSEL R54, R9, -INF , !P5 ;  /* 0xff80000009367808 */ /* 0x000fc40006800000 */
[-C--:B------:R-:W-:Y:S02]  /*bda0*/  ISETP.GE.AND P1, PT, R2, R187.reuse, PT ;  /* 0x000000bb0200720c */ /* 0x080fe40003f26270 */
[----:B------:R-:W-:Y:S02]  /*bdb0*/  ISETP.GE.AND P3, PT, R3, R187, PT ;  /* 0x000000bb0300720c */ /* 0x000fe40003f66270 */
[----:B------:R-:W-:Y:S02]  /*bdc0*/  ISETP.GT.AND P5, PT, R183, R17, PT ;  /* 0x00000011b700720c */ /* 0x000fe40003fa4270 */
[----:B------:R-:W-:Y:S02]  /*bdd0*/  FMNMX3.FTZ R0, R0, R65, R63, !PT ;  /* 0x0000004100007276 */ /* 0x000fe4000781003f */
[----:B------:R-:W-:Y:S02]  /*bde0*/  FSEL R52, R8, -INF , !P1 ;  /* 0xff80000008347808 */ /* 0x000fe40004800000 */
[----:B------:R-:W-:-:S02]  /*bdf0*/  FSEL R73, R12, -INF , !P4 ;  /* 0xff8000000c497808 */ /* 0x000fc40006000000 */
[----:B------:R-:W-:Y:S02]  /*be00*/  FSEL R53, R10, -INF , !P3 ;  /* 0xff8000000a357808 */ /* 0x000fe40005800000 */
[----:B------:R-:W-:Y:S02]  /*be10*/  FSEL R8, R60, -INF , !P5 ;  /* 0xff8000003c087808 */ /* 0x000fe40006800000 */
[C---:B------:R-:W-:Y:S02]  /*be20*/  ISETP.GE.AND P4, PT, R7.reuse, R188, PT ;  /* 0x000000bc0700720c */ /* 0x040fe40003f86270 */
[----:B------:R-:W-:Y:S02]  /*be30*/  ISETP.GE.AND P3, PT, R7, R190, PT ;  /* 0x000000be0700720c */ /* 0x000fe40003f66270 */
[----:B------:R-:W-:Y:S02]  /*be40*/  ISETP.GE.AND P5, PT, R17, R187, PT ;  /* 0x000000bb1100720c */ /* 0x000fe40003fa6270 */
[----:B------:R-:W-:-:S02]  /*be50*/  ISETP.GT.AND P1, PT, R183, R16, PT ;  /* 0x00000010b700720c */ /* 0x000fc40003f24270 */
[----:B------:R-:W-:Y:S02]  /*be60*/  FMNMX3.FTZ R7, R0, R58, R57, !PT ;  /* 0x0000003a00077276 */ /* 0x000fe40007810039 */
[----:B------:R-:W-:Y:S02]  /*be70*/  FSEL R50, R8, -INF , !P5 ;  /* 0xff80000008327808 */ /* 0x000fe40006800000 */
[----:B------:R-:W-:Y:S02]  /*be80*/  FMNMX3.FTZ R0, R69, R41, R26, !PT ;  /* 0x0000002945007276 */ /* 0x000fe4000781001a */
[----:B------:R-:W-:Y:S02]  /*be90*/  FSEL R9, R61, -INF , !P1 ;  /* 0xff8000003d097808 */ /* 0x000fe40004800000 */
[----:B------:R-:W-:Y:S02]  /*bea0*/  ISETP.GE.AND P5, PT, R16, R187, PT ;  /* 0x000000bb1000720c */ /* 0x000fe40003fa6270 */
[----:B------:R-:W-:-:S02]  /*beb0*/  FMNMX3.FTZ R7, R7, R55, R54, !PT ;  /* 0x0000003707077276 */ /* 0x000fc40007810036 */
[----:B------:R-:W-:Y:S02]  /*bec0*/  FMNMX3.FTZ R0, R0, R38, R23, !PT ;  /* 0x0000002600007276 */ /* 0x000fe40007810017 */
[----:B------:R-:W-:Y:S02]  /*bed0*/  ISETP.GE.AND P1, PT, R6, R189, PT ;  /* 0x000000bd0600720c */ /* 0x000fe40003f26270 */
[----:B------:R-:W-:Y:S02]  /*bee0*/  FSEL R48, R9, -INF , !P5 ;  /* 0xff80000009307808 */ /* 0x000fe40006800000 */
[----:B------:R-:W-:Y:S02]  /*bef0*/  FMNMX3.FTZ R7, R7, R53, R52, !PT ;  /* 0x0000003507077276 */ /* 0x000fe40007810034 */
[----:B------:R-:W-:Y:S02]  /*bf00*/  FMNMX3.FTZ R10, R0, R62, R56, !PT ;  /* 0x0000003e000a7276 */ /* 0x000fe40007810038 */
[----:B------:R-:W-:-:S02]  /*bf10*/  FSEL R46, R51, -INF , !P1 ;  /* 0xff800000332e7808 */ /* 0x000fc40004800000 */
[----:B------:R-:W-:Y:S02]  /*bf20*/  FMNMX3.FTZ R0, R7, R50, R48, !PT ;  /* 0x0000003207007276 */ /* 0x000fe40007810030 */
[-C--:B------:R-:W-:Y:S02]  /*bf30*/  ISETP.GE.AND P5, PT, R5, R189.reuse, PT ;  /* 0x000000bd0500720c */ /* 0x080fe40003fa6270 */
[----:B------:R-:W-:Y:S02]  /*bf40*/  ISETP.GE.AND P1, PT, R4, R189, PT ;  /* 0x000000bd0400720c */ /* 0x000fe40003f26270 */
[----:B------:R-:W-:Y:S01]  /*bf50*/  FMNMX3.FTZ R10, R10, R66, R64, !PT ;  /* 0x000000420a0a7276 */ /* 0x000fe20007810040 */
[----:B------:R-:W1:Y:S01]  /*bf60*/  SHFL.BFLY PT, R11, R0, 0x2, 0x1f ;  /* 0x0c401f00000b7f89 */ /* 0x000e6200000e0000 */
[----:B------:R-:W-:Y:S02]  /*bf70*/  FSEL R45, R140, -INF , !P5 ;  /* 0xff8000008c2d7808 */ /* 0x000fe40006800000 */
[----:B------:R-:W-:-:S02]  /*bf80*/  FSEL R43, R146, -INF , !P1 ;  /* 0xff800000922b7808 */ /* 0x000fc40004800000 */
[-C--:B------:R-:W-:Y:S02]  /*bf90*/  ISETP.GE.AND P5, PT, R3, R189.reuse, PT ;  /* 0x000000bd0300720c */ /* 0x080fe40003fa6270 */
[----:B------:R-:W-:Y:S02]  /*bfa0*/  ISETP.GE.AND P1, PT, R2, R189, PT ;  /* 0x000000bd0200720c */ /* 0x000fe40003f26270 */
[----:B------:R-:W-:Y:S02]  /*bfb0*/  FMNMX3.FTZ R10, R10, R59, R46, !PT ;  /* 0x0000003b0a0a7276 */ /* 0x000fe4000781002e */
[----:B------:R-:W-:Y:S02]  /*bfc0*/  FSEL R42, R145, -INF , !P5 ;  /* 0xff800000912a7808 */ /* 0x000fe40006800000 */
[----:B------:R-:W-:Y:S02]  /*bfd0*/  FSEL R39, R141, -INF , !P1 ;  /* 0xff8000008d277808 */ /* 0x000fe40004800000 */
[----:B------:R-:W-:-:S02]  /*bfe0*/  ISETP.GE.AND P5, PT, R17, R189, PT ;  /* 0x000000bd1100720c */ /* 0x000fc40003fa6270 */
[----:B------:R-:W-:Y:S02]  /*bff0*/  ISETP.GE.AND P1, PT, R16, R189, PT ;  /* 0x000000bd1000720c */ /* 0x000fe40003f26270 */
[----:B------:R-:W-:Y:S02]  /*c000*/  FMNMX3.FTZ R10, R10, R45, R43, !PT ;  /* 0x0000002d0a0a7276 */ /* 0x000fe4000781002b */
[----:B------:R-:W-:Y:S02]  /*c010*/  FSEL R33, R144, -INF , !P5 ;  /* 0xff80000090217808 */ /* 0x000fe40006800000 */
[----:B------:R-:W-:Y:S02]  /*c020*/  FSEL R32, R143, -INF , !P1 ;  /* 0xff8000008f207808 */ /* 0x000fe40004800000 */
[----:B------:R-:W-:Y:S01]  /*c030*/  FMNMX3.FTZ R10, R10, R42, R39, !PT ;  /* 0x0000002a0a0a7276 */ /* 0x000fe20007810027 */
[----:B------:R-:W-:-:S03]  /*c040*/  IMAD.U32 R7, RZ, RZ, UR37 ;  /* 0x00000025ff077e24 */ /* 0x000fc6000f8e00ff */
[----:B------:R-:W-:Y:S02]  /*c050*/  FMNMX3.FTZ R10, R10, R33, R32, !PT ;  /* 0x000000210a0a7276 */ /* 0x000fe40007810020 */
[----:B------:R-:W-:Y:S02]  /*c060*/  FSEL R51, R150, -INF , !P4 ;  /* 0xff80000096337808 */ /* 0x000fe40006000000 */
[C---:B------:R-:W-:Y:S01]  /*c070*/  ISETP.GE.AND P1, PT, R6.reuse, R188, PT ;  /* 0x000000bc0600720c */ /* 0x040fe20003f26270 */
[----:B------:R-:W2:Y:S01]  /*c080*/  SHFL.BFLY PT, R13, R10, 0x2, 0x1f ;  /* 0x0c401f000a0d7f89 */ /* 0x000ea200000e0000 */
[----:B------:R-:W-:Y:S02]  /*c090*/  ISETP.GE.AND P4, PT, R6, R190, PT ;  /* 0x000000be0600720c */ /* 0x000fe40003f86270 */
[----:B------:R-:W-:Y:S02]  /*c0a0*/  LOP3.LUT R6, R7, UR5, R223, 0x96, !PT ;  /* 0x0000000507067c12 */ /* 0x000fe4000f8e96df */
[----:B------:R-:W-:-:S02]  /*c0b0*/  FSEL R49, R27, -INF , !P3 ;  /* 0xff8000001b317808 */ /* 0x000fc40005800000 */
[----:B------:R-:W-:Y:S01]  /*c0c0*/  FSEL R47, R151, -INF , !P1 ;  /* 0xff800000972f7808 */ /* 0x000fe20004800000 */
[----:B------:R-:W-:Y:S01]  /*c0d0*/  IMAD.WIDE.U32 R6, R6, -0x326172a9, RZ ;  /* 0xcd9e8d5706067825 */ /* 0x000fe200078e00ff */
[----:B------:R-:W-:Y:S02]  /*c0e0*/  ISETP.GE.AND P3, PT, R5, R188, PT ;  /* 0x000000bc0500720c */ /* 0x000fe40003f66270 */
[----:B------:R-:W-:Y:S02]  /*c0f0*/  ISETP.GT.AND P1, PT, R34, R5, PT ;  /* 0x000000052200720c */ /* 0x000fe40003f24270 */
[----:B-1----:R-:W-:Y:S02]  /*c100*/  FMNMX.FTZ R11, R0, R11, !PT ;  /* 0x0000000b000b7209 */ /* 0x002fe40007810000 */
[----:B------:R-:W-:Y:S02]  /*c110*/  FSEL R44, R20, -INF , !P4 ;  /* 0xff800000142c7808 */ /* 0x000fe40006000000 */
[----:B------:R-:W-:-:S02]  /*c120*/  FSEL R40, R155, -INF , !P3 ;  /* 0xff8000009b287808 */ /* 0x000fc40005800000 */
[----:B------:R-:W-:Y:S01]  /*c130*/  FSEL R0, R206, -INF , !P1 ;  /* 0xff800000ce007808 */ /* 0x000fe20004800000 */
[----:B------:R-:W1:Y:S01]  /*c140*/  SHFL.BFLY PT, R14, R11, 0x1, 0x1f ;  /* 0x0c201f000b0e7f89 */ /* 0x000e6200000e0000 */
[----:B------:R-:W-:Y:S02]  /*c150*/  ISETP.GE.AND P4, PT, R4, R188, PT ;  /* 0x000000bc0400720c */ /* 0x000fe40003f86270 */
[----:B------:R-:W-:Y:S02]  /*c160*/  ISETP.GT.AND P3, PT, R34, R4, PT ;  /* 0x000000042200720c */ /* 0x000fe40003f64270 */
[----:B------:R-:W-:Y:S02]  /*c170*/  ISETP.GE.AND P1, PT, R4, R190, PT ;  /* 0x000000be0400720c */ /* 0x000fe40003f26270 */
[----:B------:R-:W-:Y:S02]  /*c180*/  LOP3.LUT R8, R224, UR34, R7, 0x96, !PT ;  /* 0x00000022e0087c12 */ /* 0x000fe4000f8e9607 */
[----:B------:R-:W-:-:S02]  /*c190*/  LOP3.LUT R4, R6, UR33, R245, 0x96, !PT ;  /* 0x0000002106047c12 */ /* 0x000fc4000f8e96f5 */
[----:B------:R-:W-:Y:S01]  /*c1a0*/  ISETP.GE.AND P5, PT, R5, R190, PT ;  /* 0x000000be0500720c */ /* 0x000fe20003fa6270 */
[----:B------:R-:W-:Y:S01]  /*c1b0*/  IMAD.WIDE.U32 R8, R8, -0x2daee0ad, RZ ;  /* 0xd2511f5308087825 */ /* 0x000fe200078e00ff */
[----:B------:R-:W-:-:S03]  /*c1c0*/  FSEL R12, R207, -INF , !P3 ;  /* 0xff800000cf0c7808 */ /* 0x000fc60005800000 */
[----:B------:R-:W-:Y:S01]  /*c1d0*/  IMAD.WIDE.U32 R4, R4, -0x2daee0ad, RZ ;  /* 0xd2511f5304047825 */ /* 0x000fe200078e00ff */
[----:B------:R-:W-:Y:S02]  /*c1e0*/  FSEL R35, R0, -INF , !P5 ;  /* 0xff80000000237808 */ /* 0x000fe40006800000 */
[----:B------:R-:W-:Y:S02]  /*c1f0*/  FSEL R30, R161, -INF , !P4 ;  /* 0xff800000a11e7808 */ /* 0x000fe40006000000 */
[C---:B------:R-:W-:Y:S02]  /*c200*/  ISETP.GE.AND P3, PT, R3.reuse, R188, PT ;  /* 0x000000bc0300720c */ /* 0x040fe40003f66270 */
[----:B------:R-:W-:Y:S02]  /*c210*/  ISETP.GT.AND P5, PT, R34, R3, PT ;  /* 0x000000032200720c */ /* 0x000fe40003fa4270 */
[----:B------:R-:W-:Y:S02]  /*c220*/  ISETP.GE.AND P4, PT, R3, R190, PT ;  /* 0x000000be0300720c */ /* 0x000fe40003f86270 */
[----:B------:R-:W-:-:S02]  /*c230*/  LOP3.LUT R3, R246, UR32, R9, 0x96, !PT ;  /* 0x00000020f6037c12 */ /* 0x000fc4000f8e9609 */
[----:B------:R-:W-:Y:S02]  /*c240*/  LOP3.LUT R8, R8, UR31, R5, 0x96, !PT ;  /* 0x0000001f08087c12 */ /* 0x000fe4000f8e9605 */
[----:B--2---:R-:W-:Y:S02]  /*c250*/  FMNMX.FTZ R0, R10, R13, !PT ;  /* 0x0000000d0a007209 */ /* 0x004fe40007810000 */
[----:B------:R-:W-:Y:S01]  /*c260*/  FSEL R27, R12, -INF , !P1 ;  /* 0xff8000000c1b7808 */ /* 0x000fe20004800000 */
[----:B------:R-:W-:Y:S01]  /*c270*/  IMAD.WIDE.U32 R12, R3, -0x326172a9, RZ ;  /* 0xcd9e8d57030c7825 */ /* 0x000fe200078e00ff */
[----:B------:R-:W-:-:S03]  /*c280*/  FSEL R28, R162, -INF , !P3 ;  /* 0xff800000a21c7808 */ /* 0x000fc60005800000 */
[----:B------:R-:W-:Y:S01]  /*c290*/  IMAD.WIDE.U32 R8, R8, -0x326172a9, RZ ;  /* 0xcd9e8d5708087825 */ /* 0x000fe200078e00ff */
[----:B------:R-:W-:Y:S02]  /*c2a0*/  FSEL R5, R214, -INF , !P5 ;  /* 0xff800000d6057808 */ /* 0x000fe40006800000 */
[----:B------:R-:W-:Y:S02]  /*c2b0*/  ISETP.GE.AND P1, PT, R2, R188, PT ;  /* 0x000000bc0200720c */ /* 0x000fe40003f26270 */
[----:B------:R-:W-:Y:S02]  /*c2c0*/  ISETP.GT.AND P3, PT, R34, R2, PT ;  /* 0x000000022200720c */ /* 0x000fe40003f64270 */
[----:B------:R-:W-:Y:S02]  /*c2d0*/  ISETP.GE.AND P5, PT, R2, R190, PT ;  /* 0x000000be0200720c */ /* 0x000fe40003fa6270 */
[----:B------:R-:W-:Y:S02]  /*c2e0*/  LOP3.LUT R3, R244, UR17, R13, 0x96, !PT ;  /* 0x00000011f4037c12 */ /* 0x000fe4000f8e960d */
[----:B------:R-:W-:-:S02]  /*c2f0*/  LOP3.LUT R2, R12, UR16, R9, 0x96, !PT ;  /* 0x000000100c027c12 */ /* 0x000fc4000f8e9609 */
[----:B-1----:R-:W-:Y:S01]  /*c300*/  FMNMX.FTZ R227, R11, R14, !PT ;  /* 0x0000000e0be37209 */ /* 0x002fe20007810000 */
[----:B------:R-:W-:Y:S01]  /*c310*/  IMAD.WIDE.U32 R14, R3, -0x2daee0ad, RZ ;  /* 0xd2511f53030e7825 */ /* 0x000fe200078e00ff */
[----:B------:R-:W-:-:S03]  /*c320*/  FSEL R20, R163, -INF , !P1 ;  /* 0xff800000a3147808 */ /* 0x000fc60004800000 */
[----:B------:R-:W-:Y:S01]  /*c330*/  IMAD.WIDE.U32 R162, R2, -0x2daee0ad, RZ ;  /* 0xd2511f5302a27825 */ /* 0x000fe200078e00ff */
[----:B------:R-:W1:Y:S01]  /*c340*/  SHFL.BFLY PT, R12, R0, 0x1, 0x1f ;  /* 0x0c201f00000c7f89 */ /* 0x000e6200000e0000 */
[----:B------:R-:W-:-:S03]  /*c350*/  LOP3.LUT R4, R4, UR26, R15, 0x96, !PT ;  /* 0x0000001a04047c12 */ /* 0x000fc6000f8e960f */
[----:B------:R-:W-:Y:S02]  /*c360*/  LOP3.LUT R3, R14, UR24, R163, 0x96, !PT ;  /* 0x000000180e037c12 */ /* 0x000fe4000f8e96a3 */
[----:B------:R-:W-:Y:S01]  /*c370*/  FSEL R18, R5, -INF , !P4 ;  /* 0xff80000005127808 */ /* 0x000fe20006000000 */
[----:B------:R-:W-:-:S04]  /*c380*/  IMAD.WIDE.U32 R4, R4, -0x326172a9, RZ ;  /* 0xcd9e8d5704047825 */ /* 0x000fc800078e00ff */
[----:B------:R-:W-:-:S04]  /*c390*/  IMAD.WIDE.U32 R192, R3, -0x326172a9, RZ ;  /* 0xcd9e8d5703c07825 */ /* 0x000fc800078e00ff */
[C---:B------:R-:W-:Y:S01]  /*c3a0*/  FMUL.FTZ R2, R227.reuse, UR35 ;  /* 0x00000023e3027c20 */ /* 0x040fe20008410000 */
[----:B------:R-:W-:Y:S02]  /*c3b0*/  FSETP.NEU.FTZ.AND P4, PT, R227, -INF , PT ;  /* 0xff800000e300780b */ /* 0x000fe40003f9d000 */
[----:B------:R-:W-:Y:S02]  /*c3c0*/  LOP3.LUT R31, R4, UR13, R193, 0x96, !PT ;  /* 0x0000000d041f7c12 */ /* 0x000fe4000f8e96c1 */
[----:B------:R-:W2:Y:S01]  /*c3d0*/  LDL.LU R193, [R1+0xec] ;  /* 0x0000ec0001c17983 */ /* 0x000ea20000300800 */
[----:B------:R-:W-:Y:S02]  /*c3e0*/  FSEL R2, R2, RZ, P4 ;  /* 0x000000ff02027208 */ /* 0x000fe40002000000 */
[----:B------:R-:W-:-:S03]  /*c3f0*/  FSEL R10, R215, -INF , !P3 ;  /* 0xff800000d70a7808 */ /* 0x000fc60005800000 */
[--C-:B------:R-:W-:Y:S01]  /*c400*/  FFMA.FTZ R9, R22, UR35, -R2.reuse ;  /* 0x0000002316097c23 */ /* 0x100fe20008010802 */
[----:B------:R-:W-:Y:S01]  /*c410*/  FFMA.FTZ R3, R19, UR35, -R2 ;  /* 0x0000002313037c23 */ /* 0x000fe20008010802 */
[C---:B------:R-:W-:Y:S02]  /*c420*/  ISETP.GT.AND P3, PT, R34.reuse, R17, PT ;  /* 0x000000112200720c */ /* 0x040fe40003f64270 */
[----:B------:R-:W-:Y:S01]  /*c430*/  ISETP.GT.AND P1, PT, R34, R16, PT ;  /* 0x000000102200720c */ /* 0x000fe20003f24270 */
[----:B------:R-:W-:Y:S01]  /*c440*/  MUFU.EX2 R150, R3 ;  /* 0x0000000300967308 */ /* 0x000fe20000000800 */
[----:B------:R-:W-:Y:S02]  /*c450*/  FSEL R15, R10, -INF , !P5 ;  /* 0xff8000000a0f7808 */ /* 0x000fe40006800000 */
[----:B-1----:R-:W-:Y:S01]  /*c460*/  FMNMX.FTZ R226, R0, R12, !PT ;  /* 0x0000000c00e27209 */ /* 0x002fe20007810000 */
[----:B------:R1:W3:Y:S01]  /*c470*/  MUFU.EX2 R34, R9 ;  /* 0x0000000900227308 */ /* 0x0002e20000000800 */
[----:B------:R-:W-:-:S02]  /*c480*/  ISETP.GE.AND P5, PT, R17, R188, PT ;  /* 0x000000bc1100720c */ /* 0x000fc40003fa6270 */
[----:B------:R-:W-:Y:S02]  /*c490*/  LOP3.LUT R0, R31, 0xffff, RZ, 0xc0, !PT ;  /* 0x0000ffff1f007812 */ /* 0x000fe400078ec0ff */
[----:B------:R-:W-:Y:S02]  /*c4a0*/  FSEL R10, R210, -INF , !P3 ;  /* 0xff800000d20a7808 */ /* 0x000fe40005800000 */
[----:B------:R-:W-:Y:S02]  /*c4b0*/  ISETP.GE.AND P3, PT, R17, R190, PT ;  /* 0x000000be1100720c */ /* 0x000fe40003f66270 */
[----:B------:R-:W-:Y:S02]  /*c4c0*/  FSEL R14, R164, -INF , !P5 ;  /* 0xff800000a40e7808 */ /* 0x000fe40006800000 */
[----:B------:R-:W-:Y:S02]  /*c4d0*/  SHF.R.U32.HI R0, RZ, 0x8, R0 ;  /* 0x00000008ff007819 */ /* 0x000fe40000011600 */
[----:B------:R-:W-:Y:S01]  /*c4e0*/  LOP3.LUT R4, R31, 0xff, RZ, 0xc0, !PT ;  /* 0x000000ff1f047812 */ /* 0x000fe200078ec0ff */
[C---:B-1----:R-:W-:Y:S01]  /*c4f0*/  FMUL.FTZ R9, R226.reuse, UR35 ;  /* 0x00000023e2097c20 */ /* 0x042fe20008410000 */
[----:B------:R-:W-:-:S02]  /*c500*/  FSETP.NEU.FTZ.AND P5, PT, R226, -INF , PT ;  /* 0xff800000e200780b */ /* 0x000fc40003fbd000 */
[----:B------:R-:W-:Y:S02]  /*c510*/  FSEL R13, R211, -INF , !P1 ;  /* 0xff800000d30d7808 */ /* 0x000fe40004800000 */
[----:B------:R-:W-:Y:S02]  /*c520*/  ISETP.GE.AND P1, PT, R16, R188, PT ;  /* 0x000000bc1000720c */ /* 0x000fe40003f26270 */
[----:B------:R-:W-:Y:S02]  /*c530*/  FSEL R11, R10, -INF , !P3 ;  /* 0xff8000000a0b7808 */ /* 0x000fe40005800000 */
[----:B------:R-:W-:Y:S02]  /*c540*/  LOP3.LUT R3, R0, 0xffff, RZ, 0xc0, !PT ;  /* 0x0000ffff00037812 */ /* 0x000fe400078ec0ff */
[----:B------:R-:W-:Y:S02]  /*c550*/  ISETP.LE.U32.AND P3, PT, R4, UR12, PT ;  /* 0x0000000c04007c0c */ /* 0x000fe4000bf63070 */
[----:B------:R-:W-:-:S02]  /*c560*/  FSEL R0, R9, RZ, P5 ;  /* 0x000000ff09007208 */ /* 0x000fc40002800000 */
[----:B------:R-:W-:Y:S02]  /*c570*/  FSEL R10, R165, -INF , !P1 ;  /* 0xff800000a50a7808 */ /* 0x000fe40004800000 */
[----:B------:R-:W-:Y:S01]  /*c580*/  ISETP.LE.U32.AND P1, PT, R3, UR12, PT ;  /* 0x0000000c03007c0c */ /* 0x000fe2000bf23070 */
[--C-:B------:R-:W-:Y:S01]  /*c590*/  FFMA.FTZ R4, R41, UR35, -R0.reuse ;  /* 0x0000002329047c23 */ /* 0x100fe20008010800 */
[----:B---3--:R-:W-:Y:S01]  /*c5a0*/  F2FP.F16.F32.PACK_AB R9, R150, R34 ;  /* 0x000000229609723e */ /* 0x008fe200000000ff */
[----:B------:R-:W-:Y:S02]  /*c5b0*/  FFMA.FTZ R3, R26, UR35, -R0 ;  /* 0x000000231a037c23 */ /* 0x000fe40008010800 */
[----:B------:R-:W-:Y:S01]  /*c5c0*/  MUFU.EX2 R17, R4 ;  /* 0x0000000400117308 */ /* 0x000fe20000000800 */
[----:B------:R-:W-:-:S03]  /*c5d0*/  PRMT R140, R9, 0x7610, R140 ;  /* 0x00007610098c7816 */ /* 0x000fc6000000008c */
[----:B------:R1:W3:Y:S01]  /*c5e0*/  MUFU.EX2 R146, R3 ;  /* 0x0000000300927308 */ /* 0x0002e20000000800 */
[----:B------:R-:W-:Y:S01]  /*c5f0*/  PRMT R141, R9, 0x7632, R141 ;  /* 0x00007632098d7816 */ /* 0x000fe2000000008d */
[----:B------:R-:W-:-:S03]  /*c600*/  @!P3 HADD2 R60, -R140.H0_H0, -RZ.H0_H0 ;  /* 0xa00000ff8c3cb230 */ /* 0x000fc60000000900 */
[----:B------:R-:W-:Y:S01]  /*c610*/  PRMT R235, R140, 0x5410, R141 ;  /* 0x000054108ceb7816 */ /* 0x000fe2000000008d */
[----:B------:R-:W-:Y:S01]  /*c620*/  @!P1 HADD2 R61, -R141.H0_H0, -RZ.H0_H0 ;  /* 0xa00000ff8d3d9230 */ /* 0x000fe20000000900 */
[----:B------:R-:W-:Y:S02]  /*c630*/  @!P3 PRMT R140, R60, 0x5410, RZ ;  /* 0x000054103c8cb816 */ /* 0x000fe400000000ff */
[----:B-1----:R-:W-:-:S04]  /*c640*/  PRMT R3, R31, 0x7632, R3 ;  /* 0x000076321f037816 */ /* 0x002fc80000000003 */
[----:B------:R-:W-:Y:S02]  /*c650*/  LOP3.LUT R4, R3, 0xff, RZ, 0xc0, !PT ;  /* 0x000000ff03047812 */ /* 0x000fe400078ec0ff */
[----:B------:R-:W-:Y:S02]  /*c660*/  SHF.R.U32.HI R3, RZ, 0x18, R31 ;  /* 0x00000018ff037819 */ /* 0x000fe4000001161f */
[----:B------:R-:W-:Y:S02]  /*c670*/  ISETP.LE.U32.AND P3, PT, R4, UR12, PT ;  /* 0x0000000c04007c0c */ /* 0x000fe4000bf63070 */
[----:B------:R-:W-:Y:S02]  /*c680*/  @!P1 PRMT R141, R61, 0x5410, RZ ;  /* 0x000054103d8d9816 */ /* 0x000fe400000000ff */
[----:B------:R-:W-:Y:S01]  /*c690*/  ISETP.LE.U32.AND P1, PT, R3, UR12, PT ;  /* 0x0000000c03007c0c */ /* 0x000fe2000bf23070 */
[--C-:B------:R-:W-:Y:S01]  /*c6a0*/  FFMA.FTZ R4, R21, UR35, -R2.reuse ;  /* 0x0000002315047c23 */ /* 0x100fe20008010802 */
[----:B------:R-:W-:Y:S01]  /*c6b0*/  LOP3.LUT R12, R8, UR15, R5, 0x96, !PT ;  /* 0x0000000f080c7c12 */ /* 0x000fe2000f8e9605 */
[----:B------:R-:W-:Y:S01]  /*c6c0*/  FFMA.FTZ R5, R24, UR35, -R2 ;  /* 0x0000002318057c23 */ /* 0x000fe20008010802 */
[----:B---3--:R-:W-:Y:S01]  /*c6d0*/  F2FP.F16.F32.PACK_AB R3, R146, R17 ;  /* 0x000000119203723e */ /* 0x008fe200000000ff */
[----:B------:R-:W-:Y:S03]  /*c6e0*/  MUFU.EX2 R163, R4 ;  /* 0x0000000400a37308 */ /* 0x000fe60000000800 */
[C---:B------:R-:W-:Y:S01]  /*c6f0*/  PRMT R61, R3.reuse, 0x7610, R61 ;  /* 0x00007610033d7816 */ /* 0x040fe2000000003d */
[----:B------:R-:W1:Y:S01]  /*c700*/  MUFU.EX2 R145, R5 ;  /* 0x0000000500917308 */ /* 0x000e620000000800 */
[----:B------:R-:W-:Y:S01]  /*c710*/  PRMT R60, R3, 0x7632, R60 ;  /* 0x00007632033c7816 */ /* 0x000fe2000000003c */
[----:B------:R-:W-:-:S02]  /*c720*/  IMAD.MOV.U32 R3, RZ, RZ, R192 ;  /* 0x000000ffff037224 */ /* 0x000fc400078e00c0 */
[----:B------:R-:W-:Y:S02]  /*c730*/  @!P3 HADD2 R72, -R61.H0_H0, -RZ.H0_H0 ;  /* 0xa00000ff3d48b230 */ /* 0x000fe40000000900 */
[----:B------:R-:W-:Y:S01]  /*c740*/  IMAD.MOV.U32 R219, RZ, RZ, R218 ;  /* 0x000000ffffdb7224 */ /* 0x000fe200078e00da */
[----:B------:R-:W-:Y:S02]  /*c750*/  LOP3.LUT R3, R3, 0xff, RZ, 0xc0, !PT ;  /* 0x000000ff03037812 */ /* 0x000fe400078ec0ff */
[----:B------:R-:W-:Y:S02]  /*c760*/  PRMT R218, R61, 0x5410, R60 ;  /* 0x000054103dda7816 */ /* 0x000fe4000000003c */
[----:B------:R-:W-:Y:S02]  /*c770*/  @!P3 PRMT R61, R72, 0x5410, RZ ;  /* 0x00005410483db816 */ /* 0x000fe400000000ff */
[----:B------:R-:W-:Y:S01]  /*c780*/  ISETP.LE.U32.AND P3, PT, R3, UR12, PT ;  /* 0x0000000c03007c0c */ /* 0x000fe2000bf63070 */
[----:B------:R-:W-:Y:S01]  /*c790*/  @!P1 HADD2 R166, -R60.H0_H0, -RZ.H0_H0 ;  /* 0xa00000ff3ca69230 */ /* 0x000fe20000000900 */
[----:B-1----:R-:W-:-:S02]  /*c7a0*/  F2FP.F16.F32.PACK_AB R3, R163, R145 ;  /* 0x00000091a303723e */ /* 0x002fc400000000ff */
[----:B------:R-:W-:Y:S02]  /*c7b0*/  PRMT R4, R192, 0x7771, RZ ;  /* 0x00007771c0047816 */ /* 0x000fe400000000ff */
[----:B------:R-:W-:Y:S02]  /*c7c0*/  @!P1 PRMT R60, R166, 0x5410, RZ ;  /* 0x00005410a63c9816 */ /* 0x000fe400000000ff */
[C---:B------:R-:W-:Y:S02]  /*c7d0*/  PRMT R144, R3.reuse, 0x7610, R144 ;  /* 0x0000761003907816 */ /* 0x040fe40000000090 */
[----:B------:R-:W-:Y:S01]  /*c7e0*/  ISETP.GT.U32.AND P1, PT, R4, UR12, PT ;  /* 0x0000000c04007c0c */ /* 0x000fe2000bf24070 */
[--C-:B------:R-:W-:Y:S01]  /*c7f0*/  FFMA.FTZ R4, R38, UR35, -R0.reuse ;  /* 0x0000002326047c23 */ /* 0x100fe20008010800 */
[----:B------:R-:W-:Y:S01]  /*c800*/  PRMT R165, R3, 0x7632, R165 ;  /* 0x0000763203a57816 */ /* 0x000fe200000000a5 */
[----:B------:R-:W-:Y:S01]  /*c810*/  FFMA.FTZ R3, R23, UR35, -R0 ;  /* 0x0000002317037c23 */ /* 0x000fe20008010800 */
[----:B------:R-:W-:Y:S01]  /*c820*/  @!P3 HADD2 R167, -R144.H0_H0, -RZ.H0_H0 ;  /* 0xa00000ff90a7b230 */ /* 0x000fe20000000900 */
[----:B------:R-:W-:Y:S01]  /*c830*/  MUFU.EX2 R143, R4 ;  /* 0x00000004008f7308 */ /* 0x000fe20000000800 */
[----:B------:R-:W-:-:S03]  /*c840*/  PRMT R229, R144, 0x5410, R165 ;  /* 0x0000541090e57816 */ /* 0x000fc600000000a5 */
[----:B------:R1:W3:Y:S01]  /*c850*/  MUFU.EX2 R161, R3 ;  /* 0x0000000300a17308 */ /* 0x0002e20000000800 */
[----:B------:R-:W-:Y:S02]  /*c860*/  @!P3 PRMT R144, R167, 0x5410, RZ ;  /* 0x00005410a790b816 */ /* 0x000fe400000000ff */
[----:B------:R-:W-:Y:S02]  /*c870*/  ISETP.GE.AND P3, PT, R16, R190, PT ;  /* 0x000000be1000720c */ /* 0x000fe40003f66270 */
[----:B------:R-:W-:Y:S02]  /*c880*/  LOP3.LUT R22, R6, UR33, R177, 0x96, !PT ;  /* 0x0000002106167c12 */ /* 0x000fe4000f8e96b1 */
[----:B------:R-:W-:Y:S01]  /*c890*/  FSEL R6, R13, -INF , !P3 ;  /* 0xff8000000d067808 */ /* 0x000fe20005800000 */
[----:B------:R-:W-:Y:S01]  /*c8a0*/  @P1 HADD2 R168, -R165.H0_H0, -RZ.H0_H0 ;  /* 0xa00000ffa5a81230 */ /* 0x000fe20000000900 */
[----:B-1----:R-:W-:-:S04]  /*c8b0*/  PRMT R3, R192, 0x7772, RZ ;  /* 0x00007772c0037816 */ /* 0x002fc800000000ff */
[----:B------:R-:W-:Y:S02]  /*c8c0*/  ISETP.GT.U32.AND P3, PT, R3, UR12, PT ;  /* 0x0000000c03007c0c */ /* 0x000fe4000bf64070 */
[----:B------:R-:W-:Y:S02]  /*c8d0*/  PRMT R3, R192, 0x7773, RZ ;  /* 0x00007773c0037816 */ /* 0x000fe400000000ff */
[----:B---3--:R-:W-:Y:S01]  /*c8e0*/  F2FP.F16.F32.PACK_AB R4, R161, R143 ;  /* 0x0000008fa104723e */ /* 0x008fe200000000ff */
[----:B------:R-:W-:Y:S01]  /*c8f0*/  IMAD.WIDE.U32 R12, R12, -0x2daee0ad, RZ ;  /* 0xd2511f530c0c7825 */ /* 0x000fe200078e00ff */
[----:B------:R-:W-:-:S03]  /*c900*/  @P1 PRMT R165, R168, 0x5410, RZ ;  /* 0x00005410a8a51816 */ /* 0x000fc600000000ff */
[--C-:B------:R-:W-:Y:S01]  /*c910*/  FFMA.FTZ R5, R29, UR35, -R2.reuse ;  /* 0x000000231d057c23 */ /* 0x100fe20008010802 */
[----:B------:R-:W-:Y:S01]  /*c920*/  ISETP.GT.U32.AND P1, PT, R3, UR12, PT ;  /* 0x0000000c03007c0c */ /* 0x000fe2000bf24070 */
[----:B------:R-:W-:Y:S01]  /*c930*/  FFMA.FTZ R3, R25, UR35, -R2 ;  /* 0x0000002319037c23 */ /* 0x000fe20008010802 */
[----:B------:R-:W-:Y:S01]  /*c940*/  PRMT R164, R4, 0x7610, R164 ;  /* 0x0000761004a47816 */ /* 0x000fe200000000a4 */
[----:B------:R-:W-:Y:S01]  /*c950*/  MUFU.EX2 R151, R5 ;  /* 0x0000000500977308 */ /* 0x000fe20000000800 */
[----:B------:R-:W-:Y:S02]  /*c960*/  LOP3.LUT R72, R162, UR22, R13, 0x96, !PT ;  /* 0x00000016a2487c12 */ /* 0x000fe4000f8e960d */
[----:B------:R-:W-:Y:S01]  /*c970*/  PRMT R197, R4, 0x7632, R197 ;  /* 0x0000763204c57816 */ /* 0x000fe200000000c5 */
[----:B------:R1:W3:Y:S01]  /*c980*/  MUFU.EX2 R162, R3 ;  /* 0x0000000300a27308 */ /* 0x0002e20000000800 */
[----:B------:R-:W-:Y:S02]  /*c990*/  @P3 HADD2 R169, -R164.H0_H0, -RZ.H0_H0 ;  /* 0xa00000ffa4a93230 */ /* 0x000fe40000000900 */
[----:B------:R-:W-:Y:S01]  /*c9a0*/  IMAD.MOV.U32 R238, RZ, RZ, R216 ;  /* 0x000000ffffee7224 */ /* 0x000fe200078e00d8 */
[----:B------:R-:W-:-:S02]  /*c9b0*/  PRMT R216, R164, 0x5410, R197 ;  /* 0x00005410a4d87816 */ /* 0x000fc400000000c5 */
[----:B------:R-:W-:Y:S01]  /*c9c0*/  @P3 PRMT R164, R169, 0x5410, RZ ;  /* 0x00005410a9a43816 */ /* 0x000fe200000000ff */
[----:B------:R-:W-:Y:S01]  /*c9d0*/  @P1 HADD2 R170, -R197.H0_H0, -RZ.H0_H0 ;  /* 0xa00000ffc5aa1230 */ /* 0x000fe20000000900 */
[----:B-1----:R-:W-:-:S04]  /*c9e0*/  LOP3.LUT R3, R72, 0xff, RZ, 0xc0, !PT ;  /* 0x000000ff48037812 */ /* 0x002fc800078ec0ff */
[----:B------:R-:W-:Y:S02]  /*c9f0*/  ISETP.LE.U32.AND P3, PT, R3, UR12, PT ;  /* 0x0000000c03007c0c */ /* 0x000fe4000bf63070 */
[----:B------:R-:W-:Y:S02]  /*ca00*/  PRMT R3, R72, 0x7632, R3 ;  /* 0x0000763248037816 */ /* 0x000fe40000000003 */
[----:B---3--:R-:W-:Y:S02]  /*ca10*/  F2FP.F16.F32.PACK_AB R4, R162, R151 ;  /* 0x00000097a204723e */ /* 0x008fe400000000ff */
[----:B------:R-:W-:Y:S02]  /*ca20*/  LOP3.LUT R3, R3, 0xff, RZ, 0xc0, !PT ;  /* 0x000000ff03037812 */ /* 0x000fe400078ec0ff */
[----:B------:R-:W-:Y:S02]  /*ca30*/  @P1 PRMT R197, R170, 0x5410, RZ ;  /* 0x00005410aac51816 */ /* 0x000fe400000000ff */
[----:B------:R-:W-:-:S02]  /*ca40*/  ISETP.LE.U32.AND P1, PT, R3, UR12, PT ;  /* 0x0000000c03007c0c */ /* 0x000fc4000bf23070 */
[----:B------:R-:W-:Y:S02]  /*ca50*/  LOP3.LUT R3, R72, 0xffff, RZ, 0xc0, !PT ;  /* 0x0000ffff48037812 */ /* 0x000fe400078ec0ff */
[C---:B------:R-:W-:Y:S02]  /*ca60*/  PRMT R205, R4.reuse, 0x7610, R205 ;  /* 0x0000761004cd7816 */ /* 0x040fe400000000cd */
[----:B------:R-:W-:Y:S02]  /*ca70*/  SHF.R.U32.HI R3, RZ, 0x8, R3 ;  /* 0x00000008ff037819 */ /* 0x000fe40000011603 */
[----:B------:R-:W-:Y:S01]  /*ca80*/  PRMT R204, R4, 0x7632, R204 ;  /* 0x0000763204cc7816 */ /* 0x000fe200000000cc */
[----:B------:R-:W-:Y:S01]  /*ca90*/  @!P3 HADD2 R171, -R205.H0_H0, -RZ.H0_H0 ;  /* 0xa00000ffcdabb230 */ /* 0x000fe20000000900 */
[----:B------:R-:W-:Y:S02]  /*caa0*/  LOP3.LUT R3, R3, 0xffff, RZ, 0xc0, !PT ;  /* 0x0000ffff03037812 */ /* 0x000fe400078ec0ff */
[----:B------:R-:W-:-:S02]  /*cab0*/  PRMT R232, R205, 0x5410, R204 ;  /* 0x00005410cde87816 */ /* 0x000fc400000000cc */
[----:B------:R-:W-:Y:S02]  /*cac0*/  FMNMX3.FTZ R4, R70, R158, R157, !PT ;  /* 0x0000009e46047276 */ /* 0x000fe4000781009d */
[----:B------:R-:W-:Y:S02]  /*cad0*/  @!P3 PRMT R205, R171, 0x5410, RZ ;  /* 0x00005410abcdb816 */ /* 0x000fe400000000ff */
[----:B------:R-:W-:Y:S02]  /*cae0*/  ISETP.LE.U32.AND P3, PT, R3, UR12, PT ;  /* 0x0000000c03007c0c */ /* 0x000fe4000bf63070 */
[----:B------:R-:W-:Y:S02]  /*caf0*/  FMNMX3.FTZ R3, R68, R160, R159, !PT ;  /* 0x000000a044037276 */ /* 0x000fe4000781009f */
[----:B------:R-:W-:Y:S02]  /*cb00*/  FMNMX3.FTZ R4, R4, R154, R152, !PT ;  /* 0x0000009a04047276 */ /* 0x000fe40007810098 */
[----:B------:R-:W-:Y:S01]  /*cb10*/  FMNMX3.FTZ R3, R3, R156, R153, !PT ;  /* 0x0000009c03037276 */ /* 0x000fe20007810099 */
[----:B------:R-:W-:Y:S01]  /*cb20*/  IMAD.U32 R224, RZ, RZ, UR20 ;  /* 0x00000014ffe07e24 */ /* 0x000fe2000f8e00ff */
[----:B------:R-:W-:-:S02]  /*cb30*/  SHF.R.U32.HI R228, RZ, 0x5, R178 ;  /* 0x00000005ffe47819 */ /* 0x000fc400000116b2 */
[----:B------:R-:W-:Y:S02]  /*cb40*/  FMNMX3.FTZ R4, R4, R148, R142, !PT ;  /* 0x0000009404047276 */ /* 0x000fe4000781008e */
[----:B------:R-:W-:Y:S01]  /*cb50*/  FMNMX3.FTZ R3, R3, R149, R147, !PT ;  /* 0x0000009503037276 */ /* 0x000fe20007810093 */
[----:B------:R-:W-:Y:S01]  /*cb60*/  IMAD R224, R224, 0x8, R228 ;  /* 0x00000008e0e07824 */ /* 0x000fe200078e02e4 */
[----:B------:R-:W-:Y:S02]  /*cb70*/  FMNMX3.FTZ R4, R4, R74, R67, !PT ;  /* 0x0000004a04047276 */ /* 0x000fe40007810043 */
[----:B------:R-:W-:Y:S01]  /*cb80*/  FMNMX3.FTZ R3, R3, R75, R73, !PT ;  /* 0x0000004b03037276 */ /* 0x000fe20007810049 */
[----:B------:R-:W-:Y:S01]  /*cb90*/  VIADD R224, R224, 0x4 ;  /* 0x00000004e0e07836 */ /* 0x000fe20000000000 */
[----:B------:R-:W-:Y:S02]  /*cba0*/  FMNMX3.FTZ R4, R4, R51, R47, !PT ;  /* 0x0000003304047276 */ /* 0x000fe4000781002f */
[----:B------:R-:W-:Y:S01]  /*cbb0*/  FMNMX3.FTZ R3, R3, R49, R44, !PT ;  /* 0x0000003103037276 */ /* 0x000fe2000781002c */
[----:B------:R-:W-:Y:S01]  /*cbc0*/  IMAD.WIDE.U32 R224, R224, -0x326172a9, RZ ;  /* 0xcd9e8d57e0e07825 */ /* 0x000fe200078e00ff */
[----:B------:R-:W-:-:S02]  /*cbd0*/  FMNMX3.FTZ R4, R4, R40, R30, !PT ;  /* 0x0000002804047276 */ /* 0x000fc4000781001e */
[----:B------:R-:W-:Y:S02]  /*cbe0*/  FMNMX3.FTZ R3, R3, R35, R27, !PT ;  /* 0x0000002303037276 */ /* 0x000fe4000781001b */
[----:B------:R-:W-:Y:S02]  /*cbf0*/  FMNMX3.FTZ R4, R4, R28, R20, !PT ;  /* 0x0000001c04047276 */ /* 0x000fe40007810014 */
[----:B------:R-:W-:Y:S01]  /*cc00*/  LOP3.LUT R24, R224, UR34, R7, 0x96, !PT ;  /* 0x00000022e0187c12 */ /* 0x000fe2000f8e9607 */
[----:B------:R-:W-:Y:S01]  /*cc10*/  FFMA.FTZ R5, R62, UR35, -R0 ;  /* 0x000000233e057c23 */ /* 0x000fe20008010800 */
[----:B------:R-:W-:Y:S02]  /*cc20*/  FMNMX3.FTZ R7, R3, R18, R15, !PT ;  /* 0x0000001203077276 */ /* 0x000fe4000781000f */
[----:B------:R-:W-:Y:S01]  /*cc30*/  FMNMX3.FTZ R3, R4, R14, R10, !PT ;  /* 0x0000000e04037276 */ /* 0x000fe2000781000a */
[----:B------:R-:W-:Y:S02]  /*cc40*/  FFMA.FTZ R4, R56, UR35, -R0 ;  /* 0x0000002338047c23 */ /* 0x000fe40008010800 */
[----:B------:R1:W-:Y:S02]  /*cc50*/  MUFU.EX2 R56, R5 ;  /* 0x0000000500387308 */ /* 0x0003e40000000800 */
[----:B------:R-:W3:Y:S02]  /*cc60*/  SHFL.BFLY PT, R9, R3, 0x2, 0x1f ;  /* 0x0c401f0003097f89 */ /* 0x000ee400000e0000 */
[----:B------:R4:W4:Y:S01]  /*cc70*/  MUFU.EX2 R62, R4 ;  /* 0x00000004003e7308 */ /* 0x0009220000000800 */
[----:B-1----:R-:W-:-:S05]  /*cc80*/  FMNMX3.FTZ R5, R7, R11, R6, !PT ;  /* 0x0000000b07057276 */ /* 0x002fca0007810006 */
[----:B------:R-:W1:Y:S01]  /*cc90*/  SHFL.BFLY PT, R8, R5, 0x2, 0x1f ;  /* 0x0c401f0005087f89 */ /* 0x000e6200000e0000 */
[----:B----4-:R-:W-:Y:S02]  /*cca0*/  IMAD.MOV.U32 R4, RZ, RZ, R12 ;  /* 0x000000ffff047224 */ /* 0x010fe400078e000c */
[----:B------:R-:W-:Y:S01]  /*ccb0*/  @!P3 HADD2 R173, -R204.H0_H0, -RZ.H0_H0 ;  /* 0xa00000ffccadb230 */ /* 0x000fe20000000900 */
[----:B------:R-:W-:Y:S02]  /*ccc0*/  F2FP.F16.F32.PACK_AB R7, R62, R56 ;  /* 0x000000383e07723e */ /* 0x000fe400000000ff */
[----:B------:R-:W-:Y:S02]  /*ccd0*/  LOP3.LUT R4, R4, 0xff, RZ, 0xc0, !PT ;  /* 0x000000ff04047812 */ /* 0x000fe400078ec0ff */
[----:B------:R-:W-:Y:S02]  /*cce0*/  @!P3 PRMT R204, R173, 0x5410, RZ ;  /* 0x00005410adccb816 */ /* 0x000fe400000000ff */
[----:B------:R-:W-:-:S02]  /*ccf0*/  ISETP.LE.U32.AND P3, PT, R4, UR12, PT ;  /* 0x0000000c04007c0c */ /* 0x000fc4000bf63070 */
[----:B------:R-:W-:Y:S02]  /*cd00*/  PRMT R203, R7, 0x7610, R203 ;  /* 0x0000761007cb7816 */ /* 0x000fe400000000cb */
[----:B---3--:R-:W-:Y:S02]  /*cd10*/  FMNMX.FTZ R4, R3, R9, !PT ;  /* 0x0000000903047209 */ /* 0x008fe40007810000 */
[----:B------:R-:W-:Y:S01]  /*cd20*/  PRMT R202, R7, 0x7632, R202 ;  /* 0x0000763207ca7816 */ /* 0x000fe200000000ca */
[----:B------:R-:W-:Y:S02]  /*cd30*/  @!P1 HADD2 R174, -R203.H0_H0, -RZ.H0_H0 ;  /* 0xa00000ffcbae9230 */ /* 0x000fe40000000900 */
[----:B------:R-:W3:Y:S01]  /*cd40*/  SHFL.BFLY PT, R9, R4, 0x1, 0x1f ;  /* 0x0c201f0004097f89 */ /* 0x000ee200000e0000 */
[----:B------:R-:W-:Y:S02]  /*cd50*/  PRMT R228, R203, 0x5410, R202 ;  /* 0x00005410cbe47816 */ /* 0x000fe400000000ca */
[----:B-1----:R-:W-:-:S02]  /*cd60*/  FMNMX.FTZ R3, R5, R8, !PT ;  /* 0x0000000805037209 */ /* 0x002fc40007810000 */
[----:B------:R-:W-:Y:S02]  /*cd70*/  SHF.R.U32.HI R5, RZ, 0x18, R72 ;  /* 0x00000018ff057819 */ /* 0x000fe40000011648 */
[----:B------:R-:W-:Y:S01]  /*cd80*/  @!P1 PRMT R203, R174, 0x5410, RZ ;  /* 0x00005410aecb9816 */ /* 0x000fe200000000ff */
[--C-:B------:R-:W-:Y:S01]  /*cd90*/  FFMA.FTZ R7, R65, UR35, -R2.reuse ;  /* 0x0000002341077c23 */ /* 0x100fe20008010802 */
[----:B------:R-:W-:Y:S01]  /*cda0*/  ISETP.LE.U32.AND P1, PT, R5, UR12, PT ;  /* 0x0000000c05007c0c */ /* 0x000fe2000bf23070 */
[--C-:B------:R-:W-:Y:S01]  /*cdb0*/  FFMA.FTZ R5, R63, UR35, -R2.reuse ;  /* 0x000000233f057c23 */ /* 0x100fe20008010802 */
[----:B------:R-:W1:Y:S01]  /*cdc0*/  SHFL.BFLY PT, R8, R3, 0x1, 0x1f ;  /* 0x0c201f0003087f89 */ /* 0x000e6200000e0000 */
[--C-:B------:R-:W-:Y:S01]  /*cdd0*/  FFMA.FTZ R166, R52, UR35, -R2.reuse ;  /* 0x0000002334a67c23 */ /* 0x100fe20008010802 */
[--C-:B------:R-:W-:Y:S01]  /*cde0*/  FFMA.FTZ R215, R50, UR35, -R2.reuse ;  /* 0x0000002332d77c23 */ /* 0x100fe20008010802 */
[----:B------:R-:W-:Y:S04]  /*cdf0*/  MUFU.EX2 R52, R5 ;  /* 0x0000000500347308 */ /* 0x000fe80000000800 */
[----:B------:R-:W4:Y:S01]  /*ce00*/  MUFU.EX2 R50, R7 ;  /* 0x0000000700327308 */ /* 0x000f220000000800 */
        /* <DEDUP_REMOVED lines=12> */
[----:B---3--:R-:W-:-:S02]  /*ced0*/  FMNMX.FTZ R224, R4, R9, !PT ;  /* 0x0000000904e07209 */ /* 0x008fc40007810000 */
[----:B----4-:R-:W-:Y:S01]  /*cee0*/  F2FP.F16.F32.PACK_AB R0, R52, R50 ;  /* 0x000000323400723e */ /* 0x010fe200000000ff */
[----:B------:R-:W-:Y:S02]  /*cef0*/  IMAD.MOV.U32 R231, RZ, RZ, R217 ;  /* 0x000000ffffe77224 */ /* 0x000fe400078e00d9 */
[--C-:B------:R-:W-:Y:S01]  /*cf00*/  FFMA.FTZ R58, R58, UR35, -R2.reuse ;  /* 0x000000233a3a7c23 */ /* 0x100fe20008010802 */
[--C-:B------:R-:W-:Y:S01]  /*cf10*/  FFMA.FTZ R57, R57, UR35, -R2.reuse ;  /* 0x0000002339397c23 */ /* 0x100fe20008010802 */
[--C-:B------:R-:W-:Y:S01]  /*cf20*/  FFMA.FTZ R55, R55, UR35, -R2.reuse ;  /* 0x0000002337377c23 */ /* 0x100fe20008010802 */
[----:B------:R-:W-:Y:S01]  /*cf30*/  FFMA.FTZ R217, R48, UR35, -R2 ;  /* 0x0000002330d97c23 */ /* 0x000fe20008010802 */
[----:B------:R-:W-:Y:S01]  /*cf40*/  PRMT R201, R0, 0x7610, R201 ;  /* 0x0000761000c97816 */ /* 0x000fe200000000c9 */
[C---:B------:R-:W-:Y:S01]  /*cf50*/  FMUL.FTZ R2, R224.reuse, UR35 ;  /* 0x00000023e0027c20 */ /* 0x040fe20008410000 */
[----:B------:R-:W-:Y:S01]  /*cf60*/  FSEL R7, R227, RZ, P4 ;  /* 0x000000ffe3077208 */ /* 0x000fe20002000000 */
[----:B------:R-:W-:Y:S01]  /*cf70*/  @!P1 HADD2 R179, -R202.H0_H0, -RZ.H0_H0 ;  /* 0xa00000ffcab39230 */ /* 0x000fe20000000900 */
[----:B-1----:R-:W-:Y:S01]  /*cf80*/  FMNMX.FTZ R225, R3, R8, !PT ;  /* 0x0000000803e17209 */ /* 0x002fe20007810000 */
[----:B------:R-:W-:Y:S01]  /*cf90*/  IMAD.MOV.U32 R230, RZ, RZ, R219 ;  /* 0x000000ffffe67224 */ /* 0x000fe200078e00db */
[----:B------:R-:W-:Y:S01]  /*cfa0*/  FSETP.NEU.FTZ.AND P4, PT, R224, -INF , PT ;  /* 0xff800000e000780b */ /* 0x000fe20003f9d000 */
[----:B------:R-:W-:Y:S01]  /*cfb0*/  @!P3 HADD2 R175, -R201.H0_H0, -RZ.H0_H0 ;  /* 0xa00000ffc9afb230 */ /* 0x000fe20000000900 */
[----:B------:R-:W-:Y:S01]  /*cfc0*/  PRMT R200, R0, 0x7632, R200 ;  /* 0x0000763200c87816 */ /* 0x000fe200000000c8 */
[----:B------:R-:W-:Y:S01]  /*cfd0*/  FMUL.FTZ R3, R225, UR35 ;  /* 0x00000023e1037c20 */ /* 0x000fe20008410000 */
[----:B------:R-:W-:Y:S01]  /*cfe0*/  FSEL R2, R2, RZ, P4 ;  /* 0x000000ff02027208 */ /* 0x000fe20002000000 */
[----:B------:R-:W-:Y:S01]  /*cff0*/  IMAD.WIDE.U32 R4, R22, -0x2daee0ad, RZ ;  /* 0xd2511f5316047825 */ /* 0x000fe200078e00ff */
[----:B------:R-:W-:Y:S01]  /*d000*/  @!P1 PRMT R202, R179, 0x5410, RZ ;  /* 0x00005410b3ca9816 */ /* 0x000fe200000000ff */
[----:B------:R-:W3:Y:S01]  /*d010*/  LDL.LU R48, [R1+0xfc] ;  /* 0x0000fc0001307983 */ /* 0x000ee20000300800 */
[----:B------:R-:W-:-:S02]  /*d020*/  PRMT R0, R12, 0x7771, RZ ;  /* 0x000077710c007816 */ /* 0x000fc400000000ff */
[----:B------:R-:W-:Y:S02]  /*d030*/  FSETP.NEU.FTZ.AND P1, PT, R225, -INF , PT ;  /* 0xff800000e100780b */ /* 0x000fe40003f3d000 */
[----:B------:R-:W-:Y:S01]  /*d040*/  PRMT R214, R201, 0x5410, R200 ;  /* 0x00005410c9d67816 */ /* 0x000fe200000000c8 */
[--C-:B------:R-:W-:Y:S01]  /*d050*/  FFMA.FTZ R33, R152, UR35, -R2.reuse ;  /* 0x0000002398217c23 */ /* 0x100fe20008010802 */
[----:B------:R-:W-:Y:S01]  /*d060*/  @!P3 PRMT R201, R175, 0x5410, RZ ;  /* 0x00005410afc9b816 */ /* 0x000fe200000000ff */
[--C-:B------:R-:W-:Y:S01]  /*d070*/  FFMA.FTZ R9, R158, UR35, -R2.reuse ;  /* 0x000000239e097c23 */ /* 0x100fe20008010802 */
[----:B------:R-:W-:Y:S01]  /*d080*/  ISETP.GT.U32.AND P3, PT, R0, UR12, PT ;  /* 0x0000000c00007c0c */ /* 0x000fe2000bf64070 */
        /* <DEDUP_REMOVED lines=15> */
[----:B------:R-:W-:-:S04]  /*d180*/  IMAD.WIDE.U32 R2, R24, -0x2daee0ad, RZ ;  /* 0xd2511f5318027825 */ /* 0x000fc800078e00ff */
[----:B------:R-:W-:Y:S01]  /*d190*/  FFMA.FTZ R234, R15, UR35, -R0 ;  /* 0x000000230fea7c23 */ /* 0x000fe20008010800 */
[----:B------:R-:W-:-:S05]  /*d1a0*/  LOP3.LUT R3, R220, UR32, R3, 0x96, !PT ;  /* 0x00000020dc037c12 */ /* 0x000fca000f8e9603 */
[----:B------:R-:W-:Y:S01]  /*d1b0*/  IMAD.WIDE.U32 R14, R3, -0x326172a9, RZ ;  /* 0xcd9e8d57030e7825 */ /* 0x000fe200078e00ff */
[----:B------:R-:W-:-:S04]  /*d1c0*/  LOP3.LUT R5, R2, UR31, R5, 0x96, !PT ;  /* 0x0000001f02057c12 */ /* 0x000fc8000f8e9605 */
[----:B------:R-:W-:Y:S01]  /*d1d0*/  LOP3.LUT R2, R176, UR17, R15, 0x96, !PT ;  /* 0x00000011b0027c12 */ /* 0x000fe2000f8e960f */
[----:B------:R-:W-:Y:S02]  /*d1e0*/  @P3 HADD2 R180, -R200.H0_H0, -RZ.H0_H0 ;  /* 0xa00000ffc8b43230 */ /* 0x000fe40000000900 */
        /* <DEDUP_REMOVED lines=15> */
[----:B------:R-:W-:Y:S01]  /*d2e0*/  IMAD.WIDE.U32 R2, R2, -0x2daee0ad, RZ ;  /* 0xd2511f5302027825 */ /* 0x000fe200078e00ff */
[----:B------:R-:W-:Y:S01]  /*d2f0*/  PRMT R0, R12, 0x7772, RZ ;  /* 0x000077720c007816 */ /* 0x000fe200000000ff */
[----:B------:R-:W4:Y:S01]  /*d300*/  LDL.LU R27, [R1+0xf0] ;  /* 0x0000f000011b7983 */ /* 0x000f220000300800 */
[----:B------:R-:W-:-:S02]  /*d310*/  @P3 PRMT R200, R180, 0x5410, RZ ;  /* 0x00005410b4c83816 */ /* 0x000fc400000000ff */
[----:B------:R-:W-:Y:S02]  /*d320*/  ISETP.GT.U32.AND P3, PT, R0, UR12, PT ;  /* 0x0000000c00007c0c */ /* 0x000fe4000bf64070 */
[----:B------:R-:W-:Y:S01]  /*d330*/  LOP3.LUT R3, R4, UR26, R3, 0x96, !PT ;  /* 0x0000001a04037c12 */ /* 0x000fe2000f8e9603 */
[----:B------:R-:W-:Y:S01]  /*d340*/  IMAD.WIDE.U32 R4, R5, -0x326172a9, RZ ;  /* 0xcd9e8d5705047825 */ /* 0x000fe200078e00ff */
[----:B------:R-:W-:Y:S02]  /*d350*/  PRMT R0, R12, 0x7773, RZ ;  /* 0x000077730c007816 */ /* 0x000fe400000000ff */
[----:B------:R-:W-:Y:S02]  /*d360*/  FSEL R8, R224, RZ, P4 ;  /* 0x000000ffe0087208 */ /* 0x000fe40002000000 */
[----:B------:R-:W-:Y:S02]  /*d370*/  ISETP.GT.U32.AND P4, PT, R0, UR12, PT ;  /* 0x0000000c00007c0c */ /* 0x000fe4000bf84070 */
[----:B------:R-:W-:-:S05]  /*d380*/  LOP3.LUT R0, R14, UR16, R5, 0x96, !PT ;  /* 0x000000100e007c12 */ /* 0x000fca000f8e9605 */
[----:B------:R-:W-:-:S05]  /*d390*/  IMAD.WIDE.U32 R22, R0, -0x2daee0ad, RZ ;  /* 0xd2511f5300167825 */ /* 0x000fca00078e00ff */
[----:B------:R-:W-:Y:S01]  /*d3a0*/  LOP3.LUT R14, R2, UR24, R23, 0x96, !PT ;  /* 0x00000018020e7c12 */ /* 0x000fe2000f8e9617 */
[----:B------:R-:W-:Y:S01]  /*d3b0*/  IMAD.WIDE.U32 R2, R3, -0x326172a9, RZ ;  /* 0xcd9e8d5703027825 */ /* 0x000fe200078e00ff */
[----:B------:R-:W-:-:S03]  /*d3c0*/  FSEL R6, R226, RZ, P5 ;  /* 0x000000ffe2067208 */ /* 0x000fc60002800000 */
[----:B------:R-:W-:-:S05]  /*d3d0*/  IMAD.WIDE.U32 R14, R14, -0x326172a9, RZ ;  /* 0xcd9e8d570e0e7825 */ /* 0x000fca00078e00ff */
[----:B------:R-:W-:Y:S01]  /*d3e0*/  LOP3.LUT R24, R2, UR13, R15, 0x96, !PT ;  /* 0x0000000d02187c12 */ /* 0x000fe2000f8e960f */
[----:B------:R-:W-:Y:S01]  /*d3f0*/  FADD.FTZ R2, R69, -R6 ;  /* 0x8000000645027221 */ /* 0x000fe20000010000 */
[----:B------:R-:W-:-:S03]  /*d400*/  LOP3.LUT R26, R4, UR15, R3, 0x96, !PT ;  /* 0x0000000f041a7c12 */ /* 0x000fc6000f8e9603 */
[----:B------:R-:W-:-:S04]  /*d410*/  FMUL.FTZ R2, R2, UR35 ;  /* 0x0000002302027c20 */ /* 0x000fc80008410000 */
[----:B------:R-:W2:Y:S02]  /*d420*/  MUFU.EX2 R3, R2 ;  /* 0x0000000200037308 */ /* 0x000ea40000000800 */
[----:B--2---:R-:W-:Y:S02]  /*d430*/  FFMA.FTZ R15, R193, R3, R17 ;  /* 0x00000003c10f7223 */ /* 0x004fe40000010011 */
[----:B------:R-:W2:Y:S01]  /*d440*/  LDL.LU R193, [R1+0x100] ;  /* 0x0001000001c17983 */ /* 0x000ea20000300800 */
[----:B------:R-:W-:-:S04]  /*d450*/  LOP3.LUT R0, R24, 0xffff, RZ, 0xc0, !PT ;  /* 0x0000ffff18007812 */ /* 0x000fc800078ec0ff */
[----:B------:R-:W-:Y:S01]  /*d460*/  SHF.R.U32.HI R0, RZ, 0x8, R0 ;  /* 0x00000008ff007819 */ /* 0x000fe20000011600 */
[----:B------:R-:W-:Y:S01]  /*d470*/  MUFU.EX2 R42, R13 ;  /* 0x0000000d002a7308 */ /* 0x000fe20000000800 */
[----:B------:R-:W-:Y:S02]  /*d480*/  FADD.FTZ R7, R71, -R7 ;  /* 0x8000000747077221 */ /* 0x000fe40000010000 */
[----:B------:R-:W-:Y:S01]  /*d490*/  LOP3.LUT R0, R0, 0xffff, RZ, 0xc0, !PT ;  /* 0x0000ffff00007812 */ /* 0x000fe200078ec0ff */
[----:B------:R-:W1:Y:S01]  /*d4a0*/  MUFU.EX2 R43, R25 ;  /* 0x00000019002b7308 */ /* 0x000e620000000800 */
[----:B------:R-:W-:Y:S02]  /*d4b0*/  FMUL.FTZ R4, R7, UR35 ;  /* 0x0000002307047c20 */ /* 0x000fe40008410000 */
[----:B------:R-:W-:Y:S02]  /*d4c0*/  ISETP.LE.U32.AND P5, PT, R0, UR12, PT ;  /* 0x0000000c00007c0c */ /* 0x000fe4000bfa3070 */
[----:B------:R-:W-:-:S04]  /*d4d0*/  PRMT R0, R24, 0x7632, R0 ;  /* 0x0000763218007816 */ /* 0x000fc80000000000 */
[----:B------:R-:W-:Y:S01]  /*d4e0*/  LOP3.LUT R0, R0, 0xff, RZ, 0xc0, !PT ;  /* 0x000000ff00007812 */ /* 0x000fe200078ec0ff */
[----:B------:R-:W4:Y:S01]  /*d4f0*/  MUFU.EX2 R4, R4 ;  /* 0x0000000400047308 */ /* 0x000f220000000800 */
[----:B------:R-:W-:Y:S02]  /*d500*/  FSEL R6, R225, RZ, P1 ;  /* 0x000000ffe1067208 */ /* 0x000fe40000800000 */
[----:B------:R-:W-:Y:S02]  /*d510*/  ISETP.LE.U32.AND P1, PT, R0, UR12, PT ;  /* 0x0000000c00007c0c */ /* 0x000fe4000bf23070 */
[----:B-1----:R-:W-:-:S04]  /*d520*/  F2FP.F16.F32.PACK_AB R0, R43, R42 ;  /* 0x0000002a2b00723e */ /* 0x002fc800000000ff */
[C---:B------:R-:W-:Y:S02]  /*d530*/  PRMT R199, R0.reuse, 0x7610, R199 ;  /* 0x0000761000c77816 */ /* 0x040fe400000000c7 */
[----:B------:R-:W-:Y:S01]  /*d540*/  PRMT R198, R0, 0x7632, R198 ;  /* 0x0000763200c67816 */ /* 0x000fe200000000c6 */
[----:B------:R-:W-:Y:S02]  /*d550*/  IMAD.MOV.U32 R0, RZ, RZ, R14 ;  /* 0x000000ffff007224 */ /* 0x000fe400078e000e */
[----:B------:R-:W-:Y:S01]  /*d560*/  FADD.FTZ R5, R70, -R8 ;  /* 0x8000000846057221 */ /* 0x000fe20000010000 */
[----:B------:R-:W-:Y:S02]  /*d570*/  @P3 HADD2 R69, -R199.H0_H0, -RZ.H0_H0 ;  /* 0xa00000ffc7453230 */ /* 0x000fe40000000900 */
[----:B------:R-:W-:Y:S01]  /*d580*/  LOP3.LUT R2, R0, 0xff, RZ, 0xc0, !PT ;  /* 0x000000ff00027812 */ /* 0x000fe200078ec0ff */
[----:B------:R-:W-:Y:S01]  /*d590*/  FMUL.FTZ R5, R5, UR35 ;  /* 0x0000002305057c20 */ /* 0x000fe20008410000 */
[----:B------:R-:W-:Y:S04]  /*d5a0*/  MUFU.EX2 R0, R9 ;  /* 0x0000000900007308 */ /* 0x000fe80000000800 */
[----:B------:R-:W-:Y:S01]  /*d5b0*/  MUFU.EX2 R9, R16 ;  /* 0x0000001000097308 */ /* 0x000fe20000000800 */
[----:B------:R-:W-:-:S02]  /*d5c0*/  @P4 HADD2 R70, -R198.H0_H0, -RZ.H0_H0 ;  /* 0xa00000ffc6464230 */ /* 0x000fc40000000900 */
[----:B------:R-:W-:-:S04]  /*d5d0*/  FADD.FTZ R6, R68, -R6 ;  /* 0x8000000644067221 */ /* 0x000fc80000010000 */
[----:B------:R-:W-:Y:S01]  /*d5e0*/  FMUL.FTZ R6, R6, UR35 ;  /* 0x0000002306067c20 */ /* 0x000fe20008410000 */
[----:B------:R-:W-:Y:S04]  /*d5f0*/  MUFU.EX2 R8, R10 ;  /* 0x0000000a00087308 */ /* 0x000fe80000000800 */
[----:B------:R-:W-:Y:S04]  /*d600*/  MUFU.EX2 R7, R19 ;  /* 0x0000001300077308 */ /* 0x000fe80000000800 */
[----:B------:R-:W-:Y:S04]  /*d610*/  MUFU.EX2 R16, R32 ;  /* 0x0000002000107308 */ /* 0x000fe80000000800 */
[----:B------:R-:W-:Y:S04]  /*d620*/  MUFU.EX2 R23, R148 ;  /* 0x0000009400177308 */ /* 0x000fe80000000800 */
[----:B------:R-:W-:Y:S01]  /*d630*/  MUFU.EX2 R32, R142 ;  /* 0x0000008e00207308 */ /* 0x000fe20000000800 */
[----:B----4-:R-:W-:Y:S01]  /*d640*/  FFMA.FTZ R18, R27, R4, R34 ;  /* 0x000000041b127223 */ /* 0x010fe20000010022 */
[----:B------:R-:W-:-:S02]  /*d650*/  PRMT R34, R199, 0x5410, R198 ;  /* 0x00005410c7227816 */ /* 0x000fc400000000c6 */
[----:B------:R-:W-:Y:S02]  /*d660*/  @P3 PRMT R199, R69, 0x5410, RZ ;  /* 0x0000541045c73816 */ /* 0x000fe400000000ff */
[----:B------:R-:W-:Y:S02]  /*d670*/  ISETP.LE.U32.AND P3, PT, R2, UR12, PT ;  /* 0x0000000c02007c0c */ /* 0x000fe4000bf63070 */
[----:B------:R1:W3:Y:S01]  /*d680*/  MUFU.EX2 R2, R5 ;  /* 0x0000000500027308 */ /* 0x0002e20000000800 */
[----:B------:R-:W-:Y:S01]  /*d690*/  @P4 PRMT R198, R70, 0x5410, RZ ;  /* 0x0000541046c64816 */ /* 0x000fe200000000ff */
[----:B------:R-:W-:Y:S01]  /*d6a0*/  IMAD.WIDE.U32 R26, R26, -0x2daee0ad, RZ ;  /* 0xd2511f531a1a7825 */ /* 0x000fe200078e00ff */
[----:B-1----:R-:W-:-:S03]  /*d6b0*/  LOP3.LUT R5, R24, 0xff, RZ, 0xc0, !PT ;  /* 0x000000ff18057812 */ /* 0x002fc600078ec0ff */
[----:B---3--:R-:W-:Y:S01]  /*d6c0*/  FFMA.FTZ R13, R48, R2, R0 ;  /* 0x00000002300d7223 */ /* 0x008fe20000010000 */
[----:B------:R-:W-:Y:S02]  /*d6d0*/  ISETP.LE.U32.AND P4, PT, R5, UR12, PT ;  /* 0x0000000c05007c0c */ /* 0x000fe4000bf83070 */
[----:B------:R-:W-:Y:S02]  /*d6e0*/  F2FP.F16.F32.PACK_AB R5, R9, R0 ;  /* 0x000000000905723e */ /* 0x000fe400000000ff */
[----:B------:R-:W2:Y:S01]  /*d6f0*/  MUFU.EX2 R0, R6 ;  /* 0x0000000600007308 */ /* 0x000ea20000000800 */
[----:B------:R-:W-:-:S03]  /*d700*/  LOP3.LUT R25, R22, UR22, R27, 0x96, !PT ;  /* 0x0000001616197c12 */ /* 0x000fc6000f8e961b */
[----:B------:R-:W1:Y:S01]  /*d710*/  MUFU.EX2 R6, R20 ;  /* 0x0000001400067308 */ /* 0x000e620000000800 */
[C---:B------:R-:W-:Y:S02]  /*d720*/  PRMT R40, R5.reuse, 0x7610, R40 ;  /* 0x0000761005287816 */ /* 0x040fe40000000028 */
[----:B------:R-:W-:Y:S02]  /*d730*/  PRMT R41, R5, 0x7632, R41 ;  /* 0x0000763205297816 */ /* 0x000fe40000000029 */
[----:B------:R-:W3:Y:S01]  /*d740*/  MUFU.EX2 R5, R21 ;  /* 0x0000001500057308 */ /* 0x000ee20000000800 */
[----:B------:R-:W-:Y:S01]  /*d750*/  LOP3.LUT R10, R25, 0xffff, RZ, 0xc0, !PT ;  /* 0x0000ffff190a7812 */ /* 0x000fe200078ec0ff */
[----:B------:R-:W-:-:S03]  /*d760*/  @!P4 HADD2 R68, -R40.H0_H0, -RZ.H0_H0 ;  /* 0xa00000ff2844c230 */ /* 0x000fc60000000900 */
[----:B------:R-:W-:Y:S01]  /*d770*/  SHF.R.U32.HI R10, RZ, 0x8, R10 ;  /* 0x00000008ff0a7819 */ /* 0x000fe2000001160a */
[----:B------:R-:W-:Y:S01]  /*d780*/  IMAD.MOV.U32 R48, RZ, RZ, R238 ;  /* 0x000000ffff307224 */ /* 0x000fe200078e00ee */
[----:B------:R-:W-:Y:S02]  /*d790*/  PRMT R238, R40, 0x5410, R41 ;  /* 0x0000541028ee7816 */ /* 0x000fe40000000029 */
[----:B------:R-:W-:Y:S01]  /*d7a0*/  LOP3.LUT R10, R10, 0xffff, RZ, 0xc0, !PT ;  /* 0x0000ffff0a0a7812 */ /* 0x000fe200078ec0ff */
[----:B------:R-:W4:Y:S01]  /*d7b0*/  MUFU.EX2 R20, R33 ;  /* 0x0000002100147308 */ /* 0x000f220000000800 */
[----:B--2---:R-:W-:-:S04]  /*d7c0*/  FFMA.FTZ R11, R193, R0, R8 ;  /* 0x00000000c10b7223 */ /* 0x004fc80000010008 */
[C---:B------:R-:W-:Y:S01]  /*d7d0*/  FADD.FTZ R11, R7.reuse, R11 ;  /* 0x0000000b070b7221 */ /* 0x040fe20000010000 */
[----:B------:R-:W-:-:S03]  /*d7e0*/  F2FP.F16.F32.PACK_AB R7, R7, R8 ;  /* 0x000000080707723e */ /* 0x000fc600000000ff */
[----:B-1----:R-:W-:Y:S01]  /*d7f0*/  FADD.FTZ R11, R6, R11 ;  /* 0x0000000b060b7221 */ /* 0x002fe20000010000 */
[----:B------:R-:W-:Y:S01]  /*d800*/  @!P4 PRMT R40, R68, 0x5410, RZ ;  /* 0x000054104428c816 */ /* 0x000fe200000000ff */
[----:B------:R-:W-:Y:S01]  /*d810*/  @!P5 HADD2 R71, -R41.H0_H0, -RZ.H0_H0 ;  /* 0xa00000ff2947d230 */ /* 0x000fe20000000900 */
[----:B------:R-:W-:Y:S01]  /*d820*/  ISETP.LE.U32.AND P4, PT, R10, UR12, PT ;  /* 0x0000000c0a007c0c */ /* 0x000fe2000bf83070 */
[----:B---3--:R-:W-:Y:S01]  /*d830*/  FADD.FTZ R10, R5, R11 ;  /* 0x0000000b050a7221 */ /* 0x008fe20000010000 */
[----:B------:R-:W-:Y:S02]  /*d840*/  PRMT R38, R7, 0x7610, R38 ;  /* 0x0000761007267816 */ /* 0x000fe40000000026 */
[----:B------:R-:W-:Y:S02]  /*d850*/  F2FP.F16.F32.PACK_AB R66, R5, R6 ;  /* 0x000000060542723e */ /* 0x000fe400000000ff */
[----:B------:R-:W-:Y:S01]  /*d860*/  SHF.R.U32.HI R5, RZ, 0x18, R24 ;  /* 0x00000018ff057819 */ /* 0x000fe20000011618 */
[----:B------:R-:W-:Y:S01]  /*d870*/  @!P1 HADD2 R181, -R38.H0_H0, -RZ.H0_H0 ;  /* 0xa00000ff26b59230 */ /* 0x000fe20000000900 */
[----:B------:R-:W-:Y:S01]  /*d880*/  @!P5 PRMT R41, R71, 0x5410, RZ ;  /* 0x000054104729d816 */ /* 0x000fe200000000ff */
[----:B------:R-:W1:Y:S01]  /*d890*/  MUFU.EX2 R8, R28 ;  /* 0x0000001c00087308 */ /* 0x000e620000000800 */
[----:B------:R-:W-:-:S02]  /*d8a0*/  PRMT R39, R7, 0x7632, R39 ;  /* 0x0000763207277816 */ /* 0x000fc40000000027 */
[----:B------:R-:W-:Y:S01]  /*d8b0*/  ISETP.LE.U32.AND P5, PT, R5, UR12, PT ;  /* 0x0000000c05007c0c */ /* 0x000fe2000bfa3070 */
[----:B------:R-:W-:Y:S01]  /*d8c0*/  IMAD.MOV.U32 R69, RZ, RZ, R218 ;  /* 0x000000ffff457224 */ /* 0x000fe200078e00da */
[----:B------:R-:W-:Y:S01]  /*d8d0*/  PRMT R5, R14, 0x7771, RZ ;  /* 0x000077710e057816 */ /* 0x000fe200000000ff */
[----:B------:R-:W2:Y:S01]  /*d8e0*/  MUFU.EX2 R7, R29 ;  /* 0x0000001d00077308 */ /* 0x000ea20000000800 */
[----:B------:R-:W-:Y:S02]  /*d8f0*/  PRMT R218, R38, 0x5410, R39 ;  /* 0x0000541026da7816 */ /* 0x000fe40000000027 */
[----:B------:R-:W-:Y:S02]  /*d900*/  @!P1 PRMT R38, R181, 0x5410, RZ ;  /* 0x00005410b5269816 */ /* 0x000fe400000000ff */
[----:B------:R-:W-:Y:S02]  /*d910*/  ISETP.GT.U32.AND P1, PT, R5, UR12, PT ;  /* 0x0000000c05007c0c */ /* 0x000fe4000bf24070 */
[----:B----4-:R-:W-:Y:S01]  /*d920*/  F2FP.F16.F32.PACK_AB R5, R20, R16 ;  /* 0x000000101405723e */ /* 0x010fe200000000ff */
[----:B------:R-:W3:Y:S03]  /*d930*/  MUFU.EX2 R6, R30 ;  /* 0x0000001e00067308 */ /* 0x000ee60000000800 */
[----:B------:R-:W-:-:S02]  /*d940*/  PRMT R155, R5, 0x7610, R155 ;  /* 0x00007610059b7816 */ /* 0x000fc4000000009b */
[----:B------:R-:W-:Y:S02]  /*d950*/  PRMT R180, R5, 0x7632, R180 ;  /* 0x0000763205b47816 */ /* 0x000fe400000000b4 */
[----:B------:R-:W4:Y:S01]  /*d960*/  MUFU.EX2 R5, R73 ;  /* 0x0000004900057308 */ /* 0x000f220000000800 */
[----:B-1----:R-:W-:Y:S01]  /*d970*/  FADD.FTZ R10, R8, R10 ;  /* 0x0000000a080a7221 */ /* 0x002fe20000010000 */
[----:B--2---:R-:W-:-:S03]  /*d980*/  F2FP.F16.F32.PACK_AB R11, R7, R8 ;  /* 0x00000008070b723e */ /* 0x004fc600000000ff */
[----:B------:R-:W-:Y:S01]  /*d990*/  FADD.FTZ R10, R7, R10 ;  /* 0x0000000a070a7221 */ /* 0x000fe20000010000 */
[----:B------:R-:W-:-:S03]  /*d9a0*/  @!P5 HADD2 R182, -R39.H0_H0, -RZ.H0_H0 ;  /* 0xa00000ff27b6d230 */ /* 0x000fc60000000900 */
[----:B---3--:R-:W-:-:S04]  /*d9b0*/  FADD.FTZ R7, R6, R10 ;  /* 0x0000000a06077221 */ /* 0x008fc80000010000 */
[C---:B----4-:R-:W-:Y:S01]  /*d9c0*/  FADD.FTZ R10, R5.reuse, R7 ;  /* 0x00000007050a7221 */ /* 0x050fe20000010000 */
[----:B------:R-:W-:Y:S02]  /*d9d0*/  F2FP.F16.F32.PACK_AB R65, R5, R6 ;  /* 0x000000060541723e */ /* 0x000fe400000000ff */
[----:B------:R-:W-:Y:S02]  /*d9e0*/  LOP3.LUT R5, R25, 0xff, RZ, 0xc0, !PT ;  /* 0x000000ff19057812 */ /* 0x000fe400078ec0ff */
[----:B------:R-:W-:Y:S02]  /*d9f0*/  @!P5 PRMT R39, R182, 0x5410, RZ ;  /* 0x00005410b627d816 */ /* 0x000fe400000000ff */
[----:B------:R-:W-:Y:S02]  /*da00*/  ISETP.LE.U32.AND P5, PT, R5, UR12, PT ;  /* 0x0000000c05007c0c */ /* 0x000fe4000bfa3070 */
[----:B------:R-:W-:Y:S01]  /*da10*/  PRMT R5, R25, 0x7632, R5 ;  /* 0x0000763219057816 */ /* 0x000fe20000000005 */
[----:B------:R-:W1:Y:S03]  /*da20*/  MUFU.EX2 R6, R49 ;  /* 0x0000003100067308 */ /* 0x000e660000000800 */
[----:B------:R-:W-:-:S02]  /*da30*/  LOP3.LUT R7, R5, 0xff, RZ, 0xc0, !PT ;  /* 0x000000ff05077812 */ /* 0x000fc400078ec0ff */
[----:B------:R-:W2:Y:S01]  /*da40*/  MUFU.EX2 R5, R44 ;  /* 0x0000002c00057308 */ /* 0x000ea20000000800 */
[----:B------:R-:W-:Y:S01]  /*da50*/  F2FP.F16.F32.PACK_AB R8, R32, R23 ;  /* 0x000000172008723e */ /* 0x000fe200000000ff */
[----:B------:R-:W-:Y:S01]  /*da60*/  @!P3 HADD2 R185, -R155.H0_H0, -RZ.H0_H0 ;  /* 0xa00000ff9bb9b230 */ /* 0x000fe20000000900 */
[----:B------:R-:W-:Y:S02]  /*da70*/  PRMT R193, R155, 0x5410, R180 ;  /* 0x000054109bc17816 */ /* 0x000fe400000000b4 */
[C---:B------:R-:W-:Y:S02]  /*da80*/  PRMT R186, R8.reuse, 0x7610, R186 ;  /* 0x0000761008ba7816 */ /* 0x040fe400000000ba */
[----:B------:R-:W-:Y:S01]  /*da90*/  PRMT R196, R8, 0x7632, R196 ;  /* 0x0000763208c47816 */ /* 0x000fe200000000c4 */
[----:B-1----:R-:W-:Y:S01]  /*daa0*/  FADD.FTZ R8, R6, R10 ;  /* 0x0000000a06087221 */ /* 0x002fe20000010000 */
[----:B------:R-:W-:Y:S01]  /*dab0*/  @P1 HADD2 R184, -R180.H0_H0, -RZ.H0_H0 ;  /* 0xa00000ffb4b81230 */ /* 0x000fe20000000900 */
[----:B------:R-:W-:-:S02]  /*dac0*/  @!P3 PRMT R155, R185, 0x5410, RZ ;  /* 0x00005410b99bb816 */ /* 0x000fc400000000ff */
[----:B------:R-:W-:Y:S01]  /*dad0*/  ISETP.LE.U32.AND P3, PT, R7, UR12, PT ;  /* 0x0000000c07007c0c */ /* 0x000fe2000bf63070 */
[C---:B--2---:R-:W-:Y:S01]  /*dae0*/  FADD.FTZ R8, R5.reuse, R8 ;  /* 0x0000000805087221 */ /* 0x044fe20000010000 */
[----:B------:R-:W-:Y:S02]  /*daf0*/  SHF.R.U32.HI R7, RZ, 0x18, R25 ;  /* 0x00000018ff077819 */ /* 0x000fe40000011619 */
[----:B------:R-:W-:Y:S02]  /*db00*/  F2FP.F16.F32.PACK_AB R46, R5, R6 ;  /* 0x00000006052e723e */ /* 0x000fe400000000ff */
[----:B------:R-:W1:Y:S01]  /*db10*/  MUFU.EX2 R6, R45 ;  /* 0x0000002d00067308 */ /* 0x000e620000000800 */
[----:B------:R-:W-:-:S03]  /*db20*/  @P1 PRMT R180, R184, 0x5410, RZ ;  /* 0x00005410b8b41816 */ /* 0x000fc600000000ff */
[----:B------:R-:W2:Y:S01]  /*db30*/  MUFU.EX2 R5, R35 ;  /* 0x0000002300057308 */ /* 0x000ea20000000800 */
[----:B------:R-:W-:Y:S01]  /*db40*/  ISETP.LE.U32.AND P1, PT, R7, UR12, PT ;  /* 0x0000000c07007c0c */ /* 0x000fe2000bf23070 */
[----:B------:R-:W-:Y:S02]  /*db50*/  IMAD.MOV.U32 R7, RZ, RZ, R26 ;  /* 0x000000ffff077224 */ /* 0x000fe400078e001a */
[----:B------:R-:W-:Y:S01]  /*db60*/  @!P4 HADD2 R194, -R196.H0_H0, -RZ.H0_H0 ;  /* 0xa00000ffc4c2c230 */ /* 0x000fe20000000900 */
[----:B------:R-:W-:Y:S02]  /*db70*/  PRMT R17, R186, 0x5410, R196 ;  /* 0x00005410ba117816 */ /* 0x000fe400000000c4 */
[----:B------:R-:W-:Y:S02]  /*db80*/  LOP3.LUT R7, R7, 0xff, RZ, 0xc0, !PT ;  /* 0x000000ff07077812 */ /* 0x000fe400078ec0ff */
[----:B------:R-:W-:Y:S01]  /*db90*/  @!P4 PRMT R196, R194, 0x5410, RZ ;  /* 0x00005410c2c4c816 */ /* 0x000fe200000000ff */
[----:B-1----:R-:W-:Y:S01]  /*dba0*/  FADD.FTZ R8, R6, R8 ;  /* 0x0000000806087221 */ /* 0x002fe20000010000 */
[----:B------:R-:W-:-:S02]  /*dbb0*/  ISETP.LE.U32.AND P4, PT, R7, UR12, PT ;  /* 0x0000000c07007c0c */ /* 0x000fc4000bf83070 */
[----:B--2---:R-:W-:Y:S02]  /*dbc0*/  F2FP.F16.F32.PACK_AB R19, R5, R6 ;  /* 0x000000060513723e */ /* 0x004fe400000000ff */
[----:B------:R-:W2:Y:S01]  /*dbd0*/  LDL.64 R6, [R1+0xa8] ;  /* 0x0000a80001067983 */ /* 0x000ea20000100a00 */
[----:B------:R-:W-:Y:S04]  /*dbe0*/  MUFU.EX2 R22, R74 ;  /* 0x0000004a00167308 */ /* 0x000fe80000000800 */
[----:B------:R-:W1:Y:S01]  /*dbf0*/  MUFU.EX2 R33, R67 ;  /* 0x0000004300217308 */ /* 0x000e620000000800 */
[C---:B------:R-:W-:Y:S01]  /*dc00*/  PRMT R184, R11.reuse, 0x7632, R184 ;  /* 0x000076320bb87816 */ /* 0x040fe200000000b8 */
[----:B------:R-:W-:Y:S01]  /*dc10*/  @!P5 HADD2 R195, -R186.H0_H0, -RZ.H0_H0 ;  /* 0xa00000ffbac3d230 */ /* 0x000fe20000000900 */
[----:B------:R-:W-:Y:S01]  /*dc20*/  PRMT R185, R11, 0x7610, R185 ;  /* 0x000076100bb97816 */ /* 0x000fe200000000b9 */
[----:B------:R-:W-:-:S02]  /*dc30*/  IMAD.MOV.U32 R29, RZ, RZ, R34 ;  /* 0x000000ffff1d7224 */ /* 0x000fc400078e0022 */
[----:B------:R-:W-:Y:S02]  /*dc40*/  IMAD.MOV.U32 R35, RZ, RZ, R17 ;  /* 0x000000ffff237224 */ /* 0x000fe400078e0011 */
[----:B------:R-:W-:Y:S02]  /*dc50*/  @!P1 HADD2 R206, -R184.H0_H0, -RZ.H0_H0 ;  /* 0xa00000ffb8ce9230 */ /* 0x000fe40000000900 */
[----:B------:R-:W-:Y:S02]  /*dc60*/  IMAD.MOV.U32 R70, RZ, RZ, R214 ;  /* 0x000000ffff467224 */ /* 0x000fe400078e00d6 */
[----:B------:R-:W-:Y:S01]  /*dc70*/  FADD.FTZ R214, R5, R8 ;  /* 0x0000000805d67221 */ /* 0x000fe20000010000 */
[----:B------:R-:W-:Y:S02]  /*dc80*/  IMAD.MOV.U32 R11, RZ, RZ, R233 ;  /* 0x000000ffff0b7224 */ /* 0x000fe400078e00e9 */
[----:B------:R-:W-:Y:S01]  /*dc90*/  FMUL.FTZ R136, R136, R4 ;  /* 0x0000000488887220 */ /* 0x000fe20000410000 */
[----:B------:R-:W-:-:S02]  /*dca0*/  IMAD.MOV.U32 R34, RZ, RZ, R232 ;  /* 0x000000ffff227224 */ /* 0x000fc400078e00e8 */
[-C--:B------:R-:W-:Y:S01]  /*dcb0*/  FMUL.FTZ R137, R137, R4.reuse ;  /* 0x0000000489897220 */ /* 0x080fe20000410000 */
[----:B------:R-:W-:Y:S02]  /*dcc0*/  IMAD.MOV.U32 R17, RZ, RZ, R229 ;  /* 0x000000ffff117224 */ /* 0x000fe400078e00e5 */
[-C--:B------:R-:W-:Y:S01]  /*dcd0*/  FMUL.FTZ R132, R132, R4.reuse ;  /* 0x0000000484847220 */ /* 0x080fe20000410000 */
[----:B------:R-:W-:Y:S02]  /*dce0*/  IMAD.MOV.U32 R10, RZ, RZ, R228 ;  /* 0x000000ffff0a7224 */ /* 0x000fe400078e00e4 */
[-C--:B------:R-:W-:Y:S01]  /*dcf0*/  FMUL.FTZ R133, R133, R4.reuse ;  /* 0x0000000485857220 */ /* 0x080fe20000410000 */
[----:B------:R-:W-:Y:S02]  /*dd00*/  IMAD.MOV.U32 R44, RZ, RZ, R220 ;  /* 0x000000ffff2c7224 */ /* 0x000fe400078e00dc */
[----:B------:R-:W-:Y:S01]  /*dd10*/  FMUL.FTZ R128, R128, R4 ;  /* 0x0000000480807220 */ /* 0x000fe20000410000 */
[----:B------:R-:W-:-:S02]  /*dd20*/  IMAD.MOV.U32 R45, RZ, RZ, R221 ;  /* 0x000000ffff2d7224 */ /* 0x000fc400078e00dd */
        /* <DEDUP_REMOVED lines=11> */
[----:B------:R-:W-:-:S02]  /*dde0*/  PRMT R5, R26, 0x7771, RZ ;  /* 0x000077711a057816 */ /* 0x000fc400000000ff */
[----:B-1----:R-:W-:Y:S02]  /*ddf0*/  F2FP.F16.F32.PACK_AB R4, R33, R22 ;  /* 0x000000162104723e */ /* 0x002fe400000000ff */
[----:B------:R-:W-:Y:S02]  /*de00*/  @!P5 PRMT R186, R195, 0x5410, RZ ;  /* 0x00005410c3bad816 */ /* 0x000fe400000000ff */
[----:B------:R-:W-:Y:S02]  /*de10*/  PRMT R195, R185, 0x5410, R184 ;  /* 0x00005410b9c37816 */ /* 0x000fe400000000b8 */
[C---:B------:R-:W-:Y:S02]  /*de20*/  PRMT R8, R19.reuse, 0x7610, R8 ;  /* 0x0000761013087816 */ /* 0x040fe40000000008 */
[----:B------:R-:W-:Y:S01]  /*de30*/  PRMT R49, R19, 0x7632, R49 ;  /* 0x0000763213317816 */ /* 0x000fe20000000031 */
[----:B------:R-:W-:Y:S01]  /*de40*/  IMAD.MOV.U32 R19, RZ, RZ, R48 ;  /* 0x000000ffff137224 */ /* 0x000fe200078e0030 */
[----:B------:R-:W-:Y:S01]  /*de50*/  @!P1 PRMT R184, R206, 0x5410, RZ ;  /* 0x00005410ceb89816 */ /* 0x000fe200000000ff */
[----:B------:R-:W-:Y:S01]  /*de60*/  IMAD.MOV.U32 R206, RZ, RZ, R70 ;  /* 0x000000ffffce7224 */ /* 0x000fe200078e0046 */
[----:B------:R-:W-:Y:S01]  /*de70*/  ISETP.GT.U32.AND P1, PT, R5, UR12, PT ;  /* 0x0000000c05007c0c */ /* 0x000fe2000bf24070 */
[----:B------:R-:W-:Y:S01]  /*de80*/  IMAD.MOV.U32 R48, RZ, RZ, R231 ;  /* 0x000000ffff307224 */ /* 0x000fe200078e00e7 */
[C---:B------:R-:W-:Y:S01]  /*de90*/  PRMT R182, R4.reuse, 0x7610, R182 ;  /* 0x0000761004b67816 */ /* 0x040fe200000000b6 */
[----:B------:R-:W-:Y:S01]  /*dea0*/  IMAD.MOV.U32 R73, RZ, RZ, R230 ;  /* 0x000000ffff497224 */ /* 0x000fe200078e00e6 */
[----:B------:R-:W-:Y:S01]  /*deb0*/  PRMT R181, R4, 0x7632, R181 ;  /* 0x0000763204b57816 */ /* 0x000fe200000000b5 */
[----:B------:R-:W-:-:S02]  /*dec0*/  IMAD.MOV.U32 R4, RZ, RZ, R222 ;  /* 0x000000ffff047224 */ /* 0x000fc400078e00de */
[-C--:B------:R-:W-:Y:S01]  /*ded0*/  FMUL.FTZ R222, R118, R3.reuse ;  /* 0x0000000376de7220 */ /* 0x080fe20000410000 */
[----:B------:R-:W-:Y:S02]  /*dee0*/  IMAD.MOV.U32 R5, RZ, RZ, R223 ;  /* 0x000000ffff057224 */ /* 0x000fe400078e00df */
[-C--:B------:R-:W-:Y:S01]  /*def0*/  FMUL.FTZ R223, R119, R3.reuse ;  /* 0x0000000377df7220 */ /* 0x080fe20000410000 */
[-C--:B------:R-:W-:Y:S01]  /*df00*/  FMUL.FTZ R230, R114, R3.reuse ;  /* 0x0000000372e67220 */ /* 0x080fe20000410000 */
[----:B------:R-:W-:Y:S01]  /*df10*/  FMUL.FTZ R231, R115, R3 ;  /* 0x0000000373e77220 */ /* 0x000fe20000410000 */
        /* <DEDUP_REMOVED lines=16> */
[----:B------:R-:W-:Y:S01]  /*e020*/  ULEA UR5, UR23, 0xfffffffd, 0x1 ;  /* 0xfffffffd17057891 */ /* 0x000fe2000f8e08ff */
[----:B------:R-:W-:-:S02]  /*e030*/  IMAD.U32 R0, RZ, RZ, UR37 ;  /* 0x00000025ff007e24 */ /* 0x000fc4000f8e00ff */
[-C--:B------:R-:W-:Y:S01]  /*e040*/  FMUL.FTZ R68, R104, R2.reuse ;  /* 0x0000000268447220 */ /* 0x080fe20000410000 */
[----:B------:R-:W-:Y:S02]  /*e050*/  IMAD.MOV.U32 R21, RZ, RZ, R69 ;  /* 0x000000ffff157224 */ /* 0x000fe400078e0045 */
        /* <DEDUP_REMOVED lines=16> */
[----:B------:R-:W-:Y:S01]  /*e160*/  FADD.FTZ R13, R9, R13 ;  /* 0x0000000d090d7221 */ /* 0x000fe20000010000 */
[----:B------:R-:W-:Y:S01]  /*e170*/  PRMT R27, R8, 0x7610, R27 ;  /* 0x00007610081b7816 */ /* 0x000fe2000000001b */
[----:B------:R-:W-:Y:S01]  /*e180*/  FADD.FTZ R2, R146, R15 ;  /* 0x0000000f92027221 */ /* 0x000fe20000010000 */
[----:B------:R-:W-:-:S04]  /*e190*/  IMAD.WIDE.U32 R8, R0, -0x326172a9, RZ ;  /* 0xcd9e8d5700087825 */ /* 0x000fc800078e00ff */
[----:B------:R-:W-:Y:S02]  /*e1a0*/  @!P3 HADD2 R207, -R185.H0_H0, -RZ.H0_H0 ;  /* 0xa00000ffb9cfb230 */ /* 0x000fe40000000900 */
[-C--:B------:R-:W-:Y:S01]  /*e1b0*/  FMUL.FTZ R138, R138, R3.reuse ;  /* 0x000000038a8a7220 */ /* 0x080fe20000410000 */
[-C--:B------:R-:W-:Y:S01]  /*e1c0*/  FMUL.FTZ R139, R139, R3.reuse ;  /* 0x000000038b8b7220 */ /* 0x080fe20000410000 */
[----:B------:R-:W-:Y:S02]  /*e1d0*/  IMAD.MOV.U32 R28, RZ, RZ, R235 ;  /* 0x000000ffff1c7224 */ /* 0x000fe400078e00eb */
[-C--:B------:R-:W-:Y:S01]  /*e1e0*/  FMUL.FTZ R134, R134, R3.reuse ;  /* 0x0000000386867220 */ /* 0x080fe20000410000 */
[----:B------:R-:W-:Y:S02]  /*e1f0*/  IMAD.MOV.U32 R30, RZ, RZ, R234 ;  /* 0x000000ffff1e7224 */ /* 0x000fe400078e00ea */
        /* <DEDUP_REMOVED lines=10> */
[----:B------:R-:W-:Y:S01]  /*e2a0*/  FADD.FTZ R3, R150, R18 ;  /* 0x0000001296037221 */ /* 0x000fe20000010000 */
[----:B------:R-:W-:Y:S01]  /*e2b0*/  @!P3 PRMT R185, R207, 0x5410, RZ ;  /* 0x00005410cfb9b816 */ /* 0x000fe200000000ff */
[----:B------:R-:W-:-:S02]  /*e2c0*/  IMAD.MOV.U32 R207, RZ, RZ, R35 ;  /* 0x000000ffffcf7224 */ /* 0x000fc400078e0023 */
[----:B------:R-:W-:Y:S02]  /*e2d0*/  IMAD.MOV.U32 R35, RZ, RZ, R11 ;  /* 0x000000ffff237224 */ /* 0x000fe400078e000b */
[----:B------:R-:W-:Y:S01]  /*e2e0*/  FADD.FTZ R11, R145, R3 ;  /* 0x00000003910b7221 */ /* 0x000fe20000010000 */
[----:B------:R-:W-:Y:S01]  /*e2f0*/  @!P4 HADD2 R101, -R182.H0_H0, -RZ.H0_H0 ;  /* 0xa00000ffb665c230 */ /* 0x000fe20000000900 */
[----:B------:R-:W-:Y:S01]  /*e300*/  PRMT R194, R182, 0x5410, R181 ;  /* 0x00005410b6c27816 */ /* 0x000fe200000000b5 */
[----:B------:R-:W-:Y:S02]  /*e310*/  @P1 HADD2 R100, -R181.H0_H0, -RZ.H0_H0 ;  /* 0xa00000ffb5641230 */ /* 0x000fe40000000900 */
[----:B------:R-:W-:Y:S01]  /*e320*/  IMAD.MOV.U32 R67, RZ, RZ, R30 ;  /* 0x000000ffff437224 */ /* 0x000fe200078e001e */
[----:B------:R-:W-:Y:S01]  /*e330*/  @!P4 PRMT R182, R101, 0x5410, RZ ;  /* 0x0000541065b6c816 */ /* 0x000fe200000000ff */
[----:B------:R-:W-:Y:S02]  /*e340*/  IMAD.MOV.U32 R101, RZ, RZ, R35 ;  /* 0x000000ffff657224 */ /* 0x000fe400078e0023 */
[----:B------:R-:W-:Y:S01]  /*e350*/  IMAD.MOV.U32 R30, RZ, RZ, R34 ;  /* 0x000000ffff1e7224 */ /* 0x000fe200078e0022 */
[----:B------:R-:W-:Y:S01]  /*e360*/  @P1 PRMT R181, R100, 0x5410, RZ ;  /* 0x0000541064b51816 */ /* 0x000fe200000000ff */
[----:B------:R-:W-:-:S02]  /*e370*/  IMAD.MOV.U32 R100, RZ, RZ, R207 ;  /* 0x000000ffff647224 */ /* 0x000fc400078e00cf */
[----:B------:R-:W-:Y:S01]  /*e380*/  IMAD.MOV.U32 R207, RZ, RZ, R48 ;  /* 0x000000ffffcf7224 */ /* 0x000fe200078e0030 */
[----:B------:R-:W-:Y:S01]  /*e390*/  MUFU.EX2 R18, R58 ;  /* 0x0000003a00127308 */ /* 0x000fe20000000800 */
[----:B--2---:R-:W-:-:S05]  /*e3a0*/  LOP3.LUT R2, R6, UR34, R9, 0x96, !PT ;  /* 0x0000002206027c12 */ /* 0x004fca000f8e9609 */
[----:B------:R-:W-:-:S05]  /*e3b0*/  IMAD.WIDE.U32 R2, R2, -0x2daee0ad, RZ ;  /* 0xd2511f5302027825 */ /* 0x000fca00078e00ff */
[----:B------:R-:W-:Y:S02]  /*e3c0*/  LOP3.LUT R0, R246, UR32, R3, 0x96, !PT ;  /* 0x00000020f6007c12 */ /* 0x000fe4000f8e9603 */
[----:B------:R-:W-:Y:S01]  /*e3d0*/  LOP3.LUT R3, R8, UR33, R245, 0x96, !PT ;  /* 0x0000002108037c12 */ /* 0x000fe2000f8e96f5 */
[----:B------:R1:W5:Y:S02]  /*e3e0*/  LDL.LU.64 R246, [R1+0x150] ;  /* 0x0001500001f67983 */ /* 0x0003640000300a00 */
[----:B------:R-:W-:-:S04]  /*e3f0*/  IMAD.WIDE.U32 R6, R0, -0x326172a9, RZ ;  /* 0xcd9e8d5700067825 */ /* 0x000fc800078e00ff */
[----:B------:R-:W-:Y:S01]  /*e400*/  IMAD.WIDE.U32 R4, R3, -0x2daee0ad, RZ ;  /* 0xd2511f5303047825 */ /* 0x000fe200078e00ff */
[----:B------:R-:W-:Y:S02]  /*e410*/  LOP3.LUT R3, R244, UR17, R7, 0x96, !PT ;  /* 0x00000011f4037c12 */ /* 0x000fe4000f8e9607 */
[----:B------:R1:W5:Y:S02]  /*e420*/  LDL.LU.64 R244, [R1+0x148] ;  /* 0x0001480001f47983 */ /* 0x0003640000300a00 */
[----:B------:R-:W-:Y:S01]  /*e430*/  LOP3.LUT R0, R2, UR31, R5, 0x96, !PT ;  /* 0x0000001f02007c12 */ /* 0x000fe2000f8e9605 */
[----:B------:R-:W-:-:S05]  /*e440*/  IMAD.WIDE.U32 R2, R3, -0x2daee0ad, RZ ;  /* 0xd2511f5303027825 */ /* 0x000fca00078e00ff */
[----:B------:R-:W-:Y:S01]  /*e450*/  LOP3.LUT R3, R4, UR26, R3, 0x96, !PT ;  /* 0x0000001a04037c12 */ /* 0x000fe2000f8e9603 */
[----:B------:R-:W-:-:S05]  /*e460*/  IMAD.WIDE.U32 R4, R0, -0x326172a9, RZ ;  /* 0xcd9e8d5700047825 */ /* 0x000fca00078e00ff */
[----:B------:R-:W-:-:S05]  /*e470*/  LOP3.LUT R0, R6, UR16, R5, 0x96, !PT ;  /* 0x0000001006007c12 */ /* 0x000fca000f8e9605 */
[----:B------:R-:W-:-:S05]  /*e480*/  IMAD.WIDE.U32 R6, R0, -0x2daee0ad, RZ ;  /* 0xd2511f5300067825 */ /* 0x000fca00078e00ff */
[----:B------:R-:W-:Y:S01]  /*e490*/  LOP3.LUT R0, R2, UR24, R7, 0x96, !PT ;  /* 0x0000001802007c12 */ /* 0x000fe2000f8e9607 */
[----:B------:R-:W-:-:S04]  /*e4a0*/  IMAD.WIDE.U32 R2, R3, -0x326172a9, RZ ;  /* 0xcd9e8d5703027825 */ /* 0x000fc800078e00ff */
[----:B------:R-:W-:-:S05]  /*e4b0*/  IMAD.WIDE.U32 R34, R0, -0x326172a9, RZ ;  /* 0xcd9e8d5700227825 */ /* 0x000fca00078e00ff */
[----:B------:R-:W-:-:S04]  /*e4c0*/  LOP3.LUT R48, R2, UR13, R35, 0x96, !PT ;  /* 0x0000000d02307c12 */ /* 0x000fc8000f8e9623 */
[----:B------:R-:W-:-:S04]  /*e4d0*/  LOP3.LUT R0, R48, 0xff, RZ, 0xc0, !PT ;  /* 0x000000ff30007812 */ /* 0x000fc800078ec0ff */
[----:B------:R-:W-:Y:S02]  /*e4e0*/  ISETP.LE.U32.AND P3, PT, R0, UR12, PT ;  /* 0x0000000c00007c0c */ /* 0x000fe4000bf63070 */
[----:B------:R-:W-:-:S04]  /*e4f0*/  LOP3.LUT R0, R48, 0xffff, RZ, 0xc0, !PT ;  /* 0x0000ffff30007812 */ /* 0x000fc800078ec0ff */
[----:B------:R-:W-:-:S04]  /*e500*/  SHF.R.U32.HI R0, RZ, 0x8, R0 ;  /* 0x00000008ff007819 */ /* 0x000fc80000011600 */
[----:B------:R-:W-:-:S04]  /*e510*/  LOP3.LUT R0, R0, 0xffff, RZ, 0xc0, !PT ;  /* 0x0000ffff00007812 */ /* 0x000fc800078ec0ff */
[----:B------:R-:W-:Y:S02]  /*e520*/  ISETP.LE.U32.AND P1, PT, R0, UR12, PT ;  /* 0x0000000c00007c0c */ /* 0x000fe4000bf23070 */
[----:B------:R-:W-:Y:S02]  /*e530*/  PRMT R0, R48, 0x7632, R0 ;  /* 0x0000763230007816 */ /* 0x000fe40000000000 */
[----:B------:R-:W-:Y:S01]  /*e540*/  PRMT R5, R27, 0x7610, R5 ;  /* 0x000076101b057816 */ /* 0x000fe20000000005 */
[----:B------:R-:W-:Y:S01]  /*e550*/  IMAD.MOV.U32 R27, RZ, RZ, R28 ;  /* 0x000000ffff1b7224 */ /* 0x000fe200078e001c */
[----:B------:R-:W-:Y:S01]  /*e560*/  LOP3.LUT R0, R0, 0xff, RZ, 0xc0, !PT ;  /* 0x000000ff00007812 */ /* 0x000fe200078ec0ff */
[----:B------:R-:W-:Y:S02]  /*e570*/  IMAD.MOV.U32 R28, RZ, RZ, R19 ;  /* 0x000000ffff1c7224 */ /* 0x000fe400078e0013 */
[----:B------:R-:W2:Y:S01]  /*e580*/  MUFU.EX2 R19, R57 ;  /* 0x0000003900137308 */ /* 0x000ea20000000800 */
[----:B------:R-:W-:Y:S01]  /*e590*/  ISETP.LE.U32.AND P5, PT, R0, UR12, PT ;  /* 0x0000000c00007c0c */ /* 0x000fe2000bfa3070 */
[----:B------:R-:W-:-:S05]  /*e5a0*/  IMAD.MOV.U32 R0, RZ, RZ, R34 ;  /* 0x000000ffff007224 */ /* 0x000fca00078e0022 */
[----:B------:R-:W-:Y:S01]  /*e5b0*/  LOP3.LUT R0, R0, 0xff, RZ, 0xc0, !PT ;  /* 0x000000ff00007812 */ /* 0x000fe200078ec0ff */
[----:B------:R-:W-:-:S03]  /*e5c0*/  IMAD.MOV.U32 R7, RZ, RZ, R10 ;  /* 0x000000ffff077224 */ /* 0x000fc600078e000a */
[----:B------:R-:W-:Y:S02]  /*e5d0*/  ISETP.LE.U32.AND P4, PT, R0, UR12, PT ;  /* 0x0000000c00007c0c */ /* 0x000fe4000bf83070 */
[----:B--2---:R-:W-:Y:S02]  /*e5e0*/  F2FP.F16.F32.PACK_AB R0, R19, R18 ;  /* 0x000000121300723e */ /* 0x004fe400000000ff */
[----:B------:R-:W-:Y:S01]  /*e5f0*/  LOP3.LUT R10, R4, UR15, R3, 0x96, !PT ;  /* 0x0000000f040a7c12 */ /* 0x000fe2000f8e9603 */
[----:B------:R-:W-:Y:S01]  /*e600*/  FADD.FTZ R3, R163, R11 ;  /* 0x0000000ba3037221 */ /* 0x000fe20000010000 */
[----:B------:R-:W-:Y:S01]  /*e610*/  FADD.FTZ R2, R16, R13 ;  /* 0x0000000d10027221 */ /* 0x000fe20000010000 */
[----:B------:R-:W-:Y:S01]  /*e620*/  IMAD.MOV.U32 R11, RZ, RZ, R17 ;  /* 0x000000ffff0b7224 */ /* 0x000fe200078e0011 */
[C---:B------:R-:W-:Y:S01]  /*e630*/  PRMT R175, R0.reuse, 0x7632, R175 ;  /* 0x0000763200af7816 */ /* 0x040fe200000000af */
[----:B------:R-:W-:Y:S04]  /*e640*/  MUFU.EX2 R16, R54 ;  /* 0x0000003600107308 */ /* 0x000fe80000000800 */
[----:B------:R-:W2:Y:S01]  /*e650*/  MUFU.EX2 R17, R53 ;  /* 0x0000003500117308 */ /* 0x000ea20000000800 */
[----:B------:R-:W-:Y:S01]  /*e660*/  PRMT R179, R0, 0x7610, R179 ;  /* 0x0000761000b37816 */ /* 0x000fe200000000b3 */
[----:B------:R-:W-:-:S02]  /*e670*/  @!P1 HADD2 R76, -R175.H0_H0, -RZ.H0_H0 ;  /* 0xa00000ffaf4c9230 */ /* 0x000fc40000000900 */
[----:B------:R-:W-:Y:S01]  /*e680*/  FADD.FTZ R4, R161, R15 ;  /* 0x0000000fa1047221 */ /* 0x000fe20000010000 */
[----:B------:R-:W-:Y:S01]  /*e690*/  SHF.R.U32.HI R0, RZ, 0x18, R48 ;  /* 0x00000018ff007819 */ /* 0x000fe20000011630 */
[----:B------:R-:W-:Y:S01]  /*e6a0*/  IMAD.MOV.U32 R15, RZ, RZ, R11 ;  /* 0x000000ffff0f7224 */ /* 0x000fe200078e000b */
[----:B------:R-:W-:Y:S02]  /*e6b0*/  PRMT R11, R179, 0x5410, R175 ;  /* 0x00005410b30b7816 */ /* 0x000fe400000000af */
[----:B------:R-:W-:Y:S02]  /*e6c0*/  @!P1 PRMT R175, R76, 0x5410, RZ ;  /* 0x000054104caf9816 */ /* 0x000fe400000000ff */
[----:B------:R-:W-:Y:S02]  /*e6d0*/  ISETP.LE.U32.AND P1, PT, R0, UR12, PT ;  /* 0x0000000c00007c0c */ /* 0x000fe4000bf23070 */
[----:B------:R-:W-:Y:S02]  /*e6e0*/  PRMT R13, R5, 0x7610, R13 ;  /* 0x00007610050d7816 */ /* 0x000fe4000000000d */
[----:B--2---:R-:W-:Y:S01]  /*e6f0*/  F2FP.F16.F32.PACK_AB R0, R17, R16 ;  /* 0x000000101100723e */ /* 0x004fe200000000ff */
[----:B------:R-:W-:Y:S01]  /*e700*/  FADD.FTZ R5, R20, R2 ;  /* 0x0000000214057221 */ /* 0x000fe20000010000 */
[----:B------:R-:W-:-:S02]  /*e710*/  IMAD.MOV.U32 R20, RZ, RZ, R21 ;  /* 0x000000ffff147224 */ /* 0x000fc400078e0015 */
[----:B------:R2:W-:Y:S01]  /*e720*/  MUFU.EX2 R21, R55 ;  /* 0x0000003700157308 */ /* 0x0005e20000000800 */
[C---:B------:R-:W-:Y:S02]  /*e730*/  PRMT R174, R0.reuse, 0x7610, R174 ;  /* 0x0000761000ae7816 */ /* 0x040fe400000000ae */
[----:B------:R-:W-:-:S03]  /*e740*/  PRMT R173, R0, 0x7632, R173 ;  /* 0x0000763200ad7816 */ /* 0x000fc600000000ad */
[----:B------:R-:W-:Y:S02]  /*e750*/  @!P5 HADD2 R79, -R174.H0_H0, -RZ.H0_H0 ;  /* 0xa00000ffae4fd230 */ /* 0x000fe40000000900 */
[----:B------:R-:W-:Y:S02]  /*e760*/  @!P1 HADD2 R78, -R173.H0_H0, -RZ.H0_H0 ;  /* 0xa00000ffad4e9230 */ /* 0x000fe40000000900 */
[----:B--2---:R-:W-:Y:S02]  /*e770*/  IMAD.MOV.U32 R55, RZ, RZ, R29 ;  /* 0x000000ffff377224 */ /* 0x004fe400078e001d */
[----:B------:R-:W2:Y:S01]  /*e780*/  MUFU.EX2 R29, R63 ;  /* 0x0000003f001d7308 */ /* 0x000ea20000000800 */
[----:B------:R-:W-:Y:S01]  /*e790*/  @!P3 HADD2 R77, -R179.H0_H0, -RZ.H0_H0 ;  /* 0xa00000ffb34db230 */ /* 0x000fe20000000900 */
[----:B------:R-:W-:Y:S02]  /*e7a0*/  PRMT R76, R174, 0x5410, R173 ;  /* 0x00005410ae4c7816 */ /* 0x000fe400000000ad */
[----:B------:R-:W-:Y:S01]  /*e7b0*/  @!P5 PRMT R174, R79, 0x5410, RZ ;  /* 0x000054104faed816 */ /* 0x000fe200000000ff */
[----:B------:R-:W-:Y:S01]  /*e7c0*/  IMAD.MOV.U32 R79, RZ, RZ, R45 ;  /* 0x000000ffff4f7224 */ /* 0x000fe200078e002d */
[----:B------:R-:W-:Y:S01]  /*e7d0*/  @!P1 PRMT R173, R78, 0x5410, RZ ;  /* 0x000054104ead9816 */ /* 0x000fe200000000ff */
[----:B------:R-:W-:Y:S01]  /*e7e0*/  IMAD.MOV.U32 R78, RZ, RZ, R44 ;  /* 0x000000ffff4e7224 */ /* 0x000fe200078e002c */
[----:B------:R-:W-:Y:S01]  /*e7f0*/  PRMT R0, R34, 0x7771, RZ ;  /* 0x0000777122007816 */ /* 0x000fe200000000ff */
[----:B------:R-:W-:Y:S01]  /*e800*/  IMAD.WIDE.U32 R44, R10, -0x2daee0ad, RZ ;  /* 0xd2511f530a2c7825 */ /* 0x000fe200078e00ff */
[----:B------:R-:W-:-:S02]  /*e810*/  @!P3 PRMT R179, R77, 0x5410, RZ ;  /* 0x000054104db3b816 */ /* 0x000fc400000000ff */
[----:B------:R-:W-:Y:S02]  /*e820*/  ISETP.GT.U32.AND P3, PT, R0, UR12, PT ;  /* 0x0000000c00007c0c */ /* 0x000fe4000bf64070 */
[----:B--2---:R-:W-:Y:S02]  /*e830*/  F2FP.F16.F32.PACK_AB R0, R29, R21 ;  /* 0x000000151d00723e */ /* 0x004fe400000000ff */
[----:B------:R-:W-:Y:S02]  /*e840*/  LOP3.LUT R45, R6, UR22, R45, 0x96, !PT ;  /* 0x00000016062d7c12 */ /* 0x000fe4000f8e962d */
[C---:B------:R-:W-:Y:S02]  /*e850*/  PRMT R170, R0.reuse, 0x7610, R170 ;  /* 0x0000761000aa7816 */ /* 0x040fe400000000aa */
[----:B------:R-:W-:Y:S02]  /*e860*/  PRMT R171, R0, 0x7632, R171 ;  /* 0x0000763200ab7816 */ /* 0x000fe400000000ab */
[----:B------:R-:W-:Y:S01]  /*e870*/  LOP3.LUT R0, R45, 0xffff, RZ, 0xc0, !PT ;  /* 0x0000ffff2d007812 */ /* 0x000fe200078ec0ff */
[----:B------:R-:W-:-:S02]  /*e880*/  IMAD.MOV.U32 R77, RZ, RZ, R7 ;  /* 0x000000ffff4d7224 */ /* 0x000fc400078e0007 */
[----:B------:R-:W-:Y:S01]  /*e890*/  FADD.FTZ R7, R151, R3 ;  /* 0x0000000397077221 */ /* 0x000fe20000010000 */
[----:B------:R-:W-:Y:S01]  /*e8a0*/  IMAD.MOV.U32 R63, RZ, RZ, R11 ;  /* 0x000000ffff3f7224 */ /* 0x000fe200078e000b */
[----:B------:R-:W-:Y:S01]  /*e8b0*/  SHF.R.U32.HI R0, RZ, 0x8, R0 ;  /* 0x00000008ff007819 */ /* 0x000fe20000011600 */
[----:B------:R-:W-:Y:S01]  /*e8c0*/  FADD.FTZ R3, R23, R5 ;  /* 0x0000000517037221 */ /* 0x000fe20000010000 */
[----:B------:R-:W-:Y:S02]  /*e8d0*/  IMAD.MOV.U32 R23, RZ, RZ, R20 ;  /* 0x000000ffff177224 */ /* 0x000fe400078e0014 */
[----:B------:R2:W-:Y:S01]  /*e8e0*/  MUFU.EX2 R20, R64 ;  /* 0x0000004000147308 */ /* 0x0005e20000000800 */
[----:B------:R-:W-:Y:S01]  /*e8f0*/  LOP3.LUT R0, R0, 0xffff, RZ, 0xc0, !PT ;  /* 0x0000ffff00007812 */ /* 0x000fe200078ec0ff */
[----:B------:R-:W-:Y:S02]  /*e900*/  @P3 HADD2 R80, -R171.H0_H0, -RZ.H0_H0 ;  /* 0xa00000ffab503230 */ /* 0x000fe40000000900 */
[----:B------:R-:W-:Y:S01]  /*e910*/  IMAD.MOV.U32 R11, RZ, RZ, R79 ;  /* 0x000000ffff0b7224 */ /* 0x000fe200078e004f */
[----:B------:R-:W-:Y:S01]  /*e920*/  ISETP.LE.U32.AND P1, PT, R0, UR12, PT ;  /* 0x0000000c00007c0c */ /* 0x000fe2000bf23070 */
[----:B------:R-:W-:Y:S01]  /*e930*/  IMAD.MOV.U32 R79, RZ, RZ, R206 ;  /* 0x000000ffff4f7224 */ /* 0x000fe200078e00ce */
[----:B------:R-:W-:Y:S01]  /*e940*/  PRMT R0, R34, 0x7772, RZ ;  /* 0x0000777222007816 */ /* 0x000fe200000000ff */
[----:B--2---:R-:W-:-:S02]  /*e950*/  IMAD.MOV.U32 R64, RZ, RZ, R63 ;  /* 0x000000ffff407224 */ /* 0x004fc400078e003f */
[----:B------:R-:W-:Y:S02]  /*e960*/  IMAD.MOV.U32 R63, RZ, RZ, R77 ;  /* 0x000000ffff3f7224 */ /* 0x000fe400078e004d */
[----:B------:R-:W-:Y:S02]  /*e970*/  IMAD.MOV.U32 R77, RZ, RZ, R207 ;  /* 0x000000ffff4d7224 */ /* 0x000fe400078e00cf */
[----:B------:R-:W-:Y:S02]  /*e980*/  IMAD.MOV.U32 R207, RZ, RZ, R28 ;  /* 0x000000ffffcf7224 */ /* 0x000fe400078e001c */
[----:B------:R-:W2:Y:S01]  /*e990*/  MUFU.EX2 R28, R59 ;  /* 0x0000003b001c7308 */ /* 0x000ea20000000800 */
[----:B------:R-:W-:Y:S02]  /*e9a0*/  PRMT R206, R170, 0x5410, R171 ;  /* 0x00005410aace7816 */ /* 0x000fe400000000ab */
[----:B------:R-:W-:Y:S02]  /*e9b0*/  @P3 PRMT R171, R80, 0x5410, RZ ;  /* 0x0000541050ab3816 */ /* 0x000fe400000000ff */
[----:B------:R-:W-:-:S02]  /*e9c0*/  ISETP.GT.U32.AND P3, PT, R0, UR12, PT ;  /* 0x0000000c00007c0c */ /* 0x000fc4000bf64070 */
[----:B------:R-:W-:-:S04]  /*e9d0*/  PRMT R0, R34, 0x7773, RZ ;  /* 0x0000777322007816 */ /* 0x000fc800000000ff */
[----:B------:R-:W-:Y:S02]  /*e9e0*/  ISETP.GT.U32.AND P5, PT, R0, UR12, PT ;  /* 0x0000000c00007c0c */ /* 0x000fe4000bfa4070 */
[----:B--2---:R-:W-:Y:S01]  /*e9f0*/  F2FP.F16.F32.PACK_AB R0, R28, R20 ;  /* 0x000000141c00723e */ /* 0x004fe200000000ff */
[----:B------:R-:W-:-:S03]  /*ea00*/  @!P4 HADD2 R81, -R170.H0_H0, -RZ.H0_H0 ;  /* 0xa00000ffaa51c230 */ /* 0x000fc60000000900 */
[C---:B------:R-:W-:Y:S02]  /*ea10*/  PRMT R168, R0.reuse, 0x7632, R168 ;  /* 0x0000763200a87816 */ /* 0x040fe400000000a8 */
[----:B------:R-:W-:Y:S01]  /*ea20*/  PRMT R169, R0, 0x7610, R169 ;  /* 0x0000761000a97816 */ /* 0x000fe200000000a9 */
[----:B------:R-:W-:Y:S01]  /*ea30*/  IMAD.MOV.U32 R10, RZ, RZ, R78 ;  /* 0x000000ffff0a7224 */ /* 0x000fe200078e004e */
[----:B------:R-:W-:-:S03]  /*ea40*/  @!P4 PRMT R170, R81, 0x5410, RZ ;  /* 0x0000541051aac816 */ /* 0x000fc600000000ff */
[----:B------:R-:W-:Y:S02]  /*ea50*/  @P5 HADD2 R82, -R168.H0_H0, -RZ.H0_H0 ;  /* 0xa00000ffa8525230 */ /* 0x000fe40000000900 */
[----:B------:R-:W-:Y:S02]  /*ea60*/  IMAD.MOV.U32 R6, RZ, RZ, R176 ;  /* 0x000000ffff067224 */ /* 0x000fe400078e00b0 */
[----:B------:R-:W-:Y:S01]  /*ea70*/  FADD.FTZ R2, R56, R4 ;  /* 0x0000000438027221 */ /* 0x000fe20000010000 */
[----:B------:R-:W-:Y:S01]  /*ea80*/  IMAD.MOV.U32 R78, RZ, RZ, R55 ;  /* 0x000000ffff4e7224 */ /* 0x000fe200078e0037 */
[----:B------:R-:W-:Y:S01]  /*ea90*/  PRMT R56, R169, 0x5410, R168 ;  /* 0x00005410a9387816 */ /* 0x000fe200000000a8 */
[----:B------:R-:W-:Y:S01]  /*eaa0*/  IMAD.MOV.U32 R81, RZ, RZ, R76 ;  /* 0x000000ffff517224 */ /* 0x000fe200078e004c */
[----:B------:R-:W-:Y:S01]  /*eab0*/  PRMT R80, R13, 0x7610, R80 ;  /* 0x000076100d507816 */ /* 0x000fe20000000050 */
[----:B------:R-:W-:Y:S01]  /*eac0*/  IMAD.MOV.U32 R55, RZ, RZ, R27 ;  /* 0x000000ffff377224 */ /* 0x000fe200078e001b */
[----:B------:R-:W-:Y:S01]  /*ead0*/  PRMT R0, R45, 0x7632, R0 ;  /* 0x000076322d007816 */ /* 0x000fe20000000000 */
[----:B------:R-:W-:Y:S01]  /*eae0*/  IMAD.MOV.U32 R76, RZ, RZ, R30 ;  /* 0x000000ffff4c7224 */ /* 0x000fe200078e001e */
[----:B------:R-:W-:Y:S01]  /*eaf0*/  MUFU.EX2 R27, R167 ;  /* 0x000000a7001b7308 */ /* 0x000fe20000000800 */
[----:B------:R-:W-:Y:S01]  /*eb00*/  @P5 PRMT R168, R82, 0x5410, RZ ;  /* 0x0000541052a85816 */ /* 0x000fe200000000ff */
[----:B------:R-:W-:Y:S01]  /*eb10*/  IMAD.MOV.U32 R82, RZ, RZ, R6 ;  /* 0x000000ffff527224 */ /* 0x000fe200078e0006 */
[----:B------:R-:W-:Y:S01]  /*eb20*/  SHF.R.U32.HI R13, RZ, 0x5, R178 ;  /* 0x00000005ff0d7819 */ /* 0x000fe200000116b2 */
[----:B------:R-:W2:Y:S01]  /*eb30*/  MUFU.EX2 R30, R166 ;  /* 0x000000a6001e7308 */ /* 0x000ea20000000800 */
[----:B------:R-:W-:-:S02]  /*eb40*/  @P3 HADD2 R83, -R169.H0_H0, -RZ.H0_H0 ;  /* 0xa00000ffa9533230 */ /* 0x000fc40000000900 */
[----:B------:R-:W-:Y:S01]  /*eb50*/  IMAD.U32 R6, RZ, RZ, UR20 ;  /* 0x00000014ff067e24 */ /* 0x000fe2000f8e00ff */
[----:B------:R-:W-:Y:S01]  /*eb60*/  LOP3.LUT R0, R0, 0xff, RZ, 0xc0, !PT ;  /* 0x000000ff00007812 */ /* 0x000fe200078ec0ff */
[----:B------:R-:W-:Y:S02]  /*eb70*/  FADD.FTZ R5, R162, R7 ;  /* 0x00000007a2057221 */ /* 0x000fe40000010000 */
[----:B------:R-:W-:Y:S01]  /*eb80*/  IMAD R6, R6, 0x8, R13 ;  /* 0x0000000806067824 */ /* 0x000fe200078e020d */
[----:B------:R-:W-:Y:S01]  /*eb90*/  @P3 PRMT R169, R83, 0x5410, RZ ;  /* 0x0000541053a93816 */ /* 0x000fe200000000ff */
[----:B------:R-:W-:Y:S01]  /*eba0*/  FADD.FTZ R4, R62, R2 ;  /* 0x000000023e047221 */ /* 0x000fe20000010000 */
[----:B------:R-:W-:Y:S01]  /*ebb0*/  ISETP.LE.U32.AND P3, PT, R0, UR12, PT ;  /* 0x0000000c00007c0c */ /* 0x000fe2000bf63070 */
[----:B------:R-:W-:Y:S01]  /*ebc0*/  IMAD.MOV.U32 R7, RZ, RZ, R177 ;  /* 0x000000ffff077224 */ /* 0x000fe200078e00b1 */
[----:B------:R-:W-:Y:S01]  /*ebd0*/  LOP3.LUT R2, R45, 0xff, RZ, 0xc0, !PT ;  /* 0x000000ff2d027812 */ /* 0x000fe200078ec0ff */
[----:B------:R-:W-:-:S02]  /*ebe0*/  IMAD.MOV.U32 R0, RZ, RZ, R44 ;  /* 0x000000ffff007224 */ /* 0x000fc400078e002c */
[----:B------:R-:W-:Y:S01]  /*ebf0*/  FADD.FTZ R3, R32, R3 ;  /* 0x0000000320037221 */ /* 0x000fe20000010000 */
[----:B------:R-:W-:Y:S01]  /*ec00*/  VIADD R6, R6, 0x4 ;  /* 0x0000000406067836 */ /* 0x000fe20000000000 */
[----:B------:R-:W-:Y:S01]  /*ec10*/  ISETP.LE.U32.AND P4, PT, R2, UR12, PT ;  /* 0x0000000c02007c0c */ /* 0x000fe2000bf83070 */
[----:B------:R-:W-:Y:S01]  /*ec20*/  IMAD.MOV.U32 R83, RZ, RZ, R7 ;  /* 0x000000ffff537224 */ /* 0x000fe200078e0007 */
[----:B--2---:R-:W-:Y:S01]  /*ec30*/  F2FP.F16.F32.PACK_AB R2, R30, R27 ;  /* 0x0000001b1e02723e */ /* 0x004fe200000000ff */
[----:B------:R-:W-:Y:S01]  /*ec40*/  IMAD.WIDE.U32 R6, R6, -0x326172a9, RZ ;  /* 0xcd9e8d5706067825 */ /* 0x000fe200078e00ff */
[----:B------:R-:W-:Y:S01]  /*ec50*/  LOP3.LUT R0, R0, 0xff, RZ, 0xc0, !PT ;  /* 0x000000ff00007812 */ /* 0x000fe200078ec0ff */
[----:B------:R1:W5:Y:S01]  /*ec60*/  LDL.LU.64 R176, [R1+0x140] ;  /* 0x0001400001b07983 */ /* 0x0003620000300a00 */
[C---:B------:R-:W-:Y:S02]  /*ec70*/  PRMT R167, R2.reuse, 0x7610, R167 ;  /* 0x0000761002a77816 */ /* 0x040fe400000000a7 */
[----:B------:R-:W-:Y:S01]  /*ec80*/  PRMT R166, R2, 0x7632, R166 ;  /* 0x0000763202a67816 */ /* 0x000fe200000000a6 */
[----:B------:R-:W-:Y:S01]  /*ec90*/  FADD.FTZ R2, R50, R5 ;  /* 0x0000000532027221 */ /* 0x000fe20000010000 */
[----:B------:R-:W-:-:S02]  /*eca0*/  ISETP.LE.U32.AND P5, PT, R0, UR12, PT ;  /* 0x0000000c00007c0c */ /* 0x000fc4000bfa3070 */
[----:B------:R-:W-:Y:S01]  /*ecb0*/  LOP3.LUT R0, R6, UR34, R9, 0x96, !PT ;  /* 0x0000002206007c12 */ /* 0x000fe2000f8e9609 */
[----:B------:R-:W-:Y:S01]  /*ecc0*/  IMAD.MOV.U32 R9, RZ, RZ, R11 ;  /* 0x000000ffff097224 */ /* 0x000fe200078e000b */
[----:B------:R-:W-:Y:S01]  /*ecd0*/  LOP3.LUT R6, R8, UR33, R83, 0x96, !PT ;  /* 0x0000002108067c12 */ /* 0x000fe2000f8e9653 */
[----:B------:R-:W-:Y:S01]  /*ece0*/  FADD.FTZ R13, R22, R3 ;  /* 0x00000003160d7221 */ /* 0x000fe20000010000 */
[----:B------:R-:W-:Y:S01]  /*ecf0*/  FADD.FTZ R11, R52, R2 ;  /* 0x00000002340b7221 */ /* 0x000fe20000010000 */
[----:B------:R-:W-:Y:S02]  /*ed00*/  IMAD.MOV.U32 R8, RZ, RZ, R10 ;  /* 0x000000ffff087224 */ /* 0x000fe400078e000a */
[----:B------:R-:W-:-:S04]  /*ed10*/  IMAD.WIDE.U32 R2, R0, -0x2daee0ad, RZ ;  /* 0xd2511f5300027825 */ /* 0x000fc800078e00ff */
[----:B------:R-:W-:Y:S01]  /*ed20*/  FADD.FTZ R10, R42, R4 ;  /* 0x000000042a0a7221 */ /* 0x000fe20000010000 */
[----:B------:R-:W-:-:S05]  /*ed30*/  LOP3.LUT R0, R8, UR32, R3, 0x96, !PT ;  /* 0x0000002008007c12 */ /* 0x000fca000f8e9603 */
[----:B------:R-:W-:-:S05]  /*ed40*/  IMAD.WIDE.U32 R4, R0, -0x326172a9, RZ ;  /* 0xcd9e8d5700047825 */ /* 0x000fca00078e00ff */
[----:B------:R-:W-:Y:S01]  /*ed50*/  LOP3.LUT R3, R82, UR17, R5, 0x96, !PT ;  /* 0x0000001152037c12 */ /* 0x000fe2000f8e9605 */
[----:B------:R-:W-:Y:S02]  /*ed60*/  FADD.FTZ R5, R18, R11 ;  /* 0x0000000b12057221 */ /* 0x000fe40000010000 */
[----:B------:R1:W2:Y:S02]  /*ed70*/  LDL.LU.S16 R11, [R1+0x4] ;  /* 0x00000400010b7983 */ /* 0x0002a40000300600 */
[----:B------:R-:W-:Y:S02]  /*ed80*/  FADD.FTZ R5, R19, R5 ;  /* 0x0000000513057221 */ /* 0x000fe40000010000 */
[----:B------:R1:W3:Y:S01]  /*ed90*/  LDL.LU.S16 R19, [R1+0x8] ;  /* 0x0000080001137983 */ /* 0x0002e20000300600 */
[----:B------:R-:W-:-:S05]  /*eda0*/  IMAD.WIDE.U32 R6, R6, -0x2daee0ad, RZ ;  /* 0xd2511f5306067825 */ /* 0x000fca00078e00ff */
[----:B------:R-:W-:Y:S01]  /*edb0*/  LOP3.LUT R0, R2, UR31, R7, 0x96, !PT ;  /* 0x0000001f02007c12 */ /* 0x000fe2000f8e9607 */
[----:B------:R-:W-:-:S05]  /*edc0*/  IMAD.WIDE.U32 R2, R3, -0x2daee0ad, RZ ;  /* 0xd2511f5303027825 */ /* 0x000fca00078e00ff */
[----:B------:R-:W-:Y:S01]  /*edd0*/  LOP3.LUT R3, R6, UR26, R3, 0x96, !PT ;  /* 0x0000001a06037c12 */ /* 0x000fe2000f8e9603 */
[----:B------:R-:W-:-:S05]  /*ede0*/  IMAD.WIDE.U32 R6, R0, -0x326172a9, RZ ;  /* 0xcd9e8d5700067825 */ /* 0x000fca00078e00ff */
[----:B------:R-:W-:-:S05]  /*edf0*/  LOP3.LUT R0, R4, UR16, R7, 0x96, !PT ;  /* 0x0000001004007c12 */ /* 0x000fca000f8e9607 */
[----:B------:R-:W-:-:S05]  /*ee00*/  IMAD.WIDE.U32 R8, R0, -0x2daee0ad, RZ ;  /* 0xd2511f5300087825 */ /* 0x000fca00078e00ff */
[----:B------:R-:W-:Y:S01]  /*ee10*/  LOP3.LUT R0, R2, UR24, R9, 0x96, !PT ;  /* 0x0000001802007c12 */ /* 0x000fe2000f8e9609 */
[----:B------:R-:W-:Y:S02]  /*ee20*/  IMAD.MOV.U32 R50, RZ, RZ, R23 ;  /* 0x000000ffff327224 */ /* 0x000fe400078e0017 */
[----:B------:R-:W-:-:S04]  /*ee30*/  IMAD.WIDE.U32 R2, R3, -0x326172a9, RZ ;  /* 0xcd9e8d5703027825 */ /* 0x000fc800078e00ff */
[----:B------:R-:W-:-:S05]  /*ee40*/  IMAD.WIDE.U32 R22, R0, -0x326172a9, RZ ;  /* 0xcd9e8d5700167825 */ /* 0x000fca00078e00ff */
[----:B------:R-:W-:-:S04]  /*ee50*/  LOP3.LUT R23, R2, UR13, R23, 0x96, !PT ;  /* 0x0000000d02177c12 */ /* 0x000fc8000f8e9617 */
[----:B------:R-:W-:Y:S01]  /*ee60*/  LOP3.LUT R0, R23, 0xffff, RZ, 0xc0, !PT ;  /* 0x0000ffff17007812 */ /* 0x000fe200078ec0ff */
[----:B------:R-:W-:-:S03]  /*ee70*/  @!P1 HADD2 R84, -R166.H0_H0, -RZ.H0_H0 ;  /* 0xa00000ffa6549230 */ /* 0x000fc60000000900 */
[----:B------:R-:W-:Y:S01]  /*ee80*/  SHF.R.U32.HI R0, RZ, 0x8, R0 ;  /* 0x00000008ff007819 */ /* 0x000fe20000011600 */
[----:B------:R-:W4:Y:S03]  /*ee90*/  MUFU.EX2 R2, R51 ;  /* 0x0000003300027308 */ /* 0x000f260000000800 */
[----:B------:R-:W-:Y:S02]  /*eea0*/  LOP3.LUT R0, R0, 0xffff, RZ, 0xc0, !PT ;  /* 0x0000ffff00007812 */ /* 0x000fe400078ec0ff */
[----:B------:R-:W-:Y:S01]  /*eeb0*/  PRMT R35, R167, 0x5410, R166 ;  /* 0x00005410a7237816 */ /* 0x000fe200000000a6 */
[----:B------:R-:W-:Y:S01]  /*eec0*/  IMAD.MOV.U32 R82, RZ, RZ, R15 ;  /* 0x000000ffff527224 */ /* 0x000fe200078e000f */
[----:B------:R-:W-:Y:S02]  /*eed0*/  @!P1 PRMT R166, R84, 0x5410, RZ ;  /* 0x0000541054a69816 */ /* 0x000fe400000000ff */
[----:B------:R-:W-:-:S02]  /*eee0*/  ISETP.LE.U32.AND P1, PT, R0, UR12, PT ;  /* 0x0000000c00007c0c */ /* 0x000fc4000bf23070 */
[----:B------:R-:W-:Y:S01]  /*eef0*/  LOP3.LUT R15, R6, UR15, R3, 0x96, !PT ;  /* 0x0000000f060f7c12 */ /* 0x000fe2000f8e9603 */
[----:B------:R-:W1:Y:S01]  /*ef00*/  MUFU.EX2 R0, R47 ;  /* 0x0000002f00007308 */ /* 0x000e620000000800 */
[----:B------:R-:W-:-:S03]  /*ef10*/  FADD.FTZ R3, R43, R10 ;  /* 0x0000000a2b037221 */ /* 0x000fc60000010000 */
[----:B------:R-:W-:Y:S01]  /*ef20*/  MUFU.EX2 R9, R208 ;  /* 0x000000d000097308 */ /* 0x000fe20000000800 */
[----:B------:R-:W-:Y:S01]  /*ef30*/  FADD.FTZ R4, R16, R3 ;  /* 0x0000000310047221 */ /* 0x000fe20000010000 */
[----:B------:R-:W-:Y:S02]  /*ef40*/  FADD.FTZ R3, R33, R13 ;  /* 0x0000000d21037221 */ /* 0x000fe40000010000 */
[----:B------:R-:W1:Y:S02]  /*ef50*/  MUFU.EX2 R10, R209 ;  /* 0x000000d1000a7308 */ /* 0x000e640000000800 */
[----:B----4-:R-:W-:Y:S01]  /*ef60*/  FADD.FTZ R3, R2, R3 ;  /* 0x0000000302037221 */ /* 0x010fe20000010000 */
[----:B------:R-:W-:Y:S02]  /*ef70*/  @!P4 HADD2 R85, -R167.H0_H0, -RZ.H0_H0 ;  /* 0xa00000ffa755c230 */ /* 0x000fe40000000900 */
[----:B------:R-:W-:Y:S01]  /*ef80*/  FADD.FTZ R7, R17, R4 ;  /* 0x0000000411077221 */ /* 0x000fe20000010000 */
[C---:B-1----:R-:W-:Y:S01]  /*ef90*/  F2FP.F16.F32.PACK_AB R4, R0.reuse, R2 ;  /* 0x000000020004723e */ /* 0x042fe200000000ff */
[----:B------:R-:W-:Y:S01]  /*efa0*/  FADD.FTZ R6, R0, R3 ;  /* 0x0000000300067221 */ /* 0x000fe20000010000 */
[----:B------:R-:W-:-:S02]  /*efb0*/  SHF.R.U32.HI R0, RZ, 0x18, R45 ;  /* 0x00000018ff007819 */ /* 0x000fc4000001162d */
[----:B------:R-:W-:Y:S01]  /*efc0*/  @!P4 PRMT R167, R85, 0x5410, RZ ;  /* 0x0000541055a7c816 */ /* 0x000fe200000000ff */
[----:B------:R-:W-:Y:S01]  /*efd0*/  MUFU.EX2 R215, R215 ;  /* 0x000000d700d77308 */ /* 0x000fe20000000800 */
[----:B------:R-:W-:Y:S02]  /*efe0*/  ISETP.LE.U32.AND P4, PT, R0, UR12, PT ;  /* 0x0000000c00007c0c */ /* 0x000fe4000bf83070 */
[----:B------:R-:W-:Y:S01]  /*eff0*/  F2FP.F16.F32.PACK_AB R0, R10, R9 ;  /* 0x000000090a00723e */ /* 0x000fe200000000ff */
[----:B------:R-:W1:Y:S03]  /*f000*/  MUFU.EX2 R217, R217 ;  /* 0x000000d900d97308 */ /* 0x000e660000000800 */
[C---:B------:R-:W-:Y:S02]  /*f010*/  PRMT R161, R0.reuse, 0x7610, R161 ;  /* 0x0000761000a17816 */ /* 0x040fe400000000a1 */
[----:B------:R-:W-:-:S03]  /*f020*/  PRMT R163, R0, 0x7632, R163 ;  /* 0x0000763200a37816 */ /* 0x000fc600000000a3 */
[----:B------:R-:W-:Y:S01]  /*f030*/  @!P3 HADD2 R86, -R161.H0_H0, -RZ.H0_H0 ;  /* 0xa00000ffa156b230 */ /* 0x000fe20000000900 */
[----:B------:R-:W-:Y:S02]  /*f040*/  PRMT R0, R44, 0x7771, RZ ;  /* 0x000077712c007816 */ /* 0x000fe400000000ff */
[----:B------:R-:W-:Y:S02]  /*f050*/  PRMT R42, R161, 0x5410, R163 ;  /* 0x00005410a12a7816 */ /* 0x000fe400000000a3 */
[----:B------:R-:W-:Y:S02]  /*f060*/  @!P3 PRMT R161, R86, 0x5410, RZ ;  /* 0x0000541056a1b816 */ /* 0x000fe400000000ff */
[----:B-1----:R-:W-:Y:S02]  /*f070*/  F2FP.F16.F32.PACK_AB R2, R217, R215 ;  /* 0x000000d7d902723e */ /* 0x002fe400000000ff */
[----:B------:R-:W-:Y:S01]  /*f080*/  ISETP.GT.U32.AND P3, PT, R0, UR12, PT ;  /* 0x0000000c00007c0c */ /* 0x000fe2000bf64070 */
[----:B------:R-:W-:-:S02]  /*f090*/  IMAD.MOV.U32 R83, RZ, RZ, R216 ;  /* 0x000000ffff537224 */ /* 0x000fc400078e00d8 */
[----:B------:R-:W-:Y:S02]  /*f0a0*/  @!P4 HADD2 R87, -R163.H0_H0, -RZ.H0_H0 ;  /* 0xa00000ffa357c230 */ /* 0x000fe40000000900 */
[----:B------:R-:W-:Y:S01]  /*f0b0*/  IMAD.MOV.U32 R62, RZ, RZ, R214 ;  /* 0x000000ffff3e7224 */ /* 0x000fe200078e00d6 */
[----:B------:R-:W-:Y:S01]  /*f0c0*/  PRMT R162, R2, 0x7610, R162 ;  /* 0x0000761002a27816 */ /* 0x000fe200000000a2 */
[----:B------:R-:W-:Y:S01]  /*f0d0*/  MUFU.EX2 R214, R211 ;  /* 0x000000d300d67308 */ /* 0x000fe20000000800 */
[----:B------:R-:W-:-:S03]  /*f0e0*/  PRMT R0, R44, 0x7772, RZ ;  /* 0x000077722c007816 */ /* 0x000fc600000000ff */
[----:B------:R-:W1:Y:S01]  /*f0f0*/  MUFU.EX2 R216, R210 ;  /* 0x000000d200d87308 */ /* 0x000e620000000800 */
[----:B------:R-:W-:Y:S01]  /*f100*/  @!P4 PRMT R163, R87, 0x5410, RZ ;  /* 0x0000541057a3c816 */ /* 0x000fe200000000ff */
[----:B------:R-:W-:Y:S01]  /*f110*/  @!P5 HADD2 R102, -R162.H0_H0, -RZ.H0_H0 ;  /* 0xa00000ffa266d230 */ /* 0x000fe20000000900 */
[----:B------:R-:W-:Y:S02]  /*f120*/  PRMT R160, R2, 0x7632, R160 ;  /* 0x0000763202a07816 */ /* 0x000fe400000000a0 */
[----:B------:R-:W-:Y:S02]  /*f130*/  ISETP.GT.U32.AND P4, PT, R0, UR12, PT ;  /* 0x0000000c00007c0c */ /* 0x000fe4000bf84070 */
[----:B------:R-:W-:Y:S01]  /*f140*/  LOP3.LUT R0, R23, 0xff, RZ, 0xc0, !PT ;  /* 0x000000ff17007812 */ /* 0x000fe200078ec0ff */
[----:B------:R-:W-:Y:S01]  /*f150*/  @P3 HADD2 R103, -R160.H0_H0, -RZ.H0_H0 ;  /* 0xa00000ffa0673230 */ /* 0x000fe20000000900 */
[----:B------:R-:W-:Y:S02]  /*f160*/  PRMT R52, R162, 0x5410, R160 ;  /* 0x00005410a2347816 */ /* 0x000fe400000000a0 */
[----:B------:R-:W-:-:S02]  /*f170*/  @!P5 PRMT R162, R102, 0x5410, RZ ;  /* 0x0000541066a2d816 */ /* 0x000fc400000000ff */
[----:B------:R-:W-:Y:S02]  /*f180*/  ISETP.LE.U32.AND P5, PT, R0, UR12, PT ;  /* 0x0000000c00007c0c */ /* 0x000fe4000bfa3070 */
[----:B------:R-:W-:Y:S02]  /*f190*/  PRMT R0, R44, 0x7773, RZ ;  /* 0x000077732c007816 */ /* 0x000fe400000000ff */
[----:B-1----:R-:W-:Y:S02]  /*f1a0*/  F2FP.F16.F32.PACK_AB R2, R216, R214 ;  /* 0x000000d6d802723e */ /* 0x002fe400000000ff */
[----:B------:R-:W-:Y:S02]  /*f1b0*/  @P3 PRMT R160, R103, 0x5410, RZ ;  /* 0x0000541067a03816 */ /* 0x000fe400000000ff */
[----:B------:R-:W-:Y:S02]  /*f1c0*/  ISETP.GT.U32.AND P3, PT, R0, UR12, PT ;  /* 0x0000000c00007c0c */ /* 0x000fe4000bf64070 */
[----:B------:R-:W-:-:S02]  /*f1d0*/  PRMT R159, R2, 0x7610, R159 ;  /* 0x00007610029f7816 */ /* 0x000fc4000000009f */
[----:B------:R-:W-:Y:S02]  /*f1e0*/  PRMT R0, R23, 0x7632, R0 ;  /* 0x0000763217007816 */ /* 0x000fe40000000000 */
[----:B------:R-:W-:Y:S01]  /*f1f0*/  PRMT R158, R2, 0x7632, R158 ;  /* 0x00007632029e7816 */ /* 0x000fe2000000009e */
[----:B------:R-:W-:Y:S01]  /*f200*/  @P4 HADD2 R213, -R159.H0_H0, -RZ.H0_H0 ;  /* 0xa00000ff9fd54230 */ /* 0x000fe20000000900 */
[----:B------:R-:W-:Y:S02]  /*f210*/  LOP3.LUT R0, R0, 0xff, RZ, 0xc0, !PT ;  /* 0x000000ff00007812 */ /* 0x000fe400078ec0ff */
[----:B------:R-:W-:Y:S02]  /*f220*/  PRMT R59, R159, 0x5410, R158 ;  /* 0x000054109f3b7816 */ /* 0x000fe4000000009e */
[----:B------:R-:W-:Y:S01]  /*f230*/  @P4 PRMT R159, R213, 0x5410, RZ ;  /* 0x00005410d59f4816 */ /* 0x000fe200000000ff */
[----:B------:R-:W-:Y:S01]  /*f240*/  @P3 HADD2 R241, -R158.H0_H0, -RZ.H0_H0 ;  /* 0xa00000ff9ef13230 */ /* 0x000fe20000000900 */
[----:B------:R-:W-:-:S02]  /*f250*/  ISETP.LE.U32.AND P4, PT, R0, UR12, PT ;  /* 0x0000000c00007c0c */ /* 0x000fc4000bf83070 */
[----:B------:R-:W-:Y:S02]  /*f260*/  SHF.R.U32.HI R0, RZ, 0x18, R23 ;  /* 0x00000018ff007819 */ /* 0x000fe40000011617 */
[----:B------:R-:W-:Y:S02]  /*f270*/  PRMT R157, R4, 0x7610, R157 ;  /* 0x00007610049d7816 */ /* 0x000fe4000000009d */
[----:B------:R-:W-:Y:S02]  /*f280*/  @P3 PRMT R158, R241, 0x5410, RZ ;  /* 0x00005410f19e3816 */ /* 0x000fe400000000ff */
[----:B------:R-:W-:Y:S01]  /*f290*/  ISETP.LE.U32.AND P3, PT, R0, UR12, PT ;  /* 0x0000000c00007c0c */ /* 0x000fe2000bf63070 */
[----:B------:R-:W-:Y:S02]  /*f2a0*/  IMAD.MOV.U32 R0, RZ, RZ, R22 ;  /* 0x000000ffff007224 */ /* 0x000fe400078e0016 */
[----:B------:R-:W-:-:S04]  /*f2b0*/  IMAD.WIDE.U32 R32, R15, -0x2daee0ad, RZ ;  /* 0xd2511f530f207825 */ /* 0x000fc800078e00ff */
[----:B------:R-:W-:Y:S01]  /*f2c0*/  @!P5 HADD2 R242, -R157.H0_H0, -RZ.H0_H0 ;  /* 0xa00000ff9df2d230 */ /* 0x000fe20000000900 */
[----:B------:R-:W-:Y:S02]  /*f2d0*/  PRMT R156, R4, 0x7632, R156 ;  /* 0x00007632049c7816 */ /* 0x000fe4000000009c */
[----:B------:R-:W-:Y:S02]  /*f2e0*/  LOP3.LUT R0, R0, 0xff, RZ, 0xc0, !PT ;  /* 0x000000ff00007812 */ /* 0x000fe400078ec0ff */
[----:B------:R-:W-:Y:S02]  /*f2f0*/  LOP3.LUT R33, R8, UR22, R33, 0x96, !PT ;  /* 0x0000001608217c12 */ /* 0x000fe4000f8e9621 */
[----:B------:R-:W-:Y:S02]  /*f300*/  PRMT R213, R157, 0x5410, R156 ;  /* 0x000054109dd57816 */ /* 0x000fe4000000009c */
[----:B------:R-:W-:Y:S02]  /*f310*/  @!P5 PRMT R157, R242, 0x5410, RZ ;  /* 0x00005410f29dd816 */ /* 0x000fe400000000ff */
[----:B------:R-:W-:Y:S01]  /*f320*/  ISETP.LE.U32.AND P5, PT, R0, UR12, PT ;  /* 0x0000000c00007c0c */ /* 0x000fe2000bfa3070 */
[----:B------:R-:W-:Y:S01]  /*f330*/  @!P1 HADD2 R243, -R156.H0_H0, -RZ.H0_H0 ;  /* 0xa00000ff9cf39230 */ /* 0x000fe20000000900 */
[----:B------:R-:W-:Y:S01]  /*f340*/  LOP3.LUT R0, R33, 0xffff, RZ, 0xc0, !PT ;  /* 0x0000ffff21007812 */ /* 0x000fe200078ec0ff */
[----:B------:R-:W-:Y:S01]  /*f350*/  MUFU.EX2 R3, R152 ;  /* 0x0000009800037308 */ /* 0x000fe20000000800 */
[C---:B------:R-:W-:Y:S01]  /*f360*/  PRMT R154, R46.reuse, 0x7610, R154 ;  /* 0x000076102e9a7816 */ /* 0x040fe2000000009a */
[----:B------:R-:W-:Y:S01]  /*f370*/  FADD.FTZ R2, R21, R5 ;  /* 0x0000000515027221 */ /* 0x000fe20000010000 */
[----:B------:R-:W-:Y:S01]  /*f380*/  SHF.R.U32.HI R0, RZ, 0x8, R0 ;  /* 0x00000008ff007819 */ /* 0x000fe20000011600 */
[----:B------:R-:W-:Y:S01]  /*f390*/  MUFU.EX2 R4, R219 ;  /* 0x000000db00047308 */ /* 0x000fe20000000800 */
[----:B------:R-:W-:Y:S01]  /*f3a0*/  PRMT R153, R46, 0x7632, R153 ;  /* 0x000076322e997816 */ /* 0x000fe20000000099 */
[----:B------:R-:W1:Y:S01]  /*f3b0*/  LDC R242, c[0x0][0x448] ;  /* 0x00011200fff27b82 */ /* 0x000e620000000800 */
[----:B------:R-:W-:-:S02]  /*f3c0*/  LOP3.LUT R0, R0, 0xffff, RZ, 0xc0, !PT ;  /* 0x0000ffff00007812 */ /* 0x000fc400078ec0ff */
[----:B------:R-:W-:Y:S02]  /*f3d0*/  @!P1 PRMT R156, R243, 0x5410, RZ ;  /* 0x00005410f39c9816 */ /* 0x000fe400000000ff */
[----:B------:R-:W-:Y:S02]  /*f3e0*/  ISETP.LE.U32.AND P1, PT, R0, UR12, PT ;  /* 0x0000000c00007c0c */ /* 0x000fe4000bf23070 */
[----:B------:R-:W4:Y:S01]  /*f3f0*/  MUFU.EX2 R0, R212 ;  /* 0x000000d400007308 */ /* 0x000f220000000800 */
[----:B------:R-:W-:Y:S02]  /*f400*/  @!P4 HADD2 R250, -R154.H0_H0, -RZ.H0_H0 ;  /* 0xa00000ff9afac230 */ /* 0x000fe40000000900 */
[----:B------:R-:W-:Y:S01]  /*f410*/  FADD.FTZ R5, R20, R7 ;  /* 0x0000000714057221 */ /* 0x000fe20000010000 */
[----:B------:R-:W-:Y:S01]  /*f420*/  FADD.FTZ R7, R29, R2 ;  /* 0x000000021d077221 */ /* 0x000fe20000010000 */
[----:B------:R-:W1:Y:S01]  /*f430*/  MUFU.EX2 R210, R237 ;  /* 0x000000ed00d27308 */ /* 0x000e620000000800 */
[----:B------:R-:W-:Y:S01]  /*f440*/  PRMT R2, R22, 0x7771, RZ ;  /* 0x0000777116027816 */ /* 0x000fe200000000ff */
[----:B------:R-:W-:-:S02]  /*f450*/  @!P3 HADD2 R249, -R153.H0_H0, -RZ.H0_H0 ;  /* 0xa00000ff99f9b230 */ /* 0x000fc40000000900 */
[----:B----4-:R-:W-:Y:S01]  /*f460*/  FADD.FTZ R6, R0, R6 ;  /* 0x0000000600067221 */ /* 0x010fe20000010000 */
[----:B------:R-:W-:Y:S02]  /*f470*/  F2FP.F16.F32.PACK_AB R0, R3, R0 ;  /* 0x000000000300723e */ /* 0x000fe400000000ff */
[----:B------:R-:W-:Y:S02]  /*f480*/  PRMT R212, R154, 0x5410, R153 ;  /* 0x000054109ad47816 */ /* 0x000fe40000000099 */
[C---:B------:R-:W-:Y:S02]  /*f490*/  PRMT R152, R0.reuse, 0x7610, R152 ;  /* 0x0000761000987816 */ /* 0x040fe40000000098 */
[----:B------:R-:W-:Y:S01]  /*f4a0*/  PRMT R151, R0, 0x7632, R151 ;  /* 0x0000763200977816 */ /* 0x000fe20000000097 */
[----:B------:R-:W-:Y:S01]  /*f4b0*/  IMAD.MOV.U32 R0, RZ, RZ, R32 ;  /* 0x000000ffff007224 */ /* 0x000fe200078e0020 */
[----:B------:R-:W-:Y:S02]  /*f4c0*/  @!P4 PRMT R154, R250, 0x5410, RZ ;  /* 0x00005410fa9ac816 */ /* 0x000fe400000000ff */
[----:B------:R-:W-:Y:S01]  /*f4d0*/  ISETP.GT.U32.AND P4, PT, R2, UR12, PT ;  /* 0x0000000c02007c0c */ /* 0x000fe2000bf84070 */
[----:B------:R-:W-:Y:S01]  /*f4e0*/  @!P5 HADD2 R252, -R152.H0_H0, -RZ.H0_H0 ;  /* 0xa00000ff98fcd230 */ /* 0x000fe20000000900 */
[----:B------:R-:W-:-:S02]  /*f4f0*/  LOP3.LUT R2, R33, 0xff, RZ, 0xc0, !PT ;  /* 0x000000ff21027812 */ /* 0x000fc400078ec0ff */
[----:B------:R-:W-:Y:S01]  /*f500*/  PRMT R85, R80, 0x7610, R85 ;  /* 0x0000761050557816 */ /* 0x000fe20000000055 */
[----:B------:R-:W-:Y:S01]  /*f510*/  IMAD.MOV.U32 R80, RZ, RZ, R206 ;  /* 0x000000ffff507224 */ /* 0x000fe200078e00ce */
[----:B------:R-:W-:Y:S02]  /*f520*/  @!P3 PRMT R153, R249, 0x5410, RZ ;  /* 0x00005410f999b816 */ /* 0x000fe400000000ff */
[----:B------:R-:W-:Y:S02]  /*f530*/  LOP3.LUT R0, R0, 0xff, RZ, 0xc0, !PT ;  /* 0x000000ff00007812 */ /* 0x000fe400078ec0ff */
[----:B------:R-:W-:Y:S02]  /*f540*/  ISETP.LE.U32.AND P3, PT, R2, UR12, PT ;  /* 0x0000000c02007c0c */ /* 0x000fe4000bf63070 */
[----:B------:R-:W-:Y:S02]  /*f550*/  PRMT R206, R152, 0x5410, R151 ;  /* 0x0000541098ce7816 */ /* 0x000fe40000000097 */
[----:B------:R-:W-:-:S02]  /*f560*/  @!P5 PRMT R152, R252, 0x5410, RZ ;  /* 0x00005410fc98d816 */ /* 0x000fc400000000ff */
[----:B------:R-:W-:Y:S02]  /*f570*/  ISETP.LE.U32.AND P5, PT, R0, UR12, PT ;  /* 0x0000000c00007c0c */ /* 0x000fe4000bfa3070 */
[----:B-1----:R-:W-:-:S04]  /*f580*/  F2FP.F16.F32.PACK_AB R0, R210, R4 ;  /* 0x00000004d200723e */ /* 0x002fc800000000ff */
[----:B------:R-:W-:Y:S01]  /*f590*/  PRMT R150, R0, 0x7610, R150 ;  /* 0x0000761000967816 */ /* 0x000fe20000000096 */
[----:B------:R-:W-:Y:S01]  /*f5a0*/  FADD.FTZ R2, R28, R5 ;  /* 0x000000051c027221 */ /* 0x000fe20000010000 */
[----:B------:R-:W-:-:S03]  /*f5b0*/  PRMT R149, R0, 0x7632, R149 ;  /* 0x0000763200957816 */ /* 0x000fc60000000095 */
[----:B---3--:R-:W-:-:S05]  /*f5c0*/  @!P3 HADD2 R19, -R150.H0_H0, -RZ.H0_H0 ;  /* 0xa00000ff9613b230 */ /* 0x008fca0000000900 */
[----:B------:R-:W-:Y:S02]  /*f5d0*/  PRMT R5, R19, 0x7610, R5 ;  /* 0x0000761013057816 */ /* 0x000fe40000000005 */
[----:B------:R1:W3:Y:S01]  /*f5e0*/  LDL.LU.S16 R19, [R1+0x14] ;  /* 0x0000140001137983 */ /* 0x0002e20000300600 */
[----:B--2---:R-:W-:-:S03]  /*f5f0*/  @!P1 HADD2 R11, -R149.H0_H0, -RZ.H0_H0 ;  /* 0xa00000ff950b9230 */ /* 0x004fc60000000900 */
[----:B------:R1:W2:Y:S02]  /*f600*/  LDL.LU.S16 R17, [R1+0x10] ;  /* 0x0000100001117983 */ /* 0x0002a40000300600 */
[----:B------:R-:W-:Y:S02]  /*f610*/  PRMT R0, R11, 0x7610, R0 ;  /* 0x000076100b007816 */ /* 0x000fe40000000000 */
[----:B------:R1:W4:Y:S04]  /*f620*/  LDL.LU.S16 R11, [R1+0x1c] ;  /* 0x00001c00010b7983 */ /* 0x0003280000300600 */
[----:B------:R1:W4:Y:S01]  /*f630*/  LDL.LU.S16 R8, [R1+0x18] ;  /* 0x0000180001087983 */ /* 0x0003220000300600 */
[----:B------:R-:W-:Y:S04]  /*f640*/  MUFU.EX2 R209, R240 ;  /* 0x000000f000d17308 */ /* 0x000fe80000000800 */
[----:B------:R-:W1:Y:S01]  /*f650*/  MUFU.EX2 R211, R239 ;  /* 0x000000ef00d37308 */ /* 0x000e620000000800 */
[----:B------:R-:W-:Y:S01]  /*f660*/  @P4 HADD2 R251, -R151.H0_H0, -RZ.H0_H0 ;  /* 0xa00000ff97fb4230 */ /* 0x000fe20000000900 */
[----:B------:R-:W-:-:S02]  /*f670*/  PRMT R237, R150, 0x5410, R149 ;  /* 0x0000541096ed7816 */ /* 0x000fc40000000095 */
[----:B------:R-:W-:Y:S02]  /*f680*/  @!P1 PRMT R149, R0, 0x5410, RZ ;  /* 0x0000541000959816 */ /* 0x000fe400000000ff */
[----:B------:R-:W-:Y:S02]  /*f690*/  PRMT R0, R32, 0x7771, RZ ;  /* 0x0000777120007816 */ /* 0x000fe400000000ff */
[----:B------:R-:W-:Y:S02]  /*f6a0*/  @P4 PRMT R151, R251, 0x5410, RZ ;  /* 0x00005410fb974816 */ /* 0x000fe400000000ff */
[----:B------:R-:W-:Y:S02]  /*f6b0*/  ISETP.GT.U32.AND P4, PT, R0, UR12, PT ;  /* 0x0000000c00007c0c */ /* 0x000fe4000bf84070 */
[----:B------:R-:W-:Y:S02]  /*f6c0*/  PRMT R47, R85, 0x7610, R47 ;  /* 0x00007610552f7816 */ /* 0x000fe4000000002f */
[----:B-1----:R-:W-:Y:S01]  /*f6d0*/  F2FP.F16.F32.PACK_AB R0, R211, R209 ;  /* 0x000000d1d300723e */ /* 0x002fe200000000ff */
[----:B------:R-:W-:Y:S01]  /*f6e0*/  IMAD.MOV.U32 R85, RZ, RZ, R55 ;  /* 0x000000ffff557224 */ /* 0x000fe200078e0037 */
[----:B------:R-:W-:Y:S01]  /*f6f0*/  MUFU.EX2 R208, R236 ;  /* 0x000000ec00d07308 */ /* 0x000fe20000000800 */
[----:B------:R-:W-:Y:S01]  /*f700*/  IMAD.MOV.U32 R55, RZ, RZ, R207 ;  /* 0x000000ffff377224 */ /* 0x000fe200078e00cf */
[----:B------:R-:W-:-:S02]  /*f710*/  PRMT R148, R0, 0x7610, R148 ;  /* 0x0000761000947816 */ /* 0x000fc40000000094 */
[----:B------:R-:W1:Y:S01]  /*f720*/  MUFU.EX2 R207, R75 ;  /* 0x0000004b00cf7308 */ /* 0x000e620000000800 */
[----:B------:R-:W-:Y:S02]  /*f730*/  PRMT R147, R0, 0x7632, R147 ;  /* 0x0000763200937816 */ /* 0x000fe40000000093 */
[----:B------:R-:W-:Y:S02]  /*f740*/  PRMT R0, R32, 0x7772, RZ ;  /* 0x0000777220007816 */ /* 0x000fe400000000ff */
[----:B------:R-:W-:Y:S02]  /*f750*/  @!P3 PRMT R150, R5, 0x5410, RZ ;  /* 0x000054100596b816 */ /* 0x000fe400000000ff */
[----:B------:R-:W-:Y:S02]  /*f760*/  ISETP.GT.U32.AND P3, PT, R0, UR12, PT ;  /* 0x0000000c00007c0c */ /* 0x000fe4000bf64070 */
[----:B------:R-:W-:-:S04]  /*f770*/  PRMT R0, R32, 0x7773, RZ ;  /* 0x0000777320007816 */ /* 0x000fc800000000ff */
[----:B------:R-:W-:Y:S02]  /*f780*/  ISETP.GT.U32.AND P1, PT, R0, UR12, PT ;  /* 0x0000000c00007c0c */ /* 0x000fe4000bf24070 */
[----:B-1----:R-:W-:Y:S01]  /*f790*/  F2FP.F16.F32.PACK_AB R0, R208, R207 ;  /* 0x000000cfd000723e */ /* 0x002fe200000000ff */
[----:B------:R-:W-:-:S03]  /*f7a0*/  FADD.FTZ R3, R3, R6 ;  /* 0x0000000603037221 */ /* 0x000fc60000010000 */
[----:B------:R-:W-:Y:S01]  /*f7b0*/  PRMT R145, R0, 0x7632, R145 ;  /* 0x0000763200917816 */ /* 0x000fe20000000091 */
[----:B------:R-:W-:Y:S01]  /*f7c0*/  FADD.FTZ R6, R9, R2 ;  /* 0x0000000209067221 */ /* 0x000fe20000010000 */
[----:B------:R-:W-:Y:S02]  /*f7d0*/  PRMT R236, R148, 0x5410, R147 ;  /* 0x0000541094ec7816 */ /* 0x000fe40000000093 */
[----:B------:R-:W-:Y:S01]  /*f7e0*/  PRMT R146, R0, 0x7610, R146 ;  /* 0x0000761000927816 */ /* 0x000fe20000000092 */
[----:B------:R-:W-:Y:S01]  /*f7f0*/  FADD.FTZ R5, R27, R7 ;  /* 0x000000071b057221 */ /* 0x000fe20000010000 */
[----:B------:R-:W-:-:S03]  /*f800*/  FADD.FTZ R241, R4, R3 ;  /* 0x0000000304f17221 */ /* 0x000fc60000010000 */
[----:B------:R-:W-:Y:S01]  /*f810*/  FADD.FTZ R240, R30, R5 ;  /* 0x000000051ef07221 */ /* 0x000fe20000010000 */
[----:B---3--:R-:W-:Y:S02]  /*f820*/  @!P5 HADD2 R19, -R148.H0_H0, -RZ.H0_H0 ;  /* 0xa00000ff9413d230 */ /* 0x008fe40000000900 */
[----:B--2---:R-:W-:-:S03]  /*f830*/  @P4 HADD2 R17, -R147.H0_H0, -RZ.H0_H0 ;  /* 0xa00000ff93114230 */ /* 0x004fc60000000900 */
[----:B------:R-:W-:Y:S02]  /*f840*/  PRMT R16, R19, 0x7610, R16 ;  /* 0x0000761013107816 */ /* 0x000fe40000000010 */
[----:B------:R-:W-:Y:S02]  /*f850*/  PRMT R9, R17, 0x7610, R9 ;  /* 0x0000761011097816 */ /* 0x000fe40000000009 */
[----:B------:R-:W-:Y:S01]  /*f860*/  @!P5 PRMT R148, R16, 0x5410, RZ ;  /* 0x000054101094d816 */ /* 0x000fe200000000ff */
[----:B----4-:R-:W-:Y:S01]  /*f870*/  @P1 HADD2 R8, -R145.H0_H0, -RZ.H0_H0 ;  /* 0xa00000ff91081230 */ /* 0x010fe20000000900 */
[----:B------:R-:W2:Y:S01]  /*f880*/  LDL.64 R16, [R1+0x40] ;  /* 0x0000400001107983 */ /* 0x000ea20000100a00 */
[----:B------:R-:W-:-:S03]  /*f890*/  @P4 PRMT R147, R9, 0x5410, RZ ;  /* 0x0000541009934816 */ /* 0x000fc600000000ff */
[----:B------:R-:W-:Y:S01]  /*f8a0*/  PRMT R0, R8, 0x7610, R0 ;  /* 0x0000761008007816 */ /* 0x000fe20000000000 */
[----:B------:R1:W3:Y:S04]  /*f8b0*/  LDL.LU.S16 R9, [R1+0x28] ;  /* 0x0000280001097983 */ /* 0x0002e80000300600 */
[----:B------:R1:W4:Y:S04]  /*f8c0*/  LDL.LU.S16 R8, [R1+0x24] ;  /* 0x0000240001087983 */ /* 0x0003280000300600 */
[----:B------:R1:W3:Y:S04]  /*f8d0*/  LDL.LU.S16 R5, [R1+0x30] ;  /* 0x0000300001057983 */ /* 0x0002e80000300600 */
[----:B------:R1:W3:Y:S01]  /*f8e0*/  LDL.LU.S16 R4, [R1+0x2c] ;  /* 0x00002c0001047983 */ /* 0x0002e20000300600 */
[----:B------:R-:W-:Y:S01]  /*f8f0*/  PRMT R219, R146, 0x5410, R145 ;  /* 0x0000541092db7816 */ /* 0x000fe20000000091 */
[----:B------:R-:W-:Y:S01]  /*f900*/  @P3 HADD2 R11, -R146.H0_H0, -RZ.H0_H0 ;  /* 0xa00000ff920b3230 */ /* 0x000fe20000000900 */
[----:B------:R-:W-:-:S02]  /*f910*/  @P1 PRMT R145, R0, 0x5410, RZ ;  /* 0x0000541000911816 */ /* 0x000fc400000000ff */
[----:B------:R-:W-:Y:S02]  /*f920*/  PRMT R0, R14, 0x7772, RZ ;  /* 0x000077720e007816 */ /* 0x000fe400000000ff */
[----:B------:R-:W-:Y:S02]  /*f930*/  PRMT R2, R11, 0x7610, R2 ;  /* 0x000076100b027816 */ /* 0x000fe40000000002 */
[----:B------:R-:W-:Y:S02]  /*f940*/  ISETP.GT.U32.AND P5, PT, R0, UR12, PT ;  /* 0x0000000c00007c0c */ /* 0x000fe4000bfa4070 */
[----:B------:R-:W-:Y:S02]  /*f950*/  PRMT R0, R14, 0x7773, RZ ;  /* 0x000077730e007816 */ /* 0x000fe400000000ff */
[----:B------:R-:W-:Y:S02]  /*f960*/  @P3 PRMT R146, R2, 0x5410, RZ ;  /* 0x0000541002923816 */ /* 0x000fe400000000ff */
[----:B------:R-:W-:-:S02]  /*f970*/  ISETP.GT.U32.AND P3, PT, R0, UR12, PT ;  /* 0x0000000c00007c0c */ /* 0x000fc4000bf64070 */
[----:B------:R-:W-:Y:S01]  /*f980*/  PRMT R0, R26, 0x7772, RZ ;  /* 0x000077721a007816 */ /* 0x000fe200000000ff */
[----:B------:R1:W-:Y:S03]  /*f990*/  STG.E.U16 desc[UR28][R36.64+-0x80], R140 ;  /* 0xffff808c24007986 */ /* 0x0003e6000c10151c */
[----:B------:R-:W-:Y:S02]  /*f9a0*/  ISETP.GT.U32.AND P4, PT, R0, UR12, PT ;  /* 0x0000000c00007c0c */ /* 0x000fe4000bf84070 */
[----:B------:R-:W-:Y:S01]  /*f9b0*/  PRMT R0, R26, 0x7773, RZ ;  /* 0x000077731a007816 */ /* 0x000fe200000000ff */
[----:B------:R-:W-:Y:S01]  /*f9c0*/  IMAD.SHL.U32 R20, R242, 0x8, RZ ;  /* 0x00000008f2147824 */ /* 0x000fe200078e00ff */
[----:B------:R1:W-:Y:S02]  /*f9d0*/  STG.E.U16 desc[UR28][R36.64+-0x7e], R141 ;  /* 0xffff828d24007986 */ /* 0x0003e4000c10151c */
[----:B------:R-:W-:-:S02]  /*f9e0*/  ISETP.GT.U32.AND P1, PT, R0, UR12, PT ;  /* 0x0000000c00007c0c */ /* 0x000fc4000bf24070 */
[----:B------:R-:W-:Y:S02]  /*f9f0*/  PRMT R51, R47, 0x7610, R51 ;  /* 0x000076102f337816 */ /* 0x000fe40000000033 */
[----:B------:R-:W-:Y:S01]  /*fa00*/  PRMT R0, R33, 0x7632, R0 ;  /* 0x0000763221007816 */ /* 0x000fe20000000000 */
[----:B------:R-:W-:Y:S01]  /*fa10*/  FADD.FTZ R239, R10, R6 ;  /* 0x000000060aef7221 */ /* 0x000fe20000010000 */
[C---:B------:R-:W-:Y:S02]  /*fa20*/  PRMT R142, R65.reuse, 0x7610, R142 ;  /* 0x00007610418e7816 */ /* 0x040fe4000000008e */
[C---:B-1----:R-:W-:Y:S02]  /*fa30*/  PRMT R140, R66.reuse, 0x7632, R140 ;  /* 0x00007632428c7816 */ /* 0x042fe4000000008c */
[----:B------:R-:W-:Y:S02]  /*fa40*/  PRMT R141, R66, 0x7610, R141 ;  /* 0x00007610428d7816 */ /* 0x000fe4000000008d */
[----:B------:R-:W-:-:S02]  /*fa50*/  PRMT R143, R65, 0x7632, R143 ;  /* 0x00007632418f7816 */ /* 0x000fc4000000008f */
[----:B------:R-:W-:Y:S02]  /*fa60*/  LOP3.LUT R0, R0, 0xff, RZ, 0xc0, !PT ;  /* 0x000000ff00007812 */ /* 0x000fe400078ec0ff */
[----:B------:R-:W-:Y:S02]  /*fa70*/  PRMT R27, R142, 0x5410, R143 ;  /* 0x000054108e1b7816 */ /* 0x000fe4000000008f */
[----:B------:R-:W-:-:S04]  /*fa80*/  PRMT R18, R51, 0x7610, R18 ;  /* 0x0000761033127816 */ /* 0x000fc80000000012 */
[----:B------:R-:W-:-:S04]  /*fa90*/  PRMT R74, R18, 0x7610, R74 ;  /* 0x00007610124a7816 */ /* 0x000fc8000000004a */
[----:B------:R-:W-:Y:S01]  /*faa0*/  PRMT R43, R74, 0x7610, R43 ;  /* 0x000076104a2b7816 */ /* 0x000fe2000000002b */
[----:B------:R-:W-:Y:S01]  /*fab0*/  USHF.L.U32 UR5, UR12, 0x10, URZ ;  /* 0x000000100c057899 */ /* 0x000fe200080006ff */
[----:B------:R-:W-:Y:S01]  /*fac0*/  IMAD.MOV.U32 R11, RZ, RZ, R85 ;  /* 0x000000ffff0b7224 */ /* 0x000fe200078e0055 */
[----:B------:R-:W-:Y:S01]  /*fad0*/  PRMT R84, R49, 0x7610, R84 ;  /* 0x0000761031547816 */ /* 0x000fe20000000054 */
[----:B------:R-:W-:Y:S01]  /*fae0*/  IMAD.MOV.U32 R49, RZ, RZ, R73 ;  /* 0x000000ffff317224 */ /* 0x000fe200078e0049 */
[----:B------:R-:W-:Y:S01]  /*faf0*/  PRMT R75, R12, 0x7771, RZ ;  /* 0x000077710c4b7816 */ /* 0x000fe200000000ff */
[----:B------:R-:W-:Y:S02]  /*fb00*/  IMAD.MOV.U32 R73, RZ, RZ, R12 ;  /* 0x000000ffff497224 */ /* 0x000fe400078e000c */
[----:B------:R-:W-:Y:S01]  /*fb10*/  IMAD.MOV.U32 R85, RZ, RZ, R50 ;  /* 0x000000ffff557224 */ /* 0x000fe200078e0032 */
[----:B------:R-:W-:-:S04]  /*fb20*/  PRMT R53, R84, 0x7610, R53 ;  /* 0x0000761054357816 */ /* 0x000fc80000000035 */
[----:B------:R-:W-:Y:S01]  /*fb30*/  PRMT R58, R53, 0x7610, R58 ;  /* 0x00007610353a7816 */ /* 0x000fe2000000003a */
[----:B------:R-:W-:Y:S02]  /*fb40*/  IMAD.MOV.U32 R53, RZ, RZ, R67 ;  /* 0x000000ffff357224 */ /* 0x000fe400078e0043 */
[----:B------:R-:W-:Y:S02]  /*fb50*/  IMAD.MOV.U32 R67, RZ, RZ, 0x20 ;  /* 0x00000020ff437424 */ /* 0x000fe400078e00ff */
[----:B------:R-:W-:Y:S02]  /*fb60*/  IMAD.MOV.U32 R18, RZ, RZ, R80 ;  /* 0x000000ffff127224 */ /* 0x000fe400078e0050 */
[----:B------:R-:W-:Y:S02]  /*fb70*/  IMAD.MOV.U32 R19, RZ, RZ, R81 ;  /* 0x000000ffff137224 */ /* 0x000fe400078e0051 */
[----:B------:R-:W-:Y:S02]  /*fb80*/  IMAD.MOV.U32 R250, RZ, RZ, R78 ;  /* 0x000000fffffa7224 */ /* 0x000fe400078e004e */
[----:B------:R-:W-:-:S02]  /*fb90*/  IMAD.MOV.U32 R249, RZ, RZ, R79 ;  /* 0x000000fffff97224 */ /* 0x000fc400078e004f */
[----:B------:R-:W-:Y:S02]  /*fba0*/  IMAD.MOV.U32 R252, RZ, RZ, R76 ;  /* 0x000000fffffc7224 */ /* 0x000fe400078e004c */
[----:B------:R-:W-:Y:S01]  /*fbb0*/  IMAD.MOV.U32 R251, RZ, RZ, R55 ;  /* 0x000000fffffb7224 */ /* 0x000fe200078e0037 */
[----:B------:R-:W-:Y:S01]  /*fbc0*/  PRMT R54, R43, 0x7610, R54 ;  /* 0x000076102b367816 */ /* 0x000fe20000000036 */
[----:B------:R-:W-:Y:S02]  /*fbd0*/  IMAD.MOV.U32 R243, RZ, RZ, R64 ;  /* 0x000000fffff37224 */ /* 0x000fe400078e0040 */
[----:B--2---:R-:W-:-:S04]  /*fbe0*/  IMAD.WIDE R2, R242, -0x70, R16 ;  /* 0xffffff90f2027825 */ /* 0x004fc800078e0210 */
[----:B------:R-:W-:-:S04]  /*fbf0*/  IMAD.WIDE R46, R242, 0x70, R2 ;  /* 0x00000070f22e7825 */ /* 0x000fc800078e0202 */
[----:B----4-:R-:W-:Y:S02]  /*fc00*/  @P3 HADD2 R8, -R140.H0_H0, -RZ.H0_H0 ;  /* 0xa00000ff8c083230 */ /* 0x010fe40000000900 */
[----:B------:R-:W-:-:S04]  /*fc10*/  IMAD.WIDE R2, R20, 0x2, R36 ;  /* 0x0000000214027825 */ /* 0x000fc800078e0224 */
[----:B---3--:R-:W-:Y:S01]  /*fc20*/  @P5 HADD2 R9, -R141.H0_H0, -RZ.H0_H0 ;  /* 0xa00000ff8d095230 */ /* 0x008fe20000000900 */
[----:B------:R-:W-:Y:S01]  /*fc30*/  PRMT R6, R8, 0x7610, R6 ;  /* 0x0000761008067816 */ /* 0x000fe20000000006 */
[----:B------:R-:W-:Y:S01]  /*fc40*/  IMAD.WIDE R2, R242, 0x70, R2 ;  /* 0x00000070f2027825 */ /* 0x000fe200078e0202 */
[----:B------:R-:W-:-:S03]  /*fc50*/  PRMT R17, R141, 0x5410, R140 ;  /* 0x000054108d117816 */ /* 0x000fc6000000008c */
[----:B------:R-:W-:Y:S01]  /*fc60*/  @P4 HADD2 R5, -R142.H0_H0, -RZ.H0_H0 ;  /* 0xa00000ff8e054230 */ /* 0x000fe20000000900 */
[----:B------:R-:W-:Y:S01]  /*fc70*/  @P3 PRMT R140, R6, 0x5410, RZ ;  /* 0x00005410068c3816 */ /* 0x000fe200000000ff */
[----:B------:R-:W-:Y:S01]  /*fc80*/  @P1 HADD2 R4, -R143.H0_H0, -RZ.H0_H0 ;  /* 0xa00000ff8f041230 */ /* 0x000fe20000000900 */
[----:B------:R-:W-:Y:S02]  /*fc90*/  PRMT R7, R9, 0x7610, R7 ;  /* 0x0000761009077816 */ /* 0x000fe40000000007 */
[----:B------:R-:W-:Y:S02]  /*fca0*/  ISETP.LE.U32.AND P3, PT, R0, UR12, PT ;  /* 0x0000000c00007c0c */ /* 0x000fe4000bf63070 */
[----:B------:R-:W-:Y:S01]  /*fcb0*/  PRMT R0, R22, 0x7772, RZ ;  /* 0x0000777216007816 */ /* 0x000fe200000000ff */
[----:B------:R-:W-:Y:S01]  /*fcc0*/  IMAD.WIDE R20, R20, 0x2, R2 ;  /* 0x0000000214147825 */ /* 0x000fe200078e0202 */
[----:B------:R-:W-:Y:S02]  /*fcd0*/  @P5 PRMT R141, R7, 0x5410, RZ ;  /* 0x00005410078d5816 */ /* 0x000fe400000000ff */
[----:B------:R-:W-:-:S02]  /*fce0*/  PRMT R3, R5, 0x7610, R3 ;  /* 0x0000761005037816 */ /* 0x000fc40000000003 */
[----:B------:R-:W-:Y:S02]  /*fcf0*/  ISETP.GT.U32.AND P5, PT, R0, UR12, PT ;  /* 0x0000000c00007c0c */ /* 0x000fe4000bfa4070 */
[----:B------:R-:W-:Y:S02]  /*fd00*/  PRMT R2, R4, 0x7610, R2 ;  /* 0x0000761004027816 */ /* 0x000fe40000000002 */
[----:B------:R-:W-:Y:S02]  /*fd10*/  PRMT R0, R22, 0x7773, RZ ;  /* 0x0000777316007816 */ /* 0x000fe400000000ff */
[----:B------:R-:W-:Y:S02]  /*fd20*/  @P4 PRMT R142, R3, 0x5410, RZ ;  /* 0x00005410038e4816 */ /* 0x000fe400000000ff */
[----:B------:R-:W-:Y:S02]  /*fd30*/  @P1 PRMT R143, R2, 0x5410, RZ ;  /* 0x00005410028f1816 */ /* 0x000fe400000000ff */
[----:B------:R-:W-:-:S02]  /*fd40*/  ISETP.GT.U32.AND P4, PT, R0, UR12, PT ;  /* 0x0000000c00007c0c */ /* 0x000fc4000bf84070 */
[C---:B------:R-:W-:Y:S02]  /*fd50*/  PRMT R2, R192.reuse, 0x7773, RZ ;  /* 0x00007773c0027816 */ /* 0x040fe400000000ff */
[----:B------:R-:W-:-:S04]  /*fd60*/  PRMT R0, R192, 0x7772, RZ ;  /* 0x00007772c0007816 */ /* 0x000fc800000000ff */
[----:B------:R-:W-:Y:S02]  /*fd70*/  PRMT R10, R0, 0x5410, R2 ;  /* 0x00005410000a7816 */ /* 0x000fe40000000002 */
[C---:B------:R-:W-:Y:S02]  /*fd80*/  PRMT R2, R12.reuse, 0x7773, RZ ;  /* 0x000077730c027816 */ /* 0x040fe400000000ff */
[----:B------:R-:W-:-:S04]  /*fd90*/  PRMT R0, R12, 0x7772, RZ ;  /* 0x000077720c007816 */ /* 0x000fc800000000ff */
[----:B------:R-:W-:Y:S02]  /*fda0*/  PRMT R74, R0, 0x5410, R2 ;  /* 0x00005410004a7816 */ /* 0x000fe40000000002 */
[C---:B------:R-:W-:Y:S02]  /*fdb0*/  LOP3.LUT R0, R31.reuse, 0xffff, RZ, 0xc0, !PT ;  /* 0x0000ffff1f007812 */ /* 0x040fe400078ec0ff */
[----:B------:R-:W-:Y:S02]  /*fdc0*/  LOP3.LUT R2, R31, 0xff, RZ, 0xc0, !PT ;  /* 0x000000ff1f027812 */ /* 0x000fe400078ec0ff */
[----:B------:R-:W-:Y:S01]  /*fdd0*/  SHF.R.U32.HI R0, RZ, 0x8, R0 ;  /* 0x00000008ff007819 */ /* 0x000fe20000011600 */
[----:B------:R-:W-:-:S03]  /*fde0*/  IMAD.U32 R3, RZ, RZ, UR12 ;  /* 0x0000000cff037e24 */ /* 0x000fc6000f8e00ff */
[----:B------:R-:W-:Y:S01]  /*fdf0*/  PRMT R0, R2, 0x5410, R0 ;  /* 0x0000541002007816 */ /* 0x000fe20000000000 */
[----:B------:R-:W-:-:S05]  /*fe00*/  IMAD.U32 R2, RZ, RZ, UR5 ;  /* 0x00000005ff027e24 */ /* 0x000fca000f8e00ff */
[----:B------:R-:W-:-:S05]  /*fe10*/  LOP3.LUT R2, R3, 0xff0000, R2, 0xf8, !PT ;  /* 0x00ff000003027812 */ /* 0x000fca00078ef802 */
[----:B------:R-:W-:-:S05]  /*fe20*/  HSET2.LE.AND R0, R0, R2, PT ;  /* 0x0000000200007233 */ /* 0x000fca0003803000 */
[----:B------:R-:W-:Y:S02]  /*fe30*/  LOP3.LUT R8, R11, R0, RZ, 0xc0, !PT ;  /* 0x000000000b087212 */ /* 0x000fe400078ec0ff */
[----:B------:R-:W-:Y:S02]  /*fe40*/  PRMT R0, R31, 0x7632, R0 ;  /* 0x000076321f007816 */ /* 0x000fe40000000000 */
[----:B------:R-:W-:Y:S02]  /*fe50*/  SHF.R.U32.HI R3, RZ, 0x18, R31 ;  /* 0x00000018ff037819 */ /* 0x000fe4000001161f */
[----:B------:R-:W-:-:S04]  /*fe60*/  LOP3.LUT R0, R0, 0xff, RZ, 0xc0, !PT ;  /* 0x000000ff00007812 */ /* 0x000fc800078ec0ff */
[----:B------:R-:W-:Y:S02]  /*fe70*/  PRMT R7, R0, 0x5410, R3 ;  /* 0x0000541000077816 */ /* 0x000fe40000000003 */
[C---:B------:R-:W-:Y:S02]  /*fe80*/  PRMT R3, R14.reuse, 0x7773, RZ ;  /* 0x000077730e037816 */ /* 0x040fe400000000ff */
[----:B------:R-:W-:Y:S01]  /*fe90*/  PRMT R0, R14, 0x7772, RZ ;  /* 0x000077720e007816 */ /* 0x000fe200000000ff */
[----:B------:R-:W-:-:S03]  /*fea0*/  IMAD.MOV.U32 R4, RZ, RZ, R192 ;  /* 0x000000ffff047224 */ /* 0x000fc600078e00c0 */
[----:B------:R-:W-:Y:S02]  /*feb0*/  PRMT R16, R0, 0x5410, R3 ;  /* 0x0000541000107816 */ /* 0x000fe40000000003 */
[----:B------:R-:W-:Y:S02]  /*fec0*/  LOP3.LUT R0, R24, 0xffff, RZ, 0xc0, !PT ;  /* 0x0000ffff18007812 */ /* 0x000fe400078ec0ff */
[----:B------:R-:W-:Y:S02]  /*fed0*/  PRMT R5, R192, 0x7771, RZ ;  /* 0x00007771c0057816 */ /* 0x000fe400000000ff */
[----:B------:R-:W-:Y:S02]  /*fee0*/  LOP3.LUT R4, R4, 0xff, RZ, 0xc0, !PT ;  /* 0x000000ff04047812 */ /* 0x000fe400078ec0ff */
[----:B------:R-:W-:Y:S02]  /*fef0*/  SHF.R.U32.HI R0, RZ, 0x8, R0 ;  /* 0x00000008ff007819 */ /* 0x000fe40000011600 */
[----:B------:R-:W-:-:S02]  /*ff00*/  LOP3.LUT R3, R24, 0xff, RZ, 0xc0, !PT ;  /* 0x000000ff18037812 */ /* 0x000fc400078ec0ff */
[----:B------:R-:W-:Y:S01]  /*ff10*/  PRMT R9, R4, 0x5410, R5 ;  /* 0x0000541004097816 */ /* 0x000fe20000000005 */
[----:B------:R-:W-:Y:S01]  /*ff20*/  IMAD.MOV.U32 R5, RZ, RZ, R14 ;  /* 0x000000ffff057224 */ /* 0x000fe200078e000e */
[--C-:B------:R-:W-:Y:S02]  /*ff30*/  PRMT R12, R3, 0x5410, R0.reuse ;  /* 0x00005410030c7816 */ /* 0x100fe40000000000 */
[----:B------:R-:W-:Y:S02]  /*ff40*/  PRMT R0, R24, 0x7632, R0 ;  /* 0x0000763218007816 */ /* 0x000fe40000000000 */
[----:B------:R-:W-:Y:S02]  /*ff50*/  PRMT R6, R14, 0x7771, RZ ;  /* 0x000077710e067816 */ /* 0x000fe400000000ff */
[----:B------:R-:W-:Y:S02]  /*ff60*/  LOP3.LUT R3, R0, 0xff, RZ, 0xc0, !PT ;  /* 0x000000ff00037812 */ /* 0x000fe400078ec0ff */
[----:B------:R-:W-:Y:S01]  /*ff70*/  LOP3.LUT R0, R5, 0xff, RZ, 0xc0, !PT ;  /* 0x000000ff05007812 */ /* 0x000fe200078ec0ff */
[----:B------:R-:W-:-:S03]  /*ff80*/  ULEA UR5, UR27, UR4, 0x18 ;  /* 0x000000041b057291 */ /* 0x000fc6000f8ec0ff */
[----:B------:R-:W-:Y:S02]  /*ff90*/  PRMT R6, R0, 0x5410, R6 ;  /* 0x0000541000067816 */ /* 0x000fe40000000006 */
[----:B------:R-:W-:Y:S02]  /*ffa0*/  HSET2.LE.AND R0, R7, R2, PT ;  /* 0x0000000207007233 */ /* 0x000fe40003803000 */
[----:B------:R-:W-:Y:S02]  /*ffb0*/  LOP3.LUT R7, R49, R77, RZ, 0xfc, !PT ;  /* 0x0000004d31077212 */ /* 0x000fe400078efcff */
[----:B------:R-:W-:Y:S02]  /*ffc0*/  SHF.R.U32.HI R4, RZ, 0x18, R24 ;  /* 0x00000018ff047819 */ /* 0x000fe40000011618 */
[----:B------:R-:W-:Y:S02]  /*ffd0*/  LEA R49, R7, UR5, 0x1 ;  /* 0x0000000507317c11 */ /* 0x000fe4000f8e08ff */
[----:B------:R-:W-:-:S02]  /*ffe0*/  PRMT R5, R3, 0x5410, R4 ;  /* 0x0000541003057816 */ /* 0x000fc40000000004 */
[--C-:B------:R-:W-:Y:S02]  /*fff0*/  HSET2.LE.AND R3, R9, R2.reuse, PT ;  /* 0x0000000209037233 */ /* 0x100fe40003803000 */
[----:B------:R-:W-:Y:S02]  /*10000*/  LOP3.LUT R9, R85, R0, RZ, 0xc0, !PT ;  /* 0x0000000055097212 */ /* 0x000fe400078ec0ff */
[----:B------:R-:W-:Y:S02]  /*10010*/  HSET2.LE.AND R0, R12, R2, PT ;  /* 0x000000020c007233 */ /* 0x000fe40003803000 */
[----:B------:R-:W1:Y:S01]  /*10020*/  LDSM.16.MT88.4 R12, [R49+0x6000] ;  /* 0x00600000310c783b */ /* 0x000e620000004200 */
[----:B------:R-:W-:-:S05]  /*10030*/  LOP3.LUT R4, R10, 0xff00ff, RZ, 0xc0, !PT ;  /* 0x00ff00ff0a047812 */ /* 0x000fca00078ec0ff */
[----:B------:R-:W-:-:S05]  /*10040*/  HSET2.LE.AND R4, R4, R2, PT ;  /* 0x0000000204047233 */ /* 0x000fca0003803000 */
[----:B------:R-:W-:Y:S02]  /*10050*/  LOP3.LUT R11, R83, R4, RZ, 0xc0, !PT ;  /* 0x00000004530b7212 */ /* 0x000fe400078ec0ff */
[----:B------:R-:W-:Y:S02]  /*10060*/  LOP3.LUT R4, R238, R0, RZ, 0xc0, !PT ;  /* 0x00000000ee047212 */ /* 0x000fe400078ec0ff */
[----:B------:R-:W-:Y:S01]  /*10070*/  LOP3.LUT R0, R16, 0xff00ff, RZ, 0xc0, !PT ;  /* 0x00ff00ff10007812 */ /* 0x000fe200078ec0ff */
[----:B------:R-:W-:Y:S01]  /*10080*/  IMAD.WIDE R50, R242, -0x70, R46 ;  /* 0xffffff90f2327825 */ /* 0x000fe200078e022e */
[----:B------:R-:W-:-:S03]  /*10090*/  LOP3.LUT R10, R82, R3, RZ, 0xc0, !PT ;  /* 0x00000003520a7212 */ /* 0x000fc600078ec0ff */
[--C-:B------:R-:W-:Y:S01]  /*100a0*/  HSET2.LE.AND R0, R0, R2.reuse, PT ;  /* 0x0000000200007233 */ /* 0x100fe20003803000 */
[----:B------:R2:W-:Y:S01]  /*100b0*/  STL [R1+0x6c], R7 ;  /* 0x00006c0701007387 */ /* 0x0005e20000100800 */
[--C-:B------:R-:W-:Y:S02]  /*100c0*/  HSET2.LE.AND R3, R5, R2.reuse, PT ;  /* 0x0000000205037233 */ /* 0x100fe40003803000 */
[----:B------:R-:W-:Y:S01]  /*100d0*/  HSET2.LE.AND R6, R6, R2, PT ;  /* 0x0000000206067233 */ /* 0x000fe20003803000 */
[----:B------:R-:W-:Y:S02]  /*100e0*/  STG.E.U16 desc[UR28][R50.64+-0x80], R61 ;  /* 0xffff803d32007986 */ /* 0x000fe4000c10151c */
[----:B------:R-:W-:Y:S02]  /*100f0*/  LOP3.LUT R5, R218, R3, RZ, 0xc0, !PT ;  /* 0x00000003da057212 */ /* 0x000fe400078ec0ff */
[----:B------:R-:W-:Y:S01]  /*10100*/  STG.E.U16 desc[UR28][R50.64+-0x7e], R60 ;  /* 0xffff823c32007986 */ /* 0x000fe2000c10151c */
[----:B------:R-:W-:-:S03]  /*10110*/  LOP3.LUT R6, R193, R6, RZ, 0xc0, !PT ;  /* 0x00000006c1067212 */ /* 0x000fc600078ec0ff */
[----:B------:R-:W-:Y:S04]  /*10120*/  STG.E.U16 desc[UR28][R46.64+-0x80], R40 ;  /* 0xffff80282e007986 */ /* 0x000fe8000c10151c */
[----:B------:R-:W-:Y:S04]  /*10130*/  STG.E.U16 desc[UR28][R46.64+-0x7e], R41 ;  /* 0xffff82292e007986 */ /* 0x000fe8000c10151c */
[----:B------:R3:W-:Y:S01]  /*10140*/  STG.E.U16 desc[UR28][R20.64+-0x7e], R39 ;  /* 0xffff822714007986 */ /* 0x0007e2000c10151c */
[----:B--2---:R-:W-:Y:S02]  /*10150*/  LOP3.LUT R7, R17, R0, RZ, 0xc0, !PT ;  /* 0x0000000011077212 */ /* 0x004fe400078ec0ff */
[----:B------:R-:W-:Y:S01]  /*10160*/  SEL R0, R67, 0xffffffe0, !P6 ;  /* 0xffffffe043007807 */ /* 0x000fe20007000000 */
[-C--:B-1----:R-:W-:Y:S08]  /*10170*/  HMMA.16816.F32 R84, R8, R12.reuse, R136 ;  /* 0x0000000c0854723c */ /* 0x082ff00000001888 */
[----:B------:R-:W-:Y:S01]  /*10180*/  HMMA.16816.F32 R76, R4, R12, R108 ;  /* 0x0000000c044c723c */ /* 0x000fe2000000186c */
[----:B---3--:R-:W-:-:S07]  /*10190*/  IMAD.IADD R39, R0, 0x1, R49 ;  /* 0x0000000100277824 */ /* 0x008fce00078e0231 */
[-C--:B------:R-:W-:Y:S08]  /*101a0*/  HMMA.16816.F32 R68, R4, R14.reuse, R68 ;  /* 0x0000000e0444723c */ /* 0x080ff00000001844 */
[----:B------:R-:W-:Y:S01]  /*101b0*/  HMMA.16816.F32 R80, R8, R14, R132 ;  /* 0x0000000e0850723c */ /* 0x000fe20000001884 */
[----:B------:R-:W1:Y:S01]  /*101c0*/  LDSM.16.MT88.4 R12, [R39+0x6000] ;  /* 0x00600000270c783b */ /* 0x000e620000004200 */
[----:B------:R-:W-:-:S03]  /*101d0*/  IMAD.MOV.U32 R24, RZ, RZ, R252 ;  /* 0x000000ffff187224 */ /* 0x000fc600078e00fc */
[----:B------:R2:W-:Y:S01]  /*101e0*/  STG.E.U16 desc[UR28][R20.64+-0x80], R38 ;  /* 0xffff802614007986 */ /* 0x0005e2000c10151c */
[----:B------:R-:W-:Y:S01]  /*101f0*/  IMAD.MOV.U32 R252, RZ, RZ, R35 ;  /* 0x000000fffffc7224 */ /* 0x000fe200078e0023 */
[----:B------:R-:W-:Y:S01]  /*10200*/  PRMT R57, R54, 0x7610, R57 ;  /* 0x0000761036397816 */ /* 0x000fe20000000039 */
[----:B------:R-:W-:Y:S02]  /*10210*/  IMAD.MOV.U32 R43, RZ, RZ, R62 ;  /* 0x000000ffff2b7224 */ /* 0x000fe400078e003e */
[----:B------:R-:W-:Y:S02]  /*10220*/  IMAD.MOV.U32 R29, RZ, RZ, R63 ;  /* 0x000000ffff1d7224 */ /* 0x000fe400078e003f */
[----:B------:R-:W-:Y:S02]  /*10230*/  IMAD.MOV.U32 R54, RZ, RZ, R100 ;  /* 0x000000ffff367224 */ /* 0x000fe400078e0064 */
[----:B------:R-:W-:Y:S02]  /*10240*/  IMAD.MOV.U32 R55, RZ, RZ, R101 ;  /* 0x000000ffff377224 */ /* 0x000fe400078e0065 */
[----:B------:R-:W-:-:S02]  /*10250*/  IMAD.MOV.U32 R135, RZ, RZ, R19 ;  /* 0x000000ffff877224 */ /* 0x000fc400078e0013 */
[----:B------:R-:W-:Y:S02]  /*10260*/  IMAD.MOV.U32 R134, RZ, RZ, R18 ;  /* 0x000000ffff867224 */ /* 0x000fe400078e0012 */
[----:B--2---:R-:W-:-:S04]  /*10270*/  IMAD.IADD R38, R251, 0x1, R49 ;  /* 0x00000001fb267824 */ /* 0x004fc800078e0231 */
[----:B------:R-:W-:Y:S01]  /*10280*/  IMAD.IADD R35, R0, 0x1, R38 ;  /* 0x0000000100237824 */ /* 0x000fe200078e0226 */
[----:B------:R-:W2:Y:S01]  /*10290*/  LDSM.16.MT88.4 R16, [R38+0x6000] ;  /* 0x006000002610783b */ /* 0x000ea20000004200 */
[-C--:B-1----:R-:W-:Y:S08]  /*102a0*/  HMMA.16816.F32 R64, R4, R12.reuse, R96 ;  /* 0x0000000c0440723c */ /* 0x082ff00000001860 */
[----:B------:R-:W-:Y:S08]  /*102b0*/  HMMA.16816.F32 R100, R8, R12, R128 ;  /* 0x0000000c0864723c */ /* 0x000ff00000001880 */
[-C--:B------:R-:W-:Y:S08]  /*102c0*/  HMMA.16816.F32 R60, R4, R14.reuse, R92 ;  /* 0x0000000e043c723c */ /* 0x080ff0000000185c */
[----:B------:R-:W-:Y:S01]  /*102d0*/  HMMA.16816.F32 R96, R8, R14, R124 ;  /* 0x0000000e0860723c */ /* 0x000fe2000000187c */
[----:B------:R-:W1:Y:S01]  /*102e0*/  LDSM.16.MT88.4 R12, [R35+0x6000] ;  /* 0x00600000230c783b */ /* 0x000e620000004200 */
[----:B------:R-:W-:Y:S01]  /*102f0*/  IMAD.MOV.U32 R138, RZ, RZ, R249 ;  /* 0x000000ffff8a7224 */ /* 0x000fe200078e00f9 */
[----:B------:R-:W-:Y:S01]  /*10300*/  PRMT R133, R57, 0x7610, R133 ;  /* 0x0000761039857816 */ /* 0x000fe20000000085 */
[----:B------:R-:W-:Y:S01]  /*10310*/  IMAD.MOV.U32 R137, RZ, RZ, R250 ;  /* 0x000000ffff897224 */ /* 0x000fe200078e00fa */
[----:B------:R3:W-:Y:S01]  /*10320*/  STG.E.U16 desc[UR28][R36.64+-0x70], R144 ;  /* 0xffff909024007986 */ /* 0x0007e2000c10151c */
[----:B------:R-:W-:Y:S01]  /*10330*/  IMAD.MOV.U32 R136, RZ, RZ, R243 ;  /* 0x000000ffff887224 */ /* 0x000fe200078e00f3 */
[----:B------:R-:W-:Y:S01]  /*10340*/  PRMT R132, R58, 0x7610, R132 ;  /* 0x000076103a847816 */ /* 0x000fe20000000084 */
[----:B------:R-:W-:-:S02]  /*10350*/  IMAD.MOV.U32 R139, RZ, RZ, R29 ;  /* 0x000000ffff8b7224 */ /* 0x000fc400078e001d */
[----:B------:R-:W-:Y:S02]  /*10360*/  IMAD.MOV.U32 R251, RZ, RZ, R43 ;  /* 0x000000fffffb7224 */ /* 0x000fe400078e002b */
[----:B------:R-:W-:Y:S02]  /*10370*/  IMAD.MOV.U32 R243, RZ, RZ, R59 ;  /* 0x000000fffff37224 */ /* 0x000fe400078e003b */
[----:B------:R-:W-:Y:S02]  /*10380*/  IMAD.MOV.U32 R250, RZ, RZ, R52 ;  /* 0x000000fffffa7224 */ /* 0x000fe400078e0034 */
[----:B------:R-:W-:Y:S02]  /*10390*/  IMAD.MOV.U32 R249, RZ, RZ, R42 ;  /* 0x000000fffff97224 */ /* 0x000fe400078e002a */
[----:B------:R-:W-:Y:S02]  /*103a0*/  IMAD.MOV.U32 R218, RZ, RZ, R56 ;  /* 0x000000ffffda7224 */ /* 0x000fe400078e0038 */
[----:B------:R-:W-:Y:S01]  /*103b0*/  IMAD.MOV.U32 R238, RZ, RZ, R55 ;  /* 0x000000ffffee7224 */ /* 0x000fe200078e0037 */
[----:B--2---:R-:W-:Y:S01]  /*103c0*/  HMMA.16816.F32 R56, R4, R16, R88 ;  /* 0x000000100438723c */ /* 0x004fe20000001858 */
[----:B------:R-:W-:Y:S01]  /*103d0*/  IMAD.MOV.U32 R131, RZ, RZ, R54 ;  /* 0x000000ffff837224 */ /* 0x000fe200078e0036 */
[----:B------:R-:W-:Y:S01]  /*103e0*/  PRMT R3, R26, 0x7772, RZ ;  /* 0x000077721a037816 */ /* 0x000fe200000000ff */
[----:B---3--:R-:W-:-:S05]  /*103f0*/  IMAD.MOV.U32 R144, RZ, RZ, R53 ;  /* 0x000000ffff907224 */ /* 0x008fca00078e0035 */
[C---:B------:R-:W-:Y:S08]  /*10400*/  HMMA.16816.F32 R52, R4.reuse, R18, R104 ;  /* 0x000000120434723c */ /* 0x040ff00000001868 */
[C---:B-1----:R-:W-:Y:S08]  /*10410*/  HMMA.16816.F32 R40, R4.reuse, R12, R112 ;  /* 0x0000000c0428723c */ /* 0x042ff00000001870 */
[----:B------:R-:W-:Y:S01]  /*10420*/  HMMA.16816.F32 R28, R4, R14, R116 ;  /* 0x0000000e041c723c */ /* 0x000fe20000001874 */
[----:B------:R-:W-:-:S07]  /*10430*/  PRMT R4, R26, 0x7773, RZ ;  /* 0x000077731a047816 */ /* 0x000fce00000000ff */
[C---:B------:R-:W-:Y:S08]  /*10440*/  HMMA.16816.F32 R88, R8.reuse, R16, R120 ;  /* 0x000000100858723c */ /* 0x040ff00000001878 */
[C---:B------:R-:W-:Y:S08]  /*10450*/  HMMA.16816.F32 R92, R8.reuse, R18, R220 ;  /* 0x00000012085c723c */ /* 0x040ff000000018dc */
[C---:B------:R-:W-:Y:S08]  /*10460*/  HMMA.16816.F32 R104, R8.reuse, R12, R228 ;  /* 0x0000000c0868723c */ /* 0x040ff000000018e4 */
[----:B------:R-:W-:Y:S01]  /*10470*/  HMMA.16816.F32 R108, R8, R14, R232 ;  /* 0x0000000e086c723c */ /* 0x000fe200000018e8 */
[----:B------:R-:W-:-:S02]  /*10480*/  PRMT R9, R3, 0x5410, R4 ;  /* 0x0000541003097816 */ /* 0x000fc40000000004 */
[----:B------:R-:W-:Y:S01]  /*10490*/  SHF.R.U32.HI R7, RZ, 0x18, R25 ;  /* 0x00000018ff077819 */ /* 0x000fe20000011619 */
[----:B------:R-:W-:Y:S01]  /*104a0*/  IMAD.MOV.U32 R6, RZ, RZ, R26 ;  /* 0x000000ffff067224 */ /* 0x000fe200078e001a */
[C---:B------:R-:W-:Y:S01]  /*104b0*/  LOP3.LUT R3, R25.reuse, 0xffff, RZ, 0xc0, !PT ;  /* 0x0000ffff19037812 */ /* 0x040fe200078ec0ff */
[----:B------:R-:W-:Y:S01]  /*104c0*/  IMAD.MOV.U32 R229, RZ, RZ, R24 ;  /* 0x000000ffffe57224 */ /* 0x000fe200078e0018 */
[----:B------:R-:W-:Y:S01]  /*104d0*/  LOP3.LUT R4, R25, 0xff, RZ, 0xc0, !PT ;  /* 0x000000ff19047812 */ /* 0x000fe200078ec0ff */
[----:B------:R-:W1:Y:S01]  /*104e0*/  LDSM.16.MT88.4 R16, [R49+0x6800] ;  /* 0x006800003110783b */ /* 0x000e620000004200 */
[----:B------:R-:W-:Y:S02]  /*104f0*/  SHF.R.U32.HI R3, RZ, 0x8, R3 ;  /* 0x00000008ff037819 */ /* 0x000fe40000011603 */
[----:B------:R-:W-:Y:S01]  /*10500*/  PRMT R8, R26, 0x7771, RZ ;  /* 0x000077711a087816 */ /* 0x000fe200000000ff */
[----:B------:R-:W2:Y:S01]  /*10510*/  LDSM.16.MT88.4 R12, [R39+0x6800] ;  /* 0x00680000270c783b */ /* 0x000ea20000004200 */
[----:B------:R-:W-:-:S02]  /*10520*/  PRMT R5, R4, 0x5410, R3 ;  /* 0x0000541004057816 */ /* 0x000fc40000000003 */
[----:B------:R-:W-:-:S04]  /*10530*/  PRMT R3, R25, 0x7632, R3 ;  /* 0x0000763219037816 */ /* 0x000fc80000000003 */
[----:B------:R-:W-:Y:S02]  /*10540*/  LOP3.LUT R4, R3, 0xff, RZ, 0xc0, !PT ;  /* 0x000000ff03047812 */ /* 0x000fe400078ec0ff */
[----:B------:R-:W-:Y:S02]  /*10550*/  HSET2.LE.AND R3, R5, R2, PT ;  /* 0x0000000205037233 */ /* 0x000fe40003803000 */
[----:B------:R-:W-:Y:S02]  /*10560*/  PRMT R5, R4, 0x5410, R7 ;  /* 0x0000541004057816 */ /* 0x000fe40000000007 */
[----:B------:R-:W-:Y:S02]  /*10570*/  LOP3.LUT R7, R9, 0xff00ff, RZ, 0xc0, !PT ;  /* 0x00ff00ff09077812 */ /* 0x000fe400078ec0ff */
[----:B------:R-:W-:-:S03]  /*10580*/  LOP3.LUT R6, R6, 0xff, RZ, 0xc0, !PT ;  /* 0x000000ff06067812 */ /* 0x000fc600078ec0ff */
[----:B------:R-:W-:Y:S02]  /*10590*/  HSET2.LE.AND R7, R7, R2, PT ;  /* 0x0000000207077233 */ /* 0x000fe40003803000 */
[----:B------:R-:W-:Y:S02]  /*105a0*/  PRMT R6, R6, 0x5410, R8 ;  /* 0x0000541006067816 */ /* 0x000fe40000000008 */
[----:B------:R-:W3:Y:S01]  /*105b0*/  LDSM.16.MT88.4 R8, [R38+0x6800] ;  /* 0x006800002608783b */ /* 0x000ee20000004200 */
[----:B------:R-:W-:-:S03]  /*105c0*/  LOP3.LUT R7, R27, R7, RZ, 0xc0, !PT ;  /* 0x000000071b077212 */ /* 0x000fc600078ec0ff */
[----:B------:R-:W4:Y:S01]  /*105d0*/  LDSM.16.MT88.4 R24, [R35+0x6800] ;  /* 0x006800002318783b */ /* 0x000f220000004200 */
[----:B------:R-:W-:Y:S02]  /*105e0*/  LOP3.LUT R4, R131, R3, RZ, 0xc0, !PT ;  /* 0x0000000383047212 */ /* 0x000fe400078ec0ff */
[--C-:B------:R-:W-:Y:S02]  /*105f0*/  HSET2.LE.AND R3, R5, R2.reuse, PT ;  /* 0x0000000205037233 */ /* 0x100fe40003803000 */
[----:B------:R-:W-:-:S03]  /*10600*/  HSET2.LE.AND R6, R6, R2, PT ;  /* 0x0000000206067233 */ /* 0x000fc60003803000 */
[----:B------:R-:W-:Y:S02]  /*10610*/  LOP3.LUT R5, R195, R3, RZ, 0xc0, !PT ;  /* 0x00000003c3057212 */ /* 0x000fe400078ec0ff */
[----:B------:R-:W-:Y:S01]  /*10620*/  LOP3.LUT R6, R194, R6, RZ, 0xc0, !PT ;  /* 0x00000006c2067212 */ /* 0x000fe200078ec0ff */
[----:B------:R3:W-:Y:S01]  /*10630*/  STG.E.U16 desc[UR28][R36.64+-0x6e], R165 ;  /* 0xffff92a524007986 */ /* 0x0007e2000c10151c */
[----:B------:R-:W-:Y:S01]  /*10640*/  LOP3.LUT R3, R72, 0xffff, RZ, 0xc0, !PT ;  /* 0x0000ffff48037812 */ /* 0x000fe200078ec0ff */
[----:B------:R-:W-:Y:S01]  /*10650*/  IMAD.MOV.U32 R223, RZ, RZ, R136 ;  /* 0x000000ffffdf7224 */ /* 0x000fe200078e0088 */
[----:B------:R-:W-:Y:S01]  /*10660*/  PRMT R192, R132, 0x7610, R192 ;  /* 0x0000761084c07816 */ /* 0x000fe200000000c0 */
[----:B------:R4:W-:Y:S01]  /*10670*/  STG.E.U16 desc[UR28][R50.64+-0x70], R164 ;  /* 0xffff90a432007986 */ /* 0x0009e2000c10151c */
[----:B------:R-:W-:Y:S01]  /*10680*/  PRMT R193, R133, 0x7610, R193 ;  /* 0x0000761085c17816 */ /* 0x000fe200000000c1 */
[----:B------:R-:W-:Y:S01]  /*10690*/  IMAD.MOV.U32 R220, RZ, RZ, R137 ;  /* 0x000000ffffdc7224 */ /* 0x000fe200078e0089 */
[----:B-1----:R-:W-:Y:S01]  /*106a0*/  HMMA.16816.F32 R76, R4, R16, R76 ;  /* 0x00000010044c723c */ /* 0x002fe2000000184c */
[----:B------:R-:W-:-:S02]  /*106b0*/  IMAD.MOV.U32 R231, RZ, RZ, R138 ;  /* 0x000000ffffe77224 */ /* 0x000fc400078e008a */
[----:B------:R-:W-:Y:S01]  /*106c0*/  IMAD.MOV.U32 R230, RZ, RZ, R139 ;  /* 0x000000ffffe67224 */ /* 0x000fe200078e008b */
[----:B------:R-:W-:-:S04]  /*106d0*/  SHF.R.U32.HI R3, RZ, 0x8, R3 ;  /* 0x00000008ff037819 */ /* 0x000fc80000011603 */
[C---:B------:R-:W-:Y:S08]  /*106e0*/  HMMA.16816.F32 R112, R4.reuse, R18, R68 ;  /* 0x000000120470723c */ /* 0x040ff00000001844 */
[----:B--2---:R-:W-:Y:S01]  /*106f0*/  HMMA.16816.F32 R116, R4, R12, R64 ;  /* 0x0000000c0474723c */ /* 0x004fe20000001840 */
[----:B---3--:R-:W-:Y:S02]  /*10700*/  IMAD.MOV.U32 R165, RZ, RZ, R134 ;  /* 0x000000ffffa57224 */ /* 0x008fe400078e0086 */
[----:B----4-:R-:W-:-:S05]  /*10710*/  IMAD.MOV.U32 R164, RZ, RZ, R135 ;  /* 0x000000ffffa47224 */ /* 0x010fca00078e0087 */
[C---:B------:R-:W-:Y:S08]  /*10720*/  HMMA.16816.F32 R120, R4.reuse, R14, R60 ;  /* 0x0000000e0478723c */ /* 0x040ff0000000183c */
[C---:B------:R-:W-:Y:S08]  /*10730*/  HMMA.16816.F32 R124, R4.reuse, R8, R56 ;  /* 0x00000008047c723c */ /* 0x040ff00000001838 */
[C---:B------:R-:W-:Y:S08]  /*10740*/  HMMA.16816.F32 R128, R4.reuse, R10, R52 ;  /* 0x0000000a0480723c */ /* 0x040ff00000001834 */
[C---:B------:R-:W-:Y:S01]  /*10750*/  HMMA.16816.F32 R136, R4.reuse, R24, R40 ;  /* 0x000000180488723c */ /* 0x040fe20000001828 */
[----:B------:R-:W-:Y:S01]  /*10760*/  PRMT R221, R193, 0x7610, R221 ;  /* 0x00007610c1dd7816 */ /* 0x000fe200000000dd */
[----:B------:R-:W-:Y:S06]  /*10770*/  LDSM.16.MT88.4 R40, [R49+0x7000] ;  /* 0x007000003128783b */ /* 0x000fec0000004200 */
[----:B------:R-:W-:Y:S01]  /*10780*/  HMMA.16816.F32 R132, R4, R26, R28 ;  /* 0x0000001a0484723c */ /* 0x000fe2000000181c */
[----:B------:R-:W-:Y:S01]  /*10790*/  LOP3.LUT R4, R72, 0xff, RZ, 0xc0, !PT ;  /* 0x000000ff48047812 */ /* 0x000fe200078ec0ff */
[----:B------:R-:W-:Y:S03]  /*107a0*/  LDSM.16.MT88.4 R28, [R35+0x7000] ;  /* 0x00700000231c783b */ /* 0x000fe60000004200 */
[----:B------:R-:W-:-:S02]  /*107b0*/  PRMT R5, R4, 0x5410, R3 ;  /* 0x0000541004057816 */ /* 0x000fc40000000003 */
[----:B------:R-:W-:Y:S02]  /*107c0*/  PRMT R3, R72, 0x7632, R3 ;  /* 0x0000763248037816 */ /* 0x000fe40000000003 */
[----:B------:R-:W-:Y:S02]  /*107d0*/  SHF.R.U32.HI R7, RZ, 0x18, R72 ;  /* 0x00000018ff077819 */ /* 0x000fe40000011648 */
[----:B------:R-:W-:Y:S02]  /*107e0*/  LOP3.LUT R4, R3, 0xff, RZ, 0xc0, !PT ;  /* 0x000000ff03047812 */ /* 0x000fe400078ec0ff */
[----:B------:R-:W-:Y:S02]  /*107f0*/  LOP3.LUT R6, R73, 0xff, RZ, 0xc0, !PT ;  /* 0x000000ff49067812 */ /* 0x000fe400078ec0ff */
[----:B------:R-:W-:Y:S02]  /*10800*/  HSET2.LE.AND R3, R5, R2, PT ;  /* 0x0000000205037233 */ /* 0x000fe40003803000 */
[----:B------:R-:W-:-:S02]  /*10810*/  PRMT R5, R4, 0x5410, R7 ;  /* 0x0000541004057816 */ /* 0x000fc40000000007 */
[----:B------:R-:W-:Y:S02]  /*10820*/  PRMT R6, R6, 0x5410, R75 ;  /* 0x0000541006067816 */ /* 0x000fe4000000004b */
[----:B------:R-:W-:Y:S02]  /*10830*/  LOP3.LUT R7, R74, 0xff00ff, RZ, 0xc0, !PT ;  /* 0x00ff00ff4a077812 */ /* 0x000fe400078ec0ff */
[----:B------:R-:W-:Y:S02]  /*10840*/  LOP3.LUT R4, R229, R3, RZ, 0xc0, !PT ;  /* 0x00000003e5047212 */ /* 0x000fe400078ec0ff */
[--C-:B------:R-:W-:Y:S02]  /*10850*/  HSET2.LE.AND R3, R5, R2.reuse, PT ;  /* 0x0000000205037233 */ /* 0x100fe40003803000 */
[--C-:B------:R-:W-:Y:S02]  /*10860*/  HSET2.LE.AND R6, R6, R2.reuse, PT ;  /* 0x0000000206067233 */ /* 0x100fe40003803000 */
[----:B------:R-:W-:-:S02]  /*10870*/  HSET2.LE.AND R7, R7, R2, PT ;  /* 0x0000000207077233 */ /* 0x000fc40003803000 */
[----:B------:R-:W-:Y:S02]  /*10880*/  LOP3.LUT R5, R230, R3, RZ, 0xc0, !PT ;  /* 0x00000003e6057212 */ /* 0x000fe400078ec0ff */
[----:B------:R-:W-:Y:S02]  /*10890*/  LOP3.LUT R6, R231, R6, RZ, 0xc0, !PT ;  /* 0x00000006e7067212 */ /* 0x000fe400078ec0ff */
[----:B------:R-:W-:Y:S02]  /*108a0*/  LOP3.LUT R7, R220, R7, RZ, 0xc0, !PT ;  /* 0x00000007dc077212 */ /* 0x000fe400078ec0ff */
[----:B------:R-:W-:Y:S02]  /*108b0*/  PRMT R222, R192, 0x7610, R222 ;  /* 0x00007610c0de7816 */ /* 0x000fe400000000de */
[----:B------:R-:W-:-:S03]  /*108c0*/  PRMT R3, R22, 0x7772, RZ ;  /* 0x0000777216037816 */ /* 0x000fc600000000ff */
[C---:B------:R-:W-:Y:S08]  /*108d0*/  HMMA.16816.F32 R60, R4.reuse, R12, R100 ;  /* 0x0000000c043c723c */ /* 0x040ff00000001864 */
[----:B------:R-:W-:Y:S01]  /*108e0*/  HMMA.16816.F32 R52, R4, R8, R88 ;  /* 0x000000080434723c */ /* 0x000fe20000001858 */
[----:B------:R-:W-:Y:S01]  /*108f0*/  PRMT R8, R22, 0x7773, RZ ;  /* 0x0000777316087816 */ /* 0x000fe200000000ff */
[----:B------:R-:W-:-:S06]  /*10900*/  IMAD.MOV.U32 R9, RZ, RZ, R22 ;  /* 0x000000ffff097224 */ /* 0x000fcc00078e0016 */
[C---:B------:R-:W-:Y:S08]  /*10910*/  HMMA.16816.F32 R68, R4.reuse, R16, R84 ;  /* 0x000000100444723c */ /* 0x040ff00000001854 */
[C---:B------:R-:W-:Y:S08]  /*10920*/  HMMA.16816.F32 R64, R4.reuse, R18, R80 ;  /* 0x000000120440723c */ /* 0x040ff00000001850 */
[C---:B------:R-:W-:Y:S08]  /*10930*/  HMMA.16816.F32 R56, R4.reuse, R14, R96 ;  /* 0x0000000e0438723c */ /* 0x040ff00000001860 */
[----:B------:R-:W-:Y:S01]  /*10940*/  HMMA.16816.F32 R72, R4, R10, R92 ;  /* 0x0000000a0448723c */ /* 0x000fe2000000185c */
[----:B------:R-:W-:Y:S01]  /*10950*/  PRMT R11, R3, 0x5410, R8 ;  /* 0x00005410030b7816 */ /* 0x000fe20000000008 */
[----:B------:R-:W-:Y:S01]  /*10960*/  LDSM.16.MT88.4 R12, [R38+0x7000] ;  /* 0x00700000260c783b */ /* 0x000fe20000004200 */
[----:B------:R-:W-:-:S05]  /*10970*/  PRMT R3, R23, 0x7632, R3 ;  /* 0x0000763217037816 */ /* 0x000fca0000000003 */
[C---:B------:R-:W-:Y:S08]  /*10980*/  HMMA.16816.F32 R100, R4.reuse, R24, R104 ;  /* 0x000000180464723c */ /* 0x040ff00000001868 */
[----:B------:R-:W-:Y:S01]  /*10990*/  HMMA.16816.F32 R192, R4, R26, R108 ;  /* 0x0000001a04c0723c */ /* 0x000fe2000000186c */
[C---:B------:R-:W-:Y:S01]  /*109a0*/  LOP3.LUT R4, R23.reuse, 0xffff, RZ, 0xc0, !PT ;  /* 0x0000ffff17047812 */ /* 0x040fe200078ec0ff */
[----:B------:R-:W1:Y:S01]  /*109b0*/  LDSM.16.MT88.4 R24, [R39+0x7000] ;  /* 0x007000002718783b */ /* 0x000e620000004200 */
[----:B------:R-:W-:-:S02]  /*109c0*/  LOP3.LUT R6, R23, 0xff, RZ, 0xc0, !PT ;  /* 0x000000ff17067812 */ /* 0x000fc400078ec0ff */
[----:B------:R-:W-:Y:S02]  /*109d0*/  SHF.R.U32.HI R4, RZ, 0x8, R4 ;  /* 0x00000008ff047819 */ /* 0x000fe40000011604 */
[----:B------:R-:W-:Y:S02]  /*109e0*/  PRMT R10, R22, 0x7771, RZ ;  /* 0x00007771160a7816 */ /* 0x000fe400000000ff */
[----:B------:R-:W-:Y:S02]  /*109f0*/  LOP3.LUT R5, R9, 0xff, RZ, 0xc0, !PT ;  /* 0x000000ff09057812 */ /* 0x000fe400078ec0ff */
[----:B------:R-:W-:Y:S02]  /*10a00*/  SHF.R.U32.HI R7, RZ, 0x18, R23 ;  /* 0x00000018ff077819 */ /* 0x000fe40000011617 */
[----:B------:R-:W-:Y:S02]  /*10a10*/  LOP3.LUT R3, R3, 0xff, RZ, 0xc0, !PT ;  /* 0x000000ff03037812 */ /* 0x000fe400078ec0ff */
[----:B------:R-:W-:-:S02]  /*10a20*/  PRMT R4, R6, 0x5410, R4 ;  /* 0x0000541006047816 */ /* 0x000fc40000000004 */
[----:B------:R-:W-:Y:S02]  /*10a30*/  PRMT R8, R5, 0x5410, R10 ;  /* 0x0000541005087816 */ /* 0x000fe4000000000a */
[----:B------:R-:W-:Y:S02]  /*10a40*/  PRMT R5, R3, 0x5410, R7 ;  /* 0x0000541003057816 */ /* 0x000fe40000000007 */
[----:B------:R-:W-:Y:S02]  /*10a50*/  HSET2.LE.AND R3, R4, R2, PT ;  /* 0x0000000204037233 */ /* 0x000fe40003803000 */
[----:B------:R-:W-:Y:S02]  /*10a60*/  LOP3.LUT R7, R11, 0xff00ff, RZ, 0xc0, !PT ;  /* 0x00ff00ff0b077812 */ /* 0x000fe400078ec0ff */
[----:B------:R-:W-:Y:S02]  /*10a70*/  PRMT R19, R221, 0x7610, R19 ;  /* 0x00007610dd137816 */ /* 0x000fe40000000013 */
[----:B------:R-:W-:-:S02]  /*10a80*/  PRMT R18, R222, 0x7610, R18 ;  /* 0x00007610de127816 */ /* 0x000fc40000000012 */
[----:B------:R-:W-:Y:S02]  /*10a90*/  LOP3.LUT R4, R213, R3, RZ, 0xc0, !PT ;  /* 0x00000003d5047212 */ /* 0x000fe400078ec0ff */
[--C-:B------:R-:W-:Y:S02]  /*10aa0*/  HSET2.LE.AND R3, R7, R2.reuse, PT ;  /* 0x0000000207037233 */ /* 0x100fe40003803000 */
[----:B------:R-:W-:Y:S02]  /*10ab0*/  PRMT R7, R19, 0x5410, R18 ;  /* 0x0000541013077816 */ /* 0x000fe40000000012 */
[----:B------:R-:W-:Y:S02]  /*10ac0*/  HSET2.LE.AND R6, R8, R2, PT ;  /* 0x0000000208067233 */ /* 0x000fe40003803000 */
[----:B------:R-:W-:Y:S02]  /*10ad0*/  LOP3.LUT R7, R7, R3, RZ, 0xc0, !PT ;  /* 0x0000000307077212 */ /* 0x000fe400078ec0ff */
[----:B------:R-:W-:-:S02]  /*10ae0*/  PRMT R8, R34, 0x7773, RZ ;  /* 0x0000777322087816 */ /* 0x000fc400000000ff */
[----:B------:R-:W-:-:S04]  /*10af0*/  PRMT R3, R34, 0x7772, RZ ;  /* 0x0000777222037816 */ /* 0x000fc800000000ff */
[----:B------:R-:W-:Y:S02]  /*10b00*/  PRMT R17, R3, 0x5410, R8 ;  /* 0x0000541003117816 */ /* 0x000fe40000000008 */
[----:B------:R-:W-:-:S04]  /*10b10*/  LOP3.LUT R3, R48, 0xffff, RZ, 0xc0, !PT ;  /* 0x0000ffff30037812 */ /* 0x000fc800078ec0ff */
[--C-:B------:R-:W-:Y:S02]  /*10b20*/  SHF.R.U32.HI R8, RZ, 0x8, R3.reuse ;  /* 0x00000008ff087819 */ /* 0x100fe40000011603 */
[C---:B------:R-:W-:Y:S01]  /*10b30*/  PRMT R3, R48.reuse, 0x7632, R3 ;  /* 0x0000763230037816 */ /* 0x040fe20000000003 */
[----:B------:R-:W-:Y:S01]  /*10b40*/  IMAD.MOV.U32 R11, RZ, RZ, R34 ;  /* 0x000000ffff0b7224 */ /* 0x000fe200078e0022 */
[----:B------:R-:W-:Y:S02]  /*10b50*/  LOP3.LUT R9, R48, 0xff, RZ, 0xc0, !PT ;  /* 0x000000ff30097812 */ /* 0x000fe400078ec0ff */
[----:B------:R-:W-:Y:S02]  /*10b60*/  SHF.R.U32.HI R10, RZ, 0x18, R48 ;  /* 0x00000018ff0a7819 */ /* 0x000fe40000011630 */
[----:B------:R-:W-:Y:S02]  /*10b70*/  LOP3.LUT R3, R3, 0xff, RZ, 0xc0, !PT ;  /* 0x000000ff03037812 */ /* 0x000fe400078ec0ff */
[----:B------:R-:W-:-:S02]  /*10b80*/  PRMT R8, R9, 0x5410, R8 ;  /* 0x0000541009087816 */ /* 0x000fc40000000008 */
[----:B------:R-:W-:Y:S02]  /*10b90*/  PRMT R9, R3, 0x5410, R10 ;  /* 0x0000541003097816 */ /* 0x000fe4000000000a */
[----:B------:R-:W-:Y:S02]  /*10ba0*/  PRMT R16, R34, 0x7771, RZ ;  /* 0x0000777122107816 */ /* 0x000fe400000000ff */
[----:B------:R-:W-:Y:S02]  /*10bb0*/  LOP3.LUT R10, R11, 0xff, RZ, 0xc0, !PT ;  /* 0x000000ff0b0a7812 */ /* 0x000fe400078ec0ff */
[----:B------:R-:W-:Y:S02]  /*10bc0*/  HSET2.LE.AND R3, R8, R2, PT ;  /* 0x0000000208037233 */ /* 0x000fe40003803000 */
[----:B------:R-:W-:Y:S02]  /*10bd0*/  PRMT R10, R10, 0x5410, R16 ;  /* 0x000054100a0a7816 */ /* 0x000fe40000000010 */
[----:B------:R-:W-:-:S02]  /*10be0*/  LOP3.LUT R11, R17, 0xff00ff, RZ, 0xc0, !PT ;  /* 0x00ff00ff110b7812 */ /* 0x000fc400078ec0ff */
[----:B------:R-:W-:Y:S02]  /*10bf0*/  LOP3.LUT R8, R223, R3, RZ, 0xc0, !PT ;  /* 0x00000003df087212 */ /* 0x000fe400078ec0ff */
[--C-:B------:R-:W-:Y:S02]  /*10c00*/  HSET2.LE.AND R5, R5, R2.reuse, PT ;  /* 0x0000000205057233 */ /* 0x100fe40003803000 */
[--C-:B------:R-:W-:Y:S02]  /*10c10*/  HSET2.LE.AND R9, R9, R2.reuse, PT ;  /* 0x0000000209097233 */ /* 0x100fe40003803000 */
[--C-:B------:R-:W-:Y:S02]  /*10c20*/  HSET2.LE.AND R3, R10, R2.reuse, PT ;  /* 0x000000020a037233 */ /* 0x100fe40003803000 */
[----:B------:R-:W-:Y:S02]  /*10c30*/  HSET2.LE.AND R11, R11, R2, PT ;  /* 0x000000020b0b7233 */ /* 0x000fe40003803000 */
[----:B------:R-:W-:-:S02]  /*10c40*/  LOP3.LUT R5, R212, R5, RZ, 0xc0, !PT ;  /* 0x00000005d4057212 */ /* 0x000fc400078ec0ff */
[----:B------:R-:W-:Y:S02]  /*10c50*/  LOP3.LUT R6, R206, R6, RZ, 0xc0, !PT ;  /* 0x00000006ce067212 */ /* 0x000fe400078ec0ff */
[----:B------:R-:W-:Y:S02]  /*10c60*/  LOP3.LUT R9, R164, R9, RZ, 0xc0, !PT ;  /* 0x00000009a4097212 */ /* 0x000fe400078ec0ff */
[----:B------:R-:W-:Y:S02]  /*10c70*/  LOP3.LUT R10, R165, R3, RZ, 0xc0, !PT ;  /* 0x00000003a50a7212 */ /* 0x000fe400078ec0ff */
[----:B------:R-:W-:Y:S01]  /*10c80*/  LOP3.LUT R11, R218, R11, RZ, 0xc0, !PT ;  /* 0x0000000bda0b7212 */ /* 0x000fe200078ec0ff */
[-C--:B-1----:R-:W-:Y:S01]  /*10c90*/  HMMA.16816.F32 R96, R4, R24.reuse, R116 ;  /* 0x000000180460723c */ /* 0x082fe20000001874 */
[----:B------:R-:W1:Y:S01]  /*10ca0*/  MUFU.EX2 R3, R238 ;  /* 0x000000ee00037308 */ /* 0x000e620000000800 */
[----:B------:R-:W-:Y:S03]  /*10cb0*/  STG.E.U16 desc[UR28][R50.64+-0x6e], R197 ;  /* 0xffff92c532007986 */ /* 0x000fe6000c10151c */
[----:B------:R-:W2:Y:S01]  /*10cc0*/  MUFU.EX2 R16, R144 ;  /* 0x0000009000107308 */ /* 0x000ea20000000800 */
[----:B------:R-:W-:Y:S02]  /*10cd0*/  LDSM.16.MT88.4 R116, [R38+0x7800] ;  /* 0x007800002674783b */ /* 0x000fe40000004200 */
[----:B------:R-:W-:Y:S02]  /*10ce0*/  HMMA.16816.F32 R60, R8, R24, R60 ;  /* 0x00000018083c723c */ /* 0x000fe4000000183c */
[----:B------:R3:W4:Y:S04]  /*10cf0*/  LDL.LU.S16 R25, [R1+0x98] ;  /* 0x0000980001197983 */ /* 0x0007280000300600 */
[----:B------:R3:W3:Y:S04]  /*10d00*/  LDL.LU.S16 R24, [R1+0x94] ;  /* 0x0000940001187983 */ /* 0x0006e80000300600 */
[----:B------:R1:W3:Y:S04]  /*10d10*/  LDL.LU.S16 R23, [R1+0x90] ;  /* 0x0000900001177983 */ /* 0x0002e80000300600 */
[----:B------:R1:W3:Y:S01]  /*10d20*/  LDL.LU.S16 R22, [R1+0x80] ;  /* 0x0000800001167983 */ /* 0x0002e20000300600 */
[C---:B------:R-:W-:Y:S08]  /*10d30*/  HMMA.16816.F32 R92, R4.reuse, R26, R120 ;  /* 0x0000001a045c723c */ /* 0x040ff00000001878 */
[C---:B------:R-:W-:Y:S08]  /*10d40*/  HMMA.16816.F32 R108, R4.reuse, R40, R76 ;  /* 0x00000028046c723c */ /* 0x040ff0000000184c */
[C---:B------:R-:W-:Y:S08]  /*10d50*/  HMMA.16816.F32 R104, R4.reuse, R42, R112 ;  /* 0x0000002a0468723c */ /* 0x040ff00000001870 */
[C---:B------:R-:W-:Y:S08]  /*10d60*/  HMMA.16816.F32 R88, R4.reuse, R12, R124 ;  /* 0x0000000c0458723c */ /* 0x040ff0000000187c */
[C---:B------:R-:W-:Y:S08]  /*10d70*/  HMMA.16816.F32 R84, R4.reuse, R14, R128 ;  /* 0x0000000e0454723c */ /* 0x040ff00000001880 */
[----:B------:R-:W-:Y:S01]  /*10d80*/  HMMA.16816.F32 R80, R4, R28, R136 ;  /* 0x0000001c0450723c */ /* 0x000fe20000001888 */
[----:B-1----:R-:W-:-:S07]  /*10d90*/  FADD.FTZ R17, R3, R251 ;  /* 0x000000fb03117221 */ /* 0x002fce0000010000 */
[----:B------:R-:W-:Y:S01]  /*10da0*/  HMMA.16816.F32 R120, R4, R30, R132 ;  /* 0x0000001e0478723c */ /* 0x000fe20000001884 */
[C---:B------:R-:W-:Y:S01]  /*10db0*/  LOP3.LUT R5, R33.reuse, 0xffff, RZ, 0xc0, !PT ;  /* 0x0000ffff21057812 */ /* 0x040fe200078ec0ff */
[----:B------:R-:W-:Y:S01]  /*10dc0*/  IMAD.MOV.U32 R4, RZ, RZ, R32 ;  /* 0x000000ffff047224 */ /* 0x000fe200078e0020 */
[----:B------:R-:W-:-:S05]  /*10dd0*/  LOP3.LUT R6, R33, 0xff, RZ, 0xc0, !PT ;  /* 0x000000ff21067812 */ /* 0x000fca00078ec0ff */
[----:B------:R-:W-:Y:S01]  /*10de0*/  HMMA.16816.F32 R52, R8, R12, R52 ;  /* 0x0000000c0834723c */ /* 0x000fe20000001834 */
[----:B------:R-:W-:-:S07]  /*10df0*/  SHF.R.U32.HI R5, RZ, 0x8, R5 ;  /* 0x00000008ff057819 */ /* 0x000fce0000011605 */
[----:B------:R-:W-:Y:S01]  /*10e00*/  HMMA.16816.F32 R72, R8, R14, R72 ;  /* 0x0000000e0848723c */ /* 0x000fe20000001848 */
[----:B------:R-:W-:-:S07]  /*10e10*/  PRMT R13, R32, 0x7771, RZ ;  /* 0x00007771200d7816 */ /* 0x000fce00000000ff */
[----:B------:R-:W-:Y:S01]  /*10e20*/  HMMA.16816.F32 R68, R8, R40, R68 ;  /* 0x000000280844723c */ /* 0x000fe20000001844 */
[----:B------:R-:W-:-:S07]  /*10e30*/  PRMT R12, R32, 0x7773, RZ ;  /* 0x00007773200c7816 */ /* 0x000fce00000000ff */
[----:B------:R-:W-:Y:S01]  /*10e40*/  HMMA.16816.F32 R64, R8, R42, R64 ;  /* 0x0000002a0840723c */ /* 0x000fe20000001840 */
[----:B------:R-:W-:-:S07]  /*10e50*/  PRMT R7, R32, 0x7772, RZ ;  /* 0x0000777220077816 */ /* 0x000fce00000000ff */
[C---:B------:R-:W-:Y:S01]  /*10e60*/  HMMA.16816.F32 R56, R8.reuse, R26, R56 ;  /* 0x0000001a0838723c */ /* 0x040fe20000001838 */
[----:B------:R-:W-:Y:S01]  /*10e70*/  LOP3.LUT R4, R4, 0xff, RZ, 0xc0, !PT ;  /* 0x000000ff04047812 */ /* 0x000fe200078ec0ff */
[----:B------:R-:W-:Y:S01]  /*10e80*/  STG.E.U16 desc[UR28][R46.64+-0x70], R155 ;  /* 0xffff909b2e007986 */ /* 0x000fe2000c10151c */
[----:B------:R-:W-:Y:S02]  /*10e90*/  PRMT R5, R6, 0x5410, R5 ;  /* 0x0000541006057816 */ /* 0x000fe40000000005 */
[----:B--2---:R-:W-:Y:S01]  /*10ea0*/  F2FP.F16.F32.PACK_AB R3, R16, R3 ;  /* 0x000000031003723e */ /* 0x004fe200000000ff */
[----:B------:R-:W-:Y:S01]  /*10eb0*/  STG.E.U16 desc[UR28][R46.64+-0x6e], R180 ;  /* 0xffff92b42e007986 */ /* 0x000fe2000c10151c */
[----:B------:R-:W-:Y:S02]  /*10ec0*/  PRMT R7, R7, 0x5410, R12 ;  /* 0x0000541007077816 */ /* 0x000fe4000000000c */
[----:B------:R-:W-:Y:S01]  /*10ed0*/  PRMT R13, R4, 0x5410, R13 ;  /* 0x00005410040d7816 */ /* 0x000fe2000000000d */
[----:B------:R-:W-:Y:S01]  /*10ee0*/  HMMA.16816.F32 R112, R8, R28, R100 ;  /* 0x0000001c0870723c */ /* 0x000fe20000001864 */
[----:B------:R-:W-:Y:S01]  /*10ef0*/  SHF.R.U32.HI R4, RZ, 0x10, R33 ;  /* 0x00000010ff047819 */ /* 0x000fe20000011621 */
[----:B------:R-:W1:Y:S01]  /*10f00*/  LDSM.16.MT88.4 R132, [R49+0x7800] ;  /* 0x007800003184783b */ /* 0x000e620000004200 */
[----:B------:R-:W-:-:S02]  /*10f10*/  PRMT R14, R3, 0x7610, R14 ;  /* 0x00007610030e7816 */ /* 0x000fc4000000000e */
[----:B------:R-:W-:Y:S01]  /*10f20*/  PRMT R12, R3, 0x7632, R12 ;  /* 0x00007632030c7816 */ /* 0x000fe2000000000c */
[----:B------:R-:W2:Y:S01]  /*10f30*/  LDSM.16.MT88.4 R124, [R39+0x7800] ;  /* 0x00780000277c783b */ /* 0x000ea20000004200 */
[----:B------:R-:W-:Y:S02]  /*10f40*/  HSET2.LE.AND R3, R5, R2, PT ;  /* 0x0000000205037233 */ /* 0x000fe40003803000 */
[----:B------:R-:W-:Y:S02]  /*10f50*/  LOP3.LUT R6, R7, 0xff00ff, RZ, 0xc0, !PT ;  /* 0x00ff00ff07067812 */ /* 0x000fe400078ec0ff */
[----:B------:R-:W-:Y:S02]  /*10f60*/  SHF.R.U32.HI R15, RZ, 0x18, R33 ;  /* 0x00000018ff0f7819 */ /* 0x000fe40000011621 */
[----:B------:R-:W-:Y:S01]  /*10f70*/  LOP3.LUT R4, R4, 0xff, RZ, 0xc0, !PT ;  /* 0x000000ff04047812 */ /* 0x000fe200078ec0ff */
[----:B------:R-:W-:Y:S01]  /*10f80*/  HMMA.16816.F32 R28, R8, R30, R192 ;  /* 0x0000001e081c723c */ /* 0x000fe200000018c0 */
[----:B------:R-:W-:Y:S01]  /*10f90*/  LOP3.LUT R76, R237, R3, RZ, 0xc0, !PT ;  /* 0x00000003ed4c7212 */ /* 0x000fe200078ec0ff */
[----:B------:R-:W-:Y:S01]  /*10fa0*/  STG.E.U16 desc[UR28][R20.64+-0x70], R141 ;  /* 0xffff908d14007986 */ /* 0x000fe2000c10151c */
[----:B------:R-:W-:-:S02]  /*10fb0*/  PRMT R4, R4, 0x5410, R15 ;  /* 0x0000541004047816 */ /* 0x000fc4000000000f */
[--C-:B------:R-:W-:Y:S01]  /*10fc0*/  HSET2.LE.AND R3, R6, R2.reuse, PT ;  /* 0x0000000206037233 */ /* 0x100fe20003803000 */
[----:B------:R-:W-:Y:S01]  /*10fd0*/  STG.E.U16 desc[UR28][R20.64+-0x6e], R140 ;  /* 0xffff928c14007986 */ /* 0x000fe2000c10151c */
[----:B------:R-:W-:Y:S02]  /*10fe0*/  PRMT R6, R14, 0x5410, R12 ;  /* 0x000054100e067816 */ /* 0x000fe4000000000c */
[--C-:B------:R-:W-:Y:S01]  /*10ff0*/  HSET2.LE.AND R4, R4, R2.reuse, PT ;  /* 0x0000000204047233 */ /* 0x100fe20003803000 */
[----:B------:R-:W2:Y:S01]  /*11000*/  LDSM.16.MT88.4 R32, [R35+0x7800] ;  /* 0x007800002320783b */ /* 0x000ea20000004200 */
[----:B------:R-:W-:Y:S01]  /*11010*/  LOP3.LUT R79, R219, R3, RZ, 0xc0, !PT ;  /* 0x00000003db4f7212 */ /* 0x000fe200078ec0ff */
[----:B------:R-:W-:Y:S01]  /*11020*/  IMAD.MOV.U32 R3, RZ, RZ, R44 ;  /* 0x000000ffff037224 */ /* 0x000fe200078e002c */
[----:B------:R-:W-:Y:S02]  /*11030*/  HSET2.LE.AND R5, R13, R2, PT ;  /* 0x000000020d057233 */ /* 0x000fe40003803000 */
[----:B------:R-:W-:-:S02]  /*11040*/  LOP3.LUT R77, R6, R4, RZ, 0xc0, !PT ;  /* 0x00000004064d7212 */ /* 0x000fc400078ec0ff */
[----:B------:R-:W-:Y:S02]  /*11050*/  LOP3.LUT R7, R3, 0xff, RZ, 0xc0, !PT ;  /* 0x000000ff03077812 */ /* 0x000fe400078ec0ff */
[C---:B------:R-:W-:Y:S02]  /*11060*/  LOP3.LUT R4, R45.reuse, 0xffff, RZ, 0xc0, !PT ;  /* 0x0000ffff2d047812 */ /* 0x040fe400078ec0ff */
[----:B------:R-:W-:Y:S02]  /*11070*/  PRMT R3, R45, 0x7632, R3 ;  /* 0x000076322d037816 */ /* 0x000fe40000000003 */
[----:B------:R-:W-:Y:S02]  /*11080*/  LOP3.LUT R78, R236, R5, RZ, 0xc0, !PT ;  /* 0x00000005ec4e7212 */ /* 0x000fe400078ec0ff */
[C---:B------:R-:W-:Y:S02]  /*11090*/  PRMT R6, R44.reuse, 0x7773, RZ ;  /* 0x000077732c067816 */ /* 0x040fe400000000ff */
[----:B------:R-:W-:-:S02]  /*110a0*/  PRMT R5, R44, 0x7772, RZ ;  /* 0x000077722c057816 */ /* 0x000fc400000000ff */
[----:B------:R-:W-:Y:S02]  /*110b0*/  LOP3.LUT R8, R45, 0xff, RZ, 0xc0, !PT ;  /* 0x000000ff2d087812 */ /* 0x000fe400078ec0ff */
[----:B------:R-:W-:Y:S02]  /*110c0*/  SHF.R.U32.HI R4, RZ, 0x8, R4 ;  /* 0x00000008ff047819 */ /* 0x000fe40000011604 */
[----:B------:R-:W-:Y:S02]  /*110d0*/  PRMT R9, R44, 0x7771, RZ ;  /* 0x000077712c097816 */ /* 0x000fe400000000ff */
[----:B------:R-:W-:Y:S02]  /*110e0*/  SHF.R.U32.HI R10, RZ, 0x18, R45 ;  /* 0x00000018ff0a7819 */ /* 0x000fe4000001162d */
[----:B------:R-:W-:Y:S02]  /*110f0*/  LOP3.LUT R3, R3, 0xff, RZ, 0xc0, !PT ;  /* 0x000000ff03037812 */ /* 0x000fe400078ec0ff */
[----:B------:R-:W-:-:S02]  /*11100*/  PRMT R5, R5, 0x5410, R6 ;  /* 0x0000541005057816 */ /* 0x000fc40000000006 */
[----:B------:R-:W-:Y:S02]  /*11110*/  PRMT R4, R8, 0x5410, R4 ;  /* 0x0000541008047816 */ /* 0x000fe40000000004 */
[----:B------:R-:W-:Y:S02]  /*11120*/  PRMT R9, R7, 0x5410, R9 ;  /* 0x0000541007097816 */ /* 0x000fe40000000009 */
[----:B------:R-:W-:Y:S02]  /*11130*/  PRMT R6, R3, 0x5410, R10 ;  /* 0x0000541003067816 */ /* 0x000fe4000000000a */
[----:B------:R-:W-:Y:S02]  /*11140*/  LOP3.LUT R7, R5, 0xff00ff, RZ, 0xc0, !PT ;  /* 0x00ff00ff05077812 */ /* 0x000fe400078ec0ff */
[--C-:B------:R-:W-:Y:S02]  /*11150*/  HSET2.LE.AND R3, R4, R2.reuse, PT ;  /* 0x0000000204037233 */ /* 0x100fe40003803000 */
[----:B------:R-:W-:-:S02]  /*11160*/  HSET2.LE.AND R4, R6, R2, PT ;  /* 0x0000000206047233 */ /* 0x000fc40003803000 */
[--C-:B------:R-:W-:Y:S02]  /*11170*/  HSET2.LE.AND R5, R9, R2.reuse, PT ;  /* 0x0000000209057233 */ /* 0x100fe40003803000 */
[----:B------:R-:W-:Y:S02]  /*11180*/  ISETP.LE.U32.AND P1, PT, R15, UR12, PT ;  /* 0x0000000c0f007c0c */ /* 0x000fe4000bf23070 */
[----:B------:R-:W-:Y:S02]  /*11190*/  LOP3.LUT R101, R249, R4, RZ, 0xc0, !PT ;  /* 0x00000004f9657212 */ /* 0x000fe400078ec0ff */
[----:B------:R-:W-:Y:S02]  /*111a0*/  LOP3.LUT R102, R250, R5, RZ, 0xc0, !PT ;  /* 0x00000005fa667212 */ /* 0x000fe400078ec0ff */
[----:B------:R-:W-:Y:S02]  /*111b0*/  HSET2.LE.AND R2, R7, R2, PT ;  /* 0x0000000207027233 */ /* 0x000fe40003803000 */
[----:B------:R-:W-:-:S03]  /*111c0*/  LOP3.LUT R100, R252, R3, RZ, 0xc0, !PT ;  /* 0x00000003fc647212 */ /* 0x000fc600078ec0ff */
[----:B------:R-:W-:Y:S01]  /*111d0*/  LOP3.LUT R103, R243, R2, RZ, 0xc0, !PT ;  /* 0x00000002f3677212 */ /* 0x000fe200078ec0ff */
[----:B------:R-:W-:Y:S04]  /*111e0*/  STG.E.U16 desc[UR28][R36.64+-0x60], R205 ;  /* 0xffffa0cd24007986 */ /* 0x000fe8000c10151c */
[----:B------:R-:W-:Y:S04]  /*111f0*/  STG.E.U16 desc[UR28][R36.64+-0x5e], R204 ;  /* 0xffffa2cc24007986 */ /* 0x000fe8000c10151c */
[----:B------:R-:W-:Y:S04]  /*11200*/  STG.E.U16 desc[UR28][R50.64+-0x60], R203 ;  /* 0xffffa0cb32007986 */ /* 0x000fe8000c10151c */
[----:B------:R-:W-:Y:S01]  /*11210*/  STG.E.U16 desc[UR28][R50.64+-0x5e], R202 ;  /* 0xffffa2ca32007986 */ /* 0x000fe2000c10151c */
[C---:B-1----:R-:W-:Y:S08]  /*11220*/  HMMA.16816.F32 R108, R76.reuse, R132, R108 ;  /* 0x000000844c6c723c */ /* 0x042ff0000000186c */
[----:B------:R-:W-:Y:S01]  /*11230*/  HMMA.16816.F32 R104, R76, R134, R104 ;  /* 0x000000864c68723c */ /* 0x000fe20000001868 */
[----:B----4-:R-:W-:-:S02]  /*11240*/  @P5 HADD2 R25, -R19.H0_H0, -RZ.H0_H0 ;  /* 0xa00000ff13195230 */ /* 0x010fc40000000900 */
[----:B---3--:R-:W-:-:S03]  /*11250*/  @P4 HADD2 R24, -R18.H0_H0, -RZ.H0_H0 ;  /* 0xa00000ff12184230 */ /* 0x008fc60000000900 */
[----:B------:R-:W-:Y:S02]  /*11260*/  PRMT R5, R25, 0x7610, R5 ;  /* 0x0000761019057816 */ /* 0x000fe40000000005 */
[----:B------:R-:W-:Y:S02]  /*11270*/  PRMT R4, R24, 0x7610, R4 ;  /* 0x0000761018047816 */ /* 0x000fe40000000004 */
[----:B------:R-:W-:Y:S02]  /*11280*/  @P5 PRMT R19, R5, 0x5410, RZ ;  /* 0x0000541005135816 */ /* 0x000fe400000000ff */
[----:B------:R-:W-:Y:S01]  /*11290*/  @P4 PRMT R18, R4, 0x5410, RZ ;  /* 0x0000541004124816 */ /* 0x000fe200000000ff */
[----:B------:R-:W-:-:S04]  /*112a0*/  IMAD.WIDE R4, R242, 0x70, R50 ;  /* 0x00000070f2047825 */ /* 0x000fc800078e0232 */
[----:B------:R-:W-:Y:S02]  /*112b0*/  @!P3 HADD2 R23, -R14.H0_H0, -RZ.H0_H0 ;  /* 0xa00000ff0e17b230 */ /* 0x000fe40000000900 */
[----:B------:R-:W-:Y:S02]  /*112c0*/  @!P1 HADD2 R22, -R12.H0_H0, -RZ.H0_H0 ;  /* 0xa00000ff0c169230 */ /* 0x000fe40000000900 */
[----:B------:R-:W-:Y:S01]  /*112d0*/  IMAD.WIDE R8, R242, -0x70, R4 ;  /* 0xffffff90f2087825 */ /* 0x000fe200078e0204 */
[----:B------:R-:W-:Y:S02]  /*112e0*/  PRMT R3, R23, 0x7610, R3 ;  /* 0x0000761017037816 */ /* 0x000fe40000000003 */
[----:B------:R-:W-:Y:S01]  /*112f0*/  PRMT R2, R22, 0x7610, R2 ;  /* 0x0000761016027816 */ /* 0x000fe20000000002 */
[----:B------:R-:W-:Y:S01]  /*11300*/  IMAD.WIDE R6, R242, 0x70, R8 ;  /* 0x00000070f2067825 */ /* 0x000fe200078e0208 */
[----:B------:R-:W-:Y:S02]  /*11310*/  @!P3 PRMT R14, R3, 0x5410, RZ ;  /* 0x00005410030eb816 */ /* 0x000fe400000000ff */
[----:B------:R-:W-:Y:S01]  /*11320*/  @!P1 PRMT R12, R2, 0x5410, RZ ;  /* 0x00005410020c9816 */ /* 0x000fe200000000ff */
[C---:B------:R-:W-:Y:S01]  /*11330*/  IMAD.WIDE R2, R242.reuse, -0x70, R6 ;  /* 0xffffff90f2027825 */ /* 0x040fe200078e0206 */
[----:B------:R-:W-:Y:S04]  /*11340*/  STG.E.U16 desc[UR28][R4.64+-0x60], R186 ;  /* 0xffffa0ba04007986 */ /* 0x000fe8000c10151c */
[----:B------:R1:W-:Y:S04]  /*11350*/  STG.E.U16 desc[UR28][R4.64+-0x5e], R196 ;  /* 0xffffa2c404007986 */ /* 0x0003e8000c10151c */
[----:B------:R-:W-:Y:S04]  /*11360*/  STG.E.U16 desc[UR28][R20.64+-0x60], R185 ;  /* 0xffffa0b914007986 */ /* 0x000fe8000c10151c */
[----:B------:R-:W-:Y:S04]  /*11370*/  STG.E.U16 desc[UR28][R20.64+-0x5e], R184 ;  /* 0xffffa2b814007986 */ /* 0x000fe8000c10151c */
[----:B------:R-:W-:Y:S04]  /*11380*/  STG.E.U16 desc[UR28][R36.64+-0x50], R201 ;  /* 0xffffb0c924007986 */ /* 0x000fe8000c10151c */
[----:B------:R-:W-:Y:S04]  /*11390*/  STG.E.U16 desc[UR28][R36.64+-0x4e], R200 ;  /* 0xffffb2c824007986 */ /* 0x000fe8000c10151c */
[----:B------:R-:W-:Y:S01]  /*113a0*/  STG.E.U16 desc[UR28][R8.64+-0x50], R199 ;  /* 0xffffb0c708007986 */ /* 0x000fe2000c10151c */
[----:B-1----:R-:W-:-:S03]  /*113b0*/  IMAD.WIDE R4, R242, 0x70, R2 ;  /* 0x00000070f2047825 */ /* 0x002fc600078e0202 */
[----:B------:R1:W-:Y:S04]  /*113c0*/  STG.E.U16 desc[UR28][R8.64+-0x4e], R198 ;  /* 0xffffb2c608007986 */ /* 0x0003e8000c10151c */
[----:B------:R-:W-:Y:S04]  /*113d0*/  STG.E.U16 desc[UR28][R6.64+-0x50], R182 ;  /* 0xffffb0b606007986 */ /* 0x000fe8000c10151c */
[----:B------:R-:W-:Y:S04]  /*113e0*/  STG.E.U16 desc[UR28][R6.64+-0x4e], R181 ;  /* 0xffffb2b506007986 */ /* 0x000fe8000c10151c */
[----:B------:R-:W-:Y:S04]  /*113f0*/  STG.E.U16 desc[UR28][R20.64+-0x50], R142 ;  /* 0xffffb08e14007986 */ /* 0x000fe8000c10151c */
[----:B------:R-:W-:Y:S04]  /*11400*/  STG.E.U16 desc[UR28][R20.64+-0x4e], R143 ;  /* 0xffffb28f14007986 */ /* 0x000fe8000c10151c */
[----:B------:R-:W-:Y:S01]  /*11410*/  STG.E.U16 desc[UR28][R36.64+-0x40], R179 ;  /* 0xffffc0b324007986 */ /* 0x000fe2000c10151c */
[----:B-1----:R-:W-:-:S03]  /*11420*/  IMAD.WIDE R8, R242, -0x70, R4 ;  /* 0xffffff90f2087825 */ /* 0x002fc600078e0204 */
[----:B------:R-:W-:Y:S04]  /*11430*/  STG.E.U16 desc[UR28][R36.64+-0x3e], R175 ;  /* 0xffffc2af24007986 */ /* 0x000fe8000c10151c */
[----:B------:R-:W-:Y:S04]  /*11440*/  STG.E.U16 desc[UR28][R2.64+-0x40], R174 ;  /* 0xffffc0ae02007986 */ /* 0x000fe8000c10151c */
[----:B------:R1:W-:Y:S04]  /*11450*/  STG.E.U16 desc[UR28][R2.64+-0x3e], R173 ;  /* 0xffffc2ad02007986 */ /* 0x0003e8000c10151c */
[----:B------:R-:W-:Y:S04]  /*11460*/  STG.E.U16 desc[UR28][R4.64+-0x40], R157 ;  /* 0xffffc09d04007986 */ /* 0x000fe8000c10151c */
[----:B------:R3:W-:Y:S04]  /*11470*/  STG.E.U16 desc[UR28][R4.64+-0x3e], R156 ;  /* 0xffffc29c04007986 */ /* 0x0007e8000c10151c */
[----:B------:R-:W-:Y:S01]  /*11480*/  STG.E.U16 desc[UR28][R20.64+-0x40], R154 ;  /* 0xffffc09a14007986 */ /* 0x000fe2000c10151c */
[----:B-1----:R-:W-:-:S04]  /*11490*/  IMAD.WIDE R2, R242, 0x70, R8 ;  /* 0x00000070f2027825 */ /* 0x002fc800078e0208 */
[C---:B------:R-:W-:Y:S01]  /*114a0*/  IMAD.WIDE R6, R242.reuse, -0x70, R2 ;  /* 0xffffff90f2067825 */ /* 0x040fe200078e0202 */
[----:B------:R-:W-:Y:S03]  /*114b0*/  STG.E.U16 desc[UR28][R20.64+-0x3e], R153 ;  /* 0xffffc29914007986 */ /* 0x000fe6000c10151c */
[C---:B---3--:R-:W-:Y:S01]  /*114c0*/  IMAD.WIDE R4, R242.reuse, 0x70, R6 ;  /* 0x00000070f2047825 */ /* 0x048fe200078e0206 */
[----:B------:R-:W-:Y:S04]  /*114d0*/  STG.E.U16 desc[UR28][R36.64+-0x30], R170 ;  /* 0xffffd0aa24007986 */ /* 0x000fe8000c10151c */
[----:B------:R-:W-:Y:S04]  /*114e0*/  STG.E.U16 desc[UR28][R36.64+-0x2e], R171 ;  /* 0xffffd2ab24007986 */ /* 0x000fe8000c10151c */
[----:B------:R-:W-:Y:S04]  /*114f0*/  STG.E.U16 desc[UR28][R8.64+-0x30], R169 ;  /* 0xffffd0a908007986 */ /* 0x000fe8000c10151c */
[----:B------:R-:W-:Y:S04]  /*11500*/  STG.E.U16 desc[UR28][R8.64+-0x2e], R168 ;  /* 0xffffd2a808007986 */ /* 0x000fe8000c10151c */
[----:B------:R-:W-:Y:S04]  /*11510*/  STG.E.U16 desc[UR28][R2.64+-0x30], R152 ;  /* 0xffffd09802007986 */ /* 0x000fe8000c10151c */
        /* <DEDUP_REMOVED lines=18> */
[----:B------:R1:W-:Y:S01]  /*11640*/  STG.E.U16 desc[UR28][R4.64+-0xe], R147 ;  /* 0xfffff29304007986 */ /* 0x0003e2000c10151c */
[----:B--2---:R-:W-:Y:S01]  /*11650*/  HMMA.16816.F32 R96, R76, R124, R96 ;  /* 0x0000007c4c60723c */ /* 0x004fe20000001860 */
[----:B---3--:R-:W-:Y:S01]  /*11660*/  FADD.FTZ R2, R16, R17 ;  /* 0x0000001110027221 */ /* 0x008fe20000010000 */
[----:B------:R-:W-:-:S03]  /*11670*/  FADD.FTZ R3, R210, R241 ;  /* 0x000000f1d2037221 */ /* 0x000fc60000010000 */
[----:B------:R-:W-:Y:S01]  /*11680*/  FADD.FTZ R2, R207, R2 ;  /* 0x00000002cf027221 */ /* 0x000fe20000010000 */
[----:B------:R-:W-:Y:S01]  /*11690*/  FADD.FTZ R3, R209, R3 ;  /* 0x00000003d1037221 */ /* 0x000fe20000010000 */
[----:B-1----:R-:W-:Y:S01]  /*116a0*/  FADD.FTZ R5, R215, R240 ;  /* 0x000000f0d7057221 */ /* 0x002fe20000010000 */
[----:B------:R-:W-:Y:S01]  /*116b0*/  FADD.FTZ R4, R214, R239 ;  /* 0x000000efd6047221 */ /* 0x000fe20000010000 */
[----:B------:R-:W-:Y:S02]  /*116c0*/  FADD.FTZ R2, R208, R2 ;  /* 0x00000002d0027221 */ /* 0x000fe40000010000 */
[----:B------:R-:W-:Y:S01]  /*116d0*/  FADD.FTZ R5, R217, R5 ;  /* 0x00000005d9057221 */ /* 0x000fe20000010000 */
[----:B------:R-:W-:Y:S01]  /*116e0*/  FADD.FTZ R230, R216, R4 ;  /* 0x00000004d8e67221 */ /* 0x000fe20000010000 */
[----:B------:R-:W-:Y:S01]  /*116f0*/  FADD.FTZ R229, R211, R3 ;  /* 0x00000003d3e57221 */ /* 0x000fe20000010000 */
[C---:B------:R-:W-:Y:S02]  /*11700*/  HMMA.16816.F32 R92, R76.reuse, R126, R92 ;  /* 0x0000007e4c5c723c */ /* 0x040fe4000000185c */
[----:B------:R1:W-:Y:S04]  /*11710*/  STL [R1+0xf0], R5 ;  /* 0x0000f00501007387 */ /* 0x0003e80000100800 */
[----:B------:R1:W-:Y:S02]  /*11720*/  STL [R1+0xec], R230 ;  /* 0x0000ece601007387 */ /* 0x0003e40000100800 */
[C---:B------:R-:W-:Y:S02]  /*11730*/  HMMA.16816.F32 R88, R76.reuse, R116, R88 ;  /* 0x000000744c58723c */ /* 0x040fe40000001858 */
[----:B------:R1:W-:Y:S04]  /*11740*/  STL [R1+0x100], R2 ;  /* 0x0001000201007387 */ /* 0x0003e80000100800 */
[----:B------:R1:W-:Y:S02]  /*11750*/  STG.E.U16 desc[UR28][R20.64+-0x10], R146 ;  /* 0xfffff09214007986 */ /* 0x0003e4000c10151c */
[C---:B------:R-:W-:Y:S02]  /*11760*/  HMMA.16816.F32 R84, R76.reuse, R118, R84 ;  /* 0x000000764c54723c */ /* 0x040fe40000001854 */
[----:B------:R1:W-:Y:S04]  /*11770*/  STG.E.U16 desc[UR28][R20.64+-0xe], R145 ;  /* 0xfffff29114007986 */ /* 0x0003e8000c10151c */
[----:B------:R1:W-:Y:S02]  /*11780*/  STL [R1+0xfc], R229 ;  /* 0x0000fce501007387 */ /* 0x0003e40000100800 */
        /* <DEDUP_REMOVED lines=9> */
[----:B------:R-:W-:-:S07]  /*11820*/  UISETP.GT.AND UP0, UPT, UR30, UR18, UPT ;  /* 0x000000121e00728c */ /* 0x000fce000bf04270 */
[----:B------:R-:W-:Y:S01]  /*11830*/  HMMA.16816.F32 R100, R100, R34, R28 ;  /* 0x000000226464723c */ /* 0x000fe2000000181c */
[----:B------:R-:W-:Y:S01]  /*11840*/  IADD3 R201, P1, PT, R36, -0x100, RZ ;  /* 0xffffff0024c97810 */ /* 0x000fe20007f3e0ff */
[----:B------:R-:W-:Y:S02]  /*11850*/  IMAD.MOV.U32 R68, RZ, RZ, R225 ;  /* 0x000000ffff447224 */ /* 0x000fe400078e00e1 */
[----:B------:R-:W-:Y:S01]  /*11860*/  IMAD.MOV.U32 R70, RZ, RZ, R224 ;  /* 0x000000ffff467224 */ /* 0x000fe200078e00e0 */
[----:B------:R-:W-:Y:S01]  /*11870*/  IADD3.X R200, PT, PT, R37, -0x1, RZ, P1, !PT ;  /* 0xffffffff25c87810 */ /* 0x000fe20000ffe4ff */
[----:B------:R-:W-:Y:S02]  /*11880*/  IMAD.MOV.U32 R69, RZ, RZ, R226 ;  /* 0x000000ffff457224 */ /* 0x000fe400078e00e2 */
[----:B------:R-:W-:Y:S01]  /*11890*/  IMAD.MOV.U32 R71, RZ, RZ, R227 ;  /* 0x000000ffff477224 */ /* 0x000fe200078e00e3 */
[----:B-1----:R-:W-:Y:S11]  /*118a0*/  BRA.U !UP0, `(.L_x_2338) ;  /* 0x00000075080c7547 */ /* 0x002ff6000b800000 */
[----:B------:R-:W2:Y:S04]  /*118b0*/  LDL R249, [R1+0x108] ;  /* 0x0001080001f97983 */ /* 0x000ea80000100800 */
[----:B------:R-:W3:Y:S01]  /*118c0*/  LDL R250, [R1+0x104] ;  /* 0x0001040001fa7983 */ /* 0x000ee20000100800 */
[----:B------:R-:W-:Y:S01]  /*118d0*/  UIADD3 UR30, UPT, UPT, UR23, -0x3, URZ ;  /* 0xfffffffd171e7890 */ /* 0x000fe2000fffe0ff */
[----:B------:R-:W-:-:S04]  /*118e0*/  DEPBAR.LE SB0, 0x0 ;  /* 0x000080000000791a */ /* 0x000fc80000000000 */
[----:B------:R-:W4:Y:S01]  /*118f0*/  LDL.LU R243, [R1] ;  /* 0x0000000001f37983 */ /* 0x000f220000300800 */
[----:B------:R-:W-:Y:S01]  /*11900*/  UIMAD.WIDE.U32 UR38, UR30, UR8, URZ ;  /* 0x000000081e2672a5 */ /* 0x000fe2000f8e00ff */
[----:B------:R-:W-:Y:S01]  /*11910*/  IMAD.U32 R4, RZ, RZ, UR8 ;  /* 0x00000008ff047e24 */ /* 0x000fe2000f8e00ff */
[----:B------:R-:W-:Y:S02]  /*11920*/  BAR.SYNC.DEFER_BLOCKING 0x0 ;  /* 0x0000000000007b1d */ /* 0x000fe40000010000 */
[----:B------:R-:W-:Y:S01]  /*11930*/  UIMAD UR6, UR30, UR9, UR39 ;  /* 0x000000091e0672a4 */ /* 0x000fe2000f8e0227 */
[----:B------:R-:W-:Y:S01]  /*11940*/  IMAD.U32 R9, RZ, RZ, UR8 ;  /* 0x00000008ff097e24 */ /* 0x000fe2000f8e00ff */
[----:B------:R-:W-:Y:S01]  /*11950*/  USHF.L.U32 UR4, UR38, 0x6, URZ ;  /* 0x0000000626047899 */ /* 0x000fe200080006ff */
[----:B------:R-:W-:Y:S01]  /*11960*/  IMAD.U32 R8, RZ, RZ, UR9 ;  /* 0x00000009ff087e24 */ /* 0x000fe2000f8e00ff */
[----:B------:R-:W-:Y:S01]  /*11970*/  USHF.L.U64.HI UR6, UR38, 0x6, UR6 ;  /* 0x0000000626067899 */ /* 0x000fe20008010206 */
[----:B------:R-:W-:-:S02]  /*11980*/  IMAD.U32 R5, RZ, RZ, UR8 ;  /* 0x00000008ff057e24 */ /* 0x000fc4000f8e00ff */
[----:B------:R-:W-:Y:S01]  /*11990*/  IMAD.U32 R7, RZ, RZ, UR8 ;  /* 0x00000008ff077e24 */ /* 0x000fe2000f8e00ff */
[----:B------:R-:W-:Y:S01]  /*119a0*/  @!P0 LEA R4, P3, R4, UR4, 0x4 ;  /* 0x0000000404048c11 */ /* 0x000fe2000f8620ff */
[----:B------:R-:W-:Y:S01]  /*119b0*/  IMAD.U32 R2, RZ, RZ, UR4 ;  /* 0x00000004ff027e24 */ /* 0x000fe2000f8e00ff */
[----:B------:R-:W-:Y:S01]  /*119c0*/  @!P0 LEA R5, P1, R5, UR4, 0x5 ;  /* 0x0000000405058c11 */ /* 0x000fe2000f8228ff */
[----:B------:R-:W-:Y:S01]  /*119d0*/  IMAD.U32 R3, RZ, RZ, UR6 ;  /* 0x00000006ff037e24 */ /* 0x000fe2000f8e00ff */
[----:B------:R-:W-:Y:S01]  /*119e0*/  @!P0 LEA.HI.X R9, R9, UR6, R8, 0x4, P3 ;  /* 0x0000000609098c11 */ /* 0x000fe200098f2408 */
[----:B------:R-:W-:Y:S02]  /*119f0*/  IMAD.U32 R6, RZ, RZ, UR9 ;  /* 0x00000009ff067e24 */ /* 0x000fe4000f8e00ff */
[----:B------:R-:W-:Y:S02]  /*11a00*/  IMAD.U32 R12, RZ, RZ, UR8 ;  /* 0x00000008ff0c7e24 */ /* 0x000fe4000f8e00ff */
[----:B------:R-:W-:Y:S01]  /*11a10*/  IMAD.U32 R13, RZ, RZ, UR9 ;  /* 0x00000009ff0d7e24 */ /* 0x000fe2000f8e00ff */
[----:B------:R-:W-:Y:S01]  /*11a20*/  @!P0 LEA.HI.X R7, R7, UR6, R6, 0x5, P1 ;  /* 0x0000000607078c11 */ /* 0x000fe200088f2c06 */
[----:B------:R-:W-:Y:S01]  /*11a30*/  @P0 STS.128 [R191+0x6000], RZ ;  /* 0x006000ffbf000388 */ /* 0x000fe20000000c00 */
[----:B-----5:R-:W-:Y:S01]  /*11a40*/  IMAD.IADD R0, R0, 0x1, R246 ;  /* 0x0000000100007824 */ /* 0x020fe200078e02f6 */
[----:B--2---:R-:W-:-:S02]  /*11a50*/  @!P0 LEA R10, P4, R2, R249, 0x1 ;  /* 0x000000f9020a8211 */ /* 0x004fc400078808ff */
[-C--:B------:R-:W-:Y:S02]  /*11a60*/  @!P0 LEA R8, P3, R4, R249.reuse, 0x1 ;  /* 0x000000f904088211 */ /* 0x080fe400078608ff */
[-C--:B---3--:R-:W-:Y:S01]  /*11a70*/  @!P0 LEA.HI.X R11, R2, R250.reuse, R3, 0x1, P4 ;  /* 0x000000fa020b8211 */ /* 0x088fe200020f0c03 */
[----:B------:R-:W-:Y:S01]  /*11a80*/  IMAD.U32 R2, RZ, RZ, UR4 ;  /* 0x00000004ff027e24 */ /* 0x000fe2000f8e00ff */
[-C--:B------:R-:W-:Y:S01]  /*11a90*/  @!P0 LEA.HI.X R9, R4, R250.reuse, R9, 0x1, P3 ;  /* 0x000000fa04098211 */ /* 0x080fe200018f0c09 */
[----:B------:R-:W-:Y:S01]  /*11aa0*/  IMAD.U32 R3, RZ, RZ, UR6 ;  /* 0x00000006ff037e24 */ /* 0x000fe2000f8e00ff */
[----:B------:R-:W-:Y:S01]  /*11ab0*/  @!P0 LEA R6, P1, R5, R249, 0x1 ;  /* 0x000000f905068211 */ /* 0x000fe200078208ff */
[----:B------:R-:W-:Y:S01]  /*11ac0*/  @!P0 IMAD R4, R13, 0x30, RZ ;  /* 0x000000300d048824 */ /* 0x000fe200078e02ff */
[----:B------:R-:W-:Y:S01]  /*11ad0*/  @!PT LDS RZ, [RZ] ;  /* 0x00000000fffff984 */ /* 0x000fe20000000800 */
[----:B------:R-:W-:Y:S01]  /*11ae0*/  @!PT LDS RZ, [RZ] ;  /* 0x00000000fffff984 */ /* 0x000fe20000000800 */
[----:B------:R-:W-:Y:S01]  /*11af0*/  @!PT LDS RZ, [RZ] ;  /* 0x00000000fffff984 */ /* 0x000fe20000000800 */
[----:B------:R-:W-:Y:S01]  /*11b00*/  @!P0 LDGSTS.E.BYPASS.LTC128B.128 [R191+0x6000], desc[UR28][R10.64] ;  /* 0x060000000abf8fae */ /* 0x000fe2000b981a1c */
[----:B------:R-:W-:Y:S01]  /*11b10*/  @!P0 IMAD.WIDE.U32 R2, R12, 0x30, R2 ;  /* 0x000000300c028825 */ /* 0x000fe200078e0002 */
[----:B------:R-:W-:-:S02]  /*11b20*/  @!P0 LEA.HI.X R7, R5, R250, R7, 0x1, P1 ;  /* 0x000000fa05078211 */ /* 0x000fc400008f0c07 */
[----:B------:R-:W-:Y:S01]  /*11b30*/  @P0 STS.128 [R191+0x6800], RZ ;  /* 0x006800ffbf000388 */ /* 0x000fe20000000c00 */
[----:B------:R-:W-:Y:S01]  /*11b40*/  @!P0 IMAD.IADD R3, R4, 0x1, R3 ;  /* 0x0000000104038824 */ /* 0x000fe200078e0203 */
[C---:B------:R-:W-:Y:S02]  /*11b50*/  @!P0 LEA R4, P1, R2.reuse, R249, 0x1 ;  /* 0x000000f902048211 */ /* 0x040fe400078208ff */
[----:B------:R-:W-:Y:S01]  /*11b60*/  @!PT LDS RZ, [RZ] ;  /* 0x00000000fffff984 */ /* 0x000fe20000000800 */
[----:B------:R-:W-:Y:S01]  /*11b70*/  @!PT LDS RZ, [RZ] ;  /* 0x00000000fffff984 */ /* 0x000fe20000000800 */
[----:B------:R-:W-:Y:S01]  /*11b80*/  @!PT LDS RZ, [RZ] ;  /* 0x00000000fffff984 */ /* 0x000fe20000000800 */
[----:B------:R1:W-:Y:S02]  /*11b90*/  @!P0 LDGSTS.E.BYPASS.LTC128B.128 [R191+0x6800], desc[UR28][R8.64] ;  /* 0x0680000008bf8fae */ /* 0x0003e4000b981a1c */
[----:B------:R-:W-:Y:S02]  /*11ba0*/  @!P0 LEA.HI.X R5, R2, R250, R3, 0x1, P1 ;  /* 0x000000fa02058211 */ /* 0x000fe400008f0c03 */
        /* <DEDUP_REMOVED lines=10> */
[----:B----4-:R-:W-:Y:S04]  /*11c50*/  LDSM.16.M88.4 R32, [R243+0x4000] ;  /* 0x00400000f320783b */ /* 0x010fe80000000200 */
[----:B------:R-:W-:Y:S04]  /*11c60*/  LDSM.16.M88.4 R28, [R243+0x4800] ;  /* 0x00480000f31c783b */ /* 0x000fe80000000200 */
[----:B------:R-:W-:Y:S04]  /*11c70*/  LDSM.16.M88.4 R24, [R243+0x5000] ;  /* 0x00500000f318783b */ /* 0x000fe80000000200 */
[----:B------:R3:W-:Y:S04]  /*11c80*/  LDSM.16.M88.4 R20, [R243+0x5800] ;  /* 0x00580000f314783b */ /* 0x0007e80000000200 */
[----:B------:R-:W4:Y:S04]  /*11c90*/  LDSM.16.M88.4 R12, [R246] ;  /* 0x00000000f60c783b */ /* 0x000f280000000200 */
[----:B-1----:R-:W1:Y:S04]  /*11ca0*/  LDSM.16.M88.4 R8, [R246+0x2000] ;  /* 0x00200000f608783b */ /* 0x002e680000000200 */
[----:B--2---:R-:W-:Y:S04]  /*11cb0*/  LDSM.16.M88.4 R4, [R0] ;  /* 0x000000000004783b */ /* 0x004fe80000000200 */
[----:B------:R-:W2:Y:S04]  /*11cc0*/  LDSM.16.M88.4 R60, [R244+0x4000] ;  /* 0x00400000f43c783b */ /* 0x000ea80000000200 */
[----:B------:R-:W-:Y:S04]  /*11cd0*/  LDSM.16.M88.4 R52, [R244+0x4800] ;  /* 0x00480000f434783b */ /* 0x000fe80000000200 */
[----:B---3--:R-:W3:Y:S01]  /*11ce0*/  LDL.LU R243, [R1+0x48] ;  /* 0x0000480001f37983 */ /* 0x008ee20000300800 */
[----:B------:R-:W-:Y:S01]  /*11cf0*/  IMAD.SHL.U32 R2, R178, 0x2, RZ ;  /* 0x00000002b2027824 */ /* 0x000fe200078e00ff */
[----:B------:R-:W-:-:S02]  /*11d00*/  UISETP.GT.AND UP0, UPT, UR30, UR18, UPT ;  /* 0x000000121e00728c */ /* 0x000fc4000bf04270 */
[----:B------:R-:W2:Y:S04]  /*11d10*/  LDSM.16.M88.4 R64, [R244+0x5000] ;  /* 0x00500000f440783b */ /* 0x000ea80000000200 */
[----:B------:R1:W2:Y:S04]  /*11d20*/  LDSM.16.M88.4 R16, [R0+0x2000] ;  /* 0x002000000010783b */ /* 0x0002a80000000200 */
[----:B------:R-:W2:Y:S04]  /*11d30*/  LDSM.16.M88.4 R68, [R244+0x5800] ;  /* 0x00580000f444783b */ /* 0x000ea80000000200 */
[----:B------:R1:W-:Y:S01]  /*11d40*/  STL [R1+0x13c], R2 ;  /* 0x00013c0201007387 */ /* 0x0003e20000100800 */
[C---:B----4-:R-:W-:Y:S03]  /*11d50*/  HMMA.16816.F32 R152, R12.reuse, R32, RZ ;  /* 0x000000200c98723c */ /* 0x050fe600000018ff */
[----:B------:R-:W0:Y:S05]  /*11d60*/  LDGDEPBAR ;  /* 0x00000000000079af */ /* 0x000e2a0000000000 */
[----:B------:R-:W-:Y:S01]  /*11d70*/  HMMA.16816.F32 R144, R12, R28, RZ ;  /* 0x0000001c0c90723c */ /* 0x000fe200000018ff */
[----:B-1----:R-:W-:-:S07]  /*11d80*/  IMAD.U32 R0, RZ, RZ, UR23 ;  /* 0x00000017ff007e24 */ /* 0x002fce000f8e00ff */
[----:B------:R-:W-:Y:S01]  /*11d90*/  HMMA.16816.F32 R72, R12, R24, RZ ;  /* 0x000000180c48723c */ /* 0x000fe200000018ff */
[----:B------:R-:W-:-:S07]  /*11da0*/  LOP3.LUT R2, R2, 0x6, RZ, 0xc0, !PT ;  /* 0x0000000602027812 */ /* 0x000fce00078ec0ff */
[----:B------:R-:W-:Y:S01]  /*11db0*/  HMMA.16816.F32 R48, R12, R20, RZ ;  /* 0x000000140c30723c */ /* 0x000fe200000018ff */
[----:B------:R-:W-:Y:S01]  /*11dc0*/  IMAD R0, R0, 0x40, R2 ;  /* 0x0000004000007824 */ /* 0x000fe200078e0202 */
[----:B------:R1:W-:Y:S03]  /*11dd0*/  STL [R1+0x138], R2 ;  /* 0x0001380201007387 */ /* 0x0003e60000100800 */
[----:B------:R-:W-:-:S03]  /*11de0*/  VIADD R3, R0, 0xffffff71 ;  /* 0xffffff7100037836 */ /* 0x000fc60000000000 */
[C---:B------:R-:W-:Y:S08]  /*11df0*/  HMMA.16816.F32 R148, R12.reuse, R34, RZ ;  /* 0x000000220c94723c */ /* 0x040ff000000018ff */
[C---:B------:R-:W-:Y:S08]  /*11e00*/  HMMA.16816.F32 R140, R12.reuse, R30, RZ ;  /* 0x0000001e0c8c723c */ /* 0x040ff000000018ff */
[----:B------:R-:W-:Y:S01]  /*11e10*/  HMMA.16816.F32 R56, R12, R26, RZ ;  /* 0x0000001a0c38723c */ /* 0x000fe200000018ff */
[----:B-1----:R-:W-:-:S07]  /*11e20*/  VIADD R2, R0, 0xffffff78 ;  /* 0xffffff7800027836 */ /* 0x002fce0000000000 */
[----:B------:R-:W-:Y:S08]  /*11e30*/  HMMA.16816.F32 R44, R12, R22, RZ ;  /* 0x000000160c2c723c */ /* 0x000ff000000018ff */
[C---:B------:R-:W-:Y:S08]  /*11e40*/  HMMA.16816.F32 R12, R8.reuse, R28, RZ ;  /* 0x0000001c080c723c */ /* 0x040ff000000018ff */
[C---:B------:R-:W-:Y:S08]  /*11e50*/  HMMA.16816.F32 R40, R8.reuse, R32, RZ ;  /* 0x000000200828723c */ /* 0x040ff000000018ff */
[----:B------:R-:W-:Y:S08]  /*11e60*/  HMMA.16816.F32 R156, R8, R34, RZ ;  /* 0x00000022089c723c */ /* 0x000ff000000018ff */
[----:B--2---:R-:W-:Y:S08]  /*11e70*/  HMMA.16816.F32 R164, R4, R62, R148 ;  /* 0x0000003e04a4723c */ /* 0x004ff00000001894 */
[----:B------:R-:W-:Y:S08]  /*11e80*/  HMMA.16816.F32 R32, R8, R30, RZ ;  /* 0x0000001e0820723c */ /* 0x000ff000000018ff */
[----:B------:R-:W-:Y:S01]  /*11e90*/  HMMA.16816.F32 R148, R4, R66, R56 ;  /* 0x000000420494723c */ /* 0x000fe20000001838 */
[----:B------:R-:W-:Y:S07]  /*11ea0*/  LDSM.16.M88.4 R56, [R247+0x4000] ;  /* 0x00400000f738783b */ /* 0x000fee0000000200 */
[----:B------:R-:W-:Y:S01]  /*11eb0*/  HMMA.16816.F32 R204, R16, R52, R12 ;  /* 0x0000003410cc723c */ /* 0x000fe2000000180c */
[----:B------:R-:W1:Y:S07]  /*11ec0*/  LDSM.16.M88.4 R12, [R248] ;  /* 0x00000000f80c783b */ /* 0x000e6e0000000200 */
[C---:B------:R-:W-:Y:S08]  /*11ed0*/  HMMA.16816.F32 R28, R8.reuse, R24, RZ ;  /* 0x00000018081c723c */ /* 0x040ff000000018ff */
[C---:B------:R-:W-:Y:S08]  /*11ee0*/  HMMA.16816.F32 R220, R8.reuse, R26, RZ ;  /* 0x0000001a08dc723c */ /* 0x040ff000000018ff */
[C---:B------:R-:W-:Y:S08]  /*11ef0*/  HMMA.16816.F32 R24, R8.reuse, R20, RZ ;  /* 0x000000140818723c */ /* 0x040ff000000018ff */
[----:B------:R-:W-:Y:S01]  /*11f00*/  HMMA.16816.F32 R192, R8, R22, RZ ;  /* 0x0000001608c0723c */ /* 0x000fe200000018ff */
[----:B------:R-:W2:Y:S07]  /*11f10*/  LDSM.16.M88.4 R8, [R248+0x2000] ;  /* 0x00200000f808783b */ /* 0x000eae0000000200 */
[C---:B------:R-:W-:Y:S01]  /*11f20*/  HMMA.16816.F32 R200, R4.reuse, R70, R44 ;  /* 0x0000004604c8723c */ /* 0x040fe2000000182c */
[----:B------:R-:W4:Y:S07]  /*11f30*/  LDSM.16.M88.4 R44, [R247+0x5000] ;  /* 0x00500000f72c783b */ /* 0x000f2e0000000200 */
[C---:B------:R-:W-:Y:S08]  /*11f40*/  HMMA.16816.F32 R160, R4.reuse, R52, R144 ;  /* 0x0000003404a0723c */ /* 0x040ff00000001890 */
[----:B------:R-:W-:Y:S01]  /*11f50*/  HMMA.16816.F32 R144, R4, R68, R48 ;  /* 0x000000440490723c */ /* 0x000fe20000001830 */
[----:B------:R-:W4:Y:S07]  /*11f60*/  LDSM.16.M88.4 R48, [R247+0x4800] ;  /* 0x00480000f730783b */ /* 0x000f2e0000000200 */
[-C--:B------:R-:W-:Y:S01]  /*11f70*/  HMMA.16816.F32 R196, R16, R60.reuse, R40 ;  /* 0x0000003c10c4723c */ /* 0x080fe20000001828 */
[----:B------:R-:W4:Y:S07]  /*11f80*/  LDSM.16.M88.4 R40, [R247+0x5800] ;  /* 0x00580000f728783b */ /* 0x000f2e0000000200 */
[C---:B------:R-:W-:Y:S08]  /*11f90*/  HMMA.16816.F32 R168, R4.reuse, R60, R152 ;  /* 0x0000003c04a8723c */ /* 0x040ff00000001898 */
[C---:B------:R-:W-:Y:S08]  /*11fa0*/  HMMA.16816.F32 R152, R4.reuse, R64, R72 ;  /* 0x000000400498723c */ /* 0x040ff00000001848 */
[-C--:B------:R-:W-:Y:S08]  /*11fb0*/  HMMA.16816.F32 R216, R4, R54.reuse, R140 ;  /* 0x0000003604d8723c */ /* 0x080ff0000000188c */
[C---:B------:R-:W-:Y:S01]  /*11fc0*/  HMMA.16816.F32 R72, R16.reuse, R54, R32 ;  /* 0x000000361048723c */ /* 0x040fe20000001820 */
[----:B------:R-:W-:Y:S04]  /*11fd0*/  LDSM.16.M88.4 R32, [R245+0x4000] ;  /* 0x00400000f520783b */ /* 0x000fe80000000200 */
[----:B------:R-:W-:Y:S03]  /*11fe0*/  LDSM.16.M88.4 R52, [R245+0x5800] ;  /* 0x00580000f534783b */ /* 0x000fe60000000200 */
[C---:B------:R-:W-:Y:S01]  /*11ff0*/  HMMA.16816.F32 R212, R16.reuse, R68, R24 ;  /* 0x0000004410d4723c */ /* 0x040fe20000001818 */
[----:B------:R-:W-:Y:S07]  /*12000*/  LDSM.16.M88.4 R24, [R245+0x5000] ;  /* 0x00500000f518783b */ /* 0x000fee0000000200 */
[C---:B------:R-:W-:Y:S08]  /*12010*/  HMMA.16816.F32 R60, R16.reuse, R62, R156 ;  /* 0x0000003e103c723c */ /* 0x040ff0000000189c */
[C---:B------:R-:W-:Y:S01]  /*12020*/  HMMA.16816.F32 R208, R16.reuse, R64, R28 ;  /* 0x0000004010d0723c */ /* 0x040fe2000000181c */
[----:B------:R-:W-:Y:S07]  /*12030*/  LDSM.16.M88.4 R28, [R245+0x4800] ;  /* 0x00480000f51c783b */ /* 0x000fee0000000200 */
[----:B------:R-:W-:Y:S08]  /*12040*/  HMMA.16816.F32 R140, R16, R66, R220 ;  /* 0x00000042108c723c */ /* 0x000ff000000018dc */
[-C--:B-1----:R-:W-:Y:S08]  /*12050*/  HMMA.16816.F32 R168, R12, R56.reuse, R168 ;  /* 0x000000380ca8723c */ /* 0x082ff000000018a8 */
[----:B--2---:R-:W-:Y:S08]  /*12060*/  HMMA.16816.F32 R64, R8, R56, R196 ;  /* 0x000000380840723c */ /* 0x004ff000000018c4 */
[----:B------:R-:W-:Y:S08]  /*12070*/  HMMA.16816.F32 R192, R16, R70, R192 ;  /* 0x0000004610c0723c */ /* 0x000ff000000018c0 */
[C---:B------:R-:W-:Y:S01]  /*12080*/  HMMA.16816.F32 R60, R8.reuse, R58, R60 ;  /* 0x0000003a083c723c */ /* 0x040fe2000000183c */
[----:B---3--:R-:W1:Y:S07]  /*12090*/  LDSM.16.M88.4 R4, [R243] ;  /* 0x00000000f304783b */ /* 0x008e6e0000000200 */
[----:B----4-:R-:W-:Y:S01]  /*120a0*/  HMMA.16816.F32 R16, R8, R44, R208 ;  /* 0x0000002c0810723c */ /* 0x010fe200000018d0 */
[----:B------:R-:W2:Y:S01]  /*120b0*/  LDSM.16.M88.4 R20, [R243+0x2000] ;  /* 0x00200000f314783b */ /* 0x000ea20000000200 */
[----:B------:R-:W-:-:S06]  /*120c0*/  DEPBAR.LE SB0, 0x0 ;  /* 0x000080000000791a */ /* 0x000fcc0000000000 */
[C---:B------:R-:W-:Y:S08]  /*120d0*/  HMMA.16816.F32 R164, R12.reuse, R58, R164 ;  /* 0x0000003a0ca4723c */ /* 0x040ff000000018a4 */
[C---:B------:R-:W-:Y:S08]  /*120e0*/  HMMA.16816.F32 R160, R12.reuse, R48, R160 ;  /* 0x000000300ca0723c */ /* 0x040ff000000018a0 */
[C---:B------:R-:W-:Y:S08]  /*120f0*/  HMMA.16816.F32 R156, R12.reuse, R50, R216 ;  /* 0x000000320c9c723c */ /* 0x040ff000000018d8 */
[----:B------:R-:W-:Y:S08]  /*12100*/  HMMA.16816.F32 R68, R12, R42, R200 ;  /* 0x0000002a0c44723c */ /* 0x000ff000000018c8 */
[----:B------:R-:W-:Y:S08]  /*12110*/  HMMA.16816.F32 R56, R8, R48, R204 ;  /* 0x000000300838723c */ /* 0x000ff000000018cc */
[C---:B------:R-:W-:Y:S08]  /*12120*/  HMMA.16816.F32 R152, R12.reuse, R44, R152 ;  /* 0x0000002c0c98723c */ /* 0x040ff00000001898 */
[----:B------:R-:W-:Y:S08]  /*12130*/  HMMA.16816.F32 R148, R12, R46, R148 ;  /* 0x0000002e0c94723c */ /* 0x000ff00000001894 */
[----:B------:R-:W-:Y:S08]  /*12140*/  HMMA.16816.F32 R48, R8, R50, R72 ;  /* 0x000000320830723c */ /* 0x000ff00000001848 */
[----:B------:R-:W-:Y:S08]  /*12150*/  HMMA.16816.F32 R144, R12, R40, R144 ;  /* 0x000000280c90723c */ /* 0x000ff00000001890 */
[C---:B------:R-:W-:Y:S08]  /*12160*/  HMMA.16816.F32 R44, R8.reuse, R46, R140 ;  /* 0x0000002e082c723c */ /* 0x040ff0000000188c */
[----:B------:R-:W-:Y:S08]  /*12170*/  HMMA.16816.F32 R12, R8, R40, R212 ;  /* 0x00000028080c723c */ /* 0x000ff000000018d4 */
[-C--:B-1----:R-:W-:Y:S08]  /*12180*/  HMMA.16816.F32 R168, R4, R32.reuse, R168 ;  /* 0x0000002004a8723c */ /* 0x082ff000000018a8 */
[C---:B--2---:R-:W-:Y:S08]  /*12190*/  HMMA.16816.F32 R64, R20.reuse, R32, R64 ;  /* 0x000000201440723c */ /* 0x044ff00000001840 */
[C---:B------:R-:W-:Y:S08]  /*121a0*/  HMMA.16816.F32 R140, R20.reuse, R34, R60 ;  /* 0x00000022148c723c */ /* 0x040ff0000000183c */
[----:B------:R-:W-:Y:S01]  /*121b0*/  HMMA.16816.F32 R60, R20, R24, R16 ;  /* 0x00000018143c723c */ /* 0x000fe20000001810 */
[----:B------:R-:W-:-:S02]  /*121c0*/  VIADD R16, R0, 0xffffff40 ;  /* 0xffffff4000107836 */ /* 0x000fc40000000000 */
[C---:B------:R-:W-:Y:S02]  /*121d0*/  VIADD R19, R183.reuse, 0x8 ;  /* 0x00000008b7137836 */ /* 0x040fe40000000000 */
[C---:B------:R-:W-:Y:S01]  /*121e0*/  VIADD R18, R183.reuse, 0x40 ;  /* 0x00000040b7127836 */ /* 0x040fe20000000000 */
[CC--:B------:R-:W-:Y:S01]  /*121f0*/  ISETP.GT.AND P1, PT, R183.reuse, R16.reuse, PT ;  /* 0x00000010b700720c */ /* 0x0c0fe20003f24270 */
[----:B------:R-:W-:Y:S01]  /*12200*/  VIADD R17, R183, 0x48 ;  /* 0x00000048b7117836 */ /* 0x000fe20000000000 */
[----:B------:R-:W-:Y:S01]  /*12210*/  HMMA.16816.F32 R164, R4, R34, R164 ;  /* 0x0000002204a4723c */ /* 0x000fe200000018a4 */
[----:B------:R-:W-:Y:S02]  /*12220*/  ISETP.GE.AND P4, PT, R16, R187, PT ;  /* 0x000000bb1000720c */ /* 0x000fe40003f86270 */
[-C--:B------:R-:W-:Y:S02]  /*12230*/  ISETP.GT.AND P3, PT, R19, R16.reuse, PT ;  /* 0x000000101300720c */ /* 0x080fe40003f64270 */
[----:B------:R-:W-:-:S03]  /*12240*/  ISETP.GT.AND P5, PT, R17, R16, PT ;  /* 0x000000101100720c */ /* 0x000fc60003fa4270 */
[C---:B------:R-:W-:Y:S08]  /*12250*/  HMMA.16816.F32 R160, R4.reuse, R28, R160 ;  /* 0x0000001c04a0723c */ /* 0x040ff000000018a0 */
[C---:B------:R-:W-:Y:S08]  /*12260*/  HMMA.16816.F32 R196, R4.reuse, R30, R156 ;  /* 0x0000001e04c4723c */ /* 0x040ff0000000189c */
[----:B------:R-:W-:Y:S08]  /*12270*/  HMMA.16816.F32 R208, R4, R54, R68 ;  /* 0x0000003604d0723c */ /* 0x000ff00000001844 */
[C---:B------:R-:W-:Y:S08]  /*12280*/  HMMA.16816.F32 R68, R20.reuse, R30, R48 ;  /* 0x0000001e1444723c */ /* 0x040ff00000001830 */
[----:B------:R-:W-:Y:S08]  /*12290*/  HMMA.16816.F32 R48, R20, R26, R44 ;  /* 0x0000001a1430723c */ /* 0x000ff0000000182c */
[----:B------:R-:W-:Y:S01]  /*122a0*/  HMMA.16816.F32 R200, R4, R24, R152 ;  /* 0x0000001804c8723c */ /* 0x000fe20000001898 */
[----:B------:R-:W-:Y:S01]  /*122b0*/  FSEL R24, R168, -INF , !P1 ;  /* 0xff800000a8187808 */ /* 0x000fe20004800000 */
[----:B------:R-:W-:Y:S01]  /*122c0*/  BAR.SYNC.DEFER_BLOCKING 0x0 ;  /* 0x0000000000007b1d */ /* 0x000fe20000010000 */
[----:B------:R-:W-:-:S04]  /*122d0*/  ISETP.GT.AND P1, PT, R18, R16, PT ;  /* 0x000000101200720c */ /* 0x000fc80003f24270 */
[----:B------:R-:W-:Y:S01]  /*122e0*/  FSEL R25, R64, -INF , !P1 ;  /* 0xff80000040197808 */ /* 0x000fe20004800000 */
[----:B------:R-:W-:Y:S01]  /*122f0*/  HMMA.16816.F32 R44, R20, R52, R12 ;  /* 0x00000034142c723c */ /* 0x000fe2000000180c */
[C---:B------:R-:W-:Y:S02]  /*12300*/  VIADD R15, R0.reuse, 0xffffff41 ;  /* 0xffffff41000f7836 */ /* 0x040fe40000000000 */
[C---:B------:R-:W-:Y:S02]  /*12310*/  VIADD R14, R0.reuse, 0xffffff48 ;  /* 0xffffff48000e7836 */ /* 0x040fe40000000000 */
[C---:B------:R-:W-:Y:S02]  /*12320*/  VIADD R13, R0.reuse, 0xffffff49 ;  /* 0xffffff49000d7836 */ /* 0x040fe40000000000 */
[----:B------:R-:W-:Y:S01]  /*12330*/  VIADD R12, R0, 0xffffff50 ;  /* 0xffffff50000c7836 */ /* 0x000fe20000000000 */
[----:B------:R-:W-:Y:S01]  /*12340*/  HMMA.16816.F32 R204, R4, R26, R148 ;  /* 0x0000001a04cc723c */ /* 0x000fe20000001894 */
[----:B------:R-:W-:-:S02]  /*12350*/  FSEL R26, R170, -INF , !P3 ;  /* 0xff800000aa1a7808 */ /* 0x000fc40005800000 */
[C---:B------:R-:W-:Y:S02]  /*12360*/  ISETP.GT.AND P3, PT, R19.reuse, R14, PT ;  /* 0x0000000e1300720c */ /* 0x040fe40003f64270 */
[----:B------:R-:W-:-:S03]  /*12370*/  ISETP.GT.AND P1, PT, R19, R13, PT ;  /* 0x0000000d1300720c */ /* 0x000fc60003f24270 */
[----:B------:R-:W-:Y:S01]  /*12380*/  HMMA.16816.F32 R212, R4, R52, R144 ;  /* 0x0000003404d4723c */ /* 0x000fe20000001890 */
[----:B------:R-:W-:Y:S01]  /*12390*/  FSEL R144, R24, -INF , !P4 ;  /* 0xff80000018907808 */ /* 0x000fe20006000000 */
[C---:B------:R-:W-:Y:S01]  /*123a0*/  VIADD R7, R0.reuse, 0xffffff61 ;  /* 0xffffff6100077836 */ /* 0x040fe20000000000 */
[C---:B------:R-:W-:Y:S01]  /*123b0*/  ISETP.GT.AND P4, PT, R19.reuse, R15, PT ;  /* 0x0000000f1300720c */ /* 0x040fe20003f84270 */
[----:B------:R-:W-:Y:S01]  /*123c0*/  VIADD R6, R0, 0xffffff68 ;  /* 0xffffff6800067836 */ /* 0x000fe20000000000 */
[----:B------:R-:W-:Y:S01]  /*123d0*/  FSEL R24, R66, -INF , !P5 ;  /* 0xff80000042187808 */ /* 0x000fe20006800000 */
[C---:B------:R-:W-:Y:S01]  /*123e0*/  VIADD R5, R0.reuse, 0xffffff69 ;  /* 0xffffff6900057836 */ /* 0x040fe20000000000 */
[----:B------:R-:W-:Y:S01]  /*123f0*/  ISETP.GT.AND P5, PT, R19, R12, PT ;  /* 0x0000000c1300720c */ /* 0x000fe20003fa4270 */
[----:B------:R-:W-:Y:S01]  /*12400*/  HMMA.16816.F32 R192, R8, R42, R192 ;  /* 0x0000002a08c0723c */ /* 0x000fe200000018c0 */
[C---:B------:R-:W-:Y:S01]  /*12410*/  VIADD R11, R0.reuse, 0xffffff51 ;  /* 0xffffff51000b7836 */ /* 0x040fe20000000000 */
[----:B------:R-:W-:Y:S01]  /*12420*/  FSEL R27, R171, -INF , !P4 ;  /* 0xff800000ab1b7808 */ /* 0x000fe20006000000 */
[C---:B------:R-:W-:Y:S01]  /*12430*/  VIADD R10, R0.reuse, 0xffffff58 ;  /* 0xffffff58000a7836 */ /* 0x040fe20000000000 */
[----:B------:R-:W-:Y:S01]  /*12440*/  FSEL R30, R167, -INF , !P1 ;  /* 0xff800000a71e7808 */ /* 0x000fe20004800000 */
[C---:B------:R-:W-:Y:S01]  /*12450*/  VIADD R9, R0.reuse, 0xffffff59 ;  /* 0xffffff5900097836 */ /* 0x040fe20000000000 */
[C---:B------:R-:W-:Y:S01]  /*12460*/  ISETP.GT.AND P4, PT, R19.reuse, R11, PT ;  /* 0x0000000b1300720c */ /* 0x040fe20003f84270 */
[----:B------:R-:W-:Y:S01]  /*12470*/  VIADD R8, R0, 0xffffff60 ;  /* 0xffffff6000087836 */ /* 0x000fe20000000000 */
[----:B------:R-:W-:Y:S01]  /*12480*/  HMMA.16816.F32 R72, R20, R28, R56 ;  /* 0x0000001c1448723c */ /* 0x000fe20000001838 */
[----:B------:R-:W-:Y:S01]  /*12490*/  FSEL R28, R166, -INF , !P3 ;  /* 0xff800000a61c7808 */ /* 0x000fe20005800000 */
[C---:B------:R-:W-:Y:S01]  /*124a0*/  VIADD R4, R0.reuse, 0xffffff70 ;  /* 0xffffff7000047836 */ /* 0x040fe20000000000 */
[C---:B------:R-:W-:Y:S01]  /*124b0*/  ISETP.GT.AND P3, PT, R19.reuse, R10, PT ;  /* 0x0000000a1300720c */ /* 0x040fe20003f64270 */
[----:B------:R-:W-:Y:S01]  /*124c0*/  VIADD R0, R0, 0xffffff79 ;  /* 0xffffff7900007836 */ /* 0x000fe20000000000 */
[----:B------:R-:W-:-:S02]  /*124d0*/  ISETP.GT.AND P1, PT, R19, R9, PT ;  /* 0x000000091300720c */ /* 0x000fc40003f24270 */
[----:B------:R-:W-:Y:S02]  /*124e0*/  FSEL R32, R162, -INF , !P5 ;  /* 0xff800000a2207808 */ /* 0x000fe40006800000 */
[----:B------:R-:W-:Y:S02]  /*124f0*/  ISETP.GT.AND P5, PT, R19, R8, PT ;  /* 0x000000081300720c */ /* 0x000fe40003fa4270 */
[----:B------:R-:W-:Y:S01]  /*12500*/  FSEL R34, R163, -INF , !P4 ;  /* 0xff800000a3227808 */ /* 0x000fe20006000000 */
[----:B------:R-:W-:Y:S01]  /*12510*/  HMMA.16816.F32 R52, R20, R54, R192 ;  /* 0x000000361434723c */ /* 0x000fe200000018c0 */
[C---:B------:R-:W-:Y:S02]  /*12520*/  ISETP.GT.AND P4, PT, R19.reuse, R7, PT ;  /* 0x000000071300720c */ /* 0x040fe40003f84270 */
[----:B------:R-:W-:Y:S02]  /*12530*/  FSEL R38, R198, -INF , !P3 ;  /* 0xff800000c6267808 */ /* 0x000fe40005800000 */
[----:B------:R-:W-:-:S02]  /*12540*/  ISETP.GT.AND P3, PT, R19, R6, PT ;  /* 0x000000061300720c */ /* 0x000fc40003f64270 */
[----:B------:R-:W-:Y:S02]  /*12550*/  FSEL R40, R199, -INF , !P1 ;  /* 0xff800000c7287808 */ /* 0x000fe40004800000 */
[C---:B------:R-:W-:Y:S02]  /*12560*/  ISETP.GT.AND P1, PT, R19.reuse, R5, PT ;  /* 0x000000051300720c */ /* 0x040fe40003f24270 */
[----:B------:R-:W-:Y:S02]  /*12570*/  FSEL R43, R202, -INF , !P5 ;  /* 0xff800000ca2b7808 */ /* 0x000fe40006800000 */
        /* <DEDUP_REMOVED lines=10> */
[----:B------:R-:W-:Y:S02]  /*12620*/  ISETP.GT.AND P4, PT, R18, R14, PT ;  /* 0x0000000e1200720c */ /* 0x000fe40003f84270 */
[----:B------:R-:W-:Y:S02]  /*12630*/  FSEL R145, R210, -INF , !P3 ;  /* 0xff800000d2917808 */ /* 0x000fe40005800000 */
[C---:B------:R-:W-:Y:S02]  /*12640*/  ISETP.GT.AND P3, PT, R18.reuse, R13, PT ;  /* 0x0000000d1200720c */ /* 0x040fe40003f64270 */
        /* <DEDUP_REMOVED lines=33> */
[----:B------:R-:W-:Y:S02]  /*12860*/  FSEL R16, R169, -INF , !P5 ;  /* 0xff800000a9107808 */ /* 0x000fe40006800000 */
[----:B------:R-:W-:Y:S02]  /*12870*/  ISETP.GE.AND P1, PT, R15, R187, PT ;  /* 0x000000bb0f00720c */ /* 0x000fe40003f26270 */
        /* <DEDUP_REMOVED lines=9> */
[-C--:B------:R-:W-:Y:S02]  /*12910*/  ISETP.GT.AND P5, PT, R183, R14.reuse, PT ;  /* 0x0000000eb700720c */ /* 0x080fe40003fa4270 */
[----:B------:R-:W-:Y:S02]  /*12920*/  ISETP.GE.AND P4, PT, R14, R187, PT ;  /* 0x000000bb0e00720c */ /* 0x000fe40003f86270 */
[----:B------:R-:W-:Y:S02]  /*12930*/  FSEL R16, R164, -INF , !P5 ;  /* 0xff800000a4107808 */ /* 0x000fe40006800000 */
[----:B------:R-:W-:Y:S02]  /*12940*/  FSEL R162, R15, -INF , !P1 ;  /* 0xff8000000fa27808 */ /* 0x000fe40004800000 */
[----:B------:R-:W-:Y:S02]  /*12950*/  ISETP.GT.AND P1, PT, R17, R14, PT ;  /* 0x0000000e1100720c */ /* 0x000fe40003f24270 */
[----:B------:R-:W-:-:S02]  /*12960*/  FSEL R146, R19, -INF , !P3 ;  /* 0xff80000013927808 */ /* 0x000fc40005800000 */
[----:B------:R-:W-:Y:S02]  /*12970*/  ISETP.GE.AND P3, PT, R14, R189, PT ;  /* 0x000000bd0e00720c */ /* 0x000fe40003f66270 */
[----:B------:R-:W-:Y:S02]  /*12980*/  ISETP.GT.AND P5, PT, R183, R13, PT ;  /* 0x0000000db700720c */ /* 0x000fe40003fa4270 */
        /* <DEDUP_REMOVED lines=116> */
[----:B------:R-:W-:Y:S02]  /*130d0*/  ISETP.GE.AND P4, PT, R4, R187, PT ;  /* 0x000000bb0400720c */ /* 0x000fe40003f86270 */
        /* <DEDUP_REMOVED lines=27> */
[----:B------:R-:W-:Y:S02]  /*13290*/  ISETP.GT.AND P1, PT, R17, R2, PT ;  /* 0x000000021100720c */ /* 0x000fe40003f24270 */
[----:B------:R-:W-:Y:S02]  /*132a0*/  ISETP.GT.AND P5, PT, R183, R0, PT ;  /* 0x00000000b700720c */ /* 0x000fe40003fa4270 */
[----:B------:R-:W-:Y:S02]  /*132b0*/  FSEL R19, R145, -INF , !P4 ;  /* 0xff80000091137808 */ /* 0x000fe40006000000 */
[----:B------:R-:W-:-:S02]  /*132c0*/  ISETP.GE.AND P4, PT, R2, R190, PT ;  /* 0x000000be0200720c */ /* 0x000fc40003f86270 */
        /* <DEDUP_REMOVED lines=12> */
[----:B------:R-:W-:Y:S02]  /*13390*/  FSEL R18, R45, -INF , !P4 ;  /* 0xff8000002d127808 */ /* 0x000fe40006000000 */
[----:B------:R-:W-:Y:S01]  /*133a0*/  FSEL R30, R0, -INF , !P3 ;  /* 0xff800000001e7808 */ /* 0x000fe20005800000 */
[----:B------:R-:W-:Y:S06]  /*133b0*/  BRA.U !UP0, `(.L_x_2342) ;  /* 0x0000000108e87547 */ /* 0x000fec000b800000 */
        /* <DEDUP_REMOVED lines=56> */
.L_x_2344:
[----:B------:R-:W-:Y:S05]  /*13740*/  BSYNC.RECONVERGENT B0 ;  /* 0x0000000000007941 */ /* 0x000fea0003800200 */
.L_x_2343:
[----:B------:R-:W0:Y:S02]  /*13750*/  LDGDEPBAR ;  /* 0x00000000000079af */ /* 0x000e240000000000 */
.L_x_2342:
[----:B-1----:R-:W3:Y:S04]  /*13760*/  LDL.64 R6, [R1+0x120] ;  /* 0x0001200001067983 */ /* 0x002ee80000100a00 */
[----:B------:R1:W-:Y:S04]  /*13770*/  STL.64 [R1+0x158], R36 ;  /* 0x0001582401007387 */ /* 0x0003e80000100a00 */
[----:B-1----:R-:W4:Y:S04]  /*13780*/  LDL.64 R36, [R1+0x128] ;  /* 0x0001280001247983 */ /* 0x002f280000100a00 */
[----:B------:R2:W-:Y:S04]  /*13790*/  STL.64 [R1+0x150], R190 ;  /* 0x000150be01007387 */ /* 0x0005e80000100a00 */
[----:B--2---:R-:W2:Y:S04]  /*137a0*/  LDL.64 R190, [R1+0x110] ;  /* 0x0001100001be7983 */ /* 0x004ea80000100a00 */
[----:B------:R1:W-:Y:S04]  /*137b0*/  STL.64 [R1+0x148], R188 ;  /* 0x000148bc01007387 */ /* 0x0003e80000100a00 */
[----:B-1----:R-:W2:Y:S04]  /*137c0*/  LDL.64 R188, [R1+0x130] ;  /* 0x0001300001bc7983 */ /* 0x002ea80000100a00 */
[----:B------:R1:W-:Y:S04]  /*137d0*/  STL.64 [R1+0x140], R176 ;  /* 0x000140b001007387 */ /* 0x0003e80000100a00 */
[----:B-1----:R-:W2:Y:S01]  /*137e0*/  LDL.64 R176, [R1+0x118] ;  /* 0x0001180001b07983 */ /* 0x002ea20000100a00 */
[----:B------:R-:W-:Y:S01]  /*137f0*/  FMNMX3.FTZ R0, R227, R144, R25, !PT ;  /* 0x00000090e3007276 */ /* 0x000fe20007810019 */
[----:B------:R-:W-:Y:S01]  /*13800*/  USHF.L.U32 UR4, UR30, 0x1, URZ ;  /* 0x000000011e047899 */ /* 0x000fe200080006ff */
[----:B------:R-:W-:-:S02]  /*13810*/  SHF.R.U32.HI R8, RZ, 0x5, R178 ;  /* 0x00000005ff087819 */ /* 0x000fc400000116b2 */
[----:B------:R-:W-:Y:S02]  /*13820*/  FMNMX3.FTZ R0, R0, R73, R67, !PT ;  /* 0x0000004900007276 */ /* 0x000fe40007810043 */
[----:B------:R-:W-:Y:S02]  /*13830*/  SHF.R.U32.HI R10, RZ, 0x5, R178 ;  /* 0x00000005ff0a7819 */ /* 0x000fe400000116b2 */
        /* <DEDUP_REMOVED lines=13> */
[----:B------:R-:W1:Y:S01]  /*13910*/  SHFL.BFLY PT, R5, R0, 0x2, 0x1f ;  /* 0x0c401f0000057f89 */ /* 0x000e6200000e0000 */
[----:B------:R-:W-:Y:S02]  /*13920*/  FMNMX3.FTZ R4, R4, R22, R20, !PT ;  /* 0x0000001604047276 */ /* 0x000fe40007810014 */
[----:B------:R-:W-:Y:S02]  /*13930*/  FMNMX3.FTZ R2, R2, R148, R143, !PT ;  /* 0x0000009402027276 */ /* 0x000fe4000781008f */
[----:B------:R-:W-:-:S02]  /*13940*/  FMNMX3.FTZ R4, R4, R19, R16, !PT ;  /* 0x0000001304047276 */ /* 0x000fc40007810010 */
[----:B------:R-:W-:Y:S01]  /*13950*/  FMNMX3.FTZ R3, R2, R141, R74, !PT ;  /* 0x0000008d02037276 */ /* 0x000fe2000781004a */
[----:B------:R-:W-:Y:S01]  /*13960*/  IMAD.U32 R2, RZ, RZ, UR37 ;  /* 0x00000025ff027e24 */ /* 0x000fe2000f8e00ff */
[----:B------:R-:W-:Y:S01]  /*13970*/  FMNMX3.FTZ R68, R225, R166, R162, !PT ;  /* 0x000000a6e1447276 */ /* 0x000fe200078100a2 */
[----:B------:R-:W1:Y:S01]  /*13980*/  SHFL.BFLY PT, R69, R4, 0x2, 0x1f ;  /* 0x0c401f0004457f89 */ /* 0x000e6200000e0000 */
[----:B------:R-:W-:Y:S02]  /*13990*/  FMNMX3.FTZ R3, R3, R66, R61, !PT ;  /* 0x0000004203037276 */ /* 0x000fe4000781003d */
[----:B------:R-:W-:-:S04]  /*139a0*/  FMNMX3.FTZ R68, R68, R163, R160, !PT ;  /* 0x000000a344447276 */ /* 0x000fc800078100a0 */
[----:B------:R-:W-:-:S04]  /*139b0*/  FMNMX3.FTZ R68, R68, R157, R155, !PT ;  /* 0x0000009d44447276 */ /* 0x000fc8000781009b */
[----:B------:R-:W-:Y:S02]  /*139c0*/  FMNMX3.FTZ R68, R68, R151, R147, !PT ;  /* 0x0000009744447276 */ /* 0x000fe40007810093 */
[----:B-1----:R-:W-:Y:S02]  /*139d0*/  FMNMX.FTZ R0, R0, R5, !PT ;  /* 0x0000000500007209 */ /* 0x002fe40007810000 */
[----:B------:R-:W-:Y:S02]  /*139e0*/  FMNMX3.FTZ R5, R3, R52, R33, !PT ;  /* 0x0000003403057276 */ /* 0x000fe40007810021 */
[----:B------:R-:W-:Y:S01]  /*139f0*/  FMNMX3.FTZ R68, R68, R75, R62, !PT ;  /* 0x0000004b44447276 */ /* 0x000fe2000781003e */
[----:B------:R-:W1:Y:S01]  /*13a00*/  SHFL.BFLY PT, R71, R0, 0x1, 0x1f ;  /* 0x0c201f0000477f89 */ /* 0x000e6200000e0000 */
[----:B------:R-:W-:Y:S02]  /*13a10*/  FMNMX3.FTZ R5, R5, R31, R28, !PT ;  /* 0x0000001f05057276 */ /* 0x000fe4000781001c */
[----:B------:R-:W-:-:S02]  /*13a20*/  FMNMX3.FTZ R68, R68, R56, R50, !PT ;  /* 0x0000003844447276 */ /* 0x000fc40007810032 */
[----:B------:R-:W-:Y:S02]  /*13a30*/  FMNMX3.FTZ R70, R5, R26, R23, !PT ;  /* 0x0000001a05467276 */ /* 0x000fe40007810017 */
[----:B------:R-:W-:Y:S02]  /*13a40*/  FMNMX.FTZ R69, R4, R69, !PT ;  /* 0x0000004504457209 */ /* 0x000fe40007810000 */
[----:B------:R-:W-:Y:S02]  /*13a50*/  FMNMX3.FTZ R70, R70, R21, R18, !PT ;  /* 0x0000001546467276 */ /* 0x000fe40007810012 */
[----:B------:R-:W-:Y:S01]  /*13a60*/  FMNMX3.FTZ R68, R68, R46, R39, !PT ;  /* 0x0000002e44447276 */ /* 0x000fe20007810027 */
[----:B------:R-:W1:Y:S03]  /*13a70*/  SHFL.BFLY PT, R13, R69, 0x1, 0x1f ;  /* 0x0c201f00450d7f89 */ /* 0x000e6600000e0000 */
[----:B------:R-:W-:Y:S01]  /*13a80*/  FMNMX3.FTZ R68, R68, R32, R30, !PT ;  /* 0x0000002044447276 */ /* 0x000fe2000781001e */
[----:B------:R-:W1:Y:S02]  /*13a90*/  SHFL.BFLY PT, R12, R70, 0x2, 0x1f ;  /* 0x0c401f00460c7f89 */ /* 0x000e6400000e0000 */
[----:B-1----:R-:W-:-:S04]  /*13aa0*/  FMNMX.FTZ R71, R0, R71, !PT ;  /* 0x0000004700477209 */ /* 0x002fc80007810000 */
[----:B------:R-:W-:Y:S02]  /*13ab0*/  FSETP.NEU.FTZ.AND P4, PT, R71, -INF , PT ;  /* 0xff8000004700780b */ /* 0x000fe40003f9d000 */
[----:B------:R-:W-:-:S04]  /*13ac0*/  FMNMX.FTZ R69, R69, R13, !PT ;  /* 0x0000000d45457209 */ /* 0x000fc80007810000 */
[----:B------:R-:W-:Y:S02]  /*13ad0*/  FSETP.NEU.FTZ.AND P1, PT, R69, -INF , PT ;  /* 0xff8000004500780b */ /* 0x000fe40003f3d000 */
[----:B------:R-:W-:-:S05]  /*13ae0*/  FMNMX.FTZ R70, R70, R12, !PT ;  /* 0x0000000c46467209 */ /* 0x000fca0007810000 */
[----:B------:R-:W1:Y:S02]  /*13af0*/  SHFL.BFLY PT, R12, R70, 0x1, 0x1f ;  /* 0x0c201f00460c7f89 */ /* 0x000e6400000e0000 */
[----:B-1----:R-:W-:Y:S01]  /*13b00*/  FMNMX.FTZ R70, R70, R12, !PT ;  /* 0x0000000c46467209 */ /* 0x002fe20007810000 */
[----:B---3--:R-:W-:Y:S01]  /*13b10*/  IMAD.U32 R6, RZ, RZ, UR20 ;  /* 0x00000014ff067e24 */ /* 0x008fe2000f8e00ff */
[----:B------:R-:W-:-:S03]  /*13b20*/  LOP3.LUT R2, R2, UR4, R7, 0x96, !PT ;  /* 0x0000000402027c12 */ /* 0x000fc6000f8e9607 */
[----:B------:R-:W-:Y:S02]  /*13b30*/  IMAD R6, R6, 0x8, R8 ;  /* 0x0000000806067824 */ /* 0x000fe400078e0208 */
[----:B------:R-:W-:Y:S02]  /*13b40*/  IMAD.U32 R8, RZ, RZ, UR20 ;  /* 0x00000014ff087e24 */ /* 0x000fe4000f8e00ff */
[----:B------:R-:W-:-:S04]  /*13b50*/  IMAD.WIDE.U32 R6, R6, -0x326172a9, RZ ;  /* 0xcd9e8d5706067825 */ /* 0x000fc800078e00ff */
[----:B------:R-:W-:-:S04]  /*13b60*/  IMAD.WIDE.U32 R2, R2, -0x326172a9, RZ ;  /* 0xcd9e8d5702027825 */ /* 0x000fc800078e00ff */
[----:B------:R-:W-:Y:S01]  /*13b70*/  IMAD R8, R8, 0x8, R10 ;  /* 0x0000000808087824 */ /* 0x000fe200078e020a */
[----:B------:R-:W-:-:S03]  /*13b80*/  LOP3.LUT R6, R6, UR34, R3, 0x96, !PT ;  /* 0x0000002206067c12 */ /* 0x000fc6000f8e9603 */
[----:B------:R-:W-:Y:S02]  /*13b90*/  VIADD R8, R8, 0x4 ;  /* 0x0000000408087836 */ /* 0x000fe40000000000 */
[----:B------:R-:W-:-:S04]  /*13ba0*/  IMAD.WIDE.U32 R4, R6, -0x2daee0ad, RZ ;  /* 0xd2511f5306047825 */ /* 0x000fc800078e00ff */
[----:B------:R-:W-:-:S03]  /*13bb0*/  IMAD.WIDE.U32 R8, R8, -0x326172a9, RZ ;  /* 0xcd9e8d5708087825 */ /* 0x000fc600078e00ff */
[----:B------:R-:W-:Y:S02]  /*13bc0*/  LOP3.LUT R3, R8, UR34, R3, 0x96, !PT ;  /* 0x0000002208037c12 */ /* 0x000fe4000f8e9603 */
[----:B----4-:R-:W-:-:S05]  /*13bd0*/  LOP3.LUT R10, R36, UR32, R5, 0x96, !PT ;  /* 0x00000020240a7c12 */ /* 0x010fca000f8e9605 */
[----:B------:R-:W-:Y:S01]  /*13be0*/  IMAD.WIDE.U32 R14, R10, -0x326172a9, RZ ;  /* 0xcd9e8d570a0e7825 */ /* 0x000fe200078e00ff */
[----:B--2---:R-:W-:-:S05]  /*13bf0*/  LOP3.LUT R7, R2, UR33, R191, 0x96, !PT ;  /* 0x0000002102077c12 */ /* 0x004fca000f8e96bf */
[----:B------:R-:W-:-:S05]  /*13c00*/  IMAD.WIDE.U32 R6, R7, -0x2daee0ad, RZ ;  /* 0xd2511f5307067825 */ /* 0x000fca00078e00ff */
[----:B------:R-:W-:Y:S02]  /*13c10*/  LOP3.LUT R9, R4, UR31, R7, 0x96, !PT ;  /* 0x0000001f04097c12 */ /* 0x000fe4000f8e9607 */
[----:B------:R-:W-:Y:S01]  /*13c20*/  LOP3.LUT R8, R2, UR33, R177, 0x96, !PT ;  /* 0x0000002102087c12 */ /* 0x000fe2000f8e96b1 */
[----:B------:R-:W-:-:S04]  /*13c30*/  IMAD.WIDE.U32 R2, R3, -0x2daee0ad, RZ ;  /* 0xd2511f5303027825 */ /* 0x000fc800078e00ff */
[----:B------:R-:W-:Y:S01]  /*13c40*/  IMAD.WIDE.U32 R4, R8, -0x2daee0ad, RZ ;  /* 0xd2511f5308047825 */ /* 0x000fe200078e00ff */
[----:B------:R-:W-:-:S03]  /*13c50*/  LOP3.LUT R3, R188, UR32, R3, 0x96, !PT ;  /* 0x00000020bc037c12 */ /* 0x000fc6000f8e9603 */
[----:B------:R-:W-:Y:S01]  /*13c60*/  IMAD.WIDE.U32 R8, R9, -0x326172a9, RZ ;  /* 0xcd9e8d5709087825 */ /* 0x000fe200078e00ff */
[----:B------:R-:W-:Y:S02]  /*13c70*/  LOP3.LUT R10, R2, UR31, R5, 0x96, !PT ;  /* 0x0000001f020a7c12 */ /* 0x000fe4000f8e9605 */
[----:B------:R-:W-:Y:S02]  /*13c80*/  LOP3.LUT R2, R190, UR17, R15, 0x96, !PT ;  /* 0x00000011be027c12 */ /* 0x000fe4000f8e960f */
[----:B------:R-:W-:Y:S01]  /*13c90*/  LOP3.LUT R0, R14, UR16, R9, 0x96, !PT ;  /* 0x000000100e007c12 */ /* 0x000fe2000f8e9609 */
[----:B------:R-:W-:-:S04]  /*13ca0*/  IMAD.WIDE.U32 R14, R3, -0x326172a9, RZ ;  /* 0xcd9e8d57030e7825 */ /* 0x000fc800078e00ff */
[----:B------:R-:W-:-:S04]  /*13cb0*/  IMAD.WIDE.U32 R40, R2, -0x2daee0ad, RZ ;  /* 0xd2511f5302287825 */ /* 0x000fc800078e00ff */
[----:B------:R-:W-:Y:S01]  /*13cc0*/  FMUL.FTZ R2, R71, UR35 ;  /* 0x0000002347027c20 */ /* 0x000fe20008410000 */
[----:B------:R-:W-:Y:S01]  /*13cd0*/  LOP3.LUT R9, R176, UR17, R15, 0x96, !PT ;  /* 0x00000011b0097c12 */ /* 0x000fe2000f8e960f */
[----:B------:R-:W-:Y:S01]  /*13ce0*/  IMAD.WIDE.U32 R58, R0, -0x2daee0ad, RZ ;  /* 0xd2511f53003a7825 */ /* 0x000fe200078e00ff */
[----:B------:R-:W-:Y:S02]  /*13cf0*/  LOP3.LUT R6, R6, UR26, R41, 0x96, !PT ;  /* 0x0000001a06067c12 */ /* 0x000fe4000f8e9629 */
[----:B------:R-:W-:Y:S01]  /*13d00*/  FSEL R2, R2, RZ, P4 ;  /* 0x000000ff02027208 */ /* 0x000fe20002000000 */
[----:B------:R-:W-:Y:S01]  /*13d10*/  IMAD.WIDE.U32 R10, R10, -0x326172a9, RZ ;  /* 0xcd9e8d570a0a7825 */ /* 0x000fe200078e00ff */
[----:B------:R-:W-:-:S03]  /*13d20*/  LOP3.LUT R0, R40, UR24, R59, 0x96, !PT ;  /* 0x0000001828007c12 */ /* 0x000fc6000f8e963b */
[----:B------:R-:W-:Y:S01]  /*13d30*/  FFMA.FTZ R3, R144, UR35, -R2 ;  /* 0x0000002390037c23 */ /* 0x000fe20008010802 */
[----:B------:R-:W-:Y:S01]  /*13d40*/  IMAD.WIDE.U32 R6, R6, -0x326172a9, RZ ;  /* 0xcd9e8d5706067825 */ /* 0x000fe200078e00ff */
[----:B------:R-:W-:-:S03]  /*13d50*/  LOP3.LUT R5, R14, UR16, R11, 0x96, !PT ;  /* 0x000000100e057c12 */ /* 0x000fc6000f8e960b */
[----:B------:R-:W-:Y:S01]  /*13d60*/  FFMA.FTZ R63, R63, UR35, -R2 ;  /* 0x000000233f3f7c23 */ /* 0x000fe20008010802 */
[----:B------:R1:W-:Y:S01]  /*13d70*/  MUFU.EX2 R170, R3 ;  /* 0x0000000300aa7308 */ /* 0x0003e20000000800 */
[----:B------:R-:W-:-:S04]  /*13d80*/  IMAD.WIDE.U32 R168, R0, -0x326172a9, RZ ;  /* 0xcd9e8d5700a87825 */ /* 0x000fc800078e00ff */
[----:B------:R-:W-:Y:S01]  /*13d90*/  FFMA.FTZ R0, R25, UR35, -R2 ;  /* 0x0000002319007c23 */ /* 0x000fe20008010802 */
[----:B------:R-:W-:Y:S01]  /*13da0*/  LOP3.LUT R13, R8, UR15, R7, 0x96, !PT ;  /* 0x0000000f080d7c12 */ /* 0x000fe2000f8e9607 */
[----:B------:R-:W-:Y:S02]  /*13db0*/  IMAD.WIDE.U32 R40, R9, -0x2daee0ad, RZ ;  /* 0xd2511f5309287825 */ /* 0x000fe400078e00ff */
[----:B------:R2:W3:Y:S01]  /*13dc0*/  MUFU.EX2 R174, R0 ;  /* 0x0000000000ae7308 */ /* 0x0004e20000000800 */
[----:B------:R-:W-:Y:S01]  /*13dd0*/  LOP3.LUT R15, R6, UR13, R169, 0x96, !PT ;  /* 0x0000000d060f7c12 */ /* 0x000fe2000f8e96a9 */
[----:B------:R-:W-:Y:S01]  /*13de0*/  IMAD.WIDE.U32 R164, R5, -0x2daee0ad, RZ ;  /* 0xd2511f5305a47825 */ /* 0x000fe200078e00ff */
[----:B------:R-:W-:Y:S02]  /*13df0*/  LOP3.LUT R9, R4, UR26, R41, 0x96, !PT ;  /* 0x0000001a04097c12 */ /* 0x000fe4000f8e9629 */
[----:B------:R-:W-:Y:S01]  /*13e00*/  LOP3.LUT R4, R15, 0xff, RZ, 0xc0, !PT ;  /* 0x000000ff0f047812 */ /* 0x000fe200078ec0ff */
[----:B------:R-:W-:Y:S01]  /*13e10*/  IMAD.WIDE.U32 R12, R13, -0x2daee0ad, RZ ;  /* 0xd2511f530d0c7825 */ /* 0x000fe200078e00ff */
[----:B-1----:R-:W-:-:S02]  /*13e20*/  LOP3.LUT R3, R15, 0xffff, RZ, 0xc0, !PT ;  /* 0x0000ffff0f037812 */ /* 0x002fc400078ec0ff */
[----:B------:R-:W-:Y:S02]  /*13e30*/  ISETP.LE.U32.AND P5, PT, R4, UR12, PT ;  /* 0x0000000c04007c0c */ /* 0x000fe4000bfa3070 */
[----:B------:R-:W-:Y:S01]  /*13e40*/  SHF.R.U32.HI R3, RZ, 0x8, R3 ;  /* 0x00000008ff037819 */ /* 0x000fe20000011603 */
[----:B--2---:R-:W-:Y:S01]  /*13e50*/  FMUL.FTZ R0, R69, UR35 ;  /* 0x0000002345007c20 */ /* 0x004fe20008410000 */
[----:B------:R-:W-:Y:S02]  /*13e60*/  LOP3.LUT R11, R40, UR24, R165, 0x96, !PT ;  /* 0x00000018280b7c12 */ /* 0x000fe4000f8e96a5 */
[----:B------:R-:W-:Y:S02]  /*13e70*/  LOP3.LUT R4, R3, 0xffff, RZ, 0xc0, !PT ;  /* 0x0000ffff03047812 */ /* 0x000fe400078ec0ff */
[----:B------:R-:W-:Y:S01]  /*13e80*/  FSEL R0, R0, RZ, P1 ;  /* 0x000000ff00007208 */ /* 0x000fe20000800000 */
[----:B------:R-:W-:Y:S01]  /*13e90*/  IMAD.WIDE.U32 R192, R11, -0x326172a9, RZ ;  /* 0xcd9e8d570bc07825 */ /* 0x000fe200078e00ff */
[----:B---3--:R-:W-:-:S02]  /*13ea0*/  F2FP.F16.F32.PACK_AB R3, R174, R170 ;  /* 0x000000aaae03723e */ /* 0x008fc400000000ff */
[----:B------:R-:W-:Y:S01]  /*13eb0*/  ISETP.LE.U32.AND P0, PT, R4, UR12, PT ;  /* 0x0000000c04007c0c */ /* 0x000fe2000bf03070 */
[--C-:B------:R-:W-:Y:S01]  /*13ec0*/  FFMA.FTZ R6, R49, UR35, -R0.reuse ;  /* 0x0000002331067c23 */ /* 0x100fe20008010800 */
[----:B------:R-:W-:Y:S01]  /*13ed0*/  FFMA.FTZ R5, R48, UR35, -R0 ;  /* 0x0000002330057c23 */ /* 0x000fe20008010800 */
[----:B------:R-:W-:Y:S01]  /*13ee0*/  PRMT R42, R3, 0x7610, R42 ;  /* 0x00007610032a7816 */ /* 0x000fe2000000002a */
[--C-:B------:R-:W-:Y:S01]  /*13ef0*/  FFMA.FTZ R152, R29, UR35, -R0.reuse ;  /* 0x000000231d987c23 */ /* 0x100fe20008010800 */
[----:B------:R1:W-:Y:S01]  /*13f00*/  MUFU.EX2 R167, R6 ;  /* 0x0000000600a77308 */ /* 0x0003e20000000800 */
[----:B------:R-:W-:Y:S01]  /*13f10*/  PRMT R41, R3, 0x7632, R41 ;  /* 0x0000763203297816 */ /* 0x000fe20000000029 */
[--C-:B------:R-:W-:Y:S01]  /*13f20*/  FFMA.FTZ R194, R16, UR35, -R0.reuse ;  /* 0x0000002310c27c23 */ /* 0x100fe20008010800 */
[----:B------:R-:W-:Y:S01]  /*13f30*/  PRMT R3, R15, 0x7632, R3 ;  /* 0x000076320f037816 */ /* 0x000fe20000000003 */
[----:B------:R2:W3:Y:S01]  /*13f40*/  MUFU.EX2 R173, R5 ;  /* 0x0000000500ad7308 */ /* 0x0004e20000000800 */
[----:B------:R-:W-:Y:S01]  /*13f50*/  PRMT R217, R42, 0x5410, R41 ;  /* 0x000054102ad97816 */ /* 0x000fe20000000029 */
[----:B------:R-:W-:Y:S01]  /*13f60*/  @!P5 HADD2 R17, -R42.H0_H0, -RZ.H0_H0 ;  /* 0xa00000ff2a11d230 */ /* 0x000fe20000000900 */
[----:B------:R-:W-:Y:S01]  /*13f70*/  LOP3.LUT R3, R3, 0xff, RZ, 0xc0, !PT ;  /* 0x000000ff03037812 */ /* 0x000fe200078ec0ff */
[----:B------:R-:W-:Y:S01]  /*13f80*/  @!P0 HADD2 R35, -R41.H0_H0, -RZ.H0_H0 ;  /* 0xa00000ff29238230 */ /* 0x000fe20000000900 */
[----:B------:R-:W-:Y:S01]  /*13f90*/  PRMT R8, R168, 0x7771, RZ ;  /* 0x00007771a8087816 */ /* 0x000fe200000000ff */
[--C-:B------:R-:W-:Y:S01]  /*13fa0*/  FFMA.FTZ R7, R65, UR35, -R0.reuse ;  /* 0x0000002341077c23 */ /* 0x100fe20008010800 */
[----:B------:R-:W-:Y:S01]  /*13fb0*/  ISETP.LE.U32.AND P3, PT, R3, UR12, PT ;  /* 0x0000000c03007c0c */ /* 0x000fe2000bf63070 */
[--C-:B------:R-:W-:Y:S01]  /*13fc0*/  FFMA.FTZ R144, R34, UR35, -R0.reuse ;  /* 0x0000002322907c23 */ /* 0x100fe20008010800 */
[----:B------:R-:W-:Y:S01]  /*13fd0*/  @!P0 PRMT R41, R35, 0x5410, RZ ;  /* 0x0000541023298816 */ /* 0x000fe200000000ff */
[--C-:B-1----:R-:W-:Y:S01]  /*13fe0*/  FFMA.FTZ R6, R60, UR35, -R0.reuse ;  /* 0x000000233c067c23 */ /* 0x102fe20008010800 */
[----:B------:R-:W-:Y:S01]  /*13ff0*/  @!P5 PRMT R42, R17, 0x5410, RZ ;  /* 0x00005410112ad816 */ /* 0x000fe200000000ff */
[--C-:B------:R-:W-:Y:S01]  /*14000*/  FFMA.FTZ R165, R27, UR35, -R0.reuse ;  /* 0x000000231ba57c23 */ /* 0x100fe20008010800 */
[----:B------:R-:W-:Y:S01]  /*14010*/  FFMA.FTZ R161, R24, UR35, -R0 ;  /* 0x0000002318a17c23 */ /* 0x000fe20008010800 */
[----:B--2---:R-:W-:Y:S01]  /*14020*/  IMAD.WIDE.U32 R4, R9, -0x326172a9, RZ ;  /* 0xcd9e8d5709047825 */ /* 0x004fe200078e00ff */
[----:B---3--:R-:W-:-:S03]  /*14030*/  F2FP.F16.F32.PACK_AB R3, R173, R167 ;  /* 0x000000a7ad03723e */ /* 0x008fc600000000ff */
[--C-:B------:R-:W-:Y:S01]  /*14040*/  FFMA.FTZ R9, R38, UR35, -R0.reuse ;  /* 0x0000002326097c23 */ /* 0x100fe20008010800 */
[--C-:B------:R-:W-:Y:S01]  /*14050*/  FFMA.FTZ R180, R22, UR35, -R0.reuse ;  /* 0x0000002316b47c23 */ /* 0x100fe20008010800 */
[----:B------:R-:W-:Y:S01]  /*14060*/  FFMA.FTZ R181, R20, UR35, -R0 ;  /* 0x0000002314b57c23 */ /* 0x000fe20008010800 */
[----:B------:R-:W-:Y:S01]  /*14070*/  LOP3.LUT R54, R10, UR15, R5, 0x96, !PT ;  /* 0x0000000f0a367c12 */ /* 0x000fe2000f8e9605 */
[----:B------:R-:W-:Y:S01]  /*14080*/  IMAD.MOV.U32 R5, RZ, RZ, R168 ;  /* 0x000000ffff057224 */ /* 0x000fe200078e00a8 */
[----:B------:R-:W-:Y:S01]  /*14090*/  PRMT R40, R3, 0x7610, R40 ;  /* 0x0000761003287816 */ /* 0x000fe20000000028 */
[--C-:B------:R-:W-:Y:S01]  /*140a0*/  FFMA.FTZ R10, R53, UR35, -R0.reuse ;  /* 0x00000023350a7c23 */ /* 0x100fe20008010800 */
[----:B------:R-:W-:Y:S02]  /*140b0*/  PRMT R25, R3, 0x7632, R25 ;  /* 0x0000763203197816 */ /* 0x000fe40000000019 */
[----:B------:R-:W-:Y:S01]  /*140c0*/  LOP3.LUT R3, R5, 0xff, RZ, 0xc0, !PT ;  /* 0x000000ff05037812 */ /* 0x000fe200078ec0ff */
[----:B------:R-:W-:Y:S01]  /*140d0*/  @!P3 HADD2 R49, -R40.H0_H0, -RZ.H0_H0 ;  /* 0xa00000ff2831b230 */ /* 0x000fe20000000900 */
[----:B------:R-:W-:Y:S01]  /*140e0*/  LOP3.LUT R14, R4, UR13, R193, 0x96, !PT ;  /* 0x0000000d040e7c12 */ /* 0x000fe2000f8e96c1 */
[----:B------:R-:W-:Y:S01]  /*140f0*/  FFMA.FTZ R193, R19, UR35, -R0 ;  /* 0x0000002313c17c23 */ /* 0x000fe20008010800 */
[----:B------:R-:W-:Y:S01]  /*14100*/  ISETP.LE.U32.AND P0, PT, R3, UR12, PT ;  /* 0x0000000c03007c0c */ /* 0x000fe2000bf03070 */
[----:B------:R-:W-:Y:S01]  /*14110*/  IMAD.MOV.U32 R3, RZ, RZ, R192 ;  /* 0x000000ffff037224 */ /* 0x000fe200078e00c0 */
[----:B------:R-:W-:-:S02]  /*14120*/  SHF.R.U32.HI R4, RZ, 0x18, R15 ;  /* 0x00000018ff047819 */ /* 0x000fc4000001160f */
[----:B------:R-:W-:Y:S02]  /*14130*/  PRMT R235, R40, 0x5410, R25 ;  /* 0x0000541028eb7816 */ /* 0x000fe40000000019 */
[----:B------:R-:W-:Y:S01]  /*14140*/  ISETP.LE.U32.AND P5, PT, R4, UR12, PT ;  /* 0x0000000c04007c0c */ /* 0x000fe2000bfa3070 */
[--C-:B------:R-:W-:Y:S01]  /*14150*/  FFMA.FTZ R4, R73, UR35, -R2.reuse ;  /* 0x0000002349047c23 */ /* 0x100fe20008010802 */
[----:B------:R-:W-:Y:S01]  /*14160*/  LOP3.LUT R5, R3, 0xff, RZ, 0xc0, !PT ;  /* 0x000000ff03057812 */ /* 0x000fe200078ec0ff */
[----:B------:R-:W-:Y:S01]  /*14170*/  FFMA.FTZ R3, R67, UR35, -R2 ;  /* 0x0000002343037c23 */ /* 0x000fe20008010802 */
[----:B------:R-:W-:Y:S01]  /*14180*/  @!P3 PRMT R40, R49, 0x5410, RZ ;  /* 0x000054103128b816 */ /* 0x000fe200000000ff */
[----:B------:R1:W-:Y:S01]  /*14190*/  MUFU.EX2 R171, R4 ;  /* 0x0000000400ab7308 */ /* 0x0003e20000000800 */
[----:B------:R-:W-:Y:S01]  /*141a0*/  ISETP.LE.U32.AND P3, PT, R5, UR12, PT ;  /* 0x0000000c05007c0c */ /* 0x000fe2000bf63070 */
[----:B------:R-:W-:Y:S01]  /*141b0*/  FFMA.FTZ R5, R72, UR35, -R0 ;  /* 0x0000002348057c23 */ /* 0x000fe20008010800 */
[----:B------:R-:W-:Y:S01]  /*141c0*/  FSEL R11, R69, RZ, P1 ;  /* 0x000000ff450b7208 */ /* 0x000fe20000800000 */
[----:B------:R-:W2:Y:S01]  /*141d0*/  MUFU.EX2 R175, R3 ;  /* 0x0000000300af7308 */ /* 0x000ea20000000800 */
[----:B------:R-:W-:Y:S01]  /*141e0*/  LOP3.LUT R34, R58, UR22, R13, 0x96, !PT ;  /* 0x000000163a227c12 */ /* 0x000fe2000f8e960d */
[--C-:B------:R-:W-:Y:S01]  /*141f0*/  FFMA.FTZ R67, R142, UR35, -R2.reuse ;  /* 0x000000238e437c23 */ /* 0x100fe20008010802 */
[----:B------:R-:W-:Y:S01]  /*14200*/  FFMA.FTZ R142, R43, UR35, -R2 ;  /* 0x000000232b8e7c23 */ /* 0x000fe20008010802 */
[----:B------:R-:W-:Y:S01]  /*14210*/  @!P5 HADD2 R55, -R25.H0_H0, -RZ.H0_H0 ;  /* 0xa00000ff1937d230 */ /* 0x000fe20000000900 */
[----:B------:R-:W-:Y:S04]  /*14220*/  MUFU.EX2 R169, R5 ;  /* 0x0000000500a97308 */ /* 0x000fe80000000800 */
[----:B------:R-:W-:Y:S01]  /*14230*/  @!P5 PRMT R25, R55, 0x5410, RZ ;  /* 0x000054103719d816 */ /* 0x000fe200000000ff */
[----:B-1----:R-:W-:Y:S01]  /*14240*/  FFMA.FTZ R4, R140, UR35, -R0 ;  /* 0x000000238c047c23 */ /* 0x002fe20008010800 */
[C---:B------:R-:W-:Y:S01]  /*14250*/  FMUL.FTZ R0, R70.reuse, UR35 ;  /* 0x0000002346007c20 */ /* 0x040fe20008410000 */
[----:B------:R-:W-:Y:S01]  /*14260*/  FSETP.NEU.FTZ.AND P5, PT, R70, -INF , PT ;  /* 0xff8000004600780b */ /* 0x000fe20003fbd000 */
[----:B------:R-:W-:Y:S01]  /*14270*/  FFMA.FTZ R140, R51, UR35, -R2 ;  /* 0x00000023338c7c23 */ /* 0x000fe20008010802 */
[----:B--2---:R-:W-:-:S02]  /*14280*/  F2FP.F16.F32.PACK_AB R3, R175, R171 ;  /* 0x000000abaf03723e */ /* 0x004fc400000000ff */
[----:B------:R-:W-:Y:S02]  /*14290*/  FSEL R0, R0, RZ, P5 ;  /* 0x000000ff00007208 */ /* 0x000fe40002800000 */
[C---:B------:R-:W-:Y:S02]  /*142a0*/  PRMT R35, R3.reuse, 0x7610, R35 ;  /* 0x0000761003237816 */ /* 0x040fe40000000023 */
[----:B------:R-:W-:Y:S01]  /*142b0*/  PRMT R29, R3, 0x7632, R29 ;  /* 0x00007632031d7816 */ /* 0x000fe2000000001d */
[--C-:B------:R-:W-:Y:S01]  /*142c0*/  FFMA.FTZ R219, R18, UR35, -R0.reuse ;  /* 0x0000002312db7c23 */ /* 0x100fe20008010800 */
[----:B------:R-:W1:Y:S01]  /*142d0*/  SHFL.BFLY PT, R3, R68, 0x2, 0x1f ;  /* 0x0c401f0044037f89 */ /* 0x000e6200000e0000 */
[----:B------:R-:W-:Y:S01]  /*142e0*/  @!P0 HADD2 R16, -R35.H0_H0, -RZ.H0_H0 ;  /* 0xa00000ff23108230 */ /* 0x000fe20000000900 */
[----:B------:R-:W-:Y:S01]  /*142f0*/  PRMT R228, R35, 0x5410, R29 ;  /* 0x0000541023e47816 */ /* 0x000fe2000000001d */
[--C-:B------:R-:W-:Y:S01]  /*14300*/  FFMA.FTZ R17, R146, UR35, -R0.reuse ;  /* 0x0000002392117c23 */ /* 0x100fe20008010800 */
[--C-:B------:R-:W-:Y:S01]  /*14310*/  FFMA.FTZ R53, R148, UR35, -R0.reuse ;  /* 0x0000002394357c23 */ /* 0x100fe20008010800 */
[--C-:B------:R-:W-:Y:S01]  /*14320*/  FFMA.FTZ R55, R143, UR35, -R0.reuse ;  /* 0x000000238f377c23 */ /* 0x100fe20008010800 */
[----:B------:R-:W-:Y:S01]  /*14330*/  @!P0 PRMT R35, R16, 0x5410, RZ ;  /* 0x0000541010238816 */ /* 0x000fe200000000ff */
[--C-:B------:R-:W-:Y:S01]  /*14340*/  FFMA.FTZ R16, R150, UR35, -R0.reuse ;  /* 0x0000002396107c23 */ /* 0x100fe20008010800 */
[----:B------:R-:W-:Y:S01]  /*14350*/  ISETP.GT.U32.AND P0, PT, R8, UR12, PT ;  /* 0x0000000c08007c0c */ /* 0x000fe2000bf04070 */
[----:B------:R2:W3:Y:S01]  /*14360*/  MUFU.EX2 R150, R4 ;  /* 0x0000000400967308 */ /* 0x0004e20000000800 */
        /* <DEDUP_REMOVED lines=11> */
[----:B------:R-:W-:Y:S01]  /*14420*/  @P0 HADD2 R18, -R29.H0_H0, -RZ.H0_H0 ;  /* 0xa00000ff1d120230 */ /* 0x000fe20000000900 */
[----:B------:R-:W-:Y:S01]  /*14430*/  PRMT R0, R168, 0x7772, RZ ;  /* 0x00007772a8007816 */ /* 0x000fe200000000ff */
[--C-:B------:R-:W-:Y:S01]  /*14440*/  FFMA.FTZ R61, R153, UR35, -R2.reuse ;  /* 0x00000023993d7c23 */ /* 0x100fe20008010802 */
[----:B-1----:R-:W-:Y:S01]  /*14450*/  FMNMX.FTZ R68, R68, R3, !PT ;  /* 0x0000000344447209 */ /* 0x002fe20007810000 */
[--C-:B------:R-:W-:Y:S01]  /*14460*/  FFMA.FTZ R141, R57, UR35, -R2.reuse ;  /* 0x00000023398d7c23 */ /* 0x100fe20008010802 */
[----:B------:R-:W-:Y:S01]  /*14470*/  @P0 PRMT R29, R18, 0x5410, RZ ;  /* 0x00005410121d0816 */ /* 0x000fe200000000ff */
[----:B------:R-:W-:Y:S01]  /*14480*/  FFMA.FTZ R143, R47, UR35, -R2 ;  /* 0x000000232f8f7c23 */ /* 0x000fe20008010802 */
[----:B------:R-:W-:Y:S01]  /*14490*/  ISETP.GT.U32.AND P0, PT, R0, UR12, PT ;  /* 0x0000000c00007c0c */ /* 0x000fe2000bf04070 */
[----:B--2---:R-:W1:Y:S01]  /*144a0*/  SHFL.BFLY PT, R4, R68, 0x1, 0x1f ;  /* 0x0c201f0044047f89 */ /* 0x004e6200000e0000 */
[----:B------:R-:W-:Y:S01]  /*144b0*/  PRMT R0, R168, 0x7773, RZ ;  /* 0x00007773a8007816 */ /* 0x000fe200000000ff */
[----:B------:R-:W-:Y:S01]  /*144c0*/  MUFU.EX2 R153, R9 ;  /* 0x0000000900997308 */ /* 0x000fe20000000800 */
[----:B---3--:R-:W-:-:S02]  /*144d0*/  F2FP.F16.F32.PACK_AB R3, R169, R150 ;  /* 0x00000096a903723e */ /* 0x008fc400000000ff */
[----:B------:R-:W-:Y:S01]  /*144e0*/  ISETP.GT.U32.AND P1, PT, R0, UR12, PT ;  /* 0x0000000c00007c0c */ /* 0x000fe2000bf24070 */
[----:B------:R-:W-:Y:S01]  /*144f0*/  MUFU.EX2 R16, R16 ;  /* 0x0000001000107308 */ /* 0x000fe20000000800 */
[----:B------:R-:W-:Y:S02]  /*14500*/  LOP3.LUT R0, R34, 0xffff, RZ, 0xc0, !PT ;  /* 0x0000ffff22007812 */ /* 0x000fe400078ec0ff */
[C---:B------:R-:W-:Y:S01]  /*14510*/  PRMT R146, R3.reuse, 0x7610, R146 ;  /* 0x0000761003927816 */ /* 0x040fe20000000092 */
[----:B------:R-:W-:Y:S01]  /*14520*/  MUFU.EX2 R9, R17 ;  /* 0x0000001100097308 */ /* 0x000fe20000000800 */
[----:B------:R-:W-:Y:S02]  /*14530*/  PRMT R145, R3, 0x7632, R145 ;  /* 0x0000763203917816 */ /* 0x000fe40000000091 */
[----:B------:R-:W-:Y:S01]  /*14540*/  SHF.R.U32.HI R0, RZ, 0x8, R0 ;  /* 0x00000008ff007819 */ /* 0x000fe20000011600 */
[----:B------:R-:W-:Y:S01]  /*14550*/  @P0 HADD2 R22, -R146.H0_H0, -RZ.H0_H0 ;  /* 0xa00000ff92160230 */ /* 0x000fe20000000900 */
[----:B------:R-:W-:-:S02]  /*14560*/  PRMT R252, R146, 0x5410, R145 ;  /* 0x0000541092fc7816 */ /* 0x000fc40000000091 */
[----:B------:R-:W-:Y:S01]  /*14570*/  LOP3.LUT R0, R0, 0xffff, RZ, 0xc0, !PT ;  /* 0x0000ffff00007812 */ /* 0x000fe200078ec0ff */
[----:B------:R-:W-:Y:S01]  /*14580*/  @P1 HADD2 R21, -R145.H0_H0, -RZ.H0_H0 ;  /* 0xa00000ff91151230 */ /* 0x000fe20000000900 */
[----:B------:R-:W-:Y:S02]  /*14590*/  @P0 PRMT R146, R22, 0x5410, RZ ;  /* 0x0000541016920816 */ /* 0x000fe400000000ff */
[----:B------:R-:W-:Y:S02]  /*145a0*/  ISETP.LE.U32.AND P0, PT, R0, UR12, PT ;  /* 0x0000000c00007c0c */ /* 0x000fe4000bf03070 */
[----:B------:R-:W-:Y:S02]  /*145b0*/  @P1 PRMT R145, R21, 0x5410, RZ ;  /* 0x0000541015911816 */ /* 0x000fe400000000ff */
[----:B-1----:R-:W-:Y:S01]  /*145c0*/  FMNMX.FTZ R68, R68, R4, !PT ;  /* 0x0000000444447209 */ /* 0x002fe20007810000 */
[----:B------:R-:W-:Y:S01]  /*145d0*/  FFMA.FTZ R4, R158, UR35, -R2 ;  /* 0x000000239e047c23 */ /* 0x000fe20008010802 */
[----:B------:R-:W-:-:S02]  /*145e0*/  LOP3.LUT R3, R34, 0xff, RZ, 0xc0, !PT ;  /* 0x000000ff22037812 */ /* 0x000fc400078ec0ff */
[C---:B------:R-:W-:Y:S01]  /*145f0*/  FSETP.NEU.FTZ.AND P1, PT, R68.reuse, -INF , PT ;  /* 0xff8000004400780b */ /* 0x040fe20003f3d000 */
[----:B------:R-:W-:Y:S01]  /*14600*/  FMUL.FTZ R0, R68, UR35 ;  /* 0x0000002344007c20 */ /* 0x000fe20008410000 */
[----:B------:R-:W-:Y:S01]  /*14610*/  FSEL R8, R70, RZ, P5 ;  /* 0x000000ff46087208 */ /* 0x000fe20002800000 */
[----:B------:R-:W-:Y:S01]  /*14620*/  MUFU.EX2 R158, R4 ;  /* 0x00000004009e7308 */ /* 0x000fe20000000800 */
[----:B------:R-:W-:Y:S01]  /*14630*/  ISETP.LE.U32.AND P5, PT, R3, UR12, PT ;  /* 0x0000000c03007c0c */ /* 0x000fe2000bfa3070 */
[----:B------:R-:W-:Y:S01]  /*14640*/  FFMA.FTZ R3, R154, UR35, -R2 ;  /* 0x000000239a037c23 */ /* 0x000fe20008010802 */
[----:B------:R-:W-:Y:S01]  /*14650*/  FSEL R0, R0, RZ, P1 ;  /* 0x000000ff00007208 */ /* 0x000fe20000800000 */
[----:B------:R-:W-:Y:S01]  /*14660*/  MUFU.EX2 R154, R6 ;  /* 0x00000006009a7308 */ /* 0x000fe20000000800 */
[----:B------:R-:W-:-:S03]  /*14670*/  FSEL R5, R68, RZ, P1 ;  /* 0x000000ff44057208 */ /* 0x000fc60000800000 */
[--C-:B------:R-:W-:Y:S01]  /*14680*/  FFMA.FTZ R18, R162, UR35, -R0.reuse ;  /* 0x00000023a2127c23 */ /* 0x100fe20008010800 */
[--C-:B------:R-:W-:Y:S01]  /*14690*/  FFMA.FTZ R59, R147, UR35, -R0.reuse ;  /* 0x00000023933b7c23 */ /* 0x100fe20008010800 */
[----:B------:R-:W1:Y:S01]  /*146a0*/  MUFU.EX2 R162, R3 ;  /* 0x0000000300a27308 */ /* 0x000e620000000800 */
        /* <DEDUP_REMOVED lines=14> */
[----:B-1----:R-:W-:Y:S01]  /*14790*/  F2FP.F16.F32.PACK_AB R0, R162, R158 ;  /* 0x0000009ea200723e */ /* 0x002fe200000000ff */
[----:B------:R-:W1:Y:S01]  /*147a0*/  MUFU.EX2 R151, R7 ;  /* 0x0000000700977308 */ /* 0x000e620000000800 */
[--C-:B------:R-:W-:Y:S01]  /*147b0*/  FFMA.FTZ R4, R159, UR35, -R2.reuse ;  /* 0x000000239f047c23 */ /* 0x100fe20008010802 */
[----:B------:R-:W-:Y:S01]  /*147c0*/  FFMA.FTZ R3, R156, UR35, -R2 ;  /* 0x000000239c037c23 */ /* 0x000fe20008010802 */
[----:B------:R-:W-:-:S02]  /*147d0*/  PRMT R211, R0, 0x7610, R211 ;  /* 0x0000761000d37816 */ /* 0x000fc400000000d3 */
[----:B------:R-:W-:Y:S01]  /*147e0*/  PRMT R210, R0, 0x7632, R210 ;  /* 0x0000763200d27816 */ /* 0x000fe200000000d2 */
[----:B------:R2:W-:Y:S01]  /*147f0*/  MUFU.EX2 R155, R4 ;  /* 0x00000004009b7308 */ /* 0x0005e20000000800 */
[----:B------:R-:W-:Y:S01]  /*14800*/  PRMT R0, R34, 0x7632, R0 ;  /* 0x0000763222007816 */ /* 0x000fe20000000000 */
[----:B------:R-:W-:Y:S01]  /*14810*/  @!P5 HADD2 R50, -R211.H0_H0, -RZ.H0_H0 ;  /* 0xa00000ffd332d230 */ /* 0x000fe20000000900 */
[----:B------:R-:W-:Y:S01]  /*14820*/  PRMT R233, R211, 0x5410, R210 ;  /* 0x00005410d3e97816 */ /* 0x000fe200000000d2 */
[----:B------:R-:W-:Y:S01]  /*14830*/  @!P0 HADD2 R33, -R210.H0_H0, -RZ.H0_H0 ;  /* 0xa00000ffd2218230 */ /* 0x000fe20000000900 */
[----:B------:R-:W-:Y:S01]  /*14840*/  LOP3.LUT R0, R0, 0xff, RZ, 0xc0, !PT ;  /* 0x000000ff00007812 */ /* 0x000fe200078ec0ff */
[----:B------:R3:W4:Y:S01]  /*14850*/  MUFU.EX2 R156, R3 ;  /* 0x00000003009c7308 */ /* 0x0007220000000800 */
[----:B------:R-:W-:Y:S02]  /*14860*/  @!P5 PRMT R211, R50, 0x5410, RZ ;  /* 0x0000541032d3d816 */ /* 0x000fe400000000ff */
[----:B------:R-:W-:-:S02]  /*14870*/  ISETP.LE.U32.AND P5, PT, R0, UR12, PT ;  /* 0x0000000c00007c0c */ /* 0x000fc4000bfa3070 */
[----:B------:R-:W-:Y:S02]  /*14880*/  SHF.R.U32.HI R0, RZ, 0x18, R34 ;  /* 0x00000018ff007819 */ /* 0x000fe40000011622 */
[----:B------:R-:W-:Y:S02]  /*14890*/  @!P0 PRMT R210, R33, 0x5410, RZ ;  /* 0x0000541021d28816 */ /* 0x000fe400000000ff */
[----:B------:R-:W-:Y:S02]  /*148a0*/  ISETP.LE.U32.AND P0, PT, R0, UR12, PT ;  /* 0x0000000c00007c0c */ /* 0x000fe4000bf03070 */
[----:B-1----:R-:W-:Y:S02]  /*148b0*/  F2FP.F16.F32.PACK_AB R0, R154, R151 ;  /* 0x000000979a00723e */ /* 0x002fe400000000ff */
[----:B--2---:R-:W-:Y:S01]  /*148c0*/  FSEL R4, R71, RZ, P4 ;  /* 0x000000ff47047208 */ /* 0x004fe20002000000 */
[----:B---3--:R-:W-:Y:S01]  /*148d0*/  FADD.FTZ R3, R226, -R11 ;  /* 0x8000000be2037221 */ /* 0x008fe20000010000 */
[----:B------:R-:W-:-:S02]  /*148e0*/  PRMT R209, R0, 0x7610, R209 ;  /* 0x0000761000d17816 */ /* 0x000fc400000000d1 */
[----:B------:R-:W-:Y:S01]  /*148f0*/  PRMT R208, R0, 0x7632, R208 ;  /* 0x0000763200d07816 */ /* 0x000fe200000000d0 */
[----:B------:R-:W-:Y:S02]  /*14900*/  IMAD.MOV.U32 R0, RZ, RZ, R12 ;  /* 0x000000ffff007224 */ /* 0x000fe400078e000c */
[----:B------:R-:W-:Y:S01]  /*14910*/  FMUL.FTZ R3, R3, UR35 ;  /* 0x0000002303037c20 */ /* 0x000fe20008410000 */
[----:B------:R-:W-:Y:S01]  /*14920*/  @!P5 HADD2 R56, -R209.H0_H0, -RZ.H0_H0 ;  /* 0xa00000ffd138d230 */ /* 0x000fe20000000900 */
[----:B------:R-:W-:Y:S01]  /*14930*/  PRMT R50, R209, 0x5410, R208 ;  /* 0x00005410d1327816 */ /* 0x000fe200000000d0 */
[----:B------:R-:W-:Y:S01]  /*14940*/  @!P0 HADD2 R20, -R208.H0_H0, -RZ.H0_H0 ;  /* 0xa00000ffd0148230 */ /* 0x000fe20000000900 */
[----:B------:R-:W-:Y:S02]  /*14950*/  LOP3.LUT R0, R0, 0xff, RZ, 0xc0, !PT ;  /* 0x000000ff00007812 */ /* 0x000fe400078ec0ff */
[----:B------:R-:W-:Y:S01]  /*14960*/  @!P5 PRMT R209, R56, 0x5410, RZ ;  /* 0x0000541038d1d816 */ /* 0x000fe200000000ff */
[----:B------:R-:W-:Y:S01]  /*14970*/  FFMA.FTZ R56, R149, UR35, -R2 ;  /* 0x0000002395387c23 */ /* 0x000fe20008010802 */
[----:B------:R-:W-:Y:S01]  /*14980*/  ISETP.LE.U32.AND P5, PT, R0, UR12, PT ;  /* 0x0000000c00007c0c */ /* 0x000fe2000bfa3070 */
[----:B------:R-:W1:Y:S01]  /*14990*/  MUFU.EX2 R149, R10 ;  /* 0x0000000a00957308 */ /* 0x000e620000000800 */
[----:B----4-:R-:W-:-:S02]  /*149a0*/  F2FP.F16.F32.PACK_AB R2, R156, R155 ;  /* 0x0000009b9c02723e */ /* 0x010fc400000000ff */
[----:B------:R-:W-:Y:S01]  /*149b0*/  PRMT R0, R12, 0x7771, RZ ;  /* 0x000077710c007816 */ /* 0x000fe200000000ff */
[----:B------:R-:W2:Y:S01]  /*149c0*/  MUFU.EX2 R3, R3 ;  /* 0x0000000300037308 */ /* 0x000ea20000000800 */
[----:B------:R-:W-:Y:S02]  /*149d0*/  PRMT R207, R2, 0x7610, R207 ;  /* 0x0000761002cf7816 */ /* 0x000fe400000000cf */
[----:B------:R-:W-:Y:S02]  /*149e0*/  @!P0 PRMT R208, R20, 0x5410, RZ ;  /* 0x0000541014d08816 */ /* 0x000fe400000000ff */
[----:B------:R-:W-:Y:S02]  /*149f0*/  ISETP.GT.U32.AND P0, PT, R0, UR12, PT ;  /* 0x0000000c00007c0c */ /* 0x000fe4000bf04070 */
[----:B------:R-:W-:Y:S01]  /*14a00*/  PRMT R0, R14, 0x7632, R0 ;  /* 0x000076320e007816 */ /* 0x000fe20000000000 */
[----:B------:R-:W-:Y:S01]  /*14a10*/  @!P5 HADD2 R32, -R207.H0_H0, -RZ.H0_H0 ;  /* 0xa00000ffcf20d230 */ /* 0x000fe20000000900 */
[----:B------:R-:W-:-:S02]  /*14a20*/  PRMT R206, R2, 0x7632, R206 ;  /* 0x0000763202ce7816 */ /* 0x000fc400000000ce */
[----:B------:R-:W-:Y:S02]  /*14a30*/  LOP3.LUT R0, R0, 0xff, RZ, 0xc0, !PT ;  /* 0x000000ff00007812 */ /* 0x000fe400078ec0ff */
[----:B------:R-:W-:Y:S01]  /*14a40*/  PRMT R221, R207, 0x5410, R206 ;  /* 0x00005410cfdd7816 */ /* 0x000fe200000000ce */
[----:B------:R-:W-:Y:S01]  /*14a50*/  FADD.FTZ R4, R227, -R4 ;  /* 0x80000004e3047221 */ /* 0x000fe20000010000 */
[----:B------:R-:W-:Y:S01]  /*14a60*/  @!P5 PRMT R207, R32, 0x5410, RZ ;  /* 0x0000541020cfd816 */ /* 0x000fe200000000ff */
[----:B------:R-:W-:Y:S01]  /*14a70*/  IMAD.WIDE.U32 R32, R54, -0x2daee0ad, RZ ;  /* 0xd2511f5336207825 */ /* 0x000fe200078e00ff */
[----:B------:R-:W-:-:S03]  /*14a80*/  ISETP.LE.U32.AND P5, PT, R0, UR12, PT ;  /* 0x0000000c00007c0c */ /* 0x000fc6000bfa3070 */
[----:B------:R-:W-:Y:S01]  /*14a90*/  @P0 HADD2 R19, -R206.H0_H0, -RZ.H0_H0 ;  /* 0xa00000ffce130230 */ /* 0x000fe20000000900 */
[----:B------:R-:W-:Y:S01]  /*14aa0*/  PRMT R0, R12, 0x7772, RZ ;  /* 0x000077720c007816 */ /* 0x000fe200000000ff */
[----:B------:R-:W-:Y:S01]  /*14ab0*/  MUFU.EX2 R7, R13 ;  /* 0x0000000d00077308 */ /* 0x000fe20000000800 */
[----:B-1----:R-:W-:Y:S01]  /*14ac0*/  F2FP.F16.F32.PACK_AB R2, R153, R149 ;  /* 0x000000959902723e */ /* 0x002fe200000000ff */
[----:B--2---:R-:W-:Y:S01]  /*14ad0*/  FFMA.FTZ R6, R230, R3, R167 ;  /* 0x00000003e6067223 */ /* 0x004fe200000100a7 */
[----:B------:R-:W-:Y:S02]  /*14ae0*/  ISETP.GT.U32.AND P1, PT, R0, UR12, PT ;  /* 0x0000000c00007c0c */ /* 0x000fe4000bf24070 */
[----:B------:R-:W-:Y:S02]  /*14af0*/  PRMT R0, R12, 0x7773, RZ ;  /* 0x000077730c007816 */ /* 0x000fe400000000ff */
[----:B------:R-:W-:Y:S02]  /*14b00*/  @P0 PRMT R206, R19, 0x5410, RZ ;  /* 0x0000541013ce0816 */ /* 0x000fe400000000ff */
[----:B------:R-:W-:-:S02]  /*14b10*/  ISETP.GT.U32.AND P0, PT, R0, UR12, PT ;  /* 0x0000000c00007c0c */ /* 0x000fc4000bf04070 */
[----:B------:R-:W-:Y:S02]  /*14b20*/  LOP3.LUT R0, R14, 0xffff, RZ, 0xc0, !PT ;  /* 0x0000ffff0e007812 */ /* 0x000fe400078ec0ff */
[C---:B------:R-:W-:Y:S02]  /*14b30*/  PRMT R205, R2.reuse, 0x7610, R205 ;  /* 0x0000761002cd7816 */ /* 0x040fe400000000cd */
[----:B------:R-:W-:Y:S02]  /*14b40*/  SHF.R.U32.HI R0, RZ, 0x8, R0 ;  /* 0x00000008ff007819 */ /* 0x000fe40000011600 */
[----:B------:R-:W-:Y:S01]  /*14b50*/  PRMT R204, R2, 0x7632, R204 ;  /* 0x0000763202cc7816 */ /* 0x000fe200000000cc */
[----:B------:R-:W-:Y:S01]  /*14b60*/  @P1 HADD2 R62, -R205.H0_H0, -RZ.H0_H0 ;  /* 0xa00000ffcd3e1230 */ /* 0x000fe20000000900 */
[----:B------:R-:W-:Y:S02]  /*14b70*/  LOP3.LUT R0, R0, 0xffff, RZ, 0xc0, !PT ;  /* 0x0000ffff00007812 */ /* 0x000fe400078ec0ff */
[----:B------:R-:W-:Y:S01]  /*14b80*/  PRMT R10, R205, 0x5410, R204 ;  /* 0x00005410cd0a7816 */ /* 0x000fe200000000cc */
[----:B------:R-:W-:Y:S01]  /*14b90*/  @P0 HADD2 R57, -R204.H0_H0, -RZ.H0_H0 ;  /* 0xa00000ffcc390230 */ /* 0x000fe20000000900 */
[----:B------:R-:W-:-:S02]  /*14ba0*/  @P1 PRMT R205, R62, 0x5410, RZ ;  /* 0x000054103ecd1816 */ /* 0x000fc400000000ff */
[----:B------:R-:W-:Y:S01]  /*14bb0*/  ISETP.LE.U32.AND P1, PT, R0, UR12, PT ;  /* 0x0000000c00007c0c */ /* 0x000fe2000bf23070 */
[----:B------:R-:W-:Y:S01]  /*14bc0*/  IMAD.MOV.U32 R0, RZ, RZ, R32 ;  /* 0x000000ffff007224 */ /* 0x000fe200078e0020 */
[----:B------:R-:W-:Y:S02]  /*14bd0*/  LOP3.LUT R2, R14, 0xff, RZ, 0xc0, !PT ;  /* 0x000000ff0e027812 */ /* 0x000fe400078ec0ff */
[----:B------:R-:W-:Y:S01]  /*14be0*/  @P0 PRMT R204, R57, 0x5410, RZ ;  /* 0x0000541039cc0816 */ /* 0x000fe200000000ff */
[----:B------:R-:W-:Y:S01]  /*14bf0*/  FMUL.FTZ R4, R4, UR35 ;  /* 0x0000002304047c20 */ /* 0x000fe20008410000 */
[----:B------:R-:W-:Y:S01]  /*14c00*/  LOP3.LUT R0, R0, 0xff, RZ, 0xc0, !PT ;  /* 0x000000ff00007812 */ /* 0x000fe200078ec0ff */
[----:B------:R-:W-:Y:S01]  /*14c10*/  IMAD.MOV.U32 R57, RZ, RZ, R228 ;  /* 0x000000ffff397224 */ /* 0x000fe200078e00e4 */
[----:B------:R-:W-:Y:S02]  /*14c20*/  ISETP.LE.U32.AND P0, PT, R2, UR12, PT ;  /* 0x0000000c02007c0c */ /* 0x000fe4000bf03070 */
[----:B------:R-:W-:Y:S01]  /*14c30*/  ISETP.LE.U32.AND P4, PT, R0, UR12, PT ;  /* 0x0000000c00007c0c */ /* 0x000fe2000bf83070 */
[----:B------:R-:W-:Y:S01]  /*14c40*/  FADD.FTZ R0, R224, -R8 ;  /* 0x80000008e0007221 */ /* 0x000fe20000010000 */
[----:B------:R-:W-:-:S02]  /*14c50*/  F2FP.F16.F32.PACK_AB R2, R9, R16 ;  /* 0x000000100902723e */ /* 0x000fc400000000ff */
[----:B------:R-:W-:Y:S01]  /*14c60*/  LOP3.LUT R33, R164, UR22, R33, 0x96, !PT ;  /* 0x00000016a4217c12 */ /* 0x000fe2000f8e9621 */
[----:B------:R-:W-:Y:S01]  /*14c70*/  FMUL.FTZ R0, R0, UR35 ;  /* 0x0000002300007c20 */ /* 0x000fe20008410000 */
[C---:B------:R-:W-:Y:S02]  /*14c80*/  PRMT R19, R2.reuse, 0x7610, R19 ;  /* 0x0000761002137816 */ /* 0x040fe40000000013 */
[----:B------:R-:W-:Y:S02]  /*14c90*/  PRMT R20, R2, 0x7632, R20 ;  /* 0x0000763202147816 */ /* 0x000fe40000000014 */
[----:B------:R-:W-:Y:S01]  /*14ca0*/  PRMT R2, R33, 0x7632, R2 ;  /* 0x0000763221027816 */ /* 0x000fe20000000002 */
[----:B------:R-:W1:Y:S01]  /*14cb0*/  MUFU.EX2 R0, R0 ;  /* 0x0000000000007308 */ /* 0x000e620000000800 */
[----:B------:R-:W-:Y:S01]  /*14cc0*/  @!P0 HADD2 R73, -R19.H0_H0, -RZ.H0_H0 ;  /* 0xa00000ff13498230 */ /* 0x000fe20000000900 */
[----:B------:R-:W-:Y:S02]  /*14cd0*/  PRMT R62, R19, 0x5410, R20 ;  /* 0x00005410133e7816 */ /* 0x000fe40000000014 */
[----:B------:R-:W-:-:S02]  /*14ce0*/  LOP3.LUT R2, R2, 0xff, RZ, 0xc0, !PT ;  /* 0x000000ff02027812 */ /* 0x000fc400078ec0ff */
[----:B------:R-:W-:Y:S02]  /*14cf0*/  @!P0 PRMT R19, R73, 0x5410, RZ ;  /* 0x0000541049138816 */ /* 0x000fe400000000ff */
[----:B------:R-:W-:Y:S01]  /*14d00*/  ISETP.LE.U32.AND P0, PT, R2, UR12, PT ;  /* 0x0000000c02007c0c */ /* 0x000fe2000bf03070 */
[----:B------:R-:W-:Y:S02]  /*14d10*/  FADD.FTZ R2, R225, -R5 ;  /* 0x80000005e1027221 */ /* 0x000fe40000010000 */
[----:B------:R-:W2:Y:S01]  /*14d20*/  LDL.LU R5, [R1+0x100] ;  /* 0x0001000001057983 */ /* 0x000ea20000300800 */
[-C--:B-1----:R-:W-:Y:S01]  /*14d30*/  FMUL.FTZ R224, R108, R0.reuse ;  /* 0x000000006ce07220 */ /* 0x082fe20000410000 */
[----:B------:R-:W-:Y:S02]  /*14d40*/  FFMA.FTZ R8, R229, R0, R16 ;  /* 0x00000000e5087223 */ /* 0x000fe40000010010 */
[----:B------:R-:W3:Y:S01]  /*14d50*/  LDL.LU R108, [R1+0xf0] ;  /* 0x0000f000016c7983 */ /* 0x000ee20000300800 */
[----:B------:R-:W-:-:S06]  /*14d60*/  FMUL.FTZ R2, R2, UR35 ;  /* 0x0000002302027c20 */ /* 0x000fcc0008410000 */
[----:B------:R-:W1:Y:S01]  /*14d70*/  MUFU.EX2 R2, R2 ;  /* 0x0000000200027308 */ /* 0x000e620000000800 */
        /* <DEDUP_REMOVED lines=14> */
[----:B------:R-:W-:-:S02]  /*14e60*/  FMUL.FTZ R73, R77, R0 ;  /* 0x000000004d497220 */ /* 0x000fc40000410000 */
[----:B------:R-:W4:Y:S01]  /*14e70*/  MUFU.EX2 R0, R4 ;  /* 0x0000000400007308 */ /* 0x000f220000000800 */
[-C--:B-1----:R-:W-:Y:S01]  /*14e80*/  FMUL.FTZ R226, R110, R2.reuse ;  /* 0x000000026ee27220 */ /* 0x082fe20000410000 */
[----:B------:R-:W-:Y:S01]  /*14e90*/  FMUL.FTZ R227, R111, R2 ;  /* 0x000000026fe37220 */ /* 0x000fe20000410000 */
[-C--:B------:R-:W-:Y:S01]  /*14ea0*/  FMUL.FTZ R110, R130, R3.reuse ;  /* 0x00000003826e7220 */ /* 0x080fe20000410000 */
[-C--:B------:R-:W-:Y:S01]  /*14eb0*/  FMUL.FTZ R111, R131, R3.reuse ;  /* 0x00000003836f7220 */ /* 0x080fe20000410000 */
[-C--:B------:R-:W-:Y:S01]  /*14ec0*/  FMUL.FTZ R130, R118, R3.reuse ;  /* 0x0000000376827220 */ /* 0x080fe20000410000 */
        /* <DEDUP_REMOVED lines=15> */
[----:B------:R-:W1:Y:S01]  /*14fc0*/  MUFU.EX2 R3, R18 ;  /* 0x0000001200037308 */ /* 0x000e620000000800 */
[----:B------:R-:W-:Y:S01]  /*14fd0*/  FMUL.FTZ R11, R79, R2 ;  /* 0x000000024f0b7220 */ /* 0x000fe20000410000 */
[-C--:B----4-:R-:W-:Y:S01]  /*14fe0*/  FMUL.FTZ R109, R129, R0.reuse ;  /* 0x00000000816d7220 */ /* 0x090fe20000410000 */
[----:B------:R-:W-:Y:S02]  /*14ff0*/  @!P1 HADD2 R26, -R20.H0_H0, -RZ.H0_H0 ;  /* 0xa00000ff141a9230 */ /* 0x000fe40000000900 */
        /* <DEDUP_REMOVED lines=26> */
[----:B------:R-:W-:-:S02]  /*151a0*/  @!P1 PRMT R20, R26, 0x5410, RZ ;  /* 0x000054101a149816 */ /* 0x000fc400000000ff */
[----:B------:R4:W-:Y:S01]  /*151b0*/  MUFU.EX2 R26, R55 ;  /* 0x00000037001a7308 */ /* 0x0009e20000000800 */
[----:B--2---:R-:W-:Y:S01]  /*151c0*/  FFMA.FTZ R5, R5, R2, R7 ;  /* 0x0000000205057223 */ /* 0x004fe20000010007 */
[-C--:B---3--:R-:W-:Y:S01]  /*151d0*/  FFMA.FTZ R4, R108, R0.reuse, R170 ;  /* 0x000000006c047223 */ /* 0x088fe200000100aa */
[-C--:B------:R-:W-:Y:S01]  /*151e0*/  FMUL.FTZ R108, R128, R0.reuse ;  /* 0x00000000806c7220 */ /* 0x080fe20000410000 */
[-C--:B------:R-:W-:Y:S01]  /*151f0*/  FMUL.FTZ R128, R116, R0.reuse ;  /* 0x0000000074807220 */ /* 0x080fe20000410000 */
[----:B------:R-:W-:Y:S02]  /*15200*/  IMAD.MOV.U32 R116, RZ, RZ, R11 ;  /* 0x000000ffff747224 */ /* 0x000fe400078e000b */
[----:B------:R-:W-:Y:S01]  /*15210*/  IMAD.MOV.U32 R11, RZ, RZ, R50 ;  /* 0x000000ffff0b7224 */ /* 0x000fe200078e0032 */
[----:B------:R-:W-:Y:S01]  /*15220*/  SHF.R.U32.HI R2, RZ, 0x18, R14 ;  /* 0x00000018ff027819 */ /* 0x000fe2000001160e */
[----:B------:R-:W-:Y:S02]  /*15230*/  IMAD.MOV.U32 R50, RZ, RZ, R233 ;  /* 0x000000ffff327224 */ /* 0x000fe400078e00e9 */
[----:B------:R-:W-:Y:S01]  /*15240*/  FMUL.FTZ R233, R101, R0 ;  /* 0x0000000065e97220 */ /* 0x000fe20000410000 */
[----:B-1----:R-:W-:-:S02]  /*15250*/  F2FP.F16.F32.PACK_AB R0, R3, R7 ;  /* 0x000000070300723e */ /* 0x002fc400000000ff */
[----:B------:R-:W-:Y:S02]  /*15260*/  ISETP.LE.U32.AND P1, PT, R2, UR12, PT ;  /* 0x0000000c02007c0c */ /* 0x000fe4000bf23070 */
[C---:B------:R-:W-:Y:S02]  /*15270*/  PRMT R13, R0.reuse, 0x7610, R13 ;  /* 0x00007610000d7816 */ /* 0x040fe4000000000d */
[----:B------:R-:W-:Y:S02]  /*15280*/  PRMT R16, R0, 0x7632, R16 ;  /* 0x0000763200107816 */ /* 0x000fe40000000010 */
[----:B------:R-:W-:Y:S01]  /*15290*/  LOP3.LUT R0, R33, 0xffff, RZ, 0xc0, !PT ;  /* 0x0000ffff21007812 */ /* 0x000fe200078ec0ff */
[----:B------:R-:W-:-:S03]  /*152a0*/  @!P5 HADD2 R23, -R13.H0_H0, -RZ.H0_H0 ;  /* 0xa00000ff0d17d230 */ /* 0x000fc60000000900 */
[----:B------:R-:W-:Y:S01]  /*152b0*/  SHF.R.U32.HI R0, RZ, 0x8, R0 ;  /* 0x00000008ff007819 */ /* 0x000fe20000011600 */
[----:B------:R-:W1:Y:S01]  /*152c0*/  MUFU.EX2 R7, R53 ;  /* 0x0000003500077308 */ /* 0x000e620000000800 */
[----:B----4-:R-:W-:Y:S02]  /*152d0*/  PRMT R55, R13, 0x5410, R16 ;  /* 0x000054100d377816 */ /* 0x010fe40000000010 */
[----:B------:R-:W-:Y:S01]  /*152e0*/  LOP3.LUT R0, R0, 0xffff, RZ, 0xc0, !PT ;  /* 0x0000ffff00007812 */ /* 0x000fe200078ec0ff */
[----:B------:R-:W-:Y:S01]  /*152f0*/  @!P1 HADD2 R24, -R16.H0_H0, -RZ.H0_H0 ;  /* 0xa00000ff10189230 */ /* 0x000fe20000000900 */
[----:B------:R-:W-:Y:S02]  /*15300*/  @!P5 PRMT R13, R23, 0x5410, RZ ;  /* 0x00005410170dd816 */ /* 0x000fe400000000ff */
[----:B------:R-:W-:Y:S02]  /*15310*/  ISETP.LE.U32.AND P5, PT, R0, UR12, PT ;  /* 0x0000000c00007c0c */ /* 0x000fe4000bfa3070 */
[----:B------:R-:W-:-:S02]  /*15320*/  PRMT R0, R192, 0x7771, RZ ;  /* 0x00007771c0007816 */ /* 0x000fc400000000ff */
[----:B------:R-:W-:Y:S02]  /*15330*/  @!P1 PRMT R16, R24, 0x5410, RZ ;  /* 0x0000541018109816 */ /* 0x000fe400000000ff */
[----:B------:R-:W-:Y:S02]  /*15340*/  ISETP.GT.U32.AND P1, PT, R0, UR12, PT ;  /* 0x0000000c00007c0c */ /* 0x000fe4000bf24070 */
[----:B-1----:R-:W-:Y:S01]  /*15350*/  F2FP.F16.F32.PACK_AB R0, R26, R7 ;  /* 0x000000071a00723e */ /* 0x002fe200000000ff */
[----:B------:R-:W-:Y:S01]  /*15360*/  FADD.FTZ R5, R3, R5 ;  /* 0x0000000503057221 */ /* 0x000fe20000010000 */
[----:B------:R-:W-:Y:S02]  /*15370*/  FADD.FTZ R3, R174, R4 ;  /* 0x00000004ae037221 */ /* 0x000fe40000010000 */
[C---:B------:R-:W-:Y:S01]  /*15380*/  PRMT R202, R0.reuse, 0x7632, R202 ;  /* 0x0000763200ca7816 */ /* 0x040fe200000000ca */
[----:B------:R-:W-:Y:S01]  /*15390*/  MUFU.EX2 R4, R21 ;  /* 0x0000001500047308 */ /* 0x000fe20000000800 */
[----:B------:R-:W-:-:S03]  /*153a0*/  PRMT R203, R0, 0x7610, R203 ;  /* 0x0000761000cb7816 */ /* 0x000fc600000000cb */
[----:B------:R-:W1:Y:S01]  /*153b0*/  MUFU.EX2 R21, R22 ;  /* 0x0000001600157308 */ /* 0x000e620000000800 */
[----:B------:R-:W-:Y:S01]  /*153c0*/  FADD.FTZ R2, R173, R6 ;  /* 0x00000006ad027221 */ /* 0x000fe20000010000 */
[----:B------:R-:W-:Y:S02]  /*153d0*/  @P1 HADD2 R27, -R202.H0_H0, -RZ.H0_H0 ;  /* 0xa00000ffca1b1230 */ /* 0x000fe40000000900 */
[----:B------:R-:W-:Y:S01]  /*153e0*/  FADD.FTZ R6, R9, R8 ;  /* 0x0000000809067221 */ /* 0x000fe20000010000 */
[----:B------:R-:W-:Y:S01]  /*153f0*/  PRMT R0, R192, 0x7772, RZ ;  /* 0x00007772c0007816 */ /* 0x000fe200000000ff */
[----:B------:R-:W-:Y:S02]  /*15400*/  IMAD.MOV.U32 R9, RZ, RZ, R54 ;  /* 0x000000ffff097224 */ /* 0x000fe400078e0036 */
[----:B------:R-:W-:Y:S01]  /*15410*/  @!P3 HADD2 R28, -R203.H0_H0, -RZ.H0_H0 ;  /* 0xa00000ffcb1cb230 */ /* 0x000fe20000000900 */
[----:B------:R-:W-:Y:S02]  /*15420*/  PRMT R54, R203, 0x5410, R202 ;  /* 0x00005410cb367816 */ /* 0x000fe400000000ca */
[----:B------:R-:W-:-:S02]  /*15430*/  @P1 PRMT R202, R27, 0x5410, RZ ;  /* 0x000054101bca1816 */ /* 0x000fc400000000ff */
[----:B------:R-:W-:Y:S02]  /*15440*/  ISETP.GT.U32.AND P1, PT, R0, UR12, PT ;  /* 0x0000000c00007c0c */ /* 0x000fe4000bf24070 */
[----:B------:R-:W-:Y:S02]  /*15450*/  PRMT R0, R192, 0x7773, RZ ;  /* 0x00007773c0007816 */ /* 0x000fe400000000ff */
[----:B------:R-:W-:Y:S01]  /*15460*/  @!P3 PRMT R203, R28, 0x5410, RZ ;  /* 0x000054101ccbb816 */ /* 0x000fe200000000ff */
[----:B------:R-:W-:Y:S01]  /*15470*/  IMAD.MOV.U32 R28, RZ, RZ, R50 ;  /* 0x000000ffff1c7224 */ /* 0x000fe200078e0032 */
[----:B------:R-:W-:Y:S01]  /*15480*/  ISETP.GT.U32.AND P3, PT, R0, UR12, PT ;  /* 0x0000000c00007c0c */ /* 0x000fe2000bf64070 */
[----:B------:R2:W-:Y:S01]  /*15490*/  MUFU.EX2 R50, R60 ;  /* 0x0000003c00327308 */ /* 0x0005e20000000800 */
[----:B-1----:R-:W-:Y:S01]  /*154a0*/  F2FP.F16.F32.PACK_AB R0, R21, R4 ;  /* 0x000000041500723e */ /* 0x002fe200000000ff */
[----:B------:R-:W-:Y:S02]  /*154b0*/  FADD.FTZ R18, R7, R6 ;  /* 0x0000000607127221 */ /* 0x000fe40000010000 */
[----:B------:R-:W3:Y:S01]  /*154c0*/  LDL.64 R6, [R1+0xa8] ;  /* 0x0000a80001067983 */ /* 0x000ee20000100a00 */
[----:B--2---:R-:W-:-:S02]  /*154d0*/  IMAD.MOV.U32 R60, RZ, RZ, R11 ;  /* 0x000000ffff3c7224 */ /* 0x004fc400078e000b */
[----:B------:R-:W-:Y:S02]  /*154e0*/  FADD.FTZ R11, R4, R5 ;  /* 0x00000005040b7221 */ /* 0x000fe40000010000 */
[----:B------:R-:W2:Y:S01]  /*154f0*/  LDL.64 R4, [R1+0x120] ;  /* 0x0001200001047983 */ /* 0x000ea20000100a00 */
[C---:B------:R-:W-:Y:S01]  /*15500*/  PRMT R201, R0.reuse, 0x7610, R201 ;  /* 0x0000761000c97816 */ /* 0x040fe200000000c9 */
[----:B------:R-:W1:Y:S01]  /*15510*/  MUFU.EX2 R23, R64 ;  /* 0x0000004000177308 */ /* 0x000e620000000800 */
[----:B------:R-:W-:-:S03]  /*15520*/  PRMT R200, R0, 0x7632, R200 ;  /* 0x0000763200c87816 */ /* 0x000fc600000000c8 */
[----:B------:R-:W-:Y:S01]  /*15530*/  @P1 HADD2 R30, -R201.H0_H0, -RZ.H0_H0 ;  /* 0xa00000ffc91e1230 */ /* 0x000fe20000000900 */
[----:B------:R-:W-:Y:S02]  /*15540*/  LOP3.LUT R0, R33, 0xff, RZ, 0xc0, !PT ;  /* 0x000000ff21007812 */ /* 0x000fe400078ec0ff */
[----:B------:R-:W-:Y:S02]  /*15550*/  PRMT R53, R201, 0x5410, R200 ;  /* 0x00005410c9357816 */ /* 0x000fe400000000c8 */
[----:B------:R-:W-:Y:S02]  /*15560*/  @P1 PRMT R201, R30, 0x5410, RZ ;  /* 0x000054101ec91816 */ /* 0x000fe400000000ff */
[----:B------:R-:W-:Y:S01]  /*15570*/  ISETP.LE.U32.AND P1, PT, R0, UR12, PT ;  /* 0x0000000c00007c0c */ /* 0x000fe2000bf23070 */
[----:B------:R-:W-:Y:S01]  /*15580*/  MUFU.EX2 R22, R49 ;  /* 0x0000003100167308 */ /* 0x000fe20000000800 */
[----:B-1----:R-:W-:-:S03]  /*15590*/  F2FP.F16.F32.PACK_AB R0, R50, R23 ;  /* 0x000000173200723e */ /* 0x002fc600000000ff */
[----:B------:R-:W1:Y:S01]  /*155a0*/  MUFU.EX2 R27, R52 ;  /* 0x00000034001b7308 */ /* 0x000e620000000800 */
[----:B------:R-:W-:Y:S01]  /*155b0*/  PRMT R199, R0, 0x7610, R199 ;  /* 0x0000761000c77816 */ /* 0x000fe200000000c7 */
[----:B------:R-:W-:Y:S02]  /*155c0*/  @P3 HADD2 R31, -R200.H0_H0, -RZ.H0_H0 ;  /* 0xa00000ffc81f3230 */ /* 0x000fe40000000900 */
[----:B------:R-:W-:Y:S01]  /*155d0*/  FADD.FTZ R8, R150, R2 ;  /* 0x0000000296087221 */ /* 0x000fe20000010000 */
[----:B------:R-:W-:Y:S02]  /*155e0*/  PRMT R2, R32, 0x7771, RZ ;  /* 0x0000777120027816 */ /* 0x000fe400000000ff */
[----:B------:R-:W-:Y:S01]  /*155f0*/  PRMT R198, R0, 0x7632, R198 ;  /* 0x0000763200c67816 */ /* 0x000fe200000000c6 */
[----:B------:R-:W-:Y:S02]  /*15600*/  @!P1 HADD2 R38, -R199.H0_H0, -RZ.H0_H0 ;  /* 0xa00000ffc7269230 */ /* 0x000fe40000000900 */
[----:B------:R-:W-:Y:S01]  /*15610*/  IMAD.MOV.U32 R24, RZ, RZ, R119 ;  /* 0x000000ffff187224 */ /* 0x000fe200078e0077 */
[----:B------:R-:W-:-:S02]  /*15620*/  @P3 PRMT R200, R31, 0x5410, RZ ;  /* 0x000054101fc83816 */ /* 0x000fc400000000ff */
[----:B------:R-:W-:Y:S02]  /*15630*/  ISETP.GT.U32.AND P3, PT, R2, UR12, PT ;  /* 0x0000000c02007c0c */ /* 0x000fe4000bf64070 */
[----:B------:R-:W-:Y:S02]  /*15640*/  PRMT R119, R199, 0x5410, R198 ;  /* 0x00005410c7777816 */ /* 0x000fe400000000c6 */
[----:B------:R-:W-:Y:S01]  /*15650*/  @!P1 PRMT R199, R38, 0x5410, RZ ;  /* 0x0000541026c79816 */ /* 0x000fe200000000ff */
[----:B------:R-:W-:Y:S01]  /*15660*/  IMAD.MOV.U32 R38, RZ, RZ, R28 ;  /* 0x000000ffff267224 */ /* 0x000fe200078e001c */
[----:B-1----:R-:W-:Y:S01]  /*15670*/  F2FP.F16.F32.PACK_AB R2, R27, R22 ;  /* 0x000000161b02723e */ /* 0x002fe200000000ff */
[----:B------:R1:W-:Y:S01]  /*15680*/  MUFU.EX2 R28, R66 ;  /* 0x00000042001c7308 */ /* 0x0003e20000000800 */
[----:B------:R-:W-:Y:S01]  /*15690*/  PRMT R0, R32, 0x7772, RZ ;  /* 0x0000777220007816 */ /* 0x000fe200000000ff */
[----:B------:R-:W-:Y:S02]  /*156a0*/  @!P5 HADD2 R39, -R198.H0_H0, -RZ.H0_H0 ;  /* 0xa00000ffc627d230 */ /* 0x000fe40000000900 */
[----:B------:R-:W4:Y:S01]  /*156b0*/  MUFU.EX2 R31, R65 ;  /* 0x00000041001f7308 */ /* 0x000f220000000800 */
[----:B------:R-:W-:Y:S01]  /*156c0*/  PRMT R197, R2, 0x7610, R197 ;  /* 0x0000761002c57816 */ /* 0x000fe200000000c5 */
[----:B------:R-:W-:Y:S01]  /*156d0*/  IMAD.MOV.U32 R49, RZ, RZ, R24 ;  /* 0x000000ffff317224 */ /* 0x000fe200078e0018 */
[----:B------:R-:W-:Y:S01]  /*156e0*/  ISETP.GT.U32.AND P1, PT, R0, UR12, PT ;  /* 0x0000000c00007c0c */ /* 0x000fe2000bf24070 */
[----:B------:R-:W-:Y:S01]  /*156f0*/  MUFU.EX2 R24, R58 ;  /* 0x0000003a00187308 */ /* 0x000fe20000000800 */
[----:B------:R-:W-:Y:S01]  /*15700*/  SHF.R.U32.HI R0, RZ, 0x18, R33 ;  /* 0x00000018ff007819 */ /* 0x000fe20000011621 */
[----:B------:R-:W-:-:S02]  /*15710*/  @!P0 HADD2 R43, -R197.H0_H0, -RZ.H0_H0 ;  /* 0xa00000ffc52b8230 */ /* 0x000fc40000000900 */
[----:B------:R-:W4:Y:S01]  /*15720*/  MUFU.EX2 R30, R59 ;  /* 0x0000003b001e7308 */ /* 0x000f220000000800 */
[----:B------:R-:W-:Y:S02]  /*15730*/  @!P5 PRMT R198, R39, 0x5410, RZ ;  /* 0x0000541027c6d816 */ /* 0x000fe400000000ff */
[----:B------:R-:W-:Y:S02]  /*15740*/  PRMT R186, R2, 0x7632, R186 ;  /* 0x0000763202ba7816 */ /* 0x000fe400000000ba */
[----:B------:R-:W-:Y:S01]  /*15750*/  ISETP.LE.U32.AND P5, PT, R0, UR12, PT ;  /* 0x0000000c00007c0c */ /* 0x000fe2000bfa3070 */
[----:B-1----:R-:W-:Y:S01]  /*15760*/  IMAD.MOV.U32 R66, RZ, RZ, R117 ;  /* 0x000000ffff427224 */ /* 0x002fe200078e0075 */
[----:B------:R-:W-:Y:S02]  /*15770*/  PRMT R0, R32, 0x7773, RZ ;  /* 0x0000777320007816 */ /* 0x000fe400000000ff */
[----:B------:R-:W-:Y:S02]  /*15780*/  PRMT R117, R197, 0x5410, R186 ;  /* 0x00005410c5757816 */ /* 0x000fe400000000ba */
[----:B------:R-:W-:-:S02]  /*15790*/  @!P0 PRMT R197, R43, 0x5410, RZ ;  /* 0x000054102bc58816 */ /* 0x000fc400000000ff */
[----:B------:R-:W-:Y:S02]  /*157a0*/  ISETP.GT.U32.AND P0, PT, R0, UR12, PT ;  /* 0x0000000c00007c0c */ /* 0x000fe4000bf04070 */
[----:B----4-:R-:W-:-:S04]  /*157b0*/  F2FP.F16.F32.PACK_AB R0, R31, R28 ;  /* 0x0000001c1f00723e */ /* 0x010fc800000000ff */
[C---:B------:R-:W-:Y:S02]  /*157c0*/  PRMT R185, R0.reuse, 0x7610, R185 ;  /* 0x0000761000b97816 */ /* 0x040fe400000000b9 */
[----:B------:R-:W-:Y:S02]  /*157d0*/  PRMT R184, R0, 0x7632, R184 ;  /* 0x0000763200b87816 */ /* 0x000fe400000000b8 */
[----:B------:R-:W-:Y:S01]  /*157e0*/  F2FP.F16.F32.PACK_AB R0, R30, R24 ;  /* 0x000000181e00723e */ /* 0x000fe200000000ff */
[----:B------:R-:W-:-:S03]  /*157f0*/  ULEA UR4, UR23, 0xfffffffb, 0x1 ;  /* 0xfffffffb17047891 */ /* 0x000fc6000f8e08ff */
[C---:B------:R-:W-:Y:S02]  /*15800*/  PRMT R179, R0.reuse, 0x7610, R179 ;  /* 0x0000761000b37816 */ /* 0x040fe400000000b3 */
[----:B------:R-:W-:Y:S01]  /*15810*/  PRMT R182, R0, 0x7632, R182 ;  /* 0x0000763200b67816 */ /* 0x000fe200000000b6 */
[----:B------:R-:W-:Y:S02]  /*15820*/  IMAD.U32 R0, RZ, RZ, UR37 ;  /* 0x00000025ff007e24 */ /* 0x000fe4000f8e00ff */
[----:B------:R-:W-:Y:S02]  /*15830*/  IMAD.MOV.U32 R39, RZ, RZ, R60 ;  /* 0x000000ffff277224 */ /* 0x000fe400078e003c */
[----:B------:R-:W-:Y:S02]  /*15840*/  IMAD.MOV.U32 R60, RZ, RZ, R57 ;  /* 0x000000ffff3c7224 */ /* 0x000fe400078e0039 */
[----:B------:R-:W-:Y:S02]  /*15850*/  IMAD.MOV.U32 R57, RZ, RZ, R10 ;  /* 0x000000ffff397224 */ /* 0x000fe400078e000a */
[----:B------:R-:W-:Y:S01]  /*15860*/  FADD.FTZ R10, R169, R8 ;  /* 0x00000008a90a7221 */ /* 0x000fe20000010000 */
[----:B------:R-:W-:-:S02]  /*15870*/  IMAD.MOV.U32 R58, RZ, RZ, R9 ;  /* 0x000000ffff3a7224 */ /* 0x000fc400078e0009 */
[----:B------:R-:W-:Y:S02]  /*15880*/  IMAD.MOV.U32 R64, RZ, RZ, R17 ;  /* 0x000000ffff407224 */ /* 0x000fe400078e0011 */
[----:B------:R-:W-:Y:S01]  /*15890*/  FADD.FTZ R17, R171, R3 ;  /* 0x00000003ab117221 */ /* 0x000fe20000010000 */
[----:B------:R-:W-:Y:S02]  /*158a0*/  @!P5 HADD2 R45, -R186.H0_H0, -RZ.H0_H0 ;  /* 0xa00000ffba2dd230 */ /* 0x000fe40000000900 */
[----:B------:R-:W-:Y:S02]  /*158b0*/  @!P4 HADD2 R47, -R185.H0_H0, -RZ.H0_H0 ;  /* 0xa00000ffb92fc230 */ /* 0x000fe40000000900 */
[----:B------:R-:W-:Y:S02]  /*158c0*/  IMAD.MOV.U32 R52, RZ, RZ, R64 ;  /* 0x000000ffff347224 */ /* 0x000fe400078e0040 */
[----:B------:R-:W-:Y:S01]  /*158d0*/  IMAD.MOV.U32 R64, RZ, RZ, R116 ;  /* 0x000000ffff407224 */ /* 0x000fe200078e0074 */
[----:B------:R-:W-:-:S02]  /*158e0*/  PRMT R116, R185, 0x5410, R184 ;  /* 0x00005410b9747816 */ /* 0x000fc400000000b8 */
[----:B------:R-:W-:Y:S01]  /*158f0*/  @!P5 PRMT R186, R45, 0x5410, RZ ;  /* 0x000054102dbad816 */ /* 0x000fe200000000ff */
[----:B------:R-:W-:Y:S01]  /*15900*/  IMAD.MOV.U32 R45, RZ, RZ, R39 ;  /* 0x000000ffff2d7224 */ /* 0x000fe200078e0027 */
[----:B------:R-:W-:Y:S01]  /*15910*/  @!P4 PRMT R185, R47, 0x5410, RZ ;  /* 0x000054102fb9c816 */ /* 0x000fe200000000ff */
[----:B------:R-:W-:Y:S02]  /*15920*/  IMAD.MOV.U32 R47, RZ, RZ, R38 ;  /* 0x000000ffff2f7224 */ /* 0x000fe400078e0026 */
[----:B------:R-:W-:Y:S02]  /*15930*/  @P1 HADD2 R48, -R179.H0_H0, -RZ.H0_H0 ;  /* 0xa00000ffb3301230 */ /* 0x000fe40000000900 */
[----:B------:R-:W-:Y:S02]  /*15940*/  @P0 HADD2 R46, -R182.H0_H0, -RZ.H0_H0 ;  /* 0xa00000ffb62e0230 */ /* 0x000fe40000000900 */
[----:B------:R-:W-:Y:S01]  /*15950*/  IMAD.MOV.U32 R65, RZ, RZ, R118 ;  /* 0x000000ffff417224 */ /* 0x000fe200078e0076 */
[----:B------:R-:W-:-:S02]  /*15960*/  PRMT R118, R179, 0x5410, R182 ;  /* 0x00005410b3767816 */ /* 0x000fc400000000b6 */
[----:B------:R-:W-:Y:S02]  /*15970*/  @P1 PRMT R179, R48, 0x5410, RZ ;  /* 0x0000541030b31816 */ /* 0x000fe400000000ff */
[----:B------:R-:W-:Y:S01]  /*15980*/  @P0 PRMT R182, R46, 0x5410, RZ ;  /* 0x000054102eb60816 */ /* 0x000fe200000000ff */
[----:B------:R-:W-:Y:S04]  /*15990*/  MUFU.EX2 R48, R56 ;  /* 0x0000003800307308 */ /* 0x000fe80000000800 */
[----:B------:R-:W1:Y:S01]  /*159a0*/  MUFU.EX2 R46, R61 ;  /* 0x0000003d002e7308 */ /* 0x000e620000000800 */
[----:B------:R-:W-:-:S05]  /*159b0*/  @P3 HADD2 R44, -R184.H0_H0, -RZ.H0_H0 ;  /* 0xa00000ffb82c3230 */ /* 0x000fca0000000900 */
[----:B------:R-:W-:Y:S01]  /*159c0*/  @P3 PRMT R184, R44, 0x5410, RZ ;  /* 0x000054102cb83816 */ /* 0x000fe200000000ff */
[----:B------:R-:W-:Y:S01]  /*159d0*/  IMAD.MOV.U32 R43, RZ, RZ, R58 ;  /* 0x000000ffff2b7224 */ /* 0x000fe200078e003a */
[----:B--2---:R-:W-:-:S05]  /*159e0*/  LOP3.LUT R0, R0, UR4, R5, 0x96, !PT ;  /* 0x0000000400007c12 */ /* 0x004fca000f8e9605 */
[----:B------:R-:W-:-:S05]  /*159f0*/  IMAD.WIDE.U32 R8, R0, -0x326172a9, RZ ;  /* 0xcd9e8d5700087825 */ /* 0x000fca00078e00ff */
[----:B---3--:R-:W-:-:S05]  /*15a00*/  LOP3.LUT R2, R6, UR34, R9, 0x96, !PT ;  /* 0x0000002206027c12 */ /* 0x008fca000f8e9609 */
[----:B------:R-:W-:-:S05]  /*15a10*/  IMAD.WIDE.U32 R2, R2, -0x2daee0ad, RZ ;  /* 0xd2511f5302027825 */ /* 0x000fca00078e00ff */
[----:B------:R-:W-:Y:S02]  /*15a20*/  LOP3.LUT R0, R36, UR32, R3, 0x96, !PT ;  /* 0x0000002024007c12 */ /* 0x000fe4000f8e9603 */
[----:B------:R-:W-:Y:S01]  /*15a30*/  LOP3.LUT R3, R8, UR33, R191, 0x96, !PT ;  /* 0x0000002108037c12 */ /* 0x000fe2000f8e96bf */
[----:B------:R-:W2:Y:S02]  /*15a40*/  LDL.LU.64 R36, [R1+0x158] ;  /* 0x0001580001247983 */ /* 0x000ea40000300a00 */
        /* <DEDUP_REMOVED lines=20> */
[----:B------:R-:W-:Y:S01]  /*15b90*/  PRMT R0, R39, 0x7632, R0 ;  /* 0x0000763227007816 */ /* 0x000fe20000000000 */
[----:B------:R-:W-:-:S03]  /*15ba0*/  FADD.FTZ R2, R21, R11 ;  /* 0x0000000b15027221 */ /* 0x000fc60000010000 */
[----:B------:R-:W-:Y:S01]  /*15bb0*/  LOP3.LUT R0, R0, 0xff, RZ, 0xc0, !PT ;  /* 0x000000ff00007812 */ /* 0x000fe200078ec0ff */
[----:B------:R-:W-:Y:S01]  /*15bc0*/  FADD.FTZ R11, R175, R17 ;  /* 0x00000011af0b7221 */ /* 0x000fe20000010000 */
[----:B------:R-:W-:Y:S02]  /*15bd0*/  MUFU.EX2 R21, R152 ;  /* 0x0000009800157308 */ /* 0x000fe40000000800 */
[----:B------:R-:W-:Y:S02]  /*15be0*/  ISETP.LE.U32.AND P3, PT, R0, UR12, PT ;  /* 0x0000000c00007c0c */ /* 0x000fe4000bf63070 */
[----:B------:R-:W4:Y:S01]  /*15bf0*/  MUFU.EX2 R17, R144 ;  /* 0x0000009000117308 */ /* 0x000f220000000800 */
[----:B-1----:R-:W-:-:S04]  /*15c00*/  F2FP.F16.F32.PACK_AB R0, R48, R46 ;  /* 0x0000002e3000723e */ /* 0x002fc800000000ff */
[C---:B------:R-:W-:Y:S02]  /*15c10*/  PRMT R175, R0.reuse, 0x7610, R175 ;  /* 0x0000761000af7816 */ /* 0x040fe400000000af */
[----:B------:R-:W-:Y:S02]  /*15c20*/  PRMT R174, R0, 0x7632, R174 ;  /* 0x0000763200ae7816 */ /* 0x000fe400000000ae */
[----:B------:R-:W-:-:S04]  /*15c30*/  SHF.R.U32.HI R0, RZ, 0x18, R39 ;  /* 0x00000018ff007819 */ /* 0x000fc80000011627 */
[----:B------:R-:W-:Y:S02]  /*15c40*/  ISETP.LE.U32.AND P0, PT, R0, UR12, PT ;  /* 0x0000000c00007c0c */ /* 0x000fe4000bf03070 */
[----:B----4-:R-:W-:-:S04]  /*15c50*/  F2FP.F16.F32.PACK_AB R0, R21, R17 ;  /* 0x000000111500723e */ /* 0x010fc800000000ff */
[C---:B------:R-:W-:Y:S02]  /*15c60*/  PRMT R171, R0.reuse, 0x7632, R171 ;  /* 0x0000763200ab7816 */ /* 0x040fe400000000ab */
[----:B------:R-:W-:Y:S01]  /*15c70*/  PRMT R173, R0, 0x7610, R173 ;  /* 0x0000761000ad7816 */ /* 0x000fe200000000ad */
[----:B------:R-:W-:Y:S01]  /*15c80*/  IMAD.MOV.U32 R0, RZ, RZ, R38 ;  /* 0x000000ffff007224 */ /* 0x000fe200078e0026 */
[----:B------:R-:W-:-:S03]  /*15c90*/  LOP3.LUT R4, R4, UR15, R3, 0x96, !PT ;  /* 0x0000000f04047c12 */ /* 0x000fc6000f8e9603 */
[----:B------:R-:W-:Y:S01]  /*15ca0*/  @!P0 HADD2 R74, -R171.H0_H0, -RZ.H0_H0 ;  /* 0xa00000ffab4a8230 */ /* 0x000fe20000000900 */
[----:B------:R-:W-:Y:S01]  /*15cb0*/  PRMT R58, R173, 0x5410, R171 ;  /* 0x00005410ad3a7816 */ /* 0x000fe200000000ab */
[----:B------:R-:W-:Y:S01]  /*15cc0*/  @!P1 HADD2 R51, -R174.H0_H0, -RZ.H0_H0 ;  /* 0xa00000ffae339230 */ /* 0x000fe20000000900 */
[----:B------:R-:W-:Y:S01]  /*15cd0*/  LOP3.LUT R0, R0, 0xff, RZ, 0xc0, !PT ;  /* 0x000000ff00007812 */ /* 0x000fe200078ec0ff */
[----:B------:R-:W-:Y:S01]  /*15ce0*/  @!P3 HADD2 R75, -R173.H0_H0, -RZ.H0_H0 ;  /* 0xa00000ffad4bb230 */ /* 0x000fe20000000900 */
[----:B------:R-:W-:Y:S01]  /*15cf0*/  @!P0 PRMT R171, R74, 0x5410, RZ ;  /* 0x000054104aab8816 */ /* 0x000fe200000000ff */
[----:B------:R-:W-:Y:S01]  /*15d00*/  IMAD.MOV.U32 R74, RZ, RZ, R45 ;  /* 0x000000ffff4a7224 */ /* 0x000fe200078e002d */
[----:B------:R-:W-:Y:S01]  /*15d10*/  PRMT R61, R175, 0x5410, R174 ;  /* 0x00005410af3d7816 */ /* 0x000fe200000000ae */
[----:B------:R-:W-:Y:S01]  /*15d20*/  IMAD.WIDE.U32 R44, R4, -0x2daee0ad, RZ ;  /* 0xd2511f53042c7825 */ /* 0x000fe200078e00ff */
[----:B------:R-:W-:Y:S02]  /*15d30*/  @!P1 PRMT R174, R51, 0x5410, RZ ;  /* 0x0000541033ae9816 */ /* 0x000fe400000000ff */
[----:B------:R-:W-:Y:S01]  /*15d40*/  ISETP.LE.U32.AND P1, PT, R0, UR12, PT ;  /* 0x0000000c00007c0c */ /* 0x000fe2000bf23070 */
[----:B------:R-:W-:Y:S01]  /*15d50*/  IMAD.MOV.U32 R51, RZ, RZ, R43 ;  /* 0x000000ffff337224 */ /* 0x000fe200078e002b */
[----:B------:R-:W-:Y:S01]  /*15d60*/  @!P3 PRMT R173, R75, 0x5410, RZ ;  /* 0x000054104badb816 */ /* 0x000fe200000000ff */
[----:B------:R-:W-:Y:S01]  /*15d70*/  IMAD.MOV.U32 R75, RZ, RZ, R47 ;  /* 0x000000ffff4b7224 */ /* 0x000fe200078e002f */
[----:B------:R-:W-:Y:S01]  /*15d80*/  PRMT R0, R38, 0x7771, RZ ;  /* 0x0000777126007816 */ /* 0x000fe200000000ff */
[----:B------:R-:W-:Y:S01]  /*15d90*/  MUFU.EX2 R43, R67 ;  /* 0x00000043002b7308 */ /* 0x000fe20000000800 */
[----:B------:R-:W-:-:S03]  /*15da0*/  LOP3.LUT R45, R6, UR22, R45, 0x96, !PT ;  /* 0x00000016062d7c12 */ /* 0x000fc6000f8e962d */
[----:B------:R-:W1:Y:S01]  /*15db0*/  MUFU.EX2 R47, R63 ;  /* 0x0000003f002f7308 */ /* 0x000e620000000800 */
[----:B------:R-:W-:Y:S02]  /*15dc0*/  ISETP.GT.U32.AND P0, PT, R0, UR12, PT ;  /* 0x0000000c00007c0c */ /* 0x000fe4000bf04070 */
[----:B------:R-:W-:Y:S01]  /*15dd0*/  LOP3.LUT R0, R45, 0xffff, RZ, 0xc0, !PT ;  /* 0x0000ffff2d007812 */ /* 0x000fe200078ec0ff */
[----:B------:R-:W-:-:S03]  /*15de0*/  @!P4 HADD2 R72, -R175.H0_H0, -RZ.H0_H0 ;  /* 0xa00000ffaf48c230 */ /* 0x000fc60000000900 */
[----:B------:R-:W-:Y:S01]  /*15df0*/  SHF.R.U32.HI R0, RZ, 0x8, R0 ;  /* 0x00000008ff007819 */ /* 0x000fe20000011600 */
[----:B------:R-:W-:Y:S01]  /*15e00*/  FADD.FTZ R5, R151, R10 ;  /* 0x0000000a97057221 */ /* 0x000fe20000010000 */
[----:B------:R-:W-:Y:S02]  /*15e10*/  FADD.FTZ R10, R22, R2 ;  /* 0x00000002160a7221 */ /* 0x000fe40000010000 */
[----:B------:R-:W-:Y:S02]  /*15e20*/  LOP3.LUT R0, R0, 0xffff, RZ, 0xc0, !PT ;  /* 0x0000ffff00007812 */ /* 0x000fe400078ec0ff */
[----:B------:R-:W-:Y:S02]  /*15e30*/  @!P4 PRMT R175, R72, 0x5410, RZ ;  /* 0x0000541048afc816 */ /* 0x000fe400000000ff */
[----:B-1----:R-:W-:Y:S02]  /*15e40*/  F2FP.F16.F32.PACK_AB R2, R47, R43 ;  /* 0x0000002b2f02723e */ /* 0x002fe400000000ff */
[----:B------:R-:W-:-:S02]  /*15e50*/  ISETP.LE.U32.AND P4, PT, R0, UR12, PT ;  /* 0x0000000c00007c0c */ /* 0x000fc4000bf83070 */
[----:B------:R-:W-:Y:S02]  /*15e60*/  PRMT R0, R45, 0x7632, R0 ;  /* 0x000076322d007816 */ /* 0x000fe40000000000 */
[----:B------:R-:W-:Y:S01]  /*15e70*/  PRMT R170, R2, 0x7632, R170 ;  /* 0x0000763202aa7816 */ /* 0x000fe200000000aa */
[----:B------:R-:W-:Y:S01]  /*15e80*/  FADD.FTZ R3, R26, R18 ;  /* 0x000000121a037221 */ /* 0x000fe20000010000 */
[----:B------:R-:W-:Y:S01]  /*15e90*/  LOP3.LUT R0, R0, 0xff, RZ, 0xc0, !PT ;  /* 0x000000ff00007812 */ /* 0x000fe200078ec0ff */
[----:B------:R-:W-:Y:S01]  /*15ea0*/  MUFU.EX2 R18, R165 ;  /* 0x000000a500127308 */ /* 0x000fe20000000800 */
[----:B------:R-:W-:Y:S01]  /*15eb0*/  PRMT R169, R2, 0x7610, R169 ;  /* 0x0000761002a97816 */ /* 0x000fe200000000a9 */
[----:B------:R-:W-:Y:S02]  /*15ec0*/  @P0 HADD2 R76, -R170.H0_H0, -RZ.H0_H0 ;  /* 0xa00000ffaa4c0230 */ /* 0x000fe40000000900 */
[----:B------:R-:W-:Y:S01]  /*15ed0*/  FADD.FTZ R7, R23, R3 ;  /* 0x0000000317077221 */ /* 0x000fe20000010000 */
[----:B------:R-:W-:Y:S01]  /*15ee0*/  ISETP.LE.U32.AND P3, PT, R0, UR12, PT ;  /* 0x0000000c00007c0c */ /* 0x000fe2000bf63070 */
[----:B------:R-:W1:Y:S01]  /*15ef0*/  MUFU.EX2 R22, R161 ;  /* 0x000000a100167308 */ /* 0x000e620000000800 */
[----:B------:R-:W-:Y:S01]  /*15f00*/  FADD.FTZ R3, R158, R11 ;  /* 0x0000000b9e037221 */ /* 0x000fe20000010000 */
[----:B------:R-:W-:Y:S01]  /*15f10*/  PRMT R0, R38, 0x7772, RZ ;  /* 0x0000777226007816 */ /* 0x000fe200000000ff */
[----:B------:R-:W-:Y:S01]  /*15f20*/  IMAD.MOV.U32 R11, RZ, RZ, R251 ;  /* 0x000000ffff0b7224 */ /* 0x000fe200078e00fb */
[----:B------:R-:W-:Y:S01]  /*15f30*/  PRMT R251, R169, 0x5410, R170 ;  /* 0x00005410a9fb7816 */ /* 0x000fe200000000aa */
[----:B------:R-:W-:Y:S01]  /*15f40*/  @!P1 HADD2 R77, -R169.H0_H0, -RZ.H0_H0 ;  /* 0xa00000ffa94d9230 */ /* 0x000fe20000000900 */
[----:B------:R-:W-:-:S02]  /*15f50*/  @P0 PRMT R170, R76, 0x5410, RZ ;  /* 0x000054104caa0816 */ /* 0x000fc400000000ff */
[----:B------:R-:W-:Y:S02]  /*15f60*/  ISETP.GT.U32.AND P0, PT, R0, UR12, PT ;  /* 0x0000000c00007c0c */ /* 0x000fe4000bf04070 */
[----:B------:R-:W-:Y:S02]  /*15f70*/  PRMT R0, R38, 0x7773, RZ ;  /* 0x0000777326007816 */ /* 0x000fe400000000ff */
[----:B------:R-:W-:Y:S02]  /*15f80*/  @!P1 PRMT R169, R77, 0x5410, RZ ;  /* 0x000054104da99816 */ /* 0x000fe400000000ff */
[----:B------:R-:W-:Y:S02]  /*15f90*/  ISETP.GT.U32.AND P1, PT, R0, UR12, PT ;  /* 0x0000000c00007c0c */ /* 0x000fe4000bf24070 */
[----:B-1----:R-:W-:-:S04]  /*15fa0*/  F2FP.F16.F32.PACK_AB R0, R22, R18 ;  /* 0x000000121600723e */ /* 0x002fc800000000ff */
[C---:B------:R-:W-:Y:S02]  /*15fb0*/  PRMT R167, R0.reuse, 0x7610, R167 ;  /* 0x0000761000a77816 */ /* 0x040fe400000000a7 */
[----:B------:R-:W-:-:S03]  /*15fc0*/  PRMT R166, R0, 0x7632, R166 ;  /* 0x0000763200a67816 */ /* 0x000fc600000000a6 */
[----:B------:R-:W-:Y:S02]  /*15fd0*/  @P0 HADD2 R79, -R167.H0_H0, -RZ.H0_H0 ;  /* 0xa00000ffa74f0230 */ /* 0x000fe40000000900 */
[----:B------:R-:W-:Y:S02]  /*15fe0*/  @P1 HADD2 R78, -R166.H0_H0, -RZ.H0_H0 ;  /* 0xa00000ffa64e1230 */ /* 0x000fe40000000900 */
[----:B------:R-:W-:Y:S01]  /*15ff0*/  IMAD.MOV.U32 R165, RZ, RZ, R250 ;  /* 0x000000ffffa57224 */ /* 0x000fe200078e00fa */
[----:B------:R-:W-:Y:S02]  /*16000*/  PRMT R250, R167, 0x5410, R166 ;  /* 0x00005410a7fa7816 */ /* 0x000fe400000000a6 */
[----:B------:R-:W-:Y:S02]  /*16010*/  @P0 PRMT R167, R79, 0x5410, RZ ;  /* 0x000054104fa70816 */ /* 0x000fe400000000ff */
[----:B------:R-:W-:Y:S02]  /*16020*/  @P1 PRMT R166, R78, 0x5410, RZ ;  /* 0x000054104ea61816 */ /* 0x000fe400000000ff */
[----:B------:R-:W4:Y:S01]  /*16030*/  LDL.LU.64 R78, [R1+0x40] ;  /* 0x00004000014e7983 */ /* 0x000f220000300a00 */
[----:B------:R-:W-:Y:S01]  /*16040*/  LOP3.LUT R2, R45, 0xff, RZ, 0xc0, !PT ;  /* 0x000000ff2d027812 */ /* 0x000fe200078ec0ff */
[----:B------:R-:W-:-:S03]  /*16050*/  IMAD.MOV.U32 R76, RZ, RZ, R11 ;  /* 0x000000ffff4c7224 */ /* 0x000fc600078e000b */
[----:B------:R-:W-:Y:S01]  /*16060*/  ISETP.LE.U32.AND P5, PT, R2, UR12, PT ;  /* 0x0000000c02007c0c */ /* 0x000fe2000bfa3070 */
[----:B------:R-:W-:Y:S02]  /*16070*/  FADD.FTZ R2, R27, R10 ;  /* 0x0000000a1b027221 */ /* 0x000fe40000010000 */
[----:B------:R-:W3:Y:S01]  /*16080*/  LDL.64 R10, [R1+0x88] ;  /* 0x00008800010a7983 */ /* 0x000ee20000100a00 */
[----:B------:R-:W-:Y:S01]  /*16090*/  IMAD.MOV.U32 R63, RZ, RZ, R66 ;  /* 0x000000ffff3f7224 */ /* 0x000fe200078e0042 */
[----:B------:R-:W-:Y:S04]  /*160a0*/  MUFU.EX2 R72, R141 ;  /* 0x0000008d00487308 */ /* 0x000fe80000000800 */
[----:B------:R-:W1:Y:S01]  /*160b0*/  MUFU.EX2 R66, R140 ;  /* 0x0000008c00427308 */ /* 0x000e620000000800 */
[----:B------:R-:W-:-:S02]  /*160c0*/  IMAD.MOV.U32 R0, RZ, RZ, R44 ;  /* 0x000000ffff007224 */ /* 0x000fc400078e002c */
[----:B------:R-:W-:-:S03]  /*160d0*/  IMAD.MOV.U32 R77, RZ, RZ, R73 ;  /* 0x000000ffff4d7224 */ /* 0x000fc600078e0049 */
[----:B------:R-:W-:Y:S01]  /*160e0*/  LOP3.LUT R0, R0, 0xff, RZ, 0xc0, !PT ;  /* 0x000000ff00007812 */ /* 0x000fe200078ec0ff */
[----:B------:R-:W-:Y:S03]  /*160f0*/  MUFU.EX2 R23, R180 ;  /* 0x000000b400177308 */ /* 0x000fe60000000800 */
[----:B------:R-:W-:Y:S01]  /*16100*/  ISETP.LE.U32.AND P0, PT, R0, UR12, PT ;  /* 0x0000000c00007c0c */ /* 0x000fe2000bf03070 */
[----:B------:R-:W1:Y:S02]  /*16110*/  MUFU.EX2 R73, R181 ;  /* 0x000000b500497308 */ /* 0x000e640000000800 */
[----:B-1----:R-:W-:-:S04]  /*16120*/  F2FP.F16.F32.PACK_AB R0, R66, R72 ;  /* 0x000000484200723e */ /* 0x002fc800000000ff */
[C---:B------:R-:W-:Y:S02]  /*16130*/  PRMT R164, R0.reuse, 0x7610, R164 ;  /* 0x0000761000a47816 */ /* 0x040fe400000000a4 */
[----:B------:R-:W-:Y:S02]  /*16140*/  PRMT R163, R0, 0x7632, R163 ;  /* 0x0000763200a37816 */ /* 0x000fe400000000a3 */
[----:B------:R-:W-:-:S04]  /*16150*/  SHF.R.U32.HI R0, RZ, 0x18, R45 ;  /* 0x00000018ff007819 */ /* 0x000fc8000001162d */
[----:B------:R-:W-:Y:S01]  /*16160*/  ISETP.LE.U32.AND P1, PT, R0, UR12, PT ;  /* 0x0000000c00007c0c */ /* 0x000fe2000bf23070 */
[----:B------:R-:W-:Y:S01]  /*16170*/  FADD.FTZ R4, R154, R5 ;  /* 0x000000059a047221 */ /* 0x000fe20000010000 */
[----:B------:R-:W-:Y:S01]  /*16180*/  F2FP.F16.F32.PACK_AB R0, R73, R23 ;  /* 0x000000174900723e */ /* 0x000fe200000000ff */
[----:B------:R-:W1:Y:S01]  /*16190*/  MUFU.EX2 R5, R142 ;  /* 0x0000008e00057308 */ /* 0x000e620000000800 */
[----:B------:R-:W-:Y:S01]  /*161a0*/  FADD.FTZ R3, R162, R3 ;  /* 0x00000003a2037221 */ /* 0x000fe20000010000 */
[----:B------:R-:W-:Y:S01]  /*161b0*/  IMAD.MOV.U32 R67, RZ, RZ, R64 ;  /* 0x000000ffff437224 */ /* 0x000fe200078e0040 */
[C---:B------:R-:W-:Y:S01]  /*161c0*/  PRMT R162, R0.reuse, 0x7632, R162 ;  /* 0x0000763200a27816 */ /* 0x040fe200000000a2 */
[----:B------:R-:W1:Y:S01]  /*161d0*/  MUFU.EX2 R64, R143 ;  /* 0x0000008f00407308 */ /* 0x000e620000000800 */
[----:B------:R-:W-:Y:S01]  /*161e0*/  PRMT R161, R0, 0x7610, R161 ;  /* 0x0000761000a17816 */ /* 0x000fe200000000a1 */
[----:B------:R-:W-:-:S04]  /*161f0*/  @!P4 HADD2 R80, -R163.H0_H0, -RZ.H0_H0 ;  /* 0xa00000ffa350c230 */ /* 0x000fc80000000900 */
[----:B------:R-:W-:Y:S01]  /*16200*/  @!P1 HADD2 R82, -R162.H0_H0, -RZ.H0_H0 ;  /* 0xa00000ffa2529230 */ /* 0x000fe20000000900 */
[----:B------:R-:W-:Y:S01]  /*16210*/  PRMT R56, R161, 0x5410, R162 ;  /* 0x00005410a1387816 */ /* 0x000fe200000000a2 */
[----:B------:R-:W-:Y:S01]  /*16220*/  IMAD.MOV.U32 R6, RZ, RZ, R52 ;  /* 0x000000ffff067224 */ /* 0x000fe200078e0034 */
[----:B------:R-:W-:Y:S02]  /*16230*/  PRMT R0, R44, 0x7771, RZ ;  /* 0x000077712c007816 */ /* 0x000fe400000000ff */
[----:B------:R-:W-:Y:S01]  /*16240*/  @!P1 PRMT R162, R82, 0x5410, RZ ;  /* 0x0000541052a29816 */ /* 0x000fe200000000ff */
[----:B-1----:R-:W-:Y:S01]  /*16250*/  IMAD.MOV.U32 R82, RZ, RZ, R5 ;  /* 0x000000ffff527224 */ /* 0x002fe200078e0005 */
[----:B------:R-:W-:Y:S01]  /*16260*/  PRMT R52, R164, 0x5410, R163 ;  /* 0x00005410a4347816 */ /* 0x000fe200000000a3 */
[----:B------:R-:W-:Y:S01]  /*16270*/  IMAD.MOV.U32 R180, RZ, RZ, R75 ;  /* 0x000000ffffb47224 */ /* 0x000fe200078e004b */
[----:B------:R-:W-:Y:S01]  /*16280*/  @!P4 PRMT R163, R80, 0x5410, RZ ;  /* 0x0000541050a3c816 */ /* 0x000fe200000000ff */
[----:B------:R-:W-:Y:S01]  /*16290*/  IMAD.MOV.U32 R75, RZ, RZ, R58 ;  /* 0x000000ffff4b7224 */ /* 0x000fe200078e003a */
[----:B------:R-:W-:Y:S01]  /*162a0*/  ISETP.GT.U32.AND P4, PT, R0, UR12, PT ;  /* 0x0000000c00007c0c */ /* 0x000fe2000bf84070 */
[----:B------:R-:W-:Y:S01]  /*162b0*/  IMAD.MOV.U32 R58, RZ, RZ, R60 ;  /* 0x000000ffff3a7224 */ /* 0x000fe200078e003c */
[----:B------:R-:W-:Y:S01]  /*162c0*/  F2FP.F16.F32.PACK_AB R0, R82, R64 ;  /* 0x000000405200723e */ /* 0x000fe200000000ff */
[----:B------:R-:W-:Y:S01]  /*162d0*/  MUFU.EX2 R60, R194 ;  /* 0x000000c2003c7308 */ /* 0x000fe20000000800 */
[----:B------:R-:W-:-:S02]  /*162e0*/  @!P3 HADD2 R83, -R161.H0_H0, -RZ.H0_H0 ;  /* 0xa00000ffa153b230 */ /* 0x000fc40000000900 */
[C---:B------:R-:W-:Y:S02]  /*162f0*/  PRMT R160, R0.reuse, 0x7610, R160 ;  /* 0x0000761000a07816 */ /* 0x040fe400000000a0 */
[----:B------:R-:W-:Y:S01]  /*16300*/  PRMT R159, R0, 0x7632, R159 ;  /* 0x00007632009f7816 */ /* 0x000fe2000000009f */
[----:B------:R-:W-:Y:S01]  /*16310*/  FADD.FTZ R4, R149, R4 ;  /* 0x0000000495047221 */ /* 0x000fe20000010000 */
[----:B------:R-:W-:Y:S01]  /*16320*/  PRMT R0, R44, 0x7772, RZ ;  /* 0x000077722c007816 */ /* 0x000fe200000000ff */
[----:B------:R-:W-:Y:S01]  /*16330*/  FADD.FTZ R7, R50, R7 ;  /* 0x0000000732077221 */ /* 0x000fe20000010000 */
[----:B------:R-:W-:Y:S01]  /*16340*/  @!P3 PRMT R161, R83, 0x5410, RZ ;  /* 0x0000541053a1b816 */ /* 0x000fe200000000ff */
[----:B------:R-:W-:Y:S02]  /*16350*/  IMAD.MOV.U32 R50, RZ, RZ, R6 ;  /* 0x000000ffff327224 */ /* 0x000fe400078e0006 */
[----:B------:R-:W-:Y:S01]  /*16360*/  FADD.FTZ R6, R24, R2 ;  /* 0x0000000218067221 */ /* 0x000fe20000010000 */
[----:B------:R-:W-:Y:S01]  /*16370*/  FADD.FTZ R5, R155, R3 ;  /* 0x000000039b057221 */ /* 0x000fe20000010000 */
[----:B------:R-:W-:Y:S01]  /*16380*/  ISETP.GT.U32.AND P3, PT, R0, UR12, PT ;  /* 0x0000000c00007c0c */ /* 0x000fe2000bf64070 */
[----:B------:R-:W-:Y:S01]  /*16390*/  FADD.FTZ R3, R153, R4 ;  /* 0x0000000499037221 */ /* 0x000fe20000010000 */
[----:B------:R-:W-:-:S04]  /*163a0*/  PRMT R0, R44, 0x7773, RZ ;  /* 0x000077732c007816 */ /* 0x000fc800000000ff */
[----:B------:R-:W-:Y:S01]  /*163b0*/  ISETP.GT.U32.AND P1, PT, R0, UR12, PT ;  /* 0x0000000c00007c0c */ /* 0x000fe2000bf24070 */
[----:B------:R-:W-:Y:S01]  /*163c0*/  FADD.FTZ R7, R28, R7 ;  /* 0x000000071c077221 */ /* 0x000fe20000010000 */
[----:B------:R-:W-:-:S03]  /*163d0*/  LOP3.LUT R4, R8, UR33, R177, 0x96, !PT ;  /* 0x0000002108047c12 */ /* 0x000fc6000f8e96b1 */
[----:B------:R-:W-:Y:S01]  /*163e0*/  FADD.FTZ R8, R31, R7 ;  /* 0x000000071f087221 */ /* 0x000fe20000010000 */
[----:B------:R-:W-:Y:S02]  /*163f0*/  @!P0 HADD2 R85, -R160.H0_H0, -RZ.H0_H0 ;  /* 0xa00000ffa0558230 */ /* 0x000fe40000000900 */
[----:B------:R-:W-:Y:S02]  /*16400*/  @P4 HADD2 R84, -R159.H0_H0, -RZ.H0_H0 ;  /* 0xa00000ff9f544230 */ /* 0x000fe40000000900 */
[----:B------:R-:W-:-:S05]  /*16410*/  @!P5 HADD2 R81, -R164.H0_H0, -RZ.H0_H0 ;  /* 0xa00000ffa451d230 */ /* 0x000fca0000000900 */
[----:B------:R-:W-:Y:S01]  /*16420*/  @!P5 PRMT R164, R81, 0x5410, RZ ;  /* 0x0000541051a4d816 */ /* 0x000fe200000000ff */
[----:B----4-:R-:W-:Y:S02]  /*16430*/  IMAD.MOV.U32 R26, RZ, RZ, R78 ;  /* 0x000000ffff1a7224 */ /* 0x010fe400078e004e */
[----:B------:R-:W-:Y:S02]  /*16440*/  IMAD.MOV.U32 R78, RZ, RZ, R74 ;  /* 0x000000ffff4e7224 */ /* 0x000fe400078e004a */
[----:B------:R-:W-:Y:S02]  /*16450*/  IMAD.MOV.U32 R74, RZ, RZ, R61 ;  /* 0x000000ffff4a7224 */ /* 0x000fe400078e003d */
[----:B------:R-:W-:Y:S02]  /*16460*/  IMAD.MOV.U32 R61, RZ, RZ, R65 ;  /* 0x000000ffff3d7224 */ /* 0x000fe400078e0041 */
[----:B------:R-:W1:Y:S01]  /*16470*/  MUFU.EX2 R65, R193 ;  /* 0x000000c100417308 */ /* 0x000e620000000800 */
[----:B---3--:R-:W-:Y:S01]  /*16480*/  LOP3.LUT R2, R10, UR34, R9, 0x96, !PT ;  /* 0x000000220a027c12 */ /* 0x008fe2000f8e9609 */
[----:B------:R-:W-:-:S04]  /*16490*/  FADD.FTZ R10, R17, R3 ;  /* 0x00000003110a7221 */ /* 0x000fc80000010000 */
[----:B------:R-:W-:Y:S01]  /*164a0*/  IMAD.WIDE.U32 R2, R2, -0x2daee0ad, RZ ;  /* 0xd2511f5302027825 */ /* 0x000fe200078e00ff */
[----:B-1----:R-:W-:-:S04]  /*164b0*/  F2FP.F16.F32.PACK_AB R0, R60, R65 ;  /* 0x000000413c00723e */ /* 0x002fc800000000ff */
[C---:B------:R-:W-:Y:S02]  /*164c0*/  PRMT R158, R0.reuse, 0x7610, R158 ;  /* 0x00007610009e7816 */ /* 0x040fe4000000009e */
[----:B------:R-:W-:Y:S02]  /*164d0*/  PRMT R157, R0, 0x7632, R157 ;  /* 0x00007632009d7816 */ /* 0x000fe4000000009d */
[----:B------:R-:W-:Y:S01]  /*164e0*/  LOP3.LUT R0, R188, UR32, R3, 0x96, !PT ;  /* 0x00000020bc007c12 */ /* 0x000fe2000f8e9603 */
[----:B------:R-:W-:Y:S01]  /*164f0*/  FADD.FTZ R11, R30, R6 ;  /* 0x000000061e0b7221 */ /* 0x000fe20000010000 */
[----:B------:R-:W-:Y:S01]  /*16500*/  FADD.FTZ R9, R156, R5 ;  /* 0x000000059c097221 */ /* 0x000fe20000010000 */
[----:B------:R-:W-:Y:S02]  /*16510*/  IMAD.MOV.U32 R27, RZ, RZ, R79 ;  /* 0x000000ffff1b7224 */ /* 0x000fe400078e004f */
[----:B------:R-:W-:Y:S02]  /*16520*/  @P3 HADD2 R87, -R158.H0_H0, -RZ.H0_H0 ;  /* 0xa00000ff9e573230 */ /* 0x000fe40000000900 */
[----:B------:R-:W-:Y:S01]  /*16530*/  IMAD.WIDE.U32 R6, R0, -0x326172a9, RZ ;  /* 0xcd9e8d5700067825 */ /* 0x000fe200078e00ff */
[----:B------:R-:W-:-:S03]  /*16540*/  PRMT R194, R158, 0x5410, R157 ;  /* 0x000054109ec27816 */ /* 0x000fc6000000009d */
[----:B------:R-:W-:Y:S01]  /*16550*/  @P1 HADD2 R86, -R157.H0_H0, -RZ.H0_H0 ;  /* 0xa00000ff9d561230 */ /* 0x000fe20000000900 */
[----:B--2---:R-:W-:Y:S01]  /*16560*/  STG.E.U16 desc[UR28][R36.64+-0x100], R42 ;  /* 0xffff002a24007986 */ /* 0x004fe2000c10151c */
[----:B------:R-:W-:Y:S01]  /*16570*/  IMAD.WIDE.U32 R4, R4, -0x2daee0ad, RZ ;  /* 0xd2511f5304047825 */ /* 0x000fe200078e00ff */
[----:B------:R-:W-:Y:S02]  /*16580*/  LOP3.LUT R3, R176, UR17, R7, 0x96, !PT ;  /* 0x00000011b0037c12 */ /* 0x000fe4000f8e9607 */
[----:B------:R-:W-:Y:S02]  /*16590*/  STG.E.U16 desc[UR28][R36.64+-0xfe], R41 ;  /* 0xffff022924007986 */ /* 0x000fe4000c10151c */
[----:B------:R-:W-:Y:S01]  /*165a0*/  LOP3.LUT R0, R2, UR31, R5, 0x96, !PT ;  /* 0x0000001f02007c12 */ /* 0x000fe2000f8e9605 */
[----:B------:R-:W-:Y:S01]  /*165b0*/  IMAD.WIDE.U32 R2, R3, -0x2daee0ad, RZ ;  /* 0xd2511f5303027825 */ /* 0x000fe200078e00ff */
[----:B------:R-:W-:Y:S01]  /*165c0*/  MUFU.EX2 R223, R223 ;  /* 0x000000df00df7308 */ /* 0x000fe20000000800 */
[----:B------:R-:W-:Y:S01]  /*165d0*/  USHF.L.U32 UR4, UR12, 0x10, URZ ;  /* 0x000000100c047899 */ /* 0x000fe200080006ff */
[----:B------:R1:W5:Y:S02]  /*165e0*/  LDL.LU.64 R188, [R1+0x148] ;  /* 0x0001480001bc7983 */ /* 0x0003640000300a00 */
[----:B------:R-:W-:Y:S01]  /*165f0*/  LOP3.LUT R3, R4, UR26, R3, 0x96, !PT ;  /* 0x0000001a04037c12 */ /* 0x000fe2000f8e9603 */
[----:B------:R-:W-:-:S04]  /*16600*/  IMAD.WIDE.U32 R4, R0, -0x326172a9, RZ ;  /* 0xcd9e8d5700047825 */ /* 0x000fc800078e00ff */
[----:B------:R-:W-:Y:S01]  /*16610*/  IMAD.MOV.U32 R79, RZ, RZ, R63 ;  /* 0x000000ffff4f7224 */ /* 0x000fe200078e003f */
[----:B------:R-:W-:Y:S01]  /*16620*/  LOP3.LUT R0, R6, UR16, R5, 0x96, !PT ;  /* 0x0000001006007c12 */ /* 0x000fe2000f8e9605 */
[----:B------:R-:W-:Y:S01]  /*16630*/  IMAD.MOV.U32 R181, RZ, RZ, R78 ;  /* 0x000000ffffb57224 */ /* 0x000fe200078e004e */
[----:B------:R-:W-:Y:S01]  /*16640*/  @P3 PRMT R158, R87, 0x5410, RZ ;  /* 0x00005410579e3816 */ /* 0x000fe200000000ff */
[----:B------:R-:W-:Y:S01]  /*16650*/  IMAD.MOV.U32 R17, RZ, RZ, R252 ;  /* 0x000000ffff117224 */ /* 0x000fe200078e00fc */
[----:B------:R-:W-:Y:S01]  /*16660*/  @P1 PRMT R157, R86, 0x5410, RZ ;  /* 0x00005410569d1816 */ /* 0x000fe200000000ff */
[----:B------:R-:W-:Y:S01]  /*16670*/  IMAD.WIDE.U32 R6, R0, -0x2daee0ad, RZ ;  /* 0xd2511f5300067825 */ /* 0x000fe200078e00ff */
[----:B------:R-:W-:Y:S01]  /*16680*/  PRMT R63, R160, 0x5410, R159 ;  /* 0x00005410a03f7816 */ /* 0x000fe2000000009f */
[----:B------:R1:W5:Y:S03]  /*16690*/  LDL.LU.64 R176, [R1+0x140] ;  /* 0x0001400001b07983 */ /* 0x0003660000300a00 */
[----:B------:R-:W-:-:S02]  /*166a0*/  LOP3.LUT R0, R2, UR24, R7, 0x96, !PT ;  /* 0x0000001802007c12 */ /* 0x000fc4000f8e9607 */
[----:B------:R-:W-:Y:S01]  /*166b0*/  @!P0 PRMT R160, R85, 0x5410, RZ ;  /* 0x0000541055a08816 */ /* 0x000fe200000000ff */
[----:B------:R-:W-:Y:S01]  /*166c0*/  IMAD.MOV.U32 R85, RZ, RZ, R27 ;  /* 0x000000ffff557224 */ /* 0x000fe200078e001b */
[----:B------:R-:W-:Y:S01]  /*166d0*/  @P4 PRMT R159, R84, 0x5410, RZ ;  /* 0x00005410549f4816 */ /* 0x000fe200000000ff */
[----:B------:R-:W-:Y:S02]  /*166e0*/  IMAD.MOV.U32 R84, RZ, RZ, R26 ;  /* 0x000000ffff547224 */ /* 0x000fe400078e001a */
[----:B------:R-:W-:-:S04]  /*166f0*/  IMAD.WIDE.U32 R2, R3, -0x326172a9, RZ ;  /* 0xcd9e8d5703027825 */ /* 0x000fc800078e00ff */
[----:B------:R-:W-:-:S05]  /*16700*/  IMAD.WIDE.U32 R26, R0, -0x326172a9, RZ ;  /* 0xcd9e8d57001a7825 */ /* 0x000fca00078e00ff */
[----:B------:R-:W-:-:S04]  /*16710*/  LOP3.LUT R28, R2, UR13, R27, 0x96, !PT ;  /* 0x0000000d021c7c12 */ /* 0x000fc8000f8e961b */
[----:B------:R-:W-:-:S04]  /*16720*/  LOP3.LUT R0, R28, 0xff, RZ, 0xc0, !PT ;  /* 0x000000ff1c007812 */ /* 0x000fc800078ec0ff */
[----:B------:R-:W-:Y:S02]  /*16730*/  ISETP.LE.U32.AND P4, PT, R0, UR12, PT ;  /* 0x0000000c00007c0c */ /* 0x000fe4000bf83070 */
[----:B------:R-:W-:-:S04]  /*16740*/  LOP3.LUT R0, R28, 0xffff, RZ, 0xc0, !PT ;  /* 0x0000ffff1c007812 */ /* 0x000fc800078ec0ff */
[----:B------:R-:W-:Y:S02]  /*16750*/  SHF.R.U32.HI R0, RZ, 0x8, R0 ;  /* 0x00000008ff007819 */ /* 0x000fe40000011600 */
[----:B------:R-:W-:Y:S02]  /*16760*/  LOP3.LUT R3, R4, UR15, R3, 0x96, !PT ;  /* 0x0000000f04037c12 */ /* 0x000fe4000f8e9603 */
[----:B------:R-:W-:-:S03]  /*16770*/  LOP3.LUT R0, R0, 0xffff, RZ, 0xc0, !PT ;  /* 0x0000ffff00007812 */ /* 0x000fc600078ec0ff */
[----:B------:R-:W-:Y:S01]  /*16780*/  IMAD.WIDE.U32 R30, R3, -0x2daee0ad, RZ ;  /* 0xd2511f53031e7825 */ /* 0x000fe200078e00ff */
[----:B------:R-:W-:Y:S02]  /*16790*/  ISETP.LE.U32.AND P3, PT, R0, UR12, PT ;  /* 0x0000000c00007c0c */ /* 0x000fe4000bf63070 */
[----:B------:R-:W-:Y:S02]  /*167a0*/  PRMT R0, R28, 0x7632, R0 ;  /* 0x000076321c007816 */ /* 0x000fe40000000000 */
[----:B------:R-:W-:Y:S02]  /*167b0*/  LOP3.LUT R31, R6, UR22, R31, 0x96, !PT ;  /* 0x00000016061f7c12 */ /* 0x000fe4000f8e961f */
[----:B------:R-:W-:-:S04]  /*167c0*/  LOP3.LUT R0, R0, 0xff, RZ, 0xc0, !PT ;  /* 0x000000ff00007812 */ /* 0x000fc800078ec0ff */
[----:B------:R-:W-:Y:S02]  /*167d0*/  ISETP.LE.U32.AND P5, PT, R0, UR12, PT ;  /* 0x0000000c00007c0c */ /* 0x000fe4000bfa3070 */
[----:B------:R-:W-:-:S04]  /*167e0*/  LOP3.LUT R0, R31, 0xffff, RZ, 0xc0, !PT ;  /* 0x0000ffff1f007812 */ /* 0x000fc800078ec0ff */
[----:B------:R-:W-:Y:S01]  /*167f0*/  SHF.R.U32.HI R0, RZ, 0x8, R0 ;  /* 0x00000008ff007819 */ /* 0x000fe20000011600 */
[----:B------:R-:W-:Y:S03]  /*16800*/  MUFU.EX2 R3, R212 ;  /* 0x000000d400037308 */ /* 0x000fe60000000800 */
[----:B------:R-:W-:Y:S01]  /*16810*/  LOP3.LUT R0, R0, 0xffff, RZ, 0xc0, !PT ;  /* 0x0000ffff00007812 */ /* 0x000fe200078ec0ff */
[----:B------:R-:W2:Y:S03]  /*16820*/  MUFU.EX2 R7, R213 ;  /* 0x000000d500077308 */ /* 0x000ea60000000800 */
[----:B------:R-:W-:Y:S01]  /*16830*/  ISETP.LE.U32.AND P1, PT, R0, UR12, PT ;  /* 0x0000000c00007c0c */ /* 0x000fe2000bf23070 */
[----:B------:R-:W-:-:S05]  /*16840*/  IMAD.MOV.U32 R0, RZ, RZ, R30 ;  /* 0x000000ffff007224 */ /* 0x000fca00078e001e */
[----:B------:R-:W-:-:S04]  /*16850*/  LOP3.LUT R0, R0, 0xff, RZ, 0xc0, !PT ;  /* 0x000000ff00007812 */ /* 0x000fc800078ec0ff */
[----:B------:R-:W-:Y:S02]  /*16860*/  ISETP.LE.U32.AND P0, PT, R0, UR12, PT ;  /* 0x0000000c00007c0c */ /* 0x000fe4000bf03070 */
[----:B--2---:R-:W-:Y:S01]  /*16870*/  F2FP.F16.F32.PACK_AB R0, R7, R3 ;  /* 0x000000030700723e */ /* 0x004fe200000000ff */
[----:B------:R-:W-:Y:S03]  /*16880*/  MUFU.EX2 R5, R147 ;  /* 0x0000009300057308 */ /* 0x000fe60000000800 */
[C---:B------:R-:W-:Y:S01]  /*16890*/  PRMT R156, R0.reuse, 0x7610, R156 ;  /* 0x00007610009c7816 */ /* 0x040fe2000000009c */
[----:B------:R-:W2:Y:S01]  /*168a0*/  MUFU.EX2 R6, R148 ;  /* 0x0000009400067308 */ /* 0x000ea20000000800 */
[----:B------:R-:W-:Y:S01]  /*168b0*/  PRMT R155, R0, 0x7632, R155 ;  /* 0x00007632009b7816 */ /* 0x000fe2000000009b */
[----:B------:R-:W-:Y:S02]  /*168c0*/  IMAD.MOV.U32 R78, RZ, RZ, R76 ;  /* 0x000000ffff4e7224 */ /* 0x000fe400078e004c */
[----:B------:R-:W-:-:S02]  /*168d0*/  @!P4 HADD2 R89, -R156.H0_H0, -RZ.H0_H0 ;  /* 0xa00000ff9c59c230 */ /* 0x000fc40000000900 */
[----:B------:R-:W-:Y:S01]  /*168e0*/  IMAD.MOV.U32 R76, RZ, RZ, R165 ;  /* 0x000000ffff4c7224 */ /* 0x000fe200078e00a5 */
[----:B------:R-:W-:Y:S01]  /*168f0*/  SHF.R.U32.HI R0, RZ, 0x18, R28 ;  /* 0x00000018ff007819 */ /* 0x000fe2000001161c */
[----:B------:R-:W-:Y:S01]  /*16900*/  IMAD.MOV.U32 R165, RZ, RZ, R217 ;  /* 0x000000ffffa57224 */ /* 0x000fe200078e00d9 */
[----:B------:R-:W-:Y:S02]  /*16910*/  PRMT R217, R156, 0x5410, R155 ;  /* 0x000054109cd97816 */ /* 0x000fe4000000009b */
[----:B------:R-:W-:Y:S02]  /*16920*/  @!P4 PRMT R156, R89, 0x5410, RZ ;  /* 0x00005410599cc816 */ /* 0x000fe400000000ff */
[----:B------:R-:W-:Y:S01]  /*16930*/  ISETP.LE.U32.AND P4, PT, R0, UR12, PT ;  /* 0x0000000c00007c0c */ /* 0x000fe2000bf83070 */
[----:B------:R-:W-:Y:S01]  /*16940*/  IMAD.MOV.U32 R81, RZ, RZ, R79 ;  /* 0x000000ffff517224 */ /* 0x000fe200078e004f */
[----:B--2---:R-:W-:Y:S01]  /*16950*/  F2FP.F16.F32.PACK_AB R0, R6, R5 ;  /* 0x000000050600723e */ /* 0x004fe200000000ff */
[----:B------:R-:W-:-:S02]  /*16960*/  IMAD.MOV.U32 R79, RZ, RZ, R77 ;  /* 0x000000ffff4f7224 */ /* 0x000fc400078e004d */
[----:B------:R-:W-:Y:S01]  /*16970*/  FADD.FTZ R4, R46, R9 ;  /* 0x000000092e047221 */ /* 0x000fe20000010000 */
[----:B------:R-:W-:Y:S01]  /*16980*/  IMAD.MOV.U32 R77, RZ, RZ, R67 ;  /* 0x000000ffff4d7224 */ /* 0x000fe200078e0043 */
[----:B------:R2:W-:Y:S01]  /*16990*/  MUFU.EX2 R9, R216 ;  /* 0x000000d800097308 */ /* 0x0005e20000000800 */
[----:B------:R-:W-:-:S03]  /*169a0*/  PRMT R151, R0, 0x7632, R151 ;  /* 0x0000763200977816 */ /* 0x000fc60000000097 */
[----:B------:R-:W3:Y:S01]  /*169b0*/  MUFU.EX2 R67, R218 ;  /* 0x000000da00437308 */ /* 0x000ee20000000800 */
[----:B------:R-:W-:Y:S01]  /*169c0*/  @!P3 HADD2 R88, -R155.H0_H0, -RZ.H0_H0 ;  /* 0xa00000ff9b58b230 */ /* 0x000fe20000000900 */
[----:B------:R-:W-:Y:S01]  /*169d0*/  PRMT R153, R0, 0x7610, R153 ;  /* 0x0000761000997816 */ /* 0x000fe20000000099 */
[----:B------:R-:W-:Y:S01]  /*169e0*/  @!P4 HADD2 R90, -R151.H0_H0, -RZ.H0_H0 ;  /* 0xa00000ff975ac230 */ /* 0x000fe20000000900 */
[----:B------:R-:W-:Y:S01]  /*169f0*/  LOP3.LUT R0, R31, 0xff, RZ, 0xc0, !PT ;  /* 0x000000ff1f007812 */ /* 0x000fe200078ec0ff */
[----:B------:R-:W-:Y:S01]  /*16a00*/  FADD.FTZ R2, R3, R8 ;  /* 0x0000000803027221 */ /* 0x000fe20000010000 */
[----:B------:R-:W-:Y:S01]  /*16a10*/  @!P3 PRMT R155, R88, 0x5410, RZ ;  /* 0x00005410589bb816 */ /* 0x000fe200000000ff */
[----:B------:R-:W-:Y:S01]  /*16a20*/  IMAD.MOV.U32 R212, RZ, RZ, R63 ;  /* 0x000000ffffd47224 */ /* 0x000fe200078e003f */
[----:B------:R-:W-:Y:S02]  /*16a30*/  ISETP.LE.U32.AND P3, PT, R0, UR12, PT ;  /* 0x0000000c00007c0c */ /* 0x000fe4000bf63070 */
[----:B--2---:R-:W-:-:S02]  /*16a40*/  PRMT R216, R153, 0x5410, R151 ;  /* 0x0000541099d87816 */ /* 0x004fc40000000097 */
[----:B------:R-:W-:Y:S01]  /*16a50*/  @!P4 PRMT R151, R90, 0x5410, RZ ;  /* 0x000054105a97c816 */ /* 0x000fe200000000ff */
[----:B------:R-:W-:Y:S01]  /*16a60*/  IMAD.MOV.U32 R90, RZ, RZ, R84 ;  /* 0x000000ffff5a7224 */ /* 0x000fe200078e0054 */
[----:B---3--:R-:W-:Y:S01]  /*16a70*/  F2FP.F16.F32.PACK_AB R0, R67, R9 ;  /* 0x000000094300723e */ /* 0x008fe200000000ff */
[----:B------:R-:W-:Y:S01]  /*16a80*/  IMAD.MOV.U32 R84, RZ, RZ, R52 ;  /* 0x000000ffff547224 */ /* 0x000fe200078e0034 */
[----:B------:R-:W-:Y:S01]  /*16a90*/  MUFU.EX2 R63, R220 ;  /* 0x000000dc003f7308 */ /* 0x000fe20000000800 */
[----:B------:R-:W-:Y:S01]  /*16aa0*/  FADD.FTZ R7, R7, R2 ;  /* 0x0000000207077221 */ /* 0x000fe20000010000 */
[----:B------:R-:W-:Y:S02]  /*16ab0*/  FADD.FTZ R2, R5, R11 ;  /* 0x0000000b05027221 */ /* 0x000fe40000010000 */
[----:B------:R-:W2:Y:S01]  /*16ac0*/  MUFU.EX2 R52, R219 ;  /* 0x000000db00347308 */ /* 0x000ea20000000800 */
[----:B------:R-:W-:Y:S01]  /*16ad0*/  FADD.FTZ R3, R21, R10 ;  /* 0x0000000a15037221 */ /* 0x000fe20000010000 */
[----:B------:R-:W-:-:S02]  /*16ae0*/  PRMT R154, R0, 0x7610, R154 ;  /* 0x00007610009a7816 */ /* 0x000fc4000000009a */
[----:B------:R-:W-:Y:S01]  /*16af0*/  PRMT R152, R0, 0x7632, R152 ;  /* 0x0000763200987816 */ /* 0x000fe20000000098 */
[----:B------:R-:W-:Y:S01]  /*16b00*/  FADD.FTZ R0, R48, R4 ;  /* 0x0000000430007221 */ /* 0x000fe20000010000 */
[----:B------:R-:W-:Y:S01]  /*16b10*/  FADD.FTZ R6, R6, R2 ;  /* 0x0000000206067221 */ /* 0x000fe20000010000 */
[----:B------:R-:W-:Y:S01]  /*16b20*/  FADD.FTZ R2, R18, R3 ;  /* 0x0000000312027221 */ /* 0x000fe20000010000 */
[----:B------:R-:W-:Y:S02]  /*16b30*/  @!P5 HADD2 R91, -R153.H0_H0, -RZ.H0_H0 ;  /* 0xa00000ff995bd230 */ /* 0x000fe40000000900 */
[----:B------:R-:W-:Y:S01]  /*16b40*/  FADD.FTZ R3, R43, R0 ;  /* 0x000000002b037221 */ /* 0x000fe20000010000 */
[----:B------:R-:W-:Y:S01]  /*16b50*/  PRMT R0, R30, 0x7771, RZ ;  /* 0x000077711e007816 */ /* 0x000fe200000000ff */
[----:B------:R-:W-:Y:S01]  /*16b60*/  IMAD.MOV.U32 R213, RZ, RZ, R61 ;  /* 0x000000ffffd57224 */ /* 0x000fe200078e003d */
[----:B------:R-:W-:Y:S01]  /*16b70*/  MUFU.EX2 R89, R196 ;  /* 0x000000c400597308 */ /* 0x000fe20000000800 */
[----:B------:R-:W3:Y:S01]  /*16b80*/  LDC R10, c[0x0][0x448] ;  /* 0x00011200ff0a7b82 */ /* 0x000ee20000000800 */
[----:B------:R-:W-:-:S02]  /*16b90*/  ISETP.GT.U32.AND P4, PT, R0, UR12, PT ;  /* 0x0000000c00007c0c */ /* 0x000fc4000bf84070 */
[----:B--2---:R-:W-:Y:S01]  /*16ba0*/  F2FP.F16.F32.PACK_AB R0, R52, R63 ;  /* 0x0000003f3400723e */ /* 0x004fe200000000ff */
[----:B------:R-:W2:Y:S01]  /*16bb0*/  MUFU.EX2 R61, R195 ;  /* 0x000000c3003d7308 */ /* 0x000ea20000000800 */
[----:B------:R-:W-:Y:S01]  /*16bc0*/  @!P3 HADD2 R93, -R154.H0_H0, -RZ.H0_H0 ;  /* 0xa00000ff9a5db230 */ /* 0x000fe20000000900 */
[----:B------:R-:W-:Y:S01]  /*16bd0*/  @!P5 PRMT R153, R91, 0x5410, RZ ;  /* 0x000054105b99d816 */ /* 0x000fe200000000ff */
[----:B------:R-:W-:Y:S01]  /*16be0*/  IMAD.MOV.U32 R91, RZ, RZ, R85 ;  /* 0x000000ffff5b7224 */ /* 0x000fe200078e0055 */
[C---:B------:R-:W-:Y:S02]  /*16bf0*/  PRMT R150, R0.reuse, 0x7610, R150 ;  /* 0x0000761000967816 */ /* 0x040fe40000000096 */
[----:B------:R-:W-:Y:S01]  /*16c00*/  PRMT R149, R0, 0x7632, R149 ;  /* 0x0000763200957816 */ /* 0x000fe20000000095 */
[----:B------:R-:W-:Y:S01]  /*16c10*/  IMAD.MOV.U32 R85, RZ, RZ, R221 ;  /* 0x000000ffff557224 */ /* 0x000fe200078e00dd */
[----:B------:R-:W-:Y:S01]  /*16c20*/  PRMT R0, R30, 0x7772, RZ ;  /* 0x000077721e007816 */ /* 0x000fe200000000ff */
[----:B------:R-:W4:Y:S01]  /*16c30*/  MUFU.EX2 R5, R248 ;  /* 0x000000f800057308 */ /* 0x000f220000000800 */
[----:B------:R-:W-:Y:S01]  /*16c40*/  PRMT R221, R154, 0x5410, R152 ;  /* 0x000054109add7816 */ /* 0x000fe20000000098 */
[----:B------:R-:W-:Y:S01]  /*16c50*/  @!P1 HADD2 R92, -R152.H0_H0, -RZ.H0_H0 ;  /* 0xa00000ff985c9230 */ /* 0x000fe20000000900 */
[----:B------:R-:W-:Y:S01]  /*16c60*/  @!P3 PRMT R154, R93, 0x5410, RZ ;  /* 0x000054105d9ab816 */ /* 0x000fe200000000ff */
[----:B------:R-:W1:Y:S01]  /*16c70*/  MUFU.EX2 R4, R249 ;  /* 0x000000f900047308 */ /* 0x000e620000000800 */
[----:B------:R-:W-:-:S02]  /*16c80*/  ISETP.GT.U32.AND P3, PT, R0, UR12, PT ;  /* 0x0000000c00007c0c */ /* 0x000fc4000bf64070 */
[----:B------:R-:W-:Y:S01]  /*16c90*/  PRMT R0, R30, 0x7773, RZ ;  /* 0x000077731e007816 */ /* 0x000fe200000000ff */
[----:B------:R-:W1:Y:S01]  /*16ca0*/  MUFU.EX2 R8, R215 ;  /* 0x000000d700087308 */ /* 0x000e620000000800 */
[----:B------:R-:W-:Y:S01]  /*16cb0*/  @!P1 PRMT R152, R92, 0x5410, RZ ;  /* 0x000054105c989816 */ /* 0x000fe200000000ff */
[----:B------:R-:W-:Y:S01]  /*16cc0*/  FADD.FTZ R252, R47, R3 ;  /* 0x000000032ffc7221 */ /* 0x000fe20000010000 */
[----:B------:R-:W-:Y:S01]  /*16cd0*/  ISETP.GT.U32.AND P1, PT, R0, UR12, PT ;  /* 0x0000000c00007c0c */ /* 0x000fe2000bf24070 */
[----:B------:R-:W1:Y:S01]  /*16ce0*/  MUFU.EX2 R3, R214 ;  /* 0x000000d600037308 */ /* 0x000e620000000800 */
[----:B--2---:R-:W-:-:S04]  /*16cf0*/  F2FP.F16.F32.PACK_AB R0, R89, R61 ;  /* 0x0000003d5900723e */ /* 0x004fc800000000ff */
[C---:B------:R-:W-:Y:S02]  /*16d00*/  PRMT R148, R0.reuse, 0x7610, R148 ;  /* 0x0000761000947816 */ /* 0x040fe40000000094 */
[----:B------:R-:W-:Y:S01]  /*16d10*/  PRMT R147, R0, 0x7632, R147 ;  /* 0x0000763200937816 */ /* 0x000fe20000000093 */
[----:B----4-:R-:W-:Y:S01]  /*16d20*/  FADD.FTZ R0, R5, R7 ;  /* 0x0000000705007221 */ /* 0x010fe20000010000 */
[----:B-1----:R-:W-:-:S03]  /*16d30*/  F2FP.F16.F32.PACK_AB R5, R4, R5 ;  /* 0x000000050405723e */ /* 0x002fc600000000ff */
[----:B------:R-:W-:Y:S01]  /*16d40*/  FADD.FTZ R4, R4, R0 ;  /* 0x0000000004047221 */ /* 0x000fe20000010000 */
[----:B------:R-:W-:-:S04]  /*16d50*/  FADD.FTZ R0, R8, R6 ;  /* 0x0000000608007221 */ /* 0x000fc80000010000 */
[----:B------:R-:W-:Y:S01]  /*16d60*/  FADD.FTZ R7, R3, R0 ;  /* 0x0000000003077221 */ /* 0x000fe20000010000 */
[----:B------:R-:W-:Y:S02]  /*16d70*/  IMAD.MOV.U32 R0, RZ, RZ, R26 ;  /* 0x000000ffff007224 */ /* 0x000fe400078e001a */
[----:B------:R-:W-:Y:S01]  /*16d80*/  @P1 HADD2 R96, -R147.H0_H0, -RZ.H0_H0 ;  /* 0xa00000ff93601230 */ /* 0x000fe20000000900 */
[----:B------:R-:W-:Y:S02]  /*16d90*/  PRMT R219, R148, 0x5410, R147 ;  /* 0x0000541094db7816 */ /* 0x000fe40000000093 */
[----:B------:R-:W-:Y:S01]  /*16da0*/  LOP3.LUT R0, R0, 0xff, RZ, 0xc0, !PT ;  /* 0x000000ff00007812 */ /* 0x000fe200078ec0ff */
[----:B------:R-:W-:Y:S01]  /*16db0*/  @!P0 HADD2 R95, -R150.H0_H0, -RZ.H0_H0 ;  /* 0xa00000ff965f8230 */ /* 0x000fe20000000900 */
[----:B------:R-:W-:Y:S02]  /*16dc0*/  @P1 PRMT R147, R96, 0x5410, RZ ;  /* 0x0000541060931816 */ /* 0x000fe400000000ff */
[----:B------:R-:W-:-:S02]  /*16dd0*/  ISETP.LE.U32.AND P1, PT, R0, UR12, PT ;  /* 0x0000000c00007c0c */ /* 0x000fc4000bf23070 */
[----:B------:R-:W-:Y:S02]  /*16de0*/  PRMT R0, R26, 0x7771, RZ ;  /* 0x000077711a007816 */ /* 0x000fe400000000ff */
[----:B------:R-:W-:Y:S02]  /*16df0*/  PRMT R220, R150, 0x5410, R149 ;  /* 0x0000541096dc7816 */ /* 0x000fe40000000095 */
[----:B------:R-:W-:Y:S01]  /*16e00*/  @!P0 PRMT R150, R95, 0x5410, RZ ;  /* 0x000054105f968816 */ /* 0x000fe200000000ff */
[----:B---3--:R-:W-:Y:S01]  /*16e10*/  IMAD.WIDE R214, R10, -0x70, R90 ;  /* 0xffffff900ad67825 */ /* 0x008fe200078e025a */
[----:B------:R-:W-:-:S03]  /*16e20*/  ISETP.GT.U32.AND P0, PT, R0, UR12, PT ;  /* 0x0000000c00007c0c */ /* 0x000fc6000bf04070 */
[----:B------:R-:W-:Y:S01]  /*16e30*/  FADD.FTZ R2, R22, R2 ;  /* 0x0000000216027221 */ /* 0x000fe20000010000 */
[C---:B------:R-:W-:Y:S01]  /*16e40*/  IMAD.SHL.U32 R24, R10.reuse, 0x8, RZ ;  /* 0x000000080a187824 */ /* 0x040fe200078e00ff */
[----:B------:R-:W-:Y:S01]  /*16e50*/  F2FP.F16.F32.PACK_AB R6, R3, R8 ;  /* 0x000000080306723e */ /* 0x000fe200000000ff */
[----:B------:R-:W-:Y:S02]  /*16e60*/  IMAD.MOV.U32 R80, RZ, RZ, R181 ;  /* 0x000000ffff507224 */ /* 0x000fe400078e00b5 */
[----:B------:R-:W-:Y:S01]  /*16e70*/  FADD.FTZ R249, R23, R2 ;  /* 0x0000000217f97221 */ /* 0x000fe20000010000 */
[----:B------:R-:W-:Y:S01]  /*16e80*/  IMAD.MOV.U32 R83, RZ, RZ, R180 ;  /* 0x000000ffff537224 */ /* 0x000fe200078e00b4 */
[----:B------:R-:W-:Y:S01]  /*16e90*/  PRMT R143, R5, 0x7632, R143 ;  /* 0x00007632058f7816 */ /* 0x000fe2000000008f */
[----:B------:R-:W-:-:S04]  /*16ea0*/  IMAD.WIDE R180, R10, 0x70, R214 ;  /* 0x000000700ab47825 */ /* 0x000fc800078e02d6 */
[----:B------:R-:W-:Y:S01]  /*16eb0*/  IMAD.WIDE R2, R24, 0x2, R36 ;  /* 0x0000000218027825 */ /* 0x000fe200078e0224 */
[----:B------:R-:W-:-:S03]  /*16ec0*/  PRMT R144, R5, 0x7610, R144 ;  /* 0x0000761005907816 */ /* 0x000fc60000000090 */
[----:B------:R-:W-:Y:S02]  /*16ed0*/  @P0 HADD2 R98, -R143.H0_H0, -RZ.H0_H0 ;  /* 0xa00000ff8f620230 */ /* 0x000fe40000000900 */
[----:B------:R-:W-:Y:S02]  /*16ee0*/  IMAD.MOV.U32 R87, RZ, RZ, R58 ;  /* 0x000000ffff577224 */ /* 0x000fe400078e003a */
[----:B------:R-:W-:Y:S02]  /*16ef0*/  IMAD.MOV.U32 R86, RZ, RZ, R56 ;  /* 0x000000ffff567224 */ /* 0x000fe400078e0038 */
[----:B------:R-:W-:Y:S02]  /*16f00*/  IMAD.MOV.U32 R58, RZ, RZ, R57 ;  /* 0x000000ffff3a7224 */ /* 0x000fe400078e0039 */
[----:B------:R-:W-:Y:S01]  /*16f10*/  IMAD.WIDE R56, R10, -0x70, R180 ;  /* 0xffffff900a387825 */ /* 0x000fe200078e02b4 */
[----:B------:R-:W-:-:S03]  /*16f20*/  PRMT R0, R26, 0x7772, RZ ;  /* 0x000077721a007816 */ /* 0x000fc600000000ff */
[----:B------:R-:W-:-:S04]  /*16f30*/  IMAD.WIDE R2, R10, 0x70, R2 ;  /* 0x000000700a027825 */ /* 0x000fc800078e0202 */
[----:B------:R-:W-:Y:S01]  /*16f40*/  @P3 HADD2 R97, -R148.H0_H0, -RZ.H0_H0 ;  /* 0xa00000ff94613230 */ /* 0x000fe20000000900 */
[----:B------:R1:W-:Y:S01]  /*16f50*/  STG.E.U16 desc[UR28][R56.64+-0xfe], R25 ;  /* 0xffff021938007986 */ /* 0x0003e2000c10151c */
[----:B------:R-:W-:Y:S01]  /*16f60*/  IMAD.MOV.U32 R21, RZ, RZ, R213 ;  /* 0x000000ffff157224 */ /* 0x000fe200078e00d5 */
[----:B------:R-:W-:Y:S02]  /*16f70*/  PRMT R213, R144, 0x5410, R143 ;  /* 0x0000541090d57816 */ /* 0x000fe4000000008f */
[----:B------:R-:W-:Y:S02]  /*16f80*/  @P0 PRMT R143, R98, 0x5410, RZ ;  /* 0x00005410628f0816 */ /* 0x000fe400000000ff */
[----:B------:R-:W-:Y:S02]  /*16f90*/  ISETP.GT.U32.AND P0, PT, R0, UR12, PT ;  /* 0x0000000c00007c0c */ /* 0x000fe4000bf04070 */
[----:B------:R-:W-:Y:S02]  /*16fa0*/  PRMT R0, R26, 0x7773, RZ ;  /* 0x000077731a007816 */ /* 0x000fe400000000ff */
[----:B------:R-:W-:-:S02]  /*16fb0*/  @P3 PRMT R148, R97, 0x5410, RZ ;  /* 0x0000541061943816 */ /* 0x000fc400000000ff */
[----:B------:R-:W-:Y:S02]  /*16fc0*/  ISETP.GT.U32.AND P3, PT, R0, UR12, PT ;  /* 0x0000000c00007c0c */ /* 0x000fe4000bf64070 */
[----:B------:R-:W-:Y:S01]  /*16fd0*/  PRMT R0, R31, 0x7632, R0 ;  /* 0x000076321f007816 */ /* 0x000fe20000000000 */
[----:B------:R-:W-:Y:S02]  /*16fe0*/  @!P1 HADD2 R99, -R144.H0_H0, -RZ.H0_H0 ;  /* 0xa00000ff90639230 */ /* 0x000fe40000000900 */
[----:B-1----:R-:W-:Y:S02]  /*16ff0*/  IMAD.WIDE R24, R24, 0x2, R2 ;  /* 0x0000000218187825 */ /* 0x002fe400078e0202 */
[----:B------:R-:W1:Y:S01]  /*17000*/  MUFU.EX2 R2, R222 ;  /* 0x000000de00027308 */ /* 0x000e620000000800 */
[----:B------:R-:W-:Y:S02]  /*17010*/  LOP3.LUT R0, R0, 0xff, RZ, 0xc0, !PT ;  /* 0x000000ff00007812 */ /* 0x000fe400078ec0ff */
[----:B------:R-:W-:-:S02]  /*17020*/  @!P1 PRMT R144, R99, 0x5410, RZ ;  /* 0x0000541063909816 */ /* 0x000fc400000000ff */
[----:B------:R-:W-:Y:S02]  /*17030*/  ISETP.LE.U32.AND P1, PT, R0, UR12, PT ;  /* 0x0000000c00007c0c */ /* 0x000fe4000bf23070 */
[----:B-1----:R-:W-:Y:S01]  /*17040*/  F2FP.F16.F32.PACK_AB R0, R223, R2 ;  /* 0x00000002df00723e */ /* 0x002fe200000000ff */
[----:B------:R-:W-:Y:S01]  /*17050*/  FADD.FTZ R222, R2, R7 ;  /* 0x0000000702de7221 */ /* 0x000fe20000010000 */
[----:B------:R-:W-:Y:S02]  /*17060*/  PRMT R2, R168, 0x7773, RZ ;  /* 0x00007773a8027816 */ /* 0x000fe400000000ff */
[C---:B------:R-:W-:Y:S02]  /*17070*/  PRMT R140, R0.reuse, 0x7610, R140 ;  /* 0x00007610008c7816 */ /* 0x040fe4000000008c */
[----:B------:R-:W-:Y:S02]  /*17080*/  PRMT R59, R0, 0x7632, R59 ;  /* 0x00007632003b7816 */ /* 0x000fe4000000003b */
[----:B------:R-:W-:-:S04]  /*17090*/  PRMT R0, R168, 0x7772, RZ ;  /* 0x00007772a8007816 */ /* 0x000fc800000000ff */
[----:B------:R-:W-:Y:S02]  /*170a0*/  PRMT R10, R0, 0x5410, R2 ;  /* 0x00005410000a7816 */ /* 0x000fe40000000002 */
[C---:B------:R-:W-:Y:S02]  /*170b0*/  PRMT R2, R12.reuse, 0x7773, RZ ;  /* 0x000077730c027816 */ /* 0x040fe400000000ff */
[----:B------:R-:W-:Y:S01]  /*170c0*/  PRMT R0, R12, 0x7772, RZ ;  /* 0x000077720c007816 */ /* 0x000fe200000000ff */
[----:B------:R-:W-:-:S03]  /*170d0*/  IMAD.MOV.U32 R88, RZ, RZ, R165 ;  /* 0x000000ffff587224 */ /* 0x000fc600078e00a5 */
        /* <DEDUP_REMOVED lines=9> */
[----:B------:R-:W-:Y:S01]  /*17170*/  LOP3.LUT R8, R88, R0, RZ, 0xc0, !PT ;  /* 0x0000000058087212 */ /* 0x000fe200078ec0ff */
[----:B------:R-:W-:Y:S02]  /*17180*/  IMAD.MOV.U32 R88, RZ, RZ, R87 ;  /* 0x000000ffff587224 */ /* 0x000fe400078e0057 */
[----:B------:R-:W-:Y:S02]  /*17190*/  IMAD.MOV.U32 R87, RZ, RZ, R84 ;  /* 0x000000ffff577224 */ /* 0x000fe400078e0054 */
[----:B------:R-:W-:Y:S02]  /*171a0*/  IMAD.MOV.U32 R84, RZ, RZ, R58 ;  /* 0x000000ffff547224 */ /* 0x000fe400078e003a */
[----:B------:R-:W2:Y:S01]  /*171b0*/  LDL.LU R58, [R1+0x6c] ;  /* 0x00006c00013a7983 */ /* 0x000ea20000300800 */
[----:B------:R-:W-:Y:S01]  /*171c0*/  FADD.FTZ R248, R9, R4 ;  /* 0x0000000409f87221 */ /* 0x000fe20000010000 */
[----:B------:R-:W-:Y:S01]  /*171d0*/  IMAD.MOV.U32 R4, RZ, RZ, R168 ;  /* 0x000000ffff047224 */ /* 0x000fe200078e00a8 */
[----:B------:R-:W-:-:S02]  /*171e0*/  PRMT R0, R15, 0x7632, R0 ;  /* 0x000076320f007816 */ /* 0x000fc40000000000 */
[----:B------:R-:W-:Y:S02]  /*171f0*/  PRMT R7, R168, 0x7771, RZ ;  /* 0x00007771a8077816 */ /* 0x000fe400000000ff */
[----:B------:R-:W-:Y:S02]  /*17200*/  LOP3.LUT R4, R4, 0xff, RZ, 0xc0, !PT ;  /* 0x000000ff04047812 */ /* 0x000fe400078ec0ff */
[----:B------:R-:W-:Y:S02]  /*17210*/  SHF.R.U32.HI R3, RZ, 0x18, R15 ;  /* 0x00000018ff037819 */ /* 0x000fe4000001160f */
[----:B------:R-:W-:Y:S02]  /*17220*/  LOP3.LUT R0, R0, 0xff, RZ, 0xc0, !PT ;  /* 0x000000ff00007812 */ /* 0x000fe400078ec0ff */
[----:B------:R-:W-:Y:S02]  /*17230*/  PRMT R7, R4, 0x5410, R7 ;  /* 0x0000541004077816 */ /* 0x000fe40000000007 */
[----:B------:R-:W-:-:S02]  /*17240*/  PRMT R4, R0, 0x5410, R3 ;  /* 0x0000541000047816 */ /* 0x000fc40000000003 */
[C---:B------:R-:W-:Y:S02]  /*17250*/  PRMT R3, R192.reuse, 0x7773, RZ ;  /* 0x00007773c0037816 */ /* 0x040fe400000000ff */
[----:B------:R-:W-:Y:S01]  /*17260*/  PRMT R0, R192, 0x7772, RZ ;  /* 0x00007772c0007816 */ /* 0x000fe200000000ff */
[----:B------:R-:W-:Y:S02]  /*17270*/  IMAD.MOV.U32 R11, RZ, RZ, R21 ;  /* 0x000000ffff0b7224 */ /* 0x000fe400078e0015 */
[----:B------:R-:W-:Y:S01]  /*17280*/  IMAD.MOV.U32 R21, RZ, RZ, R17 ;  /* 0x000000ffff157224 */ /* 0x000fe200078e0011 */
[----:B------:R-:W-:Y:S02]  /*17290*/  PRMT R17, R0, 0x5410, R3 ;  /* 0x0000541000117816 */ /* 0x000fe40000000003 */
[C---:B------:R-:W-:Y:S01]  /*172a0*/  LOP3.LUT R0, R14.reuse, 0xffff, RZ, 0xc0, !PT ;  /* 0x0000ffff0e007812 */ /* 0x040fe200078ec0ff */
[----:B------:R-:W-:Y:S01]  /*172b0*/  STG.E.U16 desc[UR28][R56.64+-0x100], R40 ;  /* 0xffff002838007986 */ /* 0x000fe2000c10151c */
[----:B------:R-:W-:-:S02]  /*172c0*/  LOP3.LUT R3, R14, 0xff, RZ, 0xc0, !PT ;  /* 0x000000ff0e037812 */ /* 0x000fc400078ec0ff */
[----:B------:R-:W-:Y:S01]  /*172d0*/  SHF.R.U32.HI R0, RZ, 0x8, R0 ;  /* 0x00000008ff007819 */ /* 0x000fe20000011600 */
[----:B------:R-:W-:Y:S01]  /*172e0*/  STG.E.U16 desc[UR28][R180.64+-0x100], R19 ;  /* 0xffff0013b4007986 */ /* 0x000fe2000c10151c */
[----:B------:R-:W-:-:S03]  /*172f0*/  PRMT R168, R12, 0x7771, RZ ;  /* 0x000077710ca87816 */ /* 0x000fc600000000ff */
[----:B------:R-:W-:Y:S01]  /*17300*/  STG.E.U16 desc[UR28][R90.64+-0xfe], R20 ;  /* 0xffff02145a007986 */ /* 0x000fe2000c10151c */
[----:B------:R-:W-:-:S03]  /*17310*/  PRMT R5, R3, 0x5410, R0 ;  /* 0x0000541003057816 */ /* 0x000fc60000000000 */
[----:B------:R-:W-:Y:S01]  /*17320*/  STG.E.U16 desc[UR28][R24.64+-0x100], R13 ;  /* 0xffff000d18007986 */ /* 0x000fe2000c10151c */
[----:B------:R-:W-:-:S03]  /*17330*/  PRMT R0, R14, 0x7632, R0 ;  /* 0x000076320e007816 */ /* 0x000fc60000000000 */
[----:B------:R-:W-:Y:S01]  /*17340*/  STG.E.U16 desc[UR28][R24.64+-0xfe], R16 ;  /* 0xffff021018007986 */ /* 0x000fe2000c10151c */
[----:B------:R-:W-:-:S03]  /*17350*/  SHF.R.U32.HI R3, RZ, 0x18, R14 ;  /* 0x00000018ff037819 */ /* 0x000fc6000001160e */
[----:B------:R1:W-:Y:S01]  /*17360*/  STG.E.U16 desc[UR28][R36.64+-0xf0], R35 ;  /* 0xffff102324007986 */ /* 0x0003e2000c10151c */
[----:B------:R-:W-:Y:S02]  /*17370*/  LOP3.LUT R0, R0, 0xff, RZ, 0xc0, !PT ;  /* 0x000000ff00007812 */ /* 0x000fe400078ec0ff */
[C---:B------:R-:W-:Y:S02]  /*17380*/  PRMT R142, R6.reuse, 0x7610, R142 ;  /* 0x00007610068e7816 */ /* 0x040fe4000000008e */
[----:B------:R-:W-:Y:S01]  /*17390*/  PRMT R141, R6, 0x7632, R141 ;  /* 0x00007632068d7816 */ /* 0x000fe2000000008d */
[----:B------:R-:W-:Y:S01]  /*173a0*/  IMAD.MOV.U32 R6, RZ, RZ, R192 ;  /* 0x000000ffff067224 */ /* 0x000fe200078e00c0 */
[----:B------:R-:W-:-:S04]  /*173b0*/  PRMT R9, R192, 0x7771, RZ ;  /* 0x00007771c0097816 */ /* 0x000fc800000000ff */
[----:B------:R-:W-:Y:S01]  /*173c0*/  LOP3.LUT R6, R6, 0xff, RZ, 0xc0, !PT ;  /* 0x000000ff06067812 */ /* 0x000fe200078ec0ff */
[----:B-1----:R-:W-:Y:S01]  /*173d0*/  IMAD.MOV.U32 R35, RZ, RZ, R12 ;  /* 0x000000ffff237224 */ /* 0x002fe200078e000c */
[----:B------:R-:W-:Y:S02]  /*173e0*/  PRMT R16, R0, 0x5410, R3 ;  /* 0x0000541000107816 */ /* 0x000fe40000000003 */
[--C-:B------:R-:W-:Y:S02]  /*173f0*/  HSET2.LE.AND R3, R7, R2.reuse, PT ;  /* 0x0000000207037233 */ /* 0x100fe40003803000 */
[----:B------:R-:W-:Y:S02]  /*17400*/  HSET2.LE.AND R0, R4, R2, PT ;  /* 0x0000000204007233 */ /* 0x000fe40003803000 */
[----:B------:R-:W-:Y:S02]  /*17410*/  LOP3.LUT R4, R10, 0xff00ff, RZ, 0xc0, !PT ;  /* 0x00ff00ff0a047812 */ /* 0x000fe400078ec0ff */
[----:B------:R-:W-:-:S02]  /*17420*/  LOP3.LUT R10, R88, R3, RZ, 0xc0, !PT ;  /* 0x00000003580a7212 */ /* 0x000fc400078ec0ff */
[--C-:B------:R-:W-:Y:S02]  /*17430*/  HSET2.LE.AND R3, R5, R2.reuse, PT ;  /* 0x0000000205037233 */ /* 0x100fe40003803000 */
[----:B------:R-:W-:Y:S02]  /*17440*/  PRMT R6, R6, 0x5410, R9 ;  /* 0x0000541006067816 */ /* 0x000fe40000000009 */
[----:B------:R-:W-:Y:S02]  /*17450*/  LOP3.LUT R9, R11, R0, RZ, 0xc0, !PT ;  /* 0x000000000b097212 */ /* 0x000fe400078ec0ff */
[--C-:B------:R-:W-:Y:S02]  /*17460*/  HSET2.LE.AND R0, R4, R2.reuse, PT ;  /* 0x0000000204007233 */ /* 0x100fe40003803000 */
[----:B------:R-:W-:Y:S02]  /*17470*/  LOP3.LUT R4, R62, R3, RZ, 0xc0, !PT ;  /* 0x000000033e047212 */ /* 0x000fe400078ec0ff */
[----:B------:R-:W-:-:S02]  /*17480*/  HSET2.LE.AND R3, R6, R2, PT ;  /* 0x0000000206037233 */ /* 0x000fc40003803000 */
[----:B------:R-:W-:Y:S02]  /*17490*/  LOP3.LUT R7, R17, 0xff00ff, RZ, 0xc0, !PT ;  /* 0x00ff00ff11077812 */ /* 0x000fe400078ec0ff */
[----:B------:R-:W-:Y:S01]  /*174a0*/  LOP3.LUT R11, R21, R0, RZ, 0xc0, !PT ;  /* 0x00000000150b7212 */ /* 0x000fe200078ec0ff */
[----:B------:R-:W-:Y:S01]  /*174b0*/  IMAD.MOV.U32 R46, RZ, RZ, R212 ;  /* 0x000000ffff2e7224 */ /* 0x000fe200078e00d4 */
[--C-:B------:R-:W-:Y:S01]  /*174c0*/  HSET2.LE.AND R0, R16, R2.reuse, PT ;  /* 0x0000000210007233 */ /* 0x100fe20003803000 */
[----:B------:R-:W-:Y:S01]  /*174d0*/  IMAD.MOV.U32 R43, RZ, RZ, 0x20 ;  /* 0x00000020ff2b7424 */ /* 0x000fe200078e00ff */
[----:B------:R-:W-:Y:S02]  /*174e0*/  LOP3.LUT R6, R54, R3, RZ, 0xc0, !PT ;  /* 0x0000000336067212 */ /* 0x000fe400078ec0ff */
[----:B------:R-:W-:Y:S01]  /*174f0*/  HSET2.LE.AND R7, R7, R2, PT ;  /* 0x0000000207077233 */ /* 0x000fe20003803000 */
[----:B------:R-:W-:Y:S01]  /*17500*/  IMAD.MOV.U32 R18, RZ, RZ, R46 ;  /* 0x000000ffff127224 */ /* 0x000fe200078e002e */
[----:B------:R-:W-:Y:S01]  /*17510*/  LOP3.LUT R5, R55, R0, RZ, 0xc0, !PT ;  /* 0x0000000037057212 */ /* 0x000fe200078ec0ff */
[----:B------:R-:W-:Y:S01]  /*17520*/  IMAD.MOV.U32 R48, RZ, RZ, R194 ;  /* 0x000000ffff307224 */ /* 0x000fe200078e00c2 */
[----:B------:R-:W-:Y:S01]  /*17530*/  SEL R0, R43, 0xffffffe0, !P6 ;  /* 0xffffffe02b007807 */ /* 0x000fe20007000000 */
[----:B------:R-:W-:-:S02]  /*17540*/  IMAD.MOV.U32 R46, RZ, RZ, R81 ;  /* 0x000000ffff2e7224 */ /* 0x000fc400078e0051 */
[----:B------:R-:W-:Y:S01]  /*17550*/  @P0 HADD2 R100, -R142.H0_H0, -RZ.H0_H0 ;  /* 0xa00000ff8e640230 */ /* 0x000fe20000000900 */
[----:B------:R-:W-:Y:S01]  /*17560*/  LOP3.LUT R7, R53, R7, RZ, 0xc0, !PT ;  /* 0x0000000735077212 */ /* 0x000fe200078ec0ff */
[----:B------:R-:W-:Y:S02]  /*17570*/  @P3 HADD2 R101, -R141.H0_H0, -RZ.H0_H0 ;  /* 0xa00000ff8d653230 */ /* 0x000fe40000000900 */
[----:B------:R-:W-:Y:S02]  /*17580*/  IMAD.MOV.U32 R96, RZ, RZ, R48 ;  /* 0x000000ffff607224 */ /* 0x000fe400078e0030 */
[----:B------:R-:W-:Y:S02]  /*17590*/  @P4 HADD2 R94, -R149.H0_H0, -RZ.H0_H0 ;  /* 0xa00000ff955e4230 */ /* 0x000fe40000000900 */
[----:B------:R-:W-:Y:S02]  /*175a0*/  IMAD.MOV.U32 R88, RZ, RZ, R82 ;  /* 0x000000ffff587224 */ /* 0x000fe400078e0052 */
[----:B------:R-:W-:-:S02]  /*175b0*/  IMAD.MOV.U32 R21, RZ, RZ, R80 ;  /* 0x000000ffff157224 */ /* 0x000fc400078e0050 */
[----:B------:R-:W-:Y:S01]  /*175c0*/  IMAD.MOV.U32 R48, RZ, RZ, R46 ;  /* 0x000000ffff307224 */ /* 0x000fe200078e002e */
[----:B------:R-:W-:Y:S01]  /*175d0*/  PRMT R212, R142, 0x5410, R141 ;  /* 0x000054108ed47816 */ /* 0x000fe2000000008d */
[----:B------:R-:W-:Y:S01]  /*175e0*/  IMAD.MOV.U32 R194, RZ, RZ, R83 ;  /* 0x000000ffffc27224 */ /* 0x000fe200078e0053 */
[----:B------:R-:W-:Y:S01]  /*175f0*/  @P0 PRMT R142, R100, 0x5410, RZ ;  /* 0x00005410648e0816 */ /* 0x000fe200000000ff */
[----:B------:R-:W-:Y:S01]  /*17600*/  IMAD.MOV.U32 R98, RZ, RZ, R90 ;  /* 0x000000ffff627224 */ /* 0x000fe200078e005a */
[----:B------:R-:W-:Y:S01]  /*17610*/  @P3 PRMT R141, R101, 0x5410, RZ ;  /* 0x00005410658d3816 */ /* 0x000fe200000000ff */
[----:B------:R-:W-:Y:S01]  /*17620*/  IMAD.MOV.U32 R99, RZ, RZ, R91 ;  /* 0x000000ffff637224 */ /* 0x000fe200078e005b */
[----:B------:R-:W-:Y:S01]  /*17630*/  @P4 PRMT R149, R94, 0x5410, RZ ;  /* 0x000054105e954816 */ /* 0x000fe200000000ff */
        /* <DEDUP_REMOVED lines=8> */
[----:B------:R-:W-:-:S04]  /*176c0*/  SHF.R.U32.HI R196, RZ, 0x18, R31 ;  /* 0x00000018ffc47819 */ /* 0x000fc8000001161f */
[----:B------:R-:W-:Y:S01]  /*176d0*/  ISETP.LE.U32.AND P0, PT, R196, UR12, PT ;  /* 0x0000000cc4007c0c */ /* 0x000fe2000bf03070 */
[----:B------:R-:W-:Y:S01]  /*176e0*/  @!P1 HADD2 R103, -R140.H0_H0, -RZ.H0_H0 ;  /* 0xa00000ff8c679230 */ /* 0x000fe20000000900 */
[----:B------:R-:W-:Y:S01]  /*176f0*/  PRMT R218, R140, 0x5410, R59 ;  /* 0x000054108cda7816 */ /* 0x000fe2000000003b */
[----:B------:R1:W-:Y:S01]  /*17700*/  STG.E.U16 desc[UR28][R36.64+-0xee], R29 ;  /* 0xffff121d24007986 */ /* 0x0003e2000c10151c */
[----:B------:R-:W-:Y:S02]  /*17710*/  IMAD.MOV.U32 R192, RZ, RZ, R63 ;  /* 0x000000ffffc07224 */ /* 0x000fe400078e003f */
[----:B------:R-:W-:Y:S01]  /*17720*/  @!P1 PRMT R140, R103, 0x5410, RZ ;  /* 0x00005410678c9816 */ /* 0x000fe200000000ff */
[----:B------:R-:W-:-:S06]  /*17730*/  IMAD.MOV.U32 R193, RZ, RZ, R61 ;  /* 0x000000ffffc17224 */ /* 0x000fcc00078e003d */
[----:B------:R-:W-:Y:S02]  /*17740*/  @!P0 HADD2 R102, -R59.H0_H0, -RZ.H0_H0 ;  /* 0xa00000ff3b668230 */ /* 0x000fe40000000900 */
[----:B------:R-:W-:-:S03]  /*17750*/  IMAD.MOV.U32 R103, RZ, RZ, R52 ;  /* 0x000000ffff677224 */ /* 0x000fc600078e0034 */
[----:B------:R-:W-:Y:S01]  /*17760*/  @!P0 PRMT R59, R102, 0x5410, RZ ;  /* 0x00005410663b8816 */ /* 0x000fe200000000ff */
[----:B------:R-:W-:Y:S01]  /*17770*/  IMAD.MOV.U32 R102, RZ, RZ, R60 ;  /* 0x000000ffff667224 */ /* 0x000fe200078e003c */
[----:B------:R3:W-:Y:S04]  /*17780*/  STG.E.U16 desc[UR28][R56.64+-0xf0], R146 ;  /* 0xffff109238007986 */ /* 0x0007e8000c10151c */
[----:B------:R4:W-:Y:S01]  /*17790*/  STG.E.U16 desc[UR28][R56.64+-0xee], R145 ;  /* 0xffff129138007986 */ /* 0x0009e2000c10151c */
[----:B-1----:R-:W-:Y:S02]  /*177a0*/  IMAD.MOV.U32 R29, RZ, RZ, R64 ;  /* 0x000000ffff1d7224 */ /* 0x002fe400078e0040 */
[----:B---3--:R-:W-:Y:S02]  /*177b0*/  IMAD.MOV.U32 R146, RZ, RZ, R84 ;  /* 0x000000ffff927224 */ /* 0x008fe400078e0054 */
[----:B----4-:R-:W-:Y:S01]  /*177c0*/  IMAD.MOV.U32 R145, RZ, RZ, R85 ;  /* 0x000000ffff917224 */ /* 0x010fe200078e0055 */
[----:B--2---:R-:W-:-:S05]  /*177d0*/  LEA R58, R58, UR5, 0x1 ;  /* 0x000000053a3a7c11 */ /* 0x004fca000f8e08ff */
[----:B------:R-:W1:Y:S01]  /*177e0*/  LDSM.16.MT88.4 R12, [R58+0x6000] ;  /* 0x006000003a0c783b */ /* 0x000e620000004200 */
[C---:B------:R-:W-:Y:S02]  /*177f0*/  VIADD R3, R58.reuse, 0x6000 ;  /* 0x000060003a037836 */ /* 0x040fe40000000000 */
[----:B------:R-:W-:Y:S02]  /*17800*/  VIADD R27, R58, 0x6040 ;  /* 0x000060403a1b7836 */ /* 0x000fe40000000000 */
[----:B------:R-:W-:Y:S02]  /*17810*/  @P2 VIADD R27, R3, 0xffffffc0 ;  /* 0xffffffc0031b2836 */ /* 0x000fe40000000000 */
[C---:B------:R-:W-:Y:S02]  /*17820*/  IMAD.IADD R46, R0.reuse, 0x1, R58 ;  /* 0x00000001002e7824 */ /* 0x040fe400078e023a */
[----:B------:R-:W-:Y:S01]  /*17830*/  IMAD.IADD R47, R0, 0x1, R27 ;  /* 0x00000001002f7824 */ /* 0x000fe200078e021b */
[----:B------:R-:W2:Y:S04]  /*17840*/  LDSM.16.MT88.4 R16, [R27] ;  /* 0x000000001b10783b */ /* 0x000ea80000004200 */
[----:B------:R-:W3:Y:S01]  /*17850*/  LDSM.16.MT88.4 R20, [R46+0x6000] ;  /* 0x006000002e14783b */ /* 0x000ee20000004200 */
[-C--:B-1----:R-:W-:Y:S08]  /*17860*/  HMMA.16816.F32 R92, R8, R12.reuse, R136 ;  /* 0x0000000c085c723c */ /* 0x082ff00000001888 */
[C---:B------:R-:W-:Y:S08]  /*17870*/  HMMA.16816.F32 R80, R4.reuse, R12, R224 ;  /* 0x0000000c0450723c */ /* 0x040ff000000018e0 */
[-C--:B------:R-:W-:Y:S08]  /*17880*/  HMMA.16816.F32 R76, R4, R14.reuse, R104 ;  /* 0x0000000e044c723c */ /* 0x080ff00000001868 */
[----:B------:R-:W-:Y:S01]  /*17890*/  HMMA.16816.F32 R88, R8, R14, R132 ;  /* 0x0000000e0858723c */ /* 0x000fe20000001884 */
[----:B------:R-:W1:Y:S01]  /*178a0*/  LDSM.16.MT88.4 R12, [R47] ;  /* 0x000000002f0c783b */ /* 0x000e620000004200 */
[----:B------:R-:W-:-:S02]  /*178b0*/  IMAD.MOV.U32 R225, RZ, RZ, R74 ;  /* 0x000000ffffe17224 */ /* 0x000fc400078e004a */
[----:B------:R-:W-:Y:S02]  /*178c0*/  IMAD.MOV.U32 R226, RZ, RZ, R75 ;  /* 0x000000ffffe27224 */ /* 0x000fe400078e004b */
[----:B------:R-:W-:Y:S02]  /*178d0*/  IMAD.MOV.U32 R227, RZ, RZ, R72 ;  /* 0x000000ffffe37224 */ /* 0x000fe400078e0048 */
[----:B------:R-:W-:Y:S01]  /*178e0*/  IMAD.MOV.U32 R136, RZ, RZ, R73 ;  /* 0x000000ffff887224 */ /* 0x000fe200078e0049 */
[----:B--2---:R-:W-:Y:S01]  /*178f0*/  HMMA.16816.F32 R60, R4, R16, R240 ;  /* 0x00000010043c723c */ /* 0x004fe200000018f0 */
[----:B------:R-:W-:Y:S02]  /*17900*/  IMAD.MOV.U32 R137, RZ, RZ, R67 ;  /* 0x000000ffff897224 */ /* 0x000fe400078e0043 */
[----:B------:R-:W-:Y:S02]  /*17910*/  IMAD.MOV.U32 R138, RZ, RZ, R66 ;  /* 0x000000ffff8a7224 */ /* 0x000fe400078e0042 */
[----:B------:R-:W-:Y:S01]  /*17920*/  IMAD.MOV.U32 R139, RZ, RZ, R65 ;  /* 0x000000ffff8b7224 */ /* 0x000fe200078e0041 */
[----:B------:R-:W-:-:S02]  /*17930*/  PRMT R3, R32, 0x7772, RZ ;  /* 0x0000777220037816 */ /* 0x000fc400000000ff */
[----:B---3--:R-:W-:Y:S01]  /*17940*/  HMMA.16816.F32 R72, R4, R20, R228 ;  /* 0x000000140448723c */ /* 0x008fe200000018e4 */
[----:B------:R-:W-:Y:S02]  /*17950*/  IMAD.MOV.U32 R231, RZ, RZ, R29 ;  /* 0x000000ffffe77224 */ /* 0x000fe400078e001d */
[----:B------:R-:W-:-:S05]  /*17960*/  IMAD.MOV.U32 R224, RZ, RZ, R102 ;  /* 0x000000ffffe07224 */ /* 0x000fca00078e0066 */
[----:B------:R-:W-:Y:S01]  /*17970*/  HMMA.16816.F32 R64, R4, R22, R236 ;  /* 0x000000160440723c */ /* 0x000fe200000018ec */
[----:B------:R-:W-:Y:S02]  /*17980*/  IMAD.MOV.U32 R236, RZ, RZ, R227 ;  /* 0x000000ffffec7224 */ /* 0x000fe400078e00e3 */
[----:B------:R-:W-:-:S05]  /*17990*/  IMAD.MOV.U32 R227, RZ, RZ, R100 ;  /* 0x000000ffffe37224 */ /* 0x000fca00078e0064 */
[----:B------:R-:W-:Y:S01]  /*179a0*/  HMMA.16816.F32 R52, R4, R18, R244 ;  /* 0x000000120434723c */ /* 0x000fe200000018f4 */
[----:B------:R-:W-:Y:S02]  /*179b0*/  IMAD.MOV.U32 R244, RZ, RZ, R225 ;  /* 0x000000fffff47224 */ /* 0x000fe400078e00e1 */
[----:B------:R-:W-:-:S05]  /*179c0*/  IMAD.MOV.U32 R245, RZ, RZ, R226 ;  /* 0x000000fffff57224 */ /* 0x000fca00078e00e2 */
[----:B-1----:R-:W-:Y:S01]  /*179d0*/  HMMA.16816.F32 R48, R4, R12, R48 ;  /* 0x0000000c0430723c */ /* 0x002fe20000001830 */
[----:B------:R-:W-:Y:S02]  /*179e0*/  IMAD.MOV.U32 R225, RZ, RZ, R103 ;  /* 0x000000ffffe17224 */ /* 0x000fe400078e0067 */
[----:B------:R-:W-:-:S05]  /*179f0*/  IMAD.MOV.U32 R226, RZ, RZ, R101 ;  /* 0x000000ffffe27224 */ /* 0x000fca00078e0065 */
[----:B------:R-:W-:Y:S01]  /*17a00*/  HMMA.16816.F32 R40, R4, R14, R40 ;  /* 0x0000000e0428723c */ /* 0x000fe20000001828 */
[----:B------:R-:W-:Y:S01]  /*17a10*/  PRMT R4, R32, 0x7773, RZ ;  /* 0x0000777320047816 */ /* 0x000fe200000000ff */
[----:B------:R-:W-:Y:S02]  /*17a20*/  IMAD.MOV.U32 R5, RZ, RZ, R32 ;  /* 0x000000ffff057224 */ /* 0x000fe400078e0020 */
[----:B------:R-:W-:Y:S01]  /*17a30*/  IMAD.MOV.U32 R242, RZ, RZ, R98 ;  /* 0x000000fffff27224 */ /* 0x000fe200078e0062 */
[----:B------:R-:W-:Y:S01]  /*17a40*/  PRMT R29, R3, 0x5410, R4 ;  /* 0x00005410031d7816 */ /* 0x000fe20000000004 */
[----:B------:R-:W-:Y:S02]  /*17a50*/  IMAD.MOV.U32 R243, RZ, RZ, R99 ;  /* 0x000000fffff37224 */ /* 0x000fe400078e0063 */
[----:B------:R-:W-:Y:S01]  /*17a60*/  IMAD.MOV.U32 R241, RZ, RZ, R96 ;  /* 0x000000fffff17224 */ /* 0x000fe200078e0060 */
[----:B------:R-:W-:Y:S01]  /*17a70*/  HMMA.16816.F32 R108, R8, R20, R108 ;  /* 0x00000014086c723c */ /* 0x000fe2000000186c */
[----:B------:R-:W-:-:S02]  /*17a80*/  IMAD.MOV.U32 R240, RZ, RZ, R97 ;  /* 0x000000fffff07224 */ /* 0x000fc400078e0061 */
[----:B------:R-:W-:Y:S02]  /*17a90*/  IMAD.MOV.U32 R247, RZ, RZ, R86 ;  /* 0x000000fffff77224 */ /* 0x000fe400078e0056 */
[----:B------:R-:W-:Y:S01]  /*17aa0*/  IMAD.MOV.U32 R246, RZ, RZ, R87 ;  /* 0x000000fffff67224 */ /* 0x000fe200078e0057 */
[----:B------:R-:W-:Y:S02]  /*17ab0*/  LOP3.LUT R5, R5, 0xff, RZ, 0xc0, !PT ;  /* 0x000000ff05057812 */ /* 0x000fe400078ec0ff */
[----:B------:R-:W-:Y:S01]  /*17ac0*/  HMMA.16816.F32 R84, R8, R22, R124 ;  /* 0x000000160854723c */ /* 0x000fe2000000187c */
[C---:B------:R-:W-:Y:S01]  /*17ad0*/  LOP3.LUT R4, R33.reuse, 0xffff, RZ, 0xc0, !PT ;  /* 0x0000ffff21047812 */ /* 0x040fe200078ec0ff */
[----:B------:R-:W1:Y:S01]  /*17ae0*/  LDSM.16.MT88.4 R20, [R58+0x6800] ;  /* 0x006800003a14783b */ /* 0x000e620000004200 */
[----:B------:R-:W-:-:S05]  /*17af0*/  LOP3.LUT R6, R33, 0xff, RZ, 0xc0, !PT ;  /* 0x000000ff21067812 */ /* 0x000fca00078ec0ff */
[----:B------:R-:W-:Y:S01]  /*17b00*/  HMMA.16816.F32 R96, R8, R16, R120 ;  /* 0x000000100860723c */ /* 0x000fe20000001878 */
[----:B------:R-:W-:-:S07]  /*17b10*/  SHF.R.U32.HI R4, RZ, 0x8, R4 ;  /* 0x00000008ff047819 */ /* 0x000fce0000011604 */
[C---:B------:R-:W-:Y:S08]  /*17b20*/  HMMA.16816.F32 R104, R8.reuse, R18, R128 ;  /* 0x000000120868723c */ /* 0x040ff00000001880 */
[C---:B------:R-:W-:Y:S08]  /*17b30*/  HMMA.16816.F32 R112, R8.reuse, R12, R112 ;  /* 0x0000000c0870723c */ /* 0x040ff00000001870 */
[----:B------:R-:W-:Y:S01]  /*17b40*/  HMMA.16816.F32 R100, R8, R14, R232 ;  /* 0x0000000e0864723c */ /* 0x000fe200000018e8 */
[----:B------:R-:W-:Y:S01]  /*17b50*/  PRMT R8, R32, 0x7771, RZ ;  /* 0x0000777120087816 */ /* 0x000fe200000000ff */
[----:B------:R-:W2:Y:S03]  /*17b60*/  LDSM.16.MT88.4 R16, [R46+0x6800] ;  /* 0x006800002e10783b */ /* 0x000ea60000004200 */
[----:B------:R-:W-:Y:S01]  /*17b70*/  PRMT R8, R5, 0x5410, R8 ;  /* 0x0000541005087816 */ /* 0x000fe20000000008 */
[----:B------:R-:W3:Y:S01]  /*17b80*/  LDSM.16.MT88.4 R12, [R27+0x800] ;  /* 0x000800001b0c783b */ /* 0x000ee20000004200 */
[----:B------:R-:W-:-:S03]  /*17b90*/  PRMT R4, R6, 0x5410, R4 ;  /* 0x0000541006047816 */ /* 0x000fc60000000004 */
[----:B------:R-:W-:Y:S02]  /*17ba0*/  HSET2.LE.AND R6, R8, R2, PT ;  /* 0x0000000208067233 */ /* 0x000fe40003803000 */
[----:B------:R-:W4:Y:S01]  /*17bb0*/  LDSM.16.MT88.4 R8, [R47+0x800] ;  /* 0x000800002f08783b */ /* 0x000f220000004200 */
[----:B------:R-:W-:Y:S02]  /*17bc0*/  PRMT R3, R33, 0x7632, R3 ;  /* 0x0000763221037816 */ /* 0x000fe40000000003 */
[----:B------:R-:W-:Y:S02]  /*17bd0*/  SHF.R.U32.HI R7, RZ, 0x18, R33 ;  /* 0x00000018ff077819 */ /* 0x000fe40000011621 */
[----:B------:R-:W-:-:S04]  /*17be0*/  LOP3.LUT R3, R3, 0xff, RZ, 0xc0, !PT ;  /* 0x000000ff03037812 */ /* 0x000fc800078ec0ff */
[----:B------:R-:W-:Y:S02]  /*17bf0*/  PRMT R5, R3, 0x5410, R7 ;  /* 0x0000541003057816 */ /* 0x000fe40000000007 */
[----:B------:R-:W-:-:S05]  /*17c00*/  HSET2.LE.AND R3, R4, R2, PT ;  /* 0x0000000204037233 */ /* 0x000fca0003803000 */
[----:B------:R-:W-:Y:S02]  /*17c10*/  LOP3.LUT R4, R119, R3, RZ, 0xc0, !PT ;  /* 0x0000000377047212 */ /* 0x000fe400078ec0ff */
[----:B------:R-:W-:Y:S02]  /*17c20*/  LOP3.LUT R3, R29, 0xff00ff, RZ, 0xc0, !PT ;  /* 0x00ff00ff1d037812 */ /* 0x000fe400078ec0ff */
[----:B------:R-:W-:-:S03]  /*17c30*/  HSET2.LE.AND R5, R5, R2, PT ;  /* 0x0000000205057233 */ /* 0x000fc60003803000 */
[----:B------:R-:W-:Y:S02]  /*17c40*/  HSET2.LE.AND R3, R3, R2, PT ;  /* 0x0000000203037233 */ /* 0x000fe40003803000 */
[----:B------:R-:W-:Y:S02]  /*17c50*/  LOP3.LUT R5, R117, R5, RZ, 0xc0, !PT ;  /* 0x0000000575057212 */ /* 0x000fe400078ec0ff */
[----:B------:R-:W-:Y:S02]  /*17c60*/  LOP3.LUT R6, R116, R6, RZ, 0xc0, !PT ;  /* 0x0000000674067212 */ /* 0x000fe400078ec0ff */
[----:B------:R-:W-:Y:S02]  /*17c70*/  LOP3.LUT R7, R118, R3, RZ, 0xc0, !PT ;  /* 0x0000000376077212 */ /* 0x000fe400078ec0ff */
[----:B------:R-:W-:Y:S01]  /*17c80*/  LOP3.LUT R3, R34, 0xffff, RZ, 0xc0, !PT ;  /* 0x0000ffff22037812 */ /* 0x000fe200078ec0ff */
[----:B------:R-:W-:Y:S02]  /*17c90*/  IMAD.MOV.U32 R237, RZ, RZ, R136 ;  /* 0x000000ffffed7224 */ /* 0x000fe400078e0088 */
[----:B------:R-:W-:-:S02]  /*17ca0*/  IMAD.MOV.U32 R238, RZ, RZ, R137 ;  /* 0x000000ffffee7224 */ /* 0x000fc400078e0089 */
[----:B------:R-:W-:Y:S01]  /*17cb0*/  IMAD.MOV.U32 R239, RZ, RZ, R138 ;  /* 0x000000ffffef7224 */ /* 0x000fe200078e008a */
[C---:B-1----:R-:W-:Y:S01]  /*17cc0*/  HMMA.16816.F32 R80, R4.reuse, R20, R80 ;  /* 0x000000140450723c */ /* 0x042fe20000001850 */
[----:B------:R-:W-:Y:S02]  /*17cd0*/  IMAD.MOV.U32 R228, RZ, RZ, R139 ;  /* 0x000000ffffe47224 */ /* 0x000fe400078e008b */
[----:B------:R-:W-:Y:S02]  /*17ce0*/  IMAD.MOV.U32 R229, RZ, RZ, R192 ;  /* 0x000000ffffe57224 */ /* 0x000fe400078e00c0 */
[----:B------:R-:W-:Y:S02]  /*17cf0*/  IMAD.MOV.U32 R230, RZ, RZ, R193 ;  /* 0x000000ffffe67224 */ /* 0x000fe400078e00c1 */
[----:B------:R-:W-:Y:S01]  /*17d00*/  IMAD.MOV.U32 R235, RZ, RZ, R195 ;  /* 0x000000ffffeb7224 */ /* 0x000fe200078e00c3 */
[----:B------:R-:W-:Y:S01]  /*17d10*/  HMMA.16816.F32 R120, R4, R22, R76 ;  /* 0x000000160478723c */ /* 0x000fe2000000184c */
[----:B------:R-:W-:Y:S01]  /*17d20*/  IMAD.MOV.U32 R234, RZ, RZ, R194 ;  /* 0x000000ffffea7224 */ /* 0x000fe200078e00c2 */
[----:B------:R-:W-:-:S06]  /*17d30*/  SHF.R.U32.HI R3, RZ, 0x8, R3 ;  /* 0x00000008ff037819 */ /* 0x000fcc0000011603 */
[C---:B--2---:R-:W-:Y:S08]  /*17d40*/  HMMA.16816.F32 R116, R4.reuse, R16, R72 ;  /* 0x000000100474723c */ /* 0x044ff00000001848 */
[C---:B------:R-:W-:Y:S08]  /*17d50*/  HMMA.16816.F32 R124, R4.reuse, R18, R64 ;  /* 0x00000012047c723c */ /* 0x040ff00000001840 */
[C---:B---3--:R-:W-:Y:S08]  /*17d60*/  HMMA.16816.F32 R128, R4.reuse, R12, R60 ;  /* 0x0000000c0480723c */ /* 0x048ff0000000183c */
[C---:B------:R-:W-:Y:S08]  /*17d70*/  HMMA.16816.F32 R132, R4.reuse, R14, R52 ;  /* 0x0000000e0484723c */ /* 0x040ff00000001834 */
[C---:B----4-:R-:W-:Y:S08]  /*17d80*/  HMMA.16816.F32 R136, R4.reuse, R8, R48 ;  /* 0x000000080488723c */ /* 0x050ff00000001830 */
[----:B------:R-:W-:Y:S01]  /*17d90*/  HMMA.16816.F32 R192, R4, R10, R40 ;  /* 0x0000000a04c0723c */ /* 0x000fe20000001828 */
[----:B------:R-:W-:Y:S01]  /*17da0*/  LOP3.LUT R4, R34, 0xff, RZ, 0xc0, !PT ;  /* 0x000000ff22047812 */ /* 0x000fe200078ec0ff */
[----:B------:R-:W1:Y:S03]  /*17db0*/  LDSM.16.MT88.4 R40, [R58+0x7000] ;  /* 0x007000003a28783b */ /* 0x000e660000004200 */
[----:B------:R-:W-:-:S02]  /*17dc0*/  PRMT R5, R4, 0x5410, R3 ;  /* 0x0000541004057816 */ /* 0x000fc40000000003 */
[----:B------:R-:W-:Y:S02]  /*17dd0*/  PRMT R3, R34, 0x7632, R3 ;  /* 0x0000763222037816 */ /* 0x000fe40000000003 */
[----:B------:R-:W-:Y:S02]  /*17de0*/  SHF.R.U32.HI R7, RZ, 0x18, R34 ;  /* 0x00000018ff077819 */ /* 0x000fe40000011622 */
[----:B------:R-:W-:Y:S02]  /*17df0*/  LOP3.LUT R4, R3, 0xff, RZ, 0xc0, !PT ;  /* 0x000000ff03047812 */ /* 0x000fe400078ec0ff */
[----:B------:R-:W-:Y:S02]  /*17e00*/  LOP3.LUT R6, R35, 0xff, RZ, 0xc0, !PT ;  /* 0x000000ff23067812 */ /* 0x000fe400078ec0ff */
[----:B------:R-:W-:Y:S01]  /*17e10*/  HSET2.LE.AND R3, R5, R2, PT ;  /* 0x0000000205037233 */ /* 0x000fe20003803000 */
[----:B------:R-:W2:Y:S01]  /*17e20*/  LDSM.16.MT88.4 R32, [R46+0x7000] ;  /* 0x007000002e20783b */ /* 0x000ea20000004200 */
        /* <DEDUP_REMOVED lines=9> */
[----:B------:R-:W-:Y:S01]  /*17ec0*/  LOP3.LUT R7, R146, R7, RZ, 0xc0, !PT ;  /* 0x0000000792077212 */ /* 0x000fe200078ec0ff */
[----:B------:R-:W-:-:S06]  /*17ed0*/  IMAD.MOV.U32 R3, RZ, RZ, R26 ;  /* 0x000000ffff037224 */ /* 0x000fcc00078e001a */
[C---:B------:R-:W-:Y:S08]  /*17ee0*/  HMMA.16816.F32 R72, R4.reuse, R20, R92 ;  /* 0x000000140448723c */ /* 0x040ff0000000185c */
[C---:B------:R-:W-:Y:S01]  /*17ef0*/  HMMA.16816.F32 R64, R4.reuse, R22, R88 ;  /* 0x000000160440723c */ /* 0x040fe20000001858 */
[----:B------:R-:W-:Y:S07]  /*17f00*/  LDSM.16.MT88.4 R20, [R47+0x1000] ;  /* 0x001000002f14783b */ /* 0x000fee0000004200 */
[C---:B------:R-:W-:Y:S08]  /*17f10*/  HMMA.16816.F32 R60, R4.reuse, R16, R108 ;  /* 0x00000010043c723c */ /* 0x040ff0000000186c */
[C---:B------:R-:W-:Y:S08]  /*17f20*/  HMMA.16816.F32 R48, R4.reuse, R18, R84 ;  /* 0x000000120430723c */ /* 0x040ff00000001854 */
[C---:B------:R-:W-:Y:S08]  /*17f30*/  HMMA.16816.F32 R52, R4.reuse, R12, R96 ;  /* 0x0000000c0434723c */ /* 0x040ff00000001860 */
[C---:B------:R-:W-:Y:S01]  /*17f40*/  HMMA.16816.F32 R76, R4.reuse, R14, R104 ;  /* 0x0000000e044c723c */ /* 0x040fe20000001868 */
[----:B------:R-:W3:Y:S07]  /*17f50*/  LDSM.16.MT88.4 R12, [R27+0x1000] ;  /* 0x001000001b0c783b */ /* 0x000eee0000004200 */
[----:B------:R-:W-:Y:S01]  /*17f60*/  HMMA.16816.F32 R112, R4, R8, R112 ;  /* 0x000000080470723c */ /* 0x000fe20000001870 */
[----:B------:R-:W-:-:S07]  /*17f70*/  LOP3.LUT R9, R28, 0xff, RZ, 0xc0, !PT ;  /* 0x000000ff1c097812 */ /* 0x000fce00078ec0ff */
[----:B------:R-:W-:Y:S01]  /*17f80*/  HMMA.16816.F32 R100, R4, R10, R100 ;  /* 0x0000000a0464723c */ /* 0x000fe20000001864 */
[C---:B------:R-:W-:Y:S02]  /*17f90*/  LOP3.LUT R4, R28.reuse, 0xffff, RZ, 0xc0, !PT ;  /* 0x0000ffff1c047812 */ /* 0x040fe400078ec0ff */
[----:B------:R-:W-:Y:S02]  /*17fa0*/  LOP3.LUT R7, R3, 0xff, RZ, 0xc0, !PT ;  /* 0x000000ff03077812 */ /* 0x000fe400078ec0ff */
[----:B------:R-:W-:Y:S02]  /*17fb0*/  PRMT R3, R28, 0x7632, R3 ;  /* 0x000076321c037816 */ /* 0x000fe40000000003 */
[----:B------:R-:W-:Y:S02]  /*17fc0*/  SHF.R.U32.HI R4, RZ, 0x8, R4 ;  /* 0x00000008ff047819 */ /* 0x000fe40000011604 */
[C---:B------:R-:W-:Y:S02]  /*17fd0*/  PRMT R5, R26.reuse, 0x7773, RZ ;  /* 0x000077731a057816 */ /* 0x040fe400000000ff */
[----:B------:R-:W-:-:S02]  /*17fe0*/  PRMT R6, R26, 0x7772, RZ ;  /* 0x000077721a067816 */ /* 0x000fc400000000ff */
[----:B------:R-:W-:Y:S02]  /*17ff0*/  SHF.R.U32.HI R10, RZ, 0x18, R28 ;  /* 0x00000018ff0a7819 */ /* 0x000fe4000001161c */
[----:B------:R-:W-:Y:S02]  /*18000*/  LOP3.LUT R3, R3, 0xff, RZ, 0xc0, !PT ;  /* 0x000000ff03037812 */ /* 0x000fe400078ec0ff */
[----:B------:R-:W-:Y:S02]  /*18010*/  PRMT R4, R9, 0x5410, R4 ;  /* 0x0000541009047816 */ /* 0x000fe40000000004 */
[----:B------:R-:W-:Y:S02]  /*18020*/  PRMT R8, R26, 0x7771, RZ ;  /* 0x000077711a087816 */ /* 0x000fe400000000ff */
[----:B------:R-:W-:Y:S02]  /*18030*/  PRMT R6, R6, 0x5410, R5 ;  /* 0x0000541006067816 */ /* 0x000fe40000000005 */
[----:B------:R-:W-:-:S02]  /*18040*/  PRMT R5, R3, 0x5410, R10 ;  /* 0x0000541003057816 */ /* 0x000fc4000000000a */
[----:B------:R-:W-:Y:S02]  /*18050*/  PRMT R8, R7, 0x5410, R8 ;  /* 0x0000541007087816 */ /* 0x000fe40000000008 */
[--C-:B------:R-:W-:Y:S02]  /*18060*/  HSET2.LE.AND R3, R4, R2.reuse, PT ;  /* 0x0000000204037233 */ /* 0x100fe40003803000 */
[----:B------:R-:W-:Y:S02]  /*18070*/  LOP3.LUT R7, R6, 0xff00ff, RZ, 0xc0, !PT ;  /* 0x00ff00ff06077812 */ /* 0x000fe400078ec0ff */
[----:B------:R-:W-:Y:S02]  /*18080*/  HSET2.LE.AND R6, R8, R2, PT ;  /* 0x0000000208067233 */ /* 0x000fe40003803000 */
[----:B------:R-:W-:Y:S02]  /*18090*/  LOP3.LUT R4, R217, R3, RZ, 0xc0, !PT ;  /* 0x00000003d9047212 */ /* 0x000fe400078ec0ff */
[----:B------:R-:W-:-:S02]  /*180a0*/  PRMT R8, R38, 0x7773, RZ ;  /* 0x0000777326087816 */ /* 0x000fc400000000ff */
[----:B------:R-:W-:-:S04]  /*180b0*/  PRMT R3, R38, 0x7772, RZ ;  /* 0x0000777226037816 */ /* 0x000fc800000000ff */
[----:B------:R-:W-:Y:S02]  /*180c0*/  PRMT R17, R3, 0x5410, R8 ;  /* 0x0000541003117816 */ /* 0x000fe40000000008 */
[C---:B------:R-:W-:Y:S02]  /*180d0*/  LOP3.LUT R3, R39.reuse, 0xffff, RZ, 0xc0, !PT ;  /* 0x0000ffff27037812 */ /* 0x040fe400078ec0ff */
[----:B------:R-:W-:Y:S02]  /*180e0*/  LOP3.LUT R8, R39, 0xff, RZ, 0xc0, !PT ;  /* 0x000000ff27087812 */ /* 0x000fe400078ec0ff */
[----:B------:R-:W-:Y:S01]  /*180f0*/  SHF.R.U32.HI R3, RZ, 0x8, R3 ;  /* 0x00000008ff037819 */ /* 0x000fe20000011603 */
[----:B------:R-:W-:-:S03]  /*18100*/  IMAD.MOV.U32 R10, RZ, RZ, R38 ;  /* 0x000000ffff0a7224 */ /* 0x000fc600078e0026 */
[--C-:B------:R-:W-:Y:S02]  /*18110*/  PRMT R9, R8, 0x5410, R3.reuse ;  /* 0x0000541008097816 */ /* 0x100fe40000000003 */
[----:B------:R-:W-:Y:S02]  /*18120*/  PRMT R3, R39, 0x7632, R3 ;  /* 0x0000763227037816 */ /* 0x000fe40000000003 */
[----:B------:R-:W-:Y:S02]  /*18130*/  SHF.R.U32.HI R11, RZ, 0x18, R39 ;  /* 0x00000018ff0b7819 */ /* 0x000fe40000011627 */
[----:B------:R-:W-:Y:S02]  /*18140*/  LOP3.LUT R8, R3, 0xff, RZ, 0xc0, !PT ;  /* 0x000000ff03087812 */ /* 0x000fe400078ec0ff */
[----:B------:R-:W-:Y:S02]  /*18150*/  PRMT R16, R38, 0x7771, RZ ;  /* 0x0000777126107816 */ /* 0x000fe400000000ff */
[----:B------:R-:W-:-:S02]  /*18160*/  LOP3.LUT R10, R10, 0xff, RZ, 0xc0, !PT ;  /* 0x000000ff0a0a7812 */ /* 0x000fc400078ec0ff */
[--C-:B------:R-:W-:Y:S02]  /*18170*/  HSET2.LE.AND R3, R9, R2.reuse, PT ;  /* 0x0000000209037233 */ /* 0x100fe40003803000 */
[----:B------:R-:W-:Y:S02]  /*18180*/  PRMT R9, R8, 0x5410, R11 ;  /* 0x0000541008097816 */ /* 0x000fe4000000000b */
[----:B------:R-:W-:Y:S02]  /*18190*/  PRMT R10, R10, 0x5410, R16 ;  /* 0x000054100a0a7816 */ /* 0x000fe40000000010 */
[----:B------:R-:W-:Y:S02]  /*181a0*/  LOP3.LUT R11, R17, 0xff00ff, RZ, 0xc0, !PT ;  /* 0x00ff00ff110b7812 */ /* 0x000fe400078ec0ff */
[--C-:B------:R-:W-:Y:S01]  /*181b0*/  HSET2.LE.AND R5, R5, R2.reuse, PT ;  /* 0x0000000205057233 */ /* 0x100fe20003803000 */
[----:B------:R-:W-:Y:S01]  /*181c0*/  STG.E.U16 desc[UR28][R242.64+-0xf0], R203 ;  /* 0xffff10cbf2007986 */ /* 0x000fe2000c10151c */
[----:B------:R-:W-:-:S02]  /*181d0*/  HSET2.LE.AND R7, R7, R2, PT ;  /* 0x0000000207077233 */ /* 0x000fc40003803000 */
[----:B------:R-:W-:Y:S01]  /*181e0*/  LOP3.LUT R8, R244, R3, RZ, 0xc0, !PT ;  /* 0x00000003f4087212 */ /* 0x000fe200078ec0ff */
[----:B------:R-:W-:Y:S01]  /*181f0*/  LDSM.16.MT88.4 R16, [R47+0x1800] ;  /* 0x001800002f10783b */ /* 0x000fe20000004200 */
[--C-:B------:R-:W-:Y:S02]  /*18200*/  HSET2.LE.AND R3, R9, R2.reuse, PT ;  /* 0x0000000209037233 */ /* 0x100fe40003803000 */
[--C-:B------:R-:W-:Y:S02]  /*18210*/  HSET2.LE.AND R10, R10, R2.reuse, PT ;  /* 0x000000020a0a7233 */ /* 0x100fe40003803000 */
[----:B------:R-:W-:Y:S02]  /*18220*/  HSET2.LE.AND R11, R11, R2, PT ;  /* 0x000000020b0b7233 */ /* 0x000fe40003803000 */
[----:B------:R-:W-:Y:S02]  /*18230*/  LOP3.LUT R5, R216, R5, RZ, 0xc0, !PT ;  /* 0x00000005d8057212 */ /* 0x000fe400078ec0ff */
[----:B------:R-:W-:-:S02]  /*18240*/  LOP3.LUT R6, R213, R6, RZ, 0xc0, !PT ;  /* 0x00000006d5067212 */ /* 0x000fc400078ec0ff */
[----:B------:R-:W-:Y:S02]  /*18250*/  LOP3.LUT R7, R212, R7, RZ, 0xc0, !PT ;  /* 0x00000007d4077212 */ /* 0x000fe400078ec0ff */
[----:B------:R-:W-:Y:S02]  /*18260*/  LOP3.LUT R9, R245, R3, RZ, 0xc0, !PT ;  /* 0x00000003f5097212 */ /* 0x000fe400078ec0ff */
[----:B------:R-:W-:Y:S02]  /*18270*/  LOP3.LUT R10, R251, R10, RZ, 0xc0, !PT ;  /* 0x0000000afb0a7212 */ /* 0x000fe400078ec0ff */
[----:B------:R-:W-:Y:S01]  /*18280*/  LOP3.LUT R11, R250, R11, RZ, 0xc0, !PT ;  /* 0x0000000bfa0b7212 */ /* 0x000fe200078ec0ff */
[----:B-1----:R-:W-:Y:S01]  /*18290*/  HMMA.16816.F32 R108, R4, R40, R80 ;  /* 0x00000028046c723c */ /* 0x002fe20000001850 */
[----:B------:R-:W-:-:S07]  /*182a0*/  IMAD.MOV.U32 R3, RZ, RZ, R30 ;  /* 0x000000ffff037224 */ /* 0x000fce00078e001e */
[----:B------:R-:W-:Y:S01]  /*182b0*/  HMMA.16816.F32 R104, R4, R42, R120 ;  /* 0x0000002a0468723c */ /* 0x000fe20000001878 */
[----:B------:R-:W-:-:S07]  /*182c0*/  LOP3.LUT R3, R3, 0xff, RZ, 0xc0, !PT ;  /* 0x000000ff03037812 */ /* 0x000fce00078ec0ff */
[C---:B--2---:R-:W-:Y:S01]  /*182d0*/  HMMA.16816.F32 R96, R4.reuse, R32, R116 ;  /* 0x000000200460723c */ /* 0x044fe20000001874 */
[----:B------:R1:W-:Y:S04]  /*182e0*/  STG.E.U16 desc[UR28][R242.64+-0xee], R202 ;  /* 0xffff12caf2007986 */ /* 0x0003e8000c10151c */
[----:B------:R-:W-:Y:S03]  /*182f0*/  LDSM.16.MT88.4 R116, [R27+0x1800] ;  /* 0x001800001b74783b */ /* 0x000fe60000004200 */
[C---:B------:R-:W-:Y:S08]  /*18300*/  HMMA.16816.F32 R92, R4.reuse, R34, R124 ;  /* 0x00000022045c723c */ /* 0x040ff0000000187c */
[C---:B---3--:R-:W-:Y:S08]  /*18310*/  HMMA.16816.F32 R88, R4.reuse, R12, R128 ;  /* 0x0000000c0458723c */ /* 0x048ff00000001880 */
[C---:B------:R-:W-:Y:S01]  /*18320*/  HMMA.16816.F32 R84, R4.reuse, R14, R132 ;  /* 0x0000000e0454723c */ /* 0x040fe20000001884 */
[----:B-1----:R-:W1:Y:S07]  /*18330*/  LDC R243, c[0x0][0x448] ;  /* 0x00011200fff37b82 */ /* 0x002e6e0000000800 */
[C---:B------:R-:W-:Y:S08]  /*18340*/  HMMA.16816.F32 R80, R4.reuse, R20, R136 ;  /* 0x000000140450723c */ /* 0x040ff00000001888 */
[----:B------:R-:W-:Y:S01]  /*18350*/  HMMA.16816.F32 R120, R4, R22, R192 ;  /* 0x000000160478723c */ /* 0x000fe200000018c0 */
[----:B------:R-:W-:-:S07]  /*18360*/  LOP3.LUT R4, R31, 0xffff, RZ, 0xc0, !PT ;  /* 0x0000ffff1f047812 */ /* 0x000fce00078ec0ff */
[----:B------:R-:W-:Y:S01]  /*18370*/  HMMA.16816.F32 R52, R8, R12, R52 ;  /* 0x0000000c0834723c */ /* 0x000fe20000001834 */
[----:B------:R-:W-:-:S07]  /*18380*/  PRMT R12, R30, 0x7773, RZ ;  /* 0x000077731e0c7816 */ /* 0x000fce00000000ff */
[----:B------:R-:W-:Y:S01]  /*18390*/  HMMA.16816.F32 R60, R8, R32, R60 ;  /* 0x00000020083c723c */ /* 0x000fe2000000183c */
[----:B------:R-:W-:-:S07]  /*183a0*/  PRMT R7, R30, 0x7772, RZ ;  /* 0x000077721e077816 */ /* 0x000fce00000000ff */
[----:B------:R-:W-:Y:S01]  /*183b0*/  HMMA.16816.F32 R48, R8, R34, R48 ;  /* 0x000000220830723c */ /* 0x000fe20000001830 */
[----:B------:R-:W-:-:S07]  /*183c0*/  PRMT R13, R30, 0x7771, RZ ;  /* 0x000077711e0d7816 */ /* 0x000fce00000000ff */
[----:B------:R-:W-:Y:S01]  /*183d0*/  HMMA.16816.F32 R112, R8, R20, R112 ;  /* 0x000000140870723c */ /* 0x000fe20000001870 */
[----:B------:R-:W-:-:S07]  /*183e0*/  LOP3.LUT R5, R31, 0xff, RZ, 0xc0, !PT ;  /* 0x000000ff1f057812 */ /* 0x000fce00078ec0ff */
[----:B------:R-:W-:Y:S01]  /*183f0*/  HMMA.16816.F32 R72, R8, R40, R72 ;  /* 0x000000280848723c */ /* 0x000fe20000001848 */
[----:B------:R-:W-:-:S07]  /*18400*/  SHF.R.U32.HI R4, RZ, 0x8, R4 ;  /* 0x00000008ff047819 */ /* 0x000fce0000011604 */
[----:B------:R-:W-:Y:S01]  /*18410*/  HMMA.16816.F32 R64, R8, R42, R64 ;  /* 0x0000002a0840723c */ /* 0x000fe20000001840 */
[----:B------:R-:W-:Y:S01]  /*18420*/  SHF.R.U32.HI R6, RZ, 0x10, R31 ;  /* 0x00000010ff067819 */ /* 0x000fe2000001161f */
[----:B------:R-:W-:Y:S01]  /*18430*/  STG.E.U16 desc[UR28][R24.64+-0xf0], R201 ;  /* 0xffff10c918007986 */ /* 0x000fe2000c10151c */
[----:B------:R-:W-:Y:S02]  /*18440*/  PRMT R7, R7, 0x5410, R12 ;  /* 0x0000541007077816 */ /* 0x000fe4000000000c */
[----:B------:R-:W-:Y:S01]  /*18450*/  PRMT R12, R3, 0x5410, R13 ;  /* 0x00005410030c7816 */ /* 0x000fe2000000000d */
[----:B------:R-:W-:Y:S01]  /*18460*/  STG.E.U16 desc[UR28][R24.64+-0xee], R200 ;  /* 0xffff12c818007986 */ /* 0x000fe2000c10151c */
[----:B------:R-:W-:Y:S02]  /*18470*/  PRMT R3, R5, 0x5410, R4 ;  /* 0x0000541005037816 */ /* 0x000fe40000000004 */
[----:B------:R-:W-:Y:S01]  /*18480*/  LOP3.LUT R6, R6, 0xff, RZ, 0xc0, !PT ;  /* 0x000000ff06067812 */ /* 0x000fe200078ec0ff */
[----:B------:R-:W2:Y:S02]  /*18490*/  LDSM.16.MT88.4 R132, [R58+0x7800] ;  /* 0x007800003a84783b */ /* 0x000ea40000004200 */
[----:B------:R-:W-:-:S02]  /*184a0*/  HSET2.LE.AND R3, R3, R2, PT ;  /* 0x0000000203037233 */ /* 0x000fc40003803000 */
[----:B------:R-:W-:Y:S01]  /*184b0*/  PRMT R4, R6, 0x5410, R196 ;  /* 0x0000541006047816 */ /* 0x000fe200000000c4 */
[----:B------:R-:W3:Y:S01]  /*184c0*/  LDSM.16.MT88.4 R124, [R46+0x7800] ;  /* 0x007800002e7c783b */ /* 0x000ee20000004200 */
[----:B------:R-:W-:Y:S01]  /*184d0*/  LOP3.LUT R6, R7, 0xff00ff, RZ, 0xc0, !PT ;  /* 0x00ff00ff07067812 */ /* 0x000fe200078ec0ff */
[----:B------:R-:W-:Y:S01]  /*184e0*/  HMMA.16816.F32 R32, R8, R14, R76 ;  /* 0x0000000e0820723c */ /* 0x000fe2000000184c */
[----:B------:R-:W-:Y:S01]  /*184f0*/  LOP3.LUT R76, R221, R3, RZ, 0xc0, !PT ;  /* 0x00000003dd4c7212 */ /* 0x000fe200078ec0ff */
[----:B------:R-:W-:Y:S01]  /*18500*/  IMAD.MOV.U32 R3, RZ, RZ, R44 ;  /* 0x000000ffff037224 */ /* 0x000fe200078e002c */
[--C-:B------:R-:W-:Y:S02]  /*18510*/  HSET2.LE.AND R4, R4, R2.reuse, PT ;  /* 0x0000000204047233 */ /* 0x100fe40003803000 */
[--C-:B------:R-:W-:Y:S02]  /*18520*/  HSET2.LE.AND R5, R12, R2.reuse, PT ;  /* 0x000000020c057233 */ /* 0x100fe40003803000 */
[----:B------:R-:W-:-:S02]  /*18530*/  HSET2.LE.AND R6, R6, R2, PT ;  /* 0x0000000206067233 */ /* 0x000fc40003803000 */
[----:B------:R-:W-:Y:S02]  /*18540*/  LOP3.LUT R77, R218, R4, RZ, 0xc0, !PT ;  /* 0x00000004da4d7212 */ /* 0x000fe400078ec0ff */
[----:B------:R-:W-:Y:S02]  /*18550*/  LOP3.LUT R7, R3, 0xff, RZ, 0xc0, !PT ;  /* 0x000000ff03077812 */ /* 0x000fe400078ec0ff */
[----:B------:R-:W-:Y:S02]  /*18560*/  LOP3.LUT R4, R45, 0xffff, RZ, 0xc0, !PT ;  /* 0x0000ffff2d047812 */ /* 0x000fe400078ec0ff */
[----:B------:R-:W-:Y:S02]  /*18570*/  LOP3.LUT R78, R220, R5, RZ, 0xc0, !PT ;  /* 0x00000005dc4e7212 */ /* 0x000fe400078ec0ff */
[----:B------:R-:W-:Y:S02]  /*18580*/  LOP3.LUT R79, R219, R6, RZ, 0xc0, !PT ;  /* 0x00000006db4f7212 */ /* 0x000fe400078ec0ff */
[----:B------:R-:W-:Y:S01]  /*18590*/  PRMT R3, R45, 0x7632, R3 ;  /* 0x000076322d037816 */ /* 0x000fe20000000003 */
[----:B------:R-:W-:Y:S01]  /*185a0*/  HMMA.16816.F32 R20, R8, R22, R100 ;  /* 0x000000160814723c */ /* 0x000fe20000001864 */
[----:B------:R-:W-:-:S02]  /*185b0*/  PRMT R6, R44, 0x7773, RZ ;  /* 0x000077732c067816 */ /* 0x000fc400000000ff */
[C---:B------:R-:W-:Y:S02]  /*185c0*/  PRMT R5, R44.reuse, 0x7772, RZ ;  /* 0x000077722c057816 */ /* 0x040fe400000000ff */
[----:B------:R-:W-:Y:S02]  /*185d0*/  LOP3.LUT R8, R45, 0xff, RZ, 0xc0, !PT ;  /* 0x000000ff2d087812 */ /* 0x000fe400078ec0ff */
[----:B------:R-:W-:Y:S02]  /*185e0*/  SHF.R.U32.HI R4, RZ, 0x8, R4 ;  /* 0x00000008ff047819 */ /* 0x000fe40000011604 */
[----:B------:R-:W-:Y:S02]  /*185f0*/  PRMT R9, R44, 0x7771, RZ ;  /* 0x000077712c097816 */ /* 0x000fe400000000ff */
[----:B------:R-:W-:Y:S02]  /*18600*/  SHF.R.U32.HI R10, RZ, 0x18, R45 ;  /* 0x00000018ff0a7819 */ /* 0x000fe4000001162d */
[----:B------:R-:W-:-:S02]  /*18610*/  LOP3.LUT R3, R3, 0xff, RZ, 0xc0, !PT ;  /* 0x000000ff03037812 */ /* 0x000fc400078ec0ff */
[----:B------:R-:W-:Y:S02]  /*18620*/  PRMT R5, R5, 0x5410, R6 ;  /* 0x0000541005057816 */ /* 0x000fe40000000006 */
[----:B------:R-:W-:Y:S02]  /*18630*/  PRMT R4, R8, 0x5410, R4 ;  /* 0x0000541008047816 */ /* 0x000fe40000000004 */
[----:B------:R-:W-:Y:S02]  /*18640*/  PRMT R9, R7, 0x5410, R9 ;  /* 0x0000541007097816 */ /* 0x000fe40000000009 */
[----:B------:R-:W-:Y:S02]  /*18650*/  PRMT R6, R3, 0x5410, R10 ;  /* 0x0000541003067816 */ /* 0x000fe4000000000a */
[----:B------:R-:W-:Y:S02]  /*18660*/  LOP3.LUT R7, R5, 0xff00ff, RZ, 0xc0, !PT ;  /* 0x00ff00ff05077812 */ /* 0x000fe400078ec0ff */
[----:B------:R-:W-:-:S02]  /*18670*/  HSET2.LE.AND R3, R4, R2, PT ;  /* 0x0000000204037233 */ /* 0x000fc40003803000 */
[--C-:B------:R-:W-:Y:S02]  /*18680*/  HSET2.LE.AND R4, R6, R2.reuse, PT ;  /* 0x0000000206047233 */ /* 0x100fe40003803000 */
[--C-:B------:R-:W-:Y:S02]  /*18690*/  HSET2.LE.AND R5, R9, R2.reuse, PT ;  /* 0x0000000209057233 */ /* 0x100fe40003803000 */
[----:B------:R-:W-:Y:S02]  /*186a0*/  HSET2.LE.AND R2, R7, R2, PT ;  /* 0x0000000207027233 */ /* 0x000fe40003803000 */
[----:B------:R-:W-:-:S03]  /*186b0*/  LOP3.LUT R100, R246, R3, RZ, 0xc0, !PT ;  /* 0x00000003f6647212 */ /* 0x000fc600078ec0ff */
[----:B------:R-:W-:Y:S01]  /*186c0*/  LOP3.LUT R103, R241, R2, RZ, 0xc0, !PT ;  /* 0x00000002f1677212 */ /* 0x000fe200078ec0ff */
[----:B-1----:R-:W-:-:S04]  /*186d0*/  IMAD.WIDE R2, R243, 0x70, R56 ;  /* 0x00000070f3027825 */ /* 0x002fc800078e0238 */
[----:B------:R-:W-:Y:S01]  /*186e0*/  IMAD.WIDE R6, R243, -0x70, R2 ;  /* 0xffffff90f3067825 */ /* 0x000fe200078e0202 */
[----:B------:R-:W-:-:S03]  /*186f0*/  LOP3.LUT R101, R247, R4, RZ, 0xc0, !PT ;  /* 0x00000004f7657212 */ /* 0x000fc600078ec0ff */
[C---:B------:R-:W-:Y:S01]  /*18700*/  IMAD.WIDE R8, R243.reuse, 0x70, R6 ;  /* 0x00000070f3087825 */ /* 0x040fe200078e0206 */
[----:B------:R-:W-:Y:S01]  /*18710*/  LOP3.LUT R102, R240, R5, RZ, 0xc0, !PT ;  /* 0x00000005f0667212 */ /* 0x000fe200078ec0ff */
[----:B------:R-:W-:Y:S04]  /*18720*/  STG.E.U16 desc[UR28][R36.64+-0xe0], R211 ;  /* 0xffff20d324007986 */ /* 0x000fe8000c10151c */
[----:B------:R-:W-:Y:S01]  /*18730*/  STG.E.U16 desc[UR28][R36.64+-0xde], R210 ;  /* 0xffff22d224007986 */ /* 0x000fe2000c10151c */
[----:B------:R-:W-:-:S03]  /*18740*/  IMAD.WIDE R4, R243, -0x70, R8 ;  /* 0xffffff90f3047825 */ /* 0x000fc600078e0208 */
        /* <DEDUP_REMOVED lines=30> */
[----:B------:R-:W-:Y:S04]  /*18930*/  STG.E.U16 desc[UR28][R24.64+-0xb0], R142 ;  /* 0xffff508e18007986 */ /* 0x000fe8000c10151c */
[----:B------:R-:W-:Y:S01]  /*18940*/  STG.E.U16 desc[UR28][R24.64+-0xae], R141 ;  /* 0xffff528d18007986 */ /* 0x000fe2000c10151c */
[----:B-1----:R-:W-:-:S03]  /*18950*/  IMAD.WIDE R4, R243, 0x70, R6 ;  /* 0x00000070f3047825 */ /* 0x002fc600078e0206 */
[----:B------:R-:W-:Y:S04]  /*18960*/  STG.E.U16 desc[UR28][R36.64+-0xa0], R164 ;  /* 0xffff60a424007986 */ /* 0x000fe8000c10151c */
[----:B------:R-:W-:Y:S01]  /*18970*/  STG.E.U16 desc[UR28][R36.64+-0x9e], R163 ;  /* 0xffff62a324007986 */ /* 0x000fe2000c10151c */
[----:B----4-:R-:W-:-:S03]  /*18980*/  IMAD.WIDE R2, R243, -0x70, R4 ;  /* 0xffffff90f3027825 */ /* 0x010fc600078e0204 */
        /* <DEDUP_REMOVED lines=12> */
[----:B------:R4:W-:Y:S01]  /*18a50*/  STG.E.U16 desc[UR28][R4.64+-0x8e], R149 ;  /* 0xffff729504007986 */ /* 0x0009e2000c10151c */
[----:B--2---:R-:W-:Y:S03]  /*18a60*/  HMMA.16816.F32 R108, R76, R132, R108 ;  /* 0x000000844c6c723c */ /* 0x004fe6000000186c */
[----:B------:R2:W-:Y:S01]  /*18a70*/  STG.E.U16 desc[UR28][R24.64+-0x90], R148 ;  /* 0xffff709418007986 */ /* 0x0005e2000c10151c */
[----:B-1----:R-:W-:Y:S01]  /*18a80*/  FADD.FTZ R3, R238, R248 ;  /* 0x000000f8ee037221 */ /* 0x002fe20000010000 */
[----:B------:R-:W-:Y:S01]  /*18a90*/  FADD.FTZ R2, R223, R222 ;  /* 0x000000dedf027221 */ /* 0x000fe20000010000 */
[----:B----4-:R-:W-:Y:S01]  /*18aa0*/  FADD.FTZ R5, R236, R252 ;  /* 0x000000fcec057221 */ /* 0x010fe20000010000 */
[----:B------:R-:W-:-:S03]  /*18ab0*/  FADD.FTZ R4, R237, R249 ;  /* 0x000000f9ed047221 */ /* 0x000fc60000010000 */
        /* <DEDUP_REMOVED lines=12> */
[C---:B---3--:R-:W-:Y:S01]  /*18b80*/  HMMA.16816.F32 R96, R76.reuse, R124, R96 ;  /* 0x0000007c4c60723c */ /* 0x048fe20000001860 */
[----:B------:R2:W-:Y:S04]  /*18b90*/  STL [R1+0x100], R4 ;  /* 0x0001000401007387 */ /* 0x0005e80000100800 */
[----:B------:R2:W-:Y:S03]  /*18ba0*/  STG.E.U16 desc[UR28][R24.64+-0x8e], R147 ;  /* 0xffff729318007986 */ /* 0x0005e6000c10151c */
[C---:B------:R-:W-:Y:S01]  /*18bb0*/  HMMA.16816.F32 R92, R76.reuse, R126, R92 ;  /* 0x0000007e4c5c723c */ /* 0x040fe2000000185c */
[----:B------:R2:W-:Y:S07]  /*18bc0*/  STL [R1+0xf0], R2 ;  /* 0x0000f00201007387 */ /* 0x0005ee0000100800 */
        /* <DEDUP_REMOVED lines=13> */
[----:B------:R-:W-:-:S04]  /*18ca0*/  IADD3 R201, P0, PT, R36, -0x180, RZ ;  /* 0xfffffe8024c97810 */ /* 0x000fc80007f1e0ff */
[----:B------:R-:W-:Y:S01]  /*18cb0*/  IADD3.X R200, PT, PT, R37, -0x1, RZ, P0, !PT ;  /* 0xffffffff25c87810 */ /* 0x000fe200007fe4ff */
[----:B------:R-:W-:Y:S01]  /*18cc0*/  @UP0 UIADD3 UR23, UPT, UPT, UR23, -0x4, URZ ;  /* 0xfffffffc17170890 */ /* 0x000fe2000fffe0ff */
[----:B--2---:R-:W-:-:S13]  /*18cd0*/  BRA.U UP0, `(.L_x_2345) ;  /* 0x0000000100047547 */ /* 0x004fda000b800000 */
.L_x_2338:
[----:B------:R-:W-:-:S12]  /*18ce0*/  UIADD3 UR23, UPT, UPT, UR30, -0x1, URZ ;  /* 0xffffffff1e177890 */ /* 0x000fd8000fffe0ff */
.L_x_2345:
[----:B------:R-:W-:-:S09]  /*18cf0*/  UISETP.GE.AND UP0, UPT, UR23, UR18, UPT ;  /* 0x000000121700728c */ /* 0x000fd2000bf06270 */
[----:B------:R-:W-:Y:S05]  /*18d00*/  BRA.U !UP0, `(.L_x_2346) ;  /* 0x00000075085c7547 */ /* 0x000fea000b800000 */
[----:B------:R-:W2:Y:S01]  /*18d10*/  LDL.LU R3, [R1+0xa4] ;  /* 0x0000a40001037983 */ /* 0x000ea20000300800 */
[----:B------:R-:W1:Y:S01]  /*18d20*/  S2R R178, SR_TID.X ;  /* 0x0000000000b27919 */ /* 0x000e620000002100 */
[----:B------:R-:W-:Y:S01]  /*18d30*/  IMAD.U32 R4, RZ, RZ, UR20 ;  /* 0x00000014ff047e24 */ /* 0x000fe2000f8e00ff */
[----:B------:R-:W-:Y:S01]  /*18d40*/  MOV R8, UR20 ;  /* 0x0000001400087c02 */ /* 0x000fe20008000f00 */
[----:B------:R-:W3:Y:S01]  /*18d50*/  S2UR UR7, SR_CgaCtaId ;  /* 0x00000000000779c3 */ /* 0x000ee20000008800 */
[----:B------:R-:W2:Y:S01]  /*18d60*/  LDL.LU R2, [R1+0xb0] ;  /* 0x0000b00001027983 */ /* 0x000ea20000300800 */
[----:B------:R-:W4:Y:S01]  /*18d70*/  LDCU UR9, c[0x0][0x440] ;  /* 0x00008800ff0977ac */ /* 0x000f220008000800 */
[----:B------:R-:W-:Y:S01]  /*18d80*/  MOV R174, 0x20 ;  /* 0x0000002000ae7802 */ /* 0x000fe20000000f00 */
[----:B------:R-:W-:Y:S01]  /*18d90*/  IMAD.MOV.U32 R72, RZ, RZ, R68 ;  /* 0x000000ffff487224 */ /* 0x000fe200078e0044 */
[C---:B------:R-:W-:Y:S01]  /*18da0*/  IADD3 R185, PT, PT, R183.reuse, 0x40, RZ ;  /* 0x00000040b7b97810 */ /* 0x040fe20007ffe0ff */
[----:B------:R-:W3:Y:S01]  /*18db0*/  LDCU UR22, c[0x0][0x448] ;  /* 0x00008900ff1677ac */ /* 0x000ee20008000800 */
[----:B------:R-:W-:Y:S01]  /*18dc0*/  IMAD.MOV.U32 R74, RZ, RZ, R69 ;  /* 0x000000ffff4a7224 */ /* 0x000fe200078e0045 */
[----:B------:R-:W2:Y:S01]  /*18dd0*/  LDC.64 R240, c[0x0][0x3c0] ;  /* 0x0000f000fff07b82 */ /* 0x000ea20000000a00 */
[----:B------:R-:W-:Y:S01]  /*18de0*/  IMAD.MOV.U32 R73, RZ, RZ, R71 ;  /* 0x000000ffff497224 */ /* 0x000fe200078e0047 */
[----:B------:R-:W-:Y:S01]  /*18df0*/  UMOV UR8, 0x400 ;  /* 0x0000040000087882 */ /* 0x000fe20000000000 */
[----:B------:R-:W-:Y:S01]  /*18e00*/  IMAD.MOV.U32 R182, RZ, RZ, 0x40 ;  /* 0x00000040ffb67424 */ /* 0x000fe200078e00ff */
[----:B------:R-:W2:Y:S01]  /*18e10*/  LDCU UR21, c[0x0][0x440] ;  /* 0x00008800ff1577ac */ /* 0x000ea20008000800 */
[----:B------:R-:W-:-:S02]  /*18e20*/  VIADD R186, R183, 0x8 ;  /* 0x00000008b7ba7836 */ /* 0x000fc40000000000 */
[----:B------:R-:W-:Y:S01]  /*18e30*/  VIADD R184, R183, 0x48 ;  /* 0x00000048b7b87836 */ /* 0x000fe20000000000 */
[----:B------:R-:W2:Y:S01]  /*18e40*/  LDCU UR4, c[0x0][0x45c] ;  /* 0x00008b80ff0477ac */ /* 0x000ea20008000800 */
[----:B----4-:R-:W-:Y:S01]  /*18e50*/  ISETP.GE.AND P3, PT, R172, UR9, PT ;  /* 0x00000009ac007c0c */ /* 0x010fe2000bf66270 */
[----:B------:R-:W-:Y:S02]  /*18e60*/  USHF.L.U32 UR6, UR12, 0x10, URZ ;  /* 0x000000100c067899 */ /* 0x000fe400080006ff */
[----:B---3--:R-:W-:Y:S01]  /*18e70*/  USHF.L.U32 UR22, UR22, 0x3, URZ ;  /* 0x0000000316167899 */ /* 0x008fe200080006ff */
[--C-:B-1----:R-:W-:Y:S01]  /*18e80*/  SHF.R.U32.HI R6, RZ, 0x5, R178.reuse ;  /* 0x00000005ff067819 */ /* 0x102fe200000116b2 */
[C---:B------:R-:W-:Y:S01]  /*18e90*/  IMAD.SHL.U32 R179, R178.reuse, 0x40, RZ ;  /* 0x00000040b2b37824 */ /* 0x040fe200078e00ff */
[----:B------:R-:W-:Y:S02]  /*18ea0*/  SHF.R.U32.HI R7, RZ, 0x5, R178 ;  /* 0x00000005ff077819 */ /* 0x000fe400000116b2 */
[----:B------:R-:W-:Y:S01]  /*18eb0*/  LOP3.LUT P0, RZ, R178, 0x2, RZ, 0xc0, !PT ;  /* 0x00000002b2ff7812 */ /* 0x000fe2000780c0ff */
[----:B------:R-:W-:Y:S01]  /*18ec0*/  IMAD R4, R4, 0x8, R6 ;  /* 0x0000000804047824 */ /* 0x000fe200078e0206 */
[----:B------:R-:W-:Y:S01]  /*18ed0*/  LOP3.LUT R181, R178, 0x8, RZ, 0xc0, !PT ;  /* 0x00000008b2b57812 */ /* 0x000fe200078ec0ff */
[----:B------:R-:W-:Y:S01]  /*18ee0*/  IMAD R8, R8, 0x8, R7 ;  /* 0x0000000808087824 */ /* 0x000fe200078e0207 */
[----:B------:R-:W-:Y:S01]  /*18ef0*/  SEL R174, R174, 0xffffffe0, !P0 ;  /* 0xffffffe0aeae7807 */ /* 0x000fe20004000000 */
[----:B------:R-:W-:Y:S01]  /*18f00*/  VIADD R4, R4, 0x4 ;  /* 0x0000000404047836 */ /* 0x000fe20000000000 */
[----:B------:R-:W-:Y:S01]  /*18f10*/  LOP3.LUT R180, R179, 0x400, RZ, 0xc0, !PT ;  /* 0x00000400b3b47812 */ /* 0x000fe200078ec0ff */
[----:B------:R-:W-:-:S04]  /*18f20*/  IMAD.WIDE.U32 R8, R8, -0x326172a9, RZ ;  /* 0xcd9e8d5708087825 */ /* 0x000fc800078e00ff */
[----:B------:R-:W-:Y:S01]  /*18f30*/  IMAD.WIDE.U32 R4, R4, -0x326172a9, RZ ;  /* 0xcd9e8d5704047825 */ /* 0x000fe200078e00ff */
[----:B------:R-:W-:Y:S02]  /*18f40*/  LOP3.LUT R6, R8, UR34, RZ, 0x3c, !PT ;  /* 0x0000002208067c12 */ /* 0x000fe4000f8e3cff */
[----:B------:R-:W-:-:S03]  /*18f50*/  LOP3.LUT R4, R4, UR34, RZ, 0x3c, !PT ;  /* 0x0000002204047c12 */ /* 0x000fc6000f8e3cff */
[----:B------:R1:W-:Y:S04]  /*18f60*/  STL [R1+0xe8], R6 ;  /* 0x0000e80601007387 */ /* 0x0003e80000100800 */
[----:B------:R1:W-:Y:S01]  /*18f70*/  STL [R1+0xe4], R4 ;  /* 0x0000e40401007387 */ /* 0x0003e20000100800 */
[----:B--2---:R-:W-:Y:S02]  /*18f80*/  LOP3.LUT R173, R2, R3, RZ, 0xfc, !PT ;  /* 0x0000000302ad7212 */ /* 0x004fe400078efcff */
[----:B------:R-:W-:Y:S02]  /*18f90*/  MOV R3, R70 ;  /* 0x0000004600037202 */ /* 0x000fe40000000f00 */
[----:B------:R-:W-:Y:S01]  /*18fa0*/  LEA R173, R173, UR5, 0x1 ;  /* 0x00000005adad7c11 */ /* 0x000fe2000f8e08ff */
[----:B------:R-:W-:-:S03]  /*18fb0*/  ULEA UR5, UR7, UR8, 0x18 ;  /* 0x0000000807057291 */ /* 0x000fc6000f8ec0ff */
[----:B------:R-:W-:Y:S01]  /*18fc0*/  IADD3 R175, PT, PT, R0, R173, RZ ;  /* 0x000000ad00af7210 */ /* 0x000fe20007ffe0ff */
[----:B------:R-:W-:-:S05]  /*18fd0*/  VIADD R0, R173, 0x6000 ;  /* 0x00006000ad007836 */ /* 0x000fca0000000000 */
[----:B------:R1:W-:Y:S01]  /*18fe0*/  STL [R1+0x10c], R0 ;  /* 0x00010c0001007387 */ /* 0x0003e20000100800 */
[----:B------:R-:W-:Y:S05]  /*18ff0*/  BRA `(.L_x_2347) ;  /* 0x0000000000b87947 */ /* 0x000fea0003800000 */
.L_x_2349:
[----:B------:R-:W2:Y:S01]  /*19000*/  LDL R209, [R1+0xf8] ;  /* 0x0000f80001d17983 */ /* 0x000ea20000100800 */
[----:B------:R-:W1:Y:S01]  /*19010*/  LDC.64 R6, c[0x0][0x3b8] ;  /* 0x0000ee00ff067b82 */ /* 0x000e620000000a00 */
[----:B------:R-:W-:Y:S01]  /*19020*/  ISETP.GE.AND P3, PT, R172, UR21, PT ;  /* 0x00000015ac007c0c */ /* 0x000fe2000bf66270 */
[----:B------:R-:W-:Y:S01]  /*19030*/  UIADD3 UR7, UPT, UPT, UR23, -0x1, URZ ;  /* 0xffffffff17077890 */ /* 0x000fe2000fffe0ff */
[----:B------:R-:W3:Y:S05]  /*19040*/  LDL R208, [R1+0xf4] ;  /* 0x0000f40001d07983 */ /* 0x000eea0000100800 */
[----:B-1----:R-:W-:Y:S04]  /*19050*/  IMAD.WIDE.U32 R8, R6, UR7, RZ ;  /* 0x0000000706087c25 */ /* 0x002fe8000f8e00ff */
[----:B------:R-:W-:Y:S02]  /*19060*/  IMAD.SHL.U32 R4, R8, 0x40, RZ ;  /* 0x0000004008047824 */ /* 0x000fe400078e00ff */
[C---:B------:R-:W-:Y:S02]  /*19070*/  IMAD R9, R7.reuse, UR7, R9 ;  /* 0x0000000707097c24 */ /* 0x040fe4000f8e0209 */
[----:B------:R-:W-:Y:S01]  /*19080*/  @!P0 IMAD R22, R7, 0x30, RZ ;  /* 0x0000003007168824 */ /* 0x000fe200078e02ff */
[-C--:B------:R-:W-:Y:S02]  /*19090*/  @!P0 LEA R0, P4, R6, R4.reuse, 0x4 ;  /* 0x0000000406008211 */ /* 0x080fe400078820ff */
[----:B------:R-:W-:Y:S02]  /*190a0*/  SHF.L.U64.HI R5, R8, 0x6, R9 ;  /* 0x0000000608057819 */ /* 0x000fe40000010209 */
[C---:B------:R-:W-:Y:S02]  /*190b0*/  @!P0 LEA R2, P1, R6.reuse, R4, 0x5 ;  /* 0x0000000406028211 */ /* 0x040fe400078228ff */
[CC--:B------:R-:W-:Y:S01]  /*190c0*/  @!P0 LEA.HI.X R11, R6.reuse, R5.reuse, R7, 0x4, P4 ;  /* 0x00000005060b8211 */ /* 0x0c0fe200020f2407 */
[C---:B------:R-:W-:Y:S01]  /*190d0*/  @!P0 IMAD.WIDE.U32 R8, R6.reuse, 0x30, R4 ;  /* 0x0000003006088825 */ /* 0x040fe200078e0004 */
[----:B------:R-:W-:Y:S02]  /*190e0*/  @!P0 LEA.HI.X R7, R6, R5, R7, 0x5, P1 ;  /* 0x0000000506078211 */ /* 0x000fe400008f2c07 */
[-C--:B--2---:R-:W-:Y:S02]  /*190f0*/  @!P3 LEA R20, P5, R4, R209.reuse, 0x1 ;  /* 0x000000d10414b211 */ /* 0x084fe400078a08ff */
[-C--:B------:R-:W-:Y:S02]  /*19100*/  @!P0 LEA R10, P4, R0, R209.reuse, 0x1 ;  /* 0x000000d1000a8211 */ /* 0x080fe400078808ff */
[-C--:B---3--:R-:W-:Y:S02]  /*19110*/  @!P3 LEA.HI.X R21, R4, R208.reuse, R5, 0x1, P5 ;  /* 0x000000d00415b211 */ /* 0x088fe400028f0c05 */
[-C--:B------:R-:W-:Y:S01]  /*19120*/  @!P0 LEA.HI.X R11, R0, R208.reuse, R11, 0x1, P4 ;  /* 0x000000d0000b8211 */ /* 0x080fe200020f0c0b */
[----:B------:R-:W-:Y:S01]  /*19130*/  @!P0 IMAD.IADD R0, R22, 0x1, R9 ;  /* 0x0000000116008824 */ /* 0x000fe200078e0209 */
        /* <DEDUP_REMOVED lines=26> */
.L_x_2347:
[----:B------:R-:W-:Y:S01]  /*192e0*/  ISETP.GE.AND P0, PT, R172, UR21, PT ;  /* 0x00000015ac007c0c */ /* 0x000fe2000bf06270 */
[----:B------:R-:W2:Y:S01]  /*192f0*/  LDL R15, [R1+0x108] ;  /* 0x00010800010f7983 */ /* 0x000ea20000100800 */
[----:B-----5:R-:W-:Y:S01]  /*19300*/  SHF.R.U32.HI R176, RZ, 0x1, R178 ;  /* 0x00000001ffb07819 */ /* 0x020fe200000116b2 */
[----:B------:R-:W-:Y:S04]  /*19310*/  DEPBAR.LE SB0, 0x0 ;  /* 0x000080000000791a */ /* 0x000fe80000000000 */
[----:B------:R-:W-:Y:S01]  /*19320*/  LOP3.LUT R2, R176, 0x8, RZ, 0xc0, !PT ;  /* 0x00000008b0027812 */ /* 0x000fe200078ec0ff */
[----:B------:R-:W3:Y:S01]  /*19330*/  LDL R14, [R1+0x104] ;  /* 0x00010400010e7983 */ /* 0x000ee20000100800 */
[----:B-1----:R-:W-:Y:S01]  /*19340*/  IMAD.WIDE.U32 R4, R240, UR23, RZ ;  /* 0x00000017f0047c25 */ /* 0x002fe2000f8e00ff */
[----:B------:R-:W-:Y:S01]  /*19350*/  USHF.L.U32 UR24, UR23, 0x1, URZ ;  /* 0x0000000117187899 */ /* 0x000fe200080006ff */
[----:B------:R-:W-:Y:S02]  /*19360*/  BAR.SYNC.DEFER_BLOCKING 0x0 ;  /* 0x0000000000007b1d */ /* 0x000fe40000010000 */
[----:B------:R-:W-:Y:S01]  /*19370*/  IMAD.SHL.U32 R6, R4, 0x40, RZ ;  /* 0x0000004004067824 */ /* 0x000fe200078e00ff */
[----:B------:R-:W-:Y:S01]  /*19380*/  UIADD3 UR7, UPT, UPT, UR36, 0x3c6ef372, URZ ;  /* 0x3c6ef37224077890 */ /* 0x000fe2000fffe0ff */
[----:B------:R-:W-:Y:S01]  /*19390*/  IMAD R5, R241, UR23, R5 ;  /* 0x00000017f1057c24 */ /* 0x000fe2000f8e0205 */
[----:B------:R-:W-:Y:S01]  /*193a0*/  UIADD3 UR11, UPT, UPT, UR37, 0x76cf5d0a, URZ ;  /* 0x76cf5d0a250b7890 */ /* 0x000fe2000fffe0ff */
[----:B------:R-:W-:Y:S01]  /*193b0*/  IMAD.SHL.U32 R192, R178, 0x2, RZ ;  /* 0x00000002b2c07824 */ /* 0x000fe200078e00ff */
[-C--:B------:R-:W-:Y:S01]  /*193c0*/  @!P0 LEA R11, P1, R240, R6.reuse, 0x5 ;  /* 0x00000006f00b8211 */ /* 0x080fe200078228ff */
[----:B------:R-:W-:Y:S01]  /*193d0*/  IMAD.SHL.U32 R0, R178, 0x20, RZ ;  /* 0x00000020b2007824 */ /* 0x000fe200078e00ff */
[----:B------:R-:W-:Y:S01]  /*193e0*/  SHF.L.U64.HI R7, R4, 0x6, R5 ;  /* 0x0000000604077819 */ /* 0x000fe20000010205 */
[----:B------:R-:W-:Y:S01]  /*193f0*/  UIADD3 UR10, UPT, UPT, UR37, 0x32370b8f, URZ ;  /* 0x32370b8f250a7890 */ /* 0x000fe2000fffe0ff */
[C---:B------:R-:W-:Y:S01]  /*19400*/  @!P0 LEA R5, P2, R240.reuse, R6, 0x4 ;  /* 0x00000006f0058211 */ /* 0x040fe200078420ff */
[----:B------:R-:W-:Y:S01]  /*19410*/  STL [R1+0x13c], R192 ;  /* 0x00013cc001007387 */ /* 0x000fe20000100800 */
[CCC-:B------:R-:W-:Y:S01]  /*19420*/  @!P0 LEA.HI.X R13, R240.reuse, R7.reuse, R241.reuse, 0x5, P1 ;  /* 0x00000007f00d8211 */ /* 0x1c0fe200008f2cf1 */
[----:B------:R-:W-:Y:S01]  /*19430*/  UISETP.GT.AND UP0, UPT, UR23, UR18, UPT ;  /* 0x000000121700728c */ /* 0x000fe2000bf04270 */
[----:B------:R-:W-:Y:S01]  /*19440*/  @!P0 LEA.HI.X R9, R240, R7, R241, 0x4, P2 ;  /* 0x00000007f0098211 */ /* 0x000fe200010f24f1 */
[----:B------:R-:W-:Y:S01]  /*19450*/  UIADD3 UR9, UPT, UPT, UR37, -0x126145ec, URZ ;  /* 0xed9eba1425097890 */ /* 0x000fe2000fffe0ff */
[----:B------:R-:W-:Y:S01]  /*19460*/  LOP3.LUT R177, R0, 0x7c00, RZ, 0xc0, !PT ;  /* 0x00007c0000b17812 */ /* 0x000fe200078ec0ff */
[----:B------:R-:W-:Y:S03]  /*19470*/  IMAD.SHL.U32 R0, R178, 0x8, RZ ;  /* 0x00000008b2007824 */ /* 0x000fe600078e00ff */
[--C-:B------:R-:W-:Y:S02]  /*19480*/  LOP3.LUT R4, R177, 0x200, R179.reuse, 0xf8, !PT ;  /* 0x00000200b1047812 */ /* 0x100fe400078ef8b3 */
[----:B------:R-:W-:Y:S04]  /*19490*/  LOP3.LUT R172, R0, 0x38, RZ, 0xc0, !PT ;  /* 0x0000003800ac7812 */ /* 0x000fe800078ec0ff */
[----:B------:R-:W-:Y:S04]  /*194a0*/  LOP3.LUT R0, R172, 0x1c0, R179, 0xf8, !PT ;  /* 0x000001c0ac007812 */ /* 0x000fe800078ef8b3 */
[----:B------:R-:W-:Y:S01]  /*194b0*/  LOP3.LUT R2, R4, R0, R2, 0xf6, !PT ;  /* 0x0000000004027212 */ /* 0x000fe200078ef602 */
[----:B------:R-:W-:Y:S01]  /*194c0*/  @!P0 IMAD R4, R241, 0x30, RZ ;  /* 0x00000030f1048824 */ /* 0x000fe200078e02ff */
[----:B------:R-:W-:Y:S02]  /*194d0*/  LOP3.LUT R68, R0, R181, RZ, 0x3c, !PT ;  /* 0x000000b500447212 */ /* 0x000fe400078e3cff */
[----:B------:R-:W-:Y:S03]  /*194e0*/  LEA R2, R2, UR5, 0x1 ;  /* 0x0000000502027c11 */ /* 0x000fe6000f8e08ff */
[----:B------:R-:W-:Y:S02]  /*194f0*/  IMAD R68, R68, 0x2, R180 ;  /* 0x0000000244447824 */ /* 0x000fe400078e02b4 */
[----:B------:R-:W-:Y:S02]  /*19500*/  IMAD.IADD R148, R174, 0x1, R2 ;  /* 0x00000001ae947824 */ /* 0x000fe400078e0202 */
[----:B------:R-:W-:Y:S04]  /*19510*/  VIADD R75, R68, UR5 ;  /* 0x00000005444b7c36 */ /* 0x000fe80008000000 */
[----:B------:R-:W-:Y:S01]  /*19520*/  IMAD.IADD R160, R75, 0x1, R174 ;  /* 0x000000014ba07824 */ /* 0x000fe200078e02ae */
[-C--:B--2---:R-:W-:Y:S02]  /*19530*/  @!P0 LEA R10, P1, R11, R15.reuse, 0x1 ;  /* 0x0000000f0b0a8211 */ /* 0x084fe400078208ff */
[CC--:B------:R-:W-:Y:S02]  /*19540*/  @!P3 LEA R12, P4, R6.reuse, R15.reuse, 0x1 ;  /* 0x0000000f060cb211 */ /* 0x0c0fe400078808ff */
[-C--:B------:R-:W-:Y:S02]  /*19550*/  @!P0 LEA R8, P2, R5, R15.reuse, 0x1 ;  /* 0x0000000f05088211 */ /* 0x080fe400078408ff */
[-C--:B---3--:R-:W-:Y:S02]  /*19560*/  @!P0 LEA.HI.X R11, R11, R14.reuse, R13, 0x1, P1 ;  /* 0x0000000e0b0b8211 */ /* 0x088fe400008f0c0d */
[-CC-:B------:R-:W-:Y:S01]  /*19570*/  @!P3 LEA.HI.X R13, R6, R14.reuse, R7.reuse, 0x1, P4 ;  /* 0x0000000e060db211 */ /* 0x180fe200020f0c07 */
[----:B------:R-:W-:Y:S01]  /*19580*/  @!P0 IMAD.WIDE.U32 R6, R240, 0x30, R6 ;  /* 0x00000030f0068825 */ /* 0x000fe200078e0006 */
[-C--:B------:R-:W-:Y:S02]  /*19590*/  @!P0 LEA.HI.X R9, R5, R14.reuse, R9, 0x1, P2 ;  /* 0x0000000e05098211 */ /* 0x080fe400010f0c09 */
[----:B------:R-:W-:Y:S01]  /*195a0*/  LOP3.LUT P2, RZ, R178, 0x4, RZ, 0xc0, !PT ;  /* 0x00000004b2ff7812 */ /* 0x000fe2000784c0ff */
[----:B------:R-:W-:Y:S01]  /*195b0*/  @!PT LDS RZ, [RZ] ;  /* 0x00000000fffff984 */ /* 0x000fe20000000800 */
[----:B------:R-:W-:Y:S01]  /*195c0*/  @!PT LDS RZ, [RZ] ;  /* 0x00000000fffff984 */ /* 0x000fe20000000800 */
[----:B------:R-:W-:Y:S01]  /*195d0*/  @!PT LDS RZ, [RZ] ;  /* 0x00000000fffff984 */ /* 0x000fe20000000800 */
[----:B------:R-:W-:Y:S01]  /*195e0*/  @!P3 LDGSTS.E.BYPASS.LTC128B.128 [R191+0x6000], desc[UR28][R12.64] ;  /* 0x060000000cbfbfae */ /* 0x000fe2000b981a1c */
        /* <DEDUP_REMOVED lines=23> */
[----:B------:R-:W4:Y:S08]  /*19760*/  LDSM.16.M88.4 R32, [R68+UR5+0x4800] ;  /* 0x004800054420783b */ /* 0x000f300008000200 */
[----:B------:R-:W4:Y:S01]  /*19770*/  LDSM.16.M88.4 R48, [R68+UR5+0x5000] ;  /* 0x005000054430783b */ /* 0x000f220008000200 */
[----:B--2---:R-:W-:Y:S07]  /*19780*/  IMAD.IADD R2, R0, 0x1, R2 ;  /* 0x0000000100027824 */ /* 0x004fee00078e0202 */
[----:B------:R-:W0:Y:S01]  /*19790*/  LDGDEPBAR ;  /* 0x00000000000079af */ /* 0x000e220000000000 */
[----:B------:R-:W-:Y:S01]  /*197a0*/  IMAD.IADD R0, R75, 0x1, R0 ;  /* 0x000000014b007824 */ /* 0x000fe200078e0200 */
[----:B------:R-:W-:Y:S06]  /*197b0*/  LOP3.LUT R75, R192, 0x6, RZ, 0xc0, !PT ;  /* 0x00000006c04b7812 */ /* 0x000fec00078ec0ff */
        /* <DEDUP_REMOVED lines=14> */
[----:B------:R-:W-:Y:S01]  /*198a0*/  LDSM.16.M88.4 R164, [R0+0x5000] ;  /* 0x0050000000a4783b */ /* 0x000fe20000000200 */
[C---:B------:R-:W-:Y:S07]  /*198b0*/  HMMA.16816.F32 R32, R64.reuse, R34, RZ ;  /* 0x000000224020723c */ /* 0x040fee00000018ff */
[----:B------:R-:W-:Y:S04]  /*198c0*/  STL [R1+0x138], R75 ;  /* 0x0001384b01007387 */ /* 0x000fe80000100800 */
[----:B------:R-:W4:Y:S01]  /*198d0*/  LDL.64 R242, [R1+0x120] ;  /* 0x0001200001f27983 */ /* 0x000f220000100a00 */
[-C--:B------:R-:W-:Y:S05]  /*198e0*/  HMMA.16816.F32 R36, R64, R48.reuse, RZ ;  /* 0x000000304024723c */ /* 0x080fea00000018ff */
[----:B------:R-:W4:Y:S03]  /*198f0*/  LDL.64 R202, [R1+0x110] ;  /* 0x0001100001ca7983 */ /* 0x000f260000100a00 */
[C---:B------:R-:W-:Y:S03]  /*19900*/  HMMA.16816.F32 R40, R60.reuse, R48, RZ ;  /* 0x000000303c28723c */ /* 0x040fe600000018ff */
[----:B------:R-:W4:Y:S05]  /*19910*/  LDL.64 R198, [R1+0x118] ;  /* 0x0001180001c67983 */ /* 0x000f2a0000100a00 */
[-C--:B------:R-:W-:Y:S01]  /*19920*/  HMMA.16816.F32 R44, R60, R50.reuse, RZ ;  /* 0x000000323c2c723c */ /* 0x080fe200000018ff */
[----:B------:R-:W4:Y:S04]  /*19930*/  LDL R239, [R1+0xe8] ;  /* 0x0000e80001ef7983 */ /* 0x000f280000100800 */
[----:B------:R-:W4:Y:S03]  /*19940*/  LDL R227, [R1+0xe4] ;  /* 0x0000e40001e37983 */ /* 0x000f260000100800 */
[C---:B------:R-:W-:Y:S01]  /*19950*/  HMMA.16816.F32 R48, R64.reuse, R50, RZ ;  /* 0x000000324030723c */ /* 0x040fe200000018ff */
[----:B------:R-:W4:Y:S06]  /*19960*/  LDL.64 R204, [R1+0x130] ;  /* 0x0001300001cc7983 */ /* 0x000f2c0000100a00 */
[----:B------:R-:W4:Y:S01]  /*19970*/  LDL.64 R206, [R1+0x128] ;  /* 0x0001280001ce7983 */ /* 0x000f220000100a00 */
        /* <DEDUP_REMOVED lines=15> */
[-C--:B----4-:R-:W-:Y:S08]  /*19a70*/  HMMA.16816.F32 R36, R140, R156.reuse, R36 ;  /* 0x0000009c8c24723c */ /* 0x090ff00000001824 */
[C---:B------:R-:W-:Y:S08]  /*19a80*/  HMMA.16816.F32 R40, R148.reuse, R156, R40 ;  /* 0x0000009c9428723c */ /* 0x040ff00000001828 */
[-C--:B------:R-:W-:Y:S03]  /*19a90*/  HMMA.16816.F32 R44, R148, R158.reuse, R44 ;  /* 0x0000009e942c723c */ /* 0x080fe6000000182c */
[C---:B--2---:R-:W-:Y:S05]  /*19aa0*/  IMAD.IADD R2, R174.reuse, 0x1, R2 ;  /* 0x00000001ae027824 */ /* 0x044fea00078e0202 */
[----:B------:R-:W-:Y:S01]  /*19ab0*/  LDSM.16.M88.4 R168, [R2+0x2000] ;  /* 0x0020000002a8783b */ /* 0x000fe20000000200 */
[C---:B------:R-:W-:Y:S07]  /*19ac0*/  HMMA.16816.F32 R48, R140.reuse, R158, R48 ;  /* 0x0000009e8c30723c */ /* 0x040fee0000001830 */
[----:B------:R-:W2:Y:S01]  /*19ad0*/  LDSM.16.M88.4 R156, [R0+0x4800] ;  /* 0x00480000009c783b */ /* 0x000ea20000000200 */
[-C--:B------:R-:W-:Y:S08]  /*19ae0*/  HMMA.16816.F32 R52, R140, R160.reuse, R52 ;  /* 0x000000a08c34723c */ /* 0x080ff00000001834 */
[C---:B------:R-:W-:Y:S08]  /*19af0*/  HMMA.16816.F32 R56, R148.reuse, R160, R56 ;  /* 0x000000a09438723c */ /* 0x040ff00000001838 */
[-C--:B------:R-:W-:Y:S01]  /*19b00*/  HMMA.16816.F32 R60, R148, R162.reuse, R60 ;  /* 0x000000a2943c723c */ /* 0x080fe2000000183c */
[----:B------:R4:W2:Y:S07]  /*19b10*/  LDSM.16.M88.4 R148, [R0+0x5800] ;  /* 0x005800000094783b */ /* 0x0008ae0000000200 */
[----:B------:R-:W-:Y:S01]  /*19b20*/  HMMA.16816.F32 R64, R140, R162, R64 ;  /* 0x000000a28c40723c */ /* 0x000fe20000001840 */
[----:B------:R3:W-:Y:S07]  /*19b30*/  LDSM.16.M88.4 R140, [R2] ;  /* 0x00000000028c783b */ /* 0x0007ee0000000200 */
[-C--:B-1----:R-:W-:Y:S05]  /*19b40*/  HMMA.16816.F32 R4, R68, R144.reuse, R4 ;  /* 0x000000904404723c */ /* 0x082fea0000001804 */
[----:B----4-:R-:W-:Y:S03]  /*19b50*/  IMAD.IADD R0, R174, 0x1, R0 ;  /* 0x00000001ae007824 */ /* 0x010fe600078e0200 */
[C---:B---3--:R-:W-:Y:S02]  /*19b60*/  HMMA.16816.F32 R8, R152.reuse, R144, R8 ;  /* 0x000000909808723c */ /* 0x048fe40000001808 */
[----:B------:R-:W1:Y:S01]  /*19b70*/  LDSM.16.M88.4 R160, [R0+0x4000] ;  /* 0x0040000000a0783b */ /* 0x000e620000000200 */
[----:B------:R-:W-:Y:S05]  /*19b80*/  IMAD.U32 R2, RZ, RZ, UR23 ;  /* 0x00000017ff027e24 */ /* 0x000fea000f8e00ff */
[-C--:B------:R-:W-:Y:S03]  /*19b90*/  HMMA.16816.F32 R12, R152, R146.reuse, R12 ;  /* 0x00000092980c723c */ /* 0x080fe6000000180c */
[----:B------:R-:W-:Y:S04]  /*19ba0*/  IMAD R2, R2, 0x40, R75 ;  /* 0x0000004002027824 */ /* 0x000fe800078e024b */
[C---:B------:R-:W-:Y:S01]  /*19bb0*/  VIADD R145, R2.reuse, 0x1 ;  /* 0x0000000102917836 */ /* 0x040fe20000000000 */
[CC--:B------:R-:W-:Y:S01]  /*19bc0*/  ISETP.GT.AND P6, PT, R183.reuse, R2.reuse, PT ;  /* 0x00000002b700720c */ /* 0x0c0fe20003fc4270 */
[C---:B------:R-:W-:Y:S04]  /*19bd0*/  HMMA.16816.F32 R16, R68.reuse, R146, R16 ;  /* 0x000000924410723c */ /* 0x040fe80000001810 */
[-C--:B------:R-:W-:Y:S01]  /*19be0*/  ISETP.GT.AND P5, PT, R183, R145.reuse, PT ;  /* 0x00000091b700720c */ /* 0x080fe20003fa4270 */
[----:B------:R-:W-:Y:S01]  /*19bf0*/  VIADD R144, R2, 0x8 ;  /* 0x0000000802907836 */ /* 0x000fe20000000000 */
[-C--:B------:R-:W-:Y:S01]  /*19c00*/  ISETP.GT.AND P4, PT, R186, R2.reuse, PT ;  /* 0x00000002ba00720c */ /* 0x080fe20003f84270 */
[----:B------:R-:W-:Y:S01]  /*19c10*/  VIADD R75, R2, 0x9 ;  /* 0x00000009024b7836 */ /* 0x000fe20000000000 */
[-C--:B------:R-:W-:Y:S01]  /*19c20*/  ISETP.GT.AND P1, PT, R186, R145.reuse, PT ;  /* 0x00000091ba00720c */ /* 0x080fe20003f24270 */
[-C--:B--2---:R-:W-:Y:S08]  /*19c30*/  HMMA.16816.F32 R20, R68, R156.reuse, R20 ;  /* 0x0000009c4414723c */ /* 0x084ff00000001814 */
        /* <DEDUP_REMOVED lines=9> */
[----:B------:R-:W-:Y:S04]  /*19cd0*/  LOP3.LUT R196, R203, UR7, RZ, 0x3c, !PT ;  /* 0x00000007cbc47c12 */ /* 0x000fe8000f8e3cff */
[-C--:B------:R-:W-:Y:S03]  /*19ce0*/  HMMA.16816.F32 R60, R152, R150.reuse, R60 ;  /* 0x00000096983c723c */ /* 0x080fe6000000183c */
[----:B------:R-:W-:Y:S05]  /*19cf0*/  LOP3.LUT R197, R199, UR7, RZ, 0x3c, !PT ;  /* 0x00000007c7c57c12 */ /* 0x000fea000f8e3cff */
[----:B------:R-:W-:Y:S01]  /*19d00*/  HMMA.16816.F32 R64, R68, R150, R64 ;  /* 0x000000964440723c */ /* 0x000fe20000001840 */
[----:B------:R-:W2:Y:S07]  /*19d10*/  LDSM.16.M88.4 R68, [R0+0x4800] ;  /* 0x004800000044783b */ /* 0x000eae0000000200 */
[-C--:B-1----:R-:W-:Y:S08]  /*19d20*/  HMMA.16816.F32 R4, R140, R160.reuse, R4 ;  /* 0x000000a08c04723c */ /* 0x082ff00000001804 */
[C---:B------:R-:W-:Y:S08]  /*19d30*/  HMMA.16816.F32 R8, R168.reuse, R160, R8 ;  /* 0x000000a0a808723c */ /* 0x040ff00000001808 */
[-C--:B------:R-:W-:Y:S03]  /*19d40*/  HMMA.16816.F32 R12, R168, R162.reuse, R12 ;  /* 0x000000a2a80c723c */ /* 0x080fe6000000180c */
[----:B------:R-:W-:Y:S02]  /*19d50*/  FSEL R146, R4, -INF , !P6 ;  /* 0xff80000004927808 */ /* 0x000fe40007000000 */
[----:B------:R-:W-:Y:S02]  /*19d60*/  FSEL R147, R5, -INF , !P5 ;  /* 0xff80000005937808 */ /* 0x000fe40006800000 */
[----:B------:R-:W-:Y:S01]  /*19d70*/  FSEL R152, R6, -INF , !P4 ;  /* 0xff80000006987808 */ /* 0x000fe20006000000 */
[C---:B------:R-:W-:Y:S04]  /*19d80*/  HMMA.16816.F32 R16, R140.reuse, R162, R16 ;  /* 0x000000a28c10723c */ /* 0x040fe80000001810 */
[----:B------:R-:W-:Y:S02]  /*19d90*/  FSEL R154, R7, -INF , !P1 ;  /* 0xff800000079a7808 */ /* 0x000fe40004800000 */
[CC--:B------:R-:W-:Y:S01]  /*19da0*/  ISETP.GT.AND P6, PT, R185.reuse, R2.reuse, PT ;  /* 0x00000002b900720c */ /* 0x0c0fe20003fc4270 */
[----:B------:R-:W1:Y:S01]  /*19db0*/  LDSM.16.M88.4 R4, [R0+0x5000] ;  /* 0x005000000004783b */ /* 0x000e620000000200 */
[C---:B------:R-:W-:Y:S01]  /*19dc0*/  ISETP.GT.AND P4, PT, R184.reuse, R2, PT ;  /* 0x00000002b800720c */ /* 0x040fe20003f84270 */
[-C--:B--2---:R-:W-:Y:S03]  /*19dd0*/  HMMA.16816.F32 R20, R140, R68.reuse, R20 ;  /* 0x000000448c14723c */ /* 0x084fe60000001814 */
[-C--:B------:R-:W-:Y:S02]  /*19de0*/  ISETP.GT.AND P5, PT, R185, R145.reuse, PT ;  /* 0x00000091b900720c */ /* 0x080fe40003fa4270 */
[----:B------:R-:W-:Y:S02]  /*19df0*/  ISETP.GT.AND P1, PT, R184, R145, PT ;  /* 0x00000091b800720c */ /* 0x000fe40003f24270 */
[----:B------:R-:W-:Y:S01]  /*19e00*/  FSEL R195, R8, -INF , !P6 ;  /* 0xff80000008c37808 */ /* 0x000fe20007000000 */
[C---:B------:R-:W-:Y:S04]  /*19e10*/  HMMA.16816.F32 R24, R168.reuse, R68, R24 ;  /* 0x00000044a818723c */ /* 0x040fe80000001818 */
[----:B------:R-:W-:Y:S01]  /*19e20*/  FSEL R194, R9, -INF , !P5 ;  /* 0xff80000009c27808 */ /* 0x000fe20006800000 */
[----:B------:R-:W-:Y:S01]  /*19e30*/  VIADD R69, R2, 0x10 ;  /* 0x0000001002457836 */ /* 0x000fe20000000000 */
[----:B------:R-:W-:Y:S01]  /*19e40*/  FSEL R193, R10, -INF , !P4 ;  /* 0xff8000000ac17808 */ /* 0x000fe20006000000 */
[----:B------:R-:W-:Y:S01]  /*19e50*/  VIADD R68, R2, 0x11 ;  /* 0x0000001102447836 */ /* 0x000fe20000000000 */
[----:B------:R-:W-:Y:S01]  /*19e60*/  FSEL R192, R11, -INF , !P1 ;  /* 0xff8000000bc07808 */ /* 0x000fe20004800000 */
[-C--:B------:R-:W-:Y:S01]  /*19e70*/  HMMA.16816.F32 R28, R168, R70.reuse, R28 ;  /* 0x00000046a81c723c */ /* 0x080fe2000000181c */
[----:B------:R2:W3:Y:S01]  /*19e80*/  LDSM.16.M88.4 R8, [R0+0x5800] ;  /* 0x005800000008783b */ /* 0x0004e20000000200 */
[----:B------:R-:W-:Y:S04]  /*19e90*/  DEPBAR.LE SB0, 0x0 ;  /* 0x000080000000791a */ /* 0x000fe80000000000 */
[----:B------:R-:W-:Y:S01]  /*19ea0*/  BAR.SYNC.DEFER_BLOCKING 0x0 ;  /* 0x0000000000007b1d */ /* 0x000fe20000010000 */
[-C--:B------:R-:W-:Y:S01]  /*19eb0*/  ISETP.GT.AND P6, PT, R185, R144.reuse, PT ;  /* 0x00000090b900720c */ /* 0x080fe20003fc4270 */
[C---:B------:R-:W-:Y:S05]  /*19ec0*/  HMMA.16816.F32 R32, R140.reuse, R70, R32 ;  /* 0x000000468c20723c */ /* 0x040fea0000001820 */
[-C--:B------:R-:W-:Y:S02]  /*19ed0*/  ISETP.GT.AND P1, PT, R184, R75.reuse, PT ;  /* 0x0000004bb800720c */ /* 0x080fe40003f24270 */
[----:B------:R-:W-:Y:S01]  /*19ee0*/  FSEL R167, R12, -INF , !P6 ;  /* 0xff8000000ca77808 */ /* 0x000fe20007000000 */
[C---:B------:R-:W-:Y:S01]  /*19ef0*/  VIADD R12, R2.reuse, 0x28 ;  /* 0x00000028020c7836 */ /* 0x040fe20000000000 */
[-C--:B------:R-:W-:Y:S01]  /*19f00*/  ISETP.GT.AND P6, PT, R183, R144.reuse, PT ;  /* 0x00000090b700720c */ /* 0x080fe20003fc4270 */
[-C--:B-1----:R-:W-:Y:S03]  /*19f10*/  HMMA.16816.F32 R36, R140, R4.reuse, R36 ;  /* 0x000000048c24723c */ /* 0x082fe60000001824 */
[-C--:B------:R-:W-:Y:S01]  /*19f20*/  ISETP.GT.AND P5, PT, R185, R75.reuse, PT ;  /* 0x0000004bb900720c */ /* 0x080fe20003fa4270 */
[C---:B--2---:R-:W-:Y:S01]  /*19f30*/  VIADD R0, R2.reuse, 0x39 ;  /* 0x0000003902007836 */ /* 0x044fe20000000000 */
[----:B------:R-:W-:Y:S01]  /*19f40*/  FSEL R164, R15, -INF , !P1 ;  /* 0xff8000000fa47808 */ /* 0x000fe20004800000 */
[----:B------:R-:W-:Y:S01]  /*19f50*/  VIADD R15, R2, 0x19 ;  /* 0x00000019020f7836 */ /* 0x000fe20000000000 */
[----:B------:R-:W-:Y:S01]  /*19f60*/  ISETP.GT.AND P1, PT, R186, R75, PT ;  /* 0x0000004bba00720c */ /* 0x000fe20003f24270 */
[C---:B------:R-:W-:Y:S04]  /*19f70*/  HMMA.16816.F32 R40, R168.reuse, R4, R40 ;  /* 0x00000004a828723c */ /* 0x040fe80000001828 */
[----:B------:R-:W-:Y:S01]  /*19f80*/  FSEL R151, R16, -INF , !P6 ;  /* 0xff80000010977808 */ /* 0x000fe20007000000 */
[C---:B------:R-:W-:Y:S01]  /*19f90*/  VIADD R16, R2.reuse, 0x18 ;  /* 0x0000001802107836 */ /* 0x040fe20000000000 */
[----:B------:R-:W-:Y:S01]  /*19fa0*/  FSEL R166, R13, -INF , !P5 ;  /* 0xff8000000da67808 */ /* 0x000fe20006800000 */
[C---:B------:R-:W-:Y:S01]  /*19fb0*/  VIADD R13, R2.reuse, 0x21 ;  /* 0x00000021020d7836 */ /* 0x040fe20000000000 */
[C---:B------:R-:W-:Y:S01]  /*19fc0*/  ISETP.GT.AND P6, PT, R183.reuse, R69, PT ;  /* 0x00000045b700720c */ /* 0x040fe20003fc4270 */
[-C--:B------:R-:W-:Y:S03]  /*19fd0*/  HMMA.16816.F32 R44, R168, R6.reuse, R44 ;  /* 0x00000006a82c723c */ /* 0x080fe6000000182c */
[----:B------:R-:W-:Y:S01]  /*19fe0*/  ISETP.GT.AND P5, PT, R183, R75, PT ;  /* 0x0000004bb700720c */ /* 0x000fe20003fa4270 */
[C---:B------:R-:W-:Y:S01]  /*19ff0*/  VIADD R5, R2.reuse, 0x31 ;  /* 0x0000003102057836 */ /* 0x040fe20000000000 */
[----:B------:R-:W-:Y:S01]  /*1a000*/  FSEL R160, R19, -INF , !P1 ;  /* 0xff80000013a07808 */ /* 0x000fe20004800000 */
[----:B------:R-:W-:Y:S01]  /*1a010*/  VIADD R4, R2, 0x38 ;  /* 0x0000003802047836 */ /* 0x000fe20000000000 */
[----:B------:R-:W-:Y:S01]  /*1a020*/  ISETP.GT.AND P4, PT, R184, R144, PT ;  /* 0x00000090b800720c */ /* 0x000fe20003f84270 */
[C---:B------:R-:W-:Y:S04]  /*1a030*/  HMMA.16816.F32 R48, R140.reuse, R6, R48 ;  /* 0x000000068c30723c */ /* 0x040fe80000001830 */
[-C--:B------:R-:W-:Y:S01]  /*1a040*/  ISETP.GT.AND P1, PT, R186, R68.reuse, PT ;  /* 0x00000044ba00720c */ /* 0x080fe20003f24270 */
[----:B------:R-:W-:Y:S01]  /*1a050*/  VIADD R7, R2, 0x29 ;  /* 0x0000002902077836 */ /* 0x000fe20000000000 */
[----:B------:R-:W-:Y:S01]  /*1a060*/  FSEL R149, R20, -INF , !P6 ;  /* 0xff80000014957808 */ /* 0x000fe20007000000 */
[----:B------:R-:W-:Y:S01]  /*1a070*/  VIADD R6, R2, 0x30 ;  /* 0x0000003002067836 */ /* 0x000fe20000000000 */
[----:B------:R-:W-:Y:S01]  /*1a080*/  FSEL R150, R17, -INF , !P5 ;  /* 0xff80000011967808 */ /* 0x000fe20006800000 */
[-C--:B---3--:R-:W-:Y:S03]  /*1a090*/  HMMA.16816.F32 R52, R140, R8.reuse, R52 ;  /* 0x000000088c34723c */ /* 0x088fe60000001834 */
[-C--:B------:R-:W-:Y:S02]  /*1a0a0*/  ISETP.GT.AND P6, PT, R185, R69.reuse, PT ;  /* 0x00000045b900720c */ /* 0x080fe40003fc4270 */
[----:B------:R-:W-:Y:S01]  /*1a0b0*/  FSEL R165, R14, -INF , !P4 ;  /* 0xff8000000ea57808 */ /* 0x000fe20006000000 */
[----:B------:R-:W-:Y:S01]  /*1a0c0*/  VIADD R14, R2, 0x20 ;  /* 0x00000020020e7836 */ /* 0x000fe20000000000 */
[----:B------:R-:W-:Y:S01]  /*1a0d0*/  ISETP.GT.AND P5, PT, R183, R68, PT ;  /* 0x00000044b700720c */ /* 0x000fe20003fa4270 */
[C---:B------:R-:W-:Y:S01]  /*1a0e0*/  HMMA.16816.F32 R56, R168.reuse, R8, R56 ;  /* 0x00000008a838723c */ /* 0x040fe20000001838 */
[----:B------:R-:W-:Y:S03]  /*1a0f0*/  IMAD.U32 R8, RZ, RZ, UR37 ;  /* 0x00000025ff087e24 */ /* 0x000fe6000f8e00ff */
[----:B------:R-:W-:Y:S02]  /*1a100*/  FSEL R158, R23, -INF , !P1 ;  /* 0xff800000179e7808 */ /* 0x000fe40004800000 */
[----:B------:R-:W-:Y:S02]  /*1a110*/  ISETP.GT.AND P4, PT, R186, R144, PT ;  /* 0x00000090ba00720c */ /* 0x000fe40003f84270 */
[----:B------:R-:W-:Y:S01]  /*1a120*/  ISETP.GT.AND P1, PT, R184, R68, PT ;  /* 0x00000044b800720c */ /* 0x000fe20003f24270 */
[-C--:B------:R-:W-:Y:S03]  /*1a130*/  HMMA.16816.F32 R60, R168, R10.reuse, R60 ;  /* 0x0000000aa83c723c */ /* 0x080fe6000000183c */
[----:B------:R-:W-:Y:S02]  /*1a140*/  FSEL R163, R24, -INF , !P6 ;  /* 0xff80000018a37808 */ /* 0x000fe40007000000 */
[----:B------:R-:W-:Y:S02]  /*1a150*/  FSEL R148, R21, -INF , !P5 ;  /* 0xff80000015947808 */ /* 0x000fe40006800000 */
[C---:B------:R-:W-:Y:S01]  /*1a160*/  ISETP.GT.AND P6, PT, R185.reuse, R16, PT ;  /* 0x00000010b900720c */ /* 0x040fe20003fc4270 */
[----:B------:R-:W-:Y:S04]  /*1a170*/  HMMA.16816.F32 R64, R140, R10, R64 ;  /* 0x0000000a8c40723c */ /* 0x000fe80000001840 */
[----:B------:R-:W-:Y:S02]  /*1a180*/  FSEL R161, R18, -INF , !P4 ;  /* 0xff80000012a17808 */ /* 0x000fe40006000000 */
[----:B------:R-:W-:Y:S02]  /*1a190*/  ISETP.GT.AND P5, PT, R185, R68, PT ;  /* 0x00000044b900720c */ /* 0x000fe40003fa4270 */
[----:B------:R-:W-:Y:S02]  /*1a1a0*/  FSEL R70, R27, -INF , !P1 ;  /* 0xff8000001b467808 */ /* 0x000fe40004800000 */
[----:B------:R-:W-:Y:S02]  /*1a1b0*/  ISETP.GT.AND P4, PT, R186, R69, PT ;  /* 0x00000045ba00720c */ /* 0x000fe40003f84270 */
[-C--:B------:R-:W-:Y:S02]  /*1a1c0*/  ISETP.GT.AND P1, PT, R184, R15.reuse, PT ;  /* 0x0000000fb800720c */ /* 0x080fe40003f24270 */
[----:B------:R-:W-:Y:S02]  /*1a1d0*/  FSEL R28, R28, -INF , !P6 ;  /* 0xff8000001c1c7808 */ /* 0x000fe40007000000 */
[----:B------:R-:W-:Y:S02]  /*1a1e0*/  FSEL R162, R25, -INF , !P5 ;  /* 0xff80000019a27808 */ /* 0x000fe40006800000 */
[----:B------:R-:W-:Y:S02]  /*1a1f0*/  ISETP.GT.AND P6, PT, R183, R16, PT ;  /* 0x00000010b700720c */ /* 0x000fe40003fc4270 */
[----:B------:R-:W-:Y:S02]  /*1a200*/  FSEL R159, R22, -INF , !P4 ;  /* 0xff800000169f7808 */ /* 0x000fe40006000000 */
[----:B------:R-:W-:Y:S02]  /*1a210*/  ISETP.GT.AND P5, PT, R185, R15, PT ;  /* 0x0000000fb900720c */ /* 0x000fe40003fa4270 */
[----:B------:R-:W-:Y:S02]  /*1a220*/  FSEL R23, R31, -INF , !P1 ;  /* 0xff8000001f177808 */ /* 0x000fe40004800000 */
[----:B------:R-:W-:Y:S02]  /*1a230*/  ISETP.GT.AND P4, PT, R184, R69, PT ;  /* 0x00000045b800720c */ /* 0x000fe40003f84270 */
[-C--:B------:R-:W-:Y:S02]  /*1a240*/  ISETP.GT.AND P1, PT, R186, R15.reuse, PT ;  /* 0x0000000fba00720c */ /* 0x080fe40003f24270 */
[----:B------:R-:W-:Y:S02]  /*1a250*/  FSEL R22, R32, -INF , !P6 ;  /* 0xff80000020167808 */ /* 0x000fe40007000000 */
[----:B------:R-:W-:Y:S02]  /*1a260*/  FSEL R25, R29, -INF , !P5 ;  /* 0xff8000001d197808 */ /* 0x000fe40006800000 */
[C---:B------:R-:W-:Y:S02]  /*1a270*/  ISETP.GT.AND P6, PT, R183.reuse, R14, PT ;  /* 0x0000000eb700720c */ /* 0x040fe40003fc4270 */
        /* <DEDUP_REMOVED lines=9> */
[-C--:B------:R-:W-:Y:S02]  /*1a310*/  ISETP.GT.AND P5, PT, R183, R13.reuse, PT ;  /* 0x0000000db700720c */ /* 0x080fe40003fa4270 */
[----:B------:R-:W-:Y:S02]  /*1a320*/  FSEL R155, R39, -INF , !P1 ;  /* 0xff800000279b7808 */ /* 0x000fe40004800000 */
[----:B------:R-:W-:Y:S02]  /*1a330*/  ISETP.GT.AND P4, PT, R186, R16, PT ;  /* 0x00000010ba00720c */ /* 0x000fe40003f84270 */
[----:B------:R-:W-:Y:S02]  /*1a340*/  ISETP.GT.AND P1, PT, R184, R13, PT ;  /* 0x0000000db800720c */ /* 0x000fe40003f24270 */
[----:B------:R-:W-:Y:S02]  /*1a350*/  FSEL R32, R40, -INF , !P6 ;  /* 0xff80000028207808 */ /* 0x000fe40007000000 */
[----:B------:R-:W-:Y:S02]  /*1a360*/  FSEL R19, R37, -INF , !P5 ;  /* 0xff80000025137808 */ /* 0x000fe40006800000 */
[----:B------:R-:W-:Y:S02]  /*1a370*/  ISETP.GT.AND P6, PT, R185, R12, PT ;  /* 0x0000000cb900720c */ /* 0x000fe40003fc4270 */
[----:B------:R-:W-:Y:S02]  /*1a380*/  FSEL R157, R34, -INF , !P4 ;  /* 0xff800000229d7808 */ /* 0x000fe40006000000 */
[----:B------:R-:W-:Y:S02]  /*1a390*/  FSEL R37, R43, -INF , !P1 ;  /* 0xff8000002b257808 */ /* 0x000fe40004800000 */
[----:B------:R-:W-:Y:S02]  /*1a3a0*/  ISETP.GT.AND P4, PT, R186, R14, PT ;  /* 0x0000000eba00720c */ /* 0x000fe40003f84270 */
[----:B------:R-:W-:Y:S02]  /*1a3b0*/  ISETP.GT.AND P1, PT, R184, R7, PT ;  /* 0x00000007b800720c */ /* 0x000fe40003f24270 */
[----:B------:R-:W-:Y:S02]  /*1a3c0*/  FSEL R30, R44, -INF , !P6 ;  /* 0xff8000002c1e7808 */ /* 0x000fe40007000000 */
[----:B------:R-:W-:Y:S02]  /*1a3d0*/  ISETP.GT.AND P5, PT, R185, R13, PT ;  /* 0x0000000db900720c */ /* 0x000fe40003fa4270 */
[----:B------:R-:W-:Y:S02]  /*1a3e0*/  ISETP.GT.AND P6, PT, R183, R12, PT ;  /* 0x0000000cb700720c */ /* 0x000fe40003fc4270 */
[----:B------:R-:W-:Y:S02]  /*1a3f0*/  FSEL R153, R38, -INF , !P4 ;  /* 0xff80000026997808 */ /* 0x000fe40006000000 */
[----:B------:R-:W-:Y:S02]  /*1a400*/  FSEL R34, R47, -INF , !P1 ;  /* 0xff8000002f227808 */ /* 0x000fe40004800000 */
[----:B------:R-:W-:Y:S02]  /*1a410*/  ISETP.GT.AND P4, PT, R184, R14, PT ;  /* 0x0000000eb800720c */ /* 0x000fe40003f84270 */
[-C--:B------:R-:W-:Y:S02]  /*1a420*/  ISETP.GT.AND P1, PT, R186, R7.reuse, PT ;  /* 0x00000007ba00720c */ /* 0x080fe40003f24270 */
[----:B------:R-:W-:Y:S02]  /*1a430*/  FSEL R31, R41, -INF , !P5 ;  /* 0xff800000291f7808 */ /* 0x000fe40006800000 */
[----:B------:R-:W-:Y:S02]  /*1a440*/  FSEL R17, R48, -INF , !P6 ;  /* 0xff80000030117808 */ /* 0x000fe40007000000 */
[----:B------:R-:W-:Y:S02]  /*1a450*/  ISETP.GT.AND P5, PT, R185, R7, PT ;  /* 0x00000007b900720c */ /* 0x000fe40003fa4270 */
[----:B------:R-:W-:Y:S02]  /*1a460*/  ISETP.GT.AND P6, PT, R183, R6, PT ;  /* 0x00000006b700720c */ /* 0x000fe40003fc4270 */
        /* <DEDUP_REMOVED lines=14> */
[-C--:B------:R-:W-:Y:S02]  /*1a550*/  ISETP.GT.AND P5, PT, R183, R5.reuse, PT ;  /* 0x00000005b700720c */ /* 0x080fe40003fa4270 */
        /* <DEDUP_REMOVED lines=16> */
[----:B------:R-:W-:Y:S02]  /*1a660*/  ISETP.GE.AND P6, PT, R2, R187, PT ;  /* 0x000000bb0200720c */ /* 0x000fe40003fc6270 */
[----:B------:R-:W-:Y:S02]  /*1a670*/  FSEL R58, R58, -INF , !P4 ;  /* 0xff8000003a3a7808 */ /* 0x000fe40006000000 */
[----:B------:R-:W-:Y:S02]  /*1a680*/  FSEL R26, R67, -INF , !P1 ;  /* 0xff800000431a7808 */ /* 0x000fe40004800000 */
[----:B------:R-:W-:Y:S02]  /*1a690*/  ISETP.GT.AND P4, PT, R184, R4, PT ;  /* 0x00000004b800720c */ /* 0x000fe40003f84270 */
[----:B------:R-:W-:Y:S02]  /*1a6a0*/  ISETP.GE.AND P1, PT, R2, R189, PT ;  /* 0x000000bd0200720c */ /* 0x000fe40003f26270 */
[----:B------:R-:W-:Y:S02]  /*1a6b0*/  FSEL R61, R61, -INF , !P5 ;  /* 0xff8000003d3d7808 */ /* 0x000fe40006800000 */
[----:B------:R-:W-:Y:S02]  /*1a6c0*/  FSEL R146, R146, -INF , !P6 ;  /* 0xff80000092927808 */ /* 0x000fe40007000000 */
[----:B------:R-:W-:Y:S02]  /*1a6d0*/  ISETP.GT.AND P5, PT, R183, R0, PT ;  /* 0x00000000b700720c */ /* 0x000fe40003fa4270 */
[C---:B------:R-:W-:Y:S02]  /*1a6e0*/  ISETP.GE.AND P6, PT, R145.reuse, R187, PT ;  /* 0x000000bb9100720c */ /* 0x040fe40003fc6270 */
[----:B------:R-:W-:Y:S02]  /*1a6f0*/  FSEL R62, R62, -INF , !P4 ;  /* 0xff8000003e3e7808 */ /* 0x000fe40006000000 */
[----:B------:R-:W-:Y:S02]  /*1a700*/  FSEL R152, R152, -INF , !P1 ;  /* 0xff80000098987808 */ /* 0x000fe40004800000 */
[----:B------:R-:W-:Y:S02]  /*1a710*/  ISETP.GT.AND P4, PT, R186, R4, PT ;  /* 0x00000004ba00720c */ /* 0x000fe40003f84270 */
        /* <DEDUP_REMOVED lines=8> */
[----:B------:R-:W-:Y:S02]  /*1a7a0*/  ISETP.GE.AND P1, PT, R75, R188, PT ;  /* 0x000000bc4b00720c */ /* 0x000fe40003f26270 */
[----:B------:R-:W-:Y:S02]  /*1a7b0*/  FSEL R154, R154, -INF , !P6 ;  /* 0xff8000009a9a7808 */ /* 0x000fe40007000000 */
[----:B------:R-:W-:Y:S02]  /*1a7c0*/  FSEL R33, R195, -INF , !P5 ;  /* 0xff800000c3217808 */ /* 0x000fe40006800000 */
[----:B------:R-:W-:Y:S02]  /*1a7d0*/  ISETP.GE.AND P6, PT, R145, R190, PT ;  /* 0x000000be9100720c */ /* 0x000fe40003fc6270 */
[----:B------:R-:W-:Y:S02]  /*1a7e0*/  ISETP.GE.AND P5, PT, R144, R188, PT ;  /* 0x000000bc9000720c */ /* 0x000fe40003fa6270 */
[----:B------:R-:W-:Y:S02]  /*1a7f0*/  FSEL R39, R193, -INF , !P4 ;  /* 0xff800000c1277808 */ /* 0x000fe40006000000 */
[----:B------:R-:W-:Y:S02]  /*1a800*/  FSEL R65, R166, -INF , !P1 ;  /* 0xff800000a6417808 */ /* 0x000fe40004800000 */
[CC--:B------:R-:W-:Y:S02]  /*1a810*/  ISETP.GE.AND P4, PT, R144.reuse, R190.reuse, PT ;  /* 0x000000be9000720c */ /* 0x0c0fe40003f86270 */
[----:B------:R-:W-:Y:S02]  /*1a820*/  ISETP.GE.AND P1, PT, R144, R189, PT ;  /* 0x000000bd9000720c */ /* 0x000fe40003f26270 */
        /* <DEDUP_REMOVED lines=14> */
[C---:B------:R-:W-:Y:S02]  /*1a910*/  ISETP.GE.AND P4, PT, R68.reuse, R187, PT ;  /* 0x000000bb4400720c */ /* 0x040fe40003f86270 */
[-C--:B------:R-:W-:Y:S02]  /*1a920*/  ISETP.GE.AND P1, PT, R68, R188.reuse, PT ;  /* 0x000000bc4400720c */ /* 0x080fe40003f26270 */
[----:B------:R-:W-:Y:S02]  /*1a930*/  FSEL R160, R160, -INF , !P6 ;  /* 0xff800000a0a07808 */ /* 0x000fe40007000000 */
[----:B------:R-:W-:Y:S02]  /*1a940*/  FSEL R149, R149, -INF , !P5 ;  /* 0xff80000095957808 */ /* 0x000fe40006800000 */
[-C--:B------:R-:W-:Y:S02]  /*1a950*/  ISETP.GE.AND P6, PT, R68, R189.reuse, PT ;  /* 0x000000bd4400720c */ /* 0x080fe40003fc6270 */
[C---:B------:R-:W-:Y:S02]  /*1a960*/  ISETP.GE.AND P5, PT, R69.reuse, R188, PT ;  /* 0x000000bc4500720c */ /* 0x040fe40003fa6270 */
[----:B------:R-:W-:Y:S02]  /*1a970*/  FSEL R148, R148, -INF , !P4 ;  /* 0xff80000094947808 */ /* 0x000fe40006000000 */
[----:B------:R-:W-:Y:S02]  /*1a980*/  FSEL R42, R162, -INF , !P1 ;  /* 0xff800000a22a7808 */ /* 0x000fe40004800000 */
[----:B------:R-:W-:Y:S02]  /*1a990*/  ISETP.GE.AND P4, PT, R69, R190, PT ;  /* 0x000000be4500720c */ /* 0x000fe40003f86270 */
[----:B------:R-:W-:Y:S02]  /*1a9a0*/  ISETP.GE.AND P1, PT, R15, R188, PT ;  /* 0x000000bc0f00720c */ /* 0x000fe40003f26270 */
[----:B------:R-:W-:Y:S02]  /*1a9b0*/  FSEL R158, R158, -INF , !P6 ;  /* 0xff8000009e9e7808 */ /* 0x000fe40007000000 */
[----:B------:R-:W-:Y:S02]  /*1a9c0*/  FSEL R43, R163, -INF , !P5 ;  /* 0xff800000a32b7808 */ /* 0x000fe40006800000 */
[----:B------:R-:W-:Y:S02]  /*1a9d0*/  ISETP.GE.AND P6, PT, R68, R190, PT ;  /* 0x000000be4400720c */ /* 0x000fe40003fc6270 */
[C---:B------:R-:W-:Y:S02]  /*1a9e0*/  ISETP.GE.AND P5, PT, R16.reuse, R188, PT ;  /* 0x000000bc1000720c */ /* 0x040fe40003fa6270 */
        /* <DEDUP_REMOVED lines=19> */
[CC--:B------:R-:W-:Y:S02]  /*1ab20*/  ISETP.GE.AND P1, PT, R13.reuse, R188.reuse, PT ;  /* 0x000000bc0d00720c */ /* 0x0c0fe40003f26270 */
        /* <DEDUP_REMOVED lines=26> */
[----:B------:R-:W-:Y:S02]  /*1acd0*/  LOP3.LUT R8, R243, UR24, R8, 0x96, !PT ;  /* 0x00000018f3087c12 */ /* 0x000fe4000f8e9608 */
[----:B------:R-:W-:Y:S02]  /*1ace0*/  ISETP.GE.AND P6, PT, R7, R189, PT ;  /* 0x000000bd0700720c */ /* 0x000fe40003fc6270 */
[-C--:B------:R-:W-:Y:S01]  /*1acf0*/  ISETP.GE.AND P5, PT, R6, R187.reuse, PT ;  /* 0x000000bb0600720c */ /* 0x080fe20003fa6270 */
[----:B------:R-:W-:Y:S01]  /*1ad00*/  IMAD.WIDE.U32 R8, R8, -0x326172a9, RZ ;  /* 0xcd9e8d5708087825 */ /* 0x000fe200078e00ff */
[----:B------:R-:W-:Y:S02]  /*1ad10*/  FSEL R49, R49, -INF , !P4 ;  /* 0xff80000031317808 */ /* 0x000fe40006000000 */
[----:B------:R-:W-:Y:S02]  /*1ad20*/  FSEL R54, R54, -INF , !P1 ;  /* 0xff80000036367808 */ /* 0x000fe40004800000 */
[C---:B------:R-:W-:Y:S02]  /*1ad30*/  ISETP.GE.AND P4, PT, R5.reuse, R187, PT ;  /* 0x000000bb0500720c */ /* 0x040fe40003f86270 */
[-C--:B------:R-:W-:Y:S02]  /*1ad40*/  ISETP.GE.AND P1, PT, R5, R188.reuse, PT ;  /* 0x000000bc0500720c */ /* 0x080fe40003f26270 */
[----:B------:R-:W-:Y:S02]  /*1ad50*/  FSEL R51, R51, -INF , !P6 ;  /* 0xff80000033337808 */ /* 0x000fe40007000000 */
[----:B------:R-:W-:Y:S02]  /*1ad60*/  FSEL R52, R52, -INF , !P5 ;  /* 0xff80000034347808 */ /* 0x000fe40006800000 */
[----:B------:R-:W-:Y:S02]  /*1ad70*/  ISETP.GE.AND P6, PT, R5, R189, PT ;  /* 0x000000bd0500720c */ /* 0x000fe40003fc6270 */
[C---:B------:R-:W-:Y:S02]  /*1ad80*/  ISETP.GE.AND P5, PT, R6.reuse, R188, PT ;  /* 0x000000bc0600720c */ /* 0x040fe40003fa6270 */
[----:B------:R-:W-:Y:S02]  /*1ad90*/  FSEL R53, R53, -INF , !P4 ;  /* 0xff80000035357808 */ /* 0x000fe40006000000 */
[----:B------:R-:W-:Y:S02]  /*1ada0*/  FSEL R57, R57, -INF , !P1 ;  /* 0xff80000039397808 */ /* 0x000fe40004800000 */
[----:B------:R-:W-:Y:S02]  /*1adb0*/  ISETP.GE.AND P4, PT, R6, R190, PT ;  /* 0x000000be0600720c */ /* 0x000fe40003f86270 */
[----:B------:R-:W-:Y:S02]  /*1adc0*/  ISETP.GE.AND P1, PT, R0, R188, PT ;  /* 0x000000bc0000720c */ /* 0x000fe40003f26270 */
[----:B------:R-:W-:Y:S02]  /*1add0*/  FSEL R55, R55, -INF , !P6 ;  /* 0xff80000037377808 */ /* 0x000fe40007000000 */
[----:B------:R-:W-:Y:S02]  /*1ade0*/  FSEL R56, R56, -INF , !P5 ;  /* 0xff80000038387808 */ /* 0x000fe40006800000 */
[----:B------:R-:W-:Y:S02]  /*1adf0*/  LOP3.LUT R2, R9, R239, RZ, 0x3c, !PT ;  /* 0x000000ef09027212 */ /* 0x000fe400078e3cff */
[----:B------:R-:W-:Y:S02]  /*1ae00*/  LOP3.LUT R18, R8, R196, RZ, 0x3c, !PT ;  /* 0x000000c408127212 */ /* 0x000fe400078e3cff */
[----:B------:R-:W-:Y:S01]  /*1ae10*/  ISETP.GE.AND P6, PT, R5, R190, PT ;  /* 0x000000be0500720c */ /* 0x000fe20003fc6270 */
[----:B------:R-:W-:Y:S01]  /*1ae20*/  IMAD.WIDE.U32 R16, R2, -0x2daee0ad, RZ ;  /* 0xd2511f5302107825 */ /* 0x000fe200078e00ff */
[----:B------:R-:W-:Y:S02]  /*1ae30*/  ISETP.GE.AND P5, PT, R4, R188, PT ;  /* 0x000000bc0400720c */ /* 0x000fe40003fa6270 */
[----:B------:R-:W-:Y:S01]  /*1ae40*/  LOP3.LUT R9, R9, R227, RZ, 0x3c, !PT ;  /* 0x000000e309097212 */ /* 0x000fe200078e3cff */
[----:B------:R-:W-:Y:S01]  /*1ae50*/  IMAD.WIDE.U32 R18, R18, -0x2daee0ad, RZ ;  /* 0xd2511f5312127825 */ /* 0x000fe200078e00ff */
[----:B------:R-:W-:Y:S02]  /*1ae60*/  LOP3.LUT R8, R8, R197, RZ, 0x3c, !PT ;  /* 0x000000c508087212 */ /* 0x000fe400078e3cff */
[----:B------:R-:W-:Y:S02]  /*1ae70*/  FSEL R58, R58, -INF , !P4 ;  /* 0xff8000003a3a7808 */ /* 0x000fe40006000000 */
[----:B------:R-:W-:Y:S01]  /*1ae80*/  FSEL R61, R61, -INF , !P1 ;  /* 0xff8000003d3d7808 */ /* 0x000fe20004800000 */
[----:B------:R-:W-:Y:S01]  /*1ae90*/  IMAD.WIDE.U32 R14, R8, -0x2daee0ad, RZ ;  /* 0xd2511f53080e7825 */ /* 0x000fe200078e00ff */
[-C--:B------:R-:W-:Y:S02]  /*1aea0*/  ISETP.GE.AND P4, PT, R4, R190.reuse, PT ;  /* 0x000000be0400720c */ /* 0x080fe40003f86270 */
[----:B------:R-:W-:Y:S02]  /*1aeb0*/  ISETP.GE.AND P1, PT, R0, R190, PT ;  /* 0x000000be0000720c */ /* 0x000fe40003f26270 */
[----:B------:R-:W-:Y:S02]  /*1aec0*/  FSEL R59, R59, -INF , !P6 ;  /* 0xff8000003b3b7808 */ /* 0x000fe40007000000 */
[----:B------:R-:W-:Y:S02]  /*1aed0*/  FSEL R60, R60, -INF , !P5 ;  /* 0xff8000003c3c7808 */ /* 0x000fe40006800000 */
[C---:B------:R-:W-:Y:S02]  /*1aee0*/  ISETP.GE.AND P6, PT, R4.reuse, R187, PT ;  /* 0x000000bb0400720c */ /* 0x040fe40003fc6270 */
[----:B------:R-:W-:Y:S01]  /*1aef0*/  ISETP.GE.AND P5, PT, R4, R189, PT ;  /* 0x000000bd0400720c */ /* 0x000fe20003fa6270 */
[----:B------:R-:W-:Y:S01]  /*1af00*/  IMAD.WIDE.U32 R4, R9, -0x2daee0ad, RZ ;  /* 0xd2511f5309047825 */ /* 0x000fe200078e00ff */
[----:B------:R-:W-:Y:S02]  /*1af10*/  FSEL R62, R62, -INF , !P4 ;  /* 0xff8000003e3e7808 */ /* 0x000fe40006000000 */
[----:B------:R-:W-:Y:S02]  /*1af20*/  FSEL R63, R63, -INF , !P1 ;  /* 0xff8000003f3f7808 */ /* 0x000fe40004800000 */
[C---:B------:R-:W-:Y:S02]  /*1af30*/  ISETP.GE.AND P4, PT, R0.reuse, R187, PT ;  /* 0x000000bb0000720c */ /* 0x040fe40003f86270 */
[----:B------:R-:W-:Y:S02]  /*1af40*/  ISETP.GE.AND P1, PT, R0, R189, PT ;  /* 0x000000bd0000720c */ /* 0x000fe40003f26270 */
[----:B------:R-:W-:Y:S02]  /*1af50*/  FMNMX3.FTZ R2, R3, R33, R36, !PT ;  /* 0x0000002103027276 */ /* 0x000fe40007810024 */
[----:B------:R-:W-:Y:S02]  /*1af60*/  FMNMX3.FTZ R0, R72, R39, R44, !PT ;  /* 0x0000002748007276 */ /* 0x000fe4000781002c */
[----:B------:R-:W-:Y:S02]  /*1af70*/  LOP3.LUT R71, R204, UR11, R5, 0x96, !PT ;  /* 0x0000000bcc477c12 */ /* 0x000fe4000f8e9605 */
[----:B------:R-:W-:Y:S02]  /*1af80*/  LOP3.LUT R69, R4, UR10, R15, 0x96, !PT ;  /* 0x0000000a04457c12 */ /* 0x000fe4000f8e960f */
        /* <DEDUP_REMOVED lines=20> */
[----:B------:R-:W-:Y:S02]  /*1b0d0*/  LOP3.LUT R12, R206, UR11, R17, 0x96, !PT ;  /* 0x0000000bce0c7c12 */ /* 0x000fe4000f8e9611 */
[----:B------:R-:W-:Y:S02]  /*1b0e0*/  LOP3.LUT R16, R16, UR10, R19, 0x96, !PT ;  /* 0x0000000a10107c12 */ /* 0x000fe4000f8e9613 */
        /* <DEDUP_REMOVED lines=10> */
[----:B------:R-:W-:Y:S02]  /*1b190*/  FSEL R24, R11, -INF , !P6 ;  /* 0xff8000000b187808 */ /* 0x000fe40007000000 */
[----:B------:R-:W-:Y:S02]  /*1b1a0*/  FSEL R23, R10, -INF , !P4 ;  /* 0xff8000000a177808 */ /* 0x000fe40006000000 */
[----:B------:R-:W-:Y:S02]  /*1b1b0*/  FSEL R27, R27, -INF , !P5 ;  /* 0xff8000001b1b7808 */ /* 0x000fe40006800000 */
[----:B------:R-:W-:Y:S01]  /*1b1c0*/  FSEL R26, R26, -INF , !P1 ;  /* 0xff8000001a1a7808 */ /* 0x000fe20004800000 */
[----:B------:R-:W-:Y:S06]  /*1b1d0*/  BRA.U.ANY UP0, `(.L_x_2349) ;  /* 0xffffffdd00887547 */ /* 0x000fec000b93ffff */
.L_x_2348:
[----:B------:R-:W-:Y:S01]  /*1b1e0*/  FMNMX3.FTZ R0, R25, R24, R23, !PT ;  /* 0x0000001819007276 */ /* 0x000fe20007810017 */
[----:B-1----:R-:W-:Y:S01]  /*1b1f0*/  IMAD.WIDE.U32 R4, R71, -0x326172a9, RZ ;  /* 0xcd9e8d5747047825 */ /* 0x002fe200078e00ff */
[----:B------:R-:W-:Y:S01]  /*1b200*/  FMNMX3.FTZ R2, R28, R27, R26, !PT ;  /* 0x0000001b1c027276 */ /* 0x000fe2000781001a */
[----:B------:R-:W-:Y:S01]  /*1b210*/  UIADD3 UR8, UPT, UPT, UR37, -0x56f99767, URZ ;  /* 0xa906689925087890 */ /* 0x000fe2000fffe0ff */
[----:B------:R-:W-:Y:S01]  /*1b220*/  LOP3.LUT R6, R202, UR17, R13, 0x96, !PT ;  /* 0x00000011ca067c12 */ /* 0x000fe2000f8e960d */
[----:B------:R-:W1:Y:S01]  /*1b230*/  SHFL.BFLY PT, R15, R0, 0x2, 0x1f ;  /* 0x0c401f00000f7f89 */ /* 0x000e6200000e0000 */
[----:B------:R-:W-:Y:S01]  /*1b240*/  LOP3.LUT R5, R198, UR17, R5, 0x96, !PT ;  /* 0x00000011c6057c12 */ /* 0x000fe2000f8e9605 */
[----:B------:R-:W-:Y:S01]  /*1b250*/  UIADD3 UR7, UPT, UPT, UR37, 0x646e171e, URZ ;  /* 0x646e171e25077890 */ /* 0x000fe2000fffe0ff */
[----:B------:R-:W-:Y:S01]  /*1b260*/  LOP3.LUT R12, R12, UR16, R17, 0x96, !PT ;  /* 0x000000100c0c7c12 */ /* 0x000fe2000f8e9611 */
[----:B------:R-:W-:Y:S04]  /*1b270*/  IMAD.WIDE.U32 R8, R69, -0x326172a9, RZ ;  /* 0xcd9e8d5745087825 */ /* 0x000fe800078e00ff */
[----:B------:R-:W2:Y:S01]  /*1b280*/  SHFL.BFLY PT, R10, R70, 0x2, 0x1f ;  /* 0x0c401f00460a7f89 */ /* 0x000ea200000e0000 */
[----:B------:R-:W-:Y:S01]  /*1b290*/  UIADD3 UR24, UPT, UPT, UR24, 0x1, URZ ;  /* 0x0000000118187890 */ /* 0x000fe2000fffe0ff */
[----:B------:R-:W-:Y:S01]  /*1b2a0*/  IMAD.WIDE.U32 R20, R5, -0x2daee0ad, RZ ;  /* 0xd2511f5305147825 */ /* 0x000fe200078e00ff */
[----:B------:R-:W-:Y:S05]  /*1b2b0*/  LOP3.LUT R4, R4, UR16, R9, 0x96, !PT ;  /* 0x0000001004047c12 */ /* 0x000fea000f8e9609 */
[----:B------:R-:W3:Y:S01]  /*1b2c0*/  SHFL.BFLY PT, R11, R68, 0x2, 0x1f ;  /* 0x0c401f00440b7f89 */ /* 0x000ee200000e0000 */
[----:B------:R-:W-:Y:S01]  /*1b2d0*/  UISETP.GT.AND UP0, UPT, UR23, UR18, UPT ;  /* 0x000000121700728c */ /* 0x000fe2000bf04270 */
[----:B------:R-:W-:Y:S01]  /*1b2e0*/  IMAD.WIDE.U32 R164, R12, -0x2daee0ad, RZ ;  /* 0xd2511f530ca47825 */ /* 0x000fe200078e00ff */
[----:B------:R-:W-:Y:S05]  /*1b2f0*/  LOP3.LUT R14, R14, UR9, R21, 0x96, !PT ;  /* 0x000000090e0e7c12 */ /* 0x000fea000f8e9615 */
[----:B------:R-:W4:Y:S01]  /*1b300*/  SHFL.BFLY PT, R13, R2, 0x2, 0x1f ;  /* 0x0c401f00020d7f89 */ /* 0x000f2200000e0000 */
[----:B------:R-:W-:Y:S01]  /*1b310*/  UIADD3 UR23, UPT, UPT, UR23, -0x1, URZ ;  /* 0xffffffff17177890 */ /* 0x000fe2000fffe0ff */
[----:B------:R-:W-:Y:S04]  /*1b320*/  IMAD.WIDE.U32 R216, R4, -0x2daee0ad, RZ ;  /* 0xd2511f5304d87825 */ /* 0x000fe800078e00ff */
[----:B------:R-:W-:Y:S01]  /*1b330*/  IMAD.MOV.U32 R12, RZ, RZ, R206 ;  /* 0x000000ffff0c7224 */ /* 0x000fe200078e00ce */
[----:B------:R-:W-:Y:S01]  /*1b340*/  LOP3.LUT R4, R20, UR8, R217, 0x96, !PT ;  /* 0x0000000814047c12 */ /* 0x000fe2000f8e96d9 */
[----:B------:R-:W-:Y:S01]  /*1b350*/  IMAD.WIDE.U32 R6, R6, -0x2daee0ad, RZ ;  /* 0xd2511f5306067825 */ /* 0x000fe200078e00ff */
[----:B-1----:R-:W-:Y:S03]  /*1b360*/  FMNMX.FTZ R15, R0, R15, !PT ;  /* 0x0000000f000f7209 */ /* 0x002fe60007810000 */
[----:B------:R-:W-:Y:S01]  /*1b370*/  IMAD.WIDE.U32 R4, R4, -0x326172a9, RZ ;  /* 0xcd9e8d5704047825 */ /* 0x000fe200078e00ff */
[----:B------:R-:W-:Y:S02]  /*1b380*/  LOP3.LUT R140, R6, UR8, R165, 0x96, !PT ;  /* 0x00000008068c7c12 */ /* 0x000fe4000f8e96a5 */
[----:B--2---:R-:W-:Y:S01]  /*1b390*/  FMNMX.FTZ R70, R70, R10, !PT ;  /* 0x0000000a46467209 */ /* 0x004fe20007810000 */
[----:B------:R-:W1:Y:S01]  /*1b3a0*/  SHFL.BFLY PT, R71, R15, 0x1, 0x1f ;  /* 0x0c201f000f477f89 */ /* 0x000e6200000e0000 */
[----:B------:R-:W-:Y:S01]  /*1b3b0*/  LOP3.LUT R18, R18, UR9, R7, 0x96, !PT ;  /* 0x0000000912127c12 */ /* 0x000fe2000f8e9607 */
[----:B------:R-:W-:Y:S01]  /*1b3c0*/  IMAD.WIDE.U32 R140, R140, -0x326172a9, RZ ;  /* 0xcd9e8d578c8c7825 */ /* 0x000fe200078e00ff */
[----:B------:R-:W-:Y:S05]  /*1b3d0*/  PRMT R230, R4, 0x7771, RZ ;  /* 0x0000777104e67816 */ /* 0x000fea00000000ff */
[----:B------:R-:W2:Y:S01]  /*1b3e0*/  SHFL.BFLY PT, R6, R70, 0x1, 0x1f ;  /* 0x0c201f0046067f89 */ /* 0x000ea200000e0000 */
[----:B---3--:R-:W-:Y:S01]  /*1b3f0*/  FMNMX.FTZ R68, R68, R11, !PT ;  /* 0x0000000b44447209 */ /* 0x008fe20007810000 */
[----:B------:R-:W-:Y:S01]  /*1b400*/  IMAD.WIDE.U32 R18, R18, -0x326172a9, RZ ;  /* 0xcd9e8d5712127825 */ /* 0x000fe200078e00ff */
[----:B------:R-:W-:Y:S02]  /*1b410*/  PRMT R229, R4, 0x7772, RZ ;  /* 0x0000777204e57816 */ /* 0x000fe400000000ff */
[----:B----4-:R-:W-:Y:S01]  /*1b420*/  FMNMX.FTZ R13, R2, R13, !PT ;  /* 0x0000000d020d7209 */ /* 0x010fe20007810000 */
[----:B------:R-:W-:Y:S01]  /*1b430*/  IMAD.WIDE.U32 R10, R14, -0x326172a9, RZ ;  /* 0xcd9e8d570e0a7825 */ /* 0x000fe200078e00ff */
[----:B------:R-:W-:Y:S01]  /*1b440*/  LOP3.LUT R18, R18, UR13, R141, 0x96, !PT ;  /* 0x0000000d12127c12 */ /* 0x000fe2000f8e968d */
[----:B------:R-:W3:Y:S01]  /*1b450*/  SHFL.BFLY PT, R7, R68, 0x1, 0x1f ;  /* 0x0c201f0044077f89 */ /* 0x000ee200000e0000 */
[----:B------:R-:W-:Y:S01]  /*1b460*/  LOP3.LUT R16, R16, UR15, R19, 0x96, !PT ;  /* 0x0000000f10107c12 */ /* 0x000fe2000f8e9613 */
[----:B------:R-:W-:Y:S01]  /*1b470*/  IMAD.MOV.U32 R165, RZ, RZ, R4 ;  /* 0x000000ffffa57224 */ /* 0x000fe200078e0004 */
[----:B------:R-:W-:Y:S05]  /*1b480*/  LOP3.LUT R2, R18, 0xffff, RZ, 0xc0, !PT ;  /* 0x0000ffff12027812 */ /* 0x000fea00078ec0ff */
[----:B------:R-:W4:Y:S01]  /*1b490*/  SHFL.BFLY PT, R69, R13, 0x1, 0x1f ;  /* 0x0c201f000d457f89 */ /* 0x000f2200000e0000 */
[----:B------:R-:W-:Y:S01]  /*1b4a0*/  LOP3.LUT R19, R10, UR13, R5, 0x96, !PT ;  /* 0x0000000d0a137c12 */ /* 0x000fe2000f8e9605 */
[----:B------:R-:W-:Y:S01]  /*1b4b0*/  IMAD.WIDE.U32 R244, R16, -0x2daee0ad, RZ ;  /* 0xd2511f5310f47825 */ /* 0x000fe200078e00ff */
[----:B------:R-:W-:Y:S02]  /*1b4c0*/  SHF.R.U32.HI R224, RZ, 0x8, R2 ;  /* 0x00000008ffe07819 */ /* 0x000fe40000011602 */
[----:B------:R-:W-:Y:S01]  /*1b4d0*/  LOP3.LUT R0, R19, 0xffff, RZ, 0xc0, !PT ;  /* 0x0000ffff13007812 */ /* 0x000fe200078ec0ff */
[----:B------:R-:W-:Y:S01]  /*1b4e0*/  IMAD.U32 R16, RZ, RZ, UR22 ;  /* 0x00000016ff107e24 */ /* 0x000fe2000f8e00ff */
[----:B------:R-:W-:Y:S02]  /*1b4f0*/  PRMT R5, R140, 0x7770, RZ ;  /* 0x000077708c057816 */ /* 0x000fe400000000ff */
[----:B-1----:R-:W-:Y:S02]  /*1b500*/  FMNMX.FTZ R71, R15, R71, !PT ;  /* 0x000000470f477209 */ /* 0x002fe40007810000 */
[----:B------:R-:W-:Y:S01]  /*1b510*/  LOP3.LUT R2, R224, 0xffff, RZ, 0xc0, !PT ;  /* 0x0000ffffe0027812 */ /* 0x000fe200078ec0ff */
[----:B------:R-:W5:Y:S01]  /*1b520*/  LDL.LU R15, [R1+0x100] ;  /* 0x00010000010f7983 */ /* 0x000f620000300800 */
[----:B--2---:R-:W-:Y:S02]  /*1b530*/  FMNMX.FTZ R70, R70, R6, !PT ;  /* 0x0000000646467209 */ /* 0x004fe40007810000 */
[----:B------:R-:W-:Y:S01]  /*1b540*/  SHF.R.U32.HI R225, RZ, 0x8, R0 ;  /* 0x00000008ffe17819 */ /* 0x000fe20000011600 */
[----:B------:R-:W2:Y:S01]  /*1b550*/  LDL.LU R20, [R1+0xfc] ;  /* 0x0000fc0001147983 */ /* 0x000ea20000300800 */
[C---:B------:R-:W-:Y:S01]  /*1b560*/  FSETP.NEU.FTZ.AND P1, PT, R70.reuse, -INF , PT ;  /* 0xff8000004600780b */ /* 0x040fe20003f3d000 */
[----:B------:R-:W-:Y:S01]  /*1b570*/  FMUL.FTZ R6, R70, UR4 ;  /* 0x0000000446067c20 */ /* 0x000fe20008410000 */
[----:B------:R-:W-:Y:S02]  /*1b580*/  ISETP.LE.U32.AND P5, PT, R5, UR12, PT ;  /* 0x0000000c05007c0c */ /* 0x000fe4000bfa3070 */
[----:B---3--:R-:W-:Y:S01]  /*1b590*/  FMNMX.FTZ R68, R68, R7, !PT ;  /* 0x0000000744447209 */ /* 0x008fe20007810000 */
[----:B------:R-:W-:Y:S01]  /*1b5a0*/  FMUL.FTZ R7, R71, UR4 ;  /* 0x0000000447077c20 */ /* 0x000fe20008410000 */
[----:B------:R-:W-:Y:S02]  /*1b5b0*/  ISETP.LE.U32.AND P6, PT, R2, UR12, PT ;  /* 0x0000000c02007c0c */ /* 0x000fe4000bfc3070 */
[----:B------:R-:W-:Y:S01]  /*1b5c0*/  LOP3.LUT R0, R225, 0xffff, RZ, 0xc0, !PT ;  /* 0x0000ffffe1007812 */ /* 0x000fe200078ec0ff */
[----:B------:R-:W-:Y:S01]  /*1b5d0*/  FMUL.FTZ R5, R68, UR4 ;  /* 0x0000000444057c20 */ /* 0x000fe20008410000 */
[----:B------:R-:W-:Y:S02]  /*1b5e0*/  FSEL R2, R70, RZ, P1 ;  /* 0x000000ff46027208 */ /* 0x000fe40000800000 */
[----:B------:R-:W-:Y:S02]  /*1b5f0*/  FSETP.NEU.FTZ.AND P0, PT, R68, -INF , PT ;  /* 0xff8000004400780b */ /* 0x000fe40003f1d000 */
[----:B------:R-:W-:Y:S01]  /*1b600*/  FSEL R6, R6, RZ, P1 ;  /* 0x000000ff06067208 */ /* 0x000fe20000800000 */
[----:B------:R-:W-:Y:S01]  /*1b610*/  FADD.FTZ R3, -R2, R3 ;  /* 0x0000000302037221 */ /* 0x000fe20000010100 */
[----:B------:R-:W-:Y:S02]  /*1b620*/  FSETP.NEU.FTZ.AND P1, PT, R71, -INF , PT ;  /* 0xff8000004700780b */ /* 0x000fe40003f3d000 */
[----:B----4-:R-:W-:Y:S01]  /*1b630*/  FMNMX.FTZ R69, R13, R69, !PT ;  /* 0x000000450d457209 */ /* 0x010fe20007810000 */
[--C-:B------:R-:W-:Y:S01]  /*1b640*/  FFMA.FTZ R170, R42, UR4, -R6.reuse ;  /* 0x000000042aaa7c23 */ /* 0x100fe20008010806 */
[----:B------:R-:W-:Y:S01]  /*1b650*/  ISETP.LE.U32.AND P4, PT, R0, UR12, PT ;  /* 0x0000000c00007c0c */ /* 0x000fe2000bf83070 */
[--C-:B------:R-:W-:Y:S01]  /*1b660*/  FFMA.FTZ R193, R41, UR4, -R6.reuse ;  /* 0x0000000429c17c23 */ /* 0x100fe20008010806 */
[----:B------:R-:W-:Y:S01]  /*1b670*/  FSEL R0, R68, RZ, P0 ;  /* 0x000000ff44007208 */ /* 0x000fe20000000000 */
[----:B------:R-:W-:Y:S01]  /*1b680*/  IMAD.MOV.U32 R41, RZ, RZ, R199 ;  /* 0x000000ffff297224 */ /* 0x000fe200078e00c7 */
[----:B------:R-:W-:Y:S01]  /*1b690*/  FSEL R5, R5, RZ, P0 ;  /* 0x000000ff05057208 */ /* 0x000fe20000000000 */
[--C-:B------:R-:W-:Y:S01]  /*1b6a0*/  FFMA.FTZ R169, R43, UR4, -R6.reuse ;  /* 0x000000042ba97c23 */ /* 0x100fe20008010806 */
[----:B------:R-:W-:Y:S01]  /*1b6b0*/  FSEL R2, R71, RZ, P1 ;  /* 0x000000ff47027208 */ /* 0x000fe20000800000 */
[----:B------:R-:W-:Y:S01]  /*1b6c0*/  FFMA.FTZ R9, R36, UR4, -R6 ;  /* 0x0000000424097c23 */ /* 0x000fe20008010806 */
[----:B------:R-:W-:Y:S01]  /*1b6d0*/  FSETP.NEU.FTZ.AND P0, PT, R69, -INF , PT ;  /* 0xff8000004500780b */ /* 0x000fe20003f1d000 */
[--C-:B------:R-:W-:Y:S01]  /*1b6e0*/  FFMA.FTZ R142, R142, UR4, -R5.reuse ;  /* 0x000000048e8e7c23 */ /* 0x100fe20008010805 */
[----:B------:R-:W-:Y:S01]  /*1b6f0*/  FSEL R7, R7, RZ, P1 ;  /* 0x000000ff07077208 */ /* 0x000fe20000800000 */
[----:B------:R-:W-:Y:S01]  /*1b700*/  FFMA.FTZ R168, R47, UR4, -R5 ;  /* 0x000000042fa87c23 */ /* 0x000fe20008010805 */
[----:B------:R-:W-:Y:S01]  /*1b710*/  PRMT R228, R4, 0x7773, RZ ;  /* 0x0000777304e47816 */ /* 0x000fe200000000ff */
[----:B------:R-:W-:Y:S01]  /*1b720*/  FADD.FTZ R4, -R0, R72 ;  /* 0x0000004800047221 */ /* 0x000fe20000010100 */
[----:B------:R-:W-:Y:S01]  /*1b730*/  LOP3.LUT R141, R164, UR7, R245, 0x96, !PT ;  /* 0x00000007a48d7c12 */ /* 0x000fe2000f8e96f5 */
[----:B------:R-:W-:Y:S01]  /*1b740*/  IMAD.MOV.U32 R42, RZ, RZ, R202 ;  /* 0x000000ffff2a7224 */ /* 0x000fe200078e00ca */
[----:B------:R-:W-:Y:S01]  /*1b750*/  FSEL R0, R69, RZ, P0 ;  /* 0x000000ff45007208 */ /* 0x000fe20000000000 */
[----:B------:R-:W-:Y:S01]  /*1b760*/  FFMA.FTZ R164, R48, UR4, -R5 ;  /* 0x0000000430a47c23 */ /* 0x000fe20008010805 */
[----:B------:R-:W-:Y:S01]  /*1b770*/  LOP3.LUT R162, R8, UR15, R11, 0x96, !PT ;  /* 0x0000000f08a27c12 */ /* 0x000fe2000f8e960b */
[--C-:B------:R-:W-:Y:S01]  /*1b780*/  FFMA.FTZ R10, R39, UR4, -R5.reuse ;  /* 0x00000004270a7c23 */ /* 0x100fe20008010805 */
[----:B------:R-:W-:Y:S01]  /*1b790*/  LOP3.LUT R209, R19, 0xff, RZ, 0xc0, !PT ;  /* 0x000000ff13d17812 */ /* 0x000fe200078ec0ff */
[--C-:B------:R-:W-:Y:S01]  /*1b7a0*/  FFMA.FTZ R22, R44, UR4, -R5.reuse ;  /* 0x000000042c167c23 */ /* 0x100fe20008010805 */
[----:B------:R-:W-:Y:S01]  /*1b7b0*/  LOP3.LUT R165, R165, 0xff, RZ, 0xc0, !PT ;  /* 0x000000ffa5a57812 */ /* 0x000fe200078ec0ff */
        /* <DEDUP_REMOVED lines=12> */
[----:B------:R-:W-:Y:S01]  /*1b880*/  FADD.FTZ R5, -R2, R73 ;  /* 0x0000004902057221 */ /* 0x000fe20000010100 */
[----:B------:R-:W-:Y:S02]  /*1b890*/  IMAD.MOV.U32 R40, RZ, RZ, R198 ;  /* 0x000000ffff287224 */ /* 0x000fe400078e00c6 */
[----:B------:R-:W-:Y:S01]  /*1b8a0*/  FFMA.FTZ R198, R144, UR4, -R7 ;  /* 0x0000000490c67c23 */ /* 0x000fe20008010807 */
[----:B------:R-:W-:Y:S01]  /*1b8b0*/  FMUL.FTZ R2, R69, UR4 ;  /* 0x0000000445027c20 */ /* 0x000fe20008410000 */
[----:B------:R-:W-:Y:S01]  /*1b8c0*/  IMAD.MOV.U32 R144, RZ, RZ, R201 ;  /* 0x000000ffff907224 */ /* 0x000fe200078e00c9 */
[----:B------:R-:W-:Y:S01]  /*1b8d0*/  SHF.R.U32.HI R201, RZ, 0x18, R19 ;  /* 0x00000018ffc97819 */ /* 0x000fe20000011613 */
[----:B------:R-:W-:Y:S02]  /*1b8e0*/  IMAD.MOV.U32 R43, RZ, RZ, R203 ;  /* 0x000000ffff2b7224 */ /* 0x000fe400078e00cb */
[--C-:B------:R-:W-:Y:S01]  /*1b8f0*/  FFMA.FTZ R8, R33, UR4, -R6.reuse ;  /* 0x0000000421087c23 */ /* 0x100fe20008010806 */
[----:B------:R-:W-:Y:S01]  /*1b900*/  FSEL R2, R2, RZ, P0 ;  /* 0x000000ff02027208 */ /* 0x000fe20000000000 */
[--C-:B------:R-:W-:Y:S01]  /*1b910*/  FFMA.FTZ R66, R66, UR4, -R6.reuse ;  /* 0x0000000442427c23 */ /* 0x100fe20008010806 */
[----:B------:R-:W-:Y:S01]  /*1b920*/  LEA R16, P1, R16, R144, 0x1 ;  /* 0x0000009010107211 */ /* 0x000fe200078208ff */
        /* <DEDUP_REMOVED lines=10> */
[----:B------:R-:W-:Y:S01]  /*1b9d0*/  FADD.FTZ R6, -R0, R74 ;  /* 0x0000004a00067221 */ /* 0x000fe20000010100 */
[----:B------:R-:W-:Y:S02]  /*1b9e0*/  IMAD.MOV.U32 R145, RZ, RZ, R200 ;  /* 0x000000ffff917224 */ /* 0x000fe400078e00c8 */
[--C-:B------:R-:W-:Y:S01]  /*1b9f0*/  FFMA.FTZ R221, R52, UR4, -R7.reuse ;  /* 0x0000000434dd7c23 */ /* 0x100fe20008010807 */
[----:B------:R-:W-:Y:S01]  /*1ba00*/  IMAD.U32 R0, RZ, RZ, UR22 ;  /* 0x00000016ff007e24 */ /* 0x000fe2000f8e00ff */
[----:B------:R-:W3:Y:S01]  /*1ba10*/  LDL.LU R52, [R1+0xf0] ;  /* 0x0000f00001347983 */ /* 0x000ee20000300800 */
[----:B------:R-:W1:Y:S01]  /*1ba20*/  LDC R245, c[0x0][0x448] ;  /* 0x00011200fff57b82 */ /* 0x000e620000000800 */
[--C-:B------:R-:W-:Y:S01]  /*1ba30*/  FFMA.FTZ R21, R154, UR4, -R2.reuse ;  /* 0x000000049a157c23 */ /* 0x100fe20008010802 */
[--C-:B------:R-:W-:Y:S01]  /*1ba40*/  FFMA.FTZ R154, R51, UR4, -R2.reuse ;  /* 0x00000004339a7c23 */ /* 0x100fe20008010802 */
[----:B------:R-:W-:Y:S01]  /*1ba50*/  LEA.HI.X.SX32 R17, R0, R145, 0x1, P1 ;  /* 0x0000009100117211 */ /* 0x000fe200008f0eff */
[----:B------:R-:W-:Y:S01]  /*1ba60*/  FMUL.FTZ R0, R3, UR4 ;  /* 0x0000000403007c20 */ /* 0x000fe20008410000 */
[----:B------:R-:W-:Y:S01]  /*1ba70*/  ISETP.LE.U32.AND P1, PT, R209, UR12, PT ;  /* 0x0000000cd1007c0c */ /* 0x000fe2000bf23070 */
[--C-:B------:R-:W-:Y:S01]  /*1ba80*/  FFMA.FTZ R3, R152, UR4, -R2.reuse ;  /* 0x0000000498037c23 */ /* 0x100fe20008010802 */
[----:B------:R4:W4:Y:S01]  /*1ba90*/  LDL.S16 R51, [R1+0xc] ;  /* 0x00000c0001337983 */ /* 0x0009220000100600 */
        /* <DEDUP_REMOVED lines=14> */
[----:B------:R1:W4:Y:S01]  /*1bb80*/  LDL.S16 R50, [R1+0x8] ;  /* 0x0000080001327983 */ /* 0x0003220000100600 */
[--C-:B------:R-:W-:Y:S01]  /*1bb90*/  FFMA.FTZ R143, R143, UR4, -R7.reuse ;  /* 0x000000048f8f7c23 */ /* 0x100fe20008010807 */
[--C-:B------:R-:W-:Y:S01]  /*1bba0*/  FFMA.FTZ R11, R147, UR4, -R7.reuse ;  /* 0x00000004930b7c23 */ /* 0x100fe20008010807 */
        /* <DEDUP_REMOVED lines=12> */
[----:B------:R-:W-:Y:S01]  /*1bc70*/  MUFU.EX2 R75, R9 ;  /* 0x00000009004b7308 */ /* 0x000fe20000000800 */
[----:B------:R-:W-:Y:S01]  /*1bc80*/  IMAD.MOV.U32 R13, RZ, RZ, R207 ;  /* 0x000000ffff0d7224 */ /* 0x000fe200078e00cf */
[----:B------:R-:W-:Y:S01]  /*1bc90*/  LOP3.LUT R207, R18, 0xff, RZ, 0xc0, !PT ;  /* 0x000000ff12cf7812 */ /* 0x000fe200078ec0ff */
[----:B-1----:R-:W-:Y:S07]  /*1bca0*/  IMAD.WIDE R148, R245, 0x70, R16 ;  /* 0x00000070f5947825 */ /* 0x002fee00078e0210 */
[----:B------:R-:W-:Y:S01]  /*1bcb0*/  MUFU.EX2 R7, R8 ;  /* 0x0000000800077308 */ /* 0x000fe20000000800 */
[C---:B------:R-:W-:Y:S01]  /*1bcc0*/  FMUL.FTZ R58, R2.reuse, R82 ;  /* 0x00000052023a7220 */ /* 0x040fe20000410000 */
[----:B------:R-:W-:Y:S08]  /*1bcd0*/  IMAD.U32 R146, RZ, RZ, UR22 ;  /* 0x00000016ff927e24 */ /* 0x000ff0000f8e00ff */
[----:B------:R-:W1:Y:S01]  /*1bce0*/  MUFU.EX2 R0, R0 ;  /* 0x0000000000007308 */ /* 0x000e620000000800 */
[----:B------:R-:W-:Y:S02]  /*1bcf0*/  IMAD.MOV.U32 R30, RZ, RZ, R42 ;  /* 0x000000ffff1e7224 */ /* 0x000fe400078e002a */
[----:B------:R-:W-:Y:S01]  /*1bd00*/  FMUL.FTZ R26, R2, R98 ;  /* 0x00000062021a7220 */ /* 0x000fe20000410000 */
[----:B------:R-:W-:Y:S01]  /*1bd10*/  IMAD.MOV.U32 R31, RZ, RZ, R43 ;  /* 0x000000ffff1f7224 */ /* 0x000fe200078e002b */
[----:B------:R-:W-:Y:S05]  /*1bd20*/  LEA R146, P0, R146, R148, 0x1 ;  /* 0x0000009492927211 */ /* 0x000fea00078008ff */
[----:B------:R1:W-:Y:S01]  /*1bd30*/  MUFU.EX2 R82, R21 ;  /* 0x0000001500527308 */ /* 0x0003e20000000800 */
[----:B------:R-:W-:Y:S02]  /*1bd40*/  IMAD.MOV.U32 R46, RZ, RZ, R40 ;  /* 0x000000ffff2e7224 */ /* 0x000fe400078e0028 */
[C---:B------:R-:W-:Y:S01]  /*1bd50*/  FMUL.FTZ R27, R2.reuse, R99 ;  /* 0x00000063021b7220 */ /* 0x040fe20000410000 */
[----:B------:R-:W-:Y:S06]  /*1bd60*/  IMAD.MOV.U32 R47, RZ, RZ, R41 ;  /* 0x000000ffff2f7224 */ /* 0x000fec00078e0029 */
[----:B------:R1:W-:Y:S01]  /*1bd70*/  MUFU.EX2 R23, R10 ;  /* 0x0000000a00177308 */ /* 0x0003e20000000800 */
[----:B------:R-:W-:Y:S02]  /*1bd80*/  IMAD.MOV.U32 R42, RZ, RZ, R12 ;  /* 0x000000ffff2a7224 */ /* 0x000fe400078e000c */
[C---:B------:R-:W-:Y:S01]  /*1bd90*/  FMUL.FTZ R59, R2.reuse, R83 ;  /* 0x00000053023b7220 */ /* 0x040fe20000410000 */
[----:B------:R-:W-:Y:S02]  /*1bda0*/  IMAD.MOV.U32 R43, RZ, RZ, R13 ;  /* 0x000000ffff2b7224 */ /* 0x000fe400078e000d */
[----:B------:R-:W-:Y:S01]  /*1bdb0*/  FMUL.FTZ R62, R2, R78 ;  /* 0x0000004e023e7220 */ /* 0x000fe20000410000 */
[C---:B-1----:R-:W-:Y:S01]  /*1bdc0*/  FMUL.FTZ R8, R0.reuse, R108 ;  /* 0x0000006c00087220 */ /* 0x042fe20000410000 */
        /* <DEDUP_REMOVED lines=15> */
[----:B------:R1:W4:Y:S01]  /*1bec0*/  LDL.S16 R21, [R1+0x4] ;  /* 0x0000040001157983 */ /* 0x0003220000100600 */
        /* <DEDUP_REMOVED lines=13> */
[C---:B------:R-:W-:Y:S01]  /*1bfa0*/  FMUL.FTZ R46, R2.reuse, R86 ;  /* 0x00000056022e7220 */ /* 0x040fe20000410000 */
[C---:B-1----:R-:W-:Y:S01]  /*1bfb0*/  FMUL.FTZ R14, R2.reuse, R106 ;  /* 0x0000006a020e7220 */ /* 0x042fe20000410000 */
[C---:B------:R-:W-:Y:S01]  /*1bfc0*/  FMUL.FTZ R47, R2.reuse, R87 ;  /* 0x00000057022f7220 */ /* 0x040fe20000410000 */
[C---:B------:R-:W-:Y:S01]  /*1bfd0*/  FMUL.FTZ R63, R2.reuse, R79 ;  /* 0x0000004f023f7220 */ /* 0x040fe20000410000 */
[----:B------:R-:W-:Y:S01]  /*1bfe0*/  MUFU.EX2 R76, R3 ;  /* 0x00000003004c7308 */ /* 0x000fe20000000800 */
[----:B------:R-:W-:Y:S01]  /*1bff0*/  FMUL.FTZ R11, R2, R111 ;  /* 0x0000006f020b7220 */ /* 0x000fe20000410000 */
[----:B------:R-:W-:Y:S02]  /*1c000*/  IMAD.MOV.U32 R49, RZ, RZ, R205 ;  /* 0x000000ffff317224 */ /* 0x000fe400078e00cd */
[----:B------:R-:W-:Y:S01]  /*1c010*/  IMAD.MOV.U32 R48, RZ, RZ, R204 ;  /* 0x000000ffff307224 */ /* 0x000fe200078e00cc */
[----:B------:R-:W-:Y:S01]  /*1c020*/  SHF.R.U32.HI R204, RZ, 0x18, R18 ;  /* 0x00000018ffcc7819 */ /* 0x000fe20000011612 */
[----:B------:R-:W-:Y:S04]  /*1c030*/  IMAD.MOV.U32 R33, RZ, RZ, R227 ;  /* 0x000000ffff217224 */ /* 0x000fe800078e00e3 */
[----:B------:R-:W-:Y:S01]  /*1c040*/  MUFU.EX2 R78, R66 ;  /* 0x00000042004e7308 */ /* 0x000fe20000000800 */
[----:B------:R-:W-:Y:S09]  /*1c050*/  IMAD.WIDE.U32 R72, R162, -0x2daee0ad, RZ ;  /* 0xd2511f53a2487825 */ /* 0x000ff200078e00ff */
[----:B------:R1:W-:Y:S01]  /*1c060*/  MUFU.EX2 R99, R150 ;  /* 0x0000009600637308 */ /* 0x0003e20000000800 */
[----:B------:R-:W-:Y:S01]  /*1c070*/  IMAD.MOV.U32 R106, RZ, RZ, R34 ;  /* 0x000000ffff6a7224 */ /* 0x000fe200078e0022 */
[----:B------:R-:W-:Y:S01]  /*1c080*/  LOP3.LUT R73, R216, UR7, R73, 0x96, !PT ;  /* 0x00000007d8497c12 */ /* 0x000fe2000f8e9649 */
[----:B------:R-:W-:Y:S07]  /*1c090*/  IMAD.MOV.U32 R110, RZ, RZ, R48 ;  /* 0x000000ffff6e7224 */ /* 0x000fee00078e0030 */
[----:B------:R-:W1:Y:S01]  /*1c0a0*/  MUFU.EX2 R80, R65 ;  /* 0x0000004100507308 */ /* 0x000e620000000800 */
[----:B------:R-:W-:Y:S01]  /*1c0b0*/  IMAD.MOV.U32 R105, RZ, RZ, R39 ;  /* 0x000000ffff697224 */ /* 0x000fe200078e0027 */
[----:B------:R-:W-:Y:S01]  /*1c0c0*/  LOP3.LUT R162, R73, 0xff, RZ, 0xc0, !PT ;  /* 0x000000ff49a27812 */ /* 0x000fe200078ec0ff */
[----:B------:R-:W-:Y:S07]  /*1c0d0*/  IMAD.MOV.U32 R111, RZ, RZ, R49 ;  /* 0x000000ffff6f7224 */ /* 0x000fee00078e0031 */
[----:B------:R-:W-:Y:S01]  /*1c0e0*/  MUFU.EX2 R84, R163 ;  /* 0x000000a300547308 */ /* 0x000fe20000000800 */
[----:B------:R-:W-:Y:S02]  /*1c0f0*/  IMAD.MOV.U32 R92, RZ, RZ, R36 ;  /* 0x000000ffff5c7224 */ /* 0x000fe400078e0024 */
[----:B------:R-:W-:Y:S07]  /*1c100*/  IMAD.MOV.U32 R93, RZ, RZ, R37 ;  /* 0x000000ffff5d7224 */ /* 0x000fee00078e0025 */
[----:B------:R-:W-:Y:S01]  /*1c110*/  MUFU.EX2 R86, R161 ;  /* 0x000000a100567308 */ /* 0x000fe20000000800 */
[----:B------:R-:W-:Y:S01]  /*1c120*/  IMAD.MOV.U32 R108, RZ, RZ, R33 ;  /* 0x000000ffff6c7224 */ /* 0x000fe200078e0021 */
[----:B-1----:R-:W-:Y:S01]  /*1c130*/  SHF.R.U32.HI R150, RZ, 0x18, R141 ;  /* 0x00000018ff967819 */ /* 0x002fe2000001168d */
[----:B------:R-:W-:Y:S02]  /*1c140*/  IMAD.MOV.U32 R104, RZ, RZ, R38 ;  /* 0x000000ffff687224 */ /* 0x000fe400078e0026 */
[----:B------:R-:W-:Y:S01]  /*1c150*/  IMAD.MOV.U32 R109, RZ, RZ, R239 ;  /* 0x000000ffff6d7224 */ /* 0x000fe200078e00ef */
[----:B------:R-:W-:Y:S02]  /*1c160*/  F2FP.F16.F32.PACK_AB R89, R80, R78 ;  /* 0x0000004e5059723e */ /* 0x000fe400000000ff */
[----:B------:R-:W-:Y:S02]  /*1c170*/  PRMT R239, R72, 0x7773, RZ ;  /* 0x0000777348ef7816 */ /* 0x000fe400000000ff */
[C---:B------:R-:W-:Y:S04]  /*1c180*/  PRMT R88, R89.reuse, 0x7632, R88 ;  /* 0x0000763259587816 */ /* 0x040fe80000000058 */
[----:B------:R-:W-:Y:S01]  /*1c190*/  PRMT R94, R89, 0x5410, R88 ;  /* 0x00005410595e7816 */ /* 0x000fe20000000058 */
[C---:B-----5:R-:W-:Y:S01]  /*1c1a0*/  FFMA.FTZ R74, R2.reuse, R15, R23 ;  /* 0x0000000f024a7223 */ /* 0x060fe20000010017 */
[----:B------:R-:W-:Y:S01]  /*1c1b0*/  FMUL.FTZ R15, R2, R107 ;  /* 0x0000006b020f7220 */ /* 0x000fe20000410000 */
[----:B------:R-:W-:Y:S01]  /*1c1c0*/  PRMT R2, R18, 0x7632, R2 ;  /* 0x0000763212027816 */ /* 0x000fe20000000002 */
[----:B------:R-:W-:Y:S02]  /*1c1d0*/  IMAD.MOV.U32 R107, RZ, RZ, R35 ;  /* 0x000000ffff6b7224 */ /* 0x000fe400078e0023 */
[----:B--2---:R-:W-:Y:S01]  /*1c1e0*/  FFMA.FTZ R20, R0, R20, R7 ;  /* 0x0000001400147223 */ /* 0x004fe20000010007 */
[----:B------:R-:W-:Y:S01]  /*1c1f0*/  IMAD.U32 R0, RZ, RZ, UR22 ;  /* 0x00000016ff007e24 */ /* 0x000fe2000f8e00ff */
[----:B------:R-:W-:Y:S02]  /*1c200*/  LOP3.LUT R205, R2, 0xff, RZ, 0xc0, !PT ;  /* 0x000000ff02cd7812 */ /* 0x000fe400078ec0ff */
[----:B------:R-:W-:Y:S02]  /*1c210*/  LOP3.LUT R2, R141, 0xffff, RZ, 0xc0, !PT ;  /* 0x0000ffff8d027812 */ /* 0x000fe400078ec0ff */
[----:B------:R-:W-:Y:S02]  /*1c220*/  LEA.HI.X.SX32 R147, R0, R149, 0x1, P0 ;  /* 0x0000009500937211 */ /* 0x000fe400000f0eff */
[C---:B------:R-:W-:Y:S01]  /*1c230*/  F2FP.F16.F32.PACK_AB R0, R75.reuse, R7 ;  /* 0x000000074b00723e */ /* 0x040fe200000000ff */
[----:B------:R-:W-:Y:S01]  /*1c240*/  FADD.FTZ R75, R75, R20 ;  /* 0x000000144b4b7221 */ /* 0x000fe20000010000 */
[----:B------:R-:W-:Y:S01]  /*1c250*/  ISETP.LE.U32.AND P0, PT, R207, UR12, PT ;  /* 0x0000000ccf007c0c */ /* 0x000fe2000bf03070 */
[----:B------:R2:W5:Y:S01]  /*1c260*/  LDL.S16 R20, [R1] ;  /* 0x0000000001147983 */ /* 0x0005620000100600 */
[----:B------:R-:W-:Y:S02]  /*1c270*/  F2FP.F16.F32.PACK_AB R7, R85, R77 ;  /* 0x0000004d5507723e */ /* 0x000fe400000000ff */
[C---:B------:R-:W-:Y:S02]  /*1c280*/  PRMT R91, R0.reuse, 0x7610, R91 ;  /* 0x00007610005b7816 */ /* 0x040fe4000000005b */
[C---:B------:R-:W-:Y:S02]  /*1c290*/  PRMT R4, R7.reuse, 0x7632, R4 ;  /* 0x0000763207047816 */ /* 0x040fe40000000004 */
[----:B------:R-:W-:Y:S01]  /*1c2a0*/  PRMT R90, R0, 0x7632, R90 ;  /* 0x00007632005a7816 */ /* 0x000fe2000000005a */
[----:B------:R-:W-:Y:S01]  /*1c2b0*/  @!P1 HADD2 R248, -R91.H0_H0, -RZ.H0_H0 ;  /* 0xa00000ff5bf89230 */ /* 0x000fe20000000900 */
[----:B------:R-:W-:Y:S01]  /*1c2c0*/  PRMT R96, R7, 0x5410, R4 ;  /* 0x0000541007607816 */ /* 0x000fe20000000004 */
[----:B------:R-:W-:Y:S01]  /*1c2d0*/  @!P6 HADD2 R249, -R4.H0_H0, -RZ.H0_H0 ;  /* 0xa00000ff04f9e230 */ /* 0x000fe20000000900 */
[----:B------:R-:W-:Y:S01]  /*1c2e0*/  PRMT R98, R91, 0x5410, R90 ;  /* 0x000054105b627816 */ /* 0x000fe2000000005a */
[----:B------:R-:W-:Y:S01]  /*1c2f0*/  @!P0 HADD2 R250, -R7.H0_H0, -RZ.H0_H0 ;  /* 0xa00000ff07fa8230 */ /* 0x000fe20000000900 */
[----:B------:R-:W-:Y:S01]  /*1c300*/  @!P1 PRMT R91, R248, 0x5410, RZ ;  /* 0x00005410f85b9816 */ /* 0x000fe200000000ff */
[----:B------:R-:W-:Y:S01]  /*1c310*/  FMUL.FTZ R0, R5, UR4 ;  /* 0x0000000405007c20 */ /* 0x000fe20008410000 */
[----:B------:R-:W-:Y:S02]  /*1c320*/  ISETP.LE.U32.AND P1, PT, R205, UR12, PT ;  /* 0x0000000ccd007c0c */ /* 0x000fe4000bf23070 */
[----:B------:R-:W-:Y:S02]  /*1c330*/  @!P0 PRMT R7, R250, 0x5410, RZ ;  /* 0x00005410fa078816 */ /* 0x000fe400000000ff */
[----:B------:R-:W-:Y:S01]  /*1c340*/  SHF.R.U32.HI R227, RZ, 0x8, R2 ;  /* 0x00000008ffe37819 */ /* 0x000fe20000011602 */
[----:B------:R-:W1:Y:S01]  /*1c350*/  MUFU.EX2 R0, R0 ;  /* 0x0000000000007308 */ /* 0x000e620000000800 */
[----:B------:R-:W-:Y:S01]  /*1c360*/  ISETP.LE.U32.AND P0, PT, R204, UR12, PT ;  /* 0x0000000ccc007c0c */ /* 0x000fe2000bf03070 */
[----:B------:R2:W-:Y:S01]  /*1c370*/  STG.E.U16 desc[UR28][R144.64], R7 ;  /* 0x0000000790007986 */ /* 0x0005e2000c10151c */
[----:B------:R-:W-:Y:S02]  /*1c380*/  LOP3.LUT R3, R227, 0xffff, RZ, 0xc0, !PT ;  /* 0x0000ffffe3037812 */ /* 0x000fe400078ec0ff */
[----:B------:R-:W-:Y:S02]  /*1c390*/  F2FP.F16.F32.PACK_AB R2, R82, R76 ;  /* 0x0000004c5202723e */ /* 0x000fe400000000ff */
[----:B------:R-:W-:Y:S02]  /*1c3a0*/  @!P6 PRMT R4, R249, 0x5410, RZ ;  /* 0x00005410f904e816 */ /* 0x000fe400000000ff */
[----:B------:R-:W-:Y:S02]  /*1c3b0*/  ISETP.LE.U32.AND P6, PT, R3, UR12, PT ;  /* 0x0000000c03007c0c */ /* 0x000fe4000bfc3070 */
[----:B------:R-:W-:Y:S01]  /*1c3c0*/  PRMT R3, R2, 0x7632, R3 ;  /* 0x0000763202037816 */ /* 0x000fe20000000003 */
[----:B------:R3:W-:Y:S01]  /*1c3d0*/  STG.E.U16 desc[UR28][R144.64+0x2], R4 ;  /* 0x0000020490007986 */ /* 0x0007e2000c10151c */
[----:B------:R-:W-:Y:S01]  /*1c3e0*/  PRMT R5, R19, 0x7632, R5 ;  /* 0x0000763213057816 */ /* 0x000fe20000000005 */
[----:B-1----:R-:W-:Y:S01]  /*1c3f0*/  FMUL.FTZ R64, R0, R100 ;  /* 0x0000006400407220 */ /* 0x002fe20000410000 */
[----:B------:R-:W-:Y:S01]  /*1c400*/  PRMT R95, R2, 0x5410, R3 ;  /* 0x00005410025f7816 */ /* 0x000fe20000000003 */
[C---:B------:R-:W-:Y:S01]  /*1c410*/  FMUL.FTZ R48, R0.reuse, R116 ;  /* 0x0000007400307220 */ /* 0x040fe20000410000 */
[----:B------:R-:W-:Y:S01]  /*1c420*/  LOP3.LUT R200, R5, 0xff, RZ, 0xc0, !PT ;  /* 0x000000ff05c87812 */ /* 0x000fe200078ec0ff */
[C---:B------:R-:W-:Y:S01]  /*1c430*/  FMUL.FTZ R33, R0.reuse, R125 ;  /* 0x0000007d00217220 */ /* 0x040fe20000410000 */
[C---:B------:R-:W-:Y:S01]  /*1c440*/  FMUL.FTZ R36, R0.reuse, R120 ;  /* 0x0000007800247220 */ /* 0x040fe20000410000 */
[C---:B------:R-:W-:Y:S01]  /*1c450*/  FMUL.FTZ R37, R0.reuse, R121 ;  /* 0x0000007900257220 */ /* 0x040fe20000410000 */
[C---:B------:R-:W-:Y:S01]  /*1c460*/  FMUL.FTZ R49, R0.reuse, R117 ;  /* 0x0000007500317220 */ /* 0x040fe20000410000 */
[----:B------:R-:W-:Y:S01]  /*1c470*/  MUFU.EX2 R121, R143 ;  /* 0x0000008f00797308 */ /* 0x000fe20000000800 */
[C---:B------:R-:W-:Y:S01]  /*1c480*/  FMUL.FTZ R53, R0.reuse, R113 ;  /* 0x0000007100357220 */ /* 0x040fe20000410000 */
[C---:B------:R-:W-:Y:S01]  /*1c490*/  FMUL.FTZ R65, R0.reuse, R101 ;  /* 0x0000006500417220 */ /* 0x040fe20000410000 */
[----:B------:R-:W-:Y:S07]  /*1c4a0*/  IMAD.MOV.U32 R125, RZ, RZ, R111 ;  /* 0x000000ffff7d7224 */ /* 0x000fee00078e006f */
[----:B------:R-:W-:Y:S10]  /*1c4b0*/  MUFU.EX2 R117, R157 ;  /* 0x0000009d00757308 */ /* 0x000ff40000000800 */
[----:B--2---:R-:W1:Y:S10]  /*1c4c0*/  MUFU.EX2 R7, R22 ;  /* 0x0000001600077308 */ /* 0x004e740000000800 */
[----:B------:R2:W-:Y:S10]  /*1c4d0*/  MUFU.EX2 R125, R152 ;  /* 0x00000098007d7308 */ /* 0x0005f40000000800 */
[----:B------:R-:W-:Y:S01]  /*1c4e0*/  MUFU.EX2 R113, R206 ;  /* 0x000000ce00717308 */ /* 0x000fe20000000800 */
[----:B---3--:R-:W-:Y:S09]  /*1c4f0*/  LOP3.LUT R4, R73, 0xffff, RZ, 0xc0, !PT ;  /* 0x0000ffff49047812 */ /* 0x008ff200078ec0ff */
[----:B------:R-:W-:Y:S01]  /*1c500*/  MUFU.EX2 R111, R199 ;  /* 0x000000c7006f7308 */ /* 0x000fe20000000800 */
[----:B------:R-:W-:Y:S01]  /*1c510*/  SHF.R.U32.HI R216, RZ, 0x8, R4 ;  /* 0x00000008ffd87819 */ /* 0x000fe20000011604 */
[C---:B-1----:R-:W-:Y:S01]  /*1c520*/  FADD.FTZ R74, R7.reuse, R74 ;  /* 0x0000004a074a7221 */ /* 0x042fe20000010000 */
[----:B------:R-:W-:Y:S01]  /*1c530*/  F2FP.F16.F32.PACK_AB R87, R7, R23 ;  /* 0x000000170757723e */ /* 0x000fe200000000ff */
[----:B------:R-:W-:Y:S01]  /*1c540*/  FMUL.FTZ R4, R0, R136 ;  /* 0x0000008800047220 */ /* 0x000fe20000410000 */
[----:B------:R-:W-:Y:S01]  /*1c550*/  IMAD.MOV.U32 R136, RZ, RZ, R242 ;  /* 0x000000ffff887224 */ /* 0x000fe200078e00f2 */
[----:B------:R-:W-:Y:S01]  /*1c560*/  PRMT R242, R72, 0x7772, RZ ;  /* 0x0000777248f27816 */ /* 0x000fe200000000ff */
[----:B------:R-:W-:Y:S01]  /*1c570*/  IMAD.MOV.U32 R136, RZ, RZ, R92 ;  /* 0x000000ffff887224 */ /* 0x000fe200078e005c */
[----:B------:R-:W-:Y:S01]  /*1c580*/  PRMT R81, R87, 0x7632, R81 ;  /* 0x0000763257517816 */ /* 0x000fe20000000051 */
[C---:B------:R-:W-:Y:S01]  /*1c590*/  FFMA.FTZ R77, R0.reuse, R52, R77 ;  /* 0x00000034004d7223 */ /* 0x040fe2000001004d */
[----:B--2---:R-:W-:Y:S01]  /*1c5a0*/  LOP3.LUT R152, R141, 0xff, RZ, 0xc0, !PT ;  /* 0x000000ff8d987812 */ /* 0x004fe200078ec0ff */
[----:B------:R-:W-:Y:S01]  /*1c5b0*/  FMUL.FTZ R52, R0, R112 ;  /* 0x0000007000347220 */ /* 0x000fe20000410000 */
[----:B------:R-:W-:Y:S01]  /*1c5c0*/  PRMT R97, R87, 0x5410, R81 ;  /* 0x0000541057617816 */ /* 0x000fe20000000051 */
[----:B------:R-:W-:Y:S01]  /*1c5d0*/  MUFU.EX2 R120, R153 ;  /* 0x0000009900787308 */ /* 0x000fe20000000800 */
[----:B----4-:R-:W-:Y:S05]  /*1c5e0*/  @!P1 HADD2 R51, -R2.H0_H0, -RZ.H0_H0 ;  /* 0xa00000ff02339230 */ /* 0x010fea0000000900 */
[----:B------:R-:W-:Y:S01]  /*1c5f0*/  PRMT R32, R51, 0x7610, R32 ;  /* 0x0000761033207816 */ /* 0x000fe20000000020 */
[----:B------:R-:W-:Y:S03]  /*1c600*/  @!P1 STL.S16 [R1+0xc], R51 ;  /* 0x00000c3301009387 */ /* 0x000fe60000100600 */
[----:B------:R-:W-:Y:S01]  /*1c610*/  @!P1 PRMT R2, R32, 0x5410, RZ ;  /* 0x0000541020029816 */ /* 0x000fe200000000ff */
[----:B------:R-:W-:Y:S01]  /*1c620*/  FMUL.FTZ R32, R0, R124 ;  /* 0x0000007c00207220 */ /* 0x000fe20000410000 */
[----:B------:R-:W-:Y:S01]  /*1c630*/  ISETP.LE.U32.AND P1, PT, R200, UR12, PT ;  /* 0x0000000cc8007c0c */ /* 0x000fe2000bf23070 */
[----:B------:R-:W-:Y:S02]  /*1c640*/  IMAD.MOV.U32 R124, RZ, RZ, R110 ;  /* 0x000000ffff7c7224 */ /* 0x000fe400078e006e */
[----:B------:R1:W-:Y:S01]  /*1c650*/  STG.E.U16 desc[UR28][R16.64], R2 ;  /* 0x0000000210007986 */ /* 0x0003e2000c10151c */
[----:B------:R-:W-:Y:S01]  /*1c660*/  @!P0 HADD2 R50, -R3.H0_H0, -RZ.H0_H0 ;  /* 0xa00000ff03328230 */ /* 0x000fe20000000900 */
[----:B------:R-:W-:Y:S04]  /*1c670*/  MUFU.EX2 R110, R202 ;  /* 0x000000ca006e7308 */ /* 0x000fe80000000800 */
[----:B------:R-:W-:Y:S01]  /*1c680*/  PRMT R22, R50, 0x7610, R22 ;  /* 0x0000761032167816 */ /* 0x000fe20000000016 */
[----:B------:R-:W-:Y:S03]  /*1c690*/  @!P0 STL.S16 [R1+0x8], R50 ;  /* 0x0000083201008387 */ /* 0x000fe60000100600 */
[----:B------:R-:W-:Y:S01]  /*1c6a0*/  @!P0 PRMT R3, R22, 0x5410, RZ ;  /* 0x0000541016038816 */ /* 0x000fe200000000ff */
[----:B------:R-:W2:Y:S01]  /*1c6b0*/  LDL.LU R5, [R1+0xec] ;  /* 0x0000ec0001057983 */ /* 0x000ea20000300800 */
[----:B------:R-:W-:Y:S03]  /*1c6c0*/  ISETP.LE.U32.AND P0, PT, R201, UR12, PT ;  /* 0x0000000cc9007c0c */ /* 0x000fe6000bf03070 */
[----:B------:R3:W-:Y:S04]  /*1c6d0*/  STG.E.U16 desc[UR28][R16.64+0x2], R3 ;  /* 0x0000020310007986 */ /* 0x0007e8000c10151c */
[----:B------:R-:W-:Y:S06]  /*1c6e0*/  STG.E.U16 desc[UR28][R148.64], R91 ;  /* 0x0000005b94007986 */ /* 0x000fec000c10151c */
[----:B------:R-:W-:Y:S02]  /*1c6f0*/  @!P0 HADD2 R252, -R81.H0_H0, -RZ.H0_H0 ;  /* 0xa00000ff51fc8230 */ /* 0x000fe40000000900 */
[----:B-1----:R-:W-:Y:S03]  /*1c700*/  FMUL.FTZ R2, R6, UR4 ;  /* 0x0000000406027c20 */ /* 0x002fe60008410000 */
[----:B------:R-:W-:Y:S03]  /*1c710*/  @!P0 PRMT R81, R252, 0x5410, RZ ;  /* 0x00005410fc518816 */ /* 0x000fe600000000ff */
[----:B------:R-:W1:Y:S01]  /*1c720*/  MUFU.EX2 R2, R2 ;  /* 0x0000000200027308 */ /* 0x000e620000000800 */
[----:B---3--:R-:W-:Y:S01]  /*1c730*/  LOP3.LUT R3, R216, 0xffff, RZ, 0xc0, !PT ;  /* 0x0000ffffd8037812 */ /* 0x008fe200078ec0ff */
[C---:B------:R-:W-:Y:S01]  /*1c740*/  FMUL.FTZ R17, R0.reuse, R133 ;  /* 0x0000008500117220 */ /* 0x040fe20000410000 */
[----:B------:R-:W-:Y:S07]  /*1c750*/  FMUL.FTZ R16, R0, R132 ;  /* 0x0000008400107220 */ /* 0x000fee0000410000 */
[----:B------:R-:W-:Y:S01]  /*1c760*/  MUFU.EX2 R132, R211 ;  /* 0x000000d300847308 */ /* 0x000fe20000000800 */
[C---:B-1----:R-:W-:Y:S01]  /*1c770*/  FMUL.FTZ R55, R2.reuse, R115 ;  /* 0x0000007302377220 */ /* 0x042fe20000410000 */
[C---:B------:R-:W-:Y:S01]  /*1c780*/  FMUL.FTZ R50, R2.reuse, R118 ;  /* 0x0000007602327220 */ /* 0x040fe20000410000 */
[C---:B------:R-:W-:Y:S01]  /*1c790*/  FMUL.FTZ R51, R2.reuse, R119 ;  /* 0x0000007702337220 */ /* 0x040fe20000410000 */
[C---:B------:R-:W-:Y:S01]  /*1c7a0*/  FMUL.FTZ R7, R2.reuse, R139 ;  /* 0x0000008b02077220 */ /* 0x040fe20000410000 */
[C---:B------:R-:W-:Y:S01]  /*1c7b0*/  FMUL.FTZ R19, R2.reuse, R135 ;  /* 0x0000008702137220 */ /* 0x040fe20000410000 */
[C---:B------:R-:W-:Y:S01]  /*1c7c0*/  FMUL.FTZ R22, R2.reuse, R130 ;  /* 0x0000008202167220 */ /* 0x040fe20000410000 */
[C---:B------:R-:W-:Y:S01]  /*1c7d0*/  FMUL.FTZ R23, R2.reuse, R131 ;  /* 0x0000008302177220 */ /* 0x040fe20000410000 */
[----:B------:R-:W-:Y:S02]  /*1c7e0*/  @!P4 HADD2 R21, -R90.H0_H0, -RZ.H0_H0 ;  /* 0xa00000ff5a15c230 */ /* 0x000fe40000000900 */
[C---:B------:R-:W-:Y:S01]  /*1c7f0*/  FMUL.FTZ R34, R2.reuse, R126 ;  /* 0x0000007e02227220 */ /* 0x040fe20000410000 */
[C---:B------:R-:W-:Y:S01]  /*1c800*/  FMUL.FTZ R35, R2.reuse, R127 ;  /* 0x0000007f02237220 */ /* 0x040fe20000410000 */
[C---:B------:R-:W-:Y:S01]  /*1c810*/  FMUL.FTZ R38, R2.reuse, R122 ;  /* 0x0000007a02267220 */ /* 0x040fe20000410000 */
[C---:B------:R-:W-:Y:S01]  /*1c820*/  FMUL.FTZ R39, R2.reuse, R123 ;  /* 0x0000007b02277220 */ /* 0x040fe20000410000 */
[----:B------:R-:W-:Y:S01]  /*1c830*/  PRMT R18, R21, 0x7610, R18 ;  /* 0x0000761015127816 */ /* 0x000fe20000000012 */
[----:B------:R1:W-:Y:S01]  /*1c840*/  @!P4 STL.S16 [R1+0x4], R21 ;  /* 0x000004150100c387 */ /* 0x0003e20000100600 */
[C---:B------:R-:W-:Y:S01]  /*1c850*/  FMUL.FTZ R54, R2.reuse, R114 ;  /* 0x0000007202367220 */ /* 0x040fe20000410000 */
[----:B------:R-:W-:Y:S01]  /*1c860*/  FMUL.FTZ R66, R2, R102 ;  /* 0x0000006602427220 */ /* 0x000fe20000410000 */
[----:B------:R-:W-:Y:S01]  /*1c870*/  @!P4 PRMT R90, R18, 0x5410, RZ ;  /* 0x00005410125ac816 */ /* 0x000fe200000000ff */
[----:B------:R-:W-:Y:S01]  /*1c880*/  MUFU.EX2 R102, R164 ;  /* 0x000000a400667308 */ /* 0x000fe20000000800 */
[----:B------:R-:W-:Y:S01]  /*1c890*/  ISETP.LE.U32.AND P4, PT, R165, UR12, PT ;  /* 0x0000000ca5007c0c */ /* 0x000fe2000bf83070 */
[C---:B------:R-:W-:Y:S01]  /*1c8a0*/  FMUL.FTZ R18, R2.reuse, R134 ;  /* 0x0000008602127220 */ /* 0x040fe20000410000 */
[----:B------:R-:W-:Y:S01]  /*1c8b0*/  FMUL.FTZ R67, R2, R103 ;  /* 0x0000006702437220 */ /* 0x000fe20000410000 */
[----:B------:R-:W-:Y:S06]  /*1c8c0*/  IMAD.MOV.U32 R115, RZ, RZ, R72 ;  /* 0x000000ffff737224 */ /* 0x000fec00078e0048 */
[----:B------:R-:W-:Y:S01]  /*1c8d0*/  MUFU.EX2 R103, R193 ;  /* 0x000000c100677308 */ /* 0x000fe20000000800 */
[----:B------:R-:W-:Y:S09]  /*1c8e0*/  STG.E.U16 desc[UR28][R148.64+0x2], R90 ;  /* 0x0000025a94007986 */ /* 0x000ff2000c10151c */
[----:B------:R-:W-:Y:S01]  /*1c8f0*/  MUFU.EX2 R114, R203 ;  /* 0x000000cb00727308 */ /* 0x000fe20000000800 */
[----:B------:R-:W-:Y:S09]  /*1c900*/  STG.E.U16 desc[UR28][R146.64+0x2], R81 ;  /* 0x0000025192007986 */ /* 0x000ff2000c10151c */
[----:B------:R-:W-:Y:S01]  /*1c910*/  MUFU.EX2 R130, R208 ;  /* 0x000000d000827308 */ /* 0x000fe20000000800 */
[----:B------:R-:W-:Y:S09]  /*1c920*/  @!P4 HADD2 R251, -R89.H0_H0, -RZ.H0_H0 ;  /* 0xa00000ff59fbc230 */ /* 0x000ff20000000900 */
[----:B------:R-:W-:Y:S01]  /*1c930*/  MUFU.EX2 R122, R222 ;  /* 0x000000de007a7308 */ /* 0x000fe20000000800 */
[----:B------:R-:W-:Y:S02]  /*1c940*/  @!P4 PRMT R89, R251, 0x5410, RZ ;  /* 0x00005410fb59c816 */ /* 0x000fe400000000ff */
[----:B------:R-:W-:Y:S01]  /*1c950*/  ISETP.GT.U32.AND P4, PT, R230, UR12, PT ;  /* 0x0000000ce6007c0c */ /* 0x000fe2000bf84070 */
[----:B-1----:R-:W-:Y:S06]  /*1c960*/  FMUL.FTZ R21, R0, R129 ;  /* 0x0000008100157220 */ /* 0x002fec0000410000 */
[----:B------:R-:W-:Y:S10]  /*1c970*/  MUFU.EX2 R127, R220 ;  /* 0x000000dc007f7308 */ /* 0x000ff40000000800 */
[----:B------:R-:W-:Y:S01]  /*1c980*/  MUFU.EX2 R126, R221 ;  /* 0x000000dd007e7308 */ /* 0x000fe20000000800 */
[----:B-----5:R-:W-:Y:S05]  /*1c990*/  @!P1 HADD2 R20, -R87.H0_H0, -RZ.H0_H0 ;  /* 0xa00000ff57149230 */ /* 0x020fea0000000900 */
[----:B------:R-:W-:Y:S01]  /*1c9a0*/  PRMT R6, R20, 0x7610, R6 ;  /* 0x0000761014067816 */ /* 0x000fe20000000006 */
[----:B------:R1:W-:Y:S03]  /*1c9b0*/  @!P1 STL.S16 [R1], R20 ;  /* 0x0000001401009387 */ /* 0x0003e60000100600 */
[----:B------:R-:W-:Y:S01]  /*1c9c0*/  @!P1 PRMT R87, R6, 0x5410, RZ ;  /* 0x0000541006579816 */ /* 0x000fe200000000ff */
[----:B------:R-:W-:Y:S01]  /*1c9d0*/  FMUL.FTZ R6, R2, R138 ;  /* 0x0000008a02067220 */ /* 0x000fe20000410000 */
[----:B------:R-:W-:Y:S02]  /*1c9e0*/  ISETP.LE.U32.AND P1, PT, R3, UR12, PT ;  /* 0x0000000c03007c0c */ /* 0x000fe4000bf23070 */
[----:B------:R-:W-:Y:S01]  /*1c9f0*/  PRMT R3, R244, 0x7770, RZ ;  /* 0x00007770f4037816 */ /* 0x000fe200000000ff */
[----:B------:R3:W-:Y:S03]  /*1ca00*/  STG.E.U16 desc[UR28][R146.64], R87 ;  /* 0x0000005792007986 */ /* 0x0007e6000c10151c */
[----:B------:R-:W-:Y:S02]  /*1ca10*/  ISETP.LE.U32.AND P0, PT, R3, UR12, PT ;  /* 0x0000000c03007c0c */ /* 0x000fe4000bf03070 */
[----:B------:R4:W5:Y:S01]  /*1ca20*/  LDL.S16 R3, [R1+0x1c] ;  /* 0x00001c0001037983 */ /* 0x0009620000100600 */
[----:B-1----:R-:W-:Y:S02]  /*1ca30*/  FMUL.FTZ R20, R0, R128 ;  /* 0x0000008000147220 */ /* 0x002fe40000410000 */
[----:B------:R1:W-:Y:S01]  /*1ca40*/  MUFU.EX2 R128, R171 ;  /* 0x000000ab00807308 */ /* 0x0003e20000000800 */
[----:B---3--:R-:W-:Y:S02]  /*1ca50*/  PRMT R87, R141, 0x7632, R87 ;  /* 0x000076328d577816 */ /* 0x008fe40000000057 */
[----:B-1----:R-:W-:Y:S01]  /*1ca60*/  PRMT R171, R244, 0x7771, RZ ;  /* 0x00007771f4ab7816 */ /* 0x002fe200000000ff */
[----:B--2---:R-:W-:Y:S01]  /*1ca70*/  FFMA.FTZ R76, R2, R5, R76 ;  /* 0x00000005024c7223 */ /* 0x004fe2000001004c */
[----:B------:R-:W-:Y:S01]  /*1ca80*/  FMUL.FTZ R5, R0, R137 ;  /* 0x0000008900057220 */ /* 0x000fe20000410000 */
[----:B------:R-:W-:Y:S01]  /*1ca90*/  IMAD.MOV.U32 R137, RZ, RZ, R243 ;  /* 0x000000ffff897224 */ /* 0x000fe200078e00f3 */
[----:B------:R-:W-:Y:S01]  /*1caa0*/  PRMT R243, R72, 0x7771, RZ ;  /* 0x0000777148f37816 */ /* 0x000fe200000000ff */
[----:B------:R-:W-:Y:S02]  /*1cab0*/  IMAD.U32 R0, RZ, RZ, UR24 ;  /* 0x00000018ff007e24 */ /* 0x000fe4000f8e00ff */
[----:B------:R-:W1:Y:S01]  /*1cac0*/  MUFU.EX2 R72, R142 ;  /* 0x0000008e00487308 */ /* 0x000e620000000800 */
[----:B------:R-:W-:Y:S01]  /*1cad0*/  FADD.FTZ R76, R82, R76 ;  /* 0x0000004c524c7221 */ /* 0x000fe20000010000 */
[----:B------:R-:W-:Y:S01]  /*1cae0*/  FADD.FTZ R2, R78, R75 ;  /* 0x0000004b4e027221 */ /* 0x000fe20000010000 */
[----:B------:R-:W-:Y:S01]  /*1caf0*/  FADD.FTZ R75, R85, R77 ;  /* 0x0000004d554b7221 */ /* 0x000fe20000010000 */
[----:B------:R-:W-:Y:S01]  /*1cb00*/  LOP3.LUT R0, R137, UR37, R0, 0x96, !PT ;  /* 0x0000002589007c12 */ /* 0x000fe2000f8e9600 */
[----:B------:R-:W-:Y:S05]  /*1cb10*/  IMAD.MOV.U32 R137, RZ, RZ, R93 ;  /* 0x000000ffff897224 */ /* 0x000fea00078e005d */
[----:B------:R-:W2:Y:S01]  /*1cb20*/  MUFU.EX2 R77, R151 ;  /* 0x00000097004d7308 */ /* 0x000ea20000000800 */
[----:B------:R-:W-:Y:S02]  /*1cb30*/  IMAD.MOV.U32 R137, RZ, RZ, R105 ;  /* 0x000000ffff897224 */ /* 0x000fe400078e0069 */
[----:B------:R-:W-:Y:S07]  /*1cb40*/  IMAD.WIDE.U32 R78, R0, -0x326172a9, RZ ;  /* 0xcd9e8d57004e7825 */ /* 0x000fee00078e00ff */
[----:B------:R-:W3:Y:S01]  /*1cb50*/  MUFU.EX2 R85, R160 ;  /* 0x000000a000557308 */ /* 0x000ee20000000800 */
[----:B------:R-:W-:Y:S01]  /*1cb60*/  IMAD.MOV.U32 R139, RZ, RZ, R137 ;  /* 0x000000ffff8b7224 */ /* 0x000fe200078e0089 */
[C---:B------:R-:W-:Y:S02]  /*1cb70*/  LOP3.LUT R0, R79.reuse, R109, RZ, 0x3c, !PT ;  /* 0x0000006d4f007212 */ /* 0x040fe400078e3cff */
[----:B------:R-:W-:Y:S06]  /*1cb80*/  LOP3.LUT R112, R78, R197, RZ, 0x3c, !PT ;  /* 0x000000c54e707212 */ /* 0x000fec00078e3cff */
[----:B------:R4:W-:Y:S01]  /*1cb90*/  MUFU.EX2 R109, R192 ;  /* 0x000000c0006d7308 */ /* 0x0009e20000000800 */
[----:B------:R-:W-:Y:S09]  /*1cba0*/  LOP3.LUT R108, R79, R108, RZ, 0x3c, !PT ;  /* 0x0000006c4f6c7212 */ /* 0x000ff200078e3cff */
[----:B------:R1:W3:Y:S01]  /*1cbb0*/  MUFU.EX2 R79, R169 ;  /* 0x000000a9004f7308 */ /* 0x0002e20000000800 */
[----:B----4-:R-:W-:Y:S02]  /*1cbc0*/  LOP3.LUT R192, R115, 0xff, RZ, 0xc0, !PT ;  /* 0x000000ff73c07812 */ /* 0x010fe400078ec0ff */
[----:B-1----:R-:W-:Y:S01]  /*1cbd0*/  PRMT R169, R244, 0x7772, RZ ;  /* 0x00007772f4a97816 */ /* 0x002fe200000000ff */
[----:B-----5:R-:W-:Y:S05]  /*1cbe0*/  @P4 HADD2 R3, -R88.H0_H0, -RZ.H0_H0 ;  /* 0xa00000ff58034230 */ /* 0x020fea0000000900 */
[----:B------:R-:W-:Y:S01]  /*1cbf0*/  PRMT R83, R3, 0x7610, R83 ;  /* 0x0000761003537816 */ /* 0x000fe20000000053 */
[----:B------:R1:W-:Y:S03]  /*1cc00*/  @P4 STL.S16 [R1+0x1c], R3 ;  /* 0x00001c0301004387 */ /* 0x0003e60000100600 */
[----:B------:R-:W-:Y:S01]  /*1cc10*/  @P4 PRMT R88, R83, 0x5410, RZ ;  /* 0x0000541053584816 */ /* 0x000fe200000000ff */
[----:B------:R4:W5:Y:S01]  /*1cc20*/  LDL.S16 R100, [R1+0x18] ;  /* 0x0000180001647983 */ /* 0x0009620000100600 */
[----:B------:R-:W-:Y:S01]  /*1cc30*/  ISETP.GT.U32.AND P4, PT, R229, UR12, PT ;  /* 0x0000000ce5007c0c */ /* 0x000fe2000bf84070 */
[----:B------:R-:W-:Y:S04]  /*1cc40*/  IMAD.WIDE.U32 R82, R0, -0x2daee0ad, RZ ;  /* 0xd2511f5300527825 */ /* 0x000fe800078e00ff */
[----:B------:R-:W-:Y:S01]  /*1cc50*/  FADD.FTZ R0, R72, R74 ;  /* 0x0000004a48007221 */ /* 0x000fe20000010000 */
[----:B------:R-:W-:Y:S02]  /*1cc60*/  F2FP.F16.F32.PACK_AB R72, R84, R72 ;  /* 0x000000485448723e */ /* 0x000fe400000000ff */
[----:B------:R-:W-:Y:S01]  /*1cc70*/  LOP3.LUT R74, R106, UR11, R83, 0x96, !PT ;  /* 0x0000000b6a4a7c12 */ /* 0x000fe2000f8e9653 */
[----:B------:R-:W-:Y:S01]  /*1cc80*/  FADD.FTZ R84, R84, R0 ;  /* 0x0000000054547221 */ /* 0x000fe20000010000 */
[----:B------:R4:W4:Y:S01]  /*1cc90*/  LDL.S16 R106, [R1+0x4c] ;  /* 0x00004c00016a7983 */ /* 0x0009220000100600 */
[----:B------:R3:W3:Y:S01]  /*1cca0*/  MUFU.EX2 R83, R170 ;  /* 0x000000aa00537308 */ /* 0x0006e20000000800 */
[----:B------:R-:W-:Y:S01]  /*1ccb0*/  FADD.FTZ R0, R86, R76 ;  /* 0x0000004c56007221 */ /* 0x000fe20000010000 */
[----:B-1----:R-:W-:Y:S01]  /*1ccc0*/  LOP3.LUT R3, R78, R196, RZ, 0x3c, !PT ;  /* 0x000000c44e037212 */ /* 0x002fe200078e3cff */
[----:B------:R-:W-:Y:S01]  /*1ccd0*/  FADD.FTZ R78, R80, R2 ;  /* 0x00000002504e7221 */ /* 0x000fe20000010000 */
[----:B--2---:R-:W-:Y:S01]  /*1cce0*/  FADD.FTZ R2, R77, R75 ;  /* 0x0000004b4d027221 */ /* 0x004fe20000010000 */
[C---:B---3--:R-:W-:Y:S01]  /*1ccf0*/  F2FP.F16.F32.PACK_AB R75, R85.reuse, R86 ;  /* 0x00000056554b723e */ /* 0x048fe200000000ff */
[----:B------:R-:W-:Y:S01]  /*1cd00*/  FADD.FTZ R85, R85, R0 ;  /* 0x0000000055557221 */ /* 0x000fe20000010000 */
[----:B------:R-:W-:Y:S01]  /*1cd10*/  F2FP.F16.F32.PACK_AB R77, R99, R77 ;  /* 0x0000004d634d723e */ /* 0x000fe200000000ff */
[----:B------:R-:W-:Y:S01]  /*1cd20*/  IMAD.WIDE.U32 R92, R3, -0x2daee0ad, RZ ;  /* 0xd2511f53035c7825 */ /* 0x000fe200078e00ff */
[----:B------:R-:W-:Y:S02]  /*1cd30*/  PRMT R3, R72, 0x7632, R3 ;  /* 0x0000763248037816 */ /* 0x000fe40000000003 */
[----:B------:R-:W-:Y:S01]  /*1cd40*/  PRMT R170, R244, 0x7773, RZ ;  /* 0x00007773f4aa7816 */ /* 0x000fe200000000ff */
[----:B------:R-:W-:Y:S01]  /*1cd50*/  FADD.FTZ R0, R79, R78 ;  /* 0x0000004e4f007221 */ /* 0x000fe20000010000 */
[----:B------:R-:W-:Y:S01]  /*1cd60*/  LOP3.LUT R80, R82, UR10, R93, 0x96, !PT ;  /* 0x0000000a52507c12 */ /* 0x000fe2000f8e965d */
[----:B------:R-:W1:Y:S01]  /*1cd70*/  MUFU.EX2 R78, R166 ;  /* 0x000000a6004e7308 */ /* 0x000e620000000800 */
[----:B------:R-:W-:Y:S01]  /*1cd80*/  PRMT R93, R72, 0x5410, R3 ;  /* 0x00005410485d7816 */ /* 0x000fe20000000003 */
[----:B------:R-:W-:Y:S01]  /*1cd90*/  FADD.FTZ R2, R99, R2 ;  /* 0x0000000263027221 */ /* 0x000fe20000010000 */
[C---:B------:R-:W-:Y:S07]  /*1cda0*/  F2FP.F16.F32.PACK_AB R79, R83.reuse, R79 ;  /* 0x0000004f534f723e */ /* 0x040fee00000000ff */
[----:B------:R-:W2:Y:S01]  /*1cdb0*/  MUFU.EX2 R99, R168 ;  /* 0x000000a800637308 */ /* 0x000ea20000000800 */
[----:B-1----:R-:W-:Y:S01]  /*1cdc0*/  FADD.FTZ R2, R78, R2 ;  /* 0x000000024e027221 */ /* 0x002fe20000010000 */
[----:B-----5:R-:W-:Y:S05]  /*1cdd0*/  @P4 HADD2 R100, -R72.H0_H0, -RZ.H0_H0 ;  /* 0xa00000ff48644230 */ /* 0x020fea0000000900 */
[----:B------:R-:W-:Y:S01]  /*1cde0*/  PRMT R82, R100, 0x7610, R82 ;  /* 0x0000761064527816 */ /* 0x000fe20000000052 */
[----:B------:R1:W-:Y:S03]  /*1cdf0*/  @P4 STL.S16 [R1+0x18], R100 ;  /* 0x0000186401004387 */ /* 0x0003e60000100600 */
[----:B------:R-:W-:Y:S01]  /*1ce00*/  @P4 PRMT R72, R82, 0x5410, RZ ;  /* 0x0000541052484816 */ /* 0x000fe200000000ff */
[----:B------:R3:W5:Y:S01]  /*1ce10*/  LDL.S16 R105, [R1+0x60] ;  /* 0x0000600001697983 */ /* 0x0007620000100600 */
[----:B------:R-:W-:Y:S11]  /*1ce20*/  ISETP.GT.U32.AND P4, PT, R228, UR12, PT ;  /* 0x0000000ce4007c0c */ /* 0x000ff6000bf84070 */
[----:B------:R-:W-:Y:S02]  /*1ce30*/  @!UPT UIADD3 URZ, UPT, UPT, URZ, URZ, URZ ;  /* 0x000000fffffff290 */ /* 0x000fe4000fffe0ff */
[----:B----4-:R-:W-:Y:S05]  /*1ce40*/  @P4 HADD2 R106, -R3.H0_H0, -RZ.H0_H0 ;  /* 0xa00000ff036a4230 */ /* 0x010fea0000000900 */
[----:B------:R-:W-:Y:S01]  /*1ce50*/  PRMT R86, R106, 0x7610, R86 ;  /* 0x000076106a567816 */ /* 0x000fe20000000056 */
[----:B------:R4:W-:Y:S01]  /*1ce60*/  @P4 STL.S16 [R1+0x4c], R106 ;  /* 0x00004c6a01004387 */ /* 0x0009e20000100600 */
[----:B-1----:R-:W-:Y:S04]  /*1ce70*/  IMAD.WIDE.U32 R100, R74, -0x326172a9, RZ ;  /* 0xcd9e8d574a647825 */ /* 0x002fe800078e00ff */
[----:B------:R-:W-:Y:S01]  /*1ce80*/  FADD.FTZ R74, R83, R0 ;  /* 0x00000000534a7221 */ /* 0x000fe20000010000 */
[----:B------:R-:W-:Y:S01]  /*1ce90*/  @P4 PRMT R3, R86, 0x5410, RZ ;  /* 0x0000541056034816 */ /* 0x000fe200000000ff */
[----:B------:R3:W3:Y:S01]  /*1cea0*/  LDL.S16 R118, [R1+0x78] ;  /* 0x0000780001767983 */ /* 0x0006e20000100600 */
[----:B------:R-:W-:Y:S01]  /*1ceb0*/  ISETP.LE.U32.AND P4, PT, R162, UR12, PT ;  /* 0x0000000ca2007c0c */ /* 0x000fe2000bf83070 */
[--C-:B------:R-:W-:Y:S01]  /*1cec0*/  FADD.FTZ R0, R102, R84.reuse ;  /* 0x0000005466007221 */ /* 0x100fe20000010000 */
[----:B------:R-:W-:Y:S01]  /*1ced0*/  LOP3.LUT R82, R136, UR17, R101, 0x96, !PT ;  /* 0x0000001188527c12 */ /* 0x000fe2000f8e9665 */
[----:B------:R1:W3:Y:S01]  /*1cee0*/  LDL.S16 R116, [R1+0x74] ;  /* 0x0000740001747983 */ /* 0x0002e20000100600 */
[----:B------:R-:W-:Y:S01]  /*1cef0*/  PRMT R84, R79, 0x7632, R84 ;  /* 0x000076324f547816 */ /* 0x000fe20000000054 */
[----:B------:R-:W-:Y:S01]  /*1cf00*/  IMAD.MOV.U32 R136, RZ, RZ, R104 ;  /* 0x000000ffff887224 */ /* 0x000fe200078e0068 */
[----:B------:R-:W-:Y:S01]  /*1cf10*/  MUFU.EX2 R86, R158 ;  /* 0x0000009e00567308 */ /* 0x000fe20000000800 */
[----:B------:R-:W-:Y:S09]  /*1cf20*/  IMAD.WIDE.U32 R82, R82, -0x2daee0ad, RZ ;  /* 0xd2511f5352527825 */ /* 0x000ff200078e00ff */
[----:B------:R-:W1:Y:S01]  /*1cf30*/  MUFU.EX2 R104, R167 ;  /* 0x000000a700687308 */ /* 0x000e620000000800 */
[----:B------:R-:W-:Y:S01]  /*1cf40*/  IMAD.MOV.U32 R138, RZ, RZ, R136 ;  /* 0x000000ffff8a7224 */ /* 0x000fe200078e0088 */
[----:B------:R-:W-:Y:S02]  /*1cf50*/  LOP3.LUT R76, R92, UR9, R83, 0x96, !PT ;  /* 0x000000095c4c7c12 */ /* 0x000fe4000f8e9653 */
[C---:B--2---:R-:W-:Y:S06]  /*1cf60*/  F2FP.F16.F32.PACK_AB R83, R99.reuse, R102 ;  /* 0x000000666353723e */ /* 0x044fec00000000ff */
[----:B------:R-:W2:Y:S01]  /*1cf70*/  MUFU.EX2 R92, R159 ;  /* 0x0000009f005c7308 */ /* 0x000ea20000000800 */
[----:B----4-:R-:W-:Y:S04]  /*1cf80*/  IMAD.WIDE.U32 R106, R80, -0x326172a9, RZ ;  /* 0xcd9e8d57506a7825 */ /* 0x010fe800078e00ff */
[----:B------:R-:W-:Y:S05]  /*1cf90*/  FADD.FTZ R80, R99, R0 ;  /* 0x0000000063507221 */ /* 0x000fea0000010000 */
[----:B------:R-:W4:Y:S01]  /*1cfa0*/  MUFU.EX2 R101, R194 ;  /* 0x000000c200657308 */ /* 0x000f220000000800 */
[----:B------:R-:W-:Y:S09]  /*1cfb0*/  LOP3.LUT R0, R100, UR16, R107, 0x96, !PT ;  /* 0x0000001064007c12 */ /* 0x000ff2000f8e966b */
[----:B------:R-:W-:Y:S01]  /*1cfc0*/  MUFU.EX2 R136, R217 ;  /* 0x000000d900887308 */ /* 0x000fe20000000800 */
[C---:B-1----:R-:W-:Y:S01]  /*1cfd0*/  F2FP.F16.F32.PACK_AB R78, R104.reuse, R78 ;  /* 0x0000004e684e723e */ /* 0x042fe200000000ff */
[--C-:B------:R-:W-:Y:S01]  /*1cfe0*/  FADD.FTZ R104, R104, R2.reuse ;  /* 0x0000000268687221 */ /* 0x100fe20000010000 */
[----:B------:R-:W-:Y:S01]  /*1cff0*/  PRMT R2, R73, 0x7632, R2 ;  /* 0x0000763249027816 */ /* 0x000fe20000000002 */
[----:B------:R-:W-:Y:S01]  /*1d000*/  IMAD.WIDE.U32 R160, R0, -0x2daee0ad, RZ ;  /* 0xd2511f5300a07825 */ /* 0x000fe200078e00ff */
[----:B--2---:R-:W-:Y:S05]  /*1d010*/  F2FP.F16.F32.PACK_AB R123, R86, R92 ;  /* 0x0000005c567b723e */ /* 0x004fea00000000ff */
[----:B------:R-:W-:Y:S01]  /*1d020*/  MUFU.EX2 R107, R195 ;  /* 0x000000c3006b7308 */ /* 0x000fe20000000800 */
[----:B------:R-:W-:Y:S01]  /*1d030*/  LOP3.LUT R159, R2, 0xff, RZ, 0xc0, !PT ;  /* 0x000000ff029f7812 */ /* 0x000fe200078ec0ff */
[----:B------:R-:W-:Y:S01]  /*1d040*/  FADD.FTZ R0, R92, R85 ;  /* 0x000000555c007221 */ /* 0x000fe20000010000 */
[----:B------:R-:W-:Y:S02]  /*1d050*/  LOP3.LUT R100, R82, UR8, R161, 0x96, !PT ;  /* 0x0000000852647c12 */ /* 0x000fe4000f8e96a1 */
[----:B------:R-:W-:Y:S01]  /*1d060*/  SHF.R.U32.HI R161, RZ, 0x18, R73 ;  /* 0x00000018ffa17819 */ /* 0x000fe20000011649 */
[----:B------:R-:W-:Y:S01]  /*1d070*/  FADD.FTZ R85, R86, R0 ;  /* 0x0000000056557221 */ /* 0x000fe20000010000 */
[----:B----4-:R-:W-:Y:S01]  /*1d080*/  F2FP.F16.F32.PACK_AB R86, R101, R103 ;  /* 0x000000676556723e */ /* 0x010fe200000000ff */
[----:B------:R-:W-:Y:S01]  /*1d090*/  FADD.FTZ R0, R103, R74 ;  /* 0x0000004a67007221 */ /* 0x000fe20000010000 */
[----:B------:R-:W-:Y:S01]  /*1d0a0*/  PRMT R82, R83, 0x7632, R82 ;  /* 0x0000763253527816 */ /* 0x000fe20000000052 */
[----:B------:R-:W-:Y:S01]  /*1d0b0*/  IMAD.WIDE.U32 R102, R76, -0x326172a9, RZ ;  /* 0xcd9e8d574c667825 */ /* 0x000fe200078e00ff */
[----:B------:R-:W-:Y:S01]  /*1d0c0*/  PRMT R81, R78, 0x7632, R81 ;  /* 0x000076324e517816 */ /* 0x000fe20000000051 */
[----:B------:R-:W1:Y:S02]  /*1d0d0*/  MUFU.EX2 R74, R198 ;  /* 0x000000c6004a7308 */ /* 0x000e640000000800 */
[----:B------:R-:W-:Y:S01]  /*1d0e0*/  FADD.FTZ R92, R101, R0 ;  /* 0x00000000655c7221 */ /* 0x000fe20000010000 */
[----:B------:R-:W-:Y:S01]  /*1d0f0*/  FADD.FTZ R0, R128, R80 ;  /* 0x0000005080007221 */ /* 0x000fe20000010000 */
[----:B------:R-:W-:Y:S01]  /*1d100*/  LOP3.LUT R131, R106, UR15, R103, 0x96, !PT ;  /* 0x0000000f6a837c12 */ /* 0x000fe2000f8e9667 */
[----:B------:R-:W-:Y:S01]  /*1d110*/  IMAD.WIDE.U32 R100, R100, -0x326172a9, RZ ;  /* 0xcd9e8d5764647825 */ /* 0x000fe200078e00ff */
[----:B------:R-:W-:Y:S02]  /*1d120*/  PRMT R106, R83, 0x5410, R82 ;  /* 0x00005410536a7816 */ /* 0x000fe40000000052 */
[C---:B------:R-:W-:Y:S01]  /*1d130*/  F2FP.F16.F32.PACK_AB R128, R109.reuse, R128 ;  /* 0x000000806d80723e */ /* 0x040fe200000000ff */
[--C-:B------:R-:W-:Y:S01]  /*1d140*/  FADD.FTZ R76, R109, R0.reuse ;  /* 0x000000006d4c7221 */ /* 0x100fe20000010000 */
[----:B------:R-:W-:Y:S01]  /*1d150*/  F2FP.F16.F32.PACK_AB R80, R113, R114 ;  /* 0x000000727150723e */ /* 0x000fe200000000ff */
[----:B------:R-:W-:Y:S01]  /*1d160*/  IMAD.WIDE.U32 R108, R108, -0x2daee0ad, RZ ;  /* 0xd2511f536c6c7825 */ /* 0x000fe200078e00ff */
[C---:B------:R-:W-:Y:S02]  /*1d170*/  PRMT R153, R100.reuse, 0x7772, RZ ;  /* 0x0000777264997816 */ /* 0x040fe400000000ff */
[----:B------:R-:W-:Y:S02]  /*1d180*/  PRMT R151, R100, 0x7773, RZ ;  /* 0x0000777364977816 */ /* 0x000fe400000000ff */
[----:B-1----:R-:W-:Y:S01]  /*1d190*/  F2FP.F16.F32.PACK_AB R73, R74, R107 ;  /* 0x0000006b4a49723e */ /* 0x002fe200000000ff */
[----:B-----5:R-:W-:Y:S05]  /*1d1a0*/  @!P4 HADD2 R105, -R79.H0_H0, -RZ.H0_H0 ;  /* 0xa00000ff4f69c230 */ /* 0x020fea0000000900 */
[----:B------:R-:W-:Y:S01]  /*1d1b0*/  PRMT R99, R105, 0x7610, R99 ;  /* 0x0000761069637816 */ /* 0x000fe20000000063 */
[----:B------:R1:W-:Y:S04]  /*1d1c0*/  @!P4 STL.S16 [R1+0x60], R105 ;  /* 0x000060690100c387 */ /* 0x0003e80000100600 */
[----:B------:R2:W4:Y:S01]  /*1d1d0*/  LDL.S16 R119, [R1+0x90] ;  /* 0x0000900001777983 */ /* 0x0005220000100600 */
[----:B---3--:R-:W-:Y:S05]  /*1d1e0*/  @!P1 HADD2 R118, -R84.H0_H0, -RZ.H0_H0 ;  /* 0xa00000ff54769230 */ /* 0x008fea0000000900 */
[----:B------:R-:W-:Y:S01]  /*1d1f0*/  PRMT R0, R118, 0x7610, R0 ;  /* 0x0000761076007816 */ /* 0x000fe20000000000 */
[----:B------:R3:W-:Y:S01]  /*1d200*/  @!P1 STL.S16 [R1+0x78], R118 ;  /* 0x0000787601009387 */ /* 0x0007e20000100600 */
[----:B-1----:R-:W-:Y:S02]  /*1d210*/  PRMT R105, R79, 0x5410, R84 ;  /* 0x000054104f697816 */ /* 0x002fe40000000054 */
[----:B------:R-:W-:Y:S02]  /*1d220*/  @!P4 PRMT R79, R99, 0x5410, RZ ;  /* 0x00005410634fc816 */ /* 0x000fe400000000ff */
[----:B------:R-:W-:Y:S02]  /*1d230*/  ISETP.LE.U32.AND P4, PT, R159, UR12, PT ;  /* 0x0000000c9f007c0c */ /* 0x000fe4000bf83070 */
[----:B------:R-:W-:Y:S01]  /*1d240*/  @!P1 PRMT R84, R0, 0x5410, RZ ;  /* 0x0000541000549816 */ /* 0x000fe200000000ff */
[----:B------:R-:W-:Y:S01]  /*1d250*/  FADD.FTZ R0, R107, R104 ;  /* 0x000000686b007221 */ /* 0x000fe20000010000 */
[----:B------:R-:W-:Y:S01]  /*1d260*/  ISETP.LE.U32.AND P1, PT, R161, UR12, PT ;  /* 0x0000000ca1007c0c */ /* 0x000fe2000bf23070 */
[----:B------:R-:W-:Y:S01]  /*1d270*/  MUFU.EX2 R107, R212 ;  /* 0x000000d4006b7308 */ /* 0x000fe20000000800 */
[----:B------:R-:W-:Y:S01]  /*1d280*/  LOP3.LUT R99, R102, UR13, R101, 0x96, !PT ;  /* 0x0000000d66637c12 */ /* 0x000fe2000f8e9665 */
[----:B------:R-:W-:Y:S01]  /*1d290*/  FADD.FTZ R74, R74, R0 ;  /* 0x000000004a4a7221 */ /* 0x000fe20000010000 */
[----:B------:R-:W-:Y:S07]  /*1d2a0*/  FADD.FTZ R0, R117, R85 ;  /* 0x0000005575007221 */ /* 0x000fee0000010000 */
[----:B------:R-:W1:Y:S01]  /*1d2b0*/  MUFU.EX2 R102, R156 ;  /* 0x0000009c00667308 */ /* 0x000e620000000800 */
[----:B------:R-:W-:Y:S01]  /*1d2c0*/  LOP3.LUT R2, R99, 0xffff, RZ, 0xc0, !PT ;  /* 0x0000ffff63027812 */ /* 0x000fe200078ec0ff */
[----:B------:R-:W-:Y:S03]  /*1d2d0*/  @!P4 HADD2 R116, -R83.H0_H0, -RZ.H0_H0 ;  /* 0xa00000ff5374c230 */ /* 0x000fe60000000900 */
[----:B------:R-:W-:Y:S05]  /*1d2e0*/  SHF.R.U32.HI R163, RZ, 0x8, R2 ;  /* 0x00000008ffa37819 */ /* 0x000fea0000011602 */
[----:B------:R-:W5:Y:S01]  /*1d2f0*/  MUFU.EX2 R85, R210 ;  /* 0x000000d200557308 */ /* 0x000f620000000800 */
[----:B------:R-:W-:Y:S02]  /*1d300*/  F2FP.F16.F32.PACK_AB R2, R110, R111 ;  /* 0x0000006f6e02723e */ /* 0x000fe400000000ff */
[----:B------:R-:W-:Y:S01]  /*1d310*/  PRMT R101, R116, 0x7610, R101 ;  /* 0x0000761074657816 */ /* 0x000fe20000000065 */
[----:B------:R2:W-:Y:S03]  /*1d320*/  @!P4 STL.S16 [R1+0x74], R116 ;  /* 0x000074740100c387 */ /* 0x0005e60000100600 */
[----:B------:R-:W-:Y:S01]  /*1d330*/  @!P4 PRMT R83, R101, 0x5410, RZ ;  /* 0x000054106553c816 */ /* 0x000fe200000000ff */
[----:B---3--:R3:W3:Y:S01]  /*1d340*/  LDL.S16 R118, [R1+0xa4] ;  /* 0x0000a40001767983 */ /* 0x0086e20000100600 */
[C---:B-1----:R-:W-:Y:S01]  /*1d350*/  F2FP.F16.F32.PACK_AB R117, R102.reuse, R117 ;  /* 0x000000756675723e */ /* 0x042fe200000000ff */
[----:B------:R-:W-:Y:S01]  /*1d360*/  FADD.FTZ R102, R102, R0 ;  /* 0x0000000066667221 */ /* 0x000fe20000010000 */
[----:B------:R-:W-:Y:S04]  /*1d370*/  LOP3.LUT R0, R163, 0xffff, RZ, 0xc0, !PT ;  /* 0x0000ffffa3007812 */ /* 0x000fe800078ec0ff */
[----:B------:R-:W-:Y:S01]  /*1d380*/  ISETP.LE.U32.AND P4, PT, R0, UR12, PT ;  /* 0x0000000c00007c0c */ /* 0x000fe2000bf83070 */
[----:B------:R-:W-:Y:S04]  /*1d390*/  FADD.FTZ R0, R114, R92 ;  /* 0x0000005c72007221 */ /* 0x000fe80000010000 */
[----:B------:R-:W-:Y:S01]  /*1d3a0*/  FADD.FTZ R101, R113, R0 ;  /* 0x0000000071657221 */ /* 0x000fe20000010000 */
[----:B------:R-:W-:Y:S01]  /*1d3b0*/  FADD.FTZ R0, R111, R76 ;  /* 0x0000004c6f007221 */ /* 0x000fe20000010000 */
[----:B------:R-:W-:Y:S04]  /*1d3c0*/  IMAD.WIDE.U32 R112, R112, -0x2daee0ad, RZ ;  /* 0xd2511f5370707825 */ /* 0x000fe800078e00ff */
[----:B------:R-:W-:Y:S01]  /*1d3d0*/  FADD.FTZ R92, R110, R0 ;  /* 0x000000006e5c7221 */ /* 0x000fe20000010000 */
[----:B------:R-:W-:Y:S01]  /*1d3e0*/  FADD.FTZ R0, R121, R74 ;  /* 0x0000004a79007221 */ /* 0x000fe20000010000 */
[C---:B-----5:R-:W-:Y:S01]  /*1d3f0*/  F2FP.F16.F32.PACK_AB R121, R85.reuse, R121 ;  /* 0x000000795579723e */ /* 0x060fe200000000ff */
[----:B------:R-:W-:Y:S01]  /*1d400*/  FADD.FTZ R74, R120, R102 ;  /* 0x00000066784a7221 */ /* 0x000fe20000010000 */
[----:B------:R-:W-:Y:S01]  /*1d410*/  LOP3.LUT R104, R108, UR10, R113, 0x96, !PT ;  /* 0x0000000a6c687c12 */ /* 0x000fe2000f8e9671 */
[----:B--2---:R-:W1:Y:S01]  /*1d420*/  MUFU.EX2 R116, R213 ;  /* 0x000000d500747308 */ /* 0x004e620000000800 */
[----:B------:R-:W-:Y:S01]  /*1d430*/  FADD.FTZ R76, R85, R0 ;  /* 0x00000000554c7221 */ /* 0x000fe20000010000 */
[----:B------:R-:W-:Y:S02]  /*1d440*/  LOP3.LUT R0, R124, UR11, R109, 0x96, !PT ;  /* 0x0000000b7c007c12 */ /* 0x000fe4000f8e966d */
[----:B------:R-:W-:Y:S06]  /*1d450*/  PRMT R85, R86, 0x7632, R85 ;  /* 0x0000763256557816 */ /* 0x000fec0000000055 */
[----:B------:R-:W-:Y:S01]  /*1d460*/  MUFU.EX2 R124, R214 ;  /* 0x000000d6007c7308 */ /* 0x000fe20000000800 */
[----:B------:R-:W-:Y:S04]  /*1d470*/  IMAD.WIDE.U32 R114, R0, -0x326172a9, RZ ;  /* 0xcd9e8d5700727825 */ /* 0x000fe800078e00ff */
[----:B------:R-:W-:Y:S05]  /*1d480*/  FADD.FTZ R0, R130, R101 ;  /* 0x0000006582007221 */ /* 0x000fea0000010000 */
[----:B------:R-:W-:Y:S01]  /*1d490*/  MUFU.EX2 R109, R215 ;  /* 0x000000d7006d7308 */ /* 0x000fe20000000800 */
[----:B------:R-:W-:Y:S02]  /*1d4a0*/  LOP3.LUT R102, R138, UR17, R115, 0x96, !PT ;  /* 0x000000118a667c12 */ /* 0x000fe4000f8e9673 */
[C---:B-1----:R-:W-:Y:S01]  /*1d4b0*/  F2FP.F16.F32.PACK_AB R130, R116.reuse, R130 ;  /* 0x000000827482723e */ /* 0x042fe200000000ff */
[----:B------:R-:W-:Y:S01]  /*1d4c0*/  FADD.FTZ R110, R116, R0 ;  /* 0x00000000746e7221 */ /* 0x000fe20000010000 */
[----:B------:R-:W-:Y:S01]  /*1d4d0*/  FADD.FTZ R0, R132, R92 ;  /* 0x0000005c84007221 */ /* 0x000fe20000010000 */
[C---:B------:R-:W-:Y:S04]  /*1d4e0*/  F2FP.F16.F32.PACK_AB R132, R107.reuse, R132 ;  /* 0x000000846b84723e */ /* 0x040fe800000000ff */
[----:B------:R-:W-:Y:S01]  /*1d4f0*/  MUFU.EX2 R92, R154 ;  /* 0x0000009a005c7308 */ /* 0x000fe20000000800 */
[----:B------:R-:W-:Y:S01]  /*1d500*/  FADD.FTZ R108, R107, R0 ;  /* 0x000000006b6c7221 */ /* 0x000fe20000010000 */
[----:B------:R-:W-:Y:S08]  /*1d510*/  PRMT R107, R86, 0x5410, R85 ;  /* 0x00005410566b7816 */ /* 0x000ff00000000055 */
[----:B------:R-:W-:Y:S10]  /*1d520*/  MUFU.EX2 R115, R223 ;  /* 0x000000df00737308 */ /* 0x000ff40000000800 */
[----:B------:R-:W-:Y:S01]  /*1d530*/  MUFU.EX2 R116, R218 ;  /* 0x000000da00747308 */ /* 0x000fe20000000800 */
[----:B----4-:R-:W-:Y:S05]  /*1d540*/  @!P1 HADD2 R119, -R82.H0_H0, -RZ.H0_H0 ;  /* 0xa00000ff52779230 */ /* 0x010fea0000000900 */
[----:B------:R-:W-:Y:S01]  /*1d550*/  PRMT R103, R119, 0x7610, R103 ;  /* 0x0000761077677816 */ /* 0x000fe20000000067 */
[----:B------:R1:W-:Y:S03]  /*1d560*/  @!P1 STL.S16 [R1+0x90], R119 ;  /* 0x0000907701009387 */ /* 0x0003e60000100600 */
[----:B------:R-:W-:Y:S01]  /*1d570*/  @!P1 PRMT R82, R103, 0x5410, RZ ;  /* 0x0000541067529816 */ /* 0x000fe200000000ff */
[----:B------:R2:W4:Y:S01]  /*1d580*/  LDL.S16 R137, [R1+0xc4] ;  /* 0x0000c40001897983 */ /* 0x0005220000100600 */
[----:B------:R-:W-:Y:S01]  /*1d590*/  ISETP.LE.U32.AND P1, PT, R192, UR12, PT ;  /* 0x0000000cc0007c0c */ /* 0x000fe2000bf23070 */
[----:B------:R-:W5:Y:S02]  /*1d5a0*/  MUFU.EX2 R103, R155 ;  /* 0x0000009b00677308 */ /* 0x000f640000000800 */
[----:B------:R2:W2:Y:S01]  /*1d5b0*/  LDL.S16 R129, [R1+0xc0] ;  /* 0x0000c00001817983 */ /* 0x0004a20000100600 */
[C---:B-----5:R-:W-:Y:S01]  /*1d5c0*/  F2FP.F16.F32.PACK_AB R120, R103.reuse, R120 ;  /* 0x000000786778723e */ /* 0x060fe200000000ff */
[----:B------:R-:W-:Y:S01]  /*1d5d0*/  FADD.FTZ R101, R103, R74 ;  /* 0x0000004a67657221 */ /* 0x000fe20000010000 */
[--C-:B------:R-:W-:Y:S01]  /*1d5e0*/  FADD.FTZ R74, R124, R76.reuse ;  /* 0x0000004c7c4a7221 */ /* 0x100fe20000010000 */
[----:B------:R-:W-:Y:S01]  /*1d5f0*/  PRMT R76, R77, 0x7632, R76 ;  /* 0x000076324d4c7816 */ /* 0x000fe2000000004c */
[----:B------:R-:W-:Y:S01]  /*1d600*/  IMAD.WIDE.U32 R102, R102, -0x2daee0ad, RZ ;  /* 0xd2511f5366667825 */ /* 0x000fe200078e00ff */
[----:B-1----:R-:W-:Y:S02]  /*1d610*/  PRMT R119, R140, 0x7771, RZ ;  /* 0x000077718c777816 */ /* 0x002fe400000000ff */
[----:B------:R-:W-:Y:S01]  /*1d620*/  F2FP.F16.F32.PACK_AB R124, R109, R124 ;  /* 0x0000007c6d7c723e */ /* 0x000fe200000000ff */
[----:B------:R-:W-:Y:S01]  /*1d630*/  FADD.FTZ R0, R125, R101 ;  /* 0x000000657d007221 */ /* 0x000fe20000010000 */
[----:B------:R-:W-:Y:S01]  /*1d640*/  F2FP.F16.F32.PACK_AB R125, R92, R125 ;  /* 0x0000007d5c7d723e */ /* 0x000fe200000000ff */
[----:B------:R-:W-:Y:S01]  /*1d650*/  FADD.FTZ R109, R109, R74 ;  /* 0x0000004a6d6d7221 */ /* 0x000fe20000010000 */
[----:B------:R-:W-:Y:S01]  /*1d660*/  FADD.FTZ R74, R136, R108 ;  /* 0x0000006c884a7221 */ /* 0x000fe20000010000 */
[----:B------:R-:W-:Y:S01]  /*1d670*/  F2FP.F16.F32.PACK_AB R136, R115, R136 ;  /* 0x000000887388723e */ /* 0x000fe200000000ff */
[----:B---3--:R-:W-:Y:S05]  /*1d680*/  @!P1 HADD2 R118, -R86.H0_H0, -RZ.H0_H0 ;  /* 0xa00000ff56769230 */ /* 0x008fea0000000900 */
[----:B------:R1:W-:Y:S01]  /*1d690*/  @!P1 STL.S16 [R1+0xa4], R118 ;  /* 0x0000a47601009387 */ /* 0x0003e20000100600 */
[----:B------:R-:W-:Y:S03]  /*1d6a0*/  PRMT R111, R118, 0x7610, R111 ;  /* 0x00007610766f7816 */ /* 0x000fe6000000006f */
[----:B------:R3:W5:Y:S01]  /*1d6b0*/  LDL.S16 R142, [R1+0xe0] ;  /* 0x0000e000018e7983 */ /* 0x0007620000100600 */
[----:B------:R-:W-:Y:S02]  /*1d6c0*/  @!P1 PRMT R86, R111, 0x5410, RZ ;  /* 0x000054106f569816 */ /* 0x000fe400000000ff */
[----:B------:R-:W-:Y:S02]  /*1d6d0*/  ISETP.GT.U32.AND P1, PT, R119, UR12, PT ;  /* 0x0000000c77007c0c */ /* 0x000fe4000bf24070 */
[----:B------:R-:W-:Y:S01]  /*1d6e0*/  LOP3.LUT R111, R112, UR9, R103, 0x96, !PT ;  /* 0x00000009706f7c12 */ /* 0x000fe2000f8e9667 */
[----:B------:R-:W-:Y:S04]  /*1d6f0*/  IMAD.WIDE.U32 R112, R104, -0x326172a9, RZ ;  /* 0xcd9e8d5768707825 */ /* 0x000fe800078e00ff */
[----:B------:R-:W-:Y:S01]  /*1d700*/  FADD.FTZ R103, R92, R0 ;  /* 0x000000005c677221 */ /* 0x000fe20000010000 */
[----:B------:R-:W-:Y:S01]  /*1d710*/  FADD.FTZ R92, R127, R110 ;  /* 0x0000006e7f5c7221 */ /* 0x000fe20000010000 */
[----:B------:R-:W-:Y:S01]  /*1d720*/  LOP3.LUT R104, R114, UR16, R113, 0x96, !PT ;  /* 0x0000001072687c12 */ /* 0x000fe2000f8e9671 */
[----:B------:R-:W-:Y:S01]  /*1d730*/  MUFU.EX2 R110, R219 ;  /* 0x000000db006e7308 */ /* 0x000fe20000000800 */
[----:B------:R-:W-:Y:S01]  /*1d740*/  FADD.FTZ R113, R115, R74 ;  /* 0x0000004a73717221 */ /* 0x000fe20000010000 */
[----:B------:R-:W-:Y:S02]  /*1d750*/  FADD.FTZ R74, R116, R103 ;  /* 0x00000067744a7221 */ /* 0x000fe40000010000 */
[----:B------:R-:W-:Y:S06]  /*1d760*/  IMAD.WIDE.U32 R154, R104, -0x2daee0ad, RZ ;  /* 0xd2511f53689a7825 */ /* 0x000fec00078e00ff */
[----:B-1----:R-:W1:Y:S01]  /*1d770*/  MUFU.EX2 R118, R226 ;  /* 0x000000e200767308 */ /* 0x002e620000000800 */
[----:B------:R-:W-:Y:S01]  /*1d780*/  LOP3.LUT R108, R102, UR8, R155, 0x96, !PT ;  /* 0x00000008666c7c12 */ /* 0x000fe2000f8e969b */
[----:B------:R-:W-:Y:S01]  /*1d790*/  IMAD.WIDE.U32 R102, R111, -0x326172a9, RZ ;  /* 0xcd9e8d576f667825 */ /* 0x000fe200078e00ff */
[----:B------:R-:W-:Y:S03]  /*1d7a0*/  PRMT R155, R100, 0x7771, RZ ;  /* 0x00007771649b7816 */ /* 0x000fe600000000ff */
[C---:B-1----:R-:W-:Y:S01]  /*1d7b0*/  FADD.FTZ R114, R118.reuse, R92 ;  /* 0x0000005c76727221 */ /* 0x042fe20000010000 */
[----:B------:R-:W-:Y:S02]  /*1d7c0*/  PRMT R92, R77, 0x5410, R76 ;  /* 0x000054104d5c7816 */ /* 0x000fe4000000004c */
[----:B------:R-:W-:Y:S02]  /*1d7d0*/  F2FP.F16.F32.PACK_AB R0, R118, R127 ;  /* 0x0000007f7600723e */ /* 0x000fe400000000ff */
[----:B------:R-:W-:Y:S02]  /*1d7e0*/  PRMT R118, R140, 0x7773, RZ ;  /* 0x000077738c767816 */ /* 0x000fe400000000ff */
[----:B------:R-:W-:Y:S02]  /*1d7f0*/  F2FP.F16.F32.PACK_AB R127, R110, R116 ;  /* 0x000000746e7f723e */ /* 0x000fe400000000ff */
[C---:B------:R-:W-:Y:S02]  /*1d800*/  PRMT R116, R140.reuse, 0x7772, RZ ;  /* 0x000077728c747816 */ /* 0x040fe400000000ff */
[----:B------:R-:W-:Y:S01]  /*1d810*/  LOP3.LUT R140, R140, 0xff, RZ, 0xc0, !PT ;  /* 0x000000ff8c8c7812 */ /* 0x000fe200078ec0ff */
[----:B----4-:R-:W-:Y:S02]  /*1d820*/  @!P5 HADD2 R137, -R77.H0_H0, -RZ.H0_H0 ;  /* 0xa00000ff4d89d230 */ /* 0x010fe40000000900 */
[----:B--2---:R-:W-:Y:S03]  /*1d830*/  @P1 HADD2 R129, -R76.H0_H0, -RZ.H0_H0 ;  /* 0xa00000ff4c811230 */ /* 0x004fe60000000900 */
[----:B------:R1:W-:Y:S01]  /*1d840*/  @!P5 STL.S16 [R1+0xc4], R137 ;  /* 0x0000c4890100d387 */ /* 0x0003e20000100600 */
[----:B------:R-:W-:Y:S03]  /*1d850*/  PRMT R101, R137, 0x7610, R101 ;  /* 0x0000761089657816 */ /* 0x000fe60000000065 */
[----:B------:R2:W-:Y:S01]  /*1d860*/  @P1 STL.S16 [R1+0xc0], R129 ;  /* 0x0000c08101001387 */ /* 0x0005e20000100600 */
[----:B------:R-:W-:Y:S02]  /*1d870*/  PRMT R134, R129, 0x7610, R134 ;  /* 0x0000761081867816 */ /* 0x000fe40000000086 */
[----:B------:R-:W-:Y:S01]  /*1d880*/  @!P5 PRMT R77, R101, 0x5410, RZ ;  /* 0x00005410654dd816 */ /* 0x000fe200000000ff */
[----:B------:R3:W4:Y:S01]  /*1d890*/  LDL.S16 R139, [R1+0xd8] ;  /* 0x0000d800018b7983 */ /* 0x0007220000100600 */
[----:B------:R-:W-:Y:S01]  /*1d8a0*/  @P1 PRMT R76, R134, 0x5410, RZ ;  /* 0x00005410864c1816 */ /* 0x000fe200000000ff */
[----:B------:R-:W-:Y:S01]  /*1d8b0*/  FADD.FTZ R101, R126, R109 ;  /* 0x0000006d7e657221 */ /* 0x000fe20000010000 */
[----:B------:R-:W-:Y:S01]  /*1d8c0*/  ISETP.GT.U32.AND P5, PT, R118, UR12, PT ;  /* 0x0000000c76007c0c */ /* 0x000fe2000bfa4070 */
[----:B------:R3:W3:Y:S01]  /*1d8d0*/  LDL.S16 R138, [R1+0xd4] ;  /* 0x0000d400018a7983 */ /* 0x0006e20000100600 */
[----:B------:R-:W-:Y:S01]  /*1d8e0*/  ISETP.GT.U32.AND P1, PT, R116, UR12, PT ;  /* 0x0000000c74007c0c */ /* 0x000fe2000bf24070 */
[C---:B------:R-:W-:Y:S01]  /*1d8f0*/  FADD.FTZ R115, R122.reuse, R101 ;  /* 0x000000657a737221 */ /* 0x040fe20000010000 */
[----:B------:R-:W-:Y:S01]  /*1d900*/  F2FP.F16.F32.PACK_AB R126, R122, R126 ;  /* 0x0000007e7a7e723e */ /* 0x000fe200000000ff */
[----:B------:R3:W3:Y:S01]  /*1d910*/  LDL.S16 R134, [R1+0xd0] ;  /* 0x0000d00001867983 */ /* 0x0006e20000100600 */
[----:B------:R-:W-:Y:S01]  /*1d920*/  LOP3.LUT R122, R112, UR15, R103, 0x96, !PT ;  /* 0x0000000f707a7c12 */ /* 0x000fe2000f8e9667 */
[----:B------:R-:W-:Y:S02]  /*1d930*/  IMAD.WIDE.U32 R108, R108, -0x326172a9, RZ ;  /* 0xcd9e8d576c6c7825 */ /* 0x000fe400078e00ff */
[----:B------:R5:W-:Y:S04]  /*1d940*/  STG.E.U16 desc[UR28][R144.64+0x10], R77 ;  /* 0x0000104d90007986 */ /* 0x000be8000c10151c */
[----:B------:R5:W-:Y:S04]  /*1d950*/  STG.E.U16 desc[UR28][R144.64+0x12], R76 ;  /* 0x0000124c90007986 */ /* 0x000be8000c10151c */
[----:B-1----:R1:W3:Y:S01]  /*1d960*/  LDL.S16 R137, [R1+0xdc] ;  /* 0x0000dc0001897983 */ /* 0x0022e20000100600 */
[--C-:B--2---:R-:W-:Y:S01]  /*1d970*/  FADD.FTZ R129, R110, R74.reuse ;  /* 0x0000004a6e817221 */ /* 0x104fe20000010000 */
[----:B------:R-:W-:Y:S01]  /*1d980*/  PRMT R74, R75, 0x7632, R74 ;  /* 0x000076324b4a7816 */ /* 0x000fe2000000004a */
[----:B------:R-:W-:Y:S01]  /*1d990*/  IMAD.WIDE R110, R245, -0x70, R148 ;  /* 0xffffff90f56e7825 */ /* 0x000fe200078e0294 */
[----:B------:R-:W-:Y:S02]  /*1d9a0*/  PRMT R149, R108, 0x7771, RZ ;  /* 0x000077716c957816 */ /* 0x000fe400000000ff */
[----:B------:R-:W-:Y:S01]  /*1d9b0*/  PRMT R90, R75, 0x5410, R74 ;  /* 0x000054104b5a7816 */ /* 0x000fe2000000004a */
[----:B-----5:R-:W-:Y:S01]  /*1d9c0*/  @P5 HADD2 R142, -R74.H0_H0, -RZ.H0_H0 ;  /* 0xa00000ff4a8e5230 */ /* 0x020fe20000000900 */
[C---:B------:R-:W-:Y:S04]  /*1d9d0*/  PRMT R77, R123.reuse, 0x7610, R77 ;  /* 0x000076107b4d7816 */ /* 0x040fe8000000004d */
[----:B------:R-:W-:Y:S01]  /*1d9e0*/  @P5 STL.S16 [R1+0xe0], R142 ;  /* 0x0000e08e01005387 */ /* 0x000fe20000100600 */
[----:B------:R-:W-:Y:S02]  /*1d9f0*/  PRMT R104, R142, 0x7610, R104 ;  /* 0x000076108e687816 */ /* 0x000fe40000000068 */
[----:B------:R-:W-:Y:S02]  /*1da00*/  PRMT R76, R123, 0x7632, R76 ;  /* 0x000076327b4c7816 */ /* 0x000fe4000000004c */
[----:B------:R-:W-:Y:S01]  /*1da10*/  @P5 PRMT R74, R104, 0x5410, RZ ;  /* 0x00005410684a5816 */ /* 0x000fe200000000ff */
[----:B------:R-:W2:Y:S01]  /*1da20*/  MUFU.EX2 R123, R235 ;  /* 0x000000eb007b7308 */ /* 0x000ea20000000800 */
[----:B------:R1:W5:Y:S01]  /*1da30*/  LDL.S16 R104, [R1+0xcc] ;  /* 0x0000cc0001687983 */ /* 0x0003620000100600 */
[----:B------:R-:W-:Y:S03]  /*1da40*/  ISETP.LE.U32.AND P5, PT, R152, UR12, PT ;  /* 0x0000000c98007c0c */ /* 0x000fe6000bfa3070 */
[----:B------:R-:W-:Y:S10]  /*1da50*/  STG.E.U16 desc[UR28][R110.64+0x12], R74 ;  /* 0x0000124a6e007986 */ /* 0x000ff4000c10151c */
[----:B----4-:R-:W-:Y:S02]  /*1da60*/  @!P5 HADD2 R139, -R78.H0_H0, -RZ.H0_H0 ;  /* 0xa00000ff4e8bd230 */ /* 0x010fe40000000900 */
[----:B---3--:R-:W-:Y:S03]  /*1da70*/  @!P6 HADD2 R138, -R81.H0_H0, -RZ.H0_H0 ;  /* 0xa00000ff518ae230 */ /* 0x008fe60000000900 */
[----:B------:R-:W-:Y:S02]  /*1da80*/  PRMT R135, R139, 0x7610, R135 ;  /* 0x000076108b877816 */ /* 0x000fe40000000087 */
[----:B------:R-:W-:Y:S01]  /*1da90*/  PRMT R103, R138, 0x7610, R103 ;  /* 0x000076108a677816 */ /* 0x000fe20000000067 */
[----:B------:R-:W-:Y:S05]  /*1daa0*/  @P1 HADD2 R137, -R75.H0_H0, -RZ.H0_H0 ;  /* 0xa00000ff4b891230 */ /* 0x000fea0000000900 */
[----:B------:R3:W-:Y:S01]  /*1dab0*/  @P1 STL.S16 [R1+0xdc], R137 ;  /* 0x0000dc8901001387 */ /* 0x0007e20000100600 */
[----:B------:R-:W-:Y:S03]  /*1dac0*/  PRMT R91, R137, 0x7610, R91 ;  /* 0x00007610895b7816 */ /* 0x000fe6000000005b */
[----:B------:R-:W-:Y:S01]  /*1dad0*/  @!P5 STL.S16 [R1+0xd8], R139 ;  /* 0x0000d88b0100d387 */ /* 0x000fe20000100600 */
[----:B------:R-:W-:Y:S03]  /*1dae0*/  @P1 PRMT R75, R91, 0x5410, RZ ;  /* 0x000054105b4b1816 */ /* 0x000fe600000000ff */
[----:B------:R4:W-:Y:S04]  /*1daf0*/  @!P6 STL.S16 [R1+0xd4], R138 ;  /* 0x0000d48a0100e387 */ /* 0x0009e80000100600 */
[----:B------:R2:W-:Y:S01]  /*1db00*/  STG.E.U16 desc[UR28][R110.64+0x10], R75 ;  /* 0x0000104b6e007986 */ /* 0x0005e2000c10151c */
[----:B---3--:R-:W-:Y:S02]  /*1db10*/  LOP3.LUT R137, R87, 0xff, RZ, 0xc0, !PT ;  /* 0x000000ff57897812 */ /* 0x008fe400078ec0ff */
[----:B------:R-:W-:Y:S02]  /*1db20*/  LOP3.LUT R87, R102, UR13, R109, 0x96, !PT ;  /* 0x0000000d66577c12 */ /* 0x000fe4000f8e966d */
[----:B------:R-:W-:Y:S02]  /*1db30*/  ISETP.LE.U32.AND P1, PT, R137, UR12, PT ;  /* 0x0000000c89007c0c */ /* 0x000fe4000bf23070 */
[----:B------:R-:W-:Y:S01]  /*1db40*/  PRMT R102, R78, 0x5410, R81 ;  /* 0x000054104e667816 */ /* 0x000fe20000000051 */
[----:B----4-:R1:W3:Y:S01]  /*1db50*/  LDL.S16 R138, [R1+0xc8] ;  /* 0x0000c800018a7983 */ /* 0x0102e20000100600 */
[----:B------:R-:W-:Y:S02]  /*1db60*/  @!P5 PRMT R78, R135, 0x5410, RZ ;  /* 0x00005410874ed816 */ /* 0x000fe400000000ff */
[----:B------:R-:W-:Y:S02]  /*1db70*/  ISETP.LE.U32.AND P5, PT, R150, UR12, PT ;  /* 0x0000000c96007c0c */ /* 0x000fe4000bfa3070 */
[----:B------:R-:W-:Y:S01]  /*1db80*/  LOP3.LUT R91, R87, 0xffff, RZ, 0xc0, !PT ;  /* 0x0000ffff575b7812 */ /* 0x000fe200078ec0ff */
[----:B--2---:R-:W-:Y:S01]  /*1db90*/  IMAD.WIDE R110, R245, 0x70, R110 ;  /* 0x00000070f56e7825 */ /* 0x004fe200078e026e */
[----:B------:R-:W-:Y:S03]  /*1dba0*/  @!P6 PRMT R81, R103, 0x5410, RZ ;  /* 0x000054106751e816 */ /* 0x000fe600000000ff */
[----:B------:R-:W-:Y:S01]  /*1dbb0*/  @!P1 HADD2 R134, -R77.H0_H0, -RZ.H0_H0 ;  /* 0xa00000ff4d869230 */ /* 0x000fe20000000900 */
[----:B------:R-:W-:Y:S01]  /*1dbc0*/  ISETP.GT.U32.AND P6, PT, R243, UR12, PT ;  /* 0x0000000cf3007c0c */ /* 0x000fe2000bfc4070 */
[----:B------:R-:W-:Y:S01]  /*1dbd0*/  STG.E.U16 desc[UR28][R110.64+0x10], R89 ;  /* 0x000010596e007986 */ /* 0x000fe2000c10151c */
[----:B------:R-:W-:Y:S02]  /*1dbe0*/  SHF.R.U32.HI R158, RZ, 0x8, R91 ;  /* 0x00000008ff9e7819 */ /* 0x000fe4000001165b */
[----:B------:R-:W-:Y:S01]  /*1dbf0*/  PRMT R109, R134, 0x7610, R109 ;  /* 0x00007610866d7816 */ /* 0x000fe2000000006d */
[----:B------:R2:W-:Y:S01]  /*1dc00*/  @!P1 STL.S16 [R1+0xd0], R134 ;  /* 0x0000d08601009387 */ /* 0x0005e20000100600 */
[----:B-----5:R-:W-:Y:S01]  /*1dc10*/  @!P5 HADD2 R104, -R76.H0_H0, -RZ.H0_H0 ;  /* 0xa00000ff4c68d230 */ /* 0x020fe20000000900 */
[----:B------:R-:W-:Y:S02]  /*1dc20*/  PRMT R103, R77, 0x5410, R76 ;  /* 0x000054104d677816 */ /* 0x000fe4000000004c */
[----:B------:R1:W4:Y:S01]  /*1dc30*/  LDL.S16 R135, [R1+0xbc] ;  /* 0x0000bc0001877983 */ /* 0x0003220000100600 */
[----:B------:R-:W-:Y:S01]  /*1dc40*/  @!P1 PRMT R77, R109, 0x5410, RZ ;  /* 0x000054106d4d9816 */ /* 0x000fe200000000ff */
[----:B------:R-:W-:Y:S01]  /*1dc50*/  IMAD.MOV.U32 R109, RZ, RZ, R100 ;  /* 0x000000ffff6d7224 */ /* 0x000fe200078e0064 */
[----:B------:R-:W-:Y:S01]  /*1dc60*/  PRMT R91, R104, 0x7610, R91 ;  /* 0x00007610685b7816 */ /* 0x000fe2000000005b */
[----:B------:R5:W-:Y:S01]  /*1dc70*/  STG.E.U16 desc[UR28][R110.64+0x12], R88 ;  /* 0x000012586e007986 */ /* 0x000be2000c10151c */
[----:B------:R-:W-:Y:S02]  /*1dc80*/  LOP3.LUT R74, R158, 0xffff, RZ, 0xc0, !PT ;  /* 0x0000ffff9e4a7812 */ /* 0x000fe400078ec0ff */
[----:B------:R-:W-:Y:S01]  /*1dc90*/  @!P5 PRMT R76, R91, 0x5410, RZ ;  /* 0x000054105b4cd816 */ /* 0x000fe200000000ff */
[----:B------:R1:W-:Y:S01]  /*1dca0*/  STG.E.U16 desc[UR28][R146.64+0x10], R72 ;  /* 0x0000104892007986 */ /* 0x0003e2000c10151c */
[----:B------:R-:W-:Y:S01]  /*1dcb0*/  ISETP.LE.U32.AND P1, PT, R74, UR12, PT ;  /* 0x0000000c4a007c0c */ /* 0x000fe2000bf23070 */
[----:B------:R-:W-:Y:S01]  /*1dcc0*/  MUFU.EX2 R91, R231 ;  /* 0x000000e7005b7308 */ /* 0x000fe20000000800 */
[----:B------:R-:W-:Y:S01]  /*1dcd0*/  PRMT R74, R117, 0x7632, R74 ;  /* 0x00007632754a7816 */ /* 0x000fe2000000004a */
[----:B------:R1:W-:Y:S01]  /*1dce0*/  STG.E.U16 desc[UR28][R146.64+0x12], R3 ;  /* 0x0000120392007986 */ /* 0x0003e2000c10151c */
[----:B------:R-:W-:Y:S03]  /*1dcf0*/  PRMT R139, R108, 0x7772, RZ ;  /* 0x000077726c8b7816 */ /* 0x000fe600000000ff */
[----:B------:R1:W-:Y:S04]  /*1dd00*/  STG.E.U16 desc[UR28][R144.64+0x20], R78 ;  /* 0x0000204e90007986 */ /* 0x0003e8000c10151c */
[----:B------:R-:W-:Y:S04]  /*1dd10*/  STG.E.U16 desc[UR28][R144.64+0x22], R81 ;  /* 0x0000225190007986 */ /* 0x000fe8000c10151c */
[----:B--2---:R2:W2:Y:S04]  /*1dd20*/  LDL.S16 R134, [R1+0xb8] ;  /* 0x0000b80001867983 */ /* 0x0044a80000100600 */
[----:B------:R1:W-:Y:S01]  /*1dd30*/  @!P5 STL.S16 [R1+0xcc], R104 ;  /* 0x0000cc680100d387 */ /* 0x0003e20000100600 */
[----:B------:R-:W-:Y:S01]  /*1dd40*/  ISETP.GT.U32.AND P5, PT, R171, UR12, PT ;  /* 0x0000000cab007c0c */ /* 0x000fe2000bfa4070 */
[----:B-----5:R-:W-:Y:S02]  /*1dd50*/  IMAD.WIDE R88, R245, -0x70, R110 ;  /* 0xffffff90f5587825 */ /* 0x020fe400078e026e */
[----:B------:R2:W5:Y:S01]  /*1dd60*/  LDL.S16 R143, [R1+0xac] ;  /* 0x0000ac00018f7983 */ /* 0x0005620000100600 */
[----:B-1----:R-:W-:Y:S03]  /*1dd70*/  PRMT R72, R73, 0x7632, R72 ;  /* 0x0000763249487816 */ /* 0x002fe60000000048 */
[----:B------:R1:W5:Y:S01]  /*1dd80*/  LDL.S16 R142, [R1+0xb4] ;  /* 0x0000b400018e7983 */ /* 0x0003620000100600 */
[----:B------:R-:W-:Y:S03]  /*1dd90*/  PRMT R3, R117, 0x7610, R3 ;  /* 0x0000761075037816 */ /* 0x000fe60000000003 */
[----:B------:R1:W-:Y:S01]  /*1dda0*/  STG.E.U16 desc[UR28][R88.64+0x22], R76 ;  /* 0x0000224c58007986 */ /* 0x0003e2000c10151c */
[----:B------:R-:W1:Y:S03]  /*1ddb0*/  MUFU.EX2 R78, R236 ;  /* 0x000000ec004e7308 */ /* 0x000e660000000800 */
[----:B------:R1:W-:Y:S04]  /*1ddc0*/  STG.E.U16 desc[UR28][R88.64+0x20], R77 ;  /* 0x0000204d58007986 */ /* 0x0003e8000c10151c */
[----:B------:R2:W5:Y:S01]  /*1ddd0*/  LDL.S16 R104, [R1+0xb0] ;  /* 0x0000b00001687983 */ /* 0x0005620000100600 */
[----:B-1----:R-:W-:Y:S01]  /*1dde0*/  FADD.FTZ R76, R123, R114 ;  /* 0x000000727b4c7221 */ /* 0x002fe20000010000 */
[----:B------:R-:W-:Y:S01]  /*1ddf0*/  F2FP.F16.F32.PACK_AB R123, R78, R123 ;  /* 0x0000007b4e7b723e */ /* 0x000fe200000000ff */
[----:B------:R-:W1:Y:S01]  /*1de00*/  MUFU.EX2 R77, R234 ;  /* 0x000000ea004d7308 */ /* 0x000e620000000800 */
[----:B------:R-:W-:Y:S05]  /*1de10*/  IMAD.WIDE R88, R245, 0x70, R88 ;  /* 0x00000070f5587825 */ /* 0x000fea00078e0258 */
[----:B------:R1:W-:Y:S04]  /*1de20*/  STG.E.U16 desc[UR28][R88.64+0x20], R79 ;  /* 0x0000204f58007986 */ /* 0x0003e8000c10151c */
[----:B------:R-:W-:Y:S01]  /*1de30*/  STG.E.U16 desc[UR28][R88.64+0x22], R84 ;  /* 0x0000225458007986 */ /* 0x000fe2000c10151c */
[----:B-1----:R-:W-:Y:S03]  /*1de40*/  F2FP.F16.F32.PACK_AB R193, R77, R91 ;  /* 0x0000005b4dc1723e */ /* 0x002fe600000000ff */
[----:B------:R-:W-:Y:S04]  /*1de50*/  STG.E.U16 desc[UR28][R146.64+0x20], R83 ;  /* 0x0000205392007986 */ /* 0x000fe8000c10151c */
[----:B------:R1:W-:Y:S01]  /*1de60*/  STG.E.U16 desc[UR28][R146.64+0x22], R82 ;  /* 0x0000225292007986 */ /* 0x0003e2000c10151c */
[----:B------:R-:W-:Y:S01]  /*1de70*/  PRMT R79, R80, 0x7632, R79 ;  /* 0x00007632504f7816 */ /* 0x000fe2000000004f */
[----:B-1----:R-:W-:Y:S02]  /*1de80*/  IMAD.WIDE R82, R245, -0x70, R88 ;  /* 0xffffff90f5527825 */ /* 0x002fe400078e0258 */
[----:B------:R-:W1:Y:S02]  /*1de90*/  MUFU.EX2 R88, R233 ;  /* 0x000000e900587308 */ /* 0x000e640000000800 */
[----:B---3--:R-:W-:Y:S05]  /*1dea0*/  @P6 HADD2 R138, -R85.H0_H0, -RZ.H0_H0 ;  /* 0xa00000ff558a6230 */ /* 0x008fea0000000900 */
[----:B------:R-:W-:Y:S01]  /*1deb0*/  PRMT R101, R138, 0x7610, R101 ;  /* 0x000076108a657816 */ /* 0x000fe20000000065 */
[----:B------:R3:W-:Y:S03]  /*1dec0*/  @P6 STL.S16 [R1+0xc8], R138 ;  /* 0x0000c88a01006387 */ /* 0x0007e60000100600 */
[----:B------:R-:W-:Y:S02]  /*1ded0*/  @P6 PRMT R85, R101, 0x5410, RZ ;  /* 0x0000541065556816 */ /* 0x000fe400000000ff */
[----:B------:R-:W-:Y:S02]  /*1dee0*/  PRMT R101, R73, 0x5410, R72 ;  /* 0x0000541049657816 */ /* 0x000fe40000000048 */
[----:B------:R-:W-:Y:S01]  /*1def0*/  ISETP.GT.U32.AND P6, PT, R242, UR12, PT ;  /* 0x0000000cf2007c0c */ /* 0x000fe2000bfc4070 */
[----:B----4-:R-:W-:Y:S05]  /*1df00*/  @!P0 HADD2 R135, -R73.H0_H0, -RZ.H0_H0 ;  /* 0xa00000ff49878230 */ /* 0x010fea0000000900 */
[----:B------:R-:W-:Y:S01]  /*1df10*/  PRMT R110, R135, 0x7610, R110 ;  /* 0x00007610876e7816 */ /* 0x000fe2000000006e */
[----:B------:R4:W-:Y:S03]  /*1df20*/  @!P0 STL.S16 [R1+0xbc], R135 ;  /* 0x0000bc8701008387 */ /* 0x0009e60000100600 */
[----:B------:R-:W-:Y:S01]  /*1df30*/  @!P0 PRMT R73, R110, 0x5410, RZ ;  /* 0x000054106e498816 */ /* 0x000fe200000000ff */
[--C-:B------:R-:W-:Y:S01]  /*1df40*/  FADD.FTZ R110, R78, R76.reuse ;  /* 0x0000004c4e6e7221 */ /* 0x100fe20000010000 */
[----:B------:R-:W-:Y:S02]  /*1df50*/  ISETP.GT.U32.AND P0, PT, R169, UR12, PT ;  /* 0x0000000ca9007c0c */ /* 0x000fe4000bf04070 */
[----:B------:R-:W-:Y:S01]  /*1df60*/  PRMT R76, R128, 0x7610, R76 ;  /* 0x00007610804c7816 */ /* 0x000fe2000000004c */
[----:B------:R1:W-:Y:S01]  /*1df70*/  STG.E.U16 desc[UR28][R144.64+0x30], R73 ;  /* 0x0000304990007986 */ /* 0x0003e2000c10151c */
[----:B---3--:R-:W-:Y:S01]  /*1df80*/  PRMT R138, R108, 0x7773, RZ ;  /* 0x000077736c8a7816 */ /* 0x008fe200000000ff */
[----:B--2---:R-:W-:Y:S05]  /*1df90*/  @P5 HADD2 R134, -R72.H0_H0, -RZ.H0_H0 ;  /* 0xa00000ff48865230 */ /* 0x004fea0000000900 */
[----:B------:R-:W-:Y:S01]  /*1dfa0*/  PRMT R75, R134, 0x7610, R75 ;  /* 0x00007610864b7816 */ /* 0x000fe2000000004b */
[----:B------:R2:W-:Y:S01]  /*1dfb0*/  @P5 STL.S16 [R1+0xb8], R134 ;  /* 0x0000b88601005387 */ /* 0x0005e20000100600 */
[----:B-----5:R-:W-:Y:S02]  /*1dfc0*/  @P6 HADD2 R143, -R76.H0_H0, -RZ.H0_H0 ;  /* 0xa00000ff4c8f6230 */ /* 0x020fe40000000900 */
[----:B------:R-:W-:Y:S01]  /*1dfd0*/  @P5 PRMT R72, R75, 0x5410, RZ ;  /* 0x000054104b485816 */ /* 0x000fe200000000ff */
[----:B------:R3:W-:Y:S01]  /*1dfe0*/  STL [R1+0xfc], R110 ;  /* 0x0000fc6e01007387 */ /* 0x0007e20000100800 */
[----:B------:R-:W-:Y:S01]  /*1dff0*/  ISETP.GT.U32.AND P5, PT, R170, UR12, PT ;  /* 0x0000000caa007c0c */ /* 0x000fe2000bfa4070 */
[----:B------:R-:W-:Y:S01]  /*1e000*/  FADD.FTZ R75, R91, R113 ;  /* 0x000000715b4b7221 */ /* 0x000fe20000010000 */
[----:B------:R-:W-:Y:S01]  /*1e010*/  PRMT R100, R143, 0x7610, R100 ;  /* 0x000076108f647816 */ /* 0x000fe20000000064 */
[----:B------:R3:W5:Y:S01]  /*1e020*/  LDL.S16 R141, [R1+0xa8] ;  /* 0x0000a800018d7983 */ /* 0x0007620000100600 */
[----:B------:R-:W-:Y:S02]  /*1e030*/  @P0 HADD2 R142, -R3.H0_H0, -RZ.H0_H0 ;  /* 0xa00000ff038e0230 */ /* 0x000fe40000000900 */
[--C-:B------:R-:W-:Y:S01]  /*1e040*/  FADD.FTZ R91, R77, R75.reuse ;  /* 0x0000004b4d5b7221 */ /* 0x100fe20000010000 */
[----:B------:R-:W-:Y:S01]  /*1e050*/  PRMT R75, R128, 0x7632, R75 ;  /* 0x00007632804b7816 */ /* 0x000fe2000000004b */
[----:B----4-:R4:W4:Y:S01]  /*1e060*/  LDL.S16 R135, [R1+0xa0] ;  /* 0x0000a00001877983 */ /* 0x0109220000100600 */
[C---:B-1----:R-:W-:Y:S02]  /*1e070*/  PRMT R73, R121.reuse, 0x7610, R73 ;  /* 0x0000761079497816 */ /* 0x042fe40000000049 */
[----:B------:R-:W-:Y:S01]  /*1e080*/  PRMT R133, R142, 0x7610, R133 ;  /* 0x000076108e857816 */ /* 0x000fe20000000085 */
[----:B------:R1:W-:Y:S01]  /*1e090*/  STL [R1+0x100], R91 ;  /* 0x0001005b01007387 */ /* 0x0003e20000100800 */
[----:B------:R-:W-:Y:S03]  /*1e0a0*/  PRMT R77, R121, 0x7632, R77 ;  /* 0x00007632794d7816 */ /* 0x000fe6000000004d */
[----:B------:R1:W-:Y:S01]  /*1e0b0*/  STG.E.U16 desc[UR28][R144.64+0x32], R72 ;  /* 0x0000324890007986 */ /* 0x0003e2000c10151c */
[----:B------:R-:W-:Y:S03]  /*1e0c0*/  @P5 HADD2 R104, -R74.H0_H0, -RZ.H0_H0 ;  /* 0xa00000ff4a685230 */ /* 0x000fe60000000900 */
[----:B--2---:R2:W2:Y:S02]  /*1e0d0*/  LDL.S16 R134, [R1+0x9c] ;  /* 0x00009c0001867983 */ /* 0x0044a40000100600 */
[----:B------:R-:W-:Y:S02]  /*1e0e0*/  PRMT R78, R104, 0x7610, R78 ;  /* 0x00007610684e7816 */ /* 0x000fe4000000004e */
[----:B---3--:R3:W3:Y:S04]  /*1e0f0*/  LDL.S16 R110, [R1+0x98] ;  /* 0x00009800016e7983 */ /* 0x0086e80000100600 */
[----:B------:R1:W-:Y:S04]  /*1e100*/  @P6 STL.S16 [R1+0xac], R143 ;  /* 0x0000ac8f01006387 */ /* 0x0003e80000100600 */
[----:B------:R1:W-:Y:S04]  /*1e110*/  @P0 STL.S16 [R1+0xb4], R142 ;  /* 0x0000b48e01000387 */ /* 0x0003e80000100600 */
[----:B------:R1:W-:Y:S02]  /*1e120*/  @P5 STL.S16 [R1+0xb0], R104 ;  /* 0x0000b06801005387 */ /* 0x0003e40000100600 */
[----:B-1----:R-:W-:Y:S01]  /*1e130*/  IMAD.MOV.U32 R91, RZ, RZ, R108 ;  /* 0x000000ffff5b7224 */ /* 0x002fe200078e006c */
[C---:B------:R-:W-:Y:S04]  /*1e140*/  PRMT R72, R99.reuse, 0x7632, R72 ;  /* 0x0000763263487816 */ /* 0x040fe80000000048 */
[----:B------:R-:W-:Y:S02]  /*1e150*/  LOP3.LUT R148, R72, 0xff, RZ, 0xc0, !PT ;  /* 0x000000ff48947812 */ /* 0x000fe400078ec0ff */
[----:B------:R-:W-:Y:S02]  /*1e160*/  PRMT R72, R120, 0x7610, R72 ;  /* 0x0000761078487816 */ /* 0x000fe40000000048 */
[----:B------:R-:W-:Y:S02]  /*1e170*/  LOP3.LUT R143, R99, 0xff, RZ, 0xc0, !PT ;  /* 0x000000ff638f7812 */ /* 0x000fe400078ec0ff */
[----:B------:R-:W-:Y:S02]  /*1e180*/  SHF.R.U32.HI R142, RZ, 0x18, R87 ;  /* 0x00000018ff8e7819 */ /* 0x000fe40000011657 */
[----:B------:R-:W-:Y:S02]  /*1e190*/  PRMT R104, R76, 0x5410, R75 ;  /* 0x000054104c687816 */ /* 0x000fe4000000004b */
[----:B------:R-:W-:Y:S02]  /*1e1a0*/  @P6 PRMT R76, R100, 0x5410, RZ ;  /* 0x00005410644c6816 */ /* 0x000fe400000000ff */
[----:B------:R-:W-:Y:S02]  /*1e1b0*/  ISETP.GT.U32.AND P6, PT, R239, UR12, PT ;  /* 0x0000000cef007c0c */ /* 0x000fe4000bfc4070 */
[----:B------:R-:W-:Y:S02]  /*1e1c0*/  PRMT R100, R3, 0x5410, R74 ;  /* 0x0000541003647816 */ /* 0x000fe4000000004a */
[----:B------:R-:W-:Y:S02]  /*1e1d0*/  @P0 PRMT R3, R133, 0x5410, RZ ;  /* 0x0000541085030816 */ /* 0x000fe400000000ff */
[----:B------:R-:W-:Y:S01]  /*1e1e0*/  ISETP.LE.U32.AND P0, PT, R143, UR12, PT ;  /* 0x0000000c8f007c0c */ /* 0x000fe2000bf03070 */
[----:B------:R1:W3:Y:S01]  /*1e1f0*/  LDL.S16 R133, [R1+0x94] ;  /* 0x0000940001857983 */ /* 0x0002e20000100600 */
[----:B------:R-:W-:Y:S02]  /*1e200*/  @P5 PRMT R74, R78, 0x5410, RZ ;  /* 0x000054104e4a5816 */ /* 0x000fe400000000ff */
[----:B------:R-:W-:Y:S01]  /*1e210*/  ISETP.LE.U32.AND P5, PT, R148, UR12, PT ;  /* 0x0000000c94007c0c */ /* 0x000fe2000bfa3070 */
[----:B------:R1:W-:Y:S01]  /*1e220*/  STG.E.U16 desc[UR28][R82.64+0x30], R3 ;  /* 0x0000300352007986 */ /* 0x0003e2000c10151c */
[----:B------:R-:W1:Y:S03]  /*1e230*/  MUFU.EX2 R78, R232 ;  /* 0x000000e8004e7308 */ /* 0x000e660000000800 */
[----:B------:R1:W-:Y:S02]  /*1e240*/  STG.E.U16 desc[UR28][R82.64+0x32], R74 ;  /* 0x0000324a52007986 */ /* 0x0003e4000c10151c */
[----:B-1----:R-:W-:Y:S01]  /*1e250*/  PRMT R3, R120, 0x7632, R3 ;  /* 0x0000763278037816 */ /* 0x002fe20000000003 */
[C---:B------:R-:W-:Y:S04]  /*1e260*/  IMAD.WIDE R82, R245.reuse, 0x70, R82 ;  /* 0x00000070f5527825 */ /* 0x040fe800078e0252 */
[----:B------:R-:W-:Y:S01]  /*1e270*/  FADD.FTZ R74, R88, R115 ;  /* 0x00000073584a7221 */ /* 0x000fe20000010000 */
[----:B------:R-:W-:Y:S01]  /*1e280*/  F2FP.F16.F32.PACK_AB R88, R78, R88 ;  /* 0x000000584e58723e */ /* 0x000fe200000000ff */
[----:B------:R-:W-:Y:S04]  /*1e290*/  STG.E.U16 desc[UR28][R82.64+0x32], R85 ;  /* 0x0000325552007986 */ /* 0x000fe8000c10151c */
[----:B------:R1:W-:Y:S04]  /*1e2a0*/  STG.E.U16 desc[UR28][R82.64+0x30], R86 ;  /* 0x0000305652007986 */ /* 0x0003e8000c10151c */
[----:B------:R1:W-:Y:S02]  /*1e2b0*/  STG.E.U16 desc[UR28][R146.64+0x30], R76 ;  /* 0x0000304c92007986 */ /* 0x0003e4000c10151c */
[----:B-1----:R-:W-:Y:S01]  /*1e2c0*/  IMAD.WIDE R82, R245, -0x70, R82 ;  /* 0xffffff90f5527825 */ /* 0x002fe200078e0252 */
[----:B------:R-:W-:Y:S03]  /*1e2d0*/  PRMT R76, R130, 0x7610, R76 ;  /* 0x00007610824c7816 */ /* 0x000fe6000000004c */
[----:B-----5:R-:W-:Y:S02]  /*1e2e0*/  @P6 HADD2 R141, -R75.H0_H0, -RZ.H0_H0 ;  /* 0xa00000ff4b8d6230 */ /* 0x020fe40000000900 */
[----:B----4-:R-:W-:Y:S03]  /*1e2f0*/  @!P0 HADD2 R135, -R73.H0_H0, -RZ.H0_H0 ;  /* 0xa00000ff49878230 */ /* 0x010fe60000000900 */
[----:B------:R-:W-:Y:S01]  /*1e300*/  PRMT R84, R141, 0x7610, R84 ;  /* 0x000076108d547816 */ /* 0x000fe20000000054 */
[----:B------:R-:W-:Y:S01]  /*1e310*/  @P6 STL.S16 [R1+0xa8], R141 ;  /* 0x0000a88d01006387 */ /* 0x000fe20000100600 */
[----:B------:R-:W-:Y:S03]  /*1e320*/  PRMT R113, R135, 0x7610, R113 ;  /* 0x0000761087717816 */ /* 0x000fe60000000071 */
[----:B------:R1:W-:Y:S01]  /*1e330*/  @!P0 STL.S16 [R1+0xa0], R135 ;  /* 0x0000a08701008387 */ /* 0x0003e20000100600 */
[----:B------:R-:W-:Y:S05]  /*1e340*/  @P6 PRMT R75, R84, 0x5410, RZ ;  /* 0x00005410544b6816 */ /* 0x000fea00000000ff */
[----:B------:R4:W-:Y:S01]  /*1e350*/  STG.E.U16 desc[UR28][R146.64+0x32], R75 ;  /* 0x0000324b92007986 */ /* 0x0009e2000c10151c */
[----:B--2---:R-:W-:Y:S02]  /*1e360*/  @!P4 HADD2 R134, -R77.H0_H0, -RZ.H0_H0 ;  /* 0xa00000ff4d86c230 */ /* 0x004fe40000000900 */
[----:B---3--:R-:W-:Y:S03]  /*1e370*/  @!P5 HADD2 R110, -R72.H0_H0, -RZ.H0_H0 ;  /* 0xa00000ff486ed230 */ /* 0x008fe60000000900 */
[----:B------:R-:W-:Y:S01]  /*1e380*/  PRMT R111, R134, 0x7610, R111 ;  /* 0x00007610866f7816 */ /* 0x000fe2000000006f */
[----:B------:R2:W-:Y:S01]  /*1e390*/  @!P4 STL.S16 [R1+0x9c], R134 ;  /* 0x00009c860100c387 */ /* 0x0005e20000100600 */
[----:B------:R-:W-:Y:S03]  /*1e3a0*/  PRMT R156, R110, 0x7610, R156 ;  /* 0x000076106e9c7816 */ /* 0x000fe6000000009c */
[----:B------:R3:W-:Y:S04]  /*1e3b0*/  @!P5 STL.S16 [R1+0x98], R110 ;  /* 0x0000986e0100d387 */ /* 0x0007e80000100600 */
[----:B------:R3:W5:Y:S01]  /*1e3c0*/  LDL.S16 R121, [R1+0x8c] ;  /* 0x00008c0001797983 */ /* 0x0007620000100600 */
[----:B-1----:R-:W-:Y:S03]  /*1e3d0*/  SHF.R.U32.HI R135, RZ, 0x18, R99 ;  /* 0x00000018ff877819 */ /* 0x002fe60000011663 */
[----:B------:R1:W5:Y:S01]  /*1e3e0*/  LDL.S16 R115, [R1+0x88] ;  /* 0x0000880001737983 */ /* 0x0003620000100600 */
[----:B------:R-:W-:Y:S02]  /*1e3f0*/  ISETP.LE.U32.AND P6, PT, R135, UR12, PT ;  /* 0x0000000c87007c0c */ /* 0x000fe4000bfc3070 */
[----:B----4-:R-:W-:Y:S02]  /*1e400*/  PRMT R75, R130, 0x7632, R75 ;  /* 0x00007632824b7816 */ /* 0x010fe4000000004b */
[C---:B--2---:R-:W-:Y:S01]  /*1e410*/  LOP3.LUT R134, R87.reuse, 0xff, RZ, 0xc0, !PT ;  /* 0x000000ff57867812 */ /* 0x044fe200078ec0ff */
[--C-:B---3--:R-:W-:Y:S01]  /*1e420*/  FADD.FTZ R110, R78, R74.reuse ;  /* 0x0000004a4e6e7221 */ /* 0x108fe20000010000 */
[----:B------:R-:W-:Y:S01]  /*1e430*/  PRMT R74, R87, 0x7632, R74 ;  /* 0x00007632574a7816 */ /* 0x000fe2000000004a */
[----:B------:R-:W-:Y:S01]  /*1e440*/  IMAD.WIDE.U32 R86, R131, -0x2daee0ad, RZ ;  /* 0xd2511f5383567825 */ /* 0x000fe200078e00ff */
[----:B------:R-:W-:Y:S02]  /*1e450*/  PRMT R78, R2, 0x7632, R78 ;  /* 0x00007632024e7816 */ /* 0x000fe4000000004e */
[----:B------:R-:W-:Y:S01]  /*1e460*/  LOP3.LUT R141, R74, 0xff, RZ, 0xc0, !PT ;  /* 0x000000ff4a8d7812 */ /* 0x000fe200078ec0ff */
[----:B------:R2:W-:Y:S01]  /*1e470*/  STL [R1+0xf0], R110 ;  /* 0x0000f06e01007387 */ /* 0x0005e20000100800 */
[----:B------:R-:W-:Y:S02]  /*1e480*/  PRMT R74, R124, 0x7610, R74 ;  /* 0x000076107c4a7816 */ /* 0x000fe4000000004a */
[----:B------:R-:W-:Y:S01]  /*1e490*/  LOP3.LUT R131, R91, 0xff, RZ, 0xc0, !PT ;  /* 0x000000ff5b837812 */ /* 0x000fe200078ec0ff */
[----:B------:R1:W3:Y:S01]  /*1e4a0*/  LDL.S16 R85, [R1+0x84] ;  /* 0x0000840001557983 */ /* 0x0002e20000100600 */
[C---:B------:R-:W-:Y:S02]  /*1e4b0*/  PRMT R168, R86.reuse, 0x7771, RZ ;  /* 0x0000777156a87816 */ /* 0x040fe400000000ff */
[C---:B------:R-:W-:Y:S01]  /*1e4c0*/  PRMT R167, R86.reuse, 0x7772, RZ ;  /* 0x0000777256a77816 */ /* 0x040fe200000000ff */
[----:B------:R1:W4:Y:S01]  /*1e4d0*/  LDL.S16 R84, [R1+0x80] ;  /* 0x0000800001547983 */ /* 0x0003220000100600 */
[----:B------:R-:W-:Y:S01]  /*1e4e0*/  PRMT R166, R86, 0x7773, RZ ;  /* 0x0000777356a67816 */ /* 0x000fe200000000ff */
[----:B------:R-:W-:Y:S05]  /*1e4f0*/  @!P6 HADD2 R133, -R3.H0_H0, -RZ.H0_H0 ;  /* 0xa00000ff0385e230 */ /* 0x000fea0000000900 */
[----:B------:R-:W-:Y:S02]  /*1e500*/  PRMT R81, R133, 0x7610, R81 ;  /* 0x0000761085517816 */ /* 0x000fe40000000051 */
[----:B--2---:R-:W-:Y:S02]  /*1e510*/  PRMT R110, R73, 0x5410, R77 ;  /* 0x00005410496e7816 */ /* 0x004fe4000000004d */
[----:B------:R-:W-:Y:S02]  /*1e520*/  @!P0 PRMT R73, R113, 0x5410, RZ ;  /* 0x0000541071498816 */ /* 0x000fe400000000ff */
[----:B------:R1:W2:Y:S01]  /*1e530*/  LDL.S16 R113, [R1+0x7c] ;  /* 0x00007c0001717983 */ /* 0x0002a20000100600 */
[----:B------:R-:W-:Y:S02]  /*1e540*/  ISETP.LE.U32.AND P0, PT, R134, UR12, PT ;  /* 0x0000000c86007c0c */ /* 0x000fe4000bf03070 */
[----:B------:R-:W-:Y:S01]  /*1e550*/  @!P4 PRMT R77, R111, 0x5410, RZ ;  /* 0x000054106f4dc816 */ /* 0x000fe200000000ff */
[----:B------:R1:W-:Y:S01]  /*1e560*/  @!P6 STL.S16 [R1+0x94], R133 ;  /* 0x000094850100e387 */ /* 0x0003e20000100600 */
[----:B------:R-:W-:Y:S02]  /*1e570*/  ISETP.LE.U32.AND P4, PT, R141, UR12, PT ;  /* 0x0000000c8d007c0c */ /* 0x000fe4000bf83070 */
[----:B------:R-:W-:Y:S01]  /*1e580*/  PRMT R111, R72, 0x5410, R3 ;  /* 0x00005410486f7816 */ /* 0x000fe20000000003 */
[----:B------:R2:W2:Y:S01]  /*1e590*/  LDL.S16 R157, [R1+0x70] ;  /* 0x00007000019d7983 */ /* 0x0004a20000100600 */
[----:B------:R-:W-:Y:S02]  /*1e5a0*/  @!P5 PRMT R72, R156, 0x5410, RZ ;  /* 0x000054109c48d816 */ /* 0x000fe400000000ff */
[----:B------:R-:W-:Y:S01]  /*1e5b0*/  ISETP.LE.U32.AND P5, PT, R142, UR12, PT ;  /* 0x0000000c8e007c0c */ /* 0x000fe2000bfa3070 */
[----:B------:R1:W-:Y:S01]  /*1e5c0*/  STG.E.U16 desc[UR28][R144.64+0x40], R73 ;  /* 0x0000404990007986 */ /* 0x0003e2000c10151c */
[----:B------:R-:W-:Y:S02]  /*1e5d0*/  @!P6 PRMT R3, R81, 0x5410, RZ ;  /* 0x000054105103e816 */ /* 0x000fe400000000ff */
[----:B------:R-:W-:Y:S01]  /*1e5e0*/  LOP3.LUT R81, R160, UR7, R87, 0x96, !PT ;  /* 0x00000007a0517c12 */ /* 0x000fe2000f8e9657 */
[----:B------:R-:W-:Y:S04]  /*1e5f0*/  STG.E.U16 desc[UR28][R144.64+0x42], R77 ;  /* 0x0000424d90007986 */ /* 0x000fe8000c10151c */
[----:B------:R1:W-:Y:S04]  /*1e600*/  STG.E.U16 desc[UR28][R82.64+0x40], R72 ;  /* 0x0000404852007986 */ /* 0x0003e8000c10151c */
[----:B------:R1:W-:Y:S02]  /*1e610*/  STG.E.U16 desc[UR28][R82.64+0x42], R3 ;  /* 0x0000420352007986 */ /* 0x0003e4000c10151c */
[----:B-1----:R-:W-:Y:S04]  /*1e620*/  LOP3.LUT R133, R109, 0xff, RZ, 0xc0, !PT ;  /* 0x000000ff6d857812 */ /* 0x002fe800078ec0ff */
[----:B------:R-:W-:Y:S02]  /*1e630*/  ISETP.LE.U32.AND P6, PT, R133, UR12, PT ;  /* 0x0000000c85007c0c */ /* 0x000fe4000bfc3070 */
[----:B------:R-:W-:Y:S02]  /*1e640*/  PRMT R73, R124, 0x7632, R73 ;  /* 0x000076327c497816 */ /* 0x000fe40000000049 */
[----:B------:R-:W-:Y:S02]  /*1e650*/  PRMT R72, R125, 0x7632, R72 ;  /* 0x000076327d487816 */ /* 0x000fe40000000048 */
[----:B------:R-:W-:Y:S04]  /*1e660*/  LOP3.LUT R3, R81, 0xffff, RZ, 0xc0, !PT ;  /* 0x0000ffff51037812 */ /* 0x000fe800078ec0ff */
[----:B------:R-:W-:Y:S04]  /*1e670*/  SHF.R.U32.HI R160, RZ, 0x8, R3 ;  /* 0x00000008ffa07819 */ /* 0x000fe80000011603 */
[----:B------:R-:W-:Y:S01]  /*1e680*/  LOP3.LUT R3, R160, 0xffff, RZ, 0xc0, !PT ;  /* 0x0000ffffa0037812 */ /* 0x000fe200078ec0ff */
[----:B-----5:R-:W-:Y:S02]  /*1e690*/  @!P0 HADD2 R121, -R80.H0_H0, -RZ.H0_H0 ;  /* 0xa00000ff50798230 */ /* 0x020fe40000000900 */
[----:B------:R-:W-:Y:S03]  /*1e6a0*/  @!P1 HADD2 R115, -R79.H0_H0, -RZ.H0_H0 ;  /* 0xa00000ff4f739230 */ /* 0x000fe60000000900 */
[----:B------:R-:W-:Y:S01]  /*1e6b0*/  @!P0 STL.S16 [R1+0x8c], R121 ;  /* 0x00008c7901008387 */ /* 0x000fe20000100600 */
[----:B------:R-:W-:Y:S03]  /*1e6c0*/  PRMT R112, R121, 0x7610, R112 ;  /* 0x0000761079707816 */ /* 0x000fe60000000070 */
[----:B------:R1:W-:Y:S01]  /*1e6d0*/  @!P1 STL.S16 [R1+0x88], R115 ;  /* 0x0000887301009387 */ /* 0x0003e20000100600 */
[----:B------:R-:W-:Y:S01]  /*1e6e0*/  PRMT R114, R115, 0x7610, R114 ;  /* 0x0000761073727816 */ /* 0x000fe20000000072 */
[----:B---3--:R-:W-:Y:S02]  /*1e6f0*/  @!P4 HADD2 R85, -R2.H0_H0, -RZ.H0_H0 ;  /* 0xa00000ff0255c230 */ /* 0x008fe40000000900 */
[----:B----4-:R-:W-:Y:S03]  /*1e700*/  @!P5 HADD2 R84, -R78.H0_H0, -RZ.H0_H0 ;  /* 0xa00000ff4e54d230 */ /* 0x010fe60000000900 */
[----:B------:R-:W-:Y:S01]  /*1e710*/  @!P4 STL.S16 [R1+0x84], R85 ;  /* 0x000084550100c387 */ /* 0x000fe20000100600 */
[----:B-1----:R-:W-:Y:S02]  /*1e720*/  PRMT R115, R80, 0x5410, R79 ;  /* 0x0000541050737816 */ /* 0x002fe4000000004f */
[----:B------:R-:W-:Y:S01]  /*1e730*/  @!P0 PRMT R80, R112, 0x5410, RZ ;  /* 0x0000541070508816 */ /* 0x000fe200000000ff */
[----:B------:R1:W-:Y:S01]  /*1e740*/  @!P5 STL.S16 [R1+0x80], R84 ;  /* 0x000080540100d387 */ /* 0x0003e20000100600 */
[----:B------:R-:W-:Y:S02]  /*1e750*/  PRMT R128, R85, 0x7610, R128 ;  /* 0x0000761055807816 */ /* 0x000fe40000000080 */
[----:B------:R-:W-:Y:S02]  /*1e760*/  PRMT R109, R84, 0x7610, R109 ;  /* 0x00007610546d7816 */ /* 0x000fe4000000006d */
[----:B------:R-:W-:Y:S02]  /*1e770*/  @!P1 PRMT R79, R114, 0x5410, RZ ;  /* 0x00005410724f9816 */ /* 0x000fe400000000ff */
[----:B------:R-:W-:Y:S02]  /*1e780*/  PRMT R114, R2, 0x5410, R78 ;  /* 0x0000541002727816 */ /* 0x000fe4000000004e */
[----:B------:R-:W-:Y:S02]  /*1e790*/  @!P4 PRMT R2, R128, 0x5410, RZ ;  /* 0x000054108002c816 */ /* 0x000fe400000000ff */
[----:B------:R-:W-:Y:S02]  /*1e7a0*/  ISETP.GT.U32.AND P0, PT, R155, UR12, PT ;  /* 0x0000000c9b007c0c */ /* 0x000fe4000bf04070 */
[----:B------:R-:W-:Y:S02]  /*1e7b0*/  ISETP.LE.U32.AND P4, PT, R131, UR12, PT ;  /* 0x0000000c83007c0c */ /* 0x000fe4000bf83070 */
[----:B------:R-:W-:Y:S01]  /*1e7c0*/  ISETP.GT.U32.AND P1, PT, R153, UR12, PT ;  /* 0x0000000c99007c0c */ /* 0x000fe2000bf24070 */
[----:B--2---:R-:W-:Y:S01]  /*1e7d0*/  @!P6 HADD2 R113, -R74.H0_H0, -RZ.H0_H0 ;  /* 0xa00000ff4a71e230 */ /* 0x004fe20000000900 */
[----:B------:R-:W-:Y:S02]  /*1e7e0*/  @!P5 PRMT R78, R109, 0x5410, RZ ;  /* 0x000054106d4ed816 */ /* 0x000fe400000000ff */
[----:B------:R-:W-:Y:S02]  /*1e7f0*/  ISETP.GT.U32.AND P5, PT, R151, UR12, PT ;  /* 0x0000000c97007c0c */ /* 0x000fe4000bfa4070 */
[----:B------:R2:W-:Y:S01]  /*1e800*/  @!P6 STL.S16 [R1+0x7c], R113 ;  /* 0x00007c710100e387 */ /* 0x0005e20000100600 */
[----:B------:R-:W-:Y:S02]  /*1e810*/  PRMT R124, R113, 0x7610, R124 ;  /* 0x00007610717c7816 */ /* 0x000fe4000000007c */
[----:B------:R-:W-:Y:S01]  /*1e820*/  @P0 HADD2 R157, -R73.H0_H0, -RZ.H0_H0 ;  /* 0xa00000ff499d0230 */ /* 0x000fe20000000900 */
[----:B------:R3:W4:Y:S01]  /*1e830*/  LDL.S16 R121, [R1+0x64] ;  /* 0x0000640001797983 */ /* 0x0007220000100600 */
[----:B-1----:R-:W-:Y:S01]  /*1e840*/  IMAD.WIDE R84, R245, 0x70, R82 ;  /* 0x00000070f5547825 */ /* 0x002fe200078e0252 */
[----:B------:R-:W-:Y:S02]  /*1e850*/  PRMT R109, R74, 0x5410, R73 ;  /* 0x000054104a6d7816 */ /* 0x000fe40000000049 */
[----:B------:R3:W5:Y:S01]  /*1e860*/  LDL.S16 R112, [R1+0x68] ;  /* 0x0000680001707983 */ /* 0x0007620000100600 */
[----:B------:R-:W-:Y:S02]  /*1e870*/  @!P6 PRMT R74, R124, 0x5410, RZ ;  /* 0x000054107c4ae816 */ /* 0x000fe400000000ff */
[----:B------:R-:W-:Y:S01]  /*1e880*/  ISETP.LE.U32.AND P6, PT, R3, UR12, PT ;  /* 0x0000000c03007c0c */ /* 0x000fe2000bfc3070 */
[----:B------:R-:W-:Y:S01]  /*1e890*/  STG.E.U16 desc[UR28][R84.64+0x40], R80 ;  /* 0x0000405054007986 */ /* 0x000fe2000c10151c */
[----:B------:R-:W-:Y:S03]  /*1e8a0*/  PRMT R3, R132, 0x7610, R3 ;  /* 0x0000761084037816 */ /* 0x000fe60000000003 */
[----:B------:R1:W-:Y:S04]  /*1e8b0*/  STG.E.U16 desc[UR28][R84.64+0x42], R79 ;  /* 0x0000424f54007986 */ /* 0x0003e8000c10151c */
[----:B------:R3:W-:Y:S04]  /*1e8c0*/  STG.E.U16 desc[UR28][R146.64+0x40], R2 ;  /* 0x0000400292007986 */ /* 0x0007e8000c10151c */
[----:B------:R3:W5:Y:S04]  /*1e8d0*/  LDL.S16 R164, [R1+0x5c] ;  /* 0x00005c0001a47983 */ /* 0x0007680000100600 */
[----:B--2---:R2:W2:Y:S04]  /*1e8e0*/  LDL.S16 R113, [R1+0x6c] ;  /* 0x00006c0001717983 */ /* 0x0044a80000100600 */
[----:B------:R2:W2:Y:S04]  /*1e8f0*/  LDL.S16 R156, [R1+0x48] ;  /* 0x00004800019c7983 */ /* 0x0004a80000100600 */
[----:B------:R2:W2:Y:S04]  /*1e900*/  LDL.S16 R128, [R1+0x44] ;  /* 0x0000440001807983 */ /* 0x0004a80000100600 */
[----:B------:R3:W-:Y:S01]  /*1e910*/  @P0 STL.S16 [R1+0x70], R157 ;  /* 0x0000709d01000387 */ /* 0x0007e20000100600 */
[----:B-1----:R-:W-:Y:S03]  /*1e920*/  PRMT R79, R157, 0x7610, R79 ;  /* 0x000076109d4f7816 */ /* 0x002fe6000000004f */
[----:B------:R1:W-:Y:S01]  /*1e930*/  STG.E.U16 desc[UR28][R146.64+0x42], R78 ;  /* 0x0000424e92007986 */ /* 0x0003e2000c10151c */
[----:B---3--:R-:W-:Y:S03]  /*1e940*/  PRMT R2, R125, 0x7610, R2 ;  /* 0x000076107d027816 */ /* 0x008fe60000000002 */
[----:B------:R3:W-:Y:S01]  /*1e950*/  STG.E.U16 desc[UR28][R144.64+0x50], R74 ;  /* 0x0000504a90007986 */ /* 0x0007e2000c10151c */
[----:B------:R-:W-:Y:S01]  /*1e960*/  @P0 PRMT R73, R79, 0x5410, RZ ;  /* 0x000054104f490816 */ /* 0x000fe200000000ff */
[----:B------:R-:W-:Y:S01]  /*1e970*/  IMAD.WIDE.U32 R124, R122, -0x2daee0ad, RZ ;  /* 0xd2511f537a7c7825 */ /* 0x000fe200078e00ff */
[----:B------:R-:W-:Y:S03]  /*1e980*/  ISETP.GT.U32.AND P0, PT, R149, UR12, PT ;  /* 0x0000000c95007c0c */ /* 0x000fe6000bf04070 */
[----:B------:R3:W-:Y:S01]  /*1e990*/  STG.E.U16 desc[UR28][R144.64+0x52], R73 ;  /* 0x0000524990007986 */ /* 0x0007e2000c10151c */
[----:B------:R-:W-:Y:S01]  /*1e9a0*/  LOP3.LUT R157, R81, 0xff, RZ, 0xc0, !PT ;  /* 0x000000ff519d7812 */ /* 0x000fe200078ec0ff */
[----:B-1----:R-:W-:Y:S01]  /*1e9b0*/  IMAD.WIDE R78, R245, -0x70, R84 ;  /* 0xffffff90f54e7825 */ /* 0x002fe200078e0254 */
[----:B---3--:R-:W-:Y:S02]  /*1e9c0*/  PRMT R74, R81, 0x7632, R74 ;  /* 0x00007632514a7816 */ /* 0x008fe4000000004a */
[----:B------:R-:W-:Y:S01]  /*1e9d0*/  PRMT R73, R126, 0x7632, R73 ;  /* 0x000076327e497816 */ /* 0x000fe20000000049 */
[----:B----4-:R-:W-:Y:S02]  /*1e9e0*/  @!P4 HADD2 R121, -R76.H0_H0, -RZ.H0_H0 ;  /* 0xa00000ff4c79c230 */ /* 0x010fe40000000900 */
[----:B-----5:R-:W-:Y:S03]  /*1e9f0*/  @P5 HADD2 R112, -R72.H0_H0, -RZ.H0_H0 ;  /* 0xa00000ff48705230 */ /* 0x020fe60000000900 */
[----:B------:R1:W-:Y:S01]  /*1ea00*/  @!P4 STL.S16 [R1+0x64], R121 ;  /* 0x000064790100c387 */ /* 0x0003e20000100600 */
[----:B------:R-:W-:Y:S02]  /*1ea10*/  PRMT R108, R121, 0x7610, R108 ;  /* 0x00007610796c7816 */ /* 0x000fe4000000006c */
[----:B------:R-:W-:Y:S01]  /*1ea20*/  PRMT R89, R112, 0x7610, R89 ;  /* 0x0000761070597816 */ /* 0x000fe20000000059 */
[----:B------:R-:W-:Y:S02]  /*1ea30*/  @P0 HADD2 R164, -R75.H0_H0, -RZ.H0_H0 ;  /* 0xa00000ff4ba40230 */ /* 0x000fe40000000900 */
[----:B--2---:R-:W-:Y:S03]  /*1ea40*/  @P1 HADD2 R113, -R2.H0_H0, -RZ.H0_H0 ;  /* 0xa00000ff02711230 */ /* 0x004fe60000000900 */
[----:B------:R-:W-:Y:S02]  /*1ea50*/  PRMT R91, R164, 0x7610, R91 ;  /* 0x00007610a45b7816 */ /* 0x000fe4000000005b */
[----:B------:R2:W-:Y:S01]  /*1ea60*/  @P1 STL.S16 [R1+0x6c], R113 ;  /* 0x00006c7101001387 */ /* 0x0005e20000100600 */
[----:B------:R-:W-:Y:S03]  /*1ea70*/  PRMT R117, R113, 0x7610, R117 ;  /* 0x0000761071757816 */ /* 0x000fe60000000075 */
[----:B------:R3:W-:Y:S04]  /*1ea80*/  @P5 STL.S16 [R1+0x68], R112 ;  /* 0x0000687001005387 */ /* 0x0007e80000100600 */
[----:B-1----:R4:W5:Y:S04]  /*1ea90*/  LDL.S16 R121, [R1+0x58] ;  /* 0x0000580001797983 */ /* 0x0029680000100600 */
[----:B--2---:R4:W2:Y:S01]  /*1eaa0*/  LDL.S16 R113, [R1+0x54] ;  /* 0x0000540001717983 */ /* 0x0048a20000100600 */
[----:B---3--:R-:W-:Y:S02]  /*1eab0*/  PRMT R112, R76, 0x5410, R75 ;  /* 0x000054104c707816 */ /* 0x008fe4000000004b */
[----:B------:R-:W-:Y:S02]  /*1eac0*/  @!P4 PRMT R76, R108, 0x5410, RZ ;  /* 0x000054106c4cc816 */ /* 0x000fe400000000ff */
[----:B------:R-:W-:Y:S02]  /*1ead0*/  PRMT R108, R2, 0x5410, R72 ;  /* 0x00005410026c7816 */ /* 0x000fe40000000048 */
[----:B------:R-:W-:Y:S02]  /*1eae0*/  @P5 PRMT R72, R89, 0x5410, RZ ;  /* 0x0000541059485816 */ /* 0x000fe400000000ff */
[----:B------:R4:W3:Y:S01]  /*1eaf0*/  LDL.S16 R89, [R1+0x50] ;  /* 0x0000500001597983 */ /* 0x0008e20000100600 */
[----:B------:R-:W-:Y:S02]  /*1eb00*/  @P1 PRMT R2, R117, 0x5410, RZ ;  /* 0x0000541075021816 */ /* 0x000fe400000000ff */
[----:B------:R-:W-:Y:S01]  /*1eb10*/  ISETP.GT.U32.AND P4, PT, R139, UR12, PT ;  /* 0x0000000c8b007c0c */ /* 0x000fe2000bf84070 */
[----:B------:R1:W-:Y:S01]  /*1eb20*/  STG.E.U16 desc[UR28][R78.64+0x52], R72 ;  /* 0x000052484e007986 */ /* 0x0003e2000c10151c */
[----:B------:R-:W-:Y:S02]  /*1eb30*/  ISETP.GT.U32.AND P1, PT, R138, UR12, PT ;  /* 0x0000000c8a007c0c */ /* 0x000fe4000bf24070 */
[----:B------:R-:W-:Y:S01]  /*1eb40*/  ISETP.LE.U32.AND P5, PT, R157, UR12, PT ;  /* 0x0000000c9d007c0c */ /* 0x000fe2000bfa3070 */
[----:B------:R4:W-:Y:S01]  /*1eb50*/  STG.E.U16 desc[UR28][R78.64+0x50], R2 ;  /* 0x000050024e007986 */ /* 0x0009e2000c10151c */
[----:B------:R-:W-:Y:S02]  /*1eb60*/  @P0 PRMT R75, R91, 0x5410, RZ ;  /* 0x000054105b4b0816 */ /* 0x000fe400000000ff */
[----:B------:R-:W-:Y:S01]  /*1eb70*/  LOP3.LUT R117, R154, UR7, R125, 0x96, !PT ;  /* 0x000000079a757c12 */ /* 0x000fe2000f8e967d */
[----:B------:R4:W-:Y:S01]  /*1eb80*/  @P0 STL.S16 [R1+0x5c], R164 ;  /* 0x00005ca401000387 */ /* 0x0009e20000100600 */
[----:B------:R-:W-:Y:S02]  /*1eb90*/  SHF.R.U32.HI R125, RZ, 0x18, R81 ;  /* 0x00000018ff7d7819 */ /* 0x000fe40000011651 */
[----:B------:R-:W-:Y:S01]  /*1eba0*/  LOP3.LUT R154, R117, 0xff, RZ, 0xc0, !PT ;  /* 0x000000ff759a7812 */ /* 0x000fe200078ec0ff */
[----:B------:R-:W-:Y:S01]  /*1ebb0*/  @P4 HADD2 R156, -R3.H0_H0, -RZ.H0_H0 ;  /* 0xa00000ff039c4230 */ /* 0x000fe20000000900 */
[----:B------:R-:W-:Y:S04]  /*1ebc0*/  SHF.R.U32.HI R130, RZ, 0x18, R117 ;  /* 0x00000018ff827819 */ /* 0x000fe80000011675 */
[----:B------:R-:W-:Y:S01]  /*1ebd0*/  @P4 STL.S16 [R1+0x48], R156 ;  /* 0x0000489c01004387 */ /* 0x000fe20000100600 */
[----:B------:R-:W-:Y:S02]  /*1ebe0*/  PRMT R120, R156, 0x7610, R120 ;  /* 0x000076109c787816 */ /* 0x000fe40000000078 */
[----:B-1----:R-:W-:Y:S02]  /*1ebf0*/  PRMT R72, R126, 0x7610, R72 ;  /* 0x000076107e487816 */ /* 0x002fe40000000048 */
[----:B------:R-:W-:Y:S02]  /*1ec00*/  LOP3.LUT R126, R74, 0xff, RZ, 0xc0, !PT ;  /* 0x000000ff4a7e7812 */ /* 0x000fe400078ec0ff */
[----:B----4-:R-:W-:Y:S01]  /*1ec10*/  PRMT R2, R132, 0x7632, R2 ;  /* 0x0000763284027816 */ /* 0x010fe20000000002 */
[C---:B------:R-:W-:Y:S01]  /*1ec20*/  IMAD.WIDE R78, R245.reuse, 0x70, R78 ;  /* 0x00000070f54e7825 */ /* 0x040fe200078e024e */
[----:B------:R-:W-:Y:S02]  /*1ec30*/  ISETP.LE.U32.AND P0, PT, R126, UR12, PT ;  /* 0x0000000c7e007c0c */ /* 0x000fe4000bf03070 */
[----:B------:R-:W-:Y:S01]  /*1ec40*/  PRMT R164, R124, 0x7771, RZ ;  /* 0x000077717ca47816 */ /* 0x000fe200000000ff */
[----:B------:R-:W-:Y:S01]  /*1ec50*/  @P1 HADD2 R128, -R2.H0_H0, -RZ.H0_H0 ;  /* 0xa00000ff02801230 */ /* 0x000fe20000000900 */
[----:B------:R-:W-:Y:S04]  /*1ec60*/  STG.E.U16 desc[UR28][R78.64+0x50], R76 ;  /* 0x0000504c4e007986 */ /* 0x000fe8000c10151c */
[----:B------:R-:W-:Y:S01]  /*1ec70*/  @P1 STL.S16 [R1+0x44], R128 ;  /* 0x0000448001001387 */ /* 0x000fe20000100600 */
[----:B------:R-:W-:Y:S03]  /*1ec80*/  PRMT R99, R128, 0x7610, R99 ;  /* 0x0000761080637816 */ /* 0x000fe60000000063 */
[----:B------:R1:W-:Y:S02]  /*1ec90*/  STG.E.U16 desc[UR28][R78.64+0x52], R75 ;  /* 0x0000524b4e007986 */ /* 0x0003e4000c10151c */
[----:B-1----:R-:W-:Y:S04]  /*1eca0*/  IMAD.WIDE R74, R245, -0x70, R78 ;  /* 0xffffff90f54a7825 */ /* 0x002fe800078e024e */
[----:B-----5:R-:W-:Y:S05]  /*1ecb0*/  @!P5 HADD2 R121, -R72.H0_H0, -RZ.H0_H0 ;  /* 0xa00000ff4879d230 */ /* 0x020fea0000000900 */
[----:B------:R-:W-:Y:S01]  /*1ecc0*/  @!P5 STL.S16 [R1+0x58], R121 ;  /* 0x000058790100d387 */ /* 0x000fe20000100600 */
[----:B------:R-:W-:Y:S01]  /*1ecd0*/  PRMT R82, R121, 0x7610, R82 ;  /* 0x0000761079527816 */ /* 0x000fe20000000052 */
[----:B--2---:R-:W-:Y:S05]  /*1ece0*/  @!P6 HADD2 R113, -R73.H0_H0, -RZ.H0_H0 ;  /* 0xa00000ff4971e230 */ /* 0x004fea0000000900 */
[----:B------:R1:W-:Y:S01]  /*1ecf0*/  @!P6 STL.S16 [R1+0x54], R113 ;  /* 0x000054710100e387 */ /* 0x0003e20000100600 */
[----:B------:R-:W-:Y:S03]  /*1ed00*/  PRMT R85, R113, 0x7610, R85 ;  /* 0x0000761071557816 */ /* 0x000fe60000000055 */
[----:B------:R2:W4:Y:S01]  /*1ed10*/  LDL.S16 R91, [R1+0x40] ;  /* 0x00004000015b7983 */ /* 0x0005220000100600 */
[----:B-1----:R-:W-:Y:S02]  /*1ed20*/  PRMT R113, R3, 0x5410, R2 ;  /* 0x0000541003717816 */ /* 0x002fe40000000002 */
[----:B------:R-:W-:Y:S02]  /*1ed30*/  @P4 PRMT R3, R120, 0x5410, RZ ;  /* 0x0000541078034816 */ /* 0x000fe400000000ff */
[----:B------:R-:W-:Y:S02]  /*1ed40*/  PRMT R120, R72, 0x5410, R73 ;  /* 0x0000541048787816 */ /* 0x000fe40000000049 */
[----:B------:R-:W-:Y:S01]  /*1ed50*/  @!P5 PRMT R72, R82, 0x5410, RZ ;  /* 0x000054105248d816 */ /* 0x000fe200000000ff */
[----:B------:R1:W-:Y:S01]  /*1ed60*/  STG.E.U16 desc[UR28][R146.64+0x50], R3 ;  /* 0x0000500392007986 */ /* 0x0003e2000c10151c */
[----:B------:R-:W-:Y:S02]  /*1ed70*/  @!P6 PRMT R73, R85, 0x5410, RZ ;  /* 0x000054105549e816 */ /* 0x000fe400000000ff */
[----:B------:R-:W-:Y:S01]  /*1ed80*/  @P1 PRMT R2, R99, 0x5410, RZ ;  /* 0x0000541063021816 */ /* 0x000fe200000000ff */
[----:B------:R2:W5:Y:S01]  /*1ed90*/  LDL.S16 R82, [R1+0x38] ;  /* 0x0000380001527983 */ /* 0x0005620000100600 */
[----:B------:R-:W-:Y:S03]  /*1eda0*/  ISETP.LE.U32.AND P4, PT, R125, UR12, PT ;  /* 0x0000000c7d007c0c */ /* 0x000fe6000bf83070 */
[----:B------:R3:W-:Y:S04]  /*1edb0*/  STG.E.U16 desc[UR28][R146.64+0x52], R2 ;  /* 0x0000520292007986 */ /* 0x0007e8000c10151c */
[----:B------:R2:W-:Y:S04]  /*1edc0*/  STG.E.U16 desc[UR28][R144.64+0x60], R72 ;  /* 0x0000604890007986 */ /* 0x0005e8000c10151c */
[----:B------:R2:W-:Y:S01]  /*1edd0*/  STG.E.U16 desc[UR28][R144.64+0x62], R73 ;  /* 0x0000624990007986 */ /* 0x0005e2000c10151c */
[----:B-1----:R-:W-:Y:S04]  /*1ede0*/  LOP3.LUT R3, R117, 0xffff, RZ, 0xc0, !PT ;  /* 0x0000ffff75037812 */ /* 0x002fe800078ec0ff */
[--C-:B------:R-:W-:Y:S02]  /*1edf0*/  SHF.R.U32.HI R156, RZ, 0x8, R3.reuse ;  /* 0x00000008ff9c7819 */ /* 0x100fe40000011603 */
[C---:B------:R-:W-:Y:S02]  /*1ee00*/  PRMT R3, R127.reuse, 0x7610, R3 ;  /* 0x000076107f037816 */ /* 0x040fe40000000003 */
[----:B---3--:R-:W-:Y:S03]  /*1ee10*/  PRMT R2, R127, 0x7632, R2 ;  /* 0x000076327f027816 */ /* 0x008fe60000000002 */
[----:B------:R-:W-:Y:S01]  /*1ee20*/  @!P0 HADD2 R89, -R3.H0_H0, -RZ.H0_H0 ;  /* 0xa00000ff03598230 */ /* 0x000fe20000000900 */
[----:B------:R-:W-:Y:S02]  /*1ee30*/  PRMT R122, R3, 0x5410, R2 ;  /* 0x00005410037a7816 */ /* 0x000fe40000000002 */
[----:B--2---:R-:W-:Y:S02]  /*1ee40*/  LOP3.LUT R72, R156, 0xffff, RZ, 0xc0, !PT ;  /* 0x0000ffff9c487812 */ /* 0x004fe400078ec0ff */
[----:B------:R1:W-:Y:S01]  /*1ee50*/  @!P0 STL.S16 [R1+0x50], R89 ;  /* 0x0000505901008387 */ /* 0x0003e20000100600 */
[----:B------:R-:W-:Y:S01]  /*1ee60*/  PRMT R76, R89, 0x7610, R76 ;  /* 0x00007610594c7816 */ /* 0x000fe2000000004c */
[----:B------:R-:W-:Y:S01]  /*1ee70*/  MUFU.EX2 R73, R237 ;  /* 0x000000ed00497308 */ /* 0x000fe20000000800 */
[----:B------:R-:W-:Y:S01]  /*1ee80*/  ISETP.LE.U32.AND P1, PT, R72, UR12, PT ;  /* 0x0000000c48007c0c */ /* 0x000fe2000bf23070 */
[----:B------:R2:W3:Y:S01]  /*1ee90*/  LDL.S16 R85, [R1+0x30] ;  /* 0x0000300001557983 */ /* 0x0004e20000100600 */
[----:B------:R-:W-:Y:S07]  /*1eea0*/  @!P0 PRMT R3, R76, 0x5410, RZ ;  /* 0x000054104c038816 */ /* 0x000fee00000000ff */
[----:B------:R-:W2:Y:S01]  /*1eeb0*/  MUFU.EX2 R72, R238 ;  /* 0x000000ee00487308 */ /* 0x000ea20000000800 */
[----:B------:R-:W-:Y:S01]  /*1eec0*/  ISETP.LE.U32.AND P0, PT, R154, UR12, PT ;  /* 0x0000000c9a007c0c */ /* 0x000fe2000bf03070 */
[----:B------:R2:W3:Y:S04]  /*1eed0*/  LDL.S16 R76, [R1+0x14] ;  /* 0x00001400014c7983 */ /* 0x0004e80000100600 */
[----:B------:R2:W-:Y:S04]  /*1eee0*/  STG.E.U16 desc[UR28][R74.64+0x60], R3 ;  /* 0x000060034a007986 */ /* 0x0005e8000c10151c */
[----:B-1----:R1:W3:Y:S01]  /*1eef0*/  LDL.S16 R89, [R1+0x34] ;  /* 0x0000340001597983 */ /* 0x0022e20000100600 */
[----:B--2---:R-:W-:Y:S04]  /*1ef00*/  PRMT R3, R117, 0x7632, R3 ;  /* 0x0000763275037816 */ /* 0x004fe80000000003 */
[----:B------:R-:W-:Y:S01]  /*1ef10*/  LOP3.LUT R3, R3, 0xff, RZ, 0xc0, !PT ;  /* 0x000000ff03037812 */ /* 0x000fe200078ec0ff */
[----:B----4-:R-:W-:Y:S05]  /*1ef20*/  @!P4 HADD2 R91, -R2.H0_H0, -RZ.H0_H0 ;  /* 0xa00000ff025bc230 */ /* 0x010fea0000000900 */
[----:B------:R-:W-:Y:S01]  /*1ef30*/  PRMT R83, R91, 0x7610, R83 ;  /* 0x000076105b537816 */ /* 0x000fe20000000053 */
[----:B------:R-:W-:Y:S03]  /*1ef40*/  @!P4 STL.S16 [R1+0x40], R91 ;  /* 0x0000405b0100c387 */ /* 0x000fe60000100600 */
[----:B------:R-:W-:Y:S02]  /*1ef50*/  @!P4 PRMT R2, R83, 0x5410, RZ ;  /* 0x000054105302c816 */ /* 0x000fe400000000ff */
[----:B------:R1:W2:Y:S01]  /*1ef60*/  LDL.S16 R83, [R1+0x28] ;  /* 0x0000280001537983 */ /* 0x0002a20000100600 */
[----:B------:R-:W-:Y:S02]  /*1ef70*/  ISETP.LE.U32.AND P4, PT, R3, UR12, PT ;  /* 0x0000000c03007c0c */ /* 0x000fe4000bf83070 */
[----:B------:R-:W-:Y:S01]  /*1ef80*/  PRMT R3, R0, 0x7632, R3 ;  /* 0x0000763200037816 */ /* 0x000fe20000000003 */
[----:B------:R4:W-:Y:S01]  /*1ef90*/  STG.E.U16 desc[UR28][R74.64+0x62], R2 ;  /* 0x000062024a007986 */ /* 0x0009e2000c10151c */
[----:B-----5:R-:W-:Y:S05]  /*1efa0*/  @!P0 HADD2 R82, -R0.H0_H0, -RZ.H0_H0 ;  /* 0xa00000ff00528230 */ /* 0x020fea0000000900 */
[----:B------:R5:W-:Y:S01]  /*1efb0*/  @!P0 STL.S16 [R1+0x38], R82 ;  /* 0x0000385201008387 */ /* 0x000be20000100600 */
[----:B------:R-:W-:Y:S01]  /*1efc0*/  PRMT R80, R82, 0x7610, R80 ;  /* 0x0000761052507816 */ /* 0x000fe20000000050 */
[----:B----4-:R-:W-:Y:S01]  /*1efd0*/  FADD.FTZ R2, R72, R129 ;  /* 0x0000008148027221 */ /* 0x010fe20000010000 */
[----:B------:R-:W-:Y:S01]  /*1efe0*/  PRMT R129, R0, 0x5410, R3 ;  /* 0x0000541000817816 */ /* 0x000fe20000000003 */
[----:B------:R-:W-:Y:S01]  /*1eff0*/  IMAD.WIDE R74, R245, 0x70, R74 ;  /* 0x00000070f54a7825 */ /* 0x000fe200078e024a */
[----:B------:R-:W-:Y:S02]  /*1f000*/  @!P0 PRMT R0, R80, 0x5410, RZ ;  /* 0x0000541050008816 */ /* 0x000fe400000000ff */
[----:B------:R-:W-:Y:S02]  /*1f010*/  ISETP.LE.U32.AND P0, PT, R130, UR12, PT ;  /* 0x0000000c82007c0c */ /* 0x000fe4000bf03070 */
[C---:B------:R-:W-:Y:S01]  /*1f020*/  F2FP.F16.F32.PACK_AB R72, R73.reuse, R72 ;  /* 0x000000484948723e */ /* 0x040fe200000000ff */
[----:B------:R4:W-:Y:S01]  /*1f030*/  STG.E.U16 desc[UR28][R74.64+0x60], R0 ;  /* 0x000060004a007986 */ /* 0x0009e2000c10151c */
[--C-:B-----5:R-:W-:Y:S01]  /*1f040*/  FADD.FTZ R82, R73, R2.reuse ;  /* 0x0000000249527221 */ /* 0x120fe20000010000 */
[C---:B------:R-:W-:Y:S04]  /*1f050*/  PRMT R2, R136.reuse, 0x7610, R2 ;  /* 0x0000761088027816 */ /* 0x040fe80000000002 */
[----:B------:R5:W-:Y:S04]  /*1f060*/  STL [R1+0xec], R82 ;  /* 0x0000ec5201007387 */ /* 0x000be80000100800 */
[----:B------:R1:W2:Y:S01]  /*1f070*/  LDL.S16 R80, [R1+0x24] ;  /* 0x0000240001507983 */ /* 0x0002a20000100600 */
[----:B---3--:R-:W-:Y:S01]  /*1f080*/  @!P4 HADD2 R85, -R2.H0_H0, -RZ.H0_H0 ;  /* 0xa00000ff0255c230 */ /* 0x008fe20000000900 */
[----:B----4-:R-:W-:Y:S04]  /*1f090*/  PRMT R0, R136, 0x7632, R0 ;  /* 0x0000763288007816 */ /* 0x010fe80000000000 */
[----:B------:R-:W-:Y:S02]  /*1f0a0*/  PRMT R78, R85, 0x7610, R78 ;  /* 0x00007610554e7816 */ /* 0x000fe4000000004e */
[----:B------:R-:W-:Y:S01]  /*1f0b0*/  PRMT R128, R2, 0x5410, R0 ;  /* 0x0000541002807816 */ /* 0x000fe20000000000 */
[----:B------:R-:W-:Y:S01]  /*1f0c0*/  @!P0 HADD2 R76, -R0.H0_H0, -RZ.H0_H0 ;  /* 0xa00000ff004c8230 */ /* 0x000fe20000000900 */
[----:B------:R-:W-:Y:S01]  /*1f0d0*/  @!P4 PRMT R2, R78, 0x5410, RZ ;  /* 0x000054104e02c816 */ /* 0x000fe200000000ff */
[----:B-----5:R1:W3:Y:S01]  /*1f0e0*/  LDL.S16 R82, [R1+0x3c] ;  /* 0x00003c0001527983 */ /* 0x0202e20000100600 */
[----:B------:R-:W-:Y:S05]  /*1f0f0*/  @!P1 HADD2 R89, -R3.H0_H0, -RZ.H0_H0 ;  /* 0xa00000ff03599230 */ /* 0x000fea0000000900 */
[----:B------:R-:W-:Y:S01]  /*1f100*/  @!P1 STL.S16 [R1+0x34], R89 ;  /* 0x0000345901009387 */ /* 0x000fe20000100600 */
[----:B------:R-:W-:Y:S03]  /*1f110*/  PRMT R84, R89, 0x7610, R84 ;  /* 0x0000761059547816 */ /* 0x000fe60000000054 */
[----:B------:R-:W-:Y:S01]  /*1f120*/  @!P4 STL.S16 [R1+0x30], R85 ;  /* 0x000030550100c387 */ /* 0x000fe20000100600 */
[----:B------:R-:W-:Y:S03]  /*1f130*/  @!P1 PRMT R3, R84, 0x5410, RZ ;  /* 0x0000541054039816 */ /* 0x000fe600000000ff */
[----:B------:R1:W4:Y:S04]  /*1f140*/  LDL.S16 R78, [R1+0x20] ;  /* 0x00002000014e7983 */ /* 0x0003280000100600 */
[----:B------:R5:W-:Y:S04]  /*1f150*/  STG.E.U16 desc[UR28][R74.64+0x62], R3 ;  /* 0x000062034a007986 */ /* 0x000be8000c10151c */
[----:B------:R1:W-:Y:S04]  /*1f160*/  @!P0 STL.S16 [R1+0x14], R76 ;  /* 0x0000144c01008387 */ /* 0x0003e80000100600 */
[----:B------:R1:W-:Y:S01]  /*1f170*/  STG.E.U16 desc[UR28][R146.64+0x60], R2 ;  /* 0x0000600292007986 */ /* 0x0003e2000c10151c */
[----:B-----5:R-:W-:Y:S01]  /*1f180*/  PRMT R3, R76, 0x7610, R3 ;  /* 0x000076104c037816 */ /* 0x020fe20000000003 */
[----:B------:R-:W-:Y:S02]  /*1f190*/  IMAD.WIDE R74, R245, -0x70, R74 ;  /* 0xffffff90f54a7825 */ /* 0x000fe400078e024a */
[----:B-1----:R1:W5:Y:S01]  /*1f1a0*/  LDL.S16 R76, [R1+0x10] ;  /* 0x00001000014c7983 */ /* 0x0023620000100600 */
[----:B------:R-:W-:Y:S02]  /*1f1b0*/  @!P0 PRMT R0, R3, 0x5410, RZ ;  /* 0x0000541003008816 */ /* 0x000fe400000000ff */
[----:B------:R-:W-:Y:S01]  /*1f1c0*/  ISETP.GT.U32.AND P0, PT, R168, UR12, PT ;  /* 0x0000000ca8007c0c */ /* 0x000fe2000bf04070 */
[----:B------:R-:W-:Y:S02]  /*1f1d0*/  IMAD.MOV.U32 R2, RZ, RZ, R86 ;  /* 0x000000ffff027224 */ /* 0x000fe400078e0056 */
[----:B------:R1:W-:Y:S03]  /*1f1e0*/  STG.E.U16 desc[UR28][R146.64+0x62], R0 ;  /* 0x0000620092007986 */ /* 0x0003e6000c10151c */
[----:B------:R-:W-:Y:S02]  /*1f1f0*/  LOP3.LUT R136, R2, 0xff, RZ, 0xc0, !PT ;  /* 0x000000ff02887812 */ /* 0x000fe400078ec0ff */
[----:B------:R-:W-:Y:S02]  /*1f200*/  PRMT R2, R88, 0x7610, R2 ;  /* 0x0000761058027816 */ /* 0x000fe40000000002 */
[----:B------:R-:W-:Y:S02]  /*1f210*/  ISETP.LE.U32.AND P1, PT, R136, UR12, PT ;  /* 0x0000000c88007c0c */ /* 0x000fe4000bf23070 */
[----:B-1----:R-:W-:Y:S04]  /*1f220*/  PRMT R0, R88, 0x7632, R0 ;  /* 0x0000763258007816 */ /* 0x002fe80000000000 */
[----:B------:R-:W-:Y:S07]  /*1f230*/  PRMT R3, R2, 0x5410, R0 ;  /* 0x0000541002037816 */ /* 0x000fee0000000000 */
[----:B--2---:R-:W-:Y:S05]  /*1f240*/  @!P1 HADD2 R83, -R2.H0_H0, -RZ.H0_H0 ;  /* 0xa00000ff02539230 */ /* 0x004fea0000000900 */
[----:B------:R-:W-:Y:S01]  /*1f250*/  PRMT R73, R83, 0x7610, R73 ;  /* 0x0000761053497816 */ /* 0x000fe20000000049 */
[----:B------:R1:W-:Y:S03]  /*1f260*/  @!P1 STL.S16 [R1+0x28], R83 ;  /* 0x0000285301009387 */ /* 0x0003e60000100600 */
[----:B------:R-:W-:Y:S02]  /*1f270*/  @!P1 PRMT R2, R73, 0x5410, RZ ;  /* 0x0000541049029816 */ /* 0x000fe400000000ff */
[----:B------:R2:W2:Y:S04]  /*1f280*/  LDL.S16 R73, [R1+0x2c] ;  /* 0x00002c0001497983 */ /* 0x0004a80000100600 */
[----:B------:R1:W-:Y:S02]  /*1f290*/  STG.E.U16 desc[UR28][R144.64+0x70], R2 ;  /* 0x0000700290007986 */ /* 0x0003e4000c10151c */
[----:B-1----:R-:W-:Y:S04]  /*1f2a0*/  PRMT R83, R229, 0x5410, R228 ;  /* 0x00005410e5537816 */ /* 0x002fe800000000e4 */
[----:B------:R-:W-:Y:S02]  /*1f2b0*/  LOP3.LUT R83, R83, 0xff00ff, RZ, 0xc0, !PT ;  /* 0x00ff00ff53537812 */ /* 0x000fe400078ec0ff */
[----:B------:R-:W-:Y:S01]  /*1f2c0*/  PRMT R2, R72, 0x7610, R2 ;  /* 0x0000761048027816 */ /* 0x000fe20000000002 */
[----:B---3--:R-:W-:Y:S05]  /*1f2d0*/  @P0 HADD2 R82, -R0.H0_H0, -RZ.H0_H0 ;  /* 0xa00000ff00520230 */ /* 0x008fea0000000900 */
[----:B------:R-:W-:Y:S01]  /*1f2e0*/  PRMT R81, R82, 0x7610, R81 ;  /* 0x0000761052517816 */ /* 0x000fe20000000051 */
[----:B------:R1:W-:Y:S03]  /*1f2f0*/  @P0 STL.S16 [R1+0x3c], R82 ;  /* 0x00003c5201000387 */ /* 0x0003e60000100600 */
[----:B------:R-:W-:Y:S02]  /*1f300*/  @P0 PRMT R0, R81, 0x5410, RZ ;  /* 0x0000541051000816 */ /* 0x000fe400000000ff */
[----:B------:R-:W-:Y:S02]  /*1f310*/  ISETP.GT.U32.AND P0, PT, R167, UR12, PT ;  /* 0x0000000ca7007c0c */ /* 0x000fe4000bf04070 */
[----:B------:R-:W-:Y:S01]  /*1f320*/  PRMT R81, R200, 0x5410, R201 ;  /* 0x00005410c8517816 */ /* 0x000fe200000000c9 */
[----:B------:R3:W-:Y:S10]  /*1f330*/  STG.E.U16 desc[UR28][R144.64+0x72], R0 ;  /* 0x0000720090007986 */ /* 0x0007f4000c10151c */
[----:B------:R-:W-:Y:S05]  /*1f340*/  @P0 HADD2 R80, -R2.H0_H0, -RZ.H0_H0 ;  /* 0xa00000ff02500230 */ /* 0x000fea0000000900 */
[----:B------:R-:W-:Y:S01]  /*1f350*/  PRMT R79, R80, 0x7610, R79 ;  /* 0x00007610504f7816 */ /* 0x000fe2000000004f */
[----:B------:R4:W-:Y:S01]  /*1f360*/  @P0 STL.S16 [R1+0x24], R80 ;  /* 0x0000245001000387 */ /* 0x0009e20000100600 */
[----:B-1----:R-:W-:Y:S02]  /*1f370*/  PRMT R82, R165, 0x5410, R230 ;  /* 0x00005410a5527816 */ /* 0x002fe400000000e6 */
[----:B---3--:R-:W-:Y:S04]  /*1f380*/  PRMT R0, R72, 0x7632, R0 ;  /* 0x0000763248007816 */ /* 0x008fe80000000000 */
[----:B------:R-:W-:Y:S02]  /*1f390*/  PRMT R121, R2, 0x5410, R0 ;  /* 0x0000541002797816 */ /* 0x000fe40000000000 */
[----:B------:R-:W-:Y:S02]  /*1f3a0*/  @P0 PRMT R2, R79, 0x5410, RZ ;  /* 0x000054104f020816 */ /* 0x000fe400000000ff */
[----:B------:R-:W-:Y:S03]  /*1f3b0*/  ISETP.GT.U32.AND P0, PT, R166, UR12, PT ;  /* 0x0000000ca6007c0c */ /* 0x000fe6000bf04070 */
[----:B------:R1:W-:Y:S01]  /*1f3c0*/  STG.E.U16 desc[UR28][R74.64+0x70], R2 ;  /* 0x000070024a007986 */ /* 0x0003e2000c10151c */
[----:B----4-:R-:W-:Y:S09]  /*1f3d0*/  PRMT R80, R209, 0x5410, R225 ;  /* 0x00005410d1507816 */ /* 0x010ff200000000e1 */
[----:B------:R-:W-:Y:S05]  /*1f3e0*/  @P0 HADD2 R78, -R0.H0_H0, -RZ.H0_H0 ;  /* 0xa00000ff004e0230 */ /* 0x000fea0000000900 */
[----:B------:R-:W-:Y:S01]  /*1f3f0*/  PRMT R77, R78, 0x7610, R77 ;  /* 0x000076104e4d7816 */ /* 0x000fe2000000004d */
[----:B------:R-:W-:Y:S03]  /*1f400*/  @P0 STL.S16 [R1+0x20], R78 ;  /* 0x0000204e01000387 */ /* 0x000fe60000100600 */
[----:B------:R-:W-:Y:S05]  /*1f410*/  @P0 PRMT R0, R77, 0x5410, RZ ;  /* 0x000054104d000816 */ /* 0x000fea00000000ff */
[----:B------:R3:W-:Y:S01]  /*1f420*/  STG.E.U16 desc[UR28][R74.64+0x72], R0 ;  /* 0x000072004a007986 */ /* 0x0007e2000c10151c */
[----:B-1----:R-:W-:Y:S01]  /*1f430*/  PRMT R2, R123, 0x7610, R2 ;  /* 0x000076107b027816 */ /* 0x002fe20000000002 */
[----:B---3--:R-:W-:Y:S02]  /*1f440*/  IMAD.MOV.U32 R0, RZ, RZ, R124 ;  /* 0x000000ffff007224 */ /* 0x008fe400078e007c */
[----:B------:R-:W-:Y:S03]  /*1f450*/  IMAD.WIDE R74, R245, 0x70, R74 ;  /* 0x00000070f54a7825 */ /* 0x000fe600078e024a */
[----:B------:R-:W-:Y:S02]  /*1f460*/  LOP3.LUT R127, R0, 0xff, RZ, 0xc0, !PT ;  /* 0x000000ff007f7812 */ /* 0x000fe400078ec0ff */
[----:B------:R-:W-:Y:S02]  /*1f470*/  PRMT R0, R123, 0x7632, R0 ;  /* 0x000076327b007816 */ /* 0x000fe40000000000 */
[----:B------:R-:W-:Y:S02]  /*1f480*/  ISETP.LE.U32.AND P0, PT, R127, UR12, PT ;  /* 0x0000000c7f007c0c */ /* 0x000fe4000bf03070 */
[----:B------:R-:W-:Y:S11]  /*1f490*/  PRMT R123, R2, 0x5410, R0 ;  /* 0x00005410027b7816 */ /* 0x000ff60000000000 */
[----:B-----5:R-:W-:Y:S05]  /*1f4a0*/  @!P0 HADD2 R76, -R2.H0_H0, -RZ.H0_H0 ;  /* 0xa00000ff024c8230 */ /* 0x020fea0000000900 */
[----:B------:R-:W-:Y:S01]  /*1f4b0*/  @!P0 STL.S16 [R1+0x10], R76 ;  /* 0x0000104c01008387 */ /* 0x000fe20000100600 */
[----:B------:R-:W-:Y:S03]  /*1f4c0*/  PRMT R72, R76, 0x7610, R72 ;  /* 0x000076104c487816 */ /* 0x000fe60000000048 */
[----:B------:R-:W3:Y:S01]  /*1f4d0*/  LDL R84, [R1+0x10c] ;  /* 0x00010c0001547983 */ /* 0x000ee20000100800 */
[----:B------:R-:W-:Y:S02]  /*1f4e0*/  @!P0 PRMT R2, R72, 0x5410, RZ ;  /* 0x0000541048028816 */ /* 0x000fe400000000ff */
[----:B------:R-:W-:Y:S01]  /*1f4f0*/  ISETP.GT.U32.AND P0, PT, R164, UR12, PT ;  /* 0x0000000ca4007c0c */ /* 0x000fe2000bf04070 */
[----:B------:R-:W1:Y:S01]  /*1f500*/  LDSM.16.MT88.4 R76, [R173+0x6000] ;  /* 0x00600000ad4c783b */ /* 0x000e620000004200 */
[----:B------:R-:W-:Y:S07]  /*1f510*/  PRMT R72, R207, 0x5410, R224 ;  /* 0x00005410cf487816 */ /* 0x000fee00000000e0 */
[----:B------:R4:W-:Y:S04]  /*1f520*/  STG.E.U16 desc[UR28][R74.64+0x70], R2 ;  /* 0x000070024a007986 */ /* 0x0009e8000c10151c */
[----:B--2---:R-:W-:Y:S05]  /*1f530*/  @P0 HADD2 R73, -R0.H0_H0, -RZ.H0_H0 ;  /* 0xa00000ff00490230 */ /* 0x004fea0000000900 */
[----:B----4-:R-:W-:Y:S01]  /*1f540*/  PRMT R2, R73, 0x7610, R2 ;  /* 0x0000761049027816 */ /* 0x010fe20000000002 */
[----:B------:R2:W-:Y:S03]  /*1f550*/  @P0 STL.S16 [R1+0x2c], R73 ;  /* 0x00002c4901000387 */ /* 0x0005e60000100600 */
[----:B------:R-:W-:Y:S01]  /*1f560*/  @P0 PRMT R0, R2, 0x5410, RZ ;  /* 0x0000541002000816 */ /* 0x000fe200000000ff */
[----:B------:R-:W-:Y:S04]  /*1f570*/  IMAD.U32 R2, RZ, RZ, UR12 ;  /* 0x0000000cff027e24 */ /* 0x000fe8000f8e00ff */
[----:B------:R4:W-:Y:S01]  /*1f580*/  STG.E.U16 desc[UR28][R74.64+0x72], R0 ;  /* 0x000072004a007986 */ /* 0x0009e2000c10151c */
[----:B--2---:R-:W-:Y:S01]  /*1f590*/  PRMT R73, R205, 0x5410, R204 ;  /* 0x00005410cd497816 */ /* 0x004fe200000000cc */
[----:B----4-:R-:W-:Y:S01]  /*1f5a0*/  IMAD.U32 R0, RZ, RZ, UR6 ;  /* 0x00000006ff007e24 */ /* 0x010fe2000f8e00ff */
[----:B------:R-:W-:Y:S02]  /*1f5b0*/  PRMT R74, R140, 0x5410, R119 ;  /* 0x000054108c4a7816 */ /* 0x000fe40000000077 */
[----:B------:R-:W-:Y:S02]  /*1f5c0*/  PRMT R119, R242, 0x5410, R239 ;  /* 0x00005410f2777816 */ /* 0x000fe400000000ef */
[----:B------:R-:W-:Y:S02]  /*1f5d0*/  LOP3.LUT R0, R2, 0xff0000, R0, 0xf8, !PT ;  /* 0x00ff000002007812 */ /* 0x000fe400078ef800 */
[----:B------:R-:W-:Y:S01]  /*1f5e0*/  PRMT R2, R116, 0x5410, R118 ;  /* 0x0000541074027816 */ /* 0x000fe20000000076 */
[----:B------:R-:W-:Y:S01]  /*1f5f0*/  VIADD R116, R173, 0x6040 ;  /* 0x00006040ad747836 */ /* 0x000fe20000000000 */
[----:B------:R-:W-:Y:S02]  /*1f600*/  PRMT R118, R192, 0x5410, R243 ;  /* 0x00005410c0767816 */ /* 0x000fe400000000f3 */
[----:B------:R-:W-:Y:S02]  /*1f610*/  LOP3.LUT R2, R2, 0xff00ff, RZ, 0xc0, !PT ;  /* 0x00ff00ff02027812 */ /* 0x000fe400078ec0ff */
[--C-:B------:R-:W-:Y:S02]  /*1f620*/  HSET2.LE.AND R72, R72, R0.reuse, PT ;  /* 0x0000000048487233 */ /* 0x100fe40003803000 */
[--C-:B------:R-:W-:Y:S02]  /*1f630*/  HSET2.LE.AND R73, R73, R0.reuse, PT ;  /* 0x0000000049497233 */ /* 0x100fe40003803000 */
[--C-:B------:R-:W-:Y:S02]  /*1f640*/  HSET2.LE.AND R74, R74, R0.reuse, PT ;  /* 0x000000004a4a7233 */ /* 0x100fe40003803000 */
[--C-:B------:R-:W-:Y:S02]  /*1f650*/  HSET2.LE.AND R75, R2, R0.reuse, PT ;  /* 0x00000000024b7233 */ /* 0x100fe40003803000 */
[----:B------:R-:W-:Y:S02]  /*1f660*/  LOP3.LUT R72, R96, R72, RZ, 0xc0, !PT ;  /* 0x0000004860487212 */ /* 0x000fe400078ec0ff */
[----:B------:R-:W-:Y:S02]  /*1f670*/  LOP3.LUT R73, R95, R73, RZ, 0xc0, !PT ;  /* 0x000000495f497212 */ /* 0x000fe400078ec0ff */
[----:B------:R-:W-:Y:S02]  /*1f680*/  LOP3.LUT R74, R92, R74, RZ, 0xc0, !PT ;  /* 0x0000004a5c4a7212 */ /* 0x000fe400078ec0ff */
[----:B------:R-:W-:Y:S02]  /*1f690*/  LOP3.LUT R75, R90, R75, RZ, 0xc0, !PT ;  /* 0x0000004b5a4b7212 */ /* 0x000fe400078ec0ff */
[--C-:B------:R-:W-:Y:S02]  /*1f6a0*/  HSET2.LE.AND R80, R80, R0.reuse, PT ;  /* 0x0000000050507233 */ /* 0x100fe40003803000 */
[--C-:B------:R-:W-:Y:S02]  /*1f6b0*/  HSET2.LE.AND R81, R81, R0.reuse, PT ;  /* 0x0000000051517233 */ /* 0x100fe40003803000 */
[--C-:B------:R-:W-:Y:S01]  /*1f6c0*/  HSET2.LE.AND R82, R82, R0.reuse, PT ;  /* 0x0000000052527233 */ /* 0x100fe20003803000 */
[-C--:B-1----:R-:W-:Y:S05]  /*1f6d0*/  HMMA.16816.F32 R4, R72, R76.reuse, R4 ;  /* 0x0000004c4804723c */ /* 0x082fea0000001804 */
[--C-:B------:R-:W-:Y:S02]  /*1f6e0*/  HSET2.LE.AND R83, R83, R0.reuse, PT ;  /* 0x0000000053537233 */ /* 0x100fe40003803000 */
[----:B------:R-:W-:Y:S02]  /*1f6f0*/  LOP3.LUT R80, R98, R80, RZ, 0xc0, !PT ;  /* 0x0000005062507212 */ /* 0x000fe400078ec0ff */
[----:B------:R-:W-:Y:S02]  /*1f700*/  LOP3.LUT R81, R97, R81, RZ, 0xc0, !PT ;  /* 0x0000005161517212 */ /* 0x000fe400078ec0ff */
[----:B------:R-:W-:Y:S02]  /*1f710*/  LOP3.LUT R82, R94, R82, RZ, 0xc0, !PT ;  /* 0x000000525e527212 */ /* 0x000fe400078ec0ff */
[----:B------:R-:W-:Y:S02]  /*1f720*/  LOP3.LUT R83, R93, R83, RZ, 0xc0, !PT ;  /* 0x000000535d537212 */ /* 0x000fe400078ec0ff */
[----:B------:R-:W-:Y:S05]  /*1f730*/  PRMT R2, R162, 0x5410, R216 ;  /* 0x00005410a2027816 */ /* 0x000fea00000000d8 */
[C---:B------:R-:W-:Y:S04]  /*1f740*/  HMMA.16816.F32 R8, R80.reuse, R76, R8 ;  /* 0x0000004c5008723c */ /* 0x040fe80000001808 */
[----:B------:R-:W-:Y:S02]  /*1f750*/  PRMT R76, R152, 0x5410, R227 ;  /* 0x00005410984c7816 */ /* 0x000fe400000000e3 */
[----:B------:R-:W-:Y:S02]  /*1f760*/  PRMT R77, R137, 0x5410, R150 ;  /* 0x00005410894d7816 */ /* 0x000fe40000000096 */
[-C--:B------:R-:W-:Y:S03]  /*1f770*/  HMMA.16816.F32 R12, R80, R78.reuse, R12 ;  /* 0x0000004e500c723c */ /* 0x080fe6000000180c */
[--C-:B------:R-:W-:Y:S02]  /*1f780*/  HSET2.LE.AND R76, R76, R0.reuse, PT ;  /* 0x000000004c4c7233 */ /* 0x100fe40003803000 */
[--C-:B------:R-:W-:Y:S03]  /*1f790*/  HSET2.LE.AND R77, R77, R0.reuse, PT ;  /* 0x000000004d4d7233 */ /* 0x100fe60003803000 */
[C---:B------:R-:W-:Y:S04]  /*1f7a0*/  HMMA.16816.F32 R16, R72.reuse, R78, R16 ;  /* 0x0000004e4810723c */ /* 0x040fe80000001810 */
[----:B------:R-:W-:Y:S01]  /*1f7b0*/  LOP3.LUT R76, R102, R76, RZ, 0xc0, !PT ;  /* 0x0000004c664c7212 */ /* 0x000fe200078ec0ff */
[----:B------:R-:W-:Y:S01]  /*1f7c0*/  IMAD.MOV.U32 R78, RZ, RZ, R244 ;  /* 0x000000ffff4e7224 */ /* 0x000fe200078e00f4 */
[----:B------:R-:W-:Y:S02]  /*1f7d0*/  LOP3.LUT R77, R103, R77, RZ, 0xc0, !PT ;  /* 0x0000004d674d7212 */ /* 0x000fe400078ec0ff */
[----:B------:R-:W-:Y:S02]  /*1f7e0*/  PRMT R79, R169, 0x5410, R170 ;  /* 0x00005410a94f7816 */ /* 0x000fe400000000aa */
[----:B------:R-:W-:Y:S02]  /*1f7f0*/  LOP3.LUT R78, R78, 0xff, RZ, 0xc0, !PT ;  /* 0x000000ff4e4e7812 */ /* 0x000fe400078ec0ff */
[----:B------:R-:W-:Y:S02]  /*1f800*/  LOP3.LUT R79, R79, 0xff00ff, RZ, 0xc0, !PT ;  /* 0x00ff00ff4f4f7812 */ /* 0x000fe400078ec0ff */
[----:B------:R-:W-:Y:S02]  /*1f810*/  PRMT R78, R78, 0x5410, R171 ;  /* 0x000054104e4e7816 */ /* 0x000fe400000000ab */
[----:B------:R-:W-:Y:S02]  /*1f820*/  PRMT R102, R139, 0x5410, R138 ;  /* 0x000054108b667816 */ /* 0x000fe4000000008a */
[--C-:B------:R-:W-:Y:S02]  /*1f830*/  HSET2.LE.AND R79, R79, R0.reuse, PT ;  /* 0x000000004f4f7233 */ /* 0x100fe40003803000 */
[--C-:B------:R-:W-:Y:S02]  /*1f840*/  HSET2.LE.AND R78, R78, R0.reuse, PT ;  /* 0x000000004e4e7233 */ /* 0x100fe40003803000 */
[----:B------:R-:W-:Y:S02]  /*1f850*/  PRMT R103, R167, 0x5410, R166 ;  /* 0x00005410a7677816 */ /* 0x000fe400000000a6 */
[----:B------:R-:W-:Y:S02]  /*1f860*/  LOP3.LUT R79, R100, R79, RZ, 0xc0, !PT ;  /* 0x0000004f644f7212 */ /* 0x000fe400078ec0ff */
[----:B------:R-:W-:Y:S02]  /*1f870*/  PRMT R100, R134, 0x5410, R158 ;  /* 0x0000541086647816 */ /* 0x000fe4000000009e */
[----:B------:R-:W-:Y:S02]  /*1f880*/  LOP3.LUT R78, R101, R78, RZ, 0xc0, !PT ;  /* 0x0000004e654e7212 */ /* 0x000fe400078ec0ff */
[----:B------:R-:W-:Y:S02]  /*1f890*/  PRMT R101, R131, 0x5410, R149 ;  /* 0x0000541083657816 */ /* 0x000fe40000000095 */
[----:B------:R-:W-:Y:S05]  /*1f8a0*/  LOP3.LUT R103, R103, 0xff00ff, RZ, 0xc0, !PT ;  /* 0x00ff00ff67677812 */ /* 0x000fea00078ec0ff */
[--C-:B------:R-:W-:Y:S05]  /*1f8b0*/  HSET2.LE.AND R103, R103, R0.reuse, PT ;  /* 0x0000000067677233 */ /* 0x100fea0003803000 */
[----:B------:R-:W-:Y:S01]  /*1f8c0*/  LOP3.LUT R103, R121, R103, RZ, 0xc0, !PT ;  /* 0x0000006779677212 */ /* 0x000fe200078ec0ff */
[----:B---3--:R-:W-:Y:S02]  /*1f8d0*/  @P2 VIADD R116, R84, 0xffffffc0 ;  /* 0xffffffc054742836 */ /* 0x008fe40000000000 */
[----:B------:R-:W1:Y:S02]  /*1f8e0*/  LDSM.16.MT88.4 R84, [R175+0x6000] ;  /* 0x00600000af54783b */ /* 0x000e640000004200 */
[----:B------:R-:W-:Y:S06]  /*1f8f0*/  IMAD.IADD R140, R174, 0x1, R116 ;  /* 0x00000001ae8c7824 */ /* 0x000fec00078e0274 */
[----:B------:R-:W2:Y:S08]  /*1f900*/  LDSM.16.MT88.4 R88, [R116] ;  /* 0x000000007458783b */ /* 0x000eb00000004200 */
[----:B------:R-:W3:Y:S08]  /*1f910*/  LDSM.16.MT88.4 R92, [R140] ;  /* 0x000000008c5c783b */ /* 0x000ef00000004200 */
[----:B------:R-:W-:Y:S01]  /*1f920*/  LDSM.16.MT88.4 R96, [R116+0x800] ;  /* 0x000800007460783b */ /* 0x000fe20000004200 */
        /* <DEDUP_REMOVED lines=11> */
[C---:B------:R-:W-:Y:S04]  /*1f9e0*/  HMMA.16816.F32 R56, R80.reuse, R92, R56 ;  /* 0x0000005c5038723c */ /* 0x040fe80000001838 */
[----:B------:R-:W-:Y:S04]  /*1f9f0*/  PRMT R92, R159, 0x5410, R161 ;  /* 0x000054109f5c7816 */ /* 0x000fe800000000a1 */
[-C--:B------:R-:W-:Y:S01]  /*1fa00*/  HMMA.16816.F32 R60, R80, R94.reuse, R60 ;  /* 0x0000005e503c723c */ /* 0x080fe2000000183c */
[----:B------:R-:W3:Y:S07]  /*1fa10*/  LDSM.16.MT88.4 R80, [R140+0x800] ;  /* 0x000800008c50783b */ /* 0x000eee0000004200 */
[----:B------:R-:W-:Y:S04]  /*1fa20*/  HMMA.16816.F32 R64, R72, R94, R64 ;  /* 0x0000005e4840723c */ /* 0x000fe80000001840 */
[----:B------:R-:W-:Y:S02]  /*1fa30*/  LOP3.LUT R75, R119, 0xff00ff, RZ, 0xc0, !PT ;  /* 0x00ff00ff774b7812 */ /* 0x000fe400078ec0ff */
[--C-:B------:R-:W-:Y:S02]  /*1fa40*/  HSET2.LE.AND R73, R92, R0.reuse, PT ;  /* 0x000000005c497233 */ /* 0x100fe40003803000 */
[-C--:B-1----:R-:W-:Y:S01]  /*1fa50*/  HMMA.16816.F32 R4, R76, R84.reuse, R4 ;  /* 0x000000544c04723c */ /* 0x082fe20000001804 */
[----:B------:R-:W-:Y:S04]  /*1fa60*/  LDSM.16.MT88.4 R92, [R116+0x1000] ;  /* 0x00100000745c783b */ /* 0x000fe80000004200 */
[--C-:B------:R-:W-:Y:S02]  /*1fa70*/  HSET2.LE.AND R74, R118, R0.reuse, PT ;  /* 0x00000000764a7233 */ /* 0x100fe40003803000 */
[--C-:B------:R-:W-:Y:S02]  /*1fa80*/  HSET2.LE.AND R72, R2, R0.reuse, PT ;  /* 0x0000000002487233 */ /* 0x100fe40003803000 */
[--C-:B------:R-:W-:Y:S02]  /*1fa90*/  HSET2.LE.AND R75, R75, R0.reuse, PT ;  /* 0x000000004b4b7233 */ /* 0x100fe40003803000 */
[----:B------:R-:W-:Y:S02]  /*1faa0*/  LOP3.LUT R73, R106, R73, RZ, 0xc0, !PT ;  /* 0x000000496a497212 */ /* 0x000fe400078ec0ff */
[----:B------:R-:W-:Y:S02]  /*1fab0*/  LOP3.LUT R72, R105, R72, RZ, 0xc0, !PT ;  /* 0x0000004869487212 */ /* 0x000fe400078ec0ff */
[----:B------:R-:W-:Y:S02]  /*1fac0*/  LOP3.LUT R74, R107, R74, RZ, 0xc0, !PT ;  /* 0x0000004a6b4a7212 */ /* 0x000fe400078ec0ff */
[----:B------:R-:W-:Y:S02]  /*1fad0*/  LOP3.LUT R75, R104, R75, RZ, 0xc0, !PT ;  /* 0x0000004b684b7212 */ /* 0x000fe400078ec0ff */
[----:B------:R-:W-:Y:S05]  /*1fae0*/  PRMT R2, R143, 0x5410, R163 ;  /* 0x000054108f027816 */ /* 0x000fea00000000a3 */
        /* <DEDUP_REMOVED lines=10> */
[C---:B------:R-:W-:Y:S04]  /*1fb90*/  HMMA.16816.F32 R40, R72.reuse, R96, R40 ;  /* 0x000000604828723c */ /* 0x040fe80000001828 */
[----:B------:R-:W-:Y:S04]  /*1fba0*/  PRMT R96, R153, 0x5410, R151 ;  /* 0x0000541099607816 */ /* 0x000fe80000000097 */
[-C--:B------:R-:W-:Y:S08]  /*1fbb0*/  HMMA.16816.F32 R44, R72, R98.reuse, R44 ;  /* 0x00000062482c723c */ /* 0x080ff0000000182c */
[C---:B------:R-:W-:Y:S08]  /*1fbc0*/  HMMA.16816.F32 R48, R76.reuse, R98, R48 ;  /* 0x000000624c30723c */ /* 0x040ff00000001830 */
[-C--:B---3--:R-:W-:Y:S08]  /*1fbd0*/  HMMA.16816.F32 R52, R76, R80.reuse, R52 ;  /* 0x000000504c34723c */ /* 0x088ff00000001834 */
[C---:B------:R-:W-:Y:S04]  /*1fbe0*/  HMMA.16816.F32 R56, R72.reuse, R80, R56 ;  /* 0x000000504838723c */ /* 0x040fe80000001838 */
[----:B------:R-:W-:Y:S02]  /*1fbf0*/  PRMT R81, R133, 0x5410, R155 ;  /* 0x0000541085517816 */ /* 0x000fe4000000009b */
[----:B------:R-:W-:Y:S02]  /*1fc00*/  PRMT R80, R148, 0x5410, R135 ;  /* 0x0000541094507816 */ /* 0x000fe40000000087 */
[-C--:B------:R-:W-:Y:S01]  /*1fc10*/  HMMA.16816.F32 R60, R72, R82.reuse, R60 ;  /* 0x00000052483c723c */ /* 0x080fe2000000183c */
[----:B------:R-:W-:Y:S02]  /*1fc20*/  LDSM.16.MT88.4 R132, [R173+0x7800] ;  /* 0x00780000ad84783b */ /* 0x000fe40000004200 */
[----:B------:R-:W-:Y:S02]  /*1fc30*/  LOP3.LUT R75, R96, 0xff00ff, RZ, 0xc0, !PT ;  /* 0x00ff00ff604b7812 */ /* 0x000fe400078ec0ff */
[--C-:B------:R-:W-:Y:S02]  /*1fc40*/  HSET2.LE.AND R72, R2, R0.reuse, PT ;  /* 0x0000000002487233 */ /* 0x100fe40003803000 */
[--C-:B------:R-:W-:Y:S01]  /*1fc50*/  HSET2.LE.AND R73, R80, R0.reuse, PT ;  /* 0x0000000050497233 */ /* 0x100fe20003803000 */
[----:B------:R-:W-:Y:S01]  /*1fc60*/  HMMA.16816.F32 R64, R76, R82, R64 ;  /* 0x000000524c40723c */ /* 0x000fe20000001840 */
[----:B------:R-:W3:Y:S03]  /*1fc70*/  LDSM.16.MT88.4 R96, [R140+0x1000] ;  /* 0x001000008c60783b */ /* 0x000ee60000004200 */
[--C-:B------:R-:W-:Y:S02]  /*1fc80*/  HSET2.LE.AND R74, R81, R0.reuse, PT ;  /* 0x00000000514a7233 */ /* 0x100fe40003803000 */
[--C-:B------:R-:W-:Y:S02]  /*1fc90*/  HSET2.LE.AND R75, R75, R0.reuse, PT ;  /* 0x000000004b4b7233 */ /* 0x100fe40003803000 */
[----:B------:R-:W-:Y:S02]  /*1fca0*/  PRMT R2, R141, 0x5410, R142 ;  /* 0x000054108d027816 */ /* 0x000fe4000000008e */
[----:B------:R-:W-:Y:S01]  /*1fcb0*/  LOP3.LUT R79, R102, 0xff00ff, RZ, 0xc0, !PT ;  /* 0x00ff00ff664f7812 */ /* 0x000fe200078ec0ff */
[----:B------:R-:W-:Y:S01]  /*1fcc0*/  LDSM.16.MT88.4 R140, [R140+0x1800] ;  /* 0x001800008c8c783b */ /* 0x000fe20000004200 */
        /* <DEDUP_REMOVED lines=13> */
[C---:B------:R-:W-:Y:S02]  /*1fda0*/  PRMT R2, R124.reuse, 0x7772, RZ ;  /* 0x000077727c027816 */ /* 0x040fe400000000ff */
[----:B------:R-:W-:Y:S02]  /*1fdb0*/  PRMT R83, R124, 0x7773, RZ ;  /* 0x000077737c537816 */ /* 0x000fe400000000ff */
[----:B------:R-:W-:Y:S01]  /*1fdc0*/  SHF.R.U32.HI R80, RZ, 0x10, R117 ;  /* 0x00000010ff507819 */ /* 0x000fe20000011675 */
[C---:B------:R-:W-:Y:S01]  /*1fdd0*/  HMMA.16816.F32 R8, R76.reuse, R84, R8 ;  /* 0x000000544c08723c */ /* 0x040fe20000001808 */
[----:B------:R-:W-:Y:S03]  /*1fde0*/  LDSM.16.MT88.4 R116, [R116+0x1800] ;  /* 0x001800007474783b */ /* 0x000fe60000004200 */
[----:B------:R-:W-:Y:S02]  /*1fdf0*/  PRMT R101, R126, 0x5410, R125 ;  /* 0x000054107e657816 */ /* 0x000fe4000000007d */
[----:B------:R-:W-:Y:S02]  /*1fe00*/  PRMT R81, R127, 0x5410, R164 ;  /* 0x000054107f517816 */ /* 0x000fe400000000a4 */
[-C--:B------:R-:W-:Y:S01]  /*1fe10*/  HMMA.16816.F32 R12, R76, R86.reuse, R12 ;  /* 0x000000564c0c723c */ /* 0x080fe2000000180c */
[----:B------:R-:W1:Y:S02]  /*1fe20*/  LDSM.16.MT88.4 R124, [R175+0x7800] ;  /* 0x00780000af7c783b */ /* 0x000e640000004200 */
[----:B------:R-:W-:Y:S02]  /*1fe30*/  ISETP.GT.U32.AND P0, PT, R2, UR12, PT ;  /* 0x0000000c02007c0c */ /* 0x000fe4000bf04070 */
[--C-:B------:R-:W-:Y:S02]  /*1fe40*/  HSET2.LE.AND R101, R101, R0.reuse, PT ;  /* 0x0000000065657233 */ /* 0x100fe40003803000 */
[----:B------:R-:W-:Y:S01]  /*1fe50*/  PRMT R102, R136, 0x5410, R168 ;  /* 0x0000541088667816 */ /* 0x000fe200000000a8 */
[C---:B------:R-:W-:Y:S04]  /*1fe60*/  HMMA.16816.F32 R16, R72.reuse, R86, R16 ;  /* 0x000000564810723c */ /* 0x040fe80000001810 */
[--C-:B------:R-:W-:Y:S02]  /*1fe70*/  HSET2.LE.AND R102, R102, R0.reuse, PT ;  /* 0x0000000066667233 */ /* 0x100fe40003803000 */
[----:B------:R-:W-:Y:S02]  /*1fe80*/  PRMT R100, R157, 0x5410, R160 ;  /* 0x000054109d647816 */ /* 0x000fe400000000a0 */
[-C--:B--2---:R-:W-:Y:S03]  /*1fe90*/  HMMA.16816.F32 R20, R72, R88.reuse, R20 ;  /* 0x000000584814723c */ /* 0x084fe60000001814 */
[--C-:B------:R-:W-:Y:S02]  /*1fea0*/  HSET2.LE.AND R100, R100, R0.reuse, PT ;  /* 0x0000000064647233 */ /* 0x100fe40003803000 */
[----:B------:R-:W-:Y:S02]  /*1feb0*/  LOP3.LUT R102, R3, R102, RZ, 0xc0, !PT ;  /* 0x0000006603667212 */ /* 0x000fe400078ec0ff */
[----:B------:R-:W-:Y:S01]  /*1fec0*/  PRMT R2, R2, 0x5410, R83 ;  /* 0x0000541002027816 */ /* 0x000fe20000000053 */
[C---:B------:R-:W-:Y:S04]  /*1fed0*/  HMMA.16816.F32 R24, R76.reuse, R88, R24 ;  /* 0x000000584c18723c */ /* 0x040fe80000001818 */
[----:B------:R-:W-:Y:S02]  /*1fee0*/  LOP3.LUT R2, R2, 0xff00ff, RZ, 0xc0, !PT ;  /* 0x00ff00ff02027812 */ /* 0x000fe400078ec0ff */
[----:B------:R-:W-:Y:S02]  /*1fef0*/  PRMT R82, R154, 0x5410, R156 ;  /* 0x000054109a527816 */ /* 0x000fe4000000009c */
[-C--:B------:R-:W-:Y:S03]  /*1ff00*/  HMMA.16816.F32 R28, R76, R90.reuse, R28 ;  /* 0x0000005a4c1c723c */ /* 0x080fe6000000181c */
[----:B------:R-:W-:Y:S02]  /*1ff10*/  LOP3.LUT R80, R80, 0xff, RZ, 0xc0, !PT ;  /* 0x000000ff50507812 */ /* 0x000fe400078ec0ff */
[----:B------:R-:W-:Y:S02]  /*1ff20*/  LOP3.LUT R100, R120, R100, RZ, 0xc0, !PT ;  /* 0x0000006478647212 */ /* 0x000fe400078ec0ff */
[----:B------:R-:W-:Y:S01]  /*1ff30*/  PRMT R80, R80, 0x5410, R130 ;  /* 0x0000541050507816 */ /* 0x000fe20000000082 */
[C---:B------:R-:W-:Y:S04]  /*1ff40*/  HMMA.16816.F32 R32, R72.reuse, R90, R32 ;  /* 0x0000005a4820723c */ /* 0x040fe80000001820 */
[----:B------:R-:W-:Y:S04]  /*1ff50*/  LOP3.LUT R101, R122, R101, RZ, 0xc0, !PT ;  /* 0x000000657a657212 */ /* 0x000fe800078ec0ff */
[-C--:B------:R-:W-:Y:S08]  /*1ff60*/  HMMA.16816.F32 R36, R72, R92.reuse, R36 ;  /* 0x0000005c4824723c */ /* 0x080ff00000001824 */
[C---:B------:R-:W-:Y:S08]  /*1ff70*/  HMMA.16816.F32 R40, R76.reuse, R92, R40 ;  /* 0x0000005c4c28723c */ /* 0x040ff00000001828 */
[-C--:B------:R-:W-:Y:S08]  /*1ff80*/  HMMA.16816.F32 R44, R76, R94.reuse, R44 ;  /* 0x0000005e4c2c723c */ /* 0x080ff0000000182c */
[C---:B------:R-:W-:Y:S08]  /*1ff90*/  HMMA.16816.F32 R48, R72.reuse, R94, R48 ;  /* 0x0000005e4830723c */ /* 0x040ff00000001830 */
[-C--:B---3--:R-:W-:Y:S08]  /*1ffa0*/  HMMA.16816.F32 R52, R72, R96.reuse, R52 ;  /* 0x000000604834723c */ /* 0x088ff00000001834 */
[C---:B------:R-:W-:Y:S08]  /*1ffb0*/  HMMA.16816.F32 R56, R76.reuse, R96, R56 ;  /* 0x000000604c38723c */ /* 0x040ff00000001838 */
[-C--:B------:R-:W-:Y:S03]  /*1ffc0*/  HMMA.16816.F32 R60, R76, R98.reuse, R60 ;  /* 0x000000624c3c723c */ /* 0x080fe6000000183c */
[--C-:B------:R-:W-:Y:S02]  /*1ffd0*/  HSET2.LE.AND R78, R81, R0.reuse, PT ;  /* 0x00000000514e7233 */ /* 0x100fe40003803000 */
[--C-:B------:R-:W-:Y:S02]  /*1ffe0*/  HSET2.LE.AND R79, R2, R0.reuse, PT ;  /* 0x00000000024f7233 */ /* 0x100fe40003803000 */
[C---:B------:R-:W-:Y:S01]  /*1fff0*/  PRMT R2, R193.reuse, 0x7632, R2 ;  /* 0x00007632c1027816 */ /* 0x040fe20000000002 */
[----:B------:R-:W-:Y:S04]  /*20000*/  HMMA.16816.F32 R64, R72, R98, R64 ;  /* 0x000000624840723c */ /* 0x000fe80000001840 */
[--C-:B------:R-:W-:Y:S01]  /*20010*/  HSET2.LE.AND R76, R82, R0.reuse, PT ;  /* 0x00000000524c7233 */ /* 0x100fe20003803000 */
[----:B------:R-:W-:Y:S01]  /*20020*/  IMAD.MOV.U32 R72, RZ, RZ, R68 ;  /* 0x000000ffff487224 */ /* 0x000fe200078e0044 */
[----:B------:R-:W-:Y:S01]  /*20030*/  HSET2.LE.AND R77, R80, R0, PT ;  /* 0x00000000504d7233 */ /* 0x000fe20003803000 */
[----:B------:R-:W-:Y:S01]  /*20040*/  IMAD.MOV.U32 R74, RZ, RZ, R69 ;  /* 0x000000ffff4a7224 */ /* 0x000fe200078e0045 */
[-C--:B------:R-:W-:Y:S05]  /*20050*/  HMMA.16816.F32 R136, R100, R132.reuse, R4 ;  /* 0x000000846488723c */ /* 0x080fea0000001804 */
[----:B------:R-:W-:Y:S01]  /*20060*/  PRMT R0, R193, 0x7610, R0 ;  /* 0x00007610c1007816 */ /* 0x000fe20000000000 */
[----:B------:R-:W-:Y:S01]  /*20070*/  IMAD.MOV.U32 R73, RZ, RZ, R71 ;  /* 0x000000ffff497224 */ /* 0x000fe200078e0047 */
[----:B------:R-:W-:Y:S02]  /*20080*/  LOP3.LUT R76, R129, R76, RZ, 0xc0, !PT ;  /* 0x0000004c814c7212 */ /* 0x000fe400078ec0ff */
[----:B------:R-:W-:Y:S01]  /*20090*/  PRMT R3, R0, 0x5410, R2 ;  /* 0x0000541000037816 */ /* 0x000fe20000000002 */
[----:B------:R-:W-:Y:S01]  /*200a0*/  @P0 HADD2 R247, -R0.H0_H0, -RZ.H0_H0 ;  /* 0xa00000ff00f70230 */ /* 0x000fe20000000900 */
[----:B------:R-:W-:Y:S02]  /*200b0*/  LOP3.LUT R77, R128, R77, RZ, 0xc0, !PT ;  /* 0x0000004d804d7212 */ /* 0x000fe400078ec0ff */
[----:B------:R-:W-:Y:S02]  /*200c0*/  LOP3.LUT R78, R123, R78, RZ, 0xc0, !PT ;  /* 0x0000004e7b4e7212 */ /* 0x000fe400078ec0ff */
[----:B------:R-:W-:Y:S01]  /*200d0*/  LOP3.LUT R79, R3, R79, RZ, 0xc0, !PT ;  /* 0x0000004f034f7212 */ /* 0x000fe200078ec0ff */
[----:B------:R-:W-:Y:S01]  /*200e0*/  IMAD.MOV.U32 R3, RZ, RZ, R70 ;  /* 0x000000ffff037224 */ /* 0x000fe200078e0046 */
[----:B------:R-:W-:Y:S02]  /*200f0*/  @P0 PRMT R0, R247, 0x5410, RZ ;  /* 0x00005410f7000816 */ /* 0x000fe400000000ff */
[----:B------:R-:W-:Y:S03]  /*20100*/  ISETP.GT.U32.AND P0, PT, R83, UR12, PT ;  /* 0x0000000c53007c0c */ /* 0x000fe6000bf04070 */
[C---:B------:R-:W-:Y:S01]  /*20110*/  HMMA.16816.F32 R108, R76.reuse, R132, R8 ;  /* 0x000000844c6c723c */ /* 0x040fe20000001808 */
[----:B------:R2:W-:Y:S07]  /*20120*/  STG.E.U16 desc[UR28][R146.64+0x70], R0 ;  /* 0x0000700092007986 */ /* 0x0005ee000c10151c */
[-C--:B------:R-:W-:Y:S03]  /*20130*/  HMMA.16816.F32 R104, R76, R134.reuse, R12 ;  /* 0x000000864c68723c */ /* 0x080fe6000000180c */
[----:B------:R-:W-:Y:S05]  /*20140*/  @P0 HADD2 R246, -R2.H0_H0, -RZ.H0_H0 ;  /* 0xa00000ff02f60230 */ /* 0x000fea0000000900 */
[C---:B------:R-:W-:Y:S04]  /*20150*/  HMMA.16816.F32 R132, R100.reuse, R134, R16 ;  /* 0x000000866484723c */ /* 0x040fe80000001810 */
[----:B------:R-:W-:Y:S02]  /*20160*/  @P0 PRMT R2, R246, 0x5410, RZ ;  /* 0x00005410f6020816 */ /* 0x000fe400000000ff */
[----:B------:R-:W-:Y:S02]  /*20170*/  IADD3 R201, P0, PT, R144, -0x80, RZ ;  /* 0xffffff8090c97810 */ /* 0x000fe40007f1e0ff */
[-C--:B-1----:R-:W-:Y:S01]  /*20180*/  HMMA.16816.F32 R128, R100, R124.reuse, R20 ;  /* 0x0000007c6480723c */ /* 0x082fe20000001814 */
[----:B------:R2:W-:Y:S02]  /*20190*/  STG.E.U16 desc[UR28][R146.64+0x72], R2 ;  /* 0x0000720292007986 */ /* 0x0005e4000c10151c */
[----:B------:R-:W-:Y:S05]  /*201a0*/  IADD3.X R200, PT, PT, R145, -0x1, RZ, P0, !PT ;  /* 0xffffffff91c87810 */ /* 0x000fea00007fe4ff */
        /* <DEDUP_REMOVED lines=11> */
[----:B------:R-:W-:Y:S08]  /*20260*/  @!UPT UIADD3 URZ, UPT, UPT, URZ, URZ, URZ ;  /* 0x000000fffffff290 */ /* 0x000ff0000fffe0ff */
[----:B--2---:R-:W-:Y:S11]  /*20270*/  BRA.U UP0, `(.L_x_2347) ;  /* 0xffffff9100187547 */ /* 0x004ff6000b83ffff */
.L_x_2346:
[----:B------:R-:W2:Y:S01]  /*20280*/  LDL.LU R0, [R1+0xf0] ;  /* 0x0000f00001007983 */ /* 0x000ea20000300800 */
[----:B------:R-:W1:Y:S03]  /*20290*/  LDCU UR4, c[0x0][0x4fc] ;  /* 0x00009f80ff0477ac */ /* 0x000e660008000800 */
[----:B------:R-:W3:Y:S01]  /*202a0*/  LDL.LU R9, [R1+0xec] ;  /* 0x0000ec0001097983 */ /* 0x000ee20000300800 */
[----:B------:R-:W-:Y:S01]  /*202b0*/  UISETP.NE.AND UP3, UPT, UR19, -0x1, UPT ;  /* 0xffffffff1300788c */ /* 0x000fe2000bf65270 */
[----:B------:R-:W-:Y:S01]  /*202c0*/  MOV R30, 0x10 ;  /* 0x00000010001e7802 */ /* 0x000fe20000000f00 */
[----:B------:R-:W4:Y:S01]  /*202d0*/  LDCU.U8 UR9, c[0x0][0x549] ;  /* 0x0000a920ff0977ac */ /* 0x000f220008000000 */
[----:B------:R-:W3:Y:S01]  /*202e0*/  LDL.LU R6, [R1+0xfc] ;  /* 0x0000fc0001067983 */ /* 0x000ee20000300800 */
[----:B------:R-:W1:Y:S01]  /*202f0*/  S2UR UR8, SR_CTAID.Y ;  /* 0x00000000000879c3 */ /* 0x000e620000002600 */
[----:B------:R-:W-:Y:S01]  /*20300*/  LOP3.LUT P5, RZ, R178, 0x8, RZ, 0xc0, !PT ;  /* 0x00000008b2ff7812 */ /* 0x000fe200078ac0ff */
[----:B------:R-:W1:Y:S01]  /*20310*/  LDCU.U8 UR10, c[0x0][0x548] ;  /* 0x0000a900ff0a77ac */ /* 0x000e620008000000 */
[----:B------:R-:W3:Y:S04]  /*20320*/  LDL.LU R5, [R1+0x100] ;  /* 0x0001000001057983 */ /* 0x000ee80000300800 */
[----:B------:R-:W3:Y:S01]  /*20330*/  LDL.LU R8, [R1+0x13c] ;  /* 0x00013c0001087983 */ /* 0x000ee20000300800 */
[----:B------:R-:W1:Y:S03]  /*20340*/  @!UP3 LDCU.64 UR6, c[0x0][0x400] ;  /* 0x00008000ff06b7ac */ /* 0x000e660008000a00 */
[----:B------:R-:W3:Y:S01]  /*20350*/  LDL.LU R7, [R1+0x138] ;  /* 0x0001380001077983 */ /* 0x000ee20000300800 */
[----:B------:R-:W-:Y:S01]  /*20360*/  SEL R30, R30, 0xfffffff0, !P2 ;  /* 0xfffffff01e1e7807 */ /* 0x000fe20005000000 */
[----:B------:R-:W2:Y:S01]  /*20370*/  S2UR UR11, SR_CTAID.Z ;  /* 0x00000000000b79c3 */ /* 0x000ea20000002700 */
[----:B------:R-:W-:Y:S01]  /*20380*/  LOP3.LUT P2, RZ, R178, 0x10, RZ, 0xc0, !PT ;  /* 0x00000010b2ff7812 */ /* 0x000fe2000784c0ff */
[----:B------:R-:W-:-:S02]  /*20390*/  UISETP.NE.AND UP2, UPT, UR19, -0x1, UPT ;  /* 0xffffffff1300788c */ /* 0x000fc4000bf45270 */
[----:B----4-:R-:W-:Y:S01]  /*203a0*/  UISETP.NE.AND UP1, UPT, UR9, URZ, UPT ;  /* 0x000000ff0900728c */ /* 0x010fe2000bf25270 */
[----:B------:R-:W4:Y:S03]  /*203b0*/  LDCU UR9, c[0x0][0x434] ;  /* 0x00008680ff0977ac */ /* 0x000f260008000800 */
[----:B-1----:R-:W-:Y:S02]  /*203c0*/  UISETP.NE.AND UP0, UPT, UR10, URZ, !UP1 ;  /* 0x000000ff0a00728c */ /* 0x002fe4000cf05270 */
[----:B------:R-:W-:-:S05]  /*203d0*/  @!UP3 UIMAD.WIDE.U32 UR12, UR8, UR6, URZ ;  /* 0x00000006080cb2a5 */ /* 0x000fca000f8e00ff */
[----:B------:R-:W4:Y:S01]  /*203e0*/  @UP1 LDCU UR6, c[0x0][0x430] ;  /* 0x00008600ff0617ac */ /* 0x000f220008000800 */
[----:B------:R-:W-:-:S05]  /*203f0*/  @!UP3 UIMAD UR7, UR8, UR7, UR13 ;  /* 0x000000070807b2a4 */ /* 0x000fca000f8e020d */
[----:B------:R-:W4:Y:S02]  /*20400*/  LDCU UR13, c[0x0][0x434] ;  /* 0x00008680ff0d77ac */ /* 0x000f240008000800 */
[----:B----4-:R-:W-:Y:S01]  /*20410*/  @UP1 UIMAD UR13, UR6, UR9, URZ ;  /* 0x00000009060d12a4 */ /* 0x010fe2000f8e02ff */
[----:B--2---:R-:W1:Y:S04]  /*20420*/  SHFL.BFLY PT, R4, R0, 0x2, 0x1f ;  /* 0x0c401f0000047f89 */ /* 0x004e6800000e0000 */
[----:B---3--:R-:W2:Y:S04]  /*20430*/  SHFL.BFLY PT, R3, R9, 0x2, 0x1f ;  /* 0x0c401f0009037f89 */ /* 0x008ea800000e0000 */
[----:B------:R-:W3:Y:S01]  /*20440*/  SHFL.BFLY PT, R2, R6, 0x2, 0x1f ;  /* 0x0c401f0006027f89 */ /* 0x000ee200000e0000 */
        /* <DEDUP_REMOVED lines=17> */
[----:B------:R-:W-:-:S02]  /*20560*/  FSETP.NE.FTZ.AND P3, PT, R32, RZ, PT ;  /* 0x000000ff2000720b */ /* 0x000fc40003f75000 */
[----:B------:R-:W-:Y:S02]  /*20570*/  LOP3.LUT R3, R3, 0x38, R8, 0xf8, !PT ;  /* 0x0000003803037812 */ /* 0x000fe400078ef808 */
[----:B------:R-:W-:Y:S02]  /*20580*/  FSETP.NE.FTZ.AND P1, PT, R33, RZ, PT ;  /* 0x000000ff2100720b */ /* 0x000fe40003f35000 */
[----:B-----5:R-:W-:Y:S01]  /*20590*/  LOP3.LUT R177, R3, R7, R177, 0xfe, !PT ;  /* 0x0000000703b17212 */ /* 0x020fe200078efeb1 */
[----:B------:R-:W4:Y:S01]  /*205a0*/  MUFU.RCP R6, R33 ;  /* 0x0000002100067308 */ /* 0x000f220000001000 */
[----:B--2---:R-:W-:Y:S01]  /*205b0*/  FSEL R2, R4, 1, P4 ;  /* 0x3f80000004027808 */ /* 0x004fe20002000000 */
[----:B-1----:R-:W-:-:S04]  /*205c0*/  FADD.FTZ R34, R0, R34 ;  /* 0x0000002200227221 */ /* 0x002fc80000010000 */
[----:B------:R-:W-:Y:S02]  /*205d0*/  FMUL.FTZ R2, R2, UR4 ;  /* 0x0000000402027c20 */ /* 0x000fe40008410000 */
[----:B------:R-:W1:Y:S01]  /*205e0*/  MUFU.RCP R3, R34 ;  /* 0x0000002200037308 */ /* 0x000e620000001000 */
        /* <DEDUP_REMOVED lines=18> */
[----:B------:R-:W-:Y:S01]  /*20710*/  FMUL.FTZ R0, R0, UR4 ;  /* 0x0000000400007c20 */ /* 0x000fe20008410000 */
[----:B------:R-:W-:-:S02]  /*20720*/  FSETP.NE.FTZ.AND P0, PT, R34, RZ, PT ;  /* 0x000000ff2200720b */ /* 0x000fc40003f15000 */
[----:B------:R-:W-:Y:S01]  /*20730*/  F2FP.F16.F32.PACK_AB R6, R137, R136 ;  /* 0x000000888906723e */ /* 0x000fe200000000ff */
[----:B------:R-:W-:Y:S01]  /*20740*/  FMUL.FTZ R2, R2, UR4 ;  /* 0x0000000402027c20 */ /* 0x000fe20008410000 */
[----:B-1----:R-:W-:Y:S01]  /*20750*/  FSEL R3, R3, 1, P0 ;  /* 0x3f80000003037808 */ /* 0x002fe20000000000 */
        /* <DEDUP_REMOVED lines=33> */
[----:B------:R-:W-:Y:S01]  /*20970*/  FMUL.FTZ R0, R3, UR4 ;  /* 0x0000000403007c20 */ /* 0x000fe20008410000 */
[----:B------:R-:W-:Y:S01]  /*20980*/  F2FP.F16.F32.PACK_AB R5, R5, R138 ;  /* 0x0000008a0505723e */ /* 0x000fe200000000ff */
[----:B------:R1:W-:Y:S01]  /*20990*/  STS [R2], R6 ;  /* 0x0000000602007388 */ /* 0x0003e20000000800 */
[----:B------:R-:W-:Y:S01]  /*209a0*/  F2FP.F16.F32.PACK_AB R3, R133, R132 ;  /* 0x000000848503723e */ /* 0x000fe200000000ff */
[C---:B------:R-:W-:Y:S01]  /*209b0*/  FMUL.FTZ R110, R0.reuse, R110 ;  /* 0x0000006e006e7220 */ /* 0x040fe20000410000 */
[----:B------:R-:W-:Y:S01]  /*209c0*/  FMUL.FTZ R9, R0, R111 ;  /* 0x0000006f00097220 */ /* 0x000fe20000410000 */
[----:B------:R-:W-:Y:S01]  /*209d0*/  IADD3 R4, PT, PT, R30, R2, RZ ;  /* 0x000000021e047210 */ /* 0x000fe20007ffe0ff */
        /* <DEDUP_REMOVED lines=14> */
[----:B------:R2:W-:Y:S01]  /*20ac0*/  STS [R2+0x400], R5 ;  /* 0x0004000502007388 */ /* 0x0005e20000000800 */
[----:B------:R-:W-:Y:S01]  /*20ad0*/  F2FP.F16.F32.PACK_AB R0, R135, R134 ;  /* 0x000000868700723e */ /* 0x000fe200000000ff */
[----:B------:R-:W3:Y:S01]  /*20ae0*/  @UP3 LDCU.64 UR4, c[0x0][0x408] ;  /* 0x00008100ff0437ac */ /* 0x000ee20008000a00 */
[----:B------:R-:W-:Y:S01]  /*20af0*/  F2FP.F16.F32.PACK_AB R7, R7, R108 ;  /* 0x0000006c0707723e */ /* 0x000fe200000000ff */
[----:B------:R4:W-:Y:S01]  /*20b00*/  STS [R4], R3 ;  /* 0x0000000304007388 */ /* 0x0009e20000000800 */
[----:B------:R-:W-:-:S02]  /*20b10*/  F2FP.F16.F32.PACK_AB R9, R9, R110 ;  /* 0x0000006e0909723e */ /* 0x000fc400000000ff */
[----:B-1----:R-:W-:Y:S01]  /*20b20*/  MOV R6, 0x20 ;  /* 0x0000002000067802 */ /* 0x002fe20000000f00 */
[----:B------:R1:W-:Y:S01]  /*20b30*/  STS [R4+0x400], R0 ;  /* 0x0004000004007388 */ /* 0x0003e20000000800 */
        /* <DEDUP_REMOVED lines=9> */
[----:B------:R-:W-:Y:S01]  /*20bd0*/  F2FP.F16.F32.PACK_AB R13, R13, R98 ;  /* 0x000000620d0d723e */ /* 0x000fe200000000ff */
[----:B---3--:R-:W-:Y:S01]  /*20be0*/  @UP3 UIMAD.WIDE.U32 UR16, UR19, UR4, URZ ;  /* 0x00000004131032a5 */ /* 0x008fe2000f8e00ff */
[----:B------:R-:W-:Y:S01]  /*20bf0*/  F2FP.F16.F32.PACK_AB R14, R14, R96 ;  /* 0x000000600e0e723e */ /* 0x000fe200000000ff */
[----:B------:R3:W-:Y:S01]  /*20c00*/  STS [R4+0x2400], R17 ;  /* 0x0024001104007388 */ /* 0x0007e20000000800 */
[----:B--2---:R-:W-:Y:S01]  /*20c10*/  SEL R5, R6, 0xffffffe0, !P5 ;  /* 0xffffffe006057807 */ /* 0x004fe20006800000 */
[----:B------:R-:W-:Y:S01]  /*20c20*/  @UP3 UIMAD UR7, UR19, UR5, UR17 ;  /* 0x00000005130732a4 */ /* 0x000fe2000f8e0211 */
[----:B------:R-:W-:Y:S01]  /*20c30*/  F2FP.F16.F32.PACK_AB R10, R10, R92 ;  /* 0x0000005c0a0a723e */ /* 0x000fe200000000ff */
[----:B------:R-:W-:Y:S01]  /*20c40*/  @!UP2 UIMAD UR19, UR8, UR9, URZ ;  /* 0x000000090813a2a4 */ /* 0x000fe2000f8e02ff */
[----:B----4-:R-:W-:Y:S01]  /*20c50*/  IADD3 R3, PT, PT, R5, R2, RZ ;  /* 0x0000000205037210 */ /* 0x010fe20007ffe0ff */
[----:B------:R-:W2:Y:S01]  /*20c60*/  @UP1 LDCU UR5, c[0x0][0x430] ;  /* 0x00008600ff0517ac */ /* 0x000ea20008000800 */
[----:B------:R-:W-:-:S02]  /*20c70*/  F2FP.F16.F32.PACK_AB R23, R23, R94 ;  /* 0x0000005e1717723e */ /* 0x000fc400000000ff */
[C---:B-1----:R-:W-:Y:S01]  /*20c80*/  IADD3 R0, PT, PT, R2.reuse, 0x40, RZ ;  /* 0x0000004002007810 */ /* 0x042fe20007ffe0ff */
[----:B------:R-:W-:Y:S01]  /*20c90*/  STS [R3], R16 ;  /* 0x0000001003007388 */ /* 0x000fe20000000800 */
[----:B------:R-:W-:Y:S01]  /*20ca0*/  @P2 IADD3 R0, PT, PT, R2, -0x40, RZ ;  /* 0xffffffc002002810 */ /* 0x000fe20007ffe0ff */
[----:B------:R-:W-:Y:S01]  /*20cb0*/  @UP1 UMOV UR4, 0x1 ;  /* 0x0000000100041882 */ /* 0x000fe20000000000 */
[----:B------:R-:W-:Y:S01]  /*20cc0*/  F2FP.F16.F32.PACK_AB R22, R22, R120 ;  /* 0x000000781616723e */ /* 0x000fe200000000ff */
[----:B------:R-:W-:Y:S01]  /*20cd0*/  STS [R3+0x400], R15 ;  /* 0x0004000f03007388 */ /* 0x000fe20000000800 */
[----:B------:R-:W-:Y:S01]  /*20ce0*/  F2FP.F16.F32.PACK_AB R21, R21, R122 ;  /* 0x0000007a1515723e */ /* 0x000fe200000000ff */
[----:B------:R-:W-:Y:S01]  /*20cf0*/  @UP3 UMOV UR12, UR16 ;  /* 0x00000010000c3c82 */ /* 0x000fe20008000000 */
[----:B------:R-:W-:Y:S01]  /*20d00*/  IADD3 R2, PT, PT, R30, R3, RZ ;  /* 0x000000031e027210 */ /* 0x000fe20007ffe0ff */
[----:B------:R-:W-:Y:S01]  /*20d10*/  USHF.R.S32.HI UR6, URZ, 0x1f, UR19 ;  /* 0x0000001fff067899 */ /* 0x000fe20008011413 */
[----:B------:R-:W-:-:S02]  /*20d20*/  F2FP.F16.F32.PACK_AB R19, R19, R116 ;  /* 0x000000741313723e */ /* 0x000fc400000000ff */
[----:B------:R-:W-:Y:S01]  /*20d30*/  F2FP.F16.F32.PACK_AB R18, R18, R118 ;  /* 0x000000761212723e */ /* 0x000fe200000000ff */
[----:B------:R1:W-:Y:S01]  /*20d40*/  STS [R2], R12 ;  /* 0x0000000c02007388 */ /* 0x0003e20000000800 */
[----:B------:R-:W-:Y:S02]  /*20d50*/  F2FP.F16.F32.PACK_AB R20, R20, R88 ;  /* 0x000000581414723e */ /* 0x000fe400000000ff */
[----:B------:R-:W-:Y:S01]  /*20d60*/  F2FP.F16.F32.PACK_AB R24, R24, R90 ;  /* 0x0000005a1818723e */ /* 0x000fe200000000ff */
[----:B------:R4:W-:Y:S01]  /*20d70*/  STS [R2+0x400], R11 ;  /* 0x0004000b02007388 */ /* 0x0009e20000000800 */
        /* <DEDUP_REMOVED lines=8> */
[----:B------:R-:W-:Y:S01]  /*20e00*/  STS [R2+0x2000], R10 ;  /* 0x0020000a02007388 */ /* 0x000fe20000000800 */
[----:B------:R-:W-:Y:S02]  /*20e10*/  F2FP.F16.F32.PACK_AB R7, R101, R100 ;  /* 0x000000646507723e */ /* 0x000fe400000000ff */
[----:B------:R-:W-:Y:S01]  /*20e20*/  F2FP.F16.F32.PACK_AB R6, R103, R102 ;  /* 0x000000666706723e */ /* 0x000fe200000000ff */
[----:B------:R2:W-:Y:S01]  /*20e30*/  STS [R2+0x2400], R23 ;  /* 0x0024001702007388 */ /* 0x0005e20000000800 */
[----:B---3--:R-:W-:-:S03]  /*20e40*/  F2FP.F16.F32.PACK_AB R4, R79, R78 ;  /* 0x0000004e4f04723e */ /* 0x008fc600000000ff */
[----:B------:R-:W-:Y:S01]  /*20e50*/  STS [R0], R22 ;  /* 0x0000001600007388 */ /* 0x000fe20000000800 */
[----:B-1----:R-:W1:Y:S03]  /*20e60*/  @P4 LDC R12, c[0x0][0x458] ;  /* 0x00011600ff0c4b82 */ /* 0x002e660000000800 */
[----:B------:R-:W-:Y:S01]  /*20e70*/  STS [R0+0x400], R21 ;  /* 0x0004001500007388 */ /* 0x000fe20000000800 */
[----:B----4-:R3:W4:Y:S08]  /*20e80*/  @P4 MUFU.LG2 R11, R31 ;  /* 0x0000001f000b4308 */ /* 0x0107300000000c00 */
[----:B--2---:R3:W2:Y:S01]  /*20e90*/  @P3 MUFU.LG2 R13, R32 ;  /* 0x00000020000d3308 */ /* 0x0046a20000000c00 */
[----:B------:R-:W-:-:S05]  /*20ea0*/  IADD3 R3, PT, PT, R30, R0, RZ ;  /* 0x000000001e037210 */ /* 0x000fca0007ffe0ff */
[----:B------:R-:W-:Y:S01]  /*20eb0*/  STS [R3], R19 ;  /* 0x0000001303007388 */ /* 0x000fe20000000800 */
[----:B------:R-:W-:-:S03]  /*20ec0*/  IADD3 R2, PT, PT, R5, R0, RZ ;  /* 0x0000000005027210 */ /* 0x000fc60007ffe0ff */
[----:B------:R-:W-:Y:S01]  /*20ed0*/  STS [R3+0x400], R18 ;  /* 0x0004001203007388 */ /* 0x000fe20000000800 */
[----:B------:R-:W-:-:S03]  /*20ee0*/  F2FP.F16.F32.PACK_AB R5, R77, R76 ;  /* 0x0000004c4d05723e */ /* 0x000fc600000000ff */
[----:B------:R-:W-:Y:S04]  /*20ef0*/  STS [R0+0x2000], R20 ;  /* 0x0020001400007388 */ /* 0x000fe80000000800 */
[----:B------:R4:W-:Y:S02]  /*20f00*/  STS [R0+0x2400], R24 ;  /* 0x0024001800007388 */ /* 0x0009e40000000800 */
[----:B----4-:R-:W-:Y:S01]  /*20f10*/  IADD3 R0, PT, PT, R30, R2, RZ ;  /* 0x000000021e007210 */ /* 0x010fe20007ffe0ff */
[----:B-123--:R-:W-:Y:S06]  /*20f20*/  BRA.U UP1, `(.L_x_2350) ;  /* 0x0000000101207547 */ /* 0x00efec000b800000 */
[----:B------:R-:W-:Y:S01]  /*20f30*/  UISETP.NE.AND UP1, UPT, UR10, URZ, UPT ;  /* 0x000000ff0a00728c */ /* 0x000fe2000bf25270 */
[----:B------:R-:W1:Y:S10]  /*20f40*/  LDCU UR5, c[0x0][0x3e0] ;  /* 0x00007c00ff0577ac */ /* 0x000e740008000800 */
[----:B------:R-:W1:Y:S01]  /*20f50*/  @UP1 LDCU UR4, c[0x0][0x454] ;  /* 0x00008a80ff0417ac */ /* 0x000e620008000800 */
[----:B------:R-:W2:Y:S01]  /*20f60*/  @UP1 LDCU UR13, c[0x0][0x454] ;  /* 0x00008a80ff0d17ac */ /* 0x000ea20008000800 */
[----:B-1----:R-:W-:-:S02]  /*20f70*/  @UP1 UIMAD UR4, UR5, UR4, URZ ;  /* 0x00000004050412a4 */ /* 0x002fc4000f8e02ff */
[----:B------:R-:W-:-:S03]  /*20f80*/  @!UP1 UIMAD UR4, UR5, UR9, URZ ;  /* 0x00000009050492a4 */ /* 0x000fc6000f8e02ff */
[----:B------:R-:W-:Y:S01]  /*20f90*/  @UP1 UMOV UR5, 0x1 ;  /* 0x0000000100051882 */ /* 0x000fe20000000000 */
[----:B--2---:R-:W-:-:S08]  /*20fa0*/  @!UP1 UMOV UR5, 0x1 ;  /* 0x0000000100059882 */ /* 0x004fd00000000000 */
.L_x_2350:
[----:B------:R-:W1:Y:S01]  /*20fb0*/  S2UR UR9, SR_CTAID.X ;  /* 0x00000000000979c3 */ /* 0x000e620000002500 */
[----:B------:R-:W-:Y:S01]  /*20fc0*/  STS [R3+0x2000], R28 ;  /* 0x0020001c03007388 */ /* 0x000fe20000000800 */
[----:B------:R-:W2:Y:S01]  /*20fd0*/  @P1 MUFU.LG2 R10, R33 ;  /* 0x00000021000a1308 */ /* 0x000ea20000000c00 */
[----:B------:R-:W-:Y:S01]  /*20fe0*/  UIMAD UR13, UR11, UR13, URZ ;  /* 0x0000000d0b0d72a4 */ /* 0x000fe2000f8e02ff */
[----:B------:R-:W-:Y:S01]  /*20ff0*/  LOP3.LUT P2, RZ, R178, 0x3, RZ, 0xc0, !PT ;  /* 0x00000003b2ff7812 */ /* 0x000fe2000784c0ff */
[----:B------:R3:W-:Y:S01]  /*21000*/  STS [R3+0x2400], R27 ;  /* 0x0024001b03007388 */ /* 0x0007e20000000800 */
[----:B------:R-:W-:Y:S01]  /*21010*/  USEL UR19, UR19, URZ, UP0 ;  /* 0x000000ff13137287 */ /* 0x000fe20008000000 */
[----:B------:R-:W-:Y:S01]  /*21020*/  MOV R17, 0x7f800000 ;  /* 0x7f80000000117802 */ /* 0x000fe20000000f00 */
[----:B------:R-:W4:Y:S01]  /*21030*/  @P3 LDC R9, c[0x0][0x458] ;  /* 0x00011600ff093b82 */ /* 0x000f220000000800 */
[----:B------:R-:W-:Y:S01]  /*21040*/  STS [R2], R26 ;  /* 0x0000001a02007388 */ /* 0x000fe20000000800 */
[----:B------:R-:W-:Y:S01]  /*21050*/  @!UP0 UIMAD UR13, UR8, UR4, UR13 ;  /* 0x00000004080d82a4 */ /* 0x000fe2000f8e020d */
[----:B------:R-:W-:Y:S01]  /*21060*/  BSSY.RECONVERGENT B0, `(.L_x_2351) ;  /* 0x0000045000007945 */ /* 0x000fe20003800200 */
[----:B------:R-:W-:Y:S01]  /*21070*/  USEL UR6, UR6, URZ, UP0 ;  /* 0x000000ff06067287 */ /* 0x000fe20008000000 */
[----:B------:R-:W-:Y:S01]  /*21080*/  STS [R2+0x400], R25 ;  /* 0x0004001902007388 */ /* 0x000fe20000000800 */
[----:B------:R-:W-:Y:S01]  /*21090*/  USHF.R.S32.HI UR8, URZ, 0x1f, UR13 ;  /* 0x0000001fff087899 */ /* 0x000fe2000801140d */
[----:B------:R-:W-:-:S02]  /*210a0*/  MOV R16, 0x7f800000 ;  /* 0x7f80000000107802 */ /* 0x000fc40000000f00 */
[----:B------:R5:W-:Y:S01]  /*210b0*/  STS [R0], R7 ;  /* 0x0000000700007388 */ /* 0x000be20000000800 */
[----:B------:R-:W-:Y:S02]  /*210c0*/  MOV R15, 0x7f800000 ;  /* 0x7f800000000f7802 */ /* 0x000fe40000000f00 */
[----:B------:R-:W-:Y:S01]  /*210d0*/  MOV R14, 0x7f800000 ;  /* 0x7f800000000e7802 */ /* 0x000fe20000000f00 */
[----:B------:R2:W-:Y:S01]  /*210e0*/  STS [R0+0x400], R6 ;  /* 0x0004000600007388 */ /* 0x0005e20000000800 */
[----:B-1----:R-:W-:-:S03]  /*210f0*/  UIMAD UR9, UR9, UR5, URZ ;  /* 0x00000005090972a4 */ /* 0x002fc6000f8e02ff */
[----:B------:R1:W-:Y:S01]  /*21100*/  STS [R2+0x2400], R8 ;  /* 0x0024000802007388 */ /* 0x0003e20000000800 */
[----:B------:R-:W-:-:S03]  /*21110*/  USHF.L.U32 UR9, UR9, 0x7, URZ ;  /* 0x0000000709097899 */ /* 0x000fc600080006ff */
[----:B------:R1:W-:Y:S01]  /*21120*/  STS [R2+0x2000], R29 ;  /* 0x0020001d02007388 */ /* 0x0003e20000000800 */
[----:B---3--:R-:W-:Y:S01]  /*21130*/  @P3 FMUL.FTZ R3, R13, 0.69314718246459960938 ;  /* 0x3f3172180d033820 */ /* 0x008fe20000410000 */
[----:B------:R-:W-:Y:S02]  /*21140*/  USHF.R.S32.HI UR4, URZ, 0x1f, UR9 ;  /* 0x0000001fff047899 */ /* 0x000fe40008011409 */
[----:B------:R-:W-:Y:S01]  /*21150*/  STS [R0+0x2000], R5 ;  /* 0x0020000500007388 */ /* 0x000fe20000000800 */
[----:B------:R-:W-:Y:S01]  /*21160*/  UIADD3 UR19, UP1, UP0, UR9, UR19, UR13 ;  /* 0x0000001309137290 */ /* 0x000fe2000f83e00d */
[----:B----4-:R-:W-:Y:S02]  /*21170*/  @P3 FFMA.FTZ R16, R69, R9, R3 ;  /* 0x0000000945103223 */ /* 0x010fe40000010003 */
[----:B------:R3:W-:Y:S01]  /*21180*/  STS [R0+0x2400], R4 ;  /* 0x0024000400007388 */ /* 0x0007e20000000800 */
[----:B------:R-:W-:Y:S01]  /*21190*/  UIADD3.X UR4, UPT, UPT, UR4, UR6, UR8, UP1, UP0 ;  /* 0x0000000604047290 */ /* 0x000fe20008fe0408 */
[----:B-----5:R-:W4:Y:S01]  /*211a0*/  @P0 LDC R7, c[0x0][0x458] ;  /* 0x00011600ff070b82 */ /* 0x020f220000000800 */
[----:B--2---:R-:W3:Y:S07]  /*211b0*/  @P0 MUFU.LG2 R6, R34 ;  /* 0x0000002200060308 */ /* 0x004eee0000000c00 */
[----:B-1----:R-:W1:Y:S01]  /*211c0*/  @P1 LDC R8, c[0x0][0x458] ;  /* 0x00011600ff081b82 */ /* 0x002e620000000800 */
[----:B------:R-:W-:-:S04]  /*211d0*/  @P4 FMUL.FTZ R2, R11, 0.69314718246459960938 ;  /* 0x3f3172180b024820 */ /* 0x000fc80000410000 */
[----:B------:R-:W-:Y:S01]  /*211e0*/  @P4 FFMA.FTZ R17, R71, R12, R2 ;  /* 0x0000000c47114223 */ /* 0x000fe20000010002 */
[----:B------:R-:W-:Y:S01]  /*211f0*/  @P1 FMUL.FTZ R2, R10, 0.69314718246459960938 ;  /* 0x3f3172180a021820 */ /* 0x000fe20000410000 */
[----:B---3--:R-:W-:-:S04]  /*21200*/  @P0 FMUL.FTZ R0, R6, 0.69314718246459960938 ;  /* 0x3f31721806000820 */ /* 0x008fc80000410000 */
[----:B----4-:R-:W-:Y:S01]  /*21210*/  @P0 FFMA.FTZ R14, R68, R7, R0 ;  /* 0x00000007440e0223 */ /* 0x010fe20000010000 */
[----:B-1----:R-:W-:Y:S01]  /*21220*/  @P1 FFMA.FTZ R15, R70, R8, R2 ;  /* 0x00000008460f1223 */ /* 0x002fe20000010002 */
[----:B------:R-:W-:Y:S06]  /*21230*/  BAR.SYNC.DEFER_BLOCKING 0x0 ;  /* 0x0000000000007b1d */ /* 0x000fec0000010000 */
[----:B------:R-:W-:Y:S05]  /*21240*/  @P2 BRA `(.L_x_2352) ;  /* 0x0000000000982947 */ /* 0x000fea0003800000 */
        /* <DEDUP_REMOVED lines=38> */
.L_x_2352:
[----:B------:R-:W-:Y:S05]  /*214b0*/  BSYNC.RECONVERGENT B0 ;  /* 0x0000000000007941 */ /* 0x000fea0003800200 */
.L_x_2351:
[----:B------:R-:W2:Y:S01]  /*214c0*/  LDCU UR6, c[0x0][0x440] ;  /* 0x00008800ff0677ac */ /* 0x000ea20008000800 */
[----:B------:R-:W3:Y:S01]  /*214d0*/  S2R R20, SR_TID.X ;  /* 0x0000000000147919 */ /* 0x000ee20000002100 */
[----:B------:R-:W4:Y:S01]  /*214e0*/  S2UR UR10, SR_CTAID.X ;  /* 0x00000000000a79c3 */ /* 0x000f220000002500 */
[----:B-1----:R-:W-:Y:S01]  /*214f0*/  SHF.R.U32.HI R4, RZ, 0x3, R178 ;  /* 0x00000003ff047819 */ /* 0x002fe200000116b2 */
[----:B------:R-:W1:Y:S01]  /*21500*/  LDCU.64 UR4, c[0x0][0x410] ;  /* 0x00008200ff0477ac */ /* 0x000e620008000a00 */
[----:B------:R1:W3:Y:S01]  /*21510*/  LDS.128 R16, [R191+0x3800] ;  /* 0x00380000bf107984 */ /* 0x0002e20000000c00 */
[----:B------:R-:W-:Y:S01]  /*21520*/  BSSY.RECONVERGENT B0, `(.L_x_2353) ;  /* 0x0000026000007945 */ /* 0x000fe20003800200 */
[C---:B------:R-:W-:Y:S01]  /*21530*/  IADD3 R15, PT, PT, R4.reuse, 0x60, RZ ;  /* 0x00000060040f7810 */ /* 0x040fe20007ffe0ff */
[C---:B------:R-:W-:Y:S01]  /*21540*/  VIADD R2, R4.reuse, 0x10 ;  /* 0x0000001004027836 */ /* 0x040fe20000000000 */
[----:B------:R1:W3:Y:S01]  /*21550*/  LDS.128 R8, [R191] ;  /* 0x00000000bf087984 */ /* 0x0002e20000000c00 */
[C---:B------:R-:W-:Y:S01]  /*21560*/  VIADD R0, R4.reuse, 0x20 ;  /* 0x0000002004007836 */ /* 0x040fe20000000000 */
[----:B------:R-:W-:Y:S01]  /*21570*/  UIMAD.WIDE.U32 UR8, UR20, 0x80, URZ ;  /* 0x00000080140878a5 */ /* 0x000fe2000f8e00ff */
[----:B------:R-:W-:-:S02]  /*21580*/  VIADD R5, R4, 0x30 ;  /* 0x0000003004057836 */ /* 0x000fc40000000000 */
[C---:B------:R-:W-:Y:S02]  /*21590*/  VIADD R6, R4.reuse, 0x50 ;  /* 0x0000005004067836 */ /* 0x040fe40000000000 */
[----:B------:R-:W-:Y:S01]  /*215a0*/  VIADD R14, R4, 0x70 ;  /* 0x00000070040e7836 */ /* 0x000fe20000000000 */
[----:B--2---:R-:W-:-:S04]  /*215b0*/  ISETP.GE.AND P1, PT, R172, UR6, PT ;  /* 0x00000006ac007c0c */ /* 0x004fc8000bf26270 */
[----:B------:R-:W-:Y:S02]  /*215c0*/  ISETP.GE.OR P0, PT, R2, UR14, P1 ;  /* 0x0000000e02007c0c */ /* 0x000fe40008f06670 */
[----:B------:R-:W-:Y:S02]  /*215d0*/  IADD3 R2, P2, PT, R172, UR12, RZ ;  /* 0x0000000cac027c10 */ /* 0x000fe4000ff5e0ff */
[----:B------:R-:W-:Y:S01]  /*215e0*/  ISETP.GE.OR P6, PT, R0, UR14, P1 ;  /* 0x0000000e00007c0c */ /* 0x000fe20008fc6670 */
[C---:B------:R-:W-:Y:S01]  /*215f0*/  VIADD R0, R4.reuse, 0x40 ;  /* 0x0000004004007836 */ /* 0x040fe20000000000 */
[----:B------:R-:W-:Y:S01]  /*21600*/  IADD3.X R3, PT, PT, RZ, UR7, RZ, P2, !PT ;  /* 0x00000007ff037c10 */ /* 0x000fe200097fe4ff */
[----:B----4-:R-:W-:Y:S01]  /*21610*/  UIMAD.WIDE.U32 UR16, UR10, 0x80, URZ ;  /* 0x000000800a1078a5 */ /* 0x010fe2000f8e00ff */
[----:B------:R-:W-:Y:S02]  /*21620*/  ISETP.GE.OR P2, PT, R4, UR14, P1 ;  /* 0x0000000e04007c0c */ /* 0x000fe40008f46670 */
[----:B------:R-:W-:Y:S01]  /*21630*/  ISETP.GE.OR P4, PT, R0, UR14, P1 ;  /* 0x0000000e00007c0c */ /* 0x000fe20008f86670 */
[----:B-1----:R-:W-:Y:S01]  /*21640*/  IMAD.U32 R0, RZ, RZ, UR4 ;  /* 0x00000004ff007e24 */ /* 0x002fe2000f8e00ff */
[----:B---3--:R-:W-:-:S02]  /*21650*/  SHF.R.U32.HI R20, RZ, 0x3, R20 ;  /* 0x00000003ff147819 */ /* 0x008fc40000011614 */
[----:B------:R-:W-:Y:S01]  /*21660*/  ISETP.GE.OR P5, PT, R5, UR14, P1 ;  /* 0x0000000e05007c0c */ /* 0x000fe20008fa6670 */
[----:B------:R-:W-:Y:S01]  /*21670*/  IMAD.WIDE.U32 R12, R0, UR11, R2 ;  /* 0x0000000b000c7c25 */ /* 0x000fe2000f8e0002 */
[----:B------:R-:W-:Y:S02]  /*21680*/  LOP3.LUT R20, R20, UR16, RZ, 0xfc, !PT ;  /* 0x0000001014147c12 */ /* 0x000fe4000f8efcff */
[----:B------:R-:W-:Y:S01]  /*21690*/  ISETP.GE.OR P3, PT, R6, UR14, P1 ;  /* 0x0000000e06007c0c */ /* 0x000fe20008f66670 */
[----:B------:R-:W-:-:S04]  /*216a0*/  IMAD.U32 R0, RZ, RZ, UR5 ;  /* 0x00000005ff007e24 */ /* 0x000fc8000f8e00ff */
[----:B------:R-:W-:Y:S01]  /*216b0*/  IMAD R7, R0, UR11, R13 ;  /* 0x0000000b00077c24 */ /* 0x000fe2000f8e020d */
        /* <DEDUP_REMOVED lines=11> */
[----:B------:R1:W-:Y:S02]  /*21770*/  STG.E.128 desc[UR28][R4.64], R8 ;  /* 0x0000000804007986 */ /* 0x0003e4000c101d1c */
.L_x_2354:
[----:B------:R-:W-:Y:S05]  /*21780*/  BSYNC.RECONVERGENT B0 ;  /* 0x0000000000007941 */ /* 0x000fea0003800200 */
.L_x_2353:
[----:B-1----:R1:W2:Y:S01]  /*21790*/  LDS.128 R8, [R191+0x800] ;  /* 0x00080000bf087984 */ /* 0x0022a20000000c00 */
[----:B------:R-:W-:Y:S01]  /*217a0*/  BSSY.RECONVERGENT B0, `(.L_x_2355) ;  /* 0x0000011000007945 */ /* 0x000fe20003800200 */
[----:B------:R-:W-:Y:S02]  /*217b0*/  ISETP.GE.OR P2, PT, R15, UR14, P1 ;  /* 0x0000000e0f007c0c */ /* 0x000fe40008f46670 */
[----:B------:R-:W-:Y:S01]  /*217c0*/  ISETP.GE.OR P1, PT, R14, UR14, P1 ;  /* 0x0000000e0e007c0c */ /* 0x000fe20008f26670 */
        /* <DEDUP_REMOVED lines=14> */
.L_x_2356:
[----:B------:R-:W-:Y:S05]  /*218b0*/  BSYNC.RECONVERGENT B0 ;  /* 0x0000000000007941 */ /* 0x000fea0003800200 */
.L_x_2355:
        /* <DEDUP_REMOVED lines=16> */
.L_x_2358:
[----:B------:R-:W-:Y:S05]  /*219c0*/  BSYNC.RECONVERGENT B0 ;  /* 0x0000000000007941 */ /* 0x000fea0003800200 */
.L_x_2357:
        /* <DEDUP_REMOVED lines=16> */
.L_x_2360:
[----:B------:R-:W-:Y:S05]  /*21ad0*/  BSYNC.RECONVERGENT B0 ;  /* 0x0000000000007941 */ /* 0x000fea0003800200 */
.L_x_2359:
        /* <DEDUP_REMOVED lines=16> */
.L_x_2362:
[----:B------:R-:W-:Y:S05]  /*21be0*/  BSYNC.RECONVERGENT B0 ;  /* 0x0000000000007941 */ /* 0x000fea0003800200 */
.L_x_2361:
        /* <DEDUP_REMOVED lines=16> */
.L_x_2364:
[----:B------:R-:W-:Y:S05]  /*21cf0*/  BSYNC.RECONVERGENT B0 ;  /* 0x0000000000007941 */ /* 0x000fea0003800200 */
.L_x_2363:
        /* <DEDUP_REMOVED lines=16> */
.L_x_2366:
[----:B------:R-:W-:Y:S05]  /*21e00*/  BSYNC.RECONVERGENT B0 ;  /* 0x0000000000007941 */ /* 0x000fea0003800200 */
.L_x_2365:
        /* <DEDUP_REMOVED lines=15> */
.L_x_2367:
        /* <DEDUP_REMOVED lines=16> */
.L_x_2714:


//--------------------- .text._ZN5flash16flash_fwd_kernelI23Flash_fwd_kernel_traitsILi64ELi128ELi64ELi4ELb0ELb0EN7cutlass6half_tE19Flash_kernel_traitsILi64ELi128ELi64ELi4ES3_EELb0ELb0ELb1ELb0ELb0ELb0ELb1ELb0EEEvNS_16Flash_fwd_paramsE --------------------------
	.section	.text._ZN5flash16flash_fwd_kernelI23Flash_fwd_kernel_traitsILi64ELi128ELi64ELi4ELb0ELb0EN7cutlass6half_tE19Flash_kernel_traitsILi64ELi128ELi64ELi4ES3_EELb0ELb0ELb1ELb0ELb0ELb0ELb1ELb0EEEvNS_16Flash_fwd_paramsE,"ax",@progbits
	.align	128
        .global         _ZN5flash16flash_fwd_kernelI23Flash_fwd_kernel_traitsILi64ELi128ELi64ELi4ELb0ELb0EN7cutlass6half_tE19Flash_kernel_traitsILi64ELi128ELi64ELi4ES3_EELb0ELb0ELb1ELb0ELb0ELb0ELb1ELb0EEEvNS_16Flash_fwd_paramsE
        .type           _ZN5flash16flash_fwd_kernelI23Flash_fwd_kernel_traitsILi64ELi128ELi64ELi4ELb0ELb0EN7cutlass6half_tE19Flash_kernel_traitsILi64ELi128ELi64ELi4ES3_EELb0ELb0ELb1ELb0ELb0ELb0ELb1ELb0EEEvNS_16Flash_fwd_paramsE,@function
        .size           _ZN5flash16flash_fwd_kernelI23Flash_fwd_kernel_traitsILi64ELi128ELi64ELi4ELb0ELb0EN7cutlass6half_tE19Flash_kernel_traitsILi64ELi128ELi64ELi4ES3_EELb0ELb0ELb1ELb0ELb0ELb0ELb1ELb0EEEvNS_16Flash_fwd_paramsE,(.L_x_2715 - _ZN5flash16flash_fwd_kernelI23Flash_fwd_kernel_traitsILi64ELi128ELi64ELi4ELb0ELb0EN7cutlass6half_tE19Flash_kernel_traitsILi64ELi128ELi64ELi4ES3_EELb0ELb0ELb1ELb0ELb0ELb0ELb1ELb0EEEvNS_16Flash_fwd_paramsE)
        .other          _ZN5flash16flash_fwd_kernelI23Flash_fwd_kernel_traitsILi64ELi128ELi64ELi4ELb0ELb0EN7cutlass6half_tE19Flash_kernel_traitsILi64ELi128ELi64ELi4ES3_EELb0ELb0ELb1ELb0ELb0ELb0ELb1ELb0EEEvNS_16Flash_fwd_paramsE,@"STO_CUDA_ENTRY STV_DEFAULT"
_ZN5flash16flash_fwd_kernelI23Flash_fwd_kernel_traitsILi64ELi128ELi64ELi4ELb0ELb0EN7cutlass6half_tE19Flash_kernel_traitsILi64ELi128ELi64ELi4ES3_EELb0ELb0ELb1ELb0ELb0ELb0ELb1ELb0EEEvNS_16Flash_fwd_paramsE:
.text._ZN5flash16flash_fwd_kernelI23Flash_fwd_kernel_traitsILi64ELi128ELi64ELi4ELb0ELb0EN7cutlass6half_tE19Flash_kernel_traitsILi64ELi128ELi64ELi4ES3_EELb0ELb0ELb1ELb0ELb0ELb0ELb1ELb0EEEvNS_16Flash_fwd_paramsE:
        /* <DEDUP_REMOVED lines=39> */
[----:B------:R-:W-:Y:S02]  /*0270*/  ISETP.EQ.U32.AND P3, PT, R4, RZ, PT ;  /* 0x000000ff0400720c */ /* 0x000fe40003f62070 */
[----:B-1----:R-:W-:-:S09]  /*0280*/  ISETP.NE.AND P1, PT, RZ, UR4, PT ;  /* 0x00000004ff007c0c */ /* 0x002fd2000bf25270 */
[----:B------:R-:W1:Y:S01]  /*0290*/  @!P0 LDC R4, c[0x0][0x438] ;  /* 0x00010e00ff048b82 */ /* 0x000e620000000800 */
[----:B------:R-:W-:Y:S01]  /*02a0*/  ISETP.EQ.OR.EX P3, PT, R5, RZ, !P1, P3 ;  /* 0x000000ff0500720c */ /* 0x000fe20004f62730 */
[----:B------:R-:W-:Y:S01]  /*02b0*/  IMAD.MOV.U32 R11, RZ, RZ, -0x1 ;  /* 0xffffffffff0b7424 */ /* 0x000fe200078e00ff */
[----:B------:R-:W-:-:S11]  /*02c0*/  USHF.L.U32 UR14, UR15, 0x7, URZ ;  /* 0x000000070f0e7899 */ /* 0x000fd600080006ff */
        /* <DEDUP_REMOVED lines=8> */
.L_x_2368:
        /* <DEDUP_REMOVED lines=28> */
[----:B------:R1:W-:Y:S10]  /*0510*/  STL [R1], R225 ;  /* 0x000000e101007387 */ /* 0x0003f40000100800 */
        /* <DEDUP_REMOVED lines=24> */
.L_x_2370:
[----:B------:R-:W2:Y:S01]  /*06a0*/  LDCU UR6, c[0x0][0x440] ;  /* 0x00008800ff0677ac */ /* 0x000ea20008000800 */
[C---:B------:R-:W-:Y:S01]  /*06b0*/  @!P1 IMAD.WIDE.U32 R4, R25.reuse, R8, RZ ;  /* 0x0000000819049225 */ /* 0x040fe200078e00ff */
[----:B------:R-:W-:Y:S01]  /*06c0*/  SHF.R.U32.HI R15, RZ, 0x3, R123 ;  /* 0x00000003ff0f7819 */ /* 0x000fe2000001167b */
[----:B------:R-:W-:Y:S01]  /*06d0*/  BSSY.RECONVERGENT B0, `(.L_x_2371) ;  /* 0x000002c000007945 */ /* 0x000fe20003800200 */
[----:B------:R-:W3:Y:S01]  /*06e0*/  LDCU.64 UR4, c[0x0][0x410] ;  /* 0x00008200ff0477ac */ /* 0x000ee20008000a00 */
[----:B------:R-:W-:Y:S01]  /*06f0*/  @!P1 IMAD R9, R25, R9, R5 ;  /* 0x0000000919099224 */ /* 0x000fe200078e0205 */
[C---:B------:R-:W-:Y:S01]  /*0700*/  ISETP.NE.AND P0, PT, R26.reuse, -0x1, PT ;  /* 0xffffffff1a00780c */ /* 0x040fe20003f05270 */
[----:B------:R-:W-:Y:S01]  /*0710*/  @P1 IMAD.WIDE.U32 R2, R26, R10, RZ ;  /* 0x0000000a1a021225 */ /* 0x000fe200078e00ff */
[----:B------:R-:W-:-:S03]  /*0720*/  UIMAD.WIDE.U32 UR8, UR15, 0x80, URZ ;  /* 0x000000800f0878a5 */ /* 0x000fc6000f8e00ff */
[----:B------:R-:W-:Y:S02]  /*0730*/  IMAD.SHL.U32 R5, R123, 0x8, RZ ;  /* 0x000000087b057824 */ /* 0x000fe400078e00ff */
[----:B------:R-:W-:Y:S02]  /*0740*/  @P1 IMAD R9, R26, R11, R3 ;  /* 0x0000000b1a091224 */ /* 0x000fe400078e0203 */
[----:B------:R-:W-:Y:S01]  /*0750*/  @P1 IMAD.MOV.U32 R4, RZ, RZ, R2 ;  /* 0x000000ffff041224 */ /* 0x000fe200078e0002 */
[----:B------:R-:W-:Y:S01]  /*0760*/  LOP3.LUT R3, R5, 0x38, RZ, 0xc0, !PT ;  /* 0x0000003805037812 */ /* 0x000fe200078ec0ff */
[----:B------:R-:W-:Y:S02]  /*0770*/  VIADD R10, R14, -UR14 ;  /* 0x8000000e0e0a7c36 */ /* 0x000fe40008000000 */
[----:B----4-:R-:W-:Y:S01]  /*0780*/  IMAD R12, R17, R6, RZ ;  /* 0x00000006110c7224 */ /* 0x010fe200078e02ff */
[----:B------:R-:W-:Y:S01]  /*0790*/  IADD3 R2, P4, PT, R3, R4, RZ ;  /* 0x0000000403027210 */ /* 0x000fe20007f9e0ff */
[----:B------:R-:W-:Y:S01]  /*07a0*/  VIADD R23, R15, 0x10 ;  /* 0x000000100f177836 */ /* 0x000fe20000000000 */
[----:B--2---:R-:W-:Y:S01]  /*07b0*/  ISETP.GE.AND P2, PT, R3, UR6, PT ;  /* 0x0000000603007c0c */ /* 0x004fe2000bf46270 */
[----:B------:R-:W-:Y:S01]  /*07c0*/  @!P3 IMAD R12, R25, R0, R12 ;  /* 0x00000000190cb224 */ /* 0x000fe200078e020c */
[----:B------:R-:W-:Y:S01]  /*07d0*/  ISETP.NE.AND P1, PT, R3, RZ, PT ;  /* 0x000000ff0300720c */ /* 0x000fe20003f25270 */
[----:B------:R-:W-:Y:S01]  /*07e0*/  IMAD.X R3, RZ, RZ, R9, P4 ;  /* 0x000000ffff037224 */ /* 0x000fe200020e0609 */
[-C--:B------:R-:W-:Y:S01]  /*07f0*/  ISETP.GE.OR P4, PT, R15, R10.reuse, P2 ;  /* 0x0000000a0f00720c */ /* 0x080fe20001786670 */
[----:B------:R-:W-:Y:S01]  /*0800*/  IMAD R0, R25, R7, RZ ;  /* 0x0000000719007224 */ /* 0x000fe200078e02ff */
[----:B------:R-:W-:Y:S01]  /*0810*/  ISETP.GE.OR P5, PT, R15, R10, P1 ;  /* 0x0000000a0f00720c */ /* 0x000fe20000fa6670 */
[----:B---3--:R-:W-:-:S03]  /*0820*/  IMAD.WIDE.U32 R8, R17, UR4, R2 ;  /* 0x0000000411087c25 */ /* 0x008fc6000f8e0002 */
[----:B------:R-:W-:Y:S01]  /*0830*/  SEL R0, R0, R26, !P0 ;  /* 0x0000001a00007207 */ /* 0x000fe20004000000 */
[----:B------:R-:W-:Y:S01]  /*0840*/  VIADD R24, R15, 0x20 ;  /* 0x000000200f187836 */ /* 0x000fe20000000000 */
[-C--:B------:R-:W-:Y:S01]  /*0850*/  ISETP.GE.OR P0, PT, R23, R10.reuse, P1 ;  /* 0x0000000a1700720c */ /* 0x080fe20000f06670 */
[----:B------:R-:W-:Y:S01]  /*0860*/  IMAD R7, R17, UR5, R9 ;  /* 0x0000000511077c24 */ /* 0x000fe2000f8e0209 */
[----:B------:R-:W-:Y:S01]  /*0870*/  SHF.R.S32.HI R4, RZ, 0x1f, R0 ;  /* 0x0000001fff047819 */ /* 0x000fe20000011400 */
[----:B-1----:R-:W-:Y:S01]  /*0880*/  IMAD R11, R13, UR14, RZ ;  /* 0x0000000e0d0b7c24 */ /* 0x002fe2000f8e02ff */
[----:B------:R-:W-:Y:S02]  /*0890*/  SEL R14, R0, RZ, P3 ;  /* 0x000000ff000e7207 */ /* 0x000fe40001800000 */
[----:B------:R-:W-:Y:S02]  /*08a0*/  SEL R16, R4, RZ, P3 ;  /* 0x000000ff04107207 */ /* 0x000fe40001800000 */
[----:B------:R-:W-:-:S02]  /*08b0*/  ISETP.GE.OR P6, PT, R24, R10, P1 ;  /* 0x0000000a1800720c */ /* 0x000fc40000fc6670 */
        /* <DEDUP_REMOVED lines=13> */
.L_x_2372:
[----:B------:R-:W-:Y:S05]  /*0990*/  BSYNC.RECONVERGENT B0 ;  /* 0x0000000000007941 */ /* 0x000fea0003800200 */
.L_x_2371:
        /* <DEDUP_REMOVED lines=17> */
.L_x_2374:
[----:B------:R-:W-:Y:S05]  /*0ab0*/  BSYNC.RECONVERGENT B0 ;  /* 0x0000000000007941 */ /* 0x000fea0003800200 */
.L_x_2373:
        /* <DEDUP_REMOVED lines=17> */
.L_x_2376:
[----:B------:R-:W-:Y:S05]  /*0bd0*/  BSYNC.RECONVERGENT B0 ;  /* 0x0000000000007941 */ /* 0x000fea0003800200 */
.L_x_2375:
        /* <DEDUP_REMOVED lines=17> */
.L_x_2378:
[----:B------:R-:W-:Y:S05]  /*0cf0*/  BSYNC.RECONVERGENT B0 ;  /* 0x0000000000007941 */ /* 0x000fea0003800200 */
.L_x_2377:
        /* <DEDUP_REMOVED lines=18> */
.L_x_2380:
[----:B------:R-:W-:Y:S05]  /*0e20*/  BSYNC.RECONVERGENT B0 ;  /* 0x0000000000007941 */ /* 0x000fea0003800200 */
.L_x_2379:
        /* <DEDUP_REMOVED lines=17> */
.L_x_2382:
[----:B------:R-:W-:Y:S05]  /*0f40*/  BSYNC.RECONVERGENT B0 ;  /* 0x0000000000007941 */ /* 0x000fea0003800200 */
.L_x_2381:
        /* <DEDUP_REMOVED lines=15> */
.L_x_2384:
[----:B------:R-:W-:Y:S05]  /*1040*/  BSYNC.RECONVERGENT B0 ;  /* 0x0000000000007941 */ /* 0x000fea0003800200 */
.L_x_2383:
        /* <DEDUP_REMOVED lines=18> */
.L_x_2386:
[----:B------:R-:W-:Y:S05]  /*1170*/  BSYNC.RECONVERGENT B0 ;  /* 0x0000000000007941 */ /* 0x000fea0003800200 */
.L_x_2385:
        /* <DEDUP_REMOVED lines=11> */
.L_x_2388:
[----:B------:R-:W-:Y:S05]  /*1230*/  BSYNC.RECONVERGENT B0 ;  /* 0x0000000000007941 */ /* 0x000fea0003800200 */
.L_x_2387:
        /* <DEDUP_REMOVED lines=15> */
.L_x_2390:
[----:B------:R-:W-:Y:S05]  /*1330*/  BSYNC.RECONVERGENT B0 ;  /* 0x0000000000007941 */ /* 0x000fea0003800200 */
.L_x_2389:
        /* <DEDUP_REMOVED lines=10> */
.L_x_2392:
[----:B------:R-:W-:Y:S05]  /*13e0*/  BSYNC.RECONVERGENT B0 ;  /* 0x0000000000007941 */ /* 0x000fea0003800200 */
.L_x_2391:
        /* <DEDUP_REMOVED lines=10> */
.L_x_2394:
[----:B------:R-:W-:Y:S05]  /*1490*/  BSYNC.RECONVERGENT B0 ;  /* 0x0000000000007941 */ /* 0x000fea0003800200 */
.L_x_2393:
        /* <DEDUP_REMOVED lines=10> */
.L_x_2396:
[----:B------:R-:W-:Y:S05]  /*1540*/  BSYNC.RECONVERGENT B0 ;  /* 0x0000000000007941 */ /* 0x000fea0003800200 */
.L_x_2395:
        /* <DEDUP_REMOVED lines=10> */
.L_x_2398:
[----:B------:R-:W-:Y:S05]  /*15f0*/  BSYNC.RECONVERGENT B0 ;  /* 0x0000000000007941 */ /* 0x000fea0003800200 */
.L_x_2397:
        /* <DEDUP_REMOVED lines=10> */
.L_x_2400:
[----:B------:R-:W-:Y:S05]  /*16a0*/  BSYNC.RECONVERGENT B0 ;  /* 0x0000000000007941 */ /* 0x000fea0003800200 */
.L_x_2399:
        /* <DEDUP_REMOVED lines=10> */
.L_x_2369:
        /* <DEDUP_REMOVED lines=24> */
.L_x_2401:
[----:B------:R-:W2:Y:S01]  /*18d0*/  LDC.64 R206, c[0x0][0x3b8] ;  /* 0x0000ee00ffce7b82 */ /* 0x000ea20000000a00 */
[----:B------:R-:W-:-:S05]  /*18e0*/  IADD3 R2, PT, PT, R10, R11, RZ ;  /* 0x0000000b0a027210 */ /* 0x000fca0007ffe0ff */
[C---:B--2---:R-:W-:Y:S02]  /*18f0*/  IMAD R0, R2.reuse, R207, RZ ;  /* 0x000000cf02007224 */ /* 0x044fe400078e02ff */
[----:B------:R-:W-:-:S05]  /*1900*/  IMAD.WIDE.U32 R2, R2, R206, RZ ;  /* 0x000000ce02027225 */ /* 0x000fca00078e00ff */
[----:B------:R-:W-:Y:S02]  /*1910*/  IADD3 R7, PT, PT, R3, R0, RZ ;  /* 0x0000000003077210 */ /* 0x000fe40007ffe0ff */
[----:B------:R-:W-:-:S07]  /*1920*/  MOV R5, R2 ;  /* 0x0000000200057202 */ /* 0x000fce0000000f00 */
.L_x_2402:
        /* <DEDUP_REMOVED lines=39> */
.L_x_2403:
[----:B------:R-:W2:Y:S01]  /*1ba0*/  LDC.64 R172, c[0x0][0x3c0] ;  /* 0x0000f000ffac7b82 */ /* 0x000ea20000000a00 */
[----:B------:R-:W-:-:S05]  /*1bb0*/  IADD3 R0, PT, PT, R10, R11, RZ ;  /* 0x0000000b0a007210 */ /* 0x000fca0007ffe0ff */
[C---:B--2---:R-:W-:Y:S02]  /*1bc0*/  IMAD R4, R0.reuse, R173, RZ ;  /* 0x000000ad00047224 */ /* 0x044fe400078e02ff */
[----:B------:R-:W-:-:S05]  /*1bd0*/  IMAD.WIDE.U32 R2, R0, R172, RZ ;  /* 0x000000ac00027225 */ /* 0x000fca00078e00ff */
[----:B------:R-:W-:-:S07]  /*1be0*/  IADD3 R0, PT, PT, R3, R4, RZ ;  /* 0x0000000403007210 */ /* 0x000fce0007ffe0ff */
.L_x_2404:
[C---:B------:R-:W-:Y:S01]  /*1bf0*/  IMAD.SHL.U32 R208, R123.reuse, 0x8, RZ ;  /* 0x000000087bd07824 */ /* 0x040fe200078e00ff */
[----:B------:R-:W2:Y:S01]  /*1c00*/  LDCU.128 UR8, c[0x0][0x3d0] ;  /* 0x00007a00ff0877ac */ /* 0x000ea20008000c00 */
[----:B------:R-:W-:Y:S01]  /*1c10*/  SHF.R.U32.HI R10, RZ, 0x3, R123 ;  /* 0x00000003ff0a7819 */ /* 0x000fe2000001167b */
[----:B------:R-:W3:Y:S01]  /*1c20*/  S2UR UR5, SR_CgaCtaId ;  /* 0x00000000000579c3 */ /* 0x000ee20000008800 */
[----:B------:R-:W-:Y:S01]  /*1c30*/  VIADD R11, R14, -UR14 ;  /* 0x8000000e0e0b7c36 */ /* 0x000fe20008000000 */
[C---:B------:R-:W-:Y:S01]  /*1c40*/  LOP3.LUT R234, R208.reuse, 0x38, RZ, 0xc0, !PT ;  /* 0x00000038d0ea7812 */ /* 0x040fe200078ec0ff */
[----:B------:R-:W4:Y:S01]  /*1c50*/  LDCU.64 UR12, c[0x0][0x388] ;  /* 0x00007100ff0c77ac */ /* 0x000f220008000a00 */
[----:B------:R-:W-:Y:S01]  /*1c60*/  IMAD.SHL.U32 R191, R123, 0x40, RZ ;  /* 0x000000407bbf7824 */ /* 0x000fe200078e00ff */
[----:B------:R-:W-:Y:S01]  /*1c70*/  LOP3.LUT R9, R208, 0x1f8, RZ, 0xc0, !PT ;  /* 0x000001f8d0097812 */ /* 0x000fe200078ec0ff */
[----:B------:R1:W-:Y:S01]  /*1c80*/  STL [R1+0x8], R11 ;  /* 0x0000080b01007387 */ /* 0x0003e20000100800 */
[C---:B------:R-:W-:Y:S01]  /*1c90*/  IADD3 R4, P1, PT, R234.reuse, R5, RZ ;  /* 0x00000005ea047210 */ /* 0x040fe20007f3e0ff */
[----:B------:R-:W5:Y:S01]  /*1ca0*/  LDCU.64 UR6, c[0x0][0x390] ;  /* 0x00007200ff0677ac */ /* 0x000f620008000a00 */
[----:B------:R-:W-:Y:S01]  /*1cb0*/  IADD3 R2, P0, PT, R234, R2, RZ ;  /* 0x00000002ea027210 */ /* 0x000fe20007f1e0ff */
[----:B------:R-:W-:Y:S01]  /*1cc0*/  BSSY.RECONVERGENT B0, `(.L_x_2405) ;  /* 0x000003a000007945 */ /* 0x000fe20003800200 */
[----:B------:R-:W-:Y:S01]  /*1cd0*/  LOP3.LUT R15, R191, 0x1c0, RZ, 0xc0, !PT ;  /* 0x000001c0bf0f7812 */ /* 0x000fe200078ec0ff */
[----:B------:R-:W-:Y:S01]  /*1ce0*/  IMAD.X R5, RZ, RZ, R7, P1 ;  /* 0x000000ffff057224 */ /* 0x000fe200008e0607 */
[----:B------:R-:W-:Y:S01]  /*1cf0*/  SHF.R.S32.HI R7, RZ, 0x1f, R6 ;  /* 0x0000001fff077819 */ /* 0x000fe20000011406 */
[----:B------:R-:W-:Y:S01]  /*1d00*/  IMAD.X R3, RZ, RZ, R0, P0 ;  /* 0x000000ffff037224 */ /* 0x000fe200000e0600 */
[----:B------:R-:W-:Y:S01]  /*1d10*/  UMOV UR4, 0x400 ;  /* 0x0000040000047882 */ /* 0x000fe20000000000 */
[----:B------:R-:W-:Y:S01]  /*1d20*/  IMAD.WIDE.U32 R4, R10, R206, R4 ;  /* 0x000000ce0a047225 */ /* 0x000fe200078e0004 */
[----:B------:R-:W-:-:S02]  /*1d30*/  LOP3.LUT R15, R15, 0x38, R208, 0xf8, !PT ;  /* 0x000000380f0f7812 */ /* 0x000fc400078ef8d0 */
[----:B------:R-:W-:Y:S01]  /*1d40*/  SHF.R.U32.HI R121, RZ, 0x1, R123 ;  /* 0x00000001ff797819 */ /* 0x000fe2000001167b */
[----:B------:R-:W-:Y:S01]  /*1d50*/  IMAD R5, R10, R207, R5 ;  /* 0x000000cf0a057224 */ /* 0x000fe200078e0205 */
[----:B------:R-:W-:Y:S01]  /*1d60*/  LOP3.LUT R148, R191, 0x200, RZ, 0xc0, !PT ;  /* 0x00000200bf947812 */ /* 0x000fe200078ec0ff */
[----:B--2---:R-:W-:Y:S01]  /*1d70*/  IMAD R0, R7, UR8, RZ ;  /* 0x0000000807007c24 */ /* 0x004fe2000f8e02ff */
[----:B------:R-:W-:Y:S01]  /*1d80*/  LOP3.LUT R146, R15, 0x8, R121, 0x78, !PT ;  /* 0x000000080f927812 */ /* 0x000fe200078e7879 */
[----:B------:R-:W-:Y:S01]  /*1d90*/  IMAD.WIDE.U32 R4, R6, UR8, R4 ;  /* 0x0000000806047c25 */ /* 0x000fe2000f8e0004 */
[----:B---3--:R-:W-:-:S03]  /*1da0*/  ULEA UR5, UR5, UR4, 0x18 ;  /* 0x0000000405057291 */ /* 0x008fc6000f8ec0ff */
[----:B------:R-:W-:Y:S01]  /*1db0*/  IMAD R0, R6, UR9, R0 ;  /* 0x0000000906007c24 */ /* 0x000fe2000f8e0200 */
[----:B----4-:R-:W-:Y:S01]  /*1dc0*/  LEA R245, P0, R4, UR12, 0x1 ;  /* 0x0000000c04f57c11 */ /* 0x010fe2000f8008ff */
[----:B------:R-:W2:Y:S01]  /*1dd0*/  LDCU.64 UR8, c[0x0][0x3c8] ;  /* 0x00007900ff0877ac */ /* 0x000ea20008000a00 */
[----:B------:R-:W-:-:S04]  /*1de0*/  IMAD.WIDE.U32 R2, R10, R172, R2 ;  /* 0x000000ac0a027225 */ /* 0x000fc800078e0002 */
[----:B------:R-:W-:Y:S02]  /*1df0*/  IMAD.IADD R0, R5, 0x1, R0 ;  /* 0x0000000105007824 */ /* 0x000fe400078e0200 */
[----:B------:R-:W-:Y:S02]  /*1e00*/  IMAD R3, R10, R173, R3 ;  /* 0x000000ad0a037224 */ /* 0x000fe400078e0203 */
[----:B------:R-:W-:Y:S01]  /*1e10*/  IMAD R7, R7, UR10, RZ ;  /* 0x0000000a07077c24 */ /* 0x000fe2000f8e02ff */
[----:B------:R-:W-:Y:S01]  /*1e20*/  LEA.HI.X R244, R4, UR13, R0, 0x1, P0 ;  /* 0x0000000d04f47c11 */ /* 0x000fe200080f0c00 */
[----:B------:R-:W-:Y:S01]  /*1e30*/  IMAD.WIDE.U32 R2, R6, UR10, R2 ;  /* 0x0000000a06027c25 */ /* 0x000fe2000f8e0002 */
[----:B------:R-:W-:Y:S01]  /*1e40*/  IADD3 R4, P0, PT, R234, R12, RZ ;  /* 0x0000000cea047210 */ /* 0x000fe20007f1e0ff */
[----:B------:R-:W-:Y:S02]  /*1e50*/  USHF.R.U32.HI UR10, URZ, 0x19, UR15 ;  /* 0x00000019ff0a7899 */ /* 0x000fe4000801160f */
[----:B------:R-:W-:Y:S01]  /*1e60*/  IMAD R8, R6, UR11, R7 ;  /* 0x0000000b06087c24 */ /* 0x000fe2000f8e0207 */
[----:B-----5:R-:W-:Y:S01]  /*1e70*/  LEA R247, P1, R2, UR6, 0x1 ;  /* 0x0000000602f77c11 */ /* 0x020fe2000f8208ff */
[----:B------:R-:W-:Y:S01]  /*1e80*/  IMAD.X R5, RZ, RZ, R13, P0 ;  /* 0x000000ffff057224 */ /* 0x000fe200000e060d */
[----:B------:R-:W-:Y:S01]  /*1e90*/  ISETP.GE.AND P0, PT, R10, R11, PT ;  /* 0x0000000b0a00720c */ /* 0x000fe20003f06270 */
[----:B------:R-:W-:Y:S01]  /*1ea0*/  USHF.L.U32 UR6, UR15, 0x7, URZ ;  /* 0x000000070f067899 */ /* 0x000fe200080006ff */
[----:B------:R-:W-:Y:S01]  /*1eb0*/  LOP3.LUT R7, R9, 0x38, R123, 0x78, !PT ;  /* 0x0000003809077812 */ /* 0x000fe200078e787b */
[----:B------:R-:W-:-:S02]  /*1ec0*/  IMAD.IADD R0, R3, 0x1, R8 ;  /* 0x0000000103007824 */ /* 0x000fc400078e0208 */
[----:B--2---:R-:W-:Y:S01]  /*1ed0*/  IMAD.WIDE.U32 R8, R17, UR8, R4 ;  /* 0x0000000811087c25 */ /* 0x004fe2000f8e0004 */
[----:B------:R-:W-:Y:S02]  /*1ee0*/  LOP3.LUT R208, R7, 0x1e00, R208, 0xf8, !PT ;  /* 0x00001e0007d07812 */ /* 0x000fe400078ef8d0 */
[----:B------:R-:W-:Y:S01]  /*1ef0*/  LEA.HI.X R246, R2, UR7, R0, 0x1, P1 ;  /* 0x0000000702f67c11 */ /* 0x000fe200088f0c00 */
[----:B------:R-:W-:Y:S01]  /*1f00*/  IMAD R7, R17, UR9, R9 ;  /* 0x0000000911077c24 */ /* 0x000fe2000f8e0209 */
[----:B------:R-:W-:Y:S02]  /*1f10*/  LOP3.LUT R19, R10, UR6, RZ, 0xfc, !PT ;  /* 0x000000060a137c12 */ /* 0x000fe4000f8efcff */
[----:B------:R-:W-:Y:S01]  /*1f20*/  LEA R208, R208, UR5, 0x1 ;  /* 0x00000005d0d07c11 */ /* 0x000fe2000f8e08ff */
[----:B-1----:R-:W-:Y:S06]  /*1f30*/  @P0 BRA `(.L_x_2406) ;  /* 0x0000000000480947 */ /* 0x002fec0003800000 */
        /* <DEDUP_REMOVED lines=17> */
.L_x_2407:
[----:B------:R1:W-:Y:S02]  /*2050*/  STS.128 [R208], RZ ;  /* 0x000000ffd0007388 */ /* 0x0003e40000000c00 */
.L_x_2406:
[----:B------:R-:W-:Y:S05]  /*2060*/  BSYNC.RECONVERGENT B0 ;  /* 0x0000000000007941 */ /* 0x000fea0003800200 */
.L_x_2405:
[----:B------:R-:W-:Y:S01]  /*2070*/  VIADD R18, R10, 0x10 ;  /* 0x000000100a127836 */ /* 0x000fe20000000000 */
[----:B------:R-:W-:Y:S01]  /*2080*/  IADD3 R81, PT, PT, R224, -0x1, RZ ;  /* 0xffffffffe0517810 */ /* 0x000fe20007ffe0ff */
[C---:B------:R-:W-:Y:S01]  /*2090*/  VIADD R17, R10.reuse, 0x20 ;  /* 0x000000200a117836 */ /* 0x040fe20000000000 */
[C---:B------:R-:W-:Y:S01]  /*20a0*/  IADD3 R3, PT, PT, R10.reuse, 0x50, RZ ;  /* 0x000000500a037810 */ /* 0x040fe20007ffe0ff */
[----:B------:R-:W-:Y:S01]  /*20b0*/  VIADD R16, R10, 0x30 ;  /* 0x000000300a107836 */ /* 0x000fe20000000000 */
[-C--:B------:R-:W-:Y:S01]  /*20c0*/  ISETP.GE.AND P1, PT, R18, R11.reuse, PT ;  /* 0x0000000b1200720c */ /* 0x080fe20003f26270 */
[C---:B--2---:R-:W-:Y:S01]  /*20d0*/  VIADD R4, R10.reuse, 0x40 ;  /* 0x000000400a047836 */ /* 0x044fe20000000000 */
[----:B------:R-:W-:Y:S01]  /*20e0*/  BSSY.RECONVERGENT B0, `(.L_x_2408) ;  /* 0x0000020000007945 */ /* 0x000fe20003800200 */
[C---:B------:R-:W-:Y:S01]  /*20f0*/  VIADD R2, R10.reuse, 0x60 ;  /* 0x000000600a027836 */ /* 0x040fe20000000000 */
[-C--:B------:R-:W-:Y:S01]  /*2100*/  ISETP.GE.AND P0, PT, R17, R11.reuse, PT ;  /* 0x0000000b1100720c */ /* 0x080fe20003f06270 */
[----:B------:R-:W-:Y:S01]  /*2110*/  VIADD R0, R10, 0x70 ;  /* 0x000000700a007836 */ /* 0x000fe20000000000 */
[-C--:B------:R-:W-:Y:S01]  /*2120*/  ISETP.GE.AND P6, PT, R16, R11.reuse, PT ;  /* 0x0000000b1000720c */ /* 0x080fe20003fc6270 */
[----:B------:R-:W-:Y:S01]  /*2130*/  IMAD R12, R81, -0x40, R80 ;  /* 0xffffffc0510c7824 */ /* 0x000fe200078e0250 */
[----:B------:R-:W-:-:S02]  /*2140*/  ISETP.GE.AND P5, PT, R4, R11, PT ;  /* 0x0000000b0400720c */ /* 0x000fc40003fa6270 */
[-C--:B------:R-:W-:Y:S02]  /*2150*/  ISETP.GE.AND P4, PT, R3, R11.reuse, PT ;  /* 0x0000000b0300720c */ /* 0x080fe40003f86270 */
        /* <DEDUP_REMOVED lines=24> */
.L_x_2409:
[----:B------:R-:W-:Y:S05]  /*22e0*/  BSYNC.RECONVERGENT B0 ;  /* 0x0000000000007941 */ /* 0x000fea0003800200 */
.L_x_2408:
        /* <DEDUP_REMOVED lines=26> */
.L_x_2411:
[----:B------:R-:W-:Y:S05]  /*2490*/  BSYNC.RECONVERGENT B0 ;  /* 0x0000000000007941 */ /* 0x000fea0003800200 */
.L_x_2410:
        /* <DEDUP_REMOVED lines=22> */
.L_x_2413:
[----:B------:R-:W-:Y:S05]  /*2600*/  BSYNC.RECONVERGENT B0 ;  /* 0x0000000000007941 */ /* 0x000fea0003800200 */
.L_x_2412:
        /* <DEDUP_REMOVED lines=22> */
.L_x_2415:
[----:B------:R-:W-:Y:S05]  /*2770*/  BSYNC.RECONVERGENT B0 ;  /* 0x0000000000007941 */ /* 0x000fea0003800200 */
.L_x_2414:
        /* <DEDUP_REMOVED lines=22> */
.L_x_2417:
[----:B------:R-:W-:Y:S05]  /*28e0*/  BSYNC.RECONVERGENT B0 ;  /* 0x0000000000007941 */ /* 0x000fea0003800200 */
.L_x_2416:
        /* <DEDUP_REMOVED lines=22> */
.L_x_2419:
[----:B------:R-:W-:Y:S05]  /*2a50*/  BSYNC.RECONVERGENT B0 ;  /* 0x0000000000007941 */ /* 0x000fea0003800200 */
.L_x_2418:
        /* <DEDUP_REMOVED lines=22> */
.L_x_2421:
[----:B------:R-:W-:Y:S05]  /*2bc0*/  BSYNC.RECONVERGENT B0 ;  /* 0x0000000000007941 */ /* 0x000fea0003800200 */
.L_x_2420:
        /* <DEDUP_REMOVED lines=14> */
.L_x_2424:
[----:B------:R3:W-:Y:S02]  /*2cb0*/  STS.128 [R208+0x4000], RZ ;  /* 0x004000ffd0007388 */ /* 0x0007e40000000c00 */
.L_x_2423:
[----:B------:R-:W-:Y:S05]  /*2cc0*/  BSYNC.RECONVERGENT B0 ;  /* 0x0000000000007941 */ /* 0x000fea0003800200 */
.L_x_2422:
        /* <DEDUP_REMOVED lines=19> */
.L_x_2426:
[----:B------:R-:W-:Y:S05]  /*2e00*/  BSYNC.RECONVERGENT B0 ;  /* 0x0000000000007941 */ /* 0x000fea0003800200 */
.L_x_2425:
        /* <DEDUP_REMOVED lines=14> */
.L_x_2428:
[----:B------:R-:W-:Y:S05]  /*2ef0*/  BSYNC.RECONVERGENT B0 ;  /* 0x0000000000007941 */ /* 0x000fea0003800200 */
.L_x_2427:
        /* <DEDUP_REMOVED lines=16> */
.L_x_2430:
[----:B------:R-:W-:Y:S05]  /*3000*/  BSYNC.RECONVERGENT B0 ;  /* 0x0000000000007941 */ /* 0x000fea0003800200 */
.L_x_2429:
[----:B------:R-:W0:Y:S01]  /*3010*/  LDGDEPBAR ;  /* 0x00000000000079af */ /* 0x000e220000000000 */
[----:B------:R-:W-:Y:S01]  /*3020*/  SHF.L.U32 R122, R123, 0x1, RZ ;  /* 0x000000017b7a7819 */ /* 0x000fe200000006ff */
[----:B------:R-:W-:Y:S01]  /*3030*/  BSSY.RECONVERGENT B0, `(.L_x_2431) ;  /* 0x0000018000007945 */ /* 0x000fe20003800200 */
[C---:B------:R-:W-:Y:S02]  /*3040*/  SHF.L.U64.HI R220, R172.reuse, 0x6, R173 ;  /* 0x00000006acdc7819 */ /* 0x040fe400000102ad */
[----:B------:R-:W-:Y:S01]  /*3050*/  SHF.L.U32 R221, R172, 0x6, RZ ;  /* 0x00000006acdd7819 */ /* 0x000fe200000006ff */
[----:B------:R1:W-:Y:S01]  /*3060*/  STL [R1+0x4], R122 ;  /* 0x0000047a01007387 */ /* 0x0003e20000100800 */
[----:B------:R-:W-:Y:S01]  /*3070*/  IADD3 R120, PT, PT, R80, R120, -R14 ;  /* 0x0000007850787210 */ /* 0x000fe20007ffe80e */
[-C--:B------:R-:W-:Y:S02]  /*3080*/  IMAD R6, R220, R81.reuse, RZ ;  /* 0x00000051dc067224 */ /* 0x080fe400078e02ff */
[----:B---3--:R-:W-:-:S05]  /*3090*/  IMAD.WIDE.U32 R4, R221, R81, RZ ;  /* 0x00000051dd047225 */ /* 0x008fca00078e00ff */
[----:B------:R-:W-:Y:S01]  /*30a0*/  IADD3 R7, PT, PT, R5, R6, RZ ;  /* 0x0000000605077210 */ /* 0x000fe20007ffe0ff */
[----:B------:R-:W-:-:S04]  /*30b0*/  DEPBAR.LE SB0, 0x0 ;  /* 0x000080000000791a */ /* 0x000fc80000000000 */
[----:B------:R-:W-:Y:S06]  /*30c0*/  BAR.SYNC.DEFER_BLOCKING 0x0 ;  /* 0x0000000000007b1d */ /* 0x000fec0000010000 */
        /* <DEDUP_REMOVED lines=11> */
.L_x_2433:
[----:B------:R3:W-:Y:S01]  /*3180*/  STS.128 [R208+0x6000], RZ ;  /* 0x006000ffd0007388 */ /* 0x0007e20000000c00 */
[----:B------:R-:W-:Y:S05]  /*3190*/  BRA `(.L_x_2434) ;  /* 0x0000000000047947 */ /* 0x000fea0003800000 */
.L_x_2432:
[----:B------:R3:W-:Y:S02]  /*31a0*/  STS.128 [R208+0x6000], RZ ;  /* 0x006000ffd0007388 */ /* 0x0007e40000000c00 */
.L_x_2434:
[----:B------:R-:W-:Y:S05]  /*31b0*/  BSYNC.RECONVERGENT B0 ;  /* 0x0000000000007941 */ /* 0x000fea0003800200 */
.L_x_2431:
[----:B------:R-:W-:Y:S01]  /*31c0*/  ISETP.GE.AND P0, PT, R18, R12, PT ;  /* 0x0000000c1200720c */ /* 0x000fe20003f06270 */
[C---:B---3--:R-:W-:Y:S01]  /*31d0*/  IMAD.SHL.U32 R2, R123.reuse, 0x20, RZ ;  /* 0x000000207b027824 */ /* 0x048fe200078e00ff */
[----:B------:R-:W-:Y:S01]  /*31e0*/  LOP3.LUT R0, R123, 0x8, RZ, 0xc0, !PT ;  /* 0x000000087b007812 */ /* 0x000fe200078ec0ff */
[----:B------:R-:W-:Y:S01]  /*31f0*/  BSSY.RECONVERGENT B0, `(.L_x_2435) ;  /* 0x0000018000007945 */ /* 0x000fe20003800200 */
[----:B------:R-:W-:Y:S01]  /*3200*/  LOP3.LUT R191, R191, 0x400, RZ, 0xc0, !PT ;  /* 0x00000400bfbf7812 */ /* 0x000fe200078ec0ff */
[----:B------:R-:W-:Y:S01]  /*3210*/  IMAD.SHL.U32 R222, R172, 0x10, RZ ;  /* 0x00000010acde7824 */ /* 0x000fe200078e00ff */
[----:B------:R-:W-:Y:S02]  /*3220*/  LOP3.LUT R0, R15, R0, RZ, 0x3c, !PT ;  /* 0x000000000f007212 */ /* 0x000fe400078e3cff */
[----:B------:R-:W-:Y:S02]  /*3230*/  LOP3.LUT R2, R148, 0x7c00, R2, 0xf8, !PT ;  /* 0x00007c0094027812 */ /* 0x000fe400078ef802 */
[-C--:B------:R-:W-:Y:S01]  /*3240*/  ISETP.GE.AND P2, PT, R17, R12.reuse, PT ;  /* 0x0000000c1100720c */ /* 0x080fe20003f46270 */
[----:B------:R-:W-:Y:S01]  /*3250*/  IMAD R191, R0, 0x2, R191 ;  /* 0x0000000200bf7824 */ /* 0x000fe200078e02bf */
[----:B------:R-:W-:Y:S01]  /*3260*/  ISETP.GE.AND P1, PT, R16, R12, PT ;  /* 0x0000000c1000720c */ /* 0x000fe20003f26270 */
[----:B------:R3:W-:Y:S01]  /*3270*/  @P0 STS.128 [R208+0x6800], RZ ;  /* 0x006800ffd0000388 */ /* 0x0007e20000000c00 */
[----:B------:R-:W-:Y:S01]  /*3280*/  SHF.L.U64.HI R223, R172, 0x4, R173 ;  /* 0x00000004acdf7819 */ /* 0x000fe200000102ad */
[----:B------:R-:W-:Y:S01]  /*3290*/  IMAD.IADD R0, R146, 0x1, R2 ;  /* 0x0000000192007824 */ /* 0x000fe200078e0202 */
[----:B------:R-:W-:Y:S09]  /*32a0*/  @P0 BRA `(.L_x_2436) ;  /* 0x0000000000300947 */ /* 0x000ff20003800000 */
[----:B------:R-:W5:Y:S02]  /*32b0*/  LDCU UR4, c[0x0][0x440] ;  /* 0x00008800ff0477ac */ /* 0x000f640008000800 */
[----:B-----5:R-:W-:-:S13]  /*32c0*/  ISETP.GE.AND P0, PT, R234, UR4, PT ;  /* 0x00000004ea007c0c */ /* 0x020fda000bf06270 */
[----:B------:R1:W-:Y:S01]  /*32d0*/  @P0 STS.128 [R208+0x6800], RZ ;  /* 0x006800ffd0000388 */ /* 0x0003e20000000c00 */
[----:B------:R-:W-:Y:S05]  /*32e0*/  @P0 BRA `(.L_x_2436) ;  /* 0x0000000000200947 */ /* 0x000fea0003800000 */
[----:B------:R-:W-:-:S05]  /*32f0*/  IADD3 R3, P0, PT, R222, R4, RZ ;  /* 0x00000004de037210 */ /* 0x000fca0007f1e0ff */
[----:B------:R-:W-:Y:S01]  /*3300*/  IMAD.X R8, R223, 0x1, R7, P0 ;  /* 0x00000001df087824 */ /* 0x000fe200000e0607 */
[----:B------:R-:W-:-:S04]  /*3310*/  LEA R2, P0, R3, R247, 0x1 ;  /* 0x000000f703027211 */ /* 0x000fc800078008ff */
[----:B------:R-:W-:-:S05]  /*3320*/  LEA.HI.X R3, R3, R246, R8, 0x1, P0 ;  /* 0x000000f603037211 */ /* 0x000fca00000f0c08 */
[----:B------:R-:W-:Y:S01]  /*3330*/  @!PT LDS RZ, [RZ] ;  /* 0x00000000fffff984 */ /* 0x000fe20000000800 */
[----:B------:R-:W-:Y:S01]  /*3340*/  @!PT LDS RZ, [RZ] ;  /* 0x00000000fffff984 */ /* 0x000fe20000000800 */
[----:B------:R-:W-:Y:S01]  /*3350*/  @!PT LDS RZ, [RZ] ;  /* 0x00000000fffff984 */ /* 0x000fe20000000800 */
[----:B------:R1:W-:Y:S04]  /*3360*/  LDGSTS.E.BYPASS.LTC128B.128 [R208+0x6800], desc[UR16][R2.64] ;  /* 0x0680000002d07fae */ /* 0x0003e8000b981a10 */
.L_x_2436:
[----:B------:R-:W-:Y:S05]  /*3370*/  BSYNC.RECONVERGENT B0 ;  /* 0x0000000000007941 */ /* 0x000fea0003800200 */
.L_x_2435:
        /* <DEDUP_REMOVED lines=16> */
.L_x_2438:
[----:B------:R-:W-:Y:S05]  /*3480*/  BSYNC.RECONVERGENT B0 ;  /* 0x0000000000007941 */ /* 0x000fea0003800200 */
.L_x_2437:
        /* <DEDUP_REMOVED lines=17> */
.L_x_2440:
[----:B------:R-:W-:Y:S05]  /*35a0*/  BSYNC.RECONVERGENT B0 ;  /* 0x0000000000007941 */ /* 0x000fea0003800200 */
.L_x_2439:
[----:B------:R-:W-:Y:S01]  /*35b0*/  LDSM.16.M88.4 R32, [R196] ;  /* 0x00000000c420783b */ /* 0x000fe20000000200 */
[----:B------:R-:W-:Y:S01]  /*35c0*/  R2P PR, R123, 0x6 ;  /* 0x000000067b007804 */ /* 0x000fe20000000000 */
[----:B------:R-:W5:Y:S01]  /*35d0*/  LDCU UR7, c[0x0][0x50c] ;  /* 0x0000a180ff0777ac */ /* 0x000f620008000800 */
[----:B------:R-:W-:Y:S01]  /*35e0*/  MOV R0, 0x20 ;  /* 0x0000002000007802 */ /* 0x000fe20000000f00 */
[----:B------:R-:W2:Y:S01]  /*35f0*/  LDSM.16.M88.4 R36, [R191+UR5+0x4000] ;  /* 0x00400005bf24783b */ /* 0x000ea20008000200 */
[----:B-1----:R-:W-:Y:S02]  /*3600*/  IADD3 R3, PT, PT, R191, UR5, RZ ;  /* 0x00000005bf037c10 */ /* 0x002fe4000fffe0ff */
[----:B------:R-:W-:Y:S01]  /*3610*/  SEL R0, R0, 0xffffffe0, !P1 ;  /* 0xffffffe000007807 */ /* 0x000fe20004800000 */
[----:B------:R-:W1:Y:S01]  /*3620*/  LDSM.16.M88.4 R28, [R196+0x2000] ;  /* 0x00200000c41c783b */ /* 0x000e620000000200 */
[----:B------:R-:W-:Y:S02]  /*3630*/  MOV R2, 0x40 ;  /* 0x0000004000027802 */ /* 0x000fe40000000f00 */
[-C--:B------:R-:W-:Y:S01]  /*3640*/  IADD3 R199, PT, PT, R196, R0.reuse, RZ ;  /* 0x00000000c4c77210 */ /* 0x080fe20007ffe0ff */
[----:B------:R-:W-:Y:S01]  /*3650*/  LDSM.16.M88.4 R56, [R191+UR5+0x4800] ;  /* 0x00480005bf38783b */ /* 0x000fe20008000200 */
[----:B------:R-:W-:-:S02]  /*3660*/  IADD3 R195, PT, PT, R3, R0, RZ ;  /* 0x0000000003c37210 */ /* 0x000fc40007ffe0ff */
[----:B------:R-:W-:Y:S01]  /*3670*/  SEL R2, R2, 0xffffffc0, !P2 ;  /* 0xffffffc002027807 */ /* 0x000fe20005000000 */
[----:B------:R-:W-:Y:S01]  /*3680*/  LDSM.16.M88.4 R24, [R199] ;  /* 0x00000000c718783b */ /* 0x000fe20000000200 */
[----:B------:R-:W-:Y:S02]  /*3690*/  SHF.R.U32.HI R200, RZ, 0x2, R123 ;  /* 0x00000002ffc87819 */ /* 0x000fe4000001167b */
[-C--:B------:R-:W-:Y:S01]  /*36a0*/  IADD3 R190, PT, PT, R3, R2.reuse, RZ ;  /* 0x0000000203be7210 */ /* 0x080fe20007ffe0ff */
[----:B------:R-:W3:Y:S01]  /*36b0*/  LDSM.16.M88.4 R44, [R195+0x4000] ;  /* 0x00400000c32c783b */ /* 0x000ee20000000200 */
[----:B------:R-:W-:Y:S02]  /*36c0*/  IADD3 R197, PT, PT, R196, R2, RZ ;  /* 0x00000002c4c57210 */ /* 0x000fe40007ffe0ff */
[C---:B------:R-:W-:Y:S01]  /*36d0*/  IADD3 R194, PT, PT, R0.reuse, R190, RZ ;  /* 0x000000be00c27210 */ /* 0x040fe20007ffe0ff */
[----:B------:R-:W4:Y:S01]  /*36e0*/  LDSM.16.M88.4 R20, [R199+0x2000] ;  /* 0x00200000c714783b */ /* 0x000f220000000200 */
[----:B------:R-:W-:-:S02]  /*36f0*/  IADD3 R198, PT, PT, R0, R197, RZ ;  /* 0x000000c500c67210 */ /* 0x000fc40007ffe0ff */
[----:B------:R-:W-:Y:S01]  /*3700*/  ISETP.GT.U32.AND P0, PT, R212, R225, PT ;  /* 0x000000e1d400720c */ /* 0x000fe20003f04070 */
[----:B------:R-:W-:Y:S01]  /*3710*/  LDSM.16.M88.4 R48, [R190+0x4000] ;  /* 0x00400000be30783b */ /* 0x000fe20000000200 */
[----:B------:R-:W-:Y:S02]  /*3720*/  LOP3.LUT R200, R200, 0x7, RZ, 0xc0, !PT ;  /* 0x00000007c8c87812 */ /* 0x000fe400078ec0ff */
[----:B------:R-:W-:Y:S01]  /*3730*/  LOP3.LUT R252, R122, 0x6, RZ, 0xc0, !PT ;  /* 0x000000067afc7812 */ /* 0x000fe200078ec0ff */
[----:B------:R-:W5:Y:S04]  /*3740*/  LDSM.16.M88.4 R16, [R197] ;  /* 0x00000000c510783b */ /* 0x000f680000000200 */
[----:B------:R-:W-:Y:S04]  /*3750*/  LDSM.16.M88.4 R40, [R194+0x4000] ;  /* 0x00400000c228783b */ /* 0x000fe80000000200 */
[----:B------:R-:W-:Y:S01]  /*3760*/  LDSM.16.M88.4 R8, [R198] ;  /* 0x00000000c608783b */ /* 0x000fe20000000200 */
[-C--:B--2---:R-:W-:Y:S03]  /*3770*/  HMMA.16816.F32 R4, R32, R36.reuse, RZ ;  /* 0x000000242004723c */ /* 0x084fe600000018ff */
[----:B------:R-:W2:Y:S04]  /*3780*/  LDSM.16.M88.4 R12, [R197+0x2000] ;  /* 0x00200000c50c783b */ /* 0x000ea80000000200 */
[----:B------:R-:W0:Y:S01]  /*3790*/  LDGDEPBAR ;  /* 0x00000000000079af */ /* 0x000e220000000000 */
[----:B-1----:R-:W-:Y:S08]  /*37a0*/  HMMA.16816.F32 R60, R28, R36, RZ ;  /* 0x000000241c3c723c */ /* 0x002ff000000018ff */
[----:B------:R-:W-:Y:S08]  /*37b0*/  HMMA.16816.F32 R72, R32, R38, RZ ;  /* 0x000000262048723c */ /* 0x000ff000000018ff */
[-C--:B---3--:R-:W-:Y:S01]  /*37c0*/  HMMA.16816.F32 R52, R24, R44.reuse, R4 ;  /* 0x0000002c1834723c */ /* 0x088fe20000001804 */
[----:B------:R-:W1:Y:S07]  /*37d0*/  LDSM.16.M88.4 R4, [R198+0x2000] ;  /* 0x00200000c604783b */ /* 0x000e6e0000000200 */
[----:B----4-:R-:W-:Y:S08]  /*37e0*/  HMMA.16816.F32 R64, R20, R44, R60 ;  /* 0x0000002c1440723c */ /* 0x010ff0000000183c */
[----:B------:R-:W-:Y:S08]  /*37f0*/  HMMA.16816.F32 R68, R28, R38, RZ ;  /* 0x000000261c44723c */ /* 0x000ff000000018ff */
[-C--:B-----5:R-:W-:Y:S01]  /*3800*/  HMMA.16816.F32 R60, R16, R48.reuse, R52 ;  /* 0x00000030103c723c */ /* 0x0a0fe20000001834 */
[----:B------:R-:W3:Y:S07]  /*3810*/  LDSM.16.M88.4 R52, [R195+0x4800] ;  /* 0x00480000c334783b */ /* 0x000eee0000000200 */
[----:B--2---:R-:W-:Y:S08]  /*3820*/  HMMA.16816.F32 R36, R12, R48, R64 ;  /* 0x000000300c24723c */ /* 0x004ff00000001840 */
[----:B------:R-:W-:Y:S08]  /*3830*/  HMMA.16816.F32 R68, R20, R46, R68 ;  /* 0x0000002e1444723c */ /* 0x000ff00000001844 */
[----:B------:R-:W-:Y:S08]  /*3840*/  HMMA.16816.F32 R76, R8, R40, R60 ;  /* 0x00000028084c723c */ /* 0x000ff0000000183c */
[----:B------:R-:W-:Y:S01]  /*3850*/  HMMA.16816.F32 R60, R24, R46, R72 ;  /* 0x0000002e183c723c */ /* 0x000fe20000001848 */
[----:B------:R-:W2:Y:S07]  /*3860*/  LDSM.16.M88.4 R44, [R190+0x4800] ;  /* 0x00480000be2c783b */ /* 0x000eae0000000200 */
[----:B------:R-:W-:Y:S03]  /*3870*/  HMMA.16816.F32 R64, R32, R56, RZ ;  /* 0x000000382040723c */ /* 0x000fe600000018ff */
[----:B------:R-:W-:Y:S01]  /*3880*/  FMUL.FTZ R76, R76, UR7 ;  /* 0x000000074c4c7c20 */ /* 0x000fe20008410000 */
[----:B------:R-:W-:Y:S01]  /*3890*/  FMUL.FTZ R77, R77, UR7 ;  /* 0x000000074d4d7c20 */ /* 0x000fe20008410000 */
[----:B------:R-:W-:Y:S01]  /*38a0*/  FMUL.FTZ R78, R78, UR7 ;  /* 0x000000074e4e7c20 */ /* 0x000fe20008410000 */
[----:B------:R-:W-:Y:S01]  /*38b0*/  FMUL.FTZ R79, R79, UR7 ;  /* 0x000000074f4f7c20 */ /* 0x000fe20008410000 */
[----:B------:R-:W4:Y:S01]  /*38c0*/  MUFU.TANH R126, R76 ;  /* 0x0000004c007e7308 */ /* 0x000f220000002400 */
[----:B-1----:R-:W-:Y:S07]  /*38d0*/  HMMA.16816.F32 R72, R4, R40, R36 ;  /* 0x000000280448723c */ /* 0x002fee0000001824 */
[----:B------:R-:W1:Y:S01]  /*38e0*/  MUFU.TANH R119, R77 ;  /* 0x0000004d00777308 */ /* 0x000e620000002400 */
[----:B------:R-:W-:Y:S07]  /*38f0*/  HMMA.16816.F32 R60, R16, R50, R60 ;  /* 0x00000032103c723c */ /* 0x000fee000000183c */
[----:B------:R-:W1:Y:S01]  /*3900*/  MUFU.TANH R140, R78 ;  /* 0x0000004e008c7308 */ /* 0x000e620000002400 */
[----:B------:R-:W-:Y:S03]  /*3910*/  HMMA.16816.F32 R36, R28, R56, RZ ;  /* 0x000000381c24723c */ /* 0x000fe600000018ff */
[----:B------:R-:W-:Y:S01]  /*3920*/  FMUL.FTZ R72, R72, UR7 ;  /* 0x0000000748487c20 */ /* 0x000fe20008410000 */
[----:B------:R-:W-:Y:S01]  /*3930*/  FMUL.FTZ R73, R73, UR7 ;  /* 0x0000000749497c20 */ /* 0x000fe20008410000 */
[----:B------:R-:W-:Y:S01]  /*3940*/  FMUL.FTZ R74, R74, UR7 ;  /* 0x000000074a4a7c20 */ /* 0x000fe20008410000 */
[----:B------:R-:W-:Y:S01]  /*3950*/  FMUL.FTZ R75, R75, UR7 ;  /* 0x000000074b4b7c20 */ /* 0x000fe20008410000 */
[----:B------:R-:W1:Y:S01]  /*3960*/  MUFU.TANH R124, R72 ;  /* 0x00000048007c7308 */ /* 0x000e620000002400 */
[----:B------:R-:W-:Y:S07]  /*3970*/  HMMA.16816.F32 R48, R12, R50, R68 ;  /* 0x000000320c30723c */ /* 0x000fee0000001844 */
[----:B------:R-:W1:Y:S01]  /*3980*/  MUFU.TANH R116, R73 ;  /* 0x0000004900747308 */ /* 0x000e620000002400 */
[----:B---3--:R-:W-:Y:S07]  /*3990*/  HMMA.16816.F32 R88, R24, R52, R64 ;  /* 0x000000341858723c */ /* 0x008fee0000001840 */
[----:B------:R-:W3:Y:S01]  /*39a0*/  MUFU.TANH R125, R74 ;  /* 0x0000004a007d7308 */ /* 0x000ee20000002400 */
[----:B------:R-:W-:Y:S07]  /*39b0*/  HMMA.16816.F32 R64, R8, R42, R60 ;  /* 0x0000002a0840723c */ /* 0x000fee000000183c */
[----:B------:R-:W1:Y:S01]  /*39c0*/  MUFU.TANH R114, R75 ;  /* 0x0000004b00727308 */ /* 0x000e620000002400 */
[----:B------:R-:W-:Y:S01]  /*39d0*/  HMMA.16816.F32 R84, R20, R52, R36 ;  /* 0x000000341454723c */ /* 0x000fe20000001824 */
[----:B------:R-:W5:Y:S06]  /*39e0*/  LDSM.16.M88.4 R36, [R194+0x4800] ;  /* 0x00480000c224783b */ /* 0x000f6c0000000200 */
[----:B------:R-:W1:Y:S01]  /*39f0*/  MUFU.TANH R117, R79 ;  /* 0x0000004f00757308 */ /* 0x000e620000002400 */
[----:B------:R-:W-:Y:S03]  /*3a00*/  HMMA.16816.F32 R60, R28, R58, RZ ;  /* 0x0000003a1c3c723c */ /* 0x000fe600000018ff */
[----:B------:R-:W-:Y:S01]  /*3a10*/  FMUL.FTZ R3, R65, UR7 ;  /* 0x0000000741037c20 */ /* 0x000fe20008410000 */
[----:B------:R-:W-:-:S03]  /*3a20*/  FMUL.FTZ R64, R64, UR7 ;  /* 0x0000000740407c20 */ /* 0x000fc60008410000 */
[----:B------:R4:W1:Y:S01]  /*3a30*/  MUFU.TANH R115, R3 ;  /* 0x0000000300737308 */ /* 0x0008620000002400 */
[----:B------:R-:W-:Y:S01]  /*3a40*/  HMMA.16816.F32 R68, R4, R42, R48 ;  /* 0x0000002a0444723c */ /* 0x000fe20000001830 */
[----:B------:R-:W-:Y:S06]  /*3a50*/  LDSM.16.M88.4 R48, [R195+0x5000] ;  /* 0x00500000c330783b */ /* 0x000fec0000000200 */
[----:B------:R-:W1:Y:S01]  /*3a60*/  MUFU.TANH R113, R64 ;  /* 0x0000004000717308 */ /* 0x000e620000002400 */
[----:B------:R-:W-:Y:S01]  /*3a70*/  HMMA.16816.F32 R40, R32, R58, RZ ;  /* 0x0000003a2028723c */ /* 0x000fe200000018ff */
[----:B------:R-:W3:Y:S07]  /*3a80*/  LDSM.16.M88.4 R56, [R191+UR5+0x5000] ;  /* 0x00500005bf38783b */ /* 0x000eee0008000200 */
[----:B------:R-:W-:Y:S01]  /*3a90*/  HMMA.16816.F32 R92, R20, R54, R60 ;  /* 0x00000036145c723c */ /* 0x000fe2000000183c */
[----:B----4-:R-:W-:-:S04]  /*3aa0*/  FMUL.FTZ R3, R66, UR7 ;  /* 0x0000000742037c20 */ /* 0x010fc80008410000 */
[----:B------:R4:W1:Y:S03]  /*3ab0*/  MUFU.TANH R112, R3 ;  /* 0x0000000300707308 */ /* 0x0008660000002400 */
[----:B--2---:R-:W-:Y:S08]  /*3ac0*/  HMMA.16816.F32 R60, R16, R44, R88 ;  /* 0x0000002c103c723c */ /* 0x004ff00000001858 */
[----:B------:R-:W-:Y:S01]  /*3ad0*/  HMMA.16816.F32 R72, R24, R54, R40 ;  /* 0x000000361848723c */ /* 0x000fe20000001828 */
[----:B----4-:R-:W-:-:S07]  /*3ae0*/  FMUL.FTZ R3, R67, UR7 ;  /* 0x0000000743037c20 */ /* 0x010fce0008410000 */
[----:B------:R-:W-:Y:S01]  /*3af0*/  HMMA.16816.F32 R40, R12, R44, R84 ;  /* 0x0000002c0c28723c */ /* 0x000fe20000001854 */
[----:B------:R2:W4:Y:S07]  /*3b00*/  MUFU.TANH R111, R3 ;  /* 0x00000003006f7308 */ /* 0x00052e0000002400 */
[----:B-----5:R-:W-:Y:S08]  /*3b10*/  HMMA.16816.F32 R64, R8, R36, R60 ;  /* 0x000000240840723c */ /* 0x020ff0000000183c */
[----:B---3--:R-:W-:Y:S01]  /*3b20*/  HMMA.16816.F32 R52, R28, R56, RZ ;  /* 0x000000381c34723c */ /* 0x008fe200000018ff */
[----:B--2---:R-:W-:-:S07]  /*3b30*/  FMUL.FTZ R3, R68, UR7 ;  /* 0x0000000744037c20 */ /* 0x004fce0008410000 */
[----:B------:R-:W-:Y:S01]  /*3b40*/  HMMA.16816.F32 R76, R4, R36, R40 ;  /* 0x00000024044c723c */ /* 0x000fe20000001828 */
[----:B------:R2:W3:Y:S01]  /*3b50*/  MUFU.TANH R108, R3 ;  /* 0x00000003006c7308 */ /* 0x0004e20000002400 */
[----:B------:R-:W5:Y:S01]  /*3b60*/  LDSM.16.M88.4 R40, [R190+0x5000] ;  /* 0x00500000be28783b */ /* 0x000f620000000200 */
[----:B------:R-:W-:-:S05]  /*3b70*/  FMUL.FTZ R64, R64, UR7 ;  /* 0x0000000740407c20 */ /* 0x000fca0008410000 */
[----:B------:R-:W-:Y:S01]  /*3b80*/  HMMA.16816.F32 R60, R32, R56, RZ ;  /* 0x00000038203c723c */ /* 0x000fe200000018ff */
[----:B------:R-:W1:Y:S07]  /*3b90*/  MUFU.TANH R103, R64 ;  /* 0x0000004000677308 */ /* 0x000e6e0000002400 */
[----:B------:R-:W-:Y:S01]  /*3ba0*/  HMMA.16816.F32 R52, R20, R48, R52 ;  /* 0x000000301434723c */ /* 0x000fe20000001834 */
[----:B--2---:R-:W-:Y:S02]  /*3bb0*/  FMUL.FTZ R3, R69, UR7 ;  /* 0x0000000745037c20 */ /* 0x004fe40008410000 */
[----:B------:R-:W-:Y:S01]  /*3bc0*/  FMUL.FTZ R76, R76, UR7 ;  /* 0x000000074c4c7c20 */ /* 0x000fe20008410000 */
[----:B------:R-:W-:Y:S01]  /*3bd0*/  FMUL.FTZ R77, R77, UR7 ;  /* 0x000000074d4d7c20 */ /* 0x000fe20008410000 */
[----:B------:R-:W-:Y:S01]  /*3be0*/  FMUL.FTZ R78, R78, UR7 ;  /* 0x000000074e4e7c20 */ /* 0x000fe20008410000 */
[----:B------:R2:W1:Y:S01]  /*3bf0*/  MUFU.TANH R109, R3 ;  /* 0x00000003006d7308 */ /* 0x0004620000002400 */
[----:B------:R-:W-:-:S07]  /*3c00*/  FMUL.FTZ R79, R79, UR7 ;  /* 0x000000074f4f7c20 */ /* 0x000fce0008410000 */
[----:B------:R-:W1:Y:S08]  /*3c10*/  MUFU.TANH R99, R76 ;  /* 0x0000004c00637308 */ /* 0x000e700000002400 */
[----:B------:R-:W1:Y:S01]  /*3c20*/  MUFU.TANH R100, R77 ;  /* 0x0000004d00647308 */ /* 0x000e620000002400 */
[----:B--2---:R-:W-:-:S07]  /*3c30*/  FMUL.FTZ R3, R70, UR7 ;  /* 0x0000000746037c20 */ /* 0x004fce0008410000 */
[----:B------:R2:W1:Y:S08]  /*3c40*/  MUFU.TANH R105, R3 ;  /* 0x0000000300697308 */ /* 0x0004700000002400 */
[----:B------:R-:W1:Y:S01]  /*3c50*/  MUFU.TANH R97, R78 ;  /* 0x0000004e00617308 */ /* 0x000e620000002400 */
[----:B--2---:R-:W-:Y:S02]  /*3c60*/  FMUL.FTZ R3, R71, UR7 ;  /* 0x0000000747037c20 */ /* 0x004fe40008410000 */
[----:B------:R-:W-:Y:S05]  /*3c70*/  HMMA.16816.F32 R68, R24, R48, R60 ;  /* 0x000000301844723c */ /* 0x000fea000000183c */
[----:B------:R2:W1:Y:S03]  /*3c80*/  MUFU.TANH R104, R3 ;  /* 0x0000000300687308 */ /* 0x0004660000002400 */
[----:B------:R-:W-:Y:S08]  /*3c90*/  HMMA.16816.F32 R60, R16, R46, R72 ;  /* 0x0000002e103c723c */ /* 0x000ff00000001848 */
[----:B-----5:R-:W-:Y:S01]  /*3ca0*/  HMMA.16816.F32 R72, R12, R40, R52 ;  /* 0x000000280c48723c */ /* 0x020fe20000001834 */
[----:B--2---:R-:W-:-:S04]  /*3cb0*/  FMUL.FTZ R3, R65, UR7 ;  /* 0x0000000741037c20 */ /* 0x004fc80008410000 */
[----:B------:R2:W1:Y:S03]  /*3cc0*/  MUFU.TANH R106, R3 ;  /* 0x00000003006a7308 */ /* 0x0004660000002400 */
[----:B------:R-:W-:Y:S08]  /*3cd0*/  HMMA.16816.F32 R52, R28, R58, RZ ;  /* 0x0000003a1c34723c */ /* 0x000ff000000018ff */
[----:B------:R-:W-:Y:S08]  /*3ce0*/  HMMA.16816.F32 R60, R8, R38, R60 ;  /* 0x00000026083c723c */ /* 0x000ff0000000183c */
[----:B------:R-:W-:Y:S01]  /*3cf0*/  HMMA.16816.F32 R56, R32, R58, RZ ;  /* 0x0000003a2038723c */ /* 0x000fe200000018ff */
[----:B--2---:R-:W-:-:S04]  /*3d00*/  FMUL.FTZ R3, R66, UR7 ;  /* 0x0000000742037c20 */ /* 0x004fc80008410000 */
[----:B------:R2:W1:Y:S03]  /*3d10*/  MUFU.TANH R102, R3 ;  /* 0x0000000300667308 */ /* 0x0004660000002400 */
[----:B------:R-:W-:Y:S03]  /*3d20*/  HMMA.16816.F32 R52, R20, R50, R52 ;  /* 0x000000321434723c */ /* 0x000fe60000001834 */
[----:B------:R-:W-:Y:S01]  /*3d30*/  FMUL.FTZ R60, R60, UR7 ;  /* 0x000000073c3c7c20 */ /* 0x000fe20008410000 */
[----:B------:R-:W-:Y:S01]  /*3d40*/  FMUL.FTZ R61, R61, UR7 ;  /* 0x000000073d3d7c20 */ /* 0x000fe20008410000 */
[----:B------:R-:W-:Y:S01]  /*3d50*/  FMUL.FTZ R62, R62, UR7 ;  /* 0x000000073e3e7c20 */ /* 0x000fe20008410000 */
[----:B------:R-:W-:Y:S02]  /*3d60*/  FMUL.FTZ R63, R63, UR7 ;  /* 0x000000073f3f7c20 */ /* 0x000fe40008410000 */
[----:B------:R-:W-:Y:S01]  /*3d70*/  HMMA.16816.F32 R68, R16, R40, R68 ;  /* 0x000000281044723c */ /* 0x000fe20000001844 */
[----:B------:R-:W1:Y:S01]  /*3d80*/  MUFU.TANH R91, R62 ;  /* 0x0000003e005b7308 */ /* 0x000e620000002400 */
[----:B--2---:R-:W-:-:S06]  /*3d90*/  FMUL.FTZ R3, R67, UR7 ;  /* 0x0000000743037c20 */ /* 0x004fcc0008410000 */
[----:B------:R-:W-:Y:S01]  /*3da0*/  HMMA.16816.F32 R56, R24, R50, R56 ;  /* 0x000000321838723c */ /* 0x000fe20000001838 */
[----:B------:R-:W-:Y:S01]  /*3db0*/  LDSM.16.M88.4 R48, [R195+0x5800] ;  /* 0x00580000c330783b */ /* 0x000fe20000000200 */
[----:B------:R-:W2:Y:S06]  /*3dc0*/  MUFU.TANH R101, R3 ;  /* 0x0000000300657308 */ /* 0x000eac0000002400 */
[----:B------:R-:W-:Y:S01]  /*3dd0*/  HMMA.16816.F32 R64, R12, R46, R92 ;  /* 0x0000002e0c40723c */ /* 0x000fe2000000185c */
[----:B------:R-:W5:Y:S01]  /*3de0*/  LDSM.16.M88.4 R44, [R194+0x5000] ;  /* 0x00500000c22c783b */ /* 0x000f620000000200 */
[----:B------:R-:W1:Y:S08]  /*3df0*/  MUFU.TANH R95, R60 ;  /* 0x0000003c005f7308 */ /* 0x000e700000002400 */
[----:B------:R-:W1:Y:S02]  /*3e00*/  MUFU.TANH R94, R61 ;  /* 0x0000003d005e7308 */ /* 0x000e640000002400 */
[----:B------:R-:W-:Y:S06]  /*3e10*/  HMMA.16816.F32 R56, R16, R42, R56 ;  /* 0x0000002a1038723c */ /* 0x000fec0000001838 */
[----:B------:R-:W1:Y:S02]  /*3e20*/  MUFU.TANH R92, R63 ;  /* 0x0000003f005c7308 */ /* 0x000e640000002400 */
[----:B------:R-:W-:Y:S01]  /*3e30*/  HMMA.16816.F32 R64, R4, R38, R64 ;  /* 0x000000260440723c */ /* 0x000fe20000001840 */
[----:B------:R-:W4:Y:S05]  /*3e40*/  LDSM.16.M88.4 R36, [R191+UR5+0x5800] ;  /* 0x00580005bf24783b */ /* 0x000f2a0008000200 */
[----:B------:R3:W1:-:S13]  /*3e50*/  MUFU.TANH R93, R79 ;  /* 0x0000004f005d7308 */ /* 0x00065a0000002400 */
[----:B------:R-:W-:Y:S01]  /*3e60*/  FMUL.FTZ R64, R64, UR7 ;  /* 0x0000000740407c20 */ /* 0x000fe20008410000 */
[----:B------:R-:W-:Y:S01]  /*3e70*/  FMUL.FTZ R65, R65, UR7 ;  /* 0x0000000741417c20 */ /* 0x000fe20008410000 */
[----:B------:R-:W-:Y:S01]  /*3e80*/  FMUL.FTZ R66, R66, UR7 ;  /* 0x0000000742427c20 */ /* 0x000fe20008410000 */
[----:B------:R-:W-:Y:S01]  /*3e90*/  FMUL.FTZ R67, R67, UR7 ;  /* 0x0000000743437c20 */ /* 0x000fe20008410000 */
[----:B-----5:R-:W-:Y:S01]  /*3ea0*/  HMMA.16816.F32 R68, R8, R44, R68 ;  /* 0x0000002c0844723c */ /* 0x020fe20000001844 */
[----:B------:R-:W1:Y:S07]  /*3eb0*/  MUFU.TANH R90, R64 ;  /* 0x00000040005a7308 */ /* 0x000e6e0000002400 */
[----:B---3--:R-:W-:Y:S01]  /*3ec0*/  HMMA.16816.F32 R76, R12, R42, R52 ;  /* 0x0000002a0c4c723c */ /* 0x008fe20000001834 */
[----:B------:R-:W3:Y:S01]  /*3ed0*/  LDSM.16.M88.4 R40, [R190+0x5800] ;  /* 0x00580000be28783b */ /* 0x000ee20000000200 */
[----:B------:R-:W1:Y:S06]  /*3ee0*/  MUFU.TANH R89, R65 ;  /* 0x0000004100597308 */ /* 0x000e6c0000002400 */
[----:B------:R-:W-:Y:S02]  /*3ef0*/  HMMA.16816.F32 R72, R4, R44, R72 ;  /* 0x0000002c0448723c */ /* 0x000fe40000001848 */
[----:B------:R-:W1:Y:S01]  /*3f00*/  MUFU.TANH R88, R66 ;  /* 0x0000004200587308 */ /* 0x000e620000002400 */
[----:B------:R-:W-:Y:S01]  /*3f10*/  FMUL.FTZ R68, R68, UR7 ;  /* 0x0000000744447c20 */ /* 0x000fe20008410000 */
[----:B------:R-:W-:Y:S01]  /*3f20*/  FMUL.FTZ R69, R69, UR7 ;  /* 0x0000000745457c20 */ /* 0x000fe20008410000 */
[----:B------:R-:W-:Y:S01]  /*3f30*/  FMUL.FTZ R70, R70, UR7 ;  /* 0x0000000746467c20 */ /* 0x000fe20008410000 */
[----:B------:R-:W-:-:S02]  /*3f40*/  FMUL.FTZ R71, R71, UR7 ;  /* 0x0000000747477c20 */ /* 0x000fc40008410000 */
[-C--:B----4-:R-:W-:Y:S02]  /*3f50*/  HMMA.16816.F32 R60, R32, R36.reuse, RZ ;  /* 0x00000024203c723c */ /* 0x090fe400000018ff */
[----:B------:R4:W1:Y:S06]  /*3f60*/  MUFU.TANH R86, R67 ;  /* 0x0000004300567308 */ /* 0x00086c0000002400 */
[----:B------:R-:W-:Y:S02]  /*3f70*/  HMMA.16816.F32 R52, R28, R36, RZ ;  /* 0x000000241c34723c */ /* 0x000fe400000018ff */
[----:B------:R-:W1:Y:S01]  /*3f80*/  MUFU.TANH R85, R68 ;  /* 0x0000004400557308 */ /* 0x000e620000002400 */
[----:B------:R-:W-:Y:S01]  /*3f90*/  FMUL.FTZ R72, R72, UR7 ;  /* 0x0000000748487c20 */ /* 0x000fe20008410000 */
[----:B------:R-:W-:Y:S01]  /*3fa0*/  FMUL.FTZ R73, R73, UR7 ;  /* 0x0000000749497c20 */ /* 0x000fe20008410000 */
[----:B------:R-:W-:Y:S01]  /*3fb0*/  FMUL.FTZ R74, R74, UR7 ;  /* 0x000000074a4a7c20 */ /* 0x000fe20008410000 */
[----:B------:R-:W-:-:S02]  /*3fc0*/  FMUL.FTZ R75, R75, UR7 ;  /* 0x000000074b4b7c20 */ /* 0x000fc40008410000 */
[----:B------:R-:W-:Y:S02]  /*3fd0*/  HMMA.16816.F32 R32, R32, R38, RZ ;  /* 0x000000262020723c */ /* 0x000fe400000018ff */
[----:B------:R-:W1:Y:S06]  /*3fe0*/  MUFU.TANH R87, R69 ;  /* 0x0000004500577308 */ /* 0x000e6c0000002400 */
[----:B----4-:R-:W-:Y:S02]  /*3ff0*/  HMMA.16816.F32 R64, R24, R48, R60 ;  /* 0x000000301840723c */ /* 0x010fe4000000183c */
[----:B------:R-:W4:Y:S06]  /*4000*/  MUFU.TANH R83, R70 ;  /* 0x0000004600537308 */ /* 0x000f2c0000002400 */
[----:B------:R-:W-:Y:S02]  /*4010*/  HMMA.16816.F32 R60, R8, R46, R56 ;  /* 0x0000002e083c723c */ /* 0x000fe40000001838 */
[----:B------:R5:W1:Y:S06]  /*4020*/  MUFU.TANH R84, R71 ;  /* 0x0000004700547308 */ /* 0x000a6c0000002400 */
[----:B------:R-:W-:Y:S01]  /*4030*/  HMMA.16816.F32 R56, R20, R48, R52 ;  /* 0x000000301438723c */ /* 0x000fe20000001834 */
[----:B------:R-:W2:Y:S01]  /*4040*/  LDSM.16.M88.4 R52, [R194+0x5800] ;  /* 0x00580000c234783b */ /* 0x000ea20000000200 */
[----:B------:R-:W1:Y:S01]  /*4050*/  MUFU.TANH R82, R72 ;  /* 0x0000004800527308 */ /* 0x000e620000002400 */
[----:B------:R-:W-:-:S05]  /*4060*/  DEPBAR.LE SB0, 0x0 ;  /* 0x000080000000791a */ /* 0x000fca0000000000 */
[----:B------:R-:W-:Y:S02]  /*4070*/  HMMA.16816.F32 R28, R28, R38, RZ ;  /* 0x000000261c1c723c */ /* 0x000fe400000018ff */
[----:B------:R-:W1:Y:S01]  /*4080*/  MUFU.TANH R72, R73 ;  /* 0x0000004900487308 */ /* 0x000e620000002400 */
[----:B------:R-:W-:Y:S01]  /*4090*/  FMUL.FTZ R60, R60, UR7 ;  /* 0x000000073c3c7c20 */ /* 0x000fe20008410000 */
[----:B------:R-:W-:Y:S01]  /*40a0*/  FMUL.FTZ R61, R61, UR7 ;  /* 0x000000073d3d7c20 */ /* 0x000fe20008410000 */
[----:B------:R-:W-:Y:S01]  /*40b0*/  FMUL.FTZ R62, R62, UR7 ;  /* 0x000000073e3e7c20 */ /* 0x000fe20008410000 */
[----:B------:R-:W-:Y:S02]  /*40c0*/  FMUL.FTZ R63, R63, UR7 ;  /* 0x000000073f3f7c20 */ /* 0x000fe40008410000 */
[----:B-----5:R-:W-:Y:S02]  /*40d0*/  HMMA.16816.F32 R68, R4, R46, R76 ;  /* 0x0000002e0444723c */ /* 0x020fe4000000184c */
[----:B------:R-:W1:Y:S06]  /*40e0*/  MUFU.TANH R48, R74 ;  /* 0x0000004a00307308 */ /* 0x000e6c0000002400 */
[----:B---3--:R-:W-:Y:S02]  /*40f0*/  HMMA.16816.F32 R44, R16, R40, R64 ;  /* 0x00000028102c723c */ /* 0x008fe40000001840 */
[----:B------:R-:W3:Y:S06]  /*4100*/  MUFU.TANH R49, R75 ;  /* 0x0000004b00317308 */ /* 0x000eec0000002400 */
[----:B------:R-:W-:Y:S02]  /*4110*/  HMMA.16816.F32 R24, R24, R50, R32 ;  /* 0x000000321818723c */ /* 0x000fe40000001820 */
[----:B------:R-:W1:Y:S01]  /*4120*/  MUFU.TANH R60, R60 ;  /* 0x0000003c003c7308 */ /* 0x000e620000002400 */
[----:B------:R-:W-:Y:S01]  /*4130*/  FMUL.FTZ R69, R69, UR7 ;  /* 0x0000000745457c20 */ /* 0x000fe20008410000 */
[----:B------:R-:W-:Y:S01]  /*4140*/  FMUL.FTZ R70, R70, UR7 ;  /* 0x0000000746467c20 */ /* 0x000fe20008410000 */
[----:B------:R-:W-:Y:S01]  /*4150*/  FMUL.FTZ R71, R71, UR7 ;  /* 0x0000000747477c20 */ /* 0x000fe20008410000 */
[----:B------:R-:W-:-:S02]  /*4160*/  FMUL.FTZ R68, R68, UR7 ;  /* 0x0000000744447c20 */ /* 0x000fc40008410000 */
[----:B------:R-:W-:Y:S02]  /*4170*/  HMMA.16816.F32 R32, R12, R40, R56 ;  /* 0x000000280c20723c */ /* 0x000fe40000001838 */
[----:B------:R-:W1:Y:S06]  /*4180*/  MUFU.TANH R61, R61 ;  /* 0x0000003d003d7308 */ /* 0x000e6c0000002400 */
[----:B------:R-:W-:Y:S02]  /*4190*/  HMMA.16816.F32 R20, R20, R50, R28 ;  /* 0x000000321414723c */ /* 0x000fe4000000181c */
[----:B------:R-:W1:Y:S06]  /*41a0*/  MUFU.TANH R62, R62 ;  /* 0x0000003e003e7308 */ /* 0x000e6c0000002400 */
[----:B--2---:R-:W-:Y:S02]  /*41b0*/  HMMA.16816.F32 R44, R8, R52, R44 ;  /* 0x00000034082c723c */ /* 0x004fe4000000182c */
[----:B------:R-:W2:Y:S06]  /*41c0*/  MUFU.TANH R63, R63 ;  /* 0x0000003f003f7308 */ /* 0x000eac0000002400 */
[----:B------:R-:W-:Y:S02]  /*41d0*/  HMMA.16816.F32 R16, R16, R42, R24 ;  /* 0x0000002a1010723c */ /* 0x000fe40000001818 */
[----:B------:R-:W1:Y:S06]  /*41e0*/  MUFU.TANH R41, R68 ;  /* 0x0000004400297308 */ /* 0x000e6c0000002400 */
[----:B------:R-:W-:Y:S02]  /*41f0*/  HMMA.16816.F32 R24, R4, R52, R32 ;  /* 0x000000340418723c */ /* 0x000fe40000001820 */
[----:B------:R-:W1:Y:S01]  /*4200*/  MUFU.TANH R69, R69 ;  /* 0x0000004500457308 */ /* 0x000e620000002400 */
[----:B------:R-:W-:Y:S01]  /*4210*/  FMUL.FTZ R3, R47, UR7 ;  /* 0x000000072f037c20 */ /* 0x000fe20008410000 */
[----:B------:R-:W-:Y:S01]  /*4220*/  FMUL.FTZ R44, R44, UR7 ;  /* 0x000000072c2c7c20 */ /* 0x000fe20008410000 */
[----:B------:R-:W-:Y:S01]  /*4230*/  FMUL.FTZ R45, R45, UR7 ;  /* 0x000000072d2d7c20 */ /* 0x000fe20008410000 */
[----:B------:R-:W-:-:S02]  /*4240*/  FMUL.FTZ R46, R46, UR7 ;  /* 0x000000072e2e7c20 */ /* 0x000fc40008410000 */
[----:B------:R-:W-:Y:S02]  /*4250*/  HMMA.16816.F32 R12, R12, R42, R20 ;  /* 0x0000002a0c0c723c */ /* 0x000fe40000001814 */
[----:B------:R5:W1:Y:S06]  /*4260*/  MUFU.TANH R37, R3 ;  /* 0x0000000300257308 */ /* 0x000a6c0000002400 */
[----:B------:R-:W-:Y:S02]  /*4270*/  HMMA.16816.F32 R8, R8, R54, R16 ;  /* 0x000000360808723c */ /* 0x000fe40000001810 */
[----:B------:R-:W1:Y:S01]  /*4280*/  MUFU.TANH R70, R70 ;  /* 0x0000004600467308 */ /* 0x000e620000002400 */
[----:B------:R-:W-:-:S07]  /*4290*/  FMUL.FTZ R24, R24, UR7 ;  /* 0x0000000718187c20 */ /* 0x000fce0008410000 */
[----:B------:R-:W1:Y:S01]  /*42a0*/  MUFU.TANH R32, R24 ;  /* 0x0000001800207308 */ /* 0x000e620000002400 */
[----:B-----5:R-:W-:Y:S01]  /*42b0*/  FMUL.FTZ R3, R25, UR7 ;  /* 0x0000000719037c20 */ /* 0x020fe20008410000 */
[----:B------:R-:W-:Y:S06]  /*42c0*/  HMMA.16816.F32 R4, R4, R54, R12 ;  /* 0x000000360404723c */ /* 0x000fec000000180c */
[----:B------:R5:W1:Y:S01]  /*42d0*/  MUFU.TANH R28, R3 ;  /* 0x00000003001c7308 */ /* 0x000a620000002400 */
[----:B------:R-:W-:-:S07]  /*42e0*/  FMUL.FTZ R8, R8, UR7 ;  /* 0x0000000708087c20 */ /* 0x000fce0008410000 */
[----:B------:R-:W1:Y:S05]  /*42f0*/  MUFU.TANH R71, R71 ;  /* 0x0000004700477308 */ /* 0x000e6a0000002400 */
[----:B------:R-:W-:Y:S01]  /*4300*/  FMUL.FTZ R4, R4, UR7 ;  /* 0x0000000704047c20 */ /* 0x000fe20008410000 */
[----:B------:R-:W-:Y:S01]  /*4310*/  FMUL.FTZ R5, R5, UR7 ;  /* 0x0000000705057c20 */ /* 0x000fe20008410000 */
[----:B------:R-:W-:Y:S01]  /*4320*/  FMUL.FTZ R6, R6, UR7 ;  /* 0x0000000706067c20 */ /* 0x000fe20008410000 */
[----:B------:R-:W-:Y:S01]  /*4330*/  FMUL.FTZ R7, R7, UR7 ;  /* 0x0000000707077c20 */ /* 0x000fe20008410000 */
[----:B-----5:R-:W-:Y:S01]  /*4340*/  FMUL.FTZ R3, R26, UR7 ;  /* 0x000000071a037c20 */ /* 0x020fe20008410000 */
[----:B------:R-:W1:Y:S08]  /*4350*/  MUFU.TANH R44, R44 ;  /* 0x0000002c002c7308 */ /* 0x000e700000002400 */
        /* <DEDUP_REMOVED lines=13> */
[----:B------:R-:W1:Y:S01]  /*4430*/  MUFU.TANH R26, R7 ;  /* 0x00000007001a7308 */ /* 0x000e620000002400 */
[----:B-----5:R-:W-:-:S07]  /*4440*/  FMUL.FTZ R3, R11, UR7 ;  /* 0x000000070b037c20 */ /* 0x020fce0008410000 */
[----:B------:R5:W1:Y:S02]  /*4450*/  MUFU.TANH R36, R3 ;  /* 0x0000000300247308 */ /* 0x000a640000002400 */
[----:B-----5:R-:W-:-:S04]  /*4460*/  LOP3.LUT R3, R121, 0x1f0, RZ, 0xc0, !PT ;  /* 0x000001f079037812 */ /* 0x020fc800078ec0ff */
[----:B------:R-:W-:-:S04]  /*4470*/  IADD3 R200, PT, PT, R200, UR14, R3 ;  /* 0x0000000ec8c87c10 */ /* 0x000fc8000fffe003 */
[C---:B------:R-:W-:Y:S02]  /*4480*/  IADD3 R3, PT, PT, R200.reuse, 0x1, R120 ;  /* 0x00000001c8037810 */ /* 0x040fe40007ffe078 */
[-C--:B------:R-:W-:Y:S02]  /*4490*/  IADD3 R200, PT, PT, R200, R80.reuse, -R118 ;  /* 0x00000050c8c87210 */ /* 0x080fe40007ffe876 */
[C---:B------:R-:W-:Y:S02]  /*44a0*/  VIMNMX R202, PT, PT, R3.reuse, R80, PT ;  /* 0x0000005003ca7248 */ /* 0x040fe40003fe0100 */
[C-C-:B------:R-:W-:Y:S02]  /*44b0*/  VIADDMNMX R204, R3.reuse, 0x8, R80.reuse, PT ;  /* 0x0000000803cc7846 */ /* 0x140fe40003800150 */
[C-C-:B------:R-:W-:Y:S02]  /*44c0*/  VIADDMNMX R201, R3.reuse, 0x40, R80.reuse, PT ;  /* 0x0000004003c97846 */ /* 0x140fe40003800150 */
[----:B------:R-:W-:-:S02]  /*44d0*/  VIADDMNMX R203, R3, 0x48, R80, PT ;  /* 0x0000004803cb7846 */ /* 0x000fc40003800150 */
[----:B------:R-:W-:Y:S02]  /*44e0*/  LEA R3, R81, R252, 0x6 ;  /* 0x000000fc51037211 */ /* 0x000fe400078e30ff */
[C---:B------:R-:W-:Y:S02]  /*44f0*/  IADD3 R13, PT, PT, R200.reuse, 0x8, RZ ;  /* 0x00000008c80d7810 */ /* 0x040fe40007ffe0ff */
[C---:B------:R-:W-:Y:S02]  /*4500*/  IADD3 R12, PT, PT, R200.reuse, 0x40, RZ ;  /* 0x00000040c80c7810 */ /* 0x040fe40007ffe0ff */
[----:B------:R-:W-:Y:S01]  /*4510*/  IADD3 R14, PT, PT, R200, 0x48, RZ ;  /* 0x00000048c80e7810 */ /* 0x000fe20007ffe0ff */
[----:B------:R-:W-:Y:S06]  /*4520*/  BAR.SYNC.DEFER_BLOCKING 0x0 ;  /* 0x0000000000007b1d */ /* 0x000fec0000010000 */
[----:B-1234-:R-:W-:Y:S05]  /*4530*/  @!P0 BRA `(.L_x_2441) ;  /* 0x0000000000bc8947 */ /* 0x01efea0003800000 */
        /* <DEDUP_REMOVED lines=45> */
.L_x_2443:
[----:B------:R-:W-:Y:S05]  /*4810*/  BSYNC.RECONVERGENT B0 ;  /* 0x0000000000007941 */ /* 0x000fea0003800200 */
.L_x_2442:
[----:B------:R-:W0:Y:S02]  /*4820*/  LDGDEPBAR ;  /* 0x00000000000079af */ /* 0x000e240000000000 */
.L_x_2441:
[C---:B--2---:R-:W-:Y:S01]  /*4830*/  VIADD R5, R3.reuse, 0x1 ;  /* 0x0000000103057836 */ /* 0x044fe20000000000 */
[----:B------:R-:W2:Y:S01]  /*4840*/  LDCU UR6, c[0x0][0x45c] ;  /* 0x00008b80ff0677ac */ /* 0x000ea20008000800 */
[C---:B------:R-:W-:Y:S02]  /*4850*/  VIADD R4, R3.reuse, 0x8 ;  /* 0x0000000803047836 */ /* 0x040fe40000000000 */
[C---:B-1----:R-:W-:Y:S01]  /*4860*/  VIADD R9, R3.reuse, 0x38 ;  /* 0x0000003803097836 */ /* 0x042fe20000000000 */
[-C--:B------:R-:W-:Y:S01]  /*4870*/  ISETP.GT.AND P0, PT, R200, R5.reuse, PT ;  /* 0x00000005c800720c */ /* 0x080fe20003f04270 */
[----:B------:R-:W-:Y:S01]  /*4880*/  VIADD R10, R3, 0x39 ;  /* 0x00000039030a7836 */ /* 0x000fe20000000000 */
[----:B------:R-:W-:Y:S02]  /*4890*/  ISETP.GT.AND P1, PT, R13, R5, PT ;  /* 0x000000050d00720c */ /* 0x000fe40003f24270 */
[----:B------:R-:W-:Y:S02]  /*48a0*/  FSEL R6, R119, -INF , !P0 ;  /* 0xff80000077067808 */ /* 0x000fe40004000000 */
[----:B------:R-:W-:-:S02]  /*48b0*/  ISETP.GE.AND P4, PT, R5, R202, PT ;  /* 0x000000ca0500720c */ /* 0x000fc40003f86270 */
[C---:B------:R-:W-:Y:S02]  /*48c0*/  ISETP.GE.AND P6, PT, R5.reuse, R204, PT ;  /* 0x000000cc0500720c */ /* 0x040fe40003fc6270 */
[----:B------:R-:W-:Y:S02]  /*48d0*/  ISETP.GT.AND P2, PT, R12, R5, PT ;  /* 0x000000050c00720c */ /* 0x000fe40003f44270 */
[C---:B------:R-:W-:Y:S02]  /*48e0*/  ISETP.GE.AND P5, PT, R5.reuse, R201, PT ;  /* 0x000000c90500720c */ /* 0x040fe40003fa6270 */
[----:B------:R-:W-:Y:S02]  /*48f0*/  ISETP.GT.AND P0, PT, R14, R5, PT ;  /* 0x000000050e00720c */ /* 0x000fe40003f04270 */
[----:B------:R-:W-:Y:S02]  /*4900*/  ISETP.GE.AND P3, PT, R5, R203, PT ;  /* 0x000000cb0500720c */ /* 0x000fe40003f66270 */
[----:B------:R-:W-:-:S02]  /*4910*/  FSEL R5, R117, -INF , !P1 ;  /* 0xff80000075057808 */ /* 0x000fc40004800000 */
[----:B------:R-:W-:Y:S02]  /*4920*/  FSEL R31, R6, -INF , !P4 ;  /* 0xff800000061f7808 */ /* 0x000fe40006000000 */
[----:B------:R-:W-:Y:S02]  /*4930*/  FSEL R47, R5, -INF , !P6 ;  /* 0xff800000052f7808 */ /* 0x000fe40007000000 */
[-C--:B------:R-:W-:Y:S02]  /*4940*/  ISETP.GT.AND P1, PT, R200, R4.reuse, PT ;  /* 0x00000004c800720c */ /* 0x080fe40003f24270 */
[----:B------:R-:W-:Y:S02]  /*4950*/  FSEL R6, R116, -INF , !P2 ;  /* 0xff80000074067808 */ /* 0x000fe40005000000 */
[----:B------:R-:W-:Y:S02]  /*4960*/  FSEL R5, R114, -INF , !P0 ;  /* 0xff80000072057808 */ /* 0x000fe40004000000 */
[----:B------:R-:W-:-:S02]  /*4970*/  ISETP.GT.AND P2, PT, R13, R4, PT ;  /* 0x000000040d00720c */ /* 0x000fc40003f44270 */
[----:B------:R-:W-:Y:S02]  /*4980*/  ISETP.GE.AND P4, PT, R4, R202, PT ;  /* 0x000000ca0400720c */ /* 0x000fe40003f86270 */
[----:B------:R-:W-:Y:S02]  /*4990*/  FSEL R35, R6, -INF , !P5 ;  /* 0xff80000006237808 */ /* 0x000fe40006800000 */
[----:B------:R-:W-:Y:S01]  /*49a0*/  FSEL R40, R5, -INF , !P3 ;  /* 0xff80000005287808 */ /* 0x000fe20005800000 */
[----:B------:R-:W-:Y:S01]  /*49b0*/  VIADD R5, R3, 0x9 ;  /* 0x0000000903057836 */ /* 0x000fe20000000000 */
[----:B------:R-:W-:Y:S02]  /*49c0*/  FSEL R7, R113, -INF , !P1 ;  /* 0xff80000071077808 */ /* 0x000fe40004800000 */
[----:B------:R-:W-:Y:S02]  /*49d0*/  ISETP.GE.AND P6, PT, R4, R204, PT ;  /* 0x000000cc0400720c */ /* 0x000fe40003fc6270 */
[----:B------:R-:W-:-:S02]  /*49e0*/  ISETP.GT.AND P0, PT, R12, R4, PT ;  /* 0x000000040c00720c */ /* 0x000fc40003f04270 */
[----:B------:R-:W-:Y:S02]  /*49f0*/  FSEL R6, R112, -INF , !P2 ;  /* 0xff80000070067808 */ /* 0x000fe40005000000 */
[----:B------:R-:W-:Y:S02]  /*4a00*/  ISETP.GT.AND P3, PT, R14, R4, PT ;  /* 0x000000040e00720c */ /* 0x000fe40003f64270 */
[----:B------:R-:W-:Y:S02]  /*4a10*/  FSEL R30, R7, -INF , !P4 ;  /* 0xff800000071e7808 */ /* 0x000fe40006000000 */
[----:B------:R-:W-:Y:S02]  /*4a20*/  ISETP.GE.AND P5, PT, R4, R201, PT ;  /* 0x000000c90400720c */ /* 0x000fe40003fa6270 */
[----:B------:R-:W-:Y:S02]  /*4a30*/  FSEL R7, R108, -INF , !P0 ;  /* 0xff8000006c077808 */ /* 0x000fe40004000000 */
[----:B------:R-:W-:-:S02]  /*4a40*/  FSEL R43, R6, -INF , !P6 ;  /* 0xff800000062b7808 */ /* 0x000fc40007000000 */
[----:B------:R-:W-:Y:S01]  /*4a50*/  ISETP.GE.AND P1, PT, R4, R203, PT ;  /* 0x000000cb0400720c */ /* 0x000fe20003f26270 */
[----:B------:R-:W-:Y:S01]  /*4a60*/  VIADD R4, R3, 0x10 ;  /* 0x0000001003047836 */ /* 0x000fe20000000000 */
        /* <DEDUP_REMOVED lines=8> */
[----:B------:R-:W-:Y:S02]  /*4af0*/  ISETP.GT.AND P3, PT, R12, R5, PT ;  /* 0x000000050c00720c */ /* 0x000fe40003f64270 */
[----:B------:R-:W-:Y:S02]  /*4b00*/  ISETP.GE.AND P5, PT, R5, R201, PT ;  /* 0x000000c90500720c */ /* 0x000fe40003fa6270 */
[----:B------:R-:W-:-:S02]  /*4b10*/  ISETP.GT.AND P1, PT, R14, R5, PT ;  /* 0x000000050e00720c */ /* 0x000fc40003f24270 */
[----:B------:R-:W-:Y:S02]  /*4b20*/  ISETP.GE.AND P2, PT, R5, R203, PT ;  /* 0x000000cb0500720c */ /* 0x000fe40003f46270 */
[----:B------:R-:W-:Y:S02]  /*4b30*/  FSEL R5, R111, -INF , !P0 ;  /* 0xff8000006f057808 */ /* 0x000fe40004000000 */
[----:B------:R-:W-:Y:S02]  /*4b40*/  ISETP.GT.AND P0, PT, R200, R4, PT ;  /* 0x00000004c800720c */ /* 0x000fe40003f04270 */
[----:B------:R-:W-:Y:S02]  /*4b50*/  FSEL R42, R5, -INF , !P6 ;  /* 0xff800000052a7808 */ /* 0x000fe40007000000 */
[----:B------:R-:W-:Y:S02]  /*4b60*/  FSEL R6, R109, -INF , !P3 ;  /* 0xff8000006d067808 */ /* 0x000fe40005800000 */
[----:B------:R-:W-:-:S02]  /*4b70*/  FSEL R5, R104, -INF , !P1 ;  /* 0xff80000068057808 */ /* 0x000fc40004800000 */
[----:B------:R-:W-:Y:S02]  /*4b80*/  ISETP.GT.AND P3, PT, R13, R4, PT ;  /* 0x000000040d00720c */ /* 0x000fe40003f64270 */
[----:B------:R-:W-:Y:S02]  /*4b90*/  FSEL R29, R7, -INF , !P4 ;  /* 0xff800000071d7808 */ /* 0x000fe40006000000 */
[----:B------:R-:W-:Y:S02]  /*4ba0*/  ISETP.GE.AND P4, PT, R4, R202, PT ;  /* 0x000000ca0400720c */ /* 0x000fe40003f86270 */
[----:B------:R-:W-:Y:S02]  /*4bb0*/  FSEL R33, R6, -INF , !P5 ;  /* 0xff80000006217808 */ /* 0x000fe40006800000 */
[----:B------:R-:W-:Y:S01]  /*4bc0*/  FSEL R38, R5, -INF , !P2 ;  /* 0xff80000005267808 */ /* 0x000fe20005000000 */
[----:B------:R-:W-:Y:S01]  /*4bd0*/  VIADD R5, R3, 0x11 ;  /* 0x0000001103057836 */ /* 0x000fe20000000000 */
[----:B------:R-:W-:-:S02]  /*4be0*/  FSEL R7, R103, -INF , !P0 ;  /* 0xff80000067077808 */ /* 0x000fc40004000000 */
[----:B------:R-:W-:Y:S02]  /*4bf0*/  ISETP.GE.AND P6, PT, R4, R204, PT ;  /* 0x000000cc0400720c */ /* 0x000fe40003fc6270 */
[-C--:B------:R-:W-:Y:S02]  /*4c00*/  ISETP.GT.AND P1, PT, R12, R4.reuse, PT ;  /* 0x000000040c00720c */ /* 0x080fe40003f24270 */
[----:B------:R-:W-:Y:S02]  /*4c10*/  FSEL R6, R102, -INF , !P3 ;  /* 0xff80000066067808 */ /* 0x000fe40005800000 */
[----:B------:R-:W-:Y:S02]  /*4c20*/  ISETP.GT.AND P2, PT, R14, R4, PT ;  /* 0x000000040e00720c */ /* 0x000fe40003f44270 */
[----:B------:R-:W-:Y:S02]  /*4c30*/  FSEL R75, R7, -INF , !P4 ;  /* 0xff800000074b7808 */ /* 0x000fe40006000000 */
[----:B------:R-:W-:-:S02]  /*4c40*/  ISETP.GE.AND P5, PT, R4, R201, PT ;  /* 0x000000c90400720c */ /* 0x000fc40003fa6270 */
[----:B------:R-:W-:Y:S02]  /*4c50*/  FSEL R7, R99, -INF , !P1 ;  /* 0xff80000063077808 */ /* 0x000fe40004800000 */
[----:B------:R-:W-:Y:S02]  /*4c60*/  FSEL R131, R6, -INF , !P6 ;  /* 0xff80000006837808 */ /* 0x000fe40007000000 */
        /* <DEDUP_REMOVED lines=11> */
[C---:B------:R-:W-:Y:S02]  /*4d20*/  ISETP.GE.AND P5, PT, R5.reuse, R201, PT ;  /* 0x000000c90500720c */ /* 0x040fe40003fa6270 */
[----:B------:R-:W-:Y:S02]  /*4d30*/  ISETP.GT.AND P0, PT, R14, R5, PT ;  /* 0x000000050e00720c */ /* 0x000fe40003f04270 */
[----:B------:R-:W-:Y:S02]  /*4d40*/  ISETP.GE.AND P3, PT, R5, R203, PT ;  /* 0x000000cb0500720c */ /* 0x000fe40003f66270 */
[----:B------:R-:W-:Y:S02]  /*4d50*/  FSEL R5, R101, -INF , !P1 ;  /* 0xff80000065057808 */ /* 0x000fe40004800000 */
[----:B------:R-:W-:Y:S02]  /*4d60*/  ISETP.GT.AND P1, PT, R200, R4, PT ;  /* 0x00000004c800720c */ /* 0x000fe40003f24270 */
[----:B------:R-:W-:-:S02]  /*4d70*/  FSEL R130, R5, -INF , !P6 ;  /* 0xff80000005827808 */ /* 0x000fc40007000000 */
[----:B------:R-:W-:Y:S02]  /*4d80*/  FSEL R6, R100, -INF , !P2 ;  /* 0xff80000064067808 */ /* 0x000fe40005000000 */
[----:B------:R-:W-:Y:S02]  /*4d90*/  FSEL R5, R93, -INF , !P0 ;  /* 0xff8000005d057808 */ /* 0x000fe40004000000 */
[----:B------:R-:W-:Y:S02]  /*4da0*/  ISETP.GT.AND P2, PT, R13, R4, PT ;  /* 0x000000040d00720c */ /* 0x000fe40003f44270 */
[----:B------:R-:W-:Y:S02]  /*4db0*/  FSEL R74, R7, -INF , !P4 ;  /* 0xff800000074a7808 */ /* 0x000fe40006000000 */
[----:B------:R-:W-:Y:S02]  /*4dc0*/  ISETP.GE.AND P4, PT, R4, R202, PT ;  /* 0x000000ca0400720c */ /* 0x000fe40003f86270 */
[----:B------:R-:W-:-:S02]  /*4dd0*/  FSEL R98, R6, -INF , !P5 ;  /* 0xff80000006627808 */ /* 0x000fc40006800000 */
[----:B------:R-:W-:Y:S01]  /*4de0*/  FSEL R103, R5, -INF , !P3 ;  /* 0xff80000005677808 */ /* 0x000fe20005800000 */
[----:B------:R-:W-:Y:S01]  /*4df0*/  VIADD R5, R3, 0x19 ;  /* 0x0000001903057836 */ /* 0x000fe20000000000 */
[----:B------:R-:W-:Y:S02]  /*4e00*/  FSEL R7, R95, -INF , !P1 ;  /* 0xff8000005f077808 */ /* 0x000fe40004800000 */
[----:B------:R-:W-:Y:S02]  /*4e10*/  ISETP.GE.AND P6, PT, R4, R204, PT ;  /* 0x000000cc0400720c */ /* 0x000fe40003fc6270 */
[-C--:B------:R-:W-:Y:S02]  /*4e20*/  ISETP.GT.AND P0, PT, R12, R4.reuse, PT ;  /* 0x000000040c00720c */ /* 0x080fe40003f04270 */
[----:B------:R-:W-:Y:S02]  /*4e30*/  FSEL R6, R91, -INF , !P2 ;  /* 0xff8000005b067808 */ /* 0x000fe40005000000 */
[----:B------:R-:W-:-:S02]  /*4e40*/  ISETP.GT.AND P3, PT, R14, R4, PT ;  /* 0x000000040e00720c */ /* 0x000fc40003f64270 */
[----:B------:R-:W-:Y:S02]  /*4e50*/  FSEL R73, R7, -INF , !P4 ;  /* 0xff80000007497808 */ /* 0x000fe40006000000 */
[----:B------:R-:W-:Y:S02]  /*4e60*/  ISETP.GE.AND P5, PT, R4, R201, PT ;  /* 0x000000c90400720c */ /* 0x000fe40003fa6270 */
[----:B------:R-:W-:Y:S02]  /*4e70*/  FSEL R7, R90, -INF , !P0 ;  /* 0xff8000005a077808 */ /* 0x000fe40004000000 */
[----:B------:R-:W-:Y:S02]  /*4e80*/  FSEL R129, R6, -INF , !P6 ;  /* 0xff80000006817808 */ /* 0x000fe40007000000 */
        /* <DEDUP_REMOVED lines=15> */
[-C--:B------:R-:W-:Y:S02]  /*4f80*/  ISETP.GT.AND P0, PT, R200, R4.reuse, PT ;  /* 0x00000004c800720c */ /* 0x080fe40003f04270 */
[----:B------:R-:W-:Y:S02]  /*4f90*/  FSEL R128, R5, -INF , !P6 ;  /* 0xff80000005807808 */ /* 0x000fe40007000000 */
[----:B------:R-:W-:Y:S02]  /*4fa0*/  FSEL R6, R89, -INF , !P3 ;  /* 0xff80000059067808 */ /* 0x000fe40005800000 */
[----:B------:R-:W-:Y:S02]  /*4fb0*/  FSEL R5, R86, -INF , !P1 ;  /* 0xff80000056057808 */ /* 0x000fe40004800000 */
[----:B------:R-:W-:Y:S02]  /*4fc0*/  ISETP.GT.AND P3, PT, R13, R4, PT ;  /* 0x000000040d00720c */ /* 0x000fe40003f64270 */
[----:B------:R-:W-:-:S02]  /*4fd0*/  FSEL R68, R7, -INF , !P4 ;  /* 0xff80000007447808 */ /* 0x000fc40006000000 */
        /* <DEDUP_REMOVED lines=62> */
[----:B------:R-:W-:Y:S02]  /*53c0*/  FSEL R6, R69, -INF , !P0 ;  /* 0xff80000045067808 */ /* 0x000fe40004000000 */
[----:B------:R-:W-:-:S02]  /*53d0*/  FSEL R213, R5, -INF , !P6 ;  /* 0xff80000005d57808 */ /* 0x000fc40007000000 */
[-C--:B------:R-:W-:Y:S02]  /*53e0*/  ISETP.GT.AND P3, PT, R200, R4.reuse, PT ;  /* 0x00000004c800720c */ /* 0x080fe40003f64270 */
[----:B------:R-:W-:Y:S02]  /*53f0*/  FSEL R5, R71, -INF , !P2 ;  /* 0xff80000047057808 */ /* 0x000fe40005000000 */
[-C--:B------:R-:W-:Y:S02]  /*5400*/  ISETP.GT.AND P6, PT, R13, R4.reuse, PT ;  /* 0x000000040d00720c */ /* 0x080fe40003fc4270 */
[----:B------:R-:W-:Y:S01]  /*5410*/  FSEL R120, R7, -INF , !P4 ;  /* 0xff80000007787808 */ /* 0x000fe20006000000 */
[----:B------:R-:W-:Y:S01]  /*5420*/  VIADD R7, R3, 0x31 ;  /* 0x0000003103077836 */ /* 0x000fe20000000000 */
[----:B------:R-:W-:Y:S02]  /*5430*/  FSEL R132, R6, -INF , !P5 ;  /* 0xff80000006847808 */ /* 0x000fe40006800000 */
[----:B------:R-:W-:-:S02]  /*5440*/  ISETP.GT.AND P5, PT, R12, R4, PT ;  /* 0x000000040c00720c */ /* 0x000fc40003fa4270 */
[----:B------:R-:W-:Y:S02]  /*5450*/  FSEL R6, R44, -INF , !P3 ;  /* 0xff8000002c067808 */ /* 0x000fe40005800000 */
[----:B------:R-:W-:Y:S02]  /*5460*/  FSEL R138, R5, -INF , !P1 ;  /* 0xff800000058a7808 */ /* 0x000fe40004800000 */
[C---:B------:R-:W-:Y:S02]  /*5470*/  ISETP.GE.AND P4, PT, R4.reuse, R202, PT ;  /* 0x000000ca0400720c */ /* 0x040fe40003f86270 */
[C---:B------:R-:W-:Y:S02]  /*5480*/  ISETP.GE.AND P0, PT, R4.reuse, R204, PT ;  /* 0x000000cc0400720c */ /* 0x040fe40003f06270 */
[----:B------:R-:W-:Y:S02]  /*5490*/  ISETP.GE.AND P2, PT, R4, R201, PT ;  /* 0x000000c90400720c */ /* 0x000fe40003f46270 */
[----:B------:R-:W-:-:S02]  /*54a0*/  ISETP.GT.AND P1, PT, R14, R4, PT ;  /* 0x000000040e00720c */ /* 0x000fc40003f24270 */
[----:B------:R-:W-:Y:S02]  /*54b0*/  ISETP.GE.AND P3, PT, R4, R203, PT ;  /* 0x000000cb0400720c */ /* 0x000fe40003f66270 */
[----:B------:R-:W-:Y:S02]  /*54c0*/  FSEL R4, R46, -INF , !P6 ;  /* 0xff8000002e047808 */ /* 0x000fe40007000000 */
        /* <DEDUP_REMOVED lines=17> */
[----:B------:R-:W-:Y:S02]  /*55e0*/  FSEL R20, R20, -INF , !P1 ;  /* 0xff80000014147808 */ /* 0x000fe40004800000 */
[-C--:B------:R-:W-:Y:S02]  /*55f0*/  ISETP.GE.AND P1, PT, R3, R201.reuse, PT ;  /* 0x000000c90300720c */ /* 0x080fe40003f26270 */
[----:B------:R-:W-:Y:S02]  /*5600*/  FSEL R6, R124, -INF , !P5 ;  /* 0xff8000007c067808 */ /* 0x000fe40006800000 */
[----:B------:R-:W-:Y:S02]  /*5610*/  FSEL R8, R23, -INF , !P0 ;  /* 0xff80000017087808 */ /* 0x000fe40004000000 */
[----:B------:R-:W-:-:S02]  /*5620*/  ISETP.GE.AND P0, PT, R7, R201, PT ;  /* 0x000000c90700720c */ /* 0x000fc40003f06270 */
[----:B------:R-:W-:Y:S02]  /*5630*/  FSEL R17, R6, -INF , !P1 ;  /* 0xff80000006117808 */ /* 0x000fe40004800000 */
[----:B------:R-:W-:Y:S02]  /*5640*/  FSEL R137, R4, -INF , !P0 ;  /* 0xff80000004897808 */ /* 0x000fe40004000000 */
[----:B------:R-:W-:Y:S02]  /*5650*/  FMNMX3.FTZ R4, R17, R35, R34, !PT ;  /* 0x0000002311047276 */ /* 0x000fe40007810022 */
[----:B------:R-:W-:Y:S02]  /*5660*/  ISETP.GT.AND P5, PT, R14, R9, PT ;  /* 0x000000090e00720c */ /* 0x000fe40003fa4270 */
[----:B------:R-:W-:Y:S02]  /*5670*/  FMNMX3.FTZ R4, R4, R33, R99, !PT ;  /* 0x0000002104047276 */ /* 0x000fe40007810063 */
[----:B------:R-:W-:-:S02]  /*5680*/  ISETP.GT.AND P1, PT, R14, R3, PT ;  /* 0x000000030e00720c */ /* 0x000fc40003f24270 */
[----:B------:R-:W-:Y:S02]  /*5690*/  FSEL R217, R5, -INF , !P2 ;  /* 0xff80000005d97808 */ /* 0x000fe40005000000 */
[----:B------:R-:W-:Y:S02]  /*56a0*/  FSEL R16, R22, -INF , !P5 ;  /* 0xff80000016107808 */ /* 0x000fe40006800000 */
[-C--:B------:R-:W-:Y:S02]  /*56b0*/  ISETP.GT.AND P4, PT, R200, R3.reuse, PT ;  /* 0x00000003c800720c */ /* 0x080fe40003f84270 */
[----:B------:R-:W-:Y:S02]  /*56c0*/  ISETP.GE.AND P6, PT, R3, R202, PT ;  /* 0x000000ca0300720c */ /* 0x000fe40003fc6270 */
[----:B------:R-:W-:Y:S02]  /*56d0*/  ISETP.GT.AND P2, PT, R13, R3, PT ;  /* 0x000000030d00720c */ /* 0x000fe40003f44270 */
[----:B------:R-:W-:-:S02]  /*56e0*/  ISETP.GE.AND P0, PT, R3, R204, PT ;  /* 0x000000cc0300720c */ /* 0x000fc40003f06270 */
[----:B------:R-:W-:Y:S02]  /*56f0*/  ISETP.GE.AND P5, PT, R3, R203, PT ;  /* 0x000000cb0300720c */ /* 0x000fe40003fa6270 */
[----:B------:R-:W-:Y:S02]  /*5700*/  FMNMX3.FTZ R3, R4, R98, R97, !PT ;  /* 0x0000006204037276 */ /* 0x000fe40007810061 */
[----:B------:R-:W-:Y:S02]  /*5710*/  FSEL R4, R125, -INF , !P1 ;  /* 0xff8000007d047808 */ /* 0x000fe40004800000 */
[----:B------:R-:W-:Y:S02]  /*5720*/  FMNMX3.FTZ R3, R3, R96, R135, !PT ;  /* 0x0000006003037276 */ /* 0x000fe40007810087 */
[----:B------:R-:W-:Y:S02]  /*5730*/  FSEL R22, R4, -INF , !P5 ;  /* 0xff80000004167808 */ /* 0x000fe40006800000 */
[----:B------:R-:W-:-:S02]  /*5740*/  FMNMX3.FTZ R4, R3, R134, R133, !PT ;  /* 0x0000008603047276 */ /* 0x000fc40007810085 */
[----:B------:R-:W-:Y:S02]  /*5750*/  FMNMX3.FTZ R3, R22, R40, R39, !PT ;  /* 0x0000002816037276 */ /* 0x000fe40007810027 */
[----:B------:R-:W-:Y:S02]  /*5760*/  FSEL R5, R126, -INF , !P4 ;  /* 0xff8000007e057808 */ /* 0x000fe40006000000 */
[----:B------:R-:W-:Y:S02]  /*5770*/  FMNMX3.FTZ R3, R3, R38, R102, !PT ;  /* 0x0000002603037276 */ /* 0x000fe40007810066 */
[----:B------:R-:W-:Y:S02]  /*5780*/  ISETP.GE.AND P4, PT, R9, R201, PT ;  /* 0x000000c90900720c */ /* 0x000fe40003f86270 */
[----:B------:R-:W-:Y:S02]  /*5790*/  ISETP.GT.AND P1, PT, R12, R10, PT ;  /* 0x0000000a0c00720c */ /* 0x000fe40003f24270 */
[----:B------:R-:W-:-:S02]  /*57a0*/  FMNMX3.FTZ R3, R3, R103, R101, !PT ;  /* 0x0000006703037276 */ /* 0x000fc40007810065 */
[----:B------:R-:W-:Y:S02]  /*57b0*/  FSEL R28, R5, -INF , !P6 ;  /* 0xff800000051c7808 */ /* 0x000fe40007000000 */
[----:B------:R-:W-:Y:S02]  /*57c0*/  FSEL R136, R8, -INF , !P4 ;  /* 0xff80000008887808 */ /* 0x000fe40006000000 */
[----:B------:R-:W-:Y:S02]  /*57d0*/  ISETP.GE.AND P5, PT, R10, R201, PT ;  /* 0x000000c90a00720c */ /* 0x000fe40003fa6270 */
[----:B------:R-:W-:Y:S02]  /*57e0*/  FSEL R5, R24, -INF , !P1 ;  /* 0xff80000018057808 */ /* 0x000fe40004800000 */
[----:B------:R-:W-:Y:S02]  /*57f0*/  FMNMX3.FTZ R4, R4, R132, R217, !PT ;  /* 0x0000008404047276 */ /* 0x000fe400078100d9 */
[----:B------:R-:W-:-:S02]  /*5800*/  ISETP.GE.AND P1, PT, R7, R203, PT ;  /* 0x000000cb0700720c */ /* 0x000fc40003f26270 */
[----:B------:R-:W-:Y:S02]  /*5810*/  FMNMX3.FTZ R3, R3, R100, R145, !PT ;  /* 0x0000006403037276 */ /* 0x000fe40007810091 */
[----:B------:R-:W-:Y:S02]  /*5820*/  FSEL R127, R5, -INF , !P5 ;  /* 0xff800000057f7808 */ /* 0x000fe40006800000 */
[----:B------:R-:W-:Y:S02]  /*5830*/  FMNMX3.FTZ R72, R4, R137, R136, !PT ;  /* 0x0000008904487276 */ /* 0x000fe40007810088 */
[----:B------:R-:W-:Y:S02]  /*5840*/  FSEL R4, R140, -INF , !P2 ;  /* 0xff8000008c047808 */ /* 0x000fe40005000000 */
[----:B------:R-:W-:Y:S02]  /*5850*/  FSEL R126, R15, -INF , !P1 ;  /* 0xff8000000f7e7808 */ /* 0x000fe40004800000 */
[----:B------:R-:W-:-:S02]  /*5860*/  FSEL R216, R11, -INF , !P3 ;  /* 0xff8000000bd87808 */ /* 0x000fc40005800000 */
[-C--:B------:R-:W-:Y:S02]  /*5870*/  ISETP.GE.AND P2, PT, R9, R203.reuse, PT ;  /* 0x000000cb0900720c */ /* 0x080fe40003f46270 */
[----:B------:R-:W-:Y:S02]  /*5880*/  ISETP.GT.AND P1, PT, R14, R10, PT ;  /* 0x0000000a0e00720c */ /* 0x000fe40003f24270 */
[----:B------:R-:W-:Y:S02]  /*5890*/  FMNMX3.FTZ R3, R3, R144, R139, !PT ;  /* 0x0000009003037276 */ /* 0x000fe4000781008b */
[----:B------:R-:W-:Y:S02]  /*58a0*/  FMNMX.FTZ R72, R127, R72, !PT ;  /* 0x000000487f487209 */ /* 0x000fe40007810000 */
[----:B------:R-:W-:Y:S02]  /*58b0*/  FSEL R11, R4, -INF , !P0 ;  /* 0xff800000040b7808 */ /* 0x000fe40004000000 */
[----:B------:R-:W-:Y:S01]  /*58c0*/  ISETP.GE.AND P0, PT, R10, R203, PT ;  /* 0x000000cb0a00720c */ /* 0x000fe20003f06270 */
[----:B------:R-:W1:Y:S01]  /*58d0*/  SHFL.BFLY PT, R6, R72, 0x2, 0x1f ;  /* 0x0c401f0048067f89 */ /* 0x000e6200000e0000 */
[----:B------:R-:W-:-:S02]  /*58e0*/  FSEL R4, R26, -INF , !P1 ;  /* 0xff8000001a047808 */ /* 0x000fc40004800000 */
[----:B------:R-:W-:Y:S02]  /*58f0*/  FSEL R125, R16, -INF , !P2 ;  /* 0xff800000107d7808 */ /* 0x000fe40005000000 */
[----:B------:R-:W-:Y:S02]  /*5900*/  FMNMX3.FTZ R3, R3, R138, R216, !PT ;  /* 0x0000008a03037276 */ /* 0x000fe400078100d8 */
[----:B------:R-:W-:Y:S02]  /*5910*/  FSEL R124, R4, -INF , !P0 ;  /* 0xff800000047c7808 */ /* 0x000fe40004000000 */
[----:B------:R-:W-:Y:S02]  /*5920*/  FMNMX3.FTZ R3, R3, R126, R125, !PT ;  /* 0x0000007e03037276 */ /* 0x000fe4000781007d */
[----:B------:R-:W-:Y:S02]  /*5930*/  FMNMX3.FTZ R4, R28, R31, R30, !PT ;  /* 0x0000001f1c047276 */ /* 0x000fe4000781001e */
[----:B------:R-:W-:-:S02]  /*5940*/  FMNMX.FTZ R69, R124, R3, !PT ;  /* 0x000000037c457209 */ /* 0x000fc40007810000 */
[----:B------:R-:W-:Y:S02]  /*5950*/  FMNMX3.FTZ R4, R4, R29, R75, !PT ;  /* 0x0000001d04047276 */ /* 0x000fe4000781004b */
[C---:B------:R-:W-:Y:S02]  /*5960*/  ISETP.GE.AND P5, PT, R9.reuse, R202, PT ;  /* 0x000000ca0900720c */ /* 0x040fe40003fa6270 */
[----:B------:R-:W-:Y:S02]  /*5970*/  ISETP.GE.AND P3, PT, R9, R204, PT ;  /* 0x000000cc0900720c */ /* 0x000fe40003f66270 */
[----:B------:R-:W-:Y:S01]  /*5980*/  FMNMX3.FTZ R5, R11, R47, R43, !PT ;  /* 0x0000002f0b057276 */ /* 0x000fe2000781002b */
[----:B------:R-:W3:Y:S01]  /*5990*/  SHFL.BFLY PT, R9, R69, 0x2, 0x1f ;  /* 0x0c401f0045097f89 */ /* 0x000ee200000e0000 */
[----:B------:R-:W-:Y:S02]  /*59a0*/  FMNMX3.FTZ R4, R4, R74, R73, !PT ;  /* 0x0000004a04047276 */ /* 0x000fe40007810049 */
[----:B------:R-:W-:-:S02]  /*59b0*/  FMNMX3.FTZ R3, R5, R42, R131, !PT ;  /* 0x0000002a05037276 */ /* 0x000fc40007810083 */
[----:B------:R-:W-:Y:S02]  /*59c0*/  FMNMX3.FTZ R4, R4, R68, R123, !PT ;  /* 0x0000004404047276 */ /* 0x000fe4000781007b */
[----:B------:R-:W-:Y:S02]  /*59d0*/  ISETP.GE.AND P6, PT, R7, R202, PT ;  /* 0x000000ca0700720c */ /* 0x000fe40003fc6270 */
[----:B------:R-:W-:Y:S02]  /*59e0*/  ISETP.GT.AND P2, PT, R200, R10, PT ;  /* 0x0000000ac800720c */ /* 0x000fe40003f44270 */
[----:B------:R-:W-:Y:S02]  /*59f0*/  FMNMX3.FTZ R3, R3, R130, R129, !PT ;  /* 0x0000008203037276 */ /* 0x000fe40007810081 */
[----:B------:R-:W-:Y:S02]  /*5a00*/  FMNMX3.FTZ R4, R4, R122, R121, !PT ;  /* 0x0000007a04047276 */ /* 0x000fe40007810079 */
[----:B------:R-:W-:-:S02]  /*5a10*/  ISETP.GE.AND P1, PT, R10, R202, PT ;  /* 0x000000ca0a00720c */ /* 0x000fc40003f26270 */
[----:B------:R-:W-:Y:S02]  /*5a20*/  FSEL R8, R27, -INF , !P2 ;  /* 0xff8000001b087808 */ /* 0x000fe40005000000 */
[----:B------:R-:W-:Y:S02]  /*5a30*/  FMNMX3.FTZ R3, R3, R128, R147, !PT ;  /* 0x0000008003037276 */ /* 0x000fe40007810093 */
[----:B------:R-:W-:Y:S02]  /*5a40*/  FSEL R142, R19, -INF , !P6 ;  /* 0xff800000138e7808 */ /* 0x000fe40007000000 */
[----:B------:R-:W-:Y:S02]  /*5a50*/  FSEL R140, R21, -INF , !P5 ;  /* 0xff800000158c7808 */ /* 0x000fe40006800000 */
[----:B------:R-:W-:Y:S02]  /*5a60*/  FMNMX3.FTZ R4, R4, R120, R211, !PT ;  /* 0x0000007804047276 */ /* 0x000fe400078100d3 */
[----:B-1----:R-:W-:-:S02]  /*5a70*/  FMNMX.FTZ R72, R72, R6, !PT ;  /* 0x0000000648487209 */ /* 0x002fc40007810000 */
[----:B------:R-:W-:Y:S02]  /*5a80*/  ISETP.GE.AND P4, PT, R7, R204, PT ;  /* 0x000000cc0700720c */ /* 0x000fe40003f86270 */
[----:B------:R-:W-:Y:S01]  /*5a90*/  ISETP.GT.AND P0, PT, R13, R10, PT ;  /* 0x0000000a0d00720c */ /* 0x000fe20003f04270 */
[----:B------:R-:W1:Y:S01]  /*5aa0*/  SHFL.BFLY PT, R7, R72, 0x1, 0x1f ;  /* 0x0c201f0048077f89 */ /* 0x000e6200000e0000 */
[----:B------:R-:W-:Y:S02]  /*5ab0*/  FMNMX3.FTZ R3, R3, R215, R214, !PT ;  /* 0x000000d703037276 */ /* 0x000fe400078100d6 */
[----:B------:R-:W-:Y:S02]  /*5ac0*/  FSEL R141, R8, -INF , !P1 ;  /* 0xff800000088d7808 */ /* 0x000fe40004800000 */
[----:B------:R-:W-:Y:S02]  /*5ad0*/  FMNMX3.FTZ R4, R4, R142, R140, !PT ;  /* 0x0000008e04047276 */ /* 0x000fe4000781008c */
[----:B------:R-:W-:-:S02]  /*5ae0*/  ISETP.GE.AND P2, PT, R10, R204, PT ;  /* 0x000000cc0a00720c */ /* 0x000fc40003f46270 */
[----:B------:R-:W-:Y:S02]  /*5af0*/  FSEL R5, R36, -INF , !P0 ;  /* 0xff80000024057808 */ /* 0x000fe40004000000 */
[----:B------:R-:W-:Y:S02]  /*5b00*/  FSEL R143, R18, -INF , !P4 ;  /* 0xff800000128f7808 */ /* 0x000fe40006000000 */
[----:B------:R-:W-:Y:S02]  /*5b10*/  FSEL R175, R20, -INF , !P3 ;  /* 0xff80000014af7808 */ /* 0x000fe40005800000 */
[----:B------:R-:W-:Y:S02]  /*5b20*/  FMNMX3.FTZ R3, R3, R213, R219, !PT ;  /* 0x000000d503037276 */ /* 0x000fe400078100db */
[----:B------:R-:W-:Y:S02]  /*5b30*/  FMNMX.FTZ R4, R141, R4, !PT ;  /* 0x000000048d047209 */ /* 0x000fe40007810000 */
[----:B------:R-:W-:-:S02]  /*5b40*/  FSEL R218, R5, -INF , !P2 ;  /* 0xff80000005da7808 */ /* 0x000fc40005000000 */
[----:B------:R-:W-:Y:S01]  /*5b50*/  FMNMX3.FTZ R3, R3, R143, R175, !PT ;  /* 0x0000008f03037276 */ /* 0x000fe200078100af */
[----:B------:R-:W4:Y:S01]  /*5b60*/  SHFL.BFLY PT, R6, R4, 0x2, 0x1f ;  /* 0x0c401f0004067f89 */ /* 0x000f2200000e0000 */
[----:B---3--:R-:W-:Y:S02]  /*5b70*/  FMNMX.FTZ R69, R69, R9, !PT ;  /* 0x0000000945457209 */ /* 0x008fe40007810000 */
[----:B------:R-:W-:Y:S01]  /*5b80*/  FMNMX.FTZ R5, R218, R3, !PT ;  /* 0x00000003da057209 */ /* 0x000fe20007810000 */
[----:B------:R-:W-:Y:S01]  /*5b90*/  IMAD.IADD R3, R148, 0x1, R146 ;  /* 0x0000000194037824 */ /* 0x000fe200078e0292 */
[----:B-1----:R-:W-:Y:S01]  /*5ba0*/  FMNMX.FTZ R72, R72, R7, !PT ;  /* 0x0000000748487209 */ /* 0x002fe20007810000 */
[----:B------:R-:W1:Y:S03]  /*5bb0*/  SHFL.BFLY PT, R9, R69, 0x1, 0x1f ;  /* 0x0c201f0045097f89 */ /* 0x000e6600000e0000 */
[C---:B------:R-:W-:Y:S01]  /*5bc0*/  FSETP.NEU.FTZ.AND P0, PT, R72.reuse, -INF , PT ;  /* 0xff8000004800780b */ /* 0x040fe20003f1d000 */
[----:B------:R-:W3:Y:S01]  /*5bd0*/  SHFL.BFLY PT, R8, R5, 0x2, 0x1f ;  /* 0x0c401f0005087f89 */ /* 0x000ee200000e0000 */
[----:B--2---:R-:W-:Y:S01]  /*5be0*/  FMUL.FTZ R15, R72, UR6 ;  /* 0x00000006480f7c20 */ /* 0x004fe20008410000 */
[----:B------:R-:W-:-:S04]  /*5bf0*/  LEA R188, R3, UR5, 0x1 ;  /* 0x0000000503bc7c11 */ /* 0x000fc8000f8e08ff */
[----:B------:R-:W-:Y:S01]  /*5c00*/  FSEL R15, R15, RZ, P0 ;  /* 0x000000ff0f0f7208 */ /* 0x000fe20000000000 */
[--C-:B------:R-:W-:Y:S01]  /*5c10*/  IMAD.IADD R189, R2, 0x1, R188.reuse ;  /* 0x0000000102bd7824 */ /* 0x100fe200078e02bc */
[----:B------:R-:W-:Y:S01]  /*5c20*/  LDSM.16.MT88.4 R24, [R188+0x6000] ;  /* 0x00600000bc18783b */ /* 0x000fe20000004200 */
[C---:B------:R-:W-:Y:S02]  /*5c30*/  IMAD.IADD R193, R0.reuse, 0x1, R188 ;  /* 0x0000000100c17824 */ /* 0x040fe400078e02bc */
[----:B------:R-:W-:Y:S01]  /*5c40*/  FFMA.FTZ R3, R17, UR6, -R15 ;  /* 0x0000000611037c23 */ /* 0x000fe2000801080f */
[----:B------:R-:W-:Y:S01]  /*5c50*/  IMAD.IADD R192, R0, 0x1, R189 ;  /* 0x0000000100c07824 */ /* 0x000fe200078e02bd */
[----:B------:R-:W-:Y:S01]  /*5c60*/  LDSM.16.MT88.4 R16, [R189+0x6000] ;  /* 0x00600000bd10783b */ /* 0x000fe20000004200 */
[----:B----4-:R-:W-:Y:S01]  /*5c70*/  FMNMX.FTZ R4, R4, R6, !PT ;  /* 0x0000000604047209 */ /* 0x010fe20007810000 */
[----:B------:R2:W-:Y:S01]  /*5c80*/  MUFU.EX2 R209, R3 ;  /* 0x0000000300d17308 */ /* 0x0005e20000000800 */
[--C-:B------:R-:W-:Y:S01]  /*5c90*/  FFMA.FTZ R6, R35, UR6, -R15.reuse ;  /* 0x0000000623067c23 */ /* 0x100fe2000801080f */
[----:B------:R-:W-:Y:S01]  /*5ca0*/  FFMA.FTZ R7, R33, UR6, -R15 ;  /* 0x0000000621077c23 */ /* 0x000fe2000801080f */
[----:B-1----:R-:W-:-:S02]  /*5cb0*/  FMNMX.FTZ R69, R69, R9, !PT ;  /* 0x0000000945457209 */ /* 0x002fc40007810000 */
[----:B------:R1:W4:Y:S01]  /*5cc0*/  MUFU.EX2 R187, R6 ;  /* 0x0000000600bb7308 */ /* 0x0003220000000800 */
[----:B------:R-:W5:Y:S01]  /*5cd0*/  SHFL.BFLY PT, R9, R4, 0x1, 0x1f ;  /* 0x0c201f0004097f89 */ /* 0x000f6200000e0000 */
[----:B---3--:R-:W-:Y:S01]  /*5ce0*/  FMNMX.FTZ R5, R5, R8, !PT ;  /* 0x0000000805057209 */ /* 0x008fe20007810000 */
[----:B------:R-:W-:Y:S01]  /*5cf0*/  FFMA.FTZ R8, R34, UR6, -R15 ;  /* 0x0000000622087c23 */ /* 0x000fe2000801080f */
[C---:B------:R-:W-:Y:S01]  /*5d00*/  FSETP.NEU.FTZ.AND P0, PT, R69.reuse, -INF , PT ;  /* 0xff8000004500780b */ /* 0x040fe20003f1d000 */
[----:B------:R3:W-:Y:S01]  /*5d10*/  MUFU.EX2 R210, R7 ;  /* 0x0000000700d27308 */ /* 0x0007e20000000800 */
[----:B------:R-:W-:Y:S01]  /*5d20*/  LDSM.16.MT88.4 R32, [R188+0x6800] ;  /* 0x00680000bc20783b */ /* 0x000fe20000004200 */
[----:B--2---:R-:W-:Y:S02]  /*5d30*/  FMUL.FTZ R3, R69, UR6 ;  /* 0x0000000645037c20 */ /* 0x004fe40008410000 */
[----:B------:R2:W-:Y:S03]  /*5d40*/  MUFU.EX2 R205, R8 ;  /* 0x0000000800cd7308 */ /* 0x0005e60000000800 */
[----:B------:R-:W-:-:S05]  /*5d50*/  FSEL R3, R3, RZ, P0 ;  /* 0x000000ff03037208 */ /* 0x000fca0000000000 */
[--C-:B-1----:R-:W-:Y:S01]  /*5d60*/  FFMA.FTZ R6, R22, UR6, -R3.reuse ;  /* 0x0000000616067c23 */ /* 0x102fe20008010803 */
[--C-:B------:R-:W-:Y:S01]  /*5d70*/  FFMA.FTZ R2, R39, UR6, -R3.reuse ;  /* 0x0000000627027c23 */ /* 0x100fe20008010803 */
[----:B------:R-:W-:Y:S01]  /*5d80*/  LDSM.16.MT88.4 R20, [R193+0x6000] ;  /* 0x00600000c114783b */ /* 0x000fe20000004200 */
[--C-:B---3--:R-:W-:Y:S01]  /*5d90*/  FFMA.FTZ R7, R40, UR6, -R3.reuse ;  /* 0x0000000628077c23 */ /* 0x108fe20008010803 */
[----:B------:R1:W-:Y:S02]  /*5da0*/  MUFU.EX2 R185, R6 ;  /* 0x0000000600b97308 */ /* 0x0003e40000000800 */
[----:B--2---:R-:W2:Y:S01]  /*5db0*/  SHFL.BFLY PT, R8, R5, 0x1, 0x1f ;  /* 0x0c201f0005087f89 */ /* 0x004ea200000e0000 */
[----:B-----5:R-:W-:Y:S01]  /*5dc0*/  FMNMX.FTZ R71, R4, R9, !PT ;  /* 0x0000000904477209 */ /* 0x020fe20007810000 */
[----:B------:R-:W-:Y:S01]  /*5dd0*/  MUFU.EX2 R184, R2 ;  /* 0x0000000200b87308 */ /* 0x000fe20000000800 */
[----:B----4-:R-:W-:Y:S02]  /*5de0*/  F2FP.F16.F32.PACK_AB R4, R187, R209 ;  /* 0x000000d1bb04723e */ /* 0x010fe400000000ff */
[C---:B------:R-:W-:Y:S01]  /*5df0*/  FSETP.NEU.FTZ.AND P0, PT, R71.reuse, -INF , PT ;  /* 0xff8000004700780b */ /* 0x040fe20003f1d000 */
[----:B------:R-:W-:Y:S01]  /*5e00*/  FMUL.FTZ R0, R71, UR6 ;  /* 0x0000000647007c20 */ /* 0x000fe20008410000 */
[----:B------:R-:W3:Y:S04]  /*5e10*/  MUFU.EX2 R183, R7 ;  /* 0x0000000700b77308 */ /* 0x000ee80000000800 */
[----:B------:R-:W-:Y:S01]  /*5e20*/  FSEL R0, R0, RZ, P0 ;  /* 0x000000ff00007208 */ /* 0x000fe20000000000 */
[----:B-1----:R-:W-:-:S02]  /*5e30*/  FFMA.FTZ R6, R38, UR6, -R3 ;  /* 0x0000000626067c23 */ /* 0x002fc40008010803 */
[----:B------:R-:W1:Y:S02]  /*5e40*/  LDSM.16.MT88.4 R36, [R192+0x6000] ;  /* 0x00600000c024783b */ /* 0x000e640000004200 */
[--C-:B------:R-:W-:Y:S01]  /*5e50*/  FFMA.FTZ R9, R31, UR6, -R0.reuse ;  /* 0x000000061f097c23 */ /* 0x100fe20008010800 */
[----:B------:R4:W5:Y:S04]  /*5e60*/  MUFU.EX2 R186, R6 ;  /* 0x0000000600ba7308 */ /* 0x0009680000000800 */
[----:B------:R5:W-:Y:S01]  /*5e70*/  MUFU.EX2 R174, R9 ;  /* 0x0000000900ae7308 */ /* 0x000be20000000800 */
[----:B--2---:R-:W-:Y:S01]  /*5e80*/  FMNMX.FTZ R70, R5, R8, !PT ;  /* 0x0000000805467209 */ /* 0x004fe20007810000 */
[----:B------:R-:W-:Y:S01]  /*5e90*/  FFMA.FTZ R8, R28, UR6, -R0 ;  /* 0x000000061c087c23 */ /* 0x000fe20008010800 */
[----:B---3--:R-:W-:-:S02]  /*5ea0*/  F2FP.F16.F32.PACK_AB R5, R183, R185 ;  /* 0x000000b9b705723e */ /* 0x008fc400000000ff */
[C---:B------:R-:W-:Y:S01]  /*5eb0*/  FSETP.NEU.FTZ.AND P0, PT, R70.reuse, -INF , PT ;  /* 0xff8000004600780b */ /* 0x040fe20003f1d000 */
[----:B------:R-:W-:Y:S01]  /*5ec0*/  FMUL.FTZ R2, R70, UR6 ;  /* 0x0000000646027c20 */ /* 0x000fe20008410000 */
[----:B------:R2:W-:Y:S01]  /*5ed0*/  MUFU.EX2 R177, R8 ;  /* 0x0000000800b17308 */ /* 0x0005e20000000800 */
[----:B----4-:R-:W-:Y:S02]  /*5ee0*/  F2FP.F16.F32.PACK_AB R6, R210, R205 ;  /* 0x000000cdd206723e */ /* 0x010fe400000000ff */
[----:B-----5:R-:W-:Y:S02]  /*5ef0*/  F2FP.F16.F32.PACK_AB R7, R186, R184 ;  /* 0x000000b8ba07723e */ /* 0x020fe400000000ff */
[----:B------:R-:W-:Y:S01]  /*5f00*/  FSEL R2, R2, RZ, P0 ;  /* 0x000000ff02027208 */ /* 0x000fe20000000000 */
[----:B------:R-:W-:Y:S01]  /*5f10*/  FFMA.FTZ R9, R29, UR6, -R0 ;  /* 0x000000061d097c23 */ /* 0x000fe20008010800 */
[----:B------:R-:W-:-:S03]  /*5f20*/  ISETP.GT.U32.AND P0, PT, R212, R225, PT ;  /* 0x000000e1d400720c */ /* 0x000fc60003f04070 */
[----:B------:R3:W-:Y:S01]  /*5f30*/  MUFU.EX2 R182, R9 ;  /* 0x0000000900b67308 */ /* 0x0007e20000000800 */
[----:B------:R-:W-:Y:S01]  /*5f40*/  FFMA.FTZ R10, R47, UR6, -R2 ;  /* 0x000000062f0a7c23 */ /* 0x000fe20008010802 */
[C---:B------:R-:W-:Y:S01]  /*5f50*/  HMMA.16816.F32 R88, R4.reuse, R24, RZ ;  /* 0x000000180458723c */ /* 0x040fe200000018ff */
[----:B--2---:R-:W-:Y:S02]  /*5f60*/  FFMA.FTZ R8, R30, UR6, -R0 ;  /* 0x000000061e087c23 */ /* 0x004fe40008010800 */
[----:B------:R-:W-:Y:S01]  /*5f70*/  MUFU.EX2 R165, R10 ;  /* 0x0000000a00a57308 */ /* 0x000fe20000000800 */
[----:B------:R-:W-:Y:S03]  /*5f80*/  LDSM.16.MT88.4 R28, [R192+0x6800] ;  /* 0x00680000c01c783b */ /* 0x000fe60000004200 */
[----:B------:R2:W4:Y:S01]  /*5f90*/  MUFU.EX2 R181, R8 ;  /* 0x0000000800b57308 */ /* 0x0005220000000800 */
[----:B------:R-:W-:Y:S01]  /*5fa0*/  HMMA.16816.F32 R84, R4, R20, RZ ;  /* 0x000000140454723c */ /* 0x000fe200000018ff */
[----:B---3--:R-:W-:-:S04]  /*5fb0*/  FFMA.FTZ R9, R43, UR6, -R2 ;  /* 0x000000062b097c23 */ /* 0x008fc80008010802 */
[----:B------:R-:W-:Y:S03]  /*5fc0*/  MUFU.EX2 R171, R9 ;  /* 0x0000000900ab7308 */ /* 0x000fe60000000800 */
[----:B------:R-:W-:Y:S01]  /*5fd0*/  HMMA.16816.F32 R80, R4, R16, RZ ;  /* 0x000000100450723c */ /* 0x000fe200000018ff */
[----:B--2---:R-:W-:Y:S01]  /*5fe0*/  FFMA.FTZ R8, R11, UR6, -R2 ;  /* 0x000000060b087c23 */ /* 0x004fe20008010802 */
[----:B----4-:R-:W-:-:S03]  /*5ff0*/  F2FP.F16.F32.PACK_AB R10, R182, R181 ;  /* 0x000000b5b60a723e */ /* 0x010fc600000000ff */
[----:B------:R2:W3:Y:S03]  /*6000*/  MUFU.EX2 R168, R8 ;  /* 0x0000000800a87308 */ /* 0x0004e60000000800 */
[C---:B-1----:R-:W-:Y:S08]  /*6010*/  HMMA.16816.F32 R76, R4.reuse, R36, RZ ;  /* 0x00000024044c723c */ /* 0x042ff000000018ff */
[----:B------:R-:W-:Y:S01]  /*6020*/  HMMA.16816.F32 R64, R4, R26, RZ ;  /* 0x0000001a0440723c */ /* 0x000fe200000018ff */
[----:B--2---:R-:W-:Y:S01]  /*6030*/  FFMA.FTZ R8, R42, UR6, -R2 ;  /* 0x000000062a087c23 */ /* 0x004fe20008010802 */
[----:B---3--:R-:W-:-:S06]  /*6040*/  F2FP.F16.F32.PACK_AB R9, R165, R168 ;  /* 0x000000a8a509723e */ /* 0x008fcc00000000ff */
[C---:B------:R-:W-:Y:S01]  /*6050*/  HMMA.16816.F32 R60, R4.reuse, R22, RZ ;  /* 0x00000016043c723c */ /* 0x040fe200000018ff */
[----:B------:R1:W2:Y:S07]  /*6060*/  MUFU.EX2 R180, R8 ;  /* 0x0000000800b47308 */ /* 0x0002ae0000000800 */
[----:B------:R-:W-:Y:S01]  /*6070*/  HMMA.16816.F32 R56, R4, R18, RZ ;  /* 0x000000120438723c */ /* 0x000fe200000018ff */
[----:B-1----:R-:W-:-:S07]  /*6080*/  F2FP.F16.F32.PACK_AB R8, R174, R177 ;  /* 0x000000b1ae08723e */ /* 0x002fce00000000ff */
[----:B------:R-:W-:Y:S01]  /*6090*/  HMMA.16816.F32 R48, R4, R38, RZ ;  /* 0x000000260430723c */ /* 0x000fe200000018ff */
[----:B--2---:R-:W-:Y:S01]  /*60a0*/  F2FP.F16.F32.PACK_AB R11, R180, R171 ;  /* 0x000000abb40b723e */ /* 0x004fe200000000ff */
[--C-:B------:R-:W-:Y:S01]  /*60b0*/  FFMA.FTZ R4, R99, UR6, -R15.reuse ;  /* 0x0000000663047c23 */ /* 0x100fe2000801080f */
[--C-:B------:R-:W-:Y:S01]  /*60c0*/  FFMA.FTZ R5, R98, UR6, -R15.reuse ;  /* 0x0000000662057c23 */ /* 0x100fe2000801080f */
[--C-:B------:R-:W-:Y:S02]  /*60d0*/  FFMA.FTZ R6, R96, UR6, -R15.reuse ;  /* 0x0000000660067c23 */ /* 0x100fe4000801080f */
[----:B------:R1:W-:Y:S02]  /*60e0*/  MUFU.EX2 R170, R4 ;  /* 0x0000000400aa7308 */ /* 0x0003e40000000800 */
[C---:B------:R-:W-:Y:S02]  /*60f0*/  HMMA.16816.F32 R52, R8.reuse, R24, RZ ;  /* 0x000000180834723c */ /* 0x040fe400000018ff */
[----:B------:R2:W-:Y:S04]  /*6100*/  MUFU.EX2 R176, R5 ;  /* 0x0000000500b07308 */ /* 0x0005e80000000800 */
[----:B------:R-:W-:Y:S02]  /*6110*/  MUFU.EX2 R178, R6 ;  /* 0x0000000600b27308 */ /* 0x000fe40000000800 */
[----:B------:R-:W-:Y:S01]  /*6120*/  HMMA.16816.F32 R92, R8, R26, RZ ;  /* 0x0000001a085c723c */ /* 0x000fe200000018ff */
[----:B------:R-:W3:Y:S01]  /*6130*/  LDSM.16.MT88.4 R24, [R189+0x6800] ;  /* 0x00680000bd18783b */ /* 0x000ee20000004200 */
[----:B-1----:R-:W-:-:S06]  /*6140*/  FFMA.FTZ R4, R97, UR6, -R15 ;  /* 0x0000000661047c23 */ /* 0x002fcc000801080f */
[----:B------:R-:W-:Y:S01]  /*6150*/  HMMA.16816.F32 R44, R8, R20, RZ ;  /* 0x00000014082c723c */ /* 0x000fe200000018ff */
[----:B------:R1:W4:Y:S01]  /*6160*/  MUFU.EX2 R179, R4 ;  /* 0x0000000400b37308 */ /* 0x0003220000000800 */
[----:B--2---:R-:W-:-:S04]  /*6170*/  FFMA.FTZ R5, R102, UR6, -R3 ;  /* 0x0000000666057c23 */ /* 0x004fc80008010803 */
[----:B------:R2:W-:Y:S02]  /*6180*/  MUFU.EX2 R164, R5 ;  /* 0x0000000500a47308 */ /* 0x0005e40000000800 */
[----:B------:R-:W-:Y:S01]  /*6190*/  HMMA.16816.F32 R108, R8, R22, RZ ;  /* 0x00000016086c723c */ /* 0x000fe200000018ff */
[----:B------:R-:W5:Y:S01]  /*61a0*/  LDSM.16.MT88.4 R20, [R193+0x6800] ;  /* 0x00680000c114783b */ /* 0x000f620000004200 */
[----:B-1----:R-:W-:-:S06]  /*61b0*/  FFMA.FTZ R4, R103, UR6, -R3 ;  /* 0x0000000667047c23 */ /* 0x002fcc0008010803 */
[----:B------:R-:W-:Y:S01]  /*61c0*/  HMMA.16816.F32 R40, R8, R16, RZ ;  /* 0x000000100828723c */ /* 0x000fe200000018ff */
[----:B----4-:R-:W-:Y:S01]  /*61d0*/  F2FP.F16.F32.PACK_AB R6, R178, R179 ;  /* 0x000000b3b206723e */ /* 0x010fe200000000ff */
[----:B------:R1:W4:Y:S01]  /*61e0*/  MUFU.EX2 R167, R4 ;  /* 0x0000000400a77308 */ /* 0x0003220000000800 */
[----:B--2---:R-:W-:-:S05]  /*61f0*/  FFMA.FTZ R5, R101, UR6, -R3 ;  /* 0x0000000665057c23 */ /* 0x004fca0008010803 */
[C---:B------:R-:W-:Y:S01]  /*6200*/  HMMA.16816.F32 R104, R8.reuse, R18, RZ ;  /* 0x000000120868723c */ /* 0x040fe200000018ff */
[----:B------:R4:W-:Y:S07]  /*6210*/  MUFU.EX2 R166, R5 ;  /* 0x0000000500a67308 */ /* 0x0009ee0000000800 */
[----:B------:R-:W-:Y:S01]  /*6220*/  HMMA.16816.F32 R16, R8, R36, RZ ;  /* 0x000000240810723c */ /* 0x000fe200000018ff */
[----:B-1----:R-:W-:-:S04]  /*6230*/  FFMA.FTZ R4, R100, UR6, -R3 ;  /* 0x0000000664047c23 */ /* 0x002fc80008010803 */
[----:B------:R1:W2:Y:S01]  /*6240*/  MUFU.EX2 R169, R4 ;  /* 0x0000000400a97308 */ /* 0x0002a20000000800 */
[----:B----4-:R-:W-:Y:S02]  /*6250*/  F2FP.F16.F32.PACK_AB R5, R167, R164 ;  /* 0x000000a4a705723e */ /* 0x010fe400000000ff */
[----:B------:R-:W-:Y:S01]  /*6260*/  HMMA.16816.F32 R100, R8, R38, RZ ;  /* 0x000000260864723c */ /* 0x000fe200000018ff */
[--C-:B------:R-:W-:Y:S01]  /*6270*/  FFMA.FTZ R8, R75, UR6, -R0.reuse ;  /* 0x000000064b087c23 */ /* 0x100fe20008010800 */
[----:B------:R-:W-:Y:S01]  /*6280*/  FFMA.FTZ R9, R74, UR6, -R0 ;  /* 0x000000064a097c23 */ /* 0x000fe20008010800 */
[----:B------:R-:W-:Y:S02]  /*6290*/  FFMA.FTZ R10, R130, UR6, -R2 ;  /* 0x00000006820a7c23 */ /* 0x000fe40008010802 */
[----:B------:R4:W-:Y:S04]  /*62a0*/  MUFU.EX2 R160, R8 ;  /* 0x0000000800a07308 */ /* 0x0009e80000000800 */
[----:B------:R5:W5:Y:S01]  /*62b0*/  MUFU.EX2 R162, R9 ;  /* 0x0000000900a27308 */ /* 0x000b620000000800 */
[----:B-1----:R-:W-:-:S03]  /*62c0*/  F2FP.F16.F32.PACK_AB R4, R176, R170 ;  /* 0x000000aab004723e */ /* 0x002fc600000000ff */
[----:B------:R-:W-:Y:S01]  /*62d0*/  MUFU.EX2 R157, R10 ;  /* 0x0000000a009d7308 */ /* 0x000fe20000000800 */
[----:B--2---:R-:W-:Y:S01]  /*62e0*/  F2FP.F16.F32.PACK_AB R7, R169, R166 ;  /* 0x000000a6a907723e */ /* 0x004fe200000000ff */
[----:B----4-:R-:W-:-:S06]  /*62f0*/  FFMA.FTZ R8, R73, UR6, -R0 ;  /* 0x0000000649087c23 */ /* 0x010fcc0008010800 */
[----:B---3--:R-:W-:Y:S01]  /*6300*/  HMMA.16816.F32 R96, R4, R24, R80 ;  /* 0x000000180460723c */ /* 0x008fe20000001850 */
[----:B------:R1:W-:Y:S01]  /*6310*/  MUFU.EX2 R161, R8 ;  /* 0x0000000800a17308 */ /* 0x0003e20000000800 */
[----:B-----5:R-:W-:-:S04]  /*6320*/  FFMA.FTZ R9, R68, UR6, -R0 ;  /* 0x0000000644097c23 */ /* 0x020fc80008010800 */
[----:B------:R2:W-:Y:S02]  /*6330*/  MUFU.EX2 R163, R9 ;  /* 0x0000000900a37308 */ /* 0x0005e40000000800 */
[----:B------:R-:W-:Y:S01]  /*6340*/  HMMA.16816.F32 R116, R4, R32, R88 ;  /* 0x000000200474723c */ /* 0x000fe20000001858 */
[----:B-1----:R-:W-:-:S07]  /*6350*/  FFMA.FTZ R8, R131, UR6, -R2 ;  /* 0x0000000683087c23 */ /* 0x002fce0008010802 */
[----:B------:R-:W-:Y:S01]  /*6360*/  HMMA.16816.F32 R80, R4, R28, R76 ;  /* 0x0000001c0450723c */ /* 0x000fe2000000184c */
        /* <DEDUP_REMOVED lines=43> */
[----:B------:R2:W1:Y:S03]  /*6620*/  MUFU.EX2 R146, R29 ;  /* 0x0000001d00927308 */ /* 0x0004660000000800 */
[----:B------:R-:W-:Y:S03]  /*6630*/  LDSM.16.MT88.4 R108, [R193+0x7800] ;  /* 0x00780000c16c783b */ /* 0x000fe60000004200 */
        /* <DEDUP_REMOVED lines=20> */
[----:B------:R-:W-:Y:S04]  /*6780*/  MUFU.EX2 R75, R29 ;  /* 0x0000001d004b7308 */ /* 0x000fe80000000800 */
[----:B------:R-:W1:Y:S02]  /*6790*/  MUFU.EX2 R74, R28 ;  /* 0x0000001c004a7308 */ /* 0x000e640000000800 */
        /* <DEDUP_REMOVED lines=8> */
[----:B-1----:R-:W-:-:S07]  /*6820*/  F2FP.F16.F32.PACK_AB R7, R74, R75 ;  /* 0x0000004b4a07723e */ /* 0x002fce00000000ff */
[----:B------:R-:W-:Y:S01]  /*6830*/  HMMA.16816.F32 R48, R4, R8, R48 ;  /* 0x000000080430723c */ /* 0x000fe20000001830 */
[--C-:B------:R-:W-:Y:S01]  /*6840*/  FFMA.FTZ R8, R217, UR6, -R15.reuse ;  /* 0x00000006d9087c23 */ /* 0x100fe2000801080f */
[----:B------:R-:W-:-:S03]  /*6850*/  FFMA.FTZ R9, R136, UR6, -R15 ;  /* 0x0000000688097c23 */ /* 0x000fc6000801080f */
[----:B------:R1:W-:Y:S03]  /*6860*/  MUFU.EX2 R31, R8 ;  /* 0x00000008001f7308 */ /* 0x0003e60000000800 */
[C---:B------:R-:W-:Y:S01]  /*6870*/  HMMA.16816.F32 R80, R4.reuse, R16, R56 ;  /* 0x000000100450723c */ /* 0x040fe20000001838 */
[----:B------:R2:W-:Y:S07]  /*6880*/  MUFU.EX2 R30, R9 ;  /* 0x00000009001e7308 */ /* 0x0005ee0000000800 */
[----:B------:R-:W-:Y:S01]  /*6890*/  HMMA.16816.F32 R56, R4, R18, R36 ;  /* 0x000000120438723c */ /* 0x000fe20000001824 */
[----:B-1----:R-:W-:Y:S01]  /*68a0*/  FFMA.FTZ R8, R127, UR6, -R15 ;  /* 0x000000067f087c23 */ /* 0x002fe2000801080f */
[----:B--2---:R-:W-:-:S06]  /*68b0*/  FFMA.FTZ R9, R126, UR6, -R3 ;  /* 0x000000067e097c23 */ /* 0x004fcc0008010803 */
[C---:B------:R-:W-:Y:S01]  /*68c0*/  HMMA.16816.F32 R36, R4.reuse, R10, R32 ;  /* 0x0000000a0424723c */ /* 0x040fe20000001820 */
[----:B------:R-:W-:Y:S01]  /*68d0*/  FFMA.FTZ R10, R137, UR6, -R15 ;  /* 0x00000006890a7c23 */ /* 0x000fe2000801080f */
[----:B------:R1:W2:Y:S04]  /*68e0*/  MUFU.EX2 R32, R8 ;  /* 0x0000000800207308 */ /* 0x0002a80000000800 */
[----:B------:R3:W4:Y:S02]  /*68f0*/  MUFU.EX2 R33, R10 ;  /* 0x0000000a00217308 */ /* 0x0007240000000800 */
[----:B------:R-:W-:Y:S01]  /*6900*/  HMMA.16816.F32 R128, R4, R24, R128 ;  /* 0x000000180480723c */ /* 0x000fe20000001880 */
[----:B-1----:R-:W-:-:S07]  /*6910*/  FFMA.FTZ R8, R125, UR6, -R3 ;  /* 0x000000067d087c23 */ /* 0x002fce0008010803 */
[C---:B------:R-:W-:Y:S01]  /*6920*/  HMMA.16816.F32 R52, R4.reuse, R20, R52 ;  /* 0x000000140434723c */ /* 0x040fe20000001834 */
[----:B--2---:R-:W-:Y:S01]  /*6930*/  F2FP.F16.F32.PACK_AB R138, R32, R30 ;  /* 0x0000001e208a723e */ /* 0x004fe200000000ff */
[--C-:B---3--:R-:W-:Y:S01]  /*6940*/  FFMA.FTZ R10, R216, UR6, -R3.reuse ;  /* 0x00000006d80a7c23 */ /* 0x108fe20008010803 */
[----:B------:R-:W-:Y:S01]  /*6950*/  FFMA.FTZ R3, R124, UR6, -R3 ;  /* 0x000000067c037c23 */ /* 0x000fe20008010803 */
[----:B------:R-:W-:Y:S01]  /*6960*/  MUFU.EX2 R28, R8 ;  /* 0x00000008001c7308 */ /* 0x000fe20000000800 */
[----:B------:R-:W1:Y:S01]  /*6970*/  LDSM.16.MT88.4 R124, [R189+0x7800] ;  /* 0x00780000bd7c783b */ /* 0x000e620000004200 */
[----:B----4-:R-:W-:Y:S02]  /*6980*/  F2FP.F16.F32.PACK_AB R136, R33, R31 ;  /* 0x0000001f2188723e */ /* 0x010fe400000000ff */
[C---:B------:R-:W-:Y:S01]  /*6990*/  HMMA.16816.F32 R44, R4.reuse, R22, R44 ;  /* 0x00000016042c723c */ /* 0x040fe2000000182c */
[----:B------:R2:W3:Y:S04]  /*69a0*/  MUFU.EX2 R24, R3 ;  /* 0x0000000300187308 */ /* 0x0004e80000000800 */
[----:B------:R-:W-:Y:S03]  /*69b0*/  MUFU.EX2 R29, R10 ;  /* 0x0000000a001d7308 */ /* 0x000fe60000000800 */
[----:B------:R-:W-:Y:S01]  /*69c0*/  HMMA.16816.F32 R40, R4, R26, R40 ;  /* 0x0000001a0428723c */ /* 0x000fe20000001828 */
[--C-:B------:R-:W-:Y:S01]  /*69d0*/  FFMA.FTZ R4, R211, UR6, -R0.reuse ;  /* 0x00000006d3047c23 */ /* 0x100fe20008010800 */
[----:B------:R4:W5:Y:S04]  /*69e0*/  MUFU.EX2 R23, R9 ;  /* 0x0000000900177308 */ /* 0x0009680000000800 */
[----:B------:R5:W-:Y:S01]  /*69f0*/  MUFU.EX2 R19, R4 ;  /* 0x0000000400137308 */ /* 0x000be20000000800 */
[----:B--2---:R-:W-:Y:S01]  /*6a00*/  FFMA.FTZ R3, R142, UR6, -R0 ;  /* 0x000000068e037c23 */ /* 0x004fe20008010800 */
[----:B---3--:R-:W-:-:S03]  /*6a10*/  F2FP.F16.F32.PACK_AB R139, R24, R28 ;  /* 0x0000001c188b723e */ /* 0x008fc600000000ff */
[----:B------:R2:W3:Y:S01]  /*6a20*/  MUFU.EX2 R21, R3 ;  /* 0x0000000300157308 */ /* 0x0004e20000000800 */
[----:B----4-:R-:W4:Y:S01]  /*6a30*/  LDSM.16.MT88.4 R8, [R192+0x7800] ;  /* 0x00780000c008783b */ /* 0x010f220000004200 */
[----:B-----5:R-:W-:Y:S01]  /*6a40*/  F2FP.F16.F32.PACK_AB R137, R23, R29 ;  /* 0x0000001d1789723e */ /* 0x020fe200000000ff */
[----:B------:R-:W-:-:S04]  /*6a50*/  FFMA.FTZ R4, R140, UR6, -R0 ;  /* 0x000000068c047c23 */ /* 0x000fc80008010800 */
[----:B------:R5:W-:Y:S01]  /*6a60*/  MUFU.EX2 R20, R4 ;  /* 0x0000000400147308 */ /* 0x000be20000000800 */
[----:B--2---:R-:W-:Y:S01]  /*6a70*/  FFMA.FTZ R3, R141, UR6, -R0 ;  /* 0x000000068d037c23 */ /* 0x004fe20008010800 */
[----:B------:R-:W-:Y:S01]  /*6a80*/  FFMA.FTZ R0, R219, UR6, -R2 ;  /* 0x00000006db007c23 */ /* 0x000fe20008010802 */
[----:B---3--:R-:W-:Y:S01]  /*6a90*/  F2FP.F16.F32.PACK_AB R140, R21, R19 ;  /* 0x00000013158c723e */ /* 0x008fe200000000ff */
[C---:B------:R-:W-:Y:S01]  /*6aa0*/  HMMA.16816.F32 R100, R136.reuse, R108, R112 ;  /* 0x0000006c8864723c */ /* 0x040fe20000001870 */
[----:B------:R2:W3:Y:S04]  /*6ab0*/  MUFU.EX2 R22, R3 ;  /* 0x0000000300167308 */ /* 0x0004e80000000800 */
[----:B------:R3:W-:Y:S03]  /*6ac0*/  MUFU.EX2 R15, R0 ;  /* 0x00000000000f7308 */ /* 0x0007e60000000800 */
[----:B-1----:R-:W-:Y:S01]  /*6ad0*/  HMMA.16816.F32 R116, R136, R124, R96 ;  /* 0x0000007c8874723c */ /* 0x002fe20000001860 */
[----:B-----5:R-:W-:-:S04]  /*6ae0*/  FADD.FTZ R4, R168, R165 ;  /* 0x000000a5a8047221 */ /* 0x020fc80000010000 */
[----:B------:R-:W-:Y:S01]  /*6af0*/  FADD.FTZ R4, R171, R4 ;  /* 0x00000004ab047221 */ /* 0x000fe20000010000 */
[--C-:B--2---:R-:W-:Y:S01]  /*6b00*/  FFMA.FTZ R3, R143, UR6, -R2.reuse ;  /* 0x000000068f037c23 */ /* 0x104fe20008010802 */
[----:B---3--:R-:W-:Y:S01]  /*6b10*/  F2FP.F16.F32.PACK_AB R142, R22, R20 ;  /* 0x00000014168e723e */ /* 0x008fe200000000ff */
[C---:B------:R-:W-:Y:S01]  /*6b20*/  HMMA.16816.F32 R84, R136.reuse, R92, R84 ;  /* 0x0000005c8854723c */ /* 0x040fe20000001854 */
[--C-:B------:R-:W-:Y:S01]  /*6b30*/  FFMA.FTZ R0, R175, UR6, -R2.reuse ;  /* 0x00000006af007c23 */ /* 0x100fe20008010802 */
[----:B------:R-:W-:Y:S01]  /*6b40*/  FFMA.FTZ R2, R218, UR6, -R2 ;  /* 0x00000006da027c23 */ /* 0x000fe20008010802 */
[----:B------:R1:W2:Y:S04]  /*6b50*/  MUFU.EX2 R16, R3 ;  /* 0x0000000300107308 */ /* 0x0002a80000000800 */
[----:B------:R3:W-:Y:S01]  /*6b60*/  MUFU.EX2 R18, R2 ;  /* 0x0000000200127308 */ /* 0x0007e20000000800 */
[C---:B------:R-:W-:Y:S03]  /*6b70*/  HMMA.16816.F32 R88, R136.reuse, R94, R88 ;  /* 0x0000005e8858723c */ /* 0x040fe60000001858 */
[----:B------:R5:W4:Y:S05]  /*6b80*/  MUFU.EX2 R17, R0 ;  /* 0x0000000000117308 */ /* 0x000b2a0000000800 */
[----:B------:R-:W-:Y:S01]  /*6b90*/  HMMA.16816.F32 R104, R136, R110, R76 ;  /* 0x0000006e8868723c */ /* 0x000fe2000000184c */
[----:B-1----:R-:W-:Y:S01]  /*6ba0*/  FADD.FTZ R3, R177, R174 ;  /* 0x000000aeb1037221 */ /* 0x002fe20000010000 */
[----:B--2---:R-:W-:Y:S01]  /*6bb0*/  F2FP.F16.F32.PACK_AB R141, R16, R15 ;  /* 0x0000000f108d723e */ /* 0x004fe200000000ff */
[----:B---3--:R-:W-:-:S02]  /*6bc0*/  FADD.FTZ R2, R209, R187 ;  /* 0x000000bbd1027221 */ /* 0x008fc40000010000 */
[----:B------:R-:W-:-:S03]  /*6bd0*/  FADD.FTZ R3, R181, R3 ;  /* 0x00000003b5037221 */ /* 0x000fc60000010000 */
[----:B------:R-:W-:Y:S01]  /*6be0*/  HMMA.16816.F32 R120, R136, R126, R64 ;  /* 0x0000007e8878723c */ /* 0x000fe20000001840 */
[----:B-----5:R-:W-:Y:S01]  /*6bf0*/  FADD.FTZ R0, R185, R183 ;  /* 0x000000b7b9007221 */ /* 0x020fe20000010000 */
        /* <DEDUP_REMOVED lines=67> */
[----:B------:R-:W1:Y:S01]  /*7030*/  LDCU UR4, c[0x0][0x440] ;  /* 0x00008800ff0477ac */ /* 0x000e620008000800 */
[----:B------:R-:W-:Y:S01]  /*7040*/  IADD3 R241, PT, PT, R224, -0x2, RZ ;  /* 0xfffffffee0f17810 */ /* 0x000fe20007ffe0ff */
[----:B------:R-:W-:-:S04]  /*7050*/  DEPBAR.LE SB0, 0x0 ;  /* 0x000080000000791a */ /* 0x000fc80000000000 */
[-C--:B------:R-:W-:Y:S01]  /*7060*/  IMAD R0, R220, R241.reuse, RZ ;  /* 0x000000f1dc007224 */ /* 0x080fe200078e02ff */
[----:B------:R-:W-:Y:S01]  /*7070*/  SHF.L.U32 R6, R173, 0x5, RZ ;  /* 0x00000005ad067819 */ /* 0x000fe200000006ff */
[----:B------:R-:W-:-:S04]  /*7080*/  IMAD.WIDE.U32 R2, R221, R241, RZ ;  /* 0x000000f1dd027225 */ /* 0x000fc800078e00ff */
[----:B------:R-:W-:Y:S01]  /*7090*/  IMAD.WIDE.U32 R4, R172, 0x20, RZ ;  /* 0x00000020ac047825 */ /* 0x000fe200078e00ff */
[----:B------:R-:W-:Y:S01]  /*70a0*/  IADD3 R3, PT, PT, R3, R0, RZ ;  /* 0x0000000003037210 */ /* 0x000fe20007ffe0ff */
[----:B------:R-:W-:Y:S01]  /*70b0*/  BAR.SYNC.DEFER_BLOCKING 0x0 ;  /* 0x0000000000007b1d */ /* 0x000fe20000010000 */
[----:B-1----:R-:W-:-:S13]  /*70c0*/  ISETP.GE.AND P0, PT, R234, UR4, PT ;  /* 0x00000004ea007c0c */ /* 0x002fda000bf06270 */
[----:B------:R-:W-:Y:S02]  /*70d0*/  @!P0 IADD3 R4, P1, PT, R2, R4, RZ ;  /* 0x0000000402048210 */ /* 0x000fe40007f3e0ff */
[----:B------:R-:W-:Y:S02]  /*70e0*/  @!P0 IADD3 R0, P2, PT, R222, R2, RZ ;  /* 0x00000002de008210 */ /* 0x000fe40007f5e0ff */
[----:B------:R-:W-:Y:S02]  /*70f0*/  @!P0 IADD3.X R7, PT, PT, R3, R5, R6, P1, !PT ;  /* 0x0000000503078210 */ /* 0x000fe40000ffe406 */
[----:B------:R-:W-:Y:S01]  /*7100*/  @!P0 IADD3.X R5, PT, PT, R223, R3, RZ, P2, !PT ;  /* 0x00000003df058210 */ /* 0x000fe200017fe4ff */
[----:B------:R-:W-:Y:S01]  /*7110*/  @P0 STS.128 [R208+0x6000], RZ ;  /* 0x006000ffd0000388 */ /* 0x000fe20000000c00 */
[-C--:B------:R-:W-:Y:S02]  /*7120*/  @!P0 LEA R10, P3, R2, R247.reuse, 0x1 ;  /* 0x000000f7020a8211 */ /* 0x080fe400078608ff */
[----:B------:R-:W-:-:S02]  /*7130*/  @!P0 LEA R8, P2, R0, R247, 0x1 ;  /* 0x000000f700088211 */ /* 0x000fc400078408ff */
[-CC-:B------:R-:W-:Y:S01]  /*7140*/  @!P0 LEA.HI.X R11, R2, R246.reuse, R3.reuse, 0x1, P3 ;  /* 0x000000f6020b8211 */ /* 0x180fe200018f0c03 */
[----:B------:R-:W-:Y:S01]  /*7150*/  @!P0 IMAD.WIDE.U32 R2, R172, 0x30, R2 ;  /* 0x00000030ac028825 */ /* 0x000fe200078e0002 */
[-C--:B------:R-:W-:Y:S02]  /*7160*/  @!P0 LEA.HI.X R9, R0, R246.reuse, R5, 0x1, P2 ;  /* 0x000000f600098211 */ /* 0x080fe400010f0c05 */
[C---:B------:R-:W-:Y:S01]  /*7170*/  @!P0 LEA R6, P1, R4.reuse, R247, 0x1 ;  /* 0x000000f704068211 */ /* 0x040fe200078208ff */
[----:B------:R-:W-:Y:S01]  /*7180*/  @!P0 IMAD R0, R173, 0x30, RZ ;  /* 0x00000030ad008824 */ /* 0x000fe200078e02ff */
[----:B------:R-:W-:Y:S01]  /*7190*/  @!PT LDS RZ, [RZ] ;  /* 0x00000000fffff984 */ /* 0x000fe20000000800 */
[----:B------:R-:W-:Y:S01]  /*71a0*/  @!PT LDS RZ, [RZ] ;  /* 0x00000000fffff984 */ /* 0x000fe20000000800 */
[----:B------:R-:W-:Y:S01]  /*71b0*/  @!PT LDS RZ, [RZ] ;  /* 0x00000000fffff984 */ /* 0x000fe20000000800 */
[----:B------:R-:W-:Y:S02]  /*71c0*/  @!P0 LDGSTS.E.BYPASS.LTC128B.128 [R208+0x6000], desc[UR16][R10.64] ;  /* 0x060000000ad08fae */ /* 0x000fe4000b981a10 */
[----:B------:R-:W-:Y:S02]  /*71d0*/  @!P0 LEA.HI.X R7, R4, R246, R7, 0x1, P1 ;  /* 0x000000f604078211 */ /* 0x000fe400008f0c07 */
[----:B------:R-:W-:Y:S01]  /*71e0*/  @!P0 IADD3 R0, PT, PT, R0, R3, RZ ;  /* 0x0000000300008210 */ /* 0x000fe20007ffe0ff */
[----:B------:R-:W-:Y:S01]  /*71f0*/  @P0 STS.128 [R208+0x6800], RZ ;  /* 0x006800ffd0000388 */ /* 0x000fe20000000c00 */
[----:B------:R-:W-:-:S03]  /*7200*/  @!P0 LEA R4, P1, R2, R247, 0x1 ;  /* 0x000000f702048211 */ /* 0x000fc600078208ff */
[----:B------:R-:W-:Y:S01]  /*7210*/  @!PT LDS RZ, [RZ] ;  /* 0x00000000fffff984 */ /* 0x000fe20000000800 */
[----:B------:R-:W-:Y:S01]  /*7220*/  @!PT LDS RZ, [RZ] ;  /* 0x00000000fffff984 */ /* 0x000fe20000000800 */
[----:B------:R-:W-:Y:S01]  /*7230*/  @!PT LDS RZ, [RZ] ;  /* 0x00000000fffff984 */ /* 0x000fe20000000800 */
[----:B------:R1:W-:Y:S01]  /*7240*/  @!P0 LDGSTS.E.BYPASS.LTC128B.128 [R208+0x6800], desc[UR16][R8.64] ;  /* 0x0680000008d08fae */ /* 0x0003e2000b981a10 */
[----:B------:R-:W-:Y:S02]  /*7250*/  @!P0 LEA.HI.X R5, R2, R246, R0, 0x1, P1 ;  /* 0x000000f602058211 */ /* 0x000fe400008f0c00 */
[----:B------:R-:W-:Y:S01]  /*7260*/  ISETP.GT.U32.AND P1, PT, R241, R225, PT ;  /* 0x000000e1f100720c */ /* 0x000fe20003f24070 */
        /* <DEDUP_REMOVED lines=13> */
[----:B------:R-:W-:Y:S04]  /*7340*/  LDSM.16.M88.4 R28, [R199] ;  /* 0x00000000c71c783b */ /* 0x000fe80000000200 */
[----:B------:R-:W4:Y:S04]  /*7350*/  LDSM.16.M88.4 R48, [R195+0x4000] ;  /* 0x00400000c330783b */ /* 0x000f280000000200 */
[----:B------:R-:W5:Y:S04]  /*7360*/  LDSM.16.M88.4 R24, [R199+0x2000] ;  /* 0x00200000c718783b */ /* 0x000f680000000200 */
[----:B------:R-:W-:Y:S04]  /*7370*/  LDSM.16.M88.4 R52, [R190+0x4000] ;  /* 0x00400000be34783b */ /* 0x000fe80000000200 */
[----:B------:R-:W5:Y:S04]  /*7380*/  LDSM.16.M88.4 R20, [R197] ;  /* 0x00000000c514783b */ /* 0x000f680000000200 */
[----:B------:R-:W-:Y:S04]  /*7390*/  LDSM.16.M88.4 R44, [R194+0x4000] ;  /* 0x00400000c22c783b */ /* 0x000fe80000000200 */
[----:B-1----:R-:W-:Y:S04]  /*73a0*/  LDSM.16.M88.4 R8, [R198] ;  /* 0x00000000c608783b */ /* 0x002fe80000000200 */
[----:B------:R-:W1:Y:S01]  /*73b0*/  LDSM.16.M88.4 R16, [R197+0x2000] ;  /* 0x00200000c510783b */ /* 0x000e620000000200 */
[-C--:B--2---:R-:W-:Y:S03]  /*73c0*/  HMMA.16816.F32 R4, R36, R40.reuse, RZ ;  /* 0x000000282404723c */ /* 0x084fe600000018ff */
[----:B------:R-:W2:Y:S04]  /*73d0*/  LDSM.16.M88.4 R60, [R191+UR5+0x4800] ;  /* 0x00480005bf3c783b */ /* 0x000ea80008000200 */
[----:B------:R-:W0:Y:S01]  /*73e0*/  LDGDEPBAR ;  /* 0x00000000000079af */ /* 0x000e220000000000 */
[----:B---3--:R-:W-:Y:S08]  /*73f0*/  HMMA.16816.F32 R64, R32, R40, RZ ;  /* 0x000000282040723c */ /* 0x008ff000000018ff */
[----:B------:R-:W-:Y:S08]  /*7400*/  HMMA.16816.F32 R148, R36, R42, RZ ;  /* 0x0000002a2494723c */ /* 0x000ff000000018ff */
[-C--:B----4-:R-:W-:Y:S01]  /*7410*/  HMMA.16816.F32 R56, R28, R48.reuse, R4 ;  /* 0x000000301c38723c */ /* 0x090fe20000001804 */
[----:B------:R-:W3:Y:S07]  /*7420*/  LDSM.16.M88.4 R4, [R198+0x2000] ;  /* 0x00200000c604783b */ /* 0x000eee0000000200 */
[----:B-----5:R-:W-:Y:S08]  /*7430*/  HMMA.16816.F32 R76, R24, R48, R64 ;  /* 0x00000030184c723c */ /* 0x020ff00000001840 */
[----:B------:R-:W-:Y:S08]  /*7440*/  HMMA.16816.F32 R144, R32, R42, RZ ;  /* 0x0000002a2090723c */ /* 0x000ff000000018ff */
[-C--:B------:R-:W-:Y:S01]  /*7450*/  HMMA.16816.F32 R64, R20, R52.reuse, R56 ;  /* 0x000000341440723c */ /* 0x080fe20000001838 */
[----:B------:R-:W4:Y:S07]  /*7460*/  LDSM.16.M88.4 R56, [R195+0x4800] ;  /* 0x00480000c338783b */ /* 0x000f2e0000000200 */
[----:B-1----:R-:W-:Y:S08]  /*7470*/  HMMA.16816.F32 R40, R16, R52, R76 ;  /* 0x000000341028723c */ /* 0x002ff0000000184c */
[----:B------:R-:W-:Y:S08]  /*7480*/  HMMA.16816.F32 R144, R24, R50, R144 ;  /* 0x000000321890723c */ /* 0x000ff00000001890 */
[----:B------:R-:W-:Y:S08]  /*7490*/  HMMA.16816.F32 R152, R8, R44, R64 ;  /* 0x0000002c0898723c */ /* 0x000ff00000001840 */
[----:B------:R-:W-:Y:S01]  /*74a0*/  HMMA.16816.F32 R64, R28, R50, R148 ;  /* 0x000000321c40723c */ /* 0x000fe20000001894 */
[----:B------:R-:W1:Y:S07]  /*74b0*/  LDSM.16.M88.4 R48, [R190+0x4800] ;  /* 0x00480000be30783b */ /* 0x000e6e0000000200 */
[----:B--2---:R-:W-:Y:S03]  /*74c0*/  HMMA.16816.F32 R76, R36, R60, RZ ;  /* 0x0000003c244c723c */ /* 0x004fe600000018ff */
[----:B------:R-:W-:Y:S01]  /*74d0*/  FMUL.FTZ R152, R152, UR7 ;  /* 0x0000000798987c20 */ /* 0x000fe20008410000 */
[----:B------:R-:W-:Y:S01]  /*74e0*/  FMUL.FTZ R153, R153, UR7 ;  /* 0x0000000799997c20 */ /* 0x000fe20008410000 */
[----:B------:R-:W-:Y:S01]  /*74f0*/  FMUL.FTZ R154, R154, UR7 ;  /* 0x000000079a9a7c20 */ /* 0x000fe20008410000 */
[----:B------:R-:W-:Y:S01]  /*7500*/  FMUL.FTZ R155, R155, UR7 ;  /* 0x000000079b9b7c20 */ /* 0x000fe20008410000 */
[----:B------:R-:W2:Y:S01]  /*7510*/  MUFU.TANH R15, R152 ;  /* 0x00000098000f7308 */ /* 0x000ea20000002400 */
[----:B---3--:R-:W-:Y:S07]  /*7520*/  HMMA.16816.F32 R148, R4, R44, R40 ;  /* 0x0000002c0494723c */ /* 0x008fee0000001828 */
[----:B------:R-:W3:Y:S01]  /*7530*/  MUFU.TANH R182, R153 ;  /* 0x0000009900b67308 */ /* 0x000ee20000002400 */
[-C--:B------:R-:W-:Y:S07]  /*7540*/  HMMA.16816.F32 R64, R20, R54.reuse, R64 ;  /* 0x000000361440723c */ /* 0x080fee0000001840 */
[----:B------:R-:W1:Y:S01]  /*7550*/  MUFU.TANH R187, R154 ;  /* 0x0000009a00bb7308 */ /* 0x000e620000002400 */
[----:B------:R-:W-:Y:S03]  /*7560*/  HMMA.16816.F32 R52, R16, R54, R144 ;  /* 0x000000361034723c */ /* 0x000fe60000001890 */
[----:B------:R-:W-:Y:S01]  /*7570*/  FMUL.FTZ R148, R148, UR7 ;  /* 0x0000000794947c20 */ /* 0x000fe20008410000 */
[----:B------:R-:W-:Y:S01]  /*7580*/  FMUL.FTZ R149, R149, UR7 ;  /* 0x0000000795957c20 */ /* 0x000fe20008410000 */
[----:B------:R-:W-:Y:S01]  /*7590*/  FMUL.FTZ R150, R150, UR7 ;  /* 0x0000000796967c20 */ /* 0x000fe20008410000 */
[----:B------:R-:W-:Y:S01]  /*75a0*/  FMUL.FTZ R151, R151, UR7 ;  /* 0x0000000797977c20 */ /* 0x000fe20008410000 */
[----:B------:R5:W1:Y:S01]  /*75b0*/  MUFU.TANH R185, R155 ;  /* 0x0000009b00b97308 */ /* 0x000a620000002400 */
[----:B------:R-:W-:Y:S07]  /*75c0*/  HMMA.16816.F32 R40, R32, R60, RZ ;  /* 0x0000003c2028723c */ /* 0x000fee00000018ff */
[----:B------:R-:W1:Y:S01]  /*75d0*/  MUFU.TANH R209, R148 ;  /* 0x0000009400d17308 */ /* 0x000e620000002400 */
[----:B----4-:R-:W-:Y:S07]  /*75e0*/  HMMA.16816.F32 R164, R28, R56, R76 ;  /* 0x000000381ca4723c */ /* 0x010fee000000184c */
[----:B------:R-:W4:Y:S01]  /*75f0*/  MUFU.TANH R186, R149 ;  /* 0x0000009500ba7308 */ /* 0x000f220000002400 */
[-C--:B------:R-:W-:Y:S07]  /*7600*/  HMMA.16816.F32 R76, R8, R46.reuse, R64 ;  /* 0x0000002e084c723c */ /* 0x080fee0000001840 */
[----:B------:R-:W1:Y:S01]  /*7610*/  MUFU.TANH R211, R150 ;  /* 0x0000009600d37308 */ /* 0x000e620000002400 */
[----:B------:R-:W-:Y:S01]  /*7620*/  HMMA.16816.F32 R156, R4, R46, R52 ;  /* 0x0000002e049c723c */ /* 0x000fe20000001834 */
[----:B------:R-:W-:Y:S06]  /*7630*/  LDSM.16.M88.4 R52, [R195+0x5000] ;  /* 0x00500000c334783b */ /* 0x000fec0000000200 */
[----:B------:R-:W1:Y:S01]  /*7640*/  MUFU.TANH R210, R151 ;  /* 0x0000009700d27308 */ /* 0x000e620000002400 */
[----:B------:R-:W-:Y:S01]  /*7650*/  HMMA.16816.F32 R160, R24, R56, R40 ;  /* 0x0000003818a0723c */ /* 0x000fe20000001828 */
[----:B------:R-:W-:Y:S02]  /*7660*/  LDSM.16.M88.4 R40, [R194+0x4800] ;  /* 0x00480000c228783b */ /* 0x000fe40000000200 */
[----:B------:R-:W-:Y:S01]  /*7670*/  FMUL.FTZ R76, R76, UR7 ;  /* 0x000000074c4c7c20 */ /* 0x000fe20008410000 */
[----:B------:R-:W-:Y:S01]  /*7680*/  FMUL.FTZ R77, R77, UR7 ;  /* 0x000000074d4d7c20 */ /* 0x000fe20008410000 */
[----:B------:R-:W-:Y:S01]  /*7690*/  FMUL.FTZ R78, R78, UR7 ;  /* 0x000000074e4e7c20 */ /* 0x000fe20008410000 */
[----:B------:R-:W-:Y:S01]  /*76a0*/  FMUL.FTZ R79, R79, UR7 ;  /* 0x000000074f4f7c20 */ /* 0x000fe20008410000 */
[----:B------:R-:W1:Y:S01]  /*76b0*/  MUFU.TANH R177, R76 ;  /* 0x0000004c00b17308 */ /* 0x000e620000002400 */
[-C--:B------:R-:W-:Y:S03]  /*76c0*/  HMMA.16816.F32 R64, R32, R62.reuse, RZ ;  /* 0x0000003e2040723c */ /* 0x080fe600000018ff */
[----:B------:R-:W-:Y:S01]  /*76d0*/  FMUL.FTZ R158, R158, UR7 ;  /* 0x000000079e9e7c20 */ /* 0x000fe20008410000 */
[----:B------:R-:W-:Y:S01]  /*76e0*/  FMUL.FTZ R159, R159, UR7 ;  /* 0x000000079f9f7c20 */ /* 0x000fe20008410000 */
[----:B------:R-:W-:Y:S01]  /*76f0*/  FMUL.FTZ R156, R156, UR7 ;  /* 0x000000079c9c7c20 */ /* 0x000fe20008410000 */
[----:B------:R-:W-:Y:S01]  /*7700*/  FMUL.FTZ R157, R157, UR7 ;  /* 0x000000079d9d7c20 */ /* 0x000fe20008410000 */
[----:B------:R-:W1:Y:S01]  /*7710*/  MUFU.TANH R176, R77 ;  /* 0x0000004d00b07308 */ /* 0x000e620000002400 */
[----:B------:R-:W-:Y:S01]  /*7720*/  HMMA.16816.F32 R44, R36, R62, RZ ;  /* 0x0000003e242c723c */ /* 0x000fe200000018ff */
[----:B------:R-:W2:Y:S06]  /*7730*/  LDSM.16.M88.4 R60, [R191+UR5+0x5000] ;  /* 0x00500005bf3c783b */ /* 0x000eac0008000200 */
[----:B------:R-:W1:Y:S05]  /*7740*/  MUFU.TANH R180, R78 ;  /* 0x0000004e00b47308 */ /* 0x000e6a0000002400 */
[-C--:B------:R-:W-:Y:S03]  /*7750*/  HMMA.16816.F32 R168, R24, R58.reuse, R64 ;  /* 0x0000003a18a8723c */ /* 0x080fe60000001840 */
[----:B------:R3:W2:Y:S05]  /*7760*/  MUFU.TANH R178, R79 ;  /* 0x0000004f00b27308 */ /* 0x0006aa0000002400 */
[----:B-----5:R-:W-:Y:S03]  /*7770*/  HMMA.16816.F32 R152, R28, R58, R44 ;  /* 0x0000003a1c98723c */ /* 0x020fe6000000182c */
[----:B------:R-:W2:Y:S05]  /*7780*/  MUFU.TANH R184, R158 ;  /* 0x0000009e00b87308 */ /* 0x000eaa0000002400 */
[-C--:B-1----:R-:W-:Y:S03]  /*7790*/  HMMA.16816.F32 R64, R20, R48.reuse, R164 ;  /* 0x000000301440723c */ /* 0x082fe600000018a4 */
[----:B------:R-:W1:Y:S05]  /*77a0*/  MUFU.TANH R183, R159 ;  /* 0x0000009f00b77308 */ /* 0x000e6a0000002400 */
[----:B------:R-:W-:Y:S03]  /*77b0*/  HMMA.16816.F32 R44, R16, R48, R160 ;  /* 0x00000030102c723c */ /* 0x000fe600000018a0 */
[----:B------:R-:W1:Y:S05]  /*77c0*/  MUFU.TANH R181, R156 ;  /* 0x0000009c00b57308 */ /* 0x000e6a0000002400 */
[----:B--2---:R-:W-:Y:S03]  /*77d0*/  HMMA.16816.F32 R56, R32, R60, RZ ;  /* 0x0000003c2038723c */ /* 0x004fe600000018ff */
[----:B------:R-:W2:Y:S05]  /*77e0*/  MUFU.TANH R179, R157 ;  /* 0x0000009d00b37308 */ /* 0x000eaa0000002400 */
[-C--:B------:R-:W-:Y:S08]  /*77f0*/  HMMA.16816.F32 R144, R8, R40.reuse, R64 ;  /* 0x000000280890723c */ /* 0x080ff00000001840 */
[----:B------:R-:W-:Y:S01]  /*7800*/  HMMA.16816.F32 R160, R4, R40, R44 ;  /* 0x0000002804a0723c */ /* 0x000fe2000000182c */
[----:B------:R-:W5:Y:S07]  /*7810*/  LDSM.16.M88.4 R44, [R190+0x5000] ;  /* 0x00500000be2c783b */ /* 0x000f6e0000000200 */
[----:B------:R-:W-:Y:S03]  /*7820*/  HMMA.16816.F32 R64, R36, R60, RZ ;  /* 0x0000003c2440723c */ /* 0x000fe600000018ff */
[----:B------:R-:W-:Y:S01]  /*7830*/  FMUL.FTZ R144, R144, UR7 ;  /* 0x0000000790907c20 */ /* 0x000fe20008410000 */
[----:B------:R-:W-:Y:S01]  /*7840*/  FMUL.FTZ R145, R145, UR7 ;  /* 0x0000000791917c20 */ /* 0x000fe20008410000 */
[----:B------:R-:W-:Y:S01]  /*7850*/  FMUL.FTZ R146, R146, UR7 ;  /* 0x0000000792927c20 */ /* 0x000fe20008410000 */
[----:B------:R-:W-:Y:S01]  /*7860*/  FMUL.FTZ R147, R147, UR7 ;  /* 0x0000000793937c20 */ /* 0x000fe20008410000 */
[----:B------:R-:W1:Y:S01]  /*7870*/  MUFU.TANH R167, R144 ;  /* 0x0000009000a77308 */ /* 0x000e620000002400 */
[-C--:B---3--:R-:W-:Y:S03]  /*7880*/  HMMA.16816.F32 R76, R20, R50.reuse, R152 ;  /* 0x00000032144c723c */ /* 0x088fe60000001898 */
[----:B------:R-:W-:Y:S01]  /*7890*/  FMUL.FTZ R162, R162, UR7 ;  /* 0x00000007a2a27c20 */ /* 0x000fe20008410000 */
[----:B------:R-:W-:Y:S01]  /*78a0*/  FMUL.FTZ R163, R163, UR7 ;  /* 0x00000007a3a37c20 */ /* 0x000fe20008410000 */
[----:B------:R-:W-:Y:S01]  /*78b0*/  FMUL.FTZ R160, R160, UR7 ;  /* 0x00000007a0a07c20 */ /* 0x000fe20008410000 */
[----:B------:R-:W-:Y:S01]  /*78c0*/  FMUL.FTZ R161, R161, UR7 ;  /* 0x00000007a1a17c20 */ /* 0x000fe20008410000 */
[----:B------:R-:W3:Y:S01]  /*78d0*/  MUFU.TANH R166, R145 ;  /* 0x0000009100a67308 */ /* 0x000ee20000002400 */
[----:B------:R-:W-:Y:S07]  /*78e0*/  HMMA.16816.F32 R48, R16, R50, R168 ;  /* 0x000000321030723c */ /* 0x000fee00000018a8 */
[----:B------:R-:W1:Y:S01]  /*78f0*/  MUFU.TANH R175, R146 ;  /* 0x0000009200af7308 */ /* 0x000e620000002400 */
[-C--:B------:R-:W-:Y:S07]  /*7900*/  HMMA.16816.F32 R148, R28, R52.reuse, R64 ;  /* 0x000000341c94723c */ /* 0x080fee0000001840 */
[----:B------:R5:W1:Y:S01]  /*7910*/  MUFU.TANH R174, R147 ;  /* 0x0000009300ae7308 */ /* 0x000a620000002400 */
[----:B------:R-:W-:Y:S01]  /*7920*/  HMMA.16816.F32 R64, R24, R52, R56 ;  /* 0x000000341840723c */ /* 0x000fe20000001838 */
[----:B------:R-:W4:Y:S06]  /*7930*/  LDSM.16.M88.4 R56, [R194+0x5000] ;  /* 0x00500000c238783b */ /* 0x000f2c0000000200 */
[----:B------:R-:W1:Y:S01]  /*7940*/  MUFU.TANH R171, R162 ;  /* 0x000000a200ab7308 */ /* 0x000e620000002400 */
[-C--:B------:R-:W-:Y:S07]  /*7950*/  HMMA.16816.F32 R76, R8, R42.reuse, R76 ;  /* 0x0000002a084c723c */ /* 0x080fee000000184c */
[----:B------:R-:W1:Y:S01]  /*7960*/  MUFU.TANH R170, R163 ;  /* 0x000000a300aa7308 */ /* 0x000e620000002400 */
[----:B------:R-:W-:Y:S01]  /*7970*/  HMMA.16816.F32 R40, R4, R42, R48 ;  /* 0x0000002a0428723c */ /* 0x000fe20000001830 */
[----:B------:R-:W2:Y:S06]  /*7980*/  LDSM.16.M88.4 R48, [R191+UR5+0x5800] ;  /* 0x00580005bf30783b */ /* 0x000eac0008000200 */
[----:B------:R-:W1:Y:S01]  /*7990*/  MUFU.TANH R169, R160 ;  /* 0x000000a000a97308 */ /* 0x000e620000002400 */
[-C--:B-----5:R-:W-:Y:S03]  /*79a0*/  HMMA.16816.F32 R144, R20, R44.reuse, R148 ;  /* 0x0000002c1490723c */ /* 0x0a0fe60000001894 */
        /* <DEDUP_REMOVED lines=8> */
[----:B------:R-:W-:Y:S01]  /*7a30*/  FMUL.FTZ R42, R42, UR7 ;  /* 0x000000072a2a7c20 */ /* 0x000fe20008410000 */
[----:B------:R-:W-:Y:S01]  /*7a40*/  FMUL.FTZ R43, R43, UR7 ;  /* 0x000000072b2b7c20 */ /* 0x000fe20008410000 */
[----:B------:R-:W1:Y:S01]  /*7a50*/  MUFU.TANH R163, R40 ;  /* 0x0000002800a37308 */ /* 0x000e620000002400 */
[-C--:B------:R-:W-:Y:S07]  /*7a60*/  HMMA.16816.F32 R64, R32, R62.reuse, RZ ;  /* 0x0000003e2040723c */ /* 0x080fee00000018ff */
[----:B------:R-:W1:Y:S01]  /*7a70*/  MUFU.TANH R162, R41 ;  /* 0x0000002900a27308 */ /* 0x000e620000002400 */
[----:B------:R-:W-:Y:S07]  /*7a80*/  HMMA.16816.F32 R60, R36, R62, RZ ;  /* 0x0000003e243c723c */ /* 0x000fee00000018ff */
[----:B------:R-:W1:Y:S01]  /*7a90*/  MUFU.TANH R165, R42 ;  /* 0x0000002a00a57308 */ /* 0x000e620000002400 */
[----:B----4-:R-:W-:Y:S07]  /*7aa0*/  HMMA.16816.F32 R144, R8, R56, R144 ;  /* 0x000000380890723c */ /* 0x010fee0000001890 */
[----:B------:R2:W4:Y:S01]  /*7ab0*/  MUFU.TANH R164, R43 ;  /* 0x0000002b00a47308 */ /* 0x0005220000002400 */
        /* <DEDUP_REMOVED lines=12> */
[----:B------:R3:W1:Y:S01]  /*7b80*/  MUFU.TANH R160, R79 ;  /* 0x0000004f00a07308 */ /* 0x0006620000002400 */
[----:B------:R-:W-:Y:S01]  /*7b90*/  HMMA.16816.F32 R60, R20, R46, R60 ;  /* 0x0000002e143c723c */ /* 0x000fe2000000183c */
[----:B------:R-:W4:Y:S02]  /*7ba0*/  LDSM.16.M88.4 R44, [R190+0x5800] ;  /* 0x00580000be2c783b */ /* 0x000f240000000200 */
[----:B------:R-:W-:Y:S01]  /*7bb0*/  FMUL.FTZ R148, R148, UR7 ;  /* 0x0000000794947c20 */ /* 0x000fe20008410000 */
[----:B------:R-:W-:Y:S01]  /*7bc0*/  FMUL.FTZ R149, R149, UR7 ;  /* 0x0000000795957c20 */ /* 0x000fe20008410000 */
[----:B------:R-:W-:Y:S01]  /*7bd0*/  FMUL.FTZ R150, R150, UR7 ;  /* 0x0000000796967c20 */ /* 0x000fe20008410000 */
[----:B------:R-:W-:Y:S01]  /*7be0*/  FMUL.FTZ R151, R151, UR7 ;  /* 0x0000000797977c20 */ /* 0x000fe20008410000 */
[----:B------:R-:W1:Y:S01]  /*7bf0*/  MUFU.TANH R73, R144 ;  /* 0x0000009000497308 */ /* 0x000e620000002400 */
[C---:B--2---:R-:W-:Y:S07]  /*7c00*/  HMMA.16816.F32 R40, R32.reuse, R48, RZ ;  /* 0x000000302028723c */ /* 0x044fee00000018ff */
[----:B------:R-:W2:Y:S01]  /*7c10*/  MUFU.TANH R68, R145 ;  /* 0x0000009100447308 */ /* 0x000ea20000002400 */
[----:B------:R-:W-:Y:S07]  /*7c20*/  HMMA.16816.F32 R32, R32, R50, RZ ;  /* 0x000000322020723c */ /* 0x000fee00000018ff */
[----:B------:R-:W1:Y:S01]  /*7c30*/  MUFU.TANH R75, R146 ;  /* 0x00000092004b7308 */ /* 0x000e620000002400 */
[C---:B---3--:R-:W-:Y:S07]  /*7c40*/  HMMA.16816.F32 R76, R36.reuse, R48, RZ ;  /* 0x00000030244c723c */ /* 0x048fee00000018ff */
[----:B------:R3:W1:Y:S01]  /*7c50*/  MUFU.TANH R74, R147 ;  /* 0x00000093004a7308 */ /* 0x0006620000002400 */
[----:B------:R-:W-:Y:S07]  /*7c60*/  HMMA.16816.F32 R36, R36, R50, RZ ;  /* 0x000000322424723c */ /* 0x000fee00000018ff */
[----:B------:R1:W1:Y:S01]  /*7c70*/  MUFU.TANH R157, R148 ;  /* 0x00000094009d7308 */ /* 0x0002620000002400 */
[----:B------:R-:W-:Y:S07]  /*7c80*/  HMMA.16816.F32 R64, R8, R58, R60 ;  /* 0x0000003a0840723c */ /* 0x000fee000000183c */
[----:B------:R1:W1:Y:S01]  /*7c90*/  MUFU.TANH R156, R149 ;  /* 0x00000095009c7308 */ /* 0x0002620000002400 */
[----:B-----5:R-:W-:Y:S01]  /*7ca0*/  HMMA.16816.F32 R60, R24, R52, R40 ;  /* 0x00000034183c723c */ /* 0x020fe20000001828 */
[----:B------:R-:W5:Y:S01]  /*7cb0*/  LDSM.16.M88.4 R40, [R194+0x5800] ;  /* 0x00580000c228783b */ /* 0x000f620000000200 */
[----:B------:R-:W-:-:S06]  /*7cc0*/  DEPBAR.LE SB0, 0x0 ;  /* 0x000080000000791a */ /* 0x000fcc0000000000 */
[C---:B------:R-:W-:Y:S01]  /*7cd0*/  HMMA.16816.F32 R76, R28.reuse, R52, R76 ;  /* 0x000000341c4c723c */ /* 0x040fe2000000184c */
[----:B------:R1:W1:Y:S02]  /*7ce0*/  MUFU.TANH R53, R150 ;  /* 0x0000009600357308 */ /* 0x0002640000002400 */
[----:B------:R-:W-:Y:S01]  /*7cf0*/  FMUL.FTZ R64, R64, UR7 ;  /* 0x0000000740407c20 */ /* 0x000fe20008410000 */
[----:B------:R-:W-:Y:S01]  /*7d00*/  FMUL.FTZ R65, R65, UR7 ;  /* 0x0000000741417c20 */ /* 0x000fe20008410000 */
[----:B------:R-:W-:Y:S01]  /*7d10*/  FMUL.FTZ R66, R66, UR7 ;  /* 0x0000000742427c20 */ /* 0x000fe20008410000 */
[----:B------:R-:W-:Y:S02]  /*7d20*/  FMUL.FTZ R67, R67, UR7 ;  /* 0x0000000743437c20 */ /* 0x000fe40008410000 */
[-C--:B------:R-:W-:Y:S01]  /*7d30*/  HMMA.16816.F32 R28, R28, R54.reuse, R36 ;  /* 0x000000361c1c723c */ /* 0x080fe20000001824 */
[----:B------:R1:W1:Y:S07]  /*7d40*/  MUFU.TANH R52, R151 ;  /* 0x0000009700347308 */ /* 0x00026e0000002400 */
[----:B------:R-:W-:Y:S01]  /*7d50*/  HMMA.16816.F32 R24, R24, R54, R32 ;  /* 0x000000361818723c */ /* 0x000fe20000001820 */
[----:B------:R-:W1:Y:S07]  /*7d60*/  MUFU.TANH R64, R64 ;  /* 0x0000004000407308 */ /* 0x000e6e0000002400 */
[----:B---3--:R-:W-:Y:S01]  /*7d70*/  HMMA.16816.F32 R144, R4, R58, R152 ;  /* 0x0000003a0490723c */ /* 0x008fe20000001898 */
[----:B------:R-:W3:Y:S07]  /*7d80*/  MUFU.TANH R65, R65 ;  /* 0x0000004100417308 */ /* 0x000eee0000002400 */
[-C--:B----4-:R-:W-:Y:S01]  /*7d90*/  HMMA.16816.F32 R56, R20, R44.reuse, R76 ;  /* 0x0000002c1438723c */ /* 0x090fe2000000184c */
[----:B------:R-:W4:Y:S07]  /*7da0*/  MUFU.TANH R66, R66 ;  /* 0x0000004200427308 */ /* 0x000f2e0000002400 */
[----:B------:R-:W-:Y:S01]  /*7db0*/  HMMA.16816.F32 R36, R16, R44, R60 ;  /* 0x0000002c1024723c */ /* 0x000fe2000000183c */
[----:B------:R-:W1:Y:S02]  /*7dc0*/  MUFU.TANH R67, R67 ;  /* 0x0000004300437308 */ /* 0x000e640000002400 */
[----:B------:R-:W-:Y:S01]  /*7dd0*/  FMUL.FTZ R144, R144, UR7 ;  /* 0x0000000790907c20 */ /* 0x000fe20008410000 */
[----:B------:R-:W-:Y:S01]  /*7de0*/  FMUL.FTZ R145, R145, UR7 ;  /* 0x0000000791917c20 */ /* 0x000fe20008410000 */
[----:B------:R-:W-:Y:S01]  /*7df0*/  FMUL.FTZ R146, R146, UR7 ;  /* 0x0000000792927c20 */ /* 0x000fe20008410000 */
[----:B------:R-:W-:-:S02]  /*7e00*/  FMUL.FTZ R147, R147, UR7 ;  /* 0x0000000793937c20 */ /* 0x000fc40008410000 */
[-C--:B------:R-:W-:Y:S01]  /*7e10*/  HMMA.16816.F32 R20, R20, R46.reuse, R28 ;  /* 0x0000002e1414723c */ /* 0x080fe2000000181c */
[----:B------:R-:W1:Y:S07]  /*7e20*/  MUFU.TANH R144, R144 ;  /* 0x0000009000907308 */ /* 0x000e6e0000002400 */
[----:B------:R-:W-:Y:S01]  /*7e30*/  HMMA.16816.F32 R16, R16, R46, R24 ;  /* 0x0000002e1010723c */ /* 0x000fe20000001818 */
[----:B------:R-:W1:Y:S07]  /*7e40*/  MUFU.TANH R145, R145 ;  /* 0x0000009100917308 */ /* 0x000e6e0000002400 */
[-C--:B-----5:R-:W-:Y:S01]  /*7e50*/  HMMA.16816.F32 R56, R8, R40.reuse, R56 ;  /* 0x000000280838723c */ /* 0x0a0fe20000001838 */
[----:B------:R-:W1:Y:S07]  /*7e60*/  MUFU.TANH R146, R146 ;  /* 0x0000009200927308 */ /* 0x000e6e0000002400 */
[----:B------:R-:W-:Y:S01]  /*7e70*/  HMMA.16816.F32 R28, R4, R40, R36 ;  /* 0x00000028041c723c */ /* 0x000fe20000001824 */
[----:B------:R-:W1:Y:S07]  /*7e80*/  MUFU.TANH R147, R147 ;  /* 0x0000009300937308 */ /* 0x000e6e0000002400 */
[----:B------:R-:W-:Y:S03]  /*7e90*/  HMMA.16816.F32 R8, R8, R42, R20 ;  /* 0x0000002a0808723c */ /* 0x000fe60000001814 */
[----:B------:R-:W-:Y:S01]  /*7ea0*/  FMUL.FTZ R36, R56, UR7 ;  /* 0x0000000738247c20 */ /* 0x000fe20008410000 */
[----:B------:R-:W-:Y:S01]  /*7eb0*/  FMUL.FTZ R58, R58, UR7 ;  /* 0x000000073a3a7c20 */ /* 0x000fe20008410000 */
[----:B------:R-:W-:Y:S01]  /*7ec0*/  FMUL.FTZ R59, R59, UR7 ;  /* 0x000000073b3b7c20 */ /* 0x000fe20008410000 */
[----:B------:R-:W-:-:S02]  /*7ed0*/  FMUL.FTZ R57, R57, UR7 ;  /* 0x0000000739397c20 */ /* 0x000fc40008410000 */
[----:B------:R-:W-:Y:S01]  /*7ee0*/  HMMA.16816.F32 R4, R4, R42, R16 ;  /* 0x0000002a0404723c */ /* 0x000fe20000001810 */
[----:B------:R-:W1:Y:S02]  /*7ef0*/  MUFU.TANH R36, R36 ;  /* 0x0000002400247308 */ /* 0x000e640000002400 */
[----:B------:R-:W-:Y:S01]  /*7f00*/  FMUL.FTZ R28, R28, UR7 ;  /* 0x000000071c1c7c20 */ /* 0x000fe20008410000 */
[----:B------:R-:W-:Y:S01]  /*7f10*/  FMUL.FTZ R29, R29, UR7 ;  /* 0x000000071d1d7c20 */ /* 0x000fe20008410000 */
[----:B------:R-:W-:Y:S01]  /*7f20*/  FMUL.FTZ R30, R30, UR7 ;  /* 0x000000071e1e7c20 */ /* 0x000fe20008410000 */
[----:B------:R-:W-:-:S03]  /*7f30*/  FMUL.FTZ R31, R31, UR7 ;  /* 0x000000071f1f7c20 */ /* 0x000fc60008410000 */
[----:B------:R1:W1:Y:S02]  /*7f40*/  MUFU.TANH R32, R57 ;  /* 0x0000003900207308 */ /* 0x0002640000002400 */
[----:B------:R-:W-:Y:S01]  /*7f50*/  FMUL.FTZ R8, R8, UR7 ;  /* 0x0000000708087c20 */ /* 0x000fe20008410000 */
[----:B------:R-:W-:Y:S01]  /*7f60*/  FMUL.FTZ R9, R9, UR7 ;  /* 0x0000000709097c20 */ /* 0x000fe20008410000 */
[----:B------:R-:W-:Y:S01]  /*7f70*/  FMUL.FTZ R10, R10, UR7 ;  /* 0x000000070a0a7c20 */ /* 0x000fe20008410000 */
[----:B------:R-:W-:-:S03]  /*7f80*/  FMUL.FTZ R11, R11, UR7 ;  /* 0x000000070b0b7c20 */ /* 0x000fc60008410000 */
[----:B------:R-:W1:Y:S02]  /*7f90*/  MUFU.TANH R58, R58 ;  /* 0x0000003a003a7308 */ /* 0x000e640000002400 */
[----:B------:R-:W-:Y:S01]  /*7fa0*/  FMUL.FTZ R4, R4, UR7 ;  /* 0x0000000704047c20 */ /* 0x000fe20008410000 */
[----:B------:R-:W-:Y:S01]  /*7fb0*/  FMUL.FTZ R5, R5, UR7 ;  /* 0x0000000705057c20 */ /* 0x000fe20008410000 */
[----:B------:R-:W-:Y:S01]  /*7fc0*/  FMUL.FTZ R6, R6, UR7 ;  /* 0x0000000706067c20 */ /* 0x000fe20008410000 */
[----:B------:R-:W-:-:S03]  /*7fd0*/  FMUL.FTZ R7, R7, UR7 ;  /* 0x0000000707077c20 */ /* 0x000fc60008410000 */
[----:B------:R-:W1:Y:S08]  /*7fe0*/  MUFU.TANH R59, R59 ;  /* 0x0000003b003b7308 */ /* 0x000e700000002400 */
        /* <DEDUP_REMOVED lines=14> */
[----:B------:R-:W-:Y:S01]  /*80d0*/  VIADD R0, R224, 0xfffffffd ;  /* 0xfffffffde0007836 */ /* 0x000fe20000000000 */
[----:B------:R2:W-:Y:S01]  /*80e0*/  @P0 STS.128 [R208+0x4000], RZ ;  /* 0x004000ffd0000388 */ /* 0x0005e20000000c00 */
[----:B------:R-:W-:Y:S02]  /*80f0*/  BSSY.RECONVERGENT B0, `(.L_x_2446) ;  /* 0x0000028000007945 */ /* 0x000fe40003800200 */
[----:B-1----:R-:W-:-:S04]  /*8100*/  IMAD.WIDE.U32 R4, R0, R206, RZ ;  /* 0x000000ce00047225 */ /* 0x002fc800078e00ff */
[----:B------:R-:W-:Y:S02]  /*8110*/  IMAD R0, R0, R207, R5 ;  /* 0x000000cf00007224 */ /* 0x000fe400078e0205 */
[----:B------:R-:W-:-:S03]  /*8120*/  IMAD.SHL.U32 R2, R4, 0x40, RZ ;  /* 0x0000004004027824 */ /* 0x000fc600078e00ff */
[----:B------:R-:W-:Y:S02]  /*8130*/  SHF.L.U64.HI R3, R4, 0x6, R0 ;  /* 0x0000000604037819 */ /* 0x000fe40000010200 */
[CC--:B------:R-:W-:Y:S02]  /*8140*/  @!P0 LEA R0, P3, R206.reuse, R2.reuse, 0x4 ;  /* 0x00000002ce008211 */ /* 0x0c0fe400078620ff */
[----:B------:R-:W-:Y:S02]  /*8150*/  @!P0 LEA R5, P2, R206, R2, 0x5 ;  /* 0x00000002ce058211 */ /* 0x000fe400078428ff */
[----:B------:R-:W-:Y:S02]  /*8160*/  @!P0 LEA R8, P4, R2, R245, 0x1 ;  /* 0x000000f502088211 */ /* 0x000fe400078808ff */
[----:B------:R-:W-:Y:S02]  /*8170*/  @!P0 LEA.HI.X R7, R206, R3, R207, 0x4, P3 ;  /* 0x00000003ce078211 */ /* 0x000fe400018f24cf */
[----:B------:R-:W-:-:S02]  /*8180*/  @!P0 LEA R6, P3, R0, R245, 0x1 ;  /* 0x000000f500068211 */ /* 0x000fc400078608ff */
[----:B------:R-:W-:Y:S02]  /*8190*/  @!P0 LEA.HI.X R10, R206, R3, R207, 0x5, P2 ;  /* 0x00000003ce0a8211 */ /* 0x000fe400010f2ccf */
[C---:B------:R-:W-:Y:S02]  /*81a0*/  @!P0 LEA R4, P2, R5.reuse, R245, 0x1 ;  /* 0x000000f505048211 */ /* 0x040fe400078408ff */
        /* <DEDUP_REMOVED lines=19> */
[----:B------:R-:W-:Y:S02]  /*82e0*/  IMAD R0, R207, 0x30, RZ ;  /* 0x00000030cf007824 */ /* 0x000fe400078e02ff */
[----:B------:R-:W-:-:S05]  /*82f0*/  IMAD.WIDE.U32 R2, R206, 0x30, R2 ;  /* 0x00000030ce027825 */ /* 0x000fca00078e0002 */
[----:B------:R-:W-:Y:S02]  /*8300*/  IADD3 R0, PT, PT, R0, R3, RZ ;  /* 0x0000000300007210 */ /* 0x000fe40007ffe0ff */
[----:B--2---:R-:W-:-:S04]  /*8310*/  LEA R4, P2, R2, R245, 0x1 ;  /* 0x000000f502047211 */ /* 0x004fc800078408ff */
[----:B------:R-:W-:-:S05]  /*8320*/  LEA.HI.X R5, R2, R244, R0, 0x1, P2 ;  /* 0x000000f402057211 */ /* 0x000fca00010f0c00 */
[----:B------:R-:W-:Y:S01]  /*8330*/  @!PT LDS RZ, [RZ] ;  /* 0x00000000fffff984 */ /* 0x000fe20000000800 */
[----:B------:R-:W-:Y:S01]  /*8340*/  @!PT LDS RZ, [RZ] ;  /* 0x00000000fffff984 */ /* 0x000fe20000000800 */
[----:B------:R-:W-:Y:S01]  /*8350*/  @!PT LDS RZ, [RZ] ;  /* 0x00000000fffff984 */ /* 0x000fe20000000800 */
[----:B------:R1:W-:Y:S04]  /*8360*/  LDGSTS.E.BYPASS.LTC128B.128 [R208+0x5800], desc[UR16][R4.64] ;  /* 0x0580000004d07fae */ /* 0x0003e8000b981a10 */
.L_x_2447:
[----:B------:R-:W-:Y:S05]  /*8370*/  BSYNC.RECONVERGENT B0 ;  /* 0x0000000000007941 */ /* 0x000fea0003800200 */
.L_x_2446:
[----:B------:R-:W0:Y:S02]  /*8380*/  LDGDEPBAR ;  /* 0x00000000000079af */ /* 0x000e240000000000 */
.L_x_2445:
[----:B------:R-:W-:-:S04]  /*8390*/  IMAD R205, R224, 0x40, R252 ;  /* 0x00000040e0cd7824 */ /* 0x000fc800078e02fc */
[C---:B-1----:R-:W-:Y:S02]  /*83a0*/  VIADD R11, R205.reuse, 0xffffff80 ;  /* 0xffffff80cd0b7836 */ /* 0x042fe40000000000 */
[C---:B------:R-:W-:Y:S02]  /*83b0*/  VIADD R10, R205.reuse, 0xffffff81 ;  /* 0xffffff81cd0a7836 */ /* 0x040fe40000000000 */
[C---:B--2---:R-:W-:Y:S01]  /*83c0*/  VIADD R9, R205.reuse, 0xffffff88 ;  /* 0xffffff88cd097836 */ /* 0x044fe20000000000 */
[C---:B------:R-:W-:Y:S01]  /*83d0*/  ISETP.GT.AND P3, PT, R200.reuse, R11, PT ;  /* 0x0000000bc800720c */ /* 0x040fe20003f64270 */
[C---:B------:R-:W-:Y:S01]  /*83e0*/  VIADD R8, R205.reuse, 0xffffff89 ;  /* 0xffffff89cd087836 */ /* 0x040fe20000000000 */
[----:B------:R-:W-:Y:S01]  /*83f0*/  ISETP.GT.AND P2, PT, R200, R10, PT ;  /* 0x0000000ac800720c */ /* 0x000fe20003f44270 */
[----:B------:R-:W-:Y:S01]  /*8400*/  VIADD R7, R205, 0xffffff90 ;  /* 0xffffff90cd077836 */ /* 0x000fe20000000000 */
[-C--:B------:R-:W-:Y:S01]  /*8410*/  ISETP.GE.AND P5, PT, R11, R202.reuse, PT ;  /* 0x000000ca0b00720c */ /* 0x080fe20003fa6270 */
[C---:B------:R-:W-:Y:S01]  /*8420*/  VIADD R6, R205.reuse, 0xffffff91 ;  /* 0xffffff91cd067836 */ /* 0x040fe20000000000 */
[----:B------:R-:W-:Y:S01]  /*8430*/  ISETP.GE.AND P6, PT, R10, R202, PT ;  /* 0x000000ca0a00720c */ /* 0x000fe20003fc6270 */
        /* <DEDUP_REMOVED lines=12> */
[----:B------:R-:W-:Y:S01]  /*8500*/  VIADD R19, R205, 0xffffffb0 ;  /* 0xffffffb0cd137836 */ /* 0x000fe20000000000 */
[-C--:B------:R-:W-:Y:S01]  /*8510*/  ISETP.GE.AND P4, PT, R9, R202.reuse, PT ;  /* 0x000000ca0900720c */ /* 0x080fe20003f86270 */
[C---:B------:R-:W-:Y:S01]  /*8520*/  VIADD R20, R205.reuse, 0xffffffb1 ;  /* 0xffffffb1cd147836 */ /* 0x040fe20000000000 */
[----:B------:R-:W-:Y:S01]  /*8530*/  ISETP.GE.AND P5, PT, R8, R202, PT ;  /* 0x000000ca0800720c */ /* 0x000fe20003fa6270 */
[----:B------:R-:W-:Y:S01]  /*8540*/  VIADD R21, R205, 0xffffffb8 ;  /* 0xffffffb8cd157836 */ /* 0x000fe20000000000 */
[----:B------:R-:W-:Y:S01]  /*8550*/  FSEL R15, R177, -INF , !P3 ;  /* 0xff800000b10f7808 */ /* 0x000fe20005800000 */
[----:B------:R-:W-:Y:S01]  /*8560*/  VIADD R22, R205, 0xffffffb9 ;  /* 0xffffffb9cd167836 */ /* 0x000fe20000000000 */
[----:B------:R-:W-:-:S02]  /*8570*/  FSEL R16, R176, -INF , !P2 ;  /* 0xff800000b0107808 */ /* 0x000fc40005000000 */
[C---:B------:R-:W-:Y:S02]  /*8580*/  ISETP.GT.AND P3, PT, R200.reuse, R7, PT ;  /* 0x00000007c800720c */ /* 0x040fe40003f64270 */
[----:B------:R-:W-:Y:S02]  /*8590*/  ISETP.GT.AND P2, PT, R200, R6, PT ;  /* 0x00000006c800720c */ /* 0x000fe40003f44270 */
[----:B------:R-:W-:Y:S02]  /*85a0*/  FSEL R28, R15, -INF , !P4 ;  /* 0xff8000000f1c7808 */ /* 0x000fe40006000000 */
[----:B------:R-:W-:Y:S02]  /*85b0*/  FSEL R30, R16, -INF , !P5 ;  /* 0xff800000101e7808 */ /* 0x000fe40006800000 */
[-C--:B------:R-:W-:Y:S02]  /*85c0*/  ISETP.GE.AND P6, PT, R7, R202.reuse, PT ;  /* 0x000000ca0700720c */ /* 0x080fe40003fc6270 */
[----:B------:R-:W-:-:S02]  /*85d0*/  ISETP.GE.AND P4, PT, R6, R202, PT ;  /* 0x000000ca0600720c */ /* 0x000fc40003f86270 */
[----:B------:R-:W-:Y:S02]  /*85e0*/  FSEL R15, R167, -INF , !P3 ;  /* 0xff800000a70f7808 */ /* 0x000fe40005800000 */
[----:B------:R-:W-:Y:S02]  /*85f0*/  FSEL R16, R166, -INF , !P2 ;  /* 0xff800000a6107808 */ /* 0x000fe40005000000 */
[C---:B------:R-:W-:Y:S02]  /*8600*/  ISETP.GT.AND P3, PT, R200.reuse, R5, PT ;  /* 0x00000005c800720c */ /* 0x040fe40003f64270 */
[----:B------:R-:W-:Y:S02]  /*8610*/  ISETP.GT.AND P2, PT, R200, R4, PT ;  /* 0x00000004c800720c */ /* 0x000fe40003f44270 */
[----:B------:R-:W-:Y:S02]  /*8620*/  FSEL R153, R15, -INF , !P6 ;  /* 0xff8000000f997808 */ /* 0x000fe40007000000 */
[----:B------:R-:W-:-:S02]  /*8630*/  FSEL R152, R16, -INF , !P4 ;  /* 0xff80000010987808 */ /* 0x000fc40006000000 */
[-C--:B------:R-:W-:Y:S02]  /*8640*/  ISETP.GE.AND P5, PT, R5, R202.reuse, PT ;  /* 0x000000ca0500720c */ /* 0x080fe40003fa6270 */
[----:B------:R-:W-:Y:S02]  /*8650*/  ISETP.GE.AND P6, PT, R4, R202, PT ;  /* 0x000000ca0400720c */ /* 0x000fe40003fc6270 */
[----:B------:R-:W-:Y:S02]  /*8660*/  FSEL R15, R159, -INF , !P3 ;  /* 0xff8000009f0f7808 */ /* 0x000fe40005800000 */
[----:B------:R-:W-:Y:S02]  /*8670*/  FSEL R16, R158, -INF , !P2 ;  /* 0xff8000009e107808 */ /* 0x000fe40005000000 */
[C---:B------:R-:W-:Y:S02]  /*8680*/  ISETP.GT.AND P3, PT, R200.reuse, R3, PT ;  /* 0x00000003c800720c */ /* 0x040fe40003f64270 */
[----:B------:R-:W-:-:S02]  /*8690*/  ISETP.GT.AND P2, PT, R200, R2, PT ;  /* 0x00000002c800720c */ /* 0x000fc40003f44270 */
[----:B------:R-:W-:Y:S02]  /*86a0*/  FSEL R154, R15, -INF , !P5 ;  /* 0xff8000000f9a7808 */ /* 0x000fe40006800000 */
[----:B------:R-:W-:Y:S02]  /*86b0*/  FSEL R155, R16, -INF , !P6 ;  /* 0xff800000109b7808 */ /* 0x000fe40007000000 */
[-C--:B------:R-:W-:Y:S02]  /*86c0*/  ISETP.GE.AND P4, PT, R3, R202.reuse, PT ;  /* 0x000000ca0300720c */ /* 0x080fe40003f86270 */
[----:B------:R-:W-:Y:S02]  /*86d0*/  ISETP.GE.AND P5, PT, R2, R202, PT ;  /* 0x000000ca0200720c */ /* 0x000fe40003fa6270 */
[----:B------:R-:W-:Y:S02]  /*86e0*/  FSEL R15, R73, -INF , !P3 ;  /* 0xff800000490f7808 */ /* 0x000fe40005800000 */
        /* <DEDUP_REMOVED lines=37> */
[----:B------:R-:W-:Y:S02]  /*8940*/  ISETP.GE.AND P5, PT, R9, R204, PT ;  /* 0x000000cc0900720c */ /* 0x000fe40003fa6270 */
[----:B------:R-:W-:Y:S02]  /*8950*/  FSEL R15, R180, -INF , !P3 ;  /* 0xff800000b40f7808 */ /* 0x000fe40005800000 */
[----:B------:R-:W-:Y:S02]  /*8960*/  FSEL R16, R178, -INF , !P2 ;  /* 0xff800000b2107808 */ /* 0x000fe40005000000 */
[C---:B------:R-:W-:Y:S02]  /*8970*/  ISETP.GT.AND P4, PT, R13.reuse, R7, PT ;  /* 0x000000070d00720c */ /* 0x040fe40003f84270 */
[----:B------:R-:W-:Y:S02]  /*8980*/  ISETP.GT.AND P2, PT, R13, R6, PT ;  /* 0x000000060d00720c */ /* 0x000fe40003f44270 */
        /* <DEDUP_REMOVED lines=10> */
[-C--:B------:R-:W-:Y:S02]  /*8a30*/  ISETP.GE.AND P6, PT, R5, R204.reuse, PT ;  /* 0x000000cc0500720c */ /* 0x080fe40003fc6270 */
[----:B------:R-:W-:Y:S02]  /*8a40*/  ISETP.GE.AND P3, PT, R4, R204, PT ;  /* 0x000000cc0400720c */ /* 0x000fe40003f66270 */
[----:B------:R-:W-:-:S02]  /*8a50*/  FSEL R16, R161, -INF , !P4 ;  /* 0xff800000a1107808 */ /* 0x000fc40006000000 */
[----:B------:R-:W-:Y:S02]  /*8a60*/  FSEL R15, R160, -INF , !P2 ;  /* 0xff800000a00f7808 */ /* 0x000fe40005000000 */
[C---:B------:R-:W-:Y:S02]  /*8a70*/  ISETP.GT.AND P4, PT, R13.reuse, R3, PT ;  /* 0x000000030d00720c */ /* 0x040fe40003f84270 */
[----:B------:R-:W-:Y:S02]  /*8a80*/  ISETP.GT.AND P2, PT, R13, R2, PT ;  /* 0x000000020d00720c */ /* 0x000fe40003f44270 */
[----:B------:R-:W-:Y:S02]  /*8a90*/  FSEL R149, R17, -INF , !P5 ;  /* 0xff80000011957808 */ /* 0x000fe40006800000 */
[----:B------:R-:W-:Y:S02]  /*8aa0*/  FSEL R150, R16, -INF , !P6 ;  /* 0xff80000010967808 */ /* 0x000fe40007000000 */
[----:B------:R-:W-:-:S02]  /*8ab0*/  FSEL R151, R15, -INF , !P3 ;  /* 0xff8000000f977808 */ /* 0x000fc40005800000 */
[----:B------:R-:W-:Y:S02]  /*8ac0*/  ISETP.GE.AND P5, PT, R3, R204, PT ;  /* 0x000000cc0300720c */ /* 0x000fe40003fa6270 */
[----:B------:R-:W-:Y:S02]  /*8ad0*/  ISETP.GT.AND P6, PT, R13, R0, PT ;  /* 0x000000000d00720c */ /* 0x000fe40003fc4270 */
[----:B------:R-:W-:Y:S02]  /*8ae0*/  ISETP.GT.AND P3, PT, R12, R11, PT ;  /* 0x0000000b0c00720c */ /* 0x000fe40003f64270 */
[----:B------:R-:W-:Y:S02]  /*8af0*/  FSEL R15, R75, -INF , !P4 ;  /* 0xff8000004b0f7808 */ /* 0x000fe40006000000 */
[----:B------:R-:W-:Y:S02]  /*8b00*/  FSEL R32, R74, -INF , !P2 ;  /* 0xff8000004a207808 */ /* 0x000fe40005000000 */
[----:B------:R-:W-:-:S02]  /*8b10*/  ISETP.GT.AND P2, PT, R12, R10, PT ;  /* 0x0000000a0c00720c */ /* 0x000fc40003f44270 */
[-C--:B------:R-:W-:Y:S02]  /*8b20*/  ISETP.GE.AND P4, PT, R11, R201.reuse, PT ;  /* 0x000000c90b00720c */ /* 0x080fe40003f86270 */
[----:B------:R-:W-:Y:S02]  /*8b30*/  FSEL R33, R66, -INF , !P6 ;  /* 0xff80000042217808 */ /* 0x000fe40007000000 */
[----:B------:R-:W-:Y:S02]  /*8b40*/  FSEL R16, R209, -INF , !P3 ;  /* 0xff800000d1107808 */ /* 0x000fe40005800000 */
        /* <DEDUP_REMOVED lines=9> */
[----:B------:R-:W-:Y:S02]  /*8be0*/  ISETP.GE.AND P4, PT, R8, R201, PT ;  /* 0x000000c90800720c */ /* 0x000fe40003f86270 */
[C---:B------:R-:W-:Y:S02]  /*8bf0*/  ISETP.GT.AND P3, PT, R12.reuse, R7, PT ;  /* 0x000000070c00720c */ /* 0x040fe40003f64270 */
[----:B------:R-:W-:Y:S02]  /*8c00*/  FSEL R15, R179, -INF , !P2 ;  /* 0xff800000b30f7808 */ /* 0x000fe40005000000 */
[----:B------:R-:W-:Y:S02]  /*8c10*/  ISETP.GT.AND P2, PT, R12, R6, PT ;  /* 0x000000060c00720c */ /* 0x000fe40003f44270 */
[----:B------:R-:W-:Y:S02]  /*8c20*/  FSEL R25, R16, -INF , !P5 ;  /* 0xff80000010197808 */ /* 0x000fe40006800000 */
[----:B------:R-:W-:-:S02]  /*8c30*/  ISETP.GE.AND P6, PT, R7, R201, PT ;  /* 0x000000c90700720c */ /* 0x000fc40003fc6270 */
[----:B------:R-:W-:Y:S02]  /*8c40*/  FSEL R16, R169, -INF , !P3 ;  /* 0xff800000a9107808 */ /* 0x000fe40005800000 */
[----:B------:R-:W-:Y:S02]  /*8c50*/  FSEL R24, R15, -INF , !P4 ;  /* 0xff8000000f187808 */ /* 0x000fe40006000000 */
[----:B------:R-:W-:Y:S02]  /*8c60*/  ISETP.GE.AND P5, PT, R6, R201, PT ;  /* 0x000000c90600720c */ /* 0x000fe40003fa6270 */
[----:B------:R-:W-:Y:S02]  /*8c70*/  ISETP.GT.AND P3, PT, R12, R5, PT ;  /* 0x000000050c00720c */ /* 0x000fe40003f64270 */
[----:B------:R-:W-:Y:S02]  /*8c80*/  FSEL R15, R168, -INF , !P2 ;  /* 0xff800000a80f7808 */ /* 0x000fe40005000000 */
[----:B------:R-:W-:-:S02]  /*8c90*/  ISETP.GT.AND P2, PT, R12, R4, PT ;  /* 0x000000040c00720c */ /* 0x000fc40003f44270 */
[----:B------:R-:W-:Y:S02]  /*8ca0*/  FSEL R41, R16, -INF , !P6 ;  /* 0xff80000010297808 */ /* 0x000fe40007000000 */
[-C--:B------:R-:W-:Y:S02]  /*8cb0*/  ISETP.GE.AND P4, PT, R5, R201.reuse, PT ;  /* 0x000000c90500720c */ /* 0x080fe40003f86270 */
        /* <DEDUP_REMOVED lines=10> */
[-C--:B------:R-:W-:Y:S02]  /*8d60*/  ISETP.GE.AND P4, PT, R2, R201.reuse, PT ;  /* 0x000000c90200720c */ /* 0x080fe40003f86270 */
[----:B------:R-:W-:Y:S02]  /*8d70*/  ISETP.GT.AND P3, PT, R12, R0, PT ;  /* 0x000000000c00720c */ /* 0x000fe40003f64270 */
[----:B------:R-:W-:Y:S02]  /*8d80*/  FSEL R15, R156, -INF , !P2 ;  /* 0xff8000009c0f7808 */ /* 0x000fe40005000000 */
[----:B------:R-:W-:Y:S02]  /*8d90*/  ISETP.GT.AND P2, PT, R12, R18, PT ;  /* 0x000000120c00720c */ /* 0x000fe40003f44270 */
[----:B------:R-:W-:Y:S02]  /*8da0*/  FSEL R157, R16, -INF , !P5 ;  /* 0xff800000109d7808 */ /* 0x000fe40006800000 */
[----:B------:R-:W-:-:S02]  /*8db0*/  ISETP.GE.AND P6, PT, R0, R201, PT ;  /* 0x000000c90000720c */ /* 0x000fc40003fc6270 */
[----:B------:R-:W-:Y:S02]  /*8dc0*/  FSEL R16, R144, -INF , !P3 ;  /* 0xff80000090107808 */ /* 0x000fe40005800000 */
[----:B------:R-:W-:Y:S02]  /*8dd0*/  FSEL R156, R15, -INF , !P4 ;  /* 0xff8000000f9c7808 */ /* 0x000fe40006000000 */
[----:B------:R-:W-:Y:S02]  /*8de0*/  ISETP.GE.AND P5, PT, R18, R201, PT ;  /* 0x000000c91200720c */ /* 0x000fe40003fa6270 */
[C---:B------:R-:W-:Y:S02]  /*8df0*/  ISETP.GT.AND P4, PT, R12.reuse, R19, PT ;  /* 0x000000130c00720c */ /* 0x040fe40003f84270 */
        /* <DEDUP_REMOVED lines=14> */
[----:B------:R-:W-:Y:S02]  /*8ee0*/  ISETP.GT.AND P3, PT, R14, R11, PT ;  /* 0x0000000b0e00720c */ /* 0x000fe40003f64270 */
[----:B------:R-:W-:Y:S02]  /*8ef0*/  ISETP.GE.AND P6, PT, R11, R203, PT ;  /* 0x000000cb0b00720c */ /* 0x000fe40003fc6270 */
[----:B------:R-:W-:Y:S02]  /*8f00*/  ISETP.GE.AND P5, PT, R22, R201, PT ;  /* 0x000000c91600720c */ /* 0x000fe40003fa6270 */
[----:B------:R-:W-:Y:S02]  /*8f10*/  FSEL R11, R34, -INF , !P2 ;  /* 0xff800000220b7808 */ /* 0x000fe40005000000 */
[----:B------:R-:W-:Y:S02]  /*8f20*/  FSEL R235, R16, -INF , !P4 ;  /* 0xff80000010eb7808 */ /* 0x000fe40006000000 */
[----:B------:R-:W-:-:S02]  /*8f30*/  ISETP.GT.AND P2, PT, R14, R10, PT ;  /* 0x0000000a0e00720c */ /* 0x000fc40003f44270 */
[----:B------:R-:W-:Y:S02]  /*8f40*/  ISETP.GE.AND P4, PT, R10, R203, PT ;  /* 0x000000cb0a00720c */ /* 0x000fe40003f86270 */
[----:B------:R-:W-:Y:S02]  /*8f50*/  FSEL R10, R211, -INF , !P3 ;  /* 0xff800000d30a7808 */ /* 0x000fe40005800000 */
[----:B------:R-:W-:Y:S02]  /*8f60*/  FSEL R236, R11, -INF , !P5 ;  /* 0xff8000000bec7808 */ /* 0x000fe40006800000 */
[----:B------:R-:W-:Y:S02]  /*8f70*/  ISETP.GT.AND P3, PT, R14, R9, PT ;  /* 0x000000090e00720c */ /* 0x000fe40003f64270 */
[----:B------:R-:W-:Y:S02]  /*8f80*/  ISETP.GE.AND P5, PT, R9, R203, PT ;  /* 0x000000cb0900720c */ /* 0x000fe40003fa6270 */
[----:B------:R-:W-:-:S02]  /*8f90*/  FSEL R9, R210, -INF , !P2 ;  /* 0xff800000d2097808 */ /* 0x000fc40005000000 */
[----:B------:R-:W-:Y:S02]  /*8fa0*/  FSEL R15, R10, -INF , !P6 ;  /* 0xff8000000a0f7808 */ /* 0x000fe40007000000 */
[----:B------:R-:W-:Y:S02]  /*8fb0*/  ISETP.GT.AND P2, PT, R14, R8, PT ;  /* 0x000000080e00720c */ /* 0x000fe40003f44270 */
[----:B------:R-:W-:Y:S02]  /*8fc0*/  ISETP.GE.AND P6, PT, R8, R203, PT ;  /* 0x000000cb0800720c */ /* 0x000fe40003fc6270 */
[----:B------:R-:W-:Y:S02]  /*8fd0*/  FSEL R8, R184, -INF , !P3 ;  /* 0xff800000b8087808 */ /* 0x000fe40005800000 */
[----:B------:R-:W-:Y:S02]  /*8fe0*/  FSEL R35, R9, -INF , !P4 ;  /* 0xff80000009237808 */ /* 0x000fe40006000000 */
[----:B------:R-:W-:-:S02]  /*8ff0*/  ISETP.GT.AND P3, PT, R14, R7, PT ;  /* 0x000000070e00720c */ /* 0x000fc40003f64270 */
[-C--:B------:R-:W-:Y:S02]  /*9000*/  ISETP.GE.AND P4, PT, R7, R203.reuse, PT ;  /* 0x000000cb0700720c */ /* 0x080fe40003f86270 */
        /* <DEDUP_REMOVED lines=18> */
[C---:B------:R-:W-:Y:S02]  /*9130*/  ISETP.GT.AND P2, PT, R14.reuse, R2, PT ;  /* 0x000000020e00720c */ /* 0x040fe40003f44270 */
[----:B------:R-:W-:Y:S02]  /*9140*/  FSEL R4, R53, -INF , !P3 ;  /* 0xff80000035047808 */ /* 0x000fe40005800000 */
[----:B------:R-:W-:Y:S02]  /*9150*/  FSEL R159, R3, -INF , !P4 ;  /* 0xff800000039f7808 */ /* 0x000fe40006000000 */
[----:B------:R-:W-:Y:S02]  /*9160*/  ISETP.GT.AND P3, PT, R14, R0, PT ;  /* 0x000000000e00720c */ /* 0x000fe40003f64270 */
[----:B------:R-:W-:-:S02]  /*9170*/  ISETP.GE.AND P6, PT, R2, R204, PT ;  /* 0x000000cc0200720c */ /* 0x000fc40003fc6270 */
        /* <DEDUP_REMOVED lines=11> */
[----:B------:R-:W-:-:S02]  /*9230*/  ISETP.GE.AND P5, PT, R0, R204, PT ;  /* 0x000000cc0000720c */ /* 0x000fc40003fa6270 */
[----:B------:R-:W-:Y:S02]  /*9240*/  ISETP.GE.AND P2, PT, R19, R203, PT ;  /* 0x000000cb1300720c */ /* 0x000fe40003f46270 */
[----:B------:R-:W-:Y:S02]  /*9250*/  FSEL R0, R45, -INF , !P3 ;  /* 0xff8000002d007808 */ /* 0x000fe40005800000 */
[----:B------:R-:W-:Y:S02]  /*9260*/  FSEL R174, R2, -INF , !P4 ;  /* 0xff80000002ae7808 */ /* 0x000fe40006000000 */
[----:B------:R-:W-:Y:S02]  /*9270*/  FMNMX3.FTZ R2, R71, R26, R27, !PT ;  /* 0x0000001a47027276 */ /* 0x000fe4000781001b */
[----:B------:R-:W-:Y:S02]  /*9280*/  FSEL R226, R0, -INF , !P2 ;  /* 0xff80000000e27808 */ /* 0x000fe40005000000 */
        /* <DEDUP_REMOVED lines=8> */
[----:B------:R-:W-:Y:S02]  /*9310*/  ISETP.GT.AND P4, PT, R14, R20, PT ;  /* 0x000000140e00720c */ /* 0x000fe40003f84270 */
[----:B------:R-:W-:Y:S02]  /*9320*/  FMNMX3.FTZ R2, R2, R43, R47, !PT ;  /* 0x0000002b02027276 */ /* 0x000fe4000781002f */
[----:B------:R-:W-:Y:S02]  /*9330*/  FMNMX3.FTZ R0, R0, R50, R51, !PT ;  /* 0x0000003200007276 */ /* 0x000fe40007810033 */
[----:B------:R-:W-:Y:S02]  /*9340*/  FMNMX3.FTZ R5, R5, R229, R228, !PT ;  /* 0x000000e505057276 */ /* 0x000fe400078100e4 */
[----:B------:R-:W-:-:S02]  /*9350*/  ISETP.GE.AND P3, PT, R20, R203, PT ;  /* 0x000000cb1400720c */ /* 0x000fc40003f66270 */
[----:B------:R-:W-:Y:S02]  /*9360*/  FSEL R4, R46, -INF , !P4 ;  /* 0xff8000002e047808 */ /* 0x000fe40006000000 */
[----:B------:R-:W-:Y:S02]  /*9370*/  ISETP.GT.AND P2, PT, R14, R21, PT ;  /* 0x000000150e00720c */ /* 0x000fe40003f44270 */
[----:B------:R-:W-:Y:S02]  /*9380*/  FMNMX3.FTZ R2, R2, R157, R156, !PT ;  /* 0x0000009d02027276 */ /* 0x000fe4000781009c */
[----:B------:R-:W-:Y:S02]  /*9390*/  FMNMX3.FTZ R0, R0, R160, R159, !PT ;  /* 0x000000a000007276 */ /* 0x000fe4000781009f */
[----:B------:R-:W-:Y:S02]  /*93a0*/  FMNMX3.FTZ R5, R5, R227, R230, !PT ;  /* 0x000000e305057276 */ /* 0x000fe400078100e6 */
[----:B------:R-:W-:-:S02]  /*93b0*/  FSEL R225, R4, -INF , !P3 ;  /* 0xff80000004e17808 */ /* 0x000fc40005800000 */
[----:B------:R-:W-:Y:S02]  /*93c0*/  ISETP.GE.AND P4, PT, R21, R203, PT ;  /* 0x000000cb1500720c */ /* 0x000fe40003f86270 */
[----:B------:R-:W-:Y:S02]  /*93d0*/  ISETP.GT.AND P3, PT, R14, R22, PT ;  /* 0x000000160e00720c */ /* 0x000fe40003f64270 */
[----:B------:R-:W-:Y:S02]  /*93e0*/  FSEL R4, R39, -INF , !P2 ;  /* 0xff80000027047808 */ /* 0x000fe40005000000 */
[----:B------:R-:W-:Y:S02]  /*93f0*/  FMNMX3.FTZ R2, R2, R158, R181, !PT ;  /* 0x0000009e02027276 */ /* 0x000fe400078100b5 */
[----:B------:R-:W-:Y:S02]  /*9400*/  FMNMX3.FTZ R0, R0, R243, R242, !PT ;  /* 0x000000f300007276 */ /* 0x000fe400078100f2 */
[----:B------:R-:W-:-:S02]  /*9410*/  FMNMX3.FTZ R5, R5, R240, R238, !PT ;  /* 0x000000f005057276 */ /* 0x000fc400078100ee */
[----:B------:R-:W-:Y:S02]  /*9420*/  FSEL R6, R42, -INF , !P3 ;  /* 0xff8000002a067808 */ /* 0x000fe40005800000 */
[----:B------:R-:W-:Y:S02]  /*9430*/  FMNMX3.FTZ R3, R2, R233, R231, !PT ;  /* 0x000000e902037276 */ /* 0x000fe400078100e7 */
[----:B------:R-:W-:Y:S02]  /*9440*/  FSEL R221, R4, -INF , !P4 ;  /* 0xff80000004dd7808 */ /* 0x000fe40006000000 */
[----:B------:R-:W-:Y:S02]  /*9450*/  ISETP.GE.AND P2, PT, R22, R203, PT ;  /* 0x000000cb1600720c */ /* 0x000fe40003f46270 */
[----:B------:R-:W-:Y:S02]  /*9460*/  FMNMX3.FTZ R4, R0, R176, R174, !PT ;  /* 0x000000b000047276 */ /* 0x000fe400078100ae */
[----:B------:R-:W-:-:S02]  /*9470*/  FMNMX3.FTZ R2, R5, R237, R239, !PT ;  /* 0x000000ed05027276 */ /* 0x000fc400078100ef */
[----:B------:R-:W-:Y:S02]  /*9480*/  FSEL R217, R6, -INF , !P2 ;  /* 0xff80000006d97808 */ /* 0x000fe40005000000 */
[----:B------:R-:W-:Y:S01]  /*9490*/  FMNMX3.FTZ R4, R4, R226, R225, !PT ;  /* 0x000000e204047276 */ /* 0x000fe200078100e1 */
[----:B------:R-:W1:Y:S01]  /*94a0*/  SHFL.BFLY PT, R6, R2, 0x2, 0x1f ;  /* 0x0c401f0002067f89 */ /* 0x000e6200000e0000 */
[----:B------:R-:W-:Y:S02]  /*94b0*/  FMNMX3.FTZ R0, R3, R235, R236, !PT ;  /* 0x000000eb03007276 */ /* 0x000fe400078100ec */
[----:B------:R-:W-:Y:S02]  /*94c0*/  FMNMX3.FTZ R4, R4, R221, R217, !PT ;  /* 0x000000dd04047276 */ /* 0x000fe400078100d9 */
[----:B------:R-:W-:Y:S01]  /*94d0*/  FMNMX3.FTZ R3, R70, R29, R31, !PT ;  /* 0x0000001d46037276 */ /* 0x000fe2000781001f */
[----:B------:R-:W2:Y:S01]  /*94e0*/  SHFL.BFLY PT, R7, R0, 0x2, 0x1f ;  /* 0x0c401f0000077f89 */ /* 0x000ea200000e0000 */
[----:B------:R-:W-:-:S02]  /*94f0*/  ISETP.GT.AND P3, PT, R13, R18, PT ;  /* 0x000000120d00720c */ /* 0x000fc40003f64270 */
[----:B------:R-:W-:Y:S01]  /*9500*/  FMNMX3.FTZ R3, R3, R36, R37, !PT ;  /* 0x0000002403037276 */ /* 0x000fe20007810025 */
[----:B------:R-:W3:Y:S01]  /*9510*/  SHFL.BFLY PT, R11, R4, 0x2, 0x1f ;  /* 0x0c401f00040b7f89 */ /* 0x000ee200000e0000 */
[----:B------:R-:W-:Y:S02]  /*9520*/  ISETP.GE.AND P2, PT, R18, R204, PT ;  /* 0x000000cc1200720c */ /* 0x000fe40003f46270 */
[----:B------:R-:W-:Y:S02]  /*9530*/  FSEL R5, R67, -INF , !P3 ;  /* 0xff80000043057808 */ /* 0x000fe40005800000 */
[----:B------:R-:W-:Y:S02]  /*9540*/  FMNMX3.FTZ R3, R3, R148, R149, !PT ;  /* 0x0000009403037276 */ /* 0x000fe40007810095 */
[----:B------:R-:W-:Y:S02]  /*9550*/  FSEL R180, R33, -INF , !P5 ;  /* 0xff80000021b47808 */ /* 0x000fe40006800000 */
[----:B------:R-:W-:-:S02]  /*9560*/  FSEL R179, R32, -INF , !P6 ;  /* 0xff80000020b37808 */ /* 0x000fc40007000000 */
[----:B------:R-:W-:Y:S02]  /*9570*/  ISETP.GT.AND P5, PT, R13, R20, PT ;  /* 0x000000140d00720c */ /* 0x000fe40003fa4270 */
[----:B------:R-:W-:Y:S02]  /*9580*/  FSEL R54, R5, -INF , !P2 ;  /* 0xff80000005367808 */ /* 0x000fe40005000000 */
[----:B------:R-:W-:Y:S02]  /*9590*/  ISETP.GT.AND P6, PT, R13, R19, PT ;  /* 0x000000130d00720c */ /* 0x000fe40003fc4270 */
[----:B------:R-:W-:Y:S02]  /*95a0*/  FMNMX3.FTZ R5, R3, R150, R151, !PT ;  /* 0x0000009603057276 */ /* 0x000fe40007810097 */
[----:B------:R-:W-:Y:S02]  /*95b0*/  ISETP.GT.AND P2, PT, R13, R21, PT ;  /* 0x000000150d00720c */ /* 0x000fe40003f44270 */
[----:B------:R-:W-:-:S02]  /*95c0*/  FSEL R9, R59, -INF , !P5 ;  /* 0xff8000003b097808 */ /* 0x000fc40006800000 */
[----:B-1----:R-:W-:Y:S02]  /*95d0*/  FMNMX.FTZ R3, R2, R6, !PT ;  /* 0x0000000602037209 */ /* 0x002fe40007810000 */
[-C--:B------:R-:W-:Y:S02]  /*95e0*/  ISETP.GE.AND P4, PT, R19, R204.reuse, PT ;  /* 0x000000cc1300720c */ /* 0x080fe40003f86270 */
[----:B------:R-:W-:Y:S02]  /*95f0*/  ISETP.GE.AND P3, PT, R20, R204, PT ;  /* 0x000000cc1400720c */ /* 0x000fe40003f66270 */
[----:B------:R-:W-:Y:S02]  /*9600*/  FSEL R8, R58, -INF , !P6 ;  /* 0xff8000003a087808 */ /* 0x000fe40007000000 */
[----:B------:R-:W-:Y:S02]  /*9610*/  ISETP.GT.AND P5, PT, R13, R22, PT ;  /* 0x000000160d00720c */ /* 0x000fe40003fa4270 */
[----:B------:R-:W-:-:S02]  /*9620*/  FMNMX3.FTZ R2, R5, R218, R179, !PT ;  /* 0x000000da05027276 */ /* 0x000fc400078100b3 */
[----:B------:R-:W-:Y:S02]  /*9630*/  FSEL R10, R48, -INF , !P2 ;  /* 0xff800000300a7808 */ /* 0x000fe40005000000 */
[-C--:B------:R-:W-:Y:S02]  /*9640*/  ISETP.GE.AND P6, PT, R21, R204.reuse, PT ;  /* 0x000000cc1500720c */ /* 0x080fe40003fc6270 */
[----:B------:R-:W-:Y:S02]  /*9650*/  ISETP.GE.AND P2, PT, R22, R204, PT ;  /* 0x000000cc1600720c */ /* 0x000fe40003f46270 */
[----:B------:R-:W-:Y:S02]  /*9660*/  FSEL R6, R49, -INF , !P5 ;  /* 0xff80000031067808 */ /* 0x000fe40006800000 */
[----:B------:R-:W-:Y:S02]  /*9670*/  FSEL R60, R8, -INF , !P4 ;  /* 0xff800000083c7808 */ /* 0x000fe40006000000 */
[----:B------:R-:W-:Y:S01]  /*9680*/  FSEL R57, R9, -INF , !P3 ;  /* 0xff80000009397808 */ /* 0x000fe20005800000 */
[----:B------:R-:W1:Y:S01]  /*9690*/  SHFL.BFLY PT, R8, R3, 0x1, 0x1f ;  /* 0x0c201f0003087f89 */ /* 0x000e6200000e0000 */
[----:B------:R-:W-:-:S02]  /*96a0*/  FMNMX3.FTZ R5, R2, R180, R54, !PT ;  /* 0x000000b402057276 */ /* 0x000fc40007810036 */
[----:B--2---:R-:W-:Y:S02]  /*96b0*/  FMNMX.FTZ R0, R0, R7, !PT ;  /* 0x0000000700007209 */ /* 0x004fe40007810000 */
[----:B---3--:R-:W-:Y:S02]  /*96c0*/  FMNMX.FTZ R2, R4, R11, !PT ;  /* 0x0000000b04027209 */ /* 0x008fe40007810000 */
[----:B------:R-:W-:Y:S01]  /*96d0*/  FSEL R56, R10, -INF , !P6 ;  /* 0xff8000000a387808 */ /* 0x000fe20007000000 */
[----:B------:R-:W2:Y:S01]  /*96e0*/  SHFL.BFLY PT, R7, R0, 0x1, 0x1f ;  /* 0x0c201f0000077f89 */ /* 0x000ea200000e0000 */
[----:B------:R-:W-:Y:S02]  /*96f0*/  FSEL R55, R6, -INF , !P2 ;  /* 0xff80000006377808 */ /* 0x000fe40005000000 */
[----:B------:R-:W-:Y:S02]  /*9700*/  FMNMX3.FTZ R4, R5, R60, R57, !PT ;  /* 0x0000003c05047276 */ /* 0x000fe40007810039 */
[----:B------:R-:W3:Y:S02]  /*9710*/  SHFL.BFLY PT, R5, R2, 0x1, 0x1f ;  /* 0x0c201f0002057f89 */ /* 0x000ee400000e0000 */
[----:B------:R-:W-:-:S05]  /*9720*/  FMNMX3.FTZ R4, R4, R56, R55, !PT ;  /* 0x0000003804047276 */ /* 0x000fca0007810037 */
[----:B------:R-:W4:Y:S01]  /*9730*/  SHFL.BFLY PT, R6, R4, 0x2, 0x1f ;  /* 0x0c401f0004067f89 */ /* 0x000f2200000e0000 */
[----:B-1----:R-:W-:-:S04]  /*9740*/  FMNMX.FTZ R232, R3, R8, !PT ;  /* 0x0000000803e87209 */ /* 0x002fc80007810000 */
[C---:B------:R-:W-:Y:S01]  /*9750*/  FSETP.NEU.FTZ.AND P4, PT, R232.reuse, -INF , PT ;  /* 0xff800000e800780b */ /* 0x040fe20003f9d000 */
[----:B------:R-:W-:Y:S01]  /*9760*/  FMUL.FTZ R8, R232, UR6 ;  /* 0x00000006e8087c20 */ /* 0x000fe20008410000 */
[----:B--2---:R-:W-:-:S04]  /*9770*/  FMNMX.FTZ R210, R0, R7, !PT ;  /* 0x0000000700d27209 */ /* 0x004fc80007810000 */
[----:B------:R-:W-:Y:S02]  /*9780*/  FSEL R8, R8, RZ, P4 ;  /* 0x000000ff08087208 */ /* 0x000fe40002000000 */
[C---:B------:R-:W-:Y:S01]  /*9790*/  FSETP.NEU.FTZ.AND P3, PT, R210.reuse, -INF , PT ;  /* 0xff800000d200780b */ /* 0x040fe20003f7d000 */
[----:B------:R-:W-:Y:S01]  /*97a0*/  FMUL.FTZ R0, R210, UR6 ;  /* 0x00000006d2007c20 */ /* 0x000fe20008410000 */
[----:B---3--:R-:W-:Y:S01]  /*97b0*/  FMNMX.FTZ R209, R2, R5, !PT ;  /* 0x0000000502d17209 */ /* 0x008fe20007810000 */
[----:B------:R-:W-:-:S03]  /*97c0*/  FFMA.FTZ R5, R26, UR6, -R8 ;  /* 0x000000061a057c23 */ /* 0x000fc60008010808 */
[----:B------:R-:W-:Y:S01]  /*97d0*/  FSEL R2, R0, RZ, P3 ;  /* 0x000000ff00027208 */ /* 0x000fe20001800000 */
[C---:B------:R-:W-:Y:S01]  /*97e0*/  FMUL.FTZ R0, R209.reuse, UR6 ;  /* 0x00000006d1007c20 */ /* 0x040fe20008410000 */
[----:B----4-:R-:W-:Y:S01]  /*97f0*/  FMNMX.FTZ R3, R4, R6, !PT ;  /* 0x0000000604037209 */ /* 0x010fe20007810000 */
[----:B------:R1:W-:Y:S01]  /*9800*/  MUFU.EX2 R220, R5 ;  /* 0x0000000500dc7308 */ /* 0x0003e20000000800 */
[----:B------:R-:W-:Y:S01]  /*9810*/  FSETP.NEU.FTZ.AND P2, PT, R209, -INF , PT ;  /* 0xff800000d100780b */ /* 0x000fe20003f5d000 */
[--C-:B------:R-:W-:Y:S01]  /*9820*/  FFMA.FTZ R4, R17, UR6, -R2.reuse ;  /* 0x0000000611047c23 */ /* 0x100fe20008010802 */
[----:B------:R-:W-:Y:S01]  /*9830*/  FFMA.FTZ R6, R23, UR6, -R2 ;  /* 0x0000000617067c23 */ /* 0x000fe20008010802 */
[----:B------:R-:W2:Y:S01]  /*9840*/  SHFL.BFLY PT, R10, R3, 0x1, 0x1f ;  /* 0x0c201f00030a7f89 */ /* 0x000ea200000e0000 */
[----:B------:R-:W-:Y:S01]  /*9850*/  FSEL R0, R0, RZ, P2 ;  /* 0x000000ff00007208 */ /* 0x000fe20001000000 */
[----:B------:R3:W-:Y:S01]  /*9860*/  MUFU.EX2 R219, R4 ;  /* 0x0000000400db7308 */ /* 0x0007e20000000800 */
[----:B------:R-:W-:Y:S01]  /*9870*/  FSEL R9, R209, RZ, P2 ;  /* 0x000000ffd1097208 */ /* 0x000fe20001000000 */
[----:B------:R-:W4:Y:S02]  /*9880*/  LDSM.16.MT88.4 R20, [R188+0x6000] ;  /* 0x00600000bc14783b */ /* 0x000f240000004200 */
[----:B------:R-:W-:Y:S01]  /*9890*/  FFMA.FTZ R7, R34, UR6, -R0 ;  /* 0x0000000622077c23 */ /* 0x000fe20008010800 */
[----:B------:R5:W-:Y:S01]  /*98a0*/  MUFU.EX2 R222, R6 ;  /* 0x0000000600de7308 */ /* 0x000be20000000800 */
[----:B-1----:R-:W-:-:S03]  /*98b0*/  FFMA.FTZ R5, R25, UR6, -R2 ;  /* 0x0000000619057c23 */ /* 0x002fc60008010802 */
[----:B------:R-:W-:Y:S04]  /*98c0*/  MUFU.EX2 R215, R7 ;  /* 0x0000000700d77308 */ /* 0x000fe80000000800 */
[----:B------:R1:W-:Y:S01]  /*98d0*/  MUFU.EX2 R223, R5 ;  /* 0x0000000500df7308 */ /* 0x0003e20000000800 */
[----:B---3--:R-:W-:-:S04]  /*98e0*/  FFMA.FTZ R4, R24, UR6, -R2 ;  /* 0x0000000618047c23 */ /* 0x008fc80008010802 */
[----:B------:R3:W4:Y:S01]  /*98f0*/  MUFU.EX2 R224, R4 ;  /* 0x0000000400e07308 */ /* 0x0007220000000800 */
[----:B-----5:R-:W-:Y:S02]  /*9900*/  FSEL R6, R210, RZ, P3 ;  /* 0x000000ffd2067208 */ /* 0x020fe40001800000 */
[----:B--2---:R-:W-:-:S03]  /*9910*/  FMNMX.FTZ R211, R3, R10, !PT ;  /* 0x0000000a03d37209 */ /* 0x004fc60007810000 */
[----:B------:R-:W-:Y:S01]  /*9920*/  FADD.FTZ R6, R72, -R6 ;  /* 0x8000000648067221 */ /* 0x000fe20000010000 */
[----:B------:R-:W-:Y:S01]  /*9930*/  FSETP.NEU.FTZ.AND P2, PT, R211, -INF , PT ;  /* 0xff800000d300780b */ /* 0x000fe20003f5d000 */
[--C-:B-1----:R-:W-:Y:S01]  /*9940*/  FFMA.FTZ R5, R15, UR6, -R0.reuse ;  /* 0x000000060f057c23 */ /* 0x102fe20008010800 */
[----:B------:R-:W-:Y:S01]  /*9950*/  FMUL.FTZ R3, R211, UR6 ;  /* 0x00000006d3037c20 */ /* 0x000fe20008410000 */
[----:B------:R-:W-:Y:S02]  /*9960*/  FMUL.FTZ R6, R6, UR6 ;  /* 0x0000000606067c20 */ /* 0x000fe40008410000 */
[----:B------:R1:W-:Y:S01]  /*9970*/  MUFU.EX2 R213, R5 ;  /* 0x0000000500d57308 */ /* 0x0003e20000000800 */
[----:B---3--:R-:W-:Y:S01]  /*9980*/  FFMA.FTZ R4, R35, UR6, -R0 ;  /* 0x0000000623047c23 */ /* 0x008fe20008010800 */
[----:B------:R-:W-:Y:S01]  /*9990*/  FSEL R3, R3, RZ, P2 ;  /* 0x000000ff03037208 */ /* 0x000fe20001000000 */
[----:B------:R-:W-:Y:S01]  /*99a0*/  LDSM.16.MT88.4 R32, [R192+0x6000] ;  /* 0x00600000c020783b */ /* 0x000fe20000004200 */
[----:B------:R4:W2:Y:S03]  /*99b0*/  MUFU.EX2 R45, R6 ;  /* 0x00000006002d7308 */ /* 0x0008a60000000800 */
[--C-:B------:R-:W-:Y:S01]  /*99c0*/  FFMA.FTZ R10, R29, UR6, -R3.reuse ;  /* 0x000000061d0a7c23 */ /* 0x100fe20008010803 */
[----:B------:R3:W-:Y:S01]  /*99d0*/  MUFU.EX2 R216, R4 ;  /* 0x0000000400d87308 */ /* 0x0007e20000000800 */
[----:B------:R-:W-:-:S03]  /*99e0*/  FFMA.FTZ R11, R31, UR6, -R3 ;  /* 0x000000061f0b7c23 */ /* 0x000fc60008010803 */
[----:B------:R5:W-:Y:S01]  /*99f0*/  MUFU.EX2 R185, R10 ;  /* 0x0000000a00b97308 */ /* 0x000be20000000800 */
[----:B-1----:R-:W-:Y:S02]  /*9a00*/  FFMA.FTZ R5, R16, UR6, -R0 ;  /* 0x0000000610057c23 */ /* 0x002fe40008010800 */
[----:B------:R-:W1:Y:S01]  /*9a10*/  LDSM.16.MT88.4 R16, [R193+0x6000] ;  /* 0x00600000c110783b */ /* 0x000e620000004200 */
[----:B------:R5:W-:Y:S01]  /*9a20*/  MUFU.EX2 R184, R11 ;  /* 0x0000000b00b87308 */ /* 0x000be20000000800 */
[----:B----4-:R-:W-:Y:S01]  /*9a30*/  F2FP.F16.F32.PACK_AB R6, R224, R223 ;  /* 0x000000dfe006723e */ /* 0x010fe200000000ff */
[-C--:B--2---:R-:W-:Y:S01]  /*9a40*/  FMUL.FTZ R88, R88, R45.reuse ;  /* 0x0000002d58587220 */ /* 0x084fe20000410000 */
[-C--:B------:R-:W-:Y:S01]  /*9a50*/  FMUL.FTZ R89, R89, R45.reuse ;  /* 0x0000002d59597220 */ /* 0x080fe20000410000 */
[----:B------:R2:W4:Y:S01]  /*9a60*/  MUFU.EX2 R214, R5 ;  /* 0x0000000500d67308 */ /* 0x0005220000000800 */
[----:B---3--:R-:W-:Y:S01]  /*9a70*/  FADD.FTZ R4, R69, -R9 ;  /* 0x8000000945047221 */ /* 0x008fe20000010000 */
[--C-:B------:R-:W-:Y:S01]  /*9a80*/  FFMA.FTZ R9, R30, UR6, -R8.reuse ;  /* 0x000000061e097c23 */ /* 0x100fe20008010808 */
[-C--:B------:R-:W-:Y:S01]  /*9a90*/  FMUL.FTZ R104, R104, R45.reuse ;  /* 0x0000002d68687220 */ /* 0x080fe20000410000 */
[-C--:B------:R-:W-:Y:S01]  /*9aa0*/  FMUL.FTZ R105, R105, R45.reuse ;  /* 0x0000002d69697220 */ /* 0x080fe20000410000 */
[----:B------:R-:W-:Y:S01]  /*9ab0*/  FMUL.FTZ R46, R4, UR6 ;  /* 0x00000006042e7c20 */ /* 0x000fe20008410000 */
[--C-:B------:R-:W-:Y:S01]  /*9ac0*/  FFMA.FTZ R4, R27, UR6, -R8.reuse ;  /* 0x000000061b047c23 */ /* 0x100fe20008010808 */
[----:B------:R3:W-:Y:S01]  /*9ad0*/  MUFU.EX2 R212, R9 ;  /* 0x0000000900d47308 */ /* 0x0007e20000000800 */
[----:B------:R-:W1:Y:S01]  /*9ae0*/  LDSM.16.MT88.4 R24, [R189+0x6000] ;  /* 0x00600000bd18783b */ /* 0x000e620000004200 */
[--C-:B-----5:R-:W-:Y:S01]  /*9af0*/  FFMA.FTZ R10, R36, UR6, -R3.reuse ;  /* 0x00000006240a7c23 */ /* 0x120fe20008010803 */
[----:B------:R-:W-:Y:S01]  /*9b00*/  FFMA.FTZ R11, R37, UR6, -R3 ;  /* 0x00000006250b7c23 */ /* 0x000fe20008010803 */
[----:B------:R-:W5:Y:S01]  /*9b10*/  MUFU.EX2 R46, R46 ;  /* 0x0000002e002e7308 */ /* 0x000f620000000800 */
[-C--:B------:R-:W-:Y:S01]  /*9b20*/  FMUL.FTZ R84, R84, R45.reuse ;  /* 0x0000002d54547220 */ /* 0x080fe20000410000 */
[----:B------:R-:W-:Y:S01]  /*9b30*/  FMUL.FTZ R85, R85, R45 ;  /* 0x0000002d55557220 */ /* 0x000fe20000410000 */
[----:B--2---:R-:W-:Y:S01]  /*9b40*/  FFMA.FTZ R5, R28, UR6, -R8 ;  /* 0x000000061c057c23 */ /* 0x004fe20008010808 */
[----:B------:R2:W-:Y:S01]  /*9b50*/  MUFU.EX2 R183, R10 ;  /* 0x0000000a00b77308 */ /* 0x0005e20000000800 */
[----:B----4-:R-:W-:Y:S01]  /*9b60*/  F2FP.F16.F32.PACK_AB R7, R214, R215 ;  /* 0x000000d7d607723e */ /* 0x010fe200000000ff */
[-C--:B------:R-:W-:Y:S01]  /*9b70*/  FMUL.FTZ R100, R100, R45.reuse ;  /* 0x0000002d64647220 */ /* 0x080fe20000410000 */
[-C--:B------:R-:W-:Y:S01]  /*9b80*/  FMUL.FTZ R101, R101, R45.reuse ;  /* 0x0000002d65657220 */ /* 0x080fe20000410000 */
[----:B------:R4:W-:Y:S01]  /*9b90*/  MUFU.EX2 R186, R4 ;  /* 0x0000000400ba7308 */ /* 0x0009e20000000800 */
[-C--:B------:R-:W-:Y:S01]  /*9ba0*/  FMUL.FTZ R116, R116, R45.reuse ;  /* 0x0000002d74747220 */ /* 0x080fe20000410000 */
[----:B---3--:R-:W-:Y:S01]  /*9bb0*/  FSEL R9, R232, RZ, P4 ;  /* 0x000000ffe8097208 */ /* 0x008fe20002000000 */
[-C--:B------:R-:W-:Y:S01]  /*9bc0*/  FMUL.FTZ R117, R117, R45.reuse ;  /* 0x0000002d75757220 */ /* 0x080fe20000410000 */
[----:B------:R3:W-:Y:S01]  /*9bd0*/  MUFU.EX2 R187, R5 ;  /* 0x0000000500bb7308 */ /* 0x0007e20000000800 */
[----:B------:R-:W-:Y:S01]  /*9be0*/  FMUL.FTZ R120, R120, R45 ;  /* 0x0000002d78787220 */ /* 0x000fe20000410000 */
[-C--:B-----5:R-:W-:Y:S01]  /*9bf0*/  FMUL.FTZ R90, R90, R46.reuse ;  /* 0x0000002e5a5a7220 */ /* 0x0a0fe20000410000 */
[----:B------:R-:W-:Y:S01]  /*9c00*/  FADD.FTZ R15, R71, -R9 ;  /* 0x80000009470f7221 */ /* 0x000fe20000010000 */
[----:B------:R-:W-:Y:S01]  /*9c10*/  FSEL R9, R211, RZ, P2 ;  /* 0x000000ffd3097208 */ /* 0x000fe20001000000 */
[----:B------:R-:W-:Y:S01]  /*9c20*/  MUFU.EX2 R182, R11 ;  /* 0x0000000b00b67308 */ /* 0x000fe20000000800 */
[-C--:B------:R-:W-:Y:S01]  /*9c30*/  FMUL.FTZ R91, R91, R46.reuse ;  /* 0x0000002e5b5b7220 */ /* 0x080fe20000410000 */
[----:B--2---:R-:W-:Y:S01]  /*9c40*/  FMUL.FTZ R10, R15, UR6 ;  /* 0x000000060f0a7c20 */ /* 0x004fe20008410000 */
[-C--:B------:R-:W-:Y:S01]  /*9c50*/  FMUL.FTZ R106, R106, R46.reuse ;  /* 0x0000002e6a6a7220 */ /* 0x080fe20000410000 */
[----:B------:R-:W-:Y:S01]  /*9c60*/  FADD.FTZ R9, R70, -R9 ;  /* 0x8000000946097221 */ /* 0x000fe20000010000 */
[----:B----4-:R-:W-:Y:S01]  /*9c70*/  F2FP.F16.F32.PACK_AB R4, R222, R219 ;  /* 0x000000dbde04723e */ /* 0x010fe200000000ff */
[----:B------:R-:W2:Y:S01]  /*9c80*/  MUFU.EX2 R44, R10 ;  /* 0x0000000a002c7308 */ /* 0x000ea20000000800 */
[-C--:B------:R-:W-:Y:S01]  /*9c90*/  FMUL.FTZ R107, R107, R46.reuse ;  /* 0x0000002e6b6b7220 */ /* 0x080fe20000410000 */
[----:B------:R-:W-:Y:S01]  /*9ca0*/  FMUL.FTZ R9, R9, UR6 ;  /* 0x0000000609097c20 */ /* 0x000fe20008410000 */
[----:B---3--:R-:W-:Y:S01]  /*9cb0*/  F2FP.F16.F32.PACK_AB R5, R216, R213 ;  /* 0x000000d5d805723e */ /* 0x008fe200000000ff */
[-C--:B------:R-:W-:Y:S01]  /*9cc0*/  FMUL.FTZ R86, R86, R46.reuse ;  /* 0x0000002e56567220 */ /* 0x080fe20000410000 */
[-C--:B------:R-:W-:Y:S01]  /*9cd0*/  FMUL.FTZ R87, R87, R46.reuse ;  /* 0x0000002e57577220 */ /* 0x080fe20000410000 */
[----:B------:R-:W3:Y:S01]  /*9ce0*/  MUFU.EX2 R15, R9 ;  /* 0x00000009000f7308 */ /* 0x000ee20000000800 */
        /* <DEDUP_REMOVED lines=16> */
[-C--:B--2---:R-:W-:Y:S01]  /*9df0*/  FMUL.FTZ R80, R80, R44.reuse ;  /* 0x0000002c50507220 */ /* 0x084fe20000410000 */
[-C--:B------:R-:W-:Y:S01]  /*9e00*/  FMUL.FTZ R81, R81, R44.reuse ;  /* 0x0000002c51517220 */ /* 0x080fe20000410000 */
[-C--:B---3--:R-:W-:Y:S01]  /*9e10*/  FMUL.FTZ R82, R82, R15.reuse ;  /* 0x0000000f52527220 */ /* 0x088fe20000410000 */
[-C--:B------:R-:W-:Y:S01]  /*9e20*/  FMUL.FTZ R83, R83, R15.reuse ;  /* 0x0000000f53537220 */ /* 0x080fe20000410000 */
[-C--:B------:R-:W-:Y:S01]  /*9e30*/  FMUL.FTZ R92, R92, R44.reuse ;  /* 0x0000002c5c5c7220 */ /* 0x080fe20000410000 */
[----:B------:R-:W-:Y:S01]  /*9e40*/  FMUL.FTZ R93, R93, R44 ;  /* 0x0000002c5d5d7220 */ /* 0x000fe20000410000 */
[----:B------:R-:W-:Y:S01]  /*9e50*/  FMUL.FTZ R94, R94, R15 ;  /* 0x0000000f5e5e7220 */ /* 0x000fe20000410000 */
[----:B-1----:R-:W-:Y:S01]  /*9e60*/  HMMA.16816.F32 R88, R4, R18, R104 ;  /* 0x000000120458723c */ /* 0x002fe20000001868 */
[----:B------:R-:W-:-:S02]  /*9e70*/  IMAD.MOV.U32 R107, RZ, RZ, R60 ;  /* 0x000000ffff6b7224 */ /* 0x000fc400078e003c */
        /* <DEDUP_REMOVED lines=16> */
[----:B------:R-:W-:Y:S01]  /*9f80*/  FMUL.FTZ R125, R125, R44 ;  /* 0x0000002c7d7d7220 */ /* 0x000fe20000410000 */
[-C--:B------:R-:W-:Y:S01]  /*9f90*/  FMUL.FTZ R126, R126, R15.reuse ;  /* 0x0000000f7e7e7220 */ /* 0x080fe20000410000 */
[----:B------:R-:W-:Y:S01]  /*9fa0*/  FMUL.FTZ R127, R127, R15 ;  /* 0x0000000f7f7f7220 */ /* 0x000fe20000410000 */
[--C-:B------:R-:W-:Y:S01]  /*9fb0*/  FFMA.FTZ R10, R41, UR6, -R2.reuse ;  /* 0x00000006290a7c23 */ /* 0x100fe20008010802 */
[----:B------:R-:W-:Y:S01]  /*9fc0*/  FFMA.FTZ R9, R40, UR6, -R2 ;  /* 0x0000000628097c23 */ /* 0x000fe20008010802 */
[----:B------:R-:W-:Y:S01]  /*9fd0*/  IMAD.MOV.U32 R106, RZ, RZ, R57 ;  /* 0x000000ffff6a7224 */ /* 0x000fe200078e0039 */
[----:B------:R-:W-:Y:S01]  /*9fe0*/  HMMA.16816.F32 R116, R4, R24, R116 ;  /* 0x000000180474723c */ /* 0x000fe20000001874 */
[----:B------:R1:W-:Y:S01]  /*9ff0*/  MUFU.EX2 R177, R10 ;  /* 0x0000000a00b17308 */ /* 0x0003e20000000800 */
[----:B------:R-:W-:-:S02]  /*a000*/  IMAD.MOV.U32 R105, RZ, RZ, R56 ;  /* 0x000000ffff697224 */ /* 0x000fc400078e0038 */
[----:B------:R-:W-:Y:S01]  /*a010*/  FFMA.FTZ R11, R43, UR6, -R2 ;  /* 0x000000062b0b7c23 */ /* 0x000fe20008010802 */
[----:B------:R-:W-:Y:S01]  /*a020*/  IMAD.MOV.U32 R104, RZ, RZ, R55 ;  /* 0x000000ffff687224 */ /* 0x000fe200078e0037 */
[----:B------:R2:W3:Y:S01]  /*a030*/  MUFU.EX2 R171, R9 ;  /* 0x0000000900ab7308 */ /* 0x0004e20000000800 */
[----:B------:R-:W4:Y:S01]  /*a040*/  LDSM.16.MT88.4 R28, [R188+0x6800] ;  /* 0x00680000bc1c783b */ /* 0x000f220000004200 */
[-C--:B------:R-:W-:Y:S01]  /*a050*/  FMUL.FTZ R128, R128, R44.reuse ;  /* 0x0000002c80807220 */ /* 0x080fe20000410000 */
[C---:B------:R-:W-:Y:S01]  /*a060*/  HMMA.16816.F32 R76, R4.reuse, R26, R120 ;  /* 0x0000001a044c723c */ /* 0x040fe20000001878 */
[----:B------:R-:W-:Y:S01]  /*a070*/  IMAD.MOV.U32 R123, RZ, RZ, R54 ;  /* 0x000000ffff7b7224 */ /* 0x000fe200078e0036 */
[----:B------:R5:W-:Y:S01]  /*a080*/  MUFU.EX2 R175, R11 ;  /* 0x0000000b00af7308 */ /* 0x000be20000000800 */
[-C--:B------:R-:W-:Y:S01]  /*a090*/  FMUL.FTZ R129, R129, R44.reuse ;  /* 0x0000002c81817220 */ /* 0x080fe20000410000 */
[-C--:B------:R-:W-:Y:S01]  /*a0a0*/  FMUL.FTZ R130, R130, R15.reuse ;  /* 0x0000000f82827220 */ /* 0x080fe20000410000 */
[-C--:B------:R-:W-:Y:S01]  /*a0b0*/  FMUL.FTZ R131, R131, R15.reuse ;  /* 0x0000000f83837220 */ /* 0x080fe20000410000 */
[-C--:B------:R-:W-:Y:S01]  /*a0c0*/  FMUL.FTZ R140, R140, R44.reuse ;  /* 0x0000002c8c8c7220 */ /* 0x080fe20000410000 */
[----:B-1----:R-:W-:Y:S01]  /*a0d0*/  FFMA.FTZ R10, R47, UR6, -R2 ;  /* 0x000000062f0a7c23 */ /* 0x002fe20008010802 */
[----:B------:R-:W-:Y:S01]  /*a0e0*/  HMMA.16816.F32 R72, R4, R32, R132 ;  /* 0x000000200448723c */ /* 0x000fe20000001884 */
[----:B------:R-:W-:Y:S01]  /*a0f0*/  FMUL.FTZ R141, R141, R44 ;  /* 0x0000002c8d8d7220 */ /* 0x000fe20000410000 */
[-C--:B------:R-:W-:Y:S01]  /*a100*/  FMUL.FTZ R142, R142, R15.reuse ;  /* 0x0000000f8e8e7220 */ /* 0x080fe20000410000 */
[----:B--2---:R-:W-:Y:S01]  /*a110*/  FFMA.FTZ R9, R50, UR6, -R0 ;  /* 0x0000000632097c23 */ /* 0x004fe20008010800 */
[----:B------:R1:W2:Y:S01]  /*a120*/  MUFU.EX2 R178, R10 ;  /* 0x0000000a00b27308 */ /* 0x0002a20000000800 */
[----:B------:R-:W-:Y:S01]  /*a130*/  FMUL.FTZ R143, R143, R15 ;  /* 0x0000000f8f8f7220 */ /* 0x000fe20000410000 */
[----:B------:R-:W-:-:S02]  /*a140*/  IMAD.MOV.U32 R122, RZ, RZ, R105 ;  /* 0x000000ffff7a7224 */ /* 0x000fc400078e0069 */
[----:B------:R-:W-:Y:S01]  /*a150*/  HMMA.16816.F32 R60, R4, R34, R136 ;  /* 0x00000022043c723c */ /* 0x000fe20000001888 */
[----:B------:R-:W-:Y:S01]  /*a160*/  F2FP.F16.F32.PACK_AB R4, R186, R220 ;  /* 0x000000dcba04723e */ /* 0x000fe200000000ff */
[----:B------:R3:W-:Y:S01]  /*a170*/  MUFU.EX2 R167, R9 ;  /* 0x0000000900a77308 */ /* 0x0007e20000000800 */
[----:B------:R-:W-:Y:S01]  /*a180*/  F2FP.F16.F32.PACK_AB R5, R184, R185 ;  /* 0x000000b9b805723e */ /* 0x000fe200000000ff */
[----:B-----5:R-:W-:Y:S01]  /*a190*/  FFMA.FTZ R11, R149, UR6, -R3 ;  /* 0x00000006950b7c23 */ /* 0x020fe20008010803 */
[----:B------:R-:W-:Y:S01]  /*a1a0*/  F2FP.F16.F32.PACK_AB R6, R212, R187 ;  /* 0x000000bbd406723e */ /* 0x000fe200000000ff */
[----:B------:R-:W-:Y:S01]  /*a1b0*/  IMAD.MOV.U32 R121, RZ, RZ, R106 ;  /* 0x000000ffff797224 */ /* 0x000fe200078e006a */
[----:B------:R-:W-:Y:S01]  /*a1c0*/  F2FP.F16.F32.PACK_AB R7, R182, R183 ;  /* 0x000000b7b607723e */ /* 0x000fe200000000ff */
[----:B------:R-:W-:Y:S02]  /*a1d0*/  IMAD.MOV.U32 R120, RZ, RZ, R107 ;  /* 0x000000ffff787224 */ /* 0x000fe400078e006b */
[----:B-1----:R-:W-:-:S04]  /*a1e0*/  FFMA.FTZ R10, R51, UR6, -R0 ;  /* 0x00000006330a7c23 */ /* 0x002fc80008010800 */
[----:B------:R-:W-:Y:S01]  /*a1f0*/  HMMA.16816.F32 R68, R4, R20, R80 ;  /* 0x000000140444723c */ /* 0x000fe20000001850 */
[----:B------:R1:W5:Y:S01]  /*a200*/  MUFU.EX2 R169, R10 ;  /* 0x0000000a00a97308 */ /* 0x0003620000000800 */
[----:B---3--:R-:W-:-:S04]  /*a210*/  FFMA.FTZ R9, R160, UR6, -R0 ;  /* 0x00000006a0097c23 */ /* 0x008fc80008010800 */
[----:B------:R3:W-:Y:S02]  /*a220*/  MUFU.EX2 R170, R9 ;  /* 0x0000000900aa7308 */ /* 0x0007e40000000800 */
[----:B------:R-:W-:Y:S01]  /*a230*/  HMMA.16816.F32 R64, R4, R22, R92 ;  /* 0x000000160440723c */ /* 0x000fe2000000185c */
[----:B------:R-:W-:Y:S01]  /*a240*/  LDSM.16.MT88.4 R20, [R189+0x6800] ;  /* 0x00680000bd14783b */ /* 0x000fe20000004200 */
[----:B-1----:R-:W-:-:S06]  /*a250*/  FFMA.FTZ R10, R159, UR6, -R0 ;  /* 0x000000069f0a7c23 */ /* 0x002fcc0008010800 */
[----:B------:R-:W-:Y:S01]  /*a260*/  HMMA.16816.F32 R52, R4, R16, R96 ;  /* 0x000000100434723c */ /* 0x000fe20000001860 */
[----:B------:R1:W-:Y:S01]  /*a270*/  MUFU.EX2 R159, R11 ;  /* 0x0000000b009f7308 */ /* 0x0003e20000000800 */
[----:B---3--:R-:W-:-:S03]  /*a280*/  FFMA.FTZ R9, R153, UR6, -R8 ;  /* 0x0000000699097c23 */ /* 0x008fc60008010808 */
[----:B------:R3:W4:Y:S03]  /*a290*/  MUFU.EX2 R168, R10 ;  /* 0x0000000a00a87308 */ /* 0x0007260000000800 */
[C---:B------:R-:W-:Y:S01]  /*a2a0*/  HMMA.16816.F32 R36, R4.reuse, R18, R108 ;  /* 0x000000120424723c */ /* 0x040fe2000000186c */
[----:B------:R-:W-:Y:S01]  /*a2b0*/  LDSM.16.MT88.4 R16, [R192+0x6800] ;  /* 0x00680000c010783b */ /* 0x000fe20000004200 */
[----:B------:R2:W-:Y:S03]  /*a2c0*/  MUFU.EX2 R163, R9 ;  /* 0x0000000900a37308 */ /* 0x0005e60000000800 */
[----:B------:R-:W-:Y:S01]  /*a2d0*/  LDSM.16.MT88.4 R108, [R193+0x7800] ;  /* 0x00780000c16c783b */ /* 0x000fe20000004200 */
[----:B-1----:R-:W-:Y:S02]  /*a2e0*/  FFMA.FTZ R11, R156, UR6, -R2 ;  /* 0x000000069c0b7c23 */ /* 0x002fe40008010802 */
[----:B------:R-:W-:Y:S01]  /*a2f0*/  HMMA.16816.F32 R56, R4, R24, R112 ;  /* 0x000000180438723c */ /* 0x000fe20000001870 */
[----:B---3--:R-:W-:-:S04]  /*a300*/  FFMA.FTZ R10, R152, UR6, -R8 ;  /* 0x00000006980a7c23 */ /* 0x008fc80008010808 */
[----:B------:R1:W3:Y:S03]  /*a310*/  MUFU.EX2 R165, R10 ;  /* 0x0000000a00a57308 */ /* 0x0002e60000000800 */
[----:B------:R-:W-:Y:S01]  /*a320*/  HMMA.16816.F32 R40, R4, R26, R124 ;  /* 0x0000001a0428723c */ /* 0x000fe2000000187c */
[----:B------:R-:W3:Y:S01]  /*a330*/  LDSM.16.MT88.4 R24, [R193+0x6800] ;  /* 0x00680000c118783b */ /* 0x000ee20000004200 */
[----:B--2---:R-:W-:-:S03]  /*a340*/  FFMA.FTZ R9, R154, UR6, -R8 ;  /* 0x000000069a097c23 */ /* 0x004fc60008010808 */
[----:B------:R-:W-:Y:S01]  /*a350*/  LDSM.16.MT88.4 R124, [R189+0x7800] ;  /* 0x00780000bd7c783b */ /* 0x000fe20000004200 */
[----:B------:R2:W-:Y:S02]  /*a360*/  MUFU.EX2 R164, R9 ;  /* 0x0000000900a47308 */ /* 0x0005e40000000800 */
[----:B------:R-:W-:Y:S01]  /*a370*/  HMMA.16816.F32 R48, R4, R32, R128 ;  /* 0x000000200430723c */ /* 0x000fe20000001880 */
[----:B-1----:R-:W-:-:S07]  /*a380*/  FFMA.FTZ R10, R155, UR6, -R8 ;  /* 0x000000069b0a7c23 */ /* 0x002fce0008010808 */
[----:B------:R-:W-:Y:S01]  /*a390*/  HMMA.16816.F32 R32, R4, R34, R140 ;  /* 0x000000220420723c */ /* 0x000fe2000000188c */
[----:B------:R1:W-:Y:S01]  /*a3a0*/  MUFU.EX2 R166, R10 ;  /* 0x0000000a00a67308 */ /* 0x0003e20000000800 */
[----:B------:R-:W-:Y:S01]  /*a3b0*/  F2FP.F16.F32.PACK_AB R4, R171, R177 ;  /* 0x000000b1ab04723e */ /* 0x000fe200000000ff */
[--C-:B--2---:R-:W-:Y:S01]  /*a3c0*/  FFMA.FTZ R9, R148, UR6, -R3.reuse ;  /* 0x0000000694097c23 */ /* 0x104fe20008010803 */
[----:B------:R-:W-:Y:S02]  /*a3d0*/  F2FP.F16.F32.PACK_AB R6, R178, R175 ;  /* 0x000000afb206723e */ /* 0x000fe400000000ff */
[----:B-----5:R-:W-:Y:S01]  /*a3e0*/  F2FP.F16.F32.PACK_AB R5, R169, R167 ;  /* 0x000000a7a905723e */ /* 0x020fe200000000ff */
[----:B------:R2:W5:Y:S01]  /*a3f0*/  MUFU.EX2 R160, R9 ;  /* 0x0000000900a07308 */ /* 0x0005620000000800 */
[----:B----4-:R-:W-:Y:S01]  /*a400*/  F2FP.F16.F32.PACK_AB R7, R168, R170 ;  /* 0x000000aaa807723e */ /* 0x010fe200000000ff */
[----:B-1----:R-:W-:-:S06]  /*a410*/  FFMA.FTZ R10, R150, UR6, -R3 ;  /* 0x00000006960a7c23 */ /* 0x002fcc0008010803 */
[----:B------:R-:W-:Y:S01]  /*a420*/  HMMA.16816.F32 R84, R4, R28, R84 ;  /* 0x0000001c0454723c */ /* 0x000fe20000001854 */
[----:B------:R1:W-:Y:S01]  /*a430*/  MUFU.EX2 R162, R10 ;  /* 0x0000000a00a27308 */ /* 0x0003e20000000800 */
[----:B--2---:R-:W-:-:S06]  /*a440*/  FFMA.FTZ R9, R151, UR6, -R3 ;  /* 0x0000000697097c23 */ /* 0x004fcc0008010803 */
[C---:B------:R-:W-:Y:S01]  /*a450*/  HMMA.16816.F32 R96, R4.reuse, R30, R144 ;  /* 0x0000001e0460723c */ /* 0x040fe20000001890 */
[----:B------:R2:W4:Y:S07]  /*a460*/  MUFU.EX2 R161, R9 ;  /* 0x0000000900a17308 */ /* 0x00052e0000000800 */
[C---:B---3--:R-:W-:Y:S01]  /*a470*/  HMMA.16816.F32 R92, R4.reuse, R24, R100 ;  /* 0x00000018045c723c */ /* 0x048fe20000001864 */
[--C-:B-1----:R-:W-:Y:S02]  /*a480*/  FFMA.FTZ R10, R158, UR6, -R2.reuse ;  /* 0x000000069e0a7c23 */ /* 0x102fe40008010802 */
[----:B------:R1:W-:Y:S04]  /*a490*/  MUFU.EX2 R158, R11 ;  /* 0x0000000b009e7308 */ /* 0x0003e80000000800 */
[----:B------:R3:W-:Y:S01]  /*a4a0*/  MUFU.EX2 R155, R10 ;  /* 0x0000000a009b7308 */ /* 0x0007e20000000800 */
[----:B------:R-:W-:Y:S01]  /*a4b0*/  HMMA.16816.F32 R88, R4, R26, R88 ;  /* 0x0000001a0458723c */ /* 0x000fe20000001858 */
[----:B--2---:R-:W-:-:S04]  /*a4c0*/  FFMA.FTZ R9, R157, UR6, -R2 ;  /* 0x000000069d097c23 */ /* 0x004fc80008010802 */
[----:B------:R2:W4:Y:S03]  /*a4d0*/  MUFU.EX2 R156, R9 ;  /* 0x00000009009c7308 */ /* 0x0005260000000800 */
[----:B------:R-:W-:Y:S01]  /*a4e0*/  HMMA.16816.F32 R80, R4, R20, R116 ;  /* 0x000000140450723c */ /* 0x000fe20000001874 */
[--C-:B-1----:R-:W-:Y:S01]  /*a4f0*/  FFMA.FTZ R11, R243, UR6, -R0.reuse ;  /* 0x00000006f30b7c23 */ /* 0x102fe20008010800 */
[----:B---3--:R-:W-:-:S03]  /*a500*/  FFMA.FTZ R10, R242, UR6, -R0 ;  /* 0x00000006f20a7c23 */ /* 0x008fc60008010800 */
[----:B------:R1:W-:Y:S03]  /*a510*/  MUFU.EX2 R154, R11 ;  /* 0x0000000b009a7308 */ /* 0x0003e60000000800 */
[----:B------:R-:W-:Y:S01]  /*a520*/  HMMA.16816.F32 R76, R4, R22, R76 ;  /* 0x00000016044c723c */ /* 0x000fe2000000184c */
[----:B------:R3:W-:Y:S01]  /*a530*/  MUFU.EX2 R152, R10 ;  /* 0x0000000a00987308 */ /* 0x0007e20000000800 */
[----:B--2---:R-:W-:-:S04]  /*a540*/  FFMA.FTZ R9, R181, UR6, -R2 ;  /* 0x00000006b5097c23 */ /* 0x004fc80008010802 */
[----:B------:R2:W4:Y:S02]  /*a550*/  MUFU.EX2 R157, R9 ;  /* 0x00000009009d7308 */ /* 0x0005240000000800 */
[----:B------:R-:W-:Y:S01]  /*a560*/  HMMA.16816.F32 R72, R4, R16, R72 ;  /* 0x000000100448723c */ /* 0x000fe20000001848 */
[----:B-1----:R-:W-:-:S07]  /*a570*/  FFMA.FTZ R11, R179, UR6, -R3 ;  /* 0x00000006b30b7c23 */ /* 0x002fce0008010803 */
[----:B------:R-:W-:Y:S01]  /*a580*/  HMMA.16816.F32 R60, R4, R18, R60 ;  /* 0x00000012043c723c */ /* 0x000fe2000000183c */
[----:B------:R-:W-:Y:S01]  /*a590*/  F2FP.F16.F32.PACK_AB R4, R165, R163 ;  /* 0x000000a3a504723e */ /* 0x000fe200000000ff */
[--C-:B---3--:R-:W-:Y:S01]  /*a5a0*/  FFMA.FTZ R10, R174, UR6, -R0.reuse ;  /* 0x00000006ae0a7c23 */ /* 0x108fe20008010800 */
[----:B-----5:R-:W-:Y:S01]  /*a5b0*/  F2FP.F16.F32.PACK_AB R5, R159, R160 ;  /* 0x000000a09f05723e */ /* 0x020fe200000000ff */
[----:B------:R-:W-:Y:S01]  /*a5c0*/  MUFU.EX2 R47, R11 ;  /* 0x0000000b002f7308 */ /* 0x000fe20000000800 */
[----:B------:R-:W-:Y:S01]  /*a5d0*/  F2FP.F16.F32.PACK_AB R6, R166, R164 ;  /* 0x000000a4a606723e */ /* 0x000fe200000000ff */
[----:B--2---:R-:W-:Y:S01]  /*a5e0*/  FFMA.FTZ R9, R176, UR6, -R0 ;  /* 0x00000006b0097c23 */ /* 0x004fe20008010800 */
[----:B----4-:R-:W-:Y:S01]  /*a5f0*/  F2FP.F16.F32.PACK_AB R7, R161, R162 ;  /* 0x000000a2a107723e */ /* 0x010fe200000000ff */
[----:B------:R1:W-:Y:S04]  /*a600*/  MUFU.EX2 R151, R10 ;  /* 0x0000000a00977308 */ /* 0x0003e80000000800 */
[----:B------:R2:W3:Y:S02]  /*a610*/  MUFU.EX2 R153, R9 ;  /* 0x0000000900997308 */ /* 0x0004e40000000800 */
[C---:B------:R-:W-:Y:S08]  /*a620*/  HMMA.16816.F32 R68, R4.reuse, R28, R68 ;  /* 0x0000001c0444723c */ /* 0x040ff00000001844 */
[----:B------:R-:W-:Y:S01]  /*a630*/  HMMA.16816.F32 R64, R4, R30, R64 ;  /* 0x0000001e0440723c */ /* 0x000fe20000001840 */
[----:B------:R-:W4:Y:S01]  /*a640*/  LDSM.16.MT88.4 R28, [R188+0x7000] ;  /* 0x00700000bc1c783b */ /* 0x000f220000004200 */
[--C-:B-1----:R-:W-:Y:S01]  /*a650*/  FFMA.FTZ R10, R228, UR6, -R8.reuse ;  /* 0x00000006e40a7c23 */ /* 0x102fe20008010808 */
[----:B--2---:R-:W-:-:S03]  /*a660*/  FFMA.FTZ R9, R229, UR6, -R8 ;  /* 0x00000006e5097c23 */ /* 0x004fc60008010808 */
[----:B------:R1:W-:Y:S02]  /*a670*/  MUFU.EX2 R149, R10 ;  /* 0x0000000a00957308 */ /* 0x0003e40000000800 */
[C---:B------:R-:W-:Y:S02]  /*a680*/  HMMA.16816.F32 R52, R4.reuse, R24, R52 ;  /* 0x000000180434723c */ /* 0x040fe40000001834 */
[----:B------:R2:W5:Y:S06]  /*a690*/  MUFU.EX2 R147, R9 ;  /* 0x0000000900937308 */ /* 0x00056c0000000800 */
[----:B------:R-:W-:Y:S01]  /*a6a0*/  HMMA.16816.F32 R36, R4, R26, R36 ;  /* 0x0000001a0424723c */ /* 0x000fe20000001824 */
[----:B------:R-:W5:Y:S01]  /*a6b0*/  LDSM.16.MT88.4 R24, [R193+0x7000] ;  /* 0x00700000c118783b */ /* 0x000f620000004200 */
[----:B-1----:R-:W-:-:S06]  /*a6c0*/  FFMA.FTZ R10, R230, UR6, -R8 ;  /* 0x00000006e60a7c23 */ /* 0x002fcc0008010808 */
        /* <DEDUP_REMOVED lines=14> */
[----:B------:R-:W-:Y:S02]  /*a7b0*/  F2FP.F16.F32.PACK_AB R6, R157, R155 ;  /* 0x0000009b9d06723e */ /* 0x000fe400000000ff */
[----:B------:R-:W-:-:S02]  /*a7c0*/  F2FP.F16.F32.PACK_AB R5, R152, R154 ;  /* 0x0000009a9805723e */ /* 0x000fc400000000ff */
[----:B---3--:R-:W-:Y:S01]  /*a7d0*/  F2FP.F16.F32.PACK_AB R7, R151, R153 ;  /* 0x000000999707723e */ /* 0x008fe200000000ff */
[----:B-1----:R-:W-:Y:S01]  /*a7e0*/  FFMA.FTZ R10, R231, UR6, -R2 ;  /* 0x00000006e70a7c23 */ /* 0x002fe20008010802 */
[----:B----4-:R-:W-:Y:S01]  /*a7f0*/  FFMA.FTZ R9, R123, UR6, -R3 ;  /* 0x000000067b097c23 */ /* 0x010fe20008010803 */
[----:B------:R-:W-:-:S04]  /*a800*/  IMAD.MOV.U32 R123, RZ, RZ, R104 ;  /* 0x000000ffff7b7224 */ /* 0x000fc800078e0068 */
[C---:B------:R-:W-:Y:S01]  /*a810*/  HMMA.16816.F32 R84, R4.reuse, R28, R84 ;  /* 0x0000001c0454723c */ /* 0x040fe20000001854 */
[----:B------:R1:W3:Y:S07]  /*a820*/  MUFU.EX2 R145, R9 ;  /* 0x0000000900917308 */ /* 0x0002ee0000000800 */
[C---:B------:R-:W-:Y:S08]  /*a830*/  HMMA.16816.F32 R96, R4.reuse, R30, R96 ;  /* 0x0000001e0460723c */ /* 0x040ff00000001860 */
[C---:B-----5:R-:W-:Y:S01]  /*a840*/  HMMA.16816.F32 R100, R4.reuse, R24, R92 ;  /* 0x000000180464723c */ /* 0x060fe2000000185c */
[----:B-1----:R-:W-:Y:S01]  /*a850*/  FFMA.FTZ R9, R233, UR6, -R2 ;  /* 0x00000006e9097c23 */ /* 0x002fe20008010802 */
[----:B------:R-:W1:Y:S06]  /*a860*/  LDSM.16.MT88.4 R92, [R188+0x7800] ;  /* 0x00780000bc5c783b */ /* 0x000e6c0000004200 */
        /* <DEDUP_REMOVED lines=15> */
[C---:B------:R-:W-:Y:S01]  /*a960*/  HMMA.16816.F32 R52, R4.reuse, R24, R52 ;  /* 0x000000180434723c */ /* 0x040fe20000001834 */
[----:B------:R2:W-:Y:S01]  /*a970*/  MUFU.EX2 R28, R9 ;  /* 0x00000009001c7308 */ /* 0x0005e20000000800 */
[--C-:B---3--:R-:W-:Y:S01]  /*a980*/  FFMA.FTZ R10, R226, UR6, -R0.reuse ;  /* 0x00000006e20a7c23 */ /* 0x108fe20008010800 */
[----:B----4-:R-:W-:Y:S02]  /*a990*/  F2FP.F16.F32.PACK_AB R136, R31, R30 ;  /* 0x0000001e1f88723e */ /* 0x010fe400000000ff */
[----:B------:R3:W4:Y:S03]  /*a9a0*/  MUFU.EX2 R29, R2 ;  /* 0x00000002001d7308 */ /* 0x0007260000000800 */
[----:B------:R-:W-:Y:S01]  /*a9b0*/  HMMA.16816.F32 R36, R4, R26, R36 ;  /* 0x0000001a0424723c */ /* 0x000fe20000001824 */
[----:B------:R-:W-:Y:S01]  /*a9c0*/  MUFU.EX2 R27, R10 ;  /* 0x0000000a001b7308 */ /* 0x000fe20000000800 */
[----:B--2---:R-:W-:-:S06]  /*a9d0*/  FFMA.FTZ R9, R225, UR6, -R0 ;  /* 0x00000006e1097c23 */ /* 0x004fcc0008010800 */
[----:B------:R-:W-:Y:S01]  /*a9e0*/  HMMA.16816.F32 R56, R4, R20, R56 ;  /* 0x000000140438723c */ /* 0x000fe20000001838 */
[--C-:B---3--:R-:W-:Y:S01]  /*a9f0*/  FFMA.FTZ R2, R221, UR6, -R0.reuse ;  /* 0x00000006dd027c23 */ /* 0x108fe20008010800 */
[----:B------:R-:W-:Y:S01]  /*aa00*/  FFMA.FTZ R0, R217, UR6, -R0 ;  /* 0x00000006d9007c23 */ /* 0x000fe20008010800 */
[----:B------:R-:W2:Y:S01]  /*aa10*/  MUFU.EX2 R25, R9 ;  /* 0x0000000900197308 */ /* 0x000ea20000000800 */
[----:B----4-:R-:W-:-:S04]  /*aa20*/  F2FP.F16.F32.PACK_AB R138, R29, R28 ;  /* 0x0000001c1d8a723e */ /* 0x010fc800000000ff */
[C---:B------:R-:W-:Y:S01]  /*aa30*/  HMMA.16816.F32 R40, R4.reuse, R22, R40 ;  /* 0x000000160428723c */ /* 0x040fe20000001828 */
[----:B------:R3:W-:Y:S04]  /*aa40*/  MUFU.EX2 R26, R2 ;  /* 0x00000002001a7308 */ /* 0x0007e80000000800 */
[----:B------:R4:W5:Y:S03]  /*aa50*/  MUFU.EX2 R24, R0 ;  /* 0x0000000000187308 */ /* 0x0009660000000800 */
[----:B------:R-:W-:Y:S01]  /*aa60*/  HMMA.16816.F32 R48, R4, R16, R48 ;  /* 0x000000100430723c */ /* 0x000fe20000001830 */
[----:B--2---:R-:W-:Y:S01]  /*aa70*/  F2FP.F16.F32.PACK_AB R137, R25, R27 ;  /* 0x0000001b1989723e */ /* 0x004fe200000000ff */
[----:B---3--:R-:W-:-:S06]  /*aa80*/  FFMA.FTZ R2, R240, UR6, -R8 ;  /* 0x00000006f0027c23 */ /* 0x008fcc0008010808 */
[----:B------:R-:W-:Y:S01]  /*aa90*/  HMMA.16816.F32 R32, R4, R18, R32 ;  /* 0x000000120420723c */ /* 0x000fe20000001820 */
[--C-:B------:R-:W-:Y:S01]  /*aaa0*/  FFMA.FTZ R4, R237, UR6, -R8.reuse ;  /* 0x00000006ed047c23 */ /* 0x100fe20008010808 */
[----:B------:R-:W2:Y:S01]  /*aab0*/  LDSM.16.MT88.4 R16, [R192+0x7800] ;  /* 0x00780000c010783b */ /* 0x000ea20000004200 */
[----:B----4-:R-:W-:Y:S01]  /*aac0*/  FFMA.FTZ R0, R238, UR6, -R8 ;  /* 0x00000006ee007c23 */ /* 0x010fe20008010808 */
[----:B------:R3:W-:Y:S01]  /*aad0*/  MUFU.EX2 R10, R2 ;  /* 0x00000002000a7308 */ /* 0x0007e20000000800 */
[----:B-----5:R-:W-:-:S03]  /*aae0*/  F2FP.F16.F32.PACK_AB R139, R24, R26 ;  /* 0x0000001a188b723e */ /* 0x020fc600000000ff */
[----:B------:R4:W5:Y:S04]  /*aaf0*/  MUFU.EX2 R21, R0 ;  /* 0x0000000000157308 */ /* 0x0009680000000800 */
[----:B------:R5:W-:Y:S01]  /*ab00*/  MUFU.EX2 R22, R4 ;  /* 0x0000000400167308 */ /* 0x000be20000000800 */
[----:B-1----:R-:W-:Y:S01]  /*ab10*/  HMMA.16816.F32 R88, R136, R94, R96 ;  /* 0x0000005e8858723c */ /* 0x002fe20000001860 */
[----:B---3--:R-:W-:-:S07]  /*ab20*/  FFMA.FTZ R2, R239, UR6, -R8 ;  /* 0x00000006ef027c23 */ /* 0x008fce0008010808 */
[C---:B------:R-:W-:Y:S01]  /*ab30*/  HMMA.16816.F32 R116, R136.reuse, R124, R80 ;  /* 0x0000007c8874723c */ /* 0x040fe20000001850 */
[----:B----4-:R-:W-:Y:S01]  /*ab40*/  FFMA.FTZ R0, R120, UR6, -R3 ;  /* 0x0000000678007c23 */ /* 0x010fe20008010803 */
[----:B------:R1:W3:Y:S01]  /*ab50*/  MUFU.EX2 R23, R2 ;  /* 0x0000000200177308 */ /* 0x0002e20000000800 */
[----:B-----5:R-:W-:Y:S01]  /*ab60*/  F2FP.F16.F32.PACK_AB R140, R21, R10 ;  /* 0x0000000a158c723e */ /* 0x020fe200000000ff */
[----:B------:R-:W-:Y:S02]  /*ab70*/  FFMA.FTZ R4, R251, R15, R185 ;  /* 0x0000000ffb047223 */ /* 0x000fe400000100b9 */
[----:B------:R4:W-:Y:S02]  /*ab80*/  MUFU.EX2 R8, R0 ;  /* 0x0000000000087308 */ /* 0x0009e40000000800 */
[----:B------:R-:W-:Y:S01]  /*ab90*/  HMMA.16816.F32 R84, R136, R92, R84 ;  /* 0x0000005c8854723c */ /* 0x000fe20000001854 */
[----:B------:R-:W-:Y:S01]  /*aba0*/  FADD.FTZ R4, R184, R4 ;  /* 0x00000004b8047221 */ /* 0x000fe20000010000 */
[----:B-1----:R-:W-:Y:S01]  /*abb0*/  FFMA.FTZ R2, R121, UR6, -R3 ;  /* 0x0000000679027c23 */ /* 0x002fe20008010803 */
[----:B---3--:R-:W-:-:S05]  /*abc0*/  F2FP.F16.F32.PACK_AB R142, R23, R22 ;  /* 0x00000016178e723e */ /* 0x008fca00000000ff */
[C---:B------:R-:W-:Y:S01]  /*abd0*/  HMMA.16816.F32 R100, R136.reuse, R108, R100 ;  /* 0x0000006c8864723c */ /* 0x040fe20000001864 */
[--C-:B----4-:R-:W-:Y:S01]  /*abe0*/  FFMA.FTZ R0, R122, UR6, -R3.reuse ;  /* 0x000000067a007c23 */ /* 0x110fe20008010803 */
[----:B------:R-:W-:Y:S01]  /*abf0*/  FFMA.FTZ R3, R123, UR6, -R3 ;  /* 0x000000067b037c23 */ /* 0x000fe20008010803 */
[----:B------:R1:W3:Y:S04]  /*ac00*/  MUFU.EX2 R9, R2 ;  /* 0x0000000200097308 */ /* 0x0002e80000000800 */
[----:B------:R4:W-:Y:S01]  /*ac10*/  MUFU.EX2 R20, R3 ;  /* 0x0000000300147308 */ /* 0x0009e20000000800 */
[C---:B------:R-:W-:Y:S03]  /*ac20*/  HMMA.16816.F32 R104, R136.reuse, R110, R104 ;  /* 0x0000006e8868723c */ /* 0x040fe60000001868 */
[----:B------:R5:W5:Y:S05]  /*ac30*/  MUFU.EX2 R11, R0 ;  /* 0x00000000000b7308 */ /* 0x000b6a0000000800 */
[----:B------:R-:W-:Y:S01]  /*ac40*/  HMMA.16816.F32 R120, R136, R126, R76 ;  /* 0x0000007e8878723c */ /* 0x000fe2000000184c */
[----:B-1----:R-:W-:Y:S01]  /*ac50*/  FFMA.FTZ R2, R249, R45, R219 ;  /* 0x0000002df9027223 */ /* 0x002fe200000100db */
[----:B---3--:R-:W-:Y:S01]  /*ac60*/  F2FP.F16.F32.PACK_AB R141, R9, R8 ;  /* 0x00000008098d723e */ /* 0x008fe200000000ff */
[----:B----4-:R-:W-:-:S02]  /*ac70*/  FFMA.FTZ R3, R250, R44, R220 ;  /* 0x0000002cfa037223 */ /* 0x010fc400000100dc */
[----:B------:R-:W-:-:S03]  /*ac80*/  FADD.FTZ R2, R222, R2 ;  /* 0x00000002de027221 */ /* 0x000fc60000010000 */
[C---:B--2---:R-:W-:Y:S01]  /*ac90*/  HMMA.16816.F32 R132, R136.reuse, R16, R72 ;  /* 0x000000108884723c */ /* 0x044fe20000001848 */
[----:B-----5:R-:W-:Y:S01]  /*aca0*/  FFMA.FTZ R0, R248, R46, R213 ;  /* 0x0000002ef8007223 */ /* 0x020fe200000100d5 */
[----:B------:R-:W-:Y:S01]  /*acb0*/  FADD.FTZ R3, R186, R3 ;  /* 0x00000003ba037221 */ /* 0x000fe20000010000 */
[----:B------:R-:W-:Y:S01]  /*acc0*/  FADD.FTZ R2, R223, R2 ;  /* 0x00000002df027221 */ /* 0x000fe20000010000 */
[----:B------:R-:W-:Y:S01]  /*acd0*/  F2FP.F16.F32.PACK_AB R143, R20, R11 ;  /* 0x0000000b148f723e */ /* 0x000fe200000000ff */
        /* <DEDUP_REMOVED lines=62> */
[----:B------:R-:W-:Y:S01]  /*b0c0*/  HMMA.16816.F32 R112, R140, R124, R56 ;  /* 0x0000007c8c70723c */ /* 0x000fe20000001838 */
[----:B------:R-:W-:Y:S02]  /*b0d0*/  IMAD.MOV.U32 R70, RZ, RZ, R211 ;  /* 0x000000ffff467224 */ /* 0x000fe400078e00d3 */
[----:B------:R-:W-:-:S05]  /*b0e0*/  IMAD.MOV.U32 R71, RZ, RZ, R232 ;  /* 0x000000ffff477224 */ /* 0x000fca00078e00e8 */
[C---:B------:R-:W-:Y:S08]  /*b0f0*/  HMMA.16816.F32 R92, R140.reuse, R94, R64 ;  /* 0x0000005e8c5c723c */ /* 0x040ff00000001840 */
[C---:B------:R-:W-:Y:S08]  /*b100*/  HMMA.16816.F32 R108, R140.reuse, R110, R36 ;  /* 0x0000006e8c6c723c */ /* 0x040ff00000001824 */
[C---:B------:R-:W-:Y:S08]  /*b110*/  HMMA.16816.F32 R124, R140.reuse, R126, R40 ;  /* 0x0000007e8c7c723c */ /* 0x040ff00000001828 */
[C---:B------:R-:W-:Y:S08]  /*b120*/  HMMA.16816.F32 R128, R140.reuse, R16, R48 ;  /* 0x000000108c80723c */ /* 0x040ff00000001830 */
[----:B------:R-:W-:Y:S01]  /*b130*/  HMMA.16816.F32 R140, R140, R18, R32 ;  /* 0x000000128c8c723c */ /* 0x000fe20000001820 */
[----:B------:R-:W-:-:S04]  /*b140*/  NOP ;  /* 0x0000000000007918 */ /* 0x000fc80000000000 */
[----:B------:R-:W-:-:S15]  /*b150*/  @!P1 BRA `(.L_x_2444) ;  /* 0x0000004000149947 */ /* 0x000fde0003800000 */
[----:B------:R-:W2:Y:S01]  /*b160*/  LDL R243, [R1+0x10] ;  /* 0x0000100001f37983 */ /* 0x000ea20000100800 */
[----:B------:R-:W-:-:S04]  /*b170*/  DEPBAR.LE SB0, 0x0 ;  /* 0x000080000000791a */ /* 0x000fc80000000000 */
[----:B------:R-:W-:Y:S06]  /*b180*/  BAR.SYNC.DEFER_BLOCKING 0x0 ;  /* 0x0000000000007b1d */ /* 0x000fec0000010000 */
[----:B------:R-:W3:Y:S04]  /*b190*/  LDL R242, [R1] ;  /* 0x0000000001f27983 */ /* 0x000ee80000100800 */
[----:B------:R-:W-:Y:S01]  /*b1a0*/  @P0 STS.128 [R208+0x6000], RZ ;  /* 0x006000ffd0000388 */ /* 0x000fe20000000c00 */
[----:B--2---:R-:W-:-:S04]  /*b1b0*/  VIADD R233, R243, 0xfffffffd ;  /* 0xfffffffdf3e97836 */ /* 0x004fc80000000000 */
[----:B------:R-:W-:-:S04]  /*b1c0*/  IMAD.WIDE.U32 R4, R233, R172, RZ ;  /* 0x000000ace9047225 */ /* 0x000fc800078e00ff */
[----:B------:R-:W-:Y:S02]  /*b1d0*/  IMAD R0, R233, R173, R5 ;  /* 0x000000ade9007224 */ /* 0x000fe400078e0205 */
[----:B------:R-:W-:-:S03]  /*b1e0*/  IMAD.SHL.U32 R2, R4, 0x40, RZ ;  /* 0x0000004004027824 */ /* 0x000fc600078e00ff */
[----:B------:R-:W-:Y:S02]  /*b1f0*/  SHF.L.U64.HI R3, R4, 0x6, R0 ;  /* 0x0000000604037819 */ /* 0x000fe40000010200 */
[CC--:B------:R-:W-:Y:S02]  /*b200*/  @!P0 LEA R0, P2, R172.reuse, R2.reuse, 0x4 ;  /* 0x00000002ac008211 */ /* 0x0c0fe400078420ff */
[C---:B------:R-:W-:Y:S02]  /*b210*/  @!P0 LEA R4, P1, R172.reuse, R2, 0x5 ;  /* 0x00000002ac048211 */ /* 0x040fe400078228ff */
[----:B------:R-:W-:Y:S02]  /*b220*/  @!P0 LEA.HI.X R5, R172, R3, R173, 0x4, P2 ;  /* 0x00000003ac058211 */ /* 0x000fe400010f24ad */
[-C--:B------:R-:W-:Y:S02]  /*b230*/  @!P0 LEA R8, P2, R0, R247.reuse, 0x1 ;  /* 0x000000f700088211 */ /* 0x080fe400078408ff */
[----:B------:R-:W-:-:S02]  /*b240*/  @!P0 LEA R10, P3, R2, R247, 0x1 ;  /* 0x000000f7020a8211 */ /* 0x000fc400078608ff */
[----:B------:R-:W-:Y:S02]  /*b250*/  @!P0 LEA.HI.X R7, R172, R3, R173, 0x5, P1 ;  /* 0x00000003ac078211 */ /* 0x000fe400008f2cad */
        /* <DEDUP_REMOVED lines=30> */
[----:B------:R-:W-:Y:S04]  /*b440*/  LDSM.16.M88.4 R28, [R199] ;  /* 0x00000000c71c783b */ /* 0x000fe80000000200 */
[----:B------:R-:W-:Y:S04]  /*b450*/  LDSM.16.M88.4 R44, [R195+0x4000] ;  /* 0x00400000c32c783b */ /* 0x000fe80000000200 */
[----:B------:R-:W-:Y:S04]  /*b460*/  LDSM.16.M88.4 R24, [R199+0x2000] ;  /* 0x00200000c718783b */ /* 0x000fe80000000200 */
[----:B------:R-:W4:Y:S04]  /*b470*/  LDSM.16.M88.4 R40, [R191+UR5+0x4800] ;  /* 0x00480005bf28783b */ /* 0x000f280008000200 */
[----:B-1----:R-:W1:Y:S04]  /*b480*/  LDSM.16.M88.4 R4, [R196+0x2000] ;  /* 0x00200000c404783b */ /* 0x002e680000000200 */
[----:B------:R-:W5:Y:S04]  /*b490*/  LDSM.16.M88.4 R52, [R191+UR5+0x5000] ;  /* 0x00500005bf34783b */ /* 0x000f680008000200 */
[----:B------:R-:W3:Y:S04]  /*b4a0*/  LDSM.16.M88.4 R48, [R191+UR5+0x5800] ;  /* 0x00580005bf30783b */ /* 0x000ee80008000200 */
[----:B------:R-:W-:Y:S04]  /*b4b0*/  LDSM.16.M88.4 R72, [R190+0x4000] ;  /* 0x00400000be48783b */ /* 0x000fe80000000200 */
[----:B------:R-:W3:Y:S01]  /*b4c0*/  LDSM.16.M88.4 R20, [R197] ;  /* 0x00000000c514783b */ /* 0x000ee20000000200 */
[C---:B--2---:R-:W-:Y:S03]  /*b4d0*/  HMMA.16816.F32 R8, R32.reuse, R36, RZ ;  /* 0x000000242008723c */ /* 0x044fe600000018ff */
[----:B------:R-:W2:Y:S04]  /*b4e0*/  LDSM.16.M88.4 R16, [R197+0x2000] ;  /* 0x00200000c510783b */ /* 0x000ea80000000200 */
[----:B------:R-:W2:Y:S01]  /*b4f0*/  LDSM.16.M88.4 R64, [R195+0x4800] ;  /* 0x00480000c340783b */ /* 0x000ea20000000200 */
[C---:B------:R-:W-:Y:S03]  /*b500*/  HMMA.16816.F32 R220, R32.reuse, R38, RZ ;  /* 0x0000002620dc723c */ /* 0x040fe600000018ff */
[----:B------:R-:W2:Y:S04]  /*b510*/  LDSM.16.M88.4 R60, [R195+0x5000] ;  /* 0x00500000c33c783b */ /* 0x000ea80000000200 */
[----:B------:R-:W2:Y:S01]  /*b520*/  LDSM.16.M88.4 R56, [R195+0x5800] ;  /* 0x00580000c338783b */ /* 0x000ea20000000200 */
[----:B----4-:R-:W-:Y:S03]  /*b530*/  HMMA.16816.F32 R180, R32, R40, RZ ;  /* 0x0000002820b4723c */ /* 0x010fe600000018ff */
[----:B------:R-:W0:Y:S05]  /*b540*/  LDGDEPBAR ;  /* 0x00000000000079af */ /* 0x000e2a0000000000 */
[----:B-1----:R-:W-:Y:S08]  /*b550*/  HMMA.16816.F32 R68, R4, R36, RZ ;  /* 0x000000240444723c */ /* 0x002ff000000018ff */
[----:B------:R-:W-:Y:S01]  /*b560*/  HMMA.16816.F32 R76, R28, R44, R8 ;  /* 0x0000002c1c4c723c */ /* 0x000fe20000001808 */
[----:B------:R-:W-:Y:S07]  /*b570*/  LDSM.16.M88.4 R8, [R198] ;  /* 0x00000000c608783b */ /* 0x000fee0000000200 */
[----:B------:R-:W-:Y:S08]  /*b580*/  HMMA.16816.F32 R168, R4, R38, RZ ;  /* 0x0000002604a8723c */ /* 0x000ff000000018ff */
[----:B------:R-:W-:Y:S01]  /*b590*/  HMMA.16816.F32 R148, R24, R44, R68 ;  /* 0x0000002c1894723c */ /* 0x000fe20000001844 */
[----:B------:R-:W1:Y:S07]  /*b5a0*/  LDSM.16.M88.4 R68, [R194+0x4000] ;  /* 0x00400000c244783b */ /* 0x000e6e0000000200 */
[C---:B------:R-:W-:Y:S08]  /*b5b0*/  HMMA.16816.F32 R160, R4.reuse, R40, RZ ;  /* 0x0000002804a0723c */ /* 0x040ff000000018ff */
[C---:B-----5:R-:W-:Y:S08]  /*b5c0*/  HMMA.16816.F32 R156, R4.reuse, R52, RZ ;  /* 0x00000034049c723c */ /* 0x060ff000000018ff */
[C---:B---3--:R-:W-:Y:S08]  /*b5d0*/  HMMA.16816.F32 R152, R4.reuse, R48, RZ ;  /* 0x000000300498723c */ /* 0x048ff000000018ff */
[----:B------:R-:W-:Y:S08]  /*b5e0*/  HMMA.16816.F32 R184, R4, R50, RZ ;  /* 0x0000003204b8723c */ /* 0x000ff000000018ff */
[----:B------:R-:W-:Y:S08]  /*b5f0*/  HMMA.16816.F32 R144, R20, R72, R76 ;  /* 0x000000481490723c */ /* 0x000ff0000000184c */
[----:B------:R-:W-:Y:S08]  /*b600*/  HMMA.16816.F32 R36, R32, R48, RZ ;  /* 0x000000302024723c */ /* 0x000ff000000018ff */
[C---:B------:R-:W-:Y:S08]  /*b610*/  HMMA.16816.F32 R176, R4.reuse, R42, RZ ;  /* 0x0000002a04b0723c */ /* 0x040ff000000018ff */
[----:B------:R-:W-:Y:S01]  /*b620*/  HMMA.16816.F32 R172, R4, R54, RZ ;  /* 0x0000003604ac723c */ /* 0x000fe200000018ff */
[----:B------:R-:W3:Y:S07]  /*b630*/  LDSM.16.M88.4 R4, [R198+0x2000] ;  /* 0x00200000c604783b */ /* 0x000eee0000000200 */
[C---:B------:R-:W-:Y:S01]  /*b640*/  HMMA.16816.F32 R216, R32.reuse, R42, RZ ;  /* 0x0000002a20d8723c */ /* 0x040fe200000018ff */
[----:B------:R-:W4:Y:S07]  /*b650*/  LDSM.16.M88.4 R40, [R190+0x4800] ;  /* 0x00480000be28783b */ /* 0x000f2e0000000200 */
[C---:B------:R-:W-:Y:S08]  /*b660*/  HMMA.16816.F32 R164, R32.reuse, R52, RZ ;  /* 0x0000003420a4723c */ /* 0x040ff000000018ff */
[C---:B------:R-:W-:Y:S08]  /*b670*/  HMMA.16816.F32 R212, R32.reuse, R54, RZ ;  /* 0x0000003620d4723c */ /* 0x040ff000000018ff */
[----:B------:R-:W-:Y:S08]  /*b680*/  HMMA.16816.F32 R48, R32, R50, RZ ;  /* 0x000000322030723c */ /* 0x000ff000000018ff */
[-C--:B------:R-:W-:Y:S08]  /*b690*/  HMMA.16816.F32 R76, R24, R46.reuse, R168 ;  /* 0x0000002e184c723c */ /* 0x080ff000000018a8 */
[----:B------:R-:W-:Y:S08]  /*b6a0*/  HMMA.16816.F32 R52, R28, R46, R220 ;  /* 0x0000002e1c34723c */ /* 0x000ff000000018dc */
[----:B--2---:R-:W-:Y:S08]  /*b6b0*/  HMMA.16816.F32 R32, R16, R72, R148 ;  /* 0x000000481020723c */ /* 0x004ff00000001894 */
[C---:B------:R-:W-:Y:S08]  /*b6c0*/  HMMA.16816.F32 R224, R24.reuse, R64, R160 ;  /* 0x0000004018e0723c */ /* 0x040ff000000018a0 */
[C---:B------:R-:W-:Y:S08]  /*b6d0*/  HMMA.16816.F32 R236, R24.reuse, R60, R156 ;  /* 0x0000003c18ec723c */ /* 0x040ff0000000189c */
[----:B------:R-:W-:Y:S08]  /*b6e0*/  HMMA.16816.F32 R228, R24, R56, R152 ;  /* 0x0000003818e4723c */ /* 0x000ff00000001898 */
[----:B-1----:R-:W-:Y:S08]  /*b6f0*/  HMMA.16816.F32 R148, R8, R68, R144 ;  /* 0x000000440894723c */ /* 0x002ff00000001890 */
[C---:B------:R-:W-:Y:S08]  /*b700*/  HMMA.16816.F32 R144, R28.reuse, R64, R180 ;  /* 0x000000401c90723c */ /* 0x040ff000000018b4 */
[----:B------:R-:W-:Y:S03]  /*b710*/  HMMA.16816.F32 R164, R28, R60, R164 ;  /* 0x0000003c1ca4723c */ /* 0x000fe600000018a4 */
[----:B------:R-:W-:Y:S01]  /*b720*/  FMUL.FTZ R151, R151, UR7 ;  /* 0x0000000797977c20 */ /* 0x000fe20008410000 */
[----:B------:R-:W-:Y:S01]  /*b730*/  FMUL.FTZ R148, R148, UR7 ;  /* 0x0000000794947c20 */ /* 0x000fe20008410000 */
[----:B------:R-:W-:Y:S01]  /*b740*/  FMUL.FTZ R150, R150, UR7 ;  /* 0x0000000796967c20 */ /* 0x000fe20008410000 */
[----:B------:R-:W-:-:S02]  /*b750*/  FMUL.FTZ R149, R149, UR7 ;  /* 0x0000000795957c20 */ /* 0x000fc40008410000 */
[C---:B------:R-:W-:Y:S01]  /*b760*/  HMMA.16816.F32 R168, R28.reuse, R56, R36 ;  /* 0x000000381ca8723c */ /* 0x040fe20000001824 */
[----:B------:R-:W-:Y:S01]  /*b770*/  LDSM.16.M88.4 R36, [R190+0x5800] ;  /* 0x00580000be24783b */ /* 0x000fe20000000200 */
[----:B------:R-:W-:Y:S06]  /*b780*/  MUFU.TANH R183, R150 ;  /* 0x0000009600b77308 */ /* 0x000fec0000002400 */
[C---:B------:R-:W-:Y:S08]  /*b790*/  HMMA.16816.F32 R152, R28.reuse, R66, R216 ;  /* 0x000000421c98723c */ /* 0x040ff000000018d8 */
[C---:B------:R-:W-:Y:S01]  /*b7a0*/  HMMA.16816.F32 R156, R28.reuse, R62, R212 ;  /* 0x0000003e1c9c723c */ /* 0x040fe200000018d4 */
[----:B------:R-:W-:Y:S07]  /*b7b0*/  MUFU.TANH R214, R151 ;  /* 0x0000009700d67308 */ /* 0x000fee0000002400 */
[----:B------:R-:W-:Y:S01]  /*b7c0*/  HMMA.16816.F32 R160, R28, R58, R48 ;  /* 0x0000003a1ca0723c */ /* 0x000fe20000001830 */
[----:B------:R-:W1:Y:S07]  /*b7d0*/  MUFU.TANH R213, R148 ;  /* 0x0000009400d57308 */ /* 0x000e6e0000002400 */
[-C--:B------:R-:W-:Y:S01]  /*b7e0*/  HMMA.16816.F32 R28, R16, R74.reuse, R76 ;  /* 0x0000004a101c723c */ /* 0x080fe2000000184c */
[----:B------:R-:W-:Y:S07]  /*b7f0*/  MUFU.TANH R215, R149 ;  /* 0x0000009500d77308 */ /* 0x000fee0000002400 */
[----:B------:R-:W-:Y:S08]  /*b800*/  HMMA.16816.F32 R72, R20, R74, R52 ;  /* 0x0000004a1448723c */ /* 0x000ff00000001834 */
[----:B---3--:R-:W-:Y:S01]  /*b810*/  HMMA.16816.F32 R44, R4, R68, R32 ;  /* 0x00000044042c723c */ /* 0x008fe20000001820 */
[----:B------:R-:W2:Y:S07]  /*b820*/  LDSM.16.M88.4 R32, [R194+0x4800] ;  /* 0x00480000c220783b */ /* 0x000eae0000000200 */
[----:B------:R-:W-:Y:S08]  /*b830*/  HMMA.16816.F32 R176, R24, R66, R176 ;  /* 0x0000004218b0723c */ /* 0x000ff000000018b0 */
[----:B------:R-:W-:Y:S03]  /*b840*/  HMMA.16816.F32 R72, R8, R70, R72 ;  /* 0x000000460848723c */ /* 0x000fe60000001848 */
[----:B------:R-:W-:Y:S01]  /*b850*/  FMUL.FTZ R44, R44, UR7 ;  /* 0x000000072c2c7c20 */ /* 0x000fe20008410000 */
[----:B------:R-:W-:Y:S01]  /*b860*/  FMUL.FTZ R45, R45, UR7 ;  /* 0x000000072d2d7c20 */ /* 0x000fe20008410000 */
[----:B------:R-:W-:Y:S01]  /*b870*/  FMUL.FTZ R46, R46, UR7 ;  /* 0x000000072e2e7c20 */ /* 0x000fe20008410000 */
[----:B------:R-:W-:Y:S01]  /*b880*/  FMUL.FTZ R47, R47, UR7 ;  /* 0x000000072f2f7c20 */ /* 0x000fe20008410000 */
[----:B------:R-:W3:Y:S01]  /*b890*/  MUFU.TANH R181, R44 ;  /* 0x0000002c00b57308 */ /* 0x000ee20000002400 */
[C---:B------:R-:W-:Y:S07]  /*b8a0*/  HMMA.16816.F32 R172, R24.reuse, R62, R172 ;  /* 0x0000003e18ac723c */ /* 0x040fee00000018ac */
[----:B------:R-:W-:Y:S01]  /*b8b0*/  MUFU.TANH R212, R45 ;  /* 0x0000002d00d47308 */ /* 0x000fe20000002400 */
[----:B------:R-:W-:Y:S01]  /*b8c0*/  HMMA.16816.F32 R184, R24, R58, R184 ;  /* 0x0000003a18b8723c */ /* 0x000fe200000018b8 */
[----:B------:R-:W5:Y:S02]  /*b8d0*/  LDSM.16.M88.4 R24, [R190+0x5000] ;  /* 0x00500000be18783b */ /* 0x000f640000000200 */
[----:B------:R-:W-:-:S04]  /*b8e0*/  FMUL.FTZ R0, R72, UR7 ;  /* 0x0000000748007c20 */ /* 0x000fc80008410000 */
[----:B------:R1:W-:Y:S01]  /*b8f0*/  MUFU.TANH R180, R0 ;  /* 0x0000000000b47308 */ /* 0x0003e20000002400 */
[----:B----4-:R-:W-:Y:S07]  /*b900*/  HMMA.16816.F32 R48, R20, R40, R144 ;  /* 0x000000281430723c */ /* 0x010fee0000001890 */
[----:B------:R-:W4:Y:S01]  /*b910*/  MUFU.TANH R144, R46 ;  /* 0x0000002e00907308 */ /* 0x000f220000002400 */
[----:B------:R-:W-:Y:S01]  /*b920*/  HMMA.16816.F32 R68, R4, R70, R28 ;  /* 0x000000460444723c */ /* 0x000fe2000000181c */
[----:B------:R-:W3:Y:S06]  /*b930*/  LDSM.16.M88.4 R28, [R194+0x5000] ;  /* 0x00500000c21c783b */ /* 0x000eec0000000200 */
[----:B------:R-:W4:Y:S01]  /*b940*/  MUFU.TANH R182, R47 ;  /* 0x0000002f00b67308 */ /* 0x000f220000002400 */
[----:B------:R-:W-:Y:S01]  /*b950*/  HMMA.16816.F32 R60, R16, R42, R176 ;  /* 0x0000002a103c723c */ /* 0x000fe200000018b0 */
[----:B-1----:R-:W-:-:S06]  /*b960*/  FMUL.FTZ R0, R73, UR7 ;  /* 0x0000000749007c20 */ /* 0x002fcc0008410000 */
[----:B------:R1:W-:Y:S01]  /*b970*/  MUFU.TANH R177, R0 ;  /* 0x0000000000b17308 */ /* 0x0003e20000002400 */
[----:B------:R-:W-:Y:S08]  /*b980*/  HMMA.16816.F32 R64, R16, R40, R224 ;  /* 0x000000281040723c */ /* 0x000ff000000018e0 */
[----:B--2---:R-:W-:Y:S08]  /*b990*/  HMMA.16816.F32 R48, R8, R32, R48 ;  /* 0x000000200830723c */ /* 0x004ff00000001830 */
[----:B------:R-:W-:Y:S01]  /*b9a0*/  HMMA.16816.F32 R56, R20, R42, R152 ;  /* 0x0000002a1438723c */ /* 0x000fe20000001898 */
[----:B-1----:R-:W-:-:S04]  /*b9b0*/  FMUL.FTZ R0, R74, UR7 ;  /* 0x000000074a007c20 */ /* 0x002fc80008410000 */
[----:B------:R1:W2:Y:S03]  /*b9c0*/  MUFU.TANH R74, R0 ;  /* 0x00000000004a7308 */ /* 0x0002a60000002400 */
[C---:B-----5:R-:W-:Y:S08]  /*b9d0*/  HMMA.16816.F32 R76, R16.reuse, R24, R236 ;  /* 0x00000018104c723c */ /* 0x060ff000000018ec */
[----:B------:R-:W-:Y:S01]  /*b9e0*/  HMMA.16816.F32 R172, R16, R26, R172 ;  /* 0x0000001a10ac723c */ /* 0x000fe200000018ac */
[----:B-1----:R-:W-:-:S07]  /*b9f0*/  FMUL.FTZ R0, R75, UR7 ;  /* 0x000000074b007c20 */ /* 0x002fce0008410000 */
[C---:B------:R-:W-:Y:S01]  /*ba00*/  HMMA.16816.F32 R52, R20.reuse, R24, R164 ;  /* 0x000000181434723c */ /* 0x040fe200000018a4 */
[----:B------:R1:W-:Y:S07]  /*ba10*/  MUFU.TANH R176, R0 ;  /* 0x0000000000b07308 */ /* 0x0003ee0000002400 */
[----:B------:R-:W-:Y:S08]  /*ba20*/  HMMA.16816.F32 R44, R20, R26, R156 ;  /* 0x0000001a142c723c */ /* 0x000ff0000000189c */
[----:B------:R-:W-:Y:S01]  /*ba30*/  HMMA.16816.F32 R24, R4, R32, R64 ;  /* 0x000000200418723c */ /* 0x000fe20000001840 */
[----:B-1----:R-:W-:-:S07]  /*ba40*/  FMUL.FTZ R0, R68, UR7 ;  /* 0x0000000744007c20 */ /* 0x002fce0008410000 */
[----:B------:R-:W-:Y:S01]  /*ba50*/  HMMA.16816.F32 R56, R8, R34, R56 ;  /* 0x000000220838723c */ /* 0x000fe20000001838 */
[----:B------:R1:W5:Y:S07]  /*ba60*/  MUFU.TANH R72, R0 ;  /* 0x0000000000487308 */ /* 0x00036e0000002400 */
[----:B------:R-:W-:Y:S03]  /*ba70*/  HMMA.16816.F32 R228, R16, R36, R228 ;  /* 0x0000002410e4723c */ /* 0x000fe600000018e4 */
[----:B------:R-:W-:Y:S01]  /*ba80*/  FMUL.FTZ R2, R26, UR7 ;  /* 0x000000071a027c20 */ /* 0x000fe20008410000 */
[----:B------:R-:W-:-:S03]  /*ba90*/  FMUL.FTZ R3, R27, UR7 ;  /* 0x000000071b037c20 */ /* 0x000fc60008410000 */
[----:B------:R-:W-:Y:S01]  /*baa0*/  MUFU.TANH R145, R2 ;  /* 0x0000000200917308 */ /* 0x000fe20000002400 */
[----:B------:R-:W-:Y:S01]  /*bab0*/  HMMA.16816.F32 R184, R16, R38, R184 ;  /* 0x0000002610b8723c */ /* 0x000fe200000018b8 */
[----:B------:R-:W4:Y:S01]  /*bac0*/  LDSM.16.M88.4 R16, [R194+0x5800] ;  /* 0x00580000c210783b */ /* 0x000f220000000200 */
[----:B------:R-:W-:-:S04]  /*bad0*/  DEPBAR.LE SB0, 0x0 ;  /* 0x000080000000791a */ /* 0x000fc80000000000 */
[----:B-1----:R-:W-:Y:S01]  /*bae0*/  FMUL.FTZ R0, R69, UR7 ;  /* 0x0000000745007c20 */ /* 0x002fe20008410000 */
[----:B------:R-:W-:Y:S01]  /*baf0*/  MUFU.TANH R155, R3 ;  /* 0x00000003009b7308 */ /* 0x000fe20000002400 */
[----:B------:R-:W-:Y:S01]  /*bb00*/  HMMA.16816.F32 R60, R4, R34, R60 ;  /* 0x00000022043c723c */ /* 0x000fe2000000183c */
[----:B------:R-:W-:-:S06]  /*bb10*/  FMUL.FTZ R57, R57, UR7 ;  /* 0x0000000739397c20 */ /* 0x000fcc0008410000 */
[----:B------:R1:W-:Y:S01]  /*bb20*/  MUFU.TANH R152, R0 ;  /* 0x0000000000987308 */ /* 0x0003e20000002400 */
[----:B---3--:R-:W-:Y:S07]  /*bb30*/  HMMA.16816.F32 R52, R8, R28, R52 ;  /* 0x0000001c0834723c */ /* 0x008fee0000001834 */
[----:B------:R-:W-:Y:S01]  /*bb40*/  MUFU.TANH R57, R57 ;  /* 0x0000003900397308 */ /* 0x000fe20000002400 */
[----:B------:R-:W-:Y:S08]  /*bb50*/  HMMA.16816.F32 R40, R20, R36, R168 ;  /* 0x000000241428723c */ /* 0x000ff000000018a8 */
[----:B------:R-:W-:Y:S01]  /*bb60*/  HMMA.16816.F32 R32, R4, R28, R76 ;  /* 0x0000001c0420723c */ /* 0x000fe2000000184c */
[----:B-1----:R-:W-:-:S02]  /*bb70*/  FMUL.FTZ R0, R70, UR7 ;  /* 0x0000000746007c20 */ /* 0x002fc40008410000 */
[----:B------:R-:W-:Y:S02]  /*bb80*/  FMUL.FTZ R53, R53, UR7 ;  /* 0x0000000735357c20 */ /* 0x000fe40008410000 */
[----:B------:R1:W3:Y:S03]  /*bb90*/  MUFU.TANH R15, R0 ;  /* 0x00000000000f7308 */ /* 0x0002e60000002400 */
[----:B------:R-:W-:Y:S08]  /*bba0*/  HMMA.16816.F32 R20, R20, R38, R160 ;  /* 0x000000261414723c */ /* 0x000ff000000018a0 */
[----:B------:R-:W-:Y:S01]  /*bbb0*/  HMMA.16816.F32 R44, R8, R30, R44 ;  /* 0x0000001e082c723c */ /* 0x000fe2000000182c */
[----:B-1----:R-:W-:-:S07]  /*bbc0*/  FMUL.FTZ R0, R71, UR7 ;  /* 0x0000000747007c20 */ /* 0x002fce0008410000 */
[-C--:B----4-:R-:W-:Y:S01]  /*bbd0*/  HMMA.16816.F32 R36, R4, R16.reuse, R228 ;  /* 0x000000100424723c */ /* 0x090fe200000018e4 */
[----:B------:R1:W-:Y:S07]  /*bbe0*/  MUFU.TANH R151, R0 ;  /* 0x0000000000977308 */ /* 0x0003ee0000002400 */
[C---:B------:R-:W-:Y:S08]  /*bbf0*/  HMMA.16816.F32 R68, R8.reuse, R16, R40 ;  /* 0x000000100844723c */ /* 0x040ff00000001828 */
[----:B------:R-:W-:Y:S01]  /*bc00*/  HMMA.16816.F32 R64, R8, R18, R20 ;  /* 0x000000120840723c */ /* 0x000fe20000001814 */
[----:B------:R-:W-:Y:S01]  /*bc10*/  FMUL.FTZ R8, R60, UR7 ;  /* 0x000000073c087c20 */ /* 0x000fe20008410000 */
[----:B------:R-:W-:-:S02]  /*bc20*/  VIADD R11, R205, 0xffffff51 ;  /* 0xffffff51cd0b7836 */ /* 0x000fc40000000000 */
[----:B------:R-:W-:Y:S01]  /*bc30*/  FMUL.FTZ R36, R36, UR7 ;  /* 0x0000000724247c20 */ /* 0x000fe20008410000 */
[C---:B------:R-:W-:Y:S02]  /*bc40*/  VIADD R10, R205.reuse, 0xffffff58 ;  /* 0xffffff58cd0a7836 */ /* 0x040fe40000000000 */
[----:B-1----:R-:W-:Y:S01]  /*bc50*/  FMUL.FTZ R0, R48, UR7 ;  /* 0x0000000730007c20 */ /* 0x002fe20008410000 */
[----:B------:R-:W-:Y:S02]  /*bc60*/  VIADD R9, R205, 0xffffff59 ;  /* 0xffffff59cd097836 */ /* 0x000fe40000000000 */
[----:B------:R-:W-:Y:S01]  /*bc70*/  FMUL.FTZ R37, R37, UR7 ;  /* 0x0000000725257c20 */ /* 0x000fe20008410000 */
[----:B------:R-:W-:Y:S01]  /*bc80*/  HMMA.16816.F32 R28, R4, R30, R172 ;  /* 0x0000001e041c723c */ /* 0x000fe200000018ac */
[----:B------:R1:W4:Y:S01]  /*bc90*/  MUFU.TANH R147, R0 ;  /* 0x0000000000937308 */ /* 0x0003220000002400 */
[----:B------:R-:W-:Y:S01]  /*bca0*/  FMUL.FTZ R70, R70, UR7 ;  /* 0x0000000746467c20 */ /* 0x000fe20008410000 */
[----:B------:R-:W-:-:S05]  /*bcb0*/  FMUL.FTZ R71, R71, UR7 ;  /* 0x0000000747477c20 */ /* 0x000fca0008410000 */
[----:B------:R-:W-:Y:S01]  /*bcc0*/  HMMA.16816.F32 R20, R4, R18, R184 ;  /* 0x000000120414723c */ /* 0x000fe200000018b8 */
[C---:B------:R-:W-:Y:S01]  /*bcd0*/  VIADD R6, R205.reuse, 0xffffff68 ;  /* 0xffffff68cd067836 */ /* 0x040fe20000000000 */
[----:B------:R-:W-:Y:S01]  /*bce0*/  MUFU.TANH R70, R70 ;  /* 0x0000004600467308 */ /* 0x000fe20000002400 */
[C---:B------:R-:W-:Y:S02]  /*bcf0*/  VIADD R5, R205.reuse, 0xffffff69 ;  /* 0xffffff69cd057836 */ /* 0x040fe40000000000 */
[----:B------:R-:W-:Y:S01]  /*bd00*/  FMUL.FTZ R66, R66, UR7 ;  /* 0x0000000742427c20 */ /* 0x000fe20008410000 */
[----:B------:R-:W-:Y:S02]  /*bd10*/  VIADD R7, R205, 0xffffff61 ;  /* 0xffffff61cd077836 */ /* 0x000fe40000000000 */
[----:B------:R-:W-:Y:S01]  /*bd20*/  FMUL.FTZ R67, R67, UR7 ;  /* 0x0000000743437c20 */ /* 0x000fe20008410000 */
[----:B------:R-:W-:Y:S01]  /*bd30*/  VIADD R4, R205, 0xffffff70 ;  /* 0xffffff70cd047836 */ /* 0x000fe20000000000 */
[----:B------:R-:W-:Y:S01]  /*bd40*/  MUFU.TANH R71, R71 ;  /* 0x0000004700477308 */ /* 0x000fe20000002400 */
[----:B-1----:R-:W-:-:S07]  /*bd50*/  FMUL.FTZ R0, R49, UR7 ;  /* 0x0000000731007c20 */ /* 0x002fce0008410000 */
[----:B------:R1:W-:Y:S01]  /*bd60*/  MUFU.TANH R156, R0 ;  /* 0x00000000009c7308 */ /* 0x0003e20000002400 */
[----:B------:R-:W-:Y:S01]  /*bd70*/  FMUL.FTZ R20, R20, UR7 ;  /* 0x0000000714147c20 */ /* 0x000fe20008410000 */
[----:B------:R-:W-:-:S06]  /*bd80*/  FMUL.FTZ R23, R23, UR7 ;  /* 0x0000000717177c20 */ /* 0x000fcc0008410000 */
[----:B------:R-:W-:Y:S08]  /*bd90*/  MUFU.TANH R66, R66 ;  /* 0x0000004200427308 */ /* 0x000ff00000002400 */
[----:B------:R-:W-:Y:S01]  /*bda0*/  MUFU.TANH R67, R67 ;  /* 0x0000004300437308 */ /* 0x000fe20000002400 */
[----:B-1----:R-:W-:-:S07]  /*bdb0*/  FMUL.FTZ R0, R50, UR7 ;  /* 0x0000000732007c20 */ /* 0x002fce0008410000 */
[----:B------:R1:W4:Y:S08]  /*bdc0*/  MUFU.TANH R148, R0 ;  /* 0x0000000000947308 */ /* 0x0003300000002400 */
[----:B------:R-:W-:Y:S01]  /*bdd0*/  MUFU.TANH R37, R37 ;  /* 0x0000002500257308 */ /* 0x000fe20000002400 */
[----:B-1----:R-:W-:-:S07]  /*bde0*/  FMUL.FTZ R0, R51, UR7 ;  /* 0x0000000733007c20 */ /* 0x002fce0008410000 */
[----:B------:R1:W-:Y:S02]  /*bdf0*/  MUFU.TANH R150, R0 ;  /* 0x0000000000967308 */ /* 0x0003e40000002400 */
[----:B-1----:R-:W-:-:S06]  /*be00*/  FMUL.FTZ R0, R24, UR7 ;  /* 0x0000000718007c20 */ /* 0x002fcc0008410000 */
[----:B------:R1:W-:Y:S02]  /*be10*/  MUFU.TANH R146, R0 ;  /* 0x0000000000927308 */ /* 0x0003e40000002400 */
[----:B-1----:R-:W-:-:S06]  /*be20*/  FMUL.FTZ R0, R25, UR7 ;  /* 0x0000000719007c20 */ /* 0x002fcc0008410000 */
[----:B------:R1:W-:Y:S02]  /*be30*/  MUFU.TANH R149, R0 ;  /* 0x0000000000957308 */ /* 0x0003e40000002400 */
[----:B-1----:R-:W-:Y:S01]  /*be40*/  VIADD R0, R205, 0xffffff40 ;  /* 0xffffff40cd007836 */ /* 0x002fe20000000000 */
[----:B------:R-:W-:Y:S04]  /*be50*/  BAR.SYNC.DEFER_BLOCKING 0x0 ;  /* 0x0000000000007b1d */ /* 0x000fe80000010000 */
[----:B------:R-:W-:Y:S02]  /*be60*/  ISETP.GT.AND P2, PT, R200, R0, PT ;  /* 0x00000000c800720c */ /* 0x000fe40003f44270 */
[----:B------:R-:W-:Y:S02]  /*be70*/  ISETP.GE.AND P1, PT, R0, R202, PT ;  /* 0x000000ca0000720c */ /* 0x000fe40003f26270 */
[----:B------:R-:W-:-:S02]  /*be80*/  FSEL R2, R213, -INF , !P2 ;  /* 0xff800000d5027808 */ /* 0x000fc40005000000 */
[----:B------:R-:W-:Y:S02]  /*be90*/  ISETP.GT.AND P5, PT, R13, R0, PT ;  /* 0x000000000d00720c */ /* 0x000fe40003fa4270 */
[----:B------:R-:W-:Y:S01]  /*bea0*/  FSEL R50, R2, -INF , !P1 ;  /* 0xff80000002327808 */ /* 0x000fe20004800000 */
[----:B------:R-:W-:Y:S01]  /*beb0*/  FMUL.FTZ R2, R58, UR7 ;  /* 0x000000073a027c20 */ /* 0x000fe20008410000 */
[----:B------:R-:W-:Y:S02]  /*bec0*/  ISETP.GE.AND P6, PT, R0, R204, PT ;  /* 0x000000cc0000720c */ /* 0x000fe40003fc6270 */
[----:B------:R-:W-:Y:S01]  /*bed0*/  ISETP.GT.AND P3, PT, R12, R0, PT ;  /* 0x000000000c00720c */ /* 0x000fe20003f64270 */
[----:B------:R1:W-:Y:S01]  /*bee0*/  MUFU.TANH R24, R2 ;  /* 0x0000000200187308 */ /* 0x0003e20000002400 */
[C---:B------:R-:W-:Y:S02]  /*bef0*/  ISETP.GE.AND P4, PT, R0.reuse, R201, PT ;  /* 0x000000c90000720c */ /* 0x040fe40003f86270 */
[----:B------:R-:W-:-:S02]  /*bf00*/  ISETP.GE.AND P2, PT, R0, R203, PT ;  /* 0x000000cb0000720c */ /* 0x000fc40003f46270 */
[----:B------:R-:W-:Y:S01]  /*bf10*/  ISETP.GT.AND P1, PT, R14, R0, PT ;  /* 0x000000000e00720c */ /* 0x000fe20003f24270 */
[----:B------:R-:W-:Y:S01]  /*bf20*/  VIADD R0, R205, 0xffffff41 ;  /* 0xffffff41cd007836 */ /* 0x000fe20000000000 */
[----:B------:R-:W-:-:S04]  /*bf30*/  FSEL R3, R183, -INF , !P5 ;  /* 0xff800000b7037808 */ /* 0x000fc80006800000 */
[----:B------:R-:W-:Y:S01]  /*bf40*/  FSEL R73, R3, -INF , !P6 ;  /* 0xff80000003497808 */ /* 0x000fe20007000000 */
[----:B------:R-:W-:Y:S01]  /*bf50*/  FMUL.FTZ R3, R59, UR7 ;  /* 0x000000073b037c20 */ /* 0x000fe20008410000 */
[-C--:B------:R-:W-:Y:S01]  /*bf60*/  ISETP.GT.AND P5, PT, R200, R0.reuse, PT ;  /* 0x00000000c800720c */ /* 0x080fe20003fa4270 */
[----:B------:R-:W-:Y:S01]  /*bf70*/  MUFU.TANH R59, R36 ;  /* 0x00000024003b7308 */ /* 0x000fe20000002400 */
[----:B------:R-:W-:Y:S02]  /*bf80*/  ISETP.GT.AND P6, PT, R13, R0, PT ;  /* 0x000000000d00720c */ /* 0x000fe40003fc4270 */
[----:B-1----:R-:W-:Y:S02]  /*bf90*/  FSEL R2, R181, -INF , !P3 ;  /* 0xff800000b5027808 */ /* 0x002fe40005800000 */
[----:B------:R-:W-:Y:S02]  /*bfa0*/  ISETP.GE.AND P3, PT, R0, R202, PT ;  /* 0x000000ca0000720c */ /* 0x000fe40003f66270 */
[----:B------:R-:W-:Y:S01]  /*bfb0*/  FSEL R48, R2, -INF , !P4 ;  /* 0xff80000002307808 */ /* 0x000fe20006000000 */
[----:B------:R1:W-:Y:S01]  /*bfc0*/  MUFU.TANH R27, R3 ;  /* 0x00000003001b7308 */ /* 0x0003e20000002400 */
[----:B------:R-:W-:-:S02]  /*bfd0*/  FSEL R2, R215, -INF , !P5 ;  /* 0xff800000d7027808 */ /* 0x000fc40006800000 */
[----:B------:R-:W-:Y:S02]  /*bfe0*/  ISETP.GE.AND P4, PT, R0, R204, PT ;  /* 0x000000cc0000720c */ /* 0x000fe40003f86270 */
[----:B------:R-:W-:Y:S01]  /*bff0*/  FSEL R51, R2, -INF , !P3 ;  /* 0xff80000002337808 */ /* 0x000fe20005800000 */
[----:B------:R-:W-:Y:S01]  /*c000*/  FMUL.FTZ R2, R61, UR7 ;  /* 0x000000073d027c20 */ /* 0x000fe20008410000 */
[----:B------:R-:W-:Y:S01]  /*c010*/  ISETP.GE.AND P5, PT, R0, R201, PT ;  /* 0x000000c90000720c */ /* 0x000fe20003fa6270 */
[----:B------:R2:W-:Y:S01]  /*c020*/  MUFU.TANH R36, R20 ;  /* 0x0000001400247308 */ /* 0x0005e20000002400 */
[----:B------:R-:W-:-:S07]  /*c030*/  ISETP.GT.AND P3, PT, R14, R0, PT ;  /* 0x000000000e00720c */ /* 0x000fce0003f64270 */
[----:B------:R5:W-:Y:S01]  /*c040*/  MUFU.TANH R77, R2 ;  /* 0x00000002004d7308 */ /* 0x000be20000002400 */
[----:B-1----:R-:W-:Y:S02]  /*c050*/  FSEL R3, R144, -INF , !P1 ;  /* 0xff80000090037808 */ /* 0x002fe40004800000 */
[----:B------:R-:W-:Y:S02]  /*c060*/  ISETP.GT.AND P1, PT, R12, R0, PT ;  /* 0x000000000c00720c */ /* 0x000fe40003f24270 */
[----:B------:R-:W-:Y:S02]  /*c070*/  FSEL R49, R3, -INF , !P2 ;  /* 0xff80000003317808 */ /* 0x000fe40005000000 */
[----:B------:R-:W-:Y:S01]  /*c080*/  ISETP.GE.AND P2, PT, R0, R203, PT ;  /* 0x000000cb0000720c */ /* 0x000fe20003f46270 */
[----:B------:R-:W-:Y:S01]  /*c090*/  VIADD R0, R205, 0xffffff48 ;  /* 0xffffff48cd007836 */ /* 0x000fe20000000000 */
[----:B------:R-:W-:Y:S01]  /*c0a0*/  FSEL R3, R214, -INF , !P6 ;  /* 0xff800000d6037808 */ /* 0x000fe20007000000 */
[----:B------:R1:W-:Y:S01]  /*c0b0*/  MUFU.TANH R144, R8 ;  /* 0x0000000800907308 */ /* 0x0003e20000002400 */
[----:B--2---:R-:W-:Y:S01]  /*c0c0*/  FMUL.FTZ R20, R21, UR7 ;  /* 0x0000000715147c20 */ /* 0x004fe20008410000 */
[----:B------:R-:W-:Y:S01]  /*c0d0*/  FMUL.FTZ R21, R63, UR7 ;  /* 0x000000073f157c20 */ /* 0x000fe20008410000 */
[----:B------:R-:W-:Y:S01]  /*c0e0*/  FSEL R58, R3, -INF , !P4 ;  /* 0xff800000033a7808 */ /* 0x000fe20006000000 */
[----:B------:R-:W-:Y:S01]  /*c0f0*/  FMUL.FTZ R3, R54, UR7 ;  /* 0x0000000736037c20 */ /* 0x000fe20008410000 */
[----:B------:R-:W-:-:S02]  /*c100*/  ISETP.GT.AND P6, PT, R200, R0, PT ;  /* 0x00000000c800720c */ /* 0x000fc40003fc4270 */
[----:B-----5:R-:W-:Y:S01]  /*c110*/  FSEL R2, R212, -INF , !P1 ;  /* 0xff800000d4027808 */ /* 0x020fe20004800000 */
[----:B------:R2:W-:Y:S01]  /*c120*/  MUFU.TANH R26, R3 ;  /* 0x00000003001a7308 */ /* 0x0005e20000002400 */
[----:B------:R-:W-:Y:S02]  /*c130*/  ISETP.GE.AND P1, PT, R0, R202, PT ;  /* 0x000000ca0000720c */ /* 0x000fe40003f26270 */
[----:B------:R-:W-:Y:S02]  /*c140*/  FSEL R40, R2, -INF , !P5 ;  /* 0xff80000002287808 */ /* 0x000fe40006800000 */
[----:B------:R-:W-:Y:S02]  /*c150*/  FSEL R2, R180, -INF , !P6 ;  /* 0xff800000b4027808 */ /* 0x000fe40007000000 */
[----:B------:R-:W-:Y:S01]  /*c160*/  ISETP.GT.AND P4, PT, R13, R0, PT ;  /* 0x000000000d00720c */ /* 0x000fe20003f84270 */
[----:B------:R-:W-:Y:S01]  /*c170*/  MUFU.TANH R20, R20 ;  /* 0x0000001400147308 */ /* 0x000fe20000002400 */
[----:B------:R-:W-:Y:S01]  /*c180*/  FSEL R54, R2, -INF , !P1 ;  /* 0xff80000002367808 */ /* 0x000fe20004800000 */
[----:B------:R-:W-:Y:S01]  /*c190*/  FMUL.FTZ R2, R32, UR7 ;  /* 0x0000000720027c20 */ /* 0x000fe20008410000 */
[C---:B------:R-:W-:Y:S01]  /*c1a0*/  ISETP.GE.AND P5, PT, R0.reuse, R204, PT ;  /* 0x000000cc0000720c */ /* 0x040fe20003fa6270 */
[----:B-1----:R-:W-:Y:S01]  /*c1b0*/  FMUL.FTZ R8, R55, UR7 ;  /* 0x0000000737087c20 */ /* 0x002fe20008410000 */
[----:B------:R-:W-:-:S02]  /*c1c0*/  ISETP.GE.AND P6, PT, R0, R201, PT ;  /* 0x000000c90000720c */ /* 0x000fc40003fc6270 */
[-C--:B------:R-:W-:Y:S01]  /*c1d0*/  ISETP.GT.AND P1, PT, R14, R0.reuse, PT ;  /* 0x000000000e00720c */ /* 0x080fe20003f24270 */
[----:B------:R1:W-:Y:S01]  /*c1e0*/  MUFU.TANH R75, R2 ;  /* 0x00000002004b7308 */ /* 0x0003e20000002400 */
[----:B--2---:R-:W-:Y:S02]  /*c1f0*/  FSEL R3, R182, -INF , !P3 ;  /* 0xff800000b6037808 */ /* 0x004fe40005800000 */
[----:B------:R-:W-:Y:S02]  /*c200*/  ISETP.GT.AND P3, PT, R12, R0, PT ;  /* 0x000000000c00720c */ /* 0x000fe40003f64270 */
[----:B------:R-:W-:Y:S02]  /*c210*/  FSEL R43, R3, -INF , !P2 ;  /* 0xff800000032b7808 */ /* 0x000fe40005000000 */
[----:B------:R-:W-:Y:S01]  /*c220*/  ISETP.GE.AND P2, PT, R0, R203, PT ;  /* 0x000000cb0000720c */ /* 0x000fe20003f46270 */
[----:B------:R-:W-:Y:S01]  /*c230*/  VIADD R0, R205, 0xffffff49 ;  /* 0xffffff49cd007836 */ /* 0x000fe20000000000 */
[----:B------:R-:W-:Y:S01]  /*c240*/  FSEL R3, R74, -INF , !P4 ;  /* 0xff8000004a037808 */ /* 0x000fe20006000000 */
[----:B------:R2:W-:Y:S03]  /*c250*/  MUFU.TANH R25, R8 ;  /* 0x0000000800197308 */ /* 0x0005e60000002400 */
[----:B------:R-:W-:Y:S01]  /*c260*/  FSEL R60, R3, -INF , !P5 ;  /* 0xff800000033c7808 */ /* 0x000fe20006800000 */
[----:B------:R-:W-:Y:S01]  /*c270*/  FMUL.FTZ R3, R33, UR7 ;  /* 0x0000000721037c20 */ /* 0x000fe20008410000 */
[----:B------:R-:W-:-:S02]  /*c280*/  ISETP.GT.AND P4, PT, R200, R0, PT ;  /* 0x00000000c800720c */ /* 0x000fc40003f84270 */
[----:B-1----:R-:W-:Y:S01]  /*c290*/  FSEL R2, R72, -INF , !P3 ;  /* 0xff80000048027808 */ /* 0x002fe20005800000 */
[----:B------:R3:W-:Y:S01]  /*c2a0*/  MUFU.TANH R74, R3 ;  /* 0x00000003004a7308 */ /* 0x0007e20000002400 */
[----:B------:R-:W-:Y:S02]  /*c2b0*/  ISETP.GE.AND P3, PT, R0, R202, PT ;  /* 0x000000ca0000720c */ /* 0x000fe40003f66270 */
[----:B------:R-:W-:Y:S02]  /*c2c0*/  FSEL R33, R2, -INF , !P6 ;  /* 0xff80000002217808 */ /* 0x000fe40007000000 */
[----:B------:R-:W-:Y:S02]  /*c2d0*/  FSEL R2, R177, -INF , !P4 ;  /* 0xff800000b1027808 */ /* 0x000fe40006000000 */
[----:B------:R-:W-:Y:S01]  /*c2e0*/  ISETP.GT.AND P5, PT, R13, R0, PT ;  /* 0x000000000d00720c */ /* 0x000fe20003fa4270 */
[----:B------:R-:W-:Y:S01]  /*c2f0*/  MUFU.TANH R21, R21 ;  /* 0x0000001500157308 */ /* 0x000fe20000002400 */
[----:B------:R-:W-:Y:S01]  /*c300*/  ISETP.GE.AND P6, PT, R0, R204, PT ;  /* 0x000000cc0000720c */ /* 0x000fe20003fc6270 */
[----:B--2---:R-:W-:Y:S01]  /*c310*/  FMUL.FTZ R8, R46, UR7 ;  /* 0x000000072e087c20 */ /* 0x004fe20008410000 */
[----:B------:R-:W-:Y:S01]  /*c320*/  FSEL R46, R2, -INF , !P3 ;  /* 0xff800000022e7808 */ /* 0x000fe20005800000 */
[----:B------:R-:W-:Y:S01]  /*c330*/  FMUL.FTZ R2, R47, UR7 ;  /* 0x000000072f027c20 */ /* 0x000fe20008410000 */
[----:B------:R-:W-:-:S02]  /*c340*/  ISETP.GE.AND P4, PT, R0, R201, PT ;  /* 0x000000c90000720c */ /* 0x000fc40003f86270 */
[-C--:B------:R-:W-:Y:S01]  /*c350*/  ISETP.GT.AND P3, PT, R14, R0.reuse, PT ;  /* 0x000000000e00720c */ /* 0x080fe20003f64270 */
[----:B------:R1:W-:Y:S01]  /*c360*/  MUFU.TANH R17, R2 ;  /* 0x0000000200117308 */ /* 0x0003e20000002400 */
[----:B---3--:R-:W-:Y:S02]  /*c370*/  FSEL R3, R15, -INF , !P1 ;  /* 0xff8000000f037808 */ /* 0x008fe40004800000 */
[----:B------:R-:W-:Y:S02]  /*c380*/  ISETP.GT.AND P1, PT, R12, R0, PT ;  /* 0x000000000c00720c */ /* 0x000fe40003f24270 */
[----:B------:R-:W-:Y:S02]  /*c390*/  FSEL R42, R3, -INF , !P2 ;  /* 0xff800000032a7808 */ /* 0x000fe40005000000 */
[----:B------:R-:W-:Y:S01]  /*c3a0*/  ISETP.GE.AND P2, PT, R0, R203, PT ;  /* 0x000000cb0000720c */ /* 0x000fe20003f46270 */
[----:B------:R-:W-:Y:S01]  /*c3b0*/  VIADD R0, R205, 0xffffff50 ;  /* 0xffffff50cd007836 */ /* 0x000fe20000000000 */
[----:B------:R-:W-:Y:S01]  /*c3c0*/  FSEL R3, R176, -INF , !P5 ;  /* 0xff800000b0037808 */ /* 0x000fe20006800000 */
[----:B------:R2:W3:Y:S03]  /*c3d0*/  MUFU.TANH R61, R8 ;  /* 0x00000008003d7308 */ /* 0x0004e60000002400 */
[----:B------:R-:W-:-:S02]  /*c3e0*/  ISETP.GT.AND P5, PT, R200, R0, PT ;  /* 0x00000000c800720c */ /* 0x000fc40003fa4270 */
[----:B------:R-:W-:Y:S01]  /*c3f0*/  FSEL R55, R3, -INF , !P6 ;  /* 0xff80000003377808 */ /* 0x000fe20007000000 */
[----:B------:R-:W-:Y:S01]  /*c400*/  FMUL.FTZ R3, R28, UR7 ;  /* 0x000000071c037c20 */ /* 0x000fe20008410000 */
[----:B-1----:R-:W-:Y:S02]  /*c410*/  FSEL R2, R152, -INF , !P1 ;  /* 0xff80000098027808 */ /* 0x002fe40004800000 */
[----:B------:R-:W-:Y:S01]  /*c420*/  ISETP.GE.AND P1, PT, R0, R202, PT ;  /* 0x000000ca0000720c */ /* 0x000fe20003f26270 */
[----:B------:R-:W-:Y:S01]  /*c430*/  MUFU.TANH R72, R3 ;  /* 0x0000000300487308 */ /* 0x000fe20000002400 */
[----:B------:R-:W-:Y:S02]  /*c440*/  FSEL R32, R2, -INF , !P4 ;  /* 0xff80000002207808 */ /* 0x000fe40006000000 */
[----:B------:R-:W-:Y:S02]  /*c450*/  ISETP.GT.AND P6, PT, R13, R0, PT ;  /* 0x000000000d00720c */ /* 0x000fe40003fc4270 */
[----:B----4-:R-:W-:-:S02]  /*c460*/  FSEL R2, R147, -INF , !P5 ;  /* 0xff80000093027808 */ /* 0x010fc40006800000 */
[----:B------:R-:W-:Y:S01]  /*c470*/  ISETP.GE.AND P4, PT, R0, R204, PT ;  /* 0x000000cc0000720c */ /* 0x000fe20003f86270 */
[----:B--2---:R-:W-:Y:S01]  /*c480*/  FMUL.FTZ R8, R29, UR7 ;  /* 0x000000071d087c20 */ /* 0x004fe20008410000 */
[----:B------:R-:W-:Y:S01]  /*c490*/  FSEL R172, R2, -INF , !P1 ;  /* 0xff80000002ac7808 */ /* 0x000fe20004800000 */
[----:B------:R-:W-:Y:S01]  /*c4a0*/  VIADD R2, R205, 0xffffff78 ;  /* 0xffffff78cd027836 */ /* 0x000fe20000000000 */
[----:B------:R-:W-:Y:S01]  /*c4b0*/  FSEL R15, R148, -INF , !P6 ;  /* 0xff800000940f7808 */ /* 0x000fe20007000000 */
[----:B------:R1:W2:Y:S01]  /*c4c0*/  MUFU.TANH R47, R8 ;  /* 0x00000008002f7308 */ /* 0x0002a20000002400 */
[----:B------:R-:W-:Y:S02]  /*c4d0*/  ISETP.GT.AND P1, PT, R14, R0, PT ;  /* 0x000000000e00720c */ /* 0x000fe40003f24270 */
[----:B------:R-:W-:Y:S02]  /*c4e0*/  FSEL R169, R15, -INF , !P4 ;  /* 0xff8000000fa97808 */ /* 0x000fe40006000000 */
[----:B------:R-:W-:-:S02]  /*c4f0*/  ISETP.GE.AND P5, PT, R0, R203, PT ;  /* 0x000000cb0000720c */ /* 0x000fc40003fa6270 */
[----:B------:R-:W-:Y:S02]  /*c500*/  FSEL R15, R145, -INF , !P1 ;  /* 0xff800000910f7808 */ /* 0x000fe40004800000 */
[-C--:B------:R-:W-:Y:S02]  /*c510*/  ISETP.GT.AND P6, PT, R13, R11.reuse, PT ;  /* 0x0000000b0d00720c */ /* 0x080fe40003fc4270 */
[----:B------:R-:W-:Y:S02]  /*c520*/  FSEL R154, R15, -INF , !P5 ;  /* 0xff8000000f9a7808 */ /* 0x000fe40006800000 */
[C---:B------:R-:W-:Y:S02]  /*c530*/  ISETP.GT.AND P5, PT, R13.reuse, R6, PT ;  /* 0x000000060d00720c */ /* 0x040fe40003fa4270 */
[----:B------:R-:W-:Y:S02]  /*c540*/  ISETP.GT.AND P4, PT, R13, R10, PT ;  /* 0x0000000a0d00720c */ /* 0x000fe40003f84270 */
[----:B---3--:R-:W-:Y:S01]  /*c550*/  FSEL R61, R61, -INF , !P5 ;  /* 0xff8000003d3d7808 */ /* 0x008fe20006800000 */
[----:B-1----:R-:W-:Y:S01]  /*c560*/  VIADD R8, R205, 0xffffff60 ;  /* 0xffffff60cd087836 */ /* 0x002fe20000000000 */
[----:B------:R-:W-:-:S02]  /*c570*/  ISETP.GT.AND P5, PT, R12, R11, PT ;  /* 0x0000000b0c00720c */ /* 0x000fc40003fa4270 */
[----:B------:R-:W-:Y:S02]  /*c580*/  FSEL R29, R150, -INF , !P6 ;  /* 0xff800000961d7808 */ /* 0x000fe40007000000 */
[----:B------:R-:W-:Y:S02]  /*c590*/  FSEL R3, R151, -INF , !P3 ;  /* 0xff80000097037808 */ /* 0x000fe40005800000 */
[----:B------:R-:W-:Y:S02]  /*c5a0*/  ISETP.GT.AND P6, PT, R13, R5, PT ;  /* 0x000000050d00720c */ /* 0x000fe40003fc4270 */
[----:B------:R-:W-:Y:S02]  /*c5b0*/  FSEL R28, R24, -INF , !P4 ;  /* 0xff800000181c7808 */ /* 0x000fe40006000000 */
[----:B------:R-:W-:Y:S02]  /*c5c0*/  ISETP.GT.AND P3, PT, R12, R0, PT ;  /* 0x000000000c00720c */ /* 0x000fe40003f64270 */
[----:B------:R-:W-:-:S02]  /*c5d0*/  FSEL R24, R149, -INF , !P5 ;  /* 0xff80000095187808 */ /* 0x000fc40006800000 */
[----:B------:R-:W-:Y:S02]  /*c5e0*/  ISETP.GT.AND P5, PT, R12, R9, PT ;  /* 0x000000090c00720c */ /* 0x000fe40003fa4270 */
[----:B------:R-:W-:Y:S01]  /*c5f0*/  FSEL R41, R3, -INF , !P2 ;  /* 0xff80000003297808 */ /* 0x000fe20005000000 */
[----:B------:R-:W-:Y:S01]  /*c600*/  VIADD R3, R205, 0xffffff71 ;  /* 0xffffff71cd037836 */ /* 0x000fe20000000000 */
[----:B------:R-:W-:Y:S02]  /*c610*/  FSEL R76, R17, -INF , !P6 ;  /* 0xff800000114c7808 */ /* 0x000fe40007000000 */
[----:B------:R-:W-:Y:S01]  /*c620*/  ISETP.GE.AND P2, PT, R0, R201, PT ;  /* 0x000000c90000720c */ /* 0x000fe20003f46270 */
[----:B------:R-:W-:Y:S01]  /*c630*/  VIADD R0, R205, 0xffffff79 ;  /* 0xffffff79cd007836 */ /* 0x000fe20000000000 */
[----:B------:R-:W-:Y:S02]  /*c640*/  FSEL R16, R146, -INF , !P3 ;  /* 0xff80000092107808 */ /* 0x000fe40005800000 */
[----:B------:R-:W-:-:S02]  /*c650*/  ISETP.GT.AND P6, PT, R12, R10, PT ;  /* 0x0000000a0c00720c */ /* 0x000fc40003fc4270 */
[----:B------:R-:W-:Y:S02]  /*c660*/  FSEL R18, R77, -INF , !P5 ;  /* 0xff8000004d127808 */ /* 0x000fe40006800000 */
[----:B------:R-:W-:Y:S02]  /*c670*/  ISETP.GT.AND P5, PT, R12, R7, PT ;  /* 0x000000070c00720c */ /* 0x000fe40003fa4270 */
[----:B------:R-:W-:Y:S02]  /*c680*/  FSEL R153, R16, -INF , !P2 ;  /* 0xff80000010997808 */ /* 0x000fe40005000000 */
[----:B------:R-:W-:Y:S02]  /*c690*/  FSEL R19, R144, -INF , !P6 ;  /* 0xff80000090137808 */ /* 0x000fe40007000000 */
[C---:B------:R-:W-:Y:S02]  /*c6a0*/  ISETP.GT.AND P3, PT, R13.reuse, R9, PT ;  /* 0x000000090d00720c */ /* 0x040fe40003f64270 */
[----:B------:R-:W-:-:S02]  /*c6b0*/  ISETP.GT.AND P2, PT, R13, R8, PT ;  /* 0x000000080d00720c */ /* 0x000fc40003f44270 */
[----:B------:R-:W-:Y:S02]  /*c6c0*/  ISETP.GT.AND P1, PT, R13, R7, PT ;  /* 0x000000070d00720c */ /* 0x000fe40003f24270 */
[----:B------:R-:W-:Y:S02]  /*c6d0*/  ISETP.GT.AND P6, PT, R12, R8, PT ;  /* 0x000000080c00720c */ /* 0x000fe40003fc4270 */
[----:B------:R-:W-:Y:S02]  /*c6e0*/  FSEL R16, R74, -INF , !P5 ;  /* 0xff8000004a107808 */ /* 0x000fe40006800000 */
[----:B------:R-:W-:Y:S02]  /*c6f0*/  ISETP.GT.AND P5, PT, R12, R5, PT ;  /* 0x000000050c00720c */ /* 0x000fe40003fa4270 */
[----:B------:R-:W-:Y:S02]  /*c700*/  FSEL R27, R27, -INF , !P3 ;  /* 0xff8000001b1b7808 */ /* 0x000fe40005800000 */
[----:B------:R-:W-:-:S02]  /*c710*/  FSEL R26, R26, -INF , !P2 ;  /* 0xff8000001a1a7808 */ /* 0x000fc40005000000 */
[----:B------:R-:W-:Y:S02]  /*c720*/  FSEL R25, R25, -INF , !P1 ;  /* 0xff80000019197808 */ /* 0x000fe40004800000 */
[----:B------:R-:W-:Y:S02]  /*c730*/  FSEL R17, R75, -INF , !P6 ;  /* 0xff8000004b117808 */ /* 0x000fe40007000000 */
[C---:B------:R-:W-:Y:S02]  /*c740*/  ISETP.GT.AND P4, PT, R13.reuse, R4, PT ;  /* 0x000000040d00720c */ /* 0x040fe40003f84270 */
[C---:B------:R-:W-:Y:S02]  /*c750*/  ISETP.GT.AND P3, PT, R13.reuse, R3, PT ;  /* 0x000000030d00720c */ /* 0x040fe40003f64270 */
[C---:B------:R-:W-:Y:S02]  /*c760*/  ISETP.GT.AND P2, PT, R13.reuse, R2, PT ;  /* 0x000000020d00720c */ /* 0x040fe40003f44270 */
[----:B------:R-:W-:-:S02]  /*c770*/  ISETP.GT.AND P1, PT, R13, R0, PT ;  /* 0x000000000d00720c */ /* 0x000fc40003f24270 */
[----:B------:R-:W-:Y:S02]  /*c780*/  ISETP.GT.AND P6, PT, R12, R6, PT ;  /* 0x000000060c00720c */ /* 0x000fe40003fc4270 */
[----:B--2---:R-:W-:Y:S01]  /*c790*/  FSEL R13, R47, -INF , !P5 ;  /* 0xff8000002f0d7808 */ /* 0x004fe20006800000 */
[----:B------:R-:W-:Y:S01]  /*c7a0*/  FMUL.FTZ R47, R56, UR7 ;  /* 0x00000007382f7c20 */ /* 0x000fe20008410000 */
[----:B------:R-:W-:Y:S02]  /*c7b0*/  FSEL R15, R72, -INF , !P6 ;  /* 0xff800000480f7808 */ /* 0x000fe40007000000 */
[----:B------:R-:W-:Y:S02]  /*c7c0*/  FSEL R70, R70, -INF , !P4 ;  /* 0xff80000046467808 */ /* 0x000fe40006000000 */
[----:B------:R-:W-:Y:S01]  /*c7d0*/  FSEL R72, R71, -INF , !P3 ;  /* 0xff80000047487808 */ /* 0x000fe20005800000 */
[----:B------:R-:W1:Y:S01]  /*c7e0*/  MUFU.TANH R47, R47 ;  /* 0x0000002f002f7308 */ /* 0x000e620000002400 */
[----:B------:R-:W-:-:S02]  /*c7f0*/  ISETP.GT.AND P6, PT, R12, R4, PT ;  /* 0x000000040c00720c */ /* 0x000fc40003fc4270 */
[C---:B------:R-:W-:Y:S02]  /*c800*/  ISETP.GT.AND P5, PT, R12.reuse, R3, PT ;  /* 0x000000030c00720c */ /* 0x040fe40003fa4270 */
[C---:B------:R-:W-:Y:S02]  /*c810*/  ISETP.GT.AND P4, PT, R12.reuse, R2, PT ;  /* 0x000000020c00720c */ /* 0x040fe40003f84270 */
[----:B------:R-:W-:Y:S01]  /*c820*/  ISETP.GT.AND P3, PT, R12, R0, PT ;  /* 0x000000000c00720c */ /* 0x000fe20003f64270 */
[----:B------:R-:W-:Y:S01]  /*c830*/  FMUL.FTZ R12, R62, UR7 ;  /* 0x000000073e0c7c20 */ /* 0x000fe20008410000 */
[----:B------:R-:W-:Y:S02]  /*c840*/  FSEL R71, R66, -INF , !P2 ;  /* 0xff80000042477808 */ /* 0x000fe40005000000 */
[----:B------:R-:W-:Y:S02]  /*c850*/  ISETP.GT.AND P2, PT, R200, R11, PT ;  /* 0x0000000bc800720c */ /* 0x000fe40003f44270 */
[----:B------:R-:W-:Y:S01]  /*c860*/  FSEL R77, R67, -INF , !P1 ;  /* 0xff800000434d7808 */ /* 0x000fe20004800000 */
[----:B------:R-:W2:Y:S01]  /*c870*/  MUFU.TANH R12, R12 ;  /* 0x0000000c000c7308 */ /* 0x000ea20000002400 */
[----:B------:R-:W-:-:S02]  /*c880*/  FSEL R59, R59, -INF , !P6 ;  /* 0xff8000003b3b7808 */ /* 0x000fc40007000000 */
[----:B------:R-:W-:Y:S02]  /*c890*/  FSEL R56, R37, -INF , !P5 ;  /* 0xff80000025387808 */ /* 0x000fe40006800000 */
[----:B------:R-:W-:Y:S02]  /*c8a0*/  FSEL R66, R36, -INF , !P4 ;  /* 0xff80000024427808 */ /* 0x000fe40006000000 */
[----:B------:R-:W-:Y:S01]  /*c8b0*/  FSEL R67, R20, -INF , !P3 ;  /* 0xff80000014437808 */ /* 0x000fe20005800000 */
[----:B------:R-:W-:Y:S01]  /*c8c0*/  FMUL.FTZ R20, R52, UR7 ;  /* 0x0000000734147c20 */ /* 0x000fe20008410000 */
[C---:B------:R-:W-:Y:S02]  /*c8d0*/  ISETP.GE.AND P1, PT, R11.reuse, R202, PT ;  /* 0x000000ca0b00720c */ /* 0x040fe40003f26270 */
[C---:B------:R-:W-:Y:S02]  /*c8e0*/  ISETP.GE.AND P6, PT, R11.reuse, R204, PT ;  /* 0x000000cc0b00720c */ /* 0x040fe40003fc6270 */
[C---:B------:R-:W-:Y:S01]  /*c8f0*/  ISETP.GE.AND P5, PT, R11.reuse, R201, PT ;  /* 0x000000c90b00720c */ /* 0x040fe20003fa6270 */
[----:B------:R-:W3:Y:S01]  /*c900*/  MUFU.TANH R20, R20 ;  /* 0x0000001400147308 */ /* 0x000ee20000002400 */
[----:B------:R-:W-:-:S02]  /*c910*/  ISETP.GE.AND P4, PT, R11, R203, PT ;  /* 0x000000cb0b00720c */ /* 0x000fc40003f86270 */
[----:B------:R-:W-:Y:S02]  /*c920*/  ISETP.GT.AND P3, PT, R14, R11, PT ;  /* 0x0000000b0e00720c */ /* 0x000fe40003f64270 */
[----:B------:R-:W-:Y:S02]  /*c930*/  FSEL R11, R156, -INF , !P2 ;  /* 0xff8000009c0b7808 */ /* 0x000fe40005000000 */
[----:B------:R-:W-:Y:S02]  /*c940*/  ISETP.GT.AND P2, PT, R200, R10, PT ;  /* 0x0000000ac800720c */ /* 0x000fe40003f44270 */
[----:B------:R-:W-:Y:S02]  /*c950*/  FSEL R158, R11, -INF , !P1 ;  /* 0xff8000000b9e7808 */ /* 0x000fe40004800000 */
[----:B------:R-:W-:Y:S02]  /*c960*/  FSEL R11, R155, -INF , !P3 ;  /* 0xff8000009b0b7808 */ /* 0x000fe40005800000 */
[----:B------:R-:W-:-:S02]  /*c970*/  FSEL R162, R29, -INF , !P6 ;  /* 0xff8000001da27808 */ /* 0x000fc40007000000 */
[----:B------:R-:W-:Y:S02]  /*c980*/  FSEL R37, R24, -INF , !P5 ;  /* 0xff80000018257808 */ /* 0x000fe40006800000 */
[----:B------:R-:W-:Y:S01]  /*c990*/  FSEL R152, R11, -INF , !P4 ;  /* 0xff8000000b987808 */ /* 0x000fe20006000000 */
[----:B------:R-:W-:Y:S01]  /*c9a0*/  FMUL.FTZ R11, R35, UR7 ;  /* 0x00000007230b7c20 */ /* 0x000fe20008410000 */
[C---:B------:R-:W-:Y:S02]  /*c9b0*/  ISETP.GE.AND P1, PT, R10.reuse, R202, PT ;  /* 0x000000ca0a00720c */ /* 0x040fe40003f26270 */
[C---:B------:R-:W-:Y:S02]  /*c9c0*/  ISETP.GE.AND P6, PT, R10.reuse, R204, PT ;  /* 0x000000cc0a00720c */ /* 0x040fe40003fc6270 */
[C---:B------:R-:W-:Y:S01]  /*c9d0*/  ISETP.GE.AND P5, PT, R10.reuse, R201, PT ;  /* 0x000000c90a00720c */ /* 0x040fe20003fa6270 */
[----:B------:R-:W-:Y:S01]  /*c9e0*/  MUFU.TANH R11, R11 ;  /* 0x0000000b000b7308 */ /* 0x000fe20000002400 */
[----:B------:R-:W-:-:S02]  /*c9f0*/  ISETP.GE.AND P3, PT, R10, R203, PT ;  /* 0x000000cb0a00720c */ /* 0x000fc40003f66270 */
[----:B------:R-:W-:Y:S02]  /*ca00*/  ISETP.GT.AND P4, PT, R14, R10, PT ;  /* 0x0000000a0e00720c */ /* 0x000fe40003f84270 */
[----:B-1----:R-:W-:Y:S02]  /*ca10*/  FSEL R10, R47, -INF , !P2 ;  /* 0xff8000002f0a7808 */ /* 0x002fe40005000000 */
[----:B------:R-:W-:Y:S02]  /*ca20*/  ISETP.GT.AND P2, PT, R200, R9, PT ;  /* 0x00000009c800720c */ /* 0x000fe40003f44270 */
[----:B------:R-:W-:Y:S02]  /*ca30*/  FSEL R156, R10, -INF , !P1 ;  /* 0xff8000000a9c7808 */ /* 0x000fe40004800000 */
[----:B--2---:R-:W-:Y:S01]  /*ca40*/  FSEL R10, R12, -INF , !P4 ;  /* 0xff8000000c0a7808 */ /* 0x004fe20006000000 */
[----:B------:R-:W-:Y:S01]  /*ca50*/  FMUL.FTZ R12, R45, UR7 ;  /* 0x000000072d0c7c20 */ /* 0x000fe20008410000 */
[----:B------:R-:W-:-:S02]  /*ca60*/  FSEL R159, R28, -INF , !P6 ;  /* 0xff8000001c9f7808 */ /* 0x000fc40007000000 */
[----:B------:R-:W-:Y:S01]  /*ca70*/  FSEL R75, R10, -INF , !P3 ;  /* 0xff8000000a4b7808 */ /* 0x000fe20005800000 */
[----:B------:R-:W-:Y:S01]  /*ca80*/  FMUL.FTZ R10, R34, UR7 ;  /* 0x00000007220a7c20 */ /* 0x000fe20008410000 */
[----:B------:R-:W-:Y:S01]  /*ca90*/  FSEL R36, R19, -INF , !P5 ;  /* 0xff80000013247808 */ /* 0x000fe20006800000 */
[----:B------:R-:W-:Y:S01]  /*caa0*/  MUFU.TANH R12, R12 ;  /* 0x0000000c000c7308 */ /* 0x000fe20000002400 */
[C---:B------:R-:W-:Y:S02]  /*cab0*/  ISETP.GE.AND P1, PT, R9.reuse, R202, PT ;  /* 0x000000ca0900720c */ /* 0x040fe40003f26270 */
[C---:B------:R-:W-:Y:S02]  /*cac0*/  ISETP.GE.AND P6, PT, R9.reuse, R204, PT ;  /* 0x000000cc0900720c */ /* 0x040fe40003fc6270 */
[C---:B------:R-:W-:Y:S02]  /*cad0*/  ISETP.GE.AND P5, PT, R9.reuse, R201, PT ;  /* 0x000000c90900720c */ /* 0x040fe40003fa6270 */
[----:B------:R-:W-:Y:S01]  /*cae0*/  ISETP.GE.AND P4, PT, R9, R203, PT ;  /* 0x000000cb0900720c */ /* 0x000fe20003f86270 */
[----:B------:R-:W1:Y:S01]  /*caf0*/  MUFU.TANH R10, R10 ;  /* 0x0000000a000a7308 */ /* 0x000e620000002400 */
[----:B------:R-:W-:-:S02]  /*cb00*/  ISETP.GT.AND P3, PT, R14, R9, PT ;  /* 0x000000090e00720c */ /* 0x000fc40003f64270 */
[----:B------:R-:W-:Y:S02]  /*cb10*/  FSEL R9, R57, -INF , !P2 ;  /* 0xff80000039097808 */ /* 0x000fe40005000000 */
[----:B------:R-:W-:Y:S02]  /*cb20*/  ISETP.GT.AND P2, PT, R200, R8, PT ;  /* 0x00000008c800720c */ /* 0x000fe40003f44270 */
[----:B------:R-:W-:Y:S01]  /*cb30*/  FSEL R155, R9, -INF , !P1 ;  /* 0xff800000099b7808 */ /* 0x000fe20004800000 */
[----:B------:R-:W2:Y:S01]  /*cb40*/  MUFU.TANH R19, R53 ;  /* 0x0000003500137308 */ /* 0x000ea20000002400 */
[----:B------:R-:W-:Y:S02]  /*cb50*/  FSEL R9, R21, -INF , !P3 ;  /* 0xff80000015097808 */ /* 0x000fe40005800000 */
[----:B------:R-:W-:Y:S02]  /*cb60*/  FSEL R157, R27, -INF , !P6 ;  /* 0xff8000001b9d7808 */ /* 0x000fe40007000000 */
[----:B------:R-:W-:-:S02]  /*cb70*/  FSEL R24, R18, -INF , !P5 ;  /* 0xff80000012187808 */ /* 0x000fc40006800000 */
[----:B------:R-:W-:Y:S01]  /*cb80*/  FSEL R74, R9, -INF , !P4 ;  /* 0xff800000094a7808 */ /* 0x000fe20006000000 */
[----:B------:R-:W-:Y:S01]  /*cb90*/  FMUL.FTZ R9, R44, UR7 ;  /* 0x000000072c097c20 */ /* 0x000fe20008410000 */
[C---:B------:R-:W-:Y:S02]  /*cba0*/  ISETP.GE.AND P1, PT, R8.reuse, R202, PT ;  /* 0x000000ca0800720c */ /* 0x040fe40003f26270 */
[C---:B------:R-:W-:Y:S02]  /*cbb0*/  ISETP.GE.AND P6, PT, R8.reuse, R204, PT ;  /* 0x000000cc0800720c */ /* 0x040fe40003fc6270 */
[C---:B------:R-:W-:Y:S01]  /*cbc0*/  ISETP.GE.AND P5, PT, R8.reuse, R201, PT ;  /* 0x000000c90800720c */ /* 0x040fe20003fa6270 */
[----:B------:R-:W4:Y:S01]  /*cbd0*/  MUFU.TANH R9, R9 ;  /* 0x0000000900097308 */ /* 0x000f220000002400 */
[----:B------:R-:W-:Y:S02]  /*cbe0*/  ISETP.GE.AND P3, PT, R8, R203, PT ;  /* 0x000000cb0800720c */ /* 0x000fe40003f66270 */
[----:B------:R-:W-:-:S02]  /*cbf0*/  ISETP.GT.AND P4, PT, R14, R8, PT ;  /* 0x000000080e00720c */ /* 0x000fc40003f84270 */
[----:B---3--:R-:W-:Y:S02]  /*cc00*/  FSEL R8, R20, -INF , !P2 ;  /* 0xff80000014087808 */ /* 0x008fe40005000000 */
[----:B------:R-:W-:Y:S02]  /*cc10*/  ISETP.GT.AND P2, PT, R200, R7, PT ;  /* 0x00000007c800720c */ /* 0x000fe40003f44270 */
[----:B------:R-:W-:Y:S02]  /*cc20*/  FSEL R180, R8, -INF , !P1 ;  /* 0xff80000008b47808 */ /* 0x000fe40004800000 */
[----:B-1----:R-:W-:Y:S01]  /*cc30*/  FSEL R8, R10, -INF , !P4 ;  /* 0xff8000000a087808 */ /* 0x002fe20006000000 */
[----:B------:R-:W-:Y:S01]  /*cc40*/  FMUL.FTZ R10, R31, UR7 ;  /* 0x000000071f0a7c20 */ /* 0x000fe20008410000 */
[----:B------:R-:W-:Y:S02]  /*cc50*/  FSEL R182, R26, -INF , !P6 ;  /* 0xff8000001ab67808 */ /* 0x000fe40007000000 */
[----:B------:R-:W-:Y:S01]  /*cc60*/  FSEL R167, R8, -INF , !P3 ;  /* 0xff80000008a77808 */ /* 0x000fe20005800000 */
[----:B------:R-:W-:Y:S01]  /*cc70*/  FMUL.FTZ R8, R30, UR7 ;  /* 0x000000071e087c20 */ /* 0x000fe20008410000 */
[----:B------:R-:W-:Y:S01]  /*cc80*/  FSEL R166, R17, -INF , !P5 ;  /* 0xff80000011a67808 */ /* 0x000fe20006800000 */
[----:B------:R-:W-:Y:S01]  /*cc90*/  MUFU.TANH R10, R10 ;  /* 0x0000000a000a7308 */ /* 0x000fe20000002400 */
[----:B------:R-:W-:-:S02]  /*cca0*/  ISETP.GE.AND P1, PT, R7, R202, PT ;  /* 0x000000ca0700720c */ /* 0x000fc40003f26270 */
[C---:B------:R-:W-:Y:S02]  /*ccb0*/  ISETP.GE.AND P6, PT, R7.reuse, R204, PT ;  /* 0x000000cc0700720c */ /* 0x040fe40003fc6270 */
[C---:B------:R-:W-:Y:S02]  /*ccc0*/  ISETP.GE.AND P5, PT, R7.reuse, R201, PT ;  /* 0x000000c90700720c */ /* 0x040fe40003fa6270 */
[----:B------:R-:W-:Y:S01]  /*ccd0*/  ISETP.GE.AND P4, PT, R7, R203, PT ;  /* 0x000000cb0700720c */ /* 0x000fe20003f86270 */
[----:B------:R-:W1:Y:S01]  /*cce0*/  MUFU.TANH R8, R8 ;  /* 0x0000000800087308 */ /* 0x000e620000002400 */
[----:B------:R-:W-:Y:S02]  /*ccf0*/  ISETP.GT.AND P3, PT, R14, R7, PT ;  /* 0x000000070e00720c */ /* 0x000fe40003f64270 */
[----:B--2---:R-:W-:Y:S02]  /*cd00*/  FSEL R7, R19, -INF , !P2 ;  /* 0xff80000013077808 */ /* 0x004fe40005000000 */
[----:B------:R-:W-:-:S02]  /*cd10*/  ISETP.GT.AND P2, PT, R200, R6, PT ;  /* 0x00000006c800720c */ /* 0x000fc40003f44270 */
[----:B------:R-:W-:Y:S02]  /*cd20*/  FSEL R173, R7, -INF , !P1 ;  /* 0xff80000007ad7808 */ /* 0x000fe40004800000 */
[----:B------:R-:W-:Y:S01]  /*cd30*/  FSEL R7, R11, -INF , !P3 ;  /* 0xff8000000b077808 */ /* 0x000fe20005800000 */
[----:B------:R-:W-:Y:S01]  /*cd40*/  FMUL.FTZ R11, R69, UR7 ;  /* 0x00000007450b7c20 */ /* 0x000fe20008410000 */
[----:B------:R-:W-:Y:S02]  /*cd50*/  FSEL R177, R25, -INF , !P6 ;  /* 0xff80000019b17808 */ /* 0x000fe40007000000 */
[----:B------:R-:W-:Y:S02]  /*cd60*/  FSEL R163, R16, -INF , !P5 ;  /* 0xff80000010a37808 */ /* 0x000fe40006800000 */
[----:B------:R-:W-:Y:S01]  /*cd70*/  FSEL R165, R7, -INF , !P4 ;  /* 0xff80000007a57808 */ /* 0x000fe20006000000 */
[----:B------:R-:W-:Y:S01]  /*cd80*/  FMUL.FTZ R7, R68, UR7 ;  /* 0x0000000744077c20 */ /* 0x000fe20008410000 */
[C---:B------:R-:W-:Y:S01]  /*cd90*/  ISETP.GE.AND P1, PT, R6.reuse, R202, PT ;  /* 0x000000ca0600720c */ /* 0x040fe20003f26270 */
[----:B------:R-:W-:Y:S01]  /*cda0*/  MUFU.TANH R11, R11 ;  /* 0x0000000b000b7308 */ /* 0x000fe20000002400 */
[----:B------:R-:W-:-:S02]  /*cdb0*/  ISETP.GE.AND P6, PT, R6, R204, PT ;  /* 0x000000cc0600720c */ /* 0x000fc40003fc6270 */
[C---:B------:R-:W-:Y:S02]  /*cdc0*/  ISETP.GE.AND P5, PT, R6.reuse, R201, PT ;  /* 0x000000c90600720c */ /* 0x040fe40003fa6270 */
[----:B------:R-:W-:Y:S02]  /*cdd0*/  ISETP.GE.AND P3, PT, R6, R203, PT ;  /* 0x000000cb0600720c */ /* 0x000fe40003f66270 */
[----:B------:R-:W-:Y:S02]  /*cde0*/  ISETP.GT.AND P4, PT, R14, R6, PT ;  /* 0x000000060e00720c */ /* 0x000fe40003f84270 */
[----:B----4-:R-:W-:Y:S02]  /*cdf0*/  FSEL R6, R9, -INF , !P2 ;  /* 0xff80000009067808 */ /* 0x010fe40005000000 */
[----:B------:R2:W3:Y:S01]  /*ce00*/  MUFU.TANH R9, R7 ;  /* 0x0000000700097308 */ /* 0x0004e20000002400 */
[----:B------:R-:W-:Y:S02]  /*ce10*/  ISETP.GT.AND P2, PT, R200, R5, PT ;  /* 0x00000005c800720c */ /* 0x000fe40003f44270 */
[----:B------:R-:W-:-:S02]  /*ce20*/  FSEL R170, R6, -INF , !P1 ;  /* 0xff80000006aa7808 */ /* 0x000fc40004800000 */
[----:B-1----:R-:W-:Y:S02]  /*ce30*/  FSEL R6, R8, -INF , !P4 ;  /* 0xff80000008067808 */ /* 0x002fe40006000000 */
[----:B------:R-:W-:Y:S02]  /*ce40*/  FSEL R174, R61, -INF , !P6 ;  /* 0xff8000003dae7808 */ /* 0x000fe40007000000 */
[----:B------:R-:W-:Y:S01]  /*ce50*/  FSEL R164, R6, -INF , !P3 ;  /* 0xff80000006a47808 */ /* 0x000fe20005800000 */
[----:B------:R-:W-:Y:S01]  /*ce60*/  FMUL.FTZ R6, R38, UR7 ;  /* 0x0000000726067c20 */ /* 0x000fe20008410000 */
[----:B------:R-:W-:Y:S02]  /*ce70*/  FSEL R160, R15, -INF , !P5 ;  /* 0xff8000000fa07808 */ /* 0x000fe40006800000 */
[C---:B------:R-:W-:Y:S02]  /*ce80*/  ISETP.GE.AND P1, PT, R5.reuse, R202, PT ;  /* 0x000000ca0500720c */ /* 0x040fe40003f26270 */
[C---:B------:R-:W-:Y:S01]  /*ce90*/  ISETP.GE.AND P6, PT, R5.reuse, R204, PT ;  /* 0x000000cc0500720c */ /* 0x040fe20003fc6270 */
[----:B------:R-:W1:Y:S01]  /*cea0*/  MUFU.TANH R6, R6 ;  /* 0x0000000600067308 */ /* 0x000e620000002400 */
[----:B------:R-:W-:Y:S01]  /*ceb0*/  ISETP.GE.AND P5, PT, R5, R201, PT ;  /* 0x000000c90500720c */ /* 0x000fe20003fa6270 */
[----:B--2---:R-:W-:Y:S01]  /*cec0*/  FMUL.FTZ R7, R39, UR7 ;  /* 0x0000000727077c20 */ /* 0x004fe20008410000 */
[----:B------:R-:W-:-:S02]  /*ced0*/  ISETP.GE.AND P4, PT, R5, R203, PT ;  /* 0x000000cb0500720c */ /* 0x000fc40003f86270 */
[----:B------:R-:W-:Y:S02]  /*cee0*/  ISETP.GT.AND P3, PT, R14, R5, PT ;  /* 0x000000050e00720c */ /* 0x000fe40003f64270 */
[----:B------:R-:W-:Y:S01]  /*cef0*/  FSEL R5, R12, -INF , !P2 ;  /* 0xff8000000c057808 */ /* 0x000fe20005000000 */
[----:B------:R2:W4:Y:S01]  /*cf00*/  MUFU.TANH R8, R7 ;  /* 0x0000000700087308 */ /* 0x0005220000002400 */
        /* <DEDUP_REMOVED lines=9> */
[----:B------:R-:W-:Y:S01]  /*cfa0*/  ISETP.GE.AND P5, PT, R4, R201, PT ;  /* 0x000000c90400720c */ /* 0x000fe20003fa6270 */
[----:B--2---:R-:W-:Y:S01]  /*cfb0*/  FMUL.FTZ R7, R64, UR7 ;  /* 0x0000000740077c20 */ /* 0x004fe20008410000 */
[----:B------:R-:W-:Y:S01]  /*cfc0*/  ISETP.GE.AND P3, PT, R4, R203, PT ;  /* 0x000000cb0400720c */ /* 0x000fe20003f66270 */
[----:B------:R-:W-:Y:S01]  /*cfd0*/  MUFU.TANH R5, R5 ;  /* 0x0000000500057308 */ /* 0x000fe20000002400 */
[----:B------:R-:W-:-:S02]  /*cfe0*/  ISETP.GT.AND P4, PT, R14, R4, PT ;  /* 0x000000040e00720c */ /* 0x000fc40003f84270 */
[----:B---3--:R-:W-:Y:S02]  /*cff0*/  FSEL R4, R9, -INF , !P2 ;  /* 0xff80000009047808 */ /* 0x008fe40005000000 */
[----:B------:R-:W-:Y:S02]  /*d000*/  ISETP.GT.AND P2, PT, R200, R3, PT ;  /* 0x00000003c800720c */ /* 0x000fe40003f44270 */
[----:B------:R-:W-:Y:S01]  /*d010*/  FSEL R215, R4, -INF , !P1 ;  /* 0xff80000004d77808 */ /* 0x000fe20004800000 */
[----:B------:R-:W2:Y:S01]  /*d020*/  MUFU.TANH R7, R7 ;  /* 0x0000000700077308 */ /* 0x000ea20000002400 */
[----:B-1----:R-:W-:Y:S02]  /*d030*/  FSEL R4, R6, -INF , !P4 ;  /* 0xff80000006047808 */ /* 0x002fe40006000000 */
[----:B------:R-:W-:Y:S02]  /*d040*/  FSEL R216, R70, -INF , !P6 ;  /* 0xff80000046d87808 */ /* 0x000fe40007000000 */
[----:B------:R-:W-:Y:S01]  /*d050*/  FSEL R185, R4, -INF , !P3 ;  /* 0xff80000004b97808 */ /* 0x000fe20005800000 */
[----:B------:R-:W-:Y:S01]  /*d060*/  FMUL.FTZ R4, R22, UR7 ;  /* 0x0000000716047c20 */ /* 0x000fe20008410000 */
[----:B------:R-:W-:-:S02]  /*d070*/  FSEL R183, R59, -INF , !P5 ;  /* 0xff8000003bb77808 */ /* 0x000fc40006800000 */
[C---:B------:R-:W-:Y:S02]  /*d080*/  ISETP.GE.AND P1, PT, R3.reuse, R202, PT ;  /* 0x000000ca0300720c */ /* 0x040fe40003f26270 */
[C---:B------:R-:W-:Y:S01]  /*d090*/  ISETP.GE.AND P6, PT, R3.reuse, R204, PT ;  /* 0x000000cc0300720c */ /* 0x040fe20003fc6270 */
[----:B------:R-:W1:Y:S01]  /*d0a0*/  MUFU.TANH R4, R4 ;  /* 0x0000000400047308 */ /* 0x000e620000002400 */
[C---:B------:R-:W-:Y:S02]  /*d0b0*/  ISETP.GE.AND P5, PT, R3.reuse, R201, PT ;  /* 0x000000c90300720c */ /* 0x040fe40003fa6270 */
[----:B------:R-:W-:Y:S02]  /*d0c0*/  ISETP.GE.AND P4, PT, R3, R203, PT ;  /* 0x000000cb0300720c */ /* 0x000fe40003f86270 */
[----:B------:R-:W-:Y:S02]  /*d0d0*/  ISETP.GT.AND P3, PT, R14, R3, PT ;  /* 0x000000030e00720c */ /* 0x000fe40003f64270 */
[----:B------:R-:W-:-:S02]  /*d0e0*/  FSEL R3, R11, -INF , !P2 ;  /* 0xff8000000b037808 */ /* 0x000fc40005000000 */
[----:B------:R-:W-:Y:S02]  /*d0f0*/  ISETP.GT.AND P2, PT, R200, R2, PT ;  /* 0x00000002c800720c */ /* 0x000fe40003f44270 */
[----:B------:R-:W-:Y:S02]  /*d100*/  FSEL R213, R3, -INF , !P1 ;  /* 0xff80000003d57808 */ /* 0x000fe40004800000 */
[----:B----4-:R-:W-:Y:S02]  /*d110*/  FSEL R3, R8, -INF , !P3 ;  /* 0xff80000008037808 */ /* 0x010fe40005800000 */
[----:B------:R-:W-:Y:S02]  /*d120*/  FSEL R214, R72, -INF , !P6 ;  /* 0xff80000048d67808 */ /* 0x000fe40007000000 */
[----:B------:R-:W-:Y:S02]  /*d130*/  FSEL R178, R56, -INF , !P5 ;  /* 0xff80000038b27808 */ /* 0x000fe40006800000 */
[----:B------:R-:W-:-:S02]  /*d140*/  FSEL R184, R3, -INF , !P4 ;  /* 0xff80000003b87808 */ /* 0x000fc40006000000 */
[C---:B------:R-:W-:Y:S01]  /*d150*/  ISETP.GE.AND P1, PT, R2.reuse, R202, PT ;  /* 0x000000ca0200720c */ /* 0x040fe20003f26270 */
[----:B------:R-:W3:Y:S01]  /*d160*/  MUFU.TANH R3, R23 ;  /* 0x0000001700037308 */ /* 0x000ee20000002400 */
[C---:B------:R-:W-:Y:S02]  /*d170*/  ISETP.GE.AND P6, PT, R2.reuse, R204, PT ;  /* 0x000000cc0200720c */ /* 0x040fe40003fc6270 */
[C---:B------:R-:W-:Y:S02]  /*d180*/  ISETP.GE.AND P5, PT, R2.reuse, R201, PT ;  /* 0x000000c90200720c */ /* 0x040fe40003fa6270 */
[----:B------:R-:W-:Y:S02]  /*d190*/  ISETP.GE.AND P3, PT, R2, R203, PT ;  /* 0x000000cb0200720c */ /* 0x000fe40003f66270 */
[----:B------:R-:W-:Y:S02]  /*d1a0*/  ISETP.GT.AND P4, PT, R14, R2, PT ;  /* 0x000000020e00720c */ /* 0x000fe40003f84270 */
[----:B--2---:R-:W-:-:S02]  /*d1b0*/  FSEL R2, R7, -INF , !P2 ;  /* 0xff80000007027808 */ /* 0x004fc40005000000 */
[-C--:B------:R-:W-:Y:S02]  /*d1c0*/  ISETP.GT.AND P2, PT, R14, R0.reuse, PT ;  /* 0x000000000e00720c */ /* 0x080fe40003f44270 */
[----:B------:R-:W-:Y:S02]  /*d1d0*/  FSEL R187, R2, -INF , !P1 ;  /* 0xff80000002bb7808 */ /* 0x000fe40004800000 */
[----:B-1----:R-:W-:Y:S02]  /*d1e0*/  FSEL R2, R4, -INF , !P4 ;  /* 0xff80000004027808 */ /* 0x002fe40006000000 */
[----:B------:R-:W-:Y:S02]  /*d1f0*/  ISETP.GT.AND P1, PT, R200, R0, PT ;  /* 0x00000000c800720c */ /* 0x000fe40003f24270 */
[----:B------:R-:W-:Y:S02]  /*d200*/  FSEL R181, R2, -INF , !P3 ;  /* 0xff80000002b57808 */ /* 0x000fe40005800000 */
[----:B------:R-:W-:-:S02]  /*d210*/  FSEL R2, R5, -INF , !P1 ;  /* 0xff80000005027808 */ /* 0x000fc40004800000 */
[----:B------:R-:W-:Y:S02]  /*d220*/  ISETP.GT.U32.AND P1, PT, R233, R242, PT ;  /* 0x000000f2e900720c */ /* 0x000fe40003f24070 */
[----:B------:R-:W-:Y:S02]  /*d230*/  FSEL R212, R71, -INF , !P6 ;  /* 0xff80000047d47808 */ /* 0x000fe40007000000 */
[----:B------:R-:W-:Y:S02]  /*d240*/  FSEL R176, R66, -INF , !P5 ;  /* 0xff80000042b07808 */ /* 0x000fe40006800000 */
[C---:B------:R-:W-:Y:S02]  /*d250*/  ISETP.GE.AND P6, PT, R0.reuse, R202, PT ;  /* 0x000000ca0000720c */ /* 0x040fe40003fc6270 */
[C---:B------:R-:W-:Y:S02]  /*d260*/  ISETP.GE.AND P5, PT, R0.reuse, R204, PT ;  /* 0x000000cc0000720c */ /* 0x040fe40003fa6270 */
[----:B------:R-:W-:-:S02]  /*d270*/  ISETP.GE.AND P4, PT, R0, R201, PT ;  /* 0x000000c90000720c */ /* 0x000fc40003f86270 */
[----:B------:R-:W-:Y:S02]  /*d280*/  ISETP.GE.AND P3, PT, R0, R203, PT ;  /* 0x000000cb0000720c */ /* 0x000fe40003f66270 */
[----:B---3--:R-:W-:Y:S02]  /*d290*/  FSEL R0, R3, -INF , !P2 ;  /* 0xff80000003007808 */ /* 0x008fe40005000000 */
[----:B------:R-:W-:Y:S02]  /*d2a0*/  FSEL R186, R2, -INF , !P6 ;  /* 0xff80000002ba7808 */ /* 0x000fe40007000000 */
[----:B------:R-:W-:Y:S02]  /*d2b0*/  FSEL R205, R77, -INF , !P5 ;  /* 0xff8000004dcd7808 */ /* 0x000fe40006800000 */
[----:B------:R-:W-:Y:S02]  /*d2c0*/  FSEL R175, R67, -INF , !P4 ;  /* 0xff80000043af7808 */ /* 0x000fe40006000000 */
[----:B------:R-:W-:Y:S01]  /*d2d0*/  FSEL R179, R0, -INF , !P3 ;  /* 0xff80000000b37808 */ /* 0x000fe20005800000 */
[----:B------:R-:W-:Y:S06]  /*d2e0*/  @!P1 BRA `(.L_x_2448) ;  /* 0x0000000000b09947 */ /* 0x000fec0003800000 */
[----:B------:R-:W-:Y:S01]  /*d2f0*/  VIADD R0, R243, 0xfffffffc ;  /* 0xfffffffcf3007836 */ /* 0x000fe20000000000 */
[----:B------:R1:W-:Y:S01]  /*d300*/  @P0 STS.128 [R208+0x4000], RZ ;  /* 0x004000ffd0000388 */ /* 0x0003e20000000c00 */
[----:B------:R-:W-:Y:S02]  /*d310*/  BSSY.RECONVERGENT B0, `(.L_x_2449) ;  /* 0x0000028000007945 */ /* 0x000fe40003800200 */
[----:B------:R-:W-:-:S04]  /*d320*/  IMAD.WIDE.U32 R4, R0, R206, RZ ;  /* 0x000000ce00047225 */ /* 0x000fc800078e00ff */
        /* <DEDUP_REMOVED lines=38> */
.L_x_2450:
[----:B------:R-:W-:Y:S05]  /*d590*/  BSYNC.RECONVERGENT B0 ;  /* 0x0000000000007941 */ /* 0x000fea0003800200 */
.L_x_2449:
[----:B------:R-:W0:Y:S02]  /*d5a0*/  LDGDEPBAR ;  /* 0x00000000000079af */ /* 0x000e240000000000 */
.L_x_2448:
[----:B------:R-:W-:Y:S01]  /*d5b0*/  FMNMX3.FTZ R2, R232, R50, R51, !PT ;  /* 0x00000032e8027276 */ /* 0x000fe20007810033 */
[----:B------:R-:W-:Y:S01]  /*d5c0*/  LDSM.16.MT88.4 R20, [R188+0x6000] ;  /* 0x00600000bc14783b */ /* 0x000fe20000004200 */
        /* <DEDUP_REMOVED lines=21> */
[----:B------:R-:W3:Y:S01]  /*d720*/  SHFL.BFLY PT, R3, R72, 0x2, 0x1f ;  /* 0x0c401f0048037f89 */ /* 0x000ee200000e0000 */
[----:B------:R-:W-:Y:S02]  /*d730*/  FMNMX3.FTZ R2, R211, R73, R58, !PT ;  /* 0x00000049d3027276 */ /* 0x000fe4000781003a */
[----:B------:R-:W-:Y:S02]  /*d740*/  FMNMX3.FTZ R0, R0, R181, R179, !PT ;  /* 0x000000b500007276 */ /* 0x000fe400078100b3 */
[----:B------:R-:W-:Y:S02]  /*d750*/  FMNMX3.FTZ R2, R2, R60, R55, !PT ;  /* 0x0000003c02027276 */ /* 0x000fe40007810037 */
[----:B------:R-:W-:Y:S01]  /*d760*/  FMNMX3.FTZ R71, R71, R170, R168, !PT ;  /* 0x000000aa47477276 */ /* 0x000fe200078100a8 */
[----:B-1----:R-:W1:Y:S01]  /*d770*/  SHFL.BFLY PT, R6, R0, 0x2, 0x1f ;  /* 0x0c401f0000067f89 */ /* 0x002e6200000e0000 */
[----:B------:R-:W-:-:S02]  /*d780*/  FMNMX3.FTZ R2, R2, R169, R162, !PT ;  /* 0x000000a902027276 */ /* 0x000fc400078100a2 */
[----:B------:R-:W-:Y:S02]  /*d790*/  FMNMX3.FTZ R71, R71, R215, R213, !PT ;  /* 0x000000d747477276 */ /* 0x000fe400078100d5 */
[----:B------:R-:W-:Y:S02]  /*d7a0*/  FMNMX3.FTZ R2, R2, R159, R157, !PT ;  /* 0x0000009f02027276 */ /* 0x000fe4000781009d */
[----:B------:R-:W-:Y:S02]  /*d7b0*/  FMNMX3.FTZ R71, R71, R187, R186, !PT ;  /* 0x000000bb47477276 */ /* 0x000fe400078100ba */
[----:B------:R-:W-:-:S03]  /*d7c0*/  FMNMX3.FTZ R2, R2, R182, R177, !PT ;  /* 0x000000b602027276 */ /* 0x000fc600078100b1 */
[----:B--2---:R-:W2:Y:S01]  /*d7d0*/  SHFL.BFLY PT, R4, R71, 0x2, 0x1f ;  /* 0x0c401f0047047f89 */ /* 0x004ea200000e0000 */
[----:B------:R-:W-:Y:S02]  /*d7e0*/  FMNMX3.FTZ R2, R2, R174, R171, !PT ;  /* 0x000000ae02027276 */ /* 0x000fe400078100ab */
[----:B---3--:R-:W-:Y:S02]  /*d7f0*/  FMNMX.FTZ R72, R72, R3, !PT ;  /* 0x0000000348487209 */ /* 0x008fe40007810000 */
[----:B------:R-:W-:-:S04]  /*d800*/  FMNMX3.FTZ R3, R2, R216, R214, !PT ;  /* 0x000000d802037276 */ /* 0x000fc800078100d6 */
[----:B------:R-:W-:Y:S02]  /*d810*/  FMNMX3.FTZ R3, R3, R212, R205, !PT ;  /* 0x000000d403037276 */ /* 0x000fe400078100cd */
[----:B-1----:R-:W-:-:S03]  /*d820*/  FMNMX.FTZ R0, R0, R6, !PT ;  /* 0x0000000600007209 */ /* 0x002fc60007810000 */
[----:B------:R-:W1:Y:S04]  /*d830*/  SHFL.BFLY PT, R6, R3, 0x2, 0x1f ;  /* 0x0c401f0003067f89 */ /* 0x000e6800000e0000 */
[----:B------:R-:W3:Y:S01]  /*d840*/  SHFL.BFLY PT, R69, R0, 0x1, 0x1f ;  /* 0x0c201f0000457f89 */ /* 0x000ee200000e0000 */
[----:B--2---:R-:W-:-:S03]  /*d850*/  FMNMX.FTZ R71, R71, R4, !PT ;  /* 0x0000000447477209 */ /* 0x004fc60007810000 */
[----:B------:R-:W2:Y:S04]  /*d860*/  SHFL.BFLY PT, R4, R72, 0x1, 0x1f ;  /* 0x0c201f0048047f89 */ /* 0x000ea800000e0000 */
[----:B------:R-:W4:Y:S01]  /*d870*/  SHFL.BFLY PT, R5, R71, 0x1, 0x1f ;  /* 0x0c201f0047057f89 */ /* 0x000f2200000e0000 */
[----:B-1----:R-:W-:Y:S02]  /*d880*/  FMNMX.FTZ R3, R3, R6, !PT ;  /* 0x0000000603037209 */ /* 0x002fe40007810000 */
[----:B---3--:R-:W-:-:S03]  /*d890*/  FMNMX.FTZ R69, R0, R69, !PT ;  /* 0x0000004500457209 */ /* 0x008fc60007810000 */
[----:B------:R-:W1:Y:S01]  /*d8a0*/  SHFL.BFLY PT, R9, R3, 0x1, 0x1f ;  /* 0x0c201f0003097f89 */ /* 0x000e6200000e0000 */
[C---:B------:R-:W-:Y:S01]  /*d8b0*/  FSETP.NEU.FTZ.AND P0, PT, R69.reuse, -INF , PT ;  /* 0xff8000004500780b */ /* 0x040fe20003f1d000 */
[C---:B------:R-:W-:Y:S01]  /*d8c0*/  FMUL.FTZ R0, R69.reuse, UR6 ;  /* 0x0000000645007c20 */ /* 0x040fe20008410000 */
[----:B--2---:R-:W-:Y:S02]  /*d8d0*/  FMNMX.FTZ R72, R72, R4, !PT ;  /* 0x0000000448487209 */ /* 0x004fe40007810000 */
[----:B------:R-:W-:Y:S02]  /*d8e0*/  FSEL R7, R69, RZ, P0 ;  /* 0x000000ff45077208 */ /* 0x000fe40000000000 */
[----:B----4-:R-:W-:Y:S01]  /*d8f0*/  FMNMX.FTZ R71, R71, R5, !PT ;  /* 0x0000000547477209 */ /* 0x010fe20007810000 */
[C---:B------:R-:W-:Y:S01]  /*d900*/  FMUL.FTZ R2, R72.reuse, UR6 ;  /* 0x0000000648027c20 */ /* 0x040fe20008410000 */
[----:B------:R-:W-:Y:S02]  /*d910*/  FSETP.NEU.FTZ.AND P2, PT, R72, -INF , PT ;  /* 0xff8000004800780b */ /* 0x000fe40003f5d000 */
[C---:B------:R-:W-:Y:S01]  /*d920*/  FSETP.NEU.FTZ.AND P3, PT, R71.reuse, -INF , PT ;  /* 0xff8000004700780b */ /* 0x040fe20003f7d000 */
[----:B------:R-:W-:Y:S01]  /*d930*/  FMUL.FTZ R8, R71, UR6 ;  /* 0x0000000647087c20 */ /* 0x000fe20008410000 */
[----:B------:R-:W-:-:S02]  /*d940*/  FSEL R2, R2, RZ, P2 ;  /* 0x000000ff02027208 */ /* 0x000fc40001000000 */
[----:B------:R-:W-:Y:S02]  /*d950*/  FSEL R0, R0, RZ, P0 ;  /* 0x000000ff00007208 */ /* 0x000fe40000000000 */
[----:B------:R-:W-:Y:S01]  /*d960*/  FSEL R8, R8, RZ, P3 ;  /* 0x000000ff08087208 */ /* 0x000fe20001800000 */
[--C-:B------:R-:W-:Y:S01]  /*d970*/  FFMA.FTZ R4, R48, UR6, -R2.reuse ;  /* 0x0000000630047c23 */ /* 0x100fe20008010802 */
[----:B------:R-:W-:Y:S01]  /*d980*/  FFMA.FTZ R6, R40, UR6, -R2 ;  /* 0x0000000628067c23 */ /* 0x000fe20008010802 */
[----:B------:R-:W-:Y:S02]  /*d990*/  FSEL R10, R71, RZ, P3 ;  /* 0x000000ff470a7208 */ /* 0x000fe40001800000 */
[--C-:B------:R-:W-:Y:S01]  /*d9a0*/  FFMA.FTZ R5, R50, UR6, -R8.reuse ;  /* 0x0000000632057c23 */ /* 0x100fe20008010808 */
[----:B-1----:R-:W-:Y:S01]  /*d9b0*/  FMNMX.FTZ R70, R3, R9, !PT ;  /* 0x0000000903467209 */ /* 0x002fe20007810000 */
[----:B------:R1:W-:Y:S01]  /*d9c0*/  MUFU.EX2 R236, R4 ;  /* 0x0000000400ec7308 */ /* 0x0003e20000000800 */
[----:B------:R-:W-:Y:S01]  /*d9d0*/  FFMA.FTZ R9, R46, UR6, -R8 ;  /* 0x000000062e097c23 */ /* 0x000fe20008010808 */
[----:B------:R-:W-:Y:S01]  /*d9e0*/  FADD.FTZ R12, R232, -R10 ;  /* 0x8000000ae80c7221 */ /* 0x000fe20000010000 */
[C---:B------:R-:W-:Y:S01]  /*d9f0*/  FSETP.NEU.FTZ.AND P0, PT, R70.reuse, -INF , PT ;  /* 0xff8000004600780b */ /* 0x040fe20003f1d000 */
[----:B------:R2:W-:Y:S01]  /*da00*/  MUFU.EX2 R237, R5 ;  /* 0x0000000500ed7308 */ /* 0x0005e20000000800 */
[----:B------:R-:W-:-:S03]  /*da10*/  FMUL.FTZ R3, R70, UR6 ;  /* 0x0000000646037c20 */ /* 0x000fc60008410000 */
[----:B------:R3:W-:Y:S02]  /*da20*/  MUFU.EX2 R238, R6 ;  /* 0x0000000600ee7308 */ /* 0x0007e40000000800 */
[----:B------:R-:W-:Y:S02]  /*da30*/  FSEL R3, R3, RZ, P0 ;  /* 0x000000ff03037208 */ /* 0x000fe40000000000 */
[----:B------:R4:W-:Y:S01]  /*da40*/  MUFU.EX2 R228, R9 ;  /* 0x0000000900e47308 */ /* 0x0009e20000000800 */
[--C-:B-1----:R-:W-:Y:S02]  /*da50*/  FFMA.FTZ R4, R32, UR6, -R2.reuse ;  /* 0x0000000620047c23 */ /* 0x102fe40008010802 */
[--C-:B------:R-:W-:Y:S01]  /*da60*/  FFMA.FTZ R11, R73, UR6, -R3.reuse ;  /* 0x00000006490b7c23 */ /* 0x100fe20008010803 */
[----:B------:R-:W-:Y:S01]  /*da70*/  FFMA.FTZ R10, R55, UR6, -R3 ;  /* 0x00000006370a7c23 */ /* 0x000fe20008010803 */
[----:B--2---:R-:W-:Y:S01]  /*da80*/  FFMA.FTZ R5, R33, UR6, -R2 ;  /* 0x0000000621057c23 */ /* 0x004fe20008010802 */
[----:B------:R1:W-:Y:S01]  /*da90*/  MUFU.EX2 R240, R4 ;  /* 0x0000000400f07308 */ /* 0x0003e20000000800 */
[----:B------:R-:W2:Y:S01]  /*daa0*/  LDSM.16.MT88.4 R32, [R192+0x6000] ;  /* 0x00600000c020783b */ /* 0x000ea20000004200 */
[----:B---3--:R-:W-:-:S02]  /*dab0*/  FFMA.FTZ R6, R49, UR6, -R0 ;  /* 0x0000000631067c23 */ /* 0x008fc40008010800 */
[----:B------:R3:W-:Y:S01]  /*dac0*/  MUFU.EX2 R239, R5 ;  /* 0x0000000500ef7308 */ /* 0x0007e20000000800 */
[----:B----4-:R-:W-:-:S03]  /*dad0*/  FFMA.FTZ R9, R58, UR6, -R3 ;  /* 0x000000063a097c23 */ /* 0x010fc60008010803 */
[----:B------:R4:W-:Y:S04]  /*dae0*/  MUFU.EX2 R229, R6 ;  /* 0x0000000600e57308 */ /* 0x0009e80000000800 */
[----:B------:R5:W-:Y:S01]  /*daf0*/  MUFU.EX2 R224, R9 ;  /* 0x0000000900e07308 */ /* 0x000be20000000800 */
[----:B-1----:R-:W-:-:S03]  /*db00*/  FFMA.FTZ R4, R43, UR6, -R0 ;  /* 0x000000062b047c23 */ /* 0x002fc60008010800 */
[----:B------:R1:W-:Y:S01]  /*db10*/  MUFU.EX2 R225, R11 ;  /* 0x0000000b00e17308 */ /* 0x0003e20000000800 */
[----:B---3--:R-:W-:-:S03]  /*db20*/  FSEL R5, R72, RZ, P2 ;  /* 0x000000ff48057208 */ /* 0x008fc60001000000 */
[----:B------:R3:W-:Y:S01]  /*db30*/  MUFU.EX2 R235, R4 ;  /* 0x0000000400eb7308 */ /* 0x0007e20000000800 */
[----:B----4-:R-:W-:Y:S01]  /*db40*/  FFMA.FTZ R6, R42, UR6, -R0 ;  /* 0x000000062a067c23 */ /* 0x010fe20008010800 */
[----:B------:R-:W-:Y:S02]  /*db50*/  FADD.FTZ R5, R210, -R5 ;  /* 0x80000005d2057221 */ /* 0x000fe40000010000 */
[----:B------:R4:W-:Y:S01]  /*db60*/  MUFU.EX2 R222, R10 ;  /* 0x0000000a00de7308 */ /* 0x0009e20000000800 */
[----:B-----5:R-:W-:Y:S01]  /*db70*/  FSEL R9, R70, RZ, P0 ;  /* 0x000000ff46097208 */ /* 0x020fe20000000000 */
[----:B------:R-:W-:Y:S02]  /*db80*/  FMUL.FTZ R5, R5, UR6 ;  /* 0x0000000605057c20 */ /* 0x000fe40008410000 */
[----:B------:R5:W-:Y:S01]  /*db90*/  MUFU.EX2 R231, R6 ;  /* 0x0000000600e77308 */ /* 0x000be20000000800 */
[----:B-1----:R-:W-:Y:S01]  /*dba0*/  FFMA.FTZ R11, R60, UR6, -R3 ;  /* 0x000000063c0b7c23 */ /* 0x002fe20008010803 */
[----:B------:R-:W-:-:S02]  /*dbb0*/  FADD.FTZ R9, R211, -R9 ;  /* 0x80000009d3097221 */ /* 0x000fc40000010000 */
[----:B------:R1:W2:Y:S01]  /*dbc0*/  MUFU.EX2 R42, R5 ;  /* 0x00000005002a7308 */ /* 0x0002a20000000800 */
[----:B---3--:R-:W-:Y:S01]  /*dbd0*/  FFMA.FTZ R4, R41, UR6, -R0 ;  /* 0x0000000629047c23 */ /* 0x008fe20008010800 */
[----:B------:R-:W-:Y:S02]  /*dbe0*/  FMUL.FTZ R9, R9, UR6 ;  /* 0x0000000609097c20 */ /* 0x000fe40008410000 */
[----:B------:R3:W-:Y:S01]  /*dbf0*/  MUFU.EX2 R223, R11 ;  /* 0x0000000b00df7308 */ /* 0x0007e20000000800 */
[----:B----4-:R-:W-:-:S03]  /*dc00*/  FFMA.FTZ R10, R153, UR6, -R2 ;  /* 0x00000006990a7c23 */ /* 0x010fc60008010802 */
[----:B------:R4:W4:Y:S01]  /*dc10*/  MUFU.EX2 R230, R4 ;  /* 0x0000000400e67308 */ /* 0x0009220000000800 */
[----:B-----5:R-:W-:-:S03]  /*dc20*/  FADD.FTZ R6, R209, -R7 ;  /* 0x80000007d1067221 */ /* 0x020fc60000010000 */
[----:B------:R-:W-:Y:S01]  /*dc30*/  MUFU.EX2 R40, R9 ;  /* 0x0000000900287308 */ /* 0x000fe20000000800 */
[----:B------:R-:W-:Y:S01]  /*dc40*/  FMUL.FTZ R6, R6, UR6 ;  /* 0x0000000606067c20 */ /* 0x000fe20008410000 */
[--C-:B-1----:R-:W-:Y:S01]  /*dc50*/  FFMA.FTZ R5, R54, UR6, -R8.reuse ;  /* 0x0000000636057c23 */ /* 0x102fe20008010808 */
[-C--:B--2---:R-:W-:Y:S01]  /*dc60*/  FMUL.FTZ R84, R84, R42.reuse ;  /* 0x0000002a54547220 */ /* 0x084fe20000410000 */
[-C--:B------:R-:W-:Y:S01]  /*dc70*/  FMUL.FTZ R85, R85, R42.reuse ;  /* 0x0000002a55557220 */ /* 0x080fe20000410000 */
[----:B------:R1:W2:Y:S01]  /*dc80*/  MUFU.EX2 R43, R6 ;  /* 0x00000006002b7308 */ /* 0x0002a20000000800 */
[----:B---3--:R-:W-:Y:S01]  /*dc90*/  FMUL.FTZ R11, R12, UR6 ;  /* 0x000000060c0b7c20 */ /* 0x008fe20008410000 */
[-C--:B------:R-:W-:Y:S01]  /*dca0*/  FMUL.FTZ R88, R88, R42.reuse ;  /* 0x0000002a58587220 */ /* 0x080fe20000410000 */
[-C--:B------:R-:W-:Y:S01]  /*dcb0*/  FMUL.FTZ R89, R89, R42.reuse ;  /* 0x0000002a59597220 */ /* 0x080fe20000410000 */
[----:B----4-:R-:W-:Y:S01]  /*dcc0*/  FFMA.FTZ R4, R51, UR6, -R8 ;  /* 0x0000000633047c23 */ /* 0x010fe20008010808 */
[----:B------:R3:W-:Y:S01]  /*dcd0*/  MUFU.EX2 R227, R5 ;  /* 0x0000000500e37308 */ /* 0x0007e20000000800 */
[----:B------:R-:W-:Y:S01]  /*dce0*/  F2FP.F16.F32.PACK_AB R7, R230, R231 ;  /* 0x000000e7e607723e */ /* 0x000fe200000000ff */
[-C--:B------:R-:W-:Y:S01]  /*dcf0*/  FMUL.FTZ R100, R100, R42.reuse ;  /* 0x0000002a64647220 */ /* 0x080fe20000410000 */
[-C--:B------:R-:W-:Y:S01]  /*dd00*/  FMUL.FTZ R101, R101, R42.reuse ;  /* 0x0000002a65657220 */ /* 0x080fe20000410000 */
[----:B------:R4:W-:Y:S01]  /*dd10*/  MUFU.EX2 R226, R4 ;  /* 0x0000000400e27308 */ /* 0x0009e20000000800 */
[-C--:B------:R-:W-:Y:S01]  /*dd20*/  FMUL.FTZ R104, R104, R42.reuse ;  /* 0x0000002a68687220 */ /* 0x080fe20000410000 */
[-C--:B------:R-:W-:Y:S01]  /*dd30*/  FMUL.FTZ R105, R105, R42.reuse ;  /* 0x0000002a69697220 */ /* 0x080fe20000410000 */
[----:B------:R-:W-:Y:S01]  /*dd40*/  FMUL.FTZ R116, R116, R42 ;  /* 0x0000002a74747220 */ /* 0x000fe20000410000 */
[----:B------:R-:W5:Y:S01]  /*dd50*/  MUFU.EX2 R41, R11 ;  /* 0x0000000b00297308 */ /* 0x000f620000000800 */
[----:B-1----:R-:W-:Y:S01]  /*dd60*/  F2FP.F16.F32.PACK_AB R6, R240, R239 ;  /* 0x000000eff006723e */ /* 0x002fe200000000ff */
[-C--:B--2---:R-:W-:Y:S01]  /*dd70*/  FMUL.FTZ R86, R86, R43.reuse ;  /* 0x0000002b56567220 */ /* 0x084fe20000410000 */
[-C--:B------:R-:W-:Y:S01]  /*dd80*/  FMUL.FTZ R87, R87, R43.reuse ;  /* 0x0000002b57577220 */ /* 0x080fe20000410000 */
[-C--:B------:R-:W-:Y:S01]  /*dd90*/  FMUL.FTZ R90, R90, R43.reuse ;  /* 0x0000002b5a5a7220 */ /* 0x080fe20000410000 */
[----:B------:R-:W-:Y:S01]  /*dda0*/  FMUL.FTZ R91, R91, R43 ;  /* 0x0000002b5b5b7220 */ /* 0x000fe20000410000 */
[----:B---3--:R-:W-:Y:S01]  /*ddb0*/  F2FP.F16.F32.PACK_AB R5, R235, R229 ;  /* 0x000000e5eb05723e */ /* 0x008fe200000000ff */
[-C--:B------:R-:W-:Y:S01]  /*ddc0*/  FMUL.FTZ R102, R102, R43.reuse ;  /* 0x0000002b66667220 */ /* 0x080fe20000410000 */
[-C--:B------:R-:W-:Y:S01]  /*ddd0*/  FMUL.FTZ R103, R103, R43.reuse ;  /* 0x0000002b67677220 */ /* 0x080fe20000410000 */
[-C--:B------:R-:W-:Y:S01]  /*dde0*/  FMUL.FTZ R106, R106, R43.reuse ;  /* 0x0000002b6a6a7220 */ /* 0x080fe20000410000 */
        /* <DEDUP_REMOVED lines=18> */
[-C--:B-----5:R-:W-:Y:S01]  /*df10*/  FMUL.FTZ R80, R80, R41.reuse ;  /* 0x0000002950507220 */ /* 0x0a0fe20000410000 */
        /* <DEDUP_REMOVED lines=17> */
[--C-:B------:R-:W-:Y:S01]  /*e030*/  FFMA.FTZ R9, R37, UR6, -R2.reuse ;  /* 0x0000000625097c23 */ /* 0x100fe20008010802 */
[----:B------:R1:W-:Y:S01]  /*e040*/  MUFU.EX2 R221, R10 ;  /* 0x0000000a00dd7308 */ /* 0x0003e20000000800 */
[----:B------:R-:W-:Y:S01]  /*e050*/  LDSM.16.MT88.4 R12, [R192+0x6800] ;  /* 0x00680000c00c783b */ /* 0x000fe20000004200 */
[--C-:B------:R-:W-:Y:S01]  /*e060*/  FFMA.FTZ R11, R36, UR6, -R2.reuse ;  /* 0x00000006240b7c23 */ /* 0x100fe20008010802 */
[-C--:B------:R-:W-:Y:S01]  /*e070*/  FMUL.FTZ R112, R112, R41.reuse ;  /* 0x0000002970707220 */ /* 0x080fe20000410000 */
[C---:B------:R-:W-:Y:S01]  /*e080*/  HMMA.16816.F32 R84, R4.reuse, R18, R104 ;  /* 0x000000120454723c */ /* 0x040fe20000001868 */
[----:B------:R2:W3:Y:S01]  /*e090*/  MUFU.EX2 R218, R9 ;  /* 0x0000000900da7308 */ /* 0x0004e20000000800 */
[-C--:B------:R-:W-:Y:S01]  /*e0a0*/  FMUL.FTZ R113, R113, R41.reuse ;  /* 0x0000002971717220 */ /* 0x080fe20000410000 */
[-C--:B------:R-:W-:Y:S01]  /*e0b0*/  FMUL.FTZ R114, R114, R40.reuse ;  /* 0x0000002872727220 */ /* 0x080fe20000410000 */
[-C--:B------:R-:W-:Y:S01]  /*e0c0*/  FMUL.FTZ R115, R115, R40.reuse ;  /* 0x0000002873737220 */ /* 0x080fe20000410000 */
[----:B------:R4:W-:Y:S01]  /*e0d0*/  MUFU.EX2 R219, R11 ;  /* 0x0000000b00db7308 */ /* 0x0009e20000000800 */
[-C--:B------:R-:W-:Y:S01]  /*e0e0*/  FMUL.FTZ R124, R124, R41.reuse ;  /* 0x000000297c7c7220 */ /* 0x080fe20000410000 */
[-C--:B------:R-:W-:Y:S01]  /*e0f0*/  FMUL.FTZ R125, R125, R41.reuse ;  /* 0x000000297d7d7220 */ /* 0x080fe20000410000 */
[C---:B------:R-:W-:Y:S01]  /*e100*/  HMMA.16816.F32 R76, R4.reuse, R28, R116 ;  /* 0x0000001c044c723c */ /* 0x040fe20000001874 */
[-C--:B------:R-:W-:Y:S01]  /*e110*/  FMUL.FTZ R126, R126, R40.reuse ;  /* 0x000000287e7e7220 */ /* 0x080fe20000410000 */
[----:B-1----:R-:W-:Y:S01]  /*e120*/  FFMA.FTZ R10, R24, UR6, -R2 ;  /* 0x00000006180a7c23 */ /* 0x002fe20008010802 */
[-C--:B------:R-:W-:Y:S01]  /*e130*/  FMUL.FTZ R127, R127, R40.reuse ;  /* 0x000000287f7f7220 */ /* 0x080fe20000410000 */
[----:B------:R-:W1:Y:S01]  /*e140*/  LDSM.16.MT88.4 R24, [R188+0x6800] ;  /* 0x00680000bc18783b */ /* 0x000e620000004200 */
[-C--:B------:R-:W-:Y:S01]  /*e150*/  FMUL.FTZ R128, R128, R41.reuse ;  /* 0x0000002980807220 */ /* 0x080fe20000410000 */
[----:B------:R5:W-:Y:S01]  /*e160*/  MUFU.EX2 R220, R10 ;  /* 0x0000000a00dc7308 */ /* 0x000be20000000800 */
[--C-:B--2---:R-:W-:Y:S01]  /*e170*/  FFMA.FTZ R9, R154, UR6, -R0.reuse ;  /* 0x000000069a097c23 */ /* 0x104fe20008010800 */
[C---:B------:R-:W-:Y:S01]  /*e180*/  HMMA.16816.F32 R64, R4.reuse, R30, R120 ;  /* 0x0000001e0440723c */ /* 0x040fe20000001878 */
[-C--:B------:R-:W-:Y:S01]  /*e190*/  FMUL.FTZ R129, R129, R41.reuse ;  /* 0x0000002981817220 */ /* 0x080fe20000410000 */
[-C--:B------:R-:W-:Y:S01]  /*e1a0*/  FMUL.FTZ R130, R130, R40.reuse ;  /* 0x0000002882827220 */ /* 0x080fe20000410000 */
[----:B------:R2:W-:Y:S01]  /*e1b0*/  MUFU.EX2 R209, R9 ;  /* 0x0000000900d17308 */ /* 0x0005e20000000800 */
[-C--:B------:R-:W-:Y:S01]  /*e1c0*/  FMUL.FTZ R131, R131, R40.reuse ;  /* 0x0000002883837220 */ /* 0x080fe20000410000 */
[-C--:B------:R-:W-:Y:S01]  /*e1d0*/  FMUL.FTZ R140, R140, R41.reuse ;  /* 0x000000298c8c7220 */ /* 0x080fe20000410000 */
[----:B------:R-:W-:Y:S01]  /*e1e0*/  FMUL.FTZ R141, R141, R41 ;  /* 0x000000298d8d7220 */ /* 0x000fe20000410000 */
[-C--:B------:R-:W-:Y:S01]  /*e1f0*/  FMUL.FTZ R142, R142, R40.reuse ;  /* 0x000000288e8e7220 */ /* 0x080fe20000410000 */
[----:B------:R-:W-:Y:S01]  /*e200*/  HMMA.16816.F32 R60, R4, R32, R132 ;  /* 0x00000020043c723c */ /* 0x000fe20000001884 */
[----:B------:R-:W-:Y:S01]  /*e210*/  FMUL.FTZ R143, R143, R40 ;  /* 0x000000288f8f7220 */ /* 0x000fe20000410000 */
[----:B----4-:R-:W-:Y:S01]  /*e220*/  FFMA.FTZ R11, R162, UR6, -R3 ;  /* 0x00000006a20b7c23 */ /* 0x010fe20008010803 */
[----:B-----5:R-:W-:-:S05]  /*e230*/  FFMA.FTZ R10, R152, UR6, -R0 ;  /* 0x00000006980a7c23 */ /* 0x020fca0008010800 */
[----:B------:R-:W-:Y:S01]  /*e240*/  HMMA.16816.F32 R48, R4, R34, R136 ;  /* 0x000000220430723c */ /* 0x000fe20000001888 */
[----:B------:R-:W-:Y:S01]  /*e250*/  F2FP.F16.F32.PACK_AB R4, R226, R237 ;  /* 0x000000ede204723e */ /* 0x000fe200000000ff */
[--C-:B--2---:R-:W-:Y:S01]  /*e260*/  FFMA.FTZ R9, R75, UR6, -R0.reuse ;  /* 0x000000064b097c23 */ /* 0x104fe20008010800 */
[----:B------:R-:W-:Y:S01]  /*e270*/  F2FP.F16.F32.PACK_AB R5, R224, R225 ;  /* 0x000000e1e005723e */ /* 0x000fe200000000ff */
[----:B------:R2:W4:Y:S01]  /*e280*/  MUFU.EX2 R211, R10 ;  /* 0x0000000a00d37308 */ /* 0x0005220000000800 */
[----:B------:R-:W-:Y:S02]  /*e290*/  F2FP.F16.F32.PACK_AB R6, R228, R227 ;  /* 0x000000e3e406723e */ /* 0x000fe400000000ff */
[----:B------:R-:W-:Y:S01]  /*e2a0*/  F2FP.F16.F32.PACK_AB R7, R222, R223 ;  /* 0x000000dfde07723e */ /* 0x000fe200000000ff */
[----:B------:R5:W-:Y:S06]  /*e2b0*/  MUFU.EX2 R217, R9 ;  /* 0x0000000900d97308 */ /* 0x000bec0000000800 */
[----:B------:R-:W-:Y:S01]  /*e2c0*/  HMMA.16816.F32 R56, R4, R20, R80 ;  /* 0x000000140438723c */ /* 0x000fe20000001850 */
[----:B--2---:R-:W-:-:S07]  /*e2d0*/  FFMA.FTZ R10, R74, UR6, -R0 ;  /* 0x000000064a0a7c23 */ /* 0x004fce0008010800 */
[C---:B------:R-:W-:Y:S01]  /*e2e0*/  HMMA.16816.F32 R52, R4.reuse, R22, R92 ;  /* 0x000000160434723c */ /* 0x040fe2000000185c */
[----:B------:R-:W2:Y:S01]  /*e2f0*/  LDSM.16.MT88.4 R20, [R193+0x6800] ;  /* 0x00680000c114783b */ /* 0x000ea20000004200 */
[--C-:B-----5:R-:W-:Y:S01]  /*e300*/  FFMA.FTZ R9, R172, UR6, -R8.reuse ;  /* 0x00000006ac097c23 */ /* 0x120fe20008010808 */
[----:B------:R5:W1:Y:S04]  /*e310*/  MUFU.EX2 R210, R10 ;  /* 0x0000000a00d27308 */ /* 0x000a680000000800 */
[----:B------:R3:W-:Y:S01]  /*e320*/  MUFU.EX2 R206, R9 ;  /* 0x0000000900ce7308 */ /* 0x0007e20000000800 */
[C---:B------:R-:W-:Y:S08]  /*e330*/  HMMA.16816.F32 R44, R4.reuse, R16, R96 ;  /* 0x00000010042c723c */ /* 0x040ff00000001860 */
[----:B------:R-:W-:Y:S01]  /*e340*/  HMMA.16816.F32 R108, R4, R18, R108 ;  /* 0x00000012046c723c */ /* 0x000fe2000000186c */
[----:B------:R-:W2:Y:S01]  /*e350*/  LDSM.16.MT88.4 R16, [R189+0x6800] ;  /* 0x00680000bd10783b */ /* 0x000ea20000004200 */
[--C-:B-----5:R-:W-:Y:S01]  /*e360*/  FFMA.FTZ R10, R158, UR6, -R8.reuse ;  /* 0x000000069e0a7c23 */ /* 0x120fe20008010808 */
[----:B---3--:R-:W-:-:S03]  /*e370*/  FFMA.FTZ R9, R156, UR6, -R8 ;  /* 0x000000069c097c23 */ /* 0x008fc60008010808 */
[----:B------:R3:W5:Y:S02]  /*e380*/  MUFU.EX2 R207, R10 ;  /* 0x0000000a00cf7308 */ /* 0x0007640000000800 */
[C---:B------:R-:W-:Y:S02]  /*e390*/  HMMA.16816.F32 R112, R4.reuse, R28, R112 ;  /* 0x0000001c0470723c */ /* 0x040fe40000001870 */
[----:B------:R4:W-:Y:S04]  /*e3a0*/  MUFU.EX2 R172, R9 ;  /* 0x0000000900ac7308 */ /* 0x0009e80000000800 */
[----:B------:R1:W-:Y:S02]  /*e3b0*/  MUFU.EX2 R156, R11 ;  /* 0x0000000b009c7308 */ /* 0x0003e40000000800 */
[----:B------:R-:W-:Y:S01]  /*e3c0*/  HMMA.16816.F32 R36, R4, R30, R124 ;  /* 0x0000001e0424723c */ /* 0x000fe2000000187c */
[----:B------:R-:W-:Y:S01]  /*e3d0*/  LDSM.16.MT88.4 R124, [R189+0x7800] ;  /* 0x00780000bd7c783b */ /* 0x000fe20000004200 */
[----:B---3--:R-:W-:Y:S01]  /*e3e0*/  FFMA.FTZ R10, R155, UR6, -R8 ;  /* 0x000000069b0a7c23 */ /* 0x008fe20008010808 */
[----:B----4-:R-:W-:-:S05]  /*e3f0*/  FFMA.FTZ R9, R169, UR6, -R3 ;  /* 0x00000006a9097c23 */ /* 0x010fca0008010803 */
[----:B------:R-:W-:Y:S01]  /*e400*/  HMMA.16816.F32 R128, R4, R32, R128 ;  /* 0x000000200480723c */ /* 0x000fe20000001880 */
[----:B------:R3:W-:Y:S01]  /*e410*/  MUFU.EX2 R169, R10 ;  /* 0x0000000a00a97308 */ /* 0x0007e20000000800 */
[----:B-1----:R-:W-:-:S03]  /*e420*/  FFMA.FTZ R11, R163, UR6, -R2 ;  /* 0x00000006a30b7c23 */ /* 0x002fc60008010802 */
[----:B------:R1:W4:Y:S03]  /*e430*/  MUFU.EX2 R162, R9 ;  /* 0x0000000900a27308 */ /* 0x0003260000000800 */
[----:B------:R-:W-:Y:S01]  /*e440*/  HMMA.16816.F32 R28, R4, R34, R140 ;  /* 0x00000022041c723c */ /* 0x000fe2000000188c */
[----:B------:R-:W-:Y:S01]  /*e450*/  F2FP.F16.F32.PACK_AB R4, R218, R221 ;  /* 0x000000ddda04723e */ /* 0x000fe200000000ff */
[----:B------:R5:W-:Y:S01]  /*e460*/  MUFU.EX2 R155, R11 ;  /* 0x0000000b009b7308 */ /* 0x000be20000000800 */
[----:B------:R-:W-:Y:S02]  /*e470*/  F2FP.F16.F32.PACK_AB R5, R211, R209 ;  /* 0x000000d1d305723e */ /* 0x000fe400000000ff */
[----:B------:R-:W-:Y:S01]  /*e480*/  F2FP.F16.F32.PACK_AB R6, R220, R219 ;  /* 0x000000dbdc06723e */ /* 0x000fe200000000ff */
[--C-:B---3--:R-:W-:Y:S01]  /*e490*/  FFMA.FTZ R10, R159, UR6, -R3.reuse ;  /* 0x000000069f0a7c23 */ /* 0x108fe20008010803 */
[----:B------:R-:W-:Y:S01]  /*e4a0*/  F2FP.F16.F32.PACK_AB R7, R210, R217 ;  /* 0x000000d9d207723e */ /* 0x000fe200000000ff */
[----:B-1----:R-:W-:-:S02]  /*e4b0*/  FFMA.FTZ R9, R157, UR6, -R3 ;  /* 0x000000069d097c23 */ /* 0x002fc40008010803 */
[----:B------:R1:W-:Y:S04]  /*e4c0*/  MUFU.EX2 R158, R10 ;  /* 0x0000000a009e7308 */ /* 0x0003e80000000800 */
[----:B------:R-:W-:Y:S01]  /*e4d0*/  HMMA.16816.F32 R80, R4, R24, R148 ;  /* 0x000000180450723c */ /* 0x000fe20000001894 */
[----:B------:R3:W4:Y:S01]  /*e4e0*/  MUFU.EX2 R157, R9 ;  /* 0x00000009009d7308 */ /* 0x0007220000000800 */
[----:B-----5:R-:W-:-:S04]  /*e4f0*/  FFMA.FTZ R11, R167, UR6, -R0 ;  /* 0x00000006a70b7c23 */ /* 0x020fc80008010800 */
[----:B------:R5:W-:Y:S02]  /*e500*/  MUFU.EX2 R151, R11 ;  /* 0x0000000b00977308 */ /* 0x000be40000000800 */
[----:B------:R-:W-:Y:S01]  /*e510*/  HMMA.16816.F32 R92, R4, R26, R144 ;  /* 0x0000001a045c723c */ /* 0x000fe20000001890 */
[--C-:B-1----:R-:W-:Y:S01]  /*e520*/  FFMA.FTZ R10, R160, UR6, -R2.reuse ;  /* 0x00000006a00a7c23 */ /* 0x102fe20008010802 */
[----:B---3--:R-:W-:-:S06]  /*e530*/  FFMA.FTZ R9, R166, UR6, -R2 ;  /* 0x00000006a6097c23 */ /* 0x008fcc0008010802 */
[----:B--2---:R-:W-:Y:S01]  /*e540*/  HMMA.16816.F32 R88, R4, R20, R88 ;  /* 0x000000140458723c */ /* 0x004fe20000001858 */
[----:B------:R1:W-:Y:S01]  /*e550*/  MUFU.EX2 R152, R10 ;  /* 0x0000000a00987308 */ /* 0x0003e20000000800 */
[----:B-----5:R-:W-:-:S03]  /*e560*/  FFMA.FTZ R11, R177, UR6, -R3 ;  /* 0x00000006b10b7c23 */ /* 0x020fc60008010803 */
[----:B------:R2:W3:Y:S03]  /*e570*/  MUFU.EX2 R154, R9 ;  /* 0x00000009009a7308 */ /* 0x0004e60000000800 */
[----:B------:R-:W-:Y:S01]  /*e580*/  HMMA.16816.F32 R84, R4, R22, R84 ;  /* 0x000000160454723c */ /* 0x000fe20000001854 */
[----:B-1----:R-:W-:-:S07]  /*e590*/  FFMA.FTZ R10, R165, UR6, -R0 ;  /* 0x00000006a50a7c23 */ /* 0x002fce0008010800 */
[C---:B------:R-:W-:Y:S01]  /*e5a0*/  HMMA.16816.F32 R76, R4.reuse, R16, R76 ;  /* 0x00000010044c723c */ /* 0x040fe2000000184c */
[----:B--2---:R-:W-:Y:S01]  /*e5b0*/  FFMA.FTZ R9, R68, UR6, -R2 ;  /* 0x0000000644097c23 */ /* 0x004fe20008010802 */
[----:B------:R1:W2:Y:S06]  /*e5c0*/  MUFU.EX2 R149, R10 ;  /* 0x0000000a00957308 */ /* 0x0002ac0000000800 */
[C---:B------:R-:W-:Y:S01]  /*e5d0*/  HMMA.16816.F32 R64, R4.reuse, R18, R64 ;  /* 0x000000120440723c */ /* 0x040fe20000001840 */
[----:B------:R5:W2:Y:S04]  /*e5e0*/  MUFU.EX2 R153, R9 ;  /* 0x0000000900997308 */ /* 0x000aa80000000800 */
[----:B------:R-:W-:Y:S03]  /*e5f0*/  MUFU.EX2 R68, R11 ;  /* 0x0000000b00447308 */ /* 0x000fe60000000800 */
[----:B------:R-:W-:Y:S01]  /*e600*/  HMMA.16816.F32 R60, R4, R12, R60 ;  /* 0x0000000c043c723c */ /* 0x000fe2000000183c */
[----:B-1----:R-:W-:-:S04]  /*e610*/  FFMA.FTZ R10, R161, UR6, -R0 ;  /* 0x00000006a10a7c23 */ /* 0x002fc80008010800 */
[----:B------:R1:W-:Y:S01]  /*e620*/  MUFU.EX2 R148, R10 ;  /* 0x0000000a00947308 */ /* 0x0003e20000000800 */
[----:B-----5:R-:W-:Y:S02]  /*e630*/  FFMA.FTZ R9, R164, UR6, -R0 ;  /* 0x00000006a4097c23 */ /* 0x020fe40008010800 */
[----:B------:R-:W-:Y:S01]  /*e640*/  HMMA.16816.F32 R48, R4, R14, R48 ;  /* 0x0000000e0430723c */ /* 0x000fe20000001830 */
[----:B------:R-:W-:Y:S02]  /*e650*/  F2FP.F16.F32.PACK_AB R4, R207, R206 ;  /* 0x000000cecf04723e */ /* 0x000fe400000000ff */
[----:B----4-:R-:W-:Y:S01]  /*e660*/  F2FP.F16.F32.PACK_AB R5, R156, R162 ;  /* 0x000000a29c05723e */ /* 0x010fe200000000ff */
[----:B------:R4:W5:Y:S01]  /*e670*/  MUFU.EX2 R150, R9 ;  /* 0x0000000900967308 */ /* 0x0009620000000800 */
[----:B------:R-:W-:Y:S02]  /*e680*/  F2FP.F16.F32.PACK_AB R6, R169, R172 ;  /* 0x000000aca906723e */ /* 0x000fe400000000ff */
[----:B------:R-:W-:Y:S01]  /*e690*/  F2FP.F16.F32.PACK_AB R7, R157, R158 ;  /* 0x0000009e9d07723e */ /* 0x000fe200000000ff */
[----:B-1----:R-:W-:-:S06]  /*e6a0*/  FFMA.FTZ R10, R173, UR6, -R8 ;  /* 0x00000006ad0a7c23 */ /* 0x002fcc0008010808 */
[----:B------:R-:W-:Y:S01]  /*e6b0*/  HMMA.16816.F32 R56, R4, R24, R56 ;  /* 0x000000180438723c */ /* 0x000fe20000001838 */
[----:B------:R1:W-:Y:S01]  /*e6c0*/  MUFU.EX2 R147, R10 ;  /* 0x0000000a00937308 */ /* 0x0003e20000000800 */
[----:B----4-:R-:W-:-:S06]  /*e6d0*/  FFMA.FTZ R9, R180, UR6, -R8 ;  /* 0x00000006b4097c23 */ /* 0x010fcc0008010808 */
[C---:B------:R-:W-:Y:S01]  /*e6e0*/  HMMA.16816.F32 R52, R4.reuse, R26, R52 ;  /* 0x0000001a0434723c */ /* 0x040fe20000001834 */
[----:B------:R-:W4:Y:S01]  /*e6f0*/  LDSM.16.MT88.4 R24, [R188+0x7000] ;  /* 0x00700000bc18783b */ /* 0x000f220000004200 */
[----:B------:R3:W4:Y:S06]  /*e700*/  MUFU.EX2 R145, R9 ;  /* 0x0000000900917308 */ /* 0x00072c0000000800 */
[----:B------:R-:W-:Y:S01]  /*e710*/  HMMA.16816.F32 R44, R4, R20, R44 ;  /* 0x00000014042c723c */ /* 0x000fe2000000182c */
[----:B-1----:R-:W-:-:S04]  /*e720*/  FFMA.FTZ R10, R168, UR6, -R8 ;  /* 0x00000006a80a7c23 */ /* 0x002fc80008010808 */
[----:B------:R1:W-:Y:S03]  /*e730*/  MUFU.EX2 R146, R10 ;  /* 0x0000000a00927308 */ /* 0x0003e60000000800 */
[----:B------:R-:W-:Y:S01]  /*e740*/  HMMA.16816.F32 R32, R4, R22, R108 ;  /* 0x000000160420723c */ /* 0x000fe2000000186c */
[----:B------:R-:W4:Y:S01]  /*e750*/  LDSM.16.MT88.4 R20, [R193+0x7000] ;  /* 0x00700000c114783b */ /* 0x000f220000004200 */
[----:B---3--:R-:W-:-:S03]  /*e760*/  FFMA.FTZ R9, R170, UR6, -R8 ;  /* 0x00000006aa097c23 */ /* 0x008fc60008010808 */
[----:B------:R-:W-:Y:S01]  /*e770*/  LDSM.16.MT88.4 R108, [R193+0x7800] ;  /* 0x00780000c16c783b */ /* 0x000fe20000004200 */
[----:B------:R3:W-:Y:S02]  /*e780*/  MUFU.EX2 R144, R9 ;  /* 0x0000000900907308 */ /* 0x0007e40000000800 */
[----:B------:R-:W-:Y:S01]  /*e790*/  HMMA.16816.F32 R112, R4, R16, R112 ;  /* 0x000000100470723c */ /* 0x000fe20000001870 */
[----:B-1----:R-:W-:-:S04]  /*e7a0*/  FFMA.FTZ R10, R174, UR6, -R3 ;  /* 0x00000006ae0a7c23 */ /* 0x002fc80008010803 */
[----:B------:R1:W-:Y:S03]  /*e7b0*/  MUFU.EX2 R74, R10 ;  /* 0x0000000a004a7308 */ /* 0x0003e60000000800 */
[----:B------:R-:W-:Y:S01]  /*e7c0*/  HMMA.16816.F32 R36, R4, R18, R36 ;  /* 0x000000120424723c */ /* 0x000fe20000001824 */
[----:B------:R-:W4:Y:S01]  /*e7d0*/  LDSM.16.MT88.4 R16, [R189+0x7000] ;  /* 0x00700000bd10783b */ /* 0x000f220000004200 */
[----:B---3--:R-:W-:-:S06]  /*e7e0*/  FFMA.FTZ R9, R182, UR6, -R3 ;  /* 0x00000006b6097c23 */ /* 0x008fcc0008010803 */
[----:B------:R-:W-:Y:S01]  /*e7f0*/  HMMA.16816.F32 R128, R4, R12, R128 ;  /* 0x0000000c0480723c */ /* 0x000fe20000001880 */
[----:B------:R3:W4:Y:S01]  /*e800*/  MUFU.EX2 R75, R9 ;  /* 0x00000009004b7308 */ /* 0x0007220000000800 */
[----:B-1----:R-:W-:-:S06]  /*e810*/  FFMA.FTZ R10, R178, UR6, -R2 ;  /* 0x00000006b20a7c23 */ /* 0x002fcc0008010802 */
[----:B------:R-:W-:Y:S01]  /*e820*/  HMMA.16816.F32 R28, R4, R14, R28 ;  /* 0x0000000e041c723c */ /* 0x000fe2000000181c */
[----:B------:R-:W1:Y:S01]  /*e830*/  LDSM.16.MT88.4 R12, [R192+0x7000] ;  /* 0x00700000c00c783b */ /* 0x000e620000004200 */
[----:B------:R-:W-:Y:S02]  /*e840*/  F2FP.F16.F32.PACK_AB R4, R155, R154 ;  /* 0x0000009a9b04723e */ /* 0x000fe400000000ff */
[----:B--2---:R-:W-:Y:S02]  /*e850*/  F2FP.F16.F32.PACK_AB R5, R149, R151 ;  /* 0x000000979505723e */ /* 0x004fe400000000ff */
[----:B------:R-:W-:Y:S01]  /*e860*/  F2FP.F16.F32.PACK_AB R6, R153, R152 ;  /* 0x000000989906723e */ /* 0x000fe200000000ff */
[----:B---3--:R-:W-:Y:S01]  /*e870*/  FFMA.FTZ R9, R171, UR6, -R3 ;  /* 0x00000006ab097c23 */ /* 0x008fe20008010803 */
[----:B-----5:R-:W-:-:S03]  /*e880*/  F2FP.F16.F32.PACK_AB R7, R148, R150 ;  /* 0x000000969407723e */ /* 0x020fc600000000ff */
[----:B------:R2:W3:Y:S04]  /*e890*/  MUFU.EX2 R73, R9 ;  /* 0x0000000900497308 */ /* 0x0004e80000000800 */
[C---:B----4-:R-:W-:Y:S08]  /*e8a0*/  HMMA.16816.F32 R80, R4.reuse, R24, R80 ;  /* 0x000000180450723c */ /* 0x050ff00000001850 */
[----:B------:R-:W-:Y:S01]  /*e8b0*/  HMMA.16816.F32 R96, R4, R26, R92 ;  /* 0x0000001a0460723c */ /* 0x000fe2000000185c */
[----:B------:R-:W4:Y:S01]  /*e8c0*/  LDSM.16.MT88.4 R92, [R188+0x7800] ;  /* 0x00780000bc5c783b */ /* 0x000f220000004200 */
[----:B--2---:R-:W-:-:S06]  /*e8d0*/  FFMA.FTZ R9, R183, UR6, -R2 ;  /* 0x00000006b7097c23 */ /* 0x004fcc0008010802 */
        /* <DEDUP_REMOVED lines=11> */
[----:B------:R1:W-:Y:S04]  /*e990*/  MUFU.EX2 R26, R9 ;  /* 0x00000009001a7308 */ /* 0x0003e80000000800 */
[----:B------:R2:W3:Y:S03]  /*e9a0*/  MUFU.EX2 R27, R10 ;  /* 0x0000000a001b7308 */ /* 0x0004e60000000800 */
[----:B------:R-:W-:Y:S01]  /*e9b0*/  HMMA.16816.F32 R56, R4, R24, R56 ;  /* 0x000000180438723c */ /* 0x000fe20000001838 */
[--C-:B-1----:R-:W-:Y:S01]  /*e9c0*/  FFMA.FTZ R9, R176, UR6, -R2.reuse ;  /* 0x00000006b0097c23 */ /* 0x102fe20008010802 */
[----:B------:R-:W-:-:S06]  /*e9d0*/  FFMA.FTZ R2, R175, UR6, -R2 ;  /* 0x00000006af027c23 */ /* 0x000fcc0008010802 */
[C---:B------:R-:W-:Y:S01]  /*e9e0*/  HMMA.16816.F32 R44, R4.reuse, R20, R44 ;  /* 0x00000014042c723c */ /* 0x040fe2000000182c */
[----:B------:R1:W-:Y:S01]  /*e9f0*/  MUFU.EX2 R25, R9 ;  /* 0x0000000900197308 */ /* 0x0003e20000000800 */
[--C-:B--2---:R-:W-:Y:S01]  /*ea00*/  FFMA.FTZ R10, R185, UR6, -R0.reuse ;  /* 0x00000006b90a7c23 */ /* 0x104fe20008010800 */
[----:B---3--:R-:W-:Y:S02]  /*ea10*/  F2FP.F16.F32.PACK_AB R136, R27, R26 ;  /* 0x0000001a1b88723e */ /* 0x008fe400000000ff */
[----:B------:R2:W3:Y:S03]  /*ea20*/  MUFU.EX2 R24, R2 ;  /* 0x0000000200187308 */ /* 0x0004e60000000800 */
[----:B------:R-:W-:Y:S01]  /*ea30*/  HMMA.16816.F32 R32, R4, R22, R32 ;  /* 0x000000160420723c */ /* 0x000fe20000001820 */
[----:B------:R-:W-:Y:S01]  /*ea40*/  MUFU.EX2 R23, R10 ;  /* 0x0000000a00177308 */ /* 0x000fe20000000800 */
[----:B-1----:R-:W-:-:S06]  /*ea50*/  FFMA.FTZ R9, R184, UR6, -R0 ;  /* 0x00000006b8097c23 */ /* 0x002fcc0008010800 */
[----:B------:R-:W-:Y:S01]  /*ea60*/  HMMA.16816.F32 R112, R4, R16, R112 ;  /* 0x000000100470723c */ /* 0x000fe20000001870 */
[--C-:B--2---:R-:W-:Y:S01]  /*ea70*/  FFMA.FTZ R2, R181, UR6, -R0.reuse ;  /* 0x00000006b5027c23 */ /* 0x104fe20008010800 */
[----:B------:R-:W-:Y:S01]  /*ea80*/  FFMA.FTZ R0, R179, UR6, -R0 ;  /* 0x00000006b3007c23 */ /* 0x000fe20008010800 */
[----:B------:R-:W1:Y:S01]  /*ea90*/  MUFU.EX2 R21, R9 ;  /* 0x0000000900157308 */ /* 0x000e620000000800 */
[----:B---3--:R-:W-:-:S04]  /*eaa0*/  F2FP.F16.F32.PACK_AB R138, R24, R25 ;  /* 0x00000019188a723e */ /* 0x008fc800000000ff */
[C---:B------:R-:W-:Y:S01]  /*eab0*/  HMMA.16816.F32 R36, R4.reuse, R18, R36 ;  /* 0x000000120424723c */ /* 0x040fe20000001824 */
[----:B------:R2:W-:Y:S04]  /*eac0*/  MUFU.EX2 R22, R2 ;  /* 0x0000000200167308 */ /* 0x0005e80000000800 */
[----:B------:R3:W5:Y:S03]  /*ead0*/  MUFU.EX2 R20, R0 ;  /* 0x0000000000147308 */ /* 0x0007660000000800 */
[----:B------:R-:W-:Y:S01]  /*eae0*/  HMMA.16816.F32 R128, R4, R12, R128 ;  /* 0x0000000c0480723c */ /* 0x000fe20000001880 */
[----:B-1----:R-:W-:Y:S01]  /*eaf0*/  F2FP.F16.F32.PACK_AB R137, R21, R23 ;  /* 0x000000171589723e */ /* 0x002fe200000000ff */
[----:B--2---:R-:W-:-:S06]  /*eb00*/  FFMA.FTZ R2, R215, UR6, -R8 ;  /* 0x00000006d7027c23 */ /* 0x004fcc0008010808 */
[----:B------:R-:W-:Y:S01]  /*eb10*/  HMMA.16816.F32 R28, R4, R14, R28 ;  /* 0x0000000e041c723c */ /* 0x000fe2000000181c */
[--C-:B------:R-:W-:Y:S01]  /*eb20*/  FFMA.FTZ R4, R187, UR6, -R8.reuse ;  /* 0x00000006bb047c23 */ /* 0x100fe20008010808 */
[----:B------:R-:W1:Y:S01]  /*eb30*/  LDSM.16.MT88.4 R12, [R192+0x7800] ;  /* 0x00780000c00c783b */ /* 0x000e620000004200 */
[----:B---3--:R-:W-:Y:S01]  /*eb40*/  FFMA.FTZ R0, R213, UR6, -R8 ;  /* 0x00000006d5007c23 */ /* 0x008fe20008010808 */
[----:B------:R2:W-:Y:S01]  /*eb50*/  MUFU.EX2 R16, R2 ;  /* 0x0000000200107308 */ /* 0x0005e20000000800 */
[----:B-----5:R-:W-:-:S03]  /*eb60*/  F2FP.F16.F32.PACK_AB R139, R20, R22 ;  /* 0x00000016148b723e */ /* 0x020fc600000000ff */
[----:B------:R3:W5:Y:S04]  /*eb70*/  MUFU.EX2 R18, R0 ;  /* 0x0000000000127308 */ /* 0x0007680000000800 */
[----:B------:R5:W-:Y:S01]  /*eb80*/  MUFU.EX2 R17, R4 ;  /* 0x0000000400117308 */ /* 0x000be20000000800 */
[----:B----4-:R-:W-:Y:S01]  /*eb90*/  HMMA.16816.F32 R84, R136, R92, R80 ;  /* 0x0000005c8854723c */ /* 0x010fe20000001850 */
[----:B--2---:R-:W-:-:S07]  /*eba0*/  FFMA.FTZ R2, R186, UR6, -R8 ;  /* 0x00000006ba027c23 */ /* 0x004fce0008010808 */
[C---:B------:R-:W-:Y:S01]  /*ebb0*/  HMMA.16816.F32 R88, R136.reuse, R94, R96 ;  /* 0x0000005e8858723c */ /* 0x040fe20000001860 */
[----:B---3--:R-:W-:Y:S01]  /*ebc0*/  FFMA.FTZ R0, R216, UR6, -R3 ;  /* 0x00000006d8007c23 */ /* 0x008fe20008010803 */
[----:B------:R2:W3:Y:S01]  /*ebd0*/  MUFU.EX2 R19, R2 ;  /* 0x0000000200137308 */ /* 0x0004e20000000800 */
[----:B-----5:R-:W-:Y:S01]  /*ebe0*/  F2FP.F16.F32.PACK_AB R140, R18, R16 ;  /* 0x00000010128c723e */ /* 0x020fe200000000ff */
[----:B------:R-:W-:Y:S02]  /*ebf0*/  FFMA.FTZ R4, R250, R41, R237 ;  /* 0x00000029fa047223 */ /* 0x000fe400000100ed */
[----:B------:R4:W-:Y:S02]  /*ec00*/  MUFU.EX2 R10, R0 ;  /* 0x00000000000a7308 */ /* 0x0009e40000000800 */
[----:B------:R-:W-:Y:S01]  /*ec10*/  HMMA.16816.F32 R100, R136, R108, R100 ;  /* 0x0000006c8864723c */ /* 0x000fe20000001864 */
[----:B------:R-:W-:Y:S01]  /*ec20*/  FADD.FTZ R4, R226, R4 ;  /* 0x00000004e2047221 */ /* 0x000fe20000010000 */
[----:B--2---:R-:W-:Y:S01]  /*ec30*/  FFMA.FTZ R2, R214, UR6, -R3 ;  /* 0x00000006d6027c23 */ /* 0x004fe20008010803 */
[----:B---3--:R-:W-:-:S05]  /*ec40*/  F2FP.F16.F32.PACK_AB R142, R19, R17 ;  /* 0x00000011138e723e */ /* 0x008fca00000000ff */
[----:B------:R-:W-:Y:S01]  /*ec50*/  HMMA.16816.F32 R104, R136, R110, R104 ;  /* 0x0000006e8868723c */ /* 0x000fe20000001868 */
[--C-:B----4-:R-:W-:Y:S01]  /*ec60*/  FFMA.FTZ R0, R212, UR6, -R3.reuse ;  /* 0x00000006d4007c23 */ /* 0x110fe20008010803 */
[----:B------:R-:W-:Y:S01]  /*ec70*/  FFMA.FTZ R3, R205, UR6, -R3 ;  /* 0x00000006cd037c23 */ /* 0x000fe20008010803 */
[----:B------:R2:W3:Y:S01]  /*ec80*/  MUFU.EX2 R9, R2 ;  /* 0x0000000200097308 */ /* 0x0004e20000000800 */
[----:B------:R-:W-:-:S03]  /*ec90*/  MOV R212, R233 ;  /* 0x000000e900d47202 */ /* 0x000fc60000000f00 */
[----:B------:R4:W-:Y:S01]  /*eca0*/  MUFU.EX2 R8, R3 ;  /* 0x0000000300087308 */ /* 0x0009e20000000800 */
[C---:B------:R-:W-:Y:S03]  /*ecb0*/  HMMA.16816.F32 R116, R136.reuse, R124, R76 ;  /* 0x0000007c8874723c */ /* 0x040fe6000000184c */
[----:B------:R5:W5:Y:S05]  /*ecc0*/  MUFU.EX2 R11, R0 ;  /* 0x00000000000b7308 */ /* 0x000b6a0000000800 */
[----:B------:R-:W-:Y:S01]  /*ecd0*/  HMMA.16816.F32 R120, R136, R126, R64 ;  /* 0x0000007e8878723c */ /* 0x000fe20000001840 */
[----:B--2---:R-:W-:Y:S01]  /*ece0*/  FFMA.FTZ R2, R249, R42, R236 ;  /* 0x0000002af9027223 */ /* 0x004fe200000100ec */
[----:B---3--:R-:W-:Y:S01]  /*ecf0*/  F2FP.F16.F32.PACK_AB R141, R9, R10 ;  /* 0x0000000a098d723e */ /* 0x008fe200000000ff */
[----:B----4-:R-:W-:-:S02]  /*ed00*/  FFMA.FTZ R3, R251, R40, R225 ;  /* 0x00000028fb037223 */ /* 0x010fc400000100e1 */
[----:B------:R-:W-:-:S03]  /*ed10*/  FADD.FTZ R6, R238, R2 ;  /* 0x00000002ee067221 */ /* 0x000fc60000010000 */
[----:B-1----:R-:W-:Y:S01]  /*ed20*/  HMMA.16816.F32 R132, R136, R12, R60 ;  /* 0x0000000c8884723c */ /* 0x002fe2000000183c */
[----:B-----5:R-:W-:Y:S01]  /*ed30*/  FFMA.FTZ R0, R248, R43, R229 ;  /* 0x0000002bf8007223 */ /* 0x020fe200000100e5 */
[----:B------:R-:W-:Y:S01]  /*ed40*/  FADD.FTZ R7, R224, R3 ;  /* 0x00000003e0077221 */ /* 0x000fe20000010000 */
[----:B------:R-:W-:Y:S01]  /*ed50*/  FADD.FTZ R3, R227, R4 ;  /* 0x00000004e3037221 */ /* 0x000fe20000010000 */
[----:B------:R-:W-:Y:S01]  /*ed60*/  F2FP.F16.F32.PACK_AB R143, R8, R11 ;  /* 0x0000000b088f723e */ /* 0x000fe200000000ff */
        /* <DEDUP_REMOVED lines=59> */
[----:B------:R-:W-:-:S06]  /*f120*/  @P1 IADD3 R209, PT, PT, R243, -0x4, RZ ;  /* 0xfffffffcf3d11810 */ /* 0x000fcc0007ffe0ff */
        /* <DEDUP_REMOVED lines=8> */
.L_x_2444:
[----:B------:R-:W-:-:S07]  /*f1b0*/  IADD3 R209, PT, PT, R212, -0x1, RZ ;  /* 0xffffffffd4d17810 */ /* 0x000fce0007ffe0ff */
.L_x_2451:
[----:B------:R-:W2:Y:S02]  /*f1c0*/  LDL R0, [R1] ;  /* 0x0000000001007983 */ /* 0x000ea40000100800 */
[----:B--2---:R-:W-:-:S13]  /*f1d0*/  ISETP.GE.AND P0, PT, R209, R0, PT ;  /* 0x00000000d100720c */ /* 0x004fda0003f06270 */
[----:B------:R-:W-:Y:S05]  /*f1e0*/  @!P0 BRA `(.L_x_2452) ;  /* 0x00000040006c8947 */ /* 0x000fea0003800000 */
[----:B------:R-:W1:Y:S01]  /*f1f0*/  LDC.64 R236, c[0x0][0x3c0] ;  /* 0x0000f000ffec7b82 */ /* 0x000e620000000a00 */
[----:B------:R-:W2:Y:S01]  /*f200*/  LDCU UR8, c[0x0][0x440] ;  /* 0x00008800ff0877ac */ /* 0x000ea20008000800 */
[----:B------:R-:W-:Y:S01]  /*f210*/  IMAD.MOV.U32 R75, RZ, RZ, R69 ;  /* 0x000000ffff4b7224 */ /* 0x000fe200078e0045 */
[----:B------:R-:W-:Y:S01]  /*f220*/  MOV R74, R72 ;  /* 0x00000048004a7202 */ /* 0x000fe20000000f00 */
[----:B------:R-:W-:Y:S01]  /*f230*/  IMAD.MOV.U32 R73, RZ, RZ, R70 ;  /* 0x000000ffff497224 */ /* 0x000fe200078e0046 */
[----:B------:R-:W-:Y:S01]  /*f240*/  MOV R68, R71 ;  /* 0x0000004700447202 */ /* 0x000fe20000000f00 */
[C---:B------:R-:W-:Y:S01]  /*f250*/  VIADD R207, R200.reuse, 0x8 ;  /* 0x00000008c8cf7836 */ /* 0x040fe20000000000 */
[C---:B------:R-:W-:Y:S01]  /*f260*/  IADD3 R205, PT, PT, R200.reuse, 0x40, RZ ;  /* 0x00000040c8cd7810 */ /* 0x040fe20007ffe0ff */
[----:B------:R-:W-:Y:S01]  /*f270*/  VIADD R206, R200, 0x48 ;  /* 0x00000048c8ce7836 */ /* 0x000fe20000000000 */
[----:B------:R-:W3:Y:S01]  /*f280*/  LDCU UR7, c[0x0][0x440] ;  /* 0x00008800ff0777ac */ /* 0x000ee20008000800 */
[----:B------:R-:W4:Y:S01]  /*f290*/  LDCU UR6, c[0x0][0x50c] ;  /* 0x0000a180ff0677ac */ /* 0x000f220008000800 */
[----:B------:R-:W1:Y:S01]  /*f2a0*/  LDCU UR4, c[0x0][0x45c] ;  /* 0x00008b80ff0477ac */ /* 0x000e620008000800 */
[----:B--2---:R-:W-:Y:S01]  /*f2b0*/  ISETP.GE.AND P4, PT, R234, UR8, PT ;  /* 0x00000008ea007c0c */ /* 0x004fe2000bf86270 */
[----:B------:R-:W-:-:S12]  /*f2c0*/  BRA `(.L_x_2453) ;  /* 0x0000000000b07947 */ /* 0x000fd80003800000 */
.L_x_2455:
[----:B------:R-:W2:Y:S01]  /*f2d0*/  LDC.64 R6, c[0x0][0x3b8] ;  /* 0x0000ee00ff067b82 */ /* 0x000ea20000000a00 */
[----:B------:R-:W-:Y:S01]  /*f2e0*/  VIADD R3, R209, 0xffffffff ;  /* 0xffffffffd1037836 */ /* 0x000fe20000000000 */
[----:B------:R-:W-:Y:S03]  /*f2f0*/  ISETP.GE.AND P4, PT, R234, UR7, PT ;  /* 0x00000007ea007c0c */ /* 0x000fe6000bf86270 */
[C---:B--2---:R-:W-:Y:S04]  /*f300*/  IMAD.WIDE.U32 R8, R3.reuse, R6, RZ ;  /* 0x0000000603087225 */ /* 0x044fe800078e00ff */
[----:B------:R-:W-:Y:S02]  /*f310*/  IMAD.SHL.U32 R4, R8, 0x40, RZ ;  /* 0x0000004008047824 */ /* 0x000fe400078e00ff */
[----:B------:R-:W-:Y:S03]  /*f320*/  IMAD R9, R3, R7, R9 ;  /* 0x0000000703097224 */ /* 0x000fe600078e0209 */
[-C--:B------:R-:W-:Y:S02]  /*f330*/  @!P0 LEA R3, P1, R6, R4.reuse, 0x4 ;  /* 0x0000000406038211 */ /* 0x080fe400078220ff */
[----:B------:R-:W-:Y:S04]  /*f340*/  SHF.L.U64.HI R5, R8, 0x6, R9 ;  /* 0x0000000608057819 */ /* 0x000fe80000010209 */
[CCC-:B------:R-:W-:Y:S02]  /*f350*/  @!P0 LEA.HI.X R8, R6.reuse, R5.reuse, R7.reuse, 0x4, P1 ;  /* 0x0000000506088211 */ /* 0x1c0fe400008f2407 */
[C---:B------:R-:W-:Y:S04]  /*f360*/  @!P0 LEA R9, P1, R6.reuse, R4, 0x5 ;  /* 0x0000000406098211 */ /* 0x040fe800078228ff */
[----:B------:R-:W-:Y:S01]  /*f370*/  @!P0 LEA.HI.X R14, R6, R5, R7, 0x5, P1 ;  /* 0x00000005060e8211 */ /* 0x000fe200008f2c07 */
[----:B------:R-:W-:Y:S01]  /*f380*/  @!P0 IMAD R7, R7, 0x30, RZ ;  /* 0x0000003007078824 */ /* 0x000fe200078e02ff */
[CC--:B------:R-:W-:Y:S04]  /*f390*/  @!P4 LEA R12, P1, R4.reuse, R245.reuse, 0x1 ;  /* 0x000000f5040cc211 */ /* 0x0c0fe800078208ff */
[-CC-:B------:R-:W-:Y:S01]  /*f3a0*/  @!P4 LEA.HI.X R13, R4, R244.reuse, R5.reuse, 0x1, P1 ;  /* 0x000000f4040dc211 */ /* 0x180fe200008f0c05 */
[----:B------:R-:W-:Y:S01]  /*f3b0*/  @!P0 IMAD.WIDE.U32 R4, R6, 0x30, R4 ;  /* 0x0000003006048825 */ /* 0x000fe200078e0004 */
[CC--:B------:R-:W-:Y:S03]  /*f3c0*/  @!P0 LEA R10, P1, R3.reuse, R245.reuse, 0x1 ;  /* 0x000000f5030a8211 */ /* 0x0c0fe600078208ff */
[----:B------:R-:W-:Y:S01]  /*f3d0*/  @!PT LDS RZ, [RZ] ;  /* 0x00000000fffff984 */ /* 0x000fe20000000800 */
[----:B------:R-:W-:Y:S01]  /*f3e0*/  @!PT LDS RZ, [RZ] ;  /* 0x00000000fffff984 */ /* 0x000fe20000000800 */
[----:B------:R-:W-:Y:S01]  /*f3f0*/  @!PT LDS RZ, [RZ] ;  /* 0x00000000fffff984 */ /* 0x000fe20000000800 */
[----:B------:R2:W-:Y:S01]  /*f400*/  @!P4 LDGSTS.E.BYPASS.LTC128B.128 [R208+0x4000], desc[UR16][R12.64] ;  /* 0x040000000cd0cfae */ /* 0x0005e2000b981a10 */
[-C--:B------:R-:W-:Y:S01]  /*f410*/  @!P0 LEA.HI.X R11, R3, R244.reuse, R8, 0x1, P1 ;  /* 0x000000f4030b8211 */ /* 0x080fe200008f0c08 */
[----:B------:R-:W-:Y:S01]  /*f420*/  @!P0 IMAD.IADD R3, R7, 0x1, R5 ;  /* 0x0000000107038824 */ /* 0x000fe200078e0205 */
[CC--:B------:R-:W-:Y:S01]  /*f430*/  @!P0 LEA R8, P1, R9.reuse, R245.reuse, 0x1 ;  /* 0x000000f509088211 */ /* 0x0c0fe200078208ff */
[----:B------:R2:W-:Y:S03]  /*f440*/  @P4 STS.128 [R208+0x4000], RZ ;  /* 0x004000ffd0004388 */ /* 0x0005e60000000c00 */
[-C--:B------:R-:W-:Y:S01]  /*f450*/  @!P0 LEA.HI.X R9, R9, R244.reuse, R14, 0x1, P1 ;  /* 0x000000f409098211 */ /* 0x080fe200008f0c0e */
[----:B------:R2:W-:Y:S01]  /*f460*/  @P0 STS.128 [R208+0x4800], RZ ;  /* 0x004800ffd0000388 */ /* 0x0005e20000000c00 */
[C---:B------:R-:W-:Y:S03]  /*f470*/  @!P0 LEA R6, P1, R4.reuse, R245, 0x1 ;  /* 0x000000f504068211 */ /* 0x040fe600078208ff */
        /* <DEDUP_REMOVED lines=17> */
.L_x_2453:
[----:B------:R-:W-:Y:S04]  /*f590*/  DEPBAR.LE SB0, 0x0 ;  /* 0x000080000000791a */ /* 0x000fe80000000000 */
[----:B------:R-:W-:Y:S01]  /*f5a0*/  BAR.SYNC.DEFER_BLOCKING 0x0 ;  /* 0x0000000000007b1d */ /* 0x000fe20000010000 */
[C---:B-1----:R-:W-:Y:S01]  /*f5b0*/  IMAD.WIDE.U32 R4, R209.reuse, R236, RZ ;  /* 0x000000ecd1047225 */ /* 0x042fe200078e00ff */
[----:B---3--:R-:W-:Y:S03]  /*f5c0*/  ISETP.GE.AND P0, PT, R234, UR7, PT ;  /* 0x00000007ea007c0c */ /* 0x008fe6000bf06270 */
[----:B------:R-:W-:Y:S01]  /*f5d0*/  IMAD R5, R209, R237, R5 ;  /* 0x000000edd1057224 */ /* 0x000fe200078e0205 */
[----:B------:R-:W-:Y:S04]  /*f5e0*/  SHF.L.U32 R2, R4, 0x6, RZ ;  /* 0x0000000604027819 */ /* 0x000fe800000006ff */
        /* <DEDUP_REMOVED lines=17> */
[-C--:B------:R-:W-:Y:S02]  /*f700*/  @!P0 LEA.HI.X R7, R4, R246.reuse, R7, 0x1, P1 ;  /* 0x000000f604078211 */ /* 0x080fe400008f0c07 */
[----:B------:R-:W-:Y:S02]  /*f710*/  @!P0 LEA R4, P1, R2, R247, 0x1 ;  /* 0x000000f702048211 */ /* 0x000fe400078208ff */
[----:B------:R-:W-:Y:S03]  /*f720*/  @!P0 IADD3 R0, PT, PT, R0, R3, RZ ;  /* 0x0000000300008210 */ /* 0x000fe60007ffe0ff */
[----:B------:R-:W-:Y:S01]  /*f730*/  @P0 STS.128 [R208+0x6800], RZ ;  /* 0x006800ffd0000388 */ /* 0x000fe20000000c00 */
[----:B------:R-:W-:Y:S07]  /*f740*/  @!P0 LEA.HI.X R5, R2, R246, R0, 0x1, P1 ;  /* 0x000000f602058211 */ /* 0x000fee00008f0c00 */
        /* <DEDUP_REMOVED lines=19> */
[----:B------:R-:W5:Y:S08]  /*f880*/  LDSM.16.M88.4 R48, [R191+UR5+0x5000] ;  /* 0x00500005bf30783b */ /* 0x000f700008000200 */
        /* <DEDUP_REMOVED lines=10> */
[----:B------:R-:W-:Y:S01]  /*f930*/  LDSM.16.M88.4 R160, [R195+0x5800] ;  /* 0x00580000c3a0783b */ /* 0x000fe20000000200 */
[C---:B------:R-:W-:Y:S07]  /*f940*/  HMMA.16816.F32 R24, R60.reuse, R32, RZ ;  /* 0x000000203c18723c */ /* 0x040fee00000018ff */
[----:B------:R-:W-:Y:S01]  /*f950*/  LDSM.16.M88.4 R164, [R197] ;  /* 0x00000000c5a4783b */ /* 0x000fe20000000200 */
        /* <DEDUP_REMOVED lines=8> */
[-C--:B------:R-:W-:Y:S07]  /*f9e0*/  HMMA.16816.F32 R44, R60, R50.reuse, RZ ;  /* 0x000000323c2c723c */ /* 0x080fee00000018ff */
[----:B------:R-:W-:Y:S01]  /*f9f0*/  LDSM.16.M88.4 R184, [R194+0x4000] ;  /* 0x00400000c2b8783b */ /* 0x000fe20000000200 */
[C---:B------:R-:W-:Y:S01]  /*fa00*/  HMMA.16816.F32 R48, R64.reuse, R50, RZ ;  /* 0x000000324030723c */ /* 0x040fe200000018ff */
[----:B------:R-:W3:Y:S07]  /*fa10*/  S2R R69, SR_TID.X ;  /* 0x0000000000457919 */ /* 0x000eee0000002100 */
[-C--:B----4-:R-:W-:Y:S08]  /*fa20*/  HMMA.16816.F32 R52, R64, R76.reuse, RZ ;  /* 0x0000004c4034723c */ /* 0x090ff000000018ff */
[C---:B------:R-:W-:Y:S08]  /*fa30*/  HMMA.16816.F32 R56, R60.reuse, R76, RZ ;  /* 0x0000004c3c38723c */ /* 0x040ff000000018ff */
[-C--:B------:R-:W-:Y:S08]  /*fa40*/  HMMA.16816.F32 R60, R60, R78.reuse, RZ ;  /* 0x0000004e3c3c723c */ /* 0x080ff000000018ff */
[----:B------:R-:W-:Y:S01]  /*fa50*/  HMMA.16816.F32 R64, R64, R78, RZ ;  /* 0x0000004e4040723c */ /* 0x000fe200000018ff */
[----:B------:R-:W4:Y:S01]  /*fa60*/  LDSM.16.M88.4 R76, [R195+0x5000] ;  /* 0x00500000c34c783b */ /* 0x000f220000000200 */
[----:B---3--:R-:W-:Y:S06]  /*fa70*/  SHF.L.U32 R210, R69, 0x1, RZ ;  /* 0x0000000145d27819 */ /* 0x008fec00000006ff */
[-C--:B-1----:R-:W-:Y:S05]  /*fa80*/  HMMA.16816.F32 R4, R144, R148.reuse, R4 ;  /* 0x000000949004723c */ /* 0x082fea0000001804 */
[----:B------:R-:W-:Y:S03]  /*fa90*/  LOP3.LUT R252, R210, 0x6, RZ, 0xc0, !PT ;  /* 0x00000006d2fc7812 */ /* 0x000fe600078ec0ff */
[C---:B--2---:R-:W-:Y:S04]  /*faa0*/  HMMA.16816.F32 R8, R152.reuse, R148, R8 ;  /* 0x000000949808723c */ /* 0x044fe80000001808 */
[----:B------:R-:W-:Y:S04]  /*fab0*/  LEA R0, R209, R252, 0x6 ;  /* 0x000000fcd1007211 */ /* 0x000fe800078e30ff */
[-C--:B------:R-:W-:Y:S03]  /*fac0*/  HMMA.16816.F32 R12, R152, R150.reuse, R12 ;  /* 0x00000096980c723c */ /* 0x080fe6000000180c */
[-C--:B------:R-:W-:Y:S02]  /*fad0*/  ISETP.GT.AND P6, PT, R200, R0.reuse, PT ;  /* 0x00000000c800720c */ /* 0x080fe40003fc4270 */
[-C--:B------:R-:W-:Y:S02]  /*fae0*/  ISETP.GT.AND P5, PT, R207, R0.reuse, PT ;  /* 0x00000000cf00720c */ /* 0x080fe40003fa4270 */
[-C--:B------:R-:W-:Y:S01]  /*faf0*/  ISETP.GT.AND P3, PT, R205, R0.reuse, PT ;  /* 0x00000000cd00720c */ /* 0x080fe20003f64270 */
[C---:B------:R-:W-:Y:S01]  /*fb00*/  HMMA.16816.F32 R16, R144.reuse, R150, R16 ;  /* 0x000000969010723c */ /* 0x040fe20000001810 */
[----:B------:R-:W1:Y:S03]  /*fb10*/  LDSM.16.M88.4 R148, [R190+0x4800] ;  /* 0x00480000be94783b */ /* 0x000e660000000200 */
[----:B------:R-:W-:Y:S02]  /*fb20*/  ISETP.GT.AND P2, PT, R206, R0, PT ;  /* 0x00000000ce00720c */ /* 0x000fe40003f44270 */
[----:B------:R-:W-:Y:S02]  /*fb30*/  IADD3 R2, PT, PT, R0, 0x1, RZ ;  /* 0x0000000100027810 */ /* 0x000fe40007ffe0ff */
[-C--:B------:R-:W-:Y:S08]  /*fb40*/  HMMA.16816.F32 R20, R144, R156.reuse, R20 ;  /* 0x0000009c9014723c */ /* 0x080ff00000001814 */
[C---:B------:R-:W-:Y:S08]  /*fb50*/  HMMA.16816.F32 R24, R152.reuse, R156, R24 ;  /* 0x0000009c9818723c */ /* 0x040ff00000001818 */
[-C--:B------:R-:W-:Y:S08]  /*fb60*/  HMMA.16816.F32 R28, R152, R158.reuse, R28 ;  /* 0x0000009e981c723c */ /* 0x080ff0000000181c */
[C---:B------:R-:W-:Y:S01]  /*fb70*/  HMMA.16816.F32 R32, R144.reuse, R158, R32 ;  /* 0x0000009e9020723c */ /* 0x040fe20000001820 */
[----:B------:R-:W2:Y:S07]  /*fb80*/  LDSM.16.M88.4 R156, [R198] ;  /* 0x00000000c69c783b */ /* 0x000eae0000000200 */
        /* <DEDUP_REMOVED lines=10> */
[C---:B------:R-:W-:Y:S01]  /*fc30*/  HMMA.16816.F32 R8, R172.reuse, R168, R8 ;  /* 0x000000a8ac08723c */ /* 0x040fe20000001808 */
[----:B------:R-:W4:Y:S04]  /*fc40*/  LDL R169, [R1] ;  /* 0x0000000001a97983 */ /* 0x000f280000100800 */
[----:B------:R-:W-:Y:S03]  /*fc50*/  STL [R1+0x4], R210 ;  /* 0x000004d201007387 */ /* 0x000fe60000100800 */
        /* <DEDUP_REMOVED lines=26> */
[----:B------:R-:W2:Y:S01]  /*fe00*/  MUFU.TANH R162, R5 ;  /* 0x0000000500a27308 */ /* 0x000ea20000002400 */
[----:B------:R-:W-:Y:S01]  /*fe10*/  FMUL.FTZ R11, R11, UR6 ;  /* 0x000000060b0b7c20 */ /* 0x000fe20008410000 */
[----:B------:R-:W-:Y:S01]  /*fe20*/  FMUL.FTZ R12, R12, UR6 ;  /* 0x000000060c0c7c20 */ /* 0x000fe20008410000 */
[----:B------:R-:W-:Y:S01]  /*fe30*/  FMUL.FTZ R13, R13, UR6 ;  /* 0x000000060d0d7c20 */ /* 0x000fe20008410000 */
[----:B------:R-:W-:Y:S01]  /*fe40*/  FMUL.FTZ R14, R14, UR6 ;  /* 0x000000060e0e7c20 */ /* 0x000fe20008410000 */
[----:B------:R-:W-:Y:S05]  /*fe50*/  FMUL.FTZ R15, R15, UR6 ;  /* 0x000000060f0f7c20 */ /* 0x000fea0008410000 */
[----:B------:R-:W3:Y:S01]  /*fe60*/  MUFU.TANH R161, R6 ;  /* 0x0000000600a17308 */ /* 0x000ee20000002400 */
[----:B------:R-:W-:Y:S01]  /*fe70*/  FMUL.FTZ R16, R16, UR6 ;  /* 0x0000000610107c20 */ /* 0x000fe20008410000 */
[----:B------:R-:W-:Y:S01]  /*fe80*/  FMUL.FTZ R19, R19, UR6 ;  /* 0x0000000613137c20 */ /* 0x000fe20008410000 */
[----:B------:R-:W-:Y:S01]  /*fe90*/  FMUL.FTZ R17, R17, UR6 ;  /* 0x0000000611117c20 */ /* 0x000fe20008410000 */
[----:B------:R-:W-:Y:S06]  /*fea0*/  FMUL.FTZ R18, R18, UR6 ;  /* 0x0000000612127c20 */ /* 0x000fec0008410000 */
[----:B------:R5:W1:Y:S10]  /*feb0*/  MUFU.TANH R160, R7 ;  /* 0x0000000700a07308 */ /* 0x000a740000002400 */
[----:B------:R-:W1:Y:S10]  /*fec0*/  MUFU.TANH R154, R8 ;  /* 0x00000008009a7308 */ /* 0x000e740000002400 */
[----:B------:R-:W1:Y:S01]  /*fed0*/  MUFU.TANH R152, R9 ;  /* 0x0000000900987308 */ /* 0x000e620000002400 */
[----:B-----5:R-:W5:Y:S09]  /*fee0*/  LDSM.16.M88.4 R4, [R194+0x4800] ;  /* 0x00480000c204783b */ /* 0x020f720000000200 */
[----:B------:R-:W1:Y:S10]  /*fef0*/  MUFU.TANH R151, R10 ;  /* 0x0000000a00977308 */ /* 0x000e740000002400 */
[----:B------:R2:W1:Y:S10]  /*ff00*/  MUFU.TANH R153, R11 ;  /* 0x0000000b00997308 */ /* 0x0004740000002400 */
[----:B------:R-:W1:Y:S10]  /*ff10*/  MUFU.TANH R155, R12 ;  /* 0x0000000c009b7308 */ /* 0x000e740000002400 */
[----:B------:R-:W1:Y:S01]  /*ff20*/  MUFU.TANH R150, R13 ;  /* 0x0000000d00967308 */ /* 0x000e620000002400 */
[----:B--2---:R-:W2:Y:S09]  /*ff30*/  LDSM.16.M88.4 R8, [R194+0x5000] ;  /* 0x00500000c208783b */ /* 0x004eb20000000200 */
[----:B------:R-:W1:Y:S01]  /*ff40*/  MUFU.TANH R149, R14 ;  /* 0x0000000e00957308 */ /* 0x000e620000002400 */
[-C--:B-----5:R-:W-:Y:S09]  /*ff50*/  HMMA.16816.F32 R20, R156, R4.reuse, R20 ;  /* 0x000000049c14723c */ /* 0x0a0ff20000001814 */
[----:B------:R5:W1:Y:S01]  /*ff60*/  MUFU.TANH R147, R15 ;  /* 0x0000000f00937308 */ /* 0x000a620000002400 */
[C---:B------:R-:W-:Y:S09]  /*ff70*/  HMMA.16816.F32 R24, R76.reuse, R4, R24 ;  /* 0x000000044c18723c */ /* 0x040ff20000001818 */
[----:B------:R-:W1:Y:S01]  /*ff80*/  MUFU.TANH R148, R16 ;  /* 0x0000001000947308 */ /* 0x000e620000002400 */
[-C--:B------:R-:W-:Y:S03]  /*ff90*/  HMMA.16816.F32 R28, R76, R6.reuse, R28 ;  /* 0x000000064c1c723c */ /* 0x080fe6000000181c */
[----:B------:R-:W-:Y:S01]  /*ffa0*/  FMUL.FTZ R21, R21, UR6 ;  /* 0x0000000615157c20 */ /* 0x000fe20008410000 */
[----:B------:R-:W-:Y:S01]  /*ffb0*/  FMUL.FTZ R20, R20, UR6 ;  /* 0x0000000614147c20 */ /* 0x000fe20008410000 */
[----:B------:R-:W-:Y:S04]  /*ffc0*/  FMUL.FTZ R22, R22, UR6 ;  /* 0x0000000616167c20 */ /* 0x000fe80008410000 */
[----:B------:R3:W1:Y:S01]  /*ffd0*/  MUFU.TANH R16, R19 ;  /* 0x0000001300107308 */ /* 0x0006620000002400 */
[----:B-----5:R-:W5:Y:S01]  /*ffe0*/  LDSM.16.M88.4 R12, [R194+0x5800] ;  /* 0x00580000c20c783b */ /* 0x020f620000000200 */
[C---:B------:R-:W-:Y:S01]  /*fff0*/  HMMA.16816.F32 R32, R156.reuse, R6, R32 ;  /* 0x000000069c20723c */ /* 0x040fe20000001820 */
[----:B------:R-:W-:Y:S07]  /*10000*/  DEPBAR.LE SB0, 0x0 ;  /* 0x000080000000791a */ /* 0x000fee0000000000 */
[----:B------:R1:W1:Y:S01]  /*10010*/  MUFU.TANH R72, R21 ;  /* 0x0000001500487308 */ /* 0x0002620000002400 */
[----:B------:R-:W-:Y:S01]  /*10020*/  FMUL.FTZ R24, R24, UR6 ;  /* 0x0000000618187c20 */ /* 0x000fe20008410000 */
[----:B------:R-:W-:Y:S01]  /*10030*/  FMUL.FTZ R25, R25, UR6 ;  /* 0x0000000619197c20 */ /* 0x000fe20008410000 */
[-C--:B--2---:R-:W-:Y:S07]  /*10040*/  HMMA.16816.F32 R36, R156, R8.reuse, R36 ;  /* 0x000000089c24723c */ /* 0x084fee0000001824 */
[----:B------:R2:W2:Y:S01]  /*10050*/  MUFU.TANH R146, R17 ;  /* 0x0000001100927308 */ /* 0x0004a20000002400 */
[----:B------:R-:W-:Y:S01]  /*10060*/  BAR.SYNC.DEFER_BLOCKING 0x0 ;  /* 0x0000000000007b1d */ /* 0x000fe20000010000 */
[----:B---3--:R-:W-:Y:S01]  /*10070*/  FMUL.FTZ R19, R23, UR6 ;  /* 0x0000000617137c20 */ /* 0x008fe20008410000 */
[C---:B------:R-:W-:Y:S04]  /*10080*/  HMMA.16816.F32 R40, R76.reuse, R8, R40 ;  /* 0x000000084c28723c */ /* 0x040fe80000001828 */
[----:B------:R-:W-:Y:S03]  /*10090*/  FMUL.FTZ R27, R27, UR6 ;  /* 0x000000061b1b7c20 */ /* 0x000fe60008410000 */
[----:B------:R3:W2:Y:S01]  /*100a0*/  MUFU.TANH R145, R18 ;  /* 0x0000001200917308 */ /* 0x0006a20000002400 */
[----:B-1----:R-:W-:Y:S01]  /*100b0*/  FMUL.FTZ R21, R26, UR6 ;  /* 0x000000061a157c20 */ /* 0x002fe20008410000 */
[-C--:B------:R-:W-:Y:S08]  /*100c0*/  HMMA.16816.F32 R44, R76, R10.reuse, R44 ;  /* 0x0000000a4c2c723c */ /* 0x080ff0000000182c */
[----:B------:R3:W1:Y:S01]  /*100d0*/  MUFU.TANH R144, R20 ;  /* 0x0000001400907308 */ /* 0x0006620000002400 */
[C---:B------:R-:W-:Y:S09]  /*100e0*/  HMMA.16816.F32 R48, R156.reuse, R10, R48 ;  /* 0x0000000a9c30723c */ /* 0x040ff20000001830 */
[----:B------:R3:W1:Y:S01]  /*100f0*/  MUFU.TANH R71, R22 ;  /* 0x0000001600477308 */ /* 0x0006620000002400 */
[-C--:B-----5:R-:W-:Y:S09]  /*10100*/  HMMA.16816.F32 R52, R156, R12.reuse, R52 ;  /* 0x0000000c9c34723c */ /* 0x0a0ff20000001834 */
[----:B------:R-:W1:Y:S01]  /*10110*/  MUFU.TANH R19, R19 ;  /* 0x0000001300137308 */ /* 0x000e620000002400 */
[C---:B------:R-:W-:Y:S04]  /*10120*/  HMMA.16816.F32 R56, R76.reuse, R12, R56 ;  /* 0x0000000c4c38723c */ /* 0x040fe80000001838 */
[----:B----4-:R-:W-:Y:S05]  /*10130*/  ISETP.GT.AND P1, PT, R209, R169, PT ;  /* 0x000000a9d100720c */ /* 0x010fea0003f24270 */
[----:B------:R3:W4:Y:S01]  /*10140*/  MUFU.TANH R70, R24 ;  /* 0x0000001800467308 */ /* 0x0007220000002400 */
[-C--:B------:R-:W-:Y:S09]  /*10150*/  HMMA.16816.F32 R60, R76, R14.reuse, R60 ;  /* 0x0000000e4c3c723c */ /* 0x080ff2000000183c */
[----:B------:R3:W1:Y:S01]  /*10160*/  MUFU.TANH R69, R25 ;  /* 0x0000001900457308 */ /* 0x0006620000002400 */
[----:B------:R-:W-:Y:S09]  /*10170*/  HMMA.16816.F32 R64, R156, R14, R64 ;  /* 0x0000000e9c40723c */ /* 0x000ff20000001840 */
[----:B------:R-:W1:Y:S01]  /*10180*/  MUFU.TANH R21, R21 ;  /* 0x0000001500157308 */ /* 0x000e620000002400 */
[----:B--2-4-:R-:W-:Y:S10]  /*10190*/  @P1 BRA `(.L_x_2455) ;  /* 0xfffffff0004c1947 */ /* 0x014ff4000383ffff */
.L_x_2454:
[----:B------:R-:W-:Y:S01]  /*101a0*/  FSEL R3, R163, -INF , !P6 ;  /* 0xff800000a3037808 */ /* 0x000fe20007000000 */
[----:B------:R-:W-:Y:S01]  /*101b0*/  FMUL.FTZ R37, R37, UR6 ;  /* 0x0000000625257c20 */ /* 0x000fe20008410000 */
[-C--:B------:R-:W-:Y:S01]  /*101c0*/  ISETP.GT.AND P1, PT, R200, R2.reuse, PT ;  /* 0x00000002c800720c */ /* 0x080fe20003f24270 */
[----:B------:R-:W-:Y:S01]  /*101d0*/  FMUL.FTZ R39, R39, UR6 ;  /* 0x0000000627277c20 */ /* 0x000fe20008410000 */
[-C--:B------:R-:W-:Y:S01]  /*101e0*/  ISETP.GT.AND P0, PT, R207, R2.reuse, PT ;  /* 0x00000002cf00720c */ /* 0x080fe20003f04270 */
[----:B------:R-:W-:Y:S01]  /*101f0*/  FMUL.FTZ R36, R36, UR6 ;  /* 0x0000000624247c20 */ /* 0x000fe20008410000 */
[-C--:B------:R-:W-:Y:S01]  /*10200*/  ISETP.GT.AND P6, PT, R205, R2.reuse, PT ;  /* 0x00000002cd00720c */ /* 0x080fe20003fc4270 */
[----:B------:R-:W-:Y:S01]  /*10210*/  MUFU.TANH R37, R37 ;  /* 0x0000002500257308 */ /* 0x000fe20000002400 */
[----:B--2---:R-:W-:Y:S01]  /*10220*/  FSEL R6, R162, -INF , !P1 ;  /* 0xff800000a2067808 */ /* 0x004fe20004800000 */
[----:B------:R-:W-:Y:S01]  /*10230*/  FMUL.FTZ R38, R38, UR6 ;  /* 0x0000000626267c20 */ /* 0x000fe20008410000 */
[----:B------:R-:W-:Y:S01]  /*10240*/  FSEL R7, R161, -INF , !P5 ;  /* 0xff800000a1077808 */ /* 0x000fe20006800000 */
[----:B------:R-:W-:Y:S01]  /*10250*/  FMUL.FTZ R50, R50, UR6 ;  /* 0x0000000632327c20 */ /* 0x000fe20008410000 */
[----:B------:R-:W-:Y:S01]  /*10260*/  FSEL R5, R160, -INF , !P0 ;  /* 0xff800000a0057808 */ /* 0x000fe20004000000 */
[----:B------:R-:W-:Y:S01]  /*10270*/  FMUL.FTZ R53, R53, UR6 ;  /* 0x0000000635357c20 */ /* 0x000fe20008410000 */
[----:B------:R-:W-:Y:S03]  /*10280*/  FSEL R9, R154, -INF , !P3 ;  /* 0xff8000009a097808 */ /* 0x000fe60005800000 */
[----:B------:R-:W-:Y:S01]  /*10290*/  MUFU.TANH R39, R39 ;  /* 0x0000002700277308 */ /* 0x000fe20000002400 */
[----:B------:R-:W-:Y:S01]  /*102a0*/  FSEL R11, R152, -INF , !P6 ;  /* 0xff800000980b7808 */ /* 0x000fe20007000000 */
[----:B------:R-:W-:Y:S01]  /*102b0*/  FMUL.FTZ R52, R52, UR6 ;  /* 0x0000000634347c20 */ /* 0x000fe20008410000 */
[----:B------:R-:W-:Y:S01]  /*102c0*/  ISETP.GT.AND P1, PT, R206, R2, PT ;  /* 0x00000002ce00720c */ /* 0x000fe20003f24270 */
[----:B------:R-:W-:Y:S01]  /*102d0*/  FMUL.FTZ R55, R55, UR6 ;  /* 0x0000000637377c20 */ /* 0x000fe20008410000 */
[----:B------:R-:W-:Y:S01]  /*102e0*/  ISETP.GE.AND P5, PT, R2, R202, PT ;  /* 0x000000ca0200720c */ /* 0x000fe20003fa6270 */
[----:B------:R-:W-:Y:S01]  /*102f0*/  FMUL.FTZ R54, R54, UR6 ;  /* 0x0000000636367c20 */ /* 0x000fe20008410000 */
[C---:B------:R-:W-:Y:S03]  /*10300*/  ISETP.GE.AND P0, PT, R2.reuse, R204, PT ;  /* 0x000000cc0200720c */ /* 0x040fe60003f06270 */
[----:B------:R-:W-:Y:S01]  /*10310*/  MUFU.TANH R36, R36 ;  /* 0x0000002400247308 */ /* 0x000fe20000002400 */
[C---:B------:R-:W-:Y:S01]  /*10320*/  ISETP.GE.AND P3, PT, R2.reuse, R201, PT ;  /* 0x000000c90200720c */ /* 0x040fe20003f66270 */
[----:B------:R-:W-:Y:S01]  /*10330*/  FMUL.FTZ R33, R33, UR6 ;  /* 0x0000000621217c20 */ /* 0x000fe20008410000 */
[----:B------:R-:W-:Y:S01]  /*10340*/  ISETP.GE.AND P6, PT, R2, R203, PT ;  /* 0x000000cb0200720c */ /* 0x000fe20003fc6270 */
[----:B------:R-:W-:Y:S01]  /*10350*/  FMUL.FTZ R34, R34, UR6 ;  /* 0x0000000622227c20 */ /* 0x000fe20008410000 */
[----:B------:R-:W-:Y:S01]  /*10360*/  FSEL R8, R151, -INF , !P2 ;  /* 0xff80000097087808 */ /* 0x000fe20005000000 */
[----:B------:R-:W-:Y:S01]  /*10370*/  FMUL.FTZ R35, R35, UR6 ;  /* 0x0000000623237c20 */ /* 0x000fe20008410000 */
[C---:B------:R-:W-:Y:S01]  /*10380*/  ISETP.GE.AND P2, PT, R0.reuse, R202, PT ;  /* 0x000000ca0000720c */ /* 0x040fe20003f46270 */
[----:B------:R-:W-:Y:S01]  /*10390*/  VIADD R2, R0, 0x9 ;  /* 0x0000000900027836 */ /* 0x000fe20000000000 */
[----:B------:R-:W-:Y:S01]  /*103a0*/  FSEL R4, R153, -INF , !P1 ;  /* 0xff80000099047808 */ /* 0x000fe20004800000 */
[----:B------:R-:W-:Y:S01]  /*103b0*/  MUFU.TANH R38, R38 ;  /* 0x0000002600267308 */ /* 0x000fe20000002400 */
[----:B------:R-:W-:Y:S01]  /*103c0*/  FSEL R26, R3, -INF , !P2 ;  /* 0xff800000031a7808 */ /* 0x000fe20005000000 */
[----:B------:R-:W-:Y:S01]  /*103d0*/  FMUL.FTZ R46, R46, UR6 ;  /* 0x000000062e2e7c20 */ /* 0x000fe20008410000 */
[----:B---3--:R-:W-:Y:S01]  /*103e0*/  FSEL R22, R5, -INF , !P0 ;  /* 0xff80000005167808 */ /* 0x008fe20004000000 */
[----:B------:R-:W-:Y:S01]  /*103f0*/  FMUL.FTZ R32, R32, UR6 ;  /* 0x0000000620207c20 */ /* 0x000fe20008410000 */
[C---:B------:R-:W-:Y:S01]  /*10400*/  ISETP.GE.AND P1, PT, R0.reuse, R204, PT ;  /* 0x000000cc0000720c */ /* 0x040fe20003f26270 */
[----:B------:R-:W-:Y:S01]  /*10410*/  FMUL.FTZ R49, R49, UR6 ;  /* 0x0000000631317c20 */ /* 0x000fe20008410000 */
[-C--:B------:R-:W-:Y:S01]  /*10420*/  ISETP.GT.AND P0, PT, R205, R2.reuse, PT ;  /* 0x00000002cd00720c */ /* 0x080fe20003f04270 */
[----:B------:R-:W-:Y:S01]  /*10430*/  VIADD R3, R0, 0x8 ;  /* 0x0000000800037836 */ /* 0x000fe20000000000 */
[----:B------:R-:W-:Y:S01]  /*10440*/  FSEL R23, R7, -INF , !P1 ;  /* 0xff80000007177808 */ /* 0x000fe20004800000 */
[----:B------:R-:W-:Y:S01]  /*10450*/  MUFU.TANH R53, R53 ;  /* 0x0000003500357308 */ /* 0x000fe20000002400 */
[----:B------:R-:W-:Y:S01]  /*10460*/  FSEL R5, R150, -INF , !P0 ;  /* 0xff80000096057808 */ /* 0x000fe20004000000 */
[----:B------:R-:W-:Y:S01]  /*10470*/  FMUL.FTZ R51, R51, UR6 ;  /* 0x0000000633337c20 */ /* 0x000fe20008410000 */
[----:B------:R-:W-:Y:S01]  /*10480*/  ISETP.GE.AND P2, PT, R0, R201, PT ;  /* 0x000000c90000720c */ /* 0x000fe20003f46270 */
[----:B------:R-:W-:Y:S01]  /*10490*/  FMUL.FTZ R28, R28, UR6 ;  /* 0x000000061c1c7c20 */ /* 0x000fe20008410000 */
[-C--:B------:R-:W-:Y:S01]  /*104a0*/  ISETP.GT.AND P1, PT, R205, R3.reuse, PT ;  /* 0x00000003cd00720c */ /* 0x080fe20003f24270 */
[----:B------:R-:W-:Y:S01]  /*104b0*/  FMUL.FTZ R30, R30, UR6 ;  /* 0x000000061e1e7c20 */ /* 0x000fe20008410000 */
[-C--:B------:R-:W-:Y:S03]  /*104c0*/  ISETP.GT.AND P0, PT, R206, R2.reuse, PT ;  /* 0x00000002ce00720c */ /* 0x080fe60003f04270 */
[----:B------:R-:W-:Y:S01]  /*104d0*/  MUFU.TANH R52, R52 ;  /* 0x0000003400347308 */ /* 0x000fe20000002400 */
[----:B------:R-:W-:Y:S01]  /*104e0*/  FSEL R25, R6, -INF , !P5 ;  /* 0xff80000006197808 */ /* 0x000fe20006800000 */
[----:B------:R-:W-:Y:S01]  /*104f0*/  FMUL.FTZ R29, R29, UR6 ;  /* 0x000000061d1d7c20 */ /* 0x000fe20008410000 */
[----:B------:R-:W-:Y:S01]  /*10500*/  FSEL R6, R155, -INF , !P1 ;  /* 0xff8000009b067808 */ /* 0x000fe20004800000 */
[----:B------:R-:W-:Y:S01]  /*10510*/  FMUL.FTZ R31, R31, UR6 ;  /* 0x000000061f1f7c20 */ /* 0x000fe20008410000 */
[----:B------:R-:W-:Y:S01]  /*10520*/  FSEL R7, R147, -INF , !P0 ;  /* 0xff80000093077808 */ /* 0x000fe20004000000 */
[----:B------:R-:W-:Y:S01]  /*10530*/  FMUL.FTZ R40, R40, UR6 ;  /* 0x0000000628287c20 */ /* 0x000fe20008410000 */
[----:B------:R-:W-:Y:S03]  /*10540*/  FSEL R18, R9, -INF , !P2 ;  /* 0xff80000009127808 */ /* 0x000fe60005000000 */
[----:B------:R-:W-:Y:S01]  /*10550*/  MUFU.TANH R55, R55 ;  /* 0x0000003700377308 */ /* 0x000fe20000002400 */
[-C--:B------:R-:W-:Y:S01]  /*10560*/  ISETP.GT.AND P1, PT, R206, R3.reuse, PT ;  /* 0x00000003ce00720c */ /* 0x080fe20003f24270 */
[----:B------:R-:W-:Y:S01]  /*10570*/  FMUL.FTZ R44, R44, UR6 ;  /* 0x000000062c2c7c20 */ /* 0x000fe20008410000 */
[-C--:B------:R-:W-:Y:S01]  /*10580*/  ISETP.GT.AND P0, PT, R200, R2.reuse, PT ;  /* 0x00000002c800720c */ /* 0x080fe20003f04270 */
[----:B------:R-:W-:Y:S01]  /*10590*/  FMUL.FTZ R41, R41, UR6 ;  /* 0x0000000629297c20 */ /* 0x000fe20008410000 */
[----:B------:R-:W-:Y:S01]  /*105a0*/  ISETP.GT.AND P2, PT, R207, R3, PT ;  /* 0x00000003cf00720c */ /* 0x000fe20003f44270 */
[----:B------:R-:W-:Y:S01]  /*105b0*/  FMUL.FTZ R45, R45, UR6 ;  /* 0x000000062d2d7c20 */ /* 0x000fe20008410000 */
[----:B------:R-:W-:Y:S03]  /*105c0*/  FSEL R17, R11, -INF , !P3 ;  /* 0xff8000000b117808 */ /* 0x000fe60005800000 */
[----:B------:R-:W-:Y:S01]  /*105d0*/  MUFU.TANH R54, R54 ;  /* 0x0000003600367308 */ /* 0x000fe20000002400 */
[----:B------:R-:W-:Y:S01]  /*105e0*/  ISETP.GE.AND P5, PT, R0, R203, PT ;  /* 0x000000cb0000720c */ /* 0x000fe20003fa6270 */
[----:B------:R-:W-:Y:S01]  /*105f0*/  FMUL.FTZ R47, R47, UR6 ;  /* 0x000000062f2f7c20 */ /* 0x000fe20008410000 */
[----:B------:R-:W-:Y:S01]  /*10600*/  FSEL R10, R149, -INF , !P1 ;  /* 0xff800000950a7808 */ /* 0x000fe20004800000 */
[----:B------:R-:W-:Y:S01]  /*10610*/  FMUL.FTZ R48, R48, UR6 ;  /* 0x0000000630307c20 */ /* 0x000fe20008410000 */
[----:B------:R-:W-:Y:S01]  /*10620*/  FSEL R11, R146, -INF , !P0 ;  /* 0xff800000920b7808 */ /* 0x000fe20004000000 */
[----:B------:R-:W-:Y:S01]  /*10630*/  FMUL.FTZ R56, R56, UR6 ;  /* 0x0000000638387c20 */ /* 0x000fe20008410000 */
[----:B------:R-:W-:Y:S03]  /*10640*/  FSEL R9, R145, -INF , !P2 ;  /* 0xff80000091097808 */ /* 0x000fe60005000000 */
[----:B------:R-:W-:Y:S01]  /*10650*/  MUFU.TANH R33, R33 ;  /* 0x0000002100217308 */ /* 0x000fe20000002400 */
[----:B------:R-:W-:Y:S01]  /*10660*/  ISETP.GT.AND P1, PT, R200, R3, PT ;  /* 0x00000003c800720c */ /* 0x000fe20003f24270 */
[----:B------:R-:W-:Y:S01]  /*10670*/  FMUL.FTZ R64, R64, UR6 ;  /* 0x0000000640407c20 */ /* 0x000fe20008410000 */
[-C--:B------:R-:W-:Y:S01]  /*10680*/  ISETP.GE.AND P3, PT, R3, R201.reuse, PT ;  /* 0x000000c90300720c */ /* 0x080fe20003f66270 */
[----:B------:R-:W-:Y:S01]  /*10690*/  FMUL.FTZ R65, R65, UR6 ;  /* 0x0000000641417c20 */ /* 0x000fe20008410000 */
[----:B------:R-:W-:Y:S01]  /*106a0*/  ISETP.GT.AND P0, PT, R207, R2, PT ;  /* 0x00000002cf00720c */ /* 0x000fe20003f04270 */
[----:B------:R-:W-:Y:S01]  /*106b0*/  FMUL.FTZ R67, R67, UR6 ;  /* 0x0000000643437c20 */ /* 0x000fe20008410000 */
[----:B------:R-:W-:Y:S03]  /*106c0*/  ISETP.GE.AND P2, PT, R2, R201, PT ;  /* 0x000000c90200720c */ /* 0x000fe60003f46270 */
        /* <DEDUP_REMOVED lines=11> */
[----:B------:R-:W-:Y:S01]  /*10780*/  FSEL R14, R5, -INF , !P2 ;  /* 0xff800000050e7808 */ /* 0x000fe20005000000 */
[----:B------:R-:W-:Y:S01]  /*10790*/  FMUL.FTZ R60, R60, UR6 ;  /* 0x000000063c3c7c20 */ /* 0x000fe20008410000 */
[CC--:B------:R-:W-:Y:S01]  /*107a0*/  ISETP.GE.AND P5, PT, R3.reuse, R203.reuse, PT ;  /* 0x000000cb0300720c */ /* 0x0c0fe20003fa6270 */
[----:B------:R-:W-:Y:S01]  /*107b0*/  FMUL.FTZ R58, R58, UR6 ;  /* 0x000000063a3a7c20 */ /* 0x000fe20008410000 */
[C---:B------:R-:W-:Y:S03]  /*107c0*/  ISETP.GE.AND P6, PT, R3.reuse, R202, PT ;  /* 0x000000ca0300720c */ /* 0x040fe60003fc6270 */
[----:B------:R-:W-:Y:S01]  /*107d0*/  MUFU.TANH R32, R32 ;  /* 0x0000002000207308 */ /* 0x000fe20000002400 */
[----:B------:R-:W-:Y:S01]  /*107e0*/  ISETP.GE.AND P1, PT, R3, R204, PT ;  /* 0x000000cc0300720c */ /* 0x000fe20003f26270 */
[----:B------:R-:W-:Y:S01]  /*107f0*/  VIADD R3, R0, 0x10 ;  /* 0x0000001000037836 */ /* 0x000fe20000000000 */
[C---:B------:R-:W-:Y:S01]  /*10800*/  ISETP.GE.AND P0, PT, R2.reuse, R203, PT ;  /* 0x000000cb0200720c */ /* 0x040fe20003f06270 */
[----:B------:R-:W-:Y:S01]  /*10810*/  FMUL.FTZ R57, R57, UR6 ;  /* 0x0000000639397c20 */ /* 0x000fe20008410000 */
[C---:B------:R-:W-:Y:S01]  /*10820*/  ISETP.GE.AND P3, PT, R2.reuse, R202, PT ;  /* 0x000000ca0200720c */ /* 0x040fe20003f66270 */
[----:B------:R-:W-:Y:S01]  /*10830*/  FMUL.FTZ R61, R61, UR6 ;  /* 0x000000063d3d7c20 */ /* 0x000fe20008410000 */
[----:B------:R-:W-:Y:S03]  /*10840*/  ISETP.GE.AND P2, PT, R2, R204, PT ;  /* 0x000000cc0200720c */ /* 0x000fe60003f46270 */
[----:B------:R-:W-:Y:S01]  /*10850*/  MUFU.TANH R77, R28 ;  /* 0x0000001c004d7308 */ /* 0x000fe20000002400 */
[----:B------:R-:W-:Y:S01]  /*10860*/  FSEL R15, R10, -INF , !P5 ;  /* 0xff8000000a0f7808 */ /* 0x000fe20006800000 */
[----:B------:R-:W-:Y:S01]  /*10870*/  VIADD R2, R0, 0x11 ;  /* 0x0000001100027836 */ /* 0x000fe20000000000 */
[----:B------:R-:W-:Y:S01]  /*10880*/  FSEL R16, R7, -INF , !P0 ;  /* 0xff80000007107808 */ /* 0x000fe20004000000 */
[----:B------:R-:W-:Y:S01]  /*10890*/  FMUL.FTZ R62, R62, UR6 ;  /* 0x000000063e3e7c20 */ /* 0x000fe20008410000 */
[CC--:B------:R-:W-:Y:S01]  /*108a0*/  ISETP.GT.AND P5, PT, R200.reuse, R3.reuse, PT ;  /* 0x00000003c800720c */ /* 0x0c0fe20003fa4270 */
[----:B------:R-:W-:Y:S01]  /*108b0*/  FMUL.FTZ R63, R63, UR6 ;  /* 0x000000063f3f7c20 */ /* 0x000fe20008410000 */
[-C--:B------:R-:W-:Y:S03]  /*108c0*/  ISETP.GT.AND P0, PT, R200, R2.reuse, PT ;  /* 0x00000002c800720c */ /* 0x080fe60003f04270 */
[----:B------:R2:W-:Y:S01]  /*108d0*/  MUFU.TANH R28, R30 ;  /* 0x0000001e001c7308 */ /* 0x0005e20000002400 */
[----:B-1----:R-:W-:Y:S02]  /*108e0*/  FSEL R7, R144, -INF , !P5 ;  /* 0xff80000090077808 */ /* 0x002fe40006800000 */
[----:B------:R-:W-:Y:S02]  /*108f0*/  FSEL R4, R72, -INF , !P0 ;  /* 0xff80000048047808 */ /* 0x000fe40004000000 */
[CC--:B------:R-:W-:Y:S02]  /*10900*/  ISETP.GT.AND P5, PT, R207.reuse, R3.reuse, PT ;  /* 0x00000003cf00720c */ /* 0x0c0fe40003fa4270 */
[-C--:B------:R-:W-:Y:S03]  /*10910*/  ISETP.GT.AND P0, PT, R207, R2.reuse, PT ;  /* 0x00000002cf00720c */ /* 0x080fe60003f04270 */
[----:B------:R-:W1:Y:S01]  /*10920*/  MUFU.TANH R27, R27 ;  /* 0x0000001b001b7308 */ /* 0x000e620000002400 */
[----:B------:R-:W-:Y:S02]  /*10930*/  FSEL R6, R71, -INF , !P5 ;  /* 0xff80000047067808 */ /* 0x000fe40006800000 */
[----:B------:R-:W-:Y:S02]  /*10940*/  FSEL R5, R19, -INF , !P0 ;  /* 0xff80000013057808 */ /* 0x000fe40004000000 */
[CC--:B------:R-:W-:Y:S02]  /*10950*/  ISETP.GT.AND P5, PT, R205.reuse, R3.reuse, PT ;  /* 0x00000003cd00720c */ /* 0x0c0fe40003fa4270 */
[----:B------:R-:W-:Y:S03]  /*10960*/  ISETP.GT.AND P0, PT, R205, R2, PT ;  /* 0x00000002cd00720c */ /* 0x000fe60003f04270 */
[----:B------:R-:W-:Y:S01]  /*10970*/  MUFU.TANH R49, R49 ;  /* 0x0000003100317308 */ /* 0x000fe20000002400 */
[----:B------:R-:W-:Y:S02]  /*10980*/  FSEL R19, R11, -INF , !P3 ;  /* 0xff8000000b137808 */ /* 0x000fe40005800000 */
[----:B------:R-:W-:Y:S02]  /*10990*/  FSEL R12, R12, -INF , !P6 ;  /* 0xff8000000c0c7808 */ /* 0x000fe40007000000 */
[----:B--2---:R-:W-:Y:S02]  /*109a0*/  FSEL R30, R9, -INF , !P1 ;  /* 0xff800000091e7808 */ /* 0x004fe40004800000 */
[----:B------:R-:W-:Y:S03]  /*109b0*/  FSEL R24, R8, -INF , !P2 ;  /* 0xff80000008187808 */ /* 0x000fe60005000000 */
[----:B------:R-:W-:Y:S01]  /*109c0*/  MUFU.TANH R51, R51 ;  /* 0x0000003300337308 */ /* 0x000fe20000002400 */
[----:B------:R-:W-:Y:S02]  /*109d0*/  FSEL R11, R70, -INF , !P5 ;  /* 0xff800000460b7808 */ /* 0x000fe40006800000 */
[----:B------:R-:W-:Y:S02]  /*109e0*/  FSEL R10, R69, -INF , !P0 ;  /* 0xff800000450a7808 */ /* 0x000fe40004000000 */
[----:B------:R-:W-:Y:S02]  /*109f0*/  ISETP.GT.AND P6, PT, R206, R3, PT ;  /* 0x00000003ce00720c */ /* 0x000fe40003fc4270 */
[C---:B------:R-:W-:Y:S03]  /*10a00*/  ISETP.GE.AND P3, PT, R3.reuse, R202, PT ;  /* 0x000000ca0300720c */ /* 0x040fe60003f66270 */
[----:B------:R-:W2:Y:S01]  /*10a10*/  MUFU.TANH R76, R29 ;  /* 0x0000001d004c7308 */ /* 0x000ea20000002400 */
[C---:B------:R-:W-:Y:S02]  /*10a20*/  ISETP.GE.AND P1, PT, R3.reuse, R204, PT ;  /* 0x000000cc0300720c */ /* 0x040fe40003f26270 */
[C---:B------:R-:W-:Y:S02]  /*10a30*/  ISETP.GE.AND P2, PT, R3.reuse, R201, PT ;  /* 0x000000c90300720c */ /* 0x040fe40003f46270 */
[----:B------:R-:W-:Y:S01]  /*10a40*/  ISETP.GE.AND P5, PT, R3, R203, PT ;  /* 0x000000cb0300720c */ /* 0x000fe20003fa6270 */
[----:B------:R-:W-:Y:S01]  /*10a50*/  VIADD R3, R0, 0x18 ;  /* 0x0000001800037836 */ /* 0x000fe20000000000 */
[----:B------:R-:W-:Y:S03]  /*10a60*/  ISETP.GT.AND P0, PT, R206, R2, PT ;  /* 0x00000002ce00720c */ /* 0x000fe60003f04270 */
[----:B------:R-:W3:Y:S01]  /*10a70*/  MUFU.TANH R31, R31 ;  /* 0x0000001f001f7308 */ /* 0x000ee20000002400 */
[----:B------:R-:W-:Y:S02]  /*10a80*/  FSEL R157, R6, -INF , !P1 ;  /* 0xff800000069d7808 */ /* 0x000fe40004800000 */
[----:B-1----:R-:W-:Y:S02]  /*10a90*/  FSEL R9, R27, -INF , !P0 ;  /* 0xff8000001b097808 */ /* 0x002fe40004000000 */
[C---:B------:R-:W-:Y:S02]  /*10aa0*/  ISETP.GE.AND P0, PT, R2.reuse, R204, PT ;  /* 0x000000cc0200720c */ /* 0x040fe40003f06270 */
[-C--:B------:R-:W-:Y:S03]  /*10ab0*/  ISETP.GT.AND P1, PT, R205, R3.reuse, PT ;  /* 0x00000003cd00720c */ /* 0x080fe60003f24270 */
[----:B------:R1:W-:Y:S01]  /*10ac0*/  MUFU.TANH R29, R40 ;  /* 0x00000028001d7308 */ /* 0x0003e20000002400 */
[----:B------:R-:W-:Y:S02]  /*10ad0*/  FSEL R8, R21, -INF , !P6 ;  /* 0xff80000015087808 */ /* 0x000fe40007000000 */
[----:B------:R-:W-:Y:S02]  /*10ae0*/  FSEL R158, R5, -INF , !P0 ;  /* 0xff800000059e7808 */ /* 0x000fe40004000000 */
[----:B------:R-:W-:Y:S02]  /*10af0*/  FSEL R5, R77, -INF , !P1 ;  /* 0xff8000004d057808 */ /* 0x000fe40004800000 */
[----:B------:R-:W-:Y:S03]  /*10b00*/  ISETP.GE.AND P6, PT, R2, R202, PT ;  /* 0x000000ca0200720c */ /* 0x000fe60003fc6270 */
[----:B------:R-:W-:Y:S01]  /*10b10*/  MUFU.TANH R27, R46 ;  /* 0x0000002e001b7308 */ /* 0x000fe20000002400 */
[----:B------:R-:W-:Y:S02]  /*10b20*/  ISETP.GT.AND P1, PT, R206, R3, PT ;  /* 0x00000003ce00720c */ /* 0x000fe40003f24270 */
[----:B------:R-:W-:Y:S02]  /*10b30*/  FSEL R154, R7, -INF , !P3 ;  /* 0xff800000079a7808 */ /* 0x000fe40005800000 */
[----:B------:R-:W-:Y:S02]  /*10b40*/  FSEL R156, R4, -INF , !P6 ;  /* 0xff800000049c7808 */ /* 0x000fe40007000000 */
[----:B------:R-:W-:Y:S03]  /*10b50*/  FSEL R6, R28, -INF , !P1 ;  /* 0xff8000001c067808 */ /* 0x000fe60004800000 */
[----:B------:R-:W4:Y:S01]  /*10b60*/  MUFU.TANH R41, R41 ;  /* 0x0000002900297308 */ /* 0x000f220000002400 */
[C---:B------:R-:W-:Y:S02]  /*10b70*/  ISETP.GE.AND P3, PT, R2.reuse, R201, PT ;  /* 0x000000c90200720c */ /* 0x040fe40003f66270 */
[----:B------:R-:W-:Y:S01]  /*10b80*/  ISETP.GE.AND P6, PT, R2, R203, PT ;  /* 0x000000cb0200720c */ /* 0x000fe20003fc6270 */
[----:B------:R-:W-:Y:S01]  /*10b90*/  VIADD R2, R0, 0x19 ;  /* 0x0000001900027836 */ /* 0x000fe20000000000 */
[----:B-1----:R-:W-:Y:S02]  /*10ba0*/  FSEL R40, R11, -INF , !P2 ;  /* 0xff8000000b287808 */ /* 0x002fe40005000000 */
[----:B------:R-:W-:Y:S03]  /*10bb0*/  ISETP.GT.AND P2, PT, R207, R3, PT ;  /* 0x00000003cf00720c */ /* 0x000fe60003f44270 */
[----:B------:R1:W-:Y:S01]  /*10bc0*/  MUFU.TANH R28, R44 ;  /* 0x0000002c001c7308 */ /* 0x0003e20000002400 */
[-C--:B------:R-:W-:Y:S02]  /*10bd0*/  ISETP.GT.AND P0, PT, R205, R2.reuse, PT ;  /* 0x00000002cd00720c */ /* 0x080fe40003f04270 */
[----:B------:R-:W-:Y:S02]  /*10be0*/  FSEL R151, R9, -INF , !P6 ;  /* 0xff80000009977808 */ /* 0x000fe40007000000 */
[----:B--2---:R-:W-:Y:S02]  /*10bf0*/  FSEL R4, R76, -INF , !P0 ;  /* 0xff8000004c047808 */ /* 0x004fe40004000000 */
[-C--:B------:R-:W-:Y:S03]  /*10c00*/  ISETP.GT.AND P0, PT, R206, R2.reuse, PT ;  /* 0x00000002ce00720c */ /* 0x080fe60003f04270 */
[----:B------:R-:W2:Y:S01]  /*10c10*/  MUFU.TANH R42, R42 ;  /* 0x0000002a002a7308 */ /* 0x000ea20000002400 */
[----:B------:R-:W-:Y:S02]  /*10c20*/  FSEL R11, R34, -INF , !P2 ;  /* 0xff800000220b7808 */ /* 0x000fe40005000000 */
[----:B---3--:R-:W-:Y:S02]  /*10c30*/  FSEL R7, R31, -INF , !P0 ;  /* 0xff8000001f077808 */ /* 0x008fe40004000000 */
[-C--:B------:R-:W-:Y:S02]  /*10c40*/  ISETP.GT.AND P0, PT, R200, R2.reuse, PT ;  /* 0x00000002c800720c */ /* 0x080fe40003f04270 */
[-C--:B------:R-:W-:Y:S03]  /*10c50*/  ISETP.GE.AND P2, PT, R2, R201.reuse, PT ;  /* 0x000000c90200720c */ /* 0x080fe60003f46270 */
[----:B------:R-:W3:Y:S01]  /*10c60*/  MUFU.TANH R43, R43 ;  /* 0x0000002b002b7308 */ /* 0x000ee20000002400 */
[----:B------:R-:W-:Y:S02]  /*10c70*/  FSEL R9, R33, -INF , !P0 ;  /* 0xff80000021097808 */ /* 0x000fe40004000000 */
[----:B-1----:R-:W-:Y:S02]  /*10c80*/  FSEL R44, R10, -INF , !P3 ;  /* 0xff8000000a2c7808 */ /* 0x002fe40005800000 */
[----:B------:R-:W-:Y:S02]  /*10c90*/  ISETP.GE.AND P3, PT, R3, R201, PT ;  /* 0x000000c90300720c */ /* 0x000fe40003f66270 */
[----:B------:R-:W-:Y:S03]  /*10ca0*/  ISETP.GT.AND P0, PT, R207, R2, PT ;  /* 0x00000002cf00720c */ /* 0x000fe60003f04270 */
[----:B------:R-:W1:Y:S01]  /*10cb0*/  MUFU.TANH R45, R45 ;  /* 0x0000002d002d7308 */ /* 0x000e620000002400 */
[----:B------:R-:W-:Y:S02]  /*10cc0*/  FSEL R163, R8, -INF , !P5 ;  /* 0xff80000008a37808 */ /* 0x000fe40006800000 */
[----:B------:R-:W-:Y:S02]  /*10cd0*/  FSEL R8, R35, -INF , !P0 ;  /* 0xff80000023087808 */ /* 0x000fe40004000000 */
[----:B------:R-:W-:Y:S02]  /*10ce0*/  FSEL R46, R5, -INF , !P3 ;  /* 0xff800000052e7808 */ /* 0x000fe40005800000 */
[----:B------:R-:W-:Y:S03]  /*10cf0*/  FSEL R150, R4, -INF , !P2 ;  /* 0xff80000004967808 */ /* 0x000fe60005000000 */
[----:B------:R-:W5:Y:S01]  /*10d00*/  MUFU.TANH R47, R47 ;  /* 0x0000002f002f7308 */ /* 0x000f620000002400 */
[C---:B------:R-:W-:Y:S02]  /*10d10*/  ISETP.GE.AND P0, PT, R2.reuse, R203, PT ;  /* 0x000000cb0200720c */ /* 0x040fe40003f06270 */
[C---:B------:R-:W-:Y:S02]  /*10d20*/  ISETP.GE.AND P3, PT, R2.reuse, R202, PT ;  /* 0x000000ca0200720c */ /* 0x040fe40003f66270 */
[----:B------:R-:W-:Y:S01]  /*10d30*/  ISETP.GE.AND P2, PT, R2, R204, PT ;  /* 0x000000cc0200720c */ /* 0x000fe20003f46270 */
[----:B------:R-:W-:Y:S01]  /*10d40*/  VIADD R2, R0, 0x21 ;  /* 0x0000002100027836 */ /* 0x000fe20000000000 */
[C---:B------:R-:W-:Y:S03]  /*10d50*/  ISETP.GT.AND P1, PT, R200.reuse, R3, PT ;  /* 0x00000003c800720c */ /* 0x040fe60003f24270 */
[----:B------:R-:W5:Y:S01]  /*10d60*/  MUFU.TANH R21, R50 ;  /* 0x0000003200157308 */ /* 0x000f620000002400 */
[----:B------:R-:W-:Y:S02]  /*10d70*/  FSEL R160, R7, -INF , !P0 ;  /* 0xff80000007a07808 */ /* 0x000fe40004000000 */
[----:B------:R-:W-:Y:S02]  /*10d80*/  ISETP.GT.AND P0, PT, R200, R2, PT ;  /* 0x00000002c800720c */ /* 0x000fe40003f04270 */
[----:B------:R-:W-:Y:S02]  /*10d90*/  FSEL R10, R32, -INF , !P1 ;  /* 0xff800000200a7808 */ /* 0x000fe40004800000 */
[C---:B------:R-:W-:Y:S03]  /*10da0*/  ISETP.GE.AND P5, PT, R3.reuse, R203, PT ;  /* 0x000000cb0300720c */ /* 0x040fe60003fa6270 */
[----:B------:R-:W5:Y:S01]  /*10db0*/  MUFU.TANH R48, R48 ;  /* 0x0000003000307308 */ /* 0x000f620000002400 */
[C---:B------:R-:W-:Y:S02]  /*10dc0*/  ISETP.GE.AND P6, PT, R3.reuse, R202, PT ;  /* 0x000000ca0300720c */ /* 0x040fe40003fc6270 */
[----:B------:R-:W-:Y:S01]  /*10dd0*/  ISETP.GE.AND P1, PT, R3, R204, PT ;  /* 0x000000cc0300720c */ /* 0x000fe20003f26270 */
[----:B------:R-:W-:Y:S01]  /*10de0*/  VIADD R3, R0, 0x20 ;  /* 0x0000002000037836 */ /* 0x000fe20000000000 */
[----:B------:R-:W-:Y:S02]  /*10df0*/  FSEL R4, R37, -INF , !P0 ;  /* 0xff80000025047808 */ /* 0x000fe40004000000 */
[-C--:B------:R-:W-:Y:S03]  /*10e00*/  ISETP.GT.AND P0, PT, R207, R2.reuse, PT ;  /* 0x00000002cf00720c */ /* 0x080fe60003f04270 */
[----:B------:R-:W5:Y:S01]  /*10e10*/  MUFU.TANH R58, R58 ;  /* 0x0000003a003a7308 */ /* 0x000f620000002400 */
[----:B------:R-:W-:Y:S02]  /*10e20*/  FSEL R159, R6, -INF , !P5 ;  /* 0xff800000069f7808 */ /* 0x000fe40006800000 */
[----:B------:R-:W-:Y:S02]  /*10e30*/  FSEL R6, R39, -INF , !P0 ;  /* 0xff80000027067808 */ /* 0x000fe40004000000 */
[-C--:B------:R-:W-:Y:S02]  /*10e40*/  ISETP.GT.AND P5, PT, R200, R3.reuse, PT ;  /* 0x00000003c800720c */ /* 0x080fe40003fa4270 */
[----:B------:R-:W-:Y:S03]  /*10e50*/  FSEL R152, R10, -INF , !P6 ;  /* 0xff8000000a987808 */ /* 0x000fe60007000000 */
[----:B------:R-:W5:Y:S01]  /*10e60*/  MUFU.TANH R56, R56 ;  /* 0x0000003800387308 */ /* 0x000f620000002400 */
[----:B------:R-:W-:Y:S02]  /*10e70*/  ISETP.GT.AND P0, PT, R205, R2, PT ;  /* 0x00000002cd00720c */ /* 0x000fe40003f04270 */
[-C--:B------:R-:W-:Y:S02]  /*10e80*/  ISETP.GT.AND P6, PT, R206, R3.reuse, PT ;  /* 0x00000003ce00720c */ /* 0x080fe40003fc4270 */
[----:B------:R-:W-:Y:S02]  /*10e90*/  FSEL R5, R36, -INF , !P5 ;  /* 0xff80000024057808 */ /* 0x000fe40006800000 */
[----:B------:R-:W-:Y:S03]  /*10ea0*/  FSEL R153, R9, -INF , !P3 ;  /* 0xff80000009997808 */ /* 0x000fe60005800000 */
[----:B------:R-:W5:Y:S01]  /*10eb0*/  MUFU.TANH R57, R57 ;  /* 0x0000003900397308 */ /* 0x000f620000002400 */
[----:B------:R-:W-:Y:S02]  /*10ec0*/  FSEL R162, R11, -INF , !P1 ;  /* 0xff8000000ba27808 */ /* 0x000fe40004800000 */
[-C--:B------:R-:W-:Y:S02]  /*10ed0*/  ISETP.GT.AND P5, PT, R207, R3.reuse, PT ;  /* 0x00000003cf00720c */ /* 0x080fe40003fa4270 */
[----:B----4-:R-:W-:Y:S02]  /*10ee0*/  FSEL R9, R41, -INF , !P0 ;  /* 0xff80000029097808 */ /* 0x010fe40004000000 */
[----:B--2---:R-:W-:Y:S03]  /*10ef0*/  FSEL R11, R42, -INF , !P6 ;  /* 0xff8000002a0b7808 */ /* 0x004fe60007000000 */
[----:B------:R-:W2:Y:S01]  /*10f00*/  MUFU.TANH R61, R61 ;  /* 0x0000003d003d7308 */ /* 0x000ea20000002400 */
[----:B------:R-:W-:Y:S02]  /*10f10*/  ISETP.GE.AND P3, PT, R3, R202, PT ;  /* 0x000000ca0300720c */ /* 0x000fe40003f66270 */
[----:B------:R-:W-:Y:S02]  /*10f20*/  ISETP.GT.AND P0, PT, R206, R2, PT ;  /* 0x00000002ce00720c */ /* 0x000fe40003f04270 */
[----:B------:R-:W-:Y:S02]  /*10f30*/  ISETP.GE.AND P6, PT, R2, R202, PT ;  /* 0x000000ca0200720c */ /* 0x000fe40003fc6270 */
[----:B------:R-:W-:Y:S03]  /*10f40*/  FSEL R7, R38, -INF , !P5 ;  /* 0xff80000026077808 */ /* 0x000fe60006800000 */
[----:B------:R-:W4:Y:S01]  /*10f50*/  MUFU.TANH R59, R59 ;  /* 0x0000003b003b7308 */ /* 0x000f220000002400 */
[----:B------:R-:W-:Y:S01]  /*10f60*/  FSEL R155, R8, -INF , !P2 ;  /* 0xff800000089b7808 */ /* 0x000fe20005000000 */
[----:B------:R-:W-:Y:S01]  /*10f70*/  LDSM.16.MT88.4 R36, [R193+0x6000] ;  /* 0x00600000c124783b */ /* 0x000fe20000004200 */
[----:B---3--:R-:W-:Y:S02]  /*10f80*/  FSEL R8, R43, -INF , !P0 ;  /* 0xff8000002b087808 */ /* 0x008fe40004000000 */
[----:B------:R-:W-:Y:S02]  /*10f90*/  FSEL R181, R4, -INF , !P6 ;  /* 0xff80000004b57808 */ /* 0x000fe40007000000 */
[----:B------:R-:W-:Y:S03]  /*10fa0*/  ISETP.GT.AND P5, PT, R205, R3, PT ;  /* 0x00000003cd00720c */ /* 0x000fe60003fa4270 */
[----:B------:R-:W3:Y:S01]  /*10fb0*/  MUFU.TANH R60, R60 ;  /* 0x0000003c003c7308 */ /* 0x000ee20000002400 */
[----:B------:R-:W-:Y:S02]  /*10fc0*/  FSEL R180, R5, -INF , !P3 ;  /* 0xff80000005b47808 */ /* 0x000fe40005800000 */
[C---:B------:R-:W-:Y:S02]  /*10fd0*/  ISETP.GE.AND P3, PT, R2.reuse, R201, PT ;  /* 0x000000c90200720c */ /* 0x040fe40003f66270 */
[CC--:B------:R-:W-:Y:S02]  /*10fe0*/  ISETP.GE.AND P0, PT, R2.reuse, R204.reuse, PT ;  /* 0x000000cc0200720c */ /* 0x0c0fe40003f06270 */
[----:B------:R-:W-:Y:S01]  /*10ff0*/  ISETP.GE.AND P6, PT, R2, R203, PT ;  /* 0x000000cb0200720c */ /* 0x000fe20003fc6270 */
[C---:B------:R-:W-:Y:S01]  /*11000*/  VIADD R2, R0.reuse, 0x29 ;  /* 0x0000002900027836 */ /* 0x040fe20000000000 */
[----:B------:R-:W-:Y:S01]  /*11010*/  FSEL R10, R29, -INF , !P5 ;  /* 0xff8000001d0a7808 */ /* 0x000fe20006800000 */
[----:B------:R-:W3:Y:S01]  /*11020*/  MUFU.TANH R62, R62 ;  /* 0x0000003e003e7308 */ /* 0x000ee20000002400 */
[C---:B------:R-:W-:Y:S02]  /*11030*/  ISETP.GE.AND P2, PT, R3.reuse, R201, PT ;  /* 0x000000c90300720c */ /* 0x040fe40003f46270 */
[C---:B------:R-:W-:Y:S02]  /*11040*/  ISETP.GE.AND P1, PT, R3.reuse, R204, PT ;  /* 0x000000cc0300720c */ /* 0x040fe40003f26270 */
[----:B------:R-:W-:Y:S01]  /*11050*/  ISETP.GE.AND P5, PT, R3, R203, PT ;  /* 0x000000cb0300720c */ /* 0x000fe20003fa6270 */
[----:B------:R-:W-:Y:S01]  /*11060*/  VIADD R3, R0, 0x28 ;  /* 0x0000002800037836 */ /* 0x000fe20000000000 */
[----:B------:R-:W-:Y:S03]  /*11070*/  FSEL R185, R6, -INF , !P0 ;  /* 0xff80000006b97808 */ /* 0x000fe60004000000 */
[----:B------:R-:W3:Y:S01]  /*11080*/  MUFU.TANH R63, R63 ;  /* 0x0000003f003f7308 */ /* 0x000ee20000002400 */
[-C--:B------:R-:W-:Y:S02]  /*11090*/  ISETP.GT.AND P0, PT, R205, R2.reuse, PT ;  /* 0x00000002cd00720c */ /* 0x080fe40003f04270 */
[----:B------:R-:W-:Y:S02]  /*110a0*/  FSEL R182, R7, -INF , !P1 ;  /* 0xff80000007b67808 */ /* 0x000fe40004800000 */
[----:B-1----:R-:W-:Y:S02]  /*110b0*/  FSEL R4, R45, -INF , !P0 ;  /* 0xff8000002d047808 */ /* 0x002fe40004000000 */
[-C--:B------:R-:W-:Y:S03]  /*110c0*/  ISETP.GT.AND P1, PT, R205, R3.reuse, PT ;  /* 0x00000003cd00720c */ /* 0x080fe60003f24270 */
[----:B------:R-:W-:Y:S01]  /*110d0*/  MUFU.TANH R67, R67 ;  /* 0x0000004300437308 */ /* 0x000fe20000002400 */
[-C--:B------:R-:W-:Y:S02]  /*110e0*/  ISETP.GT.AND P0, PT, R206, R2.reuse, PT ;  /* 0x00000002ce00720c */ /* 0x080fe40003f04270 */
[----:B------:R-:W-:Y:S02]  /*110f0*/  FSEL R5, R28, -INF , !P1 ;  /* 0xff8000001c057808 */ /* 0x000fe40004800000 */
[----:B-----5:R-:W-:Y:S02]  /*11100*/  FSEL R6, R47, -INF , !P0 ;  /* 0xff8000002f067808 */ /* 0x020fe40004000000 */
[-C--:B------:R-:W-:Y:S02]  /*11110*/  ISETP.GT.AND P1, PT, R206, R3.reuse, PT ;  /* 0x00000003ce00720c */ /* 0x080fe40003f24270 */
[----:B------:R-:W-:Y:S02]  /*11120*/  FSEL R175, R10, -INF , !P2 ;  /* 0xff8000000aaf7808 */ /* 0x000fe40005000000 */
[-C--:B------:R-:W-:Y:S02]  /*11130*/  ISETP.GT.AND P2, PT, R207, R3.reuse, PT ;  /* 0x00000003cf00720c */ /* 0x080fe40003f44270 */
[CC--:B------:R-:W-:Y:S02]  /*11140*/  ISETP.GT.AND P0, PT, R200.reuse, R2.reuse, PT ;  /* 0x00000002c800720c */ /* 0x0c0fe40003f04270 */
[----:B------:R-:W-:Y:S02]  /*11150*/  FSEL R7, R27, -INF , !P1 ;  /* 0xff8000001b077808 */ /* 0x000fe40004800000 */
[----:B------:R-:W-:Y:S02]  /*11160*/  FSEL R21, R21, -INF , !P2 ;  /* 0xff80000015157808 */ /* 0x000fe40005000000 */
[----:B------:R-:W-:Y:S02]  /*11170*/  FSEL R176, R9, -INF , !P3 ;  /* 0xff80000009b07808 */ /* 0x000fe40005800000 */
[----:B------:R-:W-:Y:S02]  /*11180*/  FSEL R10, R49, -INF , !P0 ;  /* 0xff800000310a7808 */ /* 0x000fe40004000000 */
[----:B------:R-:W-:Y:S02]  /*11190*/  ISETP.GT.AND P1, PT, R200, R3, PT ;  /* 0x00000003c800720c */ /* 0x000fe40003f24270 */
[----:B------:R-:W-:Y:S02]  /*111a0*/  ISETP.GT.AND P0, PT, R207, R2, PT ;  /* 0x00000002cf00720c */ /* 0x000fe40003f04270 */
[-C--:B------:R-:W-:Y:S02]  /*111b0*/  ISETP.GE.AND P2, PT, R2, R201.reuse, PT ;  /* 0x000000c90200720c */ /* 0x080fe40003f46270 */
[----:B------:R-:W-:Y:S02]  /*111c0*/  ISETP.GE.AND P3, PT, R3, R201, PT ;  /* 0x000000c90300720c */ /* 0x000fe40003f66270 */
[----:B------:R-:W-:Y:S02]  /*111d0*/  FSEL R238, R11, -INF , !P5 ;  /* 0xff8000000bee7808 */ /* 0x000fe40006800000 */
[----:B------:R-:W-:Y:S02]  /*111e0*/  FSEL R186, R8, -INF , !P6 ;  /* 0xff80000008ba7808 */ /* 0x000fe40007000000 */
[----:B------:R-:W-:Y:S02]  /*111f0*/  FSEL R11, R48, -INF , !P1 ;  /* 0xff800000300b7808 */ /* 0x000fe40004800000 */
[----:B------:R-:W-:Y:S02]  /*11200*/  ISETP.GE.AND P1, PT, R3, R204, PT ;  /* 0x000000cc0300720c */ /* 0x000fe40003f26270 */
[----:B------:R-:W-:Y:S02]  /*11210*/  FSEL R8, R51, -INF , !P0 ;  /* 0xff80000033087808 */ /* 0x000fe40004000000 */
[----:B------:R-:W-:Y:S02]  /*11220*/  FSEL R161, R4, -INF , !P2 ;  /* 0xff80000004a17808 */ /* 0x000fe40005000000 */
[CC--:B------:R-:W-:Y:S02]  /*11230*/  ISETP.GE.AND P5, PT, R3.reuse, R203.reuse, PT ;  /* 0x000000cb0300720c */ /* 0x0c0fe40003fa6270 */
[-C--:B------:R-:W-:Y:S01]  /*11240*/  ISETP.GE.AND P6, PT, R3, R202.reuse, PT ;  /* 0x000000ca0300720c */ /* 0x080fe20003fc6270 */
[----:B------:R-:W-:Y:S01]  /*11250*/  VIADD R3, R0, 0x31 ;  /* 0x0000003100037836 */ /* 0x000fe20000000000 */
[----:B------:R-:W-:Y:S02]  /*11260*/  FSEL R170, R5, -INF , !P3 ;  /* 0xff80000005aa7808 */ /* 0x000fe40005800000 */
[C---:B------:R-:W-:Y:S02]  /*11270*/  ISETP.GE.AND P0, PT, R2.reuse, R203, PT ;  /* 0x000000cb0200720c */ /* 0x040fe40003f06270 */
[C---:B------:R-:W-:Y:S02]  /*11280*/  ISETP.GE.AND P3, PT, R2.reuse, R202, PT ;  /* 0x000000ca0200720c */ /* 0x040fe40003f66270 */
[----:B------:R-:W-:Y:S01]  /*11290*/  ISETP.GE.AND P2, PT, R2, R204, PT ;  /* 0x000000cc0200720c */ /* 0x000fe20003f46270 */
[----:B------:R-:W-:Y:S01]  /*112a0*/  VIADD R2, R0, 0x30 ;  /* 0x0000003000027836 */ /* 0x000fe20000000000 */
[----:B------:R-:W-:Y:S02]  /*112b0*/  FSEL R183, R6, -INF , !P0 ;  /* 0xff80000006b77808 */ /* 0x000fe40004000000 */
[----:B------:R-:W-:Y:S02]  /*112c0*/  FSEL R184, R7, -INF , !P5 ;  /* 0xff80000007b87808 */ /* 0x000fe40006800000 */
[CC--:B------:R-:W-:Y:S02]  /*112d0*/  ISETP.GT.AND P0, PT, R200.reuse, R3.reuse, PT ;  /* 0x00000003c800720c */ /* 0x0c0fe40003f04270 */
[-C--:B------:R-:W-:Y:S02]  /*112e0*/  ISETP.GT.AND P5, PT, R200, R2.reuse, PT ;  /* 0x00000002c800720c */ /* 0x080fe40003fa4270 */
[----:B------:R-:W-:Y:S02]  /*112f0*/  FSEL R7, R53, -INF , !P0 ;  /* 0xff80000035077808 */ /* 0x000fe40004000000 */
[----:B------:R-:W-:Y:S02]  /*11300*/  FSEL R9, R52, -INF , !P5 ;  /* 0xff80000034097808 */ /* 0x000fe40006800000 */
[CC--:B------:R-:W-:Y:S02]  /*11310*/  ISETP.GT.AND P0, PT, R207.reuse, R3.reuse, PT ;  /* 0x00000003cf00720c */ /* 0x0c0fe40003f04270 */
[-C--:B------:R-:W-:Y:S02]  /*11320*/  ISETP.GT.AND P5, PT, R207, R2.reuse, PT ;  /* 0x00000002cf00720c */ /* 0x080fe40003fa4270 */
[----:B------:R-:W-:Y:S02]  /*11330*/  FSEL R4, R55, -INF , !P0 ;  /* 0xff80000037047808 */ /* 0x000fe40004000000 */
[----:B------:R-:W-:Y:S02]  /*11340*/  FSEL R6, R54, -INF , !P5 ;  /* 0xff80000036067808 */ /* 0x000fe40006800000 */
[-C--:B------:R-:W-:Y:S01]  /*11350*/  ISETP.GT.AND P0, PT, R206, R2.reuse, PT ;  /* 0x00000002ce00720c */ /* 0x080fe20003f04270 */
[----:B------:R-:W-:Y:S01]  /*11360*/  LDSM.16.MT88.4 R52, [R189+0x6000] ;  /* 0x00600000bd34783b */ /* 0x000fe20000004200 */
[----:B------:R-:W-:Y:S02]  /*11370*/  ISETP.GT.AND P5, PT, R205, R2, PT ;  /* 0x00000002cd00720c */ /* 0x000fe40003fa4270 */
[----:B------:R-:W-:Y:S02]  /*11380*/  FSEL R178, R10, -INF , !P3 ;  /* 0xff8000000ab27808 */ /* 0x000fe40005800000 */
[----:B------:R-:W-:Y:S02]  /*11390*/  FSEL R177, R11, -INF , !P6 ;  /* 0xff8000000bb17808 */ /* 0x000fe40007000000 */
[----:B------:R-:W-:Y:S01]  /*113a0*/  FSEL R179, R8, -INF , !P2 ;  /* 0xff80000008b37808 */ /* 0x000fe20005000000 */
[----:B------:R-:W-:Y:S01]  /*113b0*/  VIADD R8, R0, 0x39 ;  /* 0x0000003900087836 */ /* 0x000fe20000000000 */
[----:B------:R-:W-:Y:S02]  /*113c0*/  FSEL R10, R58, -INF , !P0 ;  /* 0xff8000003a0a7808 */ /* 0x000fe40004000000 */
[----:B------:R-:W-:Y:S02]  /*113d0*/  FSEL R11, R56, -INF , !P5 ;  /* 0xff800000380b7808 */ /* 0x000fe40006800000 */
[----:B------:R-:W-:Y:S02]  /*113e0*/  ISETP.GE.AND P0, PT, R3, R202, PT ;  /* 0x000000ca0300720c */ /* 0x000fe40003f06270 */
[----:B------:R-:W-:Y:S02]  /*113f0*/  ISETP.GT.AND P5, PT, R205, R3, PT ;  /* 0x00000003cd00720c */ /* 0x000fe40003fa4270 */
[C---:B------:R-:W-:Y:S02]  /*11400*/  ISETP.GE.AND P3, PT, R2.reuse, R204, PT ;  /* 0x000000cc0200720c */ /* 0x040fe40003f66270 */
[----:B------:R-:W-:Y:S02]  /*11410*/  FSEL R230, R7, -INF , !P0 ;  /* 0xff80000007e67808 */ /* 0x000fe40004000000 */
[----:B------:R-:W-:Y:S02]  /*11420*/  FSEL R235, R21, -INF , !P1 ;  /* 0xff80000015eb7808 */ /* 0x000fe40004800000 */
[----:B------:R-:W-:Y:S02]  /*11430*/  ISETP.GT.AND P0, PT, R205, R8, PT ;  /* 0x00000008cd00720c */ /* 0x000fe40003f04270 */
[----:B------:R-:W-:Y:S02]  /*11440*/  FSEL R5, R57, -INF , !P5 ;  /* 0xff80000039057808 */ /* 0x000fe40006800000 */
[----:B------:R-:W-:Y:S02]  /*11450*/  ISETP.GE.AND P1, PT, R2, R201, PT ;  /* 0x000000c90200720c */ /* 0x000fe40003f26270 */
[----:B------:R-:W-:Y:S02]  /*11460*/  ISETP.GT.AND P5, PT, R206, R3, PT ;  /* 0x00000003ce00720c */ /* 0x000fe40003fa4270 */
[C---:B------:R-:W-:Y:S02]  /*11470*/  ISETP.GE.AND P6, PT, R2.reuse, R202, PT ;  /* 0x000000ca0200720c */ /* 0x040fe40003fc6270 */
[-C--:B------:R-:W-:Y:S01]  /*11480*/  ISETP.GE.AND P2, PT, R2, R203.reuse, PT ;  /* 0x000000cb0200720c */ /* 0x080fe20003f46270 */
[----:B------:R-:W-:Y:S01]  /*11490*/  VIADD R2, R0, 0x38 ;  /* 0x0000003800027836 */ /* 0x000fe20000000000 */
[----:B------:R-:W-:Y:S02]  /*114a0*/  FSEL R231, R6, -INF , !P3 ;  /* 0xff80000006e77808 */ /* 0x000fe40005800000 */
[----:B--2---:R-:W-:Y:S02]  /*114b0*/  FSEL R6, R61, -INF , !P0 ;  /* 0xff8000003d067808 */ /* 0x004fe40004000000 */
[----:B----4-:R-:W-:Y:S02]  /*114c0*/  FSEL R0, R59, -INF , !P5 ;  /* 0xff8000003b007808 */ /* 0x010fe40006800000 */
[C---:B------:R-:W-:Y:S02]  /*114d0*/  ISETP.GE.AND P0, PT, R3.reuse, R203, PT ;  /* 0x000000cb0300720c */ /* 0x040fe40003f06270 */
[----:B------:R-:W-:Y:S02]  /*114e0*/  ISETP.GE.AND P5, PT, R3, R204, PT ;  /* 0x000000cc0300720c */ /* 0x000fe40003fa6270 */
[----:B------:R-:W-:Y:S02]  /*114f0*/  FSEL R229, R9, -INF , !P6 ;  /* 0xff80000009e57808 */ /* 0x000fe40007000000 */
[----:B------:R-:W-:Y:S01]  /*11500*/  ISETP.GT.AND P6, PT, R205, R2, PT ;  /* 0x00000002cd00720c */ /* 0x000fe20003fc4270 */
[----:B------:R-:W-:Y:S01]  /*11510*/  MUFU.TANH R9, R66 ;  /* 0x0000004200097308 */ /* 0x000fe20000002400 */
[----:B------:R-:W-:Y:S02]  /*11520*/  FSEL R233, R0, -INF , !P0 ;  /* 0xff80000000e97808 */ /* 0x000fe40004000000 */
[----:B------:R-:W-:Y:S02]  /*11530*/  FMNMX3.FTZ R0, R74, R18, R17, !PT ;  /* 0x000000124a007276 */ /* 0x000fe40007810011 */
[----:B------:R-:W-:Y:S02]  /*11540*/  FSEL R232, R4, -INF , !P5 ;  /* 0xff80000004e87808 */ /* 0x000fe40006800000 */
[----:B---3--:R-:W-:Y:S02]  /*11550*/  FSEL R4, R60, -INF , !P6 ;  /* 0xff8000003c047808 */ /* 0x008fe40007000000 */
[C---:B------:R-:W-:Y:S02]  /*11560*/  ISETP.GT.AND P3, PT, R206.reuse, R2, PT ;  /* 0x00000002ce00720c */ /* 0x040fe40003f64270 */
[----:B------:R-:W-:Y:S02]  /*11570*/  ISETP.GT.AND P5, PT, R206, R8, PT ;  /* 0x00000008ce00720c */ /* 0x000fe40003fa4270 */
[----:B------:R-:W-:Y:S02]  /*11580*/  ISETP.GE.AND P6, PT, R3, R201, PT ;  /* 0x000000c90300720c */ /* 0x000fe40003fc6270 */
[----:B------:R-:W-:Y:S02]  /*11590*/  FMNMX3.FTZ R0, R0, R13, R14, !PT ;  /* 0x0000000d00007276 */ /* 0x000fe4000781000e */
[----:B------:R-:W-:Y:S02]  /*115a0*/  FSEL R241, R11, -INF , !P1 ;  /* 0xff8000000bf17808 */ /* 0x000fe40004800000 */
[----:B------:R-:W-:Y:S02]  /*115b0*/  FSEL R76, R62, -INF , !P3 ;  /* 0xff8000003e4c7808 */ /* 0x000fe40005800000 */
[----:B------:R-:W-:Y:S02]  /*115c0*/  FSEL R77, R63, -INF , !P5 ;  /* 0xff8000003f4d7808 */ /* 0x000fe40006800000 */
[----:B------:R-:W-:Y:S02]  /*115d0*/  FSEL R221, R5, -INF , !P6 ;  /* 0xff80000005dd7808 */ /* 0x000fe40007000000 */
[----:B------:R-:W-:Y:S02]  /*115e0*/  FSEL R243, R10, -INF , !P2 ;  /* 0xff8000000af37808 */ /* 0x000fe40005000000 */
[C---:B------:R-:W-:Y:S01]  /*115f0*/  ISETP.GE.AND P3, PT, R2.reuse, R201, PT ;  /* 0x000000c90200720c */ /* 0x040fe20003f66270 */
[----:B------:R-:W1:Y:S01]  /*11600*/  MUFU.TANH R10, R64 ;  /* 0x00000040000a7308 */ /* 0x000e620000002400 */
[----:B------:R-:W-:Y:S02]  /*11610*/  ISETP.GE.AND P5, PT, R2, R203, PT ;  /* 0x000000cb0200720c */ /* 0x000fe40003fa6270 */
[-C--:B------:R-:W-:Y:S02]  /*11620*/  ISETP.GT.AND P1, PT, R200, R2.reuse, PT ;  /* 0x00000002c800720c */ /* 0x080fe40003f24270 */
[----:B------:R-:W-:Y:S02]  /*11630*/  ISETP.GT.AND P6, PT, R207, R2, PT ;  /* 0x00000002cf00720c */ /* 0x000fe40003fc4270 */
[C---:B------:R-:W-:Y:S02]  /*11640*/  ISETP.GE.AND P2, PT, R2.reuse, R202, PT ;  /* 0x000000ca0200720c */ /* 0x040fe40003f46270 */
[----:B------:R-:W-:Y:S02]  /*11650*/  ISETP.GE.AND P0, PT, R2, R204, PT ;  /* 0x000000cc0200720c */ /* 0x000fe40003f06270 */
[----:B------:R-:W-:Y:S02]  /*11660*/  FMNMX3.FTZ R2, R0, R40, R44, !PT ;  /* 0x0000002800027276 */ /* 0x000fe4000781002c */
[----:B------:R-:W-:Y:S02]  /*11670*/  FMNMX3.FTZ R0, R75, R20, R147, !PT ;  /* 0x000000144b007276 */ /* 0x000fe40007810093 */
[----:B------:R-:W-:Y:S02]  /*11680*/  FMNMX3.FTZ R2, R2, R46, R150, !PT ;  /* 0x0000002e02027276 */ /* 0x000fe40007810096 */
[----:B------:R-:W-:Y:S02]  /*11690*/  FMNMX3.FTZ R0, R0, R15, R16, !PT ;  /* 0x0000000f00007276 */ /* 0x000fe40007810010 */
[----:B------:R-:W-:Y:S02]  /*116a0*/  FMNMX3.FTZ R3, R2, R175, R176, !PT ;  /* 0x000000af02037276 */ /* 0x000fe400078100b0 */
[----:B------:R-:W-:Y:S02]  /*116b0*/  FSEL R220, R4, -INF , !P3 ;  /* 0xff80000004dc7808 */ /* 0x000fe40005800000 */
[----:B------:R-:W-:Y:S02]  /*116c0*/  ISETP.GE.AND P3, PT, R8, R201, PT ;  /* 0x000000c90800720c */ /* 0x000fe40003f66270 */
[----:B------:R-:W-:Y:S02]  /*116d0*/  FMNMX3.FTZ R3, R3, R170, R161, !PT ;  /* 0x000000aa03037276 */ /* 0x000fe400078100a1 */
[----:B------:R-:W-:Y:S02]  /*116e0*/  FMNMX3.FTZ R4, R68, R26, R25, !PT ;  /* 0x0000001a44047276 */ /* 0x000fe40007810019 */
[----:B------:R-:W-:Y:S02]  /*116f0*/  FMNMX3.FTZ R0, R0, R163, R151, !PT ;  /* 0x000000a300007276 */ /* 0x000fe40007810097 */
[----:B------:R-:W-:Y:S02]  /*11700*/  FMNMX3.FTZ R2, R73, R23, R22, !PT ;  /* 0x0000001749027276 */ /* 0x000fe40007810016 */
[----:B------:R-:W-:Y:S02]  /*11710*/  FSEL R218, R6, -INF , !P3 ;  /* 0xff80000006da7808 */ /* 0x000fe40005800000 */
[----:B------:R-:W-:Y:S01]  /*11720*/  FMNMX3.FTZ R3, R3, R241, R221, !PT ;  /* 0x000000f103037276 */ /* 0x000fe200078100dd */
[----:B------:R-:W2:Y:S01]  /*11730*/  MUFU.TANH R6, R65 ;  /* 0x0000004100067308 */ /* 0x000ea20000002400 */
[----:B------:R-:W-:Y:S02]  /*11740*/  FMNMX3.FTZ R4, R4, R12, R19, !PT ;  /* 0x0000000c04047276 */ /* 0x000fe40007810013 */
[----:B------:R-:W-:Y:S02]  /*11750*/  FMNMX3.FTZ R0, R0, R159, R160, !PT ;  /* 0x0000009f00007276 */ /* 0x000fe400078100a0 */
[----:B------:R-:W-:Y:S02]  /*11760*/  FMNMX3.FTZ R2, R2, R30, R24, !PT ;  /* 0x0000001e02027276 */ /* 0x000fe40007810018 */
[----:B------:R-:W-:Y:S02]  /*11770*/  FMNMX3.FTZ R3, R3, R220, R218, !PT ;  /* 0x000000dc03037276 */ /* 0x000fe400078100da */
[----:B------:R-:W-:Y:S02]  /*11780*/  FMNMX3.FTZ R4, R4, R154, R156, !PT ;  /* 0x0000009a04047276 */ /* 0x000fe4000781009c */
[----:B------:R-:W-:Y:S01]  /*11790*/  FMNMX3.FTZ R0, R0, R238, R186, !PT ;  /* 0x000000ee00007276 */ /* 0x000fe200078100ba */
[----:B------:R-:W3:Y:S01]  /*117a0*/  SHFL.BFLY PT, R7, R3, 0x2, 0x1f ;  /* 0x0c401f0003077f89 */ /* 0x000ee200000e0000 */
[----:B------:R-:W-:Y:S02]  /*117b0*/  FMNMX3.FTZ R2, R2, R157, R158, !PT ;  /* 0x0000009d02027276 */ /* 0x000fe4000781009e */
[----:B------:R-:W-:Y:S02]  /*117c0*/  FMNMX3.FTZ R4, R4, R152, R153, !PT ;  /* 0x0000009804047276 */ /* 0x000fe40007810099 */
[----:B------:R-:W-:Y:S02]  /*117d0*/  ISETP.GE.AND P3, PT, R8, R203, PT ;  /* 0x000000cb0800720c */ /* 0x000fe40003f66270 */
[----:B------:R-:W-:Y:S02]  /*117e0*/  FMNMX3.FTZ R0, R0, R184, R183, !PT ;  /* 0x000000b800007276 */ /* 0x000fe400078100b7 */
[----:B------:R-:W-:Y:S02]  /*117f0*/  FMNMX3.FTZ R2, R2, R162, R155, !PT ;  /* 0x000000a202027276 */ /* 0x000fe4000781009b */
[----:B------:R-:W-:Y:S02]  /*11800*/  FMNMX3.FTZ R4, R4, R180, R181, !PT ;  /* 0x000000b404047276 */ /* 0x000fe400078100b5 */
[----:B------:R-:W-:Y:S02]  /*11810*/  FSEL R76, R76, -INF , !P5 ;  /* 0xff8000004c4c7808 */ /* 0x000fe40006800000 */
[----:B------:R-:W-:Y:S02]  /*11820*/  FSEL R77, R77, -INF , !P3 ;  /* 0xff8000004d4d7808 */ /* 0x000fe40005800000 */
[----:B------:R-:W-:Y:S02]  /*11830*/  FMNMX3.FTZ R0, R0, R243, R233, !PT ;  /* 0x000000f300007276 */ /* 0x000fe400078100e9 */
[----:B------:R-:W-:Y:S02]  /*11840*/  FMNMX3.FTZ R5, R2, R182, R185, !PT ;  /* 0x000000b602057276 */ /* 0x000fe400078100b9 */
[----:B------:R-:W-:Y:S02]  /*11850*/  FMNMX3.FTZ R2, R4, R177, R178, !PT ;  /* 0x000000b104027276 */ /* 0x000fe400078100b2 */
[----:B------:R-:W-:Y:S02]  /*11860*/  FMNMX3.FTZ R0, R0, R76, R77, !PT ;  /* 0x0000004c00007276 */ /* 0x000fe4000781004d */
[----:B------:R-:W-:Y:S02]  /*11870*/  FMNMX3.FTZ R4, R5, R235, R179, !PT ;  /* 0x000000eb05047276 */ /* 0x000fe400078100b3 */
[----:B------:R-:W-:Y:S02]  /*11880*/  FMNMX3.FTZ R5, R2, R229, R230, !PT ;  /* 0x000000e502057276 */ /* 0x000fe400078100e6 */
[----:B------:R-:W4:Y:S01]  /*11890*/  SHFL.BFLY PT, R2, R0, 0x2, 0x1f ;  /* 0x0c401f0000027f89 */ /* 0x000f2200000e0000 */
[----:B---3--:R-:W-:Y:S02]  /*118a0*/  FMNMX.FTZ R3, R3, R7, !PT ;  /* 0x0000000703037209 */ /* 0x008fe40007810000 */
[----:B------:R-:W-:Y:S02]  /*118b0*/  ISETP.GT.AND P5, PT, R200, R8, PT ;  /* 0x00000008c800720c */ /* 0x000fe40003fa4270 */
[----:B-1----:R-:W-:Y:S03]  /*118c0*/  FSEL R10, R10, -INF , !P1 ;  /* 0xff8000000a0a7808 */ /* 0x002fe60004800000 */
[----:B------:R-:W1:Y:S01]  /*118d0*/  SHFL.BFLY PT, R72, R3, 0x1, 0x1f ;  /* 0x0c201f0003487f89 */ /* 0x000e6200000e0000 */
[----:B------:R-:W-:Y:S02]  /*118e0*/  ISETP.GE.AND P1, PT, R8, R202, PT ;  /* 0x000000ca0800720c */ /* 0x000fe40003f26270 */
[----:B--2---:R-:W-:Y:S02]  /*118f0*/  FSEL R6, R6, -INF , !P5 ;  /* 0xff80000006067808 */ /* 0x004fe40006800000 */
[----:B------:R-:W-:Y:S02]  /*11900*/  FSEL R239, R10, -INF , !P2 ;  /* 0xff8000000aef7808 */ /* 0x000fe40005000000 */
[----:B------:R-:W-:Y:S02]  /*11910*/  FSEL R211, R6, -INF , !P1 ;  /* 0xff80000006d37808 */ /* 0x000fe40004800000 */
[----:B------:R-:W-:Y:S02]  /*11920*/  ISETP.GT.AND P3, PT, R207, R8, PT ;  /* 0x00000008cf00720c */ /* 0x000fe40003f64270 */
[----:B------:R-:W-:Y:S02]  /*11930*/  FMNMX3.FTZ R5, R5, R239, R211, !PT ;  /* 0x000000ef05057276 */ /* 0x000fe400078100d3 */
[----:B------:R-:W-:Y:S02]  /*11940*/  ISETP.GE.AND P5, PT, R8, R204, PT ;  /* 0x000000cc0800720c */ /* 0x000fe40003fa6270 */
[----:B------:R-:W-:Y:S01]  /*11950*/  FSEL R9, R9, -INF , !P6 ;  /* 0xff80000009097808 */ /* 0x000fe20007000000 */
[----:B------:R-:W2:Y:S01]  /*11960*/  SHFL.BFLY PT, R6, R5, 0x2, 0x1f ;  /* 0x0c401f0005067f89 */ /* 0x000ea200000e0000 */
[----:B------:R-:W-:Y:S02]  /*11970*/  FSEL R8, R67, -INF , !P3 ;  /* 0xff80000043087808 */ /* 0x000fe40005800000 */
[----:B----4-:R-:W-:Y:S02]  /*11980*/  FMNMX.FTZ R0, R0, R2, !PT ;  /* 0x0000000200007209 */ /* 0x010fe40007810000 */
[----:B------:R-:W-:Y:S02]  /*11990*/  FSEL R240, R9, -INF , !P0 ;  /* 0xff80000009f07808 */ /* 0x000fe40004000000 */
[----:B------:R-:W-:Y:S01]  /*119a0*/  FSEL R242, R8, -INF , !P5 ;  /* 0xff80000008f27808 */ /* 0x000fe20006800000 */
[----:B------:R-:W3:Y:S01]  /*119b0*/  SHFL.BFLY PT, R2, R0, 0x1, 0x1f ;  /* 0x0c201f0000027f89 */ /* 0x000ee200000e0000 */
[----:B-1----:R-:W-:Y:S02]  /*119c0*/  FMNMX.FTZ R72, R3, R72, !PT ;  /* 0x0000004803487209 */ /* 0x002fe40007810000 */
[----:B------:R-:W-:Y:S02]  /*119d0*/  FMNMX3.FTZ R4, R4, R231, R232, !PT ;  /* 0x000000e704047276 */ /* 0x000fe400078100e8 */
[C---:B------:R-:W-:Y:S01]  /*119e0*/  FSETP.NEU.FTZ.AND P1, PT, R72.reuse, -INF , PT ;  /* 0xff8000004800780b */ /* 0x040fe20003f3d000 */
[----:B------:R-:W-:Y:S01]  /*119f0*/  FMUL.FTZ R78, R72, UR4 ;  /* 0x00000004484e7c20 */ /* 0x000fe20008410000 */
[----:B------:R-:W-:Y:S04]  /*11a00*/  FMNMX3.FTZ R4, R4, R240, R242, !PT ;  /* 0x000000f004047276 */ /* 0x000fe800078100f2 */
[----:B------:R-:W-:Y:S01]  /*11a10*/  FSEL R78, R78, RZ, P1 ;  /* 0x000000ff4e4e7208 */ /* 0x000fe20000800000 */
[----:B------:R-:W1:Y:S01]  /*11a20*/  SHFL.BFLY PT, R7, R4, 0x2, 0x1f ;  /* 0x0c401f0004077f89 */ /* 0x000e6200000e0000 */
[----:B--2---:R-:W-:Y:S03]  /*11a30*/  FMNMX.FTZ R5, R5, R6, !PT ;  /* 0x0000000605057209 */ /* 0x004fe60007810000 */
[--C-:B------:R-:W-:Y:S01]  /*11a40*/  FFMA.FTZ R3, R14, UR4, -R78.reuse ;  /* 0x000000040e037c23 */ /* 0x100fe2000801084e */
[--C-:B------:R-:W-:Y:S01]  /*11a50*/  FFMA.FTZ R48, R150, UR4, -R78.reuse ;  /* 0x0000000496307c23 */ /* 0x100fe2000801084e */
[--C-:B------:R-:W-:Y:S01]  /*11a60*/  FFMA.FTZ R45, R40, UR4, -R78.reuse ;  /* 0x00000004282d7c23 */ /* 0x100fe2000801084e */
[--C-:B------:R-:W-:Y:S01]  /*11a70*/  FFMA.FTZ R44, R44, UR4, -R78.reuse ;  /* 0x000000042c2c7c23 */ /* 0x100fe2000801084e */
[----:B------:R-:W2:Y:S01]  /*11a80*/  SHFL.BFLY PT, R71, R5, 0x1, 0x1f ;  /* 0x0c201f0005477f89 */ /* 0x000ea200000e0000 */
[----:B------:R-:W-:Y:S01]  /*11a90*/  MUFU.EX2 R226, R3 ;  /* 0x0000000300e27308 */ /* 0x000fe20000000800 */
[----:B---3--:R-:W-:Y:S01]  /*11aa0*/  FMNMX.FTZ R69, R0, R2, !PT ;  /* 0x0000000200457209 */ /* 0x008fe20007810000 */
[--C-:B------:R-:W-:Y:S01]  /*11ab0*/  FFMA.FTZ R0, R18, UR4, -R78.reuse ;  /* 0x0000000412007c23 */ /* 0x100fe2000801084e */
[--C-:B------:R-:W-:Y:S07]  /*11ac0*/  FFMA.FTZ R2, R17, UR4, -R78.reuse ;  /* 0x0000000411027c23 */ /* 0x100fee000801084e */
[----:B------:R-:W-:Y:S01]  /*11ad0*/  MUFU.EX2 R173, R48 ;  /* 0x0000003000ad7308 */ /* 0x000fe20000000800 */
[C---:B------:R-:W-:Y:S01]  /*11ae0*/  FSETP.NEU.FTZ.AND P0, PT, R69.reuse, -INF , PT ;  /* 0xff8000004500780b */ /* 0x040fe20003f1d000 */
[----:B------:R-:W-:Y:S08]  /*11af0*/  FMUL.FTZ R149, R69, UR4 ;  /* 0x0000000445957c20 */ /* 0x000ff00008410000 */
[----:B------:R3:W-:Y:S01]  /*11b00*/  MUFU.EX2 R225, R0 ;  /* 0x0000000000e17308 */ /* 0x0007e20000000800 */
[----:B------:R-:W-:Y:S09]  /*11b10*/  FSEL R149, R149, RZ, P0 ;  /* 0x000000ff95957208 */ /* 0x000ff20000000000 */
[----:B------:R4:W5:Y:S01]  /*11b20*/  MUFU.EX2 R227, R2 ;  /* 0x0000000200e37308 */ /* 0x0009620000000800 */
[----:B-1----:R-:W-:Y:S09]  /*11b30*/  FMNMX.FTZ R4, R4, R7, !PT ;  /* 0x0000000704047209 */ /* 0x002ff20007810000 */
[----:B------:R1:W-:Y:S01]  /*11b40*/  MUFU.EX2 R172, R45 ;  /* 0x0000002d00ac7308 */ /* 0x0003e20000000800 */
[--C-:B------:R-:W-:Y:S01]  /*11b50*/  FFMA.FTZ R76, R76, UR4, -R149.reuse ;  /* 0x000000044c4c7c23 */ /* 0x100fe20008010895 */
[----:B------:R-:W1:Y:S08]  /*11b60*/  SHFL.BFLY PT, R70, R4, 0x1, 0x1f ;  /* 0x0c201f0004467f89 */ /* 0x000e7000000e0000 */
[----:B------:R-:W-:Y:S01]  /*11b70*/  MUFU.EX2 R174, R44 ;  /* 0x0000002c00ae7308 */ /* 0x000fe20000000800 */
[--C-:B---3--:R-:W-:Y:S01]  /*11b80*/  FFMA.FTZ R0, R13, UR4, -R78.reuse ;  /* 0x000000040d007c23 */ /* 0x108fe2000801084e */
[----:B--2---:R-:W-:Y:S08]  /*11b90*/  FMNMX.FTZ R71, R5, R71, !PT ;  /* 0x0000004705477209 */ /* 0x004ff00007810000 */
[----:B------:R-:W-:Y:S01]  /*11ba0*/  MUFU.EX2 R76, R76 ;  /* 0x0000004c004c7308 */ /* 0x000fe20000000800 */
[----:B------:R-:W-:Y:S01]  /*11bb0*/  FSEL R5, R69, RZ, P0 ;  /* 0x000000ff45057208 */ /* 0x000fe20000000000 */
[----:B----4-:R-:W-:Y:S01]  /*11bc0*/  FFMA.FTZ R2, R20, UR4, -R149 ;  /* 0x0000000414027c23 */ /* 0x010fe20008010895 */
[C---:B------:R-:W-:Y:S07]  /*11bd0*/  FSETP.NEU.FTZ.AND P3, PT, R71.reuse, -INF , PT ;  /* 0xff8000004700780b */ /* 0x040fee0003f7d000 */
[----:B------:R2:W3:Y:S01]  /*11be0*/  MUFU.EX2 R228, R0 ;  /* 0x0000000000e47308 */ /* 0x0004e20000000800 */
[----:B------:R-:W-:Y:S01]  /*11bf0*/  FMUL.FTZ R79, R71, UR4 ;  /* 0x00000004474f7c20 */ /* 0x000fe20008410000 */
[----:B-----5:R-:W-:Y:S01]  /*11c00*/  F2FP.F16.F32.PACK_AB R64, R227, R225 ;  /* 0x000000e1e340723e */ /* 0x020fe200000000ff */
[----:B-1----:R-:W-:Y:S07]  /*11c10*/  FFMA.FTZ R45, R46, UR4, -R78 ;  /* 0x000000042e2d7c23 */ /* 0x002fee000801084e */
[----:B------:R1:W-:Y:S01]  /*11c20*/  MUFU.EX2 R219, R2 ;  /* 0x0000000200db7308 */ /* 0x0003e20000000800 */
[----:B------:R-:W-:Y:S09]  /*11c30*/  FSEL R79, R79, RZ, P3 ;  /* 0x000000ff4f4f7208 */ /* 0x000ff20001800000 */
[----:B------:R-:W-:Y:S01]  /*11c40*/  MUFU.EX2 R171, R45 ;  /* 0x0000002d00ab7308 */ /* 0x000fe20000000800 */
[--C-:B------:R-:W-:Y:S01]  /*11c50*/  FFMA.FTZ R3, R12, UR4, -R79.reuse ;  /* 0x000000040c037c23 */ /* 0x100fe2000801084f */
[----:B------:R-:W-:Y:S01]  /*11c60*/  FFMA.FTZ R56, R156, UR4, -R79 ;  /* 0x000000049c387c23 */ /* 0x000fe2000801084f */
[--C-:B--2---:R-:W-:Y:S01]  /*11c70*/  FFMA.FTZ R0, R147, UR4, -R149.reuse ;  /* 0x0000000493007c23 */ /* 0x104fe20008010895 */
[----:B------:R-:W-:Y:S06]  /*11c80*/  FMNMX.FTZ R70, R4, R70, !PT ;  /* 0x0000004604467209 */ /* 0x000fec0007810000 */
[----:B------:R2:W-:Y:S01]  /*11c90*/  MUFU.EX2 R214, R3 ;  /* 0x0000000300d67308 */ /* 0x0005e20000000800 */
[----:B---3--:R-:W-:Y:S01]  /*11ca0*/  F2FP.F16.F32.PACK_AB R66, R226, R228 ;  /* 0x000000e4e242723e */ /* 0x008fe200000000ff */
[--C-:B-1----:R-:W-:Y:S01]  /*11cb0*/  FFMA.FTZ R2, R15, UR4, -R149.reuse ;  /* 0x000000040f027c23 */ /* 0x102fe20008010895 */
[C---:B------:R-:W-:Y:S07]  /*11cc0*/  FSETP.NEU.FTZ.AND P2, PT, R70.reuse, -INF , PT ;  /* 0xff8000004600780b */ /* 0x040fee0003f5d000 */
[----:B------:R1:W3:Y:S01]  /*11cd0*/  MUFU.EX2 R222, R0 ;  /* 0x0000000000de7308 */ /* 0x0002e20000000800 */
[----:B------:R-:W-:Y:S09]  /*11ce0*/  FMUL.FTZ R148, R70, UR4 ;  /* 0x0000000446947c20 */ /* 0x000ff20008410000 */
[----:B------:R4:W-:Y:S01]  /*11cf0*/  MUFU.EX2 R223, R2 ;  /* 0x0000000200df7308 */ /* 0x0009e20000000800 */
[----:B------:R-:W-:Y:S02]  /*11d00*/  FSEL R148, R148, RZ, P2 ;  /* 0x000000ff94947208 */ /* 0x000fe40001000000 */
[----:B--2---:R-:W-:Y:S03]  /*11d10*/  FSEL R3, R70, RZ, P2 ;  /* 0x000000ff46037208 */ /* 0x004fe60001000000 */
[--C-:B------:R-:W-:Y:S01]  /*11d20*/  FFMA.FTZ R4, R30, UR4, -R148.reuse ;  /* 0x000000041e047c23 */ /* 0x100fe20008010894 */
[--C-:B------:R-:W-:Y:S01]  /*11d30*/  FFMA.FTZ R6, R24, UR4, -R148.reuse ;  /* 0x0000000418067c23 */ /* 0x100fe20008010894 */
[--C-:B------:R-:W-:Y:S01]  /*11d40*/  FFMA.FTZ R61, R157, UR4, -R148.reuse ;  /* 0x000000049d3d7c23 */ /* 0x100fe20008010894 */
[----:B-1----:R-:W-:Y:S01]  /*11d50*/  FFMA.FTZ R0, R16, UR4, -R149 ;  /* 0x0000000410007c23 */ /* 0x002fe20008010895 */
[----:B------:R-:W-:Y:S01]  /*11d60*/  MUFU.EX2 R210, R4 ;  /* 0x0000000400d27308 */ /* 0x000fe20000000800 */
[----:B------:R-:W-:Y:S01]  /*11d70*/  FADD.FTZ R3, -R3, R73 ;  /* 0x0000004903037221 */ /* 0x000fe20000010100 */
[----:B---3--:R-:W-:Y:S01]  /*11d80*/  F2FP.F16.F32.PACK_AB R65, R222, R219 ;  /* 0x000000dbde41723e */ /* 0x008fe200000000ff */
[--C-:B----4-:R-:W-:Y:S07]  /*11d90*/  FFMA.FTZ R2, R26, UR4, -R79.reuse ;  /* 0x000000041a027c23 */ /* 0x110fee000801084f */
[----:B------:R1:W2:Y:S01]  /*11da0*/  MUFU.EX2 R224, R0 ;  /* 0x0000000000e07308 */ /* 0x0002a20000000800 */
[----:B------:R-:W-:Y:S01]  /*11db0*/  FMUL.FTZ R3, R3, UR4 ;  /* 0x0000000403037c20 */ /* 0x000fe20008410000 */
[--C-:B------:R-:W-:Y:S01]  /*11dc0*/  FFMA.FTZ R73, R153, UR4, -R79.reuse ;  /* 0x0000000499497c23 */ /* 0x100fe2000801084f */
[--C-:B------:R-:W-:Y:S07]  /*11dd0*/  FFMA.FTZ R60, R158, UR4, -R148.reuse ;  /* 0x000000049e3c7c23 */ /* 0x100fee0008010894 */
[----:B------:R3:W-:Y:S10]  /*11de0*/  MUFU.EX2 R215, R2 ;  /* 0x0000000200d77308 */ /* 0x0007f40000000800 */
[----:B------:R-:W4:Y:S10]  /*11df0*/  MUFU.EX2 R187, R6 ;  /* 0x0000000600bb7308 */ /* 0x000f340000000800 */
[----:B------:R-:W5:Y:S01]  /*11e00*/  MUFU.EX2 R3, R3 ;  /* 0x0000000300037308 */ /* 0x000f620000000800 */
[--C-:B-1----:R-:W-:Y:S01]  /*11e10*/  FFMA.FTZ R0, R25, UR4, -R79.reuse ;  /* 0x0000000419007c23 */ /* 0x102fe2000801084f */
[----:B--2---:R-:W-:Y:S08]  /*11e20*/  F2FP.F16.F32.PACK_AB R67, R224, R223 ;  /* 0x000000dfe043723e */ /* 0x004ff000000000ff */
[----:B------:R-:W-:Y:S01]  /*11e30*/  MUFU.EX2 R167, R73 ;  /* 0x0000004900a77308 */ /* 0x000fe20000000800 */
[--C-:B---3--:R-:W-:Y:S09]  /*11e40*/  FFMA.FTZ R2, R23, UR4, -R148.reuse ;  /* 0x0000000417027c23 */ /* 0x108ff20008010894 */
[----:B------:R1:W2:Y:S01]  /*11e50*/  MUFU.EX2 R217, R0 ;  /* 0x0000000000d97308 */ /* 0x0002a20000000800 */
[----:B----4-:R-:W-:Y:S09]  /*11e60*/  F2FP.F16.F32.PACK_AB R147, R187, R210 ;  /* 0x000000d2bb93723e */ /* 0x010ff200000000ff */
[----:B------:R3:W-:Y:S01]  /*11e70*/  MUFU.EX2 R212, R2 ;  /* 0x0000000200d47308 */ /* 0x0007e20000000800 */
[C---:B-----5:R-:W-:Y:S01]  /*11e80*/  FMUL.FTZ R6, R3.reuse, R82 ;  /* 0x0000005203067220 */ /* 0x060fe20000410000 */
[C---:B------:R-:W-:Y:S01]  /*11e90*/  FMUL.FTZ R7, R3.reuse, R83 ;  /* 0x0000005303077220 */ /* 0x040fe20000410000 */
[C---:B------:R-:W-:Y:S01]  /*11ea0*/  FMUL.FTZ R18, R3.reuse, R94 ;  /* 0x0000005e03127220 */ /* 0x040fe20000410000 */
[C---:B------:R-:W-:Y:S01]  /*11eb0*/  FMUL.FTZ R34, R3.reuse, R110 ;  /* 0x0000006e03227220 */ /* 0x040fe20000410000 */
[C---:B------:R-:W-:Y:S01]  /*11ec0*/  FMUL.FTZ R35, R3.reuse, R111 ;  /* 0x0000006f03237220 */ /* 0x040fe20000410000 */
[C---:B------:R-:W-:Y:S01]  /*11ed0*/  FMUL.FTZ R50, R3.reuse, R126 ;  /* 0x0000007e03327220 */ /* 0x040fe20000410000 */
[----:B------:R-:W-:Y:S03]  /*11ee0*/  FMUL.FTZ R51, R3, R127 ;  /* 0x0000007f03337220 */ /* 0x000fe60000410000 */
[----:B------:R-:W-:Y:S01]  /*11ef0*/  MUFU.EX2 R168, R60 ;  /* 0x0000003c00a87308 */ /* 0x000fe20000000800 */
[--C-:B-1----:R-:W-:Y:S01]  /*11f00*/  FFMA.FTZ R0, R22, UR4, -R148.reuse ;  /* 0x0000000416007c23 */ /* 0x102fe20008010894 */
[----:B--2---:R-:W-:Y:S01]  /*11f10*/  F2FP.F16.F32.PACK_AB R144, R217, R215 ;  /* 0x000000d7d990723e */ /* 0x004fe200000000ff */
[----:B------:R-:W1:Y:S01]  /*11f20*/  LDSM.16.MT88.4 R20, [R188+0x6000] ;  /* 0x00600000bc14783b */ /* 0x000e620000004200 */
[----:B------:R-:W-:Y:S06]  /*11f30*/  FFMA.FTZ R73, R155, UR4, -R148 ;  /* 0x000000049b497c23 */ /* 0x000fec0008010894 */
[----:B------:R2:W4:Y:S01]  /*11f40*/  MUFU.EX2 R213, R0 ;  /* 0x0000000000d57308 */ /* 0x0005220000000800 */
[----:B---3--:R-:W-:Y:S01]  /*11f50*/  FFMA.FTZ R2, R19, UR4, -R79 ;  /* 0x0000000413027c23 */ /* 0x008fe2000801084f */
[----:B------:R-:W-:Y:S08]  /*11f60*/  FMUL.FTZ R19, R3, R95 ;  /* 0x0000005f03137220 */ /* 0x000ff00000410000 */
[----:B------:R3:W-:Y:S10]  /*11f70*/  MUFU.EX2 R164, R73 ;  /* 0x0000004900a47308 */ /* 0x0007f40000000800 */
[----:B------:R5:W1:Y:S01]  /*11f80*/  MUFU.EX2 R216, R2 ;  /* 0x0000000200d87308 */ /* 0x000a620000000800 */
[----:B--2---:R-:W-:Y:S02]  /*11f90*/  FSEL R0, R71, RZ, P3 ;  /* 0x000000ff47007208 */ /* 0x004fe40001800000 */
[----:B----4-:R-:W-:Y:S01]  /*11fa0*/  F2FP.F16.F32.PACK_AB R145, R213, R212 ;  /* 0x000000d4d591723e */ /* 0x010fe200000000ff */
[----:B---3--:R-:W-:Y:S02]  /*11fb0*/  FFMA.FTZ R73, R160, UR4, -R149 ;  /* 0x00000004a0497c23 */ /* 0x008fe40008010895 */
[----:B-----5:R-:W-:Y:S01]  /*11fc0*/  FADD.FTZ R2, -R0, R68 ;  /* 0x0000004400027221 */ /* 0x020fe20000010100 */
[----:B------:R-:W-:Y:S02]  /*11fd0*/  FSEL R0, R72, RZ, P1 ;  /* 0x000000ff48007208 */ /* 0x000fe40000800000 */
[----:B-1----:R-:W-:Y:S01]  /*11fe0*/  F2FP.F16.F32.PACK_AB R146, R216, R214 ;  /* 0x000000d6d892723e */ /* 0x002fe200000000ff */
[----:B------:R-:W-:Y:S02]  /*11ff0*/  FMUL.FTZ R4, R2, UR4 ;  /* 0x0000000402047c20 */ /* 0x000fe40008410000 */
[----:B------:R-:W-:Y:S01]  /*12000*/  FADD.FTZ R2, -R0, R74 ;  /* 0x0000004a00027221 */ /* 0x000fe20000010100 */
[----:B------:R-:W-:Y:S01]  /*12010*/  FADD.FTZ R0, -R5, R75 ;  /* 0x0000004b05007221 */ /* 0x000fe20000010100 */
[----:B------:R-:W1:Y:S01]  /*12020*/  MUFU.EX2 R68, R4 ;  /* 0x0000000400447308 */ /* 0x000e620000000800 */
[----:B------:R-:W-:Y:S02]  /*12030*/  IMAD.MOV.U32 R75, RZ, RZ, R169 ;  /* 0x000000ffff4b7224 */ /* 0x000fe400078e00a9 */
[----:B------:R-:W-:Y:S01]  /*12040*/  FMUL.FTZ R2, R2, UR4 ;  /* 0x0000000402027c20 */ /* 0x000fe20008410000 */
[----:B------:R-:W-:Y:S01]  /*12050*/  FMUL.FTZ R0, R0, UR4 ;  /* 0x0000000400007c20 */ /* 0x000fe20008410000 */
[----:B------:R-:W-:Y:S05]  /*12060*/  FFMA.FTZ R74, R162, UR4, -R148 ;  /* 0x00000004a24a7c23 */ /* 0x000fea0008010894 */
[----:B------:R-:W2:Y:S10]  /*12070*/  MUFU.EX2 R2, R2 ;  /* 0x0000000200027308 */ /* 0x000eb40000000800 */
        /* <DEDUP_REMOVED lines=9> */
[-C--:B------:R-:W-:Y:S01]  /*12110*/  HMMA.16816.F32 R4, R144, R20.reuse, R4 ;  /* 0x000000149004723c */ /* 0x080fe20000001804 */
[----:B------:R-:W-:Y:S02]  /*12120*/  MUFU.EX2 R165, R74 ;  /* 0x0000004a00a57308 */ /* 0x000fe40000000800 */
        /* <DEDUP_REMOVED lines=42> */
[----:B------:R-:W-:Y:S07]  /*123d0*/  FMUL.FTZ R57, R2, R133 ;  /* 0x0000008502397220 */ /* 0x000fee0000410000 */
[----:B------:R5:W-:Y:S01]  /*123e0*/  MUFU.EX2 R121, R56 ;  /* 0x0000003800797308 */ /* 0x000be20000000800 */
[C---:B------:R-:W-:Y:S01]  /*123f0*/  FMUL.FTZ R58, R0.reuse, R134 ;  /* 0x00000086003a7220 */ /* 0x040fe20000410000 */
[----:B------:R-:W-:Y:S01]  /*12400*/  FMUL.FTZ R59, R0, R135 ;  /* 0x00000087003b7220 */ /* 0x000fe20000410000 */
[C---:B------:R-:W-:Y:S04]  /*12410*/  HMMA.16816.F32 R24, R64.reuse, R36, R24 ;  /* 0x000000244018723c */ /* 0x040fe80000001818 */
[C---:B------:R-:W-:Y:S01]  /*12420*/  FMUL.FTZ R36, R68.reuse, R112 ;  /* 0x0000007044247220 */ /* 0x040fe20000410000 */
[----:B------:R-:W-:Y:S01]  /*12430*/  FMUL.FTZ R37, R68, R113 ;  /* 0x0000007144257220 */ /* 0x000fe20000410000 */
[----:B------:R-:W-:Y:S01]  /*12440*/  FMUL.FTZ R60, R2, R136 ;  /* 0x00000088023c7220 */ /* 0x000fe20000410000 */
[----:B----4-:R-:W-:Y:S01]  /*12450*/  FFMA.FTZ R61, R152, UR4, -R79 ;  /* 0x00000004983d7c23 */ /* 0x010fe2000801084f */
[-C--:B------:R-:W-:Y:S03]  /*12460*/  HMMA.16816.F32 R28, R64, R38.reuse, R28 ;  /* 0x00000026401c723c */ /* 0x080fe6000000181c */
[----:B------:R4:W-:Y:S01]  /*12470*/  MUFU.EX2 R166, R61 ;  /* 0x0000003d00a67308 */ /* 0x0009e20000000800 */
[----:B-----5:R-:W-:Y:S01]  /*12480*/  FMUL.FTZ R56, R2, R132 ;  /* 0x0000008402387220 */ /* 0x020fe20000410000 */
[C---:B------:R-:W-:Y:S01]  /*12490*/  FMUL.FTZ R62, R0.reuse, R138 ;  /* 0x0000008a003e7220 */ /* 0x040fe20000410000 */
[----:B------:R-:W-:Y:S01]  /*124a0*/  FMUL.FTZ R63, R0, R139 ;  /* 0x0000008b003f7220 */ /* 0x000fe20000410000 */
[--C-:B------:R-:W-:Y:S01]  /*124b0*/  FFMA.FTZ R74, R159, UR4, -R149.reuse ;  /* 0x000000049f4a7c23 */ /* 0x100fe20008010895 */
[C---:B------:R-:W-:Y:S05]  /*124c0*/  HMMA.16816.F32 R32, R144.reuse, R38, R32 ;  /* 0x000000269020723c */ /* 0x040fea0000001820 */
[----:B------:R5:W-:Y:S01]  /*124d0*/  MUFU.EX2 R162, R74 ;  /* 0x0000004a00a27308 */ /* 0x000be20000000800 */
[C---:B------:R-:W-:Y:S01]  /*124e0*/  FMUL.FTZ R38, R3.reuse, R114 ;  /* 0x0000007203267220 */ /* 0x040fe20000410000 */
[----:B------:R-:W-:Y:S01]  /*124f0*/  FMUL.FTZ R39, R3, R115 ;  /* 0x0000007303277220 */ /* 0x000fe20000410000 */
[----:B----4-:R-:W-:Y:S06]  /*12500*/  FMUL.FTZ R61, R2, R137 ;  /* 0x00000089023d7220 */ /* 0x010fec0000410000 */
[-C--:B------:R-:W-:Y:S03]  /*12510*/  HMMA.16816.F32 R36, R144, R52.reuse, R36 ;  /* 0x000000349024723c */ /* 0x080fe60000001824 */
[--C-:B-----5:R-:W-:Y:S05]  /*12520*/  FFMA.FTZ R74, R176, UR4, -R78.reuse ;  /* 0x00000004b04a7c23 */ /* 0x120fea000801084e */
[C---:B------:R-:W-:Y:S01]  /*12530*/  HMMA.16816.F32 R40, R64.reuse, R52, R40 ;  /* 0x000000344028723c */ /* 0x040fe20000001828 */
[----:B------:R4:W-:Y:S03]  /*12540*/  MUFU.EX2 R159, R74 ;  /* 0x0000004a009f7308 */ /* 0x0009e60000000800 */
[--C-:B------:R-:W-:Y:S01]  /*12550*/  FFMA.FTZ R53, R163, UR4, -R149.reuse ;  /* 0x00000004a3357c23 */ /* 0x100fe20008010895 */
[----:B------:R-:W-:Y:S06]  /*12560*/  FFMA.FTZ R52, R151, UR4, -R149 ;  /* 0x0000000497347c23 */ /* 0x000fec0008010895 */
[----:B------:R-:W5:Y:S01]  /*12570*/  MUFU.EX2 R163, R73 ;  /* 0x0000004900a37308 */ /* 0x000f620000000800 */
[-C--:B------:R-:W-:Y:S09]  /*12580*/  HMMA.16816.F32 R44, R64, R54.reuse, R44 ;  /* 0x00000036402c723c */ /* 0x080ff2000000182c */
[----:B------:R1:W-:Y:S10]  /*12590*/  MUFU.EX2 R123, R53 ;  /* 0x00000035007b7308 */ /* 0x0003f40000000800 */
[----:B------:R2:W3:Y:S01]  /*125a0*/  MUFU.EX2 R169, R52 ;  /* 0x0000003400a97308 */ /* 0x0004e20000000800 */
[--C-:B----4-:R-:W-:Y:S01]  /*125b0*/  FFMA.FTZ R74, R161, UR4, -R78.reuse ;  /* 0x00000004a14a7c23 */ /* 0x110fe2000801084e */
[C---:B------:R-:W-:Y:S08]  /*125c0*/  HMMA.16816.F32 R48, R144.reuse, R54, R48 ;  /* 0x000000369030723c */ /* 0x040ff00000001830 */
[----:B------:R4:W-:Y:S01]  /*125d0*/  MUFU.EX2 R161, R74 ;  /* 0x0000004a00a17308 */ /* 0x0009e20000000800 */
[C---:B------:R-:W-:Y:S01]  /*125e0*/  FMUL.FTZ R54, R3.reuse, R130 ;  /* 0x0000008203367220 */ /* 0x040fe20000410000 */
[----:B------:R-:W-:Y:S01]  /*125f0*/  FMUL.FTZ R55, R3, R131 ;  /* 0x0000008303377220 */ /* 0x000fe20000410000 */
[----:B-----5:R-:W-:Y:S01]  /*12600*/  F2FP.F16.F32.PACK_AB R91, R163, R162 ;  /* 0x000000a2a35b723e */ /* 0x020fe200000000ff */
[--C-:B------:R-:W-:Y:S01]  /*12610*/  FFMA.FTZ R73, R175, UR4, -R78.reuse ;  /* 0x00000004af497c23 */ /* 0x100fe2000801084e */
[----:B-1----:R-:W-:Y:S01]  /*12620*/  FFMA.FTZ R53, R154, UR4, -R79 ;  /* 0x000000049a357c23 */ /* 0x002fe2000801084f */
[----:B------:R-:W-:Y:S02]  /*12630*/  IMAD.MOV.U32 R175, RZ, RZ, R75 ;  /* 0x000000ffffaf7224 */ /* 0x000fe400078e004b */
[--C-:B------:R-:W-:Y:S02]  /*12640*/  FFMA.FTZ R75, R177, UR4, -R79.reuse ;  /* 0x00000004b14b7c23 */ /* 0x100fe4000801084f */
[----:B------:R1:W-:Y:S01]  /*12650*/  MUFU.EX2 R131, R73 ;  /* 0x0000004900837308 */ /* 0x0003e20000000800 */
[----:B--2---:R-:W-:Y:S01]  /*12660*/  FMUL.FTZ R52, R68, R128 ;  /* 0x0000008044347220 */ /* 0x004fe20000410000 */
[----:B---3--:R-:W-:Y:S08]  /*12670*/  F2FP.F16.F32.PACK_AB R89, R169, R123 ;  /* 0x0000007ba959723e */ /* 0x008ff000000000ff */
[----:B------:R2:W3:Y:S01]  /*12680*/  MUFU.EX2 R122, R53 ;  /* 0x00000035007a7308 */ /* 0x0004e20000000800 */
[C---:B------:R-:W-:Y:S01]  /*12690*/  ISETP.GT.AND P0, PT, R209.reuse, R175, PT ;  /* 0x000000afd100720c */ /* 0x040fe20003f04270 */
[----:B----4-:R-:W-:Y:S01]  /*126a0*/  FFMA.FTZ R74, R180, UR4, -R79 ;  /* 0x00000004b44a7c23 */ /* 0x010fe2000801084f */
[----:B------:R-:W-:Y:S07]  /*126b0*/  VIADD R209, R209, 0xffffffff ;  /* 0xffffffffd1d17836 */ /* 0x000fee0000000000 */
[----:B------:R-:W-:Y:S10]  /*126c0*/  MUFU.EX2 R135, R75 ;  /* 0x0000004b00877308 */ /* 0x000ff40000000800 */
[----:B------:R4:W-:Y:S01]  /*126d0*/  MUFU.EX2 R130, R74 ;  /* 0x0000004a00827308 */ /* 0x0009e20000000800 */
[----:B-1----:R-:W-:Y:S01]  /*126e0*/  FFMA.FTZ R73, R170, UR4, -R78 ;  /* 0x00000004aa497c23 */ /* 0x002fe2000801084e */
[----:B--2---:R-:W-:Y:S08]  /*126f0*/  FMUL.FTZ R53, R68, R129 ;  /* 0x0000008144357220 */ /* 0x004ff00000410000 */
[----:B------:R1:W-:Y:S01]  /*12700*/  MUFU.EX2 R160, R73 ;  /* 0x0000004900a07308 */ /* 0x0003e20000000800 */
[-C--:B------:R-:W-:Y:S03]  /*12710*/  HMMA.16816.F32 R52, R144, R80.reuse, R52 ;  /* 0x000000509034723c */ /* 0x080fe60000001834 */
[----:B----4-:R-:W-:Y:S06]  /*12720*/  FFMA.FTZ R74, R182, UR4, -R148 ;  /* 0x00000004b64a7c23 */ /* 0x010fec0008010894 */
[----:B------:R2:W-:Y:S01]  /*12730*/  MUFU.EX2 R128, R74 ;  /* 0x0000004a00807308 */ /* 0x0005e20000000800 */
[C---:B------:R-:W-:Y:S04]  /*12740*/  HMMA.16816.F32 R56, R64.reuse, R80, R56 ;  /* 0x000000504038723c */ /* 0x040fe80000001838 */
[----:B---3--:R-:W-:Y:S01]  /*12750*/  F2FP.F16.F32.PACK_AB R80, R121, R122 ;  /* 0x0000007a7950723e */ /* 0x008fe200000000ff */
[----:B-1----:R-:W-:Y:S01]  /*12760*/  FFMA.FTZ R73, R238, UR4, -R149 ;  /* 0x00000004ee497c23 */ /* 0x002fe20008010895 */
[----:B------:R-:W-:Y:S02]  /*12770*/  F2FP.F16.F32.PACK_AB R81, R168, R120 ;  /* 0x00000078a851723e */ /* 0x000fe400000000ff */
[-C--:B------:R-:W-:Y:S01]  /*12780*/  HMMA.16816.F32 R60, R64, R82.reuse, R60 ;  /* 0x00000052403c723c */ /* 0x080fe2000000183c */
[----:B------:R1:W-:Y:S02]  /*12790*/  MUFU.EX2 R129, R73 ;  /* 0x0000004900817308 */ /* 0x0003e40000000800 */
[C---:B------:R-:W-:Y:S01]  /*127a0*/  FMUL.FTZ R64, R68.reuse, R140 ;  /* 0x0000008c44407220 */ /* 0x040fe20000410000 */
[----:B------:R-:W-:Y:S01]  /*127b0*/  FMUL.FTZ R65, R68, R141 ;  /* 0x0000008d44417220 */ /* 0x000fe20000410000 */
[C---:B------:R-:W-:Y:S01]  /*127c0*/  FMUL.FTZ R66, R3.reuse, R142 ;  /* 0x0000008e03427220 */ /* 0x040fe20000410000 */
[C---:B------:R-:W-:Y:S01]  /*127d0*/  FMUL.FTZ R67, R3.reuse, R143 ;  /* 0x0000008f03437220 */ /* 0x040fe20000410000 */
[----:B--2---:R-:W-:Y:S01]  /*127e0*/  FFMA.FTZ R74, R178, UR4, -R79 ;  /* 0x00000004b24a7c23 */ /* 0x004fe2000801084f */
[----:B------:R-:W-:Y:S01]  /*127f0*/  FFMA.FTZ R68, R68, R250, R215 ;  /* 0x000000fa44447223 */ /* 0x000fe200000100d7 */
[----:B------:R-:W-:Y:S02]  /*12800*/  FFMA.FTZ R3, R3, R251, R212 ;  /* 0x000000fb03037223 */ /* 0x000fe400000100d4 */
[----:B------:R2:W-:Y:S01]  /*12810*/  MUFU.EX2 R158, R74 ;  /* 0x0000004a009e7308 */ /* 0x0005e20000000800 */
[----:B------:R-:W-:Y:S01]  /*12820*/  FADD.FTZ R68, R217, R68 ;  /* 0x00000044d9447221 */ /* 0x000fe20000010000 */
[----:B------:R-:W-:Y:S04]  /*12830*/  HMMA.16816.F32 R64, R144, R82, R64 ;  /* 0x000000529040723c */ /* 0x000fe80000001840 */
[----:B------:R-:W-:Y:S01]  /*12840*/  F2FP.F16.F32.PACK_AB R82, R167, R166 ;  /* 0x000000a6a752723e */ /* 0x000fe200000000ff */
[----:B-1----:R-:W-:Y:S01]  /*12850*/  FFMA.FTZ R73, R181, UR4, -R79 ;  /* 0x00000004b5497c23 */ /* 0x002fe2000801084f */
[----:B------:R-:W-:Y:S03]  /*12860*/  F2FP.F16.F32.PACK_AB R83, R164, R165 ;  /* 0x000000a5a453723e */ /* 0x000fe600000000ff */
[----:B------:R1:W-:Y:S01]  /*12870*/  MUFU.EX2 R157, R73 ;  /* 0x00000049009d7308 */ /* 0x0003e20000000800 */
[--C-:B--2---:R-:W-:Y:S03]  /*12880*/  FFMA.FTZ R74, R179, UR4, -R148.reuse ;  /* 0x00000004b34a7c23 */ /* 0x104fe60008010894 */
[-C--:B------:R-:W-:Y:S06]  /*12890*/  HMMA.16816.F32 R4, R80, R84.reuse, R4 ;  /* 0x000000545004723c */ /* 0x080fec0000001804 */
[----:B------:R2:W-:Y:S02]  /*128a0*/  MUFU.EX2 R155, R74 ;  /* 0x0000004a009b7308 */ /* 0x0005e40000000800 */
[C---:B------:R-:W-:Y:S04]  /*128b0*/  HMMA.16816.F32 R8, R88.reuse, R84, R8 ;  /* 0x000000545808723c */ /* 0x040fe80000001808 */
[--C-:B-1----:R-:W-:Y:S04]  /*128c0*/  FFMA.FTZ R73, R185, UR4, -R148.reuse ;  /* 0x00000004b9497c23 */ /* 0x102fe80008010894 */
[-C--:B------:R-:W-:Y:S01]  /*128d0*/  HMMA.16816.F32 R12, R88, R86.reuse, R12 ;  /* 0x00000056580c723c */ /* 0x080fe2000000180c */
[----:B------:R1:W-:Y:S02]  /*128e0*/  MUFU.EX2 R156, R73 ;  /* 0x00000049009c7308 */ /* 0x0003e40000000800 */
[--C-:B--2---:R-:W-:Y:S08]  /*128f0*/  FFMA.FTZ R74, R184, UR4, -R149.reuse ;  /* 0x00000004b84a7c23 */ /* 0x104ff00008010895 */
[----:B------:R2:W-:Y:S01]  /*12900*/  MUFU.EX2 R133, R74 ;  /* 0x0000004a00857308 */ /* 0x0005e20000000800 */
[C---:B------:R-:W-:Y:S01]  /*12910*/  HMMA.16816.F32 R16, R80.reuse, R86, R16 ;  /* 0x000000565010723c */ /* 0x040fe20000001810 */
[----:B------:R-:W3:Y:S03]  /*12920*/  LDSM.16.MT88.4 R84, [R188+0x7000] ;  /* 0x00700000bc54783b */ /* 0x000ee60000004200 */
[----:B-1----:R-:W-:Y:S04]  /*12930*/  FFMA.FTZ R73, R235, UR4, -R148 ;  /* 0x00000004eb497c23 */ /* 0x002fe80008010894 */
[-C--:B------:R-:W-:Y:S01]  /*12940*/  HMMA.16816.F32 R20, R80, R92.reuse, R20 ;  /* 0x0000005c5014723c */ /* 0x080fe20000001814 */
[----:B------:R1:W-:Y:S02]  /*12950*/  MUFU.EX2 R134, R73 ;  /* 0x0000004900867308 */ /* 0x0003e40000000800 */
[----:B--2---:R-:W-:Y:S05]  /*12960*/  FFMA.FTZ R74, R221, UR4, -R78 ;  /* 0x00000004dd4a7c23 */ /* 0x004fea000801084e */
[C---:B------:R-:W-:Y:S03]  /*12970*/  HMMA.16816.F32 R24, R88.reuse, R92, R24 ;  /* 0x0000005c5818723c */ /* 0x040fe60000001818 */
[----:B------:R2:W-:Y:S05]  /*12980*/  MUFU.EX2 R151, R74 ;  /* 0x0000004a00977308 */ /* 0x0005ea0000000800 */
[-C--:B------:R-:W-:Y:S03]  /*12990*/  HMMA.16816.F32 R28, R88, R94.reuse, R28 ;  /* 0x0000005e581c723c */ /* 0x080fe6000000181c */
[----:B-1----:R-:W-:Y:S04]  /*129a0*/  FFMA.FTZ R73, R186, UR4, -R149 ;  /* 0x00000004ba497c23 */ /* 0x002fe80008010895 */
[----:B------:R1:W-:Y:S01]  /*129b0*/  MUFU.EX2 R132, R73 ;  /* 0x0000004900847308 */ /* 0x0003e20000000800 */
[C---:B------:R-:W-:Y:S01]  /*129c0*/  HMMA.16816.F32 R32, R80.reuse, R94, R32 ;  /* 0x0000005e5020723c */ /* 0x040fe20000001820 */
[----:B------:R-:W4:Y:S03]  /*129d0*/  LDSM.16.MT88.4 R92, [R193+0x7000] ;  /* 0x00700000c15c783b */ /* 0x000f260000004200 */
[----:B--2---:R-:W-:Y:S04]  /*129e0*/  FFMA.FTZ R74, R229, UR4, -R79 ;  /* 0x00000004e54a7c23 */ /* 0x004fe8000801084f */
[-C--:B------:R-:W-:Y:S01]  /*129f0*/  HMMA.16816.F32 R36, R80, R96.reuse, R36 ;  /* 0x000000605024723c */ /* 0x080fe20000001824 */
[----:B------:R2:W-:Y:S02]  /*12a00*/  MUFU.EX2 R145, R74 ;  /* 0x0000004a00917308 */ /* 0x0005e40000000800 */
[----:B-1----:R-:W-:Y:S05]  /*12a10*/  FFMA.FTZ R73, R183, UR4, -R149 ;  /* 0x00000004b7497c23 */ /* 0x002fea0008010895 */
[C---:B------:R-:W-:Y:S03]  /*12a20*/  HMMA.16816.F32 R40, R88.reuse, R96, R40 ;  /* 0x000000605828723c */ /* 0x040fe60000001828 */
[----:B------:R1:W-:Y:S01]  /*12a30*/  MUFU.EX2 R154, R73 ;  /* 0x00000049009a7308 */ /* 0x0003e20000000800 */
[----:B--2---:R-:W-:Y:S04]  /*12a40*/  FFMA.FTZ R74, R231, UR4, -R148 ;  /* 0x00000004e74a7c23 */ /* 0x004fe80008010894 */
[-C--:B------:R-:W-:Y:S05]  /*12a50*/  HMMA.16816.F32 R44, R88, R98.reuse, R44 ;  /* 0x00000062582c723c */ /* 0x080fea000000182c */
[----:B------:R2:W-:Y:S01]  /*12a60*/  MUFU.EX2 R75, R74 ;  /* 0x0000004a004b7308 */ /* 0x0005e20000000800 */
[--C-:B-1----:R-:W-:Y:S02]  /*12a70*/  FFMA.FTZ R73, R241, UR4, -R78.reuse ;  /* 0x00000004f1497c23 */ /* 0x102fe4000801084e */
[C---:B------:R-:W-:Y:S01]  /*12a80*/  HMMA.16816.F32 R48, R80.reuse, R98, R48 ;  /* 0x000000625030723c */ /* 0x040fe20000001830 */
[----:B------:R-:W1:Y:S06]  /*12a90*/  LDSM.16.MT88.4 R96, [R189+0x7000] ;  /* 0x00700000bd60783b */ /* 0x000e6c0000004200 */
[----:B------:R5:W3:Y:S01]  /*12aa0*/  MUFU.EX2 R150, R73 ;  /* 0x0000004900967308 */ /* 0x000ae20000000800 */
[-C--:B------:R-:W-:Y:S03]  /*12ab0*/  HMMA.16816.F32 R52, R80, R100.reuse, R52 ;  /* 0x000000645034723c */ /* 0x080fe60000001834 */
[----:B--2---:R-:W-:Y:S06]  /*12ac0*/  FFMA.FTZ R74, R239, UR4, -R79 ;  /* 0x00000004ef4a7c23 */ /* 0x004fec000801084f */
[----:B------:R-:W-:Y:S01]  /*12ad0*/  MUFU.EX2 R146, R74 ;  /* 0x0000004a00927308 */ /* 0x000fe20000000800 */
[C---:B------:R-:W-:Y:S04]  /*12ae0*/  HMMA.16816.F32 R56, R88.reuse, R100, R56 ;  /* 0x000000645838723c */ /* 0x040fe80000001838 */
[--C-:B-----5:R-:W-:Y:S01]  /*12af0*/  FFMA.FTZ R73, R220, UR4, -R78.reuse ;  /* 0x00000004dc497c23 */ /* 0x120fe2000801084e */
[----:B------:R-:W-:Y:S01]  /*12b00*/  FFMA.FTZ R78, R218, UR4, -R78 ;  /* 0x00000004da4e7c23 */ /* 0x000fe2000801084e */
[----:B---3--:R-:W-:Y:S02]  /*12b10*/  F2FP.F16.F32.PACK_AB R136, R151, R150 ;  /* 0x000000969788723e */ /* 0x008fe400000000ff */
[-C--:B------:R-:W-:Y:S01]  /*12b20*/  HMMA.16816.F32 R60, R88, R102.reuse, R60 ;  /* 0x00000066583c723c */ /* 0x080fe2000000183c */
[----:B------:R2:W-:Y:S02]  /*12b30*/  MUFU.EX2 R152, R73 ;  /* 0x0000004900987308 */ /* 0x0005e40000000800 */
[----:B------:R-:W-:Y:S02]  /*12b40*/  F2FP.F16.F32.PACK_AB R88, R159, R131 ;  /* 0x000000839f58723e */ /* 0x000fe400000000ff */
[----:B------:R-:W-:Y:S06]  /*12b50*/  F2FP.F16.F32.PACK_AB R90, R161, R160 ;  /* 0x000000a0a15a723e */ /* 0x000fec00000000ff */
[----:B------:R-:W3:Y:S01]  /*12b60*/  MUFU.EX2 R153, R78 ;  /* 0x0000004e00997308 */ /* 0x000ee20000000800 */
[----:B------:R-:W-:Y:S01]  /*12b70*/  F2FP.F16.F32.PACK_AB R89, R132, R129 ;  /* 0x000000818459723e */ /* 0x000fe200000000ff */
[----:B------:R-:W-:Y:S04]  /*12b80*/  HMMA.16816.F32 R64, R80, R102, R64 ;  /* 0x000000665040723c */ /* 0x000fe80000001840 */
[----:B------:R-:W-:Y:S02]  /*12b90*/  F2FP.F16.F32.PACK_AB R80, R157, R130 ;  /* 0x000000829d50723e */ /* 0x000fe400000000ff */
[----:B------:R-:W-:Y:S01]  /*12ba0*/  F2FP.F16.F32.PACK_AB R81, R156, R128 ;  /* 0x000000809c51723e */ /* 0x000fe200000000ff */
[----:B--2---:R-:W-:Y:S01]  /*12bb0*/  FFMA.FTZ R73, R243, UR4, -R149 ;  /* 0x00000004f3497c23 */ /* 0x004fe20008010895 */
[----:B------:R-:W-:Y:S02]  /*12bc0*/  F2FP.F16.F32.PACK_AB R82, R158, R135 ;  /* 0x000000879e52723e */ /* 0x000fe400000000ff */
[----:B------:R-:W-:Y:S01]  /*12bd0*/  F2FP.F16.F32.PACK_AB R83, R155, R134 ;  /* 0x000000869b53723e */ /* 0x000fe200000000ff */
[----:B------:R2:W-:Y:S01]  /*12be0*/  MUFU.EX2 R78, R73 ;  /* 0x00000049004e7308 */ /* 0x0005e20000000800 */
[----:B------:R-:W-:Y:S02]  /*12bf0*/  F2FP.F16.F32.PACK_AB R91, R154, R133 ;  /* 0x000000859a5b723e */ /* 0x000fe400000000ff */
[----:B---3--:R-:W-:Y:S03]  /*12c00*/  F2FP.F16.F32.PACK_AB R138, R153, R152 ;  /* 0x00000098998a723e */ /* 0x008fe600000000ff */
[-C--:B------:R-:W-:Y:S08]  /*12c10*/  HMMA.16816.F32 R4, R80, R84.reuse, R4 ;  /* 0x000000545004723c */ /* 0x080ff00000001804 */
[C---:B------:R-:W-:Y:S04]  /*12c20*/  HMMA.16816.F32 R8, R88.reuse, R84, R8 ;  /* 0x000000545808723c */ /* 0x040fe80000001808 */
[--C-:B--2---:R-:W-:Y:S01]  /*12c30*/  FFMA.FTZ R73, R230, UR4, -R79.reuse ;  /* 0x00000004e6497c23 */ /* 0x104fe2000801084f */
[----:B------:R-:W-:Y:S03]  /*12c40*/  FFMA.FTZ R79, R211, UR4, -R79 ;  /* 0x00000004d34f7c23 */ /* 0x000fe6000801084f */
[-C--:B------:R-:W-:Y:S01]  /*12c50*/  HMMA.16816.F32 R12, R88, R86.reuse, R12 ;  /* 0x00000056580c723c */ /* 0x080fe2000000180c */
[----:B------:R-:W2:Y:S10]  /*12c60*/  MUFU.EX2 R147, R73 ;  /* 0x0000004900937308 */ /* 0x000eb40000000800 */
[----:B------:R-:W3:Y:S01]  /*12c70*/  MUFU.EX2 R79, R79 ;  /* 0x0000004f004f7308 */ /* 0x000ee20000000800 */
[C---:B------:R-:W-:Y:S01]  /*12c80*/  HMMA.16816.F32 R16, R80.reuse, R86, R16 ;  /* 0x000000565010723c */ /* 0x040fe20000001810 */
[----:B------:R-:W5:Y:S03]  /*12c90*/  LDSM.16.MT88.4 R84, [R192+0x7000] ;  /* 0x00700000c054783b */ /* 0x000f660000004200 */
[----:B--2---:R-:W-:Y:S04]  /*12ca0*/  F2FP.F16.F32.PACK_AB R140, R147, R145 ;  /* 0x00000091938c723e */ /* 0x004fe800000000ff */
[-C--:B----4-:R-:W-:Y:S03]  /*12cb0*/  HMMA.16816.F32 R20, R80, R92.reuse, R20 ;  /* 0x0000005c5014723c */ /* 0x090fe60000001814 */
[----:B---3--:R-:W-:Y:S01]  /*12cc0*/  F2FP.F16.F32.PACK_AB R142, R79, R146 ;  /* 0x000000924f8e723e */ /* 0x008fe200000000ff */
[--C-:B------:R-:W-:Y:S04]  /*12cd0*/  FFMA.FTZ R73, R232, UR4, -R148.reuse ;  /* 0x00000004e8497c23 */ /* 0x100fe80008010894 */
[C---:B------:R-:W-:Y:S01]  /*12ce0*/  HMMA.16816.F32 R24, R88.reuse, R92, R24 ;  /* 0x0000005c5818723c */ /* 0x040fe20000001818 */
[----:B------:R-:W2:Y:S07]  /*12cf0*/  MUFU.EX2 R144, R73 ;  /* 0x0000004900907308 */ /* 0x000eae0000000800 */
[-C--:B------:R-:W-:Y:S03]  /*12d00*/  HMMA.16816.F32 R28, R88, R94.reuse, R28 ;  /* 0x0000005e581c723c */ /* 0x080fe6000000181c */
[----:B--2---:R-:W-:Y:S05]  /*12d10*/  F2FP.F16.F32.PACK_AB R141, R144, R75 ;  /* 0x0000004b908d723e */ /* 0x004fea00000000ff */
[C---:B------:R-:W-:Y:S01]  /*12d20*/  HMMA.16816.F32 R32, R80.reuse, R94, R32 ;  /* 0x0000005e5020723c */ /* 0x040fe20000001820 */
[----:B------:R-:W2:Y:S03]  /*12d30*/  LDSM.16.MT88.4 R92, [R188+0x7800] ;  /* 0x00780000bc5c783b */ /* 0x000ea60000004200 */
[--C-:B------:R-:W-:Y:S01]  /*12d40*/  FFMA.FTZ R73, R240, UR4, -R148.reuse ;  /* 0x00000004f0497c23 */ /* 0x100fe20008010894 */
[----:B------:R-:W-:Y:S03]  /*12d50*/  FFMA.FTZ R148, R242, UR4, -R148 ;  /* 0x00000004f2947c23 */ /* 0x000fe60008010894 */
[-C--:B-1----:R-:W-:Y:S01]  /*12d60*/  HMMA.16816.F32 R36, R80, R96.reuse, R36 ;  /* 0x000000605024723c */ /* 0x082fe20000001824 */
[----:B------:R1:W-:Y:S10]  /*12d70*/  MUFU.EX2 R74, R73 ;  /* 0x00000049004a7308 */ /* 0x0003f40000000800 */
[----:B------:R-:W3:Y:S01]  /*12d80*/  MUFU.EX2 R148, R148 ;  /* 0x0000009400947308 */ /* 0x000ee20000000800 */
[C---:B------:R-:W-:Y:S04]  /*12d90*/  HMMA.16816.F32 R40, R88.reuse, R96, R40 ;  /* 0x000000605828723c */ /* 0x040fe80000001828 */
[--C-:B-1----:R-:W-:Y:S04]  /*12da0*/  FFMA.FTZ R73, R233, UR4, -R149.reuse ;  /* 0x00000004e9497c23 */ /* 0x102fe80008010895 */
[-C--:B------:R-:W-:Y:S03]  /*12db0*/  HMMA.16816.F32 R44, R88, R98.reuse, R44 ;  /* 0x00000062582c723c */ /* 0x080fe6000000182c */
[----:B---3--:R-:W-:Y:S01]  /*12dc0*/  F2FP.F16.F32.PACK_AB R143, R148, R74 ;  /* 0x0000004a948f723e */ /* 0x008fe200000000ff */
[----:B------:R-:W-:Y:S01]  /*12dd0*/  FFMA.FTZ R149, R77, UR4, -R149 ;  /* 0x000000044d957c23 */ /* 0x000fe20008010895 */
[----:B------:R-:W1:Y:S03]  /*12de0*/  MUFU.EX2 R73, R73 ;  /* 0x0000004900497308 */ /* 0x000e660000000800 */
[C---:B------:R-:W-:Y:S07]  /*12df0*/  HMMA.16816.F32 R48, R80.reuse, R98, R48 ;  /* 0x000000625030723c */ /* 0x040fee0000001830 */
[----:B------:R-:W3:Y:S01]  /*12e00*/  MUFU.EX2 R149, R149 ;  /* 0x0000009500957308 */ /* 0x000ee20000000800 */
[-C--:B-----5:R-:W-:Y:S03]  /*12e10*/  HMMA.16816.F32 R52, R80, R84.reuse, R52 ;  /* 0x000000545034723c */ /* 0x0a0fe60000001834 */
[----:B-1----:R-:W-:Y:S05]  /*12e20*/  F2FP.F16.F32.PACK_AB R137, R73, R78 ;  /* 0x0000004e4989723e */ /* 0x002fea00000000ff */
[C---:B------:R-:W-:Y:S04]  /*12e30*/  HMMA.16816.F32 R56, R88.reuse, R84, R56 ;  /* 0x000000545838723c */ /* 0x040fe80000001838 */
[----:B---3--:R-:W-:Y:S04]  /*12e40*/  F2FP.F16.F32.PACK_AB R139, R149, R76 ;  /* 0x0000004c958b723e */ /* 0x008fe800000000ff */
[-C--:B------:R-:W-:Y:S08]  /*12e50*/  HMMA.16816.F32 R60, R88, R86.reuse, R60 ;  /* 0x00000056583c723c */ /* 0x080ff0000000183c */
[----:B------:R-:W-:Y:S08]  /*12e60*/  HMMA.16816.F32 R64, R80, R86, R64 ;  /* 0x000000565040723c */ /* 0x000ff00000001840 */
[-C--:B--2---:R-:W-:Y:S01]  /*12e70*/  HMMA.16816.F32 R80, R140, R92.reuse, R4 ;  /* 0x0000005c8c50723c */ /* 0x084fe20000001804 */
        /* <DEDUP_REMOVED lines=10> */
[----:B------:R-:W-:Y:S02]  /*12f20*/  IMAD.MOV.U32 R68, RZ, RZ, R71 ;  /* 0x000000ffff447224 */ /* 0x000fe400078e0047 */
        /* <DEDUP_REMOVED lines=52> */
[----:B------:R-:W-:Y:S02]  /*13270*/  IMAD.MOV.U32 R73, RZ, RZ, R70 ;  /* 0x000000ffff497224 */ /* 0x000fe400078e0046 */
[----:B------:R-:W-:Y:S01]  /*13280*/  FADD.FTZ R8, R147, R8 ;  /* 0x0000000893087221 */ /* 0x000fe20000010000 */
[C---:B------:R-:W-:Y:S04]  /*13290*/  HMMA.16816.F32 R132, R136.reuse, R4, R56 ;  /* 0x000000048884723c */ /* 0x040fe80000001838 */
[----:B------:R-:W-:Y:S04]  /*132a0*/  FADD.FTZ R4, R155, R9 ;  /* 0x000000099b047221 */ /* 0x000fe80000010000 */
[-C--:B------:R-:W-:Y:S03]  /*132b0*/  HMMA.16816.F32 R136, R136, R6.reuse, R60 ;  /* 0x000000068888723c */ /* 0x080fe6000000183c */
[----:B------:R-:W-:Y:S01]  /*132c0*/  FADD.FTZ R3, R75, R4 ;  /* 0x000000044b037221 */ /* 0x000fe20000010000 */
[----:B------:R-:W-:Y:S01]  /*132d0*/  FADD.FTZ R4, R152, R2 ;  /* 0x0000000298047221 */ /* 0x000fe20000010000 */
[----:B------:R-:W-:Y:S01]  /*132e0*/  FADD.FTZ R2, R146, R8 ;  /* 0x0000000892027221 */ /* 0x000fe20000010000 */
[----:B------:R-:W-:Y:S02]  /*132f0*/  IMAD.MOV.U32 R75, RZ, RZ, R69 ;  /* 0x000000ffff4b7224 */ /* 0x000fe400078e0045 */
[----:B------:R-:W-:Y:S01]  /*13300*/  FADD.FTZ R5, R144, R3 ;  /* 0x0000000390057221 */ /* 0x000fe20000010000 */
[----:B------:R-:W-:Y:S04]  /*13310*/  HMMA.16816.F32 R140, R140, R6, R64 ;  /* 0x000000068c8c723c */ /* 0x000fe80000001840 */
[----:B------:R-:W-:Y:S01]  /*13320*/  FADD.FTZ R3, R76, R0 ;  /* 0x000000004c037221 */ /* 0x000fe20000010000 */
[----:B------:R-:W-:Y:S01]  /*13330*/  FADD.FTZ R0, R74, R5 ;  /* 0x000000054a007221 */ /* 0x000fe20000010000 */
[----:B------:R-:W-:Y:S01]  /*13340*/  FADD.FTZ R249, R153, R4 ;  /* 0x0000000499f97221 */ /* 0x000fe20000010000 */
[----:B------:R-:W-:Y:S01]  /*13350*/  FADD.FTZ R250, R79, R2 ;  /* 0x000000024ffa7221 */ /* 0x000fe20000010000 */
[----:B------:R-:W-:Y:S01]  /*13360*/  FADD.FTZ R248, R149, R3 ;  /* 0x0000000395f87221 */ /* 0x000fe20000010000 */
[----:B------:R-:W-:Y:S02]  /*13370*/  IMAD.MOV.U32 R74, RZ, RZ, R72 ;  /* 0x000000ffff4a7224 */ /* 0x000fe400078e0048 */
[----:B------:R-:W-:Y:S01]  /*13380*/  FADD.FTZ R251, R148, R0 ;  /* 0x0000000094fb7221 */ /* 0x000fe20000010000 */
[----:B------:R-:W-:Y:S08]  /*13390*/  @P0 BRA `(.L_x_2453) ;  /* 0xffffffc0007c0947 */ /* 0x000ff0000383ffff */
.L_x_2452:
        /* <DEDUP_REMOVED lines=15> */
[----:B-1----:R-:W-:Y:S01]  /*13490*/  FADD.FTZ R37, R2, R37 ;  /* 0x0000002502257221 */ /* 0x002fe20000010000 */
[----:B------:R-:W-:-:S03]  /*134a0*/  SHF.L.U32 R2, R41, 0x4, RZ ;  /* 0x0000000429027819 */ /* 0x000fc600000006ff */
[----:B------:R-:W-:Y:S01]  /*134b0*/  MUFU.RCP R5, R37 ;  /* 0x0000002500057308 */ /* 0x000fe20000001000 */
[----:B----4-:R-:W-:Y:S01]  /*134c0*/  FADD.FTZ R36, R3, R36 ;  /* 0x0000002403247221 */ /* 0x010fe20000010000 */
[----:B------:R-:W-:Y:S01]  /*134d0*/  SHF.L.U32 R3, R41, 0x5, RZ ;  /* 0x0000000529037819 */ /* 0x000fe200000006ff */
[----:B------:R-:W1:Y:S01]  /*134e0*/  S2UR UR4, SR_CgaCtaId ;  /* 0x00000000000479c3 */ /* 0x000e620000008800 */
[----:B------:R-:W-:Y:S02]  /*134f0*/  LOP3.LUT R2, R2, 0x1c0, RZ, 0xc0, !PT ;  /* 0x000001c002027812 */ /* 0x000fe400078ec0ff */
[----:B------:R-:W-:Y:S02]  /*13500*/  LOP3.LUT R3, R252, 0x7c00, R3, 0xf8, !PT ;  /* 0x00007c00fc037812 */ /* 0x000fe400078ef803 */
[----:B------:R-:W4:Y:S01]  /*13510*/  MUFU.RCP R6, R36 ;  /* 0x0000002400067308 */ /* 0x000f220000001000 */
[----:B------:R-:W-:Y:S01]  /*13520*/  FSETP.NE.FTZ.AND P6, PT, R37, RZ, PT ;  /* 0x000000ff2500720b */ /* 0x000fe20003fd5000 */
[----:B-----5:R-:W-:Y:S01]  /*13530*/  FADD.FTZ R38, R0, R38 ;  /* 0x0000002600267221 */ /* 0x020fe20000010000 */
[----:B------:R-:W-:Y:S01]  /*13540*/  FADD.FTZ R39, R4, R7 ;  /* 0x0000000704277221 */ /* 0x000fe20000010000 */
[----:B------:R-:W-:Y:S01]  /*13550*/  FSETP.NE.FTZ.AND P1, PT, R36, RZ, PT ;  /* 0x000000ff2400720b */ /* 0x000fe20003f35000 */
[----:B------:R-:W-:Y:S01]  /*13560*/  UMOV UR5, 0x400 ;  /* 0x0000040000057882 */ /* 0x000fe20000000000 */
[----:B------:R-:W-:-:S02]  /*13570*/  LOP3.LUT P0, RZ, R41, 0x4, RZ, 0xc0, !PT ;  /* 0x0000000429ff7812 */ /* 0x000fc4000780c0ff */
[----:B------:R-:W-:Y:S02]  /*13580*/  FSETP.NE.FTZ.AND P5, PT, R38, RZ, PT ;  /* 0x000000ff2600720b */ /* 0x000fe40003fb5000 */
[----:B------:R-:W-:Y:S02]  /*13590*/  FSETP.NE.FTZ.AND P4, PT, R39, RZ, PT ;  /* 0x000000ff2700720b */ /* 0x000fe40003f95000 */
[----:B----4-:R-:W-:Y:S01]  /*135a0*/  FSEL R0, R6, 1, P1 ;  /* 0x3f80000006007808 */ /* 0x010fe20000800000 */
[----:B-1----:R-:W-:Y:S01]  /*135b0*/  ULEA UR4, UR4, UR5, 0x18 ;  /* 0x0000000504047291 */ /* 0x002fe2000f8ec0ff */
[----:B------:R-:W-:-:S03]  /*135c0*/  MOV R6, 0x10 ;  /* 0x0000001000067802 */ /* 0x000fc60000000f00 */
        /* <DEDUP_REMOVED lines=16> */
[C---:B------:R-:W-:Y:S02]  /*136d0*/  LOP3.LUT P0, RZ, R41.reuse, 0x10, RZ, 0xc0, !PT ;  /* 0x0000001029ff7812 */ /* 0x040fe4000780c0ff */
[----:B------:R-:W-:Y:S02]  /*136e0*/  LOP3.LUT P2, RZ, R41, 0x8, RZ, 0xc0, !PT ;  /* 0x0000000829ff7812 */ /* 0x000fe4000784c0ff */
[----:B------:R-:W-:Y:S02]  /*136f0*/  MOV R40, 0x20 ;  /* 0x0000002000287802 */ /* 0x000fe40000000f00 */
[----:B------:R-:W-:Y:S02]  /*13700*/  F2FP.F16.F32.PACK_AB R16, R16, R96 ;  /* 0x000000601010723e */ /* 0x000fe400000000ff */
[----:B------:R-:W-:Y:S02]  /*13710*/  F2FP.F16.F32.PACK_AB R12, R12, R108 ;  /* 0x0000006c0c0c723e */ /* 0x000fe400000000ff */
[----:B------:R-:W-:-:S02]  /*13720*/  F2FP.F16.F32.PACK_AB R23, R23, R112 ;  /* 0x000000701717723e */ /* 0x000fc400000000ff */
[----:B------:R-:W-:Y:S01]  /*13730*/  F2FP.F16.F32.PACK_AB R20, R20, R124 ;  /* 0x0000007c1414723e */ /* 0x000fe200000000ff */
[----:B------:R-:W1:Y:S01]  /*13740*/  S2R R43, SR_CTAID.Y ;  /* 0x00000000002b7919 */ /* 0x000e620000002600 */
[----:B------:R-:W-:Y:S02]  /*13750*/  F2FP.F16.F32.PACK_AB R26, R26, R128 ;  /* 0x000000801a1a723e */ /* 0x000fe400000000ff */
[----:B------:R-:W-:Y:S02]  /*13760*/  F2FP.F16.F32.PACK_AB R31, R31, R140 ;  /* 0x0000008c1f1f723e */ /* 0x000fe400000000ff */
[----:B--2---:R-:W-:-:S04]  /*13770*/  LOP3.LUT R2, R2, 0x38, R8, 0xf8, !PT ;  /* 0x0000003802027812 */ /* 0x004fc800078ef808 */
[----:B------:R-:W-:Y:S02]  /*13780*/  LOP3.LUT R4, R3, R2, RZ, 0xfc, !PT ;  /* 0x0000000203047212 */ /* 0x000fe400078efcff */
[----:B------:R-:W-:Y:S01]  /*13790*/  FSEL R2, R5, 1, P6 ;  /* 0x3f80000005027808 */ /* 0x000fe20003000000 */
[----:B------:R-:W2:Y:S08]  /*137a0*/  MUFU.RCP R3, R38 ;  /* 0x0000002600037308 */ /* 0x000eb00000001000 */
[----:B------:R-:W4:Y:S01]  /*137b0*/  MUFU.RCP R5, R39 ;  /* 0x0000002700057308 */ /* 0x000f220000001000 */
[C---:B------:R-:W-:Y:S01]  /*137c0*/  FMUL.FTZ R82, R2.reuse, R82 ;  /* 0x0000005202527220 */ /* 0x040fe20000410000 */
[----:B------:R-:W-:Y:S01]  /*137d0*/  FMUL.FTZ R7, R2, R83 ;  /* 0x0000005302077220 */ /* 0x000fe20000410000 */
[----:B------:R-:W-:Y:S01]  /*137e0*/  FMUL.FTZ R8, R0, R81 ;  /* 0x0000005100087220 */ /* 0x000fe20000410000 */
[C---:B------:R-:W-:Y:S01]  /*137f0*/  FMUL.FTZ R94, R2.reuse, R94 ;  /* 0x0000005e025e7220 */ /* 0x040fe20000410000 */
[C---:B------:R-:W-:Y:S01]  /*13800*/  FMUL.FTZ R95, R2.reuse, R95 ;  /* 0x0000005f025f7220 */ /* 0x040fe20000410000 */
[C---:B------:R-:W-:Y:S01]  /*13810*/  FMUL.FTZ R98, R2.reuse, R98 ;  /* 0x0000006202627220 */ /* 0x040fe20000410000 */
[C---:B------:R-:W-:Y:S01]  /*13820*/  FMUL.FTZ R15, R2.reuse, R99 ;  /* 0x00000063020f7220 */ /* 0x040fe20000410000 */
[C---:B------:R-:W-:Y:S01]  /*13830*/  FMUL.FTZ R110, R2.reuse, R110 ;  /* 0x0000006e026e7220 */ /* 0x040fe20000410000 */
[C---:B------:R-:W-:Y:S01]  /*13840*/  FMUL.FTZ R11, R2.reuse, R111 ;  /* 0x0000006f020b7220 */ /* 0x040fe20000410000 */
[----:B--2---:R-:W-:Y:S01]  /*13850*/  FSEL R0, R3, 1, P5 ;  /* 0x3f80000003007808 */ /* 0x004fe20002800000 */
[C---:B------:R-:W-:Y:S01]  /*13860*/  FMUL.FTZ R114, R2.reuse, R114 ;  /* 0x0000007202727220 */ /* 0x040fe20000410000 */
[C---:B------:R-:W-:Y:S01]  /*13870*/  FMUL.FTZ R22, R2.reuse, R115 ;  /* 0x0000007302167220 */ /* 0x040fe20000410000 */
[C---:B------:R-:W-:Y:S01]  /*13880*/  FMUL.FTZ R126, R2.reuse, R126 ;  /* 0x0000007e027e7220 */ /* 0x040fe20000410000 */
[C---:B------:R-:W-:Y:S01]  /*13890*/  FMUL.FTZ R19, R2.reuse, R127 ;  /* 0x0000007f02137220 */ /* 0x040fe20000410000 */
[C---:B------:R-:W-:Y:S01]  /*138a0*/  FMUL.FTZ R130, R2.reuse, R130 ;  /* 0x0000008202827220 */ /* 0x040fe20000410000 */
[C---:B------:R-:W-:Y:S01]  /*138b0*/  FMUL.FTZ R25, R2.reuse, R131 ;  /* 0x0000008302197220 */ /* 0x040fe20000410000 */
[C---:B------:R-:W-:Y:S01]  /*138c0*/  FMUL.FTZ R142, R2.reuse, R142 ;  /* 0x0000008e028e7220 */ /* 0x040fe20000410000 */
[----:B----4-:R-:W-:Y:S01]  /*138d0*/  FSEL R5, R5, 1, P4 ;  /* 0x3f80000005057808 */ /* 0x010fe20002000000 */
[----:B------:R-:W-:Y:S01]  /*138e0*/  FMUL.FTZ R33, R2, R143 ;  /* 0x0000008f02217220 */ /* 0x000fe20000410000 */
[----:B------:R-:W-:-:S02]  /*138f0*/  F2FP.F16.F32.PACK_AB R7, R7, R82 ;  /* 0x000000520707723e */ /* 0x000fc400000000ff */
[----:B------:R-:W-:Y:S01]  /*13900*/  LEA R2, R4, UR4, 0x1 ;  /* 0x0000000404027c11 */ /* 0x000fe2000f8e08ff */
[C---:B------:R-:W-:Y:S01]  /*13910*/  FMUL.FTZ R84, R0.reuse, R84 ;  /* 0x0000005400547220 */ /* 0x040fe20000410000 */
[----:B------:R-:W-:Y:S01]  /*13920*/  FMUL.FTZ R30, R0, R85 ;  /* 0x00000055001e7220 */ /* 0x000fe20000410000 */
[C---:B------:R-:W-:Y:S01]  /*13930*/  FMUL.FTZ R86, R5.reuse, R86 ;  /* 0x0000005605567220 */ /* 0x040fe20000410000 */
[----:B------:R-:W-:Y:S01]  /*13940*/  FMUL.FTZ R9, R5, R87 ;  /* 0x0000005705097220 */ /* 0x000fe20000410000 */
[----:B------:R-:W-:Y:S01]  /*13950*/  F2FP.F16.F32.PACK_AB R8, R8, R80 ;  /* 0x000000500808723e */ /* 0x000fe200000000ff */
[C---:B------:R-:W-:Y:S01]  /*13960*/  FMUL.FTZ R88, R0.reuse, R88 ;  /* 0x0000005800587220 */ /* 0x040fe20000410000 */
[----:B------:R-:W-:Y:S01]  /*13970*/  F2FP.F16.F32.PACK_AB R3, R93, R92 ;  /* 0x0000005c5d03723e */ /* 0x000fe200000000ff */
        /* <DEDUP_REMOVED lines=16> */
[C---:B------:R-:W-:Y:S01]  /*13a80*/  FMUL.FTZ R90, R5.reuse, R90 ;  /* 0x0000005a055a7220 */ /* 0x040fe20000410000 */
[----:B------:R-:W-:Y:S01]  /*13a90*/  FMUL.FTZ R17, R5, R91 ;  /* 0x0000005b05117220 */ /* 0x000fe20000410000 */
[----:B------:R-:W-:Y:S01]  /*13aa0*/  F2FP.F16.F32.PACK_AB R30, R30, R84 ;  /* 0x000000541e1e723e */ /* 0x000fe200000000ff */
[----:B------:R4:W-:Y:S01]  /*13ab0*/  STS [R2], R8 ;  /* 0x0000000802007388 */ /* 0x0009e20000000800 */
[----:B------:R-:W-:Y:S01]  /*13ac0*/  F2FP.F16.F32.PACK_AB R9, R9, R86 ;  /* 0x000000560909723e */ /* 0x000fe200000000ff */
[C---:B------:R-:W-:Y:S01]  /*13ad0*/  FMUL.FTZ R102, R5.reuse, R102 ;  /* 0x0000006605667220 */ /* 0x040fe20000410000 */
[----:B------:R-:W-:Y:S01]  /*13ae0*/  FMUL.FTZ R13, R5, R103 ;  /* 0x00000067050d7220 */ /* 0x000fe20000410000 */
[----:B------:R5:W-:Y:S01]  /*13af0*/  STS [R4], R3 ;  /* 0x0000000304007388 */ /* 0x000be20000000800 */
[----:B------:R-:W-:-:S02]  /*13b00*/  F2FP.F16.F32.PACK_AB R18, R18, R88 ;  /* 0x000000581212723e */ /* 0x000fc400000000ff */
[----:B------:R-:W-:Y:S01]  /*13b10*/  F2FP.F16.F32.PACK_AB R17, R17, R90 ;  /* 0x0000005a1111723e */ /* 0x000fe200000000ff */
[----:B------:R1:W-:Y:S01]  /*13b20*/  STS [R4+0x400], R0 ;  /* 0x0004000004007388 */ /* 0x0003e20000000800 */
[----:B------:R-:W-:Y:S01]  /*13b30*/  F2FP.F16.F32.PACK_AB R15, R15, R98 ;  /* 0x000000620f0f723e */ /* 0x000fe200000000ff */
[C---:B------:R-:W-:Y:S01]  /*13b40*/  FMUL.FTZ R106, R5.reuse, R106 ;  /* 0x0000006a056a7220 */ /* 0x040fe20000410000 */
[----:B------:R-:W-:Y:S01]  /*13b50*/  FMUL.FTZ R24, R5, R107 ;  /* 0x0000006b05187220 */ /* 0x000fe20000410000 */
[----:B------:R-:W-:Y:S01]  /*13b60*/  STS [R2+0x2000], R30 ;  /* 0x0020001e02007388 */ /* 0x000fe20000000800 */
[----:B--2---:R-:W-:-:S03]  /*13b70*/  SEL R7, R40, 0xffffffe0, !P2 ;  /* 0xffffffe028077807 */ /* 0x004fc60005000000 */
[----:B------:R2:W-:Y:S01]  /*13b80*/  STS [R2+0x2400], R9 ;  /* 0x0024000902007388 */ /* 0x0005e20000000800 */
[----:B------:R-:W-:Y:S01]  /*13b90*/  F2FP.F16.F32.PACK_AB R11, R11, R110 ;  /* 0x0000006e0b0b723e */ /* 0x000fe200000000ff */
[----:B----4-:R-:W4:Y:S01]  /*13ba0*/  LDC.U8 R8, c[0x0][0x549] ;  /* 0x00015240ff087b82 */ /* 0x010f220000000000 */
[----:B-----5:R-:W-:Y:S02]  /*13bb0*/  IADD3 R3, PT, PT, R7, R2, RZ ;  /* 0x0000000207037210 */ /* 0x020fe40007ffe0ff */
[C---:B-1----:R-:W-:Y:S02]  /*13bc0*/  IADD3 R0, PT, PT, R2.reuse, 0x40, RZ ;  /* 0x0000004002007810 */ /* 0x042fe40007ffe0ff */
[----:B------:R-:W-:Y:S02]  /*13bd0*/  @P0 IADD3 R0, PT, PT, R2, -0x40, RZ ;  /* 0xffffffc002000810 */ /* 0x000fe40007ffe0ff */
[----:B------:R-:W-:Y:S02]  /*13be0*/  F2FP.F16.F32.PACK_AB R14, R14, R100 ;  /* 0x000000640e0e723e */ /* 0x000fe400000000ff */
[----:B------:R-:W-:Y:S01]  /*13bf0*/  F2FP.F16.F32.PACK_AB R13, R13, R102 ;  /* 0x000000660d0d723e */ /* 0x000fe200000000ff */
[C---:B------:R-:W-:Y:S01]  /*13c00*/  FMUL.FTZ R118, R5.reuse, R118 ;  /* 0x0000007605767220 */ /* 0x040fe20000410000 */
[----:B------:R-:W-:Y:S01]  /*13c10*/  FMUL.FTZ R29, R5, R119 ;  /* 0x00000077051d7220 */ /* 0x000fe20000410000 */
[----:B------:R-:W-:Y:S01]  /*13c20*/  STS [R4+0x2000], R18 ;  /* 0x0020001204007388 */ /* 0x000fe20000000800 */
[----:B--2---:R-:W-:-:S03]  /*13c30*/  IADD3 R2, PT, PT, R6, R3, RZ ;  /* 0x0000000306027210 */ /* 0x004fc60007ffe0ff */
[----:B------:R1:W-:Y:S01]  /*13c40*/  STS [R4+0x2400], R17 ;  /* 0x0024001104007388 */ /* 0x0003e20000000800 */
[C---:B------:R-:W-:Y:S01]  /*13c50*/  FMUL.FTZ R122, R5.reuse, R122 ;  /* 0x0000007a057a7220 */ /* 0x040fe20000410000 */
[----:B------:R-:W-:Y:S01]  /*13c60*/  FMUL.FTZ R27, R5, R123 ;  /* 0x0000007b051b7220 */ /* 0x000fe20000410000 */
[----:B------:R-:W-:Y:S01]  /*13c70*/  F2FP.F16.F32.PACK_AB R10, R10, R104 ;  /* 0x000000680a0a723e */ /* 0x000fe200000000ff */
[----:B------:R-:W-:Y:S01]  /*13c80*/  STS [R3], R16 ;  /* 0x0000001003007388 */ /* 0x000fe20000000800 */
[----:B------:R-:W-:-:S03]  /*13c90*/  F2FP.F16.F32.PACK_AB R24, R24, R106 ;  /* 0x0000006a1818723e */ /* 0x000fc600000000ff */
[----:B------:R-:W-:Y:S01]  /*13ca0*/  STS [R3+0x400], R15 ;  /* 0x0004000f03007388 */ /* 0x000fe20000000800 */
[----:B------:R-:W-:-:S03]  /*13cb0*/  F2FP.F16.F32.PACK_AB R22, R22, R114 ;  /* 0x000000721616723e */ /* 0x000fc600000000ff */
[----:B------:R-:W-:Y:S01]  /*13cc0*/  STS [R2], R12 ;  /* 0x0000000c02007388 */ /* 0x000fe20000000800 */
[----:B------:R-:W-:-:S03]  /*13cd0*/  F2FP.F16.F32.PACK_AB R19, R19, R126 ;  /* 0x0000007e1313723e */ /* 0x000fc600000000ff */
[----:B------:R-:W-:Y:S01]  /*13ce0*/  STS [R2+0x400], R11 ;  /* 0x0004000b02007388 */ /* 0x000fe20000000800 */
[----:B------:R-:W-:-:S03]  /*13cf0*/  F2FP.F16.F32.PACK_AB R21, R21, R116 ;  /* 0x000000741515723e */ /* 0x000fc600000000ff */
[----:B------:R-:W-:Y:S01]  /*13d00*/  STS [R3+0x2000], R14 ;  /* 0x0020000e03007388 */ /* 0x000fe20000000800 */
[----:B------:R-:W-:Y:S02]  /*13d10*/  F2FP.F16.F32.PACK_AB R29, R29, R118 ;  /* 0x000000761d1d723e */ /* 0x000fe400000000ff */
[----:B---3--:R-:W-:Y:S01]  /*13d20*/  ISETP.NE.AND P3, PT, R42, -0x1, PT ;  /* 0xffffffff2a00780c */ /* 0x008fe20003f65270 */
[----:B------:R2:W-:Y:S01]  /*13d30*/  STS [R3+0x2400], R13 ;  /* 0x0024000d03007388 */ /* 0x0005e20000000800 */
[----:B------:R-:W-:Y:S01]  /*13d40*/  F2FP.F16.F32.PACK_AB R28, R28, R120 ;  /* 0x000000781c1c723e */ /* 0x000fe200000000ff */
[----:B-1----:R-:W1:Y:S01]  /*13d50*/  @P1 LDC R4, c[0x0][0x458] ;  /* 0x00011600ff041b82 */ /* 0x002e620000000800 */
[----:B------:R-:W-:Y:S01]  /*13d60*/  F2FP.F16.F32.PACK_AB R27, R27, R122 ;  /* 0x0000007a1b1b723e */ /* 0x000fe200000000ff */
[----:B------:R3:W-:Y:S04]  /*13d70*/  STS [R2+0x2000], R10 ;  /* 0x0020000a02007388 */ /* 0x0007e80000000800 */
[----:B------:R5:W-:Y:S01]  /*13d80*/  STS [R2+0x2400], R24 ;  /* 0x0024001802007388 */ /* 0x000be20000000800 */
[C---:B------:R-:W-:Y:S01]  /*13d90*/  FMUL.FTZ R134, R5.reuse, R134 ;  /* 0x0000008605867220 */ /* 0x040fe20000410000 */
[----:B------:R-:W-:Y:S01]  /*13da0*/  FMUL.FTZ R34, R5, R135 ;  /* 0x0000008705227220 */ /* 0x000fe20000410000 */
[----:B----4-:R-:W-:Y:S01]  /*13db0*/  ISETP.NE.AND P0, PT, R8, RZ, PT ;  /* 0x000000ff0800720c */ /* 0x010fe20003f05270 */
[----:B------:R-:W-:Y:S01]  /*13dc0*/  STS [R0], R23 ;  /* 0x0000001700007388 */ /* 0x000fe20000000800 */
[----:B------:R-:W-:Y:S01]  /*13dd0*/  F2FP.F16.F32.PACK_AB R25, R25, R130 ;  /* 0x000000821919723e */ /* 0x000fe200000000ff */
[----:B------:R-:W4:Y:S02]  /*13de0*/  @!P3 LDC.64 R8, c[0x0][0x400] ;  /* 0x00010000ff08bb82 */ /* 0x000f240000000a00 */
[----:B------:R-:W-:Y:S01]  /*13df0*/  STS [R0+0x400], R22 ;  /* 0x0004001600007388 */ /* 0x000fe20000000800 */
[----:B------:R-:W-:-:S02]  /*13e00*/  F2FP.F16.F32.PACK_AB R33, R33, R142 ;  /* 0x0000008e2121723e */ /* 0x000fc400000000ff */
[----:B------:R-:W-:Y:S02]  /*13e10*/  F2FP.F16.F32.PACK_AB R35, R35, R132 ;  /* 0x000000842323723e */ /* 0x000fe400000000ff */
[----:B------:R-:W-:Y:S01]  /*13e20*/  F2FP.F16.F32.PACK_AB R32, R32, R136 ;  /* 0x000000882020723e */ /* 0x000fe200000000ff */
[----:B------:R-:W4:Y:S01]  /*13e30*/  LDC R18, c[0x0][0x434] ;  /* 0x00010d00ff127b82 */ /* 0x000f220000000800 */
[----:B--2---:R-:W-:-:S05]  /*13e40*/  IADD3 R3, PT, PT, R6, R0, RZ ;  /* 0x0000000006037210 */ /* 0x004fca0007ffe0ff */
[----:B------:R-:W-:Y:S02]  /*13e50*/  STS [R3], R20 ;  /* 0x0000001403007388 */ /* 0x000fe40000000800 */
[----:B---3--:R-:W2:Y:S02]  /*13e60*/  @P3 LDC.64 R10, c[0x0][0x408] ;  /* 0x00010200ff0a3b82 */ /* 0x008ea40000000a00 */
[----:B------:R3:W-:Y:S04]  /*13e70*/  STS [R3+0x400], R19 ;  /* 0x0004001303007388 */ /* 0x0007e80000000800 */
[----:B------:R-:W-:Y:S01]  /*13e80*/  STS [R0+0x2000], R21 ;  /* 0x0020001500007388 */ /* 0x000fe20000000800 */
[----:B-----5:R-:W-:Y:S01]  /*13e90*/  IADD3 R2, PT, PT, R7, R0, RZ ;  /* 0x0000000007027210 */ /* 0x020fe20007ffe0ff */
[----:B------:R-:W5:Y:S02]  /*13ea0*/  @P0 LDC R17, c[0x0][0x430] ;  /* 0x00010c00ff110b82 */ /* 0x000f640000000800 */
[----:B------:R-:W-:Y:S04]  /*13eb0*/  STS [R0+0x2400], R29 ;  /* 0x0024001d00007388 */ /* 0x000fe80000000800 */
[----:B------:R-:W-:Y:S02]  /*13ec0*/  STS [R3+0x2000], R28 ;  /* 0x0020001c03007388 */ /* 0x000fe40000000800 */
[----:B------:R-:W1:Y:S02]  /*13ed0*/  @P6 LDC R12, c[0x0][0x458] ;  /* 0x00011600ff0c6b82 */ /* 0x000e640000000800 */
[----:B------:R4:W-:Y:S01]  /*13ee0*/  STS [R3+0x2400], R27 ;  /* 0x0024001b03007388 */ /* 0x0009e20000000800 */
[----:B------:R-:W-:-:S02]  /*13ef0*/  IADD3 R6, PT, PT, R6, R2, RZ ;  /* 0x0000000206067210 */ /* 0x000fc40007ffe0ff */
[----:B------:R-:W-:Y:S01]  /*13f00*/  F2FP.F16.F32.PACK_AB R34, R34, R134 ;  /* 0x000000862222723e */ /* 0x000fe200000000ff */
[----:B------:R-:W-:Y:S02]  /*13f10*/  STS [R2], R26 ;  /* 0x0000001a02007388 */ /* 0x000fe40000000800 */
[----:B------:R-:W1:Y:S02]  /*13f20*/  @P5 LDC R16, c[0x0][0x458] ;  /* 0x00011600ff105b82 */ /* 0x000e640000000800 */
[----:B------:R-:W-:Y:S06]  /*13f30*/  STS [R2+0x400], R25 ;  /* 0x0004001902007388 */ /* 0x000fec0000000800 */
[----:B---3--:R-:W3:Y:S08]  /*13f40*/  LDC.U8 R19, c[0x0][0x548] ;  /* 0x00015200ff137b82 */ /* 0x008ef00000000000 */
[----:B------:R-:W2:Y:S01]  /*13f50*/  @P4 LDC R15, c[0x0][0x458] ;  /* 0x00011600ff0f4b82 */ /* 0x000ea20000000800 */
[----:B----4-:R-:W4:Y:S01]  /*13f60*/  @P1 MUFU.LG2 R3, R36 ;  /* 0x0000002400031308 */ /* 0x010f220000000c00 */
[----:B------:R-:W-:Y:S04]  /*13f70*/  STS [R6], R31 ;  /* 0x0000001f06007388 */ /* 0x000fe80000000800 */
[----:B------:R-:W-:Y:S02]  /*13f80*/  STS [R6+0x400], R33 ;  /* 0x0004002106007388 */ /* 0x000fe40000000800 */
[----:B------:R-:W5:Y:S02]  /*13f90*/  LDC R0, c[0x0][0x434] ;  /* 0x00010d00ff007b82 */ /* 0x000f640000000800 */
[----:B------:R-:W-:Y:S04]  /*13fa0*/  STS [R2+0x2000], R35 ;  /* 0x0020002302007388 */ /* 0x000fe80000000800 */
[----:B------:R4:W-:Y:S01]  /*13fb0*/  STS [R2+0x2400], R34 ;  /* 0x0024002202007388 */ /* 0x0009e20000000800 */
[----:B------:R-:W-:Y:S01]  /*13fc0*/  MOV R28, 0x7f800000 ;  /* 0x7f800000001c7802 */ /* 0x000fe20000000f00 */
[----:B------:R-:W3:Y:S01]  /*13fd0*/  @P6 MUFU.LG2 R7, R37 ;  /* 0x0000002500076308 */ /* 0x000ee20000000c00 */
[----:B------:R-:W2:Y:S01]  /*13fe0*/  S2R R29, SR_CTAID.Z ;  /* 0x00000000001d7919 */ /* 0x000ea20000002700 */
[----:B------:R1:W-:Y:S06]  /*13ff0*/  STS [R6+0x2000], R32 ;  /* 0x0020002006007388 */ /* 0x0003ec0000000800 */
[----:B------:R1:W1:Y:S01]  /*14000*/  @P5 MUFU.LG2 R14, R38 ;  /* 0x00000026000e5308 */ /* 0x0002620000000c00 */
[----:B----4-:R-:W-:-:S04]  /*14010*/  @P1 FMUL.FTZ R2, R3, 0.69314718246459960938 ;  /* 0x3f31721803021820 */ /* 0x010fc80000410000 */
[----:B-1----:R-:W-:Y:S02]  /*14020*/  @P1 FFMA.FTZ R28, R71, R4, R2 ;  /* 0x00000004471c1223 */ /* 0x002fe40000010002 */
[----:B------:R-:W1:Y:S01]  /*14030*/  @P0 LDC R2, c[0x0][0x430] ;  /* 0x00010c00ff020b82 */ /* 0x000e620000000800 */
[----:B------:R4:W1:Y:S01]  /*14040*/  @P4 MUFU.LG2 R13, R39 ;  /* 0x00000027000d4308 */ /* 0x0008620000000c00 */
[C---:B------:R-:W-:Y:S01]  /*14050*/  FMUL.FTZ R138, R5.reuse, R138 ;  /* 0x0000008a058a7220 */ /* 0x040fe20000410000 */
[----:B------:R-:W-:Y:S01]  /*14060*/  FMUL.FTZ R139, R5, R139 ;  /* 0x0000008b058b7220 */ /* 0x000fe20000410000 */
[----:B------:R-:W-:Y:S01]  /*14070*/  @!P3 IMAD.WIDE.U32 R24, R43, R8, RZ ;  /* 0x000000082b18b225 */ /* 0x000fe200078e00ff */
[----:B------:R-:W-:-:S03]  /*14080*/  ISETP.NE.AND P2, PT, R42, -0x1, PT ;  /* 0xffffffff2a00780c */ /* 0x000fc60003f45270 */
[----:B---3--:R-:W-:Y:S01]  /*14090*/  @P6 FMUL.FTZ R4, R7, 0.69314718246459960938 ;  /* 0x3f31721807046820 */ /* 0x008fe20000410000 */
[----:B------:R-:W-:Y:S01]  /*140a0*/  ISETP.NE.AND P1, PT, R19, RZ, !P0 ;  /* 0x000000ff1300720c */ /* 0x000fe20004725270 */
[----:B-----5:R-:W-:Y:S01]  /*140b0*/  @P0 IMAD R0, R17, R18, RZ ;  /* 0x0000001211000224 */ /* 0x020fe200078e02ff */
[----:B------:R-:W-:Y:S01]  /*140c0*/  F2FP.F16.F32.PACK_AB R138, R139, R138 ;  /* 0x0000008a8b8a723e */ /* 0x000fe200000000ff */
[----:B------:R-:W-:Y:S01]  /*140d0*/  @!P3 IMAD R27, R43, R9, R25 ;  /* 0x000000092b1bb224 */ /* 0x000fe200078e0219 */
[----:B------:R-:W-:Y:S01]  /*140e0*/  MOV R26, 0x7f800000 ;  /* 0x7f800000001a7802 */ /* 0x000fe20000000f00 */
[----:B--2---:R-:W-:Y:S01]  /*140f0*/  @P3 IMAD.WIDE.U32 R22, R42, R10, RZ ;  /* 0x0000000a2a163225 */ /* 0x004fe200078e00ff */
[----:B------:R-:W-:Y:S01]  /*14100*/  @P0 MOV R3, 0x1 ;  /* 0x0000000100030802 */ /* 0x000fe20000000f00 */
[----:B------:R-:W-:Y:S06]  /*14110*/  @P0 BRA `(.L_x_2456) ;  /* 0x0000000000200947 */ /* 0x000fec0003800000 */
        /* <DEDUP_REMOVED lines=8> */
.L_x_2456:
[----:B------:R-:W-:Y:S01]  /*141a0*/  @P3 IMAD R27, R42, R11, R23 ;  /* 0x0000000b2a1b3224 */ /* 0x000fe200078e0217 */
[----:B------:R-:W-:Y:S01]  /*141b0*/  LOP3.LUT P0, RZ, R41, 0x3, RZ, 0xc0, !PT ;  /* 0x0000000329ff7812 */ /* 0x000fe2000780c0ff */
[----:B---3--:R-:W-:Y:S01]  /*141c0*/  IMAD R0, R29, R0, RZ ;  /* 0x000000001d007224 */ /* 0x008fe200078e02ff */
[----:B------:R2:W5:Y:S01]  /*141d0*/  LDL R30, [R1+0x8] ;  /* 0x00000800011e7983 */ /* 0x0005620000100800 */
[C---:B------:R-:W-:Y:S02]  /*141e0*/  @!P2 IMAD R42, R43.reuse, R18, RZ ;  /* 0x000000122b2aa224 */ /* 0x040fe400078e02ff */
[----:B------:R-:W-:Y:S01]  /*141f0*/  @P6 FFMA.FTZ R26, R70, R12, R4 ;  /* 0x0000000c461a6223 */ /* 0x000fe20000010004 */
[----:B------:R-:W-:Y:S02]  /*14200*/  @!P1 IMAD R0, R43, R3, R0 ;  /* 0x000000032b009224 */ /* 0x000fe400078e0200 */
[----:B------:R-:W-:Y:S01]  /*14210*/  @P5 FMUL.FTZ R9, R14, 0.69314718246459960938 ;  /* 0x3f3172180e095820 */ /* 0x000fe20000410000 */
[----:B-1----:R-:W-:Y:S01]  /*14220*/  IMAD R3, R2, UR14, RZ ;  /* 0x0000000e02037c24 */ /* 0x002fe2000f8e02ff */
[----:B------:R-:W-:Y:S01]  /*14230*/  SHF.R.S32.HI R4, RZ, 0x1f, R42 ;  /* 0x0000001fff047819 */ /* 0x000fe2000001142a */
[----:B------:R2:W-:Y:S01]  /*14240*/  @!P2 STL [R1+0xc], R42 ;  /* 0x00000c2a0100a387 */ /* 0x0005e20000100800 */
        /* <DEDUP_REMOVED lines=54> */
.L_x_2458:
[----:B------:R-:W-:Y:S05]  /*145b0*/  BSYNC.RECONVERGENT B0 ;  /* 0x0000000000007941 */ /* 0x000fea0003800200 */
.L_x_2457:
[----:B------:R-:W3:Y:S01]  /*145c0*/  S2R R0, SR_TID.X ;  /* 0x0000000000007919 */ /* 0x000ee20000002100 */
[----:B------:R-:W4:Y:S01]  /*145d0*/  LDCU UR6, c[0x0][0x440] ;  /* 0x00008800ff0677ac */ /* 0x000f220008000800 */
[----:B------:R-:W2:Y:S01]  /*145e0*/  S2UR UR9, SR_CTAID.X ;  /* 0x00000000000979c3 */ /* 0x000ea20000002500 */
[----:B-1----:R-:W-:Y:S01]  /*145f0*/  @!P3 IMAD.MOV.U32 R2, RZ, RZ, R24 ;  /* 0x000000ffff02b224 */ /* 0x002fe200078e0018 */
[----:B------:R1:W1:Y:S01]  /*14600*/  LDS.128 R16, [R208+0x3800] ;  /* 0x00380000d0107984 */ /* 0x0002620000000c00 */
[----:B------:R-:W2:Y:S01]  /*14610*/  LDCU.64 UR4, c[0x0][0x410] ;  /* 0x00008200ff0477ac */ /* 0x000ea20008000a00 */
[----:B------:R-:W-:Y:S01]  /*14620*/  @P3 IMAD.MOV.U32 R2, RZ, RZ, R22 ;  /* 0x000000ffff023224 */ /* 0x000fe200078e0016 */
[----:B------:R-:W-:Y:S01]  /*14630*/  SHF.R.U32.HI R15, RZ, 0x3, R41 ;  /* 0x00000003ff0f7819 */ /* 0x000fe20000011629 */
[----:B------:R1:W1:Y:S01]  /*14640*/  LDS.128 R8, [R208] ;  /* 0x00000000d0087984 */ /* 0x0002620000000c00 */
[----:B------:R-:W-:Y:S02]  /*14650*/  BSSY.RECONVERGENT B0, `(.L_x_2459) ;  /* 0x0000020000007945 */ /* 0x000fe40003800200 */
[----:B------:R-:W-:-:S05]  /*14660*/  IADD3 R2, P3, PT, R234, R2, RZ ;  /* 0x00000002ea027210 */ /* 0x000fca0007f7e0ff */
[----:B------:R-:W-:Y:S01]  /*14670*/  IMAD.X R3, RZ, RZ, R27, P3 ;  /* 0x000000ffff037224 */ /* 0x000fe200018e061b */
[----:B----4-:R-:W-:-:S04]  /*14680*/  ISETP.GE.AND P1, PT, R234, UR6, PT ;  /* 0x00000006ea007c0c */ /* 0x010fc8000bf26270 */
[----:B-----5:R-:W-:Y:S01]  /*14690*/  ISETP.GE.OR P2, PT, R15, R30, P1 ;  /* 0x0000001e0f00720c */ /* 0x020fe20000f46670 */
[----:B--2---:R-:W-:Y:S01]  /*146a0*/  IMAD.WIDE.U32 R12, R29, UR4, R2 ;  /* 0x000000041d0c7c25 */ /* 0x004fe2000f8e0002 */
[----:B------:R-:W-:Y:S01]  /*146b0*/  USHF.L.U32 UR8, UR9, 0x7, URZ ;  /* 0x0000000709087899 */ /* 0x000fe200080006ff */
[----:B---3--:R-:W-:-:S05]  /*146c0*/  SHF.R.U32.HI R0, RZ, 0x3, R0 ;  /* 0x00000003ff007819 */ /* 0x008fca0000011600 */
[----:B------:R-:W-:Y:S01]  /*146d0*/  LOP3.LUT R14, R15, UR8, RZ, 0xfc, !PT ;  /* 0x000000080f0e7c12 */ /* 0x000fe2000f8efcff */
[----:B------:R-:W-:Y:S01]  /*146e0*/  VIADD R4, R0, 0x10 ;  /* 0x0000001000047836 */ /* 0x000fe20000000000 */
[----:B------:R-:W-:-:S04]  /*146f0*/  SHF.R.U32.HI R0, RZ, 0x3, R41 ;  /* 0x00000003ff007819 */ /* 0x000fc80000011629 */
[-C--:B------:R-:W-:Y:S01]  /*14700*/  ISETP.GE.OR P0, PT, R4, R30.reuse, P1 ;  /* 0x0000001e0400720c */ /* 0x080fe20000f06670 */
[C---:B------:R-:W-:Y:S02]  /*14710*/  VIADD R7, R0.reuse, 0x20 ;  /* 0x0000002000077836 */ /* 0x040fe40000000000 */
[C---:B------:R-:W-:Y:S02]  /*14720*/  VIADD R5, R0.reuse, 0x30 ;  /* 0x0000003000057836 */ /* 0x040fe40000000000 */
[C---:B------:R-:W-:Y:S01]  /*14730*/  VIADD R4, R0.reuse, 0x40 ;  /* 0x0000004000047836 */ /* 0x040fe20000000000 */
[-C--:B------:R-:W-:Y:S01]  /*14740*/  ISETP.GE.OR P6, PT, R7, R30.reuse, P1 ;  /* 0x0000001e0700720c */ /* 0x080fe20000fc6670 */
[----:B------:R-:W-:Y:S01]  /*14750*/  VIADD R0, R0, 0x50 ;  /* 0x0000005000007836 */ /* 0x000fe20000000000 */
[-C--:B------:R-:W-:Y:S01]  /*14760*/  ISETP.GE.OR P5, PT, R5, R30.reuse, P1 ;  /* 0x0000001e0500720c */ /* 0x080fe20000fa6670 */
[----:B------:R-:W-:Y:S01]  /*14770*/  IMAD R7, R29, UR5, R13 ;  /* 0x000000051d077c24 */ /* 0x000fe2000f8e020d */
[----:B------:R-:W-:-:S02]  /*14780*/  ISETP.GE.OR P4, PT, R4, R30, P1 ;  /* 0x0000001e0400720c */ /* 0x000fc40000f86670 */
[----:B------:R-:W-:Y:S01]  /*14790*/  ISETP.GE.OR P3, PT, R0, R30, P1 ;  /* 0x0000001e0000720c */ /* 0x000fe20000f66670 */
[----:B-1----:R-:W-:-:S12]  /*147a0*/  @P2 BRA `(.L_x_2460) ;  /* 0x0000000000282947 */ /* 0x002fd80003800000 */
        /* <DEDUP_REMOVED lines=10> */
.L_x_2460:
[----:B------:R-:W-:Y:S05]  /*14850*/  BSYNC.RECONVERGENT B0 ;  /* 0x0000000000007941 */ /* 0x000fea0003800200 */
.L_x_2459:
        /* <DEDUP_REMOVED lines=20> */
.L_x_2462:
[----:B------:R-:W-:Y:S05]  /*149a0*/  BSYNC.RECONVERGENT B0 ;  /* 0x0000000000007941 */ /* 0x000fea0003800200 */
.L_x_2461:
[----:B--23--:R2:W3:Y:S01]  /*149b0*/  LDS.128 R8, [R208+0x1000] ;  /* 0x00100000d0087984 */ /* 0x00c4e20000000c00 */
[----:B------:R-:W-:Y:S04]  /*149c0*/  BSSY.RECONVERGENT B0, `(.L_x_2463) ;  /* 0x000000f000007945 */ /* 0x000fe80003800200 */
[----:B------:R-:W-:Y:S05]  /*149d0*/  @P6 BRA `(.L_x_2464) ;  /* 0x0000000000346947 */ /* 0x000fea0003800000 */
        /* <DEDUP_REMOVED lines=13> */
.L_x_2464:
[----:B------:R-:W-:Y:S05]  /*14ab0*/  BSYNC.RECONVERGENT B0 ;  /* 0x0000000000007941 */ /* 0x000fea0003800200 */
.L_x_2463:
        /* <DEDUP_REMOVED lines=16> */
.L_x_2466:
[----:B------:R-:W-:Y:S05]  /*14bc0*/  BSYNC.RECONVERGENT B0 ;  /* 0x0000000000007941 */ /* 0x000fea0003800200 */
.L_x_2465:
        /* <DEDUP_REMOVED lines=16> */
.L_x_2468:
[----:B------:R-:W-:Y:S05]  /*14cd0*/  BSYNC.RECONVERGENT B0 ;  /* 0x0000000000007941 */ /* 0x000fea0003800200 */
.L_x_2467:
        /* <DEDUP_REMOVED lines=16> */
.L_x_2470:
[----:B------:R-:W-:Y:S05]  /*14de0*/  BSYNC.RECONVERGENT B0 ;  /* 0x0000000000007941 */ /* 0x000fea0003800200 */
.L_x_2469:
        /* <DEDUP_REMOVED lines=16> */
.L_x_2472:
[----:B------:R-:W-:Y:S05]  /*14ef0*/  BSYNC.RECONVERGENT B0 ;  /* 0x0000000000007941 */ /* 0x000fea0003800200 */
.L_x_2471:
        /* <DEDUP_REMOVED lines=15> */
.L_x_2473:
        /* <DEDUP_REMOVED lines=9> */
.L_x_2715:


//--------------------- .text._ZN5flash16flash_fwd_kernelI23Flash_fwd_kernel_traitsILi64ELi128ELi64ELi4ELb0ELb0EN7cutlass6half_tE19Flash_kernel_traitsILi64ELi128ELi64ELi4ES3_EELb1ELb0ELb1ELb1ELb0ELb0ELb0ELb1EEEvNS_16Flash_fwd_paramsE --------------------------
	.section	.text._ZN5flash16flash_fwd_kernelI23Flash_fwd_kernel_traitsILi64ELi128ELi64ELi4ELb0ELb0EN7cutlass6half_tE19Flash_kernel_traitsILi64ELi128ELi64ELi4ES3_EELb1ELb0ELb1ELb1ELb0ELb0ELb0ELb1EEEvNS_16Flash_fwd_paramsE,"ax",@progbits
	.align	128
        .global         _ZN5flash16flash_fwd_kernelI23Flash_fwd_kernel_traitsILi64ELi128ELi64ELi4ELb0ELb0EN7cutlass6half_tE19Flash_kernel_traitsILi64ELi128ELi64ELi4ES3_EELb1ELb0ELb1ELb1ELb0ELb0ELb0ELb1EEEvNS_16Flash_fwd_paramsE
        .type           _ZN5flash16flash_fwd_kernelI23Flash_fwd_kernel_traitsILi64ELi128ELi64ELi4ELb0ELb0EN7cutlass6half_tE19Flash_kernel_traitsILi64ELi128ELi64ELi4ES3_EELb1ELb0ELb1ELb1ELb0ELb0ELb0ELb1EEEvNS_16Flash_fwd_paramsE,@function
        .size           _ZN5flash16flash_fwd_kernelI23Flash_fwd_kernel_traitsILi64ELi128ELi64ELi4ELb0ELb0EN7cutlass6half_tE19Flash_kernel_traitsILi64ELi128ELi64ELi4ES3_EELb1ELb0ELb1ELb1ELb0ELb0ELb0ELb1EEEvNS_16Flash_fwd_paramsE,(.L_x_2716 - _ZN5flash16flash_fwd_kernelI23Flash_fwd_kernel_traitsILi64ELi128ELi64ELi4ELb0ELb0EN7cutlass6half_tE19Flash_kernel_traitsILi64ELi128ELi64ELi4ES3_EELb1ELb0ELb1ELb1ELb0ELb0ELb0ELb1EEEvNS_16Flash_fwd_paramsE)
        .other          _ZN5flash16flash_fwd_kernelI23Flash_fwd_kernel_traitsILi64ELi128ELi64ELi4ELb0ELb0EN7cutlass6half_tE19Flash_kernel_traitsILi64ELi128ELi64ELi4ES3_EELb1ELb0ELb1ELb1ELb0ELb0ELb0ELb1EEEvNS_16Flash_fwd_paramsE,@"STO_CUDA_ENTRY STV_DEFAULT"
_ZN5flash16flash_fwd_kernelI23Flash_fwd_kernel_traitsILi64ELi128ELi64ELi4ELb0ELb0EN7cutlass6half_tE19Flash_kernel_traitsILi64ELi128ELi64ELi4ES3_EELb1ELb0ELb1ELb1ELb0ELb0ELb0ELb1EEEvNS_16Flash_fwd_paramsE:
.text._ZN5flash16flash_fwd_kernelI23Flash_fwd_kernel_traitsILi64ELi128ELi64ELi4ELb0ELb0EN7cutlass6half_tE19Flash_kernel_traitsILi64ELi128ELi64ELi4ES3_EELb1ELb0ELb1ELb1ELb0ELb0ELb0ELb1EEEvNS_16Flash_fwd_paramsE:
        /* <DEDUP_REMOVED lines=32> */
[----:B------:R-:W-:Y:S01]  /*0200*/  USHF.L.U32 UR11, UR29, 0x2, URZ ;  /* 0x000000021d0b7899 */ /* 0x000fe200080006ff */
[----:B------:R-:W1:Y:S01]  /*0210*/  LDCU.64 UR4, c[0x0][0x478] ;  /* 0x00008f00ff0477ac */ /* 0x000e620008000a00 */
[----:B------:R-:W-:Y:S01]  /*0220*/  PLOP3.LUT P2, PT, PT, PT, UP4, 0x80, 0x8 ;  /* 0x000000000008781c */ /* 0x000fe20003f4f048 */
[----:B--2---:R-:W-:-:S02]  /*0230*/  UIMAD.WIDE.U32 UR14, UR29, 0x4, UR14 ;  /* 0x000000041d0e78a5 */ /* 0x004fc4000f8e000e */
[----:B------:R-:W-:-:S05]  /*0240*/  UISETP.NE.AND UP5, UPT, UR12, URZ, UPT ;  /* 0x000000ff0c00728c */ /* 0x000fca000bfa5270 */
[----:B------:R-:W2:Y:S01]  /*0250*/  @!P3 LDC.64 R6, c[0x0][0x528] ;  /* 0x00014a00ff06bb82 */ /* 0x000ea20000000a00 */
[----:B------:R-:W-:Y:S02]  /*0260*/  UISETP.EQ.U32.AND UP2, UPT, UR6, URZ, UPT ;  /* 0x000000ff0600728c */ /* 0x000fe4000bf42070 */
[----:B------:R-:W-:Y:S02]  /*0270*/  USHF.R.U32.HI UR10, URZ, 0x1e, UR29 ;  /* 0x0000001eff0a7899 */ /* 0x000fe4000801161d */
[----:B------:R-:W-:Y:S02]  /*0280*/  @UP3 UIADD3 UR12, UP1, UPT, UR11, UR8, URZ ;  /* 0x000000080b0c3290 */ /* 0x000fe4000ff3e0ff */
[----:B------:R-:W-:Y:S02]  /*0290*/  UISETP.EQ.OR.EX UP2, UPT, UR7, URZ, !UP5, UP2 ;  /* 0x000000ff0700728c */ /* 0x000fe4000ef42720 */
[----:B------:R-:W-:Y:S02]  /*02a0*/  @UP3 UIADD3.X UR13, UPT, UPT, UR10, UR9, URZ, UP1, !UPT ;  /* 0x000000090a0d3290 */ /* 0x000fe40008ffe4ff */
[----:B-1----:R-:W-:-:S02]  /*02b0*/  UISETP.NE.U32.AND UP0, UPT, UR4, URZ, UPT ;  /* 0x000000ff0400728c */ /* 0x002fc4000bf05070 */
[----:B------:R-:W-:Y:S02]  /*02c0*/  UIADD3 UR9, UP1, UPT, UR11, UR6, URZ ;  /* 0x000000060b097290 */ /* 0x000fe4000ff3e0ff */
[----:B------:R-:W-:Y:S02]  /*02d0*/  UISETP.NE.AND.EX UP0, UPT, UR5, URZ, UPT, UP0 ;  /* 0x000000ff0500728c */ /* 0x000fe4000bf05300 */
[----:B------:R-:W-:-:S09]  /*02e0*/  UIADD3.X UR8, UPT, UPT, UR10, UR7, URZ, UP1, !UPT ;  /* 0x000000070a087290 */ /* 0x000fd20008ffe4ff */
[----:B------:R-:W-:-:S04]  /*02f0*/  @UP0 UIADD3 UR4, UP1, UPT, UR11, UR4, URZ ;  /* 0x000000040b040290 */ /* 0x000fc8000ff3e0ff */
[----:B------:R-:W-:Y:S01]  /*0300*/  @UP0 UIADD3.X UR5, UPT, UPT, UR10, UR5, URZ, UP1, !UPT ;  /* 0x000000050a050290 */ /* 0x000fe20008ffe4ff */
[----:B----4-:R-:W-:Y:S02]  /*0310*/  @P1 R2UR UR38, R4 ;  /* 0x00000000042612ca */ /* 0x010fe400000e0000 */
[----:B------:R-:W-:-:S11]  /*0320*/  @P1 R2UR UR39, R5 ;  /* 0x00000000052712ca */ /* 0x000fd600000e0000 */
[----:B------:R-:W-:Y:S02]  /*0330*/  IMAD.U32 R4, RZ, RZ, UR38 ;  /* 0x00000026ff047e24 */ /* 0x000fe4000f8e00ff */
[----:B------:R-:W-:-:S05]  /*0340*/  IMAD.U32 R5, RZ, RZ, UR39 ;  /* 0x00000027ff057e24 */ /* 0x000fca000f8e00ff */
[----:B--2---:R1:W-:Y:S01]  /*0350*/  @!P3 STG.E.64 desc[UR32][R6.64], R4 ;  /* 0x000000040600b986 */ /* 0x0043e2000c101b20 */
[----:B---3--:R-:W-:Y:S01]  /*0360*/  @P1 IADD3 R13, P0, PT, R2, R0, RZ ;  /* 0x00000000020d1210 */ /* 0x008fe20007f1e0ff */
[----:B------:R-:W-:-:S04]  /*0370*/  IMAD.U32 R2, RZ, RZ, UR14 ;  /* 0x0000000eff027e24 */ /* 0x000fc8000f8e00ff */
[----:B------:R-:W-:Y:S01]  /*0380*/  @P1 IMAD.X R12, RZ, RZ, R3, P0 ;  /* 0x000000ffff0c1224 */ /* 0x000fe200000e0603 */
[----:B------:R-:W-:Y:S02]  /*0390*/  PLOP3.LUT P1, PT, PT, PT, UP3, 0x80, 0x8 ;  /* 0x000000000008781c */ /* 0x000fe40003f2f038 */
[----:B------:R-:W-:Y:S01]  /*03a0*/  MOV R3, UR15 ;  /* 0x0000000f00037c02 */ /* 0x000fe20008000f00 */
[----:B-1----:R-:W-:Y:S02]  /*03b0*/  @!P3 IMAD.MOV.U32 R4, RZ, RZ, R13 ;  /* 0x000000ffff04b224 */ /* 0x002fe400078e000d */
[----:B------:R-:W-:-:S05]  /*03c0*/  @!P3 IMAD.MOV.U32 R5, RZ, RZ, R12 ;  /* 0x000000ffff05b224 */ /* 0x000fca00078e000c */
[----:B------:R1:W-:Y:S01]  /*03d0*/  @!P3 STG.E.64 desc[UR32][R6.64+0x8], R4 ;  /* 0x000008040600b986 */ /* 0x0003e2000c101b20 */
[----:B------:R-:W-:-:S03]  /*03e0*/  PLOP3.LUT P3, PT, PT, PT, UP2, 0x80, 0x8 ;  /* 0x000000000008781c */ /* 0x000fc60003f6f028 */
[----:B------:R-:W2:Y:S01]  /*03f0*/  @P4 LDG.E R8, desc[UR32][R2.64] ;  /* 0x0000002002084981 */ /* 0x000ea2000c1e1900 */
[----:B------:R-:W-:-:S03]  /*0400*/  PLOP3.LUT P0, PT, PT, PT, UP0, 0x80, 0x8 ;  /* 0x000000000008781c */ /* 0x000fc60003f0f008 */
[----:B-1----:R1:W3:Y:S01]  /*0410*/  @P2 LDG.E R7, desc[UR32][R2.64+0x4] ;  /* 0x0000042002072981 */ /* 0x0022e2000c1e1900 */
[----:B------:R-:W-:Y:S02]  /*0420*/  IMAD.U32 R4, RZ, RZ, UR4 ;  /* 0x00000004ff047e24 */ /* 0x000fe4000f8e00ff */
[----:B------:R-:W-:Y:S01]  /*0430*/  IMAD.U32 R5, RZ, RZ, UR5 ;  /* 0x00000005ff057e24 */ /* 0x000fe2000f8e00ff */
[----:B------:R-:W4:Y:S06]  /*0440*/  @!UP4 LDCU UR21, c[0x0][0x434] ;  /* 0x00008680ff15c7ac */ /* 0x000f2c0008000800 */
[----:B------:R-:W5:Y:S01]  /*0450*/  @P0 LDG.E R4, desc[UR32][R4.64] ;  /* 0x0000002004040981 */ /* 0x000f62000c1e1900 */
[----:B------:R-:W-:Y:S01]  /*0460*/  UMOV UR19, 0xffffffff ;  /* 0xffffffff00137882 */ /* 0x000fe20000000000 */
[----:B------:R-:W4:Y:S01]  /*0470*/  @!UP0 LDCU.64 UR4, c[0x0][0x488] ;  /* 0x00009100ff0487ac */ /* 0x000f220008000a00 */
[----:B-1----:R-:W-:-:S02]  /*0480*/  IMAD.U32 R2, RZ, RZ, UR12 ;  /* 0x0000000cff027e24 */ /* 0x002fc4000f8e00ff */
        /* <DEDUP_REMOVED lines=27> */
.L_x_2474:
        /* <DEDUP_REMOVED lines=41> */
[----:B------:R-:W-:Y:S02]  /*08d0*/  @UP1 UMOV UR12, 0x1 ;  /* 0x00000001000c1882 */ /* 0x000fe40000000000 */
        /* <DEDUP_REMOVED lines=14> */
.L_x_2476:
        /* <DEDUP_REMOVED lines=51> */
.L_x_2478:
[----:B------:R-:W-:Y:S05]  /*0cf0*/  BSYNC.RECONVERGENT B0 ;  /* 0x0000000000007941 */ /* 0x000fea0003800200 */
.L_x_2477:
        /* <DEDUP_REMOVED lines=17> */
.L_x_2480:
[----:B------:R-:W-:Y:S05]  /*0e10*/  BSYNC.RECONVERGENT B0 ;  /* 0x0000000000007941 */ /* 0x000fea0003800200 */
.L_x_2479:
        /* <DEDUP_REMOVED lines=17> */
.L_x_2482:
[----:B------:R-:W-:Y:S05]  /*0f30*/  BSYNC.RECONVERGENT B0 ;  /* 0x0000000000007941 */ /* 0x000fea0003800200 */
.L_x_2481:
        /* <DEDUP_REMOVED lines=17> */
.L_x_2484:
[----:B------:R-:W-:Y:S05]  /*1050*/  BSYNC.RECONVERGENT B0 ;  /* 0x0000000000007941 */ /* 0x000fea0003800200 */
.L_x_2483:
        /* <DEDUP_REMOVED lines=18> */
.L_x_2486:
[----:B------:R-:W-:Y:S05]  /*1180*/  BSYNC.RECONVERGENT B0 ;  /* 0x0000000000007941 */ /* 0x000fea0003800200 */
.L_x_2485:
        /* <DEDUP_REMOVED lines=17> */
.L_x_2488:
[----:B------:R-:W-:Y:S05]  /*12a0*/  BSYNC.RECONVERGENT B0 ;  /* 0x0000000000007941 */ /* 0x000fea0003800200 */
.L_x_2487:
        /* <DEDUP_REMOVED lines=15> */
.L_x_2490:
[----:B------:R-:W-:Y:S05]  /*13a0*/  BSYNC.RECONVERGENT B0 ;  /* 0x0000000000007941 */ /* 0x000fea0003800200 */
.L_x_2489:
        /* <DEDUP_REMOVED lines=15> */
.L_x_2492:
[----:B------:R-:W-:Y:S05]  /*14a0*/  BSYNC.RECONVERGENT B0 ;  /* 0x0000000000007941 */ /* 0x000fea0003800200 */
.L_x_2491:
        /* <DEDUP_REMOVED lines=10> */
.L_x_2494:
[----:B------:R-:W-:Y:S05]  /*1550*/  BSYNC.RECONVERGENT B0 ;  /* 0x0000000000007941 */ /* 0x000fea0003800200 */
.L_x_2493:
        /* <DEDUP_REMOVED lines=15> */
.L_x_2496:
[----:B------:R-:W-:Y:S05]  /*1650*/  BSYNC.RECONVERGENT B0 ;  /* 0x0000000000007941 */ /* 0x000fea0003800200 */
.L_x_2495:
        /* <DEDUP_REMOVED lines=10> */
.L_x_2498:
[----:B------:R-:W-:Y:S05]  /*1700*/  BSYNC.RECONVERGENT B0 ;  /* 0x0000000000007941 */ /* 0x000fea0003800200 */
.L_x_2497:
        /* <DEDUP_REMOVED lines=10> */
.L_x_2500:
[----:B------:R-:W-:Y:S05]  /*17b0*/  BSYNC.RECONVERGENT B0 ;  /* 0x0000000000007941 */ /* 0x000fea0003800200 */
.L_x_2499:
        /* <DEDUP_REMOVED lines=10> */
.L_x_2502:
[----:B------:R-:W-:Y:S05]  /*1860*/  BSYNC.RECONVERGENT B0 ;  /* 0x0000000000007941 */ /* 0x000fea0003800200 */
.L_x_2501:
        /* <DEDUP_REMOVED lines=10> */
.L_x_2504:
[----:B------:R-:W-:Y:S05]  /*1910*/  BSYNC.RECONVERGENT B0 ;  /* 0x0000000000007941 */ /* 0x000fea0003800200 */
.L_x_2503:
        /* <DEDUP_REMOVED lines=10> */
.L_x_2506:
[----:B------:R-:W-:Y:S05]  /*19c0*/  BSYNC.RECONVERGENT B0 ;  /* 0x0000000000007941 */ /* 0x000fea0003800200 */
.L_x_2505:
        /* <DEDUP_REMOVED lines=10> */
.L_x_2475:
        /* <DEDUP_REMOVED lines=27> */
.L_x_2507:
[----:B------:R-:W1:Y:S01]  /*1c20*/  LDCU.64 UR10, c[0x0][0x3b8] ;  /* 0x00007700ff0a77ac */ /* 0x000e620008000a00 */
[----:B------:R-:W-:-:S04]  /*1c30*/  UIADD3 UR12, UPT, UPT, UR13, UR14, URZ ;  /* 0x0000000e0d0c7290 */ /* 0x000fc8000fffe0ff */
[----:B-1----:R-:W-:Y:S02]  /*1c40*/  UIMAD.WIDE.U32 UR6, UR12, UR10, URZ ;  /* 0x0000000a0c0672a5 */ /* 0x002fe4000f8e00ff */
[----:B------:R-:W-:-:S04]  /*1c50*/  UIMAD UR12, UR12, UR11, URZ ;  /* 0x0000000b0c0c72a4 */ /* 0x000fc8000f8e02ff */
[----:B------:R-:W-:Y:S02]  /*1c60*/  UIADD3 UR12, UPT, UPT, UR7, UR12, URZ ;  /* 0x0000000c070c7290 */ /* 0x000fe4000fffe0ff */
.L_x_2508:
        /* <DEDUP_REMOVED lines=38> */
.L_x_2509:
[----:B------:R-:W1:Y:S01]  /*1ed0*/  LDCU.64 UR8, c[0x0][0x3c0] ;  /* 0x00007800ff0877ac */ /* 0x000e620008000a00 */
[----:B------:R-:W-:-:S04]  /*1ee0*/  UIADD3 UR13, UPT, UPT, UR13, UR14, URZ ;  /* 0x0000000e0d0d7290 */ /* 0x000fc8000fffe0ff */
[----:B-1----:R-:W-:Y:S02]  /*1ef0*/  UIMAD.WIDE.U32 UR14, UR13, UR8, URZ ;  /* 0x000000080d0e72a5 */ /* 0x002fe4000f8e00ff */
[----:B------:R-:W-:-:S04]  /*1f00*/  UIMAD UR13, UR13, UR9, URZ ;  /* 0x000000090d0d72a4 */ /* 0x000fc8000f8e02ff */
[----:B------:R-:W-:-:S12]  /*1f10*/  UIADD3 UR13, UPT, UPT, UR15, UR13, URZ ;  /* 0x0000000d0f0d7290 */ /* 0x000fd8000fffe0ff */
.L_x_2510:
        /* <DEDUP_REMOVED lines=23> */
[----:B------:R-:W-:Y:S01]  /*2090*/  LOP3.LUT R252, R19, 0x200, RZ, 0xc0, !PT ;  /* 0x0000020013fc7812 */ /* 0x000fe200078ec0ff */
[----:B------:R-:W-:-:S02]  /*20a0*/  UIMAD.WIDE.U32 UR40, UR20, 0x80, URZ ;  /* 0x00000080142878a5 */ /* 0x000fc4000f8e00ff */
[----:B------:R-:W-:Y:S02]  /*20b0*/  IMAD R3, R14, UR9, R3 ;  /* 0x000000090e037c24 */ /* 0x000fe4000f8e0203 */
[C---:B---3--:R-:W-:Y:S02]  /*20c0*/  IMAD R7, R6.reuse, UR4, RZ ;  /* 0x0000000406077c24 */ /* 0x048fe4000f8e02ff */
[----:B------:R-:W-:Y:S01]  /*20d0*/  IMAD R10, R6, UR6, RZ ;  /* 0x00000006060a7c24 */ /* 0x000fe2000f8e02ff */
[C---:B------:R-:W-:Y:S01]  /*20e0*/  LOP3.LUT R20, R14.reuse, UR40, RZ, 0xfc, !PT ;  /* 0x000000280e147c12 */ /* 0x040fe2000f8efcff */
        /* <DEDUP_REMOVED lines=24> */
[----:B------:R-:W-:-:S02]  /*2270*/  LOP3.LUT R3, R180, 0x30, RZ, 0xc0, !PT ;  /* 0x00000030b4037812 */ /* 0x000fc400078ec0ff */
[----:B------:R-:W-:Y:S01]  /*2280*/  LEA R195, R195, UR5, 0x1 ;  /* 0x00000005c3c37c11 */ /* 0x000fe2000f8e08ff */
[----:B------:R1:W-:Y:S01]  /*2290*/  STL [R1+0x114], R16 ;  /* 0x0001141001007387 */ /* 0x0003e20000100800 */
[----:B------:R-:W-:Y:S01]  /*22a0*/  LEA.HI R212, R161, R3, RZ, 0x1e ;  /* 0x00000003a1d47211 */ /* 0x000fe200078ff0ff */
[----:B------:R-:W-:Y:S02]  /*22b0*/  IMAD R3, R2, UR28, R5 ;  /* 0x0000001c02037c24 */ /* 0x000fe4000f8e0205 */
[----:B------:R1:W-:Y:S04]  /*22c0*/  STL [R1+0x24], R18 ;  /* 0x0000241201007387 */ /* 0x0003e80000100800 */
        /* <DEDUP_REMOVED lines=21> */
.L_x_2513:
[----:B------:R2:W-:Y:S02]  /*2420*/  STS.128 [R195], RZ ;  /* 0x000000ffc3007388 */ /* 0x0005e40000000c00 */
.L_x_2512:
[----:B------:R-:W-:Y:S05]  /*2430*/  BSYNC.RECONVERGENT B0 ;  /* 0x0000000000007941 */ /* 0x000fea0003800200 */
.L_x_2511:
        /* <DEDUP_REMOVED lines=40> */
.L_x_2515:
[----:B------:R-:W-:Y:S05]  /*26c0*/  BSYNC.RECONVERGENT B0 ;  /* 0x0000000000007941 */ /* 0x000fea0003800200 */
.L_x_2514:
        /* <DEDUP_REMOVED lines=22> */
.L_x_2517:
[----:B------:R-:W-:Y:S05]  /*2830*/  BSYNC.RECONVERGENT B0 ;  /* 0x0000000000007941 */ /* 0x000fea0003800200 */
.L_x_2516:
        /* <DEDUP_REMOVED lines=22> */
.L_x_2519:
[----:B------:R-:W-:Y:S05]  /*29a0*/  BSYNC.RECONVERGENT B0 ;  /* 0x0000000000007941 */ /* 0x000fea0003800200 */
.L_x_2518:
        /* <DEDUP_REMOVED lines=22> */
.L_x_2521:
[----:B------:R-:W-:Y:S05]  /*2b10*/  BSYNC.RECONVERGENT B0 ;  /* 0x0000000000007941 */ /* 0x000fea0003800200 */
.L_x_2520:
        /* <DEDUP_REMOVED lines=22> */
.L_x_2523:
[----:B------:R-:W-:Y:S05]  /*2c80*/  BSYNC.RECONVERGENT B0 ;  /* 0x0000000000007941 */ /* 0x000fea0003800200 */
.L_x_2522:
        /* <DEDUP_REMOVED lines=22> */
.L_x_2525:
[----:B------:R-:W-:Y:S05]  /*2df0*/  BSYNC.RECONVERGENT B0 ;  /* 0x0000000000007941 */ /* 0x000fea0003800200 */
.L_x_2524:
        /* <DEDUP_REMOVED lines=21> */
.L_x_2527:
[----:B------:R-:W-:Y:S05]  /*2f50*/  BSYNC.RECONVERGENT B0 ;  /* 0x0000000000007941 */ /* 0x000fea0003800200 */
.L_x_2526:
        /* <DEDUP_REMOVED lines=18> */
.L_x_2530:
[----:B------:R1:W-:Y:S02]  /*3080*/  STS.128 [R195+0x4000], RZ ;  /* 0x004000ffc3007388 */ /* 0x0003e40000000c00 */
.L_x_2529:
[----:B------:R-:W-:Y:S05]  /*3090*/  BSYNC.RECONVERGENT B0 ;  /* 0x0000000000007941 */ /* 0x000fea0003800200 */
.L_x_2528:
        /* <DEDUP_REMOVED lines=21> */
.L_x_2532:
[----:B------:R-:W-:Y:S05]  /*31f0*/  BSYNC.RECONVERGENT B0 ;  /* 0x0000000000007941 */ /* 0x000fea0003800200 */
.L_x_2531:
        /* <DEDUP_REMOVED lines=16> */
.L_x_2534:
[----:B------:R-:W-:Y:S05]  /*3300*/  BSYNC.RECONVERGENT B0 ;  /* 0x0000000000007941 */ /* 0x000fea0003800200 */
.L_x_2533:
        /* <DEDUP_REMOVED lines=20> */
.L_x_2536:
[----:B------:R-:W-:Y:S05]  /*3450*/  BSYNC.RECONVERGENT B0 ;  /* 0x0000000000007941 */ /* 0x000fea0003800200 */
.L_x_2535:
[----:B------:R-:W5:Y:S01]  /*3460*/  LDCU.64 UR12, c[0x0][0x538] ;  /* 0x0000a700ff0c77ac */ /* 0x000f620008000a00 */
[----:B------:R-:W0:Y:S01]  /*3470*/  LDGDEPBAR ;  /* 0x00000000000079af */ /* 0x000e220000000000 */
[----:B-----5:R-:W-:-:S04]  /*3480*/  UISETP.NE.U32.AND UP1, UPT, UR12, URZ, UPT ;  /* 0x000000ff0c00728c */ /* 0x020fc8000bf25070 */
[----:B------:R-:W-:Y:S02]  /*3490*/  UISETP.NE.AND.EX UP1, UPT, UR13, URZ, UPT, UP1 ;  /* 0x000000ff0d00728c */ /* 0x000fe4000bf25310 */
[----:B------:R-:W-:Y:S01]  /*34a0*/  USHF.L.U32 UR36, UR36, 0x5, URZ ;  /* 0x0000000524247899 */ /* 0x000fe200080006ff */
[----:B------:R-:W-:-:S04]  /*34b0*/  DEPBAR.LE SB0, 0x0 ;  /* 0x000080000000791a */ /* 0x000fc80000000000 */
[----:B------:R-:W-:-:S04]  /*34c0*/  PLOP3.LUT P0, PT, PT, PT, UP1, 0x80, 0x8 ;  /* 0x000000000008781c */ /* 0x000fc80003f0f018 */
        /* <DEDUP_REMOVED lines=9> */
[----:B------:R-:W-:-:S05]  /*3560*/  IMAD.U32 R3, RZ, RZ, UR13 ;  /* 0x0000000dff037e24 */ /* 0x000fca000f8e00ff */
[----:B------:R-:W2:Y:S01]  /*3570*/  @P0 LDG.E R2, desc[UR32][R2.64] ;  /* 0x0000002002020981 */ /* 0x000ea2000c1e1900 */
[----:B-----5:R-:W2:Y:S01]  /*3580*/  @P0 MUFU.RCP R0, UR6 ;  /* 0x0000000600000d08 */ /* 0x020ea20008001000 */
[----:B------:R-:W-:Y:S01]  /*3590*/  USHF.L.U64.HI UR7, UR8, 0x6, UR9 ;  /* 0x0000000608077899 */ /* 0x000fe20008010209 */
[----:B------:R-:W-:Y:S01]  /*35a0*/  BSSY.RECONVERGENT B0, `(.L_x_2537) ;  /* 0x0000022000007945 */ /* 0x000fe20003800200 */
[----:B------:R-:W-:Y:S01]  /*35b0*/  USHF.L.U32 UR28, UR8, 0x6, URZ ;  /* 0x00000006081c7899 */ /* 0x000fe200080006ff */
[----:B------:R-:W-:Y:S01]  /*35c0*/  LOP3.LUT R136, R180, 0x1f0, RZ, 0xc0, !PT ;  /* 0x000001f0b4887812 */ /* 0x000fe200078ec0ff */
[----:B------:R-:W-:Y:S02]  /*35d0*/  USHF.R.S32.HI UR6, URZ, 0x1f, UR36 ;  /* 0x0000001fff067899 */ /* 0x000fe40008011424 */
[----:B------:R-:W-:Y:S02]  /*35e0*/  UIMAD.WIDE.U32 UR28, UR28, UR31, URZ ;  /* 0x0000001f1c1c72a5 */ /* 0x000fe4000f8e00ff */
[----:B------:R-:W-:Y:S01]  /*35f0*/  UIMAD UR7, UR7, UR31, URZ ;  /* 0x0000001f070772a4 */ /* 0x000fe2000f8e02ff */
[----:B------:R-:W-:-:S03]  /*3600*/  UMOV UR12, URZ ;  /* 0x000000ff000c7c82 */ /* 0x000fc60008000000 */
[----:B------:R-:W-:Y:S01]  /*3610*/  UIADD3 UR7, UPT, UPT, UR29, UR7, URZ ;  /* 0x000000071d077290 */ /* 0x000fe2000fffe0ff */
[----:B------:R-:W-:Y:S01]  /*3620*/  BAR.SYNC.DEFER_BLOCKING 0x0 ;  /* 0x0000000000007b1d */ /* 0x000fe20000010000 */
[----:B--2---:R-:W-:Y:S01]  /*3630*/  @P0 FMUL.FTZ R0, R2, R0 ;  /* 0x0000000002000220 */ /* 0x004fe20000410000 */
[----:B------:R-:W-:-:S04]  /*3640*/  SHF.R.U32.HI R2, RZ, 0x5, R182 ;  /* 0x00000005ff027819 */ /* 0x000fc800000116b6 */
[----:B------:R-:W-:Y:S01]  /*3650*/  @P0 R2UR UR13, R0 ;  /* 0x00000000000d02ca */ /* 0x000fe200000e0000 */
[----:B------:R-:W-:Y:S01]  /*3660*/  IMAD.U32 R0, RZ, RZ, UR20 ;  /* 0x00000014ff007e24 */ /* 0x000fe2000f8e00ff */
[----:B------:R-:W-:-:S03]  /*3670*/  IADD3 R161, P1, P0, R13, UR36, R161 ;  /* 0x000000240da17c10 */ /* 0x000fc6000f83e0a1 */
[----:B------:R-:W-:Y:S01]  /*3680*/  IMAD R155, R0, 0x8, R2 ;  /* 0x00000008009b7824 */ /* 0x000fe200078e0202 */
[----:B------:R-:W-:-:S07]  /*3690*/  IADD3.X R160, PT, PT, R12, UR6, RZ, P1, P0 ;  /* 0x000000060ca07c10 */ /* 0x000fce0008fe04ff */
        /* <DEDUP_REMOVED lines=15> */
.L_x_2539:
[----:B------:R2:W-:Y:S01]  /*3790*/  STS.128 [R195+0x6000], RZ ;  /* 0x006000ffc3007388 */ /* 0x0005e20000000c00 */
[----:B------:R-:W-:Y:S05]  /*37a0*/  BRA `(.L_x_2540) ;  /* 0x0000000000047947 */ /* 0x000fea0003800000 */
.L_x_2538:
[----:B------:R2:W-:Y:S02]  /*37b0*/  STS.128 [R195+0x6000], RZ ;  /* 0x006000ffc3007388 */ /* 0x0005e40000000c00 */
.L_x_2540:
[----:B------:R-:W-:Y:S05]  /*37c0*/  BSYNC.RECONVERGENT B0 ;  /* 0x0000000000007941 */ /* 0x000fea0003800200 */
.L_x_2537:
[----:B------:R-:W-:Y:S01]  /*37d0*/  ISETP.GE.AND P0, PT, R10, UR15, PT ;  /* 0x0000000f0a007c0c */ /* 0x000fe2000bf06270 */
[C---:B------:R-:W-:Y:S01]  /*37e0*/  IMAD.SHL.U32 R181, R182.reuse, 0x20, RZ ;  /* 0x00000020b6b57824 */ /* 0x040fe200078e00ff */
[----:B------:R-:W-:Y:S01]  /*37f0*/  LOP3.LUT R2, R182, 0x8, RZ, 0xc0, !PT ;  /* 0x00000008b6027812 */ /* 0x000fe200078ec0ff */
        /* <DEDUP_REMOVED lines=27> */
.L_x_2542:
[----:B------:R-:W-:Y:S05]  /*39b0*/  BSYNC.RECONVERGENT B0 ;  /* 0x0000000000007941 */ /* 0x000fea0003800200 */
.L_x_2541:
        /* <DEDUP_REMOVED lines=18> */
.L_x_2544:
[----:B------:R-:W-:Y:S05]  /*3ae0*/  BSYNC.RECONVERGENT B0 ;  /* 0x0000000000007941 */ /* 0x000fea0003800200 */
.L_x_2543:
        /* <DEDUP_REMOVED lines=21> */
.L_x_2546:
[----:B------:R-:W-:Y:S05]  /*3c40*/  BSYNC.RECONVERGENT B0 ;  /* 0x0000000000007941 */ /* 0x000fea0003800200 */
.L_x_2545:
        /* <DEDUP_REMOVED lines=8> */
[----:B------:R-:W4:Y:S01]  /*3cd0*/  LDSM.16.M88.4 R28, [R6+UR5+0x4800] ;  /* 0x00480005061c783b */ /* 0x000f220008000200 */
[----:B------:R-:W-:Y:S02]  /*3ce0*/  UIADD3 UR27, UPT, UPT, UR35, UR27, -UR21 ;  /* 0x0000001b231b7290 */ /* 0x000fe4000fffe815 */
[----:B------:R-:W-:Y:S01]  /*3cf0*/  UISETP.GT.U32.AND UP0, UPT, UR31, UR18, UPT ;  /* 0x000000121f00728c */ /* 0x000fe2000bf04070 */
[----:B------:R-:W4:Y:S01]  /*3d00*/  LDSM.16.M88.4 R24, [R6+UR5+0x5000] ;  /* 0x005000050618783b */ /* 0x000f220008000200 */
[--C-:B--2---:R-:W-:Y:S01]  /*3d10*/  IMAD.IADD R3, R20, 0x1, R0.reuse ;  /* 0x0000000114037824 */ /* 0x104fe200078e0200 */
[----:B------:R-:W2:Y:S01]  /*3d20*/  LDCU.U8 UR13, c[0x0][0x4f8] ;  /* 0x00009f00ff0d77ac */ /* 0x000ea20008000000 */
[----:B------:R-:W-:Y:S01]  /*3d30*/  IMAD.IADD R2, R244, 0x1, R0 ;  /* 0x00000001f4027824 */ /* 0x000fe200078e0200 */
[----:B------:R-:W2:Y:S04]  /*3d40*/  LDSM.16.M88.4 R36, [R6+UR5+0x5800] ;  /* 0x005800050624783b */ /* 0x000ea80008000200 */
[----:B---3--:R-:W3:Y:S04]  /*3d50*/  LDSM.16.M88.4 R8, [R20+0x2000] ;  /* 0x002000001408783b */ /* 0x008ee80000000200 */
[----:B------:R-:W-:Y:S04]  /*3d60*/  LDSM.16.M88.4 R52, [R2+0x5800] ;  /* 0x005800000234783b */ /* 0x000fe80000000200 */
[----:B-1----:R-:W1:Y:S04]  /*3d70*/  LDSM.16.M88.4 R16, [R3+0x2000] ;  /* 0x002000000310783b */ /* 0x002e680000000200 */
[----:B------:R-:W1:Y:S04]  /*3d80*/  LDSM.16.M88.4 R48, [R2+0x5000] ;  /* 0x005000000230783b */ /* 0x000e680000000200 */
[----:B------:R-:W-:Y:S04]  /*3d90*/  LDSM.16.M88.4 R4, [R3] ;  /* 0x000000000304783b */ /* 0x000fe80000000200 */
[----:B------:R-:W1:Y:S01]  /*3da0*/  LDSM.16.M88.4 R40, [R2+0x4000] ;  /* 0x004000000228783b */ /* 0x000e620000000200 */
[C---:B-----5:R-:W-:Y:S03]  /*3db0*/  HMMA.16816.F32 R88, R12.reuse, R32, RZ ;  /* 0x000000200c58723c */ /* 0x060fe600000018ff */
[----:B------:R5:W1:Y:S04]  /*3dc0*/  LDSM.16.M88.4 R44, [R2+0x4800] ;  /* 0x00480000022c783b */ /* 0x000a680000000200 */
[----:B------:R-:W-:Y:S01]  /*3dd0*/  STL [R1+0x158], R137 ;  /* 0x0001588901007387 */ /* 0x000fe20000100800 */
[C---:B----4-:R-:W-:Y:S03]  /*3de0*/  HMMA.16816.F32 R80, R12.reuse, R28, RZ ;  /* 0x0000001c0c50723c */ /* 0x050fe600000018ff */
[----:B------:R-:W0:Y:S05]  /*3df0*/  LDGDEPBAR ;  /* 0x00000000000079af */ /* 0x000e2a0000000000 */
[C---:B------:R-:W-:Y:S08]  /*3e00*/  HMMA.16816.F32 R72, R12.reuse, R24, RZ ;  /* 0x000000180c48723c */ /* 0x040ff000000018ff */
[----:B--2---:R-:W-:Y:S01]  /*3e10*/  HMMA.16816.F32 R64, R12, R36, RZ ;  /* 0x000000240c40723c */ /* 0x004fe200000018ff */
[----:B-----5:R-:W-:-:S05]  /*3e20*/  IMAD.MOV.U32 R2, RZ, RZ, 0x40 ;  /* 0x00000040ff027424 */ /* 0x020fca00078e00ff */
[----:B------:R-:W-:Y:S02]  /*3e30*/  SEL R204, R2, 0xffffffc0, !P1 ;  /* 0xffffffc002cc7807 */ /* 0x000fe40004800000 */
[C---:B------:R-:W-:Y:S03]  /*3e40*/  HMMA.16816.F32 R84, R12.reuse, R34, RZ ;  /* 0x000000220c54723c */ /* 0x040fe600000018ff */
[--C-:B------:R-:W-:Y:S02]  /*3e50*/  IMAD.IADD R243, R244, 0x1, R204.reuse ;  /* 0x00000001f4f37824 */ /* 0x100fe400078e02cc */
[----:B------:R-:W-:Y:S02]  /*3e60*/  IMAD.IADD R2, R20, 0x1, R204 ;  /* 0x0000000114027824 */ /* 0x000fe400078e02cc */
[C---:B------:R-:W-:Y:S01]  /*3e70*/  IMAD.IADD R3, R0.reuse, 0x1, R243 ;  /* 0x0000000100037824 */ /* 0x040fe200078e02f3 */
[C---:B------:R-:W-:Y:S04]  /*3e80*/  HMMA.16816.F32 R76, R12.reuse, R30, RZ ;  /* 0x0000001e0c4c723c */ /* 0x040fe800000018ff */
[----:B------:R-:W-:Y:S04]  /*3e90*/  LDSM.16.M88.4 R20, [R3+0x4000] ;  /* 0x004000000314783b */ /* 0x000fe80000000200 */
[C---:B------:R-:W-:Y:S01]  /*3ea0*/  HMMA.16816.F32 R68, R12.reuse, R26, RZ ;  /* 0x0000001a0c44723c */ /* 0x040fe200000018ff */
[----:B------:R-:W-:Y:S07]  /*3eb0*/  LDSM.16.M88.4 R132, [R3+0x5800] ;  /* 0x005800000384783b */ /* 0x000fee0000000200 */
[----:B------:R-:W-:Y:S08]  /*3ec0*/  HMMA.16816.F32 R60, R12, R38, RZ ;  /* 0x000000260c3c723c */ /* 0x000ff000000018ff */
[C---:B---3--:R-:W-:Y:S08]  /*3ed0*/  HMMA.16816.F32 R12, R8.reuse, R36, RZ ;  /* 0x00000024080c723c */ /* 0x048ff000000018ff */
[C---:B------:R-:W-:Y:S08]  /*3ee0*/  HMMA.16816.F32 R56, R8.reuse, R32, RZ ;  /* 0x000000200838723c */ /* 0x040ff000000018ff */
[C---:B------:R-:W-:Y:S08]  /*3ef0*/  HMMA.16816.F32 R92, R8.reuse, R34, RZ ;  /* 0x00000022085c723c */ /* 0x040ff000000018ff */
[C---:B------:R-:W-:Y:S08]  /*3f00*/  HMMA.16816.F32 R32, R8.reuse, R28, RZ ;  /* 0x0000001c0820723c */ /* 0x040ff000000018ff */
[C---:B------:R-:W-:Y:S08]  /*3f10*/  HMMA.16816.F32 R96, R8.reuse, R30, RZ ;  /* 0x0000001e0860723c */ /* 0x040ff000000018ff */
[C---:B------:R-:W-:Y:S08]  /*3f20*/  HMMA.16816.F32 R28, R8.reuse, R24, RZ ;  /* 0x00000018081c723c */ /* 0x040ff000000018ff */
[C---:B------:R-:W-:Y:S01]  /*3f30*/  HMMA.16816.F32 R100, R8.reuse, R26, RZ ;  /* 0x0000001a0864723c */ /* 0x040fe200000018ff */
[----:B------:R-:W-:Y:S07]  /*3f40*/  LDSM.16.M88.4 R24, [R243+0x5800] ;  /* 0x00580000f318783b */ /* 0x000fee0000000200 */
[----:B------:R-:W-:Y:S01]  /*3f50*/  HMMA.16816.F32 R120, R8, R38, RZ ;  /* 0x000000260878723c */ /* 0x000fe200000018ff */
[----:B------:R-:W-:Y:S04]  /*3f60*/  LDSM.16.M88.4 R36, [R243+0x4000] ;  /* 0x00400000f324783b */ /* 0x000fe80000000200 */
[----:B------:R-:W-:Y:S03]  /*3f70*/  LDSM.16.M88.4 R8, [R2+0x2000] ;  /* 0x002000000208783b */ /* 0x000fe60000000200 */
[C---:B-1----:R-:W-:Y:S01]  /*3f80*/  HMMA.16816.F32 R108, R16.reuse, R52, R12 ;  /* 0x00000034106c723c */ /* 0x042fe2000000180c */
[----:B------:R1:W2:Y:S07]  /*3f90*/  LDSM.16.M88.4 R12, [R2] ;  /* 0x00000000020c783b */ /* 0x0002ae0000000200 */
[----:B------:R-:W-:Y:S01]  /*3fa0*/  HMMA.16816.F32 R124, R16, R48, R28 ;  /* 0x00000030107c723c */ /* 0x000fe2000000181c */
[----:B------:R-:W3:Y:S07]  /*3fb0*/  LDSM.16.M88.4 R28, [R243+0x5000] ;  /* 0x00500000f31c783b */ /* 0x000eee0000000200 */
[----:B------:R-:W-:Y:S01]  /*3fc0*/  HMMA.16816.F32 R88, R4, R40, R88 ;  /* 0x000000280458723c */ /* 0x000fe20000001858 */
[----:B-1----:R-:W-:-:S07]  /*3fd0*/  IMAD.IADD R2, R0, 0x1, R2 ;  /* 0x0000000100027824 */ /* 0x002fce00078e0202 */
        /* <DEDUP_REMOVED lines=8> */
[----:B------:R-:W1:Y:S07]  /*4060*/  LDSM.16.M88.4 R4, [R2] ;  /* 0x000000000204783b */ /* 0x000e6e0000000200 */
[C---:B------:R-:W-:Y:S08]  /*4070*/  HMMA.16816.F32 R104, R16.reuse, R40, R56 ;  /* 0x000000281068723c */ /* 0x040ff00000001838 */
[C---:B------:R-:W-:Y:S01]  /*4080*/  HMMA.16816.F32 R100, R16.reuse, R50, R100 ;  /* 0x000000321064723c */ /* 0x040fe20000001864 */
[----:B------:R4:W5:Y:S07]  /*4090*/  LDSM.16.M88.4 R48, [R2+0x2000] ;  /* 0x002000000230783b */ /* 0x00096e0000000200 */
[C---:B------:R-:W-:Y:S01]  /*40a0*/  HMMA.16816.F32 R116, R16.reuse, R44, R32 ;  /* 0x0000002c1074723c */ /* 0x040fe20000001820 */
[----:B------:R-:W5:Y:S07]  /*40b0*/  LDSM.16.M88.4 R32, [R243+0x4800] ;  /* 0x00480000f320783b */ /* 0x000f6e0000000200 */
[----:B------:R-:W-:Y:S01]  /*40c0*/  HMMA.16816.F32 R56, R16, R42, R92 ;  /* 0x0000002a1038723c */ /* 0x000fe2000000185c */
[----:B------:R-:W5:Y:S01]  /*40d0*/  LDSM.16.M88.4 R40, [R3+0x4800] ;  /* 0x004800000328783b */ /* 0x000f620000000200 */
[----:B------:R-:W-:-:S06]  /*40e0*/  DEPBAR.LE SB0, 0x0 ;  /* 0x000080000000791a */ /* 0x000fcc0000000000 */
[----:B------:R-:W-:Y:S01]  /*40f0*/  HMMA.16816.F32 R96, R16, R46, R96 ;  /* 0x0000002e1060723c */ /* 0x000fe20000001860 */
[----:B----4-:R-:W-:-:S05]  /*4100*/  LOP3.LUT R2, R137, 0x6, RZ, 0xc0, !PT ;  /* 0x0000000689027812 */ /* 0x010fca00078ec0ff */
[----:B------:R4:W-:Y:S02]  /*4110*/  STL [R1+0x13c], R2 ;  /* 0x00013c0201007387 */ /* 0x0009e40000100800 */
[C---:B--2---:R-:W-:Y:S08]  /*4120*/  HMMA.16816.F32 R88, R12.reuse, R36, R88 ;  /* 0x000000240c58723c */ /* 0x044ff00000001858 */
[----:B------:R-:W-:Y:S08]  /*4130*/  HMMA.16816.F32 R84, R12, R38, R84 ;  /* 0x000000260c54723c */ /* 0x000ff00000001854 */
[C---:B------:R-:W-:Y:S08]  /*4140*/  HMMA.16816.F32 R44, R8.reuse, R36, R104 ;  /* 0x00000024082c723c */ /* 0x040ff00000001868 */
[----:B------:R-:W-:Y:S08]  /*4150*/  HMMA.16816.F32 R36, R8, R38, R56 ;  /* 0x000000260824723c */ /* 0x000ff00000001838 */
[-C--:B------:R-:W-:Y:S08]  /*4160*/  HMMA.16816.F32 R60, R12, R24.reuse, R64 ;  /* 0x000000180c3c723c */ /* 0x080ff00000001840 */
[----:B------:R-:W-:Y:S01]  /*4170*/  HMMA.16816.F32 R56, R8, R24, R108 ;  /* 0x000000180838723c */ /* 0x000fe2000000186c */
[----:B------:R-:W-:-:S04]  /*4180*/  SHF.R.U32.HI R25, RZ, 0x2, R182 ;  /* 0x00000002ff197819 */ /* 0x000fc800000116b6 */
[----:B------:R-:W-:-:S03]  /*4190*/  LOP3.LUT R25, R25, 0x7, RZ, 0xc0, !PT ;  /* 0x0000000719197812 */ /* 0x000fc600078ec0ff */
[----:B---3--:R-:W-:Y:S01]  /*41a0*/  HMMA.16816.F32 R64, R12, R30, R128 ;  /* 0x0000001e0c40723c */ /* 0x008fe20000001880 */
[----:B------:R-:W-:-:S05]  /*41b0*/  IADD3 R25, PT, PT, R25, UR34, R136 ;  /* 0x0000002219197c10 */ /* 0x000fca000fffe088 */
[----:B------:R-:W-:Y:S02]  /*41c0*/  VIADD R190, R25, UR35 ;  /* 0x0000002319be7c36 */ /* 0x000fe40008000000 */
[----:B------:R-:W-:Y:S08]  /*41d0*/  HMMA.16816.F32 R92, R16, R54, R120 ;  /* 0x00000036105c723c */ /* 0x000ff00000001878 */
[-C--:B-1----:R-:W-:Y:S08]  /*41e0*/  HMMA.16816.F32 R84, R4, R22.reuse, R84 ;  /* 0x000000160454723c */ /* 0x082ff00000001854 */
[----:B-----5:R-:W-:Y:S01]  /*41f0*/  HMMA.16816.F32 R128, R48, R22, R36 ;  /* 0x000000163080723c */ /* 0x020fe20000001824 */
[----:B------:R-:W-:-:S02]  /*4200*/  VIADD R22, R2, UR23 ;  /* 0x0000001702167c36 */ /* 0x000fc40008000000 */
[----:B------:R-:W-:Y:S02]  /*4210*/  VIADD R37, R190, 0x40 ;  /* 0x00000040be257836 */ /* 0x000fe40000000000 */
[C---:B------:R-:W-:Y:S02]  /*4220*/  VIADD R39, R22.reuse, UR21 ;  /* 0x0000001516277c36 */ /* 0x040fe40008000000 */
[----:B------:R-:W-:Y:S01]  /*4230*/  VIADD R109, R22, 0x30 ;  /* 0x00000030166d7836 */ /* 0x000fe20000000000 */
[----:B------:R-:W-:Y:S01]  /*4240*/  HMMA.16816.F32 R80, R12, R32, R80 ;  /* 0x000000200c50723c */ /* 0x000fe20000001850 */
[C---:B----4-:R-:W-:Y:S02]  /*4250*/  IMAD.IADD R2, R190.reuse, 0x1, -R39 ;  /* 0x00000001be027824 */ /* 0x050fe400078e0a27 */
[----:B------:R-:W-:-:S03]  /*4260*/  VIADD R36, R190, 0x48 ;  /* 0x00000048be247836 */ /* 0x000fc60000000000 */
[----:B------:R-:W-:Y:S02]  /*4270*/  IABS R2, R2 ;  /* 0x0000000200027213 */ /* 0x000fe40000000000 */
[----:B------:R-:W-:Y:S02]  /*4280*/  HMMA.16816.F32 R72, R12, R28, R72 ;  /* 0x0000001c0c48723c */ /* 0x000fe40000001848 */
[----:B------:R-:W-:-:S06]  /*4290*/  I2FP.F32.S32 R2, R2 ;  /* 0x0000000200027245 */ /* 0x000fcc0000201400 */
[C---:B------:R-:W-:Y:S08]  /*42a0*/  HMMA.16816.F32 R76, R12.reuse, R34, R76 ;  /* 0x000000220c4c723c */ /* 0x040ff0000000184c */
[----:B------:R-:W-:Y:S01]  /*42b0*/  HMMA.16816.F32 R52, R12, R26, R112 ;  /* 0x0000001a0c34723c */ /* 0x000fe20000001870 */
[C---:B------:R-:W-:Y:S02]  /*42c0*/  VIADD R112, R22.reuse, 0x31 ;  /* 0x0000003116707836 */ /* 0x040fe40000000000 */
[----:B------:R-:W-:-:S05]  /*42d0*/  VIADD R115, R22, 0x39 ;  /* 0x0000003916737836 */ /* 0x000fca0000000000 */
[----:B------:R-:W-:Y:S01]  /*42e0*/  HMMA.16816.F32 R12, R8, R28, R124 ;  /* 0x0000001c080c723c */ /* 0x000fe2000000187c */
[----:B------:R-:W-:-:S07]  /*42f0*/  VIADD R28, R22, 0x1 ;  /* 0x00000001161c7836 */ /* 0x000fce0000000000 */
[----:B------:R-:W-:Y:S08]  /*4300*/  HMMA.16816.F32 R88, R4, R20, R88 ;  /* 0x000000140458723c */ /* 0x000ff00000001858 */
[----:B------:R-:W-:Y:S01]  /*4310*/  HMMA.16816.F32 R16, R8, R32, R116 ;  /* 0x000000200810723c */ /* 0x000fe20000001874 */
[----:B------:R-:W-:-:S07]  /*4320*/  VIADD R116, R22, 0x38 ;  /* 0x0000003816747836 */ /* 0x000fce0000000000 */
[----:B------:R-:W-:Y:S01]  /*4330*/  HMMA.16816.F32 R124, R48, R20, R44 ;  /* 0x00000014307c723c */ /* 0x000fe2000000182c */
[----:B------:R-:W-:Y:S02]  /*4340*/  VIADD R20, R116, UR21 ;  /* 0x0000001574147c36 */ /* 0x000fe40008000000 */
[----:B------:R-:W-:Y:S02]  /*4350*/  VIADD R44, R190, 0x8 ;  /* 0x00000008be2c7836 */ /* 0x000fe40000000000 */
[C---:B------:R-:W-:Y:S02]  /*4360*/  VIADD R111, R20.reuse, 0xffffffe9 ;  /* 0xffffffe9146f7836 */ /* 0x040fe40000000000 */
[C---:B------:R-:W-:Y:S01]  /*4370*/  VIADD R114, R20.reuse, 0xfffffff0 ;  /* 0xfffffff014727836 */ /* 0x040fe20000000000 */
[----:B------:R-:W-:Y:S01]  /*4380*/  HMMA.16816.F32 R104, R4, R132, R60 ;  /* 0x000000840468723c */ /* 0x000fe2000000183c */
[C---:B------:R-:W-:Y:S02]  /*4390*/  VIADD R60, R20.reuse, 0xffffffc9 ;  /* 0xffffffc9143c7836 */ /* 0x040fe40000000000 */
[----:B------:R-:W-:-:S02]  /*43a0*/  VIADD R61, R20, 0xffffffd0 ;  /* 0xffffffd0143d7836 */ /* 0x000fc40000000000 */
[----:B------:R-:W-:Y:S02]  /*43b0*/  IMAD.IADD R3, R190, 0x1, -R60 ;  /* 0x00000001be037824 */ /* 0x000fe400078e0a3c */
[C---:B------:R-:W-:Y:S01]  /*43c0*/  VIADD R45, R22.reuse, 0x19 ;  /* 0x00000019162d7836 */ /* 0x040fe20000000000 */
[----:B------:R-:W-:Y:S01]  /*43d0*/  HMMA.16816.F32 R72, R4, R68, R72 ;  /* 0x000000440448723c */ /* 0x000fe20000001848 */
[C---:B------:R-:W-:Y:S02]  /*43e0*/  VIADD R47, R22.reuse, 0x20 ;  /* 0x00000020162f7836 */ /* 0x040fe40000000000 */
[----:B------:R-:W-:-:S05]  /*43f0*/  VIADD R62, R22, 0x28 ;  /* 0x00000028163e7836 */ /* 0x000fca0000000000 */
[----:B------:R-:W-:Y:S01]  /*4400*/  HMMA.16816.F32 R148, R48, R68, R12 ;  /* 0x000000443094723c */ /* 0x000fe2000000180c */
[----:B------:R-:W-:Y:S01]  /*4410*/  FFMA.FTZ R15, R2, -UR12, R88 ;  /* 0x8000000c020f7c23 */ /* 0x000fe20008010058 */
[C---:B------:R-:W-:Y:S02]  /*4420*/  VIADD R69, R20.reuse, 0xffffffd1 ;  /* 0xffffffd114457836 */ /* 0x040fe40000000000 */
[----:B------:R-:W-:Y:S02]  /*4430*/  VIADD R88, R20, 0xffffffd8 ;  /* 0xffffffd814587836 */ /* 0x000fe40000000000 */
[----:B------:R-:W-:Y:S02]  /*4440*/  IMAD.IADD R2, R190, 0x1, -R61 ;  /* 0x00000001be027824 */ /* 0x000fe400078e0a3d */
[----:B------:R-:W-:Y:S01]  /*4450*/  HMMA.16816.F32 R156, R8, R26, R92 ;  /* 0x0000001a089c723c */ /* 0x000fe2000000185c */
[C---:B------:R-:W-:Y:S02]  /*4460*/  VIADD R92, R20.reuse, 0xffffffd9 ;  /* 0xffffffd9145c7836 */ /* 0x040fe40000000000 */
[----:B------:R-:W-:-:S05]  /*4470*/  VIADD R68, R20, 0xffffffe0 ;  /* 0xffffffe014447836 */ /* 0x000fca0000000000 */
[----:B------:R-:W-:Y:S08]  /*4480*/  HMMA.16816.F32 R32, R8, R34, R96 ;  /* 0x000000220820723c */ /* 0x000ff00000001860 */
[C---:B------:R-:W-:Y:S08]  /*4490*/  HMMA.16816.F32 R80, R4.reuse, R40, R80 ;  /* 0x000000280450723c */ /* 0x040ff00000001850 */
[C---:B------:R-:W-:Y:S08]  /*44a0*/  HMMA.16816.F32 R76, R4.reuse, R42, R76 ;  /* 0x0000002a044c723c */ /* 0x040ff0000000184c */
[C---:B------:R-:W-:Y:S08]  /*44b0*/  HMMA.16816.F32 R64, R4.reuse, R70, R64 ;  /* 0x000000460440723c */ /* 0x040ff00000001840 */
[----:B------:R-:W-:Y:S01]  /*44c0*/  HMMA.16816.F32 R96, R4, R134, R52 ;  /* 0x000000860460723c */ /* 0x000fe20000001834 */
[C---:B------:R-:W-:Y:S01]  /*44d0*/  IMAD.IADD R5, R190.reuse, 0x1, -R69 ;  /* 0x00000001be057824 */ /* 0x040fe200078e0a45 */
[----:B------:R-:W-:Y:S01]  /*44e0*/  IABS R7, R3 ;  /* 0x0000000300077213 */ /* 0x000fe20000000000 */
[----:B------:R-:W-:Y:S01]  /*44f0*/  IMAD.IADD R6, R190, 0x1, -R88 ;  /* 0x00000001be067824 */ /* 0x000fe200078e0a58 */
[----:B------:R-:W-:Y:S01]  /*4500*/  IABS R4, R2 ;  /* 0x0000000200047213 */ /* 0x000fe20000000000 */
[----:B------:R-:W-:Y:S01]  /*4510*/  VIADD R55, R22, 0x21 ;  /* 0x0000002116377836 */ /* 0x000fe20000000000 */
[----:B------:R-:W-:Y:S01]  /*4520*/  IABS R3, R5 ;  /* 0x0000000500037213 */ /* 0x000fe20000000000 */
[----:B------:R-:W-:Y:S01]  /*4530*/  VIADD R52, R20, 0x1 ;  /* 0x0000000114347836 */ /* 0x000fe20000000000 */
[----:B------:R-:W-:Y:S01]  /*4540*/  HMMA.16816.F32 R100, R8, R30, R100 ;  /* 0x0000001e0864723c */ /* 0x000fe20000001864 */
[C---:B------:R-:W-:Y:S01]  /*4550*/  IMAD.IADD R8, R190.reuse, 0x1, -R92 ;  /* 0x00000001be087824 */ /* 0x040fe200078e0a5c */
[----:B------:R-:W-:Y:S01]  /*4560*/  IABS R2, R6 ;  /* 0x0000000600027213 */ /* 0x000fe20000000000 */
[----:B------:R-:W-:Y:S01]  /*4570*/  IMAD.MOV.U32 R6, RZ, RZ, R4 ;  /* 0x000000ffff067224 */ /* 0x000fe200078e0004 */
[----:B------:R-:W-:Y:S01]  /*4580*/  I2FP.F32.S32 R7, R7 ;  /* 0x0000000700077245 */ /* 0x000fe20000201400 */
[----:B------:R-:W-:Y:S01]  /*4590*/  IMAD.MOV.U32 R4, RZ, RZ, R3 ;  /* 0x000000ffff047224 */ /* 0x000fe200078e0003 */
[----:B------:R-:W-:Y:S01]  /*45a0*/  IABS R5, R8 ;  /* 0x0000000800057213 */ /* 0x000fe20000000000 */
[----:B------:R-:W-:Y:S01]  /*45b0*/  IMAD.MOV.U32 R3, RZ, RZ, R2 ;  /* 0x000000ffff037224 */ /* 0x000fe200078e0002 */
[----:B------:R-:W-:Y:S01]  /*45c0*/  I2FP.F32.S32 R6, R6 ;  /* 0x0000000600067245 */ /* 0x000fe20000201400 */
[----:B------:R-:W-:Y:S01]  /*45d0*/  IMAD.IADD R8, R190, 0x1, -R114 ;  /* 0x00000001be087824 */ /* 0x000fe200078e0a72 */
[----:B------:R-:W-:Y:S01]  /*45e0*/  I2FP.F32.S32 R4, R4 ;  /* 0x0000000400047245 */ /* 0x000fe20000201400 */
[----:B------:R-:W-:Y:S01]  /*45f0*/  IMAD.MOV.U32 R2, RZ, RZ, R5 ;  /* 0x000000ffff027224 */ /* 0x000fe200078e0005 */
[----:B------:R-:W-:Y:S01]  /*4600*/  I2FP.F32.S32 R3, R3 ;  /* 0x0000000300037245 */ /* 0x000fe20000201400 */
[----:B------:R-:W-:Y:S01]  /*4610*/  FFMA.FTZ R13, R6, -UR12, R84 ;  /* 0x8000000c060d7c23 */ /* 0x000fe20008010054 */
[----:B------:R-:W-:-:S02]  /*4620*/  IMAD.IADD R6, R190, 0x1, -R111 ;  /* 0x00000001be067824 */ /* 0x000fc400078e0a6f */
[----:B------:R-:W-:Y:S01]  /*4630*/  FFMA.FTZ R14, R7, -UR12, R89 ;  /* 0x8000000c070e7c23 */ /* 0x000fe20008010059 */
[----:B------:R-:W-:Y:S01]  /*4640*/  I2FP.F32.S32 R2, R2 ;  /* 0x0000000200027245 */ /* 0x000fe20000201400 */
[----:B------:R-:W-:Y:S01]  /*4650*/  FFMA.FTZ R11, R3, -UR12, R80 ;  /* 0x8000000c030b7c23 */ /* 0x000fe20008010050 */
[----:B------:R-:W-:Y:S02]  /*4660*/  VIADD R80, R20, 0xffffffe1 ;  /* 0xffffffe114507836 */ /* 0x000fe40000000000 */
[----:B------:R-:W-:Y:S01]  /*4670*/  FFMA.FTZ R12, R4, -UR12, R85 ;  /* 0x8000000c040c7c23 */ /* 0x000fe20008010055 */
[----:B------:R-:W-:Y:S02]  /*4680*/  IMAD.IADD R3, R190, 0x1, -R68 ;  /* 0x00000001be037824 */ /* 0x000fe400078e0a44 */
[----:B------:R-:W-:Y:S01]  /*4690*/  FFMA.FTZ R10, R2, -UR12, R81 ;  /* 0x8000000c020a7c23 */ /* 0x000fe20008010051 */
[----:B------:R-:W-:Y:S01]  /*46a0*/  VIADD R81, R20, 0xffffffe8 ;  /* 0xffffffe814517836 */ /* 0x000fe20000000000 */
[----:B------:R-:W-:Y:S01]  /*46b0*/  HMMA.16816.F32 R140, R48, R42, R32 ;  /* 0x0000002a308c723c */ /* 0x000fe20000001820 */
[C---:B------:R-:W-:Y:S01]  /*46c0*/  IMAD.IADD R2, R190.reuse, 0x1, -R80 ;  /* 0x00000001be027824 */ /* 0x040fe200078e0a50 */
[----:B------:R-:W-:Y:S01]  /*46d0*/  IABS R7, R3 ;  /* 0x0000000300077213 */ /* 0x000fe20000000000 */
[----:B------:R-:W-:-:S02]  /*46e0*/  IMAD.IADD R5, R190, 0x1, -R81 ;  /* 0x00000001be057824 */ /* 0x000fc400078e0a51 */
[C---:B------:R-:W-:Y:S01]  /*46f0*/  VIADD R42, R22.reuse, 0x18 ;  /* 0x00000018162a7836 */ /* 0x040fe20000000000 */
[----:B------:R-:W-:Y:S01]  /*4700*/  IABS R4, R2 ;  /* 0x0000000200047213 */ /* 0x000fe20000000000 */
[C---:B------:R-:W-:Y:S01]  /*4710*/  VIADD R30, R22.reuse, 0x8 ;  /* 0x00000008161e7836 */ /* 0x040fe20000000000 */
[----:B------:R-:W-:Y:S01]  /*4720*/  IABS R3, R5 ;  /* 0x0000000500037213 */ /* 0x000fe20000000000 */
[----:B------:R-:W-:Y:S01]  /*4730*/  HMMA.16816.F32 R136, R48, R40, R16 ;  /* 0x000000283088723c */ /* 0x000fe20000001810 */
        /* <DEDUP_REMOVED lines=9> */
[----:B------:R-:W-:Y:S01]  /*47d0*/  FFMA.FTZ R4, R7, -UR12, R76 ;  /* 0x8000000c07047c23 */ /* 0x000fe2000801004c */
[----:B------:R-:W-:Y:S01]  /*47e0*/  I2FP.F32.S32 R3, R3 ;  /* 0x0000000300037245 */ /* 0x000fe20000201400 */
[C---:B------:R-:W-:Y:S01]  /*47f0*/  VIADD R31, R22.reuse, 0x9 ;  /* 0x00000009161f7836 */ /* 0x040fe20000000000 */
[----:B------:R-:W-:Y:S01]  /*4800*/  I2FP.F32.S32 R2, R2 ;  /* 0x0000000200027245 */ /* 0x000fe20000201400 */
[----:B------:R-:W-:Y:S01]  /*4810*/  FFMA.FTZ R7, R5, -UR12, R72 ;  /* 0x8000000c05077c23 */ /* 0x000fe20008010048 */
[----:B------:R-:W-:-:S02]  /*4820*/  VIADD R35, R22, 0x10 ;  /* 0x0000001016237836 */ /* 0x000fc40000000000 */
[----:B------:R-:W-:Y:S01]  /*4830*/  FFMA.FTZ R8, R3, -UR12, R73 ;  /* 0x8000000c03087c23 */ /* 0x000fe20008010049 */
[----:B------:R-:W-:Y:S02]  /*4840*/  VIADD R41, R22, 0x11 ;  /* 0x0000001116297836 */ /* 0x000fe40000000000 */
[----:B------:R-:W-:Y:S01]  /*4850*/  FFMA.FTZ R9, R2, -UR12, R64 ;  /* 0x8000000c02097c23 */ /* 0x000fe20008010040 */
[----:B------:R-:W-:Y:S02]  /*4860*/  VIADD R2, R190, -UR25 ;  /* 0x80000019be027c36 */ /* 0x000fe40008000000 */
[----:B------:R-:W-:Y:S01]  /*4870*/  FFMA.FTZ R6, R6, -UR12, R77 ;  /* 0x8000000c06067c23 */ /* 0x000fe2000801004d */
[C---:B------:R-:W-:Y:S01]  /*4880*/  IMAD.IADD R3, R44.reuse, 0x1, -R39 ;  /* 0x000000012c037824 */ /* 0x040fe200078e0a27 */
[C---:B------:R-:W-:Y:S01]  /*4890*/  HMMA.16816.F32 R120, R48.reuse, R70, R100 ;  /* 0x000000463078723c */ /* 0x040fe20000001864 */
[----:B------:R-:W-:Y:S01]  /*48a0*/  IMAD.IADD R5, R44, 0x1, -R60 ;  /* 0x000000012c057824 */ /* 0x000fe200078e0a3c */
[----:B------:R-:W-:Y:S01]  /*48b0*/  ISETP.GT.AND P5, PT, R2, R28, PT ;  /* 0x0000001c0200720c */ /* 0x000fe20003fa4270 */
[----:B------:R-:W-:Y:S01]  /*48c0*/  VIADD R64, R22, 0x29 ;  /* 0x0000002916407836 */ /* 0x000fe20000000000 */
[----:B------:R-:W-:Y:S01]  /*48d0*/  ISETP.GT.AND P0, PT, R2, R22, PT ;  /* 0x000000160200720c */ /* 0x000fe20003f04270 */
[----:B------:R-:W-:Y:S01]  /*48e0*/  VIADD R40, R20, 0xfffffff1 ;  /* 0xfffffff114287836 */ /* 0x000fe20000000000 */
[----:B------:R-:W-:Y:S01]  /*48f0*/  FSEL R84, R14, -INF , !P5 ;  /* 0xff8000000e547808 */ /* 0x000fe20006800000 */
[----:B------:R-:W-:Y:S01]  /*4900*/  VIADD R34, R20, 0xfffffff8 ;  /* 0xfffffff814227836 */ /* 0x000fe20000000000 */
[----:B------:R-:W-:Y:S01]  /*4910*/  BAR.SYNC.DEFER_BLOCKING 0x0 ;  /* 0x0000000000007b1d */ /* 0x000fe20000010000 */
[----:B------:R-:W-:Y:S01]  /*4920*/  ISETP.GT.AND P5, PT, R2, R42, PT ;  /* 0x0000002a0200720c */ /* 0x000fe20003fa4270 */
[----:B------:R-:W-:Y:S01]  /*4930*/  VIADD R33, R20, 0xfffffff9 ;  /* 0xfffffff914217836 */ /* 0x000fe20000000000 */
[----:B------:R-:W-:Y:S01]  /*4940*/  FSEL R76, R15, -INF , !P0 ;  /* 0xff8000000f4c7808 */ /* 0x000fe20004000000 */
[----:B------:R-:W-:Y:S01]  /*4950*/  HMMA.16816.F32 R56, R48, R132, R56 ;  /* 0x000000843038723c */ /* 0x000fe20000001838 */
[----:B------:R-:W-:-:S02]  /*4960*/  FSEL R146, R4, -INF , !P5 ;  /* 0xff80000004927808 */ /* 0x000fc40006800000 */
[C---:B------:R-:W-:Y:S02]  /*4970*/  ISETP.GT.AND P4, PT, R2.reuse, R30, PT ;  /* 0x0000001e0200720c */ /* 0x040fe40003f84270 */
[C---:B------:R-:W-:Y:S02]  /*4980*/  ISETP.GT.AND P3, PT, R2.reuse, R31, PT ;  /* 0x0000001f0200720c */ /* 0x040fe40003f64270 */
[C---:B------:R-:W-:Y:S01]  /*4990*/  ISETP.GT.AND P2, PT, R2.reuse, R35, PT ;  /* 0x000000230200720c */ /* 0x040fe20003f44270 */
[----:B------:R-:W-:Y:S01]  /*49a0*/  HMMA.16816.F32 R48, R48, R134, R156 ;  /* 0x000000863030723c */ /* 0x000fe2000000189c */
[----:B------:R-:W-:Y:S02]  /*49b0*/  ISETP.GT.AND P0, PT, R2, R41, PT ;  /* 0x000000290200720c */ /* 0x000fe40003f04270 */
[----:B------:R-:W-:Y:S02]  /*49c0*/  IABS R4, R3 ;  /* 0x0000000300047213 */ /* 0x000fe40000000000 */
[----:B------:R-:W-:Y:S01]  /*49d0*/  IABS R3, R5 ;  /* 0x0000000500037213 */ /* 0x000fe20000000000 */
[----:B------:R-:W-:Y:S01]  /*49e0*/  IMAD.IADD R5, R44, 0x1, -R88 ;  /* 0x000000012c057824 */ /* 0x000fe200078e0a58 */
        /* <DEDUP_REMOVED lines=8> */
[----:B------:R-:W-:Y:S02]  /*4a70*/  I2FP.F32.S32 R3, R3 ;  /* 0x0000000300037245 */ /* 0x000fe40000201400 */
[----:B------:R-:W-:Y:S01]  /*4a80*/  FSEL R147, R6, -INF , !P4 ;  /* 0xff80000006937808 */ /* 0x000fe20006000000 */
[----:B------:R-:W-:Y:S01]  /*4a90*/  IMAD.IADD R6, R44, 0x1, -R92 ;  /* 0x000000012c067824 */ /* 0x000fe200078e0a5c */
[----:B------:R-:W-:Y:S01]  /*4aa0*/  FSEL R152, R7, -INF , !P3 ;  /* 0xff80000007987808 */ /* 0x000fe20005800000 */
[----:B------:R-:W-:Y:S01]  /*4ab0*/  FFMA.FTZ R19, R3, -UR12, R91 ;  /* 0x8000000c03137c23 */ /* 0x000fe2000801005b */
[----:B------:R-:W-:Y:S01]  /*4ac0*/  FSEL R153, R8, -INF , !P2 ;  /* 0xff80000008997808 */ /* 0x000fe20005000000 */
[C---:B------:R-:W-:Y:S01]  /*4ad0*/  IMAD.IADD R3, R44.reuse, 0x1, -R61 ;  /* 0x000000012c037824 */ /* 0x040fe200078e0a3d */
[----:B------:R-:W-:Y:S01]  /*4ae0*/  FSEL R154, R9, -INF , !P0 ;  /* 0xff800000099a7808 */ /* 0x000fe20004000000 */
[----:B------:R-:W-:Y:S01]  /*4af0*/  IMAD.IADD R8, R44, 0x1, -R68 ;  /* 0x000000012c087824 */ /* 0x000fe200078e0a44 */
[----:B------:R-:W-:-:S02]  /*4b00*/  ISETP.GT.AND P5, PT, R2, R64, PT ;  /* 0x000000400200720c */ /* 0x000fc40003fa4270 */
[C---:B------:R-:W-:Y:S02]  /*4b10*/  ISETP.GT.AND P4, PT, R2.reuse, R109, PT ;  /* 0x0000006d0200720c */ /* 0x040fe40003f84270 */
[C---:B------:R-:W-:Y:S02]  /*4b20*/  ISETP.GT.AND P3, PT, R2.reuse, R112, PT ;  /* 0x000000700200720c */ /* 0x040fe40003f64270 */
[C---:B------:R-:W-:Y:S02]  /*4b30*/  ISETP.GT.AND P2, PT, R2.reuse, R116, PT ;  /* 0x000000740200720c */ /* 0x040fe40003f44270 */
[----:B------:R-:W-:Y:S02]  /*4b40*/  I2FP.F32.S32 R4, R4 ;  /* 0x0000000400047245 */ /* 0x000fe40000201400 */
[----:B------:R-:W-:Y:S01]  /*4b50*/  ISETP.GT.AND P0, PT, R2, R115, PT ;  /* 0x000000730200720c */ /* 0x000fe20003f04270 */
[----:B------:R-:W-:Y:S01]  /*4b60*/  IMAD.IADD R2, R44, 0x1, -R69 ;  /* 0x000000012c027824 */ /* 0x000fe200078e0a45 */
[----:B------:R-:W-:Y:S01]  /*4b70*/  IABS R7, R3 ;  /* 0x0000000300077213 */ /* 0x000fe20000000000 */
[----:B------:R-:W-:Y:S01]  /*4b80*/  FFMA.FTZ R21, R4, -UR12, R90 ;  /* 0x8000000c04157c23 */ /* 0x000fe2000801005a */
[----:B------:R-:W-:-:S02]  /*4b90*/  IABS R3, R5 ;  /* 0x0000000500037213 */ /* 0x000fc40000000000 */
[----:B------:R-:W-:Y:S02]  /*4ba0*/  IABS R4, R2 ;  /* 0x0000000200047213 */ /* 0x000fe40000000000 */
[----:B------:R-:W-:Y:S02]  /*4bb0*/  IABS R2, R6 ;  /* 0x0000000600027213 */ /* 0x000fe40000000000 */
[----:B------:R-:W-:Y:S01]  /*4bc0*/  IABS R5, R8 ;  /* 0x0000000800057213 */ /* 0x000fe20000000000 */
[----:B------:R-:W-:Y:S01]  /*4bd0*/  IMAD.MOV.U32 R6, RZ, RZ, R4 ;  /* 0x000000ffff067224 */ /* 0x000fe200078e0004 */
[----:B------:R-:W-:Y:S01]  /*4be0*/  I2FP.F32.S32 R7, R7 ;  /* 0x0000000700077245 */ /* 0x000fe20000201400 */
[----:B------:R-:W-:Y:S02]  /*4bf0*/  IMAD.MOV.U32 R4, RZ, RZ, R3 ;  /* 0x000000ffff047224 */ /* 0x000fe400078e0003 */
[----:B------:R-:W-:Y:S01]  /*4c00*/  IMAD.MOV.U32 R3, RZ, RZ, R2 ;  /* 0x000000ffff037224 */ /* 0x000fe200078e0002 */
[----:B------:R-:W-:Y:S01]  /*4c10*/  I2FP.F32.S32 R6, R6 ;  /* 0x0000000600067245 */ /* 0x000fe20000201400 */
[----:B------:R-:W-:Y:S01]  /*4c20*/  IMAD.MOV.U32 R2, RZ, RZ, R5 ;  /* 0x000000ffff027224 */ /* 0x000fe200078e0005 */
[----:B------:R-:W-:Y:S01]  /*4c30*/  I2FP.F32.S32 R4, R4 ;  /* 0x0000000400047245 */ /* 0x000fe20000201400 */
[----:B------:R-:W-:Y:S01]  /*4c40*/  IMAD.IADD R5, R44, 0x1, -R111 ;  /* 0x000000012c057824 */ /* 0x000fe200078e0a6f */
[----:B------:R-:W-:Y:S01]  /*4c50*/  I2FP.F32.S32 R3, R3 ;  /* 0x0000000300037245 */ /* 0x000fe20000201400 */
[----:B------:R-:W-:Y:S01]  /*4c60*/  IMAD.IADD R8, R190, 0x1, -R40 ;  /* 0x00000001be087824 */ /* 0x000fe200078e0a28 */
[----:B------:R-:W-:Y:S01]  /*4c70*/  I2FP.F32.S32 R2, R2 ;  /* 0x0000000200027245 */ /* 0x000fe20000201400 */
[----:B------:R-:W-:Y:S01]  /*4c80*/  FFMA.FTZ R17, R6, -UR12, R87 ;  /* 0x8000000c06117c23 */ /* 0x000fe20008010057 */
[----:B------:R-:W-:Y:S01]  /*4c90*/  FFMA.FTZ R18, R7, -UR12, R86 ;  /* 0x8000000c07127c23 */ /* 0x000fe20008010056 */
[----:B------:R-:W-:Y:S01]  /*4ca0*/  FFMA.FTZ R15, R3, -UR12, R83 ;  /* 0x8000000c030f7c23 */ /* 0x000fe20008010053 */
[----:B------:R-:W-:-:S02]  /*4cb0*/  IMAD.IADD R3, R44, 0x1, -R80 ;  /* 0x000000012c037824 */ /* 0x000fc400078e0a50 */
[----:B------:R-:W-:Y:S01]  /*4cc0*/  FFMA.FTZ R14, R2, -UR12, R78 ;  /* 0x8000000c020e7c23 */ /* 0x000fe2000801004e */
[C---:B------:R-:W-:Y:S01]  /*4cd0*/  IMAD.IADD R2, R44.reuse, 0x1, -R81 ;  /* 0x000000012c027824 */ /* 0x040fe200078e0a51 */
[----:B------:R-:W-:Y:S01]  /*4ce0*/  IABS R8, R8 ;  /* 0x0000000800087213 */ /* 0x000fe20000000000 */
[----:B------:R-:W-:Y:S01]  /*4cf0*/  IMAD.IADD R7, R44, 0x1, -R114 ;  /* 0x000000012c077824 */ /* 0x000fe200078e0a72 */
[----:B------:R-:W-:Y:S01]  /*4d00*/  IABS R6, R3 ;  /* 0x0000000300067213 */ /* 0x000fe20000000000 */
[----:B------:R-:W-:Y:S01]  /*4d10*/  FFMA.FTZ R16, R4, -UR12, R82 ;  /* 0x8000000c04107c23 */ /* 0x000fe20008010052 */
[----:B------:R-:W-:Y:S02]  /*4d20*/  IABS R3, R5 ;  /* 0x0000000500037213 */ /* 0x000fe40000000000 */
[----:B------:R-:W-:Y:S01]  /*4d30*/  IABS R4, R2 ;  /* 0x0000000200047213 */ /* 0x000fe20000000000 */
[----:B------:R-:W-:Y:S01]  /*4d40*/  IMAD.MOV.U32 R5, RZ, RZ, R6 ;  /* 0x000000ffff057224 */ /* 0x000fe200078e0006 */
[----:B------:R-:W-:Y:S01]  /*4d50*/  IABS R2, R7 ;  /* 0x0000000700027213 */ /* 0x000fe20000000000 */
[----:B------:R-:W-:-:S02]  /*4d60*/  IMAD.MOV.U32 R6, RZ, RZ, R3 ;  /* 0x000000ffff067224 */ /* 0x000fc400078e0003 */
[----:B------:R-:W-:Y:S01]  /*4d70*/  IMAD.MOV.U32 R3, RZ, RZ, R8 ;  /* 0x000000ffff037224 */ /* 0x000fe200078e0008 */
[----:B------:R-:W-:Y:S02]  /*4d80*/  I2FP.F32.S32 R7, R5 ;  /* 0x0000000500077245 */ /* 0x000fe40000201400 */
[----:B------:R-:W-:Y:S02]  /*4d90*/  I2FP.F32.S32 R5, R4 ;  /* 0x0000000400057245 */ /* 0x000fe40000201400 */
[----:B------:R-:W-:Y:S01]  /*4da0*/  I2FP.F32.S32 R4, R2 ;  /* 0x0000000200047245 */ /* 0x000fe20000201400 */
[----:B------:R-:W-:Y:S01]  /*4db0*/  FFMA.FTZ R13, R7, -UR12, R79 ;  /* 0x8000000c070d7c23 */ /* 0x000fe2000801004f */
[----:B------:R-:W-:Y:S01]  /*4dc0*/  I2FP.F32.S32 R2, R3 ;  /* 0x0000000300027245 */ /* 0x000fe20000201400 */
[----:B------:R-:W-:Y:S01]  /*4dd0*/  IMAD.IADD R3, R190, 0x1, -R34 ;  /* 0x00000001be037824 */ /* 0x000fe200078e0a22 */
[----:B------:R-:W-:Y:S01]  /*4de0*/  I2FP.F32.S32 R6, R6 ;  /* 0x0000000600067245 */ /* 0x000fe20000201400 */
[----:B------:R-:W-:Y:S01]  /*4df0*/  FFMA.FTZ R12, R5, -UR12, R74 ;  /* 0x8000000c050c7c23 */ /* 0x000fe2000801004a */
[----:B------:R-:W-:Y:S01]  /*4e00*/  FFMA.FTZ R10, R4, -UR12, R66 ;  /* 0x8000000c040a7c23 */ /* 0x000fe20008010042 */
[----:B------:R-:W-:Y:S01]  /*4e10*/  FFMA.FTZ R9, R2, -UR12, R65 ;  /* 0x8000000c02097c23 */ /* 0x000fe20008010041 */
[C---:B------:R-:W-:Y:S01]  /*4e20*/  IMAD.IADD R2, R190.reuse, 0x1, -R33 ;  /* 0x00000001be027824 */ /* 0x040fe200078e0a21 */
[----:B------:R-:W-:Y:S01]  /*4e30*/  IABS R4, R3 ;  /* 0x0000000300047213 */ /* 0x000fe20000000000 */
[----:B------:R-:W-:-:S02]  /*4e40*/  IMAD.IADD R5, R190, 0x1, -R20 ;  /* 0x00000001be057824 */ /* 0x000fc400078e0a14 */
[----:B------:R-:W-:Y:S01]  /*4e50*/  FFMA.FTZ R11, R6, -UR12, R75 ;  /* 0x8000000c060b7c23 */ /* 0x000fe2000801004b */
[----:B------:R-:W-:Y:S01]  /*4e60*/  IMAD.IADD R7, R190, 0x1, -R52 ;  /* 0x00000001be077824 */ /* 0x000fe200078e0a34 */
[----:B------:R-:W-:Y:S01]  /*4e70*/  IABS R3, R2 ;  /* 0x0000000200037213 */ /* 0x000fe20000000000 */
[----:B------:R-:W-:Y:S01]  /*4e80*/  IMAD.MOV.U32 R6, RZ, RZ, R4 ;  /* 0x000000ffff067224 */ /* 0x000fe200078e0004 */
[----:B------:R-:W-:Y:S02]  /*4e90*/  IABS R2, R5 ;  /* 0x0000000500027213 */ /* 0x000fe40000000000 */
[----:B------:R-:W-:Y:S01]  /*4ea0*/  IABS R4, R7 ;  /* 0x0000000700047213 */ /* 0x000fe20000000000 */
[----:B------:R-:W-:Y:S01]  /*4eb0*/  IMAD.MOV.U32 R5, RZ, RZ, R3 ;  /* 0x000000ffff057224 */ /* 0x000fe200078e0003 */
[----:B------:R-:W-:Y:S01]  /*4ec0*/  I2FP.F32.S32 R6, R6 ;  /* 0x0000000600067245 */ /* 0x000fe20000201400 */
[----:B------:R-:W-:Y:S01]  /*4ed0*/  IMAD.MOV.U32 R3, RZ, RZ, R2 ;  /* 0x000000ffff037224 */ /* 0x000fe200078e0002 */
[----:B------:R-:W-:Y:S01]  /*4ee0*/  FSEL R77, R9, -INF , !P5 ;  /* 0xff800000094d7808 */ /* 0x000fe20006800000 */
[----:B------:R-:W-:Y:S01]  /*4ef0*/  IMAD.MOV.U32 R2, RZ, RZ, R4 ;  /* 0x000000ffff027224 */ /* 0x000fe200078e0004 */
[----:B------:R-:W-:Y:S01]  /*4f00*/  I2FP.F32.S32 R5, R5 ;  /* 0x0000000500057245 */ /* 0x000fe20000201400 */
[----:B------:R-:W-:Y:S01]  /*4f10*/  FFMA.FTZ R8, R6, -UR12, R104 ;  /* 0x8000000c06087c23 */ /* 0x000fe20008010068 */
[----:B------:R-:W-:-:S02]  /*4f20*/  I2FP.F32.S32 R4, R3 ;  /* 0x0000000300047245 */ /* 0x000fc40000201400 */
[----:B------:R-:W-:Y:S01]  /*4f30*/  I2FP.F32.S32 R3, R2 ;  /* 0x0000000200037245 */ /* 0x000fe20000201400 */
[----:B------:R-:W-:Y:S02]  /*4f40*/  VIADD R2, R44, -UR25 ;  /* 0x800000192c027c36 */ /* 0x000fe40008000000 */
[----:B------:R-:W-:Y:S01]  /*4f50*/  FFMA.FTZ R7, R5, -UR12, R105 ;  /* 0x8000000c05077c23 */ /* 0x000fe20008010069 */
[----:B------:R-:W-:Y:S01]  /*4f60*/  FFMA.FTZ R6, R4, -UR12, R96 ;  /* 0x8000000c04067c23 */ /* 0x000fe20008010060 */
[----:B------:R-:W-:Y:S02]  /*4f70*/  IMAD.IADD R5, R37, 0x1, -R39 ;  /* 0x0000000125057824 */ /* 0x000fe400078e0a27 */
[----:B------:R-:W-:Y:S01]  /*4f80*/  FFMA.FTZ R4, R3, -UR12, R97 ;  /* 0x8000000c03047c23 */ /* 0x000fe20008010061 */
[----:B------:R-:W-:Y:S02]  /*4f90*/  ISETP.GT.AND P5, PT, R2, R22, PT ;  /* 0x000000160200720c */ /* 0x000fe40003fa4270 */
[----:B------:R-:W-:Y:S01]  /*4fa0*/  FSEL R117, R8, -INF , !P4 ;  /* 0xff80000008757808 */ /* 0x000fe20006000000 */
[----:B------:R-:W-:Y:S01]  /*4fb0*/  IMAD.IADD R8, R37, 0x1, -R92 ;  /* 0x0000000125087824 */ /* 0x000fe200078e0a5c */
[----:B------:R-:W-:-:S02]  /*4fc0*/  FSEL R118, R7, -INF , !P3 ;  /* 0xff80000007767808 */ /* 0x000fc40005800000 */
[----:B------:R-:W-:Y:S01]  /*4fd0*/  FSEL R119, R6, -INF , !P2 ;  /* 0xff80000006777808 */ /* 0x000fe20005000000 */
[----:B------:R-:W-:Y:S01]  /*4fe0*/  IMAD.IADD R6, R37, 0x1, -R88 ;  /* 0x0000000125067824 */ /* 0x000fe200078e0a58 */
[----:B------:R-:W-:Y:S02]  /*4ff0*/  FSEL R144, R4, -INF , !P0 ;  /* 0xff80000004907808 */ /* 0x000fe40004000000 */
[----:B------:R-:W-:Y:S02]  /*5000*/  FSEL R29, R21, -INF , !P5 ;  /* 0xff800000151d7808 */ /* 0x000fe40006800000 */
[C---:B------:R-:W-:Y:S02]  /*5010*/  ISETP.GT.AND P4, PT, R2.reuse, R28, PT ;  /* 0x0000001c0200720c */ /* 0x040fe40003f84270 */
[C---:B------:R-:W-:Y:S02]  /*5020*/  ISETP.GT.AND P3, PT, R2.reuse, R30, PT ;  /* 0x0000001e0200720c */ /* 0x040fe40003f64270 */
[----:B------:R-:W-:-:S02]  /*5030*/  ISETP.GT.AND P2, PT, R2, R31, PT ;  /* 0x0000001f0200720c */ /* 0x000fc40003f44270 */
[C---:B------:R-:W-:Y:S02]  /*5040*/  ISETP.GT.AND P0, PT, R2.reuse, R35, PT ;  /* 0x000000230200720c */ /* 0x040fe40003f04270 */
[----:B------:R-:W-:Y:S02]  /*5050*/  ISETP.GT.AND P5, PT, R2, R41, PT ;  /* 0x000000290200720c */ /* 0x000fe40003fa4270 */
[----:B------:R-:W-:Y:S01]  /*5060*/  IABS R3, R5 ;  /* 0x0000000500037213 */ /* 0x000fe20000000000 */
[----:B------:R-:W-:Y:S01]  /*5070*/  IMAD.IADD R5, R37, 0x1, -R69 ;  /* 0x0000000125057824 */ /* 0x000fe200078e0a45 */
[----:B------:R-:W-:Y:S02]  /*5080*/  FSEL R32, R19, -INF , !P4 ;  /* 0xff80000013207808 */ /* 0x000fe40006000000 */
        /* <DEDUP_REMOVED lines=9> */
[----:B------:R-:W-:Y:S02]  /*5120*/  I2FP.F32.S32 R3, R3 ;  /* 0x0000000300037245 */ /* 0x000fe40000201400 */
[----:B------:R-:W-:Y:S02]  /*5130*/  FSEL R63, R14, -INF , !P4 ;  /* 0xff8000000e3f7808 */ /* 0x000fe40006000000 */
        /* <DEDUP_REMOVED lines=24> */
[----:B------:R-:W-:Y:S01]  /*52c0*/  FFMA.FTZ R19, R7, -UR12, R125 ;  /* 0x8000000c07137c23 */ /* 0x000fe2000801007d */
[----:B------:R-:W-:Y:S01]  /*52d0*/  I2FP.F32.S32 R3, R3 ;  /* 0x0000000300037245 */ /* 0x000fe20000201400 */
[----:B------:R-:W-:Y:S01]  /*52e0*/  FFMA.FTZ R18, R6, -UR12, R128 ;  /* 0x8000000c06127c23 */ /* 0x000fe20008010080 */
[----:B------:R-:W-:Y:S01]  /*52f0*/  I2FP.F32.S32 R2, R2 ;  /* 0x0000000200027245 */ /* 0x000fe20000201400 */
[----:B------:R-:W-:Y:S01]  /*5300*/  FFMA.FTZ R17, R4, -UR12, R129 ;  /* 0x8000000c04117c23 */ /* 0x000fe20008010081 */
[----:B------:R-:W-:-:S02]  /*5310*/  IMAD.IADD R4, R37, 0x1, -R80 ;  /* 0x0000000125047824 */ /* 0x000fc400078e0a50 */
[----:B------:R-:W-:Y:S01]  /*5320*/  FFMA.FTZ R16, R3, -UR12, R136 ;  /* 0x8000000c03107c23 */ /* 0x000fe20008010088 */
[C---:B------:R-:W-:Y:S02]  /*5330*/  IMAD.IADD R3, R37.reuse, 0x1, -R81 ;  /* 0x0000000125037824 */ /* 0x040fe400078e0a51 */
[----:B------:R-:W-:Y:S01]  /*5340*/  FFMA.FTZ R15, R2, -UR12, R137 ;  /* 0x8000000c020f7c23 */ /* 0x000fe20008010089 */
[C---:B------:R-:W-:Y:S01]  /*5350*/  IMAD.IADD R2, R37.reuse, 0x1, -R68 ;  /* 0x0000000125027824 */ /* 0x040fe200078e0a44 */
[----:B------:R-:W-:Y:S01]  /*5360*/  IABS R5, R4 ;  /* 0x0000000400057213 */ /* 0x000fe20000000000 */
[C---:B------:R-:W-:Y:S01]  /*5370*/  IMAD.IADD R7, R37.reuse, 0x1, -R111 ;  /* 0x0000000125077824 */ /* 0x040fe200078e0a6f */
[----:B------:R-:W-:Y:S01]  /*5380*/  IABS R8, R3 ;  /* 0x0000000300087213 */ /* 0x000fe20000000000 */
[----:B------:R-:W-:Y:S01]  /*5390*/  IMAD.IADD R6, R37, 0x1, -R114 ;  /* 0x0000000125067824 */ /* 0x000fe200078e0a72 */
[----:B------:R-:W-:-:S04]  /*53a0*/  IABS R2, R2 ;  /* 0x0000000200027213 */ /* 0x000fc80000000000 */
[----:B------:R-:W-:Y:S01]  /*53b0*/  IABS R4, R6 ;  /* 0x0000000600047213 */ /* 0x000fe20000000000 */
[----:B------:R-:W-:Y:S01]  /*53c0*/  IMAD.MOV.U32 R3, RZ, RZ, R2 ;  /* 0x000000ffff037224 */ /* 0x000fe200078e0002 */
[----:B------:R-:W-:Y:S01]  /*53d0*/  IABS R2, R7 ;  /* 0x0000000700027213 */ /* 0x000fe20000000000 */
[----:B------:R-:W-:Y:S02]  /*53e0*/  IMAD.MOV.U32 R6, RZ, RZ, R5 ;  /* 0x000000ffff067224 */ /* 0x000fe400078e0005 */
        /* <DEDUP_REMOVED lines=8> */
[C---:B------:R-:W-:Y:S01]  /*5470*/  IMAD.IADD R3, R44.reuse, 0x1, -R20 ;  /* 0x000000012c037824 */ /* 0x040fe200078e0a14 */
[----:B------:R-:W-:Y:S01]  /*5480*/  I2FP.F32.S32 R2, R2 ;  /* 0x0000000200027245 */ /* 0x000fe20000201400 */
[----:B------:R-:W-:-:S02]  /*5490*/  IMAD.IADD R7, R44, 0x1, -R52 ;  /* 0x000000012c077824 */ /* 0x000fc400078e0a34 */
[----:B------:R-:W-:Y:S01]  /*54a0*/  FFMA.FTZ R11, R5, -UR12, R148 ;  /* 0x8000000c050b7c23 */ /* 0x000fe20008010094 */
[----:B------:R-:W-:Y:S01]  /*54b0*/  FFMA.FTZ R9, R4, -UR12, R149 ;  /* 0x8000000c04097c23 */ /* 0x000fe20008010095 */
[----:B------:R-:W-:Y:S02]  /*54c0*/  IMAD.IADD R4, R44, 0x1, -R34 ;  /* 0x000000012c047824 */ /* 0x000fe400078e0a22 */
[----:B------:R-:W-:Y:S01]  /*54d0*/  FFMA.FTZ R10, R2, -UR12, R120 ;  /* 0x8000000c020a7c23 */ /* 0x000fe20008010078 */
[----:B------:R-:W-:Y:S02]  /*54e0*/  IMAD.IADD R2, R44, 0x1, -R40 ;  /* 0x000000012c027824 */ /* 0x000fe400078e0a28 */
[----:B------:R-:W-:Y:S01]  /*54f0*/  FFMA.FTZ R12, R6, -UR12, R141 ;  /* 0x8000000c060c7c23 */ /* 0x000fe2000801008d */
[----:B------:R-:W-:Y:S01]  /*5500*/  IABS R5, R3 ;  /* 0x0000000300057213 */ /* 0x000fe20000000000 */
[----:B------:R-:W-:Y:S01]  /*5510*/  IMAD.IADD R3, R44, 0x1, -R33 ;  /* 0x000000012c037824 */ /* 0x000fe200078e0a21 */
[----:B------:R-:W-:-:S02]  /*5520*/  IABS R6, R4 ;  /* 0x0000000400067213 */ /* 0x000fc40000000000 */
[----:B------:R-:W-:Y:S01]  /*5530*/  IABS R2, R2 ;  /* 0x0000000200027213 */ /* 0x000fe20000000000 */
[----:B------:R-:W-:Y:S01]  /*5540*/  IMAD.MOV.U32 R8, RZ, RZ, R5 ;  /* 0x000000ffff087224 */ /* 0x000fe200078e0005 */
[----:B------:R-:W-:Y:S01]  /*5550*/  IABS R3, R3 ;  /* 0x0000000300037213 */ /* 0x000fe20000000000 */
[----:B------:R-:W-:Y:S02]  /*5560*/  IMAD.MOV.U32 R5, RZ, RZ, R6 ;  /* 0x000000ffff057224 */ /* 0x000fe400078e0006 */
[----:B------:R-:W-:Y:S01]  /*5570*/  IMAD.MOV.U32 R4, RZ, RZ, R2 ;  /* 0x000000ffff047224 */ /* 0x000fe200078e0002 */
[----:B------:R-:W-:Y:S02]  /*5580*/  IABS R2, R7 ;  /* 0x0000000700027213 */ /* 0x000fe40000000000 */
[----:B------:R-:W-:Y:S02]  /*5590*/  I2FP.F32.S32 R6, R5 ;  /* 0x0000000500067245 */ /* 0x000fe40000201400 */
[----:B------:R-:W-:Y:S01]  /*55a0*/  I2FP.F32.S32 R7, R4 ;  /* 0x0000000400077245 */ /* 0x000fe20000201400 */
[----:B------:R-:W-:Y:S01]  /*55b0*/  IMAD.MOV.U32 R4, RZ, RZ, R2 ;  /* 0x000000ffff047224 */ /* 0x000fe200078e0002 */
[----:B------:R-:W-:-:S02]  /*55c0*/  I2FP.F32.S32 R3, R3 ;  /* 0x0000000300037245 */ /* 0x000fc40000201400 */
[----:B------:R-:W-:Y:S01]  /*55d0*/  I2FP.F32.S32 R2, R8 ;  /* 0x0000000800027245 */ /* 0x000fe20000201400 */
[----:B------:R-:W-:Y:S01]  /*55e0*/  FFMA.FTZ R8, R7, -UR12, R67 ;  /* 0x8000000c07087c23 */ /* 0x000fe20008010043 */
[----:B------:R-:W-:Y:S01]  /*55f0*/  I2FP.F32.S32 R5, R4 ;  /* 0x0000000400057245 */ /* 0x000fe20000201400 */
[----:B------:R-:W-:Y:S01]  /*5600*/  FFMA.FTZ R7, R6, -UR12, R106 ;  /* 0x8000000c06077c23 */ /* 0x000fe2000801006a */
[----:B------:R-:W-:Y:S01]  /*5610*/  FFMA.FTZ R6, R3, -UR12, R107 ;  /* 0x8000000c03067c23 */ /* 0x000fe2000801006b */
[----:B------:R-:W-:Y:S01]  /*5620*/  FFMA.FTZ R4, R2, -UR12, R98 ;  /* 0x8000000c02047c23 */ /* 0x000fe20008010062 */
[----:B------:R-:W-:Y:S02]  /*5630*/  VIADD R2, R37, -UR25 ;  /* 0x8000001925027c36 */ /* 0x000fe40008000000 */
[----:B------:R-:W-:Y:S01]  /*5640*/  FFMA.FTZ R3, R5, -UR12, R99 ;  /* 0x8000000c05037c23 */ /* 0x000fe20008010063 */
[----:B------:R-:W-:Y:S01]  /*5650*/  FSEL R26, R8, -INF , !P4 ;  /* 0xff800000081a7808 */ /* 0x000fe20006000000 */
[----:B------:R-:W-:Y:S01]  /*5660*/  IMAD.U32 R5, RZ, RZ, UR35 ;  /* 0x00000023ff057e24 */ /* 0x000fe2000f8e00ff */
[----:B------:R-:W-:-:S02]  /*5670*/  FSEL R27, R7, -INF , !P3 ;  /* 0xff800000071b7808 */ /* 0x000fc40005800000 */
[----:B------:R-:W-:Y:S02]  /*5680*/  ISETP.GT.AND P4, PT, R2, R22, PT ;  /* 0x000000160200720c */ /* 0x000fe40003f84270 */
[----:B------:R-:W-:Y:S01]  /*5690*/  FSEL R71, R3, -INF , !P5 ;  /* 0xff80000003477808 */ /* 0x000fe20006800000 */
[C---:B------:R-:W-:Y:S01]  /*56a0*/  IMAD.IADD R3, R37.reuse, 0x1, -R40 ;  /* 0x0000000125037824 */ /* 0x040fe200078e0a28 */
        /* <DEDUP_REMOVED lines=9> */
[----:B------:R-:W-:Y:S02]  /*5740*/  IABS R3, R3 ;  /* 0x0000000300037213 */ /* 0x000fe40000000000 */
[----:B------:R-:W-:-:S02]  /*5750*/  FSEL R19, R19, -INF , !P3 ;  /* 0xff80000013137808 */ /* 0x000fc40005800000 */
[----:B------:R-:W-:Y:S01]  /*5760*/  FSEL R18, R18, -INF , !P2 ;  /* 0xff80000012127808 */ /* 0x000fe20005000000 */
[----:B------:R-:W-:Y:S01]  /*5770*/  IMAD.MOV.U32 R4, RZ, RZ, R3 ;  /* 0x000000ffff047224 */ /* 0x000fe200078e0003 */
[----:B------:R-:W-:Y:S01]  /*5780*/  FSEL R17, R17, -INF , !P0 ;  /* 0xff80000011117808 */ /* 0x000fe20004000000 */
[----:B------:R-:W-:Y:S01]  /*5790*/  VIADD R3, R25, UR27 ;  /* 0x0000001b19037c36 */ /* 0x000fe20008000000 */
[----:B------:R-:W-:Y:S02]  /*57a0*/  FSEL R16, R16, -INF , !P5 ;  /* 0xff80000010107808 */ /* 0x000fe40006800000 */
[----:B------:R-:W-:Y:S02]  /*57b0*/  FSEL R15, R15, -INF , !P4 ;  /* 0xff8000000f0f7808 */ /* 0x000fe40006000000 */
[C---:B------:R-:W-:Y:S02]  /*57c0*/  ISETP.GT.AND P3, PT, R2.reuse, R42, PT ;  /* 0x0000002a0200720c */ /* 0x040fe40003f64270 */
[----:B------:R-:W-:-:S02]  /*57d0*/  ISETP.GT.AND P2, PT, R2, R45, PT ;  /* 0x0000002d0200720c */ /* 0x000fc40003f44270 */
[C---:B------:R-:W-:Y:S02]  /*57e0*/  ISETP.GT.AND P0, PT, R2.reuse, R47, PT ;  /* 0x0000002f0200720c */ /* 0x040fe40003f04270 */
[C---:B------:R-:W-:Y:S02]  /*57f0*/  ISETP.GT.AND P5, PT, R2.reuse, R55, PT ;  /* 0x000000370200720c */ /* 0x040fe40003fa4270 */
[----:B------:R-:W-:Y:S02]  /*5800*/  ISETP.GT.AND P4, PT, R2, R62, PT ;  /* 0x0000003e0200720c */ /* 0x000fe40003f84270 */
[----:B------:R-:W-:Y:S02]  /*5810*/  FSEL R13, R13, -INF , !P3 ;  /* 0xff8000000d0d7808 */ /* 0x000fe40005800000 */
[----:B------:R-:W-:Y:S02]  /*5820*/  FSEL R12, R12, -INF , !P2 ;  /* 0xff8000000c0c7808 */ /* 0x000fe40005000000 */
[----:B------:R-:W-:-:S02]  /*5830*/  FSEL R23, R11, -INF , !P0 ;  /* 0xff8000000b177808 */ /* 0x000fc40004000000 */
[----:B------:R-:W-:Y:S01]  /*5840*/  FSEL R24, R9, -INF , !P5 ;  /* 0xff80000009187808 */ /* 0x000fe20006800000 */
[----:B------:R-:W-:Y:S01]  /*5850*/  VIADD R9, R36, -UR25 ;  /* 0x8000001924097c36 */ /* 0x000fe20008000000 */
[----:B------:R-:W-:Y:S02]  /*5860*/  FSEL R25, R10, -INF , !P4 ;  /* 0xff8000000a197808 */ /* 0x000fe40006000000 */
[C---:B------:R-:W-:Y:S02]  /*5870*/  ISETP.GT.AND P3, PT, R2.reuse, R64, PT ;  /* 0x000000400200720c */ /* 0x040fe40003f64270 */
[C---:B------:R-:W-:Y:S02]  /*5880*/  ISETP.GT.AND P2, PT, R2.reuse, R109, PT ;  /* 0x0000006d0200720c */ /* 0x040fe40003f44270 */
[C---:B------:R-:W-:Y:S02]  /*5890*/  ISETP.GT.AND P0, PT, R2.reuse, R112, PT ;  /* 0x000000700200720c */ /* 0x040fe40003f04270 */
[----:B------:R-:W-:-:S02]  /*58a0*/  ISETP.GT.AND P5, PT, R2, R116, PT ;  /* 0x000000740200720c */ /* 0x000fc40003fa4270 */
[----:B------:R-:W-:Y:S02]  /*58b0*/  ISETP.GT.AND P4, PT, R2, R115, PT ;  /* 0x000000730200720c */ /* 0x000fe40003f84270 */
[----:B------:R-:W-:Y:S01]  /*58c0*/  I2FP.F32.S32 R2, R4 ;  /* 0x0000000400027245 */ /* 0x000fe20000201400 */
[----:B------:R-:W-:Y:S01]  /*58d0*/  IMAD.IADD R4, R37, 0x1, -R20 ;  /* 0x0000000125047824 */ /* 0x000fe200078e0a14 */
[C-C-:B------:R-:W-:Y:S02]  /*58e0*/  VIADDMNMX R191, R3.reuse, 0x1, R5.reuse, PT ;  /* 0x0000000103bf7846 */ /* 0x140fe40003800105 */
[C---:B------:R-:W-:Y:S01]  /*58f0*/  VIADDMNMX R193, R3.reuse, 0x9, R5, PT ;  /* 0x0000000903c17846 */ /* 0x040fe20003800105 */
[----:B------:R-:W-:Y:S01]  /*5900*/  FFMA.FTZ R8, R2, -UR12, R121 ;  /* 0x8000000c02087c23 */ /* 0x000fe20008010079 */
[----:B------:R-:W-:Y:S01]  /*5910*/  VIADDMNMX R192, R3, 0x41, R5, PT ;  /* 0x0000004103c07846 */ /* 0x000fe20003800105 */
[----:B------:R-:W-:Y:S01]  /*5920*/  IMAD.IADD R2, R37, 0x1, -R33 ;  /* 0x0000000125027824 */ /* 0x000fe200078e0a21 */
[----:B------:R-:W-:Y:S01]  /*5930*/  VIADDMNMX R194, R3, 0x49, R5, PT ;  /* 0x0000004903c27846 */ /* 0x000fe20003800105 */
[----:B------:R-:W-:Y:S01]  /*5940*/  IMAD.IADD R3, R37, 0x1, -R34 ;  /* 0x0000000125037824 */ /* 0x000fe200078e0a22 */
[----:B------:R-:W-:-:S02]  /*5950*/  FSEL R10, R8, -INF , !P3 ;  /* 0xff800000080a7808 */ /* 0x000fc40005800000 */
[----:B------:R-:W-:Y:S02]  /*5960*/  ISETP.GT.AND P3, PT, R9, R22, PT ;  /* 0x000000160900720c */ /* 0x000fe40003f64270 */
[----:B------:R-:W-:Y:S02]  /*5970*/  IABS R5, R3 ;  /* 0x0000000300057213 */ /* 0x000fe40000000000 */
[----:B------:R-:W-:Y:S02]  /*5980*/  IABS R3, R2 ;  /* 0x0000000200037213 */ /* 0x000fe40000000000 */
[----:B------:R-:W-:Y:S02]  /*5990*/  IABS R2, R4 ;  /* 0x0000000400027213 */ /* 0x000fe40000000000 */
[----:B------:R-:W-:Y:S01]  /*59a0*/  IABS R4, R6 ;  /* 0x0000000600047213 */ /* 0x000fe20000000000 */
[----:B------:R-:W-:Y:S02]  /*59b0*/  IMAD.MOV.U32 R6, RZ, RZ, R5 ;  /* 0x000000ffff067224 */ /* 0x000fe400078e0005 */
[----:B------:R-:W-:-:S02]  /*59c0*/  IMAD.MOV.U32 R5, RZ, RZ, R3 ;  /* 0x000000ffff057224 */ /* 0x000fc400078e0003 */
[----:B------:R-:W-:Y:S01]  /*59d0*/  IMAD.MOV.U32 R3, RZ, RZ, R2 ;  /* 0x000000ffff037224 */ /* 0x000fe200078e0002 */
[----:B------:R-:W-:Y:S01]  /*59e0*/  I2FP.F32.S32 R6, R6 ;  /* 0x0000000600067245 */ /* 0x000fe20000201400 */
[----:B------:R-:W-:Y:S01]  /*59f0*/  IMAD.MOV.U32 R2, RZ, RZ, R4 ;  /* 0x000000ffff027224 */ /* 0x000fe200078e0004 */
[----:B------:R-:W-:Y:S02]  /*5a00*/  I2FP.F32.S32 R5, R5 ;  /* 0x0000000500057245 */ /* 0x000fe40000201400 */
[----:B------:R-:W-:Y:S01]  /*5a10*/  I2FP.F32.S32 R4, R3 ;  /* 0x0000000300047245 */ /* 0x000fe20000201400 */
[----:B------:R-:W-:Y:S01]  /*5a20*/  FFMA.FTZ R7, R6, -UR12, R56 ;  /* 0x8000000c06077c23 */ /* 0x000fe20008010038 */
[----:B------:R-:W-:Y:S01]  /*5a30*/  I2FP.F32.S32 R2, R2 ;  /* 0x0000000200027245 */ /* 0x000fe20000201400 */
[----:B------:R-:W-:Y:S02]  /*5a40*/  IMAD.IADD R3, R36, 0x1, -R39 ;  /* 0x0000000124037824 */ /* 0x000fe400078e0a27 */
[----:B------:R-:W-:Y:S01]  /*5a50*/  FFMA.FTZ R6, R5, -UR12, R57 ;  /* 0x8000000c05067c23 */ /* 0x000fe20008010039 */
[----:B------:R-:W-:Y:S01]  /*5a60*/  FFMA.FTZ R5, R4, -UR12, R48 ;  /* 0x8000000c04057c23 */ /* 0x000fe20008010030 */
[----:B------:R-:W-:Y:S01]  /*5a70*/  FSEL R7, R7, -INF , !P2 ;  /* 0xff80000007077808 */ /* 0x000fe20005000000 */
[----:B------:R-:W-:Y:S01]  /*5a80*/  FFMA.FTZ R4, R2, -UR12, R49 ;  /* 0x8000000c02047c23 */ /* 0x000fe20008010031 */
[----:B------:R-:W-:Y:S01]  /*5a90*/  IMAD.IADD R2, R36, 0x1, -R60 ;  /* 0x0000000124027824 */ /* 0x000fe200078e0a3c */
[----:B------:R-:W-:-:S02]  /*5aa0*/  IABS R3, R3 ;  /* 0x0000000300037213 */ /* 0x000fc40000000000 */
[----:B------:R-:W-:Y:S02]  /*5ab0*/  FSEL R21, R5, -INF , !P5 ;  /* 0xff80000005157808 */ /* 0x000fe40006800000 */
[----:B------:R-:W-:Y:S02]  /*5ac0*/  IABS R8, R2 ;  /* 0x0000000200087213 */ /* 0x000fe40000000000 */
[----:B------:R-:W-:Y:S02]  /*5ad0*/  I2FP.F32.S32 R2, R3 ;  /* 0x0000000300027245 */ /* 0x000fe40000201400 */
[----:B------:R-:W-:Y:S01]  /*5ae0*/  FSEL R11, R4, -INF , !P4 ;  /* 0xff800000040b7808 */ /* 0x000fe20006000000 */
[----:B------:R-:W-:Y:S01]  /*5af0*/  IMAD.MOV.U32 R4, RZ, RZ, R8 ;  /* 0x000000ffff047224 */ /* 0x000fe200078e0008 */
[----:B------:R-:W-:Y:S01]  /*5b00*/  ISETP.GE.AND P4, PT, R22, R194, PT ;  /* 0x000000c21600720c */ /* 0x000fe20003f86270 */
[----:B------:R-:W-:Y:S01]  /*5b10*/  FFMA.FTZ R3, R2, -UR12, R126 ;  /* 0x8000000c02037c23 */ /* 0x000fe2000801007e */
[----:B------:R-:W-:Y:S01]  /*5b20*/  IMAD.IADD R2, R36, 0x1, -R61 ;  /* 0x0000000124027824 */ /* 0x000fe200078e0a3d */
[----:B------:R-:W-:-:S02]  /*5b30*/  ISETP.GE.AND P2, PT, R22, R191, PT ;  /* 0x000000bf1600720c */ /* 0x000fc40003f46270 */
[----:B------:R-:W-:Y:S02]  /*5b40*/  I2FP.F32.S32 R4, R4 ;  /* 0x0000000400047245 */ /* 0x000fe40000201400 */
[----:B------:R-:W-:Y:S02]  /*5b50*/  IABS R5, R2 ;  /* 0x0000000200057213 */ /* 0x000fe40000000000 */
[----:B------:R-:W-:Y:S01]  /*5b60*/  FSEL R2, R3, -INF , !P3 ;  /* 0xff80000003027808 */ /* 0x000fe20005800000 */
[----:B------:R-:W-:Y:S01]  /*5b70*/  FFMA.FTZ R3, R4, -UR12, R127 ;  /* 0x8000000c04037c23 */ /* 0x000fe2000801007f */
[----:B------:R-:W-:Y:S01]  /*5b80*/  FSEL R113, R76, -INF , !P2 ;  /* 0xff8000004c717808 */ /* 0x000fe20005000000 */
[----:B------:R-:W-:Y:S01]  /*5b90*/  IMAD.MOV.U32 R4, RZ, RZ, R5 ;  /* 0x000000ffff047224 */ /* 0x000fe200078e0005 */
[----:B------:R-:W-:Y:S01]  /*5ba0*/  FSEL R108, R2, -INF , !P4 ;  /* 0xff800000026c7808 */ /* 0x000fe20006000000 */
[----:B------:R-:W-:Y:S01]  /*5bb0*/  IMAD.IADD R2, R36, 0x1, -R69 ;  /* 0x0000000124027824 */ /* 0x000fe200078e0a45 */
[----:B------:R-:W-:-:S02]  /*5bc0*/  FSEL R6, R6, -INF , !P0 ;  /* 0xff80000006067808 */ /* 0x000fc40004000000 */
[----:B------:R-:W-:Y:S02]  /*5bd0*/  ISETP.GT.AND P2, PT, R9, R28, PT ;  /* 0x0000001c0900720c */ /* 0x000fe40003f44270 */
[----:B------:R-:W-:Y:S02]  /*5be0*/  ISETP.GE.AND P0, PT, R22, R193, PT ;  /* 0x000000c11600720c */ /* 0x000fe40003f06270 */
[----:B------:R-:W-:Y:S02]  /*5bf0*/  IABS R5, R2 ;  /* 0x0000000200057213 */ /* 0x000fe40000000000 */
[----:B------:R-:W-:Y:S02]  /*5c00*/  ISETP.GE.AND P4, PT, R28, R194, PT ;  /* 0x000000c21c00720c */ /* 0x000fe40003f86270 */
[----:B------:R-:W-:Y:S02]  /*5c10*/  I2FP.F32.S32 R4, R4 ;  /* 0x0000000400047245 */ /* 0x000fe40000201400 */
[----:B------:R-:W-:-:S02]  /*5c20*/  FSEL R2, R3, -INF , !P2 ;  /* 0xff80000003027808 */ /* 0x000fc40005000000 */
[----:B------:R-:W-:Y:S01]  /*5c30*/  FSEL R102, R29, -INF , !P0 ;  /* 0xff8000001d667808 */ /* 0x000fe20004000000 */
[----:B------:R-:W-:Y:S01]  /*5c40*/  FFMA.FTZ R3, R4, -UR12, R130 ;  /* 0x8000000c04037c23 */ /* 0x000fe20008010082 */
[----:B------:R-:W-:Y:S01]  /*5c50*/  ISETP.GE.AND P0, PT, R28, R191, PT ;  /* 0x000000bf1c00720c */ /* 0x000fe20003f06270 */
[----:B------:R-:W-:Y:S01]  /*5c60*/  IMAD.MOV.U32 R4, RZ, RZ, R5 ;  /* 0x000000ffff047224 */ /* 0x000fe200078e0005 */
[----:B------:R-:W-:Y:S01]  /*5c70*/  FSEL R104, R2, -INF , !P4 ;  /* 0xff80000002687808 */ /* 0x000fe20006000000 */
[----:B------:R-:W-:Y:S01]  /*5c80*/  IMAD.IADD R2, R36, 0x1, -R88 ;  /* 0x0000000124027824 */ /* 0x000fe200078e0a58 */
[----:B------:R-:W-:Y:S02]  /*5c90*/  FSEL R110, R84, -INF , !P0 ;  /* 0xff800000546e7808 */ /* 0x000fe40004000000 */
[----:B------:R-:W-:Y:S02]  /*5ca0*/  ISETP.GT.AND P0, PT, R9, R30, PT ;  /* 0x0000001e0900720c */ /* 0x000fe40003f04270 */
[----:B------:R-:W-:-:S02]  /*5cb0*/  ISETP.GE.AND P3, PT, R28, R193, PT ;  /* 0x000000c11c00720c */ /* 0x000fc40003f66270 */
[----:B------:R-:W-:Y:S02]  /*5cc0*/  IABS R5, R2 ;  /* 0x0000000200057213 */ /* 0x000fe40000000000 */
[----:B------:R-:W-:Y:S02]  /*5cd0*/  ISETP.GE.AND P4, PT, R30, R194, PT ;  /* 0x000000c21e00720c */ /* 0x000fe40003f86270 */
[----:B------:R-:W-:Y:S02]  /*5ce0*/  I2FP.F32.S32 R4, R4 ;  /* 0x0000000400047245 */ /* 0x000fe40000201400 */
[----:B------:R-:W-:Y:S02]  /*5cf0*/  FSEL R2, R3, -INF , !P0 ;  /* 0xff80000003027808 */ /* 0x000fe40004000000 */
[----:B------:R-:W-:Y:S01]  /*5d00*/  FSEL R94, R32, -INF , !P3 ;  /* 0xff800000205e7808 */ /* 0x000fe20005800000 */
[----:B------:R-:W-:Y:S01]  /*5d10*/  FFMA.FTZ R3, R4, -UR12, R131 ;  /* 0x8000000c04037c23 */ /* 0x000fe20008010083 */
[----:B------:R-:W-:Y:S01]  /*5d20*/  ISETP.GE.AND P3, PT, R30, R191, PT ;  /* 0x000000bf1e00720c */ /* 0x000fe20003f66270 */
        /* <DEDUP_REMOVED lines=12> */
[C---:B------:R-:W-:Y:S01]  /*5df0*/  ISETP.GE.AND P2, PT, R31.reuse, R191, PT ;  /* 0x000000bf1f00720c */ /* 0x040fe20003f46270 */
[----:B------:R-:W-:Y:S01]  /*5e00*/  IMAD.MOV.U32 R4, RZ, RZ, R5 ;  /* 0x000000ffff047224 */ /* 0x000fe200078e0005 */
[----:B------:R-:W-:Y:S01]  /*5e10*/  FSEL R101, R2, -INF , !P4 ;  /* 0xff80000002657808 */ /* 0x000fe20006000000 */
[----:B------:R-:W-:Y:S01]  /*5e20*/  IMAD.IADD R2, R36, 0x1, -R68 ;  /* 0x0000000124027824 */ /* 0x000fe200078e0a44 */
[----:B------:R-:W-:Y:S02]  /*5e30*/  ISETP.GE.AND P0, PT, R31, R193, PT ;  /* 0x000000c11f00720c */ /* 0x000fe40003f06270 */
[----:B------:R-:W-:Y:S02]  /*5e40*/  FSEL R107, R89, -INF , !P2 ;  /* 0xff800000596b7808 */ /* 0x000fe40005000000 */
[----:B------:R-:W-:-:S02]  /*5e50*/  ISETP.GT.AND P2, PT, R9, R35, PT ;  /* 0x000000230900720c */ /* 0x000fc40003f44270 */
[----:B------:R-:W-:Y:S02]  /*5e60*/  FSEL R90, R43, -INF , !P0 ;  /* 0xff8000002b5a7808 */ /* 0x000fe40004000000 */
[C---:B------:R-:W-:Y:S02]  /*5e70*/  ISETP.GE.AND P0, PT, R35.reuse, R191, PT ;  /* 0x000000bf2300720c */ /* 0x040fe40003f06270 */
[----:B------:R-:W-:Y:S02]  /*5e80*/  IABS R5, R2 ;  /* 0x0000000200057213 */ /* 0x000fe40000000000 */
[----:B------:R-:W-:Y:S02]  /*5e90*/  ISETP.GE.AND P4, PT, R35, R194, PT ;  /* 0x000000c22300720c */ /* 0x000fe40003f86270 */
[----:B------:R-:W-:Y:S02]  /*5ea0*/  I2FP.F32.S32 R4, R4 ;  /* 0x0000000400047245 */ /* 0x000fe40000201400 */
[----:B------:R-:W-:-:S02]  /*5eb0*/  FSEL R2, R3, -INF , !P2 ;  /* 0xff80000003027808 */ /* 0x000fc40005000000 */
[----:B------:R-:W-:Y:S01]  /*5ec0*/  FSEL R103, R95, -INF , !P0 ;  /* 0xff8000005f677808 */ /* 0x000fe20004000000 */
[----:B------:R-:W-:Y:S01]  /*5ed0*/  FFMA.FTZ R3, R4, -UR12, R139 ;  /* 0x8000000c04037c23 */ /* 0x000fe2000801008b */
[----:B------:R-:W-:Y:S01]  /*5ee0*/  FSEL R95, R2, -INF , !P4 ;  /* 0xff800000025f7808 */ /* 0x000fe20006000000 */
[----:B------:R-:W-:Y:S01]  /*5ef0*/  IMAD.IADD R2, R36, 0x1, -R80 ;  /* 0x0000000124027824 */ /* 0x000fe200078e0a50 */
[----:B------:R-:W-:Y:S01]  /*5f00*/  ISETP.GT.AND P0, PT, R9, R41, PT ;  /* 0x000000290900720c */ /* 0x000fe20003f04270 */
[----:B------:R-:W-:Y:S01]  /*5f10*/  IMAD.MOV.U32 R4, RZ, RZ, R5 ;  /* 0x000000ffff047224 */ /* 0x000fe200078e0005 */
[----:B------:R-:W-:Y:S02]  /*5f20*/  ISETP.GE.AND P3, PT, R35, R193, PT ;  /* 0x000000c12300720c */ /* 0x000fe40003f66270 */
[----:B------:R-:W-:Y:S02]  /*5f30*/  IABS R5, R2 ;  /* 0x0000000200057213 */ /* 0x000fe40000000000 */
[----:B------:R-:W-:-:S02]  /*5f40*/  ISETP.GE.AND P4, PT, R41, R194, PT ;  /* 0x000000c22900720c */ /* 0x000fc40003f86270 */
        /* <DEDUP_REMOVED lines=19> */
[----:B------:R-:W-:Y:S02]  /*6080*/  ISETP.GE.AND P2, PT, R42, R191, PT ;  /* 0x000000bf2a00720c */ /* 0x000fe40003f46270 */
[----:B------:R-:W-:Y:S01]  /*6090*/  FSEL R86, R2, -INF , !P4 ;  /* 0xff80000002567808 */ /* 0x000fe20006000000 */
[----:B------:R-:W-:Y:S01]  /*60a0*/  IMAD.IADD R2, R36, 0x1, -R111 ;  /* 0x0000000124027824 */ /* 0x000fe200078e0a6f */
[----:B------:R-:W-:Y:S02]  /*60b0*/  FSEL R105, R14, -INF , !P5 ;  /* 0xff8000000e697808 */ /* 0x000fe40006800000 */
[----:B------:R-:W-:-:S02]  /*60c0*/  FSEL R97, R146, -INF , !P2 ;  /* 0xff80000092617808 */ /* 0x000fc40005000000 */
[----:B------:R-:W-:Y:S02]  /*60d0*/  ISETP.GE.AND P5, PT, R28, R192, PT ;  /* 0x000000c01c00720c */ /* 0x000fe40003fa6270 */
[----:B------:R-:W-:Y:S02]  /*60e0*/  ISETP.GT.AND P2, PT, R9, R45, PT ;  /* 0x0000002d0900720c */ /* 0x000fe40003f44270 */
[----:B------:R-:W-:Y:S02]  /*60f0*/  ISETP.GE.AND P0, PT, R42, R193, PT ;  /* 0x000000c12a00720c */ /* 0x000fe40003f06270 */
[----:B------:R-:W-:Y:S02]  /*6100*/  IABS R5, R2 ;  /* 0x0000000200057213 */ /* 0x000fe40000000000 */
[----:B------:R-:W-:Y:S02]  /*6110*/  FSEL R100, R19, -INF , !P5 ;  /* 0xff80000013647808 */ /* 0x000fe40006800000 */
[----:B------:R-:W-:-:S02]  /*6120*/  ISETP.GE.AND P4, PT, R45, R194, PT ;  /* 0x000000c22d00720c */ /* 0x000fc40003f86270 */
[----:B------:R-:W-:Y:S02]  /*6130*/  I2FP.F32.S32 R4, R4 ;  /* 0x0000000400047245 */ /* 0x000fe40000201400 */
[----:B------:R-:W-:Y:S02]  /*6140*/  FSEL R2, R3, -INF , !P2 ;  /* 0xff80000003027808 */ /* 0x000fe40005000000 */
[----:B------:R-:W-:Y:S01]  /*6150*/  ISETP.GE.AND P5, PT, R30, R192, PT ;  /* 0x000000c01e00720c */ /* 0x000fe20003fa6270 */
[----:B------:R-:W-:Y:S01]  /*6160*/  FFMA.FTZ R3, R4, -UR12, R150 ;  /* 0x8000000c04037c23 */ /* 0x000fe20008010096 */
[----:B------:R-:W-:Y:S01]  /*6170*/  FSEL R48, R63, -INF , !P0 ;  /* 0xff8000003f307808 */ /* 0x000fe20004000000 */
[----:B------:R-:W-:Y:S01]  /*6180*/  IMAD.MOV.U32 R4, RZ, RZ, R5 ;  /* 0x000000ffff047224 */ /* 0x000fe200078e0005 */
[----:B------:R-:W-:Y:S02]  /*6190*/  ISETP.GE.AND P0, PT, R45, R191, PT ;  /* 0x000000bf2d00720c */ /* 0x000fe40003f06270 */
[----:B------:R-:W-:Y:S01]  /*61a0*/  FSEL R82, R2, -INF , !P4 ;  /* 0xff80000002527808 */ /* 0x000fe20006000000 */
[----:B------:R-:W-:Y:S01]  /*61b0*/  IMAD.IADD R2, R36, 0x1, -R114 ;  /* 0x0000000124027824 */ /* 0x000fe200078e0a72 */
[----:B------:R-:W-:-:S02]  /*61c0*/  FSEL R93, R18, -INF , !P5 ;  /* 0xff800000125d7808 */ /* 0x000fc40006800000 */
[----:B------:R-:W-:Y:S02]  /*61d0*/  ISETP.GE.AND P5, PT, R31, R192, PT ;  /* 0x000000c01f00720c */ /* 0x000fe40003fa6270 */
[----:B------:R-:W-:Y:S02]  /*61e0*/  FSEL R92, R147, -INF , !P0 ;  /* 0xff800000935c7808 */ /* 0x000fe40004000000 */
[----:B------:R-:W-:Y:S02]  /*61f0*/  ISETP.GT.AND P0, PT, R9, R47, PT ;  /* 0x0000002f0900720c */ /* 0x000fe40003f04270 */
[----:B------:R-:W-:Y:S02]  /*6200*/  ISETP.GE.AND P3, PT, R45, R193, PT ;  /* 0x000000c12d00720c */ /* 0x000fe40003f66270 */
[----:B------:R-:W-:Y:S02]  /*6210*/  FSEL R96, R17, -INF , !P5 ;  /* 0xff80000011607808 */ /* 0x000fe40006800000 */
[----:B------:R-:W-:-:S02]  /*6220*/  IABS R5, R2 ;  /* 0x0000000200057213 */ /* 0x000fc40000000000 */
[----:B------:R-:W-:Y:S02]  /*6230*/  ISETP.GE.AND P5, PT, R35, R192, PT ;  /* 0x000000c02300720c */ /* 0x000fe40003fa6270 */
[----:B------:R-:W-:Y:S02]  /*6240*/  ISETP.GE.AND P4, PT, R47, R194, PT ;  /* 0x000000c22f00720c */ /* 0x000fe40003f86270 */
[----:B------:R-:W-:Y:S02]  /*6250*/  I2FP.F32.S32 R4, R4 ;  /* 0x0000000400047245 */ /* 0x000fe40000201400 */
[----:B------:R-:W-:Y:S02]  /*6260*/  FSEL R2, R3, -INF , !P0 ;  /* 0xff80000003027808 */ /* 0x000fe40004000000 */
[----:B------:R-:W-:Y:S01]  /*6270*/  FSEL R49, R65, -INF , !P3 ;  /* 0xff80000041317808 */ /* 0x000fe20005800000 */
[----:B------:R-:W-:Y:S01]  /*6280*/  FFMA.FTZ R3, R4, -UR12, R151 ;  /* 0x8000000c04037c23 */ /* 0x000fe20008010097 */
[----:B------:R-:W-:Y:S01]  /*6290*/  ISETP.GE.AND P3, PT, R47, R191, PT ;  /* 0x000000bf2f00720c */ /* 0x000fe20003f66270 */
[----:B------:R-:W-:Y:S01]  /*62a0*/  IMAD.MOV.U32 R4, RZ, RZ, R5 ;  /* 0x000000ffff047224 */ /* 0x000fe200078e0005 */
[----:B------:R-:W-:-:S02]  /*62b0*/  FSEL R89, R16, -INF , !P5 ;  /* 0xff80000010597808 */ /* 0x000fc40006800000 */
[----:B------:R-:W-:Y:S01]  /*62c0*/  FSEL R79, R2, -INF , !P4 ;  /* 0xff800000024f7808 */ /* 0x000fe20006000000 */
[----:B------:R-:W-:Y:S01]  /*62d0*/  IMAD.IADD R2, R36, 0x1, -R40 ;  /* 0x0000000124027824 */ /* 0x000fe200078e0a28 */
[----:B------:R-:W-:Y:S02]  /*62e0*/  ISETP.GE.AND P5, PT, R41, R192, PT ;  /* 0x000000c02900720c */ /* 0x000fe40003fa6270 */
[----:B------:R-:W-:Y:S02]  /*62f0*/  FSEL R87, R152, -INF , !P3 ;  /* 0xff80000098577808 */ /* 0x000fe40005800000 */
[----:B------:R-:W-:Y:S02]  /*6300*/  ISETP.GE.AND P2, PT, R47, R193, PT ;  /* 0x000000c12f00720c */ /* 0x000fe40003f46270 */
[----:B------:R-:W-:Y:S02]  /*6310*/  ISETP.GT.AND P3, PT, R9, R55, PT ;  /* 0x000000370900720c */ /* 0x000fe40003f64270 */
[----:B------:R-:W-:-:S02]  /*6320*/  FSEL R85, R15, -INF , !P5 ;  /* 0xff8000000f557808 */ /* 0x000fc40006800000 */
[----:B------:R-:W-:Y:S02]  /*6330*/  ISETP.GE.AND P5, PT, R42, R192, PT ;  /* 0x000000c02a00720c */ /* 0x000fe40003fa6270 */
[----:B------:R-:W-:Y:S02]  /*6340*/  IABS R5, R2 ;  /* 0x0000000200057213 */ /* 0x000fe40000000000 */
[----:B------:R-:W-:Y:S02]  /*6350*/  FSEL R67, R66, -INF , !P2 ;  /* 0xff80000042437808 */ /* 0x000fe40005000000 */
[----:B------:R-:W-:Y:S02]  /*6360*/  ISETP.GE.AND P4, PT, R55, R194, PT ;  /* 0x000000c23700720c */ /* 0x000fe40003f86270 */
[----:B------:R-:W-:Y:S02]  /*6370*/  I2FP.F32.S32 R4, R4 ;  /* 0x0000000400047245 */ /* 0x000fe40000201400 */
[----:B------:R-:W-:Y:S01]  /*6380*/  FSEL R2, R3, -INF , !P3 ;  /* 0xff80000003027808 */ /* 0x000fe20005800000 */
[----:B------:R-:W-:Y:S01]  /*6390*/  IMAD.MOV.U32 R3, RZ, RZ, R5 ;  /* 0x000000ffff037224 */ /* 0x000fe200078e0005 */
[----:B------:R-:W-:-:S02]  /*63a0*/  ISETP.GE.AND P2, PT, R55, R191, PT ;  /* 0x000000bf3700720c */ /* 0x000fc40003f46270 */
[----:B------:R-:W-:Y:S02]  /*63b0*/  FSEL R81, R13, -INF , !P5 ;  /* 0xff8000000d517808 */ /* 0x000fe40006800000 */
[----:B------:R-:W-:Y:S02]  /*63c0*/  ISETP.GE.AND P5, PT, R45, R192, PT ;  /* 0x000000c02d00720c */ /* 0x000fe40003fa6270 */
[----:B------:R-:W-:Y:S01]  /*63d0*/  FSEL R75, R2, -INF , !P4 ;  /* 0xff800000024b7808 */ /* 0x000fe20006000000 */
[----:B------:R-:W-:Y:S01]  /*63e0*/  FFMA.FTZ R2, R4, -UR12, R122 ;  /* 0x8000000c04027c23 */ /* 0x000fe2000801007a */
[----:B------:R-:W-:Y:S02]  /*63f0*/  FSEL R83, R153, -INF , !P2 ;  /* 0xff80000099537808 */ /* 0x000fe40005000000 */
[----:B------:R-:W-:Y:S02]  /*6400*/  ISETP.GT.AND P2, PT, R9, R62, PT ;  /* 0x0000003e0900720c */ /* 0x000fe40003f44270 */
[----:B------:R-:W-:-:S02]  /*6410*/  ISETP.GE.AND P0, PT, R55, R193, PT ;  /* 0x000000c13700720c */ /* 0x000fc40003f06270 */
[----:B------:R-:W-:Y:S02]  /*6420*/  FSEL R78, R12, -INF , !P5 ;  /* 0xff8000000c4e7808 */ /* 0x000fe40006800000 */
[----:B------:R-:W-:Y:S02]  /*6430*/  ISETP.GE.AND P5, PT, R47, R192, PT ;  /* 0x000000c02f00720c */ /* 0x000fe40003fa6270 */
[----:B------:R-:W-:Y:S02]  /*6440*/  ISETP.GE.AND P4, PT, R62, R194, PT ;  /* 0x000000c23e00720c */ /* 0x000fe40003f86270 */
[----:B------:R-:W-:Y:S02]  /*6450*/  FSEL R2, R2, -INF , !P2 ;  /* 0xff80000002027808 */ /* 0x000fe40005000000 */
[----:B------:R-:W-:Y:S02]  /*6460*/  FSEL R65, R72, -INF , !P0 ;  /* 0xff80000048417808 */ /* 0x000fe40004000000 */
[----:B------:R-:W-:-:S02]  /*6470*/  I2FP.F32.S32 R3, R3 ;  /* 0x0000000300037245 */ /* 0x000fc40000201400 */
[----:B------:R-:W-:Y:S02]  /*6480*/  ISETP.GE.AND P0, PT, R62, R191, PT ;  /* 0x000000bf3e00720c */ /* 0x000fe40003f06270 */
[----:B------:R-:W-:Y:S01]  /*6490*/  FSEL R76, R23, -INF , !P5 ;  /* 0xff800000174c7808 */ /* 0x000fe20006800000 */
[----:B------:R-:W-:Y:S01]  /*64a0*/  FFMA.FTZ R4, R3, -UR12, R123 ;  /* 0x8000000c03047c23 */ /* 0x000fe2000801007b */
[----:B------:R-:W-:Y:S01]  /*64b0*/  ISETP.GE.AND P5, PT, R55, R192, PT ;  /* 0x000000c03700720c */ /* 0x000fe20003fa6270 */
[----:B------:R-:W-:Y:S01]  /*64c0*/  IMAD.IADD R3, R36, 0x1, -R34 ;  /* 0x0000000124037824 */ /* 0x000fe200078e0a22 */
[----:B------:R-:W-:Y:S01]  /*64d0*/  FSEL R74, R2, -INF , !P4 ;  /* 0xff800000024a7808 */ /* 0x000fe20006000000 */
[----:B------:R-:W-:Y:S01]  /*64e0*/  IMAD.IADD R2, R36, 0x1, -R33 ;  /* 0x0000000124027824 */ /* 0x000fe200078e0a21 */
[----:B------:R-:W-:Y:S02]  /*64f0*/  FSEL R80, R154, -INF , !P0 ;  /* 0xff8000009a507808 */ /* 0x000fe40004000000 */
[----:B------:R-:W-:-:S02]  /*6500*/  ISETP.GT.AND P0, PT, R9, R64, PT ;  /* 0x000000400900720c */ /* 0x000fc40003f04270 */
[----:B------:R-:W-:Y:S02]  /*6510*/  FSEL R72, R24, -INF , !P5 ;  /* 0xff80000018487808 */ /* 0x000fe40006800000 */
[C---:B------:R-:W-:Y:S02]  /*6520*/  ISETP.GE.AND P5, PT, R62.reuse, R193, PT ;  /* 0x000000c13e00720c */ /* 0x040fe40003fa6270 */
[----:B------:R-:W-:Y:S02]  /*6530*/  ISETP.GE.AND P3, PT, R62, R192, PT ;  /* 0x000000c03e00720c */ /* 0x000fe40003f66270 */
[----:B------:R-:W-:Y:S02]  /*6540*/  IABS R5, R2 ;  /* 0x0000000200057213 */ /* 0x000fe40000000000 */
[----:B------:R-:W-:Y:S02]  /*6550*/  ISETP.GE.AND P4, PT, R64, R194, PT ;  /* 0x000000c24000720c */ /* 0x000fe40003f86270 */
[----:B------:R-:W-:Y:S01]  /*6560*/  FSEL R2, R4, -INF , !P0 ;  /* 0xff80000004027808 */ /* 0x000fe20004000000 */
[----:B------:R-:W-:Y:S01]  /*6570*/  IMAD.MOV.U32 R4, RZ, RZ, R5 ;  /* 0x000000ffff047224 */ /* 0x000fe200078e0005 */
[----:B------:R-:W-:-:S02]  /*6580*/  IABS R3, R3 ;  /* 0x0000000300037213 */ /* 0x000fc40000000000 */
[----:B------:R-:W-:Y:S02]  /*6590*/  FSEL R60, R73, -INF , !P5 ;  /* 0xff800000493c7808 */ /* 0x000fe40006800000 */
[----:B------:R-:W-:Y:S02]  /*65a0*/  FSEL R66, R25, -INF , !P3 ;  /* 0xff80000019427808 */ /* 0x000fe40005800000 */
[C---:B------:R-:W-:Y:S02]  /*65b0*/  ISETP.GE.AND P5, PT, R64.reuse, R191, PT ;  /* 0x000000bf4000720c */ /* 0x040fe40003fa6270 */
[C---:B------:R-:W-:Y:S02]  /*65c0*/  ISETP.GE.AND P2, PT, R64.reuse, R193, PT ;  /* 0x000000c14000720c */ /* 0x040fe40003f46270 */
[----:B------:R-:W-:Y:S02]  /*65d0*/  ISETP.GE.AND P3, PT, R64, R192, PT ;  /* 0x000000c04000720c */ /* 0x000fe40003f66270 */
[----:B------:R-:W-:-:S02]  /*65e0*/  FSEL R64, R2, -INF , !P4 ;  /* 0xff80000002407808 */ /* 0x000fc40006000000 */
[----:B------:R-:W-:Y:S02]  /*65f0*/  I2FP.F32.S32 R2, R3 ;  /* 0x0000000300027245 */ /* 0x000fe40000201400 */
[----:B------:R-:W-:Y:S02]  /*6600*/  ISETP.GE.AND P4, PT, R109, R193, PT ;  /* 0x000000c16d00720c */ /* 0x000fe40003f86270 */
[----:B------:R-:W-:Y:S01]  /*6610*/  FSEL R77, R77, -INF , !P5 ;  /* 0xff8000004d4d7808 */ /* 0x000fe20006800000 */
[----:B------:R-:W-:Y:S01]  /*6620*/  FFMA.FTZ R3, R2, -UR12, R58 ;  /* 0x8000000c02037c23 */ /* 0x000fe2000801003a */
[----:B------:R-:W-:Y:S01]  /*6630*/  IMAD.IADD R2, R36, 0x1, -R20 ;  /* 0x0000000124027824 */ /* 0x000fe200078e0a14 */
[----:B------:R-:W-:Y:S02]  /*6640*/  FSEL R45, R27, -INF , !P4 ;  /* 0xff8000001b2d7808 */ /* 0x000fe40006000000 */
[----:B------:R-:W-:Y:S02]  /*6650*/  ISETP.GE.AND P4, PT, R109, R192, PT ;  /* 0x000000c06d00720c */ /* 0x000fe40003f86270 */
[----:B------:R-:W-:-:S02]  /*6660*/  ISETP.GT.AND P5, PT, R9, R109, PT ;  /* 0x0000006d0900720c */ /* 0x000fc40003fa4270 */
[----:B------:R-:W-:Y:S01]  /*6670*/  IABS R5, R2 ;  /* 0x0000000200057213 */ /* 0x000fe20000000000 */
[----:B------:R-:W-:Y:S01]  /*6680*/  IMAD.IADD R2, R36, 0x1, -R52 ;  /* 0x0000000124027824 */ /* 0x000fe200078e0a34 */
[----:B------:R-:W-:Y:S02]  /*6690*/  FSEL R57, R7, -INF , !P4 ;  /* 0xff80000007397808 */ /* 0x000fe40006000000 */
[----:B------:R-:W-:Y:S02]  /*66a0*/  I2FP.F32.S32 R4, R4 ;  /* 0x0000000400047245 */ /* 0x000fe40000201400 */
[----:B------:R-:W-:Y:S02]  /*66b0*/  ISETP.GE.AND P4, PT, R109, R194, PT ;  /* 0x000000c26d00720c */ /* 0x000fe40003f86270 */
[----:B------:R-:W-:Y:S01]  /*66c0*/  FSEL R3, R3, -INF , !P5 ;  /* 0xff80000003037808 */ /* 0x000fe20006800000 */
[----:B------:R-:W-:Y:S01]  /*66d0*/  FFMA.FTZ R4, R4, -UR12, R59 ;  /* 0x8000000c04047c23 */ /* 0x000fe2000801003b */
[----:B------:R-:W-:-:S02]  /*66e0*/  IABS R2, R2 ;  /* 0x0000000200027213 */ /* 0x000fc40000000000 */
[----:B------:R-:W-:Y:S02]  /*66f0*/  FSEL R58, R3, -INF , !P4 ;  /* 0xff800000033a7808 */ /* 0x000fe40006000000 */
[----:B------:R-:W-:Y:S01]  /*6700*/  FSEL R54, R26, -INF , !P2 ;  /* 0xff8000001a367808 */ /* 0x000fe20005000000 */
[----:B------:R-:W-:Y:S01]  /*6710*/  IMAD.MOV.U32 R3, RZ, RZ, R2 ;  /* 0x000000ffff037224 */ /* 0x000fe200078e0002 */
[C---:B------:R-:W-:Y:S02]  /*6720*/  ISETP.GE.AND P4, PT, R112.reuse, R193, PT ;  /* 0x000000c17000720c */ /* 0x040fe40003f86270 */
[----:B------:R-:W-:Y:S02]  /*6730*/  ISETP.GT.AND P2, PT, R9, R112, PT ;  /* 0x000000700900720c */ /* 0x000fe40003f44270 */
[----:B------:R-:W-:Y:S02]  /*6740*/  FSEL R40, R53, -INF , !P4 ;  /* 0xff80000035287808 */ /* 0x000fe40006000000 */
[----:B------:R-:W-:-:S02]  /*6750*/  ISETP.GE.AND P4, PT, R112, R194, PT ;  /* 0x000000c27000720c */ /* 0x000fc40003f86270 */
[----:B------:R-:W-:Y:S02]  /*6760*/  FSEL R2, R4, -INF , !P2 ;  /* 0xff80000004027808 */ /* 0x000fe40005000000 */
[----:B------:R-:W-:Y:S02]  /*6770*/  ISETP.GE.AND P5, PT, R112, R191, PT ;  /* 0x000000bf7000720c */ /* 0x000fe40003fa6270 */
[----:B------:R-:W-:Y:S02]  /*6780*/  FSEL R55, R2, -INF , !P4 ;  /* 0xff80000002377808 */ /* 0x000fe40006000000 */
[----:B------:R-:W-:Y:S02]  /*6790*/  I2FP.F32.S32 R2, R5 ;  /* 0x0000000500027245 */ /* 0x000fe40000201400 */
[----:B------:R-:W-:Y:S02]  /*67a0*/  FSEL R63, R118, -INF , !P5 ;  /* 0xff800000763f7808 */ /* 0x000fe40006800000 */
[----:B------:R-:W-:Y:S01]  /*67b0*/  FSEL R62, R10, -INF , !P3 ;  /* 0xff8000000a3e7808 */ /* 0x000fe20005800000 */
[----:B------:R-:W-:Y:S01]  /*67c0*/  FFMA.FTZ R2, R2, -UR12, R50 ;  /* 0x8000000c02027c23 */ /* 0x000fe20008010032 */
[----:B------:R-:W-:-:S02]  /*67d0*/  ISETP.GE.AND P5, PT, R112, R192, PT ;  /* 0x000000c07000720c */ /* 0x000fc40003fa6270 */
[----:B------:R-:W-:Y:S02]  /*67e0*/  ISETP.GE.AND P2, PT, R116, R191, PT ;  /* 0x000000bf7400720c */ /* 0x000fe40003f46270 */
[----:B------:R-:W-:Y:S02]  /*67f0*/  I2FP.F32.S32 R3, R3 ;  /* 0x0000000300037245 */ /* 0x000fe40000201400 */
[----:B------:R-:W-:Y:S02]  /*6800*/  ISETP.GT.AND P3, PT, R9, R116, PT ;  /* 0x000000740900720c */ /* 0x000fe40003f64270 */
[----:B------:R-:W-:Y:S01]  /*6810*/  ISETP.GE.AND P0, PT, R109, R191, PT ;  /* 0x000000bf6d00720c */ /* 0x000fe20003f06270 */
[----:B------:R-:W-:Y:S01]  /*6820*/  FFMA.FTZ R3, R3, -UR12, R51 ;  /* 0x8000000c03037c23 */ /* 0x000fe20008010033 */
        /* <DEDUP_REMOVED lines=20> */
[----:B------:R-:W-:Y:S06]  /*6970*/  BRA.U !UP0, `(.L_x_2547) ;  /* 0x0000000108f07547 */ /* 0x000fec000b800000 */
        /* <DEDUP_REMOVED lines=9> */
[----:B------:R-:W-:Y:S01]  /*6a10*/  IMAD.U32 R3, RZ, RZ, UR29 ;  /* 0x0000001dff037e24 */ /* 0x000fe2000f8e00ff */
[C---:B-1----:R-:W-:Y:S02]  /*6a20*/  ISETP.GE.AND P0, PT, R176.reuse, UR6, PT ;  /* 0x00000006b0007c0c */ /* 0x042fe4000bf06270 */
[----:B------:R-:W-:Y:S02]  /*6a30*/  ISETP.GE.AND P2, PT, R176, UR6, PT ;  /* 0x00000006b0007c0c */ /* 0x000fe4000bf46270 */
[----:B------:R-:W-:-:S09]  /*6a40*/  IMAD.U32 R3, RZ, RZ, UR7 ;  /* 0x00000007ff037e24 */ /* 0x000fd2000f8e00ff */
[----:B------:R-:W-:Y:S01]  /*6a50*/  VOTEU.ALL UP0, P0 ;  /* 0x0000000000ff7886 */ /* 0x000fe20000000000 */
[----:B------:R-:W-:Y:S01]  /*6a60*/  @!P0 LEA R5, P3, R2, UR28, 0x5 ;  /* 0x0000001c02058c11 */ /* 0x000fe2000f8628ff */
[----:B------:R-:W-:-:S03]  /*6a70*/  IMAD.U32 R2, RZ, RZ, UR28 ;  /* 0x0000001cff027e24 */ /* 0x000fc6000f8e00ff */
[----:B------:R-:W-:Y:S01]  /*6a80*/  @!UP0 UIADD3 UR40, UP1, UPT, UR40, UR28, URZ ;  /* 0x0000001c28288290 */ /* 0x000fe2000ff3e0ff */
[----:B------:R-:W-:Y:S02]  /*6a90*/  @!P0 LEA.HI.X R8, R6, UR7, R4, 0x5, P3 ;  /* 0x0000000706088c11 */ /* 0x000fe400098f2c04 */
[CC--:B------:R-:W-:Y:S01]  /*6aa0*/  @!P2 LEA R6, P4, R2.reuse, R163.reuse, 0x1 ;  /* 0x000000a30206a211 */ /* 0x0c0fe200078808ff */
[----:B------:R-:W-:Y:S01]  /*6ab0*/  @!UP0 UIADD3.X UR37, UPT, UPT, UR37, UR7, URZ, UP1, !UPT ;  /* 0x0000000725258290 */ /* 0x000fe20008ffe4ff */
[CC--:B------:R-:W-:Y:S01]  /*6ac0*/  @!P0 LEA R4, P3, R5.reuse, R163.reuse, 0x1 ;  /* 0x000000a305048211 */ /* 0x0c0fe200078608ff */
[----:B------:R-:W-:Y:S01]  /*6ad0*/  IMAD.U32 R9, RZ, RZ, UR40 ;  /* 0x00000028ff097e24 */ /* 0x000fe2000f8e00ff */
[-C--:B------:R-:W-:Y:S02]  /*6ae0*/  @!P2 LEA.HI.X R7, R2, R162.reuse, R3, 0x1, P4 ;  /* 0x000000a20207a211 */ /* 0x080fe400020f0c03 */
[-C--:B------:R-:W-:Y:S01]  /*6af0*/  @!P0 LEA.HI.X R5, R5, R162.reuse, R8, 0x1, P3 ;  /* 0x000000a205058211 */ /* 0x080fe200018f0c08 */
        /* <DEDUP_REMOVED lines=34> */
.L_x_2549:
[----:B------:R-:W-:Y:S05]  /*6d20*/  BSYNC.RECONVERGENT B0 ;  /* 0x0000000000007941 */ /* 0x000fea0003800200 */
.L_x_2548:
[----:B------:R-:W0:Y:S02]  /*6d30*/  LDGDEPBAR ;  /* 0x00000000000079af */ /* 0x000e240000000000 */
.L_x_2547:
[C---:B-1----:R-:W-:Y:S01]  /*6d40*/  VIADD R2, R155.reuse, 0x4 ;  /* 0x000000049b027836 */ /* 0x042fe20000000000 */
[----:B------:R-:W-:Y:S01]  /*6d50*/  USHF.L.U32 UR6, UR31, 0x1, URZ ;  /* 0x000000011f067899 */ /* 0x000fe200080006ff */
[----:B------:R-:W-:Y:S01]  /*6d60*/  IMAD.WIDE.U32 R10, R155, -0x326172a9, RZ ;  /* 0xcd9e8d579b0a7825 */ /* 0x000fe200078e00ff */
[----:B------:R-:W-:Y:S01]  /*6d70*/  USHF.L.U32 UR15, UR13, 0x10, URZ ;  /* 0x000000100d0f7899 */ /* 0x000fe200080006ff */
[----:B------:R-:W-:Y:S01]  /*6d80*/  FMNMX3.FTZ R6, R113, R110, R106, !PT ;  /* 0x0000006e71067276 */ /* 0x000fe2000781006a */
[----:B------:R-:W-:Y:S01]  /*6d90*/  UIADD3 UR7, UPT, UPT, UR39, -0x4498517b, URZ ;  /* 0xbb67ae8527077890 */ /* 0x000fe2000fffe0ff */
[----:B------:R-:W-:Y:S01]  /*6da0*/  IMAD.WIDE.U32 R28, R2, -0x326172a9, RZ ;  /* 0xcd9e8d57021c7825 */ /* 0x000fe200078e00ff */
[----:B--2---:R-:W-:Y:S01]  /*6db0*/  LOP3.LUT R4, R160, UR38, R11, 0x96, !PT ;  /* 0x00000026a0047c12 */ /* 0x004fe2000f8e960b */
[----:B------:R-:W-:Y:S01]  /*6dc0*/  UIADD3 UR37, UPT, UPT, UR38, -0x61c88647, URZ ;  /* 0x9e3779b926257890 */ /* 0x000fe2000fffe0ff */
[----:B------:R-:W-:Y:S01]  /*6dd0*/  FMNMX3.FTZ R6, R6, R107, R103, !PT ;  /* 0x0000006b06067276 */ /* 0x000fe20007810067 */
[----:B------:R-:W-:Y:S01]  /*6de0*/  IMAD.WIDE.U32 R14, R161, -0x2daee0ad, RZ ;  /* 0xd2511f53a10e7825 */ /* 0x000fe200078e00ff */
[----:B------:R-:W-:Y:S01]  /*6df0*/  LOP3.LUT R3, R160, UR38, R29, 0x96, !PT ;  /* 0x00000026a0037c12 */ /* 0x000fe2000f8e961d */
[----:B------:R-:W-:Y:S01]  /*6e00*/  UIADD3 UR36, UPT, UPT, UR38, 0x3c6ef372, URZ ;  /* 0x3c6ef37226247890 */ /* 0x000fe2000fffe0ff */
[----:B------:R1:W-:Y:S01]  /*6e10*/  STL.64 [R1+0x98], R10 ;  /* 0x0000980a01007387 */ /* 0x0003e20000100a00 */
[----:B------:R-:W-:Y:S01]  /*6e20*/  IMAD.U32 R2, RZ, RZ, UR6 ;  /* 0x00000006ff027e24 */ /* 0x000fe2000f8e00ff */
[----:B------:R-:W-:Y:S01]  /*6e30*/  UIADD3 UR6, UPT, UPT, UR6, 0x1, URZ ;  /* 0x0000000106067890 */ /* 0x000fe2000fffe0ff */
[----:B------:R-:W-:Y:S01]  /*6e40*/  IMAD.U32 R5, RZ, RZ, UR13 ;  /* 0x0000000dff057e24 */ /* 0x000fe2000f8e00ff */
[----:B------:R-:W-:Y:S01]  /*6e50*/  UIADD3 UR35, UPT, UPT, UR39, 0x76cf5d0a, URZ ;  /* 0x76cf5d0a27237890 */ /* 0x000fe2000fffe0ff */
[----:B------:R-:W-:Y:S01]  /*6e60*/  IMAD.U32 R8, RZ, RZ, UR15 ;  /* 0x0000000fff087e24 */ /* 0x000fe2000f8e00ff */
[----:B------:R-:W-:Y:S01]  /*6e70*/  LOP3.LUT R2, R2, UR39, R15, 0x96, !PT ;  /* 0x0000002702027c12 */ /* 0x000fe2000f8e960f */
[----:B------:R-:W-:Y:S01]  /*6e80*/  IMAD.WIDE.U32 R26, R4, -0x2daee0ad, RZ ;  /* 0xd2511f53041a7825 */ /* 0x000fe200078e00ff */
[----:B------:R-:W-:Y:S01]  /*6e90*/  UIADD3 UR34, UPT, UPT, UR39, 0x32370b8f, URZ ;  /* 0x32370b8f27227890 */ /* 0x000fe2000fffe0ff */
[----:B------:R2:W-:Y:S01]  /*6ea0*/  STL.64 [R1+0x140], R14 ;  /* 0x0001400e01007387 */ /* 0x0005e20000100a00 */
[----:B------:R-:W-:Y:S01]  /*6eb0*/  LOP3.LUT R8, R5, 0xff0000, R8, 0xf8, !PT ;  /* 0x00ff000005087812 */ /* 0x000fe200078ef808 */
[----:B------:R-:W-:Y:S01]  /*6ec0*/  IMAD.WIDE.U32 R24, R3, -0x2daee0ad, RZ ;  /* 0xd2511f5303187825 */ /* 0x000fe200078e00ff */
[----:B------:R-:W-:Y:S01]  /*6ed0*/  LOP3.LUT R5, R14, UR7, R27, 0x96, !PT ;  /* 0x000000070e057c12 */ /* 0x000fe2000f8e961b */
[----:B------:R-:W-:Y:S01]  /*6ee0*/  STL.64 [R1+0x148], R26 ;  /* 0x0001481a01007387 */ /* 0x000fe20000100a00 */
[----:B------:R-:W-:Y:S01]  /*6ef0*/  UIADD3 UR23, UPT, UPT, UR38, -0x255992d5, URZ ;  /* 0xdaa66d2b26177890 */ /* 0x000fe2000fffe0ff */
[----:B------:R-:W-:Y:S01]  /*6f00*/  IMAD.WIDE.U32 R2, R2, -0x326172a9, RZ ;  /* 0xcd9e8d5702027825 */ /* 0x000fe200078e00ff */
[----:B------:R-:W-:Y:S01]  /*6f10*/  LOP3.LUT R4, R14, UR7, R25, 0x96, !PT ;  /* 0x000000070e047c12 */ /* 0x000fe2000f8e9619 */
[----:B------:R-:W-:Y:S01]  /*6f20*/  STL.64 [R1+0x150], R24 ;  /* 0x0001501801007387 */ /* 0x000fe20000100a00 */
[----:B------:R-:W-:Y:S01]  /*6f30*/  UIADD3 UR17, UPT, UPT, UR38, 0x78dde6e4, URZ ;  /* 0x78dde6e426117890 */ /* 0x000fe2000fffe0ff */
[----:B------:R-:W-:Y:S01]  /*6f40*/  IMAD.WIDE.U32 R32, R5, -0x326172a9, RZ ;  /* 0xcd9e8d5705207825 */ /* 0x000fe200078e00ff */
[--C-:B------:R-:W-:Y:S01]  /*6f50*/  LOP3.LUT R7, R10, UR37, R3.reuse, 0x96, !PT ;  /* 0x000000250a077c12 */ /* 0x100fe2000f8e9603 */
[----:B------:R-:W-:Y:S01]  /*6f60*/  UIADD3 UR29, UPT, UPT, UR39, -0x126145ec, URZ ;  /* 0xed9eba14271d7890 */ /* 0x000fe2000fffe0ff */
[----:B------:R-:W-:Y:S01]  /*6f70*/  LOP3.LUT R9, R28, UR37, R3, 0x96, !PT ;  /* 0x000000251c097c12 */ /* 0x000fe2000f8e9603 */
[----:B------:R-:W-:Y:S01]  /*6f80*/  IMAD.WIDE.U32 R46, R4, -0x326172a9, RZ ;  /* 0xcd9e8d57042e7825 */ /* 0x000fe200078e00ff */
[----:B------:R-:W-:Y:S01]  /*6f90*/  FMNMX3.FTZ R3, R102, R94, R91, !PT ;  /* 0x0000005e66037276 */ /* 0x000fe2000781005b */
[----:B------:R-:W3:Y:S01]  /*6fa0*/  LDCU UR40, c[0x0][0x45c] ;  /* 0x00008b80ff2877ac */ /* 0x000ee20008000800 */
[C---:B------:R-:W-:Y:S01]  /*6fb0*/  LOP3.LUT R12, R2.reuse, UR36, R33, 0x96, !PT ;  /* 0x00000024020c7c12 */ /* 0x040fe2000f8e9621 */
[----:B------:R-:W-:Y:S01]  /*6fc0*/  STL.64 [R1+0x128], R32 ;  /* 0x0001282001007387 */ /* 0x000fe20000100a00 */
[----:B------:R-:W-:Y:S01]  /*6fd0*/  LOP3.LUT R17, R2, UR36, R47, 0x96, !PT ;  /* 0x0000002402117c12 */ /* 0x000fe2000f8e962f */
[----:B------:R-:W-:Y:S01]  /*6fe0*/  UIADD3 UR28, UPT, UPT, UR39, -0x56f99767, URZ ;  /* 0xa9066899271c7890 */ /* 0x000fe2000fffe0ff */
[----:B------:R-:W-:Y:S01]  /*6ff0*/  FMNMX3.FTZ R2, R105, R100, R93, !PT ;  /* 0x0000006469027276 */ /* 0x000fe2000781005d */
[----:B------:R-:W-:Y:S01]  /*7000*/  IMAD.WIDE.U32 R12, R12, -0x2daee0ad, RZ ;  /* 0xd2511f530c0c7825 */ /* 0x000fe200078e00ff */
[----:B------:R-:W-:Y:S01]  /*7010*/  FMNMX3.FTZ R4, R108, R104, R99, !PT ;  /* 0x000000686c047276 */ /* 0x000fe20007810063 */
[----:B------:R-:W-:Y:S01]  /*7020*/  UIADD3 UR15, UPT, UPT, UR38, -0x4ab325aa, URZ ;  /* 0xb54cda56260f7890 */ /* 0x000fe2000fffe0ff */
[----:B------:R-:W-:Y:S01]  /*7030*/  FMNMX3.FTZ R5, R3, R90, R84, !PT ;  /* 0x0000005a03057276 */ /* 0x000fe20007810054 */
[----:B------:R-:W-:Y:S01]  /*7040*/  UIADD3 UR16, UPT, UPT, UR38, 0x1715609d, URZ ;  /* 0x1715609d26107890 */ /* 0x000fe2000fffe0ff */
[----:B------:R-:W-:Y:S01]  /*7050*/  FMNMX3.FTZ R3, R2, R96, R89, !PT ;  /* 0x0000006002037276 */ /* 0x000fe20007810059 */
[----:B------:R-:W-:Y:S01]  /*7060*/  STL.64 [R1+0x120], R46 ;  /* 0x0001202e01007387 */ /* 0x000fe20000100a00 */
[----:B------:R-:W-:Y:S01]  /*7070*/  FMNMX3.FTZ R2, R4, R101, R95, !PT ;  /* 0x0000006504027276 */ /* 0x000fe2000781005f */
[----:B------:R-:W-:Y:S01]  /*7080*/  UIADD3 UR27, UPT, UPT, UR39, 0x646e171e, URZ ;  /* 0x646e171e271b7890 */ /* 0x000fe2000fffe0ff */
[----:B------:R-:W-:-:S02]  /*7090*/  FMNMX3.FTZ R4, R5, R38, R48, !PT ;  /* 0x0000002605047276 */ /* 0x000fc40007810030 */
[----:B------:R-:W-:Y:S01]  /*70a0*/  FMNMX3.FTZ R5, R6, R98, R97, !PT ;  /* 0x0000006206057276 */ /* 0x000fe20007810061 */
[----:B------:R-:W-:Y:S01]  /*70b0*/  IMAD.U32 R6, RZ, RZ, UR6 ;  /* 0x00000006ff067e24 */ /* 0x000fe2000f8e00ff */
[----:B------:R-:W-:Y:S01]  /*70c0*/  FMNMX3.FTZ R2, R2, R88, R86, !PT ;  /* 0x0000005802027276 */ /* 0x000fe20007810056 */
[----:B------:R-:W4:Y:S01]  /*70d0*/  LDCU.64 UR6, c[0x0][0x418] ;  /* 0x00008300ff0677ac */ /* 0x000f220008000a00 */
        /* <DEDUP_REMOVED lines=16> */
[----:B------:R-:W5:Y:S01]  /*71e0*/  SHFL.BFLY PT, R23, R71, 0x2, 0x1f ;  /* 0x0c401f0047177f89 */ /* 0x000f6200000e0000 */
[----:B------:R-:W-:-:S02]  /*71f0*/  FMNMX3.FTZ R2, R2, R55, R53, !PT ;  /* 0x0000003702027276 */ /* 0x000fc40007810035 */
[----:B------:R-:W-:Y:S02]  /*7200*/  FMNMX3.FTZ R3, R3, R43, R42, !PT ;  /* 0x0000002b03037276 */ /* 0x000fe4000781002a */
[----:B------:R-:W-:Y:S01]  /*7210*/  FMNMX.FTZ R69, R35, R4, !PT ;  /* 0x0000000423457209 */ /* 0x000fe20007810000 */
[----:B------:R-:W-:Y:S01]  /*7220*/  IMAD.WIDE.U32 R4, R7, -0x2daee0ad, RZ ;  /* 0xd2511f5307047825 */ /* 0x000fe200078e00ff */
[----:B------:R-:W-:Y:S02]  /*7230*/  FMNMX.FTZ R68, R52, R2, !PT ;  /* 0x0000000234447209 */ /* 0x000fe40007810000 */
[----:B------:R-:W-:Y:S01]  /*7240*/  FMNMX.FTZ R70, R41, R3, !PT ;  /* 0x0000000329467209 */ /* 0x000fe20007810000 */
[----:B------:R-:W3:Y:S01]  /*7250*/  SHFL.BFLY PT, R18, R69, 0x2, 0x1f ;  /* 0x0c401f0045127f89 */ /* 0x000ee200000e0000 */
[----:B------:R-:W-:Y:S02]  /*7260*/  LOP3.LUT R6, R6, UR39, R15, 0x96, !PT ;  /* 0x0000002706067c12 */ /* 0x000fe4000f8e960f */
[----:B------:R-:W-:Y:S01]  /*7270*/  LOP3.LUT R20, R26, UR35, R5, 0x96, !PT ;  /* 0x000000231a147c12 */ /* 0x000fe2000f8e9605 */
[----:B------:R-:W4:Y:S01]  /*7280*/  SHFL.BFLY PT, R21, R68, 0x2, 0x1f ;  /* 0x0c401f0044157f89 */ /* 0x000f2200000e0000 */
[----:B------:R-:W-:Y:S01]  /*7290*/  LOP3.LUT R13, R4, UR34, R13, 0x96, !PT ;  /* 0x00000022040d7c12 */ /* 0x000fe2000f8e960d */
[----:B------:R-:W-:-:S02]  /*72a0*/  IMAD.WIDE.U32 R2, R6, -0x326172a9, RZ ;  /* 0xcd9e8d5706027825 */ /* 0x000fc400078e00ff */
[----:B------:R-:W4:Y:S02]  /*72b0*/  SHFL.BFLY PT, R19, R70, 0x2, 0x1f ;  /* 0x0c401f0046137f89 */ /* 0x000f2400000e0000 */
[----:B------:R-:W-:Y:S01]  /*72c0*/  IMAD.WIDE.U32 R6, R9, -0x2daee0ad, RZ ;  /* 0xd2511f5309067825 */ /* 0x000fe200078e00ff */
[----:B-1----:R-:W-:Y:S02]  /*72d0*/  LOP3.LUT R10, R10, UR37, R3, 0x96, !PT ;  /* 0x000000250a0a7c12 */ /* 0x002fe4000f8e9603 */
[----:B--2---:R-:W-:Y:S02]  /*72e0*/  LOP3.LUT R14, R2, UR36, R33, 0x96, !PT ;  /* 0x00000024020e7c12 */ /* 0x004fe4000f8e9621 */
[----:B------:R-:W-:Y:S01]  /*72f0*/  LOP3.LUT R3, R28, UR37, R3, 0x96, !PT ;  /* 0x000000251c037c12 */ /* 0x000fe2000f8e9603 */
[----:B------:R-:W-:Y:S01]  /*7300*/  IMAD.WIDE.U32 R10, R10, -0x2daee0ad, RZ ;  /* 0xd2511f530a0a7825 */ /* 0x000fe200078e00ff */
[----:B-----5:R-:W-:Y:S02]  /*7310*/  FMNMX.FTZ R71, R71, R23, !PT ;  /* 0x0000001747477209 */ /* 0x020fe40007810000 */
[----:B------:R-:W-:Y:S01]  /*7320*/  LOP3.LUT R7, R24, UR35, R7, 0x96, !PT ;  /* 0x0000002318077c12 */ /* 0x000fe2000f8e9607 */
[----:B------:R-:W-:Y:S01]  /*7330*/  IMAD.WIDE.U32 R14, R14, -0x2daee0ad, RZ ;  /* 0xd2511f530e0e7825 */ /* 0x000fe200078e00ff */
[----:B------:R-:W-:-:S02]  /*7340*/  LOP3.LUT R9, R26, UR35, R11, 0x96, !PT ;  /* 0x000000231a097c12 */ /* 0x000fc4000f8e960b */
[----:B------:R-:W-:Y:S01]  /*7350*/  LOP3.LUT R16, R2, UR36, R47, 0x96, !PT ;  /* 0x0000002402107c12 */ /* 0x000fe2000f8e962f */
[----:B------:R-:W-:Y:S01]  /*7360*/  IMAD.WIDE.U32 R4, R3, -0x2daee0ad, RZ ;  /* 0xd2511f5303047825 */ /* 0x000fe200078e00ff */
[----:B---3--:R-:W-:Y:S01]  /*7370*/  FMNMX.FTZ R69, R69, R18, !PT ;  /* 0x0000001245457209 */ /* 0x008fe20007810000 */
[----:B------:R-:W1:Y:S01]  /*7380*/  SHFL.BFLY PT, R26, R71, 0x1, 0x1f ;  /* 0x0c201f00471a7f89 */ /* 0x000e6200000e0000 */
[----:B------:R-:W-:Y:S01]  /*7390*/  LOP3.LUT R22, R10, UR34, R15, 0x96, !PT ;  /* 0x000000220a167c12 */ /* 0x000fe2000f8e960f */
[----:B------:R-:W-:Y:S01]  /*73a0*/  IMAD.WIDE.U32 R2, R17, -0x2daee0ad, RZ ;  /* 0xd2511f5311027825 */ /* 0x000fe200078e00ff */
[----:B----4-:R-:W-:Y:S01]  /*73b0*/  FMNMX.FTZ R68, R68, R21, !PT ;  /* 0x0000001544447209 */ /* 0x010fe20007810000 */
[----:B------:R-:W2:Y:S01]  /*73c0*/  SHFL.BFLY PT, R25, R69, 0x1, 0x1f ;  /* 0x0c201f0045197f89 */ /* 0x000ea200000e0000 */
[----:B------:R-:W-:Y:S01]  /*73d0*/  LOP3.LUT R28, R24, UR35, R5, 0x96, !PT ;  /* 0x00000023181c7c12 */ /* 0x000fe2000f8e9605 */
[----:B------:R-:W-:Y:S01]  /*73e0*/  IMAD.WIDE.U32 R30, R7, -0x326172a9, RZ ;  /* 0xcd9e8d57071e7825 */ /* 0x000fe200078e00ff */
[----:B------:R-:W-:Y:S01]  /*73f0*/  FMNMX.FTZ R70, R70, R19, !PT ;  /* 0x0000001346467209 */ /* 0x000fe20007810000 */
[----:B------:R-:W3:Y:S01]  /*7400*/  SHFL.BFLY PT, R24, R68, 0x1, 0x1f ;  /* 0x0c201f0044187f89 */ /* 0x000ee200000e0000 */
        /* <DEDUP_REMOVED lines=10> */
[----:B-1----:R-:W-:Y:S01]  /*74b0*/  FMNMX.FTZ R71, R71, R26, !PT ;  /* 0x0000001a47477209 */ /* 0x002fe20007810000 */
[----:B------:R-:W-:Y:S01]  /*74c0*/  IMAD.WIDE.U32 R22, R22, -0x326172a9, RZ ;  /* 0xcd9e8d5716167825 */ /* 0x000fe200078e00ff */
[----:B------:R-:W-:Y:S02]  /*74d0*/  LOP3.LUT R4, R32, UR23, R19, 0x96, !PT ;  /* 0x0000001720047c12 */ /* 0x000fe4000f8e9613 */
[----:B--2---:R-:W-:Y:S01]  /*74e0*/  FMNMX.FTZ R69, R69, R25, !PT ;  /* 0x0000001945457209 */ /* 0x004fe20007810000 */
[----:B------:R-:W-:Y:S01]  /*74f0*/  IMAD.WIDE.U32 R6, R6, -0x2daee0ad, RZ ;  /* 0xd2511f5306067825 */ /* 0x000fe200078e00ff */
[----:B------:R-:W-:Y:S02]  /*7500*/  LOP3.LUT R13, R18, UR17, R23, 0x96, !PT ;  /* 0x00000011120d7c12 */ /* 0x000fe4000f8e9617 */
[----:B---3--:R-:W-:Y:S01]  /*7510*/  FMNMX.FTZ R68, R68, R24, !PT ;  /* 0x0000001844447209 */ /* 0x008fe20007810000 */
[----:B------:R-:W-:Y:S01]  /*7520*/  IMAD.WIDE.U32 R18, R27, -0x326172a9, RZ ;  /* 0xcd9e8d571b127825 */ /* 0x000fe200078e00ff */
[----:B------:R-:W-:-:S02]  /*7530*/  LOP3.LUT R11, R2, UR29, R7, 0x96, !PT ;  /* 0x0000001d020b7c12 */ /* 0x000fc4000f8e9607 */
[----:B----4-:R-:W-:Y:S01]  /*7540*/  FMNMX.FTZ R70, R70, R15, !PT ;  /* 0x0000000f46467209 */ /* 0x010fe20007810000 */
[----:B------:R-:W-:Y:S01]  /*7550*/  IMAD.WIDE.U32 R28, R28, -0x326172a9, RZ ;  /* 0xcd9e8d571c1c7825 */ /* 0x000fe200078e00ff */
[----:B------:R-:W-:Y:S02]  /*7560*/  LOP3.LUT R9, R30, UR17, R19, 0x96, !PT ;  /* 0x000000111e097c12 */ /* 0x000fe4000f8e9613 */
[----:B------:R-:W-:Y:S01]  /*7570*/  FSETP.NEU.FTZ.AND P0, PT, R69, -INF , PT ;  /* 0xff8000004500780b */ /* 0x000fe20003f1d000 */
[----:B------:R-:W-:Y:S01]  /*7580*/  IMAD.WIDE.U32 R20, R17, -0x326172a9, RZ ;  /* 0xcd9e8d5711147825 */ /* 0x000fe200078e00ff */
[----:B------:R-:W-:Y:S02]  /*7590*/  LOP3.LUT R2, R46, UR23, R29, 0x96, !PT ;  /* 0x000000172e027c12 */ /* 0x000fe4000f8e961d */
[----:B------:R-:W-:Y:S01]  /*75a0*/  FSETP.NEU.FTZ.AND P2, PT, R70, -INF , PT ;  /* 0xff8000004600780b */ /* 0x000fe20003f5d000 */
[----:B------:R-:W-:Y:S01]  /*75b0*/  IMAD.WIDE.U32 R240, R13, -0x2daee0ad, RZ ;  /* 0xd2511f530df07825 */ /* 0x000fe200078e00ff */
[----:B------:R-:W-:-:S03]  /*75c0*/  LOP3.LUT R17, R28, UR17, R21, 0x96, !PT ;  /* 0x000000111c117c12 */ /* 0x000fc6000f8e9615 */
[----:B------:R-:W-:-:S04]  /*75d0*/  IMAD.WIDE.U32 R28, R4, -0x2daee0ad, RZ ;  /* 0xd2511f53041c7825 */ /* 0x000fc800078e00ff */
[----:B------:R-:W-:Y:S01]  /*75e0*/  IMAD.WIDE.U32 R32, R3, -0x2daee0ad, RZ ;  /* 0xd2511f5303207825 */ /* 0x000fe200078e00ff */
[----:B------:R-:W-:-:S03]  /*75f0*/  LOP3.LUT R3, R14, UR29, R29, 0x96, !PT ;  /* 0x0000001d0e037c12 */ /* 0x000fc6000f8e961d */
        /* <DEDUP_REMOVED lines=10> */
[----:B------:R-:W-:Y:S01]  /*76a0*/  FMUL.FTZ R3, R70, UR40 ;  /* 0x0000002846037c20 */ /* 0x000fe20008410000 */
[----:B------:R-:W-:Y:S01]  /*76b0*/  IMAD.WIDE.U32 R4, R12, -0x326172a9, RZ ;  /* 0xcd9e8d570c047825 */ /* 0x000fe200078e00ff */
[----:B------:R-:W-:-:S03]  /*76c0*/  LOP3.LUT R61, R2, UR15, R123, 0x96, !PT ;  /* 0x0000000f023d7c12 */ /* 0x000fc6000f8e967b */
        /* <DEDUP_REMOVED lines=14> */
[----:B------:R-:W-:Y:S01]  /*77b0*/  IMAD.MOV.U32 R241, RZ, RZ, R204 ;  /* 0x000000fffff17224 */ /* 0x000fe200078e00cc */
[----:B------:R-:W-:Y:S01]  /*77c0*/  LOP3.LUT R15, R18, UR16, R11, 0x96, !PT ;  /* 0x00000010120f7c12 */ /* 0x000fe2000f8e960b */
[--C-:B------:R-:W-:Y:S01]  /*77d0*/  FFMA.FTZ R11, R102, UR40, -R2.reuse ;  /* 0x00000028660b7c23 */ /* 0x100fe20008010802 */
[----:B------:R-:W-:Y:S01]  /*77e0*/  LOP3.LUT R214, R20, UR16, R13, 0x96, !PT ;  /* 0x0000001014d67c12 */ /* 0x000fe2000f8e960d */
        /* <DEDUP_REMOVED lines=49> */
[C---:B------:R-:W-:Y:S01]  /*7b00*/  PRMT R13, R6.reuse, 0x7770, RZ ;  /* 0x00007770060d7816 */ /* 0x040fe200000000ff */
[----:B------:R-:W-:Y:S01]  /*7b10*/  IMAD.MOV.U32 R138, RZ, RZ, R6 ;  /* 0x000000ffff8a7224 */ /* 0x000fe200078e0006 */
[C---:B------:R-:W-:Y:S01]  /*7b20*/  PRMT R47, R6.reuse, 0x7773, RZ ;  /* 0x00007773062f7816 */ /* 0x040fe200000000ff */
[----:B------:R-:W-:Y:S01]  /*7b30*/  MUFU.EX2 R113, R11 ;  /* 0x0000000b00717308 */ /* 0x000fe20000000800 */
[----:B------:R-:W-:Y:S01]  /*7b40*/  PRMT R46, R6, 0x7772, RZ ;  /* 0x00007772062e7816 */ /* 0x000fe200000000ff */
[----:B------:R-:W-:Y:S01]  /*7b50*/  IMAD.WIDE.U32 R4, R14, -0x326172a9, RZ ;  /* 0xcd9e8d570e047825 */ /* 0x000fe200078e00ff */
[----:B------:R-:W-:-:S03]  /*7b60*/  PRMT R109, R6, 0x7771, RZ ;  /* 0x00007771066d7816 */ /* 0x000fc600000000ff */
[----:B------:R-:W-:Y:S01]  /*7b70*/  FFMA.FTZ R6, R110, UR40, -R3 ;  /* 0x000000286e067c23 */ /* 0x000fe20008010803 */
[----:B------:R1:W-:Y:S01]  /*7b80*/  MUFU.EX2 R116, R2 ;  /* 0x0000000200747308 */ /* 0x0003e20000000800 */
[----:B------:R-:W-:Y:S01]  /*7b90*/  IMAD.WIDE.U32 R246, R17, -0x2daee0ad, RZ ;  /* 0xd2511f5311f67825 */ /* 0x000fe200078e00ff */
[----:B------:R-:W-:-:S03]  /*7ba0*/  LOP3.LUT R14, R10, UR15, R5, 0x96, !PT ;  /* 0x0000000f0a0e7c12 */ /* 0x000fc6000f8e9605 */
[--C-:B------:R-:W-:Y:S01]  /*7bb0*/  FFMA.FTZ R17, R106, UR40, -R3.reuse ;  /* 0x000000286a117c23 */ /* 0x100fe20008010803 */
[----:B------:R-:W2:Y:S01]  /*7bc0*/  MUFU.EX2 R110, R7 ;  /* 0x00000007006e7308 */ /* 0x000ea20000000800 */
[----:B------:R-:W-:Y:S01]  /*7bd0*/  LOP3.LUT R5, R9, 0xffff, RZ, 0xc0, !PT ;  /* 0x0000ffff09057812 */ /* 0x000fe200078ec0ff */
[----:B------:R-:W-:Y:S01]  /*7be0*/  FFMA.FTZ R21, R107, UR40, -R3 ;  /* 0x000000286b157c23 */ /* 0x000fe20008010803 */
[----:B------:R-:W-:Y:S01]  /*7bf0*/  LOP3.LUT R27, R24, UR28, R247, 0x96, !PT ;  /* 0x0000001c181b7c12 */ /* 0x000fe2000f8e96f7 */
[----:B------:R3:W4:Y:S01]  /*7c00*/  MUFU.EX2 R108, R6 ;  /* 0x00000006006c7308 */ /* 0x0007220000000800 */
[----:B------:R-:W-:Y:S01]  /*7c10*/  SHF.R.U32.HI R24, RZ, 0x8, R5 ;  /* 0x00000008ff187819 */ /* 0x000fe20000011605 */
[--C-:B------:R-:W-:Y:S01]  /*7c20*/  FFMA.FTZ R32, R103, UR40, -R3.reuse ;  /* 0x0000002867207c23 */ /* 0x100fe20008010803 */
[----:B------:R-:W-:Y:S01]  /*7c30*/  ISETP.LE.U32.AND P4, PT, R13, UR13, PT ;  /* 0x0000000d0d007c0c */ /* 0x000fe2000bf83070 */
[----:B------:R5:W-:Y:S01]  /*7c40*/  MUFU.EX2 R104, R20 ;  /* 0x0000001400687308 */ /* 0x000be20000000800 */
[--C-:B------:R-:W-:Y:S01]  /*7c50*/  FFMA.FTZ R33, R98, UR40, -R3.reuse ;  /* 0x0000002862217c23 */ /* 0x100fe20008010803 */
[----:B-1----:R-:W-:Y:S01]  /*7c60*/  PRMT R2, R9, 0x7632, R2 ;  /* 0x0000763209027816 */ /* 0x002fe20000000002 */
[--C-:B------:R-:W-:Y:S01]  /*7c70*/  FFMA.FTZ R42, R97, UR40, -R3.reuse ;  /* 0x00000028612a7c23 */ /* 0x100fe20008010803 */
[----:B------:R-:W1:Y:S01]  /*7c80*/  MUFU.EX2 R101, R19 ;  /* 0x0000001300657308 */ /* 0x000e620000000800 */
[--C-:B------:R-:W-:Y:S01]  /*7c90*/  FFMA.FTZ R41, R92, UR40, -R3.reuse ;  /* 0x000000285c297c23 */ /* 0x100fe20008010803 */
[----:B------:R-:W-:Y:S01]  /*7ca0*/  LOP3.LUT R2, R2, 0xff, RZ, 0xc0, !PT ;  /* 0x000000ff02027812 */ /* 0x000fe200078ec0ff */
[--C-:B------:R-:W-:Y:S01]  /*7cb0*/  FFMA.FTZ R82, R87, UR40, -R3.reuse ;  /* 0x0000002857527c23 */ /* 0x100fe20008010803 */
[----:B--2---:R-:W-:Y:S01]  /*7cc0*/  F2FP.F16.F32.PACK_AB R5, R110, R113 ;  /* 0x000000716e05723e */ /* 0x004fe200000000ff */
[----:B------:R-:W-:Y:S01]  /*7cd0*/  FFMA.FTZ R83, R83, UR40, -R3 ;  /* 0x0000002853537c23 */ /* 0x000fe20008010803 */
[----:B------:R-:W-:Y:S01]  /*7ce0*/  ISETP.LE.U32.AND P2, PT, R2, UR13, PT ;  /* 0x0000000d02007c0c */ /* 0x000fe2000bf43070 */
[----:B---3--:R-:W-:Y:S01]  /*7cf0*/  IMAD.WIDE.U32 R6, R25, -0x2daee0ad, RZ ;  /* 0xd2511f5319067825 */ /* 0x008fe200078e00ff */
[----:B------:R-:W-:-:S03]  /*7d00*/  LOP3.LUT R25, R9, 0xff, RZ, 0xc0, !PT ;  /* 0x000000ff09197812 */ /* 0x000fc600078ec0ff */
[----:B------:R-:W-:Y:S01]  /*7d10*/  FFMA.FTZ R114, R80, UR40, -R3 ;  /* 0x0000002850727c23 */ /* 0x000fe20008010803 */
[----:B------:R-:W-:Y:S01]  /*7d20*/  PRMT R75, R5, 0x7610, R75 ;  /* 0x00007610054b7816 */ /* 0x000fe2000000004b */
[--C-:B------:R-:W-:Y:S01]  /*7d30*/  FFMA.FTZ R115, R77, UR40, -R3.reuse ;  /* 0x000000284d737c23 */ /* 0x100fe20008010803 */
[----:B------:R-:W-:Y:S01]  /*7d40*/  ISETP.LE.U32.AND P3, PT, R25, UR13, PT ;  /* 0x0000000d19007c0c */ /* 0x000fe2000bf63070 */
[--C-:B------:R-:W-:Y:S01]  /*7d50*/  FFMA.FTZ R130, R73, UR40, -R3.reuse ;  /* 0x0000002849827c23 */ /* 0x100fe20008010803 */
[----:B----4-:R-:W-:Y:S01]  /*7d60*/  F2FP.F16.F32.PACK_AB R13, R108, R116 ;  /* 0x000000746c0d723e */ /* 0x010fe200000000ff */
[--C-:B------:R-:W-:Y:S01]  /*7d70*/  FFMA.FTZ R129, R63, UR40, -R3.reuse ;  /* 0x000000283f817c23 */ /* 0x100fe20008010803 */
[----:B------:R-:W-:Y:S01]  /*7d80*/  PRMT R74, R5, 0x7632, R74 ;  /* 0x00007632054a7816 */ /* 0x000fe2000000004a */
[--C-:B------:R-:W-:Y:S01]  /*7d90*/  FFMA.FTZ R227, R59, UR40, -R3.reuse ;  /* 0x000000283be37c23 */ /* 0x100fe20008010803 */
[----:B------:R-:W-:Y:S01]  /*7da0*/  FFMA.FTZ R226, R56, UR40, -R3 ;  /* 0x0000002838e27c23 */ /* 0x000fe20008010803 */
[----:B------:R-:W-:-:S02]  /*7db0*/  @!P2 HADD2 R35, -R75.H0_H0, -RZ.H0_H0 ;  /* 0xa00000ff4b23a230 */ /* 0x000fc40000000900 */
[----:B------:R-:W-:Y:S01]  /*7dc0*/  IMAD.WIDE.U32 R2, R15, -0x2daee0ad, RZ ;  /* 0xd2511f530f027825 */ /* 0x000fe200078e00ff */
[----:B------:R-:W-:Y:S01]  /*7dd0*/  PRMT R72, R13, 0x7610, R72 ;  /* 0x000076100d487816 */ /* 0x000fe20000000048 */
[----:B------:R2:W-:Y:S01]  /*7de0*/  MUFU.EX2 R107, R17 ;  /* 0x00000011006b7308 */ /* 0x0005e20000000800 */
[----:B------:R-:W-:Y:S01]  /*7df0*/  LOP3.LUT R15, R50, UR27, R7, 0x96, !PT ;  /* 0x0000001b320f7c12 */ /* 0x000fe2000f8e9607 */
[----:B------:R-:W-:Y:S01]  /*7e00*/  IMAD.WIDE.U32 R10, R27, -0x326172a9, RZ ;  /* 0xcd9e8d571b0a7825 */ /* 0x000fe200078e00ff */
[----:B------:R-:W-:-:S03]  /*7e10*/  LOP3.LUT R7, R24, 0xffff, RZ, 0xc0, !PT ;  /* 0x0000ffff18077812 */ /* 0x000fc600078ec0ff */
[----:B------:R-:W-:Y:S01]  /*7e20*/  @!P3 HADD2 R52, -R72.H0_H0, -RZ.H0_H0 ;  /* 0xa00000ff4834b230 */ /* 0x000fe20000000900 */
[----:B------:R-:W-:Y:S01]  /*7e30*/  PRMT R59, R75, 0x5410, R74 ;  /* 0x000054104b3b7816 */ /* 0x000fe2000000004a */
[----:B------:R-:W3:Y:S01]  /*7e40*/  MUFU.EX2 R154, R21 ;  /* 0x00000015009a7308 */ /* 0x000ee20000000800 */
[----:B------:R-:W-:Y:S01]  /*7e50*/  @!P2 PRMT R75, R35, 0x5410, RZ ;  /* 0x00005410234ba816 */ /* 0x000fe200000000ff */
[----:B------:R-:W-:Y:S01]  /*7e60*/  IMAD.MOV.U32 R155, RZ, RZ, R10 ;  /* 0x000000ffff9b7224 */ /* 0x000fe200078e000a */
[----:B------:R-:W-:Y:S01]  /*7e70*/  LOP3.LUT R35, R14, 0xff, RZ, 0xc0, !PT ;  /* 0x000000ff0e237812 */ /* 0x000fe200078ec0ff */
[----:B------:R-:W-:Y:S01]  /*7e80*/  MUFU.EX2 R103, R16 ;  /* 0x0000001000677308 */ /* 0x000fe20000000800 */
[----:B------:R-:W-:Y:S02]  /*7e90*/  PRMT R67, R13, 0x7632, R67 ;  /* 0x000076320d437816 */ /* 0x000fe40000000043 */
[----:B------:R-:W-:Y:S01]  /*7ea0*/  ISETP.LE.U32.AND P0, PT, R7, UR13, PT ;  /* 0x0000000d07007c0c */ /* 0x000fe2000bf03070 */
[----:B------:R-:W4:Y:S01]  /*7eb0*/  MUFU.EX2 R100, R18 ;  /* 0x0000001200647308 */ /* 0x000f220000000800 */
[----:B-----5:R-:W-:Y:S01]  /*7ec0*/  SHF.R.U32.HI R20, RZ, 0x18, R9 ;  /* 0x00000018ff147819 */ /* 0x020fe20000011609 */
[----:B--2---:R-:W-:Y:S01]  /*7ed0*/  IMAD.MOV.U32 R17, RZ, RZ, R2 ;  /* 0x000000ffff117224 */ /* 0x004fe200078e0002 */
[----:B------:R-:W-:Y:S01]  /*7ee0*/  PRMT R5, R122, 0x7770, RZ ;  /* 0x000077707a057816 */ /* 0x000fe200000000ff */
[----:B------:R2:W-:Y:S01]  /*7ef0*/  MUFU.EX2 R105, R23 ;  /* 0x0000001700697308 */ /* 0x0005e20000000800 */
[----:B------:R-:W-:-:S02]  /*7f00*/  ISETP.LE.U32.AND P2, PT, R35, UR13, PT ;  /* 0x0000000d23007c0c */ /* 0x000fc4000bf43070 */
[----:B------:R-:W-:Y:S01]  /*7f10*/  PRMT R56, R72, 0x5410, R67 ;  /* 0x0000541048387816 */ /* 0x000fe20000000043 */
[----:B------:R5:W4:Y:S01]  /*7f20*/  MUFU.EX2 R123, R22 ;  /* 0x00000016007b7308 */ /* 0x000b220000000800 */
[----:B------:R-:W-:Y:S02]  /*7f30*/  @!P3 PRMT R72, R52, 0x5410, RZ ;  /* 0x000054103448b816 */ /* 0x000fe400000000ff */
[----:B------:R-:W-:Y:S01]  /*7f40*/  ISETP.LE.U32.AND P3, PT, R20, UR13, PT ;  /* 0x0000000d14007c0c */ /* 0x000fe2000bf63070 */
[----:B------:R-:W-:Y:S01]  /*7f50*/  @!P0 HADD2 R53, -R67.H0_H0, -RZ.H0_H0 ;  /* 0xa00000ff43358230 */ /* 0x000fe20000000900 */
[----:B------:R-:W-:Y:S01]  /*7f60*/  ISETP.LE.U32.AND P5, PT, R5, UR13, PT ;  /* 0x0000000d05007c0c */ /* 0x000fe2000bfa3070 */
[----:B------:R4:W-:Y:S01]  /*7f70*/  MUFU.EX2 R93, R28 ;  /* 0x0000001c005d7308 */ /* 0x0009e20000000800 */
[----:B-1----:R-:W-:Y:S02]  /*7f80*/  F2FP.F16.F32.PACK_AB R5, R101, R104 ;  /* 0x000000686505723e */ /* 0x002fe400000000ff */
[--C-:B------:R-:W-:Y:S01]  /*7f90*/  LOP3.LUT R26, R26, UR27, R3.reuse, 0x96, !PT ;  /* 0x0000001b1a1a7c12 */ /* 0x100fe2000f8e9603 */
[----:B------:R-:W1:Y:S01]  /*7fa0*/  MUFU.EX2 R153, R30 ;  /* 0x0000001e00997308 */ /* 0x000e620000000800 */
[C---:B------:R-:W-:Y:S01]  /*7fb0*/  PRMT R80, R5.reuse, 0x7610, R80 ;  /* 0x0000761005507816 */ /* 0x040fe20000000050 */
[----:B--2---:R-:W-:Y:S01]  /*7fc0*/  FADD.FTZ R23, R116, R108 ;  /* 0x0000006c74177221 */ /* 0x004fe20000010000 */
[----:B------:R-:W-:Y:S01]  /*7fd0*/  PRMT R3, R14, 0x7632, R3 ;  /* 0x000076320e037816 */ /* 0x000fe20000000003 */
[----:B------:R-:W-:Y:S01]  /*7fe0*/  MUFU.EX2 R30, R29 ;  /* 0x0000001d001e7308 */ /* 0x000fe20000000800 */
[----:B------:R-:W-:Y:S01]  /*7ff0*/  PRMT R79, R5, 0x7632, R79 ;  /* 0x00007632054f7816 */ /* 0x000fe2000000004f */
[----:B------:R-:W-:Y:S01]  /*8000*/  @!P2 HADD2 R58, -R80.H0_H0, -RZ.H0_H0 ;  /* 0xa00000ff503aa230 */ /* 0x000fe20000000900 */
[----:B------:R-:W-:Y:S01]  /*8010*/  LOP3.LUT R3, R3, 0xff, RZ, 0xc0, !PT ;  /* 0x000000ff03037812 */ /* 0x000fe200078ec0ff */
[----:B------:R-:W-:Y:S01]  /*8020*/  @!P3 HADD2 R55, -R74.H0_H0, -RZ.H0_H0 ;  /* 0xa00000ff4a37b230 */ /* 0x000fe20000000900 */
[----:B------:R-:W-:Y:S01]  /*8030*/  @!P0 PRMT R67, R53, 0x5410, RZ ;  /* 0x0000541035438816 */ /* 0x000fe200000000ff */
[----:B------:R-:W-:Y:S01]  /*8040*/  MUFU.EX2 R139, R31 ;  /* 0x0000001f008b7308 */ /* 0x000fe20000000800 */
[----:B------:R-:W-:Y:S01]  /*8050*/  ISETP.LE.U32.AND P0, PT, R3, UR13, PT ;  /* 0x0000000d03007c0c */ /* 0x000fe2000bf03070 */
[----:B-----5:R-:W-:Y:S01]  /*8060*/  IMAD.MOV.U32 R22, RZ, RZ, R4 ;  /* 0x000000ffff167224 */ /* 0x020fe200078e0004 */
[----:B------:R-:W-:Y:S01]  /*8070*/  PRMT R78, R80, 0x5410, R79 ;  /* 0x00005410504e7816 */ /* 0x000fe2000000004f */
[----:B------:R-:W-:Y:S01]  /*8080*/  MUFU.EX2 R242, R32 ;  /* 0x0000002000f27308 */ /* 0x000fe20000000800 */
[----:B---3--:R-:W-:Y:S01]  /*8090*/  F2FP.F16.F32.PACK_AB R3, R154, R107 ;  /* 0x0000006b9a03723e */ /* 0x008fe200000000ff */
[----:B----4-:R-:W-:Y:S01]  /*80a0*/  IMAD.MOV.U32 R28, RZ, RZ, R6 ;  /* 0x000000ffff1c7224 */ /* 0x010fe200078e0006 */
[----:B------:R-:W-:Y:S01]  /*80b0*/  @!P2 PRMT R80, R58, 0x5410, RZ ;  /* 0x000054103a50a816 */ /* 0x000fe200000000ff */
[----:B------:R-:W-:Y:S01]  /*80c0*/  MUFU.EX2 R31, R33 ;  /* 0x00000021001f7308 */ /* 0x000fe20000000800 */
[----:B------:R-:W-:-:S02]  /*80d0*/  ISETP.GT.U32.AND P2, PT, R46, UR13, PT ;  /* 0x0000000d2e007c0c */ /* 0x000fc4000bf44070 */
[----:B------:R-:W-:Y:S01]  /*80e0*/  @!P3 PRMT R74, R55, 0x5410, RZ ;  /* 0x00005410374ab816 */ /* 0x000fe200000000ff */
[----:B------:R-:W-:Y:S01]  /*80f0*/  MUFU.EX2 R235, R34 ;  /* 0x0000002200eb7308 */ /* 0x000fe20000000800 */
[----:B------:R-:W-:Y:S02]  /*8100*/  F2FP.F16.F32.PACK_AB R5, R100, R103 ;  /* 0x000000676405723e */ /* 0x000fe400000000ff */
[----:B------:R-:W-:Y:S01]  /*8110*/  PRMT R203, R3, 0x7610, R203 ;  /* 0x0000761003cb7816 */ /* 0x000fe200000000cb */
[----:B------:R-:W-:Y:S01]  /*8120*/  MUFU.EX2 R245, R38 ;  /* 0x0000002600f57308 */ /* 0x000fe20000000800 */
[----:B------:R-:W-:Y:S02]  /*8130*/  ISETP.GT.U32.AND P3, PT, R47, UR13, PT ;  /* 0x0000000d2f007c0c */ /* 0x000fe4000bf64070 */
[----:B------:R-:W-:Y:S01]  /*8140*/  PRMT R202, R3, 0x7632, R202 ;  /* 0x0000763203ca7816 */ /* 0x000fe200000000ca */
[----:B------:R-:W-:Y:S01]  /*8150*/  @!P4 HADD2 R64, -R203.H0_H0, -RZ.H0_H0 ;  /* 0xa00000ffcb40c230 */ /* 0x000fe20000000900 */
[----:B------:R-:W-:Y:S01]  /*8160*/  F2FP.F16.F32.PACK_AB R3, R123, R105 ;  /* 0x000000697b03723e */ /* 0x000fe200000000ff */
[----:B------:R-:W-:Y:S01]  /*8170*/  MUFU.EX2 R220, R39 ;  /* 0x0000002700dc7308 */ /* 0x000fe20000000800 */
[----:B------:R-:W-:-:S02]  /*8180*/  PRMT R201, R5, 0x7610, R201 ;  /* 0x0000761005c97816 */ /* 0x000fc400000000c9 */
[C---:B------:R-:W-:Y:S01]  /*8190*/  PRMT R198, R3.reuse, 0x7610, R198 ;  /* 0x0000761003c67816 */ /* 0x040fe200000000c6 */
[----:B------:R-:W-:Y:S01]  /*81a0*/  MUFU.EX2 R239, R40 ;  /* 0x0000002800ef7308 */ /* 0x000fe20000000800 */
[----:B------:R-:W-:Y:S01]  /*81b0*/  PRMT R200, R3, 0x7632, R200 ;  /* 0x0000763203c87816 */ /* 0x000fe200000000c8 */
[----:B------:R-:W-:Y:S01]  /*81c0*/  @!P0 HADD2 R62, -R201.H0_H0, -RZ.H0_H0 ;  /* 0xa00000ffc93e8230 */ /* 0x000fe20000000900 */
[----:B------:R-:W-:Y:S01]  /*81d0*/  PRMT R199, R5, 0x7632, R199 ;  /* 0x0000763205c77816 */ /* 0x000fe200000000c7 */
[----:B------:R-:W-:Y:S01]  /*81e0*/  @P2 HADD2 R76, -R198.H0_H0, -RZ.H0_H0 ;  /* 0xa00000ffc64c2230 */ /* 0x000fe20000000900 */
[----:B------:R-:W-:Y:S01]  /*81f0*/  PRMT R53, R203, 0x5410, R202 ;  /* 0x00005410cb357816 */ /* 0x000fe200000000ca */
[----:B------:R-:W-:Y:S01]  /*8200*/  @P3 HADD2 R66, -R200.H0_H0, -RZ.H0_H0 ;  /* 0xa00000ffc8423230 */ /* 0x000fe20000000900 */
[----:B------:R-:W-:Y:S01]  /*8210*/  SHF.R.U32.HI R21, RZ, 0x18, R14 ;  /* 0x00000018ff157819 */ /* 0x000fe2000001160e */
[----:B------:R-:W-:Y:S01]  /*8220*/  MUFU.EX2 R236, R45 ;  /* 0x0000002d00ec7308 */ /* 0x000fe20000000800 */
[----:B------:R-:W-:-:S02]  /*8230*/  @!P4 PRMT R203, R64, 0x5410, RZ ;  /* 0x0000541040cbc816 */ /* 0x000fc400000000ff */
[----:B------:R-:W-:Y:S01]  /*8240*/  PRMT R16, R4, 0x7771, RZ ;  /* 0x0000777104107816 */ /* 0x000fe200000000ff */
[----:B------:R-:W-:Y:S01]  /*8250*/  MUFU.EX2 R250, R43 ;  /* 0x0000002b00fa7308 */ /* 0x000fe20000000800 */
[----:B------:R-:W-:Y:S02]  /*8260*/  PRMT R58, R201, 0x5410, R199 ;  /* 0x00005410c93a7816 */ /* 0x000fe400000000c7 */
[----:B------:R-:W-:Y:S01]  /*8270*/  ISETP.GT.U32.AND P4, PT, R109, UR13, PT ;  /* 0x0000000d6d007c0c */ /* 0x000fe2000bf84070 */
[----:B------:R-:W2:Y:S01]  /*8280*/  MUFU.EX2 R41, R41 ;  /* 0x0000002900297308 */ /* 0x000ea20000000800 */
[----:B------:R-:W-:Y:S02]  /*8290*/  @!P0 PRMT R201, R62, 0x5410, RZ ;  /* 0x000054103ec98816 */ /* 0x000fe400000000ff */
[----:B------:R-:W-:Y:S01]  /*82a0*/  PRMT R50, R198, 0x5410, R200 ;  /* 0x00005410c6327816 */ /* 0x000fe200000000c8 */
[----:B------:R2:W-:Y:S01]  /*82b0*/  MUFU.EX2 R247, R48 ;  /* 0x0000003000f77308 */ /* 0x0005e20000000800 */
[----:B------:R-:W-:-:S02]  /*82c0*/  PRMT R3, R4, 0x7770, RZ ;  /* 0x0000777004037816 */ /* 0x000fc400000000ff */
[----:B------:R-:W-:Y:S01]  /*82d0*/  ISETP.LE.U32.AND P0, PT, R21, UR13, PT ;  /* 0x0000000d15007c0c */ /* 0x000fe2000bf03070 */
[----:B------:R-:W3:Y:S01]  /*82e0*/  MUFU.EX2 R49, R49 ;  /* 0x0000003100317308 */ /* 0x000ee20000000800 */
[----:B------:R-:W-:Y:S02]  /*82f0*/  @P2 PRMT R198, R76, 0x5410, RZ ;  /* 0x000054104cc62816 */ /* 0x000fe400000000ff */
[----:B------:R-:W-:Y:S01]  /*8300*/  ISETP.GT.U32.AND P2, PT, R16, UR13, PT ;  /* 0x0000000d10007c0c */ /* 0x000fe2000bf44070 */
[----:B------:R-:W-:Y:S01]  /*8310*/  @P4 HADD2 R77, -R202.H0_H0, -RZ.H0_H0 ;  /* 0xa00000ffca4d4230 */ /* 0x000fe20000000900 */
[----:B------:R-:W-:Y:S01]  /*8320*/  @P3 PRMT R200, R66, 0x5410, RZ ;  /* 0x0000541042c83816 */ /* 0x000fe200000000ff */
[----:B------:R-:W-:Y:S01]  /*8330*/  MUFU.EX2 R118, R118 ;  /* 0x0000007600767308 */ /* 0x000fe20000000800 */
[----:B------:R-:W-:Y:S02]  /*8340*/  ISETP.LE.U32.AND P3, PT, R3, UR13, PT ;  /* 0x0000000d03007c0c */ /* 0x000fe4000bf63070 */
[----:B-1----:R-:W-:Y:S01]  /*8350*/  F2FP.F16.F32.PACK_AB R3, R153, R93 ;  /* 0x0000005d9903723e */ /* 0x002fe200000000ff */
[----:B--2---:R-:W-:Y:S01]  /*8360*/  IMAD.MOV.U32 R48, RZ, RZ, R41 ;  /* 0x000000ffff307224 */ /* 0x004fe200078e0029 */
[----:B------:R-:W-:Y:S01]  /*8370*/  PRMT R7, R4, 0x7772, RZ ;  /* 0x0000777204077816 */ /* 0x000fe200000000ff */
[----:B------:R-:W-:Y:S01]  /*8380*/  @!P0 HADD2 R73, -R199.H0_H0, -RZ.H0_H0 ;  /* 0xa00000ffc7498230 */ /* 0x000fe20000000900 */
[C---:B------:R-:W-:Y:S01]  /*8390*/  PRMT R189, R3.reuse, 0x7632, R189 ;  /* 0x0000763203bd7816 */ /* 0x040fe200000000bd */
[----:B---3--:R-:W-:Y:S01]  /*83a0*/  IMAD.MOV.U32 R116, RZ, RZ, R49 ;  /* 0x000000ffff747224 */ /* 0x008fe200078e0031 */
[C---:B------:R-:W-:Y:S01]  /*83b0*/  PRMT R228, R10.reuse, 0x7771, RZ ;  /* 0x000077710ae47816 */ /* 0x040fe200000000ff */
[----:B------:R-:W-:Y:S01]  /*83c0*/  MUFU.EX2 R112, R112 ;  /* 0x0000007000707308 */ /* 0x000fe20000000800 */
[C---:B------:R-:W-:Y:S01]  /*83d0*/  PRMT R217, R10.reuse, 0x7772, RZ ;  /* 0x000077720ad97816 */ /* 0x040fe200000000ff */
[----:B------:R-:W-:Y:S01]  /*83e0*/  @P2 HADD2 R85, -R189.H0_H0, -RZ.H0_H0 ;  /* 0xa00000ffbd552230 */ /* 0x000fe20000000900 */
[----:B------:R-:W-:Y:S01]  /*83f0*/  PRMT R216, R10, 0x7773, RZ ;  /* 0x000077730ad87816 */ /* 0x000fe200000000ff */
[----:B------:R-:W-:Y:S01]  /*8400*/  MUFU.EX2 R117, R117 ;  /* 0x0000007500757308 */ /* 0x000fe20000000800 */
[----:B------:R-:W-:-:S02]  /*8410*/  PRMT R197, R3, 0x7610, R197 ;  /* 0x0000761003c57816 */ /* 0x000fc400000000c5 */
[----:B------:R-:W-:Y:S01]  /*8420*/  PRMT R10, R4, 0x7773, RZ ;  /* 0x00007773040a7816 */ /* 0x000fe200000000ff */
[----:B------:R-:W-:Y:S01]  /*8430*/  MUFU.EX2 R114, R114 ;  /* 0x0000007200727308 */ /* 0x000fe20000000800 */
[----:B------:R-:W-:Y:S01]  /*8440*/  @P4 PRMT R202, R77, 0x5410, RZ ;  /* 0x000054104dca4816 */ /* 0x000fe200000000ff */
[----:B------:R-:W-:Y:S01]  /*8450*/  @!P3 HADD2 R81, -R197.H0_H0, -RZ.H0_H0 ;  /* 0xa00000ffc551b230 */ /* 0x000fe20000000900 */
[----:B------:R-:W-:Y:S02]  /*8460*/  LOP3.LUT R27, R15, 0xff, RZ, 0xc0, !PT ;  /* 0x000000ff0f1b7812 */ /* 0x000fe400078ec0ff */
[----:B------:R-:W-:Y:S02]  /*8470*/  ISETP.GT.U32.AND P4, PT, R7, UR13, PT ;  /* 0x0000000d07007c0c */ /* 0x000fe4000bf84070 */
[----:B------:R-:W-:Y:S01]  /*8480*/  @!P0 PRMT R199, R73, 0x5410, RZ ;  /* 0x0000541049c78816 */ /* 0x000fe200000000ff */
[----:B------:R-:W-:Y:S01]  /*8490*/  IMAD.MOV.U32 R73, RZ, RZ, R252 ;  /* 0x000000ffff497224 */ /* 0x000fe200078e00fc */
[----:B------:R-:W-:Y:S01]  /*84a0*/  PRMT R55, R197, 0x5410, R189 ;  /* 0x00005410c5377816 */ /* 0x000fe200000000bd */
[----:B------:R-:W-:Y:S01]  /*84b0*/  MUFU.EX2 R252, R65 ;  /* 0x0000004100fc7308 */ /* 0x000fe20000000800 */
[----:B------:R-:W-:-:S02]  /*84c0*/  ISETP.GT.U32.AND P0, PT, R10, UR13, PT ;  /* 0x0000000d0a007c0c */ /* 0x000fc4000bf04070 */
[----:B------:R-:W-:Y:S02]  /*84d0*/  F2FP.F16.F32.PACK_AB R4, R139, R30 ;  /* 0x0000001e8b04723e */ /* 0x000fe400000000ff */
[----:B------:R-:W-:Y:S02]  /*84e0*/  @P2 PRMT R189, R85, 0x5410, RZ ;  /* 0x0000541055bd2816 */ /* 0x000fe400000000ff */
[----:B------:R-:W-:Y:S02]  /*84f0*/  ISETP.LE.U32.AND P2, PT, R27, UR13, PT ;  /* 0x0000000d1b007c0c */ /* 0x000fe4000bf43070 */
[----:B------:R-:W-:Y:S02]  /*8500*/  PRMT R3, R15, 0x7632, R3 ;  /* 0x000076320f037816 */ /* 0x000fe40000000003 */
[C---:B------:R-:W-:Y:S02]  /*8510*/  PRMT R196, R4.reuse, 0x7632, R196 ;  /* 0x0000763204c47816 */ /* 0x040fe400000000c4 */
[----:B------:R-:W-:-:S02]  /*8520*/  PRMT R188, R4, 0x7610, R188 ;  /* 0x0000761004bc7816 */ /* 0x000fc400000000bc */
[----:B------:R-:W-:Y:S01]  /*8530*/  F2FP.F16.F32.PACK_AB R4, R31, R242 ;  /* 0x000000f21f04723e */ /* 0x000fe200000000ff */
[----:B------:R-:W-:Y:S01]  /*8540*/  @P0 HADD2 R86, -R196.H0_H0, -RZ.H0_H0 ;  /* 0xa00000ffc4560230 */ /* 0x000fe20000000900 */
[----:B------:R-:W-:Y:S01]  /*8550*/  LOP3.LUT R3, R3, 0xff, RZ, 0xc0, !PT ;  /* 0x000000ff03037812 */ /* 0x000fe200078ec0ff */
[----:B------:R-:W-:Y:S01]  /*8560*/  @P4 HADD2 R84, -R188.H0_H0, -RZ.H0_H0 ;  /* 0xa00000ffbc544230 */ /* 0x000fe20000000900 */
[----:B------:R-:W-:Y:S01]  /*8570*/  @!P3 PRMT R197, R81, 0x5410, RZ ;  /* 0x0000541051c5b816 */ /* 0x000fe200000000ff */
[----:B------:R-:W-:Y:S01]  /*8580*/  IMAD.MOV.U32 R81, RZ, RZ, R251 ;  /* 0x000000ffff517224 */ /* 0x000fe200078e00fb */
[----:B------:R-:W-:Y:S01]  /*8590*/  PRMT R187, R4, 0x7610, R187 ;  /* 0x0000761004bb7816 */ /* 0x000fe200000000bb */
[----:B------:R-:W-:Y:S01]  /*85a0*/  MUFU.EX2 R251, R51 ;  /* 0x0000003300fb7308 */ /* 0x000fe20000000800 */
[----:B------:R-:W-:Y:S02]  /*85b0*/  ISETP.LE.U32.AND P3, PT, R3, UR13, PT ;  /* 0x0000000d03007c0c */ /* 0x000fe4000bf63070 */
[----:B------:R-:W-:Y:S01]  /*85c0*/  PRMT R3, R26, 0x7632, R3 ;  /* 0x000076321a037816 */ /* 0x000fe20000000003 */
[----:B------:R-:W-:Y:S01]  /*85d0*/  @!P2 HADD2 R88, -R187.H0_H0, -RZ.H0_H0 ;  /* 0xa00000ffbb58a230 */ /* 0x000fe20000000900 */
[----:B------:R-:W-:-:S02]  /*85e0*/  SHF.R.U32.HI R18, RZ, 0x18, R15 ;  /* 0x00000018ff127819 */ /* 0x000fc4000001160f */
[----:B------:R-:W-:Y:S02]  /*85f0*/  PRMT R185, R4, 0x7632, R185 ;  /* 0x0000763204b97816 */ /* 0x000fe400000000b9 */
[----:B------:R-:W-:Y:S02]  /*8600*/  LOP3.LUT R3, R3, 0xff, RZ, 0xc0, !PT ;  /* 0x000000ff03037812 */ /* 0x000fe400078ec0ff */
[----:B------:R-:W-:Y:S02]  /*8610*/  PRMT R52, R188, 0x5410, R196 ;  /* 0x00005410bc347816 */ /* 0x000fe400000000c4 */
[----:B------:R-:W-:Y:S01]  /*8620*/  @P4 PRMT R188, R84, 0x5410, RZ ;  /* 0x0000541054bc4816 */ /* 0x000fe200000000ff */
[----:B------:R-:W-:Y:S01]  /*8630*/  FADD.FTZ R84, R107, R23 ;  /* 0x000000176b547221 */ /* 0x000fe20000010000 */
[----:B------:R-:W-:Y:S01]  /*8640*/  LOP3.LUT R38, R26, 0xff, RZ, 0xc0, !PT ;  /* 0x000000ff1a267812 */ /* 0x000fe200078ec0ff */
[----:B------:R-:W-:Y:S01]  /*8650*/  MUFU.EX2 R107, R121 ;  /* 0x00000079006b7308 */ /* 0x000fe20000000800 */
[----:B------:R-:W-:-:S02]  /*8660*/  ISETP.LE.U32.AND P4, PT, R18, UR13, PT ;  /* 0x0000000d12007c0c */ /* 0x000fc4000bf83070 */
[----:B------:R-:W-:Y:S01]  /*8670*/  @P0 PRMT R196, R86, 0x5410, RZ ;  /* 0x0000541056c40816 */ /* 0x000fe200000000ff */
[----:B------:R-:W-:Y:S01]  /*8680*/  MUFU.EX2 R121, R133 ;  /* 0x0000008500797308 */ /* 0x000fe20000000800 */
[----:B------:R-:W-:Y:S02]  /*8690*/  PRMT R66, R187, 0x5410, R185 ;  /* 0x00005410bb427816 */ /* 0x000fe400000000b9 */
[----:B------:R-:W-:Y:S02]  /*86a0*/  ISETP.LE.U32.AND P0, PT, R3, UR13, PT ;  /* 0x0000000d03007c0c */ /* 0x000fe4000bf03070 */
[----:B------:R-:W-:Y:S02]  /*86b0*/  @!P2 PRMT R187, R88, 0x5410, RZ ;  /* 0x0000541058bba816 */ /* 0x000fe400000000ff */
[----:B------:R-:W-:Y:S01]  /*86c0*/  F2FP.F16.F32.PACK_AB R3, R245, R235 ;  /* 0x000000ebf503723e */ /* 0x000fe200000000ff */
[----:B------:R-:W1:Y:S01]  /*86d0*/  MUFU.EX2 R88, R42 ;  /* 0x0000002a00587308 */ /* 0x000e620000000800 */
[----:B------:R-:W-:-:S02]  /*86e0*/  ISETP.LE.U32.AND P2, PT, R38, UR13, PT ;  /* 0x0000000d26007c0c */ /* 0x000fc4000bf43070 */
[----:B------:R-:W-:Y:S02]  /*86f0*/  PRMT R186, R3, 0x7610, R186 ;  /* 0x0000761003ba7816 */ /* 0x000fe400000000ba */
[----:B------:R-:W-:Y:S02]  /*8700*/  F2FP.F16.F32.PACK_AB R4, R239, R220 ;  /* 0x000000dcef04723e */ /* 0x000fe400000000ff */
[----:B------:R-:W-:Y:S01]  /*8710*/  PRMT R184, R3, 0x7632, R184 ;  /* 0x0000763203b87816 */ /* 0x000fe200000000b8 */
[----:B------:R-:W-:Y:S01]  /*8720*/  @!P3 HADD2 R87, -R186.H0_H0, -RZ.H0_H0 ;  /* 0xa00000ffba57b230 */ /* 0x000fe20000000900 */
[----:B------:R-:W-:Y:S02]  /*8730*/  PRMT R183, R4, 0x7610, R183 ;  /* 0x0000761004b77816 */ /* 0x000fe400000000b7 */
[----:B------:R-:W-:Y:S01]  /*8740*/  PRMT R5, R6, 0x7770, RZ ;  /* 0x0000777006057816 */ /* 0x000fe200000000ff */
[----:B------:R-:W-:Y:S01]  /*8750*/  @!P4 HADD2 R89, -R184.H0_H0, -RZ.H0_H0 ;  /* 0xa00000ffb859c230 */ /* 0x000fe20000000900 */
[----:B------:R-:W-:Y:S01]  /*8760*/  SHF.R.U32.HI R13, RZ, 0x18, R26 ;  /* 0x00000018ff0d7819 */ /* 0x000fe2000001161a */
[----:B------:R-:W-:Y:S01]  /*8770*/  @!P2 HADD2 R91, -R183.H0_H0, -RZ.H0_H0 ;  /* 0xa00000ffb75ba230 */ /* 0x000fe20000000900 */
[----:B------:R-:W-:-:S02]  /*8780*/  PRMT R64, R186, 0x5410, R184 ;  /* 0x00005410ba407816 */ /* 0x000fc400000000b8 */
[----:B------:R-:W-:Y:S02]  /*8790*/  PRMT R178, R4, 0x7632, R178 ;  /* 0x0000763204b27816 */ /* 0x000fe400000000b2 */
[----:B------:R-:W-:Y:S01]  /*87a0*/  @!P3 PRMT R186, R87, 0x5410, RZ ;  /* 0x0000541057bab816 */ /* 0x000fe200000000ff */
[----:B------:R-:W-:Y:S01]  /*87b0*/  IMAD.MOV.U32 R87, RZ, RZ, R241 ;  /* 0x000000ffff577224 */ /* 0x000fe200078e00f1 */
[----:B------:R-:W-:Y:S01]  /*87c0*/  F2FP.F16.F32.PACK_AB R3, R250, R236 ;  /* 0x000000ecfa03723e */ /* 0x000fe200000000ff */
[----:B------:R-:W-:Y:S01]  /*87d0*/  MUFU.EX2 R241, R57 ;  /* 0x0000003900f17308 */ /* 0x000fe20000000800 */
[----:B------:R-:W-:Y:S02]  /*87e0*/  PRMT R19, R6, 0x7771, RZ ;  /* 0x0000777106137816 */ /* 0x000fe400000000ff */
[----:B------:R-:W-:Y:S02]  /*87f0*/  ISETP.LE.U32.AND P3, PT, R5, UR13, PT ;  /* 0x0000000d05007c0c */ /* 0x000fe4000bf63070 */
[----:B------:R-:W-:Y:S01]  /*8800*/  @!P4 PRMT R184, R89, 0x5410, RZ ;  /* 0x0000541059b8c816 */ /* 0x000fe200000000ff */
[----:B------:R-:W-:Y:S01]  /*8810*/  IMAD.MOV.U32 R89, RZ, RZ, R31 ;  /* 0x000000ffff597224 */ /* 0x000fe200078e001f */
[----:B------:R-:W-:-:S02]  /*8820*/  ISETP.LE.U32.AND P4, PT, R13, UR13, PT ;  /* 0x0000000d0d007c0c */ /* 0x000fc4000bf83070 */
[----:B------:R-:W-:Y:S02]  /*8830*/  PRMT R77, R183, 0x5410, R178 ;  /* 0x00005410b74d7816 */ /* 0x000fe400000000b2 */
[C---:B------:R-:W-:Y:S02]  /*8840*/  PRMT R179, R3.reuse, 0x7610, R179 ;  /* 0x0000761003b37816 */ /* 0x040fe400000000b3 */
[----:B------:R-:W-:Y:S02]  /*8850*/  PRMT R177, R3, 0x7632, R177 ;  /* 0x0000763203b17816 */ /* 0x000fe400000000b1 */
[----:B------:R-:W-:Y:S01]  /*8860*/  @!P2 PRMT R183, R91, 0x5410, RZ ;  /* 0x000054105bb7a816 */ /* 0x000fe200000000ff */
[----:B------:R-:W-:Y:S01]  /*8870*/  @!P0 HADD2 R90, -R179.H0_H0, -RZ.H0_H0 ;  /* 0xa00000ffb35a8230 */ /* 0x000fe20000000900 */
[----:B-1----:R-:W-:Y:S01]  /*8880*/  F2FP.F16.F32.PACK_AB R3, R48, R88 ;  /* 0x000000583003723e */ /* 0x002fe200000000ff */
[----:B------:R-:W1:Y:S01]  /*8890*/  MUFU.EX2 R91, R54 ;  /* 0x00000036005b7308 */ /* 0x000e620000000800 */
[----:B------:R-:W-:Y:S01]  /*88a0*/  ISETP.GT.U32.AND P2, PT, R19, UR13, PT ;  /* 0x0000000d13007c0c */ /* 0x000fe2000bf44070 */
[----:B------:R-:W-:Y:S01]  /*88b0*/  @!P4 HADD2 R92, -R177.H0_H0, -RZ.H0_H0 ;  /* 0xa00000ffb15cc230 */ /* 0x000fe20000000900 */
[----:B------:R-:W-:-:S02]  /*88c0*/  PRMT R175, R3, 0x7610, R175 ;  /* 0x0000761003af7816 */ /* 0x000fc400000000af */
[----:B------:R-:W-:Y:S02]  /*88d0*/  PRMT R174, R3, 0x7632, R174 ;  /* 0x0000763203ae7816 */ /* 0x000fe400000000ae */
[----:B------:R-:W-:Y:S01]  /*88e0*/  LOP3.LUT R60, R12, UR15, R11, 0x96, !PT ;  /* 0x0000000f0c3c7c12 */ /* 0x000fe2000f8e960b */
[----:B------:R-:W-:Y:S01]  /*88f0*/  @!P3 HADD2 R94, -R175.H0_H0, -RZ.H0_H0 ;  /* 0xa00000ffaf5eb230 */ /* 0x000fe20000000900 */
[----:B------:R-:W-:Y:S02]  /*8900*/  PRMT R11, R6, 0x7773, RZ ;  /* 0x00007773060b7816 */ /* 0x000fe400000000ff */
[----:B------:R-:W-:Y:S02]  /*8910*/  PRMT R63, R46, 0x5410, R47 ;  /* 0x000054102e3f7816 */ /* 0x000fe4000000002f */
[----:B------:R-:W-:Y:S01]  /*8920*/  PRMT R5, R2, 0x7770, RZ ;  /* 0x0000777002057816 */ /* 0x000fe200000000ff */
[----:B------:R-:W-:Y:S01]  /*8930*/  @P2 HADD2 R95, -R174.H0_H0, -RZ.H0_H0 ;  /* 0xa00000ffae5f2230 */ /* 0x000fe20000000900 */
[----:B------:R-:W-:-:S02]  /*8940*/  PRMT R46, R175, 0x5410, R174 ;  /* 0x00005410af2e7816 */ /* 0x000fc400000000ae */
[----:B------:R-:W-:Y:S02]  /*8950*/  PRMT R12, R6, 0x7772, RZ ;  /* 0x00007772060c7816 */ /* 0x000fe400000000ff */
[----:B------:R-:W-:Y:S02]  /*8960*/  PRMT R76, R179, 0x5410, R177 ;  /* 0x00005410b34c7816 */ /* 0x000fe400000000b1 */
[----:B------:R-:W-:Y:S02]  /*8970*/  @!P3 PRMT R175, R94, 0x5410, RZ ;  /* 0x000054105eafb816 */ /* 0x000fe400000000ff */
[C---:B------:R-:W-:Y:S02]  /*8980*/  PRMT R6, R2.reuse, 0x7771, RZ ;  /* 0x0000777102067816 */ /* 0x040fe400000000ff */
[C---:B------:R-:W-:Y:S02]  /*8990*/  PRMT R4, R2.reuse, 0x7772, RZ ;  /* 0x0000777202047816 */ /* 0x040fe400000000ff */
[----:B------:R-:W-:-:S02]  /*89a0*/  PRMT R3, R2, 0x7773, RZ ;  /* 0x0000777302037816 */ /* 0x000fc400000000ff */
[----:B------:R-:W-:Y:S02]  /*89b0*/  @!P4 PRMT R177, R92, 0x5410, RZ ;  /* 0x000054105cb1c816 */ /* 0x000fe400000000ff */
[----:B------:R-:W-:Y:S02]  /*89c0*/  ISETP.GT.U32.AND P3, PT, R11, UR13, PT ;  /* 0x0000000d0b007c0c */ /* 0x000fe4000bf64070 */
[----:B------:R-:W-:Y:S02]  /*89d0*/  ISETP.LE.U32.AND P4, PT, R5, UR13, PT ;  /* 0x0000000d05007c0c */ /* 0x000fe4000bf83070 */
[----:B------:R-:W-:Y:S02]  /*89e0*/  F2FP.F16.F32.PACK_AB R2, R49, R247 ;  /* 0x000000f73102723e */ /* 0x000fe400000000ff */
[----:B------:R-:W-:Y:S02]  /*89f0*/  @!P0 PRMT R179, R90, 0x5410, RZ ;  /* 0x000054105ab38816 */ /* 0x000fe400000000ff */
[----:B------:R-:W-:-:S02]  /*8a00*/  @P2 PRMT R174, R95, 0x5410, RZ ;  /* 0x000054105fae2816 */ /* 0x000fc400000000ff */
[----:B------:R-:W-:Y:S02]  /*8a10*/  ISETP.GT.U32.AND P0, PT, R12, UR13, PT ;  /* 0x0000000d0c007c0c */ /* 0x000fe4000bf04070 */
[----:B------:R-:W-:Y:S02]  /*8a20*/  ISETP.GT.U32.AND P2, PT, R3, UR13, PT ;  /* 0x0000000d03007c0c */ /* 0x000fe4000bf44070 */
[----:B------:R-:W-:Y:S02]  /*8a30*/  PRMT R47, R4, 0x5410, R3 ;  /* 0x00005410042f7816 */ /* 0x000fe40000000003 */
[C---:B------:R-:W-:Y:S02]  /*8a40*/  PRMT R173, R2.reuse, 0x7610, R173 ;  /* 0x0000761002ad7816 */ /* 0x040fe400000000ad */
[----:B------:R-:W-:Y:S02]  /*8a50*/  PRMT R172, R2, 0x7632, R172 ;  /* 0x0000763202ac7816 */ /* 0x000fe400000000ac */
[----:B-1----:R-:W-:-:S02]  /*8a60*/  F2FP.F16.F32.PACK_AB R3, R91, R251 ;  /* 0x000000fb5b03723e */ /* 0x002fc400000000ff */
[----:B------:R-:W-:Y:S01]  /*8a70*/  LOP3.LUT R2, R138, 0xff, RZ, 0xc0, !PT ;  /* 0x000000ff8a027812 */ /* 0x000fe200078ec0ff */
[----:B------:R-:W-:Y:S01]  /*8a80*/  @P3 HADD2 R97, -R172.H0_H0, -RZ.H0_H0 ;  /* 0xa00000ffac613230 */ /* 0x000fe20000000900 */
[----:B------:R-:W-:Y:S01]  /*8a90*/  PRMT R171, R3, 0x7610, R171 ;  /* 0x0000761003ab7816 */ /* 0x000fe200000000ab */
[----:B------:R-:W-:Y:S01]  /*8aa0*/  @P0 HADD2 R96, -R173.H0_H0, -RZ.H0_H0 ;  /* 0xa00000ffad600230 */ /* 0x000fe20000000900 */
[----:B------:R-:W-:Y:S02]  /*8ab0*/  PRMT R29, R2, 0x5410, R109 ;  /* 0x00005410021d7816 */ /* 0x000fe4000000006d */
[----:B------:R-:W-:Y:S01]  /*8ac0*/  PRMT R2, R61, 0x7632, R2 ;  /* 0x000076323d027816 */ /* 0x000fe20000000002 */
[----:B------:R-:W-:Y:S01]  /*8ad0*/  @!P4 HADD2 R98, -R171.H0_H0, -RZ.H0_H0 ;  /* 0xa00000ffab62c230 */ /* 0x000fe20000000900 */
[----:B------:R-:W-:Y:S02]  /*8ae0*/  PRMT R170, R3, 0x7632, R170 ;  /* 0x0000763203aa7816 */ /* 0x000fe400000000aa */
[----:B------:R-:W-:-:S02]  /*8af0*/  LOP3.LUT R2, R2, 0xff, RZ, 0xc0, !PT ;  /* 0x000000ff02027812 */ /* 0x000fc400078ec0ff */
[----:B------:R-:W-:Y:S02]  /*8b00*/  PRMT R34, R173, 0x5410, R172 ;  /* 0x00005410ad227816 */ /* 0x000fe400000000ac */
[----:B------:R-:W-:Y:S02]  /*8b10*/  @P3 PRMT R172, R97, 0x5410, RZ ;  /* 0x0000541061ac3816 */ /* 0x000fe400000000ff */
[----:B------:R-:W-:Y:S02]  /*8b20*/  PRMT R62, R171, 0x5410, R170 ;  /* 0x00005410ab3e7816 */ /* 0x000fe400000000aa */
[----:B------:R-:W-:Y:S02]  /*8b30*/  ISETP.LE.U32.AND P3, PT, R2, UR13, PT ;  /* 0x0000000d02007c0c */ /* 0x000fe4000bf63070 */
[----:B------:R-:W-:Y:S02]  /*8b40*/  @!P4 PRMT R171, R98, 0x5410, RZ ;  /* 0x0000541062abc816 */ /* 0x000fe400000000ff */
[----:B------:R-:W-:-:S02]  /*8b50*/  SHF.R.U32.HI R2, RZ, 0x10, R9 ;  /* 0x00000010ff027819 */ /* 0x000fc40000011609 */
[----:B------:R-:W-:Y:S02]  /*8b60*/  ISETP.GT.U32.AND P4, PT, R6, UR13, PT ;  /* 0x0000000d06007c0c */ /* 0x000fe4000bf84070 */
[----:B------:R-:W-:Y:S02]  /*8b70*/  LOP3.LUT R5, R28, 0xff, RZ, 0xc0, !PT ;  /* 0x000000ff1c057812 */ /* 0x000fe400078ec0ff */
[----:B------:R-:W-:Y:S02]  /*8b80*/  @P0 PRMT R173, R96, 0x5410, RZ ;  /* 0x0000541060ad0816 */ /* 0x000fe400000000ff */
[----:B------:R-:W-:Y:S02]  /*8b90*/  LOP3.LUT R3, R22, 0xff, RZ, 0xc0, !PT ;  /* 0x000000ff16037812 */ /* 0x000fe400078ec0ff */
[----:B------:R-:W-:Y:S01]  /*8ba0*/  PRMT R32, R7, 0x5410, R10 ;  /* 0x0000541007207816 */ /* 0x000fe2000000000a */
[----:B------:R-:W-:Y:S01]  /*8bb0*/  FADD.FTZ R10, R113, R110 ;  /* 0x0000006e710a7221 */ /* 0x000fe20000010000 */
[----:B------:R-:W-:Y:S01]  /*8bc0*/  ISETP.GT.U32.AND P0, PT, R4, UR13, PT ;  /* 0x0000000d04007c0c */ /* 0x000fe2000bf04070 */
[----:B------:R-:W-:Y:S01]  /*8bd0*/  IMAD.MOV.U32 R113, RZ, RZ, R89 ;  /* 0x000000ffff717224 */ /* 0x000fe200078e0059 */
[----:B------:R-:W-:Y:S01]  /*8be0*/  LOP3.LUT R4, R2, 0xff, RZ, 0xc0, !PT ;  /* 0x000000ff02047812 */ /* 0x000fe200078ec0ff */
[----:B------:R-:W-:Y:S01]  /*8bf0*/  @P4 HADD2 R99, -R170.H0_H0, -RZ.H0_H0 ;  /* 0xa00000ffaa634230 */ /* 0x000fe20000000900 */
[----:B------:R-:W-:Y:S01]  /*8c00*/  PRMT R7, R25, 0x5410, R24 ;  /* 0x0000541019077816 */ /* 0x000fe20000000018 */
[----:B------:R-:W-:Y:S01]  /*8c10*/  FADD.FTZ R10, R105, R10 ;  /* 0x0000000a690a7221 */ /* 0x000fe20000010000 */
[----:B------:R-:W-:Y:S01]  /*8c20*/  LOP3.LUT R2, R17, 0xff, RZ, 0xc0, !PT ;  /* 0x000000ff11027812 */ /* 0x000fe200078ec0ff */
[----:B------:R-:W-:Y:S01]  /*8c30*/  IMAD.MOV.U32 R105, RZ, RZ, R48 ;  /* 0x000000ffff697224 */ /* 0x000fe200078e0030 */
[----:B------:R-:W-:-:S02]  /*8c40*/  PRMT R24, R5, 0x5410, R19 ;  /* 0x0000541005187816 */ /* 0x000fc40000000013 */
[----:B------:R-:W-:Y:S01]  /*8c50*/  PRMT R16, R3, 0x5410, R16 ;  /* 0x0000541003107816 */ /* 0x000fe20000000010 */
[----:B------:R1:W2:Y:S01]  /*8c60*/  MUFU.EX2 R5, R82 ;  /* 0x0000005200057308 */ /* 0x0002a20000000800 */
[----:B------:R-:W-:Y:S02]  /*8c70*/  LOP3.LUT R3, R61, 0xffff, RZ, 0xc0, !PT ;  /* 0x0000ffff3d037812 */ /* 0x000fe400078ec0ff */
[----:B------:R-:W-:Y:S01]  /*8c80*/  PRMT R9, R4, 0x5410, R20 ;  /* 0x0000541004097816 */ /* 0x000fe20000000014 */
[----:B------:R-:W-:Y:S01]  /*8c90*/  IMAD.IADD R4, R73, 0x1, R81 ;  /* 0x0000000149047824 */ /* 0x000fe200078e0251 */
[----:B------:R-:W-:Y:S02]  /*8ca0*/  PRMT R45, R2, 0x5410, R6 ;  /* 0x00005410022d7816 */ /* 0x000fe40000000006 */
[----:B------:R-:W-:Y:S02]  /*8cb0*/  F2FP.F16.F32.PACK_AB R2, R252, R241 ;  /* 0x000000f1fc02723e */ /* 0x000fe400000000ff */
[----:B------:R-:W-:-:S02]  /*8cc0*/  SHF.R.U32.HI R73, RZ, 0x8, R3 ;  /* 0x00000008ff497819 */ /* 0x000fc40000011603 */
[C---:B------:R-:W-:Y:S02]  /*8cd0*/  PRMT R169, R2.reuse, 0x7610, R169 ;  /* 0x0000761002a97816 */ /* 0x040fe400000000a9 */
[----:B------:R-:W-:Y:S01]  /*8ce0*/  PRMT R168, R2, 0x7632, R168 ;  /* 0x0000763202a87816 */ /* 0x000fe200000000a8 */
[----:B-1----:R-:W-:Y:S01]  /*8cf0*/  FADD.FTZ R82, R123, R10 ;  /* 0x0000000a7b527221 */ /* 0x002fe20000010000 */
[----:B------:R-:W-:Y:S01]  /*8d00*/  LOP3.LUT R2, R73, 0xffff, RZ, 0xc0, !PT ;  /* 0x0000ffff49027812 */ /* 0x000fe200078ec0ff */
[----:B------:R-:W-:Y:S01]  /*8d10*/  @P0 HADD2 R102, -R169.H0_H0, -RZ.H0_H0 ;  /* 0xa00000ffa9660230 */ /* 0x000fe20000000900 */
[----:B------:R-:W-:Y:S01]  /*8d20*/  PRMT R33, R12, 0x5410, R11 ;  /* 0x000054100c217816 */ /* 0x000fe2000000000b */
[----:B------:R-:W-:Y:S01]  /*8d30*/  FADD.FTZ R12, R104, R101 ;  /* 0x00000065680c7221 */ /* 0x000fe20000010000 */
[----:B------:R-:W-:Y:S01]  /*8d40*/  LEA R65, R4, UR5, 0x1 ;  /* 0x0000000504417c11 */ /* 0x000fe2000f8e08ff */
[----:B------:R2:W1:Y:S01]  /*8d50*/  MUFU.EX2 R101, R83 ;  /* 0x0000005300657308 */ /* 0x0004620000000800 */
[----:B------:R-:W-:Y:S01]  /*8d60*/  @P4 PRMT R170, R99, 0x5410, RZ ;  /* 0x0000541063aa4816 */ /* 0x000fe200000000ff */
[----:B------:R-:W-:Y:S01]  /*8d70*/  FADD.FTZ R11, R103, R100 ;  /* 0x00000064670b7221 */ /* 0x000fe20000010000 */
[----:B------:R-:W-:Y:S01]  /*8d80*/  PRMT R4, R60, 0x7632, R4 ;  /* 0x000076323c047816 */ /* 0x000fe20000000004 */
[----:B------:R-:W-:Y:S01]  /*8d90*/  IMAD.IADD R81, R0, 0x1, R65 ;  /* 0x0000000100517824 */ /* 0x000fe200078e0241 */
[----:B------:R-:W-:Y:S01]  /*8da0*/  ISETP.LE.U32.AND P4, PT, R2, UR13, PT ;  /* 0x0000000d02007c0c */ /* 0x000fe2000bf83070 */
[----:B------:R-:W-:Y:S01]  /*8db0*/  FADD.FTZ R85, R30, R11 ;  /* 0x0000000b1e557221 */ /* 0x000fe20000010000 */
[----:B------:R-:W-:Y:S01]  /*8dc0*/  SHF.R.U32.HI R3, RZ, 0x10, R15 ;  /* 0x00000010ff037819 */ /* 0x000fe2000001160f */
[----:B------:R-:W-:Y:S01]  /*8dd0*/  FADD.FTZ R86, R93, R12 ;  /* 0x0000000c5d567221 */ /* 0x000fe20000010000 */
[----:B------:R-:W-:Y:S01]  /*8de0*/  SHF.R.U32.HI R2, RZ, 0x10, R14 ;  /* 0x00000010ff027819 */ /* 0x000fe2000001160e */
[----:B------:R-:W3:Y:S01]  /*8df0*/  LDSM.16.MT88.4 R40, [R81+0x6000] ;  /* 0x006000005128783b */ /* 0x000ee20000004200 */
[----:B------:R-:W-:Y:S01]  /*8e00*/  LOP3.LUT R6, R4, 0xff, RZ, 0xc0, !PT ;  /* 0x000000ff04067812 */ /* 0x000fe200078ec0ff */
[----:B------:R-:W-:Y:S01]  /*8e10*/  @P2 HADD2 R106, -R168.H0_H0, -RZ.H0_H0 ;  /* 0xa00000ffa86a2230 */ /* 0x000fe20000000900 */
[----:B------:R-:W-:Y:S01]  /*8e20*/  LOP3.LUT R4, R3, 0xff, RZ, 0xc0, !PT ;  /* 0x000000ff03047812 */ /* 0x000fe200078ec0ff */
[----:B--2---:R-:W-:Y:S01]  /*8e30*/  IMAD.MOV.U32 R83, RZ, RZ, R5 ;  /* 0x000000ffff537224 */ /* 0x004fe200078e0005 */
[----:B------:R-:W-:Y:S01]  /*8e40*/  SHF.R.U32.HI R5, RZ, 0x10, R26 ;  /* 0x00000010ff057819 */ /* 0x000fe2000001161a */
[----:B------:R-:W2:Y:S01]  /*8e50*/  MUFU.EX2 R103, R111 ;  /* 0x0000006f00677308 */ /* 0x000ea20000000800 */
[----:B------:R-:W-:Y:S01]  /*8e60*/  LOP3.LUT R3, R2, 0xff, RZ, 0xc0, !PT ;  /* 0x000000ff02037812 */ /* 0x000fe200078ec0ff */
[----:B------:R-:W-:Y:S01]  /*8e70*/  IMAD.MOV.U32 R104, RZ, RZ, R87 ;  /* 0x000000ffff687224 */ /* 0x000fe200078e0057 */
[----:B------:R-:W-:Y:S01]  /*8e80*/  LOP3.LUT R2, R5, 0xff, RZ, 0xc0, !PT ;  /* 0x000000ff05027812 */ /* 0x000fe200078ec0ff */
[----:B------:R-:W4:Y:S01]  /*8e90*/  MUFU.EX2 R100, R120 ;  /* 0x0000007800647308 */ /* 0x000f220000000800 */
[----:B------:R-:W-:-:S02]  /*8ea0*/  LOP3.LUT R5, R14, 0xffff, RZ, 0xc0, !PT ;  /* 0x0000ffff0e057812 */ /* 0x000fc400078ec0ff */
[----:B------:R-:W-:Y:S01]  /*8eb0*/  PRMT R13, R2, 0x5410, R13 ;  /* 0x00005410020d7816 */ /* 0x000fe2000000000d */
[----:B------:R-:W5:Y:S01]  /*8ec0*/  MUFU.EX2 R120, R115 ;  /* 0x0000007300787308 */ /* 0x000f620000000800 */
[--C-:B------:R-:W-:Y:S02]  /*8ed0*/  HSET2.LE.AND R2, R7, R8.reuse, PT ;  /* 0x0000000807027233 */ /* 0x100fe40003803000 */
[----:B------:R-:W-:Y:S02]  /*8ee0*/  PRMT R39, R169, 0x5410, R168 ;  /* 0x00005410a9277816 */ /* 0x000fe400000000a8 */
[----:B------:R-:W-:Y:S02]  /*8ef0*/  @P0 PRMT R169, R102, 0x5410, RZ ;  /* 0x0000541066a90816 */ /* 0x000fe400000000ff */
[----:B------:R-:W-:Y:S01]  /*8f00*/  LOP3.LUT R28, R56, R2, RZ, 0xc0, !PT ;  /* 0x00000002381c7212 */ /* 0x000fe200078ec0ff */
[----:B------:R-:W-:Y:S01]  /*8f10*/  MUFU.EX2 R102, R137 ;  /* 0x0000008900667308 */ /* 0x000fe20000000800 */
[----:B------:R-:W-:-:S02]  /*8f20*/  HSET2.LE.AND R2, R29, R8, PT ;  /* 0x000000081d027233 */ /* 0x000fc40003803000 */
[----:B------:R-:W-:Y:S02]  /*8f30*/  ISETP.LE.U32.AND P0, PT, R6, UR13, PT ;  /* 0x0000000d06007c0c */ /* 0x000fe4000bf03070 */
[----:B------:R-:W-:Y:S02]  /*8f40*/  PRMT R6, R3, 0x5410, R21 ;  /* 0x0000541003067816 */ /* 0x000fe40000000015 */
[----:B------:R-:W-:Y:S01]  /*8f50*/  SHF.R.U32.HI R11, RZ, 0x8, R5 ;  /* 0x00000008ff0b7819 */ /* 0x000fe20000011605 */
[----:B------:R-:W2:Y:S01]  /*8f60*/  LDSM.16.MT88.4 R20, [R81+0x6800] ;  /* 0x006800005114783b */ /* 0x000ea20000004200 */
[----:B------:R-:W-:Y:S02]  /*8f70*/  PRMT R12, R4, 0x5410, R18 ;  /* 0x00005410040c7816 */ /* 0x000fe40000000012 */
[----:B-1----:R-:W-:Y:S02]  /*8f80*/  F2FP.F16.F32.PACK_AB R3, R101, R83 ;  /* 0x000000536503723e */ /* 0x002fe400000000ff */
[----:B------:R-:W-:-:S02]  /*8f90*/  LOP3.LUT R4, R63, 0xff00ff, RZ, 0xc0, !PT ;  /* 0x00ff00ff3f047812 */ /* 0x000fc400078ec0ff */
[----:B------:R-:W-:Y:S02]  /*8fa0*/  LOP3.LUT R30, R53, R2, RZ, 0xc0, !PT ;  /* 0x00000002351e7212 */ /* 0x000fe400078ec0ff */
[----:B------:R-:W-:Y:S02]  /*8fb0*/  PRMT R2, R35, 0x5410, R11 ;  /* 0x0000541023027816 */ /* 0x000fe4000000000b */
[C---:B------:R-:W-:Y:S02]  /*8fc0*/  PRMT R167, R3.reuse, 0x7610, R167 ;  /* 0x0000761003a77816 */ /* 0x040fe400000000a7 */
[----:B------:R-:W-:Y:S02]  /*8fd0*/  PRMT R166, R3, 0x7632, R166 ;  /* 0x0000763203a67816 */ /* 0x000fe400000000a6 */
[--C-:B------:R-:W-:Y:S02]  /*8fe0*/  HSET2.LE.AND R3, R9, R8.reuse, PT ;  /* 0x0000000809037233 */ /* 0x100fe40003803000 */
[--C-:B------:R-:W-:Y:S01]  /*8ff0*/  HSET2.LE.AND R4, R4, R8.reuse, PT ;  /* 0x0000000804047233 */ /* 0x100fe20003803000 */
[----:B------:R-:W-:Y:S01]  /*9000*/  @!P4 HADD2 R124, -R166.H0_H0, -RZ.H0_H0 ;  /* 0xa00000ffa67cc230 */ /* 0x000fe20000000900 */
[----:B------:R-:W-:-:S02]  /*9010*/  HSET2.LE.AND R2, R2, R8, PT ;  /* 0x0000000802027233 */ /* 0x000fc40003803000 */
[----:B------:R-:W-:Y:S02]  /*9020*/  LOP3.LUT R5, R32, 0xff00ff, RZ, 0xc0, !PT ;  /* 0x00ff00ff20057812 */ /* 0x000fe400078ec0ff */
[----:B------:R-:W-:Y:S02]  /*9030*/  LOP3.LUT R29, R59, R3, RZ, 0xc0, !PT ;  /* 0x000000033b1d7212 */ /* 0x000fe400078ec0ff */
[----:B------:R-:W-:Y:S02]  /*9040*/  LOP3.LUT R31, R50, R4, RZ, 0xc0, !PT ;  /* 0x00000004321f7212 */ /* 0x000fe400078ec0ff */
[--C-:B------:R-:W-:Y:S02]  /*9050*/  HSET2.LE.AND R3, R6, R8.reuse, PT ;  /* 0x0000000806037233 */ /* 0x100fe40003803000 */
[----:B------:R-:W-:Y:S02]  /*9060*/  LOP3.LUT R6, R15, 0xffff, RZ, 0xc0, !PT ;  /* 0x0000ffff0f067812 */ /* 0x000fe400078ec0ff */
[----:B------:R-:W-:-:S02]  /*9070*/  HSET2.LE.AND R4, R16, R8, PT ;  /* 0x0000000810047233 */ /* 0x000fc40003803000 */
[----:B------:R-:W-:Y:S01]  /*9080*/  LOP3.LUT R16, R78, R2, RZ, 0xc0, !PT ;  /* 0x000000024e107212 */ /* 0x000fe200078ec0ff */
[----:B------:R-:W-:Y:S01]  /*9090*/  IMAD.MOV.U32 R78, RZ, RZ, R88 ;  /* 0x000000ffff4e7224 */ /* 0x000fe200078e0058 */
[----:B------:R-:W-:Y:S02]  /*90a0*/  HSET2.LE.AND R2, R5, R8, PT ;  /* 0x0000000805027233 */ /* 0x000fe40003803000 */
[----:B------:R-:W-:Y:S02]  /*90b0*/  SHF.R.U32.HI R10, RZ, 0x8, R6 ;  /* 0x00000008ff0a7819 */ /* 0x000fe40000011606 */
[----:B------:R-:W-:Y:S02]  /*90c0*/  LOP3.LUT R5, R33, 0xff00ff, RZ, 0xc0, !PT ;  /* 0x00ff00ff21057812 */ /* 0x000fe400078ec0ff */
[----:B------:R-:W-:Y:S02]  /*90d0*/  LOP3.LUT R19, R52, R2, RZ, 0xc0, !PT ;  /* 0x0000000234137212 */ /* 0x000fe400078ec0ff */
[----:B------:R-:W-:-:S02]  /*90e0*/  PRMT R2, R27, 0x5410, R10 ;  /* 0x000054101b027816 */ /* 0x000fc4000000000a */
[----:B------:R-:W-:Y:S02]  /*90f0*/  LOP3.LUT R17, R58, R3, RZ, 0xc0, !PT ;  /* 0x000000033a117212 */ /* 0x000fe400078ec0ff */
[----:B------:R-:W-:Y:S01]  /*9100*/  LOP3.LUT R18, R55, R4, RZ, 0xc0, !PT ;  /* 0x0000000437127212 */ /* 0x000fe200078ec0ff */
[----:B---3--:R-:W-:Y:S01]  /*9110*/  HMMA.16816.F32 R56, R28, R40, RZ ;  /* 0x000000281c38723c */ /* 0x008fe200000018ff */
[--C-:B------:R-:W-:Y:S02]  /*9120*/  HSET2.LE.AND R2, R2, R8.reuse, PT ;  /* 0x0000000802027233 */ /* 0x100fe40003803000 */
[--C-:B------:R-:W-:Y:S02]  /*9130*/  HSET2.LE.AND R3, R12, R8.reuse, PT ;  /* 0x000000080c037233 */ /* 0x100fe40003803000 */
[--C-:B------:R-:W-:Y:S02]  /*9140*/  HSET2.LE.AND R4, R24, R8.reuse, PT ;  /* 0x0000000818047233 */ /* 0x100fe40003803000 */
[----:B------:R-:W-:Y:S01]  /*9150*/  LOP3.LUT R24, R66, R2, RZ, 0xc0, !PT ;  /* 0x0000000242187212 */ /* 0x000fe200078ec0ff */
[----:B------:R-:W-:Y:S01]  /*9160*/  HMMA.16816.F32 R48, R16, R42, RZ ;  /* 0x0000002a1030723c */ /* 0x000fe200000018ff */
[----:B------:R-:W-:Y:S01]  /*9170*/  LOP3.LUT R63, R61, 0xff, RZ, 0xc0, !PT ;  /* 0x000000ff3d3f7812 */ /* 0x000fe200078ec0ff */
[----:B------:R-:W-:Y:S01]  /*9180*/  IMAD.MOV.U32 R66, RZ, RZ, R91 ;  /* 0x000000ffff427224 */ /* 0x000fe200078e005b */
[----:B------:R-:W-:-:S02]  /*9190*/  HSET2.LE.AND R2, R5, R8, PT ;  /* 0x0000000805027233 */ /* 0x000fc40003803000 */
[----:B------:R-:W-:Y:S02]  /*91a0*/  LOP3.LUT R25, R64, R3, RZ, 0xc0, !PT ;  /* 0x0000000340197212 */ /* 0x000fe400078ec0ff */
[----:B------:R-:W-:Y:S01]  /*91b0*/  @P2 PRMT R168, R106, 0x5410, RZ ;  /* 0x000054106aa82816 */ /* 0x000fe200000000ff */
[----:B------:R-:W-:Y:S01]  /*91c0*/  HMMA.16816.F32 R52, R16, R40, RZ ;  /* 0x000000281034723c */ /* 0x000fe200000018ff */
[----:B------:R-:W-:Y:S01]  /*91d0*/  LOP3.LUT R3, R26, 0xffff, RZ, 0xc0, !PT ;  /* 0x0000ffff1a037812 */ /* 0x000fe200078ec0ff */
[----:B------:R-:W-:Y:S01]  /*91e0*/  MUFU.EX2 R106, R136 ;  /* 0x00000088006a7308 */ /* 0x000fe20000000800 */
[----:B------:R-:W-:Y:S02]  /*91f0*/  ISETP.LE.U32.AND P2, PT, R63, UR13, PT ;  /* 0x0000000d3f007c0c */ /* 0x000fe4000bf43070 */
[----:B------:R-:W-:Y:S01]  /*9200*/  LOP3.LUT R27, R34, R2, RZ, 0xc0, !PT ;  /* 0x00000002221b7212 */ /* 0x000fe200078ec0ff */
[----:B------:R-:W1:Y:S01]  /*9210*/  MUFU.EX2 R64, R140 ;  /* 0x0000008c00407308 */ /* 0x000e620000000800 */
[----:B------:R-:W3:Y:S01]  /*9220*/  LDSM.16.MT88.4 R32, [R65+0x6000] ;  /* 0x006000004120783b */ /* 0x000ee20000004200 */
[----:B------:R-:W-:Y:S01]  /*9230*/  SHF.R.U32.HI R9, RZ, 0x8, R3 ;  /* 0x00000008ff097819 */ /* 0x000fe20000011603 */
[----:B------:R-:W-:Y:S01]  /*9240*/  HMMA.16816.F32 R40, R28, R42, RZ ;  /* 0x0000002a1c28723c */ /* 0x000fe200000018ff */
[----:B------:R-:W-:-:S02]  /*9250*/  LOP3.LUT R26, R46, R4, RZ, 0xc0, !PT ;  /* 0x000000042e1a7212 */ /* 0x000fc400078ec0ff */
[----:B------:R-:W-:Y:S01]  /*9260*/  PRMT R2, R38, 0x5410, R9 ;  /* 0x0000541026027816 */ /* 0x000fe20000000009 */
[----:B------:R-:W-:Y:S01]  /*9270*/  FADD.FTZ R38, R153, R86 ;  /* 0x0000005699267221 */ /* 0x000fe20000010000 */
[----:B------:R-:W-:Y:S02]  /*9280*/  LOP3.LUT R5, R47, 0xff00ff, RZ, 0xc0, !PT ;  /* 0x00ff00ff2f057812 */ /* 0x000fe400078ec0ff */
[----:B------:R-:W-:Y:S01]  /*9290*/  SHF.R.U32.HI R46, RZ, 0x18, R61 ;  /* 0x00000018ff2e7819 */ /* 0x000fe2000001163d */
[----:B------:R-:W-:Y:S01]  /*92a0*/  @!P2 HADD2 R119, -R167.H0_H0, -RZ.H0_H0 ;  /* 0xa00000ffa777a230 */ /* 0x000fe20000000900 */
[----:B------:R-:W-:Y:S01]  /*92b0*/  HSET2.LE.AND R2, R2, R8, PT ;  /* 0x0000000802027233 */ /* 0x000fe20003803000 */
[----:B--2---:R-:W-:Y:S01]  /*92c0*/  HMMA.16816.F32 R96, R24, R20, R56 ;  /* 0x000000141860723c */ /* 0x004fe20000001838 */
[----:B------:R-:W-:Y:S02]  /*92d0*/  PRMT R59, R167, 0x5410, R166 ;  /* 0x00005410a73b7816 */ /* 0x000fe400000000a6 */
[----:B------:R-:W-:-:S02]  /*92e0*/  @!P4 PRMT R166, R124, 0x5410, RZ ;  /* 0x000054107ca6c816 */ /* 0x000fc400000000ff */
[----:B------:R-:W-:Y:S02]  /*92f0*/  LOP3.LUT R47, R60, 0xff, RZ, 0xc0, !PT ;  /* 0x000000ff3c2f7812 */ /* 0x000fe400078ec0ff */
[--C-:B------:R-:W-:Y:S02]  /*9300*/  HSET2.LE.AND R4, R45, R8.reuse, PT ;  /* 0x000000082d047233 */ /* 0x100fe40003803000 */
[--C-:B------:R-:W-:Y:S02]  /*9310*/  HSET2.LE.AND R5, R5, R8.reuse, PT ;  /* 0x0000000805057233 */ /* 0x100fe40003803000 */
[----:B------:R-:W-:Y:S02]  /*9320*/  ISETP.LE.U32.AND P4, PT, R46, UR13, PT ;  /* 0x0000000d2e007c0c */ /* 0x000fe4000bf83070 */
[----:B------:R-:W-:Y:S02]  /*9330*/  LOP3.LUT R12, R77, R2, RZ, 0xc0, !PT ;  /* 0x000000024d0c7212 */ /* 0x000fe400078ec0ff */
[----:B------:R-:W-:-:S02]  /*9340*/  HSET2.LE.AND R3, R13, R8, PT ;  /* 0x000000080d037233 */ /* 0x000fc40003803000 */
[----:B------:R-:W-:Y:S02]  /*9350*/  F2FP.F16.F32.PACK_AB R2, R118, R103 ;  /* 0x000000677602723e */ /* 0x000fe400000000ff */
[----:B------:R-:W-:Y:S02]  /*9360*/  @!P2 PRMT R167, R119, 0x5410, RZ ;  /* 0x0000541077a7a816 */ /* 0x000fe400000000ff */
[----:B------:R-:W-:Y:S02]  /*9370*/  ISETP.LE.U32.AND P2, PT, R47, UR13, PT ;  /* 0x0000000d2f007c0c */ /* 0x000fe4000bf43070 */
[----:B------:R-:W-:Y:S02]  /*9380*/  LOP3.LUT R14, R62, R4, RZ, 0xc0, !PT ;  /* 0x000000043e0e7212 */ /* 0x000fe400078ec0ff */
[----:B------:R-:W-:Y:S02]  /*9390*/  LOP3.LUT R15, R39, R5, RZ, 0xc0, !PT ;  /* 0x00000005270f7212 */ /* 0x000fe400078ec0ff */
[C---:B------:R-:W-:Y:S01]  /*93a0*/  PRMT R165, R2.reuse, 0x7610, R165 ;  /* 0x0000761002a57816 */ /* 0x040fe200000000a5 */
[----:B------:R-:W2:Y:S01]  /*93b0*/  LDSM.16.MT88.4 R4, [R65+0x6800] ;  /* 0x006800004104783b */ /* 0x000ea20000004200 */
[----:B------:R-:W-:-:S02]  /*93c0*/  PRMT R164, R2, 0x7632, R164 ;  /* 0x0000763202a47816 */ /* 0x000fc400000000a4 */
[----:B------:R-:W-:Y:S01]  /*93d0*/  LOP3.LUT R13, R76, R3, RZ, 0xc0, !PT ;  /* 0x000000034c0d7212 */ /* 0x000fe200078ec0ff */
[----:B------:R-:W-:Y:S01]  /*93e0*/  @!P3 HADD2 R125, -R165.H0_H0, -RZ.H0_H0 ;  /* 0xa00000ffa57db230 */ /* 0x000fe20000000900 */
[----:B----4-:R-:W-:Y:S01]  /*93f0*/  F2FP.F16.F32.PACK_AB R2, R107, R100 ;  /* 0x000000646b02723e */ /* 0x010fe200000000ff */
[----:B------:R-:W-:Y:S01]  /*9400*/  @!P4 HADD2 R126, -R164.H0_H0, -RZ.H0_H0 ;  /* 0xa00000ffa47ec230 */ /* 0x000fe20000000900 */
[----:B------:R-:W-:Y:S02]  /*9410*/  PRMT R58, R165, 0x5410, R164 ;  /* 0x00005410a53a7816 */ /* 0x000fe400000000a4 */
[C---:B------:R-:W-:Y:S01]  /*9420*/  PRMT R163, R2.reuse, 0x7610, R163 ;  /* 0x0000761002a37816 */ /* 0x040fe200000000a3 */
[----:B------:R-:W-:Y:S01]  /*9430*/  HMMA.16816.F32 R92, R12, R22, R48 ;  /* 0x000000160c5c723c */ /* 0x000fe20000001830 */
[----:B------:R-:W-:Y:S01]  /*9440*/  PRMT R162, R2, 0x7632, R162 ;  /* 0x0000763202a27816 */ /* 0x000fe200000000a2 */
[----:B------:R-:W-:Y:S01]  /*9450*/  FADD.FTZ R48, R139, R85 ;  /* 0x000000558b307221 */ /* 0x000fe20000010000 */
[----:B------:R-:W-:Y:S01]  /*9460*/  F2FP.F16.F32.PACK_AB R2, R117, R112 ;  /* 0x000000707502723e */ /* 0x000fe200000000ff */
[----:B------:R-:W-:Y:S01]  /*9470*/  @!P2 HADD2 R127, -R163.H0_H0, -RZ.H0_H0 ;  /* 0xa00000ffa37fa230 */ /* 0x000fe20000000900 */
[----:B------:R-:W-:-:S02]  /*9480*/  PRMT R49, R122, 0x7771, RZ ;  /* 0x000077717a317816 */ /* 0x000fc400000000ff */
[----:B------:R-:W-:Y:S01]  /*9490*/  PRMT R161, R2, 0x7610, R161 ;  /* 0x0000761002a17816 */ /* 0x000fe200000000a1 */
[----:B------:R-:W-:Y:S01]  /*94a0*/  HMMA.16816.F32 R88, R12, R20, R52 ;  /* 0x000000140c58723c */ /* 0x000fe20000001834 */
[----:B------:R-:W-:Y:S01]  /*94b0*/  @!P4 PRMT R164, R126, 0x5410, RZ ;  /* 0x000054107ea4c816 */ /* 0x000fe200000000ff */
[----:B------:R-:W-:Y:S01]  /*94c0*/  FADD.FTZ R54, R154, R84 ;  /* 0x000000549a367221 */ /* 0x000fe20000010000 */
[----:B------:R-:W-:Y:S01]  /*94d0*/  SHF.R.U32.HI R45, RZ, 0x18, R60 ;  /* 0x00000018ff2d7819 */ /* 0x000fe2000001163c */
[----:B------:R-:W-:Y:S01]  /*94e0*/  @!P0 HADD2 R128, -R161.H0_H0, -RZ.H0_H0 ;  /* 0xa00000ffa1808230 */ /* 0x000fe20000000900 */
[----:B------:R-:W-:Y:S01]  /*94f0*/  ISETP.GT.U32.AND P4, PT, R49, UR13, PT ;  /* 0x0000000d31007c0c */ /* 0x000fe2000bf84070 */
[----:B------:R4:W-:Y:S01]  /*9500*/  MUFU.EX2 R126, R205 ;  /* 0x000000cd007e7308 */ /* 0x0009e20000000800 */
[----:B------:R-:W-:Y:S01]  /*9510*/  PRMT R57, R163, 0x5410, R162 ;  /* 0x00005410a3397816 */ /* 0x000fe200000000a2 */
[----:B------:R-:W-:Y:S01]  /*9520*/  HMMA.16816.F32 R84, R24, R22, R40 ;  /* 0x000000161854723c */ /* 0x000fe20000001828 */
[----:B------:R-:W-:-:S02]  /*9530*/  @!P2 PRMT R163, R127, 0x5410, RZ ;  /* 0x000054107fa3a816 */ /* 0x000fc400000000ff */
[----:B------:R-:W-:Y:S01]  /*9540*/  PRMT R160, R2, 0x7632, R160 ;  /* 0x0000763202a07816 */ /* 0x000fe200000000a0 */
[----:B------:R-:W-:Y:S01]  /*9550*/  MUFU.EX2 R127, R204 ;  /* 0x000000cc007f7308 */ /* 0x000fe20000000800 */
[----:B------:R-:W-:Y:S02]  /*9560*/  ISETP.LE.U32.AND P2, PT, R45, UR13, PT ;  /* 0x0000000d2d007c0c */ /* 0x000fe4000bf43070 */
[----:B-----5:R-:W-:Y:S01]  /*9570*/  F2FP.F16.F32.PACK_AB R2, R120, R114 ;  /* 0x000000727802723e */ /* 0x020fe200000000ff */
[-C--:B---3--:R-:W-:Y:S01]  /*9580*/  HMMA.16816.F32 R40, R28, R32.reuse, RZ ;  /* 0x000000201c28723c */ /* 0x088fe200000018ff */
[----:B------:R-:W-:Y:S02]  /*9590*/  PRMT R56, R161, 0x5410, R160 ;  /* 0x00005410a1387816 */ /* 0x000fe400000000a0 */
[----:B------:R-:W-:Y:S01]  /*95a0*/  PRMT R159, R2, 0x7610, R159 ;  /* 0x00007610029f7816 */ /* 0x000fe2000000009f */
[----:B------:R-:W-:Y:S01]  /*95b0*/  IMAD.MOV.U32 R124, RZ, RZ, R83 ;  /* 0x000000ffff7c7224 */ /* 0x000fe200078e0053 */
[----:B------:R-:W-:Y:S01]  /*95c0*/  @!P0 PRMT R161, R128, 0x5410, RZ ;  /* 0x0000541080a18816 */ /* 0x000fe200000000ff */
[----:B----4-:R-:W-:Y:S01]  /*95d0*/  IMAD.MOV.U32 R205, RZ, RZ, R117 ;  /* 0x000000ffffcd7224 */ /* 0x010fe200078e0075 */
[----:B------:R-:W-:Y:S01]  /*95e0*/  PRMT R158, R2, 0x7632, R158 ;  /* 0x00007632029e7816 */ /* 0x000fe2000000009e */
[----:B------:R-:W-:Y:S01]  /*95f0*/  HMMA.16816.F32 R20, R16, R32, RZ ;  /* 0x000000201014723c */ /* 0x000fe200000018ff */
[----:B------:R-:W3:Y:S01]  /*9600*/  MUFU.EX2 R128, R143 ;  /* 0x0000008f00807308 */ /* 0x000ee20000000800 */
[----:B------:R-:W-:Y:S01]  /*9610*/  @!P5 HADD2 R131, -R159.H0_H0, -RZ.H0_H0 ;  /* 0xa00000ff9f83d230 */ /* 0x000fe20000000900 */
[----:B------:R-:W-:Y:S01]  /*9620*/  LOP3.LUT R3, R11, 0xffff, RZ, 0xc0, !PT ;  /* 0x0000ffff0b037812 */ /* 0x000fe200078ec0ff */
[----:B------:R-:W-:Y:S01]  /*9630*/  @P4 HADD2 R134, -R158.H0_H0, -RZ.H0_H0 ;  /* 0xa00000ff9e864230 */ /* 0x000fe20000000900 */
[----:B------:R-:W-:Y:S01]  /*9640*/  LOP3.LUT R50, R155, 0xff, RZ, 0xc0, !PT ;  /* 0x000000ff9b327812 */ /* 0x000fe200078ec0ff */
[----:B------:R-:W-:Y:S01]  /*9650*/  @!P2 HADD2 R132, -R160.H0_H0, -RZ.H0_H0 ;  /* 0xa00000ffa084a230 */ /* 0x000fe20000000900 */
[----:B------:R-:W-:Y:S01]  /*9660*/  @!P3 PRMT R165, R125, 0x5410, RZ ;  /* 0x000054107da5b816 */ /* 0x000fe200000000ff */
[----:B------:R-:W-:Y:S01]  /*9670*/  IMAD.WIDE.U32 R32, R152, -0x2daee0ad, RZ ;  /* 0xd2511f5398207825 */ /* 0x000fe200078e00ff */
[----:B------:R-:W-:Y:S01]  /*9680*/  PRMT R53, R159, 0x5410, R158 ;  /* 0x000054109f357816 */ /* 0x000fe2000000009e */
[----:B------:R-:W-:Y:S01]  /*9690*/  MUFU.EX2 R125, R150 ;  /* 0x00000096007d7308 */ /* 0x000fe20000000800 */
[----:B------:R-:W-:Y:S01]  /*96a0*/  ISETP.LE.U32.AND P3, PT, R3, UR13, PT ;  /* 0x0000000d03007c0c */ /* 0x000fe2000bf63070 */
[----:B--2---:R-:W-:Y:S01]  /*96b0*/  HMMA.16816.F32 R136, R24, R4, R40 ;  /* 0x000000041888723c */ /* 0x004fe20000001828 */
[----:B------:R-:W-:Y:S01]  /*96c0*/  @!P5 PRMT R159, R131, 0x5410, RZ ;  /* 0x00005410839fd816 */ /* 0x000fe200000000ff */
[----:B-1----:R-:W-:Y:S01]  /*96d0*/  IMAD.MOV.U32 R131, RZ, RZ, R64 ;  /* 0x000000ffff837224 */ /* 0x002fe200078e0040 */
[----:B------:R-:W-:-:S02]  /*96e0*/  F2FP.F16.F32.PACK_AB R3, R102, R106 ;  /* 0x0000006a6603723e */ /* 0x000fc400000000ff */
[----:B------:R-:W-:Y:S02]  /*96f0*/  PRMT R11, R122, 0x7772, RZ ;  /* 0x000077727a0b7816 */ /* 0x000fe400000000ff */
[----:B------:R-:W-:Y:S01]  /*9700*/  @P4 PRMT R158, R134, 0x5410, RZ ;  /* 0x00005410869e4816 */ /* 0x000fe200000000ff */
[----:B------:R-:W-:Y:S01]  /*9710*/  HMMA.16816.F32 R108, R12, R4, R20 ;  /* 0x000000040c6c723c */ /* 0x000fe20000001814 */
[----:B------:R-:W-:Y:S01]  /*9720*/  ISETP.LE.U32.AND P4, PT, R50, UR13, PT ;  /* 0x0000000d32007c0c */ /* 0x000fe2000bf83070 */
[----:B------:R-:W1:Y:S01]  /*9730*/  MUFU.EX2 R5, R135 ;  /* 0x0000008700057308 */ /* 0x000e620000000800 */
[----:B------:R-:W-:Y:S02]  /*9740*/  @!P2 PRMT R160, R132, 0x5410, RZ ;  /* 0x0000541084a0a816 */ /* 0x000fe400000000ff */
[----:B------:R-:W-:Y:S01]  /*9750*/  PRMT R157, R3, 0x7632, R157 ;  /* 0x00007632039d7816 */ /* 0x000fe2000000009d */
[----:B------:R-:W-:Y:S01]  /*9760*/  MUFU.EX2 R135, R130 ;  /* 0x0000008200877308 */ /* 0x000fe20000000800 */
[----:B------:R-:W-:-:S02]  /*9770*/  ISETP.GT.U32.AND P2, PT, R11, UR13, PT ;  /* 0x0000000d0b007c0c */ /* 0x000fc4000bf44070 */
[----:B------:R-:W-:Y:S01]  /*9780*/  PRMT R156, R3, 0x7610, R156 ;  /* 0x00007610039c7816 */ /* 0x000fe2000000009c */
[----:B------:R-:W2:Y:S01]  /*9790*/  MUFU.EX2 R132, R129 ;  /* 0x0000008100847308 */ /* 0x000ea20000000800 */
[----:B---3--:R-:W-:Y:S02]  /*97a0*/  F2FP.F16.F32.PACK_AB R3, R128, R131 ;  /* 0x000000838003723e */ /* 0x008fe400000000ff */
[----:B------:R-:W-:Y:S01]  /*97b0*/  LOP3.LUT R2, R10, 0xffff, RZ, 0xc0, !PT ;  /* 0x0000ffff0a027812 */ /* 0x000fe200078ec0ff */
[----:B------:R3:W4:Y:S01]  /*97c0*/  MUFU.EX2 R134, R151 ;  /* 0x0000009700867308 */ /* 0x0007220000000800 */
[C---:B------:R-:W-:Y:S01]  /*97d0*/  PRMT R155, R3.reuse, 0x7610, R155 ;  /* 0x00007610039b7816 */ /* 0x040fe2000000009b */
[----:B------:R-:W-:Y:S01]  /*97e0*/  FADD.FTZ R10, R220, R38 ;  /* 0x00000026dc0a7221 */ /* 0x000fe20000010000 */
[----:B------:R-:W-:Y:S01]  /*97f0*/  PRMT R154, R3, 0x7632, R154 ;  /* 0x00007632039a7816 */ /* 0x000fe2000000009a */
[----:B-1----:R-:W-:Y:S01]  /*9800*/  IMAD.MOV.U32 R204, RZ, RZ, R5 ;  /* 0x000000ffffcc7224 */ /* 0x002fe200078e0005 */
[----:B------:R-:W-:Y:S01]  /*9810*/  ISETP.LE.U32.AND P5, PT, R2, UR13, PT ;  /* 0x0000000d02007c0c */ /* 0x000fe2000bfa3070 */
[----:B------:R-:W-:Y:S01]  /*9820*/  @!P4 HADD2 R144, -R155.H0_H0, -RZ.H0_H0 ;  /* 0xa00000ff9b90c230 */ /* 0x000fe20000000900 */
[----:B------:R-:W-:Y:S01]  /*9830*/  PRMT R55, R155, 0x5410, R154 ;  /* 0x000054109b377816 */ /* 0x000fe2000000009a */
[----:B------:R-:W-:Y:S01]  /*9840*/  @P2 HADD2 R142, -R156.H0_H0, -RZ.H0_H0 ;  /* 0xa00000ff9c8e2230 */ /* 0x000fe20000000900 */
[----:B------:R-:W-:Y:S01]  /*9850*/  LOP3.LUT R2, R9, 0xffff, RZ, 0xc0, !PT ;  /* 0x0000ffff09027812 */ /* 0x000fe200078ec0ff */
[----:B------:R-:W-:Y:S01]  /*9860*/  FADD.FTZ R9, R235, R82 ;  /* 0x00000052eb097221 */ /* 0x000fe20000010000 */
[----:B------:R-:W-:Y:S01]  /*9870*/  @!P4 PRMT R155, R144, 0x5410, RZ ;  /* 0x00005410909bc816 */ /* 0x000fe200000000ff */
[----:B------:R-:W-:Y:S01]  /*9880*/  IMAD.MOV.U32 R235, RZ, RZ, R66 ;  /* 0x000000ffffeb7224 */ /* 0x000fe200078e0042 */
[----:B------:R-:W-:Y:S01]  /*9890*/  ISETP.GT.U32.AND P4, PT, R217, UR13, PT ;  /* 0x0000000dd9007c0c */ /* 0x000fe2000bf84070 */
[----:B------:R-:W-:Y:S01]  /*98a0*/  IMAD.MOV.U32 R66, RZ, RZ, R101 ;  /* 0x000000ffff427224 */ /* 0x000fe200078e0065 */
[----:B------:R-:W-:-:S02]  /*98b0*/  PRMT R51, R156, 0x5410, R157 ;  /* 0x000054109c337816 */ /* 0x000fc4000000009d */
[----:B------:R-:W-:Y:S02]  /*98c0*/  @P2 PRMT R156, R142, 0x5410, RZ ;  /* 0x000054108e9c2816 */ /* 0x000fe400000000ff */
[----:B------:R-:W-:Y:S02]  /*98d0*/  ISETP.LE.U32.AND P2, PT, R2, UR13, PT ;  /* 0x0000000d02007c0c */ /* 0x000fe4000bf43070 */
[----:B------:R-:W-:Y:S02]  /*98e0*/  F2FP.F16.F32.PACK_AB R2, R121, R5 ;  /* 0x000000057902723e */ /* 0x000fe400000000ff */
[----:B------:R-:W-:Y:S02]  /*98f0*/  LOP3.LUT R64, R240, UR27, R33, 0x96, !PT ;  /* 0x0000001bf0407c12 */ /* 0x000fe4000f8e9621 */
[C---:B------:R-:W-:Y:S02]  /*9900*/  PRMT R153, R2.reuse, 0x7610, R153 ;  /* 0x0000761002997816 */ /* 0x040fe40000000099 */
[----:B------:R-:W-:-:S02]  /*9910*/  PRMT R152, R2, 0x7632, R152 ;  /* 0x0000763202987816 */ /* 0x000fc40000000098 */
[----:B------:R-:W-:Y:S01]  /*9920*/  PRMT R2, R64, 0x7632, R2 ;  /* 0x0000763240027816 */ /* 0x000fe20000000002 */
[----:B------:R-:W-:Y:S01]  /*9930*/  @P4 HADD2 R146, -R153.H0_H0, -RZ.H0_H0 ;  /* 0xa00000ff99924230 */ /* 0x000fe20000000900 */
[----:B------:R-:W-:Y:S02]  /*9940*/  PRMT R52, R153, 0x5410, R152 ;  /* 0x0000541099347816 */ /* 0x000fe40000000098 */
[----:B------:R-:W-:Y:S02]  /*9950*/  LOP3.LUT R2, R2, 0xff, RZ, 0xc0, !PT ;  /* 0x000000ff02027812 */ /* 0x000fe400078ec0ff */
[----:B------:R-:W-:Y:S02]  /*9960*/  @P4 PRMT R153, R146, 0x5410, RZ ;  /* 0x0000541092994816 */ /* 0x000fe400000000ff */
[----:B------:R-:W-:Y:S02]  /*9970*/  ISETP.LE.U32.AND P4, PT, R2, UR13, PT ;  /* 0x0000000d02007c0c */ /* 0x000fe4000bf83070 */
[----:B--2---:R-:W-:-:S02]  /*9980*/  F2FP.F16.F32.PACK_AB R2, R132, R135 ;  /* 0x000000878402723e */ /* 0x004fc400000000ff */
[----:B------:R-:W-:Y:S02]  /*9990*/  PRMT R39, R122, 0x7773, RZ ;  /* 0x000077737a277816 */ /* 0x000fe400000000ff */
[C---:B---3--:R-:W-:Y:S02]  /*99a0*/  PRMT R151, R2.reuse, 0x7610, R151 ;  /* 0x0000761002977816 */ /* 0x048fe40000000097 */
[----:B------:R-:W-:Y:S01]  /*99b0*/  PRMT R150, R2, 0x7632, R150 ;  /* 0x0000763202967816 */ /* 0x000fe20000000096 */
[----:B------:R-:W-:Y:S01]  /*99c0*/  IMAD.WIDE.U32 R2, R214, -0x2daee0ad, RZ ;  /* 0xd2511f53d6027825 */ /* 0x000fe200078e00ff */
[----:B------:R-:W-:Y:S02]  /*99d0*/  ISETP.GT.U32.AND P0, PT, R39, UR13, PT ;  /* 0x0000000d27007c0c */ /* 0x000fe4000bf04070 */
[----:B------:R-:W-:Y:S02]  /*99e0*/  LOP3.LUT R82, R64, 0xff, RZ, 0xc0, !PT ;  /* 0x000000ff40527812 */ /* 0x000fe400078ec0ff */
[----:B------:R-:W-:-:S02]  /*99f0*/  LOP3.LUT R3, R246, UR27, R3, 0x96, !PT ;  /* 0x0000001bf6037c12 */ /* 0x000fc4000f8e9603 */
[----:B------:R-:W2:Y:S01]  /*9a00*/  LDL R246, [R1+0x13c] ;  /* 0x00013c0001f67983 */ /* 0x000ea20000100800 */
[----:B------:R-:W-:Y:S02]  /*9a10*/  SHF.R.U32.HI R101, RZ, 0x18, R64 ;  /* 0x00000018ff657819 */ /* 0x000fe40000011640 */
[----:B------:R-:W-:Y:S02]  /*9a20*/  PRMT R220, R151, 0x5410, R150 ;  /* 0x0000541097dc7816 */ /* 0x000fe40000000096 */
[----:B----4-:R-:W-:Y:S02]  /*9a30*/  F2FP.F16.F32.PACK_AB R4, R134, R125 ;  /* 0x0000007d8604723e */ /* 0x010fe400000000ff */
[----:B------:R-:W-:-:S05]  /*9a40*/  @P0 HADD2 R141, -R157.H0_H0, -RZ.H0_H0 ;  /* 0xa00000ff9d8d0230 */ /* 0x000fca0000000900 */
[----:B------:R-:W-:Y:S02]  /*9a50*/  @P0 PRMT R157, R141, 0x5410, RZ ;  /* 0x000054108d9d0816 */ /* 0x000fe400000000ff */
[----:B------:R-:W-:-:S13]  /*9a60*/  ISETP.GT.U32.AND P0, PT, R228, UR13, PT ;  /* 0x0000000de4007c0c */ /* 0x000fda000bf04070 */
[----:B------:R-:W-:-:S05]  /*9a70*/  @P0 HADD2 R145, -R154.H0_H0, -RZ.H0_H0 ;  /* 0xa00000ff9a910230 */ /* 0x000fca0000000900 */
[----:B------:R-:W-:Y:S02]  /*9a80*/  @P0 PRMT R154, R145, 0x5410, RZ ;  /* 0x00005410919a0816 */ /* 0x000fe400000000ff */
[----:B------:R-:W-:-:S13]  /*9a90*/  ISETP.GT.U32.AND P0, PT, R216, UR13, PT ;  /* 0x0000000dd8007c0c */ /* 0x000fda000bf04070 */
[----:B------:R-:W-:-:S05]  /*9aa0*/  @P0 HADD2 R147, -R152.H0_H0, -RZ.H0_H0 ;  /* 0xa00000ff98930230 */ /* 0x000fca0000000900 */
[----:B------:R-:W-:Y:S02]  /*9ab0*/  @P0 PRMT R152, R147, 0x5410, RZ ;  /* 0x0000541093980816 */ /* 0x000fe400000000ff */
[----:B------:R-:W-:-:S13]  /*9ac0*/  ISETP.LE.U32.AND P0, PT, R82, UR13, PT ;  /* 0x0000000d52007c0c */ /* 0x000fda000bf03070 */
[----:B------:R-:W-:-:S05]  /*9ad0*/  @!P0 HADD2 R148, -R151.H0_H0, -RZ.H0_H0 ;  /* 0xa00000ff97948230 */ /* 0x000fca0000000900 */
[----:B------:R-:W-:Y:S02]  /*9ae0*/  @!P0 PRMT R151, R148, 0x5410, RZ ;  /* 0x0000541094978816 */ /* 0x000fe400000000ff */
[----:B------:R-:W-:Y:S02]  /*9af0*/  ISETP.LE.U32.AND P0, PT, R101, UR13, PT ;  /* 0x0000000d65007c0c */ /* 0x000fe4000bf03070 */
[C---:B------:R-:W-:Y:S01]  /*9b00*/  PRMT R148, R4.reuse, 0x7632, R148 ;  /* 0x0000763204947816 */ /* 0x040fe20000000094 */
[----:B------:R-:W-:Y:S01]  /*9b10*/  IMAD.MOV.U32 R5, RZ, RZ, R2 ;  /* 0x000000ffff057224 */ /* 0x000fe200078e0002 */
[----:B------:R-:W-:-:S04]  /*9b20*/  PRMT R146, R4, 0x7610, R146 ;  /* 0x0000761004927816 */ /* 0x000fc80000000092 */
[----:B------:R-:W-:-:S05]  /*9b30*/  LOP3.LUT R76, R5, 0xff, RZ, 0xc0, !PT ;  /* 0x000000ff054c7812 */ /* 0x000fca00078ec0ff */
[----:B------:R-:W-:Y:S01]  /*9b40*/  @!P0 HADD2 R149, -R148.H0_H0, -RZ.H0_H0 ;  /* 0xa00000ff94958230 */ /* 0x000fe20000000900 */
[----:B------:R-:W-:-:S04]  /*9b50*/  PRMT R115, R146, 0x5410, R148 ;  /* 0x0000541092737816 */ /* 0x000fc80000000094 */
[----:B------:R-:W-:Y:S02]  /*9b60*/  @!P0 PRMT R148, R149, 0x5410, RZ ;  /* 0x0000541095948816 */ /* 0x000fe400000000ff */
[----:B------:R-:W-:Y:S02]  /*9b70*/  ISETP.LE.U32.AND P0, PT, R76, UR13, PT ;  /* 0x0000000d4c007c0c */ /* 0x000fe4000bf03070 */
[----:B------:R-:W-:Y:S01]  /*9b80*/  F2FP.F16.F32.PACK_AB R4, R126, R127 ;  /* 0x0000007f7e04723e */ /* 0x000fe200000000ff */
[----:B------:R-:W-:Y:S03]  /*9b90*/  HMMA.16816.F32 R20, R28, R34, RZ ;  /* 0x000000221c14723c */ /* 0x000fe600000018ff */
[C---:B------:R-:W-:Y:S02]  /*9ba0*/  PRMT R149, R4.reuse, 0x7610, R149 ;  /* 0x0000761004957816 */ /* 0x040fe40000000095 */
[----:B------:R-:W-:Y:S01]  /*9bb0*/  PRMT R147, R4, 0x7632, R147 ;  /* 0x0000763204937816 */ /* 0x000fe20000000093 */
[----:B------:R-:W-:Y:S01]  /*9bc0*/  FADD.FTZ R33, R236, R48 ;  /* 0x00000030ec217221 */ /* 0x000fe20000010000 */
[----:B------:R-:W-:-:S03]  /*9bd0*/  PRMT R77, R2, 0x7771, RZ ;  /* 0x00007771024d7816 */ /* 0x000fc600000000ff */
[----:B------:R-:W-:Y:S02]  /*9be0*/  @!P0 HADD2 R206, -R149.H0_H0, -RZ.H0_H0 ;  /* 0xa00000ff95ce8230 */ /* 0x000fe40000000900 */
[----:B------:R-:W-:Y:S01]  /*9bf0*/  IMAD.MOV.U32 R236, RZ, RZ, R114 ;  /* 0x000000ffffec7224 */ /* 0x000fe200078e0072 */
[----:B------:R-:W-:Y:S02]  /*9c00*/  PRMT R114, R149, 0x5410, R147 ;  /* 0x0000541095727816 */ /* 0x000fe40000000093 */
[----:B------:R-:W-:Y:S02]  /*9c10*/  @!P0 PRMT R149, R206, 0x5410, RZ ;  /* 0x00005410ce958816 */ /* 0x000fe400000000ff */
[----:B------:R-:W-:Y:S01]  /*9c20*/  ISETP.GT.U32.AND P0, PT, R77, UR13, PT ;  /* 0x0000000d4d007c0c */ /* 0x000fe2000bf04070 */
[----:B------:R-:W-:Y:S01]  /*9c30*/  IMAD.MOV.U32 R4, RZ, RZ, R122 ;  /* 0x000000ffff047224 */ /* 0x000fe200078e007a */
[----:B------:R-:W-:Y:S01]  /*9c40*/  HMMA.16816.F32 R40, R16, R34, RZ ;  /* 0x000000221028723c */ /* 0x000fe200000018ff */
[----:B------:R-:W-:Y:S01]  /*9c50*/  IMAD.MOV.U32 R35, RZ, RZ, R66 ;  /* 0x000000ffff237224 */ /* 0x000fe200078e0042 */
[----:B------:R-:W-:-:S02]  /*9c60*/  PRMT R66, R2, 0x7772, RZ ;  /* 0x0000777202427816 */ /* 0x000fc400000000ff */
[----:B------:R-:W-:Y:S02]  /*9c70*/  PRMT R62, R2, 0x7773, RZ ;  /* 0x00007773023e7816 */ /* 0x000fe400000000ff */
[----:B------:R-:W-:Y:S01]  /*9c80*/  LOP3.LUT R2, R4, 0xff, RZ, 0xc0, !PT ;  /* 0x000000ff04027812 */ /* 0x000fe200078ec0ff */
[----:B------:R-:W-:Y:S02]  /*9c90*/  IMAD.MOV.U32 R133, RZ, RZ, R118 ;  /* 0x000000ffff857224 */ /* 0x000fe400078e0076 */
[----:B------:R-:W-:Y:S02]  /*9ca0*/  IMAD.MOV.U32 R83, RZ, RZ, R116 ;  /* 0x000000ffff537224 */ /* 0x000fe400078e0074 */
[----:B------:R-:W-:Y:S01]  /*9cb0*/  HMMA.16816.F32 R116, R24, R6, R20 ;  /* 0x000000061874723c */ /* 0x000fe20000001814 */
[----:B------:R-:W-:Y:S01]  /*9cc0*/  PRMT R21, R2, 0x5410, R49 ;  /* 0x0000541002157816 */ /* 0x000fe20000000031 */
[----:B------:R-:W-:Y:S02]  /*9cd0*/  @P0 HADD2 R207, -R147.H0_H0, -RZ.H0_H0 ;  /* 0xa00000ff93cf0230 */ /* 0x000fe40000000900 */
[----:B------:R-:W-:-:S02]  /*9ce0*/  IMAD.U32 R4, RZ, RZ, UR22 ;  /* 0x00000016ff047e24 */ /* 0x000fc4000f8e00ff */
[----:B------:R-:W-:Y:S01]  /*9cf0*/  FADD.FTZ R48, R239, R10 ;  /* 0x0000000aef307221 */ /* 0x000fe20000010000 */
[----:B------:R-:W-:Y:S01]  /*9d00*/  MUFU.EX2 R240, R210 ;  /* 0x000000d200f07308 */ /* 0x000fe20000000800 */
[----:B------:R-:W-:-:S03]  /*9d10*/  @P0 PRMT R147, R207, 0x5410, RZ ;  /* 0x00005410cf930816 */ /* 0x000fc600000000ff */
[----:B------:R1:W3:Y:S01]  /*9d20*/  MUFU.EX2 R239, R211 ;  /* 0x000000d300ef7308 */ /* 0x0002e20000000800 */
[----:B------:R-:W-:Y:S01]  /*9d30*/  PRMT R22, R11, 0x5410, R39 ;  /* 0x000054100b167816 */ /* 0x000fe20000000027 */
[----:B------:R-:W-:Y:S02]  /*9d40*/  @!P3 HADD2 R208, -R79.H0_H0, -RZ.H0_H0 ;  /* 0xa00000ff4fd0b230 */ /* 0x000fe40000000900 */
[----:B------:R-:W-:Y:S02]  /*9d50*/  IMAD.MOV.U32 R129, RZ, RZ, R102 ;  /* 0x000000ffff817224 */ /* 0x000fe400078e0066 */
[----:B------:R-:W-:Y:S02]  /*9d60*/  IMAD.MOV.U32 R214, RZ, RZ, R106 ;  /* 0x000000ffffd67224 */ /* 0x000fe400078e006a */
[----:B------:R-:W-:Y:S01]  /*9d70*/  IMAD.MOV.U32 R130, RZ, RZ, R107 ;  /* 0x000000ffff827224 */ /* 0x000fe200078e006b */
[----:B------:R-:W-:Y:S01]  /*9d80*/  @!P3 PRMT R79, R208, 0x5410, RZ ;  /* 0x00005410d04fb816 */ /* 0x000fe200000000ff */
[----:B------:R-:W-:-:S02]  /*9d90*/  IMAD.MOV.U32 R102, RZ, RZ, R105 ;  /* 0x000000ffff667224 */ /* 0x000fc400078e0069 */
[----:B------:R-:W-:Y:S01]  /*9da0*/  IMAD.MOV.U32 R206, RZ, RZ, R104 ;  /* 0x000000ffffce7224 */ /* 0x000fe200078e0068 */
[----:B------:R-:W-:Y:S01]  /*9db0*/  ISETP.GT.U32.AND P3, PT, R66, UR13, PT ;  /* 0x0000000d42007c0c */ /* 0x000fe2000bf64070 */
[----:B------:R-:W-:Y:S01]  /*9dc0*/  HMMA.16816.F32 R104, R12, R6, R40 ;  /* 0x000000060c68723c */ /* 0x000fe20000001828 */
[----:B------:R-:W-:Y:S02]  /*9dd0*/  IMAD.MOV.U32 R43, RZ, RZ, R113 ;  /* 0x000000ffff2b7224 */ /* 0x000fe400078e0071 */
[----:B------:R-:W-:Y:S01]  /*9de0*/  FADD.FTZ R11, R242, R54 ;  /* 0x00000036f20b7221 */ /* 0x000fe20000010000 */
[----:B------:R-:W-:Y:S01]  /*9df0*/  @!P5 HADD2 R209, -R185.H0_H0, -RZ.H0_H0 ;  /* 0xa00000ffb9d1d230 */ /* 0x000fe20000000900 */
[----:B------:R-:W-:Y:S02]  /*9e00*/  PRMT R6, R63, 0x5410, R73 ;  /* 0x000054103f067816 */ /* 0x000fe40000000049 */
[----:B------:R-:W-:Y:S02]  /*9e10*/  FADD.FTZ R11, R43, R11 ;  /* 0x0000000b2b0b7221 */ /* 0x000fe40000010000 */
[----:B------:R-:W4:Y:S01]  /*9e20*/  LDSM.16.MT88.4 R40, [R81+0x7000] ;  /* 0x007000005128783b */ /* 0x000f220000004200 */
[----:B------:R-:W-:Y:S01]  /*9e30*/  @!P5 PRMT R185, R209, 0x5410, RZ ;  /* 0x00005410d1b9d816 */ /* 0x000fe200000000ff */
[----:B------:R-:W-:Y:S01]  /*9e40*/  IMAD.MOV.U32 R123, RZ, RZ, R236 ;  /* 0x000000ffff7b7224 */ /* 0x000fe200078e00ec */
[----:B------:R-:W-:Y:S01]  /*9e50*/  PRMT R34, R50, 0x5410, R228 ;  /* 0x0000541032227816 */ /* 0x000fe200000000e4 */
[----:B------:R-:W-:Y:S04]  /*9e60*/  MUFU.EX2 R236, R218 ;  /* 0x000000da00ec7308 */ /* 0x000fe80000000800 */
[----:B------:R-:W5:Y:S01]  /*9e70*/  MUFU.EX2 R228, R219 ;  /* 0x000000db00e47308 */ /* 0x000f620000000800 */
[----:B------:R-:W-:Y:S01]  /*9e80*/  IMAD.MOV.U32 R63, RZ, RZ, R78 ;  /* 0x000000ffff3f7224 */ /* 0x000fe200078e004e */
[----:B------:R-:W-:-:S02]  /*9e90*/  LOP3.LUT R78, R3, 0xff, RZ, 0xc0, !PT ;  /* 0x000000ff034e7812 */ /* 0x000fc400078ec0ff */
[----:B------:R-:W-:Y:S01]  /*9ea0*/  PRMT R49, R217, 0x5410, R216 ;  /* 0x00005410d9317816 */ /* 0x000fe200000000d8 */
[----:B------:R-:W-:Y:S01]  /*9eb0*/  IMAD.MOV.U32 R73, RZ, RZ, R235 ;  /* 0x000000ffff497224 */ /* 0x000fe200078e00eb */
[----:B------:R-:W-:Y:S04]  /*9ec0*/  MUFU.EX2 R223, R223 ;  /* 0x000000df00df7308 */ /* 0x000fe80000000800 */
[----:B------:R-:W4:Y:S01]  /*9ed0*/  MUFU.EX2 R235, R222 ;  /* 0x000000de00eb7308 */ /* 0x000f220000000800 */
[----:B------:R-:W-:Y:S01]  /*9ee0*/  FADD.FTZ R9, R245, R9 ;  /* 0x00000009f5097221 */ /* 0x000fe20000010000 */
[----:B------:R-:W-:Y:S01]  /*9ef0*/  FADD.FTZ R33, R250, R33 ;  /* 0x00000021fa217221 */ /* 0x000fe20000010000 */
[----:B------:R-:W-:Y:S02]  /*9f00*/  IMAD.MOV.U32 R250, RZ, RZ, R206 ;  /* 0x000000fffffa7224 */ /* 0x000fe400078e00ce */
[----:B------:R-:W-:-:S02]  /*9f10*/  IMAD.MOV.U32 R122, RZ, RZ, R35 ;  /* 0x000000ffff7a7224 */ /* 0x000fc400078e0023 */
[----:B------:R-:W-:Y:S01]  /*9f20*/  FADD.FTZ R35, R247, R9 ;  /* 0x00000009f7237221 */ /* 0x000fe20000010000 */
[----:B------:R-:W-:Y:S02]  /*9f30*/  IMAD.MOV.U32 R54, RZ, RZ, R205 ;  /* 0x000000ffff367224 */ /* 0x000fe400078e00cd */
[----:B------:R-:W-:Y:S02]  /*9f40*/  IMAD.MOV.U32 R242, RZ, RZ, R204 ;  /* 0x000000fffff27224 */ /* 0x000fe400078e00cc */
[----:B------:R-:W-:Y:S02]  /*9f50*/  IMAD.IADD R9, R250, 0x1, R65 ;  /* 0x00000001fa097824 */ /* 0x000fe400078e0241 */
[----:B------:R-:W-:Y:S02]  /*9f60*/  IMAD.MOV.U32 R209, RZ, RZ, R73 ;  /* 0x000000ffffd17224 */ /* 0x000fe400078e0049 */
[----:B------:R-:W-:Y:S02]  /*9f70*/  IMAD.MOV.U32 R208, RZ, RZ, R242 ;  /* 0x000000ffffd07224 */ /* 0x000fe400078e00f2 */
[----:B------:R-:W-:-:S02]  /*9f80*/  IMAD.MOV.U32 R73, RZ, RZ, R54 ;  /* 0x000000ffff497224 */ /* 0x000fc400078e0036 */
[----:B------:R-:W-:Y:S02]  /*9f90*/  IMAD.MOV.U32 R245, RZ, RZ, R123 ;  /* 0x000000fffff57224 */ /* 0x000fe400078e007b */
[----:B-1----:R-:W-:Y:S02]  /*9fa0*/  IMAD.MOV.U32 R211, RZ, RZ, R214 ;  /* 0x000000ffffd37224 */ /* 0x002fe400078e00d6 */
[----:B------:R-:W-:Y:S02]  /*9fb0*/  IMAD.MOV.U32 R242, RZ, RZ, R129 ;  /* 0x000000fffff27224 */ /* 0x000fe400078e0081 */
[----:B------:R-:W-:Y:S02]  /*9fc0*/  IMAD.MOV.U32 R54, RZ, RZ, R130 ;  /* 0x000000ffff367224 */ /* 0x000fe400078e0082 */
[----:B------:R-:W-:Y:S01]  /*9fd0*/  IMAD.MOV.U32 R123, RZ, RZ, R128 ;  /* 0x000000ffff7b7224 */ /* 0x000fe200078e0080 */
[----:B------:R-:W-:Y:S04]  /*9fe0*/  MUFU.EX2 R227, R227 ;  /* 0x000000e300e37308 */ /* 0x000fe80000000800 */
[----:B------:R-:W1:Y:S01]  /*9ff0*/  MUFU.EX2 R226, R226 ;  /* 0x000000e200e27308 */ /* 0x000e620000000800 */
[----:B--2---:R-:W-:-:S05]  /*a000*/  IMAD R2, R212, UR26, R246 ;  /* 0x0000001ad4027c24 */ /* 0x004fca000f8e02f6 */
[----:B------:R-:W-:Y:S02]  /*a010*/  SHF.R.S32.HI R5, RZ, 0x1f, R2 ;  /* 0x0000001fff057819 */ /* 0x000fe40000011402 */
[----:B------:R-:W-:-:S04]  /*a020*/  IADD3 R2, P0, PT, R2, UR22, RZ ;  /* 0x0000001602027c10 */ /* 0x000fc8000ff1e0ff */
[----:B------:R-:W-:Y:S02]  /*a030*/  LEA.HI.X.SX32 R4, R4, R5, 0x1, P0 ;  /* 0x0000000504047211 */ /* 0x000fe400000f0eff */
[----:B------:R-:W-:-:S04]  /*a040*/  LEA R38, P0, R2, UR6, 0x1 ;  /* 0x0000000602267c11 */ /* 0x000fc8000f8008ff */
[----:B------:R-:W-:Y:S02]  /*a050*/  LEA.HI.X R39, R2, UR7, R4, 0x1, P0 ;  /* 0x0000000702277c11 */ /* 0x000fe400080f0c04 */
[----:B------:R-:W-:Y:S02]  /*a060*/  LOP3.LUT R2, R60, 0xffff, RZ, 0xc0, !PT ;  /* 0x0000ffff3c027812 */ /* 0x000fe400078ec0ff */
[----:B---3--:R-:W-:Y:S02]  /*a070*/  F2FP.F16.F32.PACK_AB R4, R240, R239 ;  /* 0x000000eff004723e */ /* 0x008fe400000000ff */
[----:B------:R-:W-:Y:S02]  /*a080*/  SHF.R.U32.HI R2, RZ, 0x8, R2 ;  /* 0x00000008ff027819 */ /* 0x000fe40000011602 */
[----:B------:R-:W-:Y:S02]  /*a090*/  PRMT R145, R4, 0x7610, R145 ;  /* 0x0000761004917816 */ /* 0x000fe40000000091 */
[----:B------:R-:W-:-:S02]  /*a0a0*/  LOP3.LUT R5, R2, 0xffff, RZ, 0xc0, !PT ;  /* 0x0000ffff02057812 */ /* 0x000fc400078ec0ff */
[----:B------:R-:W-:Y:S02]  /*a0b0*/  PRMT R10, R47, 0x5410, R2 ;  /* 0x000054102f0a7816 */ /* 0x000fe40000000002 */
[----:B------:R-:W-:Y:S02]  /*a0c0*/  PRMT R144, R4, 0x7632, R144 ;  /* 0x0000763204907816 */ /* 0x000fe40000000090 */
[----:B------:R-:W-:Y:S02]  /*a0d0*/  SHF.R.U32.HI R2, RZ, 0x10, R60 ;  /* 0x00000010ff027819 */ /* 0x000fe4000001163c */
[----:B------:R-:W-:Y:S02]  /*a0e0*/  SHF.R.U32.HI R4, RZ, 0x10, R61 ;  /* 0x00000010ff047819 */ /* 0x000fe4000001163d */
[----:B------:R-:W-:Y:S02]  /*a0f0*/  LOP3.LUT R2, R2, 0xff, RZ, 0xc0, !PT ;  /* 0x000000ff02027812 */ /* 0x000fe400078ec0ff */
[----:B------:R-:W-:-:S02]  /*a100*/  LOP3.LUT R4, R4, 0xff, RZ, 0xc0, !PT ;  /* 0x000000ff04047812 */ /* 0x000fc400078ec0ff */
[----:B------:R-:W-:Y:S02]  /*a110*/  ISETP.LE.U32.AND P5, PT, R5, UR13, PT ;  /* 0x0000000d05007c0c */ /* 0x000fe4000bfa3070 */
[----:B------:R-:W-:Y:S02]  /*a120*/  PRMT R7, R2, 0x5410, R45 ;  /* 0x0000541002077816 */ /* 0x000fe4000000002d */
[----:B------:R-:W-:Y:S02]  /*a130*/  PRMT R5, R4, 0x5410, R46 ;  /* 0x0000541004057816 */ /* 0x000fe4000000002e */
[----:B------:R-:W-:Y:S02]  /*a140*/  HSET2.LE.AND R2, R6, R8, PT ;  /* 0x0000000806027233 */ /* 0x000fe40003803000 */
[----:B------:R-:W-:Y:S02]  /*a150*/  ISETP.GT.U32.AND P0, PT, R62, UR13, PT ;  /* 0x0000000d3e007c0c */ /* 0x000fe4000bf04070 */
[----:B------:R-:W-:Y:S01]  /*a160*/  PRMT R4, R3, 0x7632, R4 ;  /* 0x0000763203047816 */ /* 0x000fe20000000004 */
[----:B------:R-:W-:Y:S01]  /*a170*/  @P3 HADD2 R212, -R145.H0_H0, -RZ.H0_H0 ;  /* 0xa00000ff91d43230 */ /* 0x000fe20000000900 */
[----:B------:R-:W-:-:S02]  /*a180*/  LOP3.LUT R20, R59, R2, RZ, 0xc0, !PT ;  /* 0x000000023b147212 */ /* 0x000fc400078ec0ff */
[----:B------:R-:W-:Y:S02]  /*a190*/  LOP3.LUT R4, R4, 0xff, RZ, 0xc0, !PT ;  /* 0x000000ff04047812 */ /* 0x000fe400078ec0ff */
[--C-:B------:R-:W-:Y:S02]  /*a1a0*/  HSET2.LE.AND R2, R5, R8.reuse, PT ;  /* 0x0000000805027233 */ /* 0x100fe40003803000 */
[----:B------:R-:W-:Y:S02]  /*a1b0*/  PRMT R113, R145, 0x5410, R144 ;  /* 0x0000541091717816 */ /* 0x000fe40000000090 */
[----:B------:R-:W-:Y:S02]  /*a1c0*/  @P3 PRMT R145, R212, 0x5410, RZ ;  /* 0x00005410d4913816 */ /* 0x000fe400000000ff */
[----:B------:R-:W-:Y:S02]  /*a1d0*/  ISETP.LE.U32.AND P3, PT, R4, UR13, PT ;  /* 0x0000000d04007c0c */ /* 0x000fe4000bf63070 */
[----:B------:R-:W-:-:S02]  /*a1e0*/  HSET2.LE.AND R4, R21, R8, PT ;  /* 0x0000000815047233 */ /* 0x000fc40003803000 */
[----:B------:R-:W-:Y:S02]  /*a1f0*/  LOP3.LUT R21, R58, R2, RZ, 0xc0, !PT ;  /* 0x000000023a157212 */ /* 0x000fe400078ec0ff */
[--C-:B------:R-:W-:Y:S01]  /*a200*/  HSET2.LE.AND R2, R10, R8.reuse, PT ;  /* 0x000000080a027233 */ /* 0x100fe20003803000 */
[----:B------:R-:W-:Y:S01]  /*a210*/  @P0 HADD2 R213, -R144.H0_H0, -RZ.H0_H0 ;  /* 0xa00000ff90d50230 */ /* 0x000fe20000000900 */
[----:B------:R-:W-:Y:S02]  /*a220*/  LOP3.LUT R6, R22, 0xff00ff, RZ, 0xc0, !PT ;  /* 0x00ff00ff16067812 */ /* 0x000fe400078ec0ff */
[----:B------:R-:W-:Y:S02]  /*a230*/  LOP3.LUT R22, R53, R4, RZ, 0xc0, !PT ;  /* 0x0000000435167212 */ /* 0x000fe400078ec0ff */
[----:B------:R-:W-:Y:S02]  /*a240*/  LOP3.LUT R4, R57, R2, RZ, 0xc0, !PT ;  /* 0x0000000239047212 */ /* 0x000fe400078ec0ff */
[----:B------:R-:W-:-:S02]  /*a250*/  HSET2.LE.AND R5, R6, R8, PT ;  /* 0x0000000806057233 */ /* 0x000fc40003803000 */
[--C-:B------:R-:W-:Y:S02]  /*a260*/  HSET2.LE.AND R2, R34, R8.reuse, PT ;  /* 0x0000000822027233 */ /* 0x100fe40003803000 */
[----:B------:R-:W-:Y:S02]  /*a270*/  @P0 PRMT R144, R213, 0x5410, RZ ;  /* 0x00005410d5900816 */ /* 0x000fe400000000ff */
[----:B------:R-:W-:Y:S02]  /*a280*/  ISETP.LE.U32.AND P0, PT, R78, UR13, PT ;  /* 0x0000000d4e007c0c */ /* 0x000fe4000bf03070 */
[----:B------:R-:W-:Y:S02]  /*a290*/  LOP3.LUT R23, R51, R5, RZ, 0xc0, !PT ;  /* 0x0000000533177212 */ /* 0x000fe400078ec0ff */
[----:B------:R-:W-:Y:S02]  /*a2a0*/  LOP3.LUT R6, R55, R2, RZ, 0xc0, !PT ;  /* 0x0000000237067212 */ /* 0x000fe400078ec0ff */
[----:B------:R-:W-:-:S02]  /*a2b0*/  HSET2.LE.AND R5, R7, R8, PT ;  /* 0x0000000807057233 */ /* 0x000fc40003803000 */
[----:B-----5:R-:W-:Y:S02]  /*a2c0*/  F2FP.F16.F32.PACK_AB R2, R236, R228 ;  /* 0x000000e4ec02723e */ /* 0x020fe400000000ff */
[----:B------:R-:W-:Y:S02]  /*a2d0*/  LOP3.LUT R7, R49, 0xff00ff, RZ, 0xc0, !PT ;  /* 0x00ff00ff31077812 */ /* 0x000fe400078ec0ff */
[----:B------:R-:W-:-:S03]  /*a2e0*/  PRMT R143, R2, 0x7610, R143 ;  /* 0x00007610028f7816 */ /* 0x000fc6000000008f */
[----:B------:R-:W-:Y:S01]  /*a2f0*/  HSET2.LE.AND R7, R7, R8, PT ;  /* 0x0000000807077233 */ /* 0x000fe20003803000 */
[----:B------:R2:W-:Y:S01]  /*a300*/  STG.E.U16 desc[UR32][R38.64+0x2], R67 ;  /* 0x0000024326007986 */ /* 0x0005e2000c101520 */
[----:B------:R-:W-:Y:S01]  /*a310*/  PRMT R142, R2, 0x7632, R142 ;  /* 0x00007632028e7816 */ /* 0x000fe2000000008e */
[----:B------:R-:W-:Y:S01]  /*a320*/  @!P0 HADD2 R215, -R143.H0_H0, -RZ.H0_H0 ;  /* 0xa00000ff8fd78230 */ /* 0x000fe20000000900 */
[----:B------:R-:W-:Y:S01]  /*a330*/  LOP3.LUT R5, R56, R5, RZ, 0xc0, !PT ;  /* 0x0000000538057212 */ /* 0x000fe200078ec0ff */
[----:B----4-:R-:W-:Y:S01]  /*a340*/  HMMA.16816.F32 R216, R20, R40, R96 ;  /* 0x0000002814d8723c */ /* 0x010fe20000001860 */
[----:B------:R-:W-:Y:S02]  /*a350*/  LOP3.LUT R7, R52, R7, RZ, 0xc0, !PT ;  /* 0x0000000734077212 */ /* 0x000fe400078ec0ff */
[----:B------:R-:W-:Y:S01]  /*a360*/  PRMT R96, R143, 0x5410, R142 ;  /* 0x000054108f607816 */ /* 0x000fe2000000008e */
[----:B------:R-:W-:Y:S01]  /*a370*/  FADD.FTZ R47, R63, R11 ;  /* 0x0000000b3f2f7221 */ /* 0x000fe20000010000 */
[----:B------:R-:W-:Y:S01]  /*a380*/  @!P0 PRMT R143, R215, 0x5410, RZ ;  /* 0x00005410d78f8816 */ /* 0x000fe200000000ff */
[----:B------:R-:W-:-:S02]  /*a390*/  IMAD.MOV.U32 R63, RZ, RZ, R122 ;  /* 0x000000ffff3f7224 */ /* 0x000fc400078e007a */
[----:B------:R-:W-:Y:S01]  /*a3a0*/  IMAD.MOV.U32 R122, RZ, RZ, R131 ;  /* 0x000000ffff7a7224 */ /* 0x000fe200078e0083 */
[----:B------:R-:W-:Y:S01]  /*a3b0*/  HMMA.16816.F32 R204, R4, R40, R88 ;  /* 0x0000002804cc723c */ /* 0x000fe20000001858 */
[----:B------:R-:W-:Y:S02]  /*a3c0*/  F2FP.F16.F32.PACK_AB R2, R223, R235 ;  /* 0x000000ebdf02723e */ /* 0x000fe400000000ff */
[----:B--2---:R-:W-:-:S05]  /*a3d0*/  SHF.R.U32.HI R67, RZ, 0x18, R3 ;  /* 0x00000018ff437819 */ /* 0x004fca0000011603 */
[----:B------:R-:W-:Y:S01]  /*a3e0*/  HMMA.16816.F32 R128, R4, R42, R92 ;  /* 0x0000002a0480723c */ /* 0x000fe2000000185c */
[----:B------:R-:W-:-:S07]  /*a3f0*/  ISETP.LE.U32.AND P0, PT, R67, UR13, PT ;  /* 0x0000000d43007c0c */ /* 0x000fce000bf03070 */
[----:B------:R-:W-:Y:S01]  /*a400*/  HMMA.16816.F32 R212, R20, R42, R84 ;  /* 0x0000002a14d4723c */ /* 0x000fe20000001854 */
[----:B------:R-:W2:Y:S01]  /*a410*/  LDSM.16.MT88.4 R40, [R9+0x6000] ;  /* 0x006000000928783b */ /* 0x000ea20000004200 */
[C---:B------:R-:W-:Y:S01]  /*a420*/  PRMT R141, R2.reuse, 0x7632, R141 ;  /* 0x00007632028d7816 */ /* 0x040fe2000000008d */
[----:B------:R-:W-:Y:S01]  /*a430*/  USHF.L.U32 UR6, UR26, 0x3, URZ ;  /* 0x000000031a067899 */ /* 0x000fe200080006ff */
[----:B------:R-:W-:Y:S01]  /*a440*/  PRMT R140, R2, 0x7610, R140 ;  /* 0x00007610028c7816 */ /* 0x000fe2000000008c */
[----:B------:R-:W-:Y:S01]  /*a450*/  FADD.FTZ R46, R83, R35 ;  /* 0x00000023532e7221 */ /* 0x000fe20000010000 */
[----:B------:R-:W-:Y:S01]  /*a460*/  PRMT R2, R32, 0x7770, RZ ;  /* 0x0000777020027816 */ /* 0x000fe200000000ff */
[----:B------:R-:W-:Y:S02]  /*a470*/  @!P0 HADD2 R221, -R141.H0_H0, -RZ.H0_H0 ;  /* 0xa00000ff8ddd8230 */ /* 0x000fe40000000900 */
[----:B------:R-:W-:Y:S01]  /*a480*/  IMAD.U32 R10, RZ, RZ, UR6 ;  /* 0x00000006ff0a7e24 */ /* 0x000fe2000f8e00ff */
[----:B------:R-:W-:-:S02]  /*a490*/  PRMT R83, R140, 0x5410, R141 ;  /* 0x000054108c537816 */ /* 0x000fc4000000008d */
[----:B------:R-:W-:Y:S02]  /*a4a0*/  @!P0 PRMT R141, R221, 0x5410, RZ ;  /* 0x00005410dd8d8816 */ /* 0x000fe400000000ff */
[----:B------:R-:W-:Y:S01]  /*a4b0*/  ISETP.LE.U32.AND P0, PT, R2, UR13, PT ;  /* 0x0000000d02007c0c */ /* 0x000fe2000bf03070 */
[----:B------:R-:W-:-:S04]  /*a4c0*/  IMAD.WIDE R10, R10, 0x2, R38 ;  /* 0x000000020a0a7825 */ /* 0x000fc800078e0226 */
[----:B------:R-:W-:Y:S01]  /*a4d0*/  FADD.FTZ R34, R251, R48 ;  /* 0x00000030fb227221 */ /* 0x000fe20000010000 */
[----:B-1----:R-:W-:Y:S01]  /*a4e0*/  F2FP.F16.F32.PACK_AB R2, R226, R227 ;  /* 0x000000e3e202723e */ /* 0x002fe200000000ff */
[----:B------:R-:W1:Y:S04]  /*a4f0*/  LDSM.16.MT88.4 R48, [R9+0x6800] ;  /* 0x006800000930783b */ /* 0x000e680000004200 */
[----:B------:R-:W-:Y:S04]  /*a500*/  STG.E.U16 desc[UR32][R38.64], R72 ;  /* 0x0000004826007986 */ /* 0x000fe8000c101520 */
[----:B------:R3:W-:Y:S04]  /*a510*/  STG.E.U16 desc[UR32][R10.64], R75 ;  /* 0x0000004b0a007986 */ /* 0x0007e8000c101520 */
[----:B------:R4:W-:Y:S01]  /*a520*/  STG.E.U16 desc[UR32][R10.64+0x2], R74 ;  /* 0x0000024a0a007986 */ /* 0x0009e2000c101520 */
[----:B------:R-:W-:Y:S01]  /*a530*/  FADD.FTZ R45, R209, R34 ;  /* 0x00000022d12d7221 */ /* 0x000fe20000010000 */
[----:B------:R-:W-:-:S02]  /*a540*/  IMAD.MOV.U32 R247, RZ, RZ, R208 ;  /* 0x000000fffff77224 */ /* 0x000fc400078e00d0 */
[----:B------:R-:W-:Y:S02]  /*a550*/  IMAD.MOV.U32 R208, RZ, RZ, R211 ;  /* 0x000000ffffd07224 */ /* 0x000fe400078e00d3 */
[----:B------:R-:W-:Y:S02]  /*a560*/  IMAD.MOV.U32 R211, RZ, RZ, R102 ;  /* 0x000000ffffd37224 */ /* 0x000fe400078e0066 */
[----:B------:R-:W-:Y:S01]  /*a570*/  IMAD.MOV.U32 R209, RZ, RZ, R242 ;  /* 0x000000ffffd17224 */ /* 0x000fe200078e00f2 */
[C---:B---3--:R-:W-:Y:S02]  /*a580*/  PRMT R75, R2.reuse, 0x7610, R75 ;  /* 0x00007610024b7816 */ /* 0x048fe4000000004b */
[----:B----4-:R-:W-:Y:S01]  /*a590*/  PRMT R74, R2, 0x7632, R74 ;  /* 0x00007632024a7816 */ /* 0x010fe2000000004a */
[----:B------:R-:W-:Y:S02]  /*a5a0*/  IMAD.U32 R2, RZ, RZ, UR26 ;  /* 0x0000001aff027e24 */ /* 0x000fe4000f8e00ff */
[----:B------:R-:W-:-:S02]  /*a5b0*/  @!P0 HADD2 R225, -R75.H0_H0, -RZ.H0_H0 ;  /* 0xa00000ff4be18230 */ /* 0x000fc40000000900 */
[----:B------:R-:W-:Y:S01]  /*a5c0*/  IMAD.WIDE R34, R2, 0x70, R10 ;  /* 0x0000007002227825 */ /* 0x000fe200078e020a */
[----:B------:R-:W-:Y:S02]  /*a5d0*/  PRMT R2, R32, 0x7771, RZ ;  /* 0x0000777120027816 */ /* 0x000fe400000000ff */
[----:B------:R-:W-:Y:S02]  /*a5e0*/  PRMT R102, R75, 0x5410, R74 ;  /* 0x000054104b667816 */ /* 0x000fe4000000004a */
[----:B------:R-:W-:Y:S02]  /*a5f0*/  @!P0 PRMT R75, R225, 0x5410, RZ ;  /* 0x00005410e14b8816 */ /* 0x000fe400000000ff */
[----:B------:R-:W-:Y:S01]  /*a600*/  ISETP.GT.U32.AND P0, PT, R2, UR13, PT ;  /* 0x0000000d02007c0c */ /* 0x000fe2000bf04070 */
[----:B------:R-:W-:Y:S02]  /*a610*/  IMAD.MOV.U32 R242, RZ, RZ, R54 ;  /* 0x000000fffff27224 */ /* 0x000fe400078e0036 */
[----:B--2---:R-:W-:Y:S01]  /*a620*/  HMMA.16816.F32 R52, R16, R40, RZ ;  /* 0x000000281034723c */ /* 0x004fe200000018ff */
[----:B------:R-:W-:Y:S01]  /*a630*/  FADD.FTZ R33, R241, R33 ;  /* 0x00000021f1217221 */ /* 0x000fe20000010000 */
[----:B------:R-:W-:-:S02]  /*a640*/  @!P5 HADD2 R229, -R162.H0_H0, -RZ.H0_H0 ;  /* 0xa00000ffa2e5d230 */ /* 0x000fc40000000900 */
[----:B------:R-:W-:Y:S02]  /*a650*/  IMAD.MOV.U32 R61, RZ, RZ, R123 ;  /* 0x000000ffff3d7224 */ /* 0x000fe400078e007b */
[----:B------:R-:W-:Y:S01]  /*a660*/  FADD.FTZ R33, R252, R33 ;  /* 0x00000021fc217221 */ /* 0x000fe20000010000 */
[----:B------:R-:W-:-:S03]  /*a670*/  LOP3.LUT R11, R64, 0xffff, RZ, 0xc0, !PT ;  /* 0x0000ffff400b7812 */ /* 0x000fc600078ec0ff */
[----:B------:R-:W-:Y:S01]  /*a680*/  @P0 HADD2 R230, -R74.H0_H0, -RZ.H0_H0 ;  /* 0xa00000ff4ae60230 */ /* 0x000fe20000000900 */
[----:B------:R-:W-:Y:S01]  /*a690*/  @!P5 PRMT R162, R229, 0x5410, RZ ;  /* 0x00005410e5a2d816 */ /* 0x000fe200000000ff */
[----:B------:R-:W-:Y:S01]  /*a6a0*/  IMAD.MOV.U32 R229, RZ, RZ, R61 ;  /* 0x000000ffffe57224 */ /* 0x000fe200078e003d */
[----:B------:R2:W-:Y:S01]  /*a6b0*/  MUFU.EX2 R222, R237 ;  /* 0x000000ed00de7308 */ /* 0x0005e20000000800 */
[----:B------:R-:W-:Y:S01]  /*a6c0*/  IMAD.MOV.U32 R61, RZ, RZ, R208 ;  /* 0x000000ffff3d7224 */ /* 0x000fe200078e00d0 */
[----:B------:R-:W-:Y:S01]  /*a6d0*/  @P0 PRMT R74, R230, 0x5410, RZ ;  /* 0x00005410e64a0816 */ /* 0x000fe200000000ff */
[----:B------:R-:W-:Y:S02]  /*a6e0*/  IMAD.MOV.U32 R72, RZ, RZ, R120 ;  /* 0x000000ffff487224 */ /* 0x000fe400078e0078 */
[----:B------:R-:W-:Y:S01]  /*a6f0*/  FADD.FTZ R208, R112, R33 ;  /* 0x0000002170d07221 */ /* 0x000fe20000010000 */
[----:B------:R-:W-:Y:S01]  /*a700*/  IMAD.MOV.U32 R230, RZ, RZ, R209 ;  /* 0x000000ffffe67224 */ /* 0x000fe200078e00d1 */
[----:B------:R-:W3:Y:S01]  /*a710*/  MUFU.EX2 R221, R238 ;  /* 0x000000ee00dd7308 */ /* 0x000ee20000000800 */
[----:B------:R-:W-:Y:S01]  /*a720*/  FADD.FTZ R209, R100, R45 ;  /* 0x0000002d64d17221 */ /* 0x000fe20000010000 */
[----:B------:R-:W-:Y:S01]  /*a730*/  IMAD.U32 R33, RZ, RZ, UR26 ;  /* 0x0000001aff217e24 */ /* 0x000fe2000f8e00ff */
[----:B------:R-:W-:Y:S01]  /*a740*/  SHF.R.U32.HI R45, RZ, 0x8, R11 ;  /* 0x00000008ff2d7819 */ /* 0x000fe2000001160b */
[----:B------:R-:W-:-:S02]  /*a750*/  @!P2 HADD2 R224, -R178.H0_H0, -RZ.H0_H0 ;  /* 0xa00000ffb2e0a230 */ /* 0x000fc40000000900 */
[----:B------:R-:W-:Y:S02]  /*a760*/  IMAD.MOV.U32 R225, RZ, RZ, R72 ;  /* 0x000000ffffe17224 */ /* 0x000fe400078e0048 */
[----:B--2---:R-:W-:Y:S02]  /*a770*/  IMAD.MOV.U32 R237, RZ, RZ, R245 ;  /* 0x000000ffffed7224 */ /* 0x004fe400078e00f5 */
[----:B------:R-:W-:Y:S02]  /*a780*/  IMAD.MOV.U32 R245, RZ, RZ, R63 ;  /* 0x000000fffff57224 */ /* 0x000fe400078e003f */
[----:B------:R-:W-:Y:S02]  /*a790*/  IMAD.MOV.U32 R63, RZ, RZ, R73 ;  /* 0x000000ffff3f7224 */ /* 0x000fe400078e0049 */
[----:B------:R-:W-:Y:S01]  /*a7a0*/  IMAD.WIDE R72, R33, -0x70, R34 ;  /* 0xffffff9021487825 */ /* 0x000fe200078e0222 */
[----:B------:R-:W-:Y:S01]  /*a7b0*/  LOP3.LUT R33, R45, 0xffff, RZ, 0xc0, !PT ;  /* 0x0000ffff2d217812 */ /* 0x000fe200078ec0ff */
[----:B-1----:R-:W-:Y:S01]  /*a7c0*/  HMMA.16816.F32 R88, R12, R48, R52 ;  /* 0x000000300c58723c */ /* 0x002fe20000001834 */
[----:B------:R-:W-:Y:S01]  /*a7d0*/  @!P2 PRMT R178, R224, 0x5410, RZ ;  /* 0x00005410e0b2a816 */ /* 0x000fe200000000ff */
[----:B------:R-:W-:Y:S01]  /*a7e0*/  IMAD.U32 R10, RZ, RZ, UR6 ;  /* 0x00000006ff0a7e24 */ /* 0x000fe2000f8e00ff */
[----:B------:R-:W-:Y:S01]  /*a7f0*/  ISETP.LE.U32.AND P2, PT, R33, UR13, PT ;  /* 0x0000000d21007c0c */ /* 0x000fe2000bf43070 */
[----:B------:R-:W-:Y:S01]  /*a800*/  IMAD.MOV.U32 R60, RZ, RZ, R121 ;  /* 0x000000ffff3c7224 */ /* 0x000fe200078e0079 */
[----:B------:R-:W-:-:S03]  /*a810*/  LOP3.LUT R33, R3, 0xffff, RZ, 0xc0, !PT ;  /* 0x0000ffff03217812 */ /* 0x000fc600078ec0ff */
[----:B------:R-:W-:Y:S01]  /*a820*/  HMMA.16816.F32 R56, R28, R40, RZ ;  /* 0x000000281c38723c */ /* 0x000fe200000018ff */
[----:B------:R-:W-:Y:S01]  /*a830*/  IMAD.MOV.U32 R210, RZ, RZ, R122 ;  /* 0x000000ffffd27224 */ /* 0x000fe200078e007a */
[----:B------:R-:W-:Y:S01]  /*a840*/  STG.E.U16 desc[UR32][R34.64], R80 ;  /* 0x0000005022007986 */ /* 0x000fe2000c101520 */
[----:B------:R-:W-:-:S05]  /*a850*/  IMAD.WIDE R10, R10, 0x2, R34 ;  /* 0x000000020a0a7825 */ /* 0x000fca00078e0222 */
[----:B------:R-:W-:Y:S01]  /*a860*/  HMMA.16816.F32 R52, R16, R42, RZ ;  /* 0x0000002a1034723c */ /* 0x000fe200000018ff */
[----:B------:R3:W-:Y:S01]  /*a870*/  STG.E.U16 desc[UR32][R34.64+0x2], R79 ;  /* 0x0000024f22007986 */ /* 0x0007e2000c101520 */
[----:B------:R-:W-:-:S06]  /*a880*/  IMAD.MOV.U32 R224, RZ, RZ, R60 ;  /* 0x000000ffffe07224 */ /* 0x000fcc00078e003c */
[----:B------:R-:W-:Y:S01]  /*a890*/  HMMA.16816.F32 R40, R28, R42, RZ ;  /* 0x0000002a1c28723c */ /* 0x000fe200000018ff */
[----:B------:R-:W-:Y:S01]  /*a8a0*/  SHF.R.U32.HI R33, RZ, 0x8, R33 ;  /* 0x00000008ff217819 */ /* 0x000fe20000011621 */
[----:B------:R-:W-:Y:S02]  /*a8b0*/  IMAD.MOV.U32 R60, RZ, RZ, R210 ;  /* 0x000000ffff3c7224 */ /* 0x000fe400078e00d2 */
[----:B------:R-:W-:Y:S01]  /*a8c0*/  FADD.FTZ R211, R211, R47 ;  /* 0x0000002fd3d37221 */ /* 0x000fe20000010000 */
[----:B------:R-:W-:Y:S01]  /*a8d0*/  FADD.FTZ R210, R103, R46 ;  /* 0x0000002e67d27221 */ /* 0x000fe20000010000 */
[----:B------:R-:W-:Y:S01]  /*a8e0*/  @!P3 HADD2 R232, -R140.H0_H0, -RZ.H0_H0 ;  /* 0xa00000ff8ce8b230 */ /* 0x000fe20000000900 */
[C---:B------:R-:W-:Y:S02]  /*a8f0*/  PRMT R100, R32.reuse, 0x7773, RZ ;  /* 0x0000777320647816 */ /* 0x040fe400000000ff */
[----:B------:R-:W-:Y:S02]  /*a900*/  PRMT R112, R32, 0x7772, RZ ;  /* 0x0000777220707816 */ /* 0x000fe400000000ff */
[----:B------:R-:W-:-:S02]  /*a910*/  @!P3 PRMT R140, R232, 0x5410, RZ ;  /* 0x00005410e88cb816 */ /* 0x000fc400000000ff */
[----:B---3--:R-:W-:-:S04]  /*a920*/  F2FP.F16.F32.PACK_AB R34, R221, R222 ;  /* 0x000000dedd22723e */ /* 0x008fc800000000ff */
[C---:B------:R-:W-:Y:S02]  /*a930*/  PRMT R47, R34.reuse, 0x7632, R47 ;  /* 0x00007632222f7816 */ /* 0x040fe4000000002f */
[----:B------:R-:W-:Y:S02]  /*a940*/  PRMT R46, R34, 0x7610, R46 ;  /* 0x00007610222e7816 */ /* 0x000fe4000000002e */
[----:B------:R-:W-:-:S04]  /*a950*/  LOP3.LUT R34, R33, 0xffff, RZ, 0xc0, !PT ;  /* 0x0000ffff21227812 */ /* 0x000fc800078ec0ff */
[----:B------:R-:W-:Y:S01]  /*a960*/  ISETP.LE.U32.AND P3, PT, R34, UR13, PT ;  /* 0x0000000d22007c0c */ /* 0x000fe2000bf63070 */
[----:B------:R-:W-:Y:S02]  /*a970*/  IMAD.MOV.U32 R34, RZ, RZ, R32 ;  /* 0x000000ffff227224 */ /* 0x000fe400078e0020 */
[----:B------:R-:W-:Y:S01]  /*a980*/  IMAD.IADD R32, R0, 0x1, R9 ;  /* 0x0000000100207824 */ /* 0x000fe200078e0209 */
[C---:B------:R-:W-:Y:S04]  /*a990*/  HMMA.16816.F32 R92, R24.reuse, R50, R40 ;  /* 0x00000032185c723c */ /* 0x040fe80000001828 */
[----:B------:R-:W1:Y:S04]  /*a9a0*/  LDSM.16.MT88.4 R40, [R32+0x6000] ;  /* 0x006000002028783b */ /* 0x000e680000004200 */
[----:B------:R-:W-:Y:S08]  /*a9b0*/  HMMA.16816.F32 R120, R24, R48, R56 ;  /* 0x000000301878723c */ /* 0x000ff00000001838 */
[----:B------:R-:W-:Y:S08]  /*a9c0*/  HMMA.16816.F32 R84, R12, R50, R52 ;  /* 0x000000320c54723c */ /* 0x000ff00000001834 */
[C---:B-1----:R-:W-:Y:S08]  /*a9d0*/  HMMA.16816.F32 R56, R16.reuse, R40, RZ ;  /* 0x000000281038723c */ /* 0x042ff000000018ff */
[----:B------:R-:W-:Y:S01]  /*a9e0*/  HMMA.16816.F32 R52, R16, R42, RZ ;  /* 0x0000002a1034723c */ /* 0x000fe200000018ff */
[----:B------:R-:W1:Y:S07]  /*a9f0*/  LDSM.16.MT88.4 R16, [R32+0x6800] ;  /* 0x006800002010783b */ /* 0x000e6e0000004200 */
[----:B------:R-:W-:Y:S01]  /*aa00*/  HMMA.16816.F32 R48, R28, R40, RZ ;  /* 0x000000281c30723c */ /* 0x000fe200000018ff */
[----:B------:R-:W-:-:S02]  /*aa10*/  @!P4 HADD2 R231, -R146.H0_H0, -RZ.H0_H0 ;  /* 0xa00000ff92e7c230 */ /* 0x000fc40000000900 */
[----:B------:R-:W-:Y:S02]  /*aa20*/  @!P2 HADD2 R234, -R150.H0_H0, -RZ.H0_H0 ;  /* 0xa00000ff96eaa230 */ /* 0x000fe40000000900 */
[----:B------:R-:W-:Y:S01]  /*aa30*/  IMAD.MOV.U32 R232, RZ, RZ, R61 ;  /* 0x000000ffffe87224 */ /* 0x000fe200078e003d */
[----:B------:R-:W-:Y:S02]  /*aa40*/  PRMT R35, R66, 0x5410, R62 ;  /* 0x0000541042237816 */ /* 0x000fe4000000003e */
[----:B------:R-:W-:Y:S01]  /*aa50*/  @!P4 PRMT R146, R231, 0x5410, RZ ;  /* 0x00005410e792c816 */ /* 0x000fe200000000ff */
[----:B------:R-:W-:Y:S01]  /*aa60*/  IMAD.MOV.U32 R231, RZ, RZ, R60 ;  /* 0x000000ffffe77224 */ /* 0x000fe200078e003c */
[----:B------:R-:W-:Y:S01]  /*aa70*/  @!P2 PRMT R150, R234, 0x5410, RZ ;  /* 0x00005410ea96a816 */ /* 0x000fe200000000ff */
[----:B------:R-:W-:Y:S01]  /*aa80*/  IMAD.MOV.U32 R234, RZ, RZ, R63 ;  /* 0x000000ffffea7224 */ /* 0x000fe200078e003f */
[----:B------:R-:W-:Y:S08]  /*aa90*/  HMMA.16816.F32 R28, R28, R42, RZ ;  /* 0x0000002a1c1c723c */ /* 0x000ff000000018ff */
[-C--:B-1----:R-:W-:Y:S08]  /*aaa0*/  HMMA.16816.F32 R60, R24, R16.reuse, R48 ;  /* 0x00000010183c723c */ /* 0x082ff00000001830 */
[C---:B------:R-:W-:Y:S08]  /*aab0*/  HMMA.16816.F32 R48, R12.reuse, R16, R56 ;  /* 0x000000100c30723c */ /* 0x040ff00000001838 */
[-C--:B------:R-:W-:Y:S01]  /*aac0*/  HMMA.16816.F32 R40, R12, R18.reuse, R52 ;  /* 0x000000120c28723c */ /* 0x080fe20000001834 */
[----:B------:R-:W1:Y:S07]  /*aad0*/  LDSM.16.MT88.4 R12, [R65+0x7000] ;  /* 0x00700000410c783b */ /* 0x000e6e0000004200 */
[----:B------:R-:W-:Y:S01]  /*aae0*/  HMMA.16816.F32 R28, R24, R18, R28 ;  /* 0x00000012181c723c */ /* 0x000fe2000000181c */
[----:B------:R-:W2:Y:S01]  /*aaf0*/  LDSM.16.MT88.4 R16, [R32+0x7000] ;  /* 0x007000002010783b */ /* 0x000ea20000004200 */
[----:B------:R-:W-:-:S06]  /*ab00*/  LOP3.LUT R34, R34, 0xff, RZ, 0xc0, !PT ;  /* 0x000000ff22227812 */ /* 0x000fcc00078ec0ff */
[-C--:B-1----:R-:W-:Y:S08]  /*ab10*/  HMMA.16816.F32 R136, R20, R12.reuse, R136 ;  /* 0x0000000c1488723c */ /* 0x082ff00000001888 */
[C---:B------:R-:W-:Y:S08]  /*ab20*/  HMMA.16816.F32 R108, R4.reuse, R12, R108 ;  /* 0x0000000c046c723c */ /* 0x040ff0000000186c */
[-C--:B------:R-:W-:Y:S08]  /*ab30*/  HMMA.16816.F32 R104, R4, R14.reuse, R104 ;  /* 0x0000000e0468723c */ /* 0x080ff00000001868 */
[----:B------:R-:W-:Y:S01]  /*ab40*/  HMMA.16816.F32 R24, R20, R14, R116 ;  /* 0x0000000e1418723c */ /* 0x000fe20000001874 */
[----:B------:R-:W1:Y:S01]  /*ab50*/  LDSM.16.MT88.4 R12, [R9+0x7000] ;  /* 0x00700000090c783b */ /* 0x000e620000004200 */
[----:B------:R-:W-:-:S02]  /*ab60*/  PRMT R66, R34, 0x5410, R2 ;  /* 0x0000541022427816 */ /* 0x000fc40000000002 */
[----:B------:R-:W-:Y:S01]  /*ab70*/  PRMT R2, R76, 0x5410, R77 ;  /* 0x000054104c027816 */ /* 0x000fe2000000004d */
[----:B------:R-:W3:Y:S01]  /*ab80*/  LDSM.16.MT88.4 R116, [R9+0x7800] ;  /* 0x007800000974783b */ /* 0x000ee20000004200 */
[----:B------:R-:W-:Y:S02]  /*ab90*/  SHF.R.U32.HI R3, RZ, 0x10, R3 ;  /* 0x00000010ff037819 */ /* 0x000fe40000011603 */
[----:B--2---:R-:W-:Y:S01]  /*aba0*/  HMMA.16816.F32 R48, R4, R16, R48 ;  /* 0x000000100430723c */ /* 0x004fe20000001830 */
[----:B------:R-:W-:Y:S02]  /*abb0*/  HSET2.LE.AND R2, R2, R8, PT ;  /* 0x0000000802027233 */ /* 0x000fe40003803000 */
[----:B------:R-:W-:-:S05]  /*abc0*/  LOP3.LUT R3, R3, 0xff, RZ, 0xc0, !PT ;  /* 0x000000ff03037812 */ /* 0x000fca00078ec0ff */
[----:B------:R-:W-:Y:S01]  /*abd0*/  HMMA.16816.F32 R40, R4, R18, R40 ;  /* 0x000000120428723c */ /* 0x000fe20000001828 */
[----:B------:R-:W-:-:S07]  /*abe0*/  ISETP.GT.U32.AND P0, PT, R100, UR13, PT ;  /* 0x0000000d64007c0c */ /* 0x000fce000bf04070 */
[C---:B-1----:R-:W-:Y:S08]  /*abf0*/  HMMA.16816.F32 R88, R4.reuse, R12, R88 ;  /* 0x0000000c0458723c */ /* 0x042ff00000001858 */
[----:B------:R-:W-:Y:S01]  /*ac00*/  HMMA.16816.F32 R84, R4, R14, R84 ;  /* 0x0000000e0454723c */ /* 0x000fe20000001854 */
[----:B------:R-:W-:Y:S02]  /*ac10*/  LOP3.LUT R4, R35, 0xff00ff, RZ, 0xc0, !PT ;  /* 0x00ff00ff23047812 */ /* 0x000fe400078ec0ff */
[----:B------:R-:W-:-:S02]  /*ac20*/  PRMT R6, R78, 0x5410, R33 ;  /* 0x000054104e067816 */ /* 0x000fc40000000021 */
[----:B------:R-:W-:-:S03]  /*ac30*/  LOP3.LUT R78, R114, R2, RZ, 0xc0, !PT ;  /* 0x00000002724e7212 */ /* 0x000fc600078ec0ff */
[----:B------:R-:W-:Y:S01]  /*ac40*/  HMMA.16816.F32 R120, R20, R12, R120 ;  /* 0x0000000c1478723c */ /* 0x000fe20000001878 */
[--C-:B------:R-:W-:Y:S02]  /*ac50*/  HSET2.LE.AND R2, R4, R8.reuse, PT ;  /* 0x0000000804027233 */ /* 0x100fe40003803000 */
[----:B------:R-:W-:Y:S01]  /*ac60*/  PRMT R103, R46, 0x5410, R47 ;  /* 0x000054102e677816 */ /* 0x000fe2000000002f */
[----:B------:R-:W-:Y:S01]  /*ac70*/  @P0 HADD2 R233, -R47.H0_H0, -RZ.H0_H0 ;  /* 0xa00000ff2fe90230 */ /* 0x000fe20000000900 */
[----:B------:R-:W-:Y:S01]  /*ac80*/  PRMT R5, R3, 0x5410, R67 ;  /* 0x0000541003057816 */ /* 0x000fe20000000043 */
[----:B------:R-:W-:Y:S01]  /*ac90*/  IMAD.MOV.U32 R57, RZ, RZ, R124 ;  /* 0x000000ffff397224 */ /* 0x000fe200078e007c */
[----:B------:R-:W-:Y:S01]  /*aca0*/  LOP3.LUT R79, R113, R2, RZ, 0xc0, !PT ;  /* 0x00000002714f7212 */ /* 0x000fe200078ec0ff */
[----:B------:R-:W-:Y:S01]  /*acb0*/  IMAD.MOV.U32 R59, RZ, RZ, R242 ;  /* 0x000000ffff3b7224 */ /* 0x000fe200078e00f2 */
[--C-:B------:R-:W-:Y:S01]  /*acc0*/  HSET2.LE.AND R3, R6, R8.reuse, PT ;  /* 0x0000000806037233 */ /* 0x100fe20003803000 */
[----:B------:R-:W-:Y:S01]  /*acd0*/  IMAD.MOV.U32 R58, RZ, RZ, R133 ;  /* 0x000000ffff3a7224 */ /* 0x000fe200078e0085 */
[----:B------:R-:W-:Y:S01]  /*ace0*/  SHF.R.U32.HI R2, RZ, 0x10, R64 ;  /* 0x00000010ff027819 */ /* 0x000fe20000011640 */
[----:B------:R-:W-:Y:S01]  /*acf0*/  IMAD.MOV.U32 R238, RZ, RZ, R247 ;  /* 0x000000ffffee7224 */ /* 0x000fe200078e00f7 */
[----:B------:R-:W-:Y:S01]  /*ad00*/  HSET2.LE.AND R4, R5, R8, PT ;  /* 0x0000000805047233 */ /* 0x000fe20003803000 */
[----:B------:R-:W-:Y:S01]  /*ad10*/  STG.E.U16 desc[UR32][R10.64], R201 ;  /* 0x000000c90a007986 */ /* 0x000fe2000c101520 */
[----:B------:R-:W-:-:S02]  /*ad20*/  LOP3.LUT R2, R2, 0xff, RZ, 0xc0, !PT ;  /* 0x000000ff02027812 */ /* 0x000fc400078ec0ff */
[----:B------:R-:W-:Y:S01]  /*ad30*/  LOP3.LUT R76, R96, R3, RZ, 0xc0, !PT ;  /* 0x00000003604c7212 */ /* 0x000fe200078ec0ff */
[----:B------:R-:W-:Y:S01]  /*ad40*/  STG.E.U16 desc[UR32][R10.64+0x2], R199 ;  /* 0x000002c70a007986 */ /* 0x000fe2000c101520 */
[----:B------:R-:W-:Y:S02]  /*ad50*/  PRMT R3, R112, 0x5410, R100 ;  /* 0x0000541070037816 */ /* 0x000fe40000000064 */
[----:B------:R-:W-:Y:S01]  /*ad60*/  LOP3.LUT R77, R83, R4, RZ, 0xc0, !PT ;  /* 0x00000004534d7212 */ /* 0x000fe200078ec0ff */
[----:B------:R-:W-:Y:S01]  /*ad70*/  IMAD.MOV.U32 R252, RZ, RZ, R125 ;  /* 0x000000fffffc7224 */ /* 0x000fe200078e007d */
[----:B------:R-:W-:Y:S01]  /*ad80*/  PRMT R4, R2, 0x5410, R101 ;  /* 0x0000541002047816 */ /* 0x000fe20000000065 */
[----:B------:R-:W-:Y:S01]  /*ad90*/  IMAD.MOV.U32 R241, RZ, RZ, R135 ;  /* 0x000000fffff17224 */ /* 0x000fe200078e0087 */
[----:B------:R-:W-:Y:S01]  /*ada0*/  HSET2.LE.AND R2, R66, R8, PT ;  /* 0x0000000842027233 */ /* 0x000fe20003803000 */
[----:B------:R-:W-:Y:S01]  /*adb0*/  IMAD.MOV.U32 R251, RZ, RZ, R134 ;  /* 0x000000fffffb7224 */ /* 0x000fe200078e0086 */
[----:B------:R-:W-:Y:S01]  /*adc0*/  LOP3.LUT R3, R3, 0xff00ff, RZ, 0xc0, !PT ;  /* 0x00ff00ff03037812 */ /* 0x000fe200078ec0ff */
[----:B------:R-:W-:Y:S01]  /*add0*/  HMMA.16816.F32 R12, R20, R14, R92 ;  /* 0x0000000e140c723c */ /* 0x000fe2000000185c */
[----:B------:R-:W-:Y:S01]  /*ade0*/  PRMT R7, R82, 0x5410, R45 ;  /* 0x0000541052077816 */ /* 0x000fe2000000002d */
[----:B------:R-:W-:Y:S01]  /*adf0*/  LDSM.16.MT88.4 R32, [R32+0x7800] ;  /* 0x007800002020783b */ /* 0x000fe20000004200 */
[----:B------:R-:W-:-:S02]  /*ae00*/  LOP3.LUT R102, R102, R2, RZ, 0xc0, !PT ;  /* 0x0000000266667212 */ /* 0x000fc400078ec0ff */
[--C-:B------:R-:W-:Y:S02]  /*ae10*/  HSET2.LE.AND R2, R3, R8.reuse, PT ;  /* 0x0000000803027233 */ /* 0x100fe40003803000 */
[----:B------:R-:W-:-:S03]  /*ae20*/  HSET2.LE.AND R3, R7, R8, PT ;  /* 0x0000000807037233 */ /* 0x000fc60003803000 */
[----:B------:R-:W-:Y:S02]  /*ae30*/  LOP3.LUT R103, R103, R2, RZ, 0xc0, !PT ;  /* 0x0000000267677212 */ /* 0x000fe400078ec0ff */
[----:B------:R-:W-:Y:S02]  /*ae40*/  HSET2.LE.AND R2, R4, R8, PT ;  /* 0x0000000804027233 */ /* 0x000fe40003803000 */
[----:B------:R-:W-:Y:S02]  /*ae50*/  LOP3.LUT R100, R220, R3, RZ, 0xc0, !PT ;  /* 0x00000003dc647212 */ /* 0x000fe400078ec0ff */
[----:B------:R-:W-:Y:S02]  /*ae60*/  @P0 PRMT R47, R233, 0x5410, RZ ;  /* 0x00005410e92f0816 */ /* 0x000fe400000000ff */
[----:B------:R-:W-:Y:S01]  /*ae70*/  LOP3.LUT R101, R115, R2, RZ, 0xc0, !PT ;  /* 0x0000000273657212 */ /* 0x000fe200078ec0ff */
[----:B------:R-:W-:Y:S02]  /*ae80*/  IMAD.MOV.U32 R233, RZ, RZ, R245 ;  /* 0x000000ffffe97224 */ /* 0x000fe400078e00f5 */
[----:B------:R-:W-:Y:S01]  /*ae90*/  FADD.FTZ R2, R57, R211 ;  /* 0x000000d339027221 */ /* 0x000fe20000010000 */
[----:B------:R-:W-:-:S02]  /*aea0*/  IMAD.U32 R3, RZ, RZ, UR26 ;  /* 0x0000001aff037e24 */ /* 0x000fc4000f8e00ff */
[----:B------:R-:W-:Y:S01]  /*aeb0*/  FADD.FTZ R6, R59, R209 ;  /* 0x000000d13b067221 */ /* 0x000fe20000010000 */
[----:B------:R-:W-:Y:S01]  /*aec0*/  FADD.FTZ R7, R58, R210 ;  /* 0x000000d23a077221 */ /* 0x000fe20000010000 */
[----:B------:R-:W-:Y:S01]  /*aed0*/  FADD.FTZ R4, R233, R2 ;  /* 0x00000002e9047221 */ /* 0x000fe20000010000 */
[----:B---3--:R-:W-:Y:S01]  /*aee0*/  HMMA.16816.F32 R88, R76, R116, R88 ;  /* 0x000000744c58723c */ /* 0x008fe20000001858 */
[----:B------:R-:W-:-:S04]  /*aef0*/  IMAD.WIDE R2, R3, 0x70, R72 ;  /* 0x0000007003027825 */ /* 0x000fc800078e0248 */
[----:B------:R-:W-:Y:S01]  /*af00*/  FADD.FTZ R5, R234, R208 ;  /* 0x000000d0ea057221 */ /* 0x000fe20000010000 */
[----:B------:R-:W-:Y:S01]  /*af10*/  FADD.FTZ R8, R231, R6 ;  /* 0x00000006e7087221 */ /* 0x000fe20000010000 */
[----:B------:R-:W-:Y:S01]  /*af20*/  FADD.FTZ R9, R232, R7 ;  /* 0x00000007e8097221 */ /* 0x000fe20000010000 */
[----:B------:R-:W-:Y:S01]  /*af30*/  FADD.FTZ R6, R237, R4 ;  /* 0x00000004ed067221 */ /* 0x000fe20000010000 */
[----:B------:R-:W-:Y:S01]  /*af40*/  HMMA.16816.F32 R84, R76, R118, R84 ;  /* 0x000000764c54723c */ /* 0x000fe20000001854 */
[----:B------:R-:W-:Y:S01]  /*af50*/  STG.E.U16 desc[UR32][R38.64+0x10], R203 ;  /* 0x000010cb26007986 */ /* 0x000fe2000c101520 */
[----:B------:R-:W-:-:S06]  /*af60*/  FADD.FTZ R7, R238, R5 ;  /* 0x00000005ee077221 */ /* 0x000fcc0000010000 */
[C---:B------:R-:W-:Y:S01]  /*af70*/  HMMA.16816.F32 R120, R100.reuse, R116, R120 ;  /* 0x000000746478723c */ /* 0x040fe20000001878 */
[----:B------:R-:W-:Y:S07]  /*af80*/  STG.E.U16 desc[UR32][R38.64+0x12], R202 ;  /* 0x000012ca26007986 */ /* 0x000fee000c101520 */
[----:B------:R-:W-:Y:S01]  /*af90*/  HMMA.16816.F32 R116, R100, R118, R12 ;  /* 0x000000766474723c */ /* 0x000fe2000000180c */
[----:B------:R-:W-:Y:S01]  /*afa0*/  IMAD.U32 R12, RZ, RZ, UR26 ;  /* 0x0000001aff0c7e24 */ /* 0x000fe2000f8e00ff */
[----:B------:R-:W-:Y:S01]  /*afb0*/  STG.E.U16 desc[UR32][R72.64+0x10], R198 ;  /* 0x000010c648007986 */ /* 0x000fe2000c101520 */
[----:B------:R-:W-:-:S02]  /*afc0*/  FADD.FTZ R13, R225, R6 ;  /* 0x00000006e10d7221 */ /* 0x000fc40000010000 */
[----:B------:R-:W-:Y:S01]  /*afd0*/  IMAD.WIDE R4, R12, -0x70, R2 ;  /* 0xffffff900c047825 */ /* 0x000fe200078e0202 */
[----:B------:R-:W-:Y:S04]  /*afe0*/  STG.E.U16 desc[UR32][R72.64+0x12], R200 ;  /* 0x000012c848007986 */ /* 0x000fe8000c101520 */
[----:B------:R-:W-:Y:S01]  /*aff0*/  STG.E.U16 desc[UR32][R2.64+0x10], R197 ;  /* 0x000010c502007986 */ /* 0x000fe2000c101520 */
[----:B------:R-:W-:-:S03]  /*b000*/  IMAD.U32 R6, RZ, RZ, UR26 ;  /* 0x0000001aff067e24 */ /* 0x000fc6000f8e00ff */
[----:B------:R1:W-:Y:S04]  /*b010*/  STG.E.U16 desc[UR32][R2.64+0x12], R189 ;  /* 0x000012bd02007986 */ /* 0x0003e8000c101520 */
[----:B------:R-:W-:Y:S04]  /*b020*/  STG.E.U16 desc[UR32][R10.64+0x12], R196 ;  /* 0x000012c40a007986 */ /* 0x000fe8000c101520 */
[----:B------:R-:W-:Y:S04]  /*b030*/  STG.E.U16 desc[UR32][R10.64+0x10], R188 ;  /* 0x000010bc0a007986 */ /* 0x000fe8000c101520 */
[----:B------:R-:W-:Y:S04]  /*b040*/  STG.E.U16 desc[UR32][R38.64+0x20], R187 ;  /* 0x000020bb26007986 */ /* 0x000fe8000c101520 */
[----:B------:R-:W-:Y:S01]  /*b050*/  STG.E.U16 desc[UR32][R38.64+0x22], R185 ;  /* 0x000022b926007986 */ /* 0x000fe2000c101520 */
[----:B-1----:R-:W-:Y:S01]  /*b060*/  FADD.FTZ R3, R230, R9 ;  /* 0x00000009e6037221 */ /* 0x002fe20000010000 */
[----:B------:R-:W-:-:S03]  /*b070*/  FADD.FTZ R2, R229, R8 ;  /* 0x00000008e5027221 */ /* 0x000fc60000010000 */
        /* <DEDUP_REMOVED lines=9> */
[----:B-1----:R-:W-:-:S03]  /*b110*/  IMAD.WIDE R4, R6, -0x70, R2 ;  /* 0xffffff9006047825 */ /* 0x002fc600078e0202 */
[----:B------:R-:W-:Y:S01]  /*b120*/  STG.E.U16 desc[UR32][R38.64+0x30], R175 ;  /* 0x000030af26007986 */ /* 0x000fe2000c101520 */
[----:B--2---:R-:W-:-:S03]  /*b130*/  IMAD.WIDE R2, R6, 0x70, R4 ;  /* 0x0000007006027825 */ /* 0x004fc600078e0204 */
[----:B------:R-:W-:Y:S04]  /*b140*/  STG.E.U16 desc[UR32][R38.64+0x32], R174 ;  /* 0x000032ae26007986 */ /* 0x000fe8000c101520 */
[----:B------:R-:W-:Y:S04]  /*b150*/  STG.E.U16 desc[UR32][R4.64+0x30], R173 ;  /* 0x000030ad04007986 */ /* 0x000fe8000c101520 */
[----:B------:R1:W-:Y:S04]  /*b160*/  STG.E.U16 desc[UR32][R4.64+0x32], R172 ;  /* 0x000032ac04007986 */ /* 0x0003e8000c101520 */
[----:B------:R-:W-:Y:S04]  /*b170*/  STG.E.U16 desc[UR32][R2.64+0x30], R171 ;  /* 0x000030ab02007986 */ /* 0x000fe8000c101520 */
[----:B------:R2:W-:Y:S01]  /*b180*/  STG.E.U16 desc[UR32][R2.64+0x32], R170 ;  /* 0x000032aa02007986 */ /* 0x0005e2000c101520 */
[----:B------:R-:W-:-:S03]  /*b190*/  FADD.FTZ R8, R224, R7 ;  /* 0x00000007e0087221 */ /* 0x000fc60000010000 */
[----:B------:R-:W-:Y:S04]  /*b1a0*/  STG.E.U16 desc[UR32][R10.64+0x30], R169 ;  /* 0x000030a90a007986 */ /* 0x000fe8000c101520 */
[----:B------:R-:W-:Y:S01]  /*b1b0*/  STG.E.U16 desc[UR32][R10.64+0x32], R168 ;  /* 0x000032a80a007986 */ /* 0x000fe2000c101520 */
[----:B-1----:R-:W-:-:S03]  /*b1c0*/  IMAD.WIDE R4, R6, -0x70, R2 ;  /* 0xffffff9006047825 */ /* 0x002fc600078e0202 */
[----:B------:R-:W-:Y:S01]  /*b1d0*/  STG.E.U16 desc[UR32][R38.64+0x40], R167 ;  /* 0x000040a726007986 */ /* 0x000fe2000c101520 */
[----:B--2---:R-:W-:-:S03]  /*b1e0*/  IMAD.WIDE R2, R6, 0x70, R4 ;  /* 0x0000007006027825 */ /* 0x004fc600078e0204 */
[----:B------:R-:W-:Y:S04]  /*b1f0*/  STG.E.U16 desc[UR32][R38.64+0x42], R166 ;  /* 0x000042a626007986 */ /* 0x000fe8000c101520 */
[----:B------:R-:W-:Y:S01]  /*b200*/  STG.E.U16 desc[UR32][R4.64+0x40], R165 ;  /* 0x000040a504007986 */ /* 0x000fe2000c101520 */
[----:B------:R-:W-:-:S03]  /*b210*/  IMAD.WIDE R6, R6, -0x70, R2 ;  /* 0xffffff9006067825 */ /* 0x000fc600078e0202 */
[----:B------:R1:W-:Y:S04]  /*b220*/  STG.E.U16 desc[UR32][R4.64+0x42], R164 ;  /* 0x000042a404007986 */ /* 0x0003e8000c101520 */
[----:B------:R-:W-:Y:S04]  /*b230*/  STG.E.U16 desc[UR32][R2.64+0x40], R163 ;  /* 0x000040a302007986 */ /* 0x000fe8000c101520 */
[----:B------:R2:W-:Y:S01]  /*b240*/  STG.E.U16 desc[UR32][R2.64+0x42], R162 ;  /* 0x000042a202007986 */ /* 0x0005e2000c101520 */
[----:B------:R-:W-:Y:S01]  /*b250*/  IMAD.MOV.U32 R245, RZ, RZ, R127 ;  /* 0x000000fffff57224 */ /* 0x000fe200078e007f */
[----:B------:R-:W-:Y:S01]  /*b260*/  ISETP.GT.U32.AND P0, PT, R112, UR13, PT ;  /* 0x0000000d70007c0c */ /* 0x000fe2000bf04070 */
[----:B------:R-:W-:Y:S01]  /*b270*/  IMAD.MOV.U32 R242, RZ, RZ, R126 ;  /* 0x000000fffff27224 */ /* 0x000fe200078e007e */
[----:B------:R-:W-:Y:S01]  /*b280*/  STG.E.U16 desc[UR32][R10.64+0x40], R161 ;  /* 0x000040a10a007986 */ /* 0x000fe2000c101520 */
[----:B------:R-:W-:-:S03]  /*b290*/  IMAD.MOV.U32 R247, RZ, RZ, R132 ;  /* 0x000000fffff77224 */ /* 0x000fc600078e0084 */
[----:B------:R-:W-:Y:S04]  /*b2a0*/  STG.E.U16 desc[UR32][R10.64+0x42], R160 ;  /* 0x000042a00a007986 */ /* 0x000fe8000c101520 */
[----:B------:R-:W3:Y:S01]  /*b2b0*/  LDSM.16.MT88.4 R124, [R81+0x7800] ;  /* 0x00780000517c783b */ /* 0x000ee20000004200 */
[----:B-1----:R-:W-:-:S03]  /*b2c0*/  IMAD.U32 R4, RZ, RZ, UR26 ;  /* 0x0000001aff047e24 */ /* 0x002fc6000f8e00ff */
[----:B------:R-:W1:Y:S01]  /*b2d0*/  LDSM.16.MT88.4 R132, [R65+0x7800] ;  /* 0x007800004184783b */ /* 0x000e620000004200 */
[----:B------:R-:W-:-:S04]  /*b2e0*/  IMAD.WIDE R4, R4, 0x70, R6 ;  /* 0x0000007004047825 */ /* 0x000fc800078e0206 */
[----:B--2---:R-:W-:Y:S01]  /*b2f0*/  IMAD.U32 R2, RZ, RZ, UR26 ;  /* 0x0000001aff027e24 */ /* 0x004fe2000f8e00ff */
[----:B------:R-:W-:Y:S03]  /*b300*/  STG.E.U16 desc[UR32][R38.64+0x50], R159 ;  /* 0x0000509f26007986 */ /* 0x000fe6000c101520 */
[----:B------:R-:W-:Y:S01]  /*b310*/  IMAD.WIDE R2, R2, -0x70, R4 ;  /* 0xffffff9002027825 */ /* 0x000fe200078e0204 */
[----:B------:R-:W-:Y:S04]  /*b320*/  STG.E.U16 desc[UR32][R38.64+0x52], R158 ;  /* 0x0000529e26007986 */ /* 0x000fe8000c101520 */
[----:B------:R-:W-:Y:S04]  /*b330*/  STG.E.U16 desc[UR32][R6.64+0x52], R157 ;  /* 0x0000529d06007986 */ /* 0x000fe8000c101520 */
[----:B------:R2:W-:Y:S01]  /*b340*/  STG.E.U16 desc[UR32][R6.64+0x50], R156 ;  /* 0x0000509c06007986 */ /* 0x0005e2000c101520 */
[----:B------:R-:W-:-:S03]  /*b350*/  @!P3 HADD2 R248, -R142.H0_H0, -RZ.H0_H0 ;  /* 0xa00000ff8ef8b230 */ /* 0x000fc60000000900 */
[----:B------:R-:W-:Y:S04]  /*b360*/  STG.E.U16 desc[UR32][R4.64+0x50], R155 ;  /* 0x0000509b04007986 */ /* 0x000fe8000c101520 */
[----:B------:R4:W-:Y:S01]  /*b370*/  STG.E.U16 desc[UR32][R4.64+0x52], R154 ;  /* 0x0000529a04007986 */ /* 0x0009e2000c101520 */
[----:B------:R-:W-:-:S03]  /*b380*/  @P0 HADD2 R249, -R46.H0_H0, -RZ.H0_H0 ;  /* 0xa00000ff2ef90230 */ /* 0x000fc60000000900 */
[----:B------:R-:W-:Y:S04]  /*b390*/  STG.E.U16 desc[UR32][R10.64+0x50], R153 ;  /* 0x000050990a007986 */ /* 0x000fe8000c101520 */
[----:B------:R-:W-:Y:S01]  /*b3a0*/  STG.E.U16 desc[UR32][R10.64+0x52], R152 ;  /* 0x000052980a007986 */ /* 0x000fe2000c101520 */
[----:B--2---:R-:W-:-:S04]  /*b3b0*/  IMAD.U32 R6, RZ, RZ, UR26 ;  /* 0x0000001aff067e24 */ /* 0x004fc8000f8e00ff */
[----:B------:R-:W-:Y:S01]  /*b3c0*/  IMAD.WIDE R14, R6, 0x70, R2 ;  /* 0x00000070060e7825 */ /* 0x000fe200078e0202 */
[----:B------:R-:W-:Y:S03]  /*b3d0*/  STG.E.U16 desc[UR32][R38.64+0x60], R151 ;  /* 0x0000609726007986 */ /* 0x000fe6000c101520 */
[----:B----4-:R-:W-:Y:S01]  /*b3e0*/  IMAD.U32 R4, RZ, RZ, UR26 ;  /* 0x0000001aff047e24 */ /* 0x010fe2000f8e00ff */
[----:B------:R-:W-:Y:S01]  /*b3f0*/  STG.E.U16 desc[UR32][R38.64+0x62], R150 ;  /* 0x0000629626007986 */ /* 0x000fe2000c101520 */
[----:B------:R-:W-:-:S03]  /*b400*/  @!P3 PRMT R142, R248, 0x5410, RZ ;  /* 0x00005410f88eb816 */ /* 0x000fc600000000ff */
[----:B------:R-:W-:Y:S04]  /*b410*/  STG.E.U16 desc[UR32][R2.64+0x60], R146 ;  /* 0x0000609202007986 */ /* 0x000fe8000c101520 */
[----:B------:R2:W-:Y:S01]  /*b420*/  STG.E.U16 desc[UR32][R2.64+0x62], R148 ;  /* 0x0000629402007986 */ /* 0x0005e2000c101520 */
[----:B------:R-:W-:-:S03]  /*b430*/  @P0 PRMT R46, R249, 0x5410, RZ ;  /* 0x00005410f92e0816 */ /* 0x000fc600000000ff */
[----:B------:R-:W-:Y:S01]  /*b440*/  STG.E.U16 desc[UR32][R14.64+0x60], R143 ;  /* 0x0000608f0e007986 */ /* 0x000fe2000c101520 */
[C---:B------:R-:W-:Y:S03]  /*b450*/  HMMA.16816.F32 R60, R20.reuse, R16, R60 ;  /* 0x00000010143c723c */ /* 0x040fe6000000183c */
[----:B------:R-:W-:Y:S04]  /*b460*/  STG.E.U16 desc[UR32][R14.64+0x62], R142 ;  /* 0x0000628e0e007986 */ /* 0x000fe8000c101520 */
[----:B------:R-:W-:Y:S01]  /*b470*/  STG.E.U16 desc[UR32][R10.64+0x60], R140 ;  /* 0x0000608c0a007986 */ /* 0x000fe2000c101520 */
[----:B------:R-:W-:Y:S03]  /*b480*/  HMMA.16816.F32 R28, R20, R18, R28 ;  /* 0x00000012141c723c */ /* 0x000fe6000000181c */
        /* <DEDUP_REMOVED lines=8> */
[----:B------:R4:W-:Y:S01]  /*b510*/  STG.E.U16 desc[UR32][R4.64+0x72], R147 ;  /* 0x0000729304007986 */ /* 0x0009e2000c101520 */
[----:B---3--:R-:W-:Y:S03]  /*b520*/  HMMA.16816.F32 R92, R76, R126, R128 ;  /* 0x0000007e4c5c723c */ /* 0x008fe60000001880 */
[----:B------:R3:W-:Y:S01]  /*b530*/  STL.64 [R1+0x48], R14 ;  /* 0x0000480e01007387 */ /* 0x0007e20000100a00 */
[----:B--2---:R-:W-:Y:S01]  /*b540*/  FADD.FTZ R2, R235, R8 ;  /* 0x00000008eb027221 */ /* 0x004fe20000010000 */
[----:B------:R-:W-:-:S03]  /*b550*/  FADD.FTZ R3, R236, R9 ;  /* 0x00000009ec037221 */ /* 0x000fc60000010000 */
        /* <DEDUP_REMOVED lines=11> */
[----:B------:R-:W-:Y:S02]  /*b610*/  FADD.FTZ R2, R226, R3 ;  /* 0x00000003e2027221 */ /* 0x000fe40000010000 */
[----:B------:R3:W-:Y:S01]  /*b620*/  STL [R1+0x110], R6 ;  /* 0x0001100601007387 */ /* 0x0007e20000100800 */
[C---:B------:R-:W-:Y:S03]  /*b630*/  HMMA.16816.F32 R96, R76.reuse, R124, R204 ;  /* 0x0000007c4c60723c */ /* 0x040fe600000018cc */
[----:B------:R3:W-:Y:S04]  /*b640*/  STL [R1+0x130], R5 ;  /* 0x0001300501007387 */ /* 0x0007e80000100800 */
[----:B------:R3:W-:Y:S01]  /*b650*/  STL [R1+0x134], R4 ;  /* 0x0001340401007387 */ /* 0x0007e20000100800 */
[C---:B-1----:R-:W-:Y:S03]  /*b660*/  HMMA.16816.F32 R108, R76.reuse, R132, R108 ;  /* 0x000000844c6c723c */ /* 0x042fe6000000186c */
[----:B------:R3:W-:Y:S04]  /*b670*/  STG.E.U16 desc[UR32][R10.64+0x70], R145 ;  /* 0x000070910a007986 */ /* 0x0007e8000c101520 */
[----:B------:R3:W-:Y:S01]  /*b680*/  STG.E.U16 desc[UR32][R10.64+0x72], R144 ;  /* 0x000072900a007986 */ /* 0x0007e2000c101520 */
[----:B------:R-:W-:Y:S03]  /*b690*/  HMMA.16816.F32 R104, R76, R134, R104 ;  /* 0x000000864c68723c */ /* 0x000fe60000001868 */
[----:B------:R3:W-:Y:S05]  /*b6a0*/  STL [R1+0x11c], R2 ;  /* 0x00011c0201007387 */ /* 0x0007ea0000100800 */
[C---:B------:R-:W-:Y:S08]  /*b6b0*/  HMMA.16816.F32 R128, R100.reuse, R124, R216 ;  /* 0x0000007c6480723c */ /* 0x040ff000000018d8 */
[----:B------:R-:W-:Y:S08]  /*b6c0*/  HMMA.16816.F32 R136, R100, R132, R136 ;  /* 0x000000846488723c */ /* 0x000ff00000001888 */
[----:B------:R-:W-:Y:S08]  /*b6d0*/  HMMA.16816.F32 R80, R76, R32, R48 ;  /* 0x000000204c50723c */ /* 0x000ff00000001830 */
[C---:B------:R-:W-:Y:S08]  /*b6e0*/  HMMA.16816.F32 R124, R100.reuse, R126, R212 ;  /* 0x0000007e647c723c */ /* 0x040ff000000018d4 */
[C---:B------:R-:W-:Y:S08]  /*b6f0*/  HMMA.16816.F32 R132, R100.reuse, R134, R24 ;  /* 0x000000866484723c */ /* 0x040ff00000001818 */
[----:B------:R-:W-:Y:S01]  /*b700*/  HMMA.16816.F32 R112, R100, R32, R60 ;  /* 0x000000206470723c */ /* 0x000fe2000000183c */
[----:B------:R-:W-:-:S07]  /*b710*/  UISETP.GT.U32.AND UP0, UPT, UR31, UR18, UPT ;  /* 0x000000121f00728c */ /* 0x000fce000bf04070 */
[-C--:B------:R-:W-:Y:S08]  /*b720*/  HMMA.16816.F32 R76, R76, R34.reuse, R40 ;  /* 0x000000224c4c723c */ /* 0x080ff00000001828 */
[----:B------:R-:W-:Y:S01]  /*b730*/  HMMA.16816.F32 R100, R100, R34, R28 ;  /* 0x000000226464723c */ /* 0x000fe2000000181c */
[----:B------:R-:W-:-:S04]  /*b740*/  IADD3 R252, P0, PT, R38, -0x80, RZ ;  /* 0xffffff8026fc7810 */ /* 0x000fc80007f1e0ff */
[----:B------:R-:W-:Y:S01]  /*b750*/  IADD3.X R251, PT, PT, R39, -0x1, RZ, P0, !PT ;  /* 0xffffffff27fb7810 */ /* 0x000fe200007fe4ff */
[----:B---3--:R-:W-:-:S14]  /*b760*/  BRA.U !UP0, `(.L_x_2550) ;  /* 0x0000011108f47547 */ /* 0x008fdc000b800000 */
[----:B------:R-:W2:Y:S01]  /*b770*/  LDL.LU R245, [R1+0x24] ;  /* 0x0000240001f57983 */ /* 0x000ea20000300800 */
[----:B------:R-:W1:Y:S01]  /*b780*/  LDCU UR6, c[0x0][0x440] ;  /* 0x00008800ff0677ac */ /* 0x000e620008000800 */
[----:B------:R-:W-:Y:S02]  /*b790*/  UIADD3 UR31, UPT, UPT, UR24, -0x2, URZ ;  /* 0xfffffffe181f7890 */ /* 0x000fe4000fffe0ff */
[----:B------:R-:W3:Y:S01]  /*b7a0*/  LDL R247, [R1+0x118] ;  /* 0x0001180001f77983 */ /* 0x000ee20000100800 */
[----:B------:R-:W-:Y:S01]  /*b7b0*/  SHF.R.U32.HI R180, RZ, 0x1, R182 ;  /* 0x00000001ffb47819 */ /* 0x000fe200000116b6 */
[----:B------:R-:W-:-:S04]  /*b7c0*/  DEPBAR.LE SB0, 0x0 ;  /* 0x000080000000791a */ /* 0x000fc80000000000 */
[----:B------:R-:W4:Y:S01]  /*b7d0*/  LDL R242, [R1+0x114] ;  /* 0x0001140001f27983 */ /* 0x000f220000100800 */
[----:B------:R-:W-:Y:S01]  /*b7e0*/  UIMAD.WIDE.U32 UR44, UR31, UR8, URZ ;  /* 0x000000081f2c72a5 */ /* 0x000fe2000f8e00ff */
[----:B------:R-:W-:Y:S01]  /*b7f0*/  LOP3.LUT R0, R180, 0x8, RZ, 0xc0, !PT ;  /* 0x00000008b4007812 */ /* 0x000fe200078ec0ff */
[----:B------:R-:W-:Y:S01]  /*b800*/  IMAD.U32 R4, RZ, RZ, UR8 ;  /* 0x00000008ff047e24 */ /* 0x000fe2000f8e00ff */
[----:B------:R-:W-:Y:S01]  /*b810*/  UIMAD.WIDE.U32 UR42, UR8, 0x20, URZ ;  /* 0x00000020082a78a5 */ /* 0x000fe2000f8e00ff */
[----:B------:R-:W-:Y:S01]  /*b820*/  IMAD.U32 R3, RZ, RZ, UR8 ;  /* 0x00000008ff037e24 */ /* 0x000fe2000f8e00ff */
[----:B------:R-:W-:Y:S01]  /*b830*/  UIMAD UR7, UR31, UR9, UR45 ;  /* 0x000000091f0772a4 */ /* 0x000fe2000f8e022d */
[----:B------:R-:W-:Y:S01]  /*b840*/  BAR.SYNC.DEFER_BLOCKING 0x0 ;  /* 0x0000000000007b1d */ /* 0x000fe20000010000 */
[----:B-1----:R-:W-:Y:S01]  /*b850*/  ISETP.GE.AND P0, PT, R176, UR6, PT ;  /* 0x00000006b0007c0c */ /* 0x002fe2000bf06270 */
[----:B------:R-:W-:Y:S01]  /*b860*/  USHF.L.U32 UR6, UR44, 0x6, URZ ;  /* 0x000000062c067899 */ /* 0x000fe200080006ff */
[----:B------:R-:W-:Y:S01]  /*b870*/  IMAD.U32 R2, RZ, RZ, UR9 ;  /* 0x00000009ff027e24 */ /* 0x000fe2000f8e00ff */
[----:B------:R-:W-:Y:S01]  /*b880*/  USHF.L.U64.HI UR7, UR44, 0x6, UR7 ;  /* 0x000000062c077899 */ /* 0x000fe20008010207 */
[----:B------:R-:W-:Y:S01]  /*b890*/  IMAD.U32 R5, RZ, RZ, UR8 ;  /* 0x00000008ff057e24 */ /* 0x000fe2000f8e00ff */
[----:B------:R-:W-:Y:S01]  /*b8a0*/  USHF.L.U32 UR22, UR9, 0x5, URZ ;  /* 0x0000000509167899 */ /* 0x000fe200080006ff */
[----:B------:R-:W-:-:S03]  /*b8b0*/  IMAD.SHL.U32 R181, R182, 0x20, RZ ;  /* 0x00000020b6b57824 */ /* 0x000fc600078e00ff */
[----:B------:R-:W-:Y:S02]  /*b8c0*/  IMAD.U32 R9, RZ, RZ, UR7 ;  /* 0x00000007ff097e24 */ /* 0x000fe4000f8e00ff */
[----:B------:R-:W-:Y:S02]  /*b8d0*/  LOP3.LUT R181, R181, 0x7c00, RZ, 0xc0, !PT ;  /* 0x00007c00b5b57812 */ /* 0x000fe400078ec0ff */
[----:B------:R-:W-:Y:S01]  /*b8e0*/  VOTEU.ALL UP0, P0 ;  /* 0x0000000000ff7886 */ /* 0x000fe20000000000 */
[----:B------:R-:W-:-:S04]  /*b8f0*/  @!P0 LEA R4, P2, R4, UR6, 0x4 ;  /* 0x0000000604048c11 */ /* 0x000fc8000f8420ff */
[----:B------:R-:W-:Y:S01]  /*b900*/  @!UP0 UIADD3 UR26, UP1, UPT, UR6, UR42, URZ ;  /* 0x0000002a061a8290 */ /* 0x000fe2000ff3e0ff */
[----:B------:R-:W-:Y:S01]  /*b910*/  @!P0 LEA.HI.X R12, R3, UR7, R2, 0x4, P2 ;  /* 0x00000007030c8c11 */ /* 0x000fe200090f2402 */
[----:B------:R-:W-:Y:S02]  /*b920*/  IMAD.U32 R2, RZ, RZ, UR6 ;  /* 0x00000006ff027e24 */ /* 0x000fe4000f8e00ff */
[----:B------:R-:W-:Y:S01]  /*b930*/  @!UP0 UIADD3.X UR22, UPT, UPT, UR7, UR43, UR22, UP1, !UPT ;  /* 0x0000002b07168290 */ /* 0x000fe20008ffe416 */
[----:B------:R-:W-:Y:S01]  /*b940*/  IMAD.U32 R3, RZ, RZ, UR7 ;  /* 0x00000007ff037e24 */ /* 0x000fe2000f8e00ff */
[----:B------:R-:W-:Y:S01]  /*b950*/  @P0 STS.128 [R195+0x6000], RZ ;  /* 0x006000ffc3000388 */ /* 0x000fe20000000c00 */
[----:B------:R-:W-:Y:S01]  /*b960*/  IMAD.U32 R13, RZ, RZ, UR26 ;  /* 0x0000001aff0d7e24 */ /* 0x000fe2000f8e00ff */
[----:B------:R-:W-:Y:S01]  /*b970*/  UISETP.GT.U32.AND UP0, UPT, UR31, UR18, UPT ;  /* 0x000000121f00728c */ /* 0x000fe2000bf04070 */
[----:B------:R-:W-:-:S04]  /*b980*/  @!P0 IMAD.WIDE.U32 R2, R5, 0x30, R2 ;  /* 0x0000003005028825 */ /* 0x000fc800078e0002 */
[----:B------:R-:W-:Y:S01]  /*b990*/  IMAD.U32 R7, RZ, RZ, UR22 ;  /* 0x00000016ff077e24 */ /* 0x000fe2000f8e00ff */
[----:B--2---:R-:W-:Y:S01]  /*b9a0*/  LOP3.LUT R249, R245, R0, RZ, 0x3c, !PT ;  /* 0x00000000f5f97212 */ /* 0x004fe200078e3cff */
[----:B------:R-:W-:Y:S02]  /*b9b0*/  IMAD.U32 R0, RZ, RZ, UR6 ;  /* 0x00000006ff007e24 */ /* 0x000fe4000f8e00ff */
[----:B------:R-:W-:Y:S02]  /*b9c0*/  IMAD.SHL.U32 R245, R182, 0x40, RZ ;  /* 0x00000040b6f57824 */ /* 0x000fe400078e00ff */
[----:B------:R-:W-:Y:S01]  /*b9d0*/  STL [R1+0xa4], R249 ;  /* 0x0000a4f901007387 */ /* 0x000fe20000100800 */
[-C--:B---3--:R-:W-:Y:S02]  /*b9e0*/  @!P0 LEA R10, P4, R0, R247.reuse, 0x1 ;  /* 0x000000f7000a8211 */ /* 0x088fe400078808ff */
[----:B------:R-:W-:Y:S02]  /*b9f0*/  LOP3.LUT R245, R245, 0x200, RZ, 0xc0, !PT ;  /* 0x00000200f5f57812 */ /* 0x000fe400078ec0ff */
[----:B------:R-:W-:-:S02]  /*ba00*/  @!P0 LEA R8, P3, R4, R247, 0x1 ;  /* 0x000000f704088211 */ /* 0x000fc400078608ff */
[-C--:B----4-:R-:W-:Y:S01]  /*ba10*/  @!P0 LEA.HI.X R11, R0, R242.reuse, R9, 0x1, P4 ;  /* 0x000000f2000b8211 */ /* 0x090fe200020f0c09 */
[----:B------:R-:W-:Y:S01]  /*ba20*/  STL [R1+0xa0], R245 ;  /* 0x0000a0f501007387 */ /* 0x000fe20000100800 */
[----:B------:R-:W-:Y:S02]  /*ba30*/  MOV R0, UR9 ;  /* 0x0000000900007c02 */ /* 0x000fe40008000f00 */
[CC--:B------:R-:W-:Y:S01]  /*ba40*/  @!P0 LEA R6, P2, R13.reuse, R247.reuse, 0x1 ;  /* 0x000000f70d068211 */ /* 0x0c0fe200078408ff */
[----:B------:R-:W-:Y:S01]  /*ba50*/  @!PT LDS RZ, [RZ] ;  /* 0x00000000fffff984 */ /* 0x000fe20000000800 */
[----:B------:R-:W-:Y:S01]  /*ba60*/  @!PT LDS RZ, [RZ] ;  /* 0x00000000fffff984 */ /* 0x000fe20000000800 */
[----:B------:R-:W-:Y:S01]  /*ba70*/  @!PT LDS RZ, [RZ] ;  /* 0x00000000fffff984 */ /* 0x000fe20000000800 */
[----:B------:R-:W-:Y:S01]  /*ba80*/  @!P0 LDGSTS.E.BYPASS.LTC128B.128 [R195+0x6000], desc[UR32][R10.64] ;  /* 0x060000000ac38fae */ /* 0x000fe2000b981a20 */
[-C--:B------:R-:W-:Y:S01]  /*ba90*/  @!P0 LEA.HI.X R9, R4, R242.reuse, R12, 0x1, P3 ;  /* 0x000000f204098211 */ /* 0x080fe200018f0c0c */
[----:B------:R-:W-:Y:S01]  /*baa0*/  @!P0 IMAD R0, R0, 0x30, RZ ;  /* 0x0000003000008824 */ /* 0x000fe200078e02ff */
[----:B------:R-:W-:Y:S01]  /*bab0*/  @!P0 LEA.HI.X R7, R13, R242, R7, 0x1, P2 ;  /* 0x000000f20d078211 */ /* 0x000fe200010f0c07 */
[----:B------:R-:W-:Y:S01]  /*bac0*/  @P0 STS.128 [R195+0x6800], RZ ;  /* 0x006800ffc3000388 */ /* 0x000fe20000000c00 */
[----:B------:R-:W-:Y:S01]  /*bad0*/  @!P0 LEA R4, P2, R2, R247, 0x1 ;  /* 0x000000f702048211 */ /* 0x000fe200078408ff */
[----:B------:R-:W-:Y:S01]  /*bae0*/  @!P0 IMAD.IADD R3, R0, 0x1, R3 ;  /* 0x0000000100038824 */ /* 0x000fe200078e0203 */
[----:B------:R-:W-:Y:S01]  /*baf0*/  LOP3.LUT R0, R245, R181, RZ, 0xfc, !PT ;  /* 0x000000b5f5007212 */ /* 0x000fe200078efcff */
[----:B------:R-:W-:Y:S01]  /*bb00*/  @!PT LDS RZ, [RZ] ;  /* 0x00000000fffff984 */ /* 0x000fe20000000800 */
[----:B------:R-:W-:Y:S01]  /*bb10*/  @!PT LDS RZ, [RZ] ;  /* 0x00000000fffff984 */ /* 0x000fe20000000800 */
[----:B------:R-:W-:Y:S01]  /*bb20*/  @!PT LDS RZ, [RZ] ;  /* 0x00000000fffff984 */ /* 0x000fe20000000800 */
[----:B------:R1:W-:Y:S01]  /*bb30*/  @!P0 LDGSTS.E.BYPASS.LTC128B.128 [R195+0x6800], desc[UR32][R8.64] ;  /* 0x0680000008c38fae */ /* 0x0003e2000b981a20 */
[----:B------:R-:W-:-:S02]  /*bb40*/  IMAD.MOV.U32 R247, RZ, RZ, 0x20 ;  /* 0x00000020fff77424 */ /* 0x000fc400078e00ff */
[----:B------:R-:W-:Y:S01]  /*bb50*/  LOP3.LUT R0, R0, R249, RZ, 0xfc, !PT ;  /* 0x000000f900007212 */ /* 0x000fe200078efcff */
[----:B------:R-:W-:Y:S01]  /*bb60*/  @P0 STS.128 [R195+0x7000], RZ ;  /* 0x007000ffc3000388 */ /* 0x000fe20000000c00 */
[----:B------:R-:W-:Y:S02]  /*bb70*/  @!P0 LEA.HI.X R5, R2, R242, R3, 0x1, P2 ;  /* 0x000000f202058211 */ /* 0x000fe400010f0c03 */
[----:B------:R-:W-:Y:S01]  /*bb80*/  LEA R242, R0, UR5, 0x1 ;  /* 0x0000000500f27c11 */ /* 0x000fe2000f8e08ff */
[----:B------:R-:W-:Y:S01]  /*bb90*/  @!PT LDS RZ, [RZ] ;  /* 0x00000000fffff984 */ /* 0x000fe20000000800 */
[----:B------:R-:W-:Y:S01]  /*bba0*/  @!PT LDS RZ, [RZ] ;  /* 0x00000000fffff984 */ /* 0x000fe20000000800 */
[----:B------:R-:W-:Y:S01]  /*bbb0*/  @!PT LDS RZ, [RZ] ;  /* 0x00000000fffff984 */ /* 0x000fe20000000800 */
[----:B------:R-:W-:Y:S01]  /*bbc0*/  @!P0 LDGSTS.E.BYPASS.LTC128B.128 [R195+0x7000], desc[UR32][R6.64] ;  /* 0x0700000006c38fae */ /* 0x000fe2000b981a20 */
[----:B------:R-:W-:-:S03]  /*bbd0*/  SEL R241, R247, 0xffffffe0, !P6 ;  /* 0xffffffe0f7f17807 */ /* 0x000fc60007000000 */
[----:B------:R-:W-:Y:S01]  /*bbe0*/  @P0 STS.128 [R195+0x7800], RZ ;  /* 0x007800ffc3000388 */ /* 0x000fe20000000c00 */
[----:B------:R-:W-:Y:S01]  /*bbf0*/  IADD3 R0, PT, PT, R241, R242, RZ ;  /* 0x000000f2f1007210 */ /* 0x000fe20007ffe0ff */
[----:B------:R-:W-:Y:S02]  /*bc00*/  IMAD.IADD R240, R244, 0x1, R241 ;  /* 0x00000001f4f07824 */ /* 0x000fe400078e02f1 */
[----:B------:R-:W-:Y:S01]  /*bc10*/  @!PT LDS RZ, [RZ] ;  /* 0x00000000fffff984 */ /* 0x000fe20000000800 */
[----:B------:R-:W-:Y:S01]  /*bc20*/  @!PT LDS RZ, [RZ] ;  /* 0x00000000fffff984 */ /* 0x000fe20000000800 */
[----:B------:R-:W-:Y:S01]  /*bc30*/  @!PT LDS RZ, [RZ] ;  /* 0x00000000fffff984 */ /* 0x000fe20000000800 */
[----:B------:R2:W-:Y:S01]  /*bc40*/  @!P0 LDGSTS.E.BYPASS.LTC128B.128 [R195+0x7800], desc[UR32][R4.64] ;  /* 0x0780000004c38fae */ /* 0x0005e2000b981a20 */
[----:B------:R-:W-:-:S03]  /*bc50*/  IMAD.IADD R248, R250, 0x1, R242 ;  /* 0x00000001faf87824 */ /* 0x000fc600078e02f2 */
[----:B------:R-:W-:Y:S01]  /*bc60*/  LDSM.16.M88.4 R24, [R244+0x5000] ;  /* 0x00500000f418783b */ /* 0x000fe20000000200 */
[C---:B------:R-:W-:Y:S02]  /*bc70*/  IMAD.IADD R2, R241.reuse, 0x1, R248 ;  /* 0x00000001f1027824 */ /* 0x040fe400078e02f8 */
[----:B------:R-:W-:Y:S01]  /*bc80*/  IMAD.IADD R241, R241, 0x1, R243 ;  /* 0x00000001f1f17824 */ /* 0x000fe200078e02f3 */
[----:B------:R-:W-:Y:S04]  /*bc90*/  LDSM.16.M88.4 R12, [R242] ;  /* 0x00000000f20c783b */ /* 0x000fe80000000200 */
[----:B-1----:R-:W1:Y:S04]  /*bca0*/  LDSM.16.M88.4 R8, [R242+0x2000] ;  /* 0x00200000f208783b */ /* 0x002e680000000200 */
[----:B------:R-:W3:Y:S04]  /*bcb0*/  LDSM.16.M88.4 R32, [R244+0x4000] ;  /* 0x00400000f420783b */ /* 0x000ee80000000200 */
[----:B------:R-:W4:Y:S04]  /*bcc0*/  LDSM.16.M88.4 R16, [R244+0x5800] ;  /* 0x00580000f410783b */ /* 0x000f280000000200 */
[----:B------:R-:W5:Y:S04]  /*bcd0*/  LDSM.16.M88.4 R28, [R244+0x4800] ;  /* 0x00480000f41c783b */ /* 0x000f680000000200 */
[----:B--2---:R-:W-:Y:S04]  /*bce0*/  LDSM.16.M88.4 R4, [R0+0x2000] ;  /* 0x002000000004783b */ /* 0x004fe80000000200 */
[----:B------:R-:W2:Y:S04]  /*bcf0*/  LDSM.16.M88.4 R64, [R240+0x5000] ;  /* 0x00500000f040783b */ /* 0x000ea80000000200 */
[----:B------:R-:W2:Y:S04]  /*bd00*/  LDSM.16.M88.4 R40, [R240+0x4000] ;  /* 0x00400000f028783b */ /* 0x000ea80000000200 */
[----:B------:R-:W2:Y:S04]  /*bd10*/  LDSM.16.M88.4 R72, [R240+0x5800] ;  /* 0x00580000f048783b */ /* 0x000ea80000000200 */
[----:B------:R-:W2:Y:S04]  /*bd20*/  LDSM.16.M88.4 R20, [R0] ;  /* 0x000000000014783b */ /* 0x000ea80000000200 */
[----:B------:R-:W2:Y:S01]  /*bd30*/  LDSM.16.M88.4 R52, [R240+0x4800] ;  /* 0x00480000f034783b */ /* 0x000ea20000000200 */
[C---:B-1----:R-:W-:Y:S03]  /*bd40*/  HMMA.16816.F32 R140, R8.reuse, R24, RZ ;  /* 0x00000018088c723c */ /* 0x042fe600000018ff */
[----:B------:R-:W0:Y:S04]  /*bd50*/  LDGDEPBAR ;  /* 0x00000000000079af */ /* 0x000e280000000000 */
[----:B------:R-:W-:Y:S01]  /*bd60*/  STL [R1+0x18], R2 ;  /* 0x0000180201007387 */ /* 0x000fe20000100800 */
[----:B------:R-:W-:Y:S08]  /*bd70*/  HMMA.16816.F32 R60, R8, R26, RZ ;  /* 0x0000001a083c723c */ /* 0x000ff000000018ff */
[-C--:B---3--:R-:W-:Y:S08]  /*bd80*/  HMMA.16816.F32 R160, R12, R32.reuse, RZ ;  /* 0x000000200ca0723c */ /* 0x088ff000000018ff */
[C---:B------:R-:W-:Y:S08]  /*bd90*/  HMMA.16816.F32 R156, R8.reuse, R32, RZ ;  /* 0x00000020089c723c */ /* 0x040ff000000018ff */
[-C--:B------:R-:W-:Y:S08]  /*bda0*/  HMMA.16816.F32 R152, R8, R34.reuse, RZ ;  /* 0x000000220898723c */ /* 0x080ff000000018ff */
[----:B------:R-:W-:Y:S08]  /*bdb0*/  HMMA.16816.F32 R164, R12, R34, RZ ;  /* 0x000000220ca4723c */ /* 0x000ff000000018ff */
[C---:B----4-:R-:W-:Y:S08]  /*bdc0*/  HMMA.16816.F32 R56, R8.reuse, R16, RZ ;  /* 0x000000100838723c */ /* 0x050ff000000018ff */
[C---:B------:R-:W-:Y:S08]  /*bdd0*/  HMMA.16816.F32 R48, R8.reuse, R18, RZ ;  /* 0x000000120830723c */ /* 0x040ff000000018ff */
        /* <DEDUP_REMOVED lines=12> */
[----:B------:R-:W1:Y:S07]  /*bea0*/  LDSM.16.M88.4 R60, [R243+0x4000] ;  /* 0x00400000f33c783b */ /* 0x000e6e0000000200 */
[C---:B------:R-:W-:Y:S08]  /*beb0*/  HMMA.16816.F32 R156, R4.reuse, R40, R156 ;  /* 0x00000028049c723c */ /* 0x040ff0000000189c */
[C---:B------:R-:W-:Y:S01]  /*bec0*/  HMMA.16816.F32 R212, R4.reuse, R72, R56 ;  /* 0x0000004804d4723c */ /* 0x040fe20000001838 */
[----:B------:R-:W2:Y:S07]  /*bed0*/  LDSM.16.M88.4 R56, [R243+0x4800] ;  /* 0x00480000f338783b */ /* 0x000eae0000000200 */
[C---:B------:R-:W-:Y:S08]  /*bee0*/  HMMA.16816.F32 R232, R4.reuse, R42, R152 ;  /* 0x0000002a04e8723c */ /* 0x040ff00000001898 */
[----:B------:R-:W-:Y:S01]  /*bef0*/  HMMA.16816.F32 R204, R4, R74, R48 ;  /* 0x0000004a04cc723c */ /* 0x000fe20000001830 */
[----:B------:R-:W3:Y:S07]  /*bf00*/  LDSM.16.M88.4 R48, [R243+0x5000] ;  /* 0x00500000f330783b */ /* 0x000eee0000000200 */
[C---:B------:R-:W-:Y:S08]  /*bf10*/  HMMA.16816.F32 R200, R20.reuse, R40, R160 ;  /* 0x0000002814c8723c */ /* 0x040ff000000018a0 */
[----:B------:R-:W-:Y:S01]  /*bf20*/  HMMA.16816.F32 R140, R20, R42, R164 ;  /* 0x0000002a148c723c */ /* 0x000fe200000018a4 */
[----:B------:R-:W4:Y:S07]  /*bf30*/  LDSM.16.M88.4 R40, [R243+0x5800] ;  /* 0x00580000f328783b */ /* 0x000f2e0000000200 */
[C---:B------:R-:W-:Y:S08]  /*bf40*/  HMMA.16816.F32 R228, R4.reuse, R52, R148 ;  /* 0x0000003404e4723c */ /* 0x040ff00000001894 */
[----:B------:R-:W-:Y:S01]  /*bf50*/  HMMA.16816.F32 R224, R4, R54, R144 ;  /* 0x0000003604e0723c */ /* 0x000fe20000001890 */
[----:B------:R-:W-:Y:S07]  /*bf60*/  LDSM.16.M88.4 R4, [R2+0x2000] ;  /* 0x002000000204783b */ /* 0x000fee0000000200 */
[C---:B------:R-:W-:Y:S01]  /*bf70*/  HMMA.16816.F32 R208, R20.reuse, R52, R32 ;  /* 0x0000003414d0723c */ /* 0x040fe20000001820 */
[----:B------:R-:W5:Y:S07]  /*bf80*/  LDSM.16.M88.4 R32, [R241+0x4000] ;  /* 0x00400000f120783b */ /* 0x000f6e0000000200 */
[C---:B------:R-:W-:Y:S01]  /*bf90*/  HMMA.16816.F32 R236, R20.reuse, R64, R28 ;  /* 0x0000004014ec723c */ /* 0x040fe2000000181c */
[----:B------:R-:W-:Y:S07]  /*bfa0*/  LDSM.16.M88.4 R28, [R241+0x4800] ;  /* 0x00480000f11c783b */ /* 0x000fee0000000200 */
[C---:B------:R-:W-:Y:S01]  /*bfb0*/  HMMA.16816.F32 R196, R20.reuse, R72, R8 ;  /* 0x0000004814c4723c */ /* 0x040fe20000001808 */
[----:B------:R-:W-:Y:S07]  /*bfc0*/  LDSM.16.M88.4 R8, [R2] ;  /* 0x000000000208783b */ /* 0x000fee0000000200 */
[C---:B------:R-:W-:Y:S08]  /*bfd0*/  HMMA.16816.F32 R52, R20.reuse, R54, R168 ;  /* 0x000000361434723c */ /* 0x040ff000000018a8 */
[C---:B------:R-:W-:Y:S01]  /*bfe0*/  HMMA.16816.F32 R148, R20.reuse, R66, R24 ;  /* 0x000000421494723c */ /* 0x040fe20000001818 */
[----:B------:R-:W-:Y:S07]  /*bff0*/  LDSM.16.M88.4 R24, [R241+0x5000] ;  /* 0x00500000f118783b */ /* 0x000fee0000000200 */
[----:B------:R-:W-:Y:S01]  /*c000*/  HMMA.16816.F32 R144, R20, R74, R172 ;  /* 0x0000004a1490723c */ /* 0x000fe200000018ac */
[----:B------:R-:W5:Y:S01]  /*c010*/  LDSM.16.M88.4 R20, [R241+0x5800] ;  /* 0x00580000f114783b */ /* 0x000f620000000200 */
[----:B------:R-:W-:-:S06]  /*c020*/  DEPBAR.LE SB0, 0x0 ;  /* 0x000080000000791a */ /* 0x000fcc0000000000 */
[C---:B-1----:R-:W-:Y:S08]  /*c030*/  HMMA.16816.F32 R184, R12.reuse, R60, R156 ;  /* 0x0000003c0cb8723c */ /* 0x042ff0000000189c */
[----:B------:R-:W-:Y:S08]  /*c040*/  HMMA.16816.F32 R172, R12, R62, R232 ;  /* 0x0000003e0cac723c */ /* 0x000ff000000018e8 */
[C---:B------:R-:W-:Y:S08]  /*c050*/  HMMA.16816.F32 R64, R16.reuse, R60, R200 ;  /* 0x0000003c1040723c */ /* 0x040ff000000018c8 */
[----:B------:R-:W-:Y:S08]  /*c060*/  HMMA.16816.F32 R140, R16, R62, R140 ;  /* 0x0000003e108c723c */ /* 0x000ff0000000188c */
[C---:B--2---:R-:W-:Y:S08]  /*c070*/  HMMA.16816.F32 R168, R12.reuse, R56, R228 ;  /* 0x000000380ca8723c */ /* 0x044ff000000018e4 */
[C---:B---3--:R-:W-:Y:S08]  /*c080*/  HMMA.16816.F32 R160, R12.reuse, R48, R220 ;  /* 0x000000300ca0723c */ /* 0x048ff000000018dc */
[C---:B----4-:R-:W-:Y:S08]  /*c090*/  HMMA.16816.F32 R152, R12.reuse, R40, R212 ;  /* 0x000000280c98723c */ /* 0x050ff000000018d4 */
        /* <DEDUP_REMOVED lines=9> */
[C---:B-----5:R-:W-:Y:S08]  /*c130*/  HMMA.16816.F32 R184, R4.reuse, R32, R184 ;  /* 0x0000002004b8723c */ /* 0x060ff000000018b8 */
        /* <DEDUP_REMOVED lines=16> */
[----:B------:R-:W-:-:S13]  /*c240*/  BRA.U !UP0, `(.L_x_2551) ;  /* 0x0000000108e87547 */ /* 0x000fda000b800000 */
        /* <DEDUP_REMOVED lines=56> */
.L_x_2553:
[----:B------:R-:W-:Y:S05]  /*c5d0*/  BSYNC.RECONVERGENT B0 ;  /* 0x0000000000007941 */ /* 0x000fea0003800200 */
.L_x_2552:
[----:B------:R-:W0:Y:S02]  /*c5e0*/  LDGDEPBAR ;  /* 0x00000000000079af */ /* 0x000e240000000000 */
.L_x_2551:
[----:B-12---:R-:W2:Y:S04]  /*c5f0*/  LDL.64 R2, [R1+0x150] ;  /* 0x0001500001027983 */ /* 0x006ea80000100a00 */
[----:B------:R-:W3:Y:S04]  /*c600*/  LDL.64 R4, [R1+0x128] ;  /* 0x0001280001047983 */ /* 0x000ee80000100a00 */
[----:B------:R-:W4:Y:S04]  /*c610*/  LDL.64 R6, [R1+0x148] ;  /* 0x0001480001067983 */ /* 0x000f280000100a00 */
[----:B------:R-:W4:Y:S01]  /*c620*/  LDL.64 R8, [R1+0x140] ;  /* 0x0001400001087983 */ /* 0x000f220000100a00 */
[----:B------:R-:W-:-:S04]  /*c630*/  IMAD.U32 R0, RZ, RZ, UR24 ;  /* 0x00000018ff007e24 */ /* 0x000fc8000f8e00ff */
[----:B------:R-:W-:-:S04]  /*c640*/  IMAD R0, R0, 0x40, R246 ;  /* 0x0000004000007824 */ /* 0x000fc800078e02f6 */
[C---:B------:R-:W-:Y:S02]  /*c650*/  VIADD R16, R0.reuse, 0xffffff80 ;  /* 0xffffff8000107836 */ /* 0x040fe40000000000 */
[C---:B------:R-:W-:Y:S02]  /*c660*/  VIADD R11, R0.reuse, 0xffffff90 ;  /* 0xffffff90000b7836 */ /* 0x040fe40000000000 */
[----:B--2---:R-:W-:Y:S02]  /*c670*/  IMAD.MOV.U32 R224, RZ, RZ, R2 ;  /* 0x000000ffffe07224 */ /* 0x004fe400078e0002 */
[----:B------:R-:W-:Y:S02]  /*c680*/  VIADD R2, R0, UR21 ;  /* 0x0000001500027c36 */ /* 0x000fe40008000000 */
[----:B---3--:R-:W-:Y:S02]  /*c690*/  IMAD.MOV.U32 R232, RZ, RZ, R4 ;  /* 0x000000ffffe87224 */ /* 0x008fe400078e0004 */
[----:B------:R-:W-:-:S02]  /*c6a0*/  VIADD R59, R2, 0xffffffb8 ;  /* 0xffffffb8023b7836 */ /* 0x000fc40000000000 */
[----:B------:R-:W-:Y:S02]  /*c6b0*/  IMAD.MOV.U32 R233, RZ, RZ, R5 ;  /* 0x000000ffffe97224 */ /* 0x000fe400078e0005 */
[----:B------:R-:W-:Y:S02]  /*c6c0*/  VIADD R4, R2, 0xffffff80 ;  /* 0xffffff8002047836 */ /* 0x000fe40000000000 */
[----:B------:R-:W-:Y:S02]  /*c6d0*/  IMAD.MOV.U32 R225, RZ, RZ, R3 ;  /* 0x000000ffffe17224 */ /* 0x000fe400078e0003 */
[----:B------:R-:W-:Y:S02]  /*c6e0*/  IMAD.IADD R5, R190, 0x1, -R59 ;  /* 0x00000001be057824 */ /* 0x000fe400078e0a3b */
[----:B----4-:R-:W-:Y:S02]  /*c6f0*/  IMAD.MOV.U32 R231, RZ, RZ, R7 ;  /* 0x000000ffffe77224 */ /* 0x010fe400078e0007 */
[----:B------:R-:W-:-:S02]  /*c700*/  IMAD.IADD R3, R44, 0x1, -R59 ;  /* 0x000000012c037824 */ /* 0x000fc400078e0a3b */
[----:B------:R-:W-:Y:S02]  /*c710*/  IMAD.MOV.U32 R228, RZ, RZ, R8 ;  /* 0x000000ffffe47224 */ /* 0x000fe400078e0008 */
[----:B------:R-:W-:Y:S02]  /*c720*/  IMAD.IADD R7, R37, 0x1, -R59 ;  /* 0x0000000125077824 */ /* 0x000fe400078e0a3b */
[----:B------:R-:W-:Y:S02]  /*c730*/  IMAD.IADD R8, R190, 0x1, -R4 ;  /* 0x00000001be087824 */ /* 0x000fe400078e0a04 */
[----:B------:R-:W-:Y:S01]  /*c740*/  IMAD.MOV.U32 R230, RZ, RZ, R6 ;  /* 0x000000ffffe67224 */ /* 0x000fe200078e0006 */
[----:B------:R-:W-:Y:S02]  /*c750*/  IABS R6, R5 ;  /* 0x0000000500067213 */ /* 0x000fe40000000000 */
[----:B------:R-:W-:Y:S02]  /*c760*/  IABS R5, R3 ;  /* 0x0000000300057213 */ /* 0x000fe40000000000 */
[----:B------:R-:W-:-:S02]  /*c770*/  IABS R3, R7 ;  /* 0x0000000700037213 */ /* 0x000fc40000000000 */
[----:B------:R-:W-:Y:S01]  /*c780*/  IABS R7, R8 ;  /* 0x0000000800077213 */ /* 0x000fe20000000000 */
[----:B------:R-:W-:Y:S01]  /*c790*/  IMAD.MOV.U32 R8, RZ, RZ, R6 ;  /* 0x000000ffff087224 */ /* 0x000fe200078e0006 */
[----:B------:R-:W-:-:S03]  /*c7a0*/  I2FP.F32.S32 R3, R3 ;  /* 0x0000000300037245 */ /* 0x000fc60000201400 */
[----:B------:R-:W-:Y:S01]  /*c7b0*/  IMAD.MOV.U32 R6, RZ, RZ, R7 ;  /* 0x000000ffff067224 */ /* 0x000fe200078e0007 */
[----:B------:R-:W-:Y:S02]  /*c7c0*/  I2FP.F32.S32 R8, R8 ;  /* 0x0000000800087245 */ /* 0x000fe40000201400 */
[----:B------:R-:W-:Y:S01]  /*c7d0*/  I2FP.F32.S32 R7, R5 ;  /* 0x0000000500077245 */ /* 0x000fe20000201400 */
[----:B------:R-:W-:Y:S01]  /*c7e0*/  FFMA.FTZ R166, R3, -UR12, R216 ;  /* 0x8000000c03a67c23 */ /* 0x000fe200080100d8 */
[----:B------:R-:W-:Y:S01]  /*c7f0*/  I2FP.F32.S32 R5, R6 ;  /* 0x0000000600057245 */ /* 0x000fe20000201400 */
[----:B------:R-:W-:Y:S02]  /*c800*/  VIADD R3, R2, 0xffffff81 ;  /* 0xffffff8102037836 */ /* 0x000fe40000000000 */
[----:B------:R-:W-:Y:S01]  /*c810*/  FFMA.FTZ R175, R8, -UR12, R144 ;  /* 0x8000000c08af7c23 */ /* 0x000fe20008010090 */
[----:B------:R-:W-:Y:S02]  /*c820*/  IMAD.IADD R8, R44, 0x1, -R4 ;  /* 0x000000012c087824 */ /* 0x000fe400078e0a04 */
[----:B------:R-:W-:Y:S01]  /*c830*/  FFMA.FTZ R168, R5, -UR12, R64 ;  /* 0x8000000c05a87c23 */ /* 0x000fe20008010040 */
[----:B------:R-:W-:-:S02]  /*c840*/  IMAD.IADD R6, R37, 0x1, -R4 ;  /* 0x0000000125067824 */ /* 0x000fc400078e0a04 */
[--C-:B------:R-:W-:Y:S02]  /*c850*/  IMAD.IADD R5, R190, 0x1, -R3.reuse ;  /* 0x00000001be057824 */ /* 0x100fe400078e0a03 */
[----:B------:R-:W-:Y:S01]  /*c860*/  FFMA.FTZ R158, R7, -UR12, R146 ;  /* 0x8000000c079e7c23 */ /* 0x000fe20008010092 */
[----:B------:R-:W-:Y:S01]  /*c870*/  IMAD.IADD R4, R36, 0x1, -R4 ;  /* 0x0000000124047824 */ /* 0x000fe200078e0a04 */
[----:B------:R-:W-:Y:S01]  /*c880*/  IABS R10, R8 ;  /* 0x00000008000a7213 */ /* 0x000fe20000000000 */
[----:B------:R-:W-:Y:S01]  /*c890*/  IMAD.IADD R7, R44, 0x1, -R3 ;  /* 0x000000012c077824 */ /* 0x000fe200078e0a03 */
[----:B------:R-:W-:Y:S02]  /*c8a0*/  IABS R8, R6 ;  /* 0x0000000600087213 */ /* 0x000fe40000000000 */
[----:B------:R-:W-:Y:S01]  /*c8b0*/  IABS R5, R5 ;  /* 0x0000000500057213 */ /* 0x000fe20000000000 */
[----:B------:R-:W-:Y:S01]  /*c8c0*/  IMAD.MOV.U32 R229, RZ, RZ, R9 ;  /* 0x000000ffffe57224 */ /* 0x000fe200078e0009 */
[----:B------:R-:W-:Y:S01]  /*c8d0*/  IABS R9, R4 ;  /* 0x0000000400097213 */ /* 0x000fe20000000000 */
[----:B------:R-:W-:Y:S01]  /*c8e0*/  IMAD.MOV.U32 R6, RZ, RZ, R10 ;  /* 0x000000ffff067224 */ /* 0x000fe200078e000a */
[----:B------:R-:W-:Y:S01]  /*c8f0*/  IABS R4, R7 ;  /* 0x0000000700047213 */ /* 0x000fe20000000000 */
[----:B------:R-:W-:Y:S01]  /*c900*/  IMAD.MOV.U32 R7, RZ, RZ, R8 ;  /* 0x000000ffff077224 */ /* 0x000fe200078e0008 */
[----:B------:R-:W-:-:S02]  /*c910*/  I2FP.F32.S32 R5, R5 ;  /* 0x0000000500057245 */ /* 0x000fc40000201400 */
[----:B------:R-:W-:Y:S02]  /*c920*/  I2FP.F32.S32 R8, R6 ;  /* 0x0000000600087245 */ /* 0x000fe40000201400 */
[----:B------:R-:W-:Y:S01]  /*c930*/  I2FP.F32.S32 R4, R4 ;  /* 0x0000000400047245 */ /* 0x000fe20000201400 */
[----:B------:R-:W-:Y:S01]  /*c940*/  FFMA.FTZ R151, R5, -UR12, R65 ;  /* 0x8000000c05977c23 */ /* 0x000fe20008010041 */
[----:B------:R-:W-:Y:S01]  /*c950*/  I2FP.F32.S32 R6, R9 ;  /* 0x0000000900067245 */ /* 0x000fe20000201400 */
[----:B------:R-:W-:Y:S01]  /*c960*/  VIADD R30, R2, 0xffffff88 ;  /* 0xffffff88021e7836 */ /* 0x000fe20000000000 */
[----:B------:R-:W-:Y:S01]  /*c970*/  I2FP.F32.S32 R7, R7 ;  /* 0x0000000700077245 */ /* 0x000fe20000201400 */
[----:B------:R-:W-:Y:S02]  /*c980*/  IMAD.IADD R5, R37, 0x1, -R3 ;  /* 0x0000000125057824 */ /* 0x000fe400078e0a03 */
[----:B------:R-:W-:Y:S01]  /*c990*/  FFMA.FTZ R45, R4, -UR12, R67 ;  /* 0x8000000c042d7c23 */ /* 0x000fe20008010043 */
[----:B------:R-:W-:Y:S01]  /*c9a0*/  FFMA.FTZ R174, R6, -UR12, R186 ;  /* 0x8000000c06ae7c23 */ /* 0x000fe200080100ba */
[----:B------:R-:W-:-:S02]  /*c9b0*/  IMAD.IADD R3, R36, 0x1, -R3 ;  /* 0x0000000124037824 */ /* 0x000fc400078e0a03 */
[----:B------:R-:W-:Y:S01]  /*c9c0*/  FFMA.FTZ R148, R7, -UR12, R184 ;  /* 0x8000000c07947c23 */ /* 0x000fe200080100b8 */
[--C-:B------:R-:W-:Y:S01]  /*c9d0*/  IMAD.IADD R4, R190, 0x1, -R30.reuse ;  /* 0x00000001be047824 */ /* 0x100fe200078e0a1e */
[----:B------:R-:W-:Y:S01]  /*c9e0*/  IABS R5, R5 ;  /* 0x0000000500057213 */ /* 0x000fe20000000000 */
[--C-:B------:R-:W-:Y:S02]  /*c9f0*/  IMAD.IADD R6, R44, 0x1, -R30.reuse ;  /* 0x000000012c067824 */ /* 0x100fe400078e0a1e */
[----:B------:R-:W-:Y:S02]  /*ca00*/  IMAD.IADD R7, R37, 0x1, -R30 ;  /* 0x0000000125077824 */ /* 0x000fe400078e0a1e */
[----:B------:R-:W-:Y:S01]  /*ca10*/  FFMA.FTZ R43, R8, -UR12, R66 ;  /* 0x8000000c082b7c23 */ /* 0x000fe20008010042 */
[----:B------:R-:W-:Y:S01]  /*ca20*/  IABS R9, R3 ;  /* 0x0000000300097213 */ /* 0x000fe20000000000 */
[----:B------:R-:W-:Y:S01]  /*ca30*/  IMAD.MOV.U32 R8, RZ, RZ, R5 ;  /* 0x000000ffff087224 */ /* 0x000fe200078e0005 */
[----:B------:R-:W-:-:S02]  /*ca40*/  IABS R4, R4 ;  /* 0x0000000400047213 */ /* 0x000fc40000000000 */
[----:B------:R-:W-:Y:S02]  /*ca50*/  IABS R3, R6 ;  /* 0x0000000600037213 */ /* 0x000fe40000000000 */
[----:B------:R-:W-:Y:S01]  /*ca60*/  IABS R5, R7 ;  /* 0x0000000700057213 */ /* 0x000fe20000000000 */
[----:B------:R-:W-:Y:S02]  /*ca70*/  IMAD.MOV.U32 R6, RZ, RZ, R4 ;  /* 0x000000ffff067224 */ /* 0x000fe400078e0004 */
[----:B------:R-:W-:Y:S02]  /*ca80*/  IMAD.MOV.U32 R4, RZ, RZ, R3 ;  /* 0x000000ffff047224 */ /* 0x000fe400078e0003 */
[----:B------:R-:W-:Y:S01]  /*ca90*/  IMAD.MOV.U32 R3, RZ, RZ, R5 ;  /* 0x000000ffff037224 */ /* 0x000fe200078e0005 */
[----:B------:R-:W-:Y:S02]  /*caa0*/  I2FP.F32.S32 R5, R9 ;  /* 0x0000000900057245 */ /* 0x000fe40000201400 */
[----:B------:R-:W-:Y:S01]  /*cab0*/  I2FP.F32.S32 R4, R4 ;  /* 0x0000000400047245 */ /* 0x000fe20000201400 */
[----:B------:R-:W-:Y:S01]  /*cac0*/  VIADD R29, R2, 0xffffff89 ;  /* 0xffffff89021d7836 */ /* 0x000fe20000000000 */
[----:B------:R-:W-:-:S02]  /*cad0*/  I2FP.F32.S32 R3, R3 ;  /* 0x0000000300037245 */ /* 0x000fc40000201400 */
[----:B------:R-:W-:Y:S01]  /*cae0*/  I2FP.F32.S32 R7, R8 ;  /* 0x0000000800077245 */ /* 0x000fe20000201400 */
[----:B------:R-:W-:Y:S01]  /*caf0*/  FFMA.FTZ R46, R4, -UR12, R142 ;  /* 0x8000000c042e7c23 */ /* 0x000fe2000801008e */
[----:B------:R-:W-:Y:S01]  /*cb00*/  I2FP.F32.S32 R6, R6 ;  /* 0x0000000600067245 */ /* 0x000fe20000201400 */
[----:B------:R-:W-:Y:S02]  /*cb10*/  VIADD R28, R2, 0xffffff90 ;  /* 0xffffff90021c7836 */ /* 0x000fe40000000000 */
[----:B------:R-:W-:Y:S01]  /*cb20*/  FFMA.FTZ R144, R3, -UR12, R196 ;  /* 0x8000000c03907c23 */ /* 0x000fe200080100c4 */
[----:B------:R-:W-:Y:S02]  /*cb30*/  IMAD.IADD R4, R190, 0x1, -R29 ;  /* 0x00000001be047824 */ /* 0x000fe400078e0a1d */
[----:B------:R-:W-:Y:S01]  /*cb40*/  FFMA.FTZ R167, R5, -UR12, R187 ;  /* 0x8000000c05a77c23 */ /* 0x000fe200080100bb */
[----:B------:R-:W-:Y:S02]  /*cb50*/  IMAD.IADD R3, R44, 0x1, -R29 ;  /* 0x000000012c037824 */ /* 0x000fe400078e0a1d */
[----:B------:R-:W-:Y:S01]  /*cb60*/  FFMA.FTZ R146, R7, -UR12, R185 ;  /* 0x8000000c07927c23 */ /* 0x000fe200080100b9 */
[----:B------:R-:W-:-:S02]  /*cb70*/  IMAD.IADD R5, R37, 0x1, -R29 ;  /* 0x0000000125057824 */ /* 0x000fc400078e0a1d */
[----:B------:R-:W-:Y:S01]  /*cb80*/  FFMA.FTZ R150, R6, -UR12, R140 ;  /* 0x8000000c06967c23 */ /* 0x000fe2000801008c */
[--C-:B------:R-:W-:Y:S01]  /*cb90*/  IMAD.IADD R7, R190, 0x1, -R28.reuse ;  /* 0x00000001be077824 */ /* 0x100fe200078e0a1c */
[----:B------:R-:W-:Y:S01]  /*cba0*/  IABS R6, R4 ;  /* 0x0000000400067213 */ /* 0x000fe20000000000 */
[----:B------:R-:W-:Y:S01]  /*cbb0*/  IMAD.IADD R8, R44, 0x1, -R28 ;  /* 0x000000012c087824 */ /* 0x000fe200078e0a1c */
[----:B------:R-:W-:Y:S02]  /*cbc0*/  IABS R4, R3 ;  /* 0x0000000300047213 */ /* 0x000fe40000000000 */
[----:B------:R-:W-:Y:S02]  /*cbd0*/  IABS R3, R5 ;  /* 0x0000000500037213 */ /* 0x000fe40000000000 */
[----:B------:R-:W-:Y:S01]  /*cbe0*/  IABS R5, R7 ;  /* 0x0000000700057213 */ /* 0x000fe20000000000 */
[----:B------:R-:W-:Y:S01]  /*cbf0*/  IMAD.MOV.U32 R7, RZ, RZ, R6 ;  /* 0x000000ffff077224 */ /* 0x000fe200078e0006 */
[----:B------:R-:W-:Y:S01]  /*cc00*/  IABS R9, R8 ;  /* 0x0000000800097213 */ /* 0x000fe20000000000 */
[----:B------:R-:W-:-:S02]  /*cc10*/  IMAD.MOV.U32 R6, RZ, RZ, R4 ;  /* 0x000000ffff067224 */ /* 0x000fc400078e0004 */
[----:B------:R-:W-:Y:S01]  /*cc20*/  IMAD.MOV.U32 R4, RZ, RZ, R5 ;  /* 0x000000ffff047224 */ /* 0x000fe200078e0005 */
[----:B------:R-:W-:Y:S01]  /*cc30*/  I2FP.F32.S32 R8, R7 ;  /* 0x0000000700087245 */ /* 0x000fe20000201400 */
[----:B------:R-:W-:Y:S01]  /*cc40*/  IMAD.MOV.U32 R5, RZ, RZ, R9 ;  /* 0x000000ffff057224 */ /* 0x000fe200078e0009 */
[----:B------:R-:W-:Y:S02]  /*cc50*/  I2FP.F32.S32 R7, R6 ;  /* 0x0000000600077245 */ /* 0x000fe40000201400 */
[----:B------:R-:W-:Y:S02]  /*cc60*/  I2FP.F32.S32 R6, R3 ;  /* 0x0000000300067245 */ /* 0x000fe40000201400 */
[----:B------:R-:W-:Y:S02]  /*cc70*/  I2FP.F32.S32 R3, R4 ;  /* 0x0000000400037245 */ /* 0x000fe40000201400 */
[----:B------:R-:W-:Y:S01]  /*cc80*/  I2FP.F32.S32 R4, R5 ;  /* 0x0000000500047245 */ /* 0x000fe20000201400 */
[----:B------:R-:W-:-:S02]  /*cc90*/  VIADD R25, R2, 0xffffff91 ;  /* 0xffffff9102197836 */ /* 0x000fc40000000000 */
[----:B------:R-:W-:Y:S01]  /*cca0*/  FFMA.FTZ R52, R7, -UR12, R143 ;  /* 0x8000000c07347c23 */ /* 0x000fe2000801008f */
[----:B------:R-:W-:Y:S02]  /*ccb0*/  VIADD R24, R2, 0xffffff98 ;  /* 0xffffff9802187836 */ /* 0x000fe40000000000 */
[----:B------:R-:W-:Y:S01]  /*ccc0*/  FFMA.FTZ R143, R3, -UR12, R60 ;  /* 0x8000000c038f7c23 */ /* 0x000fe2000801003c */
[----:B------:R-:W-:Y:S01]  /*ccd0*/  FFMA.FTZ R56, R4, -UR12, R62 ;  /* 0x8000000c04387c23 */ /* 0x000fe2000801003e */
[C---:B------:R-:W-:Y:S02]  /*cce0*/  IMAD.IADD R3, R37.reuse, 0x1, -R28 ;  /* 0x0000000125037824 */ /* 0x040fe400078e0a1c */
[----:B------:R-:W-:Y:S02]  /*ccf0*/  IMAD.IADD R4, R44, 0x1, -R25 ;  /* 0x000000012c047824 */ /* 0x000fe400078e0a19 */
[----:B------:R-:W-:Y:S02]  /*cd00*/  IMAD.IADD R9, R190, 0x1, -R24 ;  /* 0x00000001be097824 */ /* 0x000fe400078e0a18 */
[----:B------:R-:W-:Y:S01]  /*cd10*/  FFMA.FTZ R149, R8, -UR12, R141 ;  /* 0x8000000c08957c23 */ /* 0x000fe2000801008d */
[----:B------:R-:W-:Y:S01]  /*cd20*/  FFMA.FTZ R142, R6, -UR12, R197 ;  /* 0x8000000c068e7c23 */ /* 0x000fe200080100c5 */
[--C-:B------:R-:W-:Y:S01]  /*cd30*/  IMAD.IADD R5, R190, 0x1, -R25.reuse ;  /* 0x00000001be057824 */ /* 0x100fe200078e0a19 */
[----:B------:R-:W-:Y:S01]  /*cd40*/  IABS R6, R3 ;  /* 0x0000000300067213 */ /* 0x000fe20000000000 */
[----:B------:R-:W-:Y:S01]  /*cd50*/  IMAD.IADD R8, R37, 0x1, -R25 ;  /* 0x0000000125087824 */ /* 0x000fe200078e0a19 */
[----:B------:R-:W-:-:S02]  /*cd60*/  IABS R4, R4 ;  /* 0x0000000400047213 */ /* 0x000fc40000000000 */
[----:B------:R-:W-:Y:S02]  /*cd70*/  IABS R9, R9 ;  /* 0x0000000900097213 */ /* 0x000fe40000000000 */
[----:B------:R-:W-:Y:S01]  /*cd80*/  IABS R7, R5 ;  /* 0x0000000500077213 */ /* 0x000fe20000000000 */
[----:B------:R-:W-:Y:S01]  /*cd90*/  IMAD.MOV.U32 R5, RZ, RZ, R6 ;  /* 0x000000ffff057224 */ /* 0x000fe200078e0006 */
[----:B------:R-:W-:Y:S01]  /*cda0*/  IABS R3, R8 ;  /* 0x0000000800037213 */ /* 0x000fe20000000000 */
[----:B------:R-:W-:Y:S02]  /*cdb0*/  IMAD.MOV.U32 R6, RZ, RZ, R4 ;  /* 0x000000ffff067224 */ /* 0x000fe400078e0004 */
[----:B------:R-:W-:Y:S01]  /*cdc0*/  IMAD.MOV.U32 R4, RZ, RZ, R9 ;  /* 0x000000ffff047224 */ /* 0x000fe200078e0009 */
[----:B------:R-:W-:Y:S02]  /*cdd0*/  I2FP.F32.S32 R3, R3 ;  /* 0x0000000300037245 */ /* 0x000fe40000201400 */
[----:B------:R-:W-:-:S02]  /*cde0*/  I2FP.F32.S32 R6, R6 ;  /* 0x0000000600067245 */ /* 0x000fc40000201400 */
[----:B------:R-:W-:Y:S01]  /*cdf0*/  I2FP.F32.S32 R4, R4 ;  /* 0x0000000400047245 */ /* 0x000fe20000201400 */
[----:B------:R-:W-:Y:S01]  /*ce00*/  FFMA.FTZ R62, R3, -UR12, R201 ;  /* 0x8000000c033e7c23 */ /* 0x000fe200080100c9 */
[----:B------:R-:W-:Y:S01]  /*ce10*/  I2FP.F32.S32 R5, R5 ;  /* 0x0000000500057245 */ /* 0x000fe20000201400 */
[----:B------:R-:W-:Y:S02]  /*ce20*/  VIADD R23, R2, 0xffffff99 ;  /* 0xffffff9902177836 */ /* 0x000fe40000000000 */
[----:B------:R-:W-:Y:S01]  /*ce30*/  IMAD.IADD R3, R44, 0x1, -R24 ;  /* 0x000000012c037824 */ /* 0x000fe200078e0a18 */
[----:B------:R-:W-:Y:S01]  /*ce40*/  I2FP.F32.S32 R7, R7 ;  /* 0x0000000700077245 */ /* 0x000fe20000201400 */
[----:B------:R-:W-:Y:S01]  /*ce50*/  FFMA.FTZ R140, R4, -UR12, R32 ;  /* 0x8000000c048c7c23 */ /* 0x000fe20008010020 */
[----:B------:R-:W-:Y:S01]  /*ce60*/  FFMA.FTZ R60, R6, -UR12, R63 ;  /* 0x8000000c063c7c23 */ /* 0x000fe2000801003f */
[----:B------:R-:W-:Y:S02]  /*ce70*/  IMAD.IADD R4, R37, 0x1, -R24 ;  /* 0x0000000125047824 */ /* 0x000fe400078e0a18 */
[----:B------:R-:W-:Y:S01]  /*ce80*/  FFMA.FTZ R74, R5, -UR12, R200 ;  /* 0x8000000c054a7c23 */ /* 0x000fe200080100c8 */
[--C-:B------:R-:W-:Y:S01]  /*ce90*/  IMAD.IADD R6, R190, 0x1, -R23.reuse ;  /* 0x00000001be067824 */ /* 0x100fe200078e0a17 */
[----:B------:R-:W-:Y:S01]  /*cea0*/  IABS R3, R3 ;  /* 0x0000000300037213 */ /* 0x000fe20000000000 */
[----:B------:R-:W-:-:S02]  /*ceb0*/  IMAD.IADD R5, R44, 0x1, -R23 ;  /* 0x000000012c057824 */ /* 0x000fc400078e0a17 */
[----:B------:R-:W-:Y:S01]  /*cec0*/  FFMA.FTZ R141, R7, -UR12, R61 ;  /* 0x8000000c078d7c23 */ /* 0x000fe2000801003d */
[----:B------:R-:W-:Y:S02]  /*ced0*/  IABS R7, R4 ;  /* 0x0000000400077213 */ /* 0x000fe40000000000 */
[----:B------:R-:W-:Y:S01]  /*cee0*/  IABS R8, R6 ;  /* 0x0000000600087213 */ /* 0x000fe20000000000 */
[----:B------:R-:W-:Y:S01]  /*cef0*/  IMAD.MOV.U32 R4, RZ, RZ, R3 ;  /* 0x000000ffff047224 */ /* 0x000fe200078e0003 */
[----:B------:R-:W-:Y:S01]  /*cf00*/  IABS R5, R5 ;  /* 0x0000000500057213 */ /* 0x000fe20000000000 */
[----:B------:R-:W-:Y:S02]  /*cf10*/  IMAD.IADD R9, R37, 0x1, -R23 ;  /* 0x0000000125097824 */ /* 0x000fe400078e0a17 */
[----:B------:R-:W-:Y:S02]  /*cf20*/  IMAD.MOV.U32 R6, RZ, RZ, R7 ;  /* 0x000000ffff067224 */ /* 0x000fe400078e0007 */
[----:B------:R-:W-:Y:S01]  /*cf30*/  IMAD.MOV.U32 R7, RZ, RZ, R8 ;  /* 0x000000ffff077224 */ /* 0x000fe200078e0008 */
[----:B------:R-:W-:Y:S01]  /*cf40*/  I2FP.F32.S32 R8, R4 ;  /* 0x0000000400087245 */ /* 0x000fe20000201400 */
[----:B------:R-:W-:Y:S01]  /*cf50*/  IMAD.MOV.U32 R4, RZ, RZ, R5 ;  /* 0x000000ffff047224 */ /* 0x000fe200078e0005 */
[----:B------:R-:W-:Y:S01]  /*cf60*/  IABS R3, R9 ;  /* 0x0000000900037213 */ /* 0x000fe20000000000 */
[----:B------:R-:W-:Y:S01]  /*cf70*/  VIADD R22, R2, 0xffffffa0 ;  /* 0xffffffa002167836 */ /* 0x000fe20000000000 */
[----:B------:R-:W-:-:S02]  /*cf80*/  I2FP.F32.S32 R5, R6 ;  /* 0x0000000600057245 */ /* 0x000fc40000201400 */
[----:B------:R-:W-:Y:S02]  /*cf90*/  I2FP.F32.S32 R4, R4 ;  /* 0x0000000400047245 */ /* 0x000fe40000201400 */
[----:B------:R-:W-:Y:S01]  /*cfa0*/  I2FP.F32.S32 R3, R3 ;  /* 0x0000000300037245 */ /* 0x000fe20000201400 */
[----:B------:R-:W-:Y:S01]  /*cfb0*/  VIADD R21, R2, 0xffffffa1 ;  /* 0xffffffa102157836 */ /* 0x000fe20000000000 */
[----:B------:R-:W-:Y:S01]  /*cfc0*/  I2FP.F32.S32 R6, R7 ;  /* 0x0000000700067245 */ /* 0x000fe20000201400 */
[----:B------:R-:W-:Y:S01]  /*cfd0*/  FFMA.FTZ R49, R4, -UR12, R35 ;  /* 0x8000000c04317c23 */ /* 0x000fe20008010023 */
[----:B------:R-:W-:Y:S02]  /*cfe0*/  IMAD.IADD R4, R190, 0x1, -R22 ;  /* 0x00000001be047824 */ /* 0x000fe400078e0a16 */
[----:B------:R-:W-:Y:S01]  /*cff0*/  FFMA.FTZ R61, R3, -UR12, R205 ;  /* 0x8000000c033d7c23 */ /* 0x000fe200080100cd */
[----:B------:R-:W-:Y:S01]  /*d000*/  FFMA.FTZ R57, R5, -UR12, R204 ;  /* 0x8000000c05397c23 */ /* 0x000fe200080100cc */
[----:B------:R-:W-:-:S02]  /*d010*/  IMAD.IADD R3, R44, 0x1, -R22 ;  /* 0x000000012c037824 */ /* 0x000fc400078e0a16 */
[----:B------:R-:W-:Y:S02]  /*d020*/  IMAD.IADD R5, R37, 0x1, -R22 ;  /* 0x0000000125057824 */ /* 0x000fe400078e0a16 */
[----:B------:R-:W-:Y:S01]  /*d030*/  FFMA.FTZ R73, R6, -UR12, R33 ;  /* 0x8000000c06497c23 */ /* 0x000fe20008010021 */
[----:B------:R-:W-:Y:S01]  /*d040*/  IMAD.IADD R7, R190, 0x1, -R21 ;  /* 0x00000001be077824 */ /* 0x000fe200078e0a15 */
[----:B------:R-:W-:Y:S02]  /*d050*/  IABS R6, R4 ;  /* 0x0000000400067213 */ /* 0x000fe40000000000 */
[----:B------:R-:W-:Y:S02]  /*d060*/  IABS R4, R3 ;  /* 0x0000000300047213 */ /* 0x000fe40000000000 */
[----:B------:R-:W-:Y:S02]  /*d070*/  IABS R3, R5 ;  /* 0x0000000500037213 */ /* 0x000fe40000000000 */
[----:B------:R-:W-:Y:S01]  /*d080*/  IABS R5, R7 ;  /* 0x0000000700057213 */ /* 0x000fe20000000000 */
[----:B------:R-:W-:-:S02]  /*d090*/  IMAD.MOV.U32 R7, RZ, RZ, R6 ;  /* 0x000000ffff077224 */ /* 0x000fc400078e0006 */
[----:B------:R-:W-:Y:S02]  /*d0a0*/  IMAD.MOV.U32 R6, RZ, RZ, R4 ;  /* 0x000000ffff067224 */ /* 0x000fe400078e0004 */
[----:B------:R-:W-:Y:S01]  /*d0b0*/  IMAD.MOV.U32 R4, RZ, RZ, R5 ;  /* 0x000000ffff047224 */ /* 0x000fe200078e0005 */
[----:B------:R-:W-:-:S04]  /*d0c0*/  I2FP.F32.S32 R5, R3 ;  /* 0x0000000300057245 */ /* 0x000fc80000201400 */
[----:B------:R-:W-:Y:S02]  /*d0d0*/  I2FP.F32.S32 R3, R4 ;  /* 0x0000000400037245 */ /* 0x000fe40000201400 */
[----:B------:R-:W-:Y:S01]  /*d0e0*/  I2FP.F32.S32 R6, R6 ;  /* 0x0000000600067245 */ /* 0x000fe20000201400 */
[----:B------:R-:W-:Y:S02]  /*d0f0*/  VIADD R20, R2, 0xffffffa8 ;  /* 0xffffffa802147836 */ /* 0x000fe40000000000 */
[----:B------:R-:W-:Y:S01]  /*d100*/  FFMA.FTZ R67, R3, -UR12, R13 ;  /* 0x8000000c03437c23 */ /* 0x000fe2000801000d */
[--C-:B------:R-:W-:Y:S02]  /*d110*/  IMAD.IADD R3, R44, 0x1, -R21.reuse ;  /* 0x000000012c037824 */ /* 0x100fe400078e0a15 */
[----:B------:R-:W-:Y:S01]  /*d120*/  FFMA.FTZ R55, R5, -UR12, R208 ;  /* 0x8000000c05377c23 */ /* 0x000fe200080100d0 */
[----:B------:R-:W-:Y:S01]  /*d130*/  FFMA.FTZ R48, R6, -UR12, R14 ;  /* 0x8000000c06307c23 */ /* 0x000fe2000801000e */
[----:B------:R-:W-:-:S02]  /*d140*/  IMAD.IADD R5, R37, 0x1, -R21 ;  /* 0x0000000125057824 */ /* 0x000fc400078e0a15 */
[----:B------:R-:W-:Y:S01]  /*d150*/  IMAD.IADD R6, R190, 0x1, -R20 ;  /* 0x00000001be067824 */ /* 0x000fe200078e0a14 */
[----:B------:R-:W-:Y:S02]  /*d160*/  IABS R4, R3 ;  /* 0x0000000300047213 */ /* 0x000fe40000000000 */
[----:B------:R-:W-:Y:S02]  /*d170*/  IABS R3, R5 ;  /* 0x0000000500037213 */ /* 0x000fe40000000000 */
[----:B------:R-:W-:Y:S01]  /*d180*/  IABS R5, R6 ;  /* 0x0000000600057213 */ /* 0x000fe20000000000 */
[----:B------:R-:W-:Y:S01]  /*d190*/  IMAD.MOV.U32 R6, RZ, RZ, R4 ;  /* 0x000000ffff067224 */ /* 0x000fe200078e0004 */
[----:B------:R-:W-:-:S03]  /*d1a0*/  I2FP.F32.S32 R3, R3 ;  /* 0x0000000300037245 */ /* 0x000fc60000201400 */
[----:B------:R-:W-:Y:S01]  /*d1b0*/  IMAD.MOV.U32 R4, RZ, RZ, R5 ;  /* 0x000000ffff047224 */ /* 0x000fe200078e0005 */
[----:B------:R-:W-:Y:S01]  /*d1c0*/  I2FP.F32.S32 R6, R6 ;  /* 0x0000000600067245 */ /* 0x000fe20000201400 */
[----:B------:R-:W-:Y:S02]  /*d1d0*/  VIADD R19, R2, 0xffffffa9 ;  /* 0xffffffa902137836 */ /* 0x000fe40000000000 */
[----:B------:R-:W-:Y:S01]  /*d1e0*/  FFMA.FTZ R54, R3, -UR12, R209 ;  /* 0x8000000c03367c23 */ /* 0x000fe200080100d1 */
[--C-:B------:R-:W-:Y:S01]  /*d1f0*/  IMAD.IADD R3, R44, 0x1, -R20.reuse ;  /* 0x000000012c037824 */ /* 0x100fe200078e0a14 */
[----:B------:R-:W-:Y:S01]  /*d200*/  I2FP.F32.S32 R4, R4 ;  /* 0x0000000400047245 */ /* 0x000fe20000201400 */
[----:B------:R-:W-:Y:S01]  /*d210*/  FFMA.FTZ R42, R6, -UR12, R15 ;  /* 0x8000000c062a7c23 */ /* 0x000fe2000801000f */
[----:B------:R-:W-:Y:S02]  /*d220*/  IMAD.IADD R5, R37, 0x1, -R20 ;  /* 0x0000000125057824 */ /* 0x000fe400078e0a14 */
[----:B------:R-:W-:-:S02]  /*d230*/  IMAD.IADD R6, R190, 0x1, -R19 ;  /* 0x00000001be067824 */ /* 0x000fc400078e0a13 */
[----:B------:R-:W-:Y:S01]  /*d240*/  FFMA.FTZ R58, R4, -UR12, R152 ;  /* 0x8000000c043a7c23 */ /* 0x000fe20008010098 */
[----:B------:R-:W-:Y:S02]  /*d250*/  IABS R4, R3 ;  /* 0x0000000300047213 */ /* 0x000fe40000000000 */
[----:B------:R-:W-:Y:S02]  /*d260*/  IABS R3, R5 ;  /* 0x0000000500037213 */ /* 0x000fe40000000000 */
[----:B------:R-:W-:Y:S01]  /*d270*/  IABS R5, R6 ;  /* 0x0000000600057213 */ /* 0x000fe20000000000 */
[----:B------:R-:W-:-:S04]  /*d280*/  IMAD.MOV.U32 R6, RZ, RZ, R4 ;  /* 0x000000ffff067224 */ /* 0x000fc800078e0004 */
[----:B------:R-:W-:Y:S01]  /*d290*/  IMAD.MOV.U32 R4, RZ, RZ, R5 ;  /* 0x000000ffff047224 */ /* 0x000fe200078e0005 */
[----:B------:R-:W-:Y:S02]  /*d2a0*/  I2FP.F32.S32 R5, R3 ;  /* 0x0000000300057245 */ /* 0x000fe40000201400 */
[----:B------:R-:W-:Y:S02]  /*d2b0*/  I2FP.F32.S32 R6, R6 ;  /* 0x0000000600067245 */ /* 0x000fe40000201400 */
[----:B------:R-:W-:Y:S01]  /*d2c0*/  I2FP.F32.S32 R3, R4 ;  /* 0x0000000400037245 */ /* 0x000fe20000201400 */
[----:B------:R-:W-:Y:S02]  /*d2d0*/  VIADD R18, R2, 0xffffffb0 ;  /* 0xffffffb002127836 */ /* 0x000fe40000000000 */
[----:B------:R-:W-:Y:S01]  /*d2e0*/  FFMA.FTZ R51, R5, -UR12, R212 ;  /* 0x8000000c05337c23 */ /* 0x000fe200080100d4 */
[----:B------:R-:W-:Y:S01]  /*d2f0*/  FFMA.FTZ R41, R6, -UR12, R154 ;  /* 0x8000000c06297c23 */ /* 0x000fe2000801009a */
[----:B------:R-:W-:Y:S01]  /*d300*/  FFMA.FTZ R66, R3, -UR12, R153 ;  /* 0x8000000c03427c23 */ /* 0x000fe20008010099 */
[----:B------:R-:W-:-:S02]  /*d310*/  IMAD.IADD R3, R44, 0x1, -R19 ;  /* 0x000000012c037824 */ /* 0x000fc400078e0a13 */
[----:B------:R-:W-:Y:S02]  /*d320*/  IMAD.IADD R5, R37, 0x1, -R19 ;  /* 0x0000000125057824 */ /* 0x000fe400078e0a13 */
[----:B------:R-:W-:Y:S01]  /*d330*/  IMAD.IADD R6, R190, 0x1, -R18 ;  /* 0x00000001be067824 */ /* 0x000fe200078e0a12 */
        /* <DEDUP_REMOVED lines=20> */
[----:B------:R-:W-:-:S04]  /*d480*/  I2FP.F32.S32 R5, R3 ;  /* 0x0000000300057245 */ /* 0x000fc80000201400 */
[----:B------:R-:W-:Y:S01]  /*d490*/  I2FP.F32.S32 R3, R4 ;  /* 0x0000000400037245 */ /* 0x000fe20000201400 */
[----:B------:R-:W-:Y:S02]  /*d4a0*/  VIADD R26, R2, 0xffffffb9 ;  /* 0xffffffb9021a7836 */ /* 0x000fe40000000000 */
[----:B------:R-:W-:Y:S02]  /*d4b0*/  IMAD.IADD R2, R37, 0x1, -R27 ;  /* 0x0000000125027824 */ /* 0x000fe400078e0a1b */
[----:B------:R-:W-:Y:S01]  /*d4c0*/  FFMA.FTZ R53, R3, -UR12, R161 ;  /* 0x8000000c03357c23 */ /* 0x000fe200080100a1 */
[C---:B------:R-:W-:Y:S02]  /*d4d0*/  IMAD.IADD R3, R44.reuse, 0x1, -R27 ;  /* 0x000000012c037824 */ /* 0x040fe400078e0a1b */
[----:B------:R-:W-:Y:S01]  /*d4e0*/  FFMA.FTZ R35, R5, -UR12, R220 ;  /* 0x8000000c05237c23 */ /* 0x000fe200080100dc */
[----:B------:R-:W-:Y:S01]  /*d4f0*/  IMAD.IADD R5, R44, 0x1, -R26 ;  /* 0x000000012c057824 */ /* 0x000fe200078e0a1a */
[----:B------:R-:W-:-:S02]  /*d500*/  I2FP.F32.S32 R7, R7 ;  /* 0x0000000700077245 */ /* 0x000fc40000201400 */
[----:B------:R-:W-:Y:S02]  /*d510*/  IABS R4, R3 ;  /* 0x0000000300047213 */ /* 0x000fe40000000000 */
[----:B------:R-:W-:Y:S02]  /*d520*/  IABS R2, R2 ;  /* 0x0000000200027213 */ /* 0x000fe40000000000 */
[----:B------:R-:W-:Y:S01]  /*d530*/  IABS R3, R5 ;  /* 0x0000000500037213 */ /* 0x000fe20000000000 */
[----:B------:R-:W-:Y:S02]  /*d540*/  IMAD.MOV.U32 R5, RZ, RZ, R4 ;  /* 0x000000ffff057224 */ /* 0x000fe400078e0004 */
[----:B------:R-:W-:Y:S01]  /*d550*/  FFMA.FTZ R72, R7, -UR12, R12 ;  /* 0x8000000c07487c23 */ /* 0x000fe2000801000c */
[----:B------:R-:W-:Y:S02]  /*d560*/  IMAD.MOV.U32 R4, RZ, RZ, R2 ;  /* 0x000000ffff047224 */ /* 0x000fe400078e0002 */
[----:B------:R-:W-:-:S02]  /*d570*/  VIADD R44, R44, -UR25 ;  /* 0x800000192c2c7c36 */ /* 0x000fc40008000000 */
[C---:B------:R-:W-:Y:S02]  /*d580*/  VIADD R14, R0.reuse, 0xffffff81 ;  /* 0xffffff81000e7836 */ /* 0x040fe40000000000 */
[C---:B------:R-:W-:Y:S02]  /*d590*/  VIADD R13, R0.reuse, 0xffffff88 ;  /* 0xffffff88000d7836 */ /* 0x040fe40000000000 */
[----:B------:R-:W-:Y:S02]  /*d5a0*/  VIADD R12, R0, 0xffffff89 ;  /* 0xffffff89000c7836 */ /* 0x000fe40000000000 */
[----:B------:R-:W-:Y:S01]  /*d5b0*/  FFMA.FTZ R50, R8, -UR12, R34 ;  /* 0x8000000c08327c23 */ /* 0x000fe20008010022 */
[----:B------:R-:W-:Y:S01]  /*d5c0*/  I2FP.F32.S32 R6, R6 ;  /* 0x0000000600067245 */ /* 0x000fe20000201400 */
[----:B------:R-:W-:Y:S01]  /*d5d0*/  IMAD.MOV.U32 R2, RZ, RZ, R3 ;  /* 0x000000ffff027224 */ /* 0x000fe200078e0003 */
[----:B------:R-:W-:Y:S01]  /*d5e0*/  I2FP.F32.S32 R5, R5 ;  /* 0x0000000500057245 */ /* 0x000fe20000201400 */
[C---:B------:R-:W-:Y:S01]  /*d5f0*/  VIADD R10, R0.reuse, 0xffffff91 ;  /* 0xffffff91000a7836 */ /* 0x040fe20000000000 */
[----:B------:R-:W-:Y:S01]  /*d600*/  I2FP.F32.S32 R4, R4 ;  /* 0x0000000400047245 */ /* 0x000fe20000201400 */
[----:B------:R-:W-:Y:S01]  /*d610*/  VIADD R9, R0, 0xffffff98 ;  /* 0xffffff9800097836 */ /* 0x000fe20000000000 */
[----:B------:R-:W-:Y:S01]  /*d620*/  ISETP.GT.AND P4, PT, R44, R16, PT ;  /* 0x000000102c00720c */ /* 0x000fe20003f84270 */
[----:B------:R-:W-:Y:S01]  /*d630*/  VIADD R8, R0, 0xffffff99 ;  /* 0xffffff9900087836 */ /* 0x000fe20000000000 */
[----:B------:R-:W-:-:S02]  /*d640*/  ISETP.GT.AND P2, PT, R44, R14, PT ;  /* 0x0000000e2c00720c */ /* 0x000fc40003f44270 */
[C---:B------:R-:W-:Y:S02]  /*d650*/  ISETP.GT.AND P5, PT, R44.reuse, R13, PT ;  /* 0x0000000d2c00720c */ /* 0x040fe40003fa4270 */
[----:B------:R-:W-:Y:S01]  /*d660*/  ISETP.GT.AND P3, PT, R44, R12, PT ;  /* 0x0000000c2c00720c */ /* 0x000fe20003f64270 */
[----:B------:R-:W-:Y:S01]  /*d670*/  FFMA.FTZ R34, R6, -UR12, R162 ;  /* 0x8000000c06227c23 */ /* 0x000fe200080100a2 */
[----:B------:R-:W-:Y:S01]  /*d680*/  I2FP.F32.S32 R2, R2 ;  /* 0x0000000200027245 */ /* 0x000fe20000201400 */
[----:B------:R-:W-:Y:S01]  /*d690*/  FFMA.FTZ R32, R5, -UR12, R163 ;  /* 0x8000000c05207c23 */ /* 0x000fe200080100a3 */
[----:B------:R-:W-:Y:S01]  /*d6a0*/  FFMA.FTZ R33, R4, -UR12, R221 ;  /* 0x8000000c04217c23 */ /* 0x000fe200080100dd */
[----:B------:R-:W-:Y:S01]  /*d6b0*/  FSEL R43, R43, -INF , !P4 ;  /* 0xff8000002b2b7808 */ /* 0x000fe20006000000 */
[C---:B------:R-:W-:Y:S01]  /*d6c0*/  VIADD R7, R0.reuse, 0xffffffa0 ;  /* 0xffffffa000077836 */ /* 0x040fe20000000000 */
[----:B------:R-:W-:Y:S01]  /*d6d0*/  FSEL R45, R45, -INF , !P2 ;  /* 0xff8000002d2d7808 */ /* 0x000fe20005000000 */
[----:B------:R-:W-:Y:S01]  /*d6e0*/  VIADD R6, R0, 0xffffffa1 ;  /* 0xffffffa100067836 */ /* 0x000fe20000000000 */
[----:B------:R-:W-:Y:S01]  /*d6f0*/  FSEL R46, R46, -INF , !P5 ;  /* 0xff8000002e2e7808 */ /* 0x000fe20006800000 */
[----:B------:R-:W-:Y:S01]  /*d700*/  VIADD R5, R0, 0xffffffa8 ;  /* 0xffffffa800057836 */ /* 0x000fe20000000000 */
[----:B------:R-:W-:Y:S01]  /*d710*/  FSEL R52, R52, -INF , !P3 ;  /* 0xff80000034347808 */ /* 0x000fe20005800000 */
[----:B------:R-:W-:Y:S01]  /*d720*/  VIADD R4, R0, 0xffffffa9 ;  /* 0xffffffa900047836 */ /* 0x000fe20000000000 */
[----:B------:R-:W-:-:S02]  /*d730*/  ISETP.GT.AND P4, PT, R44, R11, PT ;  /* 0x0000000b2c00720c */ /* 0x000fc40003f84270 */
[C---:B------:R-:W-:Y:S02]  /*d740*/  ISETP.GT.AND P2, PT, R44.reuse, R10, PT ;  /* 0x0000000a2c00720c */ /* 0x040fe40003f44270 */
[C---:B------:R-:W-:Y:S02]  /*d750*/  ISETP.GT.AND P5, PT, R44.reuse, R9, PT ;  /* 0x000000092c00720c */ /* 0x040fe40003fa4270 */
[----:B------:R-:W-:Y:S01]  /*d760*/  ISETP.GT.AND P3, PT, R44, R8, PT ;  /* 0x000000082c00720c */ /* 0x000fe20003f64270 */
[----:B------:R-:W-:Y:S01]  /*d770*/  FFMA.FTZ R31, R2, -UR12, R147 ;  /* 0x8000000c021f7c23 */ /* 0x000fe20008010093 */
[----:B------:R-:W-:Y:S01]  /*d780*/  FSEL R56, R56, -INF , !P4 ;  /* 0xff80000038387808 */ /* 0x000fe20006000000 */
[----:B------:R-:W-:Y:S01]  /*d790*/  VIADD R3, R0, 0xffffffb0 ;  /* 0xffffffb000037836 */ /* 0x000fe20000000000 */
[----:B------:R-:W-:Y:S01]  /*d7a0*/  FSEL R60, R60, -INF , !P2 ;  /* 0xff8000003c3c7808 */ /* 0x000fe20005000000 */
[----:B------:R-:W-:Y:S01]  /*d7b0*/  VIADD R15, R0, 0xffffffb8 ;  /* 0xffffffb8000f7836 */ /* 0x000fe20000000000 */
[----:B------:R-:W-:Y:S01]  /*d7c0*/  FSEL R64, R50, -INF , !P5 ;  /* 0xff80000032407808 */ /* 0x000fe20006800000 */
[C---:B------:R-:W-:Y:S01]  /*d7d0*/  VIADD R2, R0.reuse, 0xffffffb1 ;  /* 0xffffffb100027836 */ /* 0x040fe20000000000 */
[----:B------:R-:W-:Y:S01]  /*d7e0*/  FSEL R65, R49, -INF , !P3 ;  /* 0xff80000031417808 */ /* 0x000fe20005800000 */
[----:B------:R-:W-:Y:S01]  /*d7f0*/  VIADD R17, R0, 0xffffffb9 ;  /* 0xffffffb900117836 */ /* 0x000fe20000000000 */
[----:B------:R-:W-:-:S02]  /*d800*/  ISETP.GT.AND P4, PT, R44, R7, PT ;  /* 0x000000072c00720c */ /* 0x000fc40003f84270 */
[C---:B------:R-:W-:Y:S02]  /*d810*/  ISETP.GT.AND P2, PT, R44.reuse, R6, PT ;  /* 0x000000062c00720c */ /* 0x040fe40003f44270 */
[C---:B------:R-:W-:Y:S02]  /*d820*/  ISETP.GT.AND P5, PT, R44.reuse, R5, PT ;  /* 0x000000052c00720c */ /* 0x040fe40003fa4270 */
[----:B------:R-:W-:Y:S01]  /*d830*/  ISETP.GT.AND P3, PT, R44, R4, PT ;  /* 0x000000042c00720c */ /* 0x000fe20003f64270 */
[----:B------:R-:W-:Y:S01]  /*d840*/  VIADD R0, R37, -UR25 ;  /* 0x8000001925007c36 */ /* 0x000fe20008000000 */
        /* <DEDUP_REMOVED lines=9> */
[----:B------:R-:W-:Y:S02]  /*d8e0*/  FSEL R164, R158, -INF , !P2 ;  /* 0xff8000009ea47808 */ /* 0x000fe40005000000 */
[----:B------:R-:W-:Y:S02]  /*d8f0*/  FSEL R162, R32, -INF , !P5 ;  /* 0xff80000020a27808 */ /* 0x000fe40006800000 */
[----:B------:R-:W-:Y:S01]  /*d900*/  FSEL R169, R31, -INF , !P3 ;  /* 0xff8000001fa97808 */ /* 0x000fe20005800000 */
[----:B------:R-:W-:Y:S01]  /*d910*/  IMAD.IADD R37, R37, 0x1, -R26 ;  /* 0x0000000125257824 */ /* 0x000fe200078e0a1a */
[C---:B------:R-:W-:Y:S02]  /*d920*/  ISETP.GT.AND P4, PT, R0.reuse, R16, PT ;  /* 0x000000100000720c */ /* 0x040fe40003f84270 */
[C---:B------:R-:W-:Y:S02]  /*d930*/  ISETP.GT.AND P2, PT, R0.reuse, R14, PT ;  /* 0x0000000e0000720c */ /* 0x040fe40003f44270 */
[----:B------:R-:W-:-:S02]  /*d940*/  ISETP.GT.AND P5, PT, R0, R13, PT ;  /* 0x0000000d0000720c */ /* 0x000fc40003fa4270 */
        /* <DEDUP_REMOVED lines=9> */
[----:B------:R-:W-:Y:S02]  /*d9e0*/  IABS R31, R37 ;  /* 0x00000025001f7213 */ /* 0x000fe40000000000 */
        /* <DEDUP_REMOVED lines=8> */
[----:B------:R-:W-:Y:S02]  /*da70*/  I2FP.F32.S32 R31, R31 ;  /* 0x0000001f001f7245 */ /* 0x000fe40000201400 */
[----:B------:R-:W-:Y:S02]  /*da80*/  FSEL R62, R55, -INF , !P4 ;  /* 0xff800000373e7808 */ /* 0x000fe40006000000 */
[----:B------:R-:W-:Y:S01]  /*da90*/  FSEL R146, R54, -INF , !P2 ;  /* 0xff80000036927808 */ /* 0x000fe20005000000 */
[----:B------:R-:W-:Y:S01]  /*daa0*/  FFMA.FTZ R31, R31, -UR12, R217 ;  /* 0x8000000c1f1f7c23 */ /* 0x000fe200080100d9 */
[----:B------:R-:W-:Y:S02]  /*dab0*/  FSEL R148, R51, -INF , !P5 ;  /* 0xff80000033947808 */ /* 0x000fe40006800000 */
[----:B------:R-:W-:Y:S02]  /*dac0*/  FSEL R165, R47, -INF , !P3 ;  /* 0xff8000002fa57808 */ /* 0x000fe40005800000 */
        /* <DEDUP_REMOVED lines=12> */
[----:B------:R-:W-:Y:S01]  /*db90*/  ISETP.GT.AND P3, PT, R0, R12, PT ;  /* 0x0000000c0000720c */ /* 0x000fe20003f64270 */
        /* <DEDUP_REMOVED lines=9> */
[----:B------:R-:W-:Y:S02]  /*dc30*/  IABS R31, R31 ;  /* 0x0000001f001f7213 */ /* 0x000fe40000000000 */
[----:B------:R-:W-:Y:S02]  /*dc40*/  FSEL R37, R143, -INF , !P4 ;  /* 0xff8000008f257808 */ /* 0x000fe40006000000 */
[----:B------:R-:W-:Y:S02]  /*dc50*/  FSEL R44, R141, -INF , !P2 ;  /* 0xff8000008d2c7808 */ /* 0x000fe40005000000 */
[----:B------:R-:W-:Y:S02]  /*dc60*/  FSEL R47, R140, -INF , !P5 ;  /* 0xff8000008c2f7808 */ /* 0x000fe40006800000 */
[----:B------:R-:W-:-:S02]  /*dc70*/  FSEL R51, R73, -INF , !P3 ;  /* 0xff80000049337808 */ /* 0x000fc40005800000 */
[C---:B------:R-:W-:Y:S02]  /*dc80*/  ISETP.GT.AND P4, PT, R0.reuse, R7, PT ;  /* 0x000000070000720c */ /* 0x040fe40003f84270 */
[C---:B------:R-:W-:Y:S02]  /*dc90*/  ISETP.GT.AND P2, PT, R0.reuse, R6, PT ;  /* 0x000000060000720c */ /* 0x040fe40003f44270 */
[C---:B------:R-:W-:Y:S02]  /*dca0*/  ISETP.GT.AND P5, PT, R0.reuse, R5, PT ;  /* 0x000000050000720c */ /* 0x040fe40003fa4270 */
[----:B------:R-:W-:Y:S02]  /*dcb0*/  ISETP.GT.AND P3, PT, R0, R4, PT ;  /* 0x000000040000720c */ /* 0x000fe40003f64270 */
[----:B------:R-:W-:Y:S02]  /*dcc0*/  I2FP.F32.S32 R31, R31 ;  /* 0x0000001f001f7245 */ /* 0x000fe40000201400 */
        /* <DEDUP_REMOVED lines=8> */
[----:B------:R-:W-:Y:S01]  /*dd50*/  FFMA.FTZ R0, R31, -UR12, R145 ;  /* 0x8000000c1f007c23 */ /* 0x000fe20008010091 */
[----:B------:R-:W-:Y:S02]  /*dd60*/  FSEL R31, R63, -INF , !P4 ;  /* 0xff8000003f1f7808 */ /* 0x000fe40006000000 */
[----:B------:R-:W-:Y:S02]  /*dd70*/  ISETP.GE.AND P4, PT, R16, R191, PT ;  /* 0x000000bf1000720c */ /* 0x000fe40003f86270 */
[----:B------:R-:W-:Y:S01]  /*dd80*/  FSEL R147, R0, -INF , !P3 ;  /* 0xff80000000937808 */ /* 0x000fe20005800000 */
[----:B------:R-:W-:Y:S01]  /*dd90*/  VIADD R0, R36, -UR25 ;  /* 0x8000001924007c36 */ /* 0x000fe20008000000 */
[----:B------:R-:W-:Y:S01]  /*dda0*/  FSEL R32, R32, -INF , !P4 ;  /* 0xff80000020207808 */ /* 0x000fe20006000000 */
[----:B------:R-:W-:Y:S01]  /*ddb0*/  IMAD.IADD R30, R36, 0x1, -R30 ;  /* 0x00000001241e7824 */ /* 0x000fe200078e0a1e */
[----:B------:R-:W-:-:S02]  /*ddc0*/  FSEL R140, R53, -INF , !P2 ;  /* 0xff800000358c7808 */ /* 0x000fc40005000000 */
[----:B------:R-:W-:Y:S02]  /*ddd0*/  ISETP.GT.AND P4, PT, R0, R16, PT ;  /* 0x000000100000720c */ /* 0x000fe40003f84270 */
[----:B------:R-:W-:Y:S02]  /*dde0*/  FSEL R149, R175, -INF , !P5 ;  /* 0xff800000af957808 */ /* 0x000fe40006800000 */
[C---:B------:R-:W-:Y:S02]  /*ddf0*/  ISETP.GE.AND P2, PT, R16.reuse, R193, PT ;  /* 0x000000c11000720c */ /* 0x040fe40003f46270 */
[C---:B------:R-:W-:Y:S02]  /*de00*/  ISETP.GE.AND P5, PT, R16.reuse, R192, PT ;  /* 0x000000c01000720c */ /* 0x040fe40003fa6270 */
[----:B------:R-:W-:Y:S02]  /*de10*/  ISETP.GE.AND P3, PT, R16, R194, PT ;  /* 0x000000c21000720c */ /* 0x000fe40003f66270 */
[----:B------:R-:W-:-:S02]  /*de20*/  FSEL R16, R174, -INF , !P4 ;  /* 0xff800000ae107808 */ /* 0x000fc40006000000 */
[----:B------:R-:W-:Y:S02]  /*de30*/  FSEL R43, R43, -INF , !P2 ;  /* 0xff8000002b2b7808 */ /* 0x000fe40005000000 */
[----:B------:R-:W-:Y:S02]  /*de40*/  IABS R30, R30 ;  /* 0x0000001e001e7213 */ /* 0x000fe40000000000 */
[----:B------:R-:W-:Y:S02]  /*de50*/  ISETP.GE.AND P2, PT, R14, R191, PT ;  /* 0x000000bf0e00720c */ /* 0x000fe40003f46270 */
[----:B------:R-:W-:Y:S02]  /*de60*/  FSEL R168, R16, -INF , !P3 ;  /* 0xff80000010a87808 */ /* 0x000fe40005800000 */
[----:B------:R-:W-:Y:S02]  /*de70*/  ISETP.GT.AND P3, PT, R0, R14, PT ;  /* 0x0000000e0000720c */ /* 0x000fe40003f64270 */
[----:B------:R-:W-:-:S02]  /*de80*/  ISETP.GE.AND P4, PT, R14, R193, PT ;  /* 0x000000c10e00720c */ /* 0x000fc40003f86270 */
[----:B------:R-:W-:Y:S02]  /*de90*/  I2FP.F32.S32 R30, R30 ;  /* 0x0000001e001e7245 */ /* 0x000fe40000201400 */
[----:B------:R-:W-:Y:S02]  /*dea0*/  FSEL R33, R33, -INF , !P2 ;  /* 0xff80000021217808 */ /* 0x000fe40005000000 */
[----:B------:R-:W-:Y:S02]  /*deb0*/  ISETP.GE.AND P2, PT, R14, R194, PT ;  /* 0x000000c20e00720c */ /* 0x000fe40003f46270 */
[----:B------:R-:W-:Y:S02]  /*dec0*/  FSEL R16, R167, -INF , !P3 ;  /* 0xff800000a7107808 */ /* 0x000fe40005800000 */
[----:B------:R-:W-:Y:S02]  /*ded0*/  FSEL R166, R40, -INF , !P5 ;  /* 0xff80000028a67808 */ /* 0x000fe40006800000 */
[----:B------:R-:W-:-:S02]  /*dee0*/  FSEL R45, R45, -INF , !P4 ;  /* 0xff8000002d2d7808 */ /* 0x000fc40006000000 */
[----:B------:R-:W-:Y:S01]  /*def0*/  ISETP.GE.AND P5, PT, R14, R192, PT ;  /* 0x000000c00e00720c */ /* 0x000fe20003fa6270 */
[----:B------:R-:W-:Y:S01]  /*df00*/  FFMA.FTZ R14, R30, -UR12, R198 ;  /* 0x8000000c1e0e7c23 */ /* 0x000fe200080100c6 */
        /* <DEDUP_REMOVED lines=8> */
[----:B------:R-:W-:Y:S01]  /*df90*/  FSEL R53, R46, -INF , !P3 ;  /* 0xff8000002e357808 */ /* 0x000fe20005800000 */
[----:B------:R-:W-:Y:S01]  /*dfa0*/  IMAD.IADD R29, R36, 0x1, -R29 ;  /* 0x00000001241d7824 */ /* 0x000fe200078e0a1d */
[----:B------:R-:W-:Y:S02]  /*dfb0*/  ISETP.GE.AND P3, PT, R12, R191, PT ;  /* 0x000000bf0c00720c */ /* 0x000fe40003f66270 */
[----:B------:R-:W-:-:S02]  /*dfc0*/  FSEL R13, R14, -INF , !P2 ;  /* 0xff8000000e0d7808 */ /* 0x000fc40005000000 */
[----:B------:R-:W-:Y:S02]  /*dfd0*/  FSEL R160, R42, -INF , !P5 ;  /* 0xff8000002aa07808 */ /* 0x000fe40006800000 */
[----:B------:R-:W-:Y:S02]  /*dfe0*/  FSEL R163, R13, -INF , !P4 ;  /* 0xff8000000da37808 */ /* 0x000fe40006000000 */
[----:B------:R-:W-:Y:S02]  /*dff0*/  FSEL R35, R35, -INF , !P3 ;  /* 0xff80000023237808 */ /* 0x000fe40005800000 */
[C---:B------:R-:W-:Y:S02]  /*e000*/  ISETP.GE.AND P2, PT, R12.reuse, R193, PT ;  /* 0x000000c10c00720c */ /* 0x040fe40003f46270 */
[----:B------:R-:W-:Y:S02]  /*e010*/  ISETP.GE.AND P5, PT, R12, R192, PT ;  /* 0x000000c00c00720c */ /* 0x000fe40003fa6270 */
[----:B------:R-:W-:-:S02]  /*e020*/  ISETP.GT.AND P4, PT, R0, R12, PT ;  /* 0x0000000c0000720c */ /* 0x000fc40003f84270 */
[----:B------:R-:W-:Y:S02]  /*e030*/  ISETP.GE.AND P3, PT, R12, R194, PT ;  /* 0x000000c20c00720c */ /* 0x000fe40003f66270 */
[----:B------:R-:W-:Y:S01]  /*e040*/  IABS R12, R29 ;  /* 0x0000001d000c7213 */ /* 0x000fe20000000000 */
[----:B------:R-:W-:-:S03]  /*e050*/  IMAD.IADD R28, R36, 0x1, -R28 ;  /* 0x00000001241c7824 */ /* 0x000fc600078e0a1c */
[----:B------:R-:W-:Y:S02]  /*e060*/  I2FP.F32.S32 R12, R12 ;  /* 0x0000000c000c7245 */ /* 0x000fe40000201400 */
[----:B------:R-:W-:-:S03]  /*e070*/  IABS R13, R28 ;  /* 0x0000001c000d7213 */ /* 0x000fc60000000000 */
[----:B------:R-:W-:Y:S01]  /*e080*/  FFMA.FTZ R12, R12, -UR12, R199 ;  /* 0x8000000c0c0c7c23 */ /* 0x000fe200080100c7 */
[----:B------:R-:W-:Y:S01]  /*e090*/  I2FP.F32.S32 R13, R13 ;  /* 0x0000000d000d7245 */ /* 0x000fe20000201400 */
[----:B------:R-:W-:-:S03]  /*e0a0*/  IMAD.IADD R25, R36, 0x1, -R25 ;  /* 0x0000000124197824 */ /* 0x000fc600078e0a19 */
[----:B------:R-:W-:Y:S01]  /*e0b0*/  FSEL R12, R12, -INF , !P4 ;  /* 0xff8000000c0c7808 */ /* 0x000fe20006000000 */
[----:B------:R-:W-:Y:S01]  /*e0c0*/  FFMA.FTZ R13, R13, -UR12, R202 ;  /* 0x8000000c0d0d7c23 */ /* 0x000fe200080100ca */
[----:B------:R-:W-:Y:S02]  /*e0d0*/  FSEL R52, R52, -INF , !P2 ;  /* 0xff80000034347808 */ /* 0x000fe40005000000 */
[----:B------:R-:W-:Y:S02]  /*e0e0*/  IABS R14, R25 ;  /* 0x00000019000e7213 */ /* 0x000fe40000000000 */
[----:B------:R-:W-:Y:S02]  /*e0f0*/  ISETP.GE.AND P2, PT, R11, R191, PT ;  /* 0x000000bf0b00720c */ /* 0x000fe40003f46270 */
[----:B------:R-:W-:Y:S02]  /*e100*/  FSEL R158, R12, -INF , !P3 ;  /* 0xff8000000c9e7808 */ /* 0x000fe40005800000 */
[----:B------:R-:W-:-:S02]  /*e110*/  ISETP.GT.AND P3, PT, R0, R11, PT ;  /* 0x0000000b0000720c */ /* 0x000fc40003f64270 */
[----:B------:R-:W-:Y:S02]  /*e120*/  ISETP.GE.AND P4, PT, R11, R193, PT ;  /* 0x000000c10b00720c */ /* 0x000fe40003f86270 */
[----:B------:R-:W-:Y:S02]  /*e130*/  I2FP.F32.S32 R14, R14 ;  /* 0x0000000e000e7245 */ /* 0x000fe40000201400 */
[----:B------:R-:W-:Y:S02]  /*e140*/  FSEL R37, R37, -INF , !P2 ;  /* 0xff80000025257808 */ /* 0x000fe40005000000 */
[----:B------:R-:W-:Y:S02]  /*e150*/  ISETP.GE.AND P2, PT, R11, R194, PT ;  /* 0x000000c20b00720c */ /* 0x000fe40003f46270 */
[----:B------:R-:W-:Y:S01]  /*e160*/  FSEL R12, R13, -INF , !P3 ;  /* 0xff8000000d0c7808 */ /* 0x000fe20005800000 */
[----:B------:R1:W-:Y:S01]  /*e170*/  STL.64 [R1+0x160], R180 ;  /* 0x000160b401007387 */ /* 0x0003e20000100a00 */
[----:B------:R-:W-:-:S02]  /*e180*/  FSEL R155, R48, -INF , !P5 ;  /* 0xff800000309b7808 */ /* 0x000fc40006800000 */
[----:B------:R-:W-:Y:S02]  /*e190*/  FSEL R74, R56, -INF , !P4 ;  /* 0xff800000384a7808 */ /* 0x000fe40006000000 */
[----:B------:R-:W-:Y:S01]  /*e1a0*/  ISETP.GE.AND P5, PT, R11, R192, PT ;  /* 0x000000c00b00720c */ /* 0x000fe20003fa6270 */
[----:B------:R-:W-:Y:S01]  /*e1b0*/  FFMA.FTZ R11, R14, -UR12, R203 ;  /* 0x8000000c0e0b7c23 */ /* 0x000fe200080100cb */
[C---:B------:R-:W-:Y:S02]  /*e1c0*/  ISETP.GE.AND P4, PT, R10.reuse, R191, PT ;  /* 0x000000bf0a00720c */ /* 0x040fe40003f86270 */
[----:B------:R-:W-:Y:S02]  /*e1d0*/  ISETP.GE.AND P3, PT, R10, R193, PT ;  /* 0x000000c10a00720c */ /* 0x000fe40003f66270 */
[----:B------:R-:W-:Y:S02]  /*e1e0*/  FSEL R154, R12, -INF , !P2 ;  /* 0xff8000000c9a7808 */ /* 0x000fe40005000000 */
[----:B------:R-:W-:-:S02]  /*e1f0*/  ISETP.GT.AND P2, PT, R0, R10, PT ;  /* 0x0000000a0000720c */ /* 0x000fc40003f44270 */
[----:B------:R-:W-:Y:S02]  /*e200*/  FSEL R152, R49, -INF , !P5 ;  /* 0xff80000031987808 */ /* 0x000fe40006800000 */
[----:B------:R-:W-:Y:S02]  /*e210*/  FSEL R44, R44, -INF , !P4 ;  /* 0xff8000002c2c7808 */ /* 0x000fe40006000000 */
[C---:B------:R-:W-:Y:S02]  /*e220*/  ISETP.GE.AND P5, PT, R10.reuse, R192, PT ;  /* 0x000000c00a00720c */ /* 0x040fe40003fa6270 */
[----:B------:R-:W-:Y:S02]  /*e230*/  ISETP.GE.AND P4, PT, R10, R194, PT ;  /* 0x000000c20a00720c */ /* 0x000fe40003f86270 */
[----:B------:R-:W-:Y:S01]  /*e240*/  FSEL R67, R60, -INF , !P3 ;  /* 0xff8000003c437808 */ /* 0x000fe20005800000 */
[----:B-1----:R-:W2:Y:S01]  /*e250*/  LDL.64 R180, [R1+0x120] ;  /* 0x0001200001b47983 */ /* 0x002ea20000100a00 */
[----:B------:R-:W-:Y:S01]  /*e260*/  ISETP.GE.AND P3, PT, R9, R191, PT ;  /* 0x000000bf0900720c */ /* 0x000fe20003f66270 */
[----:B------:R-:W-:Y:S01]  /*e270*/  IMAD.IADD R24, R36, 0x1, -R24 ;  /* 0x0000000124187824 */ /* 0x000fe200078e0a18 */
        /* <DEDUP_REMOVED lines=24> */
[----:B------:R-:W-:Y:S01]  /*e400*/  FSEL R63, R51, -INF , !P2 ;  /* 0xff800000333f7808 */ /* 0x000fe20005000000 */
[----:B------:R-:W-:Y:S01]  /*e410*/  IMAD.IADD R21, R36, 0x1, -R21 ;  /* 0x0000000124157824 */ /* 0x000fe200078e0a15 */
[----:B------:R-:W-:Y:S02]  /*e420*/  ISETP.GE.AND P2, PT, R8, R194, PT ;  /* 0x000000c20800720c */ /* 0x000fe40003f46270 */
[----:B------:R-:W-:Y:S02]  /*e430*/  FSEL R9, R10, -INF , !P3 ;  /* 0xff8000000a097808 */ /* 0x000fe40005800000 */
        /* <DEDUP_REMOVED lines=8> */
[----:B------:R-:W-:Y:S02]  /*e4c0*/  IABS R9, R21 ;  /* 0x0000001500097213 */ /* 0x000fe40000000000 */
[----:B------:R-:W-:Y:S02]  /*e4d0*/  FSEL R141, R61, -INF , !P5 ;  /* 0xff8000003d8d7808 */ /* 0x000fe40006800000 */
[----:B------:R-:W-:Y:S02]  /*e4e0*/  FSEL R56, R54, -INF , !P4 ;  /* 0xff80000036387808 */ /* 0x000fe40006000000 */
[C---:B------:R-:W-:Y:S02]  /*e4f0*/  ISETP.GE.AND P5, PT, R7.reuse, R192, PT ;  /* 0x000000c00700720c */ /* 0x040fe40003fa6270 */
[----:B------:R-:W-:Y:S02]  /*e500*/  ISETP.GE.AND P4, PT, R7, R194, PT ;  /* 0x000000c20700720c */ /* 0x000fe40003f86270 */
[----:B------:R-:W-:-:S02]  /*e510*/  FSEL R57, R75, -INF , !P3 ;  /* 0xff8000004b397808 */ /* 0x000fc40005800000 */
[----:B------:R-:W-:Y:S02]  /*e520*/  ISETP.GE.AND P3, PT, R6, R191, PT ;  /* 0x000000bf0600720c */ /* 0x000fe40003f66270 */
[----:B------:R-:W-:Y:S02]  /*e530*/  FSEL R7, R8, -INF , !P2 ;  /* 0xff80000008077808 */ /* 0x000fe40005000000 */
[----:B------:R-:W-:Y:S01]  /*e540*/  I2FP.F32.S32 R8, R9 ;  /* 0x0000000900087245 */ /* 0x000fe20000201400 */
[----:B------:R-:W-:Y:S01]  /*e550*/  IMAD.IADD R20, R36, 0x1, -R20 ;  /* 0x0000000124147824 */ /* 0x000fe200078e0a14 */
[----:B------:R-:W-:Y:S02]  /*e560*/  FSEL R72, R62, -INF , !P5 ;  /* 0xff8000003e487808 */ /* 0x000fe40006800000 */
[----:B------:R-:W-:Y:S02]  /*e570*/  FSEL R75, R7, -INF , !P4 ;  /* 0xff800000074b7808 */ /* 0x000fe40006000000 */
[----:B------:R-:W-:-:S02]  /*e580*/  FSEL R55, R55, -INF , !P3 ;  /* 0xff80000037377808 */ /* 0x000fc40005800000 */
[C---:B------:R-:W-:Y:S02]  /*e590*/  ISETP.GE.AND P2, PT, R6.reuse, R193, PT ;  /* 0x000000c10600720c */ /* 0x040fe40003f46270 */
[----:B------:R-:W-:Y:S02]  /*e5a0*/  ISETP.GE.AND P5, PT, R6, R192, PT ;  /* 0x000000c00600720c */ /* 0x000fe40003fa6270 */
[----:B------:R-:W-:Y:S02]  /*e5b0*/  ISETP.GT.AND P4, PT, R0, R6, PT ;  /* 0x000000060000720c */ /* 0x000fe40003f84270 */
[----:B------:R-:W-:Y:S01]  /*e5c0*/  ISETP.GE.AND P3, PT, R6, R194, PT ;  /* 0x000000c20600720c */ /* 0x000fe20003f66270 */
[----:B------:R-:W-:Y:S01]  /*e5d0*/  FFMA.FTZ R6, R8, -UR12, R211 ;  /* 0x8000000c08067c23 */ /* 0x000fe200080100d3 */
[----:B------:R-:W-:Y:S02]  /*e5e0*/  IABS R8, R20 ;  /* 0x0000001400087213 */ /* 0x000fe40000000000 */
[----:B------:R-:W-:-:S02]  /*e5f0*/  FSEL R51, R153, -INF , !P2 ;  /* 0xff80000099337808 */ /* 0x000fc40005000000 */
[----:B------:R-:W-:Y:S02]  /*e600*/  ISETP.GE.AND P2, PT, R5, R191, PT ;  /* 0x000000bf0500720c */ /* 0x000fe40003f46270 */
[----:B------:R-:W-:Y:S02]  /*e610*/  FSEL R6, R6, -INF , !P4 ;  /* 0xff80000006067808 */ /* 0x000fe40006000000 */
[----:B------:R-:W-:Y:S02]  /*e620*/  I2FP.F32.S32 R8, R8 ;  /* 0x0000000800087245 */ /* 0x000fe40000201400 */
[----:B------:R-:W-:Y:S02]  /*e630*/  FSEL R60, R146, -INF , !P5 ;  /* 0xff800000923c7808 */ /* 0x000fe40006800000 */
[----:B------:R-:W-:Y:S02]  /*e640*/  FSEL R64, R6, -INF , !P3 ;  /* 0xff80000006407808 */ /* 0x000fe40005800000 */
[----:B------:R-:W-:-:S02]  /*e650*/  FSEL R58, R58, -INF , !P2 ;  /* 0xff8000003a3a7808 */ /* 0x000fc40005000000 */
[C---:B------:R-:W-:Y:S02]  /*e660*/  ISETP.GE.AND P5, PT, R5.reuse, R193, PT ;  /* 0x000000c10500720c */ /* 0x040fe40003fa6270 */
[C---:B------:R-:W-:Y:S02]  /*e670*/  ISETP.GE.AND P4, PT, R5.reuse, R192, PT ;  /* 0x000000c00500720c */ /* 0x040fe40003f86270 */
[----:B------:R-:W-:Y:S02]  /*e680*/  ISETP.GT.AND P3, PT, R0, R5, PT ;  /* 0x000000050000720c */ /* 0x000fe40003f64270 */
[----:B------:R-:W-:Y:S01]  /*e690*/  ISETP.GE.AND P2, PT, R5, R194, PT ;  /* 0x000000c20500720c */ /* 0x000fe20003f46270 */
[----:B------:R-:W-:-:S05]  /*e6a0*/  FFMA.FTZ R5, R8, -UR12, R214 ;  /* 0x8000000c08057c23 */ /* 0x000fca00080100d6 */
[----:B------:R-:W-:Y:S02]  /*e6b0*/  FSEL R10, R5, -INF , !P3 ;  /* 0xff800000050a7808 */ /* 0x000fe40005800000 */
[----:B------:R-:W-:Y:S02]  /*e6c0*/  FMNMX3.FTZ R5, R71, R32, R33, !PT ;  /* 0x0000002047057276 */ /* 0x000fe40007810021 */
[----:B------:R-:W-:Y:S02]  /*e6d0*/  FSEL R50, R156, -INF , !P5 ;  /* 0xff8000009c327808 */ /* 0x000fe40006800000 */
[----:B------:R-:W-:Y:S02]  /*e6e0*/  FSEL R54, R148, -INF , !P4 ;  /* 0xff80000094367808 */ /* 0x000fe40006000000 */
[----:B------:R-:W-:Y:S02]  /*e6f0*/  FMNMX3.FTZ R5, R5, R40, R35, !PT ;  /* 0x0000002805057276 */ /* 0x000fe40007810023 */
[----:B------:R-:W-:-:S02]  /*e700*/  ISETP.GE.AND P5, PT, R4, R191, PT ;  /* 0x000000bf0400720c */ /* 0x000fc40003fa6270 */
[----:B------:R-:W-:Y:S02]  /*e710*/  ISETP.GE.AND P4, PT, R4, R193, PT ;  /* 0x000000c10400720c */ /* 0x000fe40003f86270 */
[----:B------:R-:W-:Y:S02]  /*e720*/  FMNMX3.FTZ R5, R5, R37, R44, !PT ;  /* 0x0000002505057276 */ /* 0x000fe4000781002c */
[----:B------:R-:W-:Y:S02]  /*e730*/  FSEL R48, R66, -INF , !P5 ;  /* 0xff80000042307808 */ /* 0x000fe40006800000 */
[----:B------:R-:W-:Y:S02]  /*e740*/  FSEL R49, R157, -INF , !P4 ;  /* 0xff8000009d317808 */ /* 0x000fe40006000000 */
[C---:B------:R-:W-:Y:S02]  /*e750*/  ISETP.GE.AND P5, PT, R3.reuse, R191, PT ;  /* 0x000000bf0300720c */ /* 0x040fe40003fa6270 */
[----:B------:R-:W-:Y:S01]  /*e760*/  ISETP.GE.AND P4, PT, R3, R193, PT ;  /* 0x000000c10300720c */ /* 0x000fe20003f86270 */
[----:B------:R-:W-:Y:S01]  /*e770*/  ULEA UR5, UR24, 0xfffffffc, 0x1 ;  /* 0xfffffffc18057891 */ /* 0x000fe2000f8e08ff */
[----:B------:R-:W-:Y:S01]  /*e780*/  FMNMX3.FTZ R6, R5, R142, R63, !PT ;  /* 0x0000008e05067276 */ /* 0x000fe2000781003f */
[----:B------:R-:W-:Y:S01]  /*e790*/  IMAD.U32 R7, RZ, RZ, UR39 ;  /* 0x00000027ff077e24 */ /* 0x000fe2000f8e00ff */
[----:B------:R-:W-:-:S02]  /*e7a0*/  FSEL R46, R31, -INF , !P5 ;  /* 0xff8000001f2e7808 */ /* 0x000fc40006800000 */
[----:B------:R-:W-:Y:S02]  /*e7b0*/  FSEL R47, R159, -INF , !P4 ;  /* 0xff8000009f2f7808 */ /* 0x000fe40006000000 */
[C---:B------:R-:W-:Y:S02]  /*e7c0*/  ISETP.GE.AND P5, PT, R2.reuse, R191, PT ;  /* 0x000000bf0200720c */ /* 0x040fe40003fa6270 */
[----:B------:R-:W-:Y:S02]  /*e7d0*/  ISETP.GE.AND P4, PT, R2, R193, PT ;  /* 0x000000c10200720c */ /* 0x000fe40003f86270 */
[----:B------:R-:W-:Y:S02]  /*e7e0*/  FMNMX3.FTZ R5, R69, R43, R45, !PT ;  /* 0x0000002b45057276 */ /* 0x000fe4000781002d */
[----:B------:R-:W-:Y:S02]  /*e7f0*/  FMNMX3.FTZ R6, R6, R56, R55, !PT ;  /* 0x0000003806067276 */ /* 0x000fe40007810037 */
[----:B------:R-:W-:-:S02]  /*e800*/  LOP3.LUT R9, R7, UR5, R229, 0x96, !PT ;  /* 0x0000000507097c12 */ /* 0x000fc4000f8e96e5 */
[----:B------:R-:W-:Y:S02]  /*e810*/  FSEL R41, R140, -INF , !P5 ;  /* 0xff8000008c297808 */ /* 0x000fe40006800000 */
[----:B------:R-:W-:Y:S02]  /*e820*/  FSEL R42, R162, -INF , !P4 ;  /* 0xff800000a22a7808 */ /* 0x000fe40006000000 */
[-C--:B------:R-:W-:Y:S02]  /*e830*/  ISETP.GE.AND P5, PT, R15, R191.reuse, PT ;  /* 0x000000bf0f00720c */ /* 0x080fe40003fa6270 */
[----:B------:R-:W-:Y:S02]  /*e840*/  ISETP.GE.AND P4, PT, R17, R191, PT ;  /* 0x000000bf1100720c */ /* 0x000fe40003f86270 */
[----:B------:R-:W-:Y:S02]  /*e850*/  FMNMX3.FTZ R5, R5, R53, R52, !PT ;  /* 0x0000003505057276 */ /* 0x000fe40007810034 */
[----:B------:R-:W-:-:S02]  /*e860*/  FMNMX3.FTZ R7, R6, R58, R48, !PT ;  /* 0x0000003a06077276 */ /* 0x000fc40007810030 */
[----:B------:R-:W-:Y:S02]  /*e870*/  FSEL R31, R149, -INF , !P5 ;  /* 0xff800000951f7808 */ /* 0x000fe40006800000 */
[----:B------:R-:W-:Y:S02]  /*e880*/  FSEL R21, R147, -INF , !P4 ;  /* 0xff80000093157808 */ /* 0x000fe40006000000 */
[----:B------:R-:W-:Y:S02]  /*e890*/  FMNMX3.FTZ R5, R5, R74, R67, !PT ;  /* 0x0000004a05057276 */ /* 0x000fe40007810043 */
[----:B------:R-:W-:Y:S02]  /*e8a0*/  FMNMX3.FTZ R7, R7, R46, R41, !PT ;  /* 0x0000002e07077276 */ /* 0x000fe40007810029 */
[----:B------:R-:W-:Y:S02]  /*e8b0*/  FMNMX3.FTZ R5, R5, R73, R65, !PT ;  /* 0x0000004905057276 */ /* 0x000fe40007810041 */
[----:B------:R-:W-:-:S02]  /*e8c0*/  FMNMX3.FTZ R7, R7, R31, R21, !PT ;  /* 0x0000001f07077276 */ /* 0x000fc40007810015 */
[----:B------:R-:W-:Y:S02]  /*e8d0*/  ISETP.GE.AND P5, PT, R15, R193, PT ;  /* 0x000000c10f00720c */ /* 0x000fe40003fa6270 */
[----:B------:R-:W-:Y:S01]  /*e8e0*/  FMNMX3.FTZ R6, R5, R57, R51, !PT ;  /* 0x0000003905067276 */ /* 0x000fe20007810033 */
[----:B------:R-:W1:Y:S01]  /*e8f0*/  SHFL.BFLY PT, R12, R7, 0x2, 0x1f ;  /* 0x0c401f00070c7f89 */ /* 0x000e6200000e0000 */
[----:B------:R-:W-:Y:S02]  /*e900*/  FSEL R29, R164, -INF , !P5 ;  /* 0xff800000a41d7808 */ /* 0x000fe40006800000 */
[----:B------:R-:W-:Y:S02]  /*e910*/  ISETP.GE.AND P5, PT, R17, R193, PT ;  /* 0x000000c11100720c */ /* 0x000fe40003fa6270 */
[----:B------:R-:W-:Y:S01]  /*e920*/  FMNMX3.FTZ R6, R6, R50, R49, !PT ;  /* 0x0000003206067276 */ /* 0x000fe20007810031 */
[C---:B------:R-:W-:Y:S01]  /*e930*/  IMAD.IADD R19, R36.reuse, 0x1, -R19 ;  /* 0x0000000124137824 */ /* 0x040fe200078e0a13 */
[----:B------:R-:W-:Y:S01]  /*e940*/  FSEL R28, R169, -INF , !P5 ;  /* 0xff800000a91c7808 */ /* 0x000fe20006800000 */
[----:B------:R-:W-:Y:S01]  /*e950*/  IMAD.IADD R18, R36, 0x1, -R18 ;  /* 0x0000000124127824 */ /* 0x000fe200078e0a12 */
[----:B------:R-:W-:Y:S01]  /*e960*/  FMNMX3.FTZ R6, R6, R47, R42, !PT ;  /* 0x0000002f06067276 */ /* 0x000fe2000781002a */
[----:B------:R-:W-:Y:S01]  /*e970*/  IMAD.U32 R226, RZ, RZ, UR20 ;  /* 0x00000014ffe27e24 */ /* 0x000fe2000f8e00ff */
[----:B------:R-:W-:-:S02]  /*e980*/  IABS R8, R19 ;  /* 0x0000001300087213 */ /* 0x000fc40000000000 */
[----:B------:R-:W-:Y:S02]  /*e990*/  FMNMX3.FTZ R6, R6, R29, R28, !PT ;  /* 0x0000001d06067276 */ /* 0x000fe4000781001c */
[----:B------:R-:W-:Y:S02]  /*e9a0*/  SHF.R.U32.HI R234, RZ, 0x5, R182 ;  /* 0x00000005ffea7819 */ /* 0x000fe400000116b6 */
[----:B------:R-:W-:Y:S01]  /*e9b0*/  IABS R18, R18 ;  /* 0x0000001200127213 */ /* 0x000fe20000000000 */
[----:B------:R-:W-:Y:S01]  /*e9c0*/  IMAD.IADD R27, R36, 0x1, -R27 ;  /* 0x00000001241b7824 */ /* 0x000fe200078e0a1b */
[----:B------:R-:W-:Y:S01]  /*e9d0*/  ISETP.GE.AND P3, PT, R4, R192, PT ;  /* 0x000000c00400720c */ /* 0x000fe20003f66270 */
[----:B------:R-:W3:Y:S01]  /*e9e0*/  SHFL.BFLY PT, R14, R6, 0x2, 0x1f ;  /* 0x0c401f00060e7f89 */ /* 0x000ee200000e0000 */
[----:B------:R-:W-:Y:S01]  /*e9f0*/  ISETP.GT.AND P4, PT, R0, R4, PT ;  /* 0x000000040000720c */ /* 0x000fe20003f84270 */
[----:B------:R-:W-:Y:S01]  /*ea00*/  IMAD R226, R226, 0x8, R234 ;  /* 0x00000008e2e27824 */ /* 0x000fe200078e02ea */
[----:B------:R-:W-:-:S02]  /*ea10*/  I2FP.F32.S32 R8, R8 ;  /* 0x0000000800087245 */ /* 0x000fc40000201400 */
[----:B------:R-:W-:Y:S01]  /*ea20*/  ISETP.GE.AND P5, PT, R4, R194, PT ;  /* 0x000000c20400720c */ /* 0x000fe20003fa6270 */
[----:B------:R-:W-:Y:S01]  /*ea30*/  IMAD.WIDE.U32 R4, R9, -0x326172a9, RZ ;  /* 0xcd9e8d5709047825 */ /* 0x000fe200078e00ff */
[----:B------:R-:W-:-:S03]  /*ea40*/  IABS R27, R27 ;  /* 0x0000001b001b7213 */ /* 0x000fc60000000000 */
[----:B------:R-:W-:Y:S02]  /*ea50*/  IMAD.MOV.U32 R9, RZ, RZ, R18 ;  /* 0x000000ffff097224 */ /* 0x000fe400078e0012 */
[----:B------:R-:W-:Y:S01]  /*ea60*/  FFMA.FTZ R8, R8, -UR12, R215 ;  /* 0x8000000c08087c23 */ /* 0x000fe200080100d7 */
[----:B------:R-:W-:Y:S01]  /*ea70*/  IMAD.WIDE.U32 R226, R226, -0x326172a9, RZ ;  /* 0xcd9e8d57e2e27825 */ /* 0x000fe200078e00ff */
[----:B-1----:R-:W-:Y:S02]  /*ea80*/  FMNMX.FTZ R12, R7, R12, !PT ;  /* 0x0000000c070c7209 */ /* 0x002fe40007810000 */
[----:B------:R-:W-:Y:S01]  /*ea90*/  I2FP.F32.S32 R9, R9 ;  /* 0x0000000900097245 */ /* 0x000fe20000201400 */
[----:B------:R-:W-:Y:S01]  /*eaa0*/  IMAD.MOV.U32 R7, RZ, RZ, R27 ;  /* 0x000000ffff077224 */ /* 0x000fe200078e001b */
[----:B------:R-:W-:Y:S02]  /*eab0*/  FSEL R34, R10, -INF , !P2 ;  /* 0xff8000000a227808 */ /* 0x000fe40005000000 */
[----:B------:R-:W-:-:S02]  /*eac0*/  FSEL R30, R165, -INF , !P3 ;  /* 0xff800000a51e7808 */ /* 0x000fc40005800000 */
[----:B------:R-:W-:Y:S02]  /*ead0*/  FSEL R8, R8, -INF , !P4 ;  /* 0xff80000008087808 */ /* 0x000fe40006000000 */
[----:B------:R-:W-:Y:S02]  /*eae0*/  LOP3.LUT R10, R226, UR37, R5, 0x96, !PT ;  /* 0x00000025e20a7c12 */ /* 0x000fe4000f8e9605 */
[C---:B------:R-:W-:Y:S02]  /*eaf0*/  ISETP.GE.AND P2, PT, R3.reuse, R192, PT ;  /* 0x000000c00300720c */ /* 0x040fe40003f46270 */
[----:B------:R-:W-:Y:S02]  /*eb00*/  ISETP.GT.AND P3, PT, R0, R3, PT ;  /* 0x000000030000720c */ /* 0x000fe40003f64270 */
[----:B------:R-:W-:Y:S01]  /*eb10*/  ISETP.GE.AND P4, PT, R3, R194, PT ;  /* 0x000000c20300720c */ /* 0x000fe20003f86270 */
[----:B------:R-:W-:Y:S01]  /*eb20*/  FFMA.FTZ R3, R9, -UR12, R222 ;  /* 0x8000000c09037c23 */ /* 0x000fe200080100de */
[----:B------:R-:W-:Y:S01]  /*eb30*/  I2FP.F32.S32 R7, R7 ;  /* 0x0000000700077245 */ /* 0x000fe20000201400 */
[----:B------:R-:W-:Y:S01]  /*eb40*/  IMAD.WIDE.U32 R10, R10, -0x2daee0ad, RZ ;  /* 0xd2511f530a0a7825 */ /* 0x000fe200078e00ff */
[----:B------:R-:W-:-:S02]  /*eb50*/  FSEL R27, R8, -INF , !P5 ;  /* 0xff800000081b7808 */ /* 0x000fc40006800000 */
[----:B------:R-:W-:Y:S01]  /*eb60*/  LOP3.LUT R8, R4, UR36, R233, 0x96, !PT ;  /* 0x0000002404087c12 */ /* 0x000fe2000f8e96e9 */
[----:B------:R-:W1:Y:S01]  /*eb70*/  SHFL.BFLY PT, R13, R12, 0x1, 0x1f ;  /* 0x0c201f000c0d7f89 */ /* 0x000e6200000e0000 */
[----:B------:R-:W-:Y:S02]  /*eb80*/  FSEL R24, R170, -INF , !P2 ;  /* 0xff800000aa187808 */ /* 0x000fe40005000000 */
[----:B------:R-:W-:Y:S02]  /*eb90*/  FSEL R3, R3, -INF , !P3 ;  /* 0xff80000003037808 */ /* 0x000fe40005800000 */
[----:B------:R-:W-:Y:S02]  /*eba0*/  ISETP.GE.AND P5, PT, R2, R192, PT ;  /* 0x000000c00200720c */ /* 0x000fe40003fa6270 */
[----:B------:R-:W-:Y:S02]  /*ebb0*/  ISETP.GT.AND P2, PT, R0, R2, PT ;  /* 0x000000020000720c */ /* 0x000fe40003f44270 */
[----:B------:R-:W-:Y:S01]  /*ebc0*/  ISETP.GE.AND P3, PT, R2, R194, PT ;  /* 0x000000c20200720c */ /* 0x000fe20003f66270 */
[----:B------:R-:W-:Y:S01]  /*ebd0*/  FFMA.FTZ R2, R7, -UR12, R223 ;  /* 0x8000000c07027c23 */ /* 0x000fe200080100df */
[----:B------:R-:W-:Y:S01]  /*ebe0*/  LOP3.LUT R7, R230, UR35, R11, 0x96, !PT ;  /* 0x00000023e6077c12 */ /* 0x000fe2000f8e960b */
[----:B------:R-:W-:Y:S01]  /*ebf0*/  IMAD.WIDE.U32 R8, R8, -0x2daee0ad, RZ ;  /* 0xd2511f5308087825 */ /* 0x000fe200078e00ff */
[----:B---3--:R-:W-:-:S03]  /*ec00*/  FMNMX.FTZ R14, R6, R14, !PT ;  /* 0x0000000e060e7209 */ /* 0x008fc60007810000 */
[----:B------:R-:W-:Y:S01]  /*ec10*/  IMAD.WIDE.U32 R6, R7, -0x326172a9, RZ ;  /* 0xcd9e8d5707067825 */ /* 0x000fe200078e00ff */
[----:B------:R-:W-:Y:S02]  /*ec20*/  LOP3.LUT R10, R10, UR34, R9, 0x96, !PT ;  /* 0x000000220a0a7c12 */ /* 0x000fe4000f8e9609 */
[----:B------:R-:W-:Y:S02]  /*ec30*/  FSEL R23, R3, -INF , !P4 ;  /* 0xff80000003177808 */ /* 0x000fe40006000000 */
[----:B------:R-:W-:Y:S01]  /*ec40*/  FSEL R3, R2, -INF , !P2 ;  /* 0xff80000002037808 */ /* 0x000fe20005000000 */
[----:B------:R-:W-:Y:S01]  /*ec50*/  IMAD.WIDE.U32 R10, R10, -0x326172a9, RZ ;  /* 0xcd9e8d570a0a7825 */ /* 0x000fe200078e00ff */
[----:B------:R-:W-:Y:S02]  /*ec60*/  LOP3.LUT R2, R232, UR23, R7, 0x96, !PT ;  /* 0x00000017e8027c12 */ /* 0x000fe4000f8e9607 */
[----:B------:R-:W-:Y:S02]  /*ec70*/  FSEL R22, R171, -INF , !P5 ;  /* 0xff800000ab167808 */ /* 0x000fe40006800000 */
[----:B------:R-:W-:Y:S01]  /*ec80*/  FSEL R20, R3, -INF , !P3 ;  /* 0xff80000003147808 */ /* 0x000fe20005800000 */
[----:B------:R-:W-:Y:S01]  /*ec90*/  IMAD.WIDE.U32 R2, R2, -0x2daee0ad, RZ ;  /* 0xd2511f5302027825 */ /* 0x000fe200078e00ff */
[----:B------:R-:W-:-:S02]  /*eca0*/  ISETP.GT.AND P5, PT, R0, R15, PT ;  /* 0x0000000f0000720c */ /* 0x000fc40003fa4270 */
[----:B------:R-:W-:Y:S01]  /*ecb0*/  ISETP.GT.AND P3, PT, R0, R17, PT ;  /* 0x000000110000720c */ /* 0x000fe20003f64270 */
[----:B------:R-:W-:Y:S01]  /*ecc0*/  IMAD.IADD R0, R36, 0x1, -R59 ;  /* 0x0000000124007824 */ /* 0x000fe200078e0a3b */
[----:B------:R-:W-:Y:S02]  /*ecd0*/  LOP3.LUT R9, R6, UR17, R11, 0x96, !PT ;  /* 0x0000001106097c12 */ /* 0x000fe4000f8e960b */
[C---:B------:R-:W-:Y:S02]  /*ece0*/  ISETP.GE.AND P4, PT, R15.reuse, R192, PT ;  /* 0x000000c00f00720c */ /* 0x040fe40003f86270 */
[----:B------:R-:W-:Y:S02]  /*ecf0*/  ISETP.GE.AND P2, PT, R15, R194, PT ;  /* 0x000000c20f00720c */ /* 0x000fe40003f46270 */
[----:B------:R-:W3:Y:S01]  /*ed00*/  SHFL.BFLY PT, R15, R14, 0x1, 0x1f ;  /* 0x0c201f000e0f7f89 */ /* 0x000ee200000e0000 */
[----:B------:R-:W-:Y:S01]  /*ed10*/  LOP3.LUT R6, R8, UR29, R3, 0x96, !PT ;  /* 0x0000001d08067c12 */ /* 0x000fe2000f8e9603 */
[----:B------:R-:W-:Y:S01]  /*ed20*/  IMAD.WIDE.U32 R8, R9, -0x2daee0ad, RZ ;  /* 0xd2511f5309087825 */ /* 0x000fe200078e00ff */
[----:B------:R-:W-:-:S02]  /*ed30*/  IABS R0, R0 ;  /* 0x0000000000007213 */ /* 0x000fc40000000000 */
[----:B-1----:R-:W-:Y:S02]  /*ed40*/  FMNMX.FTZ R238, R12, R13, !PT ;  /* 0x0000000d0cee7209 */ /* 0x002fe40007810000 */
[----:B------:R-:W-:Y:S01]  /*ed50*/  LOP3.LUT R12, R2, UR28, R9, 0x96, !PT ;  /* 0x0000001c020c7c12 */ /* 0x000fe2000f8e9609 */
[----:B------:R-:W-:Y:S01]  /*ed60*/  IMAD.MOV.U32 R3, RZ, RZ, R0 ;  /* 0x000000ffff037224 */ /* 0x000fe200078e0000 */
[----:B------:R-:W-:Y:S01]  /*ed70*/  FSEL R16, R172, -INF , !P4 ;  /* 0xff800000ac107808 */ /* 0x000fe20006000000 */
[C---:B------:R-:W-:Y:S01]  /*ed80*/  FMUL.FTZ R0, R238.reuse, UR40 ;  /* 0x00000028ee007c20 */ /* 0x040fe20008410000 */
[----:B------:R-:W-:Y:S01]  /*ed90*/  FSETP.NEU.FTZ.AND P4, PT, R238, -INF , PT ;  /* 0xff800000ee00780b */ /* 0x000fe20003f9d000 */
[----:B------:R-:W-:Y:S02]  /*eda0*/  IMAD.IADD R26, R36, 0x1, -R26 ;  /* 0x00000001241a7824 */ /* 0x000fe400078e0a1a */
[----:B------:R-:W-:Y:S01]  /*edb0*/  IMAD.WIDE.U32 R6, R6, -0x326172a9, RZ ;  /* 0xcd9e8d5706067825 */ /* 0x000fe200078e00ff */
[----:B------:R-:W-:-:S03]  /*edc0*/  FSEL R2, R0, RZ, P4 ;  /* 0x000000ff00027208 */ /* 0x000fc60002000000 */
[----:B------:R-:W-:Y:S01]  /*edd0*/  IMAD.WIDE.U32 R12, R12, -0x326172a9, RZ ;  /* 0xcd9e8d570c0c7825 */ /* 0x000fe200078e00ff */
[----:B------:R-:W-:-:S03]  /*ede0*/  I2FP.F32.S32 R3, R3 ;  /* 0x0000000300037245 */ /* 0x000fc60000201400 */
[--C-:B------:R-:W-:Y:S01]  /*edf0*/  FFMA.FTZ R0, R32, UR40, -R2.reuse ;  /* 0x0000002820007c23 */ /* 0x100fe20008010802 */
[----:B------:R-:W-:Y:S02]  /*ee00*/  IABS R11, R26 ;  /* 0x0000001a000b7213 */ /* 0x000fe40000000000 */
[----:B------:R-:W-:Y:S01]  /*ee10*/  LOP3.LUT R36, R6, UR15, R13, 0x96, !PT ;  /* 0x0000000f06247c12 */ /* 0x000fe2000f8e960d */
[----:B------:R-:W-:Y:S01]  /*ee20*/  FFMA.FTZ R6, R33, UR40, -R2 ;  /* 0x0000002821067c23 */ /* 0x000fe20008010802 */
[----:B------:R-:W-:Y:S01]  /*ee30*/  FFMA.FTZ R3, R3, -UR12, R218 ;  /* 0x8000000c03037c23 */ /* 0x000fe200080100da */
[----:B------:R-:W-:Y:S01]  /*ee40*/  I2FP.F32.S32 R11, R11 ;  /* 0x0000000b000b7245 */ /* 0x000fe20000201400 */
[----:B------:R1:W-:Y:S01]  /*ee50*/  MUFU.EX2 R25, R0 ;  /* 0x0000000000197308 */ /* 0x0003e20000000800 */
[----:B---3--:R-:W-:-:S03]  /*ee60*/  FMNMX.FTZ R236, R14, R15, !PT ;  /* 0x0000000f0eec7209 */ /* 0x008fc60007810000 */
[----:B------:R3:W4:Y:S01]  /*ee70*/  MUFU.EX2 R148, R6 ;  /* 0x0000000600947308 */ /* 0x0007220000000800 */
[----:B------:R-:W-:Y:S01]  /*ee80*/  FSEL R3, R3, -INF , !P5 ;  /* 0xff80000003037808 */ /* 0x000fe20006800000 */
[----:B------:R-:W-:Y:S01]  /*ee90*/  FFMA.FTZ R11, R11, -UR12, R219 ;  /* 0x8000000c0b0b7c23 */ /* 0x000fe200080100db */
[C---:B------:R-:W-:Y:S02]  /*eea0*/  LOP3.LUT R9, R36.reuse, 0xff, RZ, 0xc0, !PT ;  /* 0x000000ff24097812 */ /* 0x040fe400078ec0ff */
[----:B-1----:R-:W-:Y:S02]  /*eeb0*/  LOP3.LUT R0, R36, 0xffff, RZ, 0xc0, !PT ;  /* 0x0000ffff24007812 */ /* 0x002fe400078ec0ff */
[----:B------:R-:W-:Y:S02]  /*eec0*/  FSEL R13, R3, -INF , !P2 ;  /* 0xff800000030d7808 */ /* 0x000fe40005000000 */
[----:B------:R-:W-:Y:S01]  /*eed0*/  SHF.R.U32.HI R0, RZ, 0x8, R0 ;  /* 0x00000008ff007819 */ /* 0x000fe20000011600 */
[C---:B---3--:R-:W-:Y:S01]  /*eee0*/  FMUL.FTZ R6, R236.reuse, UR40 ;  /* 0x00000028ec067c20 */ /* 0x048fe20008410000 */
[----:B------:R-:W-:-:S02]  /*eef0*/  FSETP.NEU.FTZ.AND P5, PT, R236, -INF , PT ;  /* 0xff800000ec00780b */ /* 0x000fc40003fbd000 */
[----:B------:R-:W-:Y:S02]  /*ef00*/  ISETP.GE.AND P2, PT, R17, R192, PT ;  /* 0x000000c01100720c */ /* 0x000fe40003f46270 */
[----:B------:R-:W-:Y:S02]  /*ef10*/  LOP3.LUT R3, R0, 0xffff, RZ, 0xc0, !PT ;  /* 0x0000ffff00037812 */ /* 0x000fe400078ec0ff */
[----:B------:R-:W-:Y:S02]  /*ef20*/  FSEL R18, R11, -INF , !P3 ;  /* 0xff8000000b127808 */ /* 0x000fe40005800000 */
[----:B------:R-:W-:Y:S02]  /*ef30*/  ISETP.LE.U32.AND P3, PT, R9, UR13, PT ;  /* 0x0000000d09007c0c */ /* 0x000fe4000bf63070 */
[----:B------:R-:W-:Y:S02]  /*ef40*/  FSEL R0, R6, RZ, P5 ;  /* 0x000000ff06007208 */ /* 0x000fe40002800000 */
[----:B------:R-:W-:-:S02]  /*ef50*/  FSEL R11, R173, -INF , !P2 ;  /* 0xff800000ad0b7808 */ /* 0x000fc40005000000 */
[----:B------:R-:W-:Y:S02]  /*ef60*/  ISETP.LE.U32.AND P2, PT, R3, UR13, PT ;  /* 0x0000000d03007c0c */ /* 0x000fe4000bf43070 */
[----:B----4-:R-:W-:Y:S01]  /*ef70*/  F2FP.F16.F32.PACK_AB R3, R148, R25 ;  /* 0x000000199403723e */ /* 0x010fe200000000ff */
[--C-:B------:R-:W-:Y:S01]  /*ef80*/  FFMA.FTZ R9, R43, UR40, -R0.reuse ;  /* 0x000000282b097c23 */ /* 0x100fe20008010800 */
[----:B------:R-:W-:Y:S02]  /*ef90*/  FFMA.FTZ R6, R45, UR40, -R0 ;  /* 0x000000282d067c23 */ /* 0x000fe40008010800 */
[C---:B------:R-:W-:Y:S01]  /*efa0*/  PRMT R62, R3.reuse, 0x7610, R62 ;  /* 0x00007610033e7816 */ /* 0x040fe2000000003e */
[----:B------:R-:W-:Y:S01]  /*efb0*/  MUFU.EX2 R19, R9 ;  /* 0x0000000900137308 */ /* 0x000fe20000000800 */
[----:B------:R-:W-:Y:S02]  /*efc0*/  PRMT R66, R3, 0x7632, R66 ;  /* 0x0000763203427816 */ /* 0x000fe40000000042 */
[----:B------:R-:W-:Y:S01]  /*efd0*/  PRMT R3, R36, 0x7632, R3 ;  /* 0x0000763224037816 */ /* 0x000fe20000000003 */
[----:B------:R-:W1:Y:S01]  /*efe0*/  MUFU.EX2 R147, R6 ;  /* 0x0000000600937308 */ /* 0x000e620000000800 */
[----:B------:R-:W-:-:S02]  /*eff0*/  @!P3 HADD2 R177, -R62.H0_H0, -RZ.H0_H0 ;  /* 0xa00000ff3eb1b230 */ /* 0x000fc40000000900 */
[----:B------:R-:W-:Y:S01]  /*f000*/  LOP3.LUT R3, R3, 0xff, RZ, 0xc0, !PT ;  /* 0x000000ff03037812 */ /* 0x000fe200078ec0ff */
[----:B------:R-:W-:Y:S01]  /*f010*/  @!P2 HADD2 R178, -R66.H0_H0, -RZ.H0_H0 ;  /* 0xa00000ff42b2a230 */ /* 0x000fe20000000900 */
[----:B------:R-:W-:Y:S02]  /*f020*/  PRMT R234, R62, 0x5410, R66 ;  /* 0x000054103eea7816 */ /* 0x000fe40000000042 */
[----:B------:R-:W-:Y:S02]  /*f030*/  @!P3 PRMT R62, R177, 0x5410, RZ ;  /* 0x00005410b13eb816 */ /* 0x000fe400000000ff */
[----:B------:R-:W-:Y:S02]  /*f040*/  ISETP.LE.U32.AND P3, PT, R3, UR13, PT ;  /* 0x0000000d03007c0c */ /* 0x000fe4000bf63070 */
[----:B------:R-:W-:Y:S02]  /*f050*/  SHF.R.U32.HI R3, RZ, 0x18, R36 ;  /* 0x00000018ff037819 */ /* 0x000fe40000011624 */
[----:B------:R-:W-:-:S02]  /*f060*/  @!P2 PRMT R66, R178, 0x5410, RZ ;  /* 0x00005410b242a816 */ /* 0x000fc400000000ff */
[----:B------:R-:W-:Y:S02]  /*f070*/  ISETP.LE.U32.AND P2, PT, R3, UR13, PT ;  /* 0x0000000d03007c0c */ /* 0x000fe4000bf43070 */
[----:B-1----:R-:W-:Y:S01]  /*f080*/  F2FP.F16.F32.PACK_AB R3, R147, R19 ;  /* 0x000000139303723e */ /* 0x002fe200000000ff */
[----:B------:R-:W-:-:S03]  /*f090*/  FFMA.FTZ R6, R35, UR40, -R2 ;  /* 0x0000002823067c23 */ /* 0x000fc60008010802 */
[C---:B------:R-:W-:Y:S02]  /*f0a0*/  PRMT R61, R3.reuse, 0x7610, R61 ;  /* 0x00007610033d7816 */ /* 0x040fe4000000003d */
[----:B------:R-:W-:Y:S01]  /*f0b0*/  PRMT R59, R3, 0x7632, R59 ;  /* 0x00007632033b7816 */ /* 0x000fe2000000003b */
[----:B------:R-:W-:Y:S01]  /*f0c0*/  FFMA.FTZ R3, R40, UR40, -R2 ;  /* 0x0000002828037c23 */ /* 0x000fe20008010802 */
[----:B------:R-:W-:Y:S04]  /*f0d0*/  MUFU.EX2 R156, R6 ;  /* 0x00000006009c7308 */ /* 0x000fe80000000800 */
[----:B------:R1:W3:Y:S01]  /*f0e0*/  MUFU.EX2 R146, R3 ;  /* 0x0000000300927308 */ /* 0x0002e20000000800 */
[----:B------:R-:W-:Y:S01]  /*f0f0*/  @!P3 HADD2 R183, -R61.H0_H0, -RZ.H0_H0 ;  /* 0xa00000ff3db7b230 */ /* 0x000fe20000000900 */
[----:B------:R-:W-:Y:S01]  /*f100*/  PRMT R239, R61, 0x5410, R59 ;  /* 0x000054103def7816 */ /* 0x000fe2000000003b */
[----:B------:R-:W-:-:S03]  /*f110*/  @!P2 HADD2 R179, -R59.H0_H0, -RZ.H0_H0 ;  /* 0xa00000ff3bb3a230 */ /* 0x000fc60000000900 */
[----:B------:R-:W-:Y:S01]  /*f120*/  @!P3 PRMT R61, R183, 0x5410, RZ ;  /* 0x00005410b73db816 */ /* 0x000fe200000000ff */
[----:B-1----:R-:W-:-:S05]  /*f130*/  IMAD.MOV.U32 R3, RZ, RZ, R12 ;  /* 0x000000ffff037224 */ /* 0x002fca00078e000c */
[----:B------:R-:W-:-:S04]  /*f140*/  LOP3.LUT R3, R3, 0xff, RZ, 0xc0, !PT ;  /* 0x000000ff03037812 */ /* 0x000fc800078ec0ff */
[----:B------:R-:W-:Y:S02]  /*f150*/  ISETP.LE.U32.AND P3, PT, R3, UR13, PT ;  /* 0x0000000d03007c0c */ /* 0x000fe4000bf63070 */
[----:B------:R-:W-:Y:S01]  /*f160*/  PRMT R3, R12, 0x7771, RZ ;  /* 0x000077710c037816 */ /* 0x000fe200000000ff */
[--C-:B------:R-:W-:Y:S01]  /*f170*/  FFMA.FTZ R6, R52, UR40, -R0.reuse ;  /* 0x0000002834067c23 */ /* 0x100fe20008010800 */
[----:B------:R-:W-:Y:S01]  /*f180*/  LOP3.LUT R14, R10, UR16, R7, 0x96, !PT ;  /* 0x000000100a0e7c12 */ /* 0x000fe2000f8e9607 */
[----:B------:R-:W-:Y:S01]  /*f190*/  FFMA.FTZ R7, R53, UR40, -R0 ;  /* 0x0000002835077c23 */ /* 0x000fe20008010800 */
[----:B------:R-:W-:Y:S02]  /*f1a0*/  @!P2 PRMT R59, R179, 0x5410, RZ ;  /* 0x00005410b33ba816 */ /* 0x000fe400000000ff */
[----:B------:R-:W-:Y:S02]  /*f1b0*/  ISETP.GT.U32.AND P2, PT, R3, UR13, PT ;  /* 0x0000000d03007c0c */ /* 0x000fe4000bf44070 */
[----:B---3--:R-:W-:Y:S01]  /*f1c0*/  F2FP.F16.F32.PACK_AB R3, R156, R146 ;  /* 0x000000929c03723e */ /* 0x008fe200000000ff */
[----:B------:R-:W-:Y:S04]  /*f1d0*/  MUFU.EX2 R53, R7 ;  /* 0x0000000700357308 */ /* 0x000fe80000000800 */
[----:B------:R-:W1:Y:S01]  /*f1e0*/  MUFU.EX2 R153, R6 ;  /* 0x0000000600997308 */ /* 0x000e620000000800 */
[----:B------:R-:W-:-:S02]  /*f1f0*/  PRMT R52, R3, 0x7610, R52 ;  /* 0x0000761003347816 */ /* 0x000fc40000000034 */
[----:B------:R-:W-:-:S03]  /*f200*/  PRMT R165, R3, 0x7632, R165 ;  /* 0x0000763203a57816 */ /* 0x000fc600000000a5 */
[----:B------:R-:W-:Y:S01]  /*f210*/  @!P3 HADD2 R184, -R52.H0_H0, -RZ.H0_H0 ;  /* 0xa00000ff34b8b230 */ /* 0x000fe20000000900 */
[----:B------:R-:W-:Y:S02]  /*f220*/  PRMT R3, R12, 0x7772, RZ ;  /* 0x000077720c037816 */ /* 0x000fe400000000ff */
[----:B------:R-:W-:Y:S02]  /*f230*/  PRMT R237, R52, 0x5410, R165 ;  /* 0x0000541034ed7816 */ /* 0x000fe400000000a5 */
[----:B------:R-:W-:Y:S02]  /*f240*/  @!P3 PRMT R52, R184, 0x5410, RZ ;  /* 0x00005410b834b816 */ /* 0x000fe400000000ff */
[----:B------:R-:W-:Y:S02]  /*f250*/  ISETP.GT.U32.AND P3, PT, R3, UR13, PT ;  /* 0x0000000d03007c0c */ /* 0x000fe4000bf64070 */
[----:B-1----:R-:W-:Y:S01]  /*f260*/  F2FP.F16.F32.PACK_AB R3, R153, R53 ;  /* 0x000000359903723e */ /* 0x002fe200000000ff */
[----:B------:R-:W-:-:S03]  /*f270*/  @P2 HADD2 R185, -R165.H0_H0, -RZ.H0_H0 ;  /* 0xa00000ffa5b92230 */ /* 0x000fc60000000900 */
[C---:B------:R-:W-:Y:S02]  /*f280*/  PRMT R164, R3.reuse, 0x7610, R164 ;  /* 0x0000761003a47816 */ /* 0x040fe400000000a4 */
[----:B------:R-:W-:Y:S02]  /*f290*/  PRMT R189, R3, 0x7632, R189 ;  /* 0x0000763203bd7816 */ /* 0x000fe400000000bd */
[----:B------:R-:W-:Y:S01]  /*f2a0*/  PRMT R3, R12, 0x7773, RZ ;  /* 0x000077730c037816 */ /* 0x000fe200000000ff */
[----:B------:R-:W-:Y:S01]  /*f2b0*/  IMAD.WIDE.U32 R14, R14, -0x2daee0ad, RZ ;  /* 0xd2511f530e0e7825 */ /* 0x000fe200078e00ff */
[----:B------:R-:W-:Y:S02]  /*f2c0*/  @P2 PRMT R165, R185, 0x5410, RZ ;  /* 0x00005410b9a52816 */ /* 0x000fe400000000ff */
[----:B------:R-:W-:Y:S01]  /*f2d0*/  ISETP.GT.U32.AND P2, PT, R3, UR13, PT ;  /* 0x0000000d03007c0c */ /* 0x000fe2000bf44070 */
[--C-:B------:R-:W-:Y:S01]  /*f2e0*/  FFMA.FTZ R3, R37, UR40, -R2.reuse ;  /* 0x0000002825037c23 */ /* 0x100fe20008010802 */
[----:B------:R-:W-:Y:S01]  /*f2f0*/  FFMA.FTZ R6, R44, UR40, -R2 ;  /* 0x000000282c067c23 */ /* 0x000fe20008010802 */
[----:B------:R-:W-:Y:S01]  /*f300*/  LOP3.LUT R140, R8, UR27, R15, 0x96, !PT ;  /* 0x0000001b088c7c12 */ /* 0x000fe2000f8e960f */
[----:B------:R-:W-:Y:S01]  /*f310*/  @P3 HADD2 R186, -R164.H0_H0, -RZ.H0_H0 ;  /* 0xa00000ffa4ba3230 */ /* 0x000fe20000000900 */
[----:B------:R1:W-:Y:S01]  /*f320*/  MUFU.EX2 R149, R3 ;  /* 0x0000000300957308 */ /* 0x0003e20000000800 */
[----:B------:R-:W-:-:S03]  /*f330*/  PRMT R235, R164, 0x5410, R189 ;  /* 0x00005410a4eb7816 */ /* 0x000fc600000000bd */
[----:B------:R3:W4:Y:S01]  /*f340*/  MUFU.EX2 R157, R6 ;  /* 0x00000006009d7308 */ /* 0x0007220000000800 */
[----:B------:R-:W-:Y:S02]  /*f350*/  @P3 PRMT R164, R186, 0x5410, RZ ;  /* 0x00005410baa43816 */ /* 0x000fe400000000ff */
[----:B------:R-:W-:Y:S01]  /*f360*/  ISETP.GE.AND P3, PT, R17, R194, PT ;  /* 0x000000c21100720c */ /* 0x000fe20003f66270 */
[----:B------:R-:W-:Y:S01]  /*f370*/  @P2 HADD2 R187, -R189.H0_H0, -RZ.H0_H0 ;  /* 0xa00000ffbdbb2230 */ /* 0x000fe20000000900 */
[C---:B------:R-:W-:Y:S02]  /*f380*/  LOP3.LUT R7, R140.reuse, 0xff, RZ, 0xc0, !PT ;  /* 0x000000ff8c077812 */ /* 0x040fe400078ec0ff */
[----:B-1----:R-:W-:-:S04]  /*f390*/  LOP3.LUT R3, R140, 0xffff, RZ, 0xc0, !PT ;  /* 0x0000ffff8c037812 */ /* 0x002fc800078ec0ff */
[----:B------:R-:W-:Y:S02]  /*f3a0*/  SHF.R.U32.HI R3, RZ, 0x8, R3 ;  /* 0x00000008ff037819 */ /* 0x000fe40000011603 */
[----:B---3--:R-:W-:Y:S02]  /*f3b0*/  FSEL R6, R18, -INF , !P3 ;  /* 0xff80000012067808 */ /* 0x008fe40005800000 */
[----:B------:R-:W-:Y:S02]  /*f3c0*/  LOP3.LUT R3, R3, 0xffff, RZ, 0xc0, !PT ;  /* 0x0000ffff03037812 */ /* 0x000fe400078ec0ff */
[----:B------:R-:W-:Y:S02]  /*f3d0*/  ISETP.LE.U32.AND P3, PT, R7, UR13, PT ;  /* 0x0000000d07007c0c */ /* 0x000fe4000bf63070 */
[----:B------:R-:W-:Y:S02]  /*f3e0*/  @P2 PRMT R189, R187, 0x5410, RZ ;  /* 0x00005410bbbd2816 */ /* 0x000fe400000000ff */
[----:B------:R-:W-:-:S02]  /*f3f0*/  ISETP.LE.U32.AND P2, PT, R3, UR13, PT ;  /* 0x0000000d03007c0c */ /* 0x000fc4000bf43070 */
[----:B----4-:R-:W-:Y:S01]  /*f400*/  F2FP.F16.F32.PACK_AB R3, R157, R149 ;  /* 0x000000959d03723e */ /* 0x010fe200000000ff */
[----:B------:R-:W-:Y:S01]  /*f410*/  IMAD.U32 R226, RZ, RZ, UR20 ;  /* 0x00000014ffe27e24 */ /* 0x000fe2000f8e00ff */
[----:B------:R-:W-:Y:S02]  /*f420*/  SHF.R.U32.HI R246, RZ, 0x5, R182 ;  /* 0x00000005fff67819 */ /* 0x000fe400000116b6 */
[C---:B------:R-:W-:Y:S02]  /*f430*/  PRMT R203, R3.reuse, 0x7610, R203 ;  /* 0x0000761003cb7816 */ /* 0x040fe400000000cb */
[----:B------:R-:W-:Y:S01]  /*f440*/  PRMT R202, R3, 0x7632, R202 ;  /* 0x0000763203ca7816 */ /* 0x000fe200000000ca */
[----:B------:R-:W-:Y:S02]  /*f450*/  IMAD.MOV.U32 R3, RZ, RZ, R14 ;  /* 0x000000ffff037224 */ /* 0x000fe400078e000e */
[----:B------:R-:W-:Y:S02]  /*f460*/  @!P3 HADD2 R196, -R203.H0_H0, -RZ.H0_H0 ;  /* 0xa00000ffcbc4b230 */ /* 0x000fe40000000900 */
[----:B------:R-:W-:-:S02]  /*f470*/  IMAD R226, R226, 0x8, R246 ;  /* 0x00000008e2e27824 */ /* 0x000fc400078e02f6 */
[----:B------:R-:W-:Y:S01]  /*f480*/  IMAD.MOV.U32 R246, RZ, RZ, R224 ;  /* 0x000000fffff67224 */ /* 0x000fe200078e00e0 */
[----:B------:R-:W-:Y:S01]  /*f490*/  LOP3.LUT R3, R3, 0xff, RZ, 0xc0, !PT ;  /* 0x000000ff03037812 */ /* 0x000fe200078ec0ff */
[----:B------:R-:W-:Y:S01]  /*f4a0*/  IMAD.MOV.U32 R224, RZ, RZ, R249 ;  /* 0x000000ffffe07224 */ /* 0x000fe200078e00f9 */
[----:B------:R-:W-:Y:S02]  /*f4b0*/  PRMT R249, R203, 0x5410, R202 ;  /* 0x00005410cbf97816 */ /* 0x000fe400000000ca */
[----:B------:R-:W-:Y:S02]  /*f4c0*/  @!P3 PRMT R203, R196, 0x5410, RZ ;  /* 0x00005410c4cbb816 */ /* 0x000fe400000000ff */
[----:B------:R-:W-:Y:S02]  /*f4d0*/  ISETP.LE.U32.AND P3, PT, R3, UR13, PT ;  /* 0x0000000d03007c0c */ /* 0x000fe4000bf63070 */
[----:B------:R-:W-:Y:S02]  /*f4e0*/  FMNMX3.FTZ R3, R70, R166, R161, !PT ;  /* 0x000000a646037276 */ /* 0x000fe400078100a1 */
[----:B--2---:R-:W-:-:S02]  /*f4f0*/  LOP3.LUT R17, R4, UR36, R181, 0x96, !PT ;  /* 0x0000002404117c12 */ /* 0x004fc4000f8e96b5 */
[----:B------:R-:W-:Y:S02]  /*f500*/  FMNMX3.FTZ R4, R3, R160, R155, !PT ;  /* 0x000000a003047276 */ /* 0x000fe4000781009b */
[----:B------:R-:W-:Y:S02]  /*f510*/  FMNMX3.FTZ R3, R68, R168, R167, !PT ;  /* 0x000000a844037276 */ /* 0x000fe400078100a7 */
        /* <DEDUP_REMOVED lines=9> */
[----:B------:R-:W-:Y:S02]  /*f5b0*/  FMNMX3.FTZ R3, R3, R75, R64, !PT ;  /* 0x0000004b03037276 */ /* 0x000fe40007810040 */
[----:B------:R-:W-:Y:S01]  /*f5c0*/  LOP3.LUT R18, R226, UR37, R5, 0x96, !PT ;  /* 0x00000025e2127c12 */ /* 0x000fe2000f8e9605 */
[----:B------:R-:W-:Y:S01]  /*f5d0*/  FFMA.FTZ R5, R74, UR40, -R0 ;  /* 0x000000284a057c23 */ /* 0x000fe20008010800 */
[----:B------:R-:W-:Y:S02]  /*f5e0*/  FMNMX3.FTZ R3, R3, R34, R27, !PT ;  /* 0x0000002203037276 */ /* 0x000fe4000781001b */
[----:B------:R-:W-:Y:S01]  /*f5f0*/  FMNMX3.FTZ R7, R4, R24, R22, !PT ;  /* 0x0000001804077276 */ /* 0x000fe20007810016 */
[----:B------:R-:W-:-:S02]  /*f600*/  FFMA.FTZ R4, R67, UR40, -R0 ;  /* 0x0000002843047c23 */ /* 0x000fc40008010800 */
[----:B------:R1:W-:Y:S04]  /*f610*/  MUFU.EX2 R67, R5 ;  /* 0x0000000500437308 */ /* 0x0003e80000000800 */
[----:B------:R2:W3:Y:S01]  /*f620*/  MUFU.EX2 R74, R4 ;  /* 0x00000004004a7308 */ /* 0x0004e20000000800 */
[----:B------:R-:W-:Y:S01]  /*f630*/  @!P2 HADD2 R188, -R202.H0_H0, -RZ.H0_H0 ;  /* 0xa00000ffcabca230 */ /* 0x000fe20000000900 */
[----:B-1----:R-:W-:Y:S02]  /*f640*/  FMNMX3.FTZ R5, R3, R23, R20, !PT ;  /* 0x0000001703057276 */ /* 0x002fe40007810014 */
[----:B------:R-:W-:Y:S02]  /*f650*/  PRMT R3, R140, 0x7632, R3 ;  /* 0x000076328c037816 */ /* 0x000fe40000000003 */
[----:B------:R-:W-:-:S02]  /*f660*/  FMNMX3.FTZ R5, R5, R13, R6, !PT ;  /* 0x0000000d05057276 */ /* 0x000fc40007810006 */
[----:B--2---:R-:W-:Y:S02]  /*f670*/  LOP3.LUT R4, R3, 0xff, RZ, 0xc0, !PT ;  /* 0x000000ff03047812 */ /* 0x004fe400078ec0ff */
[----:B------:R-:W-:Y:S01]  /*f680*/  FMNMX3.FTZ R3, R7, R16, R11, !PT ;  /* 0x0000001007037276 */ /* 0x000fe2000781000b */
[----:B------:R-:W-:Y:S01]  /*f690*/  SHFL.BFLY PT, R8, R5, 0x2, 0x1f ;  /* 0x0c401f0005087f89 */ /* 0x000fe200000e0000 */
[----:B------:R-:W-:-:S03]  /*f6a0*/  @!P2 PRMT R202, R188, 0x5410, RZ ;  /* 0x00005410bccaa816 */ /* 0x000fc600000000ff */
[----:B------:R-:W1:Y:S01]  /*f6b0*/  SHFL.BFLY PT, R7, R3, 0x2, 0x1f ;  /* 0x0c401f0003077f89 */ /* 0x000e6200000e0000 */
[----:B------:R-:W-:Y:S02]  /*f6c0*/  ISETP.LE.U32.AND P2, PT, R4, UR13, PT ;  /* 0x0000000d04007c0c */ /* 0x000fe4000bf43070 */
[----:B---3--:R-:W-:-:S04]  /*f6d0*/  F2FP.F16.F32.PACK_AB R4, R74, R67 ;  /* 0x000000434a04723e */ /* 0x008fc800000000ff */
[C---:B------:R-:W-:Y:S02]  /*f6e0*/  PRMT R201, R4.reuse, 0x7610, R201 ;  /* 0x0000761004c97816 */ /* 0x040fe400000000c9 */
[----:B------:R-:W-:Y:S01]  /*f6f0*/  PRMT R200, R4, 0x7632, R200 ;  /* 0x0000763204c87816 */ /* 0x000fe200000000c8 */
[----:B------:R-:W-:Y:S01]  /*f700*/  IMAD.MOV.U32 R227, RZ, RZ, R250 ;  /* 0x000000ffffe37224 */ /* 0x000fe200078e00fa */
[----:B------:R-:W-:-:S03]  /*f710*/  SHF.R.U32.HI R4, RZ, 0x18, R140 ;  /* 0x00000018ff047819 */ /* 0x000fc6000001168c */
[----:B------:R-:W-:Y:S01]  /*f720*/  @!P2 HADD2 R197, -R201.H0_H0, -RZ.H0_H0 ;  /* 0xa00000ffc9c5a230 */ /* 0x000fe20000000900 */
[----:B------:R-:W-:-:S04]  /*f730*/  PRMT R250, R201, 0x5410, R200 ;  /* 0x00005410c9fa7816 */ /* 0x000fc800000000c8 */
[----:B------:R-:W-:Y:S02]  /*f740*/  @!P2 PRMT R201, R197, 0x5410, RZ ;  /* 0x00005410c5c9a816 */ /* 0x000fe400000000ff */
[----:B------:R-:W-:Y:S02]  /*f750*/  ISETP.LE.U32.AND P2, PT, R4, UR13, PT ;  /* 0x0000000d04007c0c */ /* 0x000fe4000bf43070 */
[----:B-1----:R-:W-:Y:S02]  /*f760*/  FMNMX.FTZ R4, R3, R7, !PT ;  /* 0x0000000703047209 */ /* 0x002fe40007810000 */
[----:B------:R-:W-:Y:S01]  /*f770*/  FMNMX.FTZ R3, R5, R8, !PT ;  /* 0x0000000805037209 */ /* 0x000fe20007810000 */
[--C-:B------:R-:W-:Y:S01]  /*f780*/  FFMA.FTZ R7, R142, UR40, -R2.reuse ;  /* 0x000000288e077c23 */ /* 0x100fe20008010802 */
[--C-:B------:R-:W-:Y:S01]  /*f790*/  FFMA.FTZ R5, R63, UR40, -R2.reuse ;  /* 0x000000283f057c23 */ /* 0x100fe20008010802 */
[----:B------:R-:W1:Y:S01]  /*f7a0*/  SHFL.BFLY PT, R9, R4, 0x1, 0x1f ;  /* 0x0c201f0004097f89 */ /* 0x000e6200000e0000 */
[----:B------:R-:W-:-:S03]  /*f7b0*/  FFMA.FTZ R142, R56, UR40, -R2 ;  /* 0x00000028388e7c23 */ /* 0x000fc60008010802 */
[----:B------:R-:W2:Y:S01]  /*f7c0*/  SHFL.BFLY PT, R8, R3, 0x1, 0x1f ;  /* 0x0c201f0003087f89 */ /* 0x000ea200000e0000 */
[--C-:B------:R-:W-:Y:S01]  /*f7d0*/  FFMA.FTZ R63, R55, UR40, -R2.reuse ;  /* 0x00000028373f7c23 */ /* 0x100fe20008010802 */
[----:B------:R-:W-:Y:S04]  /*f7e0*/  MUFU.EX2 R56, R5 ;  /* 0x0000000500387308 */ /* 0x000fe80000000800 */
[----:B------:R-:W3:Y:S01]  /*f7f0*/  MUFU.EX2 R55, R7 ;  /* 0x0000000700377308 */ /* 0x000ee20000000800 */
        /* <DEDUP_REMOVED lines=11> */
[----:B---3--:R-:W-:Y:S01]  /*f8b0*/  F2FP.F16.F32.PACK_AB R0, R56, R55 ;  /* 0x000000373800723e */ /* 0x008fe200000000ff */
[----:B------:R-:W-:-:S02]  /*f8c0*/  @!P2 HADD2 R198, -R200.H0_H0, -RZ.H0_H0 ;  /* 0xa00000ffc8c6a230 */ /* 0x000fc40000000900 */
[----:B------:R-:W-:Y:S01]  /*f8d0*/  IMAD.MOV.U32 R247, RZ, RZ, R225 ;  /* 0x000000fffff77224 */ /* 0x000fe200078e00e1 */
[----:B------:R-:W-:Y:S02]  /*f8e0*/  PRMT R199, R0, 0x7610, R199 ;  /* 0x0000761000c77816 */ /* 0x000fe400000000c7 */
[----:B-1----:R-:W-:Y:S02]  /*f8f0*/  FMNMX.FTZ R225, R4, R9, !PT ;  /* 0x0000000904e17209 */ /* 0x002fe40007810000 */
[----:B--2---:R-:W-:Y:S01]  /*f900*/  FMNMX.FTZ R226, R3, R8, !PT ;  /* 0x0000000803e27209 */ /* 0x004fe20007810000 */
[----:B------:R-:W-:Y:S01]  /*f910*/  @!P3 HADD2 R210, -R199.H0_H0, -RZ.H0_H0 ;  /* 0xa00000ffc7d2b230 */ /* 0x000fe20000000900 */
[----:B------:R-:W-:Y:S01]  /*f920*/  @!P2 PRMT R200, R198, 0x5410, RZ ;  /* 0x00005410c6c8a816 */ /* 0x000fe200000000ff */
[----:B------:R-:W-:Y:S01]  /*f930*/  FFMA.FTZ R58, R58, UR40, -R2 ;  /* 0x000000283a3a7c23 */ /* 0x000fe20008010802 */
[----:B------:R-:W-:Y:S01]  /*f940*/  PRMT R198, R0, 0x7632, R198 ;  /* 0x0000763200c67816 */ /* 0x000fe200000000c6 */
[--C-:B------:R-:W-:Y:S01]  /*f950*/  FFMA.FTZ R159, R48, UR40, -R2.reuse ;  /* 0x00000028309f7c23 */ /* 0x100fe20008010802 */
[--C-:B------:R-:W-:Y:S01]  /*f960*/  FFMA.FTZ R169, R46, UR40, -R2.reuse ;  /* 0x000000282ea97c23 */ /* 0x100fe20008010802 */
[--C-:B------:R-:W-:Y:S01]  /*f970*/  FFMA.FTZ R162, R41, UR40, -R2.reuse ;  /* 0x0000002829a27c23 */ /* 0x100fe20008010802 */
[----:B------:R-:W-:Y:S01]  /*f980*/  FFMA.FTZ R208, R31, UR40, -R2 ;  /* 0x000000281fd07c23 */ /* 0x000fe20008010802 */
[----:B------:R-:W-:Y:S01]  /*f990*/  FSEL R7, R238, RZ, P4 ;  /* 0x000000ffee077208 */ /* 0x000fe20002000000 */
[C---:B------:R-:W-:Y:S01]  /*f9a0*/  FMUL.FTZ R2, R225.reuse, UR40 ;  /* 0x00000028e1027c20 */ /* 0x040fe20008410000 */
[----:B------:R-:W-:Y:S01]  /*f9b0*/  PRMT R0, R14, 0x7771, RZ ;  /* 0x000077710e007816 */ /* 0x000fe200000000ff */
[----:B------:R-:W-:Y:S01]  /*f9c0*/  FMUL.FTZ R3, R226, UR40 ;  /* 0x00000028e2037c20 */ /* 0x000fe20008410000 */
[----:B------:R-:W-:-:S02]  /*f9d0*/  FSETP.NEU.FTZ.AND P4, PT, R225, -INF , PT ;  /* 0xff800000e100780b */ /* 0x000fc40003f9d000 */
[----:B------:R-:W-:Y:S02]  /*f9e0*/  FSETP.NEU.FTZ.AND P2, PT, R226, -INF , PT ;  /* 0xff800000e200780b */ /* 0x000fe40003f5d000 */
[----:B------:R-:W-:Y:S02]  /*f9f0*/  PRMT R26, R199, 0x5410, R198 ;  /* 0x00005410c71a7816 */ /* 0x000fe400000000c6 */
[----:B------:R-:W-:Y:S02]  /*fa00*/  @!P3 PRMT R199, R210, 0x5410, RZ ;  /* 0x00005410d2c7b816 */ /* 0x000fe400000000ff */
[----:B------:R-:W-:Y:S02]  /*fa10*/  ISETP.GT.U32.AND P3, PT, R0, UR13, PT ;  /* 0x0000000d00007c0c */ /* 0x000fe4000bf64070 */
[----:B------:R-:W-:Y:S02]  /*fa20*/  FSEL R2, R2, RZ, P4 ;  /* 0x000000ff02027208 */ /* 0x000fe40002000000 */
[----:B------:R-:W-:-:S03]  /*fa30*/  FSEL R0, R3, RZ, P2 ;  /* 0x000000ff03007208 */ /* 0x000fc60001000000 */
[----:B------:R-:W-:Y:S01]  /*fa40*/  FFMA.FTZ R9, R166, UR40, -R2 ;  /* 0x00000028a6097c23 */ /* 0x000fe20008010802 */
[----:B------:R-:W-:Y:S02]  /*fa50*/  IMAD.MOV.U32 R166, RZ, RZ, R234 ;  /* 0x000000ffffa67224 */ /* 0x000fe400078e00ea */
[--C-:B------:R-:W-:Y:S01]  /*fa60*/  FFMA.FTZ R48, R34, UR40, -R0.reuse ;  /* 0x0000002822307c23 */ /* 0x100fe20008010800 */
[--C-:B------:R-:W-:Y:S01]  /*fa70*/  FFMA.FTZ R34, R27, UR40, -R0.reuse ;  /* 0x000000281b227c23 */ /* 0x100fe20008010800 */
[----:B------:R-:W-:Y:S01]  /*fa80*/  FFMA.FTZ R234, R23, UR40, -R0 ;  /* 0x0000002817ea7c23 */ /* 0x000fe20008010800 */
[----:B------:R-:W2:Y:S04]  /*fa90*/  LDL.LU R27, [R1+0x110] ;  /* 0x00011000011b7983 */ /* 0x000ea80000300800 */
[----:B------:R-:W3:Y:S01]  /*faa0*/  LDL.LU R23, [R1+0x11c] ;  /* 0x00011c0001177983 */ /* 0x000ee20000300800 */
        /* <DEDUP_REMOVED lines=15> */
[----:B------:R-:W-:-:S05]  /*fba0*/  IMAD.WIDE.U32 R2, R18, -0x2daee0ad, RZ ;  /* 0xd2511f5312027825 */ /* 0x000fca00078e00ff */
[----:B------:R-:W-:Y:S01]  /*fbb0*/  LOP3.LUT R3, R246, UR35, R3, 0x96, !PT ;  /* 0x00000023f6037c12 */ /* 0x000fe2000f8e9603 */
[----:B------:R-:W-:-:S04]  /*fbc0*/  IMAD.WIDE.U32 R4, R17, -0x2daee0ad, RZ ;  /* 0xd2511f5311047825 */ /* 0x000fc800078e00ff */
[----:B------:R-:W-:Y:S01]  /*fbd0*/  IMAD.WIDE.U32 R16, R3, -0x326172a9, RZ ;  /* 0xcd9e8d5703107825 */ /* 0x000fe200078e00ff */
[----:B------:R-:W-:-:S03]  /*fbe0*/  LOP3.LUT R5, R2, UR34, R5, 0x96, !PT ;  /* 0x0000002202057c12 */ /* 0x000fc6000f8e9605 */
[--C-:B------:R-:W-:Y:S01]  /*fbf0*/  FFMA.FTZ R22, R167, UR40, -R0.reuse ;  /* 0x00000028a7167c23 */ /* 0x100fe20008010800 */
[----:B------:R-:W-:Y:S01]  /*fc00*/  LOP3.LUT R2, R180, UR23, R17, 0x96, !PT ;  /* 0x00000017b4027c12 */ /* 0x000fe2000f8e9611 */
[----:B------:R-:W-:Y:S02]  /*fc10*/  @P3 HADD2 R211, -R198.H0_H0, -RZ.H0_H0 ;  /* 0xa00000ffc6d33230 */ /* 0x000fe40000000900 */
[----:B------:R-:W-:Y:S02]  /*fc20*/  IMAD.MOV.U32 R167, RZ, RZ, R237 ;  /* 0x000000ffffa77224 */ /* 0x000fe400078e00ed */
        /* <DEDUP_REMOVED lines=13> */
[----:B------:R-:W-:-:S02]  /*fd00*/  PRMT R0, R14, 0x7772, RZ ;  /* 0x000077720e007816 */ /* 0x000fc400000000ff */
[----:B------:R-:W-:Y:S02]  /*fd10*/  @P3 PRMT R198, R211, 0x5410, RZ ;  /* 0x00005410d3c63816 */ /* 0x000fe400000000ff */
[----:B------:R-:W-:Y:S02]  /*fd20*/  ISETP.GT.U32.AND P3, PT, R0, UR13, PT ;  /* 0x0000000d00007c0c */ /* 0x000fe4000bf64070 */
[----:B------:R-:W-:Y:S01]  /*fd30*/  LOP3.LUT R3, R4, UR29, R3, 0x96, !PT ;  /* 0x0000001d04037c12 */ /* 0x000fe2000f8e9603 */
[----:B------:R-:W-:Y:S01]  /*fd40*/  IMAD.WIDE.U32 R4, R5, -0x326172a9, RZ ;  /* 0xcd9e8d5705047825 */ /* 0x000fe200078e00ff */
[----:B------:R-:W-:Y:S02]  /*fd50*/  PRMT R0, R14, 0x7773, RZ ;  /* 0x000077730e007816 */ /* 0x000fe400000000ff */
[----:B------:R-:W-:Y:S02]  /*fd60*/  FSEL R8, R225, RZ, P4 ;  /* 0x000000ffe1087208 */ /* 0x000fe40002000000 */
[----:B------:R-:W-:-:S02]  /*fd70*/  ISETP.GT.U32.AND P4, PT, R0, UR13, PT ;  /* 0x0000000d00007c0c */ /* 0x000fc4000bf84070 */
[----:B------:R-:W-:-:S05]  /*fd80*/  LOP3.LUT R0, R16, UR17, R5, 0x96, !PT ;  /* 0x0000001110007c12 */ /* 0x000fca000f8e9605 */
[----:B------:R-:W-:-:S04]  /*fd90*/  IMAD.WIDE.U32 R30, R0, -0x2daee0ad, RZ ;  /* 0xd2511f53001e7825 */ /* 0x000fc800078e00ff */
[----:B------:R-:W-:Y:S01]  /*fda0*/  FADD.FTZ R7, R71, -R7 ;  /* 0x8000000747077221 */ /* 0x000fe20000010000 */
[----:B------:R-:W-:Y:S01]  /*fdb0*/  LOP3.LUT R16, R2, UR28, R31, 0x96, !PT ;  /* 0x0000001c02107c12 */ /* 0x000fe2000f8e961f */
[----:B------:R-:W-:-:S04]  /*fdc0*/  IMAD.WIDE.U32 R2, R3, -0x326172a9, RZ ;  /* 0xcd9e8d5703027825 */ /* 0x000fc800078e00ff */
[----:B------:R-:W-:Y:S01]  /*fdd0*/  IMAD.MOV.U32 R210, RZ, RZ, R26 ;  /* 0x000000ffffd27224 */ /* 0x000fe200078e001a */
[----:B------:R-:W-:Y:S01]  /*fde0*/  LOP3.LUT R26, R4, UR16, R3, 0x96, !PT ;  /* 0x00000010041a7c12 */ /* 0x000fe2000f8e9603 */
[----:B------:R-:W-:Y:S01]  /*fdf0*/  FMUL.FTZ R4, R7, UR40 ;  /* 0x0000002807047c20 */ /* 0x000fe20008410000 */
[----:B------:R1:W-:Y:S01]  /*fe00*/  MUFU.EX2 R47, R21 ;  /* 0x00000015002f7308 */ /* 0x0003e20000000800 */
[----:B------:R-:W-:-:S04]  /*fe10*/  IMAD.MOV.U32 R20, RZ, RZ, R180 ;  /* 0x000000ffff147224 */ /* 0x000fc800078e00b4 */
[----:B------:R-:W3:Y:S01]  /*fe20*/  MUFU.EX2 R4, R4 ;  /* 0x0000000400047308 */ /* 0x000ee20000000800 */
[----:B-1----:R-:W-:Y:S02]  /*fe30*/  IMAD.MOV.U32 R21, RZ, RZ, R181 ;  /* 0x000000ffff157224 */ /* 0x002fe400078e00b5 */
[----:B------:R1:W5:Y:S04]  /*fe40*/  LDL.LU.64 R180, [R1+0x160] ;  /* 0x0001600001b47983 */ /* 0x0003680000300a00 */
[----:B------:R-:W4:Y:S01]  /*fe50*/  LDL.LU R13, [R1+0x130] ;  /* 0x00013000010d7983 */ /* 0x000f220000300800 */
[----:B---3--:R-:W-:-:S03]  /*fe60*/  FFMA.FTZ R18, R23, R4, R25 ;  /* 0x0000000417127223 */ /* 0x008fc60000010019 */
[----:B------:R-:W3:Y:S01]  /*fe70*/  LDL.LU R23, [R1+0x134] ;  /* 0x0001340001177983 */ /* 0x000ee20000300800 */
[----:B------:R-:W-:-:S05]  /*fe80*/  IMAD.WIDE.U32 R16, R16, -0x326172a9, RZ ;  /* 0xcd9e8d5710107825 */ /* 0x000fca00078e00ff */
[----:B------:R-:W-:-:S04]  /*fe90*/  LOP3.LUT R24, R2, UR15, R17, 0x96, !PT ;  /* 0x0000000f02187c12 */ /* 0x000fc8000f8e9611 */
[----:B------:R-:W-:-:S04]  /*fea0*/  LOP3.LUT R0, R24, 0xffff, RZ, 0xc0, !PT ;  /* 0x0000ffff18007812 */ /* 0x000fc800078ec0ff */
[----:B------:R-:W-:Y:S01]  /*feb0*/  SHF.R.U32.HI R0, RZ, 0x8, R0 ;  /* 0x00000008ff007819 */ /* 0x000fe20000011600 */
[----:B------:R-:W1:Y:S03]  /*fec0*/  MUFU.EX2 R43, R10 ;  /* 0x0000000a002b7308 */ /* 0x000e660000000800 */
[----:B------:R-:W-:Y:S02]  /*fed0*/  LOP3.LUT R0, R0, 0xffff, RZ, 0xc0, !PT ;  /* 0x0000ffff00007812 */ /* 0x000fe400078ec0ff */
[----:B------:R-:W-:Y:S02]  /*fee0*/  FSEL R6, R236, RZ, P5 ;  /* 0x000000ffec067208 */ /* 0x000fe40002800000 */
[----:B------:R-:W-:Y:S02]  /*fef0*/  ISETP.LE.U32.AND P5, PT, R0, UR13, PT ;  /* 0x0000000d00007c0c */ /* 0x000fe4000bfa3070 */
[----:B------:R-:W-:Y:S01]  /*ff00*/  PRMT R0, R24, 0x7632, R0 ;  /* 0x0000763218007816 */ /* 0x000fe20000000000 */
[----:B------:R-:W-:-:S03]  /*ff10*/  FADD.FTZ R2, R69, -R6 ;  /* 0x8000000645027221 */ /* 0x000fc60000010000 */
[----:B------:R-:W-:Y:S02]  /*ff20*/  LOP3.LUT R0, R0, 0xff, RZ, 0xc0, !PT ;  /* 0x000000ff00007812 */ /* 0x000fe400078ec0ff */
[----:B------:R-:W-:Y:S02]  /*ff30*/  FSEL R6, R226, RZ, P2 ;  /* 0x000000ffe2067208 */ /* 0x000fe40001000000 */
[----:B------:R-:W-:Y:S02]  /*ff40*/  ISETP.LE.U32.AND P2, PT, R0, UR13, PT ;  /* 0x0000000d00007c0c */ /* 0x000fe4000bf43070 */
[----:B-1----:R-:W-:Y:S01]  /*ff50*/  F2FP.F16.F32.PACK_AB R0, R47, R43 ;  /* 0x0000002b2f00723e */ /* 0x002fe200000000ff */
[----:B------:R-:W-:-:S03]  /*ff60*/  FMUL.FTZ R2, R2, UR40 ;  /* 0x0000002802027c20 */ /* 0x000fc60008410000 */
[C---:B------:R-:W-:Y:S02]  /*ff70*/  PRMT R197, R0.reuse, 0x7610, R197 ;  /* 0x0000761000c57816 */ /* 0x040fe400000000c5 */
[----:B------:R-:W-:Y:S01]  /*ff80*/  PRMT R196, R0, 0x7632, R196 ;  /* 0x0000763200c47816 */ /* 0x000fe200000000c4 */
[----:B------:R-:W-:Y:S02]  /*ff90*/  IMAD.MOV.U32 R0, RZ, RZ, R16 ;  /* 0x000000ffff007224 */ /* 0x000fe400078e0010 */
[----:B------:R-:W-:Y:S01]  /*ffa0*/  FADD.FTZ R5, R70, -R8 ;  /* 0x8000000846057221 */ /* 0x000fe20000010000 */
[----:B------:R1:W-:Y:S01]  /*ffb0*/  MUFU.EX2 R3, R2 ;  /* 0x0000000200037308 */ /* 0x0003e20000000800 */
[----:B------:R-:W-:Y:S01]  /*ffc0*/  @P3 HADD2 R69, -R197.H0_H0, -RZ.H0_H0 ;  /* 0xa00000ffc5453230 */ /* 0x000fe20000000900 */
[----:B------:R-:W-:Y:S01]  /*ffd0*/  PRMT R211, R197, 0x5410, R196 ;  /* 0x00005410c5d37816 */ /* 0x000fe200000000c4 */
[----:B------:R-:W-:-:S03]  /*ffe0*/  FMUL.FTZ R5, R5, UR40 ;  /* 0x0000002805057c20 */ /* 0x000fc60008410000 */
[----:B------:R-:W-:Y:S02]  /*fff0*/  @P3 PRMT R197, R69, 0x5410, RZ ;  /* 0x0000541045c53816 */ /* 0x000fe400000000ff */
[----:B-1----:R-:W-:Y:S02]  /*10000*/  LOP3.LUT R2, R0, 0xff, RZ, 0xc0, !PT ;  /* 0x000000ff00027812 */ /* 0x002fe400078ec0ff */
[----:B------:R-:W-:Y:S02]  /*10010*/  MUFU.EX2 R0, R9 ;  /* 0x0000000900007308 */ /* 0x000fe40000000800 */
[----:B------:R-:W-:Y:S02]  /*10020*/  ISETP.LE.U32.AND P3, PT, R2, UR13, PT ;  /* 0x0000000d02007c0c */ /* 0x000fe4000bf63070 */
[----:B------:R1:W-:Y:S04]  /*10030*/  MUFU.EX2 R2, R5 ;  /* 0x0000000500027308 */ /* 0x0003e80000000800 */
[----:B------:R-:W2:Y:S01]  /*10040*/  MUFU.EX2 R9, R15 ;  /* 0x0000000f00097308 */ /* 0x000ea20000000800 */
[----:B------:R-:W-:-:S02]  /*10050*/  @P4 HADD2 R70, -R196.H0_H0, -RZ.H0_H0 ;  /* 0xa00000ffc4464230 */ /* 0x000fc40000000900 */
[----:B------:R-:W-:-:S04]  /*10060*/  FADD.FTZ R6, R68, -R6 ;  /* 0x8000000644067221 */ /* 0x000fc80000010000 */
[----:B------:R-:W-:Y:S01]  /*10070*/  FMUL.FTZ R6, R6, UR40 ;  /* 0x0000002806067c20 */ /* 0x000fe20008410000 */
[----:B------:R-:W-:Y:S02]  /*10080*/  @P4 PRMT R196, R70, 0x5410, RZ ;  /* 0x0000541046c44816 */ /* 0x000fe400000000ff */
[----:B-1----:R-:W-:Y:S01]  /*10090*/  LOP3.LUT R5, R24, 0xff, RZ, 0xc0, !PT ;  /* 0x000000ff18057812 */ /* 0x002fe200078ec0ff */
[----:B------:R-:W-:Y:S03]  /*100a0*/  MUFU.EX2 R8, R11 ;  /* 0x0000000b00087308 */ /* 0x000fe60000000800 */
[----:B------:R-:W-:Y:S02]  /*100b0*/  ISETP.LE.U32.AND P4, PT, R5, UR13, PT ;  /* 0x0000000d05007c0c */ /* 0x000fe4000bf83070 */
[----:B--2---:R-:W-:Y:S01]  /*100c0*/  F2FP.F16.F32.PACK_AB R5, R9, R0 ;  /* 0x000000000905723e */ /* 0x004fe200000000ff */
[----:B------:R-:W-:Y:S01]  /*100d0*/  FFMA.FTZ R19, R27, R3, R19 ;  /* 0x000000031b137223 */ /* 0x000fe20000010013 */
[----:B------:R-:W-:Y:S01]  /*100e0*/  IMAD.WIDE.U32 R26, R26, -0x2daee0ad, RZ ;  /* 0xd2511f531a1a7825 */ /* 0x000fe200078e00ff */
[----:B------:R-:W-:Y:S03]  /*100f0*/  MUFU.EX2 R7, R22 ;  /* 0x0000001600077308 */ /* 0x000fe60000000800 */
[----:B----4-:R-:W-:-:S02]  /*10100*/  FFMA.FTZ R13, R13, R2, R0 ;  /* 0x000000020d0d7223 */ /* 0x010fc40000010000 */
[----:B------:R-:W-:Y:S01]  /*10110*/  MUFU.EX2 R0, R6 ;  /* 0x0000000600007308 */ /* 0x000fe20000000800 */
[----:B------:R-:W-:-:S03]  /*10120*/  LOP3.LUT R27, R30, UR27, R27, 0x96, !PT ;  /* 0x0000001b1e1b7c12 */ /* 0x000fc6000f8e961b */
[----:B------:R-:W-:Y:S01]  /*10130*/  MUFU.EX2 R6, R28 ;  /* 0x0000001c00067308 */ /* 0x000fe20000000800 */
[C---:B------:R-:W-:Y:S02]  /*10140*/  PRMT R41, R5.reuse, 0x7610, R41 ;  /* 0x0000761005297816 */ /* 0x040fe40000000029 */
[----:B------:R-:W-:Y:S02]  /*10150*/  PRMT R42, R5, 0x7632, R42 ;  /* 0x00007632052a7816 */ /* 0x000fe4000000002a */
[----:B------:R-:W1:Y:S01]  /*10160*/  MUFU.EX2 R5, R29 ;  /* 0x0000001d00057308 */ /* 0x000e620000000800 */
[----:B------:R-:W-:Y:S01]  /*10170*/  LOP3.LUT R10, R27, 0xffff, RZ, 0xc0, !PT ;  /* 0x0000ffff1b0a7812 */ /* 0x000fe200078ec0ff */
[----:B------:R-:W-:-:S03]  /*10180*/  @!P4 HADD2 R68, -R41.H0_H0, -RZ.H0_H0 ;  /* 0xa00000ff2944c230 */ /* 0x000fc60000000900 */
[----:B------:R-:W-:Y:S01]  /*10190*/  SHF.R.U32.HI R10, RZ, 0x8, R10 ;  /* 0x00000008ff0a7819 */ /* 0x000fe2000001160a */
[----:B------:R-:W-:Y:S01]  /*101a0*/  IMAD.MOV.U32 R30, RZ, RZ, R20 ;  /* 0x000000ffff1e7224 */ /* 0x000fe200078e0014 */
[----:B------:R-:W-:Y:S01]  /*101b0*/  MUFU.EX2 R17, R33 ;  /* 0x0000002100117308 */ /* 0x000fe20000000800 */
[----:B------:R-:W-:Y:S01]  /*101c0*/  IMAD.MOV.U32 R31, RZ, RZ, R21 ;  /* 0x000000ffff1f7224 */ /* 0x000fe200078e0015 */
[----:B------:R-:W-:Y:S01]  /*101d0*/  LOP3.LUT R10, R10, 0xffff, RZ, 0xc0, !PT ;  /* 0x0000ffff0a0a7812 */ /* 0x000fe200078ec0ff */
[----:B------:R-:W-:Y:S01]  /*101e0*/  IMAD.MOV.U32 R20, RZ, RZ, R224 ;  /* 0x000000ffff147224 */ /* 0x000fe200078e00e0 */
[----:B------:R-:W-:Y:S01]  /*101f0*/  PRMT R224, R41, 0x5410, R42 ;  /* 0x0000541029e07816 */ /* 0x000fe2000000002a */
[----:B------:R2:W4:Y:S01]  /*10200*/  MUFU.EX2 R21, R37 ;  /* 0x0000002500157308 */ /* 0x0005220000000800 */
[----:B------:R-:W-:Y:S01]  /*10210*/  @!P4 PRMT R41, R68, 0x5410, RZ ;  /* 0x000054104429c816 */ /* 0x000fe200000000ff */
[----:B------:R-:W-:Y:S01]  /*10220*/  @!P5 HADD2 R71, -R42.H0_H0, -RZ.H0_H0 ;  /* 0xa00000ff2a47d230 */ /* 0x000fe20000000900 */
[----:B------:R-:W-:-:S02]  /*10230*/  ISETP.LE.U32.AND P4, PT, R10, UR13, PT ;  /* 0x0000000d0a007c0c */ /* 0x000fc4000bf83070 */
[----:B-1----:R-:W-:Y:S02]  /*10240*/  F2FP.F16.F32.PACK_AB R60, R5, R6 ;  /* 0x00000006053c723e */ /* 0x002fe400000000ff */
[----:B------:R-:W-:Y:S01]  /*10250*/  @!P5 PRMT R42, R71, 0x5410, RZ ;  /* 0x00005410472ad816 */ /* 0x000fe200000000ff */
[----:B------:R-:W-:Y:S02]  /*10260*/  IMAD.MOV.U32 R69, RZ, RZ, R167 ;  /* 0x000000ffff457224 */ /* 0x000fe400078e00a7 */
[----:B------:R-:W-:Y:S01]  /*10270*/  IMAD.MOV.U32 R70, RZ, RZ, R166 ;  /* 0x000000ffff467224 */ /* 0x000fe200078e00a6 */
[----:B------:R-:W-:Y:S04]  /*10280*/  MUFU.EX2 R22, R144 ;  /* 0x0000009000167308 */ /* 0x000fe80000000800 */
[----:B------:R-:W-:Y:S01]  /*10290*/  MUFU.EX2 R33, R141 ;  /* 0x0000008d00217308 */ /* 0x000fe20000000800 */
        /* <DEDUP_REMOVED lines=48> */
[----:B---3--:R-:W-:-:S04]  /*105a0*/  FFMA.FTZ R11, R23, R0, R8 ;  /* 0x00000000170b7223 */ /* 0x008fc80000010008 */
[C---:B------:R-:W-:Y:S01]  /*105b0*/  FADD.FTZ R11, R7.reuse, R11 ;  /* 0x0000000b070b7221 */ /* 0x040fe20000010000 */
[----:B------:R-:W-:-:S03]  /*105c0*/  F2FP.F16.F32.PACK_AB R7, R7, R8 ;  /* 0x000000080707723e */ /* 0x000fc600000000ff */
[----:B------:R-:W-:Y:S01]  /*105d0*/  FADD.FTZ R11, R6, R11 ;  /* 0x0000000b060b7221 */ /* 0x000fe20000010000 */
[----:B--2---:R-:W-:-:S03]  /*105e0*/  PRMT R37, R7, 0x7610, R37 ;  /* 0x0000761007257816 */ /* 0x004fc60000000025 */
[----:B------:R-:W-:Y:S01]  /*105f0*/  FADD.FTZ R10, R5, R11 ;  /* 0x0000000b050a7221 */ /* 0x000fe20000010000 */
[----:B------:R-:W-:Y:S01]  /*10600*/  SHF.R.U32.HI R5, RZ, 0x18, R24 ;  /* 0x00000018ff057819 */ /* 0x000fe20000011618 */
[----:B------:R-:W-:Y:S01]  /*10610*/  @!P2 HADD2 R212, -R37.H0_H0, -RZ.H0_H0 ;  /* 0xa00000ff25d4a230 */ /* 0x000fe20000000900 */
[----:B------:R-:W-:Y:S01]  /*10620*/  PRMT R40, R7, 0x7632, R40 ;  /* 0x0000763207287816 */ /* 0x000fe20000000028 */
[----:B------:R-:W1:Y:S01]  /*10630*/  MUFU.EX2 R8, R32 ;  /* 0x0000002000087308 */ /* 0x000e620000000800 */
[----:B------:R-:W-:Y:S02]  /*10640*/  ISETP.LE.U32.AND P5, PT, R5, UR13, PT ;  /* 0x0000000d05007c0c */ /* 0x000fe4000bfa3070 */
[----:B------:R-:W-:Y:S01]  /*10650*/  PRMT R5, R16, 0x7771, RZ ;  /* 0x0000777110057816 */ /* 0x000fe200000000ff */
[----:B------:R-:W2:Y:S01]  /*10660*/  MUFU.EX2 R7, R35 ;  /* 0x0000002300077308 */ /* 0x000ea20000000800 */
[----:B------:R-:W-:Y:S02]  /*10670*/  PRMT R167, R37, 0x5410, R40 ;  /* 0x0000541025a77816 */ /* 0x000fe40000000028 */
[----:B------:R-:W-:-:S02]  /*10680*/  @!P2 PRMT R37, R212, 0x5410, RZ ;  /* 0x00005410d425a816 */ /* 0x000fc400000000ff */
[----:B------:R-:W-:Y:S02]  /*10690*/  ISETP.GT.U32.AND P2, PT, R5, UR13, PT ;  /* 0x0000000d05007c0c */ /* 0x000fe4000bf44070 */
[----:B----4-:R-:W-:Y:S01]  /*106a0*/  F2FP.F16.F32.PACK_AB R5, R21, R17 ;  /* 0x000000111505723e */ /* 0x010fe200000000ff */
[----:B------:R-:W3:Y:S03]  /*106b0*/  MUFU.EX2 R6, R44 ;  /* 0x0000002c00067308 */ /* 0x000ee60000000800 */
[C---:B------:R-:W-:Y:S02]  /*106c0*/  PRMT R155, R5.reuse, 0x7610, R155 ;  /* 0x00007610059b7816 */ /* 0x040fe4000000009b */
        /* <DEDUP_REMOVED lines=11> */
[----:B------:R-:W-:Y:S01]  /*10780*/  ISETP.LE.U32.AND P5, PT, R5, UR13, PT ;  /* 0x0000000d05007c0c */ /* 0x000fe2000bfa3070 */
[----:B------:R-:W-:Y:S01]  /*10790*/  MUFU.EX2 R23, R46 ;  /* 0x0000002e00177308 */ /* 0x000fe20000000800 */
[----:B------:R-:W-:-:S03]  /*107a0*/  PRMT R5, R27, 0x7632, R5 ;  /* 0x000076321b057816 */ /* 0x000fc60000000005 */
[----:B------:R-:W1:Y:S01]  /*107b0*/  MUFU.EX2 R32, R49 ;  /* 0x0000003100207308 */ /* 0x000e620000000800 */
[----:B------:R-:W-:-:S03]  /*107c0*/  LOP3.LUT R7, R5, 0xff, RZ, 0xc0, !PT ;  /* 0x000000ff05077812 */ /* 0x000fc600078ec0ff */
[----:B------:R-:W2:Y:S04]  /*107d0*/  MUFU.EX2 R6, R75 ;  /* 0x0000004b00067308 */ /* 0x000ea80000000800 */
[----:B------:R-:W3:Y:S01]  /*107e0*/  MUFU.EX2 R5, R64 ;  /* 0x0000004000057308 */ /* 0x000ee20000000800 */
[----:B------:R-:W-:Y:S01]  /*107f0*/  @!P3 HADD2 R215, -R155.H0_H0, -RZ.H0_H0 ;  /* 0xa00000ff9bd7b230 */ /* 0x000fe20000000900 */
[----:B------:R-:W-:Y:S02]  /*10800*/  PRMT R166, R155, 0x5410, R179 ;  /* 0x000054109ba67816 */ /* 0x000fe400000000b3 */
[----:B-1----:R-:W-:Y:S01]  /*10810*/  F2FP.F16.F32.PACK_AB R8, R32, R23 ;  /* 0x000000172008723e */ /* 0x002fe200000000ff */
[----:B------:R-:W-:Y:S01]  /*10820*/  @P2 HADD2 R214, -R179.H0_H0, -RZ.H0_H0 ;  /* 0xa00000ffb3d62230 */ /* 0x000fe20000000900 */
[----:B------:R-:W-:-:S02]  /*10830*/  @!P3 PRMT R155, R215, 0x5410, RZ ;  /* 0x00005410d79bb816 */ /* 0x000fc400000000ff */
[C---:B------:R-:W-:Y:S02]  /*10840*/  PRMT R187, R8.reuse, 0x7610, R187 ;  /* 0x0000761008bb7816 */ /* 0x040fe400000000bb */
[----:B------:R-:W-:Y:S01]  /*10850*/  PRMT R188, R8, 0x7632, R188 ;  /* 0x0000763208bc7816 */ /* 0x000fe200000000bc */
[----:B--2---:R-:W-:Y:S01]  /*10860*/  FADD.FTZ R8, R6, R10 ;  /* 0x0000000a06087221 */ /* 0x004fe20000010000 */
[----:B------:R-:W-:Y:S02]  /*10870*/  ISETP.LE.U32.AND P3, PT, R7, UR13, PT ;  /* 0x0000000d07007c0c */ /* 0x000fe4000bf63070 */
[C---:B---3--:R-:W-:Y:S02]  /*10880*/  F2FP.F16.F32.PACK_AB R49, R5.reuse, R6 ;  /* 0x000000060531723e */ /* 0x048fe400000000ff */
[----:B------:R-:W-:Y:S01]  /*10890*/  SHF.R.U32.HI R7, RZ, 0x18, R27 ;  /* 0x00000018ff077819 */ /* 0x000fe2000001161b */
[----:B------:R-:W1:Y:S01]  /*108a0*/  MUFU.EX2 R6, R48 ;  /* 0x0000003000067308 */ /* 0x000e620000000800 */
[----:B------:R-:W-:Y:S01]  /*108b0*/  @P2 PRMT R179, R214, 0x5410, RZ ;  /* 0x00005410d6b32816 */ /* 0x000fe200000000ff */
[----:B------:R-:W-:Y:S01]  /*108c0*/  FADD.FTZ R8, R5, R8 ;  /* 0x0000000805087221 */ /* 0x000fe20000010000 */
[----:B------:R-:W-:Y:S01]  /*108d0*/  ISETP.LE.U32.AND P2, PT, R7, UR13, PT ;  /* 0x0000000d07007c0c */ /* 0x000fe2000bf43070 */
[----:B------:R-:W2:Y:S01]  /*108e0*/  MUFU.EX2 R5, R34 ;  /* 0x0000002200057308 */ /* 0x000ea20000000800 */
[----:B------:R-:W-:Y:S01]  /*108f0*/  PRMT R185, R11, 0x7632, R185 ;  /* 0x000076320bb97816 */ /* 0x000fe200000000b9 */
[----:B------:R-:W-:-:S02]  /*10900*/  IMAD.MOV.U32 R7, RZ, RZ, R26 ;  /* 0x000000ffff077224 */ /* 0x000fc400078e001a */
[----:B------:R-:W-:Y:S01]  /*10910*/  @!P4 HADD2 R216, -R188.H0_H0, -RZ.H0_H0 ;  /* 0xa00000ffbcd8c230 */ /* 0x000fe20000000900 */
[----:B------:R-:W-:Y:S01]  /*10920*/  PRMT R186, R11, 0x7610, R186 ;  /* 0x000076100bba7816 */ /* 0x000fe200000000ba */
[----:B------:R-:W-:Y:S02]  /*10930*/  IMAD.MOV.U32 R212, RZ, RZ, R210 ;  /* 0x000000ffffd47224 */ /* 0x000fe400078e00d2 */
[----:B-1----:R-:W-:-:S04]  /*10940*/  FADD.FTZ R8, R6, R8 ;  /* 0x0000000806087221 */ /* 0x002fc80000010000 */
[----:B------:R-:W-:Y:S01]  /*10950*/  @!P2 HADD2 R218, -R185.H0_H0, -RZ.H0_H0 ;  /* 0xa00000ffb9daa230 */ /* 0x000fe20000000900 */
[----:B------:R-:W-:Y:S01]  /*10960*/  LOP3.LUT R7, R7, 0xff, RZ, 0xc0, !PT ;  /* 0x000000ff07077812 */ /* 0x000fe200078ec0ff */
[C---:B--2---:R-:W-:Y:S01]  /*10970*/  FADD.FTZ R75, R5.reuse, R8 ;  /* 0x00000008054b7221 */ /* 0x044fe20000010000 */
[----:B------:R-:W-:Y:S01]  /*10980*/  F2FP.F16.F32.PACK_AB R15, R5, R6 ;  /* 0x00000006050f723e */ /* 0x000fe200000000ff */
[----:B------:R-:W-:Y:S01]  /*10990*/  @!P5 HADD2 R217, -R187.H0_H0, -RZ.H0_H0 ;  /* 0xa00000ffbbd9d230 */ /* 0x000fe20000000900 */
[----:B------:R-:W-:Y:S01]  /*109a0*/  PRMT R5, R26, 0x7771, RZ ;  /* 0x000077711a057816 */ /* 0x000fe200000000ff */
[----:B------:R-:W-:Y:S01]  /*109b0*/  IMAD.MOV.U32 R210, RZ, RZ, R227 ;  /* 0x000000ffffd27224 */ /* 0x000fe200078e00e3 */
[----:B------:R-:W-:Y:S02]  /*109c0*/  PRMT R237, R187, 0x5410, R188 ;  /* 0x00005410bbed7816 */ /* 0x000fe400000000bc */
[----:B------:R-:W-:Y:S02]  /*109d0*/  PRMT R227, R186, 0x5410, R185 ;  /* 0x00005410bae37816 */ /* 0x000fe400000000b9 */
[----:B------:R-:W-:-:S02]  /*109e0*/  @!P4 PRMT R188, R216, 0x5410, RZ ;  /* 0x00005410d8bcc816 */ /* 0x000fc400000000ff */
[----:B------:R-:W-:Y:S02]  /*109f0*/  @!P2 PRMT R185, R218, 0x5410, RZ ;  /* 0x00005410dab9a816 */ /* 0x000fe400000000ff */
[----:B------:R-:W-:Y:S02]  /*10a00*/  ISETP.LE.U32.AND P4, PT, R7, UR13, PT ;  /* 0x0000000d07007c0c */ /* 0x000fe4000bf83070 */
[----:B------:R-:W-:Y:S01]  /*10a10*/  ISETP.GT.U32.AND P2, PT, R5, UR13, PT ;  /* 0x0000000d05007c0c */ /* 0x000fe2000bf44070 */
[----:B------:R-:W-:Y:S01]  /*10a20*/  IMAD.MOV.U32 R214, RZ, RZ, R232 ;  /* 0x000000ffffd67224 */ /* 0x000fe200078e00e8 */
[----:B------:R-:W-:Y:S01]  /*10a30*/  @!P5 PRMT R187, R217, 0x5410, RZ ;  /* 0x00005410d9bbd816 */ /* 0x000fe200000000ff */
[----:B------:R-:W-:Y:S02]  /*10a40*/  IMAD.MOV.U32 R215, RZ, RZ, R233 ;  /* 0x000000ffffd77224 */ /* 0x000fe400078e00e9 */
[----:B------:R-:W-:Y:S01]  /*10a50*/  FMUL.FTZ R216, R128, R4 ;  /* 0x0000000480d87220 */ /* 0x000fe20000410000 */
[----:B------:R-:W-:-:S02]  /*10a60*/  IMAD.MOV.U32 R10, RZ, RZ, R228 ;  /* 0x000000ffff0a7224 */ /* 0x000fc400078e00e4 */
[-C--:B------:R-:W-:Y:S01]  /*10a70*/  FMUL.FTZ R217, R129, R4.reuse ;  /* 0x0000000481d97220 */ /* 0x080fe20000410000 */
[----:B------:R-:W-:Y:S02]  /*10a80*/  IMAD.MOV.U32 R11, RZ, RZ, R229 ;  /* 0x000000ffff0b7224 */ /* 0x000fe400078e00e5 */
[-C--:B------:R-:W-:Y:S01]  /*10a90*/  FMUL.FTZ R228, R112, R4.reuse ;  /* 0x0000000470e47220 */ /* 0x080fe20000410000 */
[-C--:B------:R-:W-:Y:S01]  /*10aa0*/  FMUL.FTZ R229, R113, R4.reuse ;  /* 0x0000000471e57220 */ /* 0x080fe20000410000 */
[-C--:B------:R-:W-:Y:S01]  /*10ab0*/  FMUL.FTZ R232, R100, R4.reuse ;  /* 0x0000000464e87220 */ /* 0x080fe20000410000 */
[----:B------:R-:W-:Y:S01]  /*10ac0*/  FMUL.FTZ R233, R101, R4 ;  /* 0x0000000465e97220 */ /* 0x000fe20000410000 */
[----:B------:R-:W-:Y:S01]  /*10ad0*/  F2FP.F16.F32.PACK_AB R4, R33, R22 ;  /* 0x000000162104723e */ /* 0x000fe200000000ff */
[----:B------:R-:W-:Y:S02]  /*10ae0*/  IMAD.MOV.U32 R44, RZ, RZ, R211 ;  /* 0x000000ffff2c7224 */ /* 0x000fe400078e00d3 */
[----:B------:R-:W-:Y:S01]  /*10af0*/  IMAD.MOV.U32 R211, RZ, RZ, R235 ;  /* 0x000000ffffd37224 */ /* 0x000fe200078e00eb */
[C---:B------:R-:W-:Y:S01]  /*10b00*/  PRMT R184, R4.reuse, 0x7610, R184 ;  /* 0x0000761004b87816 */ /* 0x040fe200000000b8 */
[----:B------:R-:W-:Y:S01]  /*10b10*/  IMAD.MOV.U32 R6, RZ, RZ, R230 ;  /* 0x000000ffff067224 */ /* 0x000fe200078e00e6 */
[----:B------:R-:W-:Y:S01]  /*10b20*/  PRMT R183, R4, 0x7632, R183 ;  /* 0x0000763204b77816 */ /* 0x000fe200000000b7 */
[----:B------:R-:W-:-:S02]  /*10b30*/  IMAD.MOV.U32 R7, RZ, RZ, R231 ;  /* 0x000000ffff077224 */ /* 0x000fc400078e00e7 */
[-C--:B------:R-:W-:Y:S01]  /*10b40*/  FMUL.FTZ R230, R114, R3.reuse ;  /* 0x0000000372e67220 */ /* 0x080fe20000410000 */
[-C--:B------:R-:W-:Y:S01]  /*10b50*/  FMUL.FTZ R231, R115, R3.reuse ;  /* 0x0000000373e77220 */ /* 0x080fe20000410000 */
[----:B------:R-:W-:Y:S01]  /*10b60*/  FMUL.FTZ R235, R103, R3 ;  /* 0x0000000367eb7220 */ /* 0x000fe20000410000 */
[-C--:B------:R-:W-:Y:S01]  /*10b70*/  FMUL.FTZ R103, R99, R0.reuse ;  /* 0x0000000063677220 */ /* 0x080fe20000410000 */
[-C--:B------:R-:W-:Y:S01]  /*10b80*/  FMUL.FTZ R114, R78, R0.reuse ;  /* 0x000000004e727220 */ /* 0x080fe20000410000 */
[----:B------:R-:W-:Y:S01]  /*10b90*/  FMUL.FTZ R115, R79, R0 ;  /* 0x000000004f737220 */ /* 0x000fe20000410000 */
[----:B------:R-:W-:Y:S02]  /*10ba0*/  @!P3 HADD2 R219, -R186.H0_H0, -RZ.H0_H0 ;  /* 0xa00000ffbadbb230 */ /* 0x000fe40000000900 */
[----:B------:R-:W-:Y:S01]  /*10bb0*/  IMAD.U32 R0, RZ, RZ, UR39 ;  /* 0x00000027ff007e24 */ /* 0x000fe2000f8e00ff */
[----:B------:R-:W-:Y:S01]  /*10bc0*/  SHF.R.U32.HI R10, RZ, 0x5, R182 ;  /* 0x00000005ff0a7819 */ /* 0x000fe200000116b6 */
[----:B------:R-:W-:-:S02]  /*10bd0*/  IMAD.U32 R4, RZ, RZ, UR20 ;  /* 0x00000014ff047e24 */ /* 0x000fc4000f8e00ff */
[----:B------:R-:W-:Y:S02]  /*10be0*/  @!P4 HADD2 R101, -R184.H0_H0, -RZ.H0_H0 ;  /* 0xa00000ffb865c230 */ /* 0x000fe40000000900 */
[----:B------:R-:W-:Y:S01]  /*10bf0*/  @P2 HADD2 R100, -R183.H0_H0, -RZ.H0_H0 ;  /* 0xa00000ffb7642230 */ /* 0x000fe20000000900 */
[----:B------:R-:W-:Y:S01]  /*10c00*/  @!P3 PRMT R186, R219, 0x5410, RZ ;  /* 0x00005410dbbab816 */ /* 0x000fe200000000ff */
[----:B------:R-:W-:Y:S01]  /*10c10*/  FMUL.FTZ R219, R131, R3 ;  /* 0x0000000383db7220 */ /* 0x000fe20000410000 */
[----:B------:R-:W-:Y:S01]  /*10c20*/  LOP3.LUT R0, R0, UR5, R11, 0x96, !PT ;  /* 0x0000000500007c12 */ /* 0x000fe2000f8e960b */
[----:B------:R-:W-:Y:S01]  /*10c30*/  IMAD R4, R4, 0x8, R10 ;  /* 0x0000000804047824 */ /* 0x000fe200078e020a */
[----:B------:R-:W-:Y:S01]  /*10c40*/  PRMT R131, R184, 0x5410, R183 ;  /* 0x00005410b8837816 */ /* 0x000fe200000000b7 */
[----:B------:R-:W-:Y:S01]  /*10c50*/  IMAD.MOV.U32 R35, RZ, RZ, R69 ;  /* 0x000000ffff237224 */ /* 0x000fe200078e0045 */
[----:B------:R-:W-:Y:S01]  /*10c60*/  @!P4 PRMT R184, R101, 0x5410, RZ ;  /* 0x0000541065b8c816 */ /* 0x000fe200000000ff */
[-C--:B------:R-:W-:Y:S01]  /*10c70*/  FMUL.FTZ R69, R105, R2.reuse ;  /* 0x0000000269457220 */ /* 0x080fe20000410000 */
[----:B------:R-:W-:Y:S01]  /*10c80*/  @P2 PRMT R183, R100, 0x5410, RZ ;  /* 0x0000541064b72816 */ /* 0x000fe200000000ff */
[-C--:B------:R-:W-:Y:S01]  /*10c90*/  FMUL.FTZ R100, R96, R2.reuse ;  /* 0x0000000260647220 */ /* 0x080fe20000410000 */
[-C--:B------:R-:W-:Y:S01]  /*10ca0*/  FMUL.FTZ R101, R97, R2.reuse ;  /* 0x0000000261657220 */ /* 0x080fe20000410000 */
[-C--:B------:R-:W-:Y:S01]  /*10cb0*/  FMUL.FTZ R105, R81, R2.reuse ;  /* 0x0000000251697220 */ /* 0x080fe20000410000 */
[-C--:B------:R-:W-:Y:S01]  /*10cc0*/  FMUL.FTZ R112, R76, R2.reuse ;  /* 0x000000024c707220 */ /* 0x080fe20000410000 */
[----:B------:R-:W-:Y:S01]  /*10cd0*/  FMUL.FTZ R113, R77, R2 ;  /* 0x000000024d717220 */ /* 0x000fe20000410000 */
[----:B------:R-:W-:Y:S01]  /*10ce0*/  FADD.FTZ R2, R147, R19 ;  /* 0x0000001393027221 */ /* 0x000fe20000010000 */
[----:B------:R-:W-:Y:S01]  /*10cf0*/  IMAD.WIDE.U32 R4, R4, -0x326172a9, RZ ;  /* 0xcd9e8d5704047825 */ /* 0x000fe200078e00ff */
[----:B------:R-:W-:-:S03]  /*10d00*/  PRMT R64, R15, 0x7632, R64 ;  /* 0x000076320f407816 */ /* 0x000fc60000000040 */
[----:B------:R-:W-:Y:S01]  /*10d10*/  IMAD.WIDE.U32 R8, R0, -0x326172a9, RZ ;  /* 0xcd9e8d5700087825 */ /* 0x000fe200078e00ff */
[----:B------:R-:W-:-:S03]  /*10d20*/  PRMT R48, R15, 0x7610, R48 ;  /* 0x000076100f307816 */ /* 0x000fc60000000030 */
[-C--:B------:R-:W-:Y:S01]  /*10d30*/  FMUL.FTZ R218, R130, R3.reuse ;  /* 0x0000000382da7220 */ /* 0x080fe20000410000 */
[----:B------:R-:W-:Y:S01]  /*10d40*/  FMUL.FTZ R119, R119, R3 ;  /* 0x0000000377777220 */ /* 0x000fe20000410000 */
[----:B------:R-:W-:Y:S01]  /*10d50*/  FADD.FTZ R15, R53, R2 ;  /* 0x00000002350f7221 */ /* 0x000fe20000010000 */
[----:B------:R-:W-:Y:S01]  /*10d60*/  FADD.FTZ R3, R148, R18 ;  /* 0x0000001294037221 */ /* 0x000fe20000010000 */
[----:B------:R-:W-:-:S03]  /*10d70*/  LOP3.LUT R2, R4, UR37, R9, 0x96, !PT ;  /* 0x0000002504027c12 */ /* 0x000fc6000f8e9609 */
[----:B------:R-:W-:Y:S02]  /*10d80*/  FADD.FTZ R11, R146, R3 ;  /* 0x00000003920b7221 */ /* 0x000fe40000010000 */
[----:B------:R-:W-:-:S05]  /*10d90*/  IMAD.WIDE.U32 R2, R2, -0x2daee0ad, RZ ;  /* 0xd2511f5302027825 */ /* 0x000fca00078e00ff */
[----:B------:R-:W-:Y:S02]  /*10da0*/  LOP3.LUT R0, R6, UR35, R3, 0x96, !PT ;  /* 0x0000002306007c12 */ /* 0x000fe4000f8e9603 */
[----:B------:R-:W-:-:S03]  /*10db0*/  LOP3.LUT R3, R8, UR36, R215, 0x96, !PT ;  /* 0x0000002408037c12 */ /* 0x000fc6000f8e96d7 */
[----:B------:R-:W-:-:S04]  /*10dc0*/  IMAD.WIDE.U32 R6, R0, -0x326172a9, RZ ;  /* 0xcd9e8d5700067825 */ /* 0x000fc800078e00ff */
[----:B------:R-:W-:Y:S01]  /*10dd0*/  IMAD.WIDE.U32 R4, R3, -0x2daee0ad, RZ ;  /* 0xd2511f5303047825 */ /* 0x000fe200078e00ff */
[----:B------:R-:W-:-:S04]  /*10de0*/  LOP3.LUT R3, R214, UR23, R7, 0x96, !PT ;  /* 0x00000017d6037c12 */ /* 0x000fc8000f8e9607 */
        /* <DEDUP_REMOVED lines=18> */
[----:B------:R-:W-:Y:S01]  /*10f10*/  IMAD.MOV.U32 R53, RZ, RZ, R25 ;  /* 0x000000ffff357224 */ /* 0x000fe200078e0019 */
[----:B------:R-:W-:Y:S01]  /*10f20*/  MUFU.EX2 R19, R142 ;  /* 0x0000008e00137308 */ /* 0x000fe20000000800 */
[----:B------:R-:W-:Y:S01]  /*10f30*/  IMAD.MOV.U32 R25, RZ, RZ, R20 ;  /* 0x000000ffff197224 */ /* 0x000fe200078e0014 */
[----:B------:R-:W-:Y:S02]  /*10f40*/  LOP3.LUT R0, R0, 0xff, RZ, 0xc0, !PT ;  /* 0x000000ff00007812 */ /* 0x000fe400078ec0ff */
[----:B------:R-:W1:Y:S02]  /*10f50*/  MUFU.EX2 R20, R63 ;  /* 0x0000003f00147308 */ /* 0x000e640000000800 */
[----:B------:R-:W-:Y:S01]  /*10f60*/  ISETP.LE.U32.AND P5, PT, R0, UR13, PT ;  /* 0x0000000d00007c0c */ /* 0x000fe2000bfa3070 */
[----:B------:R-:W-:-:S05]  /*10f70*/  IMAD.MOV.U32 R0, RZ, RZ, R34 ;  /* 0x000000ffff007224 */ /* 0x000fca00078e0022 */
[----:B------:R-:W-:-:S04]  /*10f80*/  LOP3.LUT R0, R0, 0xff, RZ, 0xc0, !PT ;  /* 0x000000ff00007812 */ /* 0x000fc800078ec0ff */
[----:B------:R-:W-:Y:S02]  /*10f90*/  ISETP.LE.U32.AND P4, PT, R0, UR13, PT ;  /* 0x0000000d00007c0c */ /* 0x000fe4000bf83070 */
[----:B-1----:R-:W-:Y:S01]  /*10fa0*/  F2FP.F16.F32.PACK_AB R0, R20, R19 ;  /* 0x000000131400723e */ /* 0x002fe200000000ff */
[----:B------:R-:W-:Y:S01]  /*10fb0*/  FADD.FTZ R2, R17, R13 ;  /* 0x0000000d11027221 */ /* 0x000fe20000010000 */
[----:B------:R-:W-:Y:S02]  /*10fc0*/  MUFU.EX2 R18, R51 ;  /* 0x0000003300127308 */ /* 0x000fe40000000800 */
[C---:B------:R-:W-:Y:S02]  /*10fd0*/  PRMT R177, R0.reuse, 0x7632, R177 ;  /* 0x0000763200b17816 */ /* 0x040fe400000000b1 */
[----:B------:R-:W1:Y:S01]  /*10fe0*/  MUFU.EX2 R17, R57 ;  /* 0x0000003900117308 */ /* 0x000e620000000800 */
[----:B------:R-:W-:Y:S02]  /*10ff0*/  PRMT R178, R0, 0x7610, R178 ;  /* 0x0000761000b27816 */ /* 0x000fe400000000b2 */
        /* <DEDUP_REMOVED lines=8> */
[----:B-1----:R-:W-:Y:S01]  /*11080*/  F2FP.F16.F32.PACK_AB R0, R18, R17 ;  /* 0x000000111200723e */ /* 0x002fe200000000ff */
[----:B------:R-:W-:-:S02]  /*11090*/  IMAD.MOV.U32 R44, RZ, RZ, R30 ;  /* 0x000000ffff2c7224 */ /* 0x000fc400078e001e */
[----:B------:R-:W-:Y:S01]  /*110a0*/  IMAD.MOV.U32 R57, RZ, RZ, R25 ;  /* 0x000000ffff397224 */ /* 0x000fe200078e0019 */
[C---:B------:R-:W-:Y:S01]  /*110b0*/  PRMT R175, R0.reuse, 0x7610, R175 ;  /* 0x0000761000af7816 */ /* 0x040fe200000000af */
[----:B------:R-:W-:Y:S01]  /*110c0*/  MUFU.EX2 R25, R58 ;  /* 0x0000003a00197308 */ /* 0x000fe20000000800 */
[----:B------:R-:W-:-:S03]  /*110d0*/  PRMT R174, R0, 0x7632, R174 ;  /* 0x0000763200ae7816 */ /* 0x000fc600000000ae */
[----:B------:R-:W1:Y:S01]  /*110e0*/  MUFU.EX2 R30, R159 ;  /* 0x0000009f001e7308 */ /* 0x000e620000000800 */
[----:B------:R-:W-:Y:S02]  /*110f0*/  @!P5 HADD2 R79, -R175.H0_H0, -RZ.H0_H0 ;  /* 0xa00000ffaf4fd230 */ /* 0x000fe40000000900 */
[----:B------:R-:W-:Y:S01]  /*11100*/  @!P2 HADD2 R78, -R174.H0_H0, -RZ.H0_H0 ;  /* 0xa00000ffae4ea230 */ /* 0x000fe20000000900 */
[----:B------:R-:W-:Y:S01]  /*11110*/  LOP3.LUT R10, R4, UR16, R3, 0x96, !PT ;  /* 0x00000010040a7c12 */ /* 0x000fe2000f8e9603 */
[----:B------:R-:W-:Y:S02]  /*11120*/  IMAD.MOV.U32 R63, RZ, RZ, R28 ;  /* 0x000000ffff3f7224 */ /* 0x000fe400078e001c */
[----:B------:R-:W-:Y:S02]  /*11130*/  @!P3 HADD2 R77, -R178.H0_H0, -RZ.H0_H0 ;  /* 0xa00000ffb24db230 */ /* 0x000fe40000000900 */
[----:B------:R-:W-:Y:S01]  /*11140*/  IMAD.MOV.U32 R45, RZ, RZ, R31 ;  /* 0x000000ffff2d7224 */ /* 0x000fe200078e001f */
[----:B------:R-:W-:Y:S01]  /*11150*/  PRMT R0, R34, 0x7771, RZ ;  /* 0x0000777122007816 */ /* 0x000fe200000000ff */
[----:B------:R-:W-:Y:S01]  /*11160*/  IMAD.MOV.U32 R28, RZ, RZ, R246 ;  /* 0x000000ffff1c7224 */ /* 0x000fe200078e00f6 */
[----:B------:R-:W-:-:S02]  /*11170*/  PRMT R246, R175, 0x5410, R174 ;  /* 0x00005410aff67816 */ /* 0x000fc400000000ae */
[----:B------:R-:W-:Y:S01]  /*11180*/  @!P5 PRMT R175, R79, 0x5410, RZ ;  /* 0x000054104fafd816 */ /* 0x000fe200000000ff */
[----:B------:R-:W-:Y:S01]  /*11190*/  IMAD.MOV.U32 R79, RZ, RZ, R45 ;  /* 0x000000ffff4f7224 */ /* 0x000fe200078e002d */
[----:B------:R-:W-:Y:S01]  /*111a0*/  @!P2 PRMT R174, R78, 0x5410, RZ ;  /* 0x000054104eaea816 */ /* 0x000fe200000000ff */
[----:B------:R-:W-:Y:S01]  /*111b0*/  IMAD.MOV.U32 R78, RZ, RZ, R44 ;  /* 0x000000ffff4e7224 */ /* 0x000fe200078e002c */
[----:B------:R-:W-:Y:S01]  /*111c0*/  @!P3 PRMT R178, R77, 0x5410, RZ ;  /* 0x000054104db2b816 */ /* 0x000fe200000000ff */
[----:B------:R-:W-:Y:S01]  /*111d0*/  IMAD.WIDE.U32 R44, R10, -0x2daee0ad, RZ ;  /* 0xd2511f530a2c7825 */ /* 0x000fe200078e00ff */
[----:B------:R-:W-:Y:S02]  /*111e0*/  ISETP.GT.U32.AND P3, PT, R0, UR13, PT ;  /* 0x0000000d00007c0c */ /* 0x000fe4000bf64070 */
[----:B-1----:R-:W-:Y:S02]  /*111f0*/  F2FP.F16.F32.PACK_AB R0, R30, R25 ;  /* 0x000000191e00723e */ /* 0x002fe400000000ff */
[----:B------:R-:W-:-:S02]  /*11200*/  LOP3.LUT R45, R6, UR27, R45, 0x96, !PT ;  /* 0x0000001b062d7c12 */ /* 0x000fc4000f8e962d */
[C---:B------:R-:W-:Y:S02]  /*11210*/  PRMT R172, R0.reuse, 0x7610, R172 ;  /* 0x0000761000ac7816 */ /* 0x040fe400000000ac */
[----:B------:R-:W-:Y:S02]  /*11220*/  PRMT R173, R0, 0x7632, R173 ;  /* 0x0000763200ad7816 */ /* 0x000fe400000000ad */
[----:B------:R-:W-:Y:S01]  /*11230*/  LOP3.LUT R0, R45, 0xffff, RZ, 0xc0, !PT ;  /* 0x0000ffff2d007812 */ /* 0x000fe200078ec0ff */
[----:B------:R-:W-:Y:S02]  /*11240*/  @!P4 HADD2 R81, -R172.H0_H0, -RZ.H0_H0 ;  /* 0xa00000ffac51c230 */ /* 0x000fe40000000900 */
[----:B------:R-:W-:Y:S01]  /*11250*/  IMAD.MOV.U32 R51, RZ, RZ, R245 ;  /* 0x000000ffff337224 */ /* 0x000fe200078e00f5 */
[----:B------:R-:W-:Y:S02]  /*11260*/  SHF.R.U32.HI R0, RZ, 0x8, R0 ;  /* 0x00000008ff007819 */ /* 0x000fe40000011600 */
[----:B------:R-:W-:Y:S01]  /*11270*/  PRMT R245, R172, 0x5410, R173 ;  /* 0x00005410acf57816 */ /* 0x000fe200000000ad */
[----:B------:R-:W-:Y:S01]  /*11280*/  FADD.FTZ R5, R21, R2 ;  /* 0x0000000215057221 */ /* 0x000fe20000010000 */
[----:B------:R-:W-:Y:S01]  /*11290*/  @!P4 PRMT R172, R81, 0x5410, RZ ;  /* 0x0000541051acc816 */ /* 0x000fe200000000ff */
[----:B------:R-:W-:Y:S01]  /*112a0*/  IMAD.MOV.U32 R81, RZ, RZ, R29 ;  /* 0x000000ffff517224 */ /* 0x000fe200078e001d */
[----:B------:R-:W-:Y:S01]  /*112b0*/  LOP3.LUT R0, R0, 0xffff, RZ, 0xc0, !PT ;  /* 0x0000ffff00007812 */ /* 0x000fe200078ec0ff */
[----:B------:R-:W-:Y:S01]  /*112c0*/  MUFU.EX2 R21, R65 ;  /* 0x0000004100157308 */ /* 0x000fe20000000800 */
[----:B------:R-:W-:-:S03]  /*112d0*/  @P3 HADD2 R80, -R173.H0_H0, -RZ.H0_H0 ;  /* 0xa00000ffad503230 */ /* 0x000fc60000000900 */
[----:B------:R-:W1:Y:S01]  /*112e0*/  MUFU.EX2 R29, R50 ;  /* 0x00000032001d7308 */ /* 0x000e620000000800 */
[----:B------:R-:W-:Y:S02]  /*112f0*/  ISETP.LE.U32.AND P2, PT, R0, UR13, PT ;  /* 0x0000000d00007c0c */ /* 0x000fe4000bf43070 */
[----:B------:R-:W-:Y:S02]  /*11300*/  PRMT R0, R34, 0x7772, RZ ;  /* 0x0000777222007816 */ /* 0x000fe400000000ff */
[----:B------:R-:W-:Y:S02]  /*11310*/  @P3 PRMT R173, R80, 0x5410, RZ ;  /* 0x0000541050ad3816 */ /* 0x000fe400000000ff */
[----:B------:R-:W-:Y:S02]  /*11320*/  ISETP.GT.U32.AND P3, PT, R0, UR13, PT ;  /* 0x0000000d00007c0c */ /* 0x000fe4000bf64070 */
[----:B------:R-:W-:-:S04]  /*11330*/  PRMT R0, R34, 0x7773, RZ ;  /* 0x0000777322007816 */ /* 0x000fc800000000ff */
[----:B------:R-:W-:Y:S02]  /*11340*/  ISETP.GT.U32.AND P5, PT, R0, UR13, PT ;  /* 0x0000000d00007c0c */ /* 0x000fe4000bfa4070 */
[----:B-1----:R-:W-:Y:S01]  /*11350*/  F2FP.F16.F32.PACK_AB R0, R29, R21 ;  /* 0x000000151d00723e */ /* 0x002fe200000000ff */
[----:B------:R-:W-:-:S03]  /*11360*/  IMAD.MOV.U32 R80, RZ, RZ, R28 ;  /* 0x000000ffff507224 */ /* 0x000fc600078e001c */
[C---:B------:R-:W-:Y:S01]  /*11370*/  PRMT R171, R0.reuse, 0x7610, R171 ;  /* 0x0000761000ab7816 */ /* 0x040fe200000000ab */
[----:B------:R-:W-:Y:S01]  /*11380*/  FADD.FTZ R4, R153, R15 ;  /* 0x0000000f99047221 */ /* 0x000fe20000010000 */
[----:B------:R-:W-:Y:S01]  /*11390*/  PRMT R170, R0, 0x7632, R170 ;  /* 0x0000763200aa7816 */ /* 0x000fe200000000aa */
[----:B------:R-:W-:Y:S01]  /*113a0*/  MUFU.EX2 R28, R169 ;  /* 0x000000a9001c7308 */ /* 0x000fe20000000800 */
[----:B------:R-:W-:Y:S01]  /*113b0*/  PRMT R0, R45, 0x7632, R0 ;  /* 0x000076322d007816 */ /* 0x000fe20000000000 */
[----:B------:R-:W-:Y:S01]  /*113c0*/  @P3 HADD2 R83, -R171.H0_H0, -RZ.H0_H0 ;  /* 0xa00000ffab533230 */ /* 0x000fe20000000900 */
[----:B------:R-:W-:Y:S01]  /*113d0*/  SHF.R.U32.HI R13, RZ, 0x5, R182 ;  /* 0x00000005ff0d7819 */ /* 0x000fe200000116b6 */
[----:B------:R-:W1:Y:S01]  /*113e0*/  MUFU.EX2 R31, R162 ;  /* 0x000000a2001f7308 */ /* 0x000e620000000800 */
[----:B------:R-:W-:Y:S02]  /*113f0*/  IMAD.U32 R10, RZ, RZ, UR20 ;  /* 0x00000014ff0a7e24 */ /* 0x000fe4000f8e00ff */
[----:B------:R-:W-:Y:S01]  /*11400*/  FADD.FTZ R2, R67, R4 ;  /* 0x0000000443027221 */ /* 0x000fe20000010000 */
[----:B------:R-:W-:Y:S01]  /*11410*/  LOP3.LUT R0, R0, 0xff, RZ, 0xc0, !PT ;  /* 0x000000ff00007812 */ /* 0x000fe200078ec0ff */
[----:B------:R-:W-:Y:S01]  /*11420*/  IMAD.MOV.U32 R15, RZ, RZ, R239 ;  /* 0x000000ffff0f7224 */ /* 0x000fe200078e00ef */
[----:B------:R-:W-:Y:S01]  /*11430*/  PRMT R239, R171, 0x5410, R170 ;  /* 0x00005410abef7816 */ /* 0x000fe200000000aa */
[----:B------:R-:W-:-:S02]  /*11440*/  IMAD R10, R10, 0x8, R13 ;  /* 0x000000080a0a7824 */ /* 0x000fc400078e020d */
[----:B------:R-:W-:Y:S01]  /*11450*/  FADD.FTZ R3, R156, R11 ;  /* 0x0000000b9c037221 */ /* 0x000fe20000010000 */
[----:B------:R-:W-:Y:S01]  /*11460*/  @P3 PRMT R171, R83, 0x5410, RZ ;  /* 0x0000541053ab3816 */ /* 0x000fe200000000ff */
[----:B------:R-:W-:Y:S01]  /*11470*/  FADD.FTZ R4, R74, R2 ;  /* 0x000000024a047221 */ /* 0x000fe20000010000 */
[----:B------:R-:W-:Y:S01]  /*11480*/  ISETP.LE.U32.AND P3, PT, R0, UR13, PT ;  /* 0x0000000d00007c0c */ /* 0x000fe2000bf63070 */
[----:B------:R-:W-:Y:S01]  /*11490*/  IMAD.MOV.U32 R0, RZ, RZ, R44 ;  /* 0x000000ffff007224 */ /* 0x000fe200078e002c */
[----:B------:R-:W-:Y:S01]  /*114a0*/  LOP3.LUT R2, R45, 0xff, RZ, 0xc0, !PT ;  /* 0x000000ff2d027812 */ /* 0x000fe200078ec0ff */
[----:B------:R-:W-:Y:S02]  /*114b0*/  VIADD R10, R10, 0x4 ;  /* 0x000000040a0a7836 */ /* 0x000fe40000000000 */
[----:B------:R-:W-:Y:S01]  /*114c0*/  FADD.FTZ R7, R149, R3 ;  /* 0x0000000395077221 */ /* 0x000fe20000010000 */
[----:B------:R-:W-:Y:S01]  /*114d0*/  @P5 HADD2 R82, -R170.H0_H0, -RZ.H0_H0 ;  /* 0xa00000ffaa525230 */ /* 0x000fe20000000900 */
[----:B------:R-:W-:Y:S01]  /*114e0*/  ISETP.LE.U32.AND P4, PT, R2, UR13, PT ;  /* 0x0000000d02007c0c */ /* 0x000fe2000bf83070 */
[----:B------:R-:W-:Y:S01]  /*114f0*/  FADD.FTZ R3, R23, R5 ;  /* 0x0000000517037221 */ /* 0x000fe20000010000 */
[----:B-1----:R-:W-:Y:S01]  /*11500*/  F2FP.F16.F32.PACK_AB R2, R31, R28 ;  /* 0x0000001c1f02723e */ /* 0x002fe200000000ff */
[----:B------:R-:W-:Y:S01]  /*11510*/  IMAD.WIDE.U32 R10, R10, -0x326172a9, RZ ;  /* 0xcd9e8d570a0a7825 */ /* 0x000fe200078e00ff */
[----:B------:R-:W-:-:S03]  /*11520*/  LOP3.LUT R0, R0, 0xff, RZ, 0xc0, !PT ;  /* 0x000000ff00007812 */ /* 0x000fc600078ec0ff */
[----:B------:R-:W-:Y:S01]  /*11530*/  FADD.FTZ R5, R157, R7 ;  /* 0x000000079d057221 */ /* 0x000fe20000010000 */
[----:B------:R-:W-:Y:S01]  /*11540*/  @P5 PRMT R170, R82, 0x5410, RZ ;  /* 0x0000541052aa5816 */ /* 0x000fe200000000ff */
[----:B------:R-:W-:Y:S01]  /*11550*/  FADD.FTZ R3, R32, R3 ;  /* 0x0000000320037221 */ /* 0x000fe20000010000 */
[C---:B------:R-:W-:Y:S02]  /*11560*/  PRMT R169, R2.reuse, 0x7610, R169 ;  /* 0x0000761002a97816 */ /* 0x040fe400000000a9 */
[----:B------:R-:W-:Y:S01]  /*11570*/  PRMT R168, R2, 0x7632, R168 ;  /* 0x0000763202a87816 */ /* 0x000fe200000000a8 */
[----:B------:R-:W-:Y:S01]  /*11580*/  FADD.FTZ R2, R55, R5 ;  /* 0x0000000537027221 */ /* 0x000fe20000010000 */
[----:B------:R-:W-:Y:S02]  /*11590*/  ISETP.LE.U32.AND P5, PT, R0, UR13, PT ;  /* 0x0000000d00007c0c */ /* 0x000fe4000bfa3070 */
[----:B------:R-:W-:Y:S01]  /*115a0*/  LOP3.LUT R0, R10, UR37, R9, 0x96, !PT ;  /* 0x000000250a007c12 */ /* 0x000fe2000f8e9609 */
[----:B------:R-:W-:Y:S01]  /*115b0*/  FADD.FTZ R13, R22, R3 ;  /* 0x00000003160d7221 */ /* 0x000fe20000010000 */
[----:B------:R-:W-:-:S03]  /*115c0*/  FADD.FTZ R11, R56, R2 ;  /* 0x00000002380b7221 */ /* 0x000fc60000010000 */
[----:B------:R-:W-:Y:S01]  /*115d0*/  IMAD.WIDE.U32 R2, R0, -0x2daee0ad, RZ ;  /* 0xd2511f5300027825 */ /* 0x000fe200078e00ff */
[----:B------:R-:W-:-:S04]  /*115e0*/  LOP3.LUT R6, R8, UR36, R79, 0x96, !PT ;  /* 0x0000002408067c12 */ /* 0x000fc8000f8e964f */
[----:B------:R-:W-:Y:S01]  /*115f0*/  LOP3.LUT R0, R80, UR35, R3, 0x96, !PT ;  /* 0x0000002350007c12 */ /* 0x000fe2000f8e9603 */
[----:B------:R-:W-:-:S04]  /*11600*/  FADD.FTZ R10, R43, R4 ;  /* 0x000000042b0a7221 */ /* 0x000fc80000010000 */
        /* <DEDUP_REMOVED lines=11> */
[----:B------:R-:W-:Y:S01]  /*116c0*/  IMAD.MOV.U32 R80, RZ, RZ, R15 ;  /* 0x000000ffff507224 */ /* 0x000fe200078e000f */
[----:B------:R-:W-:Y:S01]  /*116d0*/  LOP3.LUT R15, R6, UR16, R3, 0x96, !PT ;  /* 0x00000010060f7c12 */ /* 0x000fe2000f8e9603 */
[----:B------:R-:W-:Y:S02]  /*116e0*/  IMAD.MOV.U32 R79, RZ, RZ, R53 ;  /* 0x000000ffff4f7224 */ /* 0x000fe400078e0035 */
[----:B------:R-:W-:Y:S01]  /*116f0*/  FADD.FTZ R3, R47, R10 ;  /* 0x0000000a2f037221 */ /* 0x000fe20000010000 */
[----:B------:R-:W-:Y:S01]  /*11700*/  IMAD.MOV.U32 R53, RZ, RZ, R210 ;  /* 0x000000ffff357224 */ /* 0x000fe200078e00d2 */
[----:B------:R1:W-:Y:S01]  /*11710*/  MUFU.EX2 R10, R205 ;  /* 0x000000cd000a7308 */ /* 0x0003e20000000800 */
[----:B------:R2:W3:Y:S04]  /*11720*/  LDL.LU.S16 R210, [R1+0x20] ;  /* 0x0000200001d27983 */ /* 0x0004e80000300600 */
[----:B-1----:R2:W4:Y:S01]  /*11730*/  LDL.LU.S16 R205, [R1+0x24] ;  /* 0x0000240001cd7983 */ /* 0x0025220000300600 */
[----:B------:R-:W-:-:S05]  /*11740*/  IMAD.WIDE.U32 R22, R0, -0x326172a9, RZ ;  /* 0xcd9e8d5700167825 */ /* 0x000fca00078e00ff */
[----:B------:R-:W-:-:S04]  /*11750*/  LOP3.LUT R23, R2, UR15, R23, 0x96, !PT ;  /* 0x0000000f02177c12 */ /* 0x000fc8000f8e9617 */
[----:B------:R-:W-:Y:S01]  /*11760*/  LOP3.LUT R0, R23, 0xffff, RZ, 0xc0, !PT ;  /* 0x0000ffff17007812 */ /* 0x000fe200078ec0ff */
[----:B------:R-:W-:-:S03]  /*11770*/  @!P2 HADD2 R96, -R168.H0_H0, -RZ.H0_H0 ;  /* 0xa00000ffa860a230 */ /* 0x000fc60000000900 */
[----:B------:R-:W-:Y:S01]  /*11780*/  SHF.R.U32.HI R0, RZ, 0x8, R0 ;  /* 0x00000008ff007819 */ /* 0x000fe20000011600 */
[----:B------:R-:W1:Y:S03]  /*11790*/  MUFU.EX2 R2, R72 ;  /* 0x0000004800027308 */ /* 0x000e660000000800 */
[----:B------:R-:W-:Y:S02]  /*117a0*/  LOP3.LUT R0, R0, 0xffff, RZ, 0xc0, !PT ;  /* 0x0000ffff00007812 */ /* 0x000fe400078ec0ff */
[----:B------:R-:W-:Y:S02]  /*117b0*/  PRMT R65, R169, 0x5410, R168 ;  /* 0x00005410a9417816 */ /* 0x000fe400000000a8 */
[----:B------:R-:W-:Y:S02]  /*117c0*/  @!P2 PRMT R168, R96, 0x5410, RZ ;  /* 0x0000541060a8a816 */ /* 0x000fe400000000ff */
[----:B------:R-:W-:-:S02]  /*117d0*/  ISETP.LE.U32.AND P2, PT, R0, UR13, PT ;  /* 0x0000000d00007c0c */ /* 0x000fc4000bf43070 */
[----:B------:R-:W2:Y:S01]  /*117e0*/  MUFU.EX2 R0, R73 ;  /* 0x0000004900007308 */ /* 0x000ea20000000800 */
[----:B------:R-:W-:Y:S01]  /*117f0*/  FADD.FTZ R4, R17, R3 ;  /* 0x0000000311047221 */ /* 0x000fe20000010000 */
[----:B------:R-:W-:Y:S02]  /*11800*/  FADD.FTZ R3, R33, R13 ;  /* 0x0000000d21037221 */ /* 0x000fe40000010000 */
[----:B------:R-:W2:Y:S02]  /*11810*/  MUFU.EX2 R9, R204 ;  /* 0x000000cc00097308 */ /* 0x000ea40000000800 */
[----:B-1----:R-:W-:Y:S01]  /*11820*/  FADD.FTZ R3, R2, R3 ;  /* 0x0000000302037221 */ /* 0x002fe20000010000 */
[----:B------:R-:W-:Y:S02]  /*11830*/  @!P4 HADD2 R97, -R169.H0_H0, -RZ.H0_H0 ;  /* 0xa00000ffa961c230 */ /* 0x000fe40000000900 */
[----:B------:R-:W-:Y:S01]  /*11840*/  FADD.FTZ R7, R18, R4 ;  /* 0x0000000412077221 */ /* 0x000fe20000010000 */
[----:B------:R-:W-:Y:S01]  /*11850*/  IMAD.MOV.U32 R67, RZ, RZ, R57 ;  /* 0x000000ffff437224 */ /* 0x000fe200078e0039 */
[C---:B--2---:R-:W-:Y:S01]  /*11860*/  F2FP.F16.F32.PACK_AB R4, R0.reuse, R2 ;  /* 0x000000020004723e */ /* 0x044fe200000000ff */
[----:B------:R-:W-:Y:S01]  /*11870*/  FADD.FTZ R6, R0, R3 ;  /* 0x0000000300067221 */ /* 0x000fe20000010000 */
[----:B------:R-:W-:Y:S01]  /*11880*/  SHF.R.U32.HI R0, RZ, 0x18, R45 ;  /* 0x00000018ff007819 */ /* 0x000fe2000001162d */
[----:B------:R-:W-:Y:S01]  /*11890*/  IMAD.MOV.U32 R58, RZ, RZ, R215 ;  /* 0x000000ffff3a7224 */ /* 0x000fe200078e00d7 */
[----:B------:R-:W-:Y:S01]  /*118a0*/  @!P4 PRMT R169, R97, 0x5410, RZ ;  /* 0x0000541061a9c816 */ /* 0x000fe200000000ff */
[----:B------:R-:W-:Y:S01]  /*118b0*/  IMAD.MOV.U32 R57, RZ, RZ, R213 ;  /* 0x000000ffff397224 */ /* 0x000fe200078e00d5 */
[----:B------:R-:W-:Y:S01]  /*118c0*/  ISETP.LE.U32.AND P4, PT, R0, UR13, PT ;  /* 0x0000000d00007c0c */ /* 0x000fe2000bf83070 */
[----:B------:R1:W-:Y:S01]  /*118d0*/  MUFU.EX2 R213, R208 ;  /* 0x000000d000d57308 */ /* 0x0003e20000000800 */
[----:B------:R-:W-:-:S03]  /*118e0*/  F2FP.F16.F32.PACK_AB R0, R10, R9 ;  /* 0x000000090a00723e */ /* 0x000fc600000000ff */
[----:B------:R-:W2:Y:S01]  /*118f0*/  MUFU.EX2 R215, R209 ;  /* 0x000000d100d77308 */ /* 0x000ea20000000800 */
[C---:B------:R-:W-:Y:S02]  /*11900*/  PRMT R161, R0.reuse, 0x7610, R161 ;  /* 0x0000761000a17816 */ /* 0x040fe400000000a1 */
[----:B------:R-:W-:-:S03]  /*11910*/  PRMT R163, R0, 0x7632, R163 ;  /* 0x0000763200a37816 */ /* 0x000fc600000000a3 */
[----:B------:R-:W-:Y:S01]  /*11920*/  @!P3 HADD2 R98, -R161.H0_H0, -RZ.H0_H0 ;  /* 0xa00000ffa162b230 */ /* 0x000fe20000000900 */
[----:B------:R-:W-:Y:S02]  /*11930*/  PRMT R0, R44, 0x7771, RZ ;  /* 0x000077712c007816 */ /* 0x000fe400000000ff */
[----:B------:R-:W-:Y:S01]  /*11940*/  PRMT R35, R161, 0x5410, R163 ;  /* 0x00005410a1237816 */ /* 0x000fe200000000a3 */
[----:B------:R-:W-:Y:S01]  /*11950*/  IMAD.MOV.U32 R78, RZ, RZ, R63 ;  /* 0x000000ffff4e7224 */ /* 0x000fe200078e003f */
[----:B------:R-:W-:Y:S01]  /*11960*/  @!P3 PRMT R161, R98, 0x5410, RZ ;  /* 0x0000541062a1b816 */ /* 0x000fe200000000ff */
[----:B------:R-:W-:Y:S01]  /*11970*/  IMAD.MOV.U32 R97, RZ, RZ, R214 ;  /* 0x000000ffff617224 */ /* 0x000fe200078e00d6 */
[----:B------:R-:W-:Y:S01]  /*11980*/  ISETP.GT.U32.AND P3, PT, R0, UR13, PT ;  /* 0x0000000d00007c0c */ /* 0x000fe2000bf64070 */
[----:B-1----:R1:W4:Y:S01]  /*11990*/  LDL.LU.S16 R208, [R1+0x1c] ;  /* 0x00001c0001d07983 */ /* 0x0023220000300600 */
[----:B--2---:R-:W-:Y:S01]  /*119a0*/  F2FP.F16.F32.PACK_AB R2, R215, R213 ;  /* 0x000000d5d702723e */ /* 0x004fe200000000ff */
[----:B------:R-:W-:-:S02]  /*119b0*/  IMAD.MOV.U32 R63, RZ, RZ, R212 ;  /* 0x000000ffff3f7224 */ /* 0x000fc400078e00d4 */
[----:B------:R-:W-:Y:S01]  /*119c0*/  @!P4 HADD2 R99, -R163.H0_H0, -RZ.H0_H0 ;  /* 0xa00000ffa363c230 */ /* 0x000fe20000000900 */
[----:B------:R-:W-:Y:S01]  /*119d0*/  MUFU.EX2 R212, R207 ;  /* 0x000000cf00d47308 */ /* 0x000fe20000000800 */
[----:B------:R-:W-:Y:S02]  /*119e0*/  PRMT R162, R2, 0x7610, R162 ;  /* 0x0000761002a27816 */ /* 0x000fe400000000a2 */
[----:B------:R-:W-:Y:S01]  /*119f0*/  PRMT R0, R44, 0x7772, RZ ;  /* 0x000077722c007816 */ /* 0x000fe200000000ff */
[----:B------:R-:W2:Y:S01]  /*11a00*/  MUFU.EX2 R214, R206 ;  /* 0x000000ce00d67308 */ /* 0x000ea20000000800 */
[----:B------:R-:W-:Y:S01]  /*11a10*/  @!P4 PRMT R163, R99, 0x5410, RZ ;  /* 0x0000541063a3c816 */ /* 0x000fe200000000ff */
[----:B------:R-:W-:Y:S01]  /*11a20*/  @!P5 HADD2 R128, -R162.H0_H0, -RZ.H0_H0 ;  /* 0xa00000ffa280d230 */ /* 0x000fe20000000900 */
[----:B------:R-:W-:Y:S02]  /*11a30*/  PRMT R160, R2, 0x7632, R160 ;  /* 0x0000763202a07816 */ /* 0x000fe400000000a0 */
[----:B------:R-:W-:-:S02]  /*11a40*/  ISETP.GT.U32.AND P4, PT, R0, UR13, PT ;  /* 0x0000000d00007c0c */ /* 0x000fc4000bf84070 */
[----:B------:R-:W-:Y:S01]  /*11a50*/  PRMT R204, R48, 0x7610, R204 ;  /* 0x0000761030cc7816 */ /* 0x000fe200000000cc */
[----:B------:R-:W-:Y:S01]  /*11a60*/  IMAD.MOV.U32 R48, RZ, RZ, R250 ;  /* 0x000000ffff307224 */ /* 0x000fe200078e00fa */
[----:B------:R-:W-:Y:S01]  /*11a70*/  LOP3.LUT R0, R23, 0xff, RZ, 0xc0, !PT ;  /* 0x000000ff17007812 */ /* 0x000fe200078ec0ff */
[----:B------:R-:W-:Y:S01]  /*11a80*/  @P3 HADD2 R129, -R160.H0_H0, -RZ.H0_H0 ;  /* 0xa00000ffa0813230 */ /* 0x000fe20000000900 */
[----:B------:R-:W-:Y:S02]  /*11a90*/  PRMT R250, R162, 0x5410, R160 ;  /* 0x00005410a2fa7816 */ /* 0x000fe400000000a0 */
[----:B------:R-:W-:Y:S02]  /*11aa0*/  @!P5 PRMT R162, R128, 0x5410, RZ ;  /* 0x0000541080a2d816 */ /* 0x000fe400000000ff */
[----:B------:R-:W-:Y:S02]  /*11ab0*/  ISETP.LE.U32.AND P5, PT, R0, UR13, PT ;  /* 0x0000000d00007c0c */ /* 0x000fe4000bfa3070 */
[----:B------:R-:W-:-:S02]  /*11ac0*/  PRMT R0, R44, 0x7773, RZ ;  /* 0x000077732c007816 */ /* 0x000fc400000000ff */
[----:B--2---:R-:W-:Y:S02]  /*11ad0*/  F2FP.F16.F32.PACK_AB R2, R214, R212 ;  /* 0x000000d4d602723e */ /* 0x004fe400000000ff */
[----:B------:R-:W-:Y:S02]  /*11ae0*/  @P3 PRMT R160, R129, 0x5410, RZ ;  /* 0x0000541081a03816 */ /* 0x000fe400000000ff */
[----:B------:R-:W-:Y:S02]  /*11af0*/  ISETP.GT.U32.AND P3, PT, R0, UR13, PT ;  /* 0x0000000d00007c0c */ /* 0x000fe4000bf64070 */
[C---:B------:R-:W-:Y:S02]  /*11b00*/  PRMT R159, R2.reuse, 0x7610, R159 ;  /* 0x00007610029f7816 */ /* 0x040fe4000000009f */
[----:B------:R-:W-:Y:S01]  /*11b10*/  PRMT R0, R23, 0x7632, R0 ;  /* 0x0000763217007816 */ /* 0x000fe20000000000 */
[--C-:B------:R-:W-:Y:S01]  /*11b20*/  FADD.FTZ R5, R19, R11.reuse ;  /* 0x0000000b13057221 */ /* 0x100fe20000010000 */
[----:B------:R-:W-:Y:S01]  /*11b30*/  PRMT R158, R2, 0x7632, R158 ;  /* 0x00007632029e7816 */ /* 0x000fe2000000009e */
[----:B------:R-:W-:Y:S01]  /*11b40*/  @P4 HADD2 R130, -R159.H0_H0, -RZ.H0_H0 ;  /* 0xa00000ff9f824230 */ /* 0x000fe20000000900 */
[----:B------:R-:W-:Y:S01]  /*11b50*/  PRMT R11, R64, 0x7610, R11 ;  /* 0x00007610400b7816 */ /* 0x000fe2000000000b */
[----:B------:R-:W-:Y:S01]  /*11b60*/  IMAD.MOV.U32 R64, RZ, RZ, R249 ;  /* 0x000000ffff407224 */ /* 0x000fe200078e00f9 */
[----:B------:R-:W-:-:S02]  /*11b70*/  LOP3.LUT R0, R0, 0xff, RZ, 0xc0, !PT ;  /* 0x000000ff00007812 */ /* 0x000fc400078ec0ff */
[----:B------:R-:W-:Y:S01]  /*11b80*/  PRMT R249, R159, 0x5410, R158 ;  /* 0x000054109ff97816 */ /* 0x000fe2000000009e */
[----:B------:R-:W-:Y:S01]  /*11b90*/  @P3 HADD2 R251, -R158.H0_H0, -RZ.H0_H0 ;  /* 0xa00000ff9efb3230 */ /* 0x000fe20000000900 */
[----:B------:R-:W-:Y:S01]  /*11ba0*/  @P4 PRMT R159, R130, 0x5410, RZ ;  /* 0x00005410829f4816 */ /* 0x000fe200000000ff */
[----:B------:R-:W-:Y:S01]  /*11bb0*/  FADD.FTZ R5, R20, R5 ;  /* 0x0000000514057221 */ /* 0x000fe20000010000 */
[----:B------:R-:W-:Y:S02]  /*11bc0*/  ISETP.LE.U32.AND P4, PT, R0, UR13, PT ;  /* 0x0000000d00007c0c */ /* 0x000fe4000bf83070 */
[----:B------:R-:W-:Y:S01]  /*11bd0*/  SHF.R.U32.HI R0, RZ, 0x18, R23 ;  /* 0x00000018ff007819 */ /* 0x000fe20000011617 */
[----:B------:R-:W-:Y:S01]  /*11be0*/  FADD.FTZ R2, R25, R5 ;  /* 0x0000000519027221 */ /* 0x000fe20000010000 */
[----:B------:R-:W-:Y:S01]  /*11bf0*/  @P3 PRMT R158, R251, 0x5410, RZ ;  /* 0x00005410fb9e3816 */ /* 0x000fe200000000ff */
[----:B------:R1:W2:Y:S01]  /*11c00*/  LDL.LU.S16 R25, [R1+0x2c] ;  /* 0x00002c0001197983 */ /* 0x0002a20000300600 */
[----:B------:R-:W-:-:S02]  /*11c10*/  ISETP.LE.U32.AND P3, PT, R0, UR13, PT ;  /* 0x0000000d00007c0c */ /* 0x000fc4000bf63070 */
[----:B------:R-:W-:Y:S01]  /*11c20*/  PRMT R154, R49, 0x7610, R154 ;  /* 0x00007610319a7816 */ /* 0x000fe2000000009a */
[----:B------:R-:W-:Y:S01]  /*11c30*/  IMAD.WIDE.U32 R32, R15, -0x2daee0ad, RZ ;  /* 0xd2511f530f207825 */ /* 0x000fe200078e00ff */
[----:B------:R-:W-:-:S03]  /*11c40*/  PRMT R153, R49, 0x7632, R153 ;  /* 0x0000763231997816 */ /* 0x000fc60000000099 */
[----:B------:R-:W-:Y:S02]  /*11c50*/  FADD.FTZ R5, R21, R7 ;  /* 0x0000000715057221 */ /* 0x000fe40000010000 */
[----:B------:R1:W2:Y:S01]  /*11c60*/  LDL.LU.S16 R21, [R1+0x28] ;  /* 0x0000280001157983 */ /* 0x0002a20000300600 */
[----:B------:R-:W-:Y:S02]  /*11c70*/  LOP3.LUT R33, R8, UR27, R33, 0x96, !PT ;  /* 0x0000001b08217c12 */ /* 0x000fe4000f8e9621 */
[C---:B------:R-:W-:Y:S02]  /*11c80*/  PRMT R157, R4.reuse, 0x7610, R157 ;  /* 0x00007610049d7816 */ /* 0x040fe4000000009d */
[----:B------:R-:W-:Y:S02]  /*11c90*/  PRMT R156, R4, 0x7632, R156 ;  /* 0x00007632049c7816 */ /* 0x000fe4000000009c */
[----:B------:R-:W-:Y:S02]  /*11ca0*/  PRMT R19, R11, 0x7610, R19 ;  /* 0x000076100b137816 */ /* 0x000fe40000000013 */
[----:B------:R1:W2:Y:S01]  /*11cb0*/  LDL.LU.S16 R11, [R1+0x34] ;  /* 0x00003400010b7983 */ /* 0x0002a20000300600 */
[----:B---3--:R-:W-:-:S05]  /*11cc0*/  @!P3 HADD2 R210, -R153.H0_H0, -RZ.H0_H0 ;  /* 0xa00000ff99d2b230 */ /* 0x008fca0000000900 */
[----:B------:R-:W-:Y:S01]  /*11cd0*/  PRMT R4, R210, 0x7610, R4 ;  /* 0x00007610d2047816 */ /* 0x000fe20000000004 */
[----:B----4-:R-:W-:Y:S01]  /*11ce0*/  @!P4 HADD2 R205, -R154.H0_H0, -RZ.H0_H0 ;  /* 0xa00000ff9acdc230 */ /* 0x010fe20000000900 */
[----:B------:R-:W-:-:S04]  /*11cf0*/  PRMT R210, R154, 0x5410, R153 ;  /* 0x000054109ad27816 */ /* 0x000fc80000000099 */
[----:B------:R-:W-:-:S04]  /*11d00*/  PRMT R8, R205, 0x7610, R8 ;  /* 0x00007610cd087816 */ /* 0x000fc80000000008 */
[----:B------:R-:W-:Y:S02]  /*11d10*/  @!P4 PRMT R154, R8, 0x5410, RZ ;  /* 0x00005410089ac816 */ /* 0x000fe400000000ff */
[----:B------:R1:W3:Y:S01]  /*11d20*/  LDL.LU.S16 R8, [R1+0x30] ;  /* 0x0000300001087983 */ /* 0x0002e20000300600 */
[----:B------:R-:W-:Y:S02]  /*11d30*/  IMAD.MOV.U32 R0, RZ, RZ, R22 ;  /* 0x000000ffff007224 */ /* 0x000fe400078e0016 */
[----:B------:R-:W-:Y:S02]  /*11d40*/  @!P5 HADD2 R252, -R157.H0_H0, -RZ.H0_H0 ;  /* 0xa00000ff9dfcd230 */ /* 0x000fe40000000900 */
[----:B------:R-:W-:Y:S02]  /*11d50*/  IMAD.MOV.U32 R81, RZ, RZ, R51 ;  /* 0x000000ffff517224 */ /* 0x000fe400078e0033 */
[----:B------:R-:W-:Y:S01]  /*11d60*/  IMAD.MOV.U32 R51, RZ, RZ, R211 ;  /* 0x000000ffff337224 */ /* 0x000fe200078e00d3 */
[----:B------:R-:W-:-:S02]  /*11d70*/  LOP3.LUT R0, R0, 0xff, RZ, 0xc0, !PT ;  /* 0x000000ff00007812 */ /* 0x000fc400078ec0ff */
[----:B------:R-:W-:Y:S02]  /*11d80*/  PRMT R211, R157, 0x5410, R156 ;  /* 0x000054109dd37816 */ /* 0x000fe4000000009c */
[----:B------:R-:W-:Y:S02]  /*11d90*/  @!P5 PRMT R157, R252, 0x5410, RZ ;  /* 0x00005410fc9dd816 */ /* 0x000fe400000000ff */
[----:B------:R-:W-:Y:S02]  /*11da0*/  ISETP.LE.U32.AND P5, PT, R0, UR13, PT ;  /* 0x0000000d00007c0c */ /* 0x000fe4000bfa3070 */
[----:B------:R-:W-:-:S04]  /*11db0*/  LOP3.LUT R0, R33, 0xffff, RZ, 0xc0, !PT ;  /* 0x0000ffff21007812 */ /* 0x000fc800078ec0ff */
[----:B------:R-:W-:-:S04]  /*11dc0*/  SHF.R.U32.HI R0, RZ, 0x8, R0 ;  /* 0x00000008ff007819 */ /* 0x000fc80000011600 */
[----:B------:R-:W-:Y:S01]  /*11dd0*/  LOP3.LUT R0, R0, 0xffff, RZ, 0xc0, !PT ;  /* 0x0000ffff00007812 */ /* 0x000fe200078ec0ff */
[----:B------:R-:W-:Y:S01]  /*11de0*/  FADD.FTZ R7, R30, R2 ;  /* 0x000000021e077221 */ /* 0x000fe20000010000 */
[----:B------:R-:W-:-:S05]  /*11df0*/  @!P2 HADD2 R208, -R156.H0_H0, -RZ.H0_H0 ;  /* 0xa00000ff9cd0a230 */ /* 0x000fca0000000900 */
[----:B------:R-:W-:-:S04]  /*11e00*/  PRMT R3, R208, 0x7610, R3 ;  /* 0x00007610d0037816 */ /* 0x000fc80000000003 */
[----:B------:R-:W-:Y:S02]  /*11e10*/  @!P2 PRMT R156, R3, 0x5410, RZ ;  /* 0x00005410039ca816 */ /* 0x000fe400000000ff */
[----:B------:R-:W-:Y:S01]  /*11e20*/  ISETP.LE.U32.AND P2, PT, R0, UR13, PT ;  /* 0x0000000d00007c0c */ /* 0x000fe2000bf43070 */
[----:B------:R-:W-:Y:S04]  /*11e30*/  MUFU.EX2 R3, R150 ;  /* 0x0000009600037308 */ /* 0x000fe80000000800 */
[----:B------:R-:W4:Y:S01]  /*11e40*/  MUFU.EX2 R0, R152 ;  /* 0x0000009800007308 */ /* 0x000f220000000800 */
[----:B------:R-:W-:Y:S02]  /*11e50*/  @!P3 PRMT R153, R4, 0x5410, RZ ;  /* 0x000054100499b816 */ /* 0x000fe400000000ff */
[----:B------:R-:W-:Y:S01]  /*11e60*/  PRMT R2, R22, 0x7771, RZ ;  /* 0x0000777116027816 */ /* 0x000fe200000000ff */
[----:B------:R-:W-:Y:S01]  /*11e70*/  MUFU.EX2 R4, R220 ;  /* 0x000000dc00047308 */ /* 0x000fe20000000800 */
[----:B----4-:R-:W-:Y:S01]  /*11e80*/  FADD.FTZ R6, R0, R6 ;  /* 0x0000000600067221 */ /* 0x010fe20000010000 */
[----:B------:R-:W-:-:S02]  /*11e90*/  F2FP.F16.F32.PACK_AB R0, R3, R0 ;  /* 0x000000000300723e */ /* 0x000fc400000000ff */
[----:B------:R-:W4:Y:S02]  /*11ea0*/  MUFU.EX2 R208, R221 ;  /* 0x000000dd00d07308 */ /* 0x000f240000000800 */
[C---:B------:R-:W-:Y:S02]  /*11eb0*/  PRMT R152, R0.reuse, 0x7610, R152 ;  /* 0x0000761000987816 */ /* 0x040fe40000000098 */
[----:B------:R-:W-:Y:S01]  /*11ec0*/  PRMT R151, R0, 0x7632, R151 ;  /* 0x0000763200977816 */ /* 0x000fe20000000097 */
[----:B------:R-:W-:Y:S01]  /*11ed0*/  IMAD.MOV.U32 R0, RZ, RZ, R32 ;  /* 0x000000ffff007224 */ /* 0x000fe200078e0020 */
[----:B------:R-:W-:Y:S02]  /*11ee0*/  ISETP.GT.U32.AND P4, PT, R2, UR13, PT ;  /* 0x0000000d02007c0c */ /* 0x000fe4000bf84070 */
[----:B------:R-:W-:Y:S02]  /*11ef0*/  LOP3.LUT R2, R33, 0xff, RZ, 0xc0, !PT ;  /* 0x000000ff21027812 */ /* 0x000fe400078ec0ff */
[----:B------:R-:W-:-:S02]  /*11f00*/  LOP3.LUT R0, R0, 0xff, RZ, 0xc0, !PT ;  /* 0x000000ff00007812 */ /* 0x000fc400078ec0ff */
[----:B------:R-:W-:Y:S01]  /*11f10*/  PRMT R73, R204, 0x7610, R73 ;  /* 0x00007610cc497816 */ /* 0x000fe20000000049 */
[----:B--2---:R-:W-:Y:S01]  /*11f20*/  @!P5 HADD2 R25, -R152.H0_H0, -RZ.H0_H0 ;  /* 0xa00000ff9819d230 */ /* 0x004fe20000000900 */
[----:B------:R-:W-:-:S04]  /*11f30*/  ISETP.LE.U32.AND P3, PT, R2, UR13, PT ;  /* 0x0000000d02007c0c */ /* 0x000fc8000bf63070 */
[----:B------:R-:W-:Y:S02]  /*11f40*/  PRMT R20, R25, 0x7610, R20 ;  /* 0x0000761019147816 */ /* 0x000fe40000000014 */
[----:B------:R-:W-:Y:S02]  /*11f50*/  PRMT R204, R152, 0x5410, R151 ;  /* 0x0000541098cc7816 */ /* 0x000fe40000000097 */
[----:B------:R-:W-:Y:S02]  /*11f60*/  @!P5 PRMT R152, R20, 0x5410, RZ ;  /* 0x000054101498d816 */ /* 0x000fe400000000ff */
[----:B------:R-:W-:Y:S01]  /*11f70*/  ISETP.LE.U32.AND P5, PT, R0, UR13, PT ;  /* 0x0000000d00007c0c */ /* 0x000fe2000bfa3070 */
[----:B------:R-:W-:Y:S01]  /*11f80*/  @P4 HADD2 R21, -R151.H0_H0, -RZ.H0_H0 ;  /* 0xa00000ff97154230 */ /* 0x000fe20000000900 */
[----:B----4-:R-:W-:Y:S01]  /*11f90*/  F2FP.F16.F32.PACK_AB R0, R208, R4 ;  /* 0x00000004d000723e */ /* 0x010fe200000000ff */
[----:B------:R1:W2:Y:S03]  /*11fa0*/  LDL.LU.S16 R20, [R1+0x3c] ;  /* 0x00003c0001147983 */ /* 0x0002a60000300600 */
[----:B------:R-:W-:-:S02]  /*11fb0*/  PRMT R150, R0, 0x7610, R150 ;  /* 0x0000761000967816 */ /* 0x000fc40000000096 */
[----:B------:R-:W-:Y:S02]  /*11fc0*/  PRMT R149, R0, 0x7632, R149 ;  /* 0x0000763200957816 */ /* 0x000fe40000000095 */
[----:B------:R-:W-:Y:S01]  /*11fd0*/  PRMT R2, R21, 0x7610, R2 ;  /* 0x0000761015027816 */ /* 0x000fe20000000002 */
[----:B------:R-:W-:Y:S01]  /*11fe0*/  @!P3 HADD2 R11, -R150.H0_H0, -RZ.H0_H0 ;  /* 0xa00000ff960bb230 */ /* 0x000fe20000000900 */
[----:B------:R-:W-:Y:S02]  /*11ff0*/  PRMT R50, R19, 0x7610, R50 ;  /* 0x0000761013327816 */ /* 0x000fe40000000032 */
[----:B------:R-:W-:Y:S01]  /*12000*/  @P4 PRMT R151, R2, 0x5410, RZ ;  /* 0x0000541002974816 */ /* 0x000fe200000000ff */
[--C-:B------:R-:W-:Y:S01]  /*12010*/  FADD.FTZ R2, R29, R5.reuse ;  /* 0x000000051d027221 */ /* 0x100fe20000010000 */
[----:B------:R-:W-:Y:S01]  /*12020*/  PRMT R5, R11, 0x7610, R5 ;  /* 0x000076100b057816 */ /* 0x000fe20000000005 */
[----:B------:R1:W4:Y:S04]  /*12030*/  LDL.LU.S16 R19, [R1+0x38] ;  /* 0x0000380001137983 */ /* 0x0003280000300600 */
[----:B------:R1:W4:Y:S01]  /*12040*/  LDL.LU.S16 R11, [R1+0x44] ;  /* 0x00004400010b7983 */ /* 0x0003220000300600 */
[----:B------:R-:W-:-:S02]  /*12050*/  PRMT R74, R73, 0x7610, R74 ;  /* 0x00007610494a7816 */ /* 0x000fc4000000004a */
[----:B------:R-:W-:Y:S02]  /*12060*/  PRMT R83, R50, 0x7610, R83 ;  /* 0x0000761032537816 */ /* 0x000fe40000000053 */
[----:B------:R-:W-:Y:S01]  /*12070*/  PRMT R72, R74, 0x7610, R72 ;  /* 0x000076104a487816 */ /* 0x000fe20000000048 */
[----:B------:R-:W-:Y:S02]  /*12080*/  IMAD.MOV.U32 R74, RZ, RZ, R80 ;  /* 0x000000ffff4a7224 */ /* 0x000fe400078e0050 */
[----:B------:R-:W-:Y:S02]  /*12090*/  IMAD.MOV.U32 R80, RZ, RZ, R51 ;  /* 0x000000ffff507224 */ /* 0x000fe400078e0033 */
[----:B---3--:R-:W-:-:S05]  /*120a0*/  @!P2 HADD2 R8, -R149.H0_H0, -RZ.H0_H0 ;  /* 0xa00000ff9508a230 */ /* 0x008fca0000000900 */
[----:B------:R-:W-:Y:S02]  /*120b0*/  PRMT R0, R8, 0x7610, R0 ;  /* 0x0000761008007816 */ /* 0x000fe40000000000 */
[----:B------:R1:W3:Y:S04]  /*120c0*/  LDL.LU.S16 R8, [R1+0x40] ;  /* 0x0000400001087983 */ /* 0x0002e80000300600 */
[----:B------:R-:W3:Y:S01]  /*120d0*/  LDL.64 R50, [R1+0x48] ;  /* 0x0000480001327983 */ /* 0x000ee20000100a00 */
[----:B------:R-:W-:Y:S04]  /*120e0*/  MUFU.EX2 R207, R223 ;  /* 0x000000df00cf7308 */ /* 0x000fe80000000800 */
[----:B------:R1:W1:Y:S02]  /*120f0*/  MUFU.EX2 R209, R222 ;  /* 0x000000de00d17308 */ /* 0x0002640000000800 */
[----:B-1----:R-:W-:-:S02]  /*12100*/  PRMT R222, R150, 0x5410, R149 ;  /* 0x0000541096de7816 */ /* 0x002fc40000000095 */
[----:B------:R-:W-:Y:S02]  /*12110*/  @!P2 PRMT R149, R0, 0x5410, RZ ;  /* 0x000054100095a816 */ /* 0x000fe400000000ff */
[----:B------:R-:W-:-:S04]  /*12120*/  PRMT R0, R32, 0x7771, RZ ;  /* 0x0000777120007816 */ /* 0x000fc800000000ff */
[----:B------:R-:W-:Y:S02]  /*12130*/  ISETP.GT.U32.AND P4, PT, R0, UR13, PT ;  /* 0x0000000d00007c0c */ /* 0x000fe4000bf84070 */
[----:B------:R-:W-:Y:S01]  /*12140*/  F2FP.F16.F32.PACK_AB R0, R209, R207 ;  /* 0x000000cfd100723e */ /* 0x000fe200000000ff */
[----:B------:R-:W-:Y:S03]  /*12150*/  MUFU.EX2 R205, R143 ;  /* 0x0000008f00cd7308 */ /* 0x000fe60000000800 */
[C---:B------:R-:W-:Y:S01]  /*12160*/  PRMT R148, R0.reuse, 0x7610, R148 ;  /* 0x0000761000947816 */ /* 0x040fe20000000094 */
[----:B------:R-:W1:Y:S01]  /*12170*/  MUFU.EX2 R206, R145 ;  /* 0x0000009100ce7308 */ /* 0x000e620000000800 */
[----:B------:R-:W-:Y:S02]  /*12180*/  PRMT R147, R0, 0x7632, R147 ;  /* 0x0000763200937816 */ /* 0x000fe40000000093 */
[----:B------:R-:W-:-:S02]  /*12190*/  PRMT R0, R32, 0x7772, RZ ;  /* 0x0000777220007816 */ /* 0x000fc400000000ff */
[----:B------:R-:W-:Y:S02]  /*121a0*/  @!P3 PRMT R150, R5, 0x5410, RZ ;  /* 0x000054100596b816 */ /* 0x000fe400000000ff */
[----:B------:R-:W-:Y:S02]  /*121b0*/  ISETP.GT.U32.AND P3, PT, R0, UR13, PT ;  /* 0x0000000d00007c0c */ /* 0x000fe4000bf64070 */
[----:B------:R-:W-:-:S04]  /*121c0*/  PRMT R0, R32, 0x7773, RZ ;  /* 0x0000777320007816 */ /* 0x000fc800000000ff */
[----:B------:R-:W-:Y:S02]  /*121d0*/  ISETP.GT.U32.AND P2, PT, R0, UR13, PT ;  /* 0x0000000d00007c0c */ /* 0x000fe4000bf44070 */
[----:B-1----:R-:W-:-:S04]  /*121e0*/  F2FP.F16.F32.PACK_AB R0, R206, R205 ;  /* 0x000000cdce00723e */ /* 0x002fc800000000ff */
[C---:B------:R-:W-:Y:S02]  /*121f0*/  PRMT R145, R0.reuse, 0x7632, R145 ;  /* 0x0000763200917816 */ /* 0x040fe40000000091 */
[----:B------:R-:W-:Y:S01]  /*12200*/  PRMT R146, R0, 0x7610, R146 ;  /* 0x0000761000927816 */ /* 0x000fe20000000092 */
[----:B------:R-:W-:Y:S01]  /*12210*/  FADD.FTZ R3, R3, R6 ;  /* 0x0000000603037221 */ /* 0x000fe20000010000 */
[----:B------:R-:W-:Y:S02]  /*12220*/  FADD.FTZ R6, R9, R2 ;  /* 0x0000000209067221 */ /* 0x000fe40000010000 */
[----:B------:R-:W-:Y:S01]  /*12230*/  PRMT R220, R146, 0x5410, R145 ;  /* 0x0000541092dc7816 */ /* 0x000fe20000000091 */
[----:B------:R-:W-:Y:S01]  /*12240*/  FADD.FTZ R252, R4, R3 ;  /* 0x0000000304fc7221 */ /* 0x000fe20000010000 */
[----:B------:R-:W-:Y:S01]  /*12250*/  PRMT R47, R83, 0x7610, R47 ;  /* 0x00007610532f7816 */ /* 0x000fe2000000002f */
[----:B------:R-:W-:Y:S02]  /*12260*/  IMAD.MOV.U32 R83, RZ, RZ, R74 ;  /* 0x000000ffff537224 */ /* 0x000fe400078e004a */
[----:B------:R-:W-:-:S02]  /*12270*/  IMAD.MOV.U32 R74, RZ, RZ, R58 ;  /* 0x000000ffff4a7224 */ /* 0x000fc400078e003a */
[----:B------:R-:W-:Y:S02]  /*12280*/  IMAD.MOV.U32 R58, RZ, RZ, R57 ;  /* 0x000000ffff3a7224 */ /* 0x000fe400078e0039 */
[----:B------:R-:W-:Y:S02]  /*12290*/  IMAD.MOV.U32 R57, RZ, RZ, R63 ;  /* 0x000000ffff397224 */ /* 0x000fe400078e003f */
[----:B------:R-:W-:Y:S01]  /*122a0*/  IMAD.MOV.U32 R63, RZ, RZ, R48 ;  /* 0x000000ffff3f7224 */ /* 0x000fe200078e0030 */
[----:B------:R-:W-:Y:S01]  /*122b0*/  PRMT R221, R148, 0x5410, R147 ;  /* 0x0000541094dd7816 */ /* 0x000fe20000000093 */
[----:B------:R-:W-:-:S04]  /*122c0*/  FADD.FTZ R5, R28, R7 ;  /* 0x000000071c057221 */ /* 0x000fc80000010000 */
[----:B------:R-:W-:Y:S01]  /*122d0*/  FADD.FTZ R251, R31, R5 ;  /* 0x000000051ffb7221 */ /* 0x000fe20000010000 */
[----:B--2---:R-:W-:-:S05]  /*122e0*/  @!P5 HADD2 R20, -R148.H0_H0, -RZ.H0_H0 ;  /* 0xa00000ff9414d230 */ /* 0x004fca0000000900 */
[----:B------:R-:W-:Y:S01]  /*122f0*/  PRMT R18, R20, 0x7610, R18 ;  /* 0x0000761014127816 */ /* 0x000fe20000000012 */
[----:B----4-:R-:W-:-:S05]  /*12300*/  @P3 HADD2 R11, -R146.H0_H0, -RZ.H0_H0 ;  /* 0xa00000ff920b3230 */ /* 0x010fca0000000900 */
[----:B------:R-:W-:Y:S01]  /*12310*/  PRMT R2, R11, 0x7610, R2 ;  /* 0x000076100b027816 */ /* 0x000fe20000000002 */
[----:B------:R-:W-:-:S03]  /*12320*/  @P4 HADD2 R19, -R147.H0_H0, -RZ.H0_H0 ;  /* 0xa00000ff93134230 */ /* 0x000fc60000000900 */
[----:B------:R-:W-:Y:S02]  /*12330*/  @P3 PRMT R146, R2, 0x5410, RZ ;  /* 0x0000541002923816 */ /* 0x000fe400000000ff */
[----:B------:R-:W-:-:S04]  /*12340*/  PRMT R9, R19, 0x7610, R9 ;  /* 0x0000761013097816 */ /* 0x000fc80000000009 */
[----:B------:R-:W-:Y:S02]  /*12350*/  @P4 PRMT R147, R9, 0x5410, RZ ;  /* 0x0000541009934816 */ /* 0x000fe400000000ff */
[----:B------:R1:W2:Y:S01]  /*12360*/  LDL.LU.S16 R9, [R1+0x5c] ;  /* 0x00005c0001097983 */ /* 0x0002a20000300600 */
[----:B---3--:R-:W-:-:S05]  /*12370*/  @P2 HADD2 R8, -R145.H0_H0, -RZ.H0_H0 ;  /* 0xa00000ff91082230 */ /* 0x008fca0000000900 */
[----:B------:R-:W-:Y:S02]  /*12380*/  PRMT R0, R8, 0x7610, R0 ;  /* 0x0000761008007816 */ /* 0x000fe40000000000 */
[----:B------:R-:W3:Y:S02]  /*12390*/  LDC R8, c[0x0][0x448] ;  /* 0x00011200ff087b82 */ /* 0x000ee40000000800 */
[----:B---3--:R-:W-:-:S04]  /*123a0*/  IMAD.WIDE R2, R8, -0x70, R50 ;  /* 0xffffff9008027825 */ /* 0x008fc800078e0232 */
[C---:B------:R-:W-:Y:S02]  /*123b0*/  IMAD.SHL.U32 R20, R8.reuse, 0x8, RZ ;  /* 0x0000000808147824 */ /* 0x040fe400078e00ff */
[----:B------:R-:W-:-:S04]  /*123c0*/  IMAD.WIDE R48, R8, 0x70, R2 ;  /* 0x0000007008307825 */ /* 0x000fc800078e0202 */
[----:B------:R-:W-:-:S04]  /*123d0*/  IMAD.WIDE R2, R20, 0x2, R38 ;  /* 0x0000000214027825 */ /* 0x000fc800078e0226 */
[----:B------:R-:W-:-:S04]  /*123e0*/  IMAD.WIDE R50, R8, -0x70, R48 ;  /* 0xffffff9008327825 */ /* 0x000fc800078e0230 */
[----:B------:R-:W-:Y:S02]  /*123f0*/  IMAD.WIDE R2, R8, 0x70, R2 ;  /* 0x0000007008027825 */ /* 0x000fe400078e0202 */
[----:B------:R1:W3:Y:S04]  /*12400*/  LDL.LU.S16 R8, [R1+0x58] ;  /* 0x0000580001087983 */ /* 0x0002e80000300600 */
[----:B------:R1:W4:Y:S04]  /*12410*/  LDL.LU.S16 R5, [R1+0x64] ;  /* 0x0000640001057983 */ /* 0x0003280000300600 */
[----:B------:R1:W4:Y:S01]  /*12420*/  LDL.LU.S16 R4, [R1+0x60] ;  /* 0x0000600001047983 */ /* 0x0003220000300600 */
[----:B------:R-:W-:-:S02]  /*12430*/  @P2 PRMT R145, R0, 0x5410, RZ ;  /* 0x0000541000912816 */ /* 0x000fc400000000ff */
[----:B------:R-:W-:Y:S02]  /*12440*/  PRMT R0, R16, 0x7772, RZ ;  /* 0x0000777210007816 */ /* 0x000fe400000000ff */
[----:B------:R-:W-:Y:S02]  /*12450*/  @!P5 PRMT R148, R18, 0x5410, RZ ;  /* 0x000054101294d816 */ /* 0x000fe400000000ff */
[----:B------:R-:W-:Y:S02]  /*12460*/  ISETP.GT.U32.AND P5, PT, R0, UR13, PT ;  /* 0x0000000d00007c0c */ /* 0x000fe4000bfa4070 */
[----:B------:R-:W-:-:S04]  /*12470*/  PRMT R0, R16, 0x7773, RZ ;  /* 0x0000777310007816 */ /* 0x000fc800000000ff */
[----:B------:R-:W-:Y:S02]  /*12480*/  ISETP.GT.U32.AND P3, PT, R0, UR13, PT ;  /* 0x0000000d00007c0c */ /* 0x000fe4000bf64070 */
[----:B------:R-:W-:Y:S02]  /*12490*/  PRMT R0, R26, 0x7772, RZ ;  /* 0x000077721a007816 */ /* 0x000fe400000000ff */
[----:B------:R-:W-:Y:S02]  /*124a0*/  PRMT R141, R60, 0x7632, R141 ;  /* 0x000076323c8d7816 */ /* 0x000fe4000000008d */
[----:B------:R-:W-:Y:S02]  /*124b0*/  ISETP.GT.U32.AND P4, PT, R0, UR13, PT ;  /* 0x0000000d00007c0c */ /* 0x000fe4000bf84070 */
[----:B------:R-:W-:Y:S02]  /*124c0*/  PRMT R0, R26, 0x7773, RZ ;  /* 0x000077731a007816 */ /* 0x000fe400000000ff */
[----:B------:R-:W-:-:S02]  /*124d0*/  PRMT R142, R60, 0x7610, R142 ;  /* 0x000076103c8e7816 */ /* 0x000fc4000000008e */
[----:B------:R-:W-:Y:S02]  /*124e0*/  ISETP.GT.U32.AND P2, PT, R0, UR13, PT ;  /* 0x0000000d00007c0c */ /* 0x000fe4000bf44070 */
[----:B------:R-:W-:Y:S01]  /*124f0*/  PRMT R0, R33, 0x7632, R0 ;  /* 0x0000763221007816 */ /* 0x000fe20000000000 */
[----:B------:R-:W-:Y:S01]  /*12500*/  FADD.FTZ R223, R10, R6 ;  /* 0x000000060adf7221 */ /* 0x000fe20000010000 */
[C---:B------:R-:W-:Y:S02]  /*12510*/  PRMT R143, R54.reuse, 0x7610, R143 ;  /* 0x00007610368f7816 */ /* 0x040fe4000000008f */
[----:B------:R-:W-:Y:S02]  /*12520*/  PRMT R144, R54, 0x7632, R144 ;  /* 0x0000763236907816 */ /* 0x000fe40000000090 */
[----:B------:R-:W-:Y:S02]  /*12530*/  LOP3.LUT R0, R0, 0xff, RZ, 0xc0, !PT ;  /* 0x000000ff00007812 */ /* 0x000fe400078ec0ff */
[----:B------:R-:W-:Y:S01]  /*12540*/  PRMT R17, R142, 0x5410, R141 ;  /* 0x000054108e117816 */ /* 0x000fe2000000008d */
[----:B------:R-:W-:Y:S01]  /*12550*/  IMAD.WIDE R20, R20, 0x2, R2 ;  /* 0x0000000214147825 */ /* 0x000fe200078e0202 */
[----:B------:R-:W-:Y:S01]  /*12560*/  PRMT R25, R143, 0x5410, R144 ;  /* 0x000054108f197816 */ /* 0x000fe20000000090 */
[----:B------:R-:W-:-:S02]  /*12570*/  USHF.L.U32 UR5, UR13, 0x10, URZ ;  /* 0x000000100d057899 */ /* 0x000fc400080006ff */
[----:B--2---:R-:W-:-:S05]  /*12580*/  @P5 HADD2 R9, -R142.H0_H0, -RZ.H0_H0 ;  /* 0xa00000ff8e095230 */ /* 0x004fca0000000900 */
[----:B------:R-:W-:-:S04]  /*12590*/  PRMT R7, R9, 0x7610, R7 ;  /* 0x0000761009077816 */ /* 0x000fc80000000007 */
[----:B------:R-:W-:Y:S02]  /*125a0*/  @P5 PRMT R142, R7, 0x5410, RZ ;  /* 0x00005410078e5816 */ /* 0x000fe400000000ff */
[----:B------:R-:W-:Y:S01]  /*125b0*/  PRMT R96, R47, 0x7610, R96 ;  /* 0x000076102f607816 */ /* 0x000fe20000000060 */
[----:B------:R-:W-:Y:S01]  /*125c0*/  IMAD.MOV.U32 R128, RZ, RZ, R14 ;  /* 0x000000ffff807224 */ /* 0x000fe200078e000e */
[----:B------:R-:W-:Y:S02]  /*125d0*/  PRMT R130, R14, 0x7771, RZ ;  /* 0x000077710e827816 */ /* 0x000fe400000000ff */
[----:B------:R-:W-:-:S04]  /*125e0*/  PRMT R56, R72, 0x7610, R56 ;  /* 0x0000761048387816 */ /* 0x000fc80000000038 */
[----:B------:R-:W-:Y:S01]  /*125f0*/  PRMT R43, R56, 0x7610, R43 ;  /* 0x00007610382b7816 */ /* 0x000fe2000000002b */
[----:B------:R-:W-:Y:S01]  /*12600*/  STG.E.U16 desc[UR32][R38.64+-0x80], R62 ;  /* 0xffff803e26007986 */ /* 0x000fe2000c101520 */
[----:B------:R-:W-:Y:S02]  /*12610*/  PRMT R82, R96, 0x7610, R82 ;  /* 0x0000761060527816 */ /* 0x000fe40000000052 */
[----:B------:R-:W-:Y:S01]  /*12620*/  PRMT R55, R43, 0x7610, R55 ;  /* 0x000076102b377816 */ /* 0x000fe20000000037 */
[----:B------:R-:W-:Y:S01]  /*12630*/  STG.E.U16 desc[UR32][R38.64+-0x7e], R66 ;  /* 0xffff824226007986 */ /* 0x000fe2000c101520 */
[----:B------:R-:W-:-:S03]  /*12640*/  PRMT R76, R82, 0x7610, R76 ;  /* 0x00007610524c7816 */ /* 0x000fc6000000004c */
[----:B------:R-:W-:Y:S01]  /*12650*/  STG.E.U16 desc[UR32][R50.64+-0x80], R61 ;  /* 0xffff803d32007986 */ /* 0x000fe2000c101520 */
[----:B------:R-:W-:-:S03]  /*12660*/  PRMT R77, R55, 0x7610, R77 ;  /* 0x00007610374d7816 */ /* 0x000fc6000000004d */
[----:B------:R-:W-:Y:S04]  /*12670*/  STG.E.U16 desc[UR32][R50.64+-0x7e], R59 ;  /* 0xffff823b32007986 */ /* 0x000fe8000c101520 */
[----:B------:R-:W-:Y:S04]  /*12680*/  STG.E.U16 desc[UR32][R48.64+-0x80], R41 ;  /* 0xffff802930007986 */ /* 0x000fe8000c101520 */
[----:B------:R-:W-:Y:S04]  /*12690*/  STG.E.U16 desc[UR32][R48.64+-0x7e], R42 ;  /* 0xffff822a30007986 */ /* 0x000fe8000c101520 */
[----:B------:R-:W-:Y:S01]  /*126a0*/  STG.E.U16 desc[UR32][R20.64+-0x80], R37 ;  /* 0xffff802514007986 */ /* 0x000fe2000c101520 */
[----:B---3--:R-:W-:-:S05]  /*126b0*/  @P3 HADD2 R8, -R141.H0_H0, -RZ.H0_H0 ;  /* 0xa00000ff8d083230 */ /* 0x008fca0000000900 */
[----:B------:R-:W-:Y:S01]  /*126c0*/  PRMT R6, R8, 0x7610, R6 ;  /* 0x0000761008067816 */ /* 0x000fe20000000006 */
[----:B----4-:R-:W-:-:S03]  /*126d0*/  @P4 HADD2 R5, -R143.H0_H0, -RZ.H0_H0 ;  /* 0xa00000ff8f054230 */ /* 0x010fc60000000900 */
[----:B------:R-:W-:Y:S01]  /*126e0*/  @P3 PRMT R141, R6, 0x5410, RZ ;  /* 0x00005410068d3816 */ /* 0x000fe200000000ff */
[----:B------:R-:W-:Y:S01]  /*126f0*/  @P2 HADD2 R4, -R144.H0_H0, -RZ.H0_H0 ;  /* 0xa00000ff90042230 */ /* 0x000fe20000000900 */
[----:B------:R-:W-:Y:S02]  /*12700*/  ISETP.LE.U32.AND P3, PT, R0, UR13, PT ;  /* 0x0000000d00007c0c */ /* 0x000fe4000bf63070 */
[----:B------:R-:W-:Y:S02]  /*12710*/  PRMT R0, R22, 0x7772, RZ ;  /* 0x0000777216007816 */ /* 0x000fe400000000ff */
[----:B------:R-:W-:Y:S02]  /*12720*/  PRMT R3, R5, 0x7610, R3 ;  /* 0x0000761005037816 */ /* 0x000fe40000000003 */
[----:B------:R-:W-:Y:S02]  /*12730*/  ISETP.GT.U32.AND P5, PT, R0, UR13, PT ;  /* 0x0000000d00007c0c */ /* 0x000fe4000bfa4070 */
[----:B------:R-:W-:-:S02]  /*12740*/  PRMT R2, R4, 0x7610, R2 ;  /* 0x0000761004027816 */ /* 0x000fc40000000002 */
[----:B------:R-:W-:Y:S02]  /*12750*/  PRMT R0, R22, 0x7773, RZ ;  /* 0x0000777316007816 */ /* 0x000fe400000000ff */
[----:B------:R-:W-:Y:S02]  /*12760*/  @P4 PRMT R143, R3, 0x5410, RZ ;  /* 0x00005410038f4816 */ /* 0x000fe400000000ff */
[----:B------:R-:W-:Y:S02]  /*12770*/  @P2 PRMT R144, R2, 0x5410, RZ ;  /* 0x0000541002902816 */ /* 0x000fe400000000ff */
[----:B------:R-:W-:Y:S02]  /*12780*/  ISETP.GT.U32.AND P4, PT, R0, UR13, PT ;  /* 0x0000000d00007c0c */ /* 0x000fe4000bf84070 */
        /* <DEDUP_REMOVED lines=13> */
[----:B------:R-:W-:Y:S01]  /*12860*/  HSET2.LE.AND R0, R0, R2, PT ;  /* 0x0000000200007233 */ /* 0x000fe20003803000 */
[----:B------:R-:W-:-:S04]  /*12870*/  IMAD.MOV.U32 R3, RZ, RZ, R12 ;  /* 0x000000ffff037224 */ /* 0x000fc800078e000c */
[----:B------:R-:W-:Y:S02]  /*12880*/  LOP3.LUT R8, R97, R0, RZ, 0xc0, !PT ;  /* 0x0000000061087212 */ /* 0x000fe400078ec0ff */
[----:B------:R-:W-:Y:S02]  /*12890*/  PRMT R0, R36, 0x7632, R0 ;  /* 0x0000763224007816 */ /* 0x000fe40000000000 */
[----:B------:R-:W-:Y:S02]  /*128a0*/  PRMT R5, R12, 0x7771, RZ ;  /* 0x000077710c057816 */ /* 0x000fe400000000ff */
[----:B------:R-:W-:Y:S02]  /*128b0*/  LOP3.LUT R3, R3, 0xff, RZ, 0xc0, !PT ;  /* 0x000000ff03037812 */ /* 0x000fe400078ec0ff */
[----:B------:R-:W-:Y:S02]  /*128c0*/  SHF.R.U32.HI R4, RZ, 0x18, R36 ;  /* 0x00000018ff047819 */ /* 0x000fe40000011624 */
[----:B------:R-:W-:-:S02]  /*128d0*/  LOP3.LUT R0, R0, 0xff, RZ, 0xc0, !PT ;  /* 0x000000ff00007812 */ /* 0x000fc400078ec0ff */
[----:B------:R-:W-:Y:S02]  /*128e0*/  PRMT R9, R3, 0x5410, R5 ;  /* 0x0000541003097816 */ /* 0x000fe40000000005 */
[----:B------:R-:W-:Y:S02]  /*128f0*/  PRMT R7, R0, 0x5410, R4 ;  /* 0x0000541000077816 */ /* 0x000fe40000000004 */
[C---:B------:R-:W-:Y:S02]  /*12900*/  PRMT R3, R16.reuse, 0x7773, RZ ;  /* 0x0000777310037816 */ /* 0x040fe400000000ff */
[C---:B------:R-:W-:Y:S01]  /*12910*/  PRMT R0, R16.reuse, 0x7772, RZ ;  /* 0x0000777210007816 */ /* 0x040fe200000000ff */
[----:B------:R-:W-:Y:S01]  /*12920*/  IMAD.MOV.U32 R5, RZ, RZ, R16 ;  /* 0x000000ffff057224 */ /* 0x000fe200078e0010 */
[----:B------:R-:W-:Y:S02]  /*12930*/  PRMT R6, R16, 0x7771, RZ ;  /* 0x0000777110067816 */ /* 0x000fe400000000ff */
[----:B------:R-:W-:-:S02]  /*12940*/  PRMT R16, R0, 0x5410, R3 ;  /* 0x0000541000107816 */ /* 0x000fc40000000003 */
[C---:B------:R-:W-:Y:S02]  /*12950*/  LOP3.LUT R0, R24.reuse, 0xffff, RZ, 0xc0, !PT ;  /* 0x0000ffff18007812 */ /* 0x040fe400078ec0ff */
[----:B------:R-:W-:Y:S02]  /*12960*/  LOP3.LUT R3, R24, 0xff, RZ, 0xc0, !PT ;  /* 0x000000ff18037812 */ /* 0x000fe400078ec0ff */
[----:B------:R-:W-:-:S04]  /*12970*/  SHF.R.U32.HI R0, RZ, 0x8, R0 ;  /* 0x00000008ff007819 */ /* 0x000fc80000011600 */
[--C-:B------:R-:W-:Y:S02]  /*12980*/  PRMT R12, R3, 0x5410, R0.reuse ;  /* 0x00005410030c7816 */ /* 0x100fe40000000000 */
[----:B------:R-:W-:-:S04]  /*12990*/  PRMT R0, R24, 0x7632, R0 ;  /* 0x0000763218007816 */ /* 0x000fc80000000000 */
        /* <DEDUP_REMOVED lines=12> */
[----:B------:R-:W2:Y:S01]  /*12a60*/  LDSM.16.MT88.4 R12, [R47+0x6000] ;  /* 0x006000002f0c783b */ /* 0x000ea20000004200 */
[----:B------:R-:W-:-:S05]  /*12a70*/  LOP3.LUT R4, R10, 0xff00ff, RZ, 0xc0, !PT ;  /* 0x00ff00ff0a047812 */ /* 0x000fca00078ec0ff */
[----:B------:R-:W-:-:S05]  /*12a80*/  HSET2.LE.AND R4, R4, R2, PT ;  /* 0x0000000204047233 */ /* 0x000fca0003803000 */
[----:B------:R-:W-:Y:S02]  /*12a90*/  LOP3.LUT R11, R80, R4, RZ, 0xc0, !PT ;  /* 0x00000004500b7212 */ /* 0x000fe400078ec0ff */
[----:B------:R-:W-:Y:S02]  /*12aa0*/  LOP3.LUT R4, R224, R0, RZ, 0xc0, !PT ;  /* 0x00000000e0047212 */ /* 0x000fe400078ec0ff */
[----:B------:R-:W-:Y:S01]  /*12ab0*/  LOP3.LUT R0, R16, 0xff00ff, RZ, 0xc0, !PT ;  /* 0x00ff00ff10007812 */ /* 0x000fe200078ec0ff */
[----:B------:R-:W-:Y:S01]  /*12ac0*/  IMAD.MOV.U32 R67, RZ, RZ, 0x20 ;  /* 0x00000020ff437424 */ /* 0x000fe200078e00ff */
[----:B------:R-:W-:Y:S02]  /*12ad0*/  LOP3.LUT R10, R74, R3, RZ, 0xc0, !PT ;  /* 0x000000034a0a7212 */ /* 0x000fe400078ec0ff */
[--C-:B------:R-:W-:Y:S02]  /*12ae0*/  HSET2.LE.AND R3, R5, R2.reuse, PT ;  /* 0x0000000205037233 */ /* 0x100fe40003803000 */
[----:B------:R-:W-:-:S02]  /*12af0*/  HSET2.LE.AND R0, R0, R2, PT ;  /* 0x0000000200007233 */ /* 0x000fc40003803000 */
[----:B------:R-:W-:Y:S01]  /*12b00*/  HSET2.LE.AND R6, R6, R2, PT ;  /* 0x0000000206067233 */ /* 0x000fe20003803000 */
[----:B------:R3:W-:Y:S01]  /*12b10*/  STL [R1+0x90], R7 ;  /* 0x0000900701007387 */ /* 0x0007e20000100800 */
[----:B------:R-:W-:-:S03]  /*12b20*/  LOP3.LUT R5, R167, R3, RZ, 0xc0, !PT ;  /* 0x00000003a7057212 */ /* 0x000fc600078ec0ff */
[----:B------:R-:W-:Y:S01]  /*12b30*/  LOP3.LUT R6, R166, R6, RZ, 0xc0, !PT ;  /* 0x00000006a6067212 */ /* 0x000fe200078ec0ff */
[----:B--2---:R-:W-:Y:S01]  /*12b40*/  HMMA.16816.F32 R80, R8, R12, R136 ;  /* 0x0000000c0850723c */ /* 0x004fe20000001888 */
[----:B------:R-:W-:Y:S01]  /*12b50*/  IMAD.MOV.U32 R137, RZ, RZ, R75 ;  /* 0x000000ffff897224 */ /* 0x000fe200078e004b */
[----:B---3--:R-:W-:Y:S02]  /*12b60*/  LOP3.LUT R7, R17, R0, RZ, 0xc0, !PT ;  /* 0x0000000011077212 */ /* 0x008fe400078ec0ff */
[----:B------:R-:W-:Y:S01]  /*12b70*/  SEL R0, R67, 0xffffffe0, !P6 ;  /* 0xffffffe043007807 */ /* 0x000fe20007000000 */
[----:B------:R-:W-:-:S04]  /*12b80*/  IMAD.MOV.U32 R139, RZ, RZ, R78 ;  /* 0x000000ffff8b7224 */ /* 0x000fc800078e004e */
[----:B------:R-:W-:Y:S01]  /*12b90*/  IMAD.IADD R37, R0, 0x1, R47 ;  /* 0x0000000100257824 */ /* 0x000fe200078e022f */
[----:B------:R-:W-:Y:S01]  /*12ba0*/  HMMA.16816.F32 R72, R4, R12, R108 ;  /* 0x0000000c0448723c */ /* 0x000fe2000000186c */
[----:B------:R-:W-:Y:S01]  /*12bb0*/  IMAD.MOV.U32 R138, RZ, RZ, R79 ;  /* 0x000000ffff8a7224 */ /* 0x000fe200078e004f */
[----:B------:R-:W-:Y:S02]  /*12bc0*/  PRMT R110, R76, 0x7610, R110 ;  /* 0x000076104c6e7816 */ /* 0x000fe4000000006e */
[----:B------:R-:W-:-:S04]  /*12bd0*/  PRMT R111, R77, 0x7610, R111 ;  /* 0x000076104d6f7816 */ /* 0x000fc8000000006f */
[-C--:B------:R-:W-:Y:S08]  /*12be0*/  HMMA.16816.F32 R68, R4, R14.reuse, R68 ;  /* 0x0000000e0444723c */ /* 0x080ff00000001844 */
[----:B------:R-:W-:Y:S01]  /*12bf0*/  HMMA.16816.F32 R76, R8, R14, R132 ;  /* 0x0000000e084c723c */ /* 0x000fe20000001884 */
[----:B------:R-:W2:Y:S01]  /*12c00*/  LDSM.16.MT88.4 R12, [R37+0x6000] ;  /* 0x00600000250c783b */ /* 0x000ea20000004200 */
[----:B------:R-:W-:-:S02]  /*12c10*/  IMAD.IADD R36, R53, 0x1, R47 ;  /* 0x0000000135247824 */ /* 0x000fc400078e022f */
[----:B------:R-:W-:Y:S02]  /*12c20*/  IMAD.MOV.U32 R224, RZ, RZ, R35 ;  /* 0x000000ffffe07224 */ /* 0x000fe400078e0023 */
[----:B------:R-:W-:Y:S01]  /*12c30*/  IMAD.IADD R35, R0, 0x1, R36 ;  /* 0x0000000100237824 */ /* 0x000fe200078e0224 */
[----:B------:R-:W3:Y:S01]  /*12c40*/  LDSM.16.MT88.4 R16, [R36+0x6000] ;  /* 0x006000002410783b */ /* 0x000ee20000004200 */
[----:B------:R-:W-:Y:S02]  /*12c50*/  IMAD.MOV.U32 R3, RZ, RZ, R63 ;  /* 0x000000ffff037224 */ /* 0x000fe400078e003f */
[----:B------:R-:W-:Y:S02]  /*12c60*/  IMAD.MOV.U32 R136, RZ, RZ, R65 ;  /* 0x000000ffff887224 */ /* 0x000fe400078e0041 */
[----:B------:R-:W-:Y:S01]  /*12c70*/  IMAD.MOV.U32 R24, RZ, RZ, R64 ;  /* 0x000000ffff187224 */ /* 0x000fe200078e0040 */
[----:B--2---:R-:W-:Y:S08]  /*12c80*/  HMMA.16816.F32 R60, R4, R14, R92 ;  /* 0x0000000e043c723c */ /* 0x004ff0000000185c */
[-C--:B------:R-:W-:Y:S08]  /*12c90*/  HMMA.16816.F32 R96, R8, R12.reuse, R216 ;  /* 0x0000000c0860723c */ /* 0x080ff000000018d8 */
[----:B------:R-:W-:Y:S08]  /*12ca0*/  HMMA.16816.F32 R64, R4, R12, R100 ;  /* 0x0000000c0440723c */ /* 0x000ff00000001864 */
[----:B------:R-:W-:Y:S01]  /*12cb0*/  HMMA.16816.F32 R92, R8, R14, R124 ;  /* 0x0000000e085c723c */ /* 0x000fe2000000187c */
[----:B------:R-:W2:Y:S01]  /*12cc0*/  LDSM.16.MT88.4 R12, [R35+0x6000] ;  /* 0x00600000230c783b */ /* 0x000ea20000004200 */
[----:B------:R-:W-:-:S03]  /*12cd0*/  IMAD.MOV.U32 R166, RZ, RZ, R58 ;  /* 0x000000ffffa67224 */ /* 0x000fc600078e003a */
[----:B------:R-:W-:Y:S01]  /*12ce0*/  STG.E.U16 desc[UR32][R20.64+-0x7e], R40 ;  /* 0xffff822814007986 */ /* 0x000fe2000c101520 */
[----:B------:R-:W-:Y:S02]  /*12cf0*/  IMAD.MOV.U32 R167, RZ, RZ, R57 ;  /* 0x000000ffffa77224 */ /* 0x000fe400078e0039 */
[----:B---3--:R-:W-:Y:S01]  /*12d00*/  HMMA.16816.F32 R56, R4, R16, R88 ;  /* 0x000000100438723c */ /* 0x008fe20000001858 */
[----:B------:R3:W-:Y:S07]  /*12d10*/  STG.E.U16 desc[UR32][R38.64+-0x70], R52 ;  /* 0xffff903426007986 */ /* 0x0007ee000c101520 */
[-C--:B------:R-:W-:Y:S08]  /*12d20*/  HMMA.16816.F32 R88, R8, R18.reuse, R116 ;  /* 0x000000120858723c */ /* 0x080ff00000001874 */
[C---:B---3--:R-:W-:Y:S08]  /*12d30*/  HMMA.16816.F32 R52, R4.reuse, R18, R84 ;  /* 0x000000120434723c */ /* 0x048ff00000001854 */
[----:B--2---:R-:W-:Y:S08]  /*12d40*/  HMMA.16816.F32 R40, R4, R12, R104 ;  /* 0x0000000c0428723c */ /* 0x004ff00000001868 */
[----:B------:R-:W-:Y:S01]  /*12d50*/  HMMA.16816.F32 R104, R8, R14, R232 ;  /* 0x0000000e0868723c */ /* 0x000fe200000018e8 */
[----:B------:R-:W-:Y:S01]  /*12d60*/  IMAD.MOV.U32 R233, RZ, RZ, R3 ;  /* 0x000000ffffe97224 */ /* 0x000fe200078e0003 */
[----:B------:R-:W-:-:S06]  /*12d70*/  PRMT R3, R26, 0x7772, RZ ;  /* 0x000077721a037816 */ /* 0x000fcc00000000ff */
[----:B------:R-:W-:Y:S01]  /*12d80*/  HMMA.16816.F32 R28, R4, R14, R112 ;  /* 0x0000000e041c723c */ /* 0x000fe20000001870 */
[----:B------:R-:W-:-:S07]  /*12d90*/  PRMT R4, R26, 0x7773, RZ ;  /* 0x000077731a047816 */ /* 0x000fce00000000ff */
[C---:B------:R-:W-:Y:S08]  /*12da0*/  HMMA.16816.F32 R84, R8.reuse, R16, R120 ;  /* 0x000000100854723c */ /* 0x040ff00000001878 */
[----:B------:R-:W-:Y:S01]  /*12db0*/  HMMA.16816.F32 R100, R8, R12, R228 ;  /* 0x0000000c0864723c */ /* 0x000fe200000018e4 */
[----:B------:R-:W-:Y:S01]  /*12dc0*/  PRMT R9, R3, 0x5410, R4 ;  /* 0x0000541003097816 */ /* 0x000fe20000000004 */
[----:B------:R-:W-:Y:S01]  /*12dd0*/  IMAD.MOV.U32 R6, RZ, RZ, R26 ;  /* 0x000000ffff067224 */ /* 0x000fe200078e001a */
[C---:B------:R-:W-:Y:S01]  /*12de0*/  LOP3.LUT R3, R27.reuse, 0xffff, RZ, 0xc0, !PT ;  /* 0x0000ffff1b037812 */ /* 0x040fe200078ec0ff */
[----:B------:R-:W-:Y:S01]  /*12df0*/  IMAD.MOV.U32 R232, RZ, RZ, R24 ;  /* 0x000000ffffe87224 */ /* 0x000fe200078e0018 */
[----:B------:R-:W-:Y:S01]  /*12e00*/  LOP3.LUT R4, R27, 0xff, RZ, 0xc0, !PT ;  /* 0x000000ff1b047812 */ /* 0x000fe200078ec0ff */
[----:B------:R-:W2:Y:S01]  /*12e10*/  LDSM.16.MT88.4 R16, [R47+0x6800] ;  /* 0x006800002f10783b */ /* 0x000ea20000004200 */
[----:B------:R-:W-:-:S02]  /*12e20*/  SHF.R.U32.HI R3, RZ, 0x8, R3 ;  /* 0x00000008ff037819 */ /* 0x000fc40000011603 */
[----:B------:R-:W-:Y:S01]  /*12e30*/  SHF.R.U32.HI R7, RZ, 0x18, R27 ;  /* 0x00000018ff077819 */ /* 0x000fe2000001161b */
[----:B------:R-:W3:Y:S01]  /*12e40*/  LDSM.16.MT88.4 R12, [R37+0x6800] ;  /* 0x00680000250c783b */ /* 0x000ee20000004200 */
[--C-:B------:R-:W-:Y:S02]  /*12e50*/  PRMT R5, R4, 0x5410, R3.reuse ;  /* 0x0000541004057816 */ /* 0x100fe40000000003 */
[----:B------:R-:W-:-:S04]  /*12e60*/  PRMT R3, R27, 0x7632, R3 ;  /* 0x000076321b037816 */ /* 0x000fc80000000003 */
[----:B------:R-:W-:Y:S02]  /*12e70*/  LOP3.LUT R4, R3, 0xff, RZ, 0xc0, !PT ;  /* 0x000000ff03047812 */ /* 0x000fe400078ec0ff */
[----:B------:R-:W-:Y:S02]  /*12e80*/  HSET2.LE.AND R3, R5, R2, PT ;  /* 0x0000000205037233 */ /* 0x000fe40003803000 */
[----:B------:R-:W-:Y:S02]  /*12e90*/  PRMT R5, R4, 0x5410, R7 ;  /* 0x0000541004057816 */ /* 0x000fe40000000007 */
[----:B------:R-:W-:Y:S02]  /*12ea0*/  LOP3.LUT R7, R9, 0xff00ff, RZ, 0xc0, !PT ;  /* 0x00ff00ff09077812 */ /* 0x000fe400078ec0ff */
[----:B------:R-:W-:Y:S02]  /*12eb0*/  PRMT R8, R26, 0x7771, RZ ;  /* 0x000077711a087816 */ /* 0x000fe400000000ff */
[----:B------:R-:W-:-:S02]  /*12ec0*/  LOP3.LUT R6, R6, 0xff, RZ, 0xc0, !PT ;  /* 0x000000ff06067812 */ /* 0x000fc400078ec0ff */
[----:B------:R-:W-:Y:S02]  /*12ed0*/  HSET2.LE.AND R7, R7, R2, PT ;  /* 0x0000000207077233 */ /* 0x000fe40003803000 */
[----:B------:R-:W-:Y:S02]  /*12ee0*/  PRMT R6, R6, 0x5410, R8 ;  /* 0x0000541006067816 */ /* 0x000fe40000000008 */
[----:B------:R-:W4:Y:S01]  /*12ef0*/  LDSM.16.MT88.4 R8, [R36+0x6800] ;  /* 0x006800002408783b */ /* 0x000f220000004200 */
[----:B------:R-:W-:-:S03]  /*12f00*/  LOP3.LUT R7, R25, R7, RZ, 0xc0, !PT ;  /* 0x0000000719077212 */ /* 0x000fc600078ec0ff */
[----:B------:R-:W1:Y:S01]  /*12f10*/  LDSM.16.MT88.4 R24, [R35+0x6800] ;  /* 0x006800002318783b */ /* 0x000e620000004200 */
[----:B------:R-:W-:Y:S02]  /*12f20*/  LOP3.LUT R4, R237, R3, RZ, 0xc0, !PT ;  /* 0x00000003ed047212 */ /* 0x000fe400078ec0ff */
[--C-:B------:R-:W-:Y:S02]  /*12f30*/  HSET2.LE.AND R3, R5, R2.reuse, PT ;  /* 0x0000000205037233 */ /* 0x100fe40003803000 */
[----:B------:R-:W-:-:S03]  /*12f40*/  HSET2.LE.AND R6, R6, R2, PT ;  /* 0x0000000206067233 */ /* 0x000fc60003803000 */
[----:B------:R-:W-:Y:S02]  /*12f50*/  LOP3.LUT R5, R227, R3, RZ, 0xc0, !PT ;  /* 0x00000003e3057212 */ /* 0x000fe400078ec0ff */
[----:B------:R-:W-:Y:S01]  /*12f60*/  LOP3.LUT R6, R131, R6, RZ, 0xc0, !PT ;  /* 0x0000000683067212 */ /* 0x000fe200078ec0ff */
[----:B------:R-:W-:Y:S01]  /*12f70*/  STG.E.U16 desc[UR32][R38.64+-0x6e], R165 ;  /* 0xffff92a526007986 */ /* 0x000fe2000c101520 */
[----:B------:R-:W-:Y:S01]  /*12f80*/  LOP3.LUT R3, R140, 0xffff, RZ, 0xc0, !PT ;  /* 0x0000ffff8c037812 */ /* 0x000fe200078ec0ff */
[----:B------:R-:W-:Y:S01]  /*12f90*/  IMAD.MOV.U32 R219, RZ, RZ, R136 ;  /* 0x000000ffffdb7224 */ /* 0x000fe200078e0088 */
[----:B------:R-:W-:Y:S01]  /*12fa0*/  PRMT R229, R110, 0x7610, R229 ;  /* 0x000076106ee57816 */ /* 0x000fe200000000e5 */
[----:B------:R1:W-:Y:S01]  /*12fb0*/  STG.E.U16 desc[UR32][R50.64+-0x70], R164 ;  /* 0xffff90a432007986 */ /* 0x0003e2000c101520 */
[----:B------:R-:W-:Y:S01]  /*12fc0*/  PRMT R228, R111, 0x7610, R228 ;  /* 0x000076106fe47816 */ /* 0x000fe200000000e4 */
[----:B------:R-:W-:Y:S01]  /*12fd0*/  IMAD.MOV.U32 R218, RZ, RZ, R137 ;  /* 0x000000ffffda7224 */ /* 0x000fe200078e0089 */
[----:B--2---:R-:W-:Y:S01]  /*12fe0*/  HMMA.16816.F32 R108, R4, R16, R72 ;  /* 0x00000010046c723c */ /* 0x004fe20000001848 */
[----:B------:R-:W-:-:S02]  /*12ff0*/  IMAD.MOV.U32 R217, RZ, RZ, R138 ;  /* 0x000000ffffd97224 */ /* 0x000fc400078e008a */
[----:B------:R-:W-:Y:S02]  /*13000*/  IMAD.MOV.U32 R216, RZ, RZ, R139 ;  /* 0x000000ffffd87224 */ /* 0x000fe400078e008b */
[----:B------:R-:W-:Y:S02]  /*13010*/  IMAD.MOV.U32 R235, RZ, RZ, R166 ;  /* 0x000000ffffeb7224 */ /* 0x000fe400078e00a6 */
[----:B------:R-:W-:Y:S01]  /*13020*/  IMAD.MOV.U32 R234, RZ, RZ, R167 ;  /* 0x000000ffffea7224 */ /* 0x000fe200078e00a7 */
[----:B------:R-:W-:Y:S01]  /*13030*/  HMMA.16816.F32 R112, R4, R18, R68 ;  /* 0x000000120470723c */ /* 0x000fe20000001844 */
[----:B------:R-:W-:-:S07]  /*13040*/  SHF.R.U32.HI R3, RZ, 0x8, R3 ;  /* 0x00000008ff037819 */ /* 0x000fce0000011603 */
[C---:B---3--:R-:W-:Y:S08]  /*13050*/  HMMA.16816.F32 R116, R4.reuse, R12, R64 ;  /* 0x0000000c0474723c */ /* 0x048ff00000001840 */
[C---:B------:R-:W-:Y:S08]  /*13060*/  HMMA.16816.F32 R120, R4.reuse, R14, R60 ;  /* 0x0000000e0478723c */ /* 0x040ff0000000183c */
[C---:B----4-:R-:W-:Y:S08]  /*13070*/  HMMA.16816.F32 R124, R4.reuse, R8, R56 ;  /* 0x00000008047c723c */ /* 0x050ff00000001838 */
[C---:B------:R-:W-:Y:S08]  /*13080*/  HMMA.16816.F32 R132, R4.reuse, R10, R52 ;  /* 0x0000000a0484723c */ /* 0x040ff00000001834 */
[C---:B-1----:R-:W-:Y:S01]  /*13090*/  HMMA.16816.F32 R164, R4.reuse, R24, R40 ;  /* 0x0000001804a4723c */ /* 0x042fe20000001828 */
        /* <DEDUP_REMOVED lines=21> */
[----:B------:R-:W-:-:S05]  /*131f0*/  PRMT R3, R22, 0x7772, RZ ;  /* 0x0000777216037816 */ /* 0x000fca00000000ff */
[----:B------:R-:W-:Y:S01]  /*13200*/  HMMA.16816.F32 R52, R4, R8, R84 ;  /* 0x000000080434723c */ /* 0x000fe20000001854 */
[----:B------:R-:W-:Y:S01]  /*13210*/  PRMT R8, R22, 0x7773, RZ ;  /* 0x0000777316087816 */ /* 0x000fe200000000ff */
[----:B------:R-:W-:-:S06]  /*13220*/  IMAD.MOV.U32 R9, RZ, RZ, R22 ;  /* 0x000000ffff097224 */ /* 0x000fcc00078e0016 */
[C---:B------:R-:W-:Y:S08]  /*13230*/  HMMA.16816.F32 R68, R4.reuse, R16, R80 ;  /* 0x000000100444723c */ /* 0x040ff00000001850 */
        /* <DEDUP_REMOVED lines=20> */
[----:B------:R-:W-:Y:S02]  /*13380*/  PRMT R5, R3, 0x5410, R7 ;  /* 0x0000541003057816 */ /* 0x000fe40000000007 */
[----:B------:R-:W-:Y:S02]  /*13390*/  HSET2.LE.AND R3, R4, R2, PT ;  /* 0x0000000204037233 */ /* 0x000fe40003803000 */
[----:B------:R-:W-:Y:S02]  /*133a0*/  LOP3.LUT R7, R11, 0xff00ff, RZ, 0xc0, !PT ;  /* 0x00ff00ff0b077812 */ /* 0x000fe400078ec0ff */
[----:B------:R-:W-:-:S02]  /*133b0*/  PRMT R19, R230, 0x7610, R19 ;  /* 0x00007610e6137816 */ /* 0x000fc40000000013 */
[----:B------:R-:W-:Y:S02]  /*133c0*/  PRMT R18, R231, 0x7610, R18 ;  /* 0x00007610e7127816 */ /* 0x000fe40000000012 */
[----:B------:R-:W-:Y:S02]  /*133d0*/  LOP3.LUT R4, R211, R3, RZ, 0xc0, !PT ;  /* 0x00000003d3047212 */ /* 0x000fe400078ec0ff */
[--C-:B------:R-:W-:Y:S02]  /*133e0*/  HSET2.LE.AND R3, R7, R2.reuse, PT ;  /* 0x0000000207037233 */ /* 0x100fe40003803000 */
[----:B------:R-:W-:Y:S02]  /*133f0*/  PRMT R7, R19, 0x5410, R18 ;  /* 0x0000541013077816 */ /* 0x000fe40000000012 */
[----:B------:R-:W-:Y:S02]  /*13400*/  HSET2.LE.AND R6, R8, R2, PT ;  /* 0x0000000208067233 */ /* 0x000fe40003803000 */
[----:B------:R-:W-:-:S02]  /*13410*/  LOP3.LUT R7, R7, R3, RZ, 0xc0, !PT ;  /* 0x0000000307077212 */ /* 0x000fc400078ec0ff */
[C---:B------:R-:W-:Y:S02]  /*13420*/  PRMT R8, R34.reuse, 0x7773, RZ ;  /* 0x0000777322087816 */ /* 0x040fe400000000ff */
        /* <DEDUP_REMOVED lines=41> */
[----:B------:R-:W-:Y:S08]  /*136c0*/  HMMA.16816.F32 R80, R4, R28, R164 ;  /* 0x0000001c0450723c */ /* 0x000ff000000018a4 */
[----:B------:R-:W-:Y:S01]  /*136d0*/  HMMA.16816.F32 R52, R8, R12, R52 ;  /* 0x0000000c0834723c */ /* 0x000fe20000001834 */
[----:B------:R-:W-:Y:S01]  /*136e0*/  PRMT R13, R32, 0x7771, RZ ;  /* 0x00007771200d7816 */ /* 0x000fe200000000ff */
[----:B-1----:R-:W-:-:S06]  /*136f0*/  FADD.FTZ R17, R3, R218 ;  /* 0x000000da03117221 */ /* 0x002fcc0000010000 */
[----:B------:R-:W-:Y:S01]  /*13700*/  HMMA.16816.F32 R120, R4, R30, R136 ;  /* 0x0000001e0478723c */ /* 0x000fe20000001888 */
[----:B------:R-:W-:Y:S01]  /*13710*/  IMAD.MOV.U32 R4, RZ, RZ, R32 ;  /* 0x000000ffff047224 */ /* 0x000fe200078e0020 */
[----:B------:R-:W-:-:S06]  /*13720*/  LOP3.LUT R5, R33, 0xffff, RZ, 0xc0, !PT ;  /* 0x0000ffff21057812 */ /* 0x000fcc00078ec0ff */
[----:B------:R-:W-:Y:S01]  /*13730*/  HMMA.16816.F32 R72, R8, R14, R72 ;  /* 0x0000000e0848723c */ /* 0x000fe20000001848 */
[----:B------:R-:W-:-:S07]  /*13740*/  LOP3.LUT R4, R4, 0xff, RZ, 0xc0, !PT ;  /* 0x000000ff04047812 */ /* 0x000fce00078ec0ff */
[----:B------:R-:W-:Y:S01]  /*13750*/  HMMA.16816.F32 R68, R8, R40, R68 ;  /* 0x000000280844723c */ /* 0x000fe20000001844 */
[----:B------:R-:W-:-:S07]  /*13760*/  LOP3.LUT R6, R33, 0xff, RZ, 0xc0, !PT ;  /* 0x000000ff21067812 */ /* 0x000fce00078ec0ff */
[----:B------:R-:W-:Y:S01]  /*13770*/  HMMA.16816.F32 R64, R8, R42, R64 ;  /* 0x0000002a0840723c */ /* 0x000fe20000001840 */
[----:B------:R-:W-:-:S07]  /*13780*/  SHF.R.U32.HI R5, RZ, 0x8, R5 ;  /* 0x00000008ff057819 */ /* 0x000fce0000011605 */
[C---:B------:R-:W-:Y:S01]  /*13790*/  HMMA.16816.F32 R56, R8.reuse, R26, R56 ;  /* 0x0000001a0838723c */ /* 0x040fe20000001838 */
[----:B------:R-:W-:Y:S01]  /*137a0*/  PRMT R13, R4, 0x5410, R13 ;  /* 0x00005410040d7816 */ /* 0x000fe2000000000d */
[----:B------:R-:W-:Y:S01]  /*137b0*/  STG.E.U16 desc[UR32][R48.64+-0x70], R155 ;  /* 0xffff909b30007986 */ /* 0x000fe2000c101520 */
[C---:B------:R-:W-:Y:S02]  /*137c0*/  PRMT R12, R32.reuse, 0x7773, RZ ;  /* 0x00007773200c7816 */ /* 0x040fe400000000ff */
[----:B------:R-:W-:Y:S01]  /*137d0*/  PRMT R7, R32, 0x7772, RZ ;  /* 0x0000777220077816 */ /* 0x000fe200000000ff */
[----:B------:R-:W-:Y:S01]  /*137e0*/  STG.E.U16 desc[UR32][R48.64+-0x6e], R179 ;  /* 0xffff92b330007986 */ /* 0x000fe2000c101520 */
[----:B------:R-:W-:Y:S02]  /*137f0*/  SHF.R.U32.HI R4, RZ, 0x10, R33 ;  /* 0x00000010ff047819 */ /* 0x000fe40000011621 */
[----:B------:R-:W-:Y:S01]  /*13800*/  PRMT R6, R6, 0x5410, R5 ;  /* 0x0000541006067816 */ /* 0x000fe20000000005 */
[----:B------:R-:W-:Y:S01]  /*13810*/  HMMA.16816.F32 R112, R8, R28, R100 ;  /* 0x0000001c0870723c */ /* 0x000fe20000001864 */
[----:B--2---:R-:W-:Y:S01]  /*13820*/  F2FP.F16.F32.PACK_AB R3, R16, R3 ;  /* 0x000000031003723e */ /* 0x004fe200000000ff */
[----:B------:R-:W1:Y:S01]  /*13830*/  LDSM.16.MT88.4 R132, [R47+0x7800] ;  /* 0x007800002f84783b */ /* 0x000e620000004200 */
[----:B------:R-:W-:-:S02]  /*13840*/  PRMT R7, R7, 0x5410, R12 ;  /* 0x0000541007077816 */ /* 0x000fc4000000000c */
[----:B------:R-:W-:Y:S01]  /*13850*/  SHF.R.U32.HI R15, RZ, 0x18, R33 ;  /* 0x00000018ff0f7819 */ /* 0x000fe20000011621 */
[----:B------:R-:W2:Y:S01]  /*13860*/  LDSM.16.MT88.4 R124, [R37+0x7800] ;  /* 0x00780000257c783b */ /* 0x000ea20000004200 */
[----:B------:R-:W-:Y:S02]  /*13870*/  LOP3.LUT R5, R4, 0xff, RZ, 0xc0, !PT ;  /* 0x000000ff04057812 */ /* 0x000fe400078ec0ff */
[C---:B------:R-:W-:Y:S01]  /*13880*/  PRMT R14, R3.reuse, 0x7610, R14 ;  /* 0x00007610030e7816 */ /* 0x040fe2000000000e */
[----:B------:R-:W-:Y:S01]  /*13890*/  HMMA.16816.F32 R28, R8, R30, R128 ;  /* 0x0000001e081c723c */ /* 0x000fe20000001880 */
[----:B------:R-:W-:Y:S01]  /*138a0*/  PRMT R12, R3, 0x7632, R12 ;  /* 0x00007632030c7816 */ /* 0x000fe2000000000c */
[----:B------:R-:W-:Y:S01]  /*138b0*/  STG.E.U16 desc[UR32][R20.64+-0x70], R142 ;  /* 0xffff908e14007986 */ /* 0x000fe2000c101520 */
[----:B------:R-:W-:Y:S02]  /*138c0*/  HSET2.LE.AND R4, R6, R2, PT ;  /* 0x0000000206047233 */ /* 0x000fe40003803000 */
[----:B------:R-:W-:Y:S01]  /*138d0*/  LOP3.LUT R6, R7, 0xff00ff, RZ, 0xc0, !PT ;  /* 0x00ff00ff07067812 */ /* 0x000fe200078ec0ff */
[----:B------:R-:W-:Y:S01]  /*138e0*/  STG.E.U16 desc[UR32][R20.64+-0x6e], R141 ;  /* 0xffff928d14007986 */ /* 0x000fe2000c101520 */
[----:B------:R-:W-:-:S02]  /*138f0*/  PRMT R3, R5, 0x5410, R15 ;  /* 0x0000541005037816 */ /* 0x000fc4000000000f */
[----:B------:R-:W-:Y:S01]  /*13900*/  LOP3.LUT R76, R222, R4, RZ, 0xc0, !PT ;  /* 0x00000004de4c7212 */ /* 0x000fe200078ec0ff */
[----:B------:R-:W2:Y:S01]  /*13910*/  LDSM.16.MT88.4 R32, [R35+0x7800] ;  /* 0x007800002320783b */ /* 0x000ea20000004200 */
[--C-:B------:R-:W-:Y:S02]  /*13920*/  HSET2.LE.AND R4, R6, R2.reuse, PT ;  /* 0x0000000206047233 */ /* 0x100fe40003803000 */
[----:B------:R-:W-:Y:S02]  /*13930*/  HSET2.LE.AND R3, R3, R2, PT ;  /* 0x0000000203037233 */ /* 0x000fe40003803000 */
[----:B------:R-:W-:-:S04]  /*13940*/  PRMT R6, R14, 0x5410, R12 ;  /* 0x000054100e067816 */ /* 0x000fc8000000000c */
[----:B------:R-:W-:Y:S01]  /*13950*/  LOP3.LUT R77, R6, R3, RZ, 0xc0, !PT ;  /* 0x00000003064d7212 */ /* 0x000fe200078ec0ff */
[----:B------:R-:W-:Y:S01]  /*13960*/  IMAD.MOV.U32 R3, RZ, RZ, R44 ;  /* 0x000000ffff037224 */ /* 0x000fe200078e002c */
[----:B------:R-:W-:Y:S02]  /*13970*/  HSET2.LE.AND R5, R13, R2, PT ;  /* 0x000000020d057233 */ /* 0x000fe40003803000 */
[----:B------:R-:W-:Y:S02]  /*13980*/  LOP3.LUT R79, R220, R4, RZ, 0xc0, !PT ;  /* 0x00000004dc4f7212 */ /* 0x000fe400078ec0ff */
[----:B------:R-:W-:Y:S02]  /*13990*/  LOP3.LUT R7, R3, 0xff, RZ, 0xc0, !PT ;  /* 0x000000ff03077812 */ /* 0x000fe400078ec0ff */
[C---:B------:R-:W-:Y:S02]  /*139a0*/  LOP3.LUT R4, R45.reuse, 0xffff, RZ, 0xc0, !PT ;  /* 0x0000ffff2d047812 */ /* 0x040fe400078ec0ff */
[----:B------:R-:W-:-:S02]  /*139b0*/  PRMT R3, R45, 0x7632, R3 ;  /* 0x000076322d037816 */ /* 0x000fc40000000003 */
[----:B------:R-:W-:Y:S02]  /*139c0*/  LOP3.LUT R78, R221, R5, RZ, 0xc0, !PT ;  /* 0x00000005dd4e7212 */ /* 0x000fe400078ec0ff */
[C---:B------:R-:W-:Y:S02]  /*139d0*/  PRMT R6, R44.reuse, 0x7773, RZ ;  /* 0x000077732c067816 */ /* 0x040fe400000000ff */
[----:B------:R-:W-:Y:S02]  /*139e0*/  PRMT R5, R44, 0x7772, RZ ;  /* 0x000077722c057816 */ /* 0x000fe400000000ff */
[----:B------:R-:W-:Y:S02]  /*139f0*/  LOP3.LUT R8, R45, 0xff, RZ, 0xc0, !PT ;  /* 0x000000ff2d087812 */ /* 0x000fe400078ec0ff */
[----:B------:R-:W-:Y:S02]  /*13a00*/  SHF.R.U32.HI R4, RZ, 0x8, R4 ;  /* 0x00000008ff047819 */ /* 0x000fe40000011604 */
[----:B------:R-:W-:-:S02]  /*13a10*/  SHF.R.U32.HI R10, RZ, 0x18, R45 ;  /* 0x00000018ff0a7819 */ /* 0x000fc4000001162d */
[----:B------:R-:W-:Y:S02]  /*13a20*/  LOP3.LUT R3, R3, 0xff, RZ, 0xc0, !PT ;  /* 0x000000ff03037812 */ /* 0x000fe400078ec0ff */
[----:B------:R-:W-:Y:S02]  /*13a30*/  PRMT R5, R5, 0x5410, R6 ;  /* 0x0000541005057816 */ /* 0x000fe40000000006 */
[----:B------:R-:W-:Y:S02]  /*13a40*/  PRMT R4, R8, 0x5410, R4 ;  /* 0x0000541008047816 */ /* 0x000fe40000000004 */
[----:B------:R-:W-:-:S03]  /*13a50*/  PRMT R6, R3, 0x5410, R10 ;  /* 0x0000541003067816 */ /* 0x000fc6000000000a */
[--C-:B------:R-:W-:Y:S02]  /*13a60*/  HSET2.LE.AND R3, R4, R2.reuse, PT ;  /* 0x0000000204037233 */ /* 0x100fe40003803000 */
[----:B------:R-:W-:-:S05]  /*13a70*/  HSET2.LE.AND R4, R6, R2, PT ;  /* 0x0000000206047233 */ /* 0x000fca0003803000 */
[----:B------:R-:W-:Y:S02]  /*13a80*/  LOP3.LUT R101, R224, R4, RZ, 0xc0, !PT ;  /* 0x00000004e0657212 */ /* 0x000fe400078ec0ff */
[----:B------:R-:W1:Y:S01]  /*13a90*/  LDC R224, c[0x0][0x448] ;  /* 0x00011200ffe07b82 */ /* 0x000e620000000800 */
[----:B------:R-:W-:-:S04]  /*13aa0*/  PRMT R9, R44, 0x7771, RZ ;  /* 0x000077712c097816 */ /* 0x000fc800000000ff */
[----:B------:R-:W-:Y:S02]  /*13ab0*/  PRMT R9, R7, 0x5410, R9 ;  /* 0x0000541007097816 */ /* 0x000fe40000000009 */
[----:B------:R-:W-:-:S03]  /*13ac0*/  LOP3.LUT R7, R5, 0xff00ff, RZ, 0xc0, !PT ;  /* 0x00ff00ff05077812 */ /* 0x000fc600078ec0ff */
[----:B------:R-:W-:Y:S02]  /*13ad0*/  HSET2.LE.AND R5, R9, R2, PT ;  /* 0x0000000209057233 */ /* 0x000fe40003803000 */
[----:B------:R-:W-:-:S03]  /*13ae0*/  ISETP.LE.U32.AND P2, PT, R15, UR13, PT ;  /* 0x0000000d0f007c0c */ /* 0x000fc6000bf43070 */
        /* <DEDUP_REMOVED lines=8> */
[----:B----4-:R-:W-:-:S02]  /*13b70*/  @P5 HADD2 R25, -R19.H0_H0, -RZ.H0_H0 ;  /* 0xa00000ff13195230 */ /* 0x010fc40000000900 */
[----:B---3--:R-:W-:-:S03]  /*13b80*/  @P4 HADD2 R24, -R18.H0_H0, -RZ.H0_H0 ;  /* 0xa00000ff12184230 */ /* 0x008fc60000000900 */
[----:B------:R-:W-:Y:S02]  /*13b90*/  PRMT R5, R25, 0x7610, R5 ;  /* 0x0000761019057816 */ /* 0x000fe40000000005 */
[----:B------:R-:W-:Y:S02]  /*13ba0*/  PRMT R4, R24, 0x7610, R4 ;  /* 0x0000761018047816 */ /* 0x000fe40000000004 */
[----:B------:R-:W-:Y:S02]  /*13bb0*/  @P5 PRMT R19, R5, 0x5410, RZ ;  /* 0x0000541005135816 */ /* 0x000fe400000000ff */
[----:B------:R-:W-:Y:S01]  /*13bc0*/  @P4 PRMT R18, R4, 0x5410, RZ ;  /* 0x0000541004124816 */ /* 0x000fe200000000ff */
[----:B-1----:R-:W-:-:S04]  /*13bd0*/  IMAD.WIDE R4, R224, 0x70, R50 ;  /* 0x00000070e0047825 */ /* 0x002fc800078e0232 */
        /* <DEDUP_REMOVED lines=58> */
[----:B------:R-:W-:Y:S01]  /*13f80*/  HMMA.16816.F32 R108, R76, R132, R108 ;  /* 0x000000844c6c723c */ /* 0x000fe2000000186c */
        /* <DEDUP_REMOVED lines=13> */
[C---:B--2---:R-:W-:Y:S02]  /*14060*/  HMMA.16816.F32 R96, R76.reuse, R124, R96 ;  /* 0x0000007c4c60723c */ /* 0x044fe40000001860 */
[----:B------:R1:W-:Y:S04]  /*14070*/  STL [R1+0x134], R2 ;  /* 0x0001340201007387 */ /* 0x0003e80000100800 */
[----:B------:R1:W-:Y:S02]  /*14080*/  STG.E.U16 desc[UR32][R20.64+-0x10], R146 ;  /* 0xfffff09214007986 */ /* 0x0003e4000c101520 */
[C---:B------:R-:W-:Y:S02]  /*14090*/  HMMA.16816.F32 R92, R76.reuse, R126, R92 ;  /* 0x0000007e4c5c723c */ /* 0x040fe4000000185c */
[----:B------:R1:W-:Y:S04]  /*140a0*/  STG.E.U16 desc[UR32][R20.64+-0xe], R145 ;  /* 0xfffff29114007986 */ /* 0x0003e8000c101520 */
[----:B------:R1:W-:Y:S02]  /*140b0*/  STL [R1+0x130], R224 ;  /* 0x000130e001007387 */ /* 0x0003e40000100800 */
        /* <DEDUP_REMOVED lines=11> */
[----:B------:R-:W-:-:S07]  /*14170*/  UISETP.GT.U32.AND UP0, UPT, UR31, UR18, UPT ;  /* 0x000000121f00728c */ /* 0x000fce000bf04070 */
        /* <DEDUP_REMOVED lines=12> */
[----:B------:R-:W4:Y:S01]  /*14240*/  LDL.LU R231, [R1+0x18] ;  /* 0x0000180001e77983 */ /* 0x000f220000300800 */
        /* <DEDUP_REMOVED lines=20> */
[----:B------:R-:W-:Y:S01]  /*14390*/  IMAD.IADD R0, R0, 0x1, R242 ;  /* 0x0000000100007824 */ /* 0x000fe200078e02f2 */
[----:B--2---:R-:W-:-:S02]  /*143a0*/  @!P0 LEA R10, P4, R2, R218, 0x1 ;  /* 0x000000da020a8211 */ /* 0x004fc400078808ff */
[-C--:B------:R-:W-:Y:S02]  /*143b0*/  @!P0 LEA R8, P3, R4, R218.reuse, 0x1 ;  /* 0x000000da04088211 */ /* 0x080fe400078608ff */
[-C--:B---3--:R-:W-:Y:S01]  /*143c0*/  @!P0 LEA.HI.X R11, R2, R219.reuse, R3, 0x1, P4 ;  /* 0x000000db020b8211 */ /* 0x088fe200020f0c03 */
[----:B------:R-:W-:Y:S01]  /*143d0*/  IMAD.U32 R2, RZ, RZ, UR4 ;  /* 0x00000004ff027e24 */ /* 0x000fe2000f8e00ff */
[-C--:B------:R-:W-:Y:S01]  /*143e0*/  @!P0 LEA.HI.X R9, R4, R219.reuse, R9, 0x1, P3 ;  /* 0x000000db04098211 */ /* 0x080fe200018f0c09 */
[----:B------:R-:W-:Y:S01]  /*143f0*/  IMAD.U32 R3, RZ, RZ, UR6 ;  /* 0x00000006ff037e24 */ /* 0x000fe2000f8e00ff */
[-C--:B------:R-:W-:Y:S01]  /*14400*/  @!P0 LEA R6, P2, R5, R218.reuse, 0x1 ;  /* 0x000000da05068211 */ /* 0x080fe200078408ff */
[----:B------:R-:W-:Y:S01]  /*14410*/  @!P0 IMAD R4, R13, 0x30, RZ ;  /* 0x000000300d048824 */ /* 0x000fe200078e02ff */
[----:B------:R-:W-:Y:S01]  /*14420*/  @!PT LDS RZ, [RZ] ;  /* 0x00000000fffff984 */ /* 0x000fe20000000800 */
[----:B------:R-:W-:Y:S01]  /*14430*/  @!PT LDS RZ, [RZ] ;  /* 0x00000000fffff984 */ /* 0x000fe20000000800 */
[----:B------:R-:W-:Y:S01]  /*14440*/  @!PT LDS RZ, [RZ] ;  /* 0x00000000fffff984 */ /* 0x000fe20000000800 */
[----:B------:R-:W-:Y:S01]  /*14450*/  @!P0 LDGSTS.E.BYPASS.LTC128B.128 [R195+0x6000], desc[UR32][R10.64] ;  /* 0x060000000ac38fae */ /* 0x000fe2000b981a20 */
[----:B------:R-:W-:Y:S01]  /*14460*/  @!P0 IMAD.WIDE.U32 R2, R12, 0x30, R2 ;  /* 0x000000300c028825 */ /* 0x000fe200078e0002 */
[-C--:B------:R-:W-:Y:S01]  /*14470*/  @!P0 LEA.HI.X R7, R5, R219.reuse, R7, 0x1, P2 ;  /* 0x000000db05078211 */ /* 0x080fe200010f0c07 */
[----:B------:R-:W1:Y:S02]  /*14480*/  LDCU UR4, c[0x0][0x504] ;  /* 0x0000a080ff0477ac */ /* 0x000e640008000800 */
[----:B------:R-:W-:Y:S01]  /*14490*/  @!P0 IMAD.IADD R3, R4, 0x1, R3 ;  /* 0x0000000104038824 */ /* 0x000fe200078e0203 */
[C---:B------:R-:W-:Y:S01]  /*144a0*/  @!P0 LEA R4, P2, R2.reuse, R218, 0x1 ;  /* 0x000000da02048211 */ /* 0x040fe200078408ff */
[----:B------:R-:W-:Y:S03]  /*144b0*/  @P0 STS.128 [R195+0x6800], RZ ;  /* 0x006800ffc3000388 */ /* 0x000fe60000000c00 */
[----:B------:R-:W-:Y:S01]  /*144c0*/  @!P0 LEA.HI.X R5, R2, R219, R3, 0x1, P2 ;  /* 0x000000db02058211 */ /* 0x000fe200010f0c03 */
        /* <DEDUP_REMOVED lines=15> */
[----:B------:R-:W4:Y:S04]  /*145c0*/  LDSM.16.M88.4 R32, [R244+0x4000] ;  /* 0x00400000f420783b */ /* 0x000f280000000200 */
[----:B------:R-:W1:Y:S04]  /*145d0*/  LDSM.16.M88.4 R28, [R244+0x4800] ;  /* 0x00480000f41c783b */ /* 0x000e680000000200 */
[----:B------:R-:W1:Y:S04]  /*145e0*/  LDSM.16.M88.4 R24, [R244+0x5000] ;  /* 0x00500000f418783b */ /* 0x000e680000000200 */
[----:B------:R-:W1:Y:S04]  /*145f0*/  LDSM.16.M88.4 R20, [R244+0x5800] ;  /* 0x00580000f414783b */ /* 0x000e680000000200 */
[----:B--2---:R-:W2:Y:S04]  /*14600*/  LDSM.16.M88.4 R8, [R242+0x2000] ;  /* 0x00200000f208783b */ /* 0x004ea80000000200 */
[----:B---3--:R-:W-:Y:S04]  /*14610*/  LDSM.16.M88.4 R4, [R0] ;  /* 0x000000000004783b */ /* 0x008fe80000000200 */
[----:B------:R-:W-:Y:S04]  /*14620*/  LDSM.16.M88.4 R48, [R240+0x4800] ;  /* 0x00480000f030783b */ /* 0x000fe80000000200 */
[----:B------:R-:W3:Y:S04]  /*14630*/  LDSM.16.M88.4 R60, [R240+0x5800] ;  /* 0x00580000f03c783b */ /* 0x000ee80000000200 */
[----:B------:R-:W3:Y:S04]  /*14640*/  LDSM.16.M88.4 R16, [R0+0x2000] ;  /* 0x002000000010783b */ /* 0x000ee80000000200 */
[----:B------:R-:W3:Y:S01]  /*14650*/  LDSM.16.M88.4 R52, [R240+0x4000] ;  /* 0x00400000f034783b */ /* 0x000ee20000000200 */
[C---:B----4-:R-:W-:Y:S03]  /*14660*/  HMMA.16816.F32 R152, R12.reuse, R32, RZ ;  /* 0x000000200c98723c */ /* 0x050fe600000018ff */
[----:B------:R-:W4:Y:S04]  /*14670*/  LDSM.16.M88.4 R56, [R240+0x5000] ;  /* 0x00500000f038783b */ /* 0x000f280000000200 */
[----:B------:R-:W-:Y:S01]  /*14680*/  LDSM.16.M88.4 R208, [R241+0x5800] ;  /* 0x00580000f1d0783b */ /* 0x000fe20000000200 */
[C---:B-1----:R-:W-:Y:S01]  /*14690*/  HMMA.16816.F32 R144, R12.reuse, R28, RZ ;  /* 0x0000001c0c90723c */ /* 0x042fe200000018ff */
[----:B------:R-:W-:Y:S01]  /*146a0*/  IMAD.SHL.U32 R2, R182, 0x2, RZ ;  /* 0x00000002b6027824 */ /* 0x000fe200078e00ff */
[----:B------:R-:W-:Y:S01]  /*146b0*/  UIADD3 UR4, UPT, UPT, UR21, UR4, URZ ;  /* 0x0000000415047290 */ /* 0x000fe2000fffe0ff */
[----:B------:R-:W0:Y:S05]  /*146c0*/  LDGDEPBAR ;  /* 0x00000000000079af */ /* 0x000e2a0000000000 */
[C---:B------:R-:W-:Y:S08]  /*146d0*/  HMMA.16816.F32 R72, R12.reuse, R24, RZ ;  /* 0x000000180c48723c */ /* 0x040ff000000018ff */
[C---:B------:R-:W-:Y:S08]  /*146e0*/  HMMA.16816.F32 R64, R12.reuse, R20, RZ ;  /* 0x000000140c40723c */ /* 0x040ff000000018ff */
[C---:B------:R-:W-:Y:S08]  /*146f0*/  HMMA.16816.F32 R148, R12.reuse, R34, RZ ;  /* 0x000000220c94723c */ /* 0x040ff000000018ff */
[C---:B------:R-:W-:Y:S08]  /*14700*/  HMMA.16816.F32 R140, R12.reuse, R30, RZ ;  /* 0x0000001e0c8c723c */ /* 0x040ff000000018ff */
[C---:B------:R-:W-:Y:S08]  /*14710*/  HMMA.16816.F32 R68, R12.reuse, R26, RZ ;  /* 0x0000001a0c44723c */ /* 0x040ff000000018ff */
[----:B------:R-:W-:Y:S08]  /*14720*/  HMMA.16816.F32 R44, R12, R22, RZ ;  /* 0x000000160c2c723c */ /* 0x000ff000000018ff */
[C---:B--2---:R-:W-:Y:S08]  /*14730*/  HMMA.16816.F32 R12, R8.reuse, R28, RZ ;  /* 0x0000001c080c723c */ /* 0x044ff000000018ff */
[C---:B------:R-:W-:Y:S08]  /*14740*/  HMMA.16816.F32 R40, R8.reuse, R32, RZ ;  /* 0x000000200828723c */ /* 0x040ff000000018ff */
[C---:B------:R-:W-:Y:S08]  /*14750*/  HMMA.16816.F32 R156, R8.reuse, R24, RZ ;  /* 0x00000018089c723c */ /* 0x040ff000000018ff */
[C---:B------:R-:W-:Y:S08]  /*14760*/  HMMA.16816.F32 R168, R8.reuse, R26, RZ ;  /* 0x0000001a08a8723c */ /* 0x040ff000000018ff */
[C---:B------:R-:W-:Y:S01]  /*14770*/  HMMA.16816.F32 R164, R8.reuse, R34, RZ ;  /* 0x0000002208a4723c */ /* 0x040fe200000018ff */
[----:B------:R-:W-:Y:S07]  /*14780*/  LDSM.16.M88.4 R32, [R243+0x5000] ;  /* 0x00500000f320783b */ /* 0x000fee0000000200 */
[C---:B------:R-:W-:Y:S01]  /*14790*/  HMMA.16816.F32 R160, R8.reuse, R30, RZ ;  /* 0x0000001e08a0723c */ /* 0x040fe200000018ff */
[----:B------:R-:W-:Y:S07]  /*147a0*/  LDSM.16.M88.4 R28, [R243+0x5800] ;  /* 0x00580000f31c783b */ /* 0x000fee0000000200 */
[C---:B------:R-:W-:Y:S08]  /*147b0*/  HMMA.16816.F32 R24, R8.reuse, R20, RZ ;  /* 0x000000140818723c */ /* 0x040ff000000018ff */
[----:B------:R-:W-:Y:S01]  /*147c0*/  HMMA.16816.F32 R220, R8, R22, RZ ;  /* 0x0000001608dc723c */ /* 0x000fe200000018ff */
[----:B------:R-:W-:Y:S04]  /*147d0*/  LDSM.16.M88.4 R8, [R248+0x2000] ;  /* 0x00200000f808783b */ /* 0x000fe80000000200 */
[----:B------:R-:W-:Y:S03]  /*147e0*/  LDSM.16.M88.4 R20, [R231+0x2000] ;  /* 0x00200000e714783b */ /* 0x000fe60000000200 */
[----:B---3--:R-:W-:Y:S01]  /*147f0*/  HMMA.16816.F32 R184, R4, R62, R44 ;  /* 0x0000003e04b8723c */ /* 0x008fe2000000182c */
[----:B------:R-:W-:Y:S07]  /*14800*/  LDSM.16.M88.4 R44, [R243+0x4000] ;  /* 0x00400000f32c783b */ /* 0x000fee0000000200 */
[C---:B------:R-:W-:Y:S01]  /*14810*/  HMMA.16816.F32 R196, R16.reuse, R48, R12 ;  /* 0x0000003010c4723c */ /* 0x040fe2000000180c */
[----:B------:R-:W1:Y:S07]  /*14820*/  LDSM.16.M88.4 R12, [R248] ;  /* 0x00000000f80c783b */ /* 0x000e6e0000000200 */
[-C--:B------:R-:W-:Y:S01]  /*14830*/  HMMA.16816.F32 R172, R16, R52.reuse, R40 ;  /* 0x0000003410ac723c */ /* 0x080fe20000001828 */
[----:B------:R-:W2:Y:S07]  /*14840*/  LDSM.16.M88.4 R40, [R243+0x4800] ;  /* 0x00480000f328783b */ /* 0x000eae0000000200 */
[C---:B------:R-:W-:Y:S08]  /*14850*/  HMMA.16816.F32 R216, R4.reuse, R52, R152 ;  /* 0x0000003404d8723c */ /* 0x040ff00000001898 */
[C---:B------:R-:W-:Y:S08]  /*14860*/  HMMA.16816.F32 R152, R4.reuse, R48, R144 ;  /* 0x000000300498723c */ /* 0x040ff00000001890 */
[C---:B----4-:R-:W-:Y:S08]  /*14870*/  HMMA.16816.F32 R144, R4.reuse, R56, R72 ;  /* 0x000000380490723c */ /* 0x050ff00000001848 */
[C---:B------:R-:W-:Y:S08]  /*14880*/  HMMA.16816.F32 R212, R4.reuse, R54, R148 ;  /* 0x0000003604d4723c */ /* 0x040ff00000001894 */
[C---:B------:R-:W-:Y:S08]  /*14890*/  HMMA.16816.F32 R72, R4.reuse, R60, R64 ;  /* 0x0000003c0448723c */ /* 0x040ff00000001840 */
[----:B------:R-:W-:Y:S08]  /*148a0*/  HMMA.16816.F32 R148, R4, R50, R140 ;  /* 0x000000320494723c */ /* 0x000ff0000000188c */
[----:B------:R-:W-:Y:S01]  /*148b0*/  HMMA.16816.F32 R204, R16, R60, R24 ;  /* 0x0000003c10cc723c */ /* 0x000fe20000001818 */
[----:B------:R-:W3:Y:S07]  /*148c0*/  LDSM.16.M88.4 R24, [R241+0x4000] ;  /* 0x00400000f118783b */ /* 0x000eee0000000200 */
[----:B------:R-:W-:Y:S01]  /*148d0*/  HMMA.16816.F32 R140, R4, R58, R68 ;  /* 0x0000003a048c723c */ /* 0x000fe20000001844 */
[----:B------:R-:W-:Y:S07]  /*148e0*/  LDSM.16.M88.4 R4, [R231] ;  /* 0x00000000e704783b */ /* 0x000fee0000000200 */
[C---:B------:R-:W-:Y:S01]  /*148f0*/  HMMA.16816.F32 R64, R16.reuse, R54, R164 ;  /* 0x000000361040723c */ /* 0x040fe200000018a4 */
[----:B------:R-:W-:Y:S07]  /*14900*/  LDSM.16.M88.4 R52, [R241+0x5000] ;  /* 0x00500000f134783b */ /* 0x000fee0000000200 */
[----:B------:R-:W-:Y:S01]  /*14910*/  HMMA.16816.F32 R68, R16, R50, R160 ;  /* 0x000000321044723c */ /* 0x000fe200000018a0 */
[----:B------:R-:W4:Y:S01]  /*14920*/  LDSM.16.M88.4 R48, [R241+0x4800] ;  /* 0x00480000f130783b */ /* 0x000f220000000200 */
[----:B------:R-:W-:Y:S01]  /*14930*/  IMAD.U32 R0, RZ, RZ, UR24 ;  /* 0x00000018ff007e24 */ /* 0x000fe2000f8e00ff */
[----:B------:R-:W-:-:S05]  /*14940*/  DEPBAR.LE SB0, 0x0 ;  /* 0x000080000000791a */ /* 0x000fca0000000000 */
[C---:B------:R-:W-:Y:S08]  /*14950*/  HMMA.16816.F32 R200, R16.reuse, R56, R156 ;  /* 0x0000003810c8723c */ /* 0x040ff0000000189c */
[C---:B------:R-:W-:Y:S08]  /*14960*/  HMMA.16816.F32 R168, R16.reuse, R58, R168 ;  /* 0x0000003a10a8723c */ /* 0x040ff000000018a8 */
[----:B------:R-:W-:Y:S08]  /*14970*/  HMMA.16816.F32 R164, R16, R62, R220 ;  /* 0x0000003e10a4723c */ /* 0x000ff000000018dc */
[C---:B-1----:R-:W-:Y:S08]  /*14980*/  HMMA.16816.F32 R160, R12.reuse, R44, R216 ;  /* 0x0000002c0ca0723c */ /* 0x042ff000000018d8 */
[----:B------:R-:W-:Y:S08]  /*14990*/  HMMA.16816.F32 R156, R12, R46, R212 ;  /* 0x0000002e0c9c723c */ /* 0x000ff000000018d4 */
[C---:B------:R-:W-:Y:S01]  /*149a0*/  HMMA.16816.F32 R16, R8.reuse, R44, R172 ;  /* 0x0000002c0810723c */ /* 0x040fe200000018ac */
[----:B------:R1:W-:Y:S07]  /*149b0*/  STL [R1+0x158], R2 ;  /* 0x0001580201007387 */ /* 0x0003ee0000100800 */
[----:B------:R-:W-:Y:S08]  /*149c0*/  HMMA.16816.F32 R44, R8, R46, R64 ;  /* 0x0000002e082c723c */ /* 0x000ff00000001840 */
[C---:B--2---:R-:W-:Y:S08]  /*149d0*/  HMMA.16816.F32 R152, R12.reuse, R40, R152 ;  /* 0x000000280c98723c */ /* 0x044ff00000001898 */
[C---:B------:R-:W-:Y:S08]  /*149e0*/  HMMA.16816.F32 R144, R12.reuse, R32, R144 ;  /* 0x000000200c90723c */ /* 0x040ff00000001890 */
[----:B------:R-:W-:Y:S01]  /*149f0*/  HMMA.16816.F32 R72, R12, R28, R72 ;  /* 0x0000001c0c48723c */ /* 0x000fe20000001848 */
[----:B-1----:R-:W-:-:S07]  /*14a00*/  LOP3.LUT R2, R2, 0x6, RZ, 0xc0, !PT ;  /* 0x0000000602027812 */ /* 0x002fce00078ec0ff */
[C---:B------:R-:W-:Y:S08]  /*14a10*/  HMMA.16816.F32 R148, R12.reuse, R42, R148 ;  /* 0x0000002a0c94723c */ /* 0x040ff00000001894 */
[C---:B------:R-:W-:Y:S08]  /*14a20*/  HMMA.16816.F32 R140, R12.reuse, R34, R140 ;  /* 0x000000220c8c723c */ /* 0x040ff0000000188c */
[----:B------:R-:W-:Y:S08]  /*14a30*/  HMMA.16816.F32 R60, R12, R30, R184 ;  /* 0x0000001e0c3c723c */ /* 0x000ff000000018b8 */
[C---:B------:R-:W-:Y:S01]  /*14a40*/  HMMA.16816.F32 R12, R8.reuse, R40, R196 ;  /* 0x00000028080c723c */ /* 0x040fe200000018c4 */
[----:B------:R-:W-:Y:S01]  /*14a50*/  IMAD R0, R0, 0x40, R2 ;  /* 0x0000004000007824 */ /* 0x000fe200078e0202 */
[----:B------:R1:W-:Y:S06]  /*14a60*/  STL [R1+0x13c], R2 ;  /* 0x00013c0201007387 */ /* 0x0003ec0000100800 */
[C---:B------:R-:W-:Y:S08]  /*14a70*/  HMMA.16816.F32 R40, R8.reuse, R42, R68 ;  /* 0x0000002a0828723c */ /* 0x040ff00000001844 */
[C---:B------:R-:W-:Y:S08]  /*14a80*/  HMMA.16816.F32 R68, R8.reuse, R30, R164 ;  /* 0x0000001e0844723c */ /* 0x040ff000000018a4 */
[----:B------:R-:W-:Y:S01]  /*14a90*/  HMMA.16816.F32 R56, R8, R32, R200 ;  /* 0x000000200838723c */ /* 0x000fe200000018c8 */
[----:B-1----:R-:W-:-:S04]  /*14aa0*/  VIADD R2, R0, UR21 ;  /* 0x0000001500027c36 */ /* 0x002fc80008000000 */
[----:B------:R-:W-:-:S03]  /*14ab0*/  VIADD R31, R2, 0xffffff40 ;  /* 0xffffff40021f7836 */ /* 0x000fc60000000000 */
[----:B---3--:R-:W-:Y:S01]  /*14ac0*/  HMMA.16816.F32 R164, R20, R26, R44 ;  /* 0x0000001a14a4723c */ /* 0x008fe2000000182c */
[----:B------:R-:W-:Y:S02]  /*14ad0*/  VIADD R44, R190, 0x8 ;  /* 0x00000008be2c7836 */ /* 0x000fe40000000000 */
[----:B------:R-:W-:-:S05]  /*14ae0*/  VIADD R45, R2, 0xffffff41 ;  /* 0xffffff41022d7836 */ /* 0x000fca0000000000 */
[----:B------:R-:W-:Y:S01]  /*14af0*/  HMMA.16816.F32 R32, R8, R34, R168 ;  /* 0x000000220820723c */ /* 0x000fe200000018a8 */
[----:B------:R-:W-:-:S07]  /*14b00*/  IMAD.IADD R3, R44, 0x1, -R31 ;  /* 0x000000012c037824 */ /* 0x000fce00078e0a1f */
[-C--:B----4-:R-:W-:Y:S08]  /*14b10*/  HMMA.16816.F32 R152, R4, R48.reuse, R152 ;  /* 0x000000300498723c */ /* 0x090ff00000001898 */
[----:B------:R-:W-:Y:S01]  /*14b20*/  HMMA.16816.F32 R168, R20, R48, R12 ;  /* 0x0000003014a8723c */ /* 0x000fe2000000180c */
[----:B------:R-:W-:-:S07]  /*14b30*/  VIADD R48, R2, 0xffffff48 ;  /* 0xffffff4802307836 */ /* 0x000fce0000000000 */
[C---:B------:R-:W-:Y:S08]  /*14b40*/  HMMA.16816.F32 R160, R4.reuse, R24, R160 ;  /* 0x0000001804a0723c */ /* 0x040ff000000018a0 */
[C---:B------:R-:W-:Y:S08]  /*14b50*/  HMMA.16816.F32 R156, R4.reuse, R26, R156 ;  /* 0x0000001a049c723c */ /* 0x040ff0000000189c */
[C---:B------:R-:W-:Y:S08]  /*14b60*/  HMMA.16816.F32 R148, R4.reuse, R50, R148 ;  /* 0x000000320494723c */ /* 0x040ff00000001894 */
[C---:B------:R-:W-:Y:S08]  /*14b70*/  HMMA.16816.F32 R144, R4.reuse, R52, R144 ;  /* 0x000000340490723c */ /* 0x040ff00000001890 */
[C---:B------:R-:W-:Y:S08]  /*14b80*/  HMMA.16816.F32 R140, R4.reuse, R54, R140 ;  /* 0x00000036048c723c */ /* 0x040ff0000000188c */
[C---:B------:R-:W-:Y:S08]  /*14b90*/  HMMA.16816.F32 R196, R4.reuse, R208, R72 ;  /* 0x000000d004c4723c */ /* 0x040ff00000001848 */
[----:B------:R-:W-:Y:S01]  /*14ba0*/  HMMA.16816.F32 R64, R4, R210, R60 ;  /* 0x000000d20440723c */ /* 0x000fe2000000183c */
[----:B------:R-:W-:-:S02]  /*14bb0*/  IMAD.IADD R5, R44, 0x1, -R45 ;  /* 0x000000012c057824 */ /* 0x000fc400078e0a2d */
[----:B------:R-:W-:Y:S01]  /*14bc0*/  IMAD.IADD R6, R44, 0x1, -R48 ;  /* 0x000000012c067824 */ /* 0x000fe200078e0a30 */
[----:B------:R-:W-:Y:S02]  /*14bd0*/  IABS R4, R3 ;  /* 0x0000000300047213 */ /* 0x000fe40000000000 */
[----:B------:R-:W-:Y:S02]  /*14be0*/  IABS R3, R5 ;  /* 0x0000000500037213 */ /* 0x000fe40000000000 */
[----:B------:R-:W-:Y:S01]  /*14bf0*/  IABS R6, R6 ;  /* 0x0000000600067213 */ /* 0x000fe20000000000 */
[----:B------:R-:W-:Y:S02]  /*14c00*/  IMAD.MOV.U32 R5, RZ, RZ, R4 ;  /* 0x000000ffff057224 */ /* 0x000fe400078e0004 */
[----:B------:R-:W-:Y:S02]  /*14c10*/  IMAD.MOV.U32 R4, RZ, RZ, R3 ;  /* 0x000000ffff047224 */ /* 0x000fe400078e0003 */
[----:B------:R-:W-:Y:S01]  /*14c20*/  IMAD.MOV.U32 R3, RZ, RZ, R6 ;  /* 0x000000ffff037224 */ /* 0x000fe200078e0006 */
[----:B------:R-:W-:Y:S02]  /*14c30*/  HMMA.16816.F32 R200, R20, R54, R32 ;  /* 0x0000003614c8723c */ /* 0x000fe40000001820 */
[----:B------:R-:W-:-:S02]  /*14c40*/  I2FP.F32.S32 R4, R4 ;  /* 0x0000000400047245 */ /* 0x000fc40000201400 */
[----:B------:R-:W-:Y:S01]  /*14c50*/  I2FP.F32.S32 R3, R3 ;  /* 0x0000000300037245 */ /* 0x000fe20000201400 */
[C---:B------:R-:W-:Y:S02]  /*14c60*/  VIADD R34, R2.reuse, 0xffffff49 ;  /* 0xffffff4902227836 */ /* 0x040fe40000000000 */
[C---:B------:R-:W-:Y:S01]  /*14c70*/  VIADD R35, R2.reuse, 0xffffff50 ;  /* 0xffffff5002237836 */ /* 0x040fe20000000000 */
[----:B------:R-:W-:Y:S01]  /*14c80*/  HMMA.16816.F32 R172, R20, R50, R40 ;  /* 0x0000003214ac723c */ /* 0x000fe20000001828 */
[C---:B------:R-:W-:Y:S01]  /*14c90*/  VIADD R42, R2.reuse, 0xffffff51 ;  /* 0xffffff51022a7836 */ /* 0x040fe20000000000 */
[----:B------:R-:W-:Y:S01]  /*14ca0*/  I2FP.F32.S32 R5, R5 ;  /* 0x0000000500057245 */ /* 0x000fe20000201400 */
[----:B------:R-:W-:Y:S02]  /*14cb0*/  VIADD R46, R2, 0xffffff58 ;  /* 0xffffff58022e7836 */ /* 0x000fe40000000000 */
[----:B------:R-:W-:Y:S01]  /*14cc0*/  FFMA.FTZ R40, R4, -UR12, R163 ;  /* 0x8000000c04287c23 */ /* 0x000fe200080100a3 */
[----:B------:R-:W-:Y:S01]  /*14cd0*/  FFMA.FTZ R36, R3, -UR12, R158 ;  /* 0x8000000c03247c23 */ /* 0x000fe2000801009e */
[----:B------:R-:W-:-:S02]  /*14ce0*/  VIADD R47, R2, 0xffffff59 ;  /* 0xffffff59022f7836 */ /* 0x000fc40000000000 */
[C---:B------:R-:W-:Y:S02]  /*14cf0*/  IMAD.IADD R4, R44.reuse, 0x1, -R34 ;  /* 0x000000012c047824 */ /* 0x040fe400078e0a22 */
[C---:B------:R-:W-:Y:S01]  /*14d00*/  IMAD.IADD R3, R44.reuse, 0x1, -R35 ;  /* 0x000000012c037824 */ /* 0x040fe200078e0a23 */
[----:B------:R-:W-:Y:S01]  /*14d10*/  HMMA.16816.F32 R204, R8, R28, R204 ;  /* 0x0000001c08cc723c */ /* 0x000fe200000018cc */
[C---:B------:R-:W-:Y:S02]  /*14d20*/  IMAD.IADD R6, R44.reuse, 0x1, -R42 ;  /* 0x000000012c067824 */ /* 0x040fe400078e0a2a */
[C---:B------:R-:W-:Y:S02]  /*14d30*/  IMAD.IADD R7, R44.reuse, 0x1, -R46 ;  /* 0x000000012c077824 */ /* 0x040fe400078e0a2e */
[----:B------:R-:W-:Y:S01]  /*14d40*/  FFMA.FTZ R41, R5, -UR12, R162 ;  /* 0x8000000c05297c23 */ /* 0x000fe200080100a2 */
[----:B------:R-:W-:Y:S01]  /*14d50*/  IMAD.IADD R9, R44, 0x1, -R47 ;  /* 0x000000012c097824 */ /* 0x000fe200078e0a2f */
[----:B------:R-:W-:-:S02]  /*14d60*/  IABS R8, R4 ;  /* 0x0000000400087213 */ /* 0x000fc40000000000 */
[----:B------:R-:W-:Y:S02]  /*14d70*/  IABS R5, R3 ;  /* 0x0000000300057213 */ /* 0x000fe40000000000 */
[----:B------:R-:W-:Y:S02]  /*14d80*/  IABS R4, R6 ;  /* 0x0000000600047213 */ /* 0x000fe40000000000 */
[----:B------:R-:W-:Y:S02]  /*14d90*/  IABS R3, R7 ;  /* 0x0000000700037213 */ /* 0x000fe40000000000 */
[----:B------:R-:W-:Y:S01]  /*14da0*/  IABS R6, R9 ;  /* 0x0000000900067213 */ /* 0x000fe20000000000 */
[----:B------:R-:W-:Y:S02]  /*14db0*/  IMAD.MOV.U32 R7, RZ, RZ, R5 ;  /* 0x000000ffff077224 */ /* 0x000fe400078e0005 */
[----:B------:R-:W-:Y:S02]  /*14dc0*/  IMAD.MOV.U32 R5, RZ, RZ, R4 ;  /* 0x000000ffff057224 */ /* 0x000fe400078e0004 */
[----:B------:R-:W-:-:S02]  /*14dd0*/  IMAD.MOV.U32 R4, RZ, RZ, R3 ;  /* 0x000000ffff047224 */ /* 0x000fc400078e0003 */
[----:B------:R-:W-:Y:S01]  /*14de0*/  IMAD.MOV.U32 R3, RZ, RZ, R6 ;  /* 0x000000ffff037224 */ /* 0x000fe200078e0006 */
[----:B------:R-:W-:Y:S02]  /*14df0*/  I2FP.F32.S32 R5, R5 ;  /* 0x0000000500057245 */ /* 0x000fe40000201400 */
[----:B------:R-:W-:Y:S01]  /*14e00*/  I2FP.F32.S32 R4, R4 ;  /* 0x0000000400047245 */ /* 0x000fe20000201400 */
[C---:B------:R-:W-:Y:S01]  /*14e10*/  VIADD R37, R2.reuse, 0xffffff60 ;  /* 0xffffff6002257836 */ /* 0x040fe20000000000 */
[----:B------:R-:W-:Y:S01]  /*14e20*/  I2FP.F32.S32 R3, R3 ;  /* 0x0000000300037245 */ /* 0x000fe20000201400 */
[C---:B------:R-:W-:Y:S01]  /*14e30*/  VIADD R43, R2.reuse, 0xffffff61 ;  /* 0xffffff61022b7836 */ /* 0x040fe20000000000 */
[----:B------:R-:W-:Y:S01]  /*14e40*/  I2FP.F32.S32 R7, R7 ;  /* 0x0000000700077245 */ /* 0x000fe20000201400 */
[----:B------:R-:W-:Y:S01]  /*14e50*/  VIADD R49, R2, 0xffffff68 ;  /* 0xffffff6802317836 */ /* 0x000fe20000000000 */
[----:B------:R-:W-:Y:S01]  /*14e60*/  I2FP.F32.S32 R6, R8 ;  /* 0x0000000800067245 */ /* 0x000fe20000201400 */
[----:B------:R-:W-:Y:S01]  /*14e70*/  FFMA.FTZ R29, R4, -UR12, R150 ;  /* 0x8000000c041d7c23 */ /* 0x000fe20008010096 */
[----:B------:R-:W-:-:S02]  /*14e80*/  VIADD R50, R2, 0xffffff69 ;  /* 0xffffff6902327836 */ /* 0x000fc40000000000 */
[----:B------:R-:W-:Y:S01]  /*14e90*/  FFMA.FTZ R28, R3, -UR12, R151 ;  /* 0x8000000c031c7c23 */ /* 0x000fe20008010097 */
[C---:B------:R-:W-:Y:S02]  /*14ea0*/  IMAD.IADD R4, R44.reuse, 0x1, -R37 ;  /* 0x000000012c047824 */ /* 0x040fe400078e0a25 */
[----:B------:R-:W-:Y:S01]  /*14eb0*/  FFMA.FTZ R30, R5, -UR12, R155 ;  /* 0x8000000c051e7c23 */ /* 0x000fe2000801009b */
[C---:B------:R-:W-:Y:S02]  /*14ec0*/  IMAD.IADD R3, R44.reuse, 0x1, -R43 ;  /* 0x000000012c037824 */ /* 0x040fe400078e0a2b */
[----:B------:R-:W-:Y:S01]  /*14ed0*/  FFMA.FTZ R32, R7, -UR12, R154 ;  /* 0x8000000c07207c23 */ /* 0x000fe2000801009a */
[----:B------:R-:W-:Y:S02]  /*14ee0*/  IMAD.IADD R5, R44, 0x1, -R49 ;  /* 0x000000012c057824 */ /* 0x000fe400078e0a31 */
[----:B------:R-:W-:Y:S01]  /*14ef0*/  FFMA.FTZ R33, R6, -UR12, R159 ;  /* 0x8000000c06217c23 */ /* 0x000fe2000801009f */
[----:B------:R-:W-:Y:S01]  /*14f00*/  IMAD.IADD R7, R44, 0x1, -R50 ;  /* 0x000000012c077824 */ /* 0x000fe200078e0a32 */
[----:B------:R-:W-:-:S02]  /*14f10*/  IABS R6, R4 ;  /* 0x0000000400067213 */ /* 0x000fc40000000000 */
[----:B------:R-:W-:Y:S02]  /*14f20*/  IABS R4, R3 ;  /* 0x0000000300047213 */ /* 0x000fe40000000000 */
[----:B------:R-:W-:Y:S02]  /*14f30*/  IABS R3, R5 ;  /* 0x0000000500037213 */ /* 0x000fe40000000000 */
[----:B------:R-:W-:Y:S01]  /*14f40*/  IABS R5, R7 ;  /* 0x0000000700057213 */ /* 0x000fe20000000000 */
[----:B------:R-:W-:Y:S02]  /*14f50*/  IMAD.MOV.U32 R7, RZ, RZ, R6 ;  /* 0x000000ffff077224 */ /* 0x000fe400078e0006 */
[----:B------:R-:W-:Y:S02]  /*14f60*/  IMAD.MOV.U32 R6, RZ, RZ, R4 ;  /* 0x000000ffff067224 */ /* 0x000fe400078e0004 */
[----:B------:R-:W-:Y:S02]  /*14f70*/  IMAD.MOV.U32 R4, RZ, RZ, R3 ;  /* 0x000000ffff047224 */ /* 0x000fe400078e0003 */
[----:B------:R-:W-:Y:S01]  /*14f80*/  IMAD.MOV.U32 R3, RZ, RZ, R5 ;  /* 0x000000ffff037224 */ /* 0x000fe200078e0005 */
[----:B------:R-:W-:Y:S04]  /*14f90*/  HMMA.16816.F32 R72, R20, R24, R16 ;  /* 0x000000181448723c */ /* 0x000fe80000001810 */
[----:B------:R-:W-:Y:S01]  /*14fa0*/  I2FP.F32.S32 R3, R3 ;  /* 0x0000000300037245 */ /* 0x000fe20000201400 */
[C---:B------:R-:W-:Y:S01]  /*14fb0*/  VIADD R19, R0.reuse, 0xffffff40 ;  /* 0xffffff4000137836 */ /* 0x040fe20000000000 */
[----:B------:R-:W-:Y:S01]  /*14fc0*/  I2FP.F32.S32 R7, R7 ;  /* 0x0000000700077245 */ /* 0x000fe20000201400 */
[----:B------:R-:W-:Y:S01]  /*14fd0*/  VIADD R17, R0, 0xffffff41 ;  /* 0xffffff4100117836 */ /* 0x000fe20000000000 */
[----:B------:R-:W-:Y:S01]  /*14fe0*/  I2FP.F32.S32 R6, R6 ;  /* 0x0000000600067245 */ /* 0x000fe20000201400 */
[----:B------:R-:W-:Y:S01]  /*14ff0*/  FFMA.FTZ R24, R3, -UR12, R143 ;  /* 0x8000000c03187c23 */ /* 0x000fe2000801008f */
[----:B------:R-:W-:Y:S01]  /*15000*/  I2FP.F32.S32 R4, R4 ;  /* 0x0000000400047245 */ /* 0x000fe20000201400 */
[----:B------:R-:W-:-:S02]  /*15010*/  VIADD R3, R44, -UR4 ;  /* 0x800000042c037c36 */ /* 0x000fc40008000000 */
[C---:B------:R-:W-:Y:S02]  /*15020*/  VIADD R16, R0.reuse, 0xffffff48 ;  /* 0xffffff4800107836 */ /* 0x040fe40000000000 */
[----:B------:R-:W-:Y:S02]  /*15030*/  VIADD R15, R0, 0xffffff49 ;  /* 0xffffff49000f7836 */ /* 0x000fe40000000000 */
[----:B------:R-:W-:Y:S02]  /*15040*/  VIADD R51, R2, 0xffffff78 ;  /* 0xffffff7802337836 */ /* 0x000fe40000000000 */
[----:B------:R-:W-:Y:S01]  /*15050*/  FFMA.FTZ R27, R7, -UR12, R146 ;  /* 0x8000000c071b7c23 */ /* 0x000fe20008010092 */
[----:B------:R-:W-:Y:S01]  /*15060*/  FFMA.FTZ R26, R6, -UR12, R147 ;  /* 0x8000000c061a7c23 */ /* 0x000fe20008010093 */
[----:B------:R-:W-:Y:S01]  /*15070*/  FFMA.FTZ R25, R4, -UR12, R142 ;  /* 0x8000000c04197c23 */ /* 0x000fe2000801008e */
[C---:B------:R-:W-:Y:S01]  /*15080*/  VIADD R14, R0.reuse, 0xffffff50 ;  /* 0xffffff50000e7836 */ /* 0x040fe20000000000 */
[C---:B------:R-:W-:Y:S01]  /*15090*/  ISETP.GT.AND P2, PT, R3.reuse, R19, PT ;  /* 0x000000130300720c */ /* 0x040fe20003f44270 */
[C---:B------:R-:W-:Y:S01]  /*150a0*/  VIADD R13, R0.reuse, 0xffffff51 ;  /* 0xffffff51000d7836 */ /* 0x040fe20000000000 */
[C---:B------:R-:W-:Y:S01]  /*150b0*/  ISETP.GT.AND P5, PT, R3.reuse, R17, PT ;  /* 0x000000110300720c */ /* 0x040fe20003fa4270 */
[C---:B------:R-:W-:Y:S01]  /*150c0*/  VIADD R12, R0.reuse, 0xffffff58 ;  /* 0xffffff58000c7836 */ /* 0x040fe20000000000 */
[C---:B------:R-:W-:Y:S01]  /*150d0*/  ISETP.GT.AND P3, PT, R3.reuse, R16, PT ;  /* 0x000000100300720c */ /* 0x040fe20003f64270 */
[C---:B------:R-:W-:Y:S01]  /*150e0*/  VIADD R11, R0.reuse, 0xffffff59 ;  /* 0xffffff59000b7836 */ /* 0x040fe20000000000 */
[----:B------:R-:W-:Y:S01]  /*150f0*/  ISETP.GT.AND P4, PT, R3, R15, PT ;  /* 0x0000000f0300720c */ /* 0x000fe20003f84270 */
[----:B------:R-:W-:-:S02]  /*15100*/  VIADD R10, R0, 0xffffff60 ;  /* 0xffffff60000a7836 */ /* 0x000fc40000000000 */
[C---:B------:R-:W-:Y:S02]  /*15110*/  VIADD R9, R0.reuse, 0xffffff61 ;  /* 0xffffff6100097836 */ /* 0x040fe40000000000 */
[C---:B------:R-:W-:Y:S02]  /*15120*/  VIADD R8, R0.reuse, 0xffffff68 ;  /* 0xffffff6800087836 */ /* 0x040fe40000000000 */
[C---:B------:R-:W-:Y:S02]  /*15130*/  VIADD R7, R0.reuse, 0xffffff69 ;  /* 0xffffff6900077836 */ /* 0x040fe40000000000 */
[C---:B------:R-:W-:Y:S02]  /*15140*/  VIADD R6, R0.reuse, 0xffffff70 ;  /* 0xffffff7000067836 */ /* 0x040fe40000000000 */
[C---:B------:R-:W-:Y:S02]  /*15150*/  VIADD R18, R0.reuse, 0xffffff78 ;  /* 0xffffff7800127836 */ /* 0x040fe40000000000 */
[----:B------:R-:W-:-:S02]  /*15160*/  VIADD R5, R0, 0xffffff71 ;  /* 0xffffff7100057836 */ /* 0x000fc40000000000 */
[----:B------:R-:W-:Y:S02]  /*15170*/  VIADD R4, R0, 0xffffff79 ;  /* 0xffffff7900047836 */ /* 0x000fe40000000000 */
[----:B------:R-:W-:Y:S01]  /*15180*/  IMAD.IADD R0, R44, 0x1, -R51 ;  /* 0x000000012c007824 */ /* 0x000fe200078e0a33 */
        /* <DEDUP_REMOVED lines=12> */
[----:B------:R-:W-:Y:S01]  /*15250*/  FSEL R179, R28, -INF , !P4 ;  /* 0xff8000001cb37808 */ /* 0x000fe20006000000 */
[----:B------:R-:W-:Y:S01]  /*15260*/  HMMA.16816.F32 R184, R20, R52, R56 ;  /* 0x0000003414b8723c */ /* 0x000fe20000001838 */
[C---:B------:R-:W-:Y:S02]  /*15270*/  ISETP.GT.AND P2, PT, R3.reuse, R10, PT ;  /* 0x0000000a0300720c */ /* 0x040fe40003f44270 */
[C---:B------:R-:W-:Y:S02]  /*15280*/  ISETP.GT.AND P5, PT, R3.reuse, R9, PT ;  /* 0x000000090300720c */ /* 0x040fe40003fa4270 */
[C---:B------:R-:W-:Y:S02]  /*15290*/  ISETP.GT.AND P3, PT, R3.reuse, R8, PT ;  /* 0x000000080300720c */ /* 0x040fe40003f64270 */
[----:B------:R-:W-:-:S02]  /*152a0*/  ISETP.GT.AND P4, PT, R3, R7, PT ;  /* 0x000000070300720c */ /* 0x000fc40003f84270 */
[----:B------:R-:W-:Y:S01]  /*152b0*/  I2FP.F32.S32 R0, R0 ;  /* 0x0000000000007245 */ /* 0x000fe20000201400 */
[----:B------:R-:W-:Y:S01]  /*152c0*/  VIADD R52, R190, 0x40 ;  /* 0x00000040be347836 */ /* 0x000fe20000000000 */
[----:B------:R-:W-:Y:S02]  /*152d0*/  FSEL R183, R27, -INF , !P2 ;  /* 0xff8000001bb77808 */ /* 0x000fe40005000000 */
[----:B------:R-:W-:Y:S01]  /*152e0*/  FSEL R188, R26, -INF , !P5 ;  /* 0xff8000001abc7808 */ /* 0x000fe20006800000 */
[----:B------:R-:W-:Y:S01]  /*152f0*/  FFMA.FTZ R58, R0, -UR12, R66 ;  /* 0x8000000c003a7c23 */ /* 0x000fe20008010042 */
[----:B------:R-:W-:Y:S02]  /*15300*/  FSEL R189, R25, -INF , !P3 ;  /* 0xff80000019bd7808 */ /* 0x000fe40005800000 */
[----:B------:R-:W-:Y:S01]  /*15310*/  FSEL R212, R24, -INF , !P4 ;  /* 0xff80000018d47808 */ /* 0x000fe20006000000 */
[----:B------:R-:W-:Y:S01]  /*15320*/  IMAD.IADD R0, R52, 0x1, -R45 ;  /* 0x0000000134007824 */ /* 0x000fe200078e0a2d */
[----:B------:R-:W-:-:S02]  /*15330*/  ISETP.GT.AND P2, PT, R3, R6, PT ;  /* 0x000000060300720c */ /* 0x000fc40003f44270 */
[C---:B------:R-:W-:Y:S02]  /*15340*/  ISETP.GT.AND P5, PT, R3.reuse, R18, PT ;  /* 0x000000120300720c */ /* 0x040fe40003fa4270 */
[C---:B------:R-:W-:Y:S02]  /*15350*/  ISETP.GT.AND P3, PT, R3.reuse, R5, PT ;  /* 0x000000050300720c */ /* 0x040fe40003f64270 */
[----:B------:R-:W-:Y:S01]  /*15360*/  ISETP.GT.AND P4, PT, R3, R4, PT ;  /* 0x000000040300720c */ /* 0x000fe20003f84270 */
[C---:B------:R-:W-:Y:S02]  /*15370*/  IMAD.IADD R3, R52.reuse, 0x1, -R31 ;  /* 0x0000000134037824 */ /* 0x040fe400078e0a1f */
[C---:B------:R-:W-:Y:S02]  /*15380*/  IMAD.IADD R25, R52.reuse, 0x1, -R48 ;  /* 0x0000000134197824 */ /* 0x040fe400078e0a30 */
[C---:B------:R-:W-:Y:S02]  /*15390*/  IMAD.IADD R26, R52.reuse, 0x1, -R34 ;  /* 0x00000001341a7824 */ /* 0x040fe400078e0a22 */
        /* <DEDUP_REMOVED lines=11> */
[----:B------:R-:W-:Y:S02]  /*15450*/  I2FP.F32.S32 R3, R3 ;  /* 0x0000000300037245 */ /* 0x000fe40000201400 */
[----:B------:R-:W-:Y:S02]  /*15460*/  I2FP.F32.S32 R0, R0 ;  /* 0x0000000000007245 */ /* 0x000fe40000201400 */
[----:B------:R-:W-:Y:S01]  /*15470*/  I2FP.F32.S32 R27, R27 ;  /* 0x0000001b001b7245 */ /* 0x000fe20000201400 */
[----:B------:R-:W-:Y:S01]  /*15480*/  FFMA.FTZ R54, R3, -UR12, R165 ;  /* 0x8000000c03367c23 */ /* 0x000fe200080100a5 */
[----:B------:R-:W-:Y:S01]  /*15490*/  I2FP.F32.S32 R24, R24 ;  /* 0x0000001800187245 */ /* 0x000fe20000201400 */
[----:B------:R-:W-:Y:S01]  /*154a0*/  FFMA.FTZ R53, R0, -UR12, R168 ;  /* 0x8000000c00357c23 */ /* 0x000fe200080100a8 */
[----:B------:R-:W-:-:S02]  /*154b0*/  IMAD.IADD R3, R52, 0x1, -R42 ;  /* 0x0000000134037824 */ /* 0x000fc400078e0a2a */
[----:B------:R-:W-:Y:S01]  /*154c0*/  FFMA.FTZ R56, R26, -UR12, R73 ;  /* 0x8000000c1a387c23 */ /* 0x000fe20008010049 */
[C---:B------:R-:W-:Y:S02]  /*154d0*/  IMAD.IADD R0, R52.reuse, 0x1, -R46 ;  /* 0x0000000134007824 */ /* 0x040fe400078e0a2e */
[C---:B------:R-:W-:Y:S02]  /*154e0*/  IMAD.IADD R25, R52.reuse, 0x1, -R47 ;  /* 0x0000000134197824 */ /* 0x040fe400078e0a2f */
[C---:B------:R-:W-:Y:S02]  /*154f0*/  IMAD.IADD R26, R52.reuse, 0x1, -R37 ;  /* 0x00000001341a7824 */ /* 0x040fe400078e0a25 */
[----:B------:R-:W-:Y:S01]  /*15500*/  FFMA.FTZ R57, R27, -UR12, R72 ;  /* 0x8000000c1b397c23 */ /* 0x000fe20008010048 */
[----:B------:R-:W-:Y:S02]  /*15510*/  IMAD.IADD R28, R52, 0x1, -R43 ;  /* 0x00000001341c7824 */ /* 0x000fe400078e0a2b */
[----:B------:R-:W-:Y:S01]  /*15520*/  FFMA.FTZ R55, R24, -UR12, R164 ;  /* 0x8000000c18377c23 */ /* 0x000fe200080100a4 */
        /* <DEDUP_REMOVED lines=8> */
[----:B------:R-:W-:-:S05]  /*155b0*/  IMAD.MOV.U32 R0, RZ, RZ, R25 ;  /* 0x000000ffff007224 */ /* 0x000fca00078e0019 */
[----:B------:R-:W-:Y:S02]  /*155c0*/  I2FP.F32.S32 R0, R0 ;  /* 0x0000000000007245 */ /* 0x000fe40000201400 */
[----:B------:R-:W-:Y:S01]  /*155d0*/  I2FP.F32.S32 R3, R3 ;  /* 0x0000000300037245 */ /* 0x000fe20000201400 */
[----:B------:R-:W-:Y:S02]  /*155e0*/  VIADD R28, R2, 0xffffff70 ;  /* 0xffffff70021c7836 */ /* 0x000fe40000000000 */
[----:B------:R-:W-:Y:S01]  /*155f0*/  FFMA.FTZ R32, R0, -UR12, R185 ;  /* 0x8000000c00207c23 */ /* 0x000fe200080100b9 */
[----:B------:R-:W-:Y:S01]  /*15600*/  IMAD.IADD R0, R52, 0x1, -R49 ;  /* 0x0000000134007824 */ /* 0x000fe200078e0a31 */
[----:B------:R-:W-:Y:S01]  /*15610*/  I2FP.F32.S32 R27, R27 ;  /* 0x0000001b001b7245 */ /* 0x000fe20000201400 */
[C---:B------:R-:W-:Y:S01]  /*15620*/  VIADD R29, R2.reuse, 0xffffff71 ;  /* 0xffffff71021d7836 */ /* 0x040fe20000000000 */
[----:B------:R-:W-:Y:S01]  /*15630*/  I2FP.F32.S32 R26, R26 ;  /* 0x0000001a001a7245 */ /* 0x000fe20000201400 */
[----:B------:R-:W-:Y:S01]  /*15640*/  VIADD R30, R2, 0xffffff79 ;  /* 0xffffff79021e7836 */ /* 0x000fe20000000000 */
[----:B------:R-:W-:Y:S01]  /*15650*/  I2FP.F32.S32 R24, R24 ;  /* 0x0000001800187245 */ /* 0x000fe20000201400 */
[----:B------:R-:W-:Y:S01]  /*15660*/  FFMA.FTZ R33, R3, -UR12, R184 ;  /* 0x8000000c03217c23 */ /* 0x000fe200080100b8 */
[----:B------:R-:W-:Y:S01]  /*15670*/  IMAD.IADD R2, R52, 0x1, -R50 ;  /* 0x0000000134027824 */ /* 0x000fe200078e0a32 */
[----:B------:R-:W-:Y:S01]  /*15680*/  IABS R0, R0 ;  /* 0x0000000000007213 */ /* 0x000fe20000000000 */
[----:B------:R-:W-:-:S02]  /*15690*/  IMAD.IADD R3, R44, 0x1, -R28 ;  /* 0x000000012c037824 */ /* 0x000fc400078e0a1c */
[----:B------:R-:W-:Y:S01]  /*156a0*/  FFMA.FTZ R41, R27, -UR12, R169 ;  /* 0x8000000c1b297c23 */ /* 0x000fe200080100a9 */
[----:B------:R-:W-:Y:S02]  /*156b0*/  IMAD.IADD R25, R44, 0x1, -R29 ;  /* 0x000000012c197824 */ /* 0x000fe400078e0a1d */
[----:B------:R-:W-:Y:S01]  /*156c0*/  FFMA.FTZ R40, R26, -UR12, R172 ;  /* 0x8000000c1a287c23 */ /* 0x000fe200080100ac */
[----:B------:R-:W-:Y:S02]  /*156d0*/  IMAD.IADD R27, R44, 0x1, -R30 ;  /* 0x000000012c1b7824 */ /* 0x000fe400078e0a1e */
[----:B------:R-:W-:Y:S01]  /*156e0*/  FFMA.FTZ R36, R24, -UR12, R173 ;  /* 0x8000000c18247c23 */ /* 0x000fe200080100ad */
        /* <DEDUP_REMOVED lines=8> */
[----:B------:R-:W-:Y:S02]  /*15770*/  I2FP.F32.S32 R25, R24 ;  /* 0x0000001800197245 */ /* 0x000fe40000201400 */
[----:B------:R-:W-:Y:S02]  /*15780*/  I2FP.F32.S32 R3, R27 ;  /* 0x0000001b00037245 */ /* 0x000fe40000201400 */
[----:B------:R-:W-:Y:S02]  /*15790*/  I2FP.F32.S32 R24, R2 ;  /* 0x0000000200187245 */ /* 0x000fe40000201400 */
[----:B------:R-:W-:Y:S01]  /*157a0*/  I2FP.F32.S32 R2, R0 ;  /* 0x0000000000027245 */ /* 0x000fe20000201400 */
[----:B------:R-:W-:Y:S01]  /*157b0*/  FFMA.FTZ R27, R26, -UR12, R200 ;  /* 0x8000000c1a1b7c23 */ /* 0x000fe200080100c8 */
[----:B------:R-:W-:Y:S01]  /*157c0*/  FFMA.FTZ R26, R3, -UR12, R201 ;  /* 0x8000000c031a7c23 */ /* 0x000fe200080100c9 */
[----:B------:R-:W-:Y:S01]  /*157d0*/  FFMA.FTZ R25, R25, -UR12, R198 ;  /* 0x8000000c19197c23 */ /* 0x000fe200080100c6 */
[----:B------:R-:W-:Y:S01]  /*157e0*/  FFMA.FTZ R3, R24, -UR12, R199 ;  /* 0x8000000c18037c23 */ /* 0x000fe200080100c7 */
[----:B------:R-:W-:Y:S01]  /*157f0*/  FFMA.FTZ R2, R2, -UR12, R67 ;  /* 0x8000000c02027c23 */ /* 0x000fe20008010043 */
[----:B------:R-:W-:Y:S01]  /*15800*/  VIADD R0, R52, -UR4 ;  /* 0x8000000434007c36 */ /* 0x000fe20008000000 */
[----:B------:R-:W-:-:S02]  /*15810*/  FSEL R173, R58, -INF , !P5 ;  /* 0xff8000003aad7808 */ /* 0x000fc40006800000 */
[----:B------:R-:W-:Y:S02]  /*15820*/  FSEL R169, R25, -INF , !P2 ;  /* 0xff80000019a97808 */ /* 0x000fe40005000000 */
[----:B------:R-:W-:Y:S02]  /*15830*/  FSEL R172, R3, -INF , !P3 ;  /* 0xff80000003ac7808 */ /* 0x000fe40005800000 */
[----:B------:R-:W-:Y:S01]  /*15840*/  FSEL R177, R2, -INF , !P4 ;  /* 0xff80000002b17808 */ /* 0x000fe20006000000 */
[----:B------:R-:W-:Y:S01]  /*15850*/  IMAD.IADD R2, R190, 0x1, -R31 ;  /* 0x00000001be027824 */ /* 0x000fe200078e0a1f */
[----:B------:R-:W-:Y:S01]  /*15860*/  BAR.SYNC.DEFER_BLOCKING 0x0 ;  /* 0x0000000000007b1d */ /* 0x000fe20000010000 */
        /* <DEDUP_REMOVED lines=17> */
[----:B------:R-:W-:Y:S02]  /*15980*/  I2FP.F32.S32 R2, R2 ;  /* 0x0000000200027245 */ /* 0x000fe40000201400 */
[C---:B------:R-:W-:Y:S02]  /*15990*/  ISETP.GT.AND P2, PT, R0.reuse, R10, PT ;  /* 0x0000000a0000720c */ /* 0x040fe40003f44270 */
[C---:B------:R-:W-:Y:S02]  /*159a0*/  ISETP.GT.AND P5, PT, R0.reuse, R9, PT ;  /* 0x000000090000720c */ /* 0x040fe40003fa4270 */
[----:B------:R-:W-:-:S02]  /*159b0*/  ISETP.GT.AND P3, PT, R0, R8, PT ;  /* 0x000000080000720c */ /* 0x000fc40003f64270 */
[----:B------:R-:W-:Y:S01]  /*159c0*/  ISETP.GT.AND P4, PT, R0, R7, PT ;  /* 0x000000070000720c */ /* 0x000fe20003f84270 */
[C---:B------:R-:W-:Y:S01]  /*159d0*/  HMMA.16816.F32 R204, R20.reuse, R208, R204 ;  /* 0x000000d014cc723c */ /* 0x040fe200000018cc */
[----:B------:R-:W-:Y:S01]  /*159e0*/  FSEL R163, R33, -INF , !P2 ;  /* 0xff80000021a37808 */ /* 0x000fe20005000000 */
[----:B------:R-:W-:Y:S01]  /*159f0*/  FFMA.FTZ R53, R2, -UR12, R160 ;  /* 0x8000000c02357c23 */ /* 0x000fe200080100a0 */
[----:B------:R-:W-:Y:S01]  /*15a00*/  FSEL R164, R32, -INF , !P5 ;  /* 0xff80000020a47808 */ /* 0x000fe20006800000 */
[----:B------:R-:W-:Y:S01]  /*15a10*/  IMAD.IADD R2, R190, 0x1, -R45 ;  /* 0x00000001be027824 */ /* 0x000fe200078e0a2d */
[----:B------:R-:W-:Y:S02]  /*15a20*/  FSEL R165, R27, -INF , !P3 ;  /* 0xff8000001ba57808 */ /* 0x000fe40005800000 */
[----:B------:R-:W-:Y:S01]  /*15a30*/  FSEL R168, R26, -INF , !P4 ;  /* 0xff8000001aa87808 */ /* 0x000fe20006000000 */
[----:B------:R-:W-:Y:S01]  /*15a40*/  HMMA.16816.F32 R208, R20, R210, R68 ;  /* 0x000000d214d0723c */ /* 0x000fe20000001844 */
[----:B------:R-:W-:Y:S01]  /*15a50*/  ISETP.GT.AND P2, PT, R0, R6, PT ;  /* 0x000000060000720c */ /* 0x000fe20003f44270 */
[----:B------:R-:W-:Y:S01]  /*15a60*/  IMAD.IADD R20, R190, 0x1, -R48 ;  /* 0x00000001be147824 */ /* 0x000fe200078e0a30 */
[----:B------:R-:W-:-:S02]  /*15a70*/  ISETP.GT.AND P5, PT, R0, R5, PT ;  /* 0x000000050000720c */ /* 0x000fc40003fa4270 */
[C---:B------:R-:W-:Y:S02]  /*15a80*/  ISETP.GT.AND P3, PT, R0.reuse, R18, PT ;  /* 0x000000120000720c */ /* 0x040fe40003f64270 */
[----:B------:R-:W-:Y:S01]  /*15a90*/  ISETP.GT.AND P4, PT, R0, R4, PT ;  /* 0x000000040000720c */ /* 0x000fe20003f84270 */
[----:B------:R-:W-:Y:S02]  /*15aa0*/  IMAD.IADD R0, R52, 0x1, -R51 ;  /* 0x0000000134007824 */ /* 0x000fe400078e0a33 */
[C---:B------:R-:W-:Y:S02]  /*15ab0*/  IMAD.IADD R22, R190.reuse, 0x1, -R34 ;  /* 0x00000001be167824 */ /* 0x040fe400078e0a22 */
[----:B------:R-:W-:Y:S01]  /*15ac0*/  IMAD.IADD R23, R190, 0x1, -R35 ;  /* 0x00000001be177824 */ /* 0x000fe200078e0a23 */
[----:B------:R-:W-:Y:S02]  /*15ad0*/  IABS R3, R2 ;  /* 0x0000000200037213 */ /* 0x000fe40000000000 */
        /* <DEDUP_REMOVED lines=8> */
[----:B------:R-:W-:-:S02]  /*15b60*/  I2FP.F32.S32 R20, R20 ;  /* 0x0000001400147245 */ /* 0x000fc40000201400 */
[----:B------:R-:W-:Y:S02]  /*15b70*/  I2FP.F32.S32 R2, R2 ;  /* 0x0000000200027245 */ /* 0x000fe40000201400 */
[----:B------:R-:W-:Y:S02]  /*15b80*/  I2FP.F32.S32 R0, R0 ;  /* 0x0000000000007245 */ /* 0x000fe40000201400 */
[----:B------:R-:W-:Y:S01]  /*15b90*/  I2FP.F32.S32 R21, R21 ;  /* 0x0000001500157245 */ /* 0x000fe20000201400 */
[----:B------:R-:W-:Y:S01]  /*15ba0*/  FFMA.FTZ R44, R2, -UR12, R157 ;  /* 0x8000000c022c7c23 */ /* 0x000fe2000801009d */
[----:B------:R-:W-:Y:S01]  /*15bb0*/  I2FP.F32.S32 R3, R3 ;  /* 0x0000000300037245 */ /* 0x000fe20000201400 */
[----:B------:R-:W-:Y:S01]  /*15bc0*/  FFMA.FTZ R41, R0, -UR12, R152 ;  /* 0x8000000c00297c23 */ /* 0x000fe20008010098 */
[----:B------:R-:W-:Y:S01]  /*15bd0*/  FFMA.FTZ R36, R20, -UR12, R161 ;  /* 0x8000000c14247c23 */ /* 0x000fe200080100a1 */
[C---:B------:R-:W-:Y:S02]  /*15be0*/  IMAD.IADD R2, R190.reuse, 0x1, -R42 ;  /* 0x00000001be027824 */ /* 0x040fe400078e0a2a */
[----:B------:R-:W-:Y:S01]  /*15bf0*/  FFMA.FTZ R33, R21, -UR12, R208 ;  /* 0x8000000c15217c23 */ /* 0x000fe200080100d0 */
[----:B------:R-:W-:-:S02]  /*15c00*/  IMAD.IADD R0, R190, 0x1, -R46 ;  /* 0x00000001be007824 */ /* 0x000fc400078e0a2e */
[C---:B------:R-:W-:Y:S02]  /*15c10*/  IMAD.IADD R20, R190.reuse, 0x1, -R47 ;  /* 0x00000001be147824 */ /* 0x040fe400078e0a2f */
[C---:B------:R-:W-:Y:S02]  /*15c20*/  IMAD.IADD R21, R190.reuse, 0x1, -R37 ;  /* 0x00000001be157824 */ /* 0x040fe400078e0a25 */
[----:B------:R-:W-:Y:S01]  /*15c30*/  FFMA.FTZ R40, R3, -UR12, R156 ;  /* 0x8000000c03287c23 */ /* 0x000fe2000801009c */
[----:B------:R-:W-:Y:S01]  /*15c40*/  IMAD.IADD R23, R190, 0x1, -R43 ;  /* 0x00000001be177824 */ /* 0x000fe200078e0a2b */
[----:B------:R-:W-:Y:S02]  /*15c50*/  IABS R22, R2 ;  /* 0x0000000200167213 */ /* 0x000fe40000000000 */
[----:B------:R-:W-:Y:S02]  /*15c60*/  IABS R3, R0 ;  /* 0x0000000000037213 */ /* 0x000fe40000000000 */
[----:B------:R-:W-:-:S02]  /*15c70*/  IABS R2, R20 ;  /* 0x0000001400027213 */ /* 0x000fc40000000000 */
        /* <DEDUP_REMOVED lines=13> */
[----:B------:R-:W-:Y:S02]  /*15d50*/  IMAD.IADD R2, R190, 0x1, -R49 ;  /* 0x00000001be027824 */ /* 0x000fe400078e0a31 */
[----:B------:R-:W-:Y:S01]  /*15d60*/  FFMA.FTZ R32, R22, -UR12, R153 ;  /* 0x8000000c16207c23 */ /* 0x000fe20008010099 */
[----:B------:R-:W-:-:S02]  /*15d70*/  IMAD.IADD R0, R190, 0x1, -R50 ;  /* 0x00000001be007824 */ /* 0x000fc400078e0a32 */
[C---:B------:R-:W-:Y:S02]  /*15d80*/  IMAD.IADD R20, R52.reuse, 0x1, -R28 ;  /* 0x0000000134147824 */ /* 0x040fe400078e0a1c */
[C---:B------:R-:W-:Y:S02]  /*15d90*/  IMAD.IADD R22, R52.reuse, 0x1, -R29 ;  /* 0x0000000134167824 */ /* 0x040fe400078e0a1d */
[----:B------:R-:W-:Y:S01]  /*15da0*/  FFMA.FTZ R27, R21, -UR12, R148 ;  /* 0x8000000c151b7c23 */ /* 0x000fe20008010094 */
[----:B------:R-:W-:Y:S02]  /*15db0*/  IMAD.IADD R23, R52, 0x1, -R30 ;  /* 0x0000000134177824 */ /* 0x000fe400078e0a1e */
[----:B------:R-:W-:Y:S01]  /*15dc0*/  FFMA.FTZ R26, R3, -UR12, R149 ;  /* 0x8000000c031a7c23 */ /* 0x000fe20008010095 */
[----:B------:R-:W-:Y:S02]  /*15dd0*/  IABS R21, R2 ;  /* 0x0000000200157213 */ /* 0x000fe40000000000 */
[----:B------:R-:W-:-:S02]  /*15de0*/  IABS R3, R0 ;  /* 0x0000000000037213 */ /* 0x000fc40000000000 */
[----:B------:R-:W-:Y:S02]  /*15df0*/  IABS R2, R20 ;  /* 0x0000001400027213 */ /* 0x000fe40000000000 */
[----:B------:R-:W-:Y:S02]  /*15e00*/  IABS R0, R22 ;  /* 0x0000001600007213 */ /* 0x000fe40000000000 */
[----:B------:R-:W-:Y:S01]  /*15e10*/  IABS R23, R23 ;  /* 0x0000001700177213 */ /* 0x000fe20000000000 */
[----:B------:R-:W-:Y:S02]  /*15e20*/  IMAD.MOV.U32 R20, RZ, RZ, R3 ;  /* 0x000000ffff147224 */ /* 0x000fe400078e0003 */
[----:B------:R-:W-:Y:S02]  /*15e30*/  IMAD.MOV.U32 R3, RZ, RZ, R2 ;  /* 0x000000ffff037224 */ /* 0x000fe400078e0002 */
[----:B------:R-:W-:Y:S01]  /*15e40*/  IMAD.MOV.U32 R2, RZ, RZ, R0 ;  /* 0x000000ffff027224 */ /* 0x000fe200078e0000 */
[----:B------:R-:W-:Y:S01]  /*15e50*/  I2FP.F32.S32 R22, R21 ;  /* 0x0000001500167245 */ /* 0x000fe20000201400 */
[----:B------:R-:W-:Y:S01]  /*15e60*/  IMAD.MOV.U32 R0, RZ, RZ, R23 ;  /* 0x000000ffff007224 */ /* 0x000fe200078e0017 */
[----:B------:R-:W-:-:S02]  /*15e70*/  I2FP.F32.S32 R21, R20 ;  /* 0x0000001400157245 */ /* 0x000fc40000201400 */
[----:B------:R-:W-:Y:S02]  /*15e80*/  I2FP.F32.S32 R20, R3 ;  /* 0x0000000300147245 */ /* 0x000fe40000201400 */
[----:B------:R-:W-:Y:S02]  /*15e90*/  I2FP.F32.S32 R3, R2 ;  /* 0x0000000200037245 */ /* 0x000fe40000201400 */
[----:B------:R-:W-:Y:S01]  /*15ea0*/  I2FP.F32.S32 R2, R0 ;  /* 0x0000000000027245 */ /* 0x000fe20000201400 */
[----:B------:R-:W-:Y:S01]  /*15eb0*/  FFMA.FTZ R20, R20, -UR12, R204 ;  /* 0x8000000c14147c23 */ /* 0x000fe200080100cc */
[----:B------:R-:W-:Y:S02]  /*15ec0*/  VIADD R0, R190, -UR4 ;  /* 0x80000004be007c36 */ /* 0x000fe40008000000 */
[----:B------:R-:W-:Y:S01]  /*15ed0*/  FFMA.FTZ R3, R3, -UR12, R205 ;  /* 0x8000000c03037c23 */ /* 0x000fe200080100cd */
[----:B------:R-:W-:Y:S01]  /*15ee0*/  FFMA.FTZ R2, R2, -UR12, R209 ;  /* 0x8000000c02027c23 */ /* 0x000fe200080100d1 */
[----:B------:R-:W-:-:S03]  /*15ef0*/  FSEL R70, R20, -INF , !P2 ;  /* 0xff80000014467808 */ /* 0x000fc60005000000 */
        /* <DEDUP_REMOVED lines=14> */
[----:B------:R-:W-:Y:S01]  /*15fe0*/  ISETP.GT.AND P4, PT, R0, R11, PT ;  /* 0x0000000b0000720c */ /* 0x000fe20003f84270 */
[----:B------:R-:W-:Y:S01]  /*15ff0*/  FFMA.FTZ R22, R22, -UR12, R140 ;  /* 0x8000000c16167c23 */ /* 0x000fe2000801008c */
[----:B------:R-:W-:Y:S01]  /*16000*/  FFMA.FTZ R21, R21, -UR12, R141 ;  /* 0x8000000c15157c23 */ /* 0x000fe2000801008d */
        /* <DEDUP_REMOVED lines=8> */
[C---:B------:R-:W-:Y:S01]  /*16090*/  VIADD R23, R190.reuse, 0x48 ;  /* 0x00000048be177836 */ /* 0x040fe20000000000 */
[----:B------:R-:W-:Y:S01]  /*160a0*/  FSEL R25, R25, -INF , !P2 ;  /* 0xff80000019197808 */ /* 0x000fe20005000000 */
[----:B------:R-:W-:Y:S01]  /*160b0*/  IMAD.IADD R2, R190, 0x1, -R51 ;  /* 0x00000001be027824 */ /* 0x000fe200078e0a33 */
[----:B------:R-:W-:-:S02]  /*160c0*/  FSEL R24, R24, -INF , !P5 ;  /* 0xff80000018187808 */ /* 0x000fc40006800000 */
[----:B------:R-:W-:Y:S02]  /*160d0*/  FSEL R58, R22, -INF , !P3 ;  /* 0xff800000163a7808 */ /* 0x000fe40005800000 */
[----:B------:R-:W-:Y:S01]  /*160e0*/  FSEL R62, R21, -INF , !P4 ;  /* 0xff800000153e7808 */ /* 0x000fe20006000000 */
[----:B------:R-:W-:Y:S01]  /*160f0*/  IMAD.IADD R20, R190, 0x1, -R29 ;  /* 0x00000001be147824 */ /* 0x000fe200078e0a1d */
[C---:B------:R-:W-:Y:S02]  /*16100*/  ISETP.GT.AND P2, PT, R0.reuse, R6, PT ;  /* 0x000000060000720c */ /* 0x040fe40003f44270 */
[C---:B------:R-:W-:Y:S02]  /*16110*/  ISETP.GT.AND P5, PT, R0.reuse, R5, PT ;  /* 0x000000050000720c */ /* 0x040fe40003fa4270 */
[C---:B------:R-:W-:Y:S02]  /*16120*/  ISETP.GT.AND P3, PT, R0.reuse, R18, PT ;  /* 0x000000120000720c */ /* 0x040fe40003f64270 */
[----:B------:R-:W-:Y:S01]  /*16130*/  ISETP.GT.AND P4, PT, R0, R4, PT ;  /* 0x000000040000720c */ /* 0x000fe20003f84270 */
[----:B------:R-:W-:-:S02]  /*16140*/  IMAD.IADD R0, R23, 0x1, -R31 ;  /* 0x0000000117007824 */ /* 0x000fc400078e0a1f */
[C---:B------:R-:W-:Y:S01]  /*16150*/  IMAD.IADD R22, R190.reuse, 0x1, -R30 ;  /* 0x00000001be167824 */ /* 0x040fe200078e0a1e */
[----:B------:R-:W-:Y:S01]  /*16160*/  IABS R21, R2 ;  /* 0x0000000200157213 */ /* 0x000fe20000000000 */
[----:B------:R-:W-:Y:S01]  /*16170*/  IMAD.IADD R3, R190, 0x1, -R28 ;  /* 0x00000001be037824 */ /* 0x000fe200078e0a1c */
[----:B------:R-:W-:Y:S02]  /*16180*/  IABS R0, R0 ;  /* 0x0000000000007213 */ /* 0x000fe40000000000 */
[----:B------:R-:W-:Y:S02]  /*16190*/  IABS R2, R20 ;  /* 0x0000001400027213 */ /* 0x000fe40000000000 */
[----:B------:R-:W-:Y:S02]  /*161a0*/  IABS R20, R22 ;  /* 0x0000001600147213 */ /* 0x000fe40000000000 */
[----:B------:R-:W-:Y:S01]  /*161b0*/  IABS R3, R3 ;  /* 0x0000000300037213 */ /* 0x000fe20000000000 */
[----:B------:R-:W-:Y:S01]  /*161c0*/  IMAD.MOV.U32 R22, RZ, RZ, R0 ;  /* 0x000000ffff167224 */ /* 0x000fe200078e0000 */
[----:B------:R-:W-:Y:S01]  /*161d0*/  I2FP.F32.S32 R2, R2 ;  /* 0x0000000200027245 */ /* 0x000fe20000201400 */
[----:B------:R-:W-:Y:S01]  /*161e0*/  IMAD.MOV.U32 R0, RZ, RZ, R20 ;  /* 0x000000ffff007224 */ /* 0x000fe200078e0014 */
[----:B------:R-:W-:-:S02]  /*161f0*/  I2FP.F32.S32 R20, R3 ;  /* 0x0000000300147245 */ /* 0x000fc40000201400 */
        /* <DEDUP_REMOVED lines=10> */
[----:B------:R-:W-:Y:S01]  /*162a0*/  IMAD.IADD R2, R23, 0x1, -R45 ;  /* 0x0000000117027824 */ /* 0x000fe200078e0a2d */
[----:B------:R-:W-:Y:S01]  /*162b0*/  ISETP.GE.AND P2, PT, R19, R191, PT ;  /* 0x000000bf1300720c */ /* 0x000fe20003f46270 */
[----:B------:R-:W-:Y:S01]  /*162c0*/  VIADD R0, R23, -UR4 ;  /* 0x8000000417007c36 */ /* 0x000fe20008000000 */
[----:B------:R-:W-:-:S02]  /*162d0*/  ISETP.GE.AND P5, PT, R19, R193, PT ;  /* 0x000000c11300720c */ /* 0x000fc40003fa6270 */
[----:B------:R-:W-:Y:S02]  /*162e0*/  IABS R2, R2 ;  /* 0x0000000200027213 */ /* 0x000fe40000000000 */
[----:B------:R-:W-:Y:S02]  /*162f0*/  FSEL R56, R33, -INF , !P2 ;  /* 0xff80000021387808 */ /* 0x000fe40005000000 */
[----:B------:R-:W-:Y:S02]  /*16300*/  ISETP.GT.AND P2, PT, R0, R19, PT ;  /* 0x000000130000720c */ /* 0x000fe40003f44270 */
[----:B------:R-:W-:Y:S02]  /*16310*/  FSEL R68, R22, -INF , !P3 ;  /* 0xff80000016447808 */ /* 0x000fe40005800000 */
[----:B------:R-:W-:Y:S02]  /*16320*/  FSEL R69, R3, -INF , !P4 ;  /* 0xff80000003457808 */ /* 0x000fe40006000000 */
[----:B------:R-:W-:-:S02]  /*16330*/  FSEL R64, R61, -INF , !P5 ;  /* 0xff8000003d407808 */ /* 0x000fc40006800000 */
[----:B------:R-:W-:Y:S02]  /*16340*/  I2FP.F32.S32 R2, R2 ;  /* 0x0000000200027245 */ /* 0x000fe40000201400 */
[C---:B------:R-:W-:Y:S02]  /*16350*/  ISETP.GE.AND P3, PT, R19.reuse, R192, PT ;  /* 0x000000c01300720c */ /* 0x040fe40003f66270 */
[----:B------:R-:W-:Y:S02]  /*16360*/  ISETP.GE.AND P4, PT, R19, R194, PT ;  /* 0x000000c21300720c */ /* 0x000fe40003f86270 */
[----:B------:R-:W-:Y:S02]  /*16370*/  ISETP.GE.AND P5, PT, R17, R191, PT ;  /* 0x000000bf1100720c */ /* 0x000fe40003fa6270 */
[----:B------:R-:W-:Y:S01]  /*16380*/  FSEL R3, R21, -INF , !P2 ;  /* 0xff80000015037808 */ /* 0x000fe20005000000 */
[----:B------:R-:W-:Y:S01]  /*16390*/  FFMA.FTZ R19, R2, -UR12, R75 ;  /* 0x8000000c02137c23 */ /* 0x000fe2000801004b */
[----:B------:R-:W-:Y:S01]  /*163a0*/  FSEL R153, R57, -INF , !P3 ;  /* 0xff80000039997808 */ /* 0x000fe20005800000 */
[----:B------:R-:W-:Y:S01]  /*163b0*/  IMAD.IADD R2, R23, 0x1, -R48 ;  /* 0x0000000117027824 */ /* 0x000fe200078e0a30 */
[----:B------:R-:W-:-:S02]  /*163c0*/  FSEL R160, R3, -INF , !P4 ;  /* 0xff80000003a07808 */ /* 0x000fc40006000000 */
[----:B------:R-:W-:Y:S02]  /*163d0*/  FSEL R53, R36, -INF , !P5 ;  /* 0xff80000024357808 */ /* 0x000fe40006800000 */
[C---:B------:R-:W-:Y:S02]  /*163e0*/  ISETP.GE.AND P2, PT, R17.reuse, R193, PT ;  /* 0x000000c11100720c */ /* 0x040fe40003f46270 */
[C---:B------:R-:W-:Y:S02]  /*163f0*/  ISETP.GE.AND P3, PT, R17.reuse, R192, PT ;  /* 0x000000c01100720c */ /* 0x040fe40003f66270 */
[----:B------:R-:W-:Y:S02]  /*16400*/  ISETP.GE.AND P4, PT, R17, R194, PT ;  /* 0x000000c21100720c */ /* 0x000fe40003f86270 */
[----:B------:R-:W-:Y:S01]  /*16410*/  ISETP.GT.AND P5, PT, R0, R17, PT ;  /* 0x000000110000720c */ /* 0x000fe20003fa4270 */
[----:B------:R-:W-:Y:S01]  /*16420*/  IMAD.IADD R17, R23, 0x1, -R34 ;  /* 0x0000000117117824 */ /* 0x000fe200078e0a22 */
[----:B------:R-:W-:-:S04]  /*16430*/  IABS R3, R2 ;  /* 0x0000000200037213 */ /* 0x000fc80000000000 */
[----:B------:R-:W-:Y:S02]  /*16440*/  IABS R2, R17 ;  /* 0x0000001100027213 */ /* 0x000fe40000000000 */
[----:B------:R-:W-:Y:S02]  /*16450*/  FSEL R17, R19, -INF , !P5 ;  /* 0xff80000013117808 */ /* 0x000fe40006800000 */
[----:B------:R-:W-:Y:S02]  /*16460*/  FSEL R61, R143, -INF , !P2 ;  /* 0xff8000008f3d7808 */ /* 0x000fe40005000000 */
[----:B------:R-:W-:Y:S02]  /*16470*/  I2FP.F32.S32 R3, R3 ;  /* 0x0000000300037245 */ /* 0x000fe40000201400 */
[----:B------:R-:W-:Y:S02]  /*16480*/  ISETP.GE.AND P2, PT, R16, R191, PT ;  /* 0x000000bf1000720c */ /* 0x000fe40003f46270 */
[----:B------:R-:W-:Y:S01]  /*16490*/  FSEL R159, R17, -INF , !P4 ;  /* 0xff800000119f7808 */ /* 0x000fe20006000000 */
[----:B------:R-:W-:Y:S01]  /*164a0*/  IMAD.IADD R17, R23, 0x1, -R35 ;  /* 0x0000000117117824 */ /* 0x000fe200078e0a23 */
[----:B------:R-:W-:Y:S01]  /*164b0*/  FSEL R150, R60, -INF , !P3 ;  /* 0xff8000003c967808 */ /* 0x000fe20005800000 */
[----:B------:R-:W-:Y:S01]  /*164c0*/  FFMA.FTZ R3, R3, -UR12, R166 ;  /* 0x8000000c03037c23 */ /* 0x000fe200080100a6 */
[----:B------:R-:W-:-:S02]  /*164d0*/  ISETP.GE.AND P3, PT, R16, R193, PT ;  /* 0x000000c11000720c */ /* 0x000fc40003f66270 */
[----:B------:R-:W-:Y:S02]  /*164e0*/  FSEL R140, R40, -INF , !P2 ;  /* 0xff800000288c7808 */ /* 0x000fe40005000000 */
[----:B------:R-:W-:Y:S02]  /*164f0*/  I2FP.F32.S32 R19, R2 ;  /* 0x0000000200137245 */ /* 0x000fe40000201400 */
[----:B------:R-:W-:Y:S02]  /*16500*/  ISETP.GT.AND P2, PT, R0, R16, PT ;  /* 0x000000100000720c */ /* 0x000fe40003f44270 */
[----:B------:R-:W-:Y:S02]  /*16510*/  IABS R2, R17 ;  /* 0x0000001100027213 */ /* 0x000fe40000000000 */
[----:B------:R-:W-:Y:S02]  /*16520*/  FSEL R141, R146, -INF , !P3 ;  /* 0xff800000928d7808 */ /* 0x000fe40005800000 */
[----:B------:R-:W-:-:S02]  /*16530*/  ISETP.GE.AND P5, PT, R16, R192, PT ;  /* 0x000000c01000720c */ /* 0x000fc40003fa6270 */
[----:B------:R-:W-:Y:S02]  /*16540*/  ISETP.GE.AND P4, PT, R16, R194, PT ;  /* 0x000000c21000720c */ /* 0x000fe40003f86270 */
[----:B------:R-:W-:Y:S02]  /*16550*/  ISETP.GE.AND P3, PT, R15, R191, PT ;  /* 0x000000bf0f00720c */ /* 0x000fe40003f66270 */
[----:B------:R-:W-:Y:S02]  /*16560*/  FSEL R3, R3, -INF , !P2 ;  /* 0xff80000003037808 */ /* 0x000fe40005000000 */
[----:B------:R-:W-:Y:S02]  /*16570*/  I2FP.F32.S32 R2, R2 ;  /* 0x0000000200027245 */ /* 0x000fe40000201400 */
[----:B------:R-:W-:Y:S02]  /*16580*/  ISETP.GE.AND P2, PT, R15, R193, PT ;  /* 0x000000c10f00720c */ /* 0x000fe40003f46270 */
[----:B------:R-:W-:-:S02]  /*16590*/  FSEL R146, R55, -INF , !P5 ;  /* 0xff80000037927808 */ /* 0x000fc40006800000 */
[----:B------:R-:W-:Y:S02]  /*165a0*/  FSEL R158, R3, -INF , !P4 ;  /* 0xff800000039e7808 */ /* 0x000fe40006000000 */
[----:B------:R-:W-:Y:S02]  /*165b0*/  FSEL R72, R44, -INF , !P3 ;  /* 0xff8000002c487808 */ /* 0x000fe40005800000 */
[C---:B------:R-:W-:Y:S02]  /*165c0*/  ISETP.GE.AND P5, PT, R15.reuse, R192, PT ;  /* 0x000000c00f00720c */ /* 0x040fe40003fa6270 */
[----:B------:R-:W-:Y:S02]  /*165d0*/  ISETP.GE.AND P4, PT, R15, R194, PT ;  /* 0x000000c20f00720c */ /* 0x000fe40003f86270 */
[----:B------:R-:W-:Y:S01]  /*165e0*/  ISETP.GT.AND P3, PT, R0, R15, PT ;  /* 0x0000000f0000720c */ /* 0x000fe20003f64270 */
[----:B------:R-:W-:Y:S01]  /*165f0*/  FFMA.FTZ R15, R2, -UR12, R170 ;  /* 0x8000000c020f7c23 */ /* 0x000fe200080100aa */
[----:B------:R-:W-:Y:S01]  /*16600*/  FFMA.FTZ R19, R19, -UR12, R167 ;  /* 0x8000000c13137c23 */ /* 0x000fe200080100a7 */
[----:B------:R-:W-:Y:S01]  /*16610*/  FSEL R74, R147, -INF , !P2 ;  /* 0xff800000934a7808 */ /* 0x000fe20005000000 */
[----:B------:R-:W-:Y:S01]  /*16620*/  IMAD.IADD R2, R23, 0x1, -R42 ;  /* 0x0000000117027824 */ /* 0x000fe200078e0a2a */
[----:B------:R-:W-:-:S02]  /*16630*/  ISETP.GE.AND P2, PT, R14, R191, PT ;  /* 0x000000bf0e00720c */ /* 0x000fc40003f46270 */
[----:B------:R-:W-:Y:S02]  /*16640*/  FSEL R145, R54, -INF , !P5 ;  /* 0xff80000036917808 */ /* 0x000fe40006800000 */
[----:B------:R-:W-:Y:S02]  /*16650*/  FSEL R3, R19, -INF , !P3 ;  /* 0xff80000013037808 */ /* 0x000fe40005800000 */
[----:B------:R-:W-:Y:S02]  /*16660*/  ISETP.GE.AND P5, PT, R14, R193, PT ;  /* 0x000000c10e00720c */ /* 0x000fe40003fa6270 */
[----:B------:R-:W-:Y:S02]  /*16670*/  IABS R2, R2 ;  /* 0x0000000200027213 */ /* 0x000fe40000000000 */
[----:B------:R-:W-:Y:S02]  /*16680*/  FSEL R155, R41, -INF , !P2 ;  /* 0xff800000299b7808 */ /* 0x000fe40005000000 */
[----:B------:R-:W-:-:S02]  /*16690*/  ISETP.GT.AND P2, PT, R0, R14, PT ;  /* 0x0000000e0000720c */ /* 0x000fc40003f44270 */
[----:B------:R-:W-:Y:S02]  /*166a0*/  FSEL R157, R3, -INF , !P4 ;  /* 0xff800000039d7808 */ /* 0x000fe40006000000 */
[----:B------:R-:W-:Y:S02]  /*166b0*/  FSEL R66, R151, -INF , !P5 ;  /* 0xff80000097427808 */ /* 0x000fe40006800000 */
[----:B------:R-:W-:Y:S02]  /*166c0*/  I2FP.F32.S32 R2, R2 ;  /* 0x0000000200027245 */ /* 0x000fe40000201400 */
[C---:B------:R-:W-:Y:S02]  /*166d0*/  ISETP.GE.AND P3, PT, R14.reuse, R192, PT ;  /* 0x000000c00e00720c */ /* 0x040fe40003f66270 */
[----:B------:R-:W-:Y:S02]  /*166e0*/  ISETP.GE.AND P4, PT, R14, R194, PT ;  /* 0x000000c20e00720c */ /* 0x000fe40003f86270 */
[----:B------:R-:W-:-:S02]  /*166f0*/  ISETP.GE.AND P5, PT, R13, R191, PT ;  /* 0x000000bf0d00720c */ /* 0x000fc40003fa6270 */
[----:B------:R-:W-:Y:S01]  /*16700*/  FSEL R3, R15, -INF , !P2 ;  /* 0xff8000000f037808 */ /* 0x000fe20005000000 */
[----:B------:R-:W-:Y:S01]  /*16710*/  FFMA.FTZ R14, R2, -UR12, R171 ;  /* 0x8000000c020e7c23 */ /* 0x000fe200080100ab */
[----:B------:R-:W-:Y:S01]  /*16720*/  FSEL R143, R63, -INF , !P3 ;  /* 0xff8000003f8f7808 */ /* 0x000fe20005800000 */
[----:B------:R-:W-:Y:S01]  /*16730*/  IMAD.IADD R2, R23, 0x1, -R46 ;  /* 0x0000000117027824 */ /* 0x000fe200078e0a2e */
[----:B------:R-:W-:Y:S02]  /*16740*/  FSEL R156, R3, -INF , !P4 ;  /* 0xff800000039c7808 */ /* 0x000fe40006000000 */
[----:B------:R-:W-:Y:S02]  /*16750*/  FSEL R152, R32, -INF , !P5 ;  /* 0xff80000020987808 */ /* 0x000fe40006800000 */
[C---:B------:R-:W-:Y:S02]  /*16760*/  ISETP.GE.AND P2, PT, R13.reuse, R193, PT ;  /* 0x000000c10d00720c */ /* 0x040fe40003f46270 */
[----:B------:R-:W-:-:S02]  /*16770*/  ISETP.GE.AND P3, PT, R13, R192, PT ;  /* 0x000000c00d00720c */ /* 0x000fc40003f66270 */
        /* <DEDUP_REMOVED lines=8> */
[C---:B------:R-:W-:Y:S02]  /*16800*/  ISETP.GE.AND P2, PT, R12.reuse, R191, PT ;  /* 0x000000bf0c00720c */ /* 0x040fe40003f46270 */
        /* <DEDUP_REMOVED lines=54> */
[----:B------:R-:W-:Y:S01]  /*16b70*/  FSEL R63, R9, -INF , !P4 ;  /* 0xff800000093f7808 */ /* 0x000fe20006000000 */
[----:B------:R-:W-:Y:S01]  /*16b80*/  IMAD.IADD R9, R23, 0x1, -R28 ;  /* 0x0000000117097824 */ /* 0x000fe200078e0a1c */
[----:B------:R-:W-:Y:S02]  /*16b90*/  I2FP.F32.S32 R3, R3 ;  /* 0x0000000300037245 */ /* 0x000fe40000201400 */
[----:B------:R-:W-:-:S02]  /*16ba0*/  ISETP.GE.AND P2, PT, R8, R191, PT ;  /* 0x000000bf0800720c */ /* 0x000fc40003f46270 */
[----:B------:R-:W-:Y:S02]  /*16bb0*/  FSEL R47, R164, -INF , !P3 ;  /* 0xff800000a42f7808 */ /* 0x000fe40005800000 */
[----:B------:R-:W-:Y:S01]  /*16bc0*/  ISETP.GE.AND P3, PT, R8, R193, PT ;  /* 0x000000c10800720c */ /* 0x000fe20003f66270 */
[----:B------:R-:W-:Y:S01]  /*16bd0*/  FFMA.FTZ R3, R3, -UR12, R202 ;  /* 0x8000000c03037c23 */ /* 0x000fe200080100ca */
[----:B------:R-:W-:Y:S02]  /*16be0*/  I2FP.F32.S32 R10, R2 ;  /* 0x00000002000a7245 */ /* 0x000fe40000201400 */
[----:B------:R-:W-:Y:S02]  /*16bf0*/  FSEL R67, R58, -INF , !P2 ;  /* 0xff8000003a437808 */ /* 0x000fe40005000000 */
[----:B------:R-:W-:Y:S02]  /*16c00*/  ISETP.GT.AND P2, PT, R0, R8, PT ;  /* 0x000000080000720c */ /* 0x000fe40003f44270 */
[----:B------:R-:W-:-:S02]  /*16c10*/  IABS R2, R9 ;  /* 0x0000000900027213 */ /* 0x000fc40000000000 */
[----:B------:R-:W-:Y:S02]  /*16c20*/  FSEL R32, R189, -INF , !P3 ;  /* 0xff800000bd207808 */ /* 0x000fe40005800000 */
[----:B------:R-:W-:Y:S01]  /*16c30*/  ISETP.GE.AND P3, PT, R7, R191, PT ;  /* 0x000000bf0700720c */ /* 0x000fe20003f66270 */
[----:B------:R-:W-:Y:S01]  /*16c40*/  FFMA.FTZ R10, R10, -UR12, R203 ;  /* 0x8000000c0a0a7c23 */ /* 0x000fe200080100cb */
[----:B------:R-:W-:Y:S02]  /*16c50*/  ISETP.GE.AND P4, PT, R8, R194, PT ;  /* 0x000000c20800720c */ /* 0x000fe40003f86270 */
[----:B------:R-:W-:Y:S02]  /*16c60*/  FSEL R3, R3, -INF , !P2 ;  /* 0xff80000003037808 */ /* 0x000fe40005000000 */
[----:B------:R-:W-:Y:S02]  /*16c70*/  I2FP.F32.S32 R2, R2 ;  /* 0x0000000200027245 */ /* 0x000fe40000201400 */
[----:B------:R-:W-:-:S02]  /*16c80*/  FSEL R62, R62, -INF , !P3 ;  /* 0xff8000003e3e7808 */ /* 0x000fc40005800000 */
[----:B------:R-:W-:Y:S02]  /*16c90*/  ISETP.GE.AND P2, PT, R7, R193, PT ;  /* 0x000000c10700720c */ /* 0x000fe40003f46270 */
[----:B------:R-:W-:Y:S02]  /*16ca0*/  ISETP.GT.AND P3, PT, R0, R7, PT ;  /* 0x000000070000720c */ /* 0x000fe40003f64270 */
[----:B------:R-:W-:Y:S02]  /*16cb0*/  ISETP.GE.AND P5, PT, R8, R192, PT ;  /* 0x000000c00800720c */ /* 0x000fe40003fa6270 */
[----:B------:R-:W-:Y:S01]  /*16cc0*/  FSEL R50, R3, -INF , !P4 ;  /* 0xff80000003327808 */ /* 0x000fe20006000000 */
[----:B------:R-:W-:Y:S01]  /*16cd0*/  FFMA.FTZ R3, R2, -UR12, R206 ;  /* 0x8000000c02037c23 */ /* 0x000fe200080100ce */
[----:B------:R-:W-:Y:S02]  /*16ce0*/  ISETP.GE.AND P4, PT, R7, R194, PT ;  /* 0x000000c20700720c */ /* 0x000fe40003f86270 */
[----:B------:R-:W-:-:S02]  /*16cf0*/  FSEL R28, R212, -INF , !P2 ;  /* 0xff800000d41c7808 */ /* 0x000fc40005000000 */
[----:B------:R-:W-:Y:S02]  /*16d00*/  FSEL R2, R10, -INF , !P3 ;  /* 0xff8000000a027808 */ /* 0x000fe40005800000 */
[----:B------:R-:W-:Y:S02]  /*16d10*/  ISETP.GE.AND P2, PT, R6, R191, PT ;  /* 0x000000bf0600720c */ /* 0x000fe40003f46270 */
[----:B------:R-:W-:Y:S02]  /*16d20*/  FSEL R37, R165, -INF , !P5 ;  /* 0xff800000a5257808 */ /* 0x000fe40006800000 */
[----:B------:R-:W-:Y:S02]  /*16d30*/  ISETP.GE.AND P5, PT, R7, R192, PT ;  /* 0x000000c00700720c */ /* 0x000fe40003fa6270 */
[----:B------:R-:W-:Y:S01]  /*16d40*/  FSEL R48, R2, -INF , !P4 ;  /* 0xff80000002307808 */ /* 0x000fe20006000000 */
[----:B------:R-:W-:Y:S01]  /*16d50*/  IMAD.IADD R2, R23, 0x1, -R29 ;  /* 0x0000000117027824 */ /* 0x000fe200078e0a1d */
[----:B------:R-:W-:-:S02]  /*16d60*/  FSEL R58, R20, -INF , !P2 ;  /* 0xff800000143a7808 */ /* 0x000fc40005000000 */
[----:B------:R-:W-:Y:S02]  /*16d70*/  ISETP.GT.AND P2, PT, R0, R6, PT ;  /* 0x000000060000720c */ /* 0x000fe40003f44270 */
[----:B------:R-:W-:Y:S02]  /*16d80*/  FSEL R34, R168, -INF , !P5 ;  /* 0xff800000a8227808 */ /* 0x000fe40006800000 */
[C---:B------:R-:W-:Y:S02]  /*16d90*/  ISETP.GE.AND P5, PT, R6.reuse, R193, PT ;  /* 0x000000c10600720c */ /* 0x040fe40003fa6270 */
[----:B------:R-:W-:Y:S02]  /*16da0*/  ISETP.GE.AND P4, PT, R6, R194, PT ;  /* 0x000000c20600720c */ /* 0x000fe40003f86270 */
[----:B------:R-:W-:Y:S02]  /*16db0*/  IABS R2, R2 ;  /* 0x0000000200027213 */ /* 0x000fe40000000000 */
[----:B------:R-:W-:-:S02]  /*16dc0*/  FSEL R3, R3, -INF , !P2 ;  /* 0xff80000003037808 */ /* 0x000fc40005000000 */
[----:B------:R-:W-:Y:S02]  /*16dd0*/  FSEL R27, R169, -INF , !P5 ;  /* 0xff800000a91b7808 */ /* 0x000fe40006800000 */
[----:B------:R-:W-:Y:S02]  /*16de0*/  ISETP.GE.AND P3, PT, R6, R192, PT ;  /* 0x000000c00600720c */ /* 0x000fe40003f66270 */
[----:B------:R-:W-:Y:S02]  /*16df0*/  ISETP.GE.AND P5, PT, R5, R191, PT ;  /* 0x000000bf0500720c */ /* 0x000fe40003fa6270 */
[----:B------:R-:W-:Y:S01]  /*16e00*/  FSEL R45, R3, -INF , !P4 ;  /* 0xff800000032d7808 */ /* 0x000fe20006000000 */
[----:B------:R-:W-:Y:S01]  /*16e10*/  IMAD.IADD R3, R23, 0x1, -R51 ;  /* 0x0000000117037824 */ /* 0x000fe200078e0a33 */
[----:B------:R-:W-:Y:S02]  /*16e20*/  I2FP.F32.S32 R2, R2 ;  /* 0x0000000200027245 */ /* 0x000fe40000201400 */
[----:B------:R-:W-:-:S02]  /*16e30*/  FSEL R31, R70, -INF , !P3 ;  /* 0xff800000461f7808 */ /* 0x000fc40005800000 */
[----:B------:R-:W-:Y:S02]  /*16e40*/  FSEL R49, R59, -INF , !P5 ;  /* 0xff8000003b317808 */ /* 0x000fe40006800000 */
[C---:B------:R-:W-:Y:S02]  /*16e50*/  ISETP.GE.AND P3, PT, R5.reuse, R193, PT ;  /* 0x000000c10500720c */ /* 0x040fe40003f66270 */
[C---:B------:R-:W-:Y:S02]  /*16e60*/  ISETP.GE.AND P2, PT, R5.reuse, R192, PT ;  /* 0x000000c00500720c */ /* 0x040fe40003f46270 */
[----:B------:R-:W-:Y:S02]  /*16e70*/  ISETP.GE.AND P4, PT, R5, R194, PT ;  /* 0x000000c20500720c */ /* 0x000fe40003f86270 */
[----:B------:R-:W-:Y:S01]  /*16e80*/  ISETP.GT.AND P5, PT, R0, R5, PT ;  /* 0x000000050000720c */ /* 0x000fe20003fa4270 */
[----:B------:R-:W-:Y:S01]  /*16e90*/  FFMA.FTZ R5, R2, -UR12, R207 ;  /* 0x8000000c02057c23 */ /* 0x000fe200080100cf */
[----:B------:R-:W-:Y:S01]  /*16ea0*/  IABS R2, R3 ;  /* 0x0000000300027213 */ /* 0x000fe20000000000 */
[----:B------:R-:W-:-:S04]  /*16eb0*/  IMAD.IADD R6, R23, 0x1, -R30 ;  /* 0x0000000117067824 */ /* 0x000fc800078e0a1e */
[----:B------:R-:W-:Y:S01]  /*16ec0*/  IMAD.MOV.U32 R3, RZ, RZ, R2 ;  /* 0x000000ffff037224 */ /* 0x000fe200078e0002 */
[----:B------:R-:W-:Y:S02]  /*16ed0*/  FSEL R22, R172, -INF , !P3 ;  /* 0xff800000ac167808 */ /* 0x000fe40005800000 */
[----:B------:R-:W-:Y:S02]  /*16ee0*/  IABS R2, R6 ;  /* 0x0000000600027213 */ /* 0x000fe40000000000 */
[----:B------:R-:W-:Y:S02]  /*16ef0*/  I2FP.F32.S32 R3, R3 ;  /* 0x0000000300037245 */ /* 0x000fe40000201400 */
[C---:B------:R-:W-:Y:S02]  /*16f00*/  ISETP.GE.AND P3, PT, R18.reuse, R191, PT ;  /* 0x000000bf1200720c */ /* 0x040fe40003f66270 */
[----:B------:R-:W-:Y:S02]  /*16f10*/  FSEL R26, R71, -INF , !P2 ;  /* 0xff800000471a7808 */ /* 0x000fe40005000000 */
[----:B------:R-:W-:Y:S01]  /*16f20*/  ISETP.GE.AND P2, PT, R18, R193, PT ;  /* 0x000000c11200720c */ /* 0x000fe20003f46270 */
[----:B------:R-:W-:Y:S01]  /*16f30*/  FFMA.FTZ R3, R3, -UR12, R210 ;  /* 0x8000000c03037c23 */ /* 0x000fe200080100d2 */
[----:B------:R-:W-:-:S02]  /*16f40*/  I2FP.F32.S32 R2, R2 ;  /* 0x0000000200027245 */ /* 0x000fc40000201400 */
[----:B------:R-:W-:Y:S02]  /*16f50*/  FSEL R44, R68, -INF , !P3 ;  /* 0xff800000442c7808 */ /* 0x000fe40005800000 */
[----:B------:R-:W-:Y:S02]  /*16f60*/  FSEL R5, R5, -INF , !P5 ;  /* 0xff80000005057808 */ /* 0x000fe40006800000 */
[C---:B------:R-:W-:Y:S02]  /*16f70*/  ISETP.GT.AND P3, PT, R0.reuse, R18, PT ;  /* 0x000000120000720c */ /* 0x040fe40003f64270 */
[----:B------:R-:W-:Y:S01]  /*16f80*/  FSEL R19, R173, -INF , !P2 ;  /* 0xff800000ad137808 */ /* 0x000fe20005000000 */
[----:B------:R-:W-:Y:S01]  /*16f90*/  UISETP.GT.U32.AND UP0, UPT, UR31, UR18, UPT ;  /* 0x000000121f00728c */ /* 0x000fe2000bf04070 */
[----:B------:R-:W-:Y:S01]  /*16fa0*/  ISETP.GT.AND P2, PT, R0, R4, PT ;  /* 0x000000040000720c */ /* 0x000fe20003f44270 */
[----:B------:R-:W-:Y:S01]  /*16fb0*/  FFMA.FTZ R0, R2, -UR12, R211 ;  /* 0x8000000c02007c23 */ /* 0x000fe200080100d3 */
[----:B------:R-:W-:-:S02]  /*16fc0*/  FSEL R36, R5, -INF , !P4 ;  /* 0xff80000005247808 */ /* 0x000fc40006000000 */
[----:B------:R-:W-:Y:S02]  /*16fd0*/  FSEL R2, R3, -INF , !P3 ;  /* 0xff80000003027808 */ /* 0x000fe40005800000 */
[C---:B------:R-:W-:Y:S02]  /*16fe0*/  ISETP.GE.AND P5, PT, R18.reuse, R192, PT ;  /* 0x000000c01200720c */ /* 0x040fe40003fa6270 */
[----:B------:R-:W-:Y:S02]  /*16ff0*/  ISETP.GE.AND P4, PT, R18, R194, PT ;  /* 0x000000c21200720c */ /* 0x000fe40003f86270 */
[----:B------:R-:W-:Y:S02]  /*17000*/  ISETP.GE.AND P3, PT, R4, R191, PT ;  /* 0x000000bf0400720c */ /* 0x000fe40003f66270 */
[----:B------:R-:W-:Y:S02]  /*17010*/  FSEL R21, R161, -INF , !P5 ;  /* 0xff800000a1157808 */ /* 0x000fe40006800000 */
        /* <DEDUP_REMOVED lines=66> */
.L_x_2556:
[----:B------:R-:W-:Y:S05]  /*17440*/  BSYNC.RECONVERGENT B0 ;  /* 0x0000000000007941 */ /* 0x000fea0003800200 */
.L_x_2555:
[----:B------:R-:W0:Y:S02]  /*17450*/  LDGDEPBAR ;  /* 0x00000000000079af */ /* 0x000e240000000000 */
.L_x_2554:
[----:B-1----:R-:W3:Y:S04]  /*17460*/  LDL.64 R6, [R1+0x140] ;  /* 0x0001400001067983 */ /* 0x002ee80000100a00 */
[----:B------:R2:W-:Y:S04]  /*17470*/  STL.64 [R1+0x178], R194 ;  /* 0x000178c201007387 */ /* 0x0005e80000100a00 */
[----:B--2---:R-:W2:Y:S04]  /*17480*/  LDL.64 R194, [R1+0x148] ;  /* 0x0001480001c27983 */ /* 0x004ea80000100a00 */
[----:B------:R1:W-:Y:S04]  /*17490*/  STL.64 [R1+0x170], R192 ;  /* 0x000170c001007387 */ /* 0x0003e80000100a00 */
[----:B-1----:R-:W4:Y:S04]  /*174a0*/  LDL.64 R192, [R1+0x128] ;  /* 0x0001280001c07983 */ /* 0x002f280000100a00 */
[----:B------:R1:W-:Y:S04]  /*174b0*/  STL.64 [R1+0x168], R190 ;  /* 0x000168be01007387 */ /* 0x0003e80000100a00 */
[----:B-1----:R-:W4:Y:S04]  /*174c0*/  LDL.64 R190, [R1+0x150] ;  /* 0x0001500001be7983 */ /* 0x002f280000100a00 */
[----:B-----5:R1:W-:Y:S04]  /*174d0*/  STL.64 [R1+0x160], R180 ;  /* 0x000160b401007387 */ /* 0x0203e80000100a00 */
[----:B-1----:R-:W4:Y:S01]  /*174e0*/  LDL.64 R180, [R1+0x120] ;  /* 0x0001200001b47983 */ /* 0x002f220000100a00 */
        /* <DEDUP_REMOVED lines=62> */
[----:B--2---:R-:W-:-:S05]  /*178d0*/  LOP3.LUT R10, R194, UR35, R5, 0x96, !PT ;  /* 0x00000023c20a7c12 */ /* 0x004fca000f8e9605 */
[----:B------:R-:W-:Y:S01]  /*178e0*/  IMAD.WIDE.U32 R14, R10, -0x326172a9, RZ ;  /* 0xcd9e8d570a0e7825 */ /* 0x000fe200078e00ff */
[----:B----4-:R-:W-:-:S05]  /*178f0*/  LOP3.LUT R7, R2, UR36, R193, 0x96, !PT ;  /* 0x0000002402077c12 */ /* 0x010fca000f8e96c1 */
        /* <DEDUP_REMOVED lines=74> */
[----:B------:R-:W-:Y:S01]  /*17da0*/  FFMA.FTZ R10, R55, UR40, -R0 ;  /* 0x00000028370a7c23 */ /* 0x000fe20008010800 */
[----:B------:R-:W-:Y:S01]  /*17db0*/  PRMT R24, R3, 0x7632, R24 ;  /* 0x0000763203187816 */ /* 0x000fe20000000018 */
[----:B------:R-:W-:Y:S01]  /*17dc0*/  FFMA.FTZ R66, R62, UR40, -R2 ;  /* 0x000000283e427c23 */ /* 0x000fe20008010802 */
        /* <DEDUP_REMOVED lines=18> */
[----:B------:R-:W-:-:S03]  /*17ef0*/  FFMA.FTZ R140, R49, UR40, -R2 ;  /* 0x00000028318c7c23 */ /* 0x000fc60008010802 */
        /* <DEDUP_REMOVED lines=15> */
[----:B------:R2:W3:Y:S01]  /*17ff0*/  MUFU.EX2 R153, R4 ;  /* 0x0000000400997308 */ /* 0x0004e20000000800 */
[--C-:B------:R-:W-:Y:S01]  /*18000*/  FFMA.FTZ R17, R150, UR40, -R0.reuse ;  /* 0x0000002896117c23 */ /* 0x100fe20008010800 */
[--C-:B------:R-:W-:Y:S01]  /*18010*/  FFMA.FTZ R51, R145, UR40, -R0.reuse ;  /* 0x0000002891337c23 */ /* 0x100fe20008010800 */
[----:B------:R-:W-:Y:S01]  /*18020*/  @!P0 PRMT R29, R43, 0x5410, RZ ;  /* 0x000054102b1d8816 */ /* 0x000fe200000000ff */
[--C-:B------:R-:W-:Y:S01]  /*18030*/  FFMA.FTZ R43, R146, UR40, -R0.reuse ;  /* 0x00000028922b7c23 */ /* 0x100fe20008010800 */
[----:B------:R-:W-:Y:S01]  /*18040*/  ISETP.GT.U32.AND P0, PT, R8, UR13, PT ;  /* 0x0000000d08007c0c */ /* 0x000fe2000bf04070 */
        /* <DEDUP_REMOVED lines=14> */
[----:B------:R-:W-:Y:S01]  /*18130*/  FFMA.FTZ R143, R44, UR40, -R2 ;  /* 0x000000282c8f7c23 */ /* 0x000fe20008010802 */
[----:B-1----:R-:W-:Y:S01]  /*18140*/  FMNMX.FTZ R68, R68, R3, !PT ;  /* 0x0000000344447209 */ /* 0x002fe20007810000 */
[----:B------:R-:W-:Y:S01]  /*18150*/  MUFU.EX2 R16, R16 ;  /* 0x0000001000107308 */ /* 0x000fe20000000800 */
[----:B------:R-:W-:-:S02]  /*18160*/  @P0 PRMT R23, R18, 0x5410, RZ ;  /* 0x0000541012170816 */ /* 0x000fc400000000ff */
[----:B------:R-:W-:Y:S01]  /*18170*/  ISETP.GT.U32.AND P0, PT, R0, UR13, PT ;  /* 0x0000000d00007c0c */ /* 0x000fe2000bf04070 */
[----:B--2---:R-:W1:Y:S01]  /*18180*/  SHFL.BFLY PT, R4, R68, 0x1, 0x1f ;  /* 0x0c201f0044047f89 */ /* 0x004e6200000e0000 */
[----:B------:R-:W-:Y:S02]  /*18190*/  PRMT R0, R164, 0x7773, RZ ;  /* 0x00007773a4007816 */ /* 0x000fe400000000ff */
[----:B------:R-:W-:Y:S02]  /*181a0*/  LOP3.LUT R34, R162, UR27, R13, 0x96, !PT ;  /* 0x0000001ba2227c12 */ /* 0x000fe4000f8e960d */
[----:B------:R-:W-:Y:S02]  /*181b0*/  ISETP.GT.U32.AND P2, PT, R0, UR13, PT ;  /* 0x0000000d00007c0c */ /* 0x000fe4000bf44070 */
[----:B---3--:R-:W-:Y:S02]  /*181c0*/  F2FP.F16.F32.PACK_AB R3, R172, R153 ;  /* 0x00000099ac03723e */ /* 0x008fe400000000ff */
[----:B------:R-:W-:-:S02]  /*181d0*/  LOP3.LUT R0, R34, 0xffff, RZ, 0xc0, !PT ;  /* 0x0000ffff22007812 */ /* 0x000fc400078ec0ff */
[C---:B------:R-:W-:Y:S02]  /*181e0*/  PRMT R146, R3.reuse, 0x7610, R146 ;  /* 0x0000761003927816 */ /* 0x040fe40000000092 */
[----:B------:R-:W-:Y:S02]  /*181f0*/  PRMT R145, R3, 0x7632, R145 ;  /* 0x0000763203917816 */ /* 0x000fe40000000091 */
[----:B------:R-:W-:Y:S01]  /*18200*/  SHF.R.U32.HI R0, RZ, 0x8, R0 ;  /* 0x00000008ff007819 */ /* 0x000fe20000011600 */
[----:B------:R-:W-:Y:S01]  /*18210*/  @P0 HADD2 R22, -R146.H0_H0, -RZ.H0_H0 ;  /* 0xa00000ff92160230 */ /* 0x000fe20000000900 */
[----:B------:R-:W-:Y:S01]  /*18220*/  PRMT R229, R146, 0x5410, R145 ;  /* 0x0000541092e57816 */ /* 0x000fe20000000091 */
[----:B------:R-:W-:Y:S01]  /*18230*/  @P2 HADD2 R21, -R145.H0_H0, -RZ.H0_H0 ;  /* 0xa00000ff91152230 */ /* 0x000fe20000000900 */
[----:B------:R-:W-:Y:S02]  /*18240*/  LOP3.LUT R0, R0, 0xffff, RZ, 0xc0, !PT ;  /* 0x0000ffff00007812 */ /* 0x000fe400078ec0ff */
[----:B------:R-:W-:-:S02]  /*18250*/  @P0 PRMT R146, R22, 0x5410, RZ ;  /* 0x0000541016920816 */ /* 0x000fc400000000ff */
[----:B------:R-:W-:Y:S02]  /*18260*/  ISETP.LE.U32.AND P0, PT, R0, UR13, PT ;  /* 0x0000000d00007c0c */ /* 0x000fe4000bf03070 */
[----:B-1----:R-:W-:Y:S01]  /*18270*/  FMNMX.FTZ R68, R68, R4, !PT ;  /* 0x0000000444447209 */ /* 0x002fe20007810000 */
[----:B------:R-:W-:Y:S01]  /*18280*/  FFMA.FTZ R4, R155, UR40, -R2 ;  /* 0x000000289b047c23 */ /* 0x000fe20008010802 */
[----:B------:R-:W-:Y:S02]  /*18290*/  @P2 PRMT R145, R21, 0x5410, RZ ;  /* 0x0000541015912816 */ /* 0x000fe400000000ff */
[C---:B------:R-:W-:Y:S01]  /*182a0*/  FSETP.NEU.FTZ.AND P2, PT, R68.reuse, -INF , PT ;  /* 0xff8000004400780b */ /* 0x040fe20003f5d000 */
[----:B------:R-:W-:Y:S01]  /*182b0*/  FMUL.FTZ R0, R68, UR40 ;  /* 0x0000002844007c20 */ /* 0x000fe20008410000 */
[----:B------:R-:W-:Y:S01]  /*182c0*/  LOP3.LUT R3, R34, 0xff, RZ, 0xc0, !PT ;  /* 0x000000ff22037812 */ /* 0x000fe200078ec0ff */
[----:B------:R-:W-:Y:S01]  /*182d0*/  MUFU.EX2 R155, R4 ;  /* 0x00000004009b7308 */ /* 0x000fe20000000800 */
[----:B------:R-:W-:-:S02]  /*182e0*/  FSEL R8, R70, RZ, P5 ;  /* 0x000000ff46087208 */ /* 0x000fc40002800000 */
[----:B------:R-:W-:Y:S02]  /*182f0*/  FSEL R0, R0, RZ, P2 ;  /* 0x000000ff00007208 */ /* 0x000fe40001000000 */
[----:B------:R-:W-:Y:S01]  /*18300*/  ISETP.LE.U32.AND P5, PT, R3, UR13, PT ;  /* 0x0000000d03007c0c */ /* 0x000fe2000bfa3070 */
[----:B------:R-:W-:Y:S01]  /*18310*/  FFMA.FTZ R3, R152, UR40, -R2 ;  /* 0x0000002898037c23 */ /* 0x000fe20008010802 */
[----:B------:R-:W-:Y:S01]  /*18320*/  FSEL R5, R68, RZ, P2 ;  /* 0x000000ff44057208 */ /* 0x000fe20001000000 */
        /* <DEDUP_REMOVED lines=18> */
[----:B------:R-:W-:Y:S01]  /*18450*/  MUFU.EX2 R151, R7 ;  /* 0x0000000700977308 */ /* 0x000fe20000000800 */
[--C-:B------:R-:W-:Y:S01]  /*18460*/  FFMA.FTZ R4, R154, UR40, -R2.reuse ;  /* 0x000000289a047c23 */ /* 0x100fe20008010802 */
[----:B------:R-:W-:Y:S01]  /*18470*/  FFMA.FTZ R3, R149, UR40, -R2 ;  /* 0x0000002895037c23 */ /* 0x000fe20008010802 */
[C---:B------:R-:W-:Y:S01]  /*18480*/  PRMT R211, R0.reuse, 0x7610, R211 ;  /* 0x0000761000d37816 */ /* 0x040fe200000000d3 */
[----:B------:R-:W1:Y:S01]  /*18490*/  MUFU.EX2 R152, R6 ;  /* 0x0000000600987308 */ /* 0x000e620000000800 */
[----:B------:R-:W-:Y:S01]  /*184a0*/  PRMT R210, R0, 0x7632, R210 ;  /* 0x0000763200d27816 */ /* 0x000fe200000000d2 */
[----:B------:R-:W-:Y:S01]  /*184b0*/  FFMA.FTZ R142, R41, UR40, -R2 ;  /* 0x00000028298e7c23 */ /* 0x000fe20008010802 */
[----:B------:R-:W-:Y:S01]  /*184c0*/  PRMT R0, R34, 0x7632, R0 ;  /* 0x0000763222007816 */ /* 0x000fe20000000000 */
[----:B------:R-:W-:Y:S01]  /*184d0*/  @!P5 HADD2 R57, -R211.H0_H0, -RZ.H0_H0 ;  /* 0xa00000ffd339d230 */ /* 0x000fe20000000900 */
[----:B------:R-:W-:Y:S01]  /*184e0*/  PRMT R235, R211, 0x5410, R210 ;  /* 0x00005410d3eb7816 */ /* 0x000fe200000000d2 */
[----:B------:R-:W-:Y:S01]  /*184f0*/  @!P0 HADD2 R33, -R210.H0_H0, -RZ.H0_H0 ;  /* 0xa00000ffd2218230 */ /* 0x000fe20000000900 */
[----:B------:R-:W-:Y:S01]  /*18500*/  LOP3.LUT R0, R0, 0xff, RZ, 0xc0, !PT ;  /* 0x000000ff00007812 */ /* 0x000fe200078ec0ff */
[----:B------:R2:W-:Y:S01]  /*18510*/  MUFU.EX2 R149, R4 ;  /* 0x0000000400957308 */ /* 0x0005e20000000800 */
[----:B------:R-:W-:Y:S01]  /*18520*/  @!P5 PRMT R211, R57, 0x5410, RZ ;  /* 0x0000541039d3d816 */ /* 0x000fe200000000ff */
[----:B------:R-:W-:Y:S01]  /*18530*/  FFMA.FTZ R57, R144, UR40, -R2 ;  /* 0x0000002890397c23 */ /* 0x000fe20008010802 */
[----:B------:R-:W-:Y:S01]  /*18540*/  ISETP.LE.U32.AND P5, PT, R0, UR13, PT ;  /* 0x0000000d00007c0c */ /* 0x000fe2000bfa3070 */
[----:B------:R3:W4:Y:S01]  /*18550*/  MUFU.EX2 R154, R3 ;  /* 0x00000003009a7308 */ /* 0x0007220000000800 */
[----:B------:R-:W-:-:S02]  /*18560*/  SHF.R.U32.HI R0, RZ, 0x18, R34 ;  /* 0x00000018ff007819 */ /* 0x000fc40000011622 */
[----:B------:R-:W-:Y:S01]  /*18570*/  @!P0 PRMT R210, R33, 0x5410, RZ ;  /* 0x0000541021d28816 */ /* 0x000fe200000000ff */
[----:B------:R-:W-:Y:S01]  /*18580*/  MUFU.EX2 R144, R10 ;  /* 0x0000000a00907308 */ /* 0x000fe20000000800 */
[----:B------:R-:W-:Y:S02]  /*18590*/  ISETP.LE.U32.AND P0, PT, R0, UR13, PT ;  /* 0x0000000d00007c0c */ /* 0x000fe4000bf03070 */
[----:B-1----:R-:W-:Y:S01]  /*185a0*/  F2FP.F16.F32.PACK_AB R0, R152, R151 ;  /* 0x000000979800723e */ /* 0x002fe200000000ff */
[----:B------:R-:W-:Y:S01]  /*185b0*/  MUFU.EX2 R7, R13 ;  /* 0x0000000d00077308 */ /* 0x000fe20000000800 */
[----:B--2---:R-:W-:Y:S02]  /*185c0*/  FSEL R4, R71, RZ, P4 ;  /* 0x000000ff47047208 */ /* 0x004fe40002000000 */
[C---:B------:R-:W-:Y:S02]  /*185d0*/  PRMT R209, R0.reuse, 0x7610, R209 ;  /* 0x0000761000d17816 */ /* 0x040fe400000000d1 */
[----:B------:R-:W-:Y:S01]  /*185e0*/  PRMT R208, R0, 0x7632, R208 ;  /* 0x0000763200d07816 */ /* 0x000fe200000000d0 */
[----:B------:R-:W-:-:S02]  /*185f0*/  IMAD.MOV.U32 R0, RZ, RZ, R12 ;  /* 0x000000ffff007224 */ /* 0x000fc400078e000c */
[----:B---3--:R-:W-:Y:S01]  /*18600*/  FADD.FTZ R3, R236, -R11 ;  /* 0x8000000bec037221 */ /* 0x008fe20000010000 */
[----:B------:R-:W-:Y:S01]  /*18610*/  @!P5 HADD2 R60, -R209.H0_H0, -RZ.H0_H0 ;  /* 0xa00000ffd13cd230 */ /* 0x000fe20000000900 */
[----:B------:R-:W-:Y:S01]  /*18620*/  PRMT R221, R209, 0x5410, R208 ;  /* 0x00005410d1dd7816 */ /* 0x000fe200000000d0 */
[----:B------:R-:W-:Y:S01]  /*18630*/  @!P0 HADD2 R20, -R208.H0_H0, -RZ.H0_H0 ;  /* 0xa00000ffd0148230 */ /* 0x000fe20000000900 */
[----:B------:R-:W-:Y:S01]  /*18640*/  LOP3.LUT R0, R0, 0xff, RZ, 0xc0, !PT ;  /* 0x000000ff00007812 */ /* 0x000fe200078ec0ff */
[----:B------:R-:W-:Y:S01]  /*18650*/  FADD.FTZ R4, R238, -R4 ;  /* 0x80000004ee047221 */ /* 0x000fe20000010000 */
[----:B------:R-:W-:Y:S01]  /*18660*/  @!P5 PRMT R209, R60, 0x5410, RZ ;  /* 0x000054103cd1d816 */ /* 0x000fe200000000ff */
[----:B------:R-:W-:Y:S01]  /*18670*/  FFMA.FTZ R60, R148, UR40, -R2 ;  /* 0x00000028943c7c23 */ /* 0x000fe20008010802 */
[----:B------:R-:W-:Y:S01]  /*18680*/  ISETP.LE.U32.AND P5, PT, R0, UR13, PT ;  /* 0x0000000d00007c0c */ /* 0x000fe2000bfa3070 */
[----:B------:R-:W-:Y:S01]  /*18690*/  MUFU.EX2 R148, R9 ;  /* 0x0000000900947308 */ /* 0x000fe20000000800 */
[----:B----4-:R-:W-:Y:S01]  /*186a0*/  F2FP.F16.F32.PACK_AB R2, R154, R149 ;  /* 0x000000959a02723e */ /* 0x010fe200000000ff */
[----:B------:R-:W-:Y:S01]  /*186b0*/  FMUL.FTZ R3, R3, UR40 ;  /* 0x0000002803037c20 */ /* 0x000fe20008410000 */
[----:B------:R-:W-:Y:S01]  /*186c0*/  PRMT R0, R12, 0x7771, RZ ;  /* 0x000077710c007816 */ /* 0x000fe200000000ff */
[----:B------:R-:W-:Y:S01]  /*186d0*/  MUFU.EX2 R9, R17 ;  /* 0x0000001100097308 */ /* 0x000fe20000000800 */
[----:B------:R-:W-:Y:S01]  /*186e0*/  PRMT R207, R2, 0x7610, R207 ;  /* 0x0000761002cf7816 */ /* 0x000fe200000000cf */
[----:B------:R-:W-:Y:S01]  /*186f0*/  FMUL.FTZ R4, R4, UR40 ;  /* 0x0000002804047c20 */ /* 0x000fe20008410000 */
[----:B------:R-:W-:Y:S01]  /*18700*/  @!P0 PRMT R208, R20, 0x5410, RZ ;  /* 0x0000541014d08816 */ /* 0x000fe200000000ff */
[----:B------:R-:W1:Y:S01]  /*18710*/  MUFU.EX2 R3, R3 ;  /* 0x0000000300037308 */ /* 0x000e620000000800 */
[----:B------:R-:W-:-:S02]  /*18720*/  ISETP.GT.U32.AND P0, PT, R0, UR13, PT ;  /* 0x0000000d00007c0c */ /* 0x000fc4000bf04070 */
[----:B------:R-:W-:Y:S01]  /*18730*/  PRMT R0, R14, 0x7632, R0 ;  /* 0x000076320e007816 */ /* 0x000fe20000000000 */
[----:B------:R-:W-:Y:S01]  /*18740*/  @!P5 HADD2 R32, -R207.H0_H0, -RZ.H0_H0 ;  /* 0xa00000ffcf20d230 */ /* 0x000fe20000000900 */
[----:B------:R-:W-:Y:S02]  /*18750*/  PRMT R206, R2, 0x7632, R206 ;  /* 0x0000763202ce7816 */ /* 0x000fe400000000ce */
[----:B------:R-:W-:Y:S02]  /*18760*/  LOP3.LUT R0, R0, 0xff, RZ, 0xc0, !PT ;  /* 0x000000ff00007812 */ /* 0x000fe400078ec0ff */
[----:B------:R-:W-:Y:S02]  /*18770*/  PRMT R227, R207, 0x5410, R206 ;  /* 0x00005410cfe37816 */ /* 0x000fe400000000ce */
[----:B------:R-:W-:Y:S01]  /*18780*/  @!P5 PRMT R207, R32, 0x5410, RZ ;  /* 0x0000541020cfd816 */ /* 0x000fe200000000ff */
[----:B------:R-:W-:Y:S01]  /*18790*/  IMAD.WIDE.U32 R32, R42, -0x2daee0ad, RZ ;  /* 0xd2511f532a207825 */ /* 0x000fe200078e00ff */
[----:B------:R-:W-:-:S03]  /*187a0*/  ISETP.LE.U32.AND P5, PT, R0, UR13, PT ;  /* 0x0000000d00007c0c */ /* 0x000fc6000bfa3070 */
[----:B------:R-:W-:Y:S01]  /*187b0*/  @P0 HADD2 R19, -R206.H0_H0, -RZ.H0_H0 ;  /* 0xa00000ffce130230 */ /* 0x000fe20000000900 */
[----:B------:R-:W-:Y:S01]  /*187c0*/  PRMT R0, R12, 0x7772, RZ ;  /* 0x000077720c007816 */ /* 0x000fe200000000ff */
[----:B-1----:R-:W-:Y:S01]  /*187d0*/  FFMA.FTZ R6, R230, R3, R170 ;  /* 0x00000003e6067223 */ /* 0x002fe200000100aa */
[----:B------:R-:W-:Y:S02]  /*187e0*/  F2FP.F16.F32.PACK_AB R2, R148, R144 ;  /* 0x000000909402723e */ /* 0x000fe400000000ff */
[----:B------:R-:W-:Y:S02]  /*187f0*/  ISETP.GT.U32.AND P2, PT, R0, UR13, PT ;  /* 0x0000000d00007c0c */ /* 0x000fe4000bf44070 */
[----:B------:R-:W-:Y:S02]  /*18800*/  PRMT R0, R12, 0x7773, RZ ;  /* 0x000077730c007816 */ /* 0x000fe400000000ff */
[----:B------:R-:W-:Y:S02]  /*18810*/  @P0 PRMT R206, R19, 0x5410, RZ ;  /* 0x0000541013ce0816 */ /* 0x000fe400000000ff */
[----:B------:R-:W-:-:S02]  /*18820*/  ISETP.GT.U32.AND P0, PT, R0, UR13, PT ;  /* 0x0000000d00007c0c */ /* 0x000fc4000bf04070 */
[C---:B------:R-:W-:Y:S02]  /*18830*/  PRMT R204, R2.reuse, 0x7632, R204 ;  /* 0x0000763202cc7816 */ /* 0x040fe400000000cc */
[----:B------:R-:W-:Y:S02]  /*18840*/  PRMT R205, R2, 0x7610, R205 ;  /* 0x0000761002cd7816 */ /* 0x000fe400000000cd */
[----:B------:R-:W-:Y:S02]  /*18850*/  LOP3.LUT R2, R14, 0xff, RZ, 0xc0, !PT ;  /* 0x000000ff0e027812 */ /* 0x000fe400078ec0ff */
[----:B------:R-:W-:Y:S01]  /*18860*/  PRMT R228, R205, 0x5410, R204 ;  /* 0x00005410cde47816 */ /* 0x000fe200000000cc */
[----:B------:R-:W-:Y:S01]  /*18870*/  @P2 HADD2 R63, -R205.H0_H0, -RZ.H0_H0 ;  /* 0xa00000ffcd3f2230 */ /* 0x000fe20000000900 */
[----:B------:R-:W-:Y:S02]  /*18880*/  LOP3.LUT R33, R168, UR27, R33, 0x96, !PT ;  /* 0x0000001ba8217c12 */ /* 0x000fe4000f8e9621 */
[----:B------:R-:W-:Y:S01]  /*18890*/  LOP3.LUT R0, R14, 0xffff, RZ, 0xc0, !PT ;  /* 0x0000ffff0e007812 */ /* 0x000fe200078ec0ff */
[----:B------:R-:W-:Y:S01]  /*188a0*/  @P0 HADD2 R62, -R204.H0_H0, -RZ.H0_H0 ;  /* 0xa00000ffcc3e0230 */ /* 0x000fe20000000900 */
[----:B------:R-:W-:Y:S01]  /*188b0*/  @P2 PRMT R205, R63, 0x5410, RZ ;  /* 0x000054103fcd2816 */ /* 0x000fe200000000ff */
[----:B------:R-:W-:Y:S01]  /*188c0*/  IMAD.MOV.U32 R63, RZ, RZ, R228 ;  /* 0x000000ffff3f7224 */ /* 0x000fe200078e00e4 */
[----:B------:R-:W-:-:S02]  /*188d0*/  SHF.R.U32.HI R0, RZ, 0x8, R0 ;  /* 0x00000008ff007819 */ /* 0x000fc40000011600 */
[----:B------:R-:W-:Y:S02]  /*188e0*/  @P0 PRMT R204, R62, 0x5410, RZ ;  /* 0x000054103ecc0816 */ /* 0x000fe400000000ff */
[----:B------:R-:W-:Y:S02]  /*188f0*/  ISETP.LE.U32.AND P0, PT, R2, UR13, PT ;  /* 0x0000000d02007c0c */ /* 0x000fe4000bf03070 */
[----:B------:R-:W-:Y:S02]  /*18900*/  F2FP.F16.F32.PACK_AB R2, R9, R16 ;  /* 0x000000100902723e */ /* 0x000fe400000000ff */
[----:B------:R-:W-:Y:S02]  /*18910*/  LOP3.LUT R0, R0, 0xffff, RZ, 0xc0, !PT ;  /* 0x0000ffff00007812 */ /* 0x000fe400078ec0ff */
[C---:B------:R-:W-:Y:S02]  /*18920*/  PRMT R19, R2.reuse, 0x7610, R19 ;  /* 0x0000761002137816 */ /* 0x040fe40000000013 */
[----:B------:R-:W-:-:S02]  /*18930*/  PRMT R20, R2, 0x7632, R20 ;  /* 0x0000763202147816 */ /* 0x000fc40000000014 */
[----:B------:R-:W-:Y:S02]  /*18940*/  PRMT R2, R33, 0x7632, R2 ;  /* 0x0000763221027816 */ /* 0x000fe40000000002 */
[----:B------:R-:W-:Y:S01]  /*18950*/  PRMT R222, R19, 0x5410, R20 ;  /* 0x0000541013de7816 */ /* 0x000fe20000000014 */
[----:B------:R-:W-:Y:S01]  /*18960*/  @!P0 HADD2 R72, -R19.H0_H0, -RZ.H0_H0 ;  /* 0xa00000ff13488230 */ /* 0x000fe20000000900 */
[----:B------:R-:W-:Y:S02]  /*18970*/  LOP3.LUT R2, R2, 0xff, RZ, 0xc0, !PT ;  /* 0x000000ff02027812 */ /* 0x000fe400078ec0ff */
[----:B------:R-:W-:Y:S01]  /*18980*/  ISETP.LE.U32.AND P2, PT, R0, UR13, PT ;  /* 0x0000000d00007c0c */ /* 0x000fe2000bf43070 */
[----:B------:R-:W-:Y:S01]  /*18990*/  IMAD.MOV.U32 R0, RZ, RZ, R32 ;  /* 0x000000ffff007224 */ /* 0x000fe200078e0020 */
[----:B------:R-:W-:Y:S02]  /*189a0*/  @!P0 PRMT R19, R72, 0x5410, RZ ;  /* 0x0000541048138816 */ /* 0x000fe400000000ff */
[----:B------:R-:W-:Y:S01]  /*189b0*/  ISETP.LE.U32.AND P0, PT, R2, UR13, PT ;  /* 0x0000000d02007c0c */ /* 0x000fe2000bf03070 */
[----:B------:R-:W-:Y:S01]  /*189c0*/  FADD.FTZ R2, R226, -R5 ;  /* 0x80000005e2027221 */ /* 0x000fe20000010000 */
[----:B------:R-:W-:Y:S01]  /*189d0*/  LOP3.LUT R0, R0, 0xff, RZ, 0xc0, !PT ;  /* 0x000000ff00007812 */ /* 0x000fe200078ec0ff */
[----:B------:R-:W2:Y:S02]  /*189e0*/  LDL.LU R5, [R1+0x134] ;  /* 0x0001340001057983 */ /* 0x000ea40000300800 */
[----:B------:R-:W-:Y:S01]  /*189f0*/  FMUL.FTZ R2, R2, UR40 ;  /* 0x0000002802027c20 */ /* 0x000fe20008410000 */
[----:B------:R-:W-:Y:S01]  /*18a00*/  ISETP.LE.U32.AND P4, PT, R0, UR13, PT ;  /* 0x0000000d00007c0c */ /* 0x000fe2000bf83070 */
[----:B------:R-:W3:Y:S01]  /*18a10*/  LDL.LU R10, [R1+0x11c] ;  /* 0x00011c00010a7983 */ /* 0x000ee20000300800 */
[----:B------:R-:W-:-:S03]  /*18a20*/  FADD.FTZ R0, R225, -R8 ;  /* 0x80000008e1007221 */ /* 0x000fc60000010000 */
[----:B------:R-:W-:Y:S01]  /*18a30*/  MUFU.EX2 R2, R2 ;  /* 0x0000000200027308 */ /* 0x000fe20000000800 */
[----:B------:R-:W-:-:S06]  /*18a40*/  FMUL.FTZ R0, R0, UR40 ;  /* 0x0000002800007c20 */ /* 0x000fcc0008410000 */
[----:B------:R-:W1:Y:S02]  /*18a50*/  MUFU.EX2 R0, R0 ;  /* 0x0000000000007308 */ /* 0x000e640000000800 */
[-C--:B-1----:R-:W-:Y:S01]  /*18a60*/  FFMA.FTZ R8, R224, R0.reuse, R16 ;  /* 0x00000000e0087223 */ /* 0x082fe20000010010 */
        /* <DEDUP_REMOVED lines=17> */
[----:B------:R-:W-:Y:S01]  /*18b80*/  IMAD.MOV.U32 R109, RZ, RZ, R227 ;  /* 0x000000ffff6d7224 */ /* 0x000fe200078e00e3 */
[----:B------:R-:W1:Y:S01]  /*18b90*/  MUFU.EX2 R0, R4 ;  /* 0x0000000400007308 */ /* 0x000e620000000800 */
[-C--:B------:R-:W-:Y:S01]  /*18ba0*/  FMUL.FTZ R227, R111, R2.reuse ;  /* 0x000000026fe37220 */ /* 0x080fe20000410000 */
[-C--:B------:R-:W-:Y:S01]  /*18bb0*/  FMUL.FTZ R111, R131, R3.reuse ;  /* 0x00000003836f7220 */ /* 0x080fe20000410000 */
[----:B------:R-:W-:Y:S01]  /*18bc0*/  FMUL.FTZ R226, R110, R2 ;  /* 0x000000026ee27220 */ /* 0x000fe20000410000 */
        /* <DEDUP_REMOVED lines=15> */
[----:B------:R-:W-:-:S02]  /*18cc0*/  @!P2 HADD2 R27, -R20.H0_H0, -RZ.H0_H0 ;  /* 0xa00000ff141ba230 */ /* 0x000fc40000000900 */
        /* <DEDUP_REMOVED lines=27> */
[----:B------:R-:W-:Y:S01]  /*18e80*/  MUFU.EX2 R27, R51 ;  /* 0x00000033001b7308 */ /* 0x000fe20000000800 */
[----:B---3--:R-:W-:Y:S01]  /*18e90*/  FFMA.FTZ R4, R10, R0, R171 ;  /* 0x000000000a047223 */ /* 0x008fe200000100ab */
[----:B------:R-:W-:Y:S02]  /*18ea0*/  IMAD.MOV.U32 R10, RZ, RZ, R235 ;  /* 0x000000ffff0a7224 */ /* 0x000fe400078e00eb */
[----:B------:R-:W-:Y:S02]  /*18eb0*/  FMUL.FTZ R235, R103, R3 ;  /* 0x0000000367eb7220 */ /* 0x000fe40000410000 */
[----:B------:R1:W3:Y:S01]  /*18ec0*/  MUFU.EX2 R3, R18 ;  /* 0x0000001200037308 */ /* 0x0002e20000000800 */
[----:B------:R-:W-:Y:S02]  /*18ed0*/  IMAD.MOV.U32 R103, RZ, RZ, R109 ;  /* 0x000000ffff677224 */ /* 0x000fe400078e006d */
[----:B--2---:R-:W-:Y:S01]  /*18ee0*/  FFMA.FTZ R5, R5, R2, R7 ;  /* 0x0000000205057223 */ /* 0x004fe20000010007 */
[-C--:B------:R-:W-:Y:S01]  /*18ef0*/  FMUL.FTZ R109, R129, R0.reuse ;  /* 0x00000000816d7220 */ /* 0x080fe20000410000 */
[----:B------:R-:W-:Y:S01]  /*18f00*/  FMUL.FTZ R129, R117, R0 ;  /* 0x0000000075817220 */ /* 0x000fe20000410000 */
[----:B------:R-:W-:Y:S01]  /*18f10*/  SHF.R.U32.HI R2, RZ, 0x18, R14 ;  /* 0x00000018ff027819 */ /* 0x000fe2000001160e */
[----:B-1----:R-:W-:-:S02]  /*18f20*/  IMAD.MOV.U32 R18, RZ, RZ, R108 ;  /* 0x000000ffff127224 */ /* 0x002fc400078e006c */
[-C--:B------:R-:W-:Y:S01]  /*18f30*/  FMUL.FTZ R108, R128, R0.reuse ;  /* 0x00000000806c7220 */ /* 0x080fe20000410000 */
[-C--:B------:R-:W-:Y:S01]  /*18f40*/  FMUL.FTZ R128, R116, R0.reuse ;  /* 0x0000000074807220 */ /* 0x080fe20000410000 */
[----:B------:R-:W-:Y:S02]  /*18f50*/  IMAD.MOV.U32 R116, RZ, RZ, R10 ;  /* 0x000000ffff747224 */ /* 0x000fe400078e000a */
[----:B------:R-:W-:Y:S02]  /*18f60*/  IMAD.MOV.U32 R10, RZ, RZ, R232 ;  /* 0x000000ffff0a7224 */ /* 0x000fe400078e00e8 */
[----:B------:R-:W-:Y:S01]  /*18f70*/  FMUL.FTZ R232, R100, R0 ;  /* 0x0000000064e87220 */ /* 0x000fe20000410000 */
[----:B---3--:R-:W-:Y:S02]  /*18f80*/  F2FP.F16.F32.PACK_AB R0, R3, R7 ;  /* 0x000000070300723e */ /* 0x008fe400000000ff */
[----:B------:R-:W-:Y:S02]  /*18f90*/  ISETP.LE.U32.AND P2, PT, R2, UR13, PT ;  /* 0x0000000d02007c0c */ /* 0x000fe4000bf43070 */
[----:B------:R-:W-:-:S02]  /*18fa0*/  PRMT R13, R0, 0x7610, R13 ;  /* 0x00007610000d7816 */ /* 0x000fc4000000000d */
[----:B------:R-:W-:Y:S02]  /*18fb0*/  PRMT R16, R0, 0x7632, R16 ;  /* 0x0000763200107816 */ /* 0x000fe40000000010 */
[----:B------:R-:W-:Y:S01]  /*18fc0*/  LOP3.LUT R0, R33, 0xffff, RZ, 0xc0, !PT ;  /* 0x0000ffff21007812 */ /* 0x000fe200078ec0ff */
[----:B------:R-:W-:-:S03]  /*18fd0*/  @!P5 HADD2 R26, -R13.H0_H0, -RZ.H0_H0 ;  /* 0xa00000ff0d1ad230 */ /* 0x000fc60000000900 */
[----:B------:R-:W-:Y:S01]  /*18fe0*/  SHF.R.U32.HI R0, RZ, 0x8, R0 ;  /* 0x00000008ff007819 */ /* 0x000fe20000011600 */
[----:B------:R1:W2:Y:S03]  /*18ff0*/  MUFU.EX2 R7, R43 ;  /* 0x0000002b00077308 */ /* 0x0002a60000000800 */
[----:B------:R-:W-:Y:S01]  /*19000*/  LOP3.LUT R0, R0, 0xffff, RZ, 0xc0, !PT ;  /* 0x0000ffff00007812 */ /* 0x000fe200078ec0ff */
[----:B------:R-:W-:Y:S02]  /*19010*/  @!P2 HADD2 R28, -R16.H0_H0, -RZ.H0_H0 ;  /* 0xa00000ff101ca230 */ /* 0x000fe40000000900 */
[----:B-1----:R-:W-:Y:S01]  /*19020*/  IMAD.MOV.U32 R43, RZ, RZ, R63 ;  /* 0x000000ffff2b7224 */ /* 0x002fe200078e003f */
[----:B------:R-:W-:Y:S02]  /*19030*/  PRMT R63, R13, 0x5410, R16 ;  /* 0x000054100d3f7816 */ /* 0x000fe40000000010 */
[----:B------:R-:W-:-:S02]  /*19040*/  @!P5 PRMT R13, R26, 0x5410, RZ ;  /* 0x000054101a0dd816 */ /* 0x000fc400000000ff */
[----:B------:R-:W-:Y:S02]  /*19050*/  ISETP.LE.U32.AND P5, PT, R0, UR13, PT ;  /* 0x0000000d00007c0c */ /* 0x000fe4000bfa3070 */
[----:B------:R-:W-:Y:S02]  /*19060*/  PRMT R0, R166, 0x7771, RZ ;  /* 0x00007771a6007816 */ /* 0x000fe400000000ff */
[----:B------:R-:W-:Y:S02]  /*19070*/  @!P2 PRMT R16, R28, 0x5410, RZ ;  /* 0x000054101c10a816 */ /* 0x000fe400000000ff */
[----:B------:R-:W-:Y:S02]  /*19080*/  ISETP.GT.U32.AND P2, PT, R0, UR13, PT ;  /* 0x0000000d00007c0c */ /* 0x000fe4000bf44070 */
[----:B--2---:R-:W-:Y:S01]  /*19090*/  F2FP.F16.F32.PACK_AB R0, R27, R7 ;  /* 0x000000071b00723e */ /* 0x004fe200000000ff */
[----:B------:R-:W-:Y:S01]  /*190a0*/  FADD.FTZ R5, R3, R5 ;  /* 0x0000000503057221 */ /* 0x000fe20000010000 */
[----:B------:R-:W-:-:S02]  /*190b0*/  FADD.FTZ R3, R175, R4 ;  /* 0x00000004af037221 */ /* 0x000fc40000010000 */
[C---:B------:R-:W-:Y:S01]  /*190c0*/  PRMT R202, R0.reuse, 0x7632, R202 ;  /* 0x0000763200ca7816 */ /* 0x040fe200000000ca */
[----:B------:R-:W-:Y:S01]  /*190d0*/  MUFU.EX2 R4, R21 ;  /* 0x0000001500047308 */ /* 0x000fe20000000800 */
[----:B------:R-:W-:-:S03]  /*190e0*/  PRMT R203, R0, 0x7610, R203 ;  /* 0x0000761000cb7816 */ /* 0x000fc600000000cb */
[----:B------:R-:W1:Y:S02]  /*190f0*/  MUFU.EX2 R21, R22 ;  /* 0x0000001600157308 */ /* 0x000e640000000800 */
[----:B------:R-:W-:Y:S01]  /*19100*/  @P2 HADD2 R30, -R202.H0_H0, -RZ.H0_H0 ;  /* 0xa00000ffca1e2230 */ /* 0x000fe20000000900 */
[----:B------:R-:W-:Y:S01]  /*19110*/  PRMT R0, R166, 0x7772, RZ ;  /* 0x00007772a6007816 */ /* 0x000fe200000000ff */
[----:B------:R-:W-:Y:S01]  /*19120*/  IMAD.MOV.U32 R28, RZ, RZ, R62 ;  /* 0x000000ffff1c7224 */ /* 0x000fe200078e003e */
[----:B------:R-:W-:Y:S01]  /*19130*/  PRMT R62, R203, 0x5410, R202 ;  /* 0x00005410cb3e7816 */ /* 0x000fe200000000ca */
[----:B------:R-:W-:Y:S01]  /*19140*/  @!P3 HADD2 R31, -R203.H0_H0, -RZ.H0_H0 ;  /* 0xa00000ffcb1fb230 */ /* 0x000fe20000000900 */
[----:B------:R-:W-:Y:S02]  /*19150*/  @P2 PRMT R202, R30, 0x5410, RZ ;  /* 0x000054101eca2816 */ /* 0x000fe400000000ff */
[----:B------:R-:W-:Y:S02]  /*19160*/  ISETP.GT.U32.AND P2, PT, R0, UR13, PT ;  /* 0x0000000d00007c0c */ /* 0x000fe4000bf44070 */
[----:B------:R-:W-:-:S02]  /*19170*/  PRMT R0, R166, 0x7773, RZ ;  /* 0x00007773a6007816 */ /* 0x000fc400000000ff */
[----:B------:R-:W-:Y:S02]  /*19180*/  @!P3 PRMT R203, R31, 0x5410, RZ ;  /* 0x000054101fcbb816 */ /* 0x000fe400000000ff */
[----:B------:R-:W-:Y:S02]  /*19190*/  ISETP.GT.U32.AND P3, PT, R0, UR13, PT ;  /* 0x0000000d00007c0c */ /* 0x000fe4000bf64070 */
[----:B-1----:R-:W-:Y:S01]  /*191a0*/  F2FP.F16.F32.PACK_AB R0, R21, R4 ;  /* 0x000000041500723e */ /* 0x002fe200000000ff */
[----:B------:R-:W-:Y:S02]  /*191b0*/  IMAD.MOV.U32 R117, RZ, RZ, R42 ;  /* 0x000000ffff757224 */ /* 0x000fe400078e002a */
[----:B------:R1:W-:Y:S01]  /*191c0*/  MUFU.EX2 R42, R56 ;  /* 0x00000038002a7308 */ /* 0x0003e20000000800 */
[C---:B------:R-:W-:Y:S02]  /*191d0*/  PRMT R201, R0.reuse, 0x7610, R201 ;  /* 0x0000761000c97816 */ /* 0x040fe400000000c9 */
[----:B------:R-:W-:Y:S01]  /*191e0*/  PRMT R200, R0, 0x7632, R200 ;  /* 0x0000763200c87816 */ /* 0x000fe200000000c8 */
[----:B------:R-:W-:-:S02]  /*191f0*/  FADD.FTZ R2, R174, R6 ;  /* 0x00000006ae027221 */ /* 0x000fc40000010000 */
[----:B------:R-:W-:Y:S02]  /*19200*/  @P2 HADD2 R36, -R201.H0_H0, -RZ.H0_H0 ;  /* 0xa00000ffc9242230 */ /* 0x000fe40000000900 */
[----:B------:R-:W-:Y:S01]  /*19210*/  FADD.FTZ R6, R9, R8 ;  /* 0x0000000809067221 */ /* 0x000fe20000010000 */
[----:B-1----:R-:W-:Y:S02]  /*19220*/  IMAD.MOV.U32 R56, RZ, RZ, R11 ;  /* 0x000000ffff387224 */ /* 0x002fe400078e000b */
[----:B------:R-:W-:Y:S02]  /*19230*/  FADD.FTZ R11, R4, R5 ;  /* 0x00000005040b7221 */ /* 0x000fe40000010000 */
[----:B------:R-:W2:Y:S01]  /*19240*/  LDL.64 R4, [R1+0x140] ;  /* 0x0001400001047983 */ /* 0x000ea20000100a00 */
[----:B------:R-:W-:Y:S02]  /*19250*/  PRMT R51, R201, 0x5410, R200 ;  /* 0x00005410c9337816 */ /* 0x000fe400000000c8 */
[----:B------:R-:W-:Y:S01]  /*19260*/  @P2 PRMT R201, R36, 0x5410, RZ ;  /* 0x0000541024c92816 */ /* 0x000fe200000000ff */
[----:B------:R-:W-:-:S02]  /*19270*/  IMAD.MOV.U32 R36, RZ, RZ, R43 ;  /* 0x000000ffff247224 */ /* 0x000fc400078e002b */
[----:B------:R-:W-:Y:S02]  /*19280*/  IMAD.MOV.U32 R43, RZ, RZ, R18 ;  /* 0x000000ffff2b7224 */ /* 0x000fe400078e0012 */
[----:B------:R-:W-:Y:S02]  /*19290*/  FADD.FTZ R18, R7, R6 ;  /* 0x0000000607127221 */ /* 0x000fe40000010000 */
[----:B------:R-:W3:Y:S01]  /*192a0*/  LDL.64 R6, [R1+0x98] ;  /* 0x0000980001067983 */ /* 0x000ee20000100a00 */
[----:B------:R-:W1:Y:S01]  /*192b0*/  MUFU.EX2 R26, R59 ;  /* 0x0000003b001a7308 */ /* 0x000e620000000800 */
[----:B------:R-:W-:-:S03]  /*192c0*/  LOP3.LUT R0, R33, 0xff, RZ, 0xc0, !PT ;  /* 0x000000ff21007812 */ /* 0x000fc600078ec0ff */
[----:B------:R4:W-:Y:S01]  /*192d0*/  MUFU.EX2 R22, R46 ;  /* 0x0000002e00167308 */ /* 0x0009e20000000800 */
[----:B------:R-:W-:Y:S01]  /*192e0*/  ISETP.LE.U32.AND P2, PT, R0, UR13, PT ;  /* 0x0000000d00007c0c */ /* 0x000fe2000bf43070 */
[----:B------:R-:W-:Y:S01]  /*192f0*/  FADD.FTZ R8, R153, R2 ;  /* 0x0000000299087221 */ /* 0x000fe20000010000 */
[----:B------:R-:W-:Y:S02]  /*19300*/  @P3 HADD2 R37, -R200.H0_H0, -RZ.H0_H0 ;  /* 0xa00000ffc8253230 */ /* 0x000fe40000000900 */
[----:B----4-:R-:W-:Y:S02]  /*19310*/  IMAD.MOV.U32 R46, RZ, RZ, R28 ;  /* 0x000000ffff2e7224 */ /* 0x010fe400078e001c */
[----:B------:R-:W4:Y:S01]  /*19320*/  MUFU.EX2 R28, R47 ;  /* 0x0000002f001c7308 */ /* 0x000f220000000800 */
[----:B-1----:R-:W-:Y:S02]  /*19330*/  F2FP.F16.F32.PACK_AB R2, R42, R26 ;  /* 0x0000001a2a02723e */ /* 0x002fe400000000ff */
[----:B------:R-:W-:-:S02]  /*19340*/  PRMT R0, R32, 0x7771, RZ ;  /* 0x0000777120007816 */ /* 0x000fc400000000ff */
[C---:B------:R-:W-:Y:S02]  /*19350*/  PRMT R199, R2.reuse, 0x7610, R199 ;  /* 0x0000761002c77816 */ /* 0x040fe400000000c7 */
[----:B------:R-:W-:Y:S02]  /*19360*/  @P3 PRMT R200, R37, 0x5410, RZ ;  /* 0x0000541025c83816 */ /* 0x000fe400000000ff */
[----:B------:R-:W-:Y:S01]  /*19370*/  PRMT R198, R2, 0x7632, R198 ;  /* 0x0000763202c67816 */ /* 0x000fe200000000c6 */
[----:B------:R-:W-:Y:S01]  /*19380*/  @!P2 HADD2 R41, -R199.H0_H0, -RZ.H0_H0 ;  /* 0xa00000ffc729a230 */ /* 0x000fe20000000900 */
[----:B------:R-:W-:Y:S01]  /*19390*/  ISETP.GT.U32.AND P3, PT, R0, UR13, PT ;  /* 0x0000000d00007c0c */ /* 0x000fe2000bf64070 */
[----:B------:R-:W-:Y:S01]  /*193a0*/  IMAD.MOV.U32 R37, RZ, RZ, R119 ;  /* 0x000000ffff257224 */ /* 0x000fe200078e0077 */
[----:B------:R-:W-:Y:S02]  /*193b0*/  PRMT R0, R32, 0x7772, RZ ;  /* 0x0000777220007816 */ /* 0x000fe400000000ff */
[----:B----4-:R-:W-:Y:S01]  /*193c0*/  F2FP.F16.F32.PACK_AB R2, R28, R22 ;  /* 0x000000161c02723e */ /* 0x010fe200000000ff */
[----:B------:R-:W-:Y:S01]  /*193d0*/  MUFU.EX2 R31, R64 ;  /* 0x00000040001f7308 */ /* 0x000fe20000000800 */
[----:B------:R-:W-:Y:S01]  /*193e0*/  PRMT R119, R199, 0x5410, R198 ;  /* 0x00005410c7777816 */ /* 0x000fe200000000c6 */
[----:B------:R-:W-:-:S02]  /*193f0*/  @!P5 HADD2 R44, -R198.H0_H0, -RZ.H0_H0 ;  /* 0xa00000ffc62cd230 */ /* 0x000fc40000000900 */
[----:B------:R1:W4:Y:S01]  /*19400*/  MUFU.EX2 R47, R65 ;  /* 0x00000041002f7308 */ /* 0x0003220000000800 */
[----:B------:R-:W-:Y:S02]  /*19410*/  @!P2 PRMT R199, R41, 0x5410, RZ ;  /* 0x0000541029c7a816 */ /* 0x000fe400000000ff */
[----:B------:R-:W-:Y:S02]  /*19420*/  PRMT R197, R2, 0x7610, R197 ;  /* 0x0000761002c57816 */ /* 0x000fe400000000c5 */
[----:B------:R-:W-:Y:S01]  /*19430*/  ISETP.GT.U32.AND P2, PT, R0, UR13, PT ;  /* 0x0000000d00007c0c */ /* 0x000fe2000bf44070 */
[----:B------:R-:W-:Y:S01]  /*19440*/  IMAD.MOV.U32 R9, RZ, RZ, R117 ;  /* 0x000000ffff097224 */ /* 0x000fe200078e0075 */
[----:B------:R-:W-:Y:S01]  /*19450*/  SHF.R.U32.HI R0, RZ, 0x18, R33 ;  /* 0x00000018ff007819 */ /* 0x000fe20000011621 */
[----:B------:R-:W-:Y:S01]  /*19460*/  MUFU.EX2 R30, R54 ;  /* 0x00000036001e7308 */ /* 0x000fe20000000800 */
[----:B------:R-:W-:Y:S01]  /*19470*/  IMAD.MOV.U32 R117, RZ, RZ, R17 ;  /* 0x000000ffff757224 */ /* 0x000fe200078e0011 */
[----:B------:R-:W-:-:S02]  /*19480*/  @!P5 PRMT R198, R44, 0x5410, RZ ;  /* 0x000054102cc6d816 */ /* 0x000fc400000000ff */
[----:B------:R-:W4:Y:S01]  /*19490*/  MUFU.EX2 R41, R55 ;  /* 0x0000003700297308 */ /* 0x000f220000000800 */
[----:B------:R-:W-:Y:S01]  /*194a0*/  @!P0 HADD2 R45, -R197.H0_H0, -RZ.H0_H0 ;  /* 0xa00000ffc52d8230 */ /* 0x000fe20000000900 */
[----:B------:R-:W-:Y:S01]  /*194b0*/  PRMT R196, R2, 0x7632, R196 ;  /* 0x0000763202c47816 */ /* 0x000fe200000000c4 */
[----:B-1----:R-:W-:Y:S01]  /*194c0*/  IMAD.MOV.U32 R65, RZ, RZ, R43 ;  /* 0x000000ffff417224 */ /* 0x002fe200078e002b */
[----:B------:R-:W-:Y:S01]  /*194d0*/  ISETP.LE.U32.AND P5, PT, R0, UR13, PT ;  /* 0x0000000d00007c0c */ /* 0x000fe2000bfa3070 */
[----:B------:R-:W-:Y:S01]  /*194e0*/  IMAD.MOV.U32 R43, RZ, RZ, R117 ;  /* 0x000000ffff2b7224 */ /* 0x000fe200078e0075 */
        /* <DEDUP_REMOVED lines=13> */
[----:B------:R-:W-:Y:S01]  /*195c0*/  FADD.FTZ R10, R172, R8 ;  /* 0x00000008ac0a7221 */ /* 0x000fe20000010000 */
[----:B------:R-:W-:Y:S02]  /*195d0*/  IMAD.MOV.U32 R64, RZ, RZ, R9 ;  /* 0x000000ffff407224 */ /* 0x000fe400078e0009 */
[----:B------:R-:W-:Y:S01]  /*195e0*/  FADD.FTZ R17, R173, R3 ;  /* 0x00000003ad117221 */ /* 0x000fe20000010000 */
[----:B------:R-:W-:-:S02]  /*195f0*/  @!P4 HADD2 R52, -R188.H0_H0, -RZ.H0_H0 ;  /* 0xa00000ffbc34c230 */ /* 0x000fc40000000900 */
[----:B------:R-:W-:Y:S02]  /*19600*/  IMAD.MOV.U32 R54, RZ, RZ, R118 ;  /* 0x000000ffff367224 */ /* 0x000fe400078e0076 */
[----:B------:R-:W-:Y:S02]  /*19610*/  @P3 HADD2 R48, -R187.H0_H0, -RZ.H0_H0 ;  /* 0xa00000ffbb303230 */ /* 0x000fe40000000900 */
[----:B------:R-:W-:Y:S01]  /*19620*/  IMAD.MOV.U32 R44, RZ, RZ, R116 ;  /* 0x000000ffff2c7224 */ /* 0x000fe200078e0074 */
[----:B------:R-:W-:Y:S02]  /*19630*/  PRMT R116, R188, 0x5410, R187 ;  /* 0x00005410bc747816 */ /* 0x000fe400000000bb */
[----:B------:R-:W-:Y:S01]  /*19640*/  @!P4 PRMT R188, R52, 0x5410, RZ ;  /* 0x0000541034bcc816 */ /* 0x000fe200000000ff */
[----:B------:R-:W-:Y:S01]  /*19650*/  IMAD.MOV.U32 R52, RZ, RZ, R54 ;  /* 0x000000ffff347224 */ /* 0x000fe200078e0036 */
[----:B------:R-:W-:Y:S01]  /*19660*/  @P3 PRMT R187, R48, 0x5410, RZ ;  /* 0x0000541030bb3816 */ /* 0x000fe200000000ff */
[----:B------:R-:W-:-:S02]  /*19670*/  IMAD.MOV.U32 R54, RZ, RZ, R65 ;  /* 0x000000ffff367224 */ /* 0x000fc400078e0041 */
[----:B------:R-:W-:Y:S02]  /*19680*/  IMAD.MOV.U32 R65, RZ, RZ, R64 ;  /* 0x000000ffff417224 */ /* 0x000fe400078e0040 */
[----:B------:R-:W-:Y:S02]  /*19690*/  IMAD.MOV.U32 R64, RZ, RZ, R37 ;  /* 0x000000ffff407224 */ /* 0x000fe400078e0025 */
[----:B------:R-:W-:Y:S02]  /*196a0*/  IMAD.MOV.U32 R48, RZ, RZ, R36 ;  /* 0x000000ffff307224 */ /* 0x000fe400078e0024 */
[----:B------:R-:W-:Y:S02]  /*196b0*/  @!P5 HADD2 R49, -R196.H0_H0, -RZ.H0_H0 ;  /* 0xa00000ffc431d230 */ /* 0x000fe40000000900 */
[----:B------:R-:W-:Y:S02]  /*196c0*/  IMAD.MOV.U32 R55, RZ, RZ, R45 ;  /* 0x000000ffff377224 */ /* 0x000fe400078e002d */
[----:B------:R-:W-:-:S02]  /*196d0*/  @P2 HADD2 R53, -R183.H0_H0, -RZ.H0_H0 ;  /* 0xa00000ffb7352230 */ /* 0x000fc40000000900 */
[----:B------:R-:W-:Y:S01]  /*196e0*/  IMAD.MOV.U32 R45, RZ, RZ, R44 ;  /* 0x000000ffff2d7224 */ /* 0x000fe200078e002c */
[----:B------:R-:W-:Y:S01]  /*196f0*/  @!P5 PRMT R196, R49, 0x5410, RZ ;  /* 0x0000541031c4d816 */ /* 0x000fe200000000ff */
[----:B------:R-:W-:Y:S01]  /*19700*/  IMAD.MOV.U32 R44, RZ, RZ, R46 ;  /* 0x000000ffff2c7224 */ /* 0x000fe200078e002e */
[----:B------:R-:W-:Y:S01]  /*19710*/  MUFU.EX2 R49, R57 ;  /* 0x0000003900317308 */ /* 0x000fe20000000800 */
[----:B------:R-:W-:-:S03]  /*19720*/  PRMT R118, R183, 0x5410, R186 ;  /* 0x00005410b7767816 */ /* 0x000fc600000000ba */
[----:B------:R-:W1:Y:S01]  /*19730*/  MUFU.EX2 R46, R60 ;  /* 0x0000003c002e7308 */ /* 0x000e620000000800 */
[----:B------:R-:W-:Y:S02]  /*19740*/  @P2 PRMT R183, R53, 0x5410, RZ ;  /* 0x0000541035b72816 */ /* 0x000fe400000000ff */
[----:B--2---:R-:W-:-:S05]  /*19750*/  LOP3.LUT R0, R0, UR4, R5, 0x96, !PT ;  /* 0x0000000400007c12 */ /* 0x004fca000f8e9605 */
[----:B------:R-:W-:-:S05]  /*19760*/  IMAD.WIDE.U32 R8, R0, -0x326172a9, RZ ;  /* 0xcd9e8d5700087825 */ /* 0x000fca00078e00ff */
[----:B---3--:R-:W-:-:S05]  /*19770*/  LOP3.LUT R2, R6, UR37, R9, 0x96, !PT ;  /* 0x0000002506027c12 */ /* 0x008fca000f8e9609 */
        /* <DEDUP_REMOVED lines=24> */
[----:B------:R-:W-:-:S04]  /*19900*/  PRMT R0, R37, 0x7632, R0 ;  /* 0x0000763225007816 */ /* 0x000fc80000000000 */
[----:B------:R-:W-:-:S04]  /*19910*/  LOP3.LUT R0, R0, 0xff, RZ, 0xc0, !PT ;  /* 0x000000ff00007812 */ /* 0x000fc800078ec0ff */
[----:B------:R-:W-:Y:S02]  /*19920*/  ISETP.LE.U32.AND P3, PT, R0, UR13, PT ;  /* 0x0000000d00007c0c */ /* 0x000fe4000bf63070 */
[----:B-1----:R-:W-:-:S04]  /*19930*/  F2FP.F16.F32.PACK_AB R0, R49, R46 ;  /* 0x0000002e3100723e */ /* 0x002fc800000000ff */
[C---:B------:R-:W-:Y:S02]  /*19940*/  PRMT R179, R0.reuse, 0x7610, R179 ;  /* 0x0000761000b37816 */ /* 0x040fe400000000b3 */
[----:B------:R-:W-:-:S03]  /*19950*/  PRMT R178, R0, 0x7632, R178 ;  /* 0x0000763200b27816 */ /* 0x000fc600000000b2 */
[----:B------:R-:W-:Y:S01]  /*19960*/  @!P4 HADD2 R61, -R179.H0_H0, -RZ.H0_H0 ;  /* 0xa00000ffb33dc230 */ /* 0x000fe20000000900 */
[----:B------:R-:W-:-:S04]  /*19970*/  PRMT R57, R179, 0x5410, R178 ;  /* 0x00005410b3397816 */ /* 0x000fc800000000b2 */
[----:B------:R-:W-:Y:S02]  /*19980*/  @!P4 PRMT R179, R61, 0x5410, RZ ;  /* 0x000054103db3c816 */ /* 0x000fe400000000ff */
[----:B------:R-:W3:Y:S01]  /*19990*/  LDL.LU.64 R60, [R1+0x48] ;  /* 0x00004800013c7983 */ /* 0x000ee20000300a00 */
[----:B------:R-:W-:Y:S01]  /*199a0*/  FADD.FTZ R2, R21, R11 ;  /* 0x0000000b15027221 */ /* 0x000fe20000010000 */
[----:B------:R-:W-:Y:S01]  /*199b0*/  FADD.FTZ R11, R177, R17 ;  /* 0x00000011b10b7221 */ /* 0x000fe20000010000 */
[----:B------:R-:W-:Y:S04]  /*199c0*/  MUFU.EX2 R21, R163 ;  /* 0x000000a300157308 */ /* 0x000fe80000000800 */
[----:B------:R-:W1:Y:S01]  /*199d0*/  MUFU.EX2 R17, R161 ;  /* 0x000000a100117308 */ /* 0x000e620000000800 */
[----:B------:R-:W-:Y:S01]  /*199e0*/  @P0 HADD2 R50, -R186.H0_H0, -RZ.H0_H0 ;  /* 0xa00000ffba320230 */ /* 0x000fe20000000900 */
[----:B------:R-:W-:-:S04]  /*199f0*/  SHF.R.U32.HI R0, RZ, 0x18, R37 ;  /* 0x00000018ff007819 */ /* 0x000fc80000011625 */
[----:B------:R-:W-:Y:S02]  /*19a00*/  @P0 PRMT R186, R50, 0x5410, RZ ;  /* 0x0000541032ba0816 */ /* 0x000fe400000000ff */
[----:B------:R-:W-:Y:S02]  /*19a10*/  ISETP.LE.U32.AND P0, PT, R0, UR13, PT ;  /* 0x0000000d00007c0c */ /* 0x000fe4000bf03070 */
[----:B-1----:R-:W-:-:S04]  /*19a20*/  F2FP.F16.F32.PACK_AB R0, R21, R17 ;  /* 0x000000111500723e */ /* 0x002fc800000000ff */
[C---:B------:R-:W-:Y:S02]  /*19a30*/  PRMT R175, R0.reuse, 0x7632, R175 ;  /* 0x0000763200af7816 */ /* 0x040fe400000000af */
[----:B------:R-:W-:-:S05]  /*19a40*/  PRMT R177, R0, 0x7610, R177 ;  /* 0x0000761000b17816 */ /* 0x000fca00000000b1 */
[----:B------:R-:W-:Y:S02]  /*19a50*/  @!P0 HADD2 R73, -R175.H0_H0, -RZ.H0_H0 ;  /* 0xa00000ffaf498230 */ /* 0x000fe40000000900 */
[----:B------:R-:W-:Y:S01]  /*19a60*/  IMAD.MOV.U32 R53, RZ, RZ, R56 ;  /* 0x000000ffff357224 */ /* 0x000fe200078e0038 */
[----:B------:R-:W-:Y:S01]  /*19a70*/  PRMT R56, R177, 0x5410, R175 ;  /* 0x00005410b1387816 */ /* 0x000fe200000000af */
[----:B------:R-:W-:Y:S01]  /*19a80*/  IMAD.MOV.U32 R0, RZ, RZ, R36 ;  /* 0x000000ffff007224 */ /* 0x000fe200078e0024 */
[----:B------:R-:W-:Y:S01]  /*19a90*/  @!P0 PRMT R175, R73, 0x5410, RZ ;  /* 0x0000541049af8816 */ /* 0x000fe200000000ff */
[----:B------:R-:W-:Y:S01]  /*19aa0*/  IMAD.MOV.U32 R73, RZ, RZ, R54 ;  /* 0x000000ffff497224 */ /* 0x000fe200078e0036 */
[----:B------:R-:W-:Y:S01]  /*19ab0*/  LOP3.LUT R4, R4, UR16, R3, 0x96, !PT ;  /* 0x0000001004047c12 */ /* 0x000fe2000f8e9603 */
[----:B------:R-:W-:Y:S02]  /*19ac0*/  IMAD.MOV.U32 R54, RZ, RZ, R65 ;  /* 0x000000ffff367224 */ /* 0x000fe400078e0041 */
[----:B------:R-:W-:-:S02]  /*19ad0*/  @!P2 HADD2 R58, -R178.H0_H0, -RZ.H0_H0 ;  /* 0xa00000ffb23aa230 */ /* 0x000fc40000000900 */
[----:B------:R-:W-:Y:S02]  /*19ae0*/  IMAD.MOV.U32 R65, RZ, RZ, R64 ;  /* 0x000000ffff417224 */ /* 0x000fe400078e0040 */
[----:B------:R-:W-:Y:S01]  /*19af0*/  IMAD.MOV.U32 R64, RZ, RZ, R43 ;  /* 0x000000ffff407224 */ /* 0x000fe200078e002b */
[----:B------:R-:W-:Y:S01]  /*19b00*/  LOP3.LUT R0, R0, 0xff, RZ, 0xc0, !PT ;  /* 0x000000ff00007812 */ /* 0x000fe200078ec0ff */
[----:B------:R1:W-:Y:S01]  /*19b10*/  MUFU.EX2 R43, R67 ;  /* 0x00000043002b7308 */ /* 0x0003e20000000800 */
[----:B------:R-:W-:Y:S01]  /*19b20*/  IMAD.MOV.U32 R50, RZ, RZ, R44 ;  /* 0x000000ffff327224 */ /* 0x000fe200078e002c */
[----:B------:R-:W-:Y:S02]  /*19b30*/  @!P2 PRMT R178, R58, 0x5410, RZ ;  /* 0x000054103ab2a816 */ /* 0x000fe400000000ff */
[----:B------:R-:W-:Y:S01]  /*19b40*/  ISETP.LE.U32.AND P2, PT, R0, UR13, PT ;  /* 0x0000000d00007c0c */ /* 0x000fe2000bf43070 */
[----:B------:R-:W-:Y:S01]  /*19b50*/  IMAD.MOV.U32 R58, RZ, RZ, R48 ;  /* 0x000000ffff3a7224 */ /* 0x000fe200078e0030 */
[----:B------:R-:W-:Y:S01]  /*19b60*/  PRMT R0, R36, 0x7771, RZ ;  /* 0x0000777124007816 */ /* 0x000fe200000000ff */
[----:B------:R-:W4:Y:S01]  /*19b70*/  MUFU.EX2 R48, R66 ;  /* 0x0000004200307308 */ /* 0x000f220000000800 */
[----:B-1----:R-:W-:-:S02]  /*19b80*/  IMAD.MOV.U32 R67, RZ, RZ, R45 ;  /* 0x000000ffff437224 */ /* 0x002fc400078e002d */
[----:B------:R-:W-:Y:S01]  /*19b90*/  IMAD.WIDE.U32 R44, R4, -0x2daee0ad, RZ ;  /* 0xd2511f53042c7825 */ /* 0x000fe200078e00ff */
[----:B------:R-:W-:-:S04]  /*19ba0*/  ISETP.GT.U32.AND P0, PT, R0, UR13, PT ;  /* 0x0000000d00007c0c */ /* 0x000fc8000bf04070 */
[----:B------:R-:W-:-:S04]  /*19bb0*/  LOP3.LUT R45, R6, UR27, R45, 0x96, !PT ;  /* 0x0000001b062d7c12 */ /* 0x000fc8000f8e962d */
[----:B------:R-:W-:-:S04]  /*19bc0*/  LOP3.LUT R0, R45, 0xffff, RZ, 0xc0, !PT ;  /* 0x0000ffff2d007812 */ /* 0x000fc800078ec0ff */
[----:B------:R-:W-:Y:S01]  /*19bd0*/  SHF.R.U32.HI R0, RZ, 0x8, R0 ;  /* 0x00000008ff007819 */ /* 0x000fe20000011600 */
[----:B------:R-:W-:Y:S01]  /*19be0*/  FADD.FTZ R7, R151, R10 ;  /* 0x0000000a97077221 */ /* 0x000fe20000010000 */
[----:B------:R-:W-:Y:S02]  /*19bf0*/  FADD.FTZ R10, R22, R2 ;  /* 0x00000002160a7221 */ /* 0x000fe40000010000 */
[----:B------:R-:W-:Y:S02]  /*19c00*/  LOP3.LUT R0, R0, 0xffff, RZ, 0xc0, !PT ;  /* 0x0000ffff00007812 */ /* 0x000fe400078ec0ff */
[----:B----4-:R-:W-:Y:S02]  /*19c10*/  F2FP.F16.F32.PACK_AB R2, R48, R43 ;  /* 0x0000002b3002723e */ /* 0x010fe400000000ff */
[----:B------:R-:W-:Y:S02]  /*19c20*/  ISETP.LE.U32.AND P4, PT, R0, UR13, PT ;  /* 0x0000000d00007c0c */ /* 0x000fe4000bf83070 */
[----:B------:R-:W-:Y:S01]  /*19c30*/  PRMT R0, R45, 0x7632, R0 ;  /* 0x000076322d007816 */ /* 0x000fe20000000000 */
[----:B------:R-:W-:Y:S01]  /*19c40*/  @!P3 HADD2 R74, -R177.H0_H0, -RZ.H0_H0 ;  /* 0xa00000ffb14ab230 */ /* 0x000fe20000000900 */
[----:B------:R-:W-:Y:S01]  /*19c50*/  PRMT R174, R2, 0x7632, R174 ;  /* 0x0000763202ae7816 */ /* 0x000fe200000000ae */
[----:B------:R-:W-:Y:S01]  /*19c60*/  FADD.FTZ R3, R27, R18 ;  /* 0x000000121b037221 */ /* 0x000fe20000010000 */
[----:B------:R-:W-:Y:S01]  /*19c70*/  LOP3.LUT R0, R0, 0xff, RZ, 0xc0, !PT ;  /* 0x000000ff00007812 */ /* 0x000fe200078ec0ff */
[----:B------:R-:W-:Y:S01]  /*19c80*/  MUFU.EX2 R18, R167 ;  /* 0x000000a700127308 */ /* 0x000fe20000000800 */
[----:B------:R-:W-:Y:S01]  /*19c90*/  @!P3 PRMT R177, R74, 0x5410, RZ ;  /* 0x000054104ab1b816 */ /* 0x000fe200000000ff */
[----:B------:R-:W-:-:S02]  /*19ca0*/  @P0 HADD2 R75, -R174.H0_H0, -RZ.H0_H0 ;  /* 0xa00000ffae4b0230 */ /* 0x000fc40000000900 */
[----:B------:R-:W1:Y:S01]  /*19cb0*/  MUFU.EX2 R22, R165 ;  /* 0x000000a500167308 */ /* 0x000e620000000800 */
[----:B------:R-:W-:Y:S02]  /*19cc0*/  PRMT R173, R2, 0x7610, R173 ;  /* 0x0000761002ad7816 */ /* 0x000fe400000000ad */
[----:B------:R-:W-:Y:S02]  /*19cd0*/  ISETP.LE.U32.AND P3, PT, R0, UR13, PT ;  /* 0x0000000d00007c0c */ /* 0x000fe4000bf63070 */
[----:B------:R-:W-:Y:S01]  /*19ce0*/  PRMT R0, R36, 0x7772, RZ ;  /* 0x0000777224007816 */ /* 0x000fe200000000ff */
[----:B------:R-:W-:Y:S02]  /*19cf0*/  @!P2 HADD2 R76, -R173.H0_H0, -RZ.H0_H0 ;  /* 0xa00000ffad4ca230 */ /* 0x000fe40000000900 */
[----:B------:R-:W-:Y:S01]  /*19d00*/  FADD.FTZ R5, R26, R3 ;  /* 0x000000031a057221 */ /* 0x000fe20000010000 */
[----:B------:R-:W-:-:S03]  /*19d10*/  IMAD.MOV.U32 R66, RZ, RZ, R238 ;  /* 0x000000ffff427224 */ /* 0x000fc600078e00ee */
[----:B------:R-:W-:Y:S02]  /*19d20*/  FADD.FTZ R6, R42, R5 ;  /* 0x000000052a067221 */ /* 0x000fe40000010000 */
[----:B------:R-:W-:Y:S01]  /*19d30*/  MUFU.EX2 R42, R169 ;  /* 0x000000a9002a7308 */ /* 0x000fe20000000800 */
[----:B------:R-:W-:-:S03]  /*19d40*/  FADD.FTZ R4, R152, R7 ;  /* 0x0000000798047221 */ /* 0x000fc60000010000 */
[----:B------:R-:W-:Y:S01]  /*19d50*/  MUFU.EX2 R7, R142 ;  /* 0x0000008e00077308 */ /* 0x000fe20000000800 */
[----:B------:R-:W-:Y:S01]  /*19d60*/  FADD.FTZ R3, R155, R11 ;  /* 0x0000000b9b037221 */ /* 0x000fe20000010000 */
[----:B------:R-:W-:Y:S02]  /*19d70*/  IMAD.MOV.U32 R11, RZ, RZ, R53 ;  /* 0x000000ffff0b7224 */ /* 0x000fe400078e0035 */
[----:B------:R-:W-:Y:S01]  /*19d80*/  MUFU.EX2 R53, R143 ;  /* 0x0000008f00357308 */ /* 0x000fe20000000800 */
[----:B------:R-:W-:-:S04]  /*19d90*/  LOP3.LUT R2, R45, 0xff, RZ, 0xc0, !PT ;  /* 0x000000ff2d027812 */ /* 0x000fc800078ec0ff */
[----:B------:R-:W-:Y:S01]  /*19da0*/  ISETP.LE.U32.AND P5, PT, R2, UR13, PT ;  /* 0x0000000d02007c0c */ /* 0x000fe2000bfa3070 */
[----:B------:R-:W-:Y:S01]  /*19db0*/  FADD.FTZ R2, R28, R10 ;  /* 0x0000000a1c027221 */ /* 0x000fe20000010000 */
[----:B------:R-:W-:Y:S02]  /*19dc0*/  IMAD.U32 R10, RZ, RZ, UR20 ;  /* 0x00000014ff0a7e24 */ /* 0x000fe4000f8e00ff */
[----:B------:R-:W-:Y:S01]  /*19dd0*/  FADD.FTZ R3, R159, R3 ;  /* 0x000000039f037221 */ /* 0x000fe20000010000 */
[----:B------:R-:W-:Y:S01]  /*19de0*/  FADD.FTZ R4, R144, R4 ;  /* 0x0000000490047221 */ /* 0x000fe20000010000 */
[----:B------:R-:W-:Y:S02]  /*19df0*/  FADD.FTZ R5, R30, R2 ;  /* 0x000000021e057221 */ /* 0x000fe40000010000 */
[----:B------:R-:W-:Y:S01]  /*19e00*/  FADD.FTZ R3, R149, R3 ;  /* 0x0000000395037221 */ /* 0x000fe20000010000 */
[----:B------:R-:W-:Y:S01]  /*19e10*/  FADD.FTZ R2, R148, R4 ;  /* 0x0000000494027221 */ /* 0x000fe20000010000 */
[----:B------:R-:W-:Y:S01]  /*19e20*/  FADD.FTZ R6, R31, R6 ;  /* 0x000000061f067221 */ /* 0x000fe20000010000 */
[----:B------:R-:W-:-:S03]  /*19e30*/  LOP3.LUT R4, R8, UR36, R181, 0x96, !PT ;  /* 0x0000002408047c12 */ /* 0x000fc6000f8e96b5 */
[----:B------:R-:W-:Y:S01]  /*19e40*/  FADD.FTZ R8, R47, R6 ;  /* 0x000000062f087221 */ /* 0x000fe20000010000 */
[----:B---3--:R-:W-:Y:S01]  /*19e50*/  IMAD.MOV.U32 R27, RZ, RZ, R61 ;  /* 0x000000ffff1b7224 */ /* 0x008fe200078e003d */
[----:B------:R-:W-:Y:S02]  /*19e60*/  PRMT R61, R173, 0x5410, R174 ;  /* 0x00005410ad3d7816 */ /* 0x000fe400000000ae */
[----:B------:R-:W-:Y:S02]  /*19e70*/  @P0 PRMT R174, R75, 0x5410, RZ ;  /* 0x000054104bae0816 */ /* 0x000fe400000000ff */
[----:B------:R-:W-:Y:S02]  /*19e80*/  ISETP.GT.U32.AND P0, PT, R0, UR13, PT ;  /* 0x0000000d00007c0c */ /* 0x000fe4000bf04070 */
[----:B------:R-:W-:Y:S02]  /*19e90*/  PRMT R0, R36, 0x7773, RZ ;  /* 0x0000777324007816 */ /* 0x000fe400000000ff */
[----:B------:R-:W-:Y:S01]  /*19ea0*/  @!P2 PRMT R173, R76, 0x5410, RZ ;  /* 0x000054104cada816 */ /* 0x000fe200000000ff */
[----:B------:R-:W-:Y:S01]  /*19eb0*/  IMAD.MOV.U32 R26, RZ, RZ, R60 ;  /* 0x000000ffff1a7224 */ /* 0x000fe200078e003c */
[----:B------:R-:W-:Y:S01]  /*19ec0*/  ISETP.GT.U32.AND P2, PT, R0, UR13, PT ;  /* 0x0000000d00007c0c */ /* 0x000fe2000bf44070 */
[----:B------:R-:W-:Y:S01]  /*19ed0*/  IMAD.MOV.U32 R76, RZ, RZ, R54 ;  /* 0x000000ffff4c7224 */ /* 0x000fe200078e0036 */
[----:B-1----:R-:W-:Y:S01]  /*19ee0*/  F2FP.F16.F32.PACK_AB R0, R22, R18 ;  /* 0x000000121600723e */ /* 0x002fe200000000ff */
[----:B------:R-:W-:-:S02]  /*19ef0*/  IMAD.MOV.U32 R54, RZ, RZ, R64 ;  /* 0x000000ffff367224 */ /* 0x000fc400078e0040 */
[----:B------:R-:W-:Y:S01]  /*19f00*/  IMAD.MOV.U32 R60, RZ, RZ, R72 ;  /* 0x000000ffff3c7224 */ /* 0x000fe200078e0048 */
[----:B------:R-:W-:Y:S01]  /*19f10*/  MUFU.EX2 R64, R140 ;  /* 0x0000008c00407308 */ /* 0x000fe20000000800 */
[----:B------:R-:W-:-:S03]  /*19f20*/  PRMT R172, R0, 0x7610, R172 ;  /* 0x0000761000ac7816 */ /* 0x000fc600000000ac */
[----:B------:R-:W1:Y:S01]  /*19f30*/  MUFU.EX2 R72, R141 ;  /* 0x0000008d00487308 */ /* 0x000e620000000800 */
[----:B------:R-:W-:Y:S01]  /*19f40*/  PRMT R171, R0, 0x7632, R171 ;  /* 0x0000763200ab7816 */ /* 0x000fe200000000ab */
[----:B------:R-:W-:Y:S02]  /*19f50*/  IMAD.MOV.U32 R0, RZ, RZ, R44 ;  /* 0x000000ffff007224 */ /* 0x000fe400078e002c */
[----:B------:R-:W-:Y:S02]  /*19f60*/  @P0 HADD2 R78, -R172.H0_H0, -RZ.H0_H0 ;  /* 0xa00000ffac4e0230 */ /* 0x000fe40000000900 */
[----:B------:R-:W-:Y:S01]  /*19f70*/  IMAD.MOV.U32 R75, RZ, RZ, R65 ;  /* 0x000000ffff4b7224 */ /* 0x000fe200078e0041 */
[----:B------:R-:W-:Y:S02]  /*19f80*/  PRMT R238, R172, 0x5410, R171 ;  /* 0x00005410acee7816 */ /* 0x000fe400000000ab */
[----:B------:R-:W-:Y:S01]  /*19f90*/  LOP3.LUT R0, R0, 0xff, RZ, 0xc0, !PT ;  /* 0x000000ff00007812 */ /* 0x000fe200078ec0ff */
[----:B------:R-:W3:Y:S01]  /*19fa0*/  MUFU.EX2 R65, R184 ;  /* 0x000000b800417308 */ /* 0x000ee20000000800 */
[----:B------:R-:W-:-:S02]  /*19fb0*/  @P0 PRMT R172, R78, 0x5410, RZ ;  /* 0x000054104eac0816 */ /* 0x000fc400000000ff */
[----:B------:R-:W-:Y:S02]  /*19fc0*/  ISETP.LE.U32.AND P0, PT, R0, UR13, PT ;  /* 0x0000000d00007c0c */ /* 0x000fe4000bf03070 */
[----:B-1----:R-:W-:Y:S01]  /*19fd0*/  F2FP.F16.F32.PACK_AB R0, R64, R72 ;  /* 0x000000484000723e */ /* 0x002fe200000000ff */
[----:B------:R-:W-:-:S03]  /*19fe0*/  @P2 HADD2 R77, -R171.H0_H0, -RZ.H0_H0 ;  /* 0xa00000ffab4d2230 */ /* 0x000fc60000000900 */
[C---:B------:R-:W-:Y:S02]  /*19ff0*/  PRMT R170, R0.reuse, 0x7610, R170 ;  /* 0x0000761000aa7816 */ /* 0x040fe400000000aa */
[----:B------:R-:W-:Y:S02]  /*1a000*/  PRMT R169, R0, 0x7632, R169 ;  /* 0x0000763200a97816 */ /* 0x000fe400000000a9 */
[----:B------:R-:W-:Y:S02]  /*1a010*/  SHF.R.U32.HI R0, RZ, 0x18, R45 ;  /* 0x00000018ff007819 */ /* 0x000fe4000001162d */
[----:B------:R-:W-:Y:S02]  /*1a020*/  @P2 PRMT R171, R77, 0x5410, RZ ;  /* 0x000054104dab2816 */ /* 0x000fe400000000ff */
[----:B------:R-:W-:Y:S02]  /*1a030*/  ISETP.LE.U32.AND P2, PT, R0, UR13, PT ;  /* 0x0000000d00007c0c */ /* 0x000fe4000bf43070 */
[----:B---3--:R-:W-:-:S04]  /*1a040*/  F2FP.F16.F32.PACK_AB R0, R65, R42 ;  /* 0x0000002a4100723e */ /* 0x008fc800000000ff */
[C---:B------:R-:W-:Y:S02]  /*1a050*/  PRMT R168, R0.reuse, 0x7632, R168 ;  /* 0x0000763200a87816 */ /* 0x040fe400000000a8 */
[----:B------:R-:W-:Y:S01]  /*1a060*/  PRMT R163, R0, 0x7610, R163 ;  /* 0x0000761000a37816 */ /* 0x000fe200000000a3 */
[----:B------:R-:W-:-:S04]  /*1a070*/  @!P4 HADD2 R79, -R169.H0_H0, -RZ.H0_H0 ;  /* 0xa00000ffa94fc230 */ /* 0x000fc80000000900 */
[----:B------:R-:W-:Y:S01]  /*1a080*/  @!P2 HADD2 R81, -R168.H0_H0, -RZ.H0_H0 ;  /* 0xa00000ffa851a230 */ /* 0x000fe20000000900 */
[----:B------:R-:W-:Y:S02]  /*1a090*/  PRMT R74, R163, 0x5410, R168 ;  /* 0x00005410a34a7816 */ /* 0x000fe400000000a8 */
[----:B------:R-:W-:Y:S02]  /*1a0a0*/  PRMT R0, R44, 0x7771, RZ ;  /* 0x000077712c007816 */ /* 0x000fe400000000ff */
[----:B------:R-:W-:Y:S01]  /*1a0b0*/  @!P2 PRMT R168, R81, 0x5410, RZ ;  /* 0x0000541051a8a816 */ /* 0x000fe200000000ff */
[----:B------:R-:W-:Y:S01]  /*1a0c0*/  IMAD.MOV.U32 R81, RZ, RZ, R7 ;  /* 0x000000ffff517224 */ /* 0x000fe200078e0007 */
        /* <DEDUP_REMOVED lines=8> */
[----:B------:R-:W-:Y:S01]  /*1a150*/  SHF.R.U32.HI R7, RZ, 0x5, R182 ;  /* 0x00000005ff077819 */ /* 0x000fe200000116b6 */
[----:B------:R-:W-:-:S02]  /*1a160*/  @!P3 HADD2 R82, -R163.H0_H0, -RZ.H0_H0 ;  /* 0xa00000ffa352b230 */ /* 0x000fc40000000900 */
[----:B------:R-:W1:Y:S01]  /*1a170*/  MUFU.EX2 R52, R189 ;  /* 0x000000bd00347308 */ /* 0x000e620000000800 */
[C---:B------:R-:W-:Y:S02]  /*1a180*/  PRMT R162, R0.reuse, 0x7610, R162 ;  /* 0x0000761000a27816 */ /* 0x040fe400000000a2 */
[----:B------:R-:W-:Y:S02]  /*1a190*/  PRMT R161, R0, 0x7632, R161 ;  /* 0x0000763200a17816 */ /* 0x000fe400000000a1 */
[----:B------:R-:W-:Y:S01]  /*1a1a0*/  PRMT R0, R44, 0x7772, RZ ;  /* 0x000077722c007816 */ /* 0x000fe200000000ff */
[----:B------:R-:W-:Y:S01]  /*1a1b0*/  IMAD R10, R10, 0x8, R7 ;  /* 0x000000080a0a7824 */ /* 0x000fe200078e0207 */
[----:B------:R-:W-:Y:S02]  /*1a1c0*/  @!P3 PRMT R163, R82, 0x5410, RZ ;  /* 0x0000541052a3b816 */ /* 0x000fe400000000ff */
[----:B------:R-:W-:Y:S01]  /*1a1d0*/  ISETP.GT.U32.AND P3, PT, R0, UR13, PT ;  /* 0x0000000d00007c0c */ /* 0x000fe2000bf64070 */
[----:B------:R-:W-:Y:S01]  /*1a1e0*/  VIADD R10, R10, 0x4 ;  /* 0x000000040a0a7836 */ /* 0x000fe20000000000 */
[----:B------:R-:W-:Y:S01]  /*1a1f0*/  PRMT R0, R44, 0x7773, RZ ;  /* 0x000077732c007816 */ /* 0x000fe200000000ff */
[----:B------:R-:W-:-:S02]  /*1a200*/  IMAD.MOV.U32 R78, RZ, RZ, R11 ;  /* 0x000000ffff4e7224 */ /* 0x000fc400078e000b */
[----:B------:R-:W-:Y:S01]  /*1a210*/  IMAD.WIDE.U32 R10, R10, -0x326172a9, RZ ;  /* 0xcd9e8d570a0a7825 */ /* 0x000fe200078e00ff */
[----:B------:R-:W-:Y:S02]  /*1a220*/  ISETP.GT.U32.AND P2, PT, R0, UR13, PT ;  /* 0x0000000d00007c0c */ /* 0x000fe4000bf44070 */
[----:B-1----:R-:W-:-:S04]  /*1a230*/  F2FP.F16.F32.PACK_AB R0, R52, R55 ;  /* 0x000000373400723e */ /* 0x002fc800000000ff */
[C---:B------:R-:W-:Y:S02]  /*1a240*/  PRMT R160, R0.reuse, 0x7610, R160 ;  /* 0x0000761000a07816 */ /* 0x040fe400000000a0 */
[----:B------:R-:W-:Y:S02]  /*1a250*/  PRMT R159, R0, 0x7632, R159 ;  /* 0x00007632009f7816 */ /* 0x000fe4000000009f */
[----:B------:R-:W-:Y:S01]  /*1a260*/  LOP3.LUT R0, R10, UR37, R9, 0x96, !PT ;  /* 0x000000250a007c12 */ /* 0x000fe2000f8e9609 */
[----:B------:R-:W-:Y:S01]  /*1a270*/  FADD.FTZ R9, R154, R3 ;  /* 0x000000039a097221 */ /* 0x000fe20000010000 */
[----:B------:R-:W-:-:S03]  /*1a280*/  FADD.FTZ R10, R17, R2 ;  /* 0x00000002110a7221 */ /* 0x000fc60000010000 */
[----:B------:R-:W-:-:S05]  /*1a290*/  IMAD.WIDE.U32 R2, R0, -0x2daee0ad, RZ ;  /* 0xd2511f5300027825 */ /* 0x000fca00078e00ff */
[----:B------:R-:W-:Y:S01]  /*1a2a0*/  LOP3.LUT R0, R190, UR35, R3, 0x96, !PT ;  /* 0x00000023be007c12 */ /* 0x000fe2000f8e9603 */
[----:B------:R-:W-:Y:S01]  /*1a2b0*/  FADD.FTZ R11, R41, R5 ;  /* 0x00000005290b7221 */ /* 0x000fe20000010000 */
[----:B------:R-:W-:Y:S02]  /*1a2c0*/  IMAD.MOV.U32 R185, RZ, RZ, R28 ;  /* 0x000000ffffb97224 */ /* 0x000fe400078e001c */
[----:B------:R-:W-:Y:S01]  /*1a2d0*/  @P4 HADD2 R83, -R161.H0_H0, -RZ.H0_H0 ;  /* 0xa00000ffa1534230 */ /* 0x000fe20000000900 */
[----:B------:R-:W-:Y:S01]  /*1a2e0*/  PRMT R189, R162, 0x5410, R161 ;  /* 0x00005410a2bd7816 */ /* 0x000fe200000000a1 */
[----:B------:R-:W-:-:S04]  /*1a2f0*/  IMAD.WIDE.U32 R6, R0, -0x326172a9, RZ ;  /* 0xcd9e8d5700067825 */ /* 0x000fc800078e00ff */
[----:B------:R-:W-:Y:S01]  /*1a300*/  @P3 HADD2 R86, -R160.H0_H0, -RZ.H0_H0 ;  /* 0xa00000ffa0563230 */ /* 0x000fe20000000900 */
[----:B------:R-:W-:Y:S01]  /*1a310*/  MUFU.EX2 R47, R157 ;  /* 0x0000009d002f7308 */ /* 0x000fe20000000800 */
[----:B------:R-:W-:Y:S02]  /*1a320*/  @!P5 HADD2 R80, -R170.H0_H0, -RZ.H0_H0 ;  /* 0xa00000ffaa50d230 */ /* 0x000fe40000000900 */
[----:B------:R-:W-:Y:S01]  /*1a330*/  IMAD.WIDE.U32 R4, R4, -0x2daee0ad, RZ ;  /* 0xd2511f5304047825 */ /* 0x000fe200078e00ff */
[----:B------:R-:W-:-:S03]  /*1a340*/  LOP3.LUT R3, R180, UR23, R7, 0x96, !PT ;  /* 0x00000017b4037c12 */ /* 0x000fc6000f8e9607 */
[----:B------:R-:W-:Y:S01]  /*1a350*/  @P2 HADD2 R85, -R159.H0_H0, -RZ.H0_H0 ;  /* 0xa00000ff9f552230 */ /* 0x000fe20000000900 */
[----:B------:R-:W-:Y:S01]  /*1a360*/  STG.E.U16 desc[UR32][R38.64+-0x100], R40 ;  /* 0xffff002826007986 */ /* 0x000fe2000c101520 */
[----:B------:R-:W-:Y:S01]  /*1a370*/  LOP3.LUT R0, R2, UR34, R5, 0x96, !PT ;  /* 0x0000002202007c12 */ /* 0x000fe2000f8e9605 */
[----:B------:R-:W-:-:S04]  /*1a380*/  IMAD.WIDE.U32 R2, R3, -0x2daee0ad, RZ ;  /* 0xd2511f5303027825 */ /* 0x000fc800078e00ff */
[----:B------:R-:W-:Y:S01]  /*1a390*/  @!P0 HADD2 R84, -R162.H0_H0, -RZ.H0_H0 ;  /* 0xa00000ffa2548230 */ /* 0x000fe20000000900 */
[----:B------:R-:W-:Y:S01]  /*1a3a0*/  STG.E.U16 desc[UR32][R38.64+-0xfe], R35 ;  /* 0xffff022326007986 */ /* 0x000fe2000c101520 */
[----:B------:R-:W-:Y:S01]  /*1a3b0*/  LOP3.LUT R3, R4, UR29, R3, 0x96, !PT ;  /* 0x0000001d04037c12 */ /* 0x000fe2000f8e9603 */
[----:B------:R-:W-:Y:S01]  /*1a3c0*/  IMAD.WIDE.U32 R4, R0, -0x326172a9, RZ ;  /* 0xcd9e8d5700047825 */ /* 0x000fe200078e00ff */
[----:B------:R-:W-:Y:S01]  /*1a3d0*/  MUFU.EX2 R237, R237 ;  /* 0x000000ed00ed7308 */ /* 0x000fe20000000800 */
[----:B------:R-:W-:Y:S01]  /*1a3e0*/  USHF.L.U32 UR4, UR13, 0x10, URZ ;  /* 0x000000100d047899 */ /* 0x000fe200080006ff */
[----:B------:R2:W5:Y:S02]  /*1a3f0*/  LDL.LU.64 R190, [R1+0x168] ;  /* 0x0001680001be7983 */ /* 0x0005640000300a00 */
[----:B------:R-:W-:Y:S02]  /*1a400*/  LOP3.LUT R0, R6, UR17, R5, 0x96, !PT ;  /* 0x0000001106007c12 */ /* 0x000fe4000f8e9605 */
[----:B------:R-:W-:Y:S01]  /*1a410*/  @P4 PRMT R161, R83, 0x5410, RZ ;  /* 0x0000541053a14816 */ /* 0x000fe200000000ff */
[----:B------:R-:W-:Y:S01]  /*1a420*/  IMAD.MOV.U32 R82, RZ, RZ, R78 ;  /* 0x000000ffff527224 */ /* 0x000fe200078e004e */
[----:B------:R-:W-:Y:S01]  /*1a430*/  @!P5 PRMT R170, R80, 0x5410, RZ ;  /* 0x0000541050aad816 */ /* 0x000fe200000000ff */
[----:B------:R-:W-:Y:S01]  /*1a440*/  IMAD.WIDE.U32 R6, R0, -0x2daee0ad, RZ ;  /* 0xd2511f5300067825 */ /* 0x000fe200078e00ff */
[----:B------:R-:W-:Y:S01]  /*1a450*/  @!P0 PRMT R162, R84, 0x5410, RZ ;  /* 0x0000541054a28816 */ /* 0x000fe200000000ff */
[----:B------:R2:W5:Y:S03]  /*1a460*/  LDL.LU.64 R180, [R1+0x160] ;  /* 0x0001600001b47983 */ /* 0x0005660000300a00 */
[----:B------:R-:W-:Y:S01]  /*1a470*/  LOP3.LUT R0, R2, UR28, R7, 0x96, !PT ;  /* 0x0000001c02007c12 */ /* 0x000fe2000f8e9607 */
[----:B------:R-:W-:-:S04]  /*1a480*/  IMAD.WIDE.U32 R2, R3, -0x326172a9, RZ ;  /* 0xcd9e8d5703027825 */ /* 0x000fc800078e00ff */
[----:B------:R-:W-:Y:S01]  /*1a490*/  IMAD.MOV.U32 R5, RZ, RZ, R27 ;  /* 0x000000ffff057224 */ /* 0x000fe200078e001b */
[----:B------:R-:W-:Y:S01]  /*1a4a0*/  LOP3.LUT R3, R4, UR16, R3, 0x96, !PT ;  /* 0x0000001004037c12 */ /* 0x000fe2000f8e9603 */
[----:B------:R-:W-:Y:S02]  /*1a4b0*/  IMAD.MOV.U32 R4, RZ, RZ, R26 ;  /* 0x000000ffff047224 */ /* 0x000fe400078e001a */
[----:B------:R-:W-:-:S05]  /*1a4c0*/  IMAD.WIDE.U32 R26, R0, -0x326172a9, RZ ;  /* 0xcd9e8d57001a7825 */ /* 0x000fca00078e00ff */
[----:B------:R-:W-:-:S04]  /*1a4d0*/  LOP3.LUT R28, R2, UR15, R27, 0x96, !PT ;  /* 0x0000000f021c7c12 */ /* 0x000fc8000f8e961b */
[----:B------:R-:W-:-:S04]  /*1a4e0*/  LOP3.LUT R0, R28, 0xff, RZ, 0xc0, !PT ;  /* 0x000000ff1c007812 */ /* 0x000fc800078ec0ff */
[----:B------:R-:W-:Y:S02]  /*1a4f0*/  ISETP.LE.U32.AND P4, PT, R0, UR13, PT ;  /* 0x0000000d00007c0c */ /* 0x000fe4000bf83070 */
[----:B------:R-:W-:-:S04]  /*1a500*/  LOP3.LUT R0, R28, 0xffff, RZ, 0xc0, !PT ;  /* 0x0000ffff1c007812 */ /* 0x000fc800078ec0ff */
[----:B------:R-:W-:Y:S02]  /*1a510*/  SHF.R.U32.HI R0, RZ, 0x8, R0 ;  /* 0x00000008ff007819 */ /* 0x000fe40000011600 */
[----:B------:R-:W-:Y:S02]  /*1a520*/  PRMT R83, R160, 0x5410, R159 ;  /* 0x00005410a0537816 */ /* 0x000fe4000000009f */
[----:B------:R-:W-:Y:S02]  /*1a530*/  LOP3.LUT R0, R0, 0xffff, RZ, 0xc0, !PT ;  /* 0x0000ffff00007812 */ /* 0x000fe400078ec0ff */
[----:B------:R-:W-:Y:S01]  /*1a540*/  @P3 PRMT R160, R86, 0x5410, RZ ;  /* 0x0000541056a03816 */ /* 0x000fe200000000ff */
[----:B------:R-:W-:Y:S01]  /*1a550*/  IMAD.WIDE.U32 R30, R3, -0x2daee0ad, RZ ;  /* 0xd2511f53031e7825 */ /* 0x000fe200078e00ff */
[----:B------:R-:W-:Y:S02]  /*1a560*/  ISETP.LE.U32.AND P3, PT, R0, UR13, PT ;  /* 0x0000000d00007c0c */ /* 0x000fe4000bf63070 */
[----:B------:R-:W-:-:S02]  /*1a570*/  PRMT R0, R28, 0x7632, R0 ;  /* 0x000076321c007816 */ /* 0x000fc40000000000 */
[----:B------:R-:W-:Y:S02]  /*1a580*/  LOP3.LUT R31, R6, UR27, R31, 0x96, !PT ;  /* 0x0000001b061f7c12 */ /* 0x000fe4000f8e961f */
[----:B------:R-:W-:-:S04]  /*1a590*/  LOP3.LUT R0, R0, 0xff, RZ, 0xc0, !PT ;  /* 0x000000ff00007812 */ /* 0x000fc800078ec0ff */
[----:B------:R-:W-:Y:S02]  /*1a5a0*/  ISETP.LE.U32.AND P5, PT, R0, UR13, PT ;  /* 0x0000000d00007c0c */ /* 0x000fe4000bfa3070 */
[----:B------:R-:W-:-:S04]  /*1a5b0*/  LOP3.LUT R0, R31, 0xffff, RZ, 0xc0, !PT ;  /* 0x0000ffff1f007812 */ /* 0x000fc800078ec0ff */
[----:B------:R-:W-:Y:S01]  /*1a5c0*/  SHF.R.U32.HI R0, RZ, 0x8, R0 ;  /* 0x00000008ff007819 */ /* 0x000fe20000011600 */
[----:B------:R-:W-:Y:S03]  /*1a5d0*/  MUFU.EX2 R3, R212 ;  /* 0x000000d400037308 */ /* 0x000fe60000000800 */
[----:B------:R-:W-:Y:S01]  /*1a5e0*/  LOP3.LUT R0, R0, 0xffff, RZ, 0xc0, !PT ;  /* 0x0000ffff00007812 */ /* 0x000fe200078ec0ff */
[----:B------:R1:W3:Y:S01]  /*1a5f0*/  MUFU.EX2 R7, R213 ;  /* 0x000000d500077308 */ /* 0x0002e20000000800 */
[----:B------:R-:W-:Y:S02]  /*1a600*/  @P2 PRMT R159, R85, 0x5410, RZ ;  /* 0x00005410559f2816 */ /* 0x000fe400000000ff */
[----:B------:R-:W-:Y:S01]  /*1a610*/  ISETP.LE.U32.AND P2, PT, R0, UR13, PT ;  /* 0x0000000d00007c0c */ /* 0x000fe2000bf43070 */
[----:B------:R-:W-:-:S05]  /*1a620*/  IMAD.MOV.U32 R0, RZ, RZ, R30 ;  /* 0x000000ffff007224 */ /* 0x000fca00078e001e */
[----:B------:R-:W-:Y:S01]  /*1a630*/  LOP3.LUT R0, R0, 0xff, RZ, 0xc0, !PT ;  /* 0x000000ff00007812 */ /* 0x000fe200078ec0ff */
[----:B------:R-:W-:Y:S03]  /*1a640*/  MUFU.EX2 R6, R150 ;  /* 0x0000009600067308 */ /* 0x000fe60000000800 */
[----:B------:R-:W-:Y:S01]  /*1a650*/  ISETP.LE.U32.AND P0, PT, R0, UR13, PT ;  /* 0x0000000d00007c0c */ /* 0x000fe2000bf03070 */
[----:B-1----:R-:W-:Y:S01]  /*1a660*/  IMAD.MOV.U32 R213, RZ, RZ, R5 ;  /* 0x000000ffffd57224 */ /* 0x002fe200078e0005 */
[----:B---3--:R-:W-:Y:S01]  /*1a670*/  F2FP.F16.F32.PACK_AB R0, R7, R3 ;  /* 0x000000030700723e */ /* 0x008fe200000000ff */
[----:B------:R-:W1:Y:S03]  /*1a680*/  MUFU.EX2 R5, R147 ;  /* 0x0000009300057308 */ /* 0x000e660000000800 */
[C---:B------:R-:W-:Y:S01]  /*1a690*/  PRMT R156, R0.reuse, 0x7610, R156 ;  /* 0x00007610009c7816 */ /* 0x040fe2000000009c */
[----:B------:R-:W-:Y:S01]  /*1a6a0*/  IMAD.MOV.U32 R80, RZ, RZ, R76 ;  /* 0x000000ffff507224 */ /* 0x000fe200078e004c */
[----:B------:R-:W-:Y:S01]  /*1a6b0*/  PRMT R155, R0, 0x7632, R155 ;  /* 0x00007632009b7816 */ /* 0x000fe2000000009b */
[----:B------:R-:W-:-:S02]  /*1a6c0*/  IMAD.MOV.U32 R212, RZ, RZ, R4 ;  /* 0x000000ffffd47224 */ /* 0x000fc400078e0004 */
[----:B------:R-:W-:Y:S02]  /*1a6d0*/  @!P4 HADD2 R88, -R156.H0_H0, -RZ.H0_H0 ;  /* 0xa00000ff9c58c230 */ /* 0x000fe40000000900 */
[----:B------:R-:W-:Y:S02]  /*1a6e0*/  IMAD.MOV.U32 R78, RZ, RZ, R60 ;  /* 0x000000ffff4e7224 */ /* 0x000fe400078e003c */
[----:B------:R-:W-:Y:S01]  /*1a6f0*/  FADD.FTZ R4, R46, R9 ;  /* 0x000000092e047221 */ /* 0x000fe20000010000 */
[----:B------:R-:W-:Y:S01]  /*1a700*/  IMAD.MOV.U32 R76, RZ, RZ, R236 ;  /* 0x000000ffff4c7224 */ /* 0x000fe200078e00ec */
[----:B------:R-:W-:Y:S01]  /*1a710*/  SHF.R.U32.HI R0, RZ, 0x18, R28 ;  /* 0x00000018ff007819 */ /* 0x000fe2000001161c */
[----:B------:R-:W-:Y:S01]  /*1a720*/  IMAD.MOV.U32 R236, RZ, RZ, R217 ;  /* 0x000000ffffec7224 */ /* 0x000fe200078e00d9 */
[----:B------:R-:W-:Y:S01]  /*1a730*/  MUFU.EX2 R9, R216 ;  /* 0x000000d800097308 */ /* 0x000fe20000000800 */
[----:B------:R-:W-:-:S03]  /*1a740*/  PRMT R217, R156, 0x5410, R155 ;  /* 0x000054109cd97816 */ /* 0x000fc6000000009b */
[----:B------:R-:W3:Y:S01]  /*1a750*/  MUFU.EX2 R60, R218 ;  /* 0x000000da003c7308 */ /* 0x000ee20000000800 */
[----:B------:R-:W-:Y:S02]  /*1a760*/  @!P4 PRMT R156, R88, 0x5410, RZ ;  /* 0x00005410589cc816 */ /* 0x000fe400000000ff */
[----:B------:R-:W-:Y:S02]  /*1a770*/  ISETP.LE.U32.AND P4, PT, R0, UR13, PT ;  /* 0x0000000d00007c0c */ /* 0x000fe4000bf83070 */
[----:B-1----:R-:W-:Y:S01]  /*1a780*/  F2FP.F16.F32.PACK_AB R0, R6, R5 ;  /* 0x000000050600723e */ /* 0x002fe200000000ff */
[----:B------:R-:W-:-:S03]  /*1a790*/  @!P3 HADD2 R87, -R155.H0_H0, -RZ.H0_H0 ;  /* 0xa00000ff9b57b230 */ /* 0x000fc60000000900 */
[C---:B------:R-:W-:Y:S02]  /*1a7a0*/  PRMT R153, R0.reuse, 0x7610, R153 ;  /* 0x0000761000997816 */ /* 0x040fe40000000099 */
[----:B------:R-:W-:Y:S02]  /*1a7b0*/  PRMT R151, R0, 0x7632, R151 ;  /* 0x0000763200977816 */ /* 0x000fe40000000097 */
[----:B------:R-:W-:Y:S01]  /*1a7c0*/  LOP3.LUT R0, R31, 0xff, RZ, 0xc0, !PT ;  /* 0x000000ff1f007812 */ /* 0x000fe200078ec0ff */
[----:B------:R-:W-:Y:S01]  /*1a7d0*/  FADD.FTZ R2, R3, R8 ;  /* 0x0000000803027221 */ /* 0x000fe20000010000 */
[----:B------:R-:W-:Y:S01]  /*1a7e0*/  @!P3 PRMT R155, R87, 0x5410, RZ ;  /* 0x00005410579bb816 */ /* 0x000fe200000000ff */
[----:B------:R-:W-:Y:S01]  /*1a7f0*/  IMAD.MOV.U32 R79, RZ, RZ, R75 ;  /* 0x000000ffff4f7224 */ /* 0x000fe200078e004b */
[----:B------:R-:W-:Y:S01]  /*1a800*/  ISETP.LE.U32.AND P3, PT, R0, UR13, PT ;  /* 0x0000000d00007c0c */ /* 0x000fe2000bf63070 */
[----:B------:R-:W-:Y:S02]  /*1a810*/  IMAD.MOV.U32 R75, RZ, RZ, R54 ;  /* 0x000000ffff4b7224 */ /* 0x000fe400078e0036 */
[----:B------:R-:W-:Y:S01]  /*1a820*/  FADD.FTZ R3, R21, R10 ;  /* 0x0000000a15037221 */ /* 0x000fe20000010000 */
[----:B---3--:R-:W-:Y:S01]  /*1a830*/  F2FP.F16.F32.PACK_AB R0, R60, R9 ;  /* 0x000000093c00723e */ /* 0x008fe200000000ff */
[----:B------:R-:W-:Y:S01]  /*1a840*/  MUFU.EX2 R54, R220 ;  /* 0x000000dc00367308 */ /* 0x000fe20000000800 */
[----:B------:R-:W-:Y:S01]  /*1a850*/  FADD.FTZ R7, R7, R2 ;  /* 0x0000000207077221 */ /* 0x000fe20000010000 */
[----:B------:R-:W-:-:S02]  /*1a860*/  FADD.FTZ R2, R5, R11 ;  /* 0x0000000b05027221 */ /* 0x000fc40000010000 */
[----:B------:R-:W1:Y:S01]  /*1a870*/  MUFU.EX2 R21, R219 ;  /* 0x000000db00157308 */ /* 0x000e620000000800 */
[C---:B------:R-:W-:Y:S02]  /*1a880*/  PRMT R154, R0.reuse, 0x7610, R154 ;  /* 0x00007610009a7816 */ /* 0x040fe4000000009a */
[----:B------:R-:W-:Y:S01]  /*1a890*/  PRMT R152, R0, 0x7632, R152 ;  /* 0x0000763200987816 */ /* 0x000fe20000000098 */
[----:B------:R-:W-:Y:S01]  /*1a8a0*/  FADD.FTZ R0, R49, R4 ;  /* 0x0000000431007221 */ /* 0x000fe20000010000 */
[----:B------:R-:W-:Y:S01]  /*1a8b0*/  FADD.FTZ R6, R6, R2 ;  /* 0x0000000206067221 */ /* 0x000fe20000010000 */
[----:B------:R-:W-:Y:S02]  /*1a8c0*/  @!P4 HADD2 R89, -R151.H0_H0, -RZ.H0_H0 ;  /* 0xa00000ff9759c230 */ /* 0x000fe40000000900 */
[----:B------:R-:W-:Y:S01]  /*1a8d0*/  FADD.FTZ R2, R18, R3 ;  /* 0x0000000312027221 */ /* 0x000fe20000010000 */
[----:B------:R-:W-:Y:S01]  /*1a8e0*/  FADD.FTZ R3, R43, R0 ;  /* 0x000000002b037221 */ /* 0x000fe20000010000 */
[----:B------:R-:W-:-:S02]  /*1a8f0*/  PRMT R0, R30, 0x7771, RZ ;  /* 0x000077711e007816 */ /* 0x000fc400000000ff */
[----:B------:R-:W-:Y:S02]  /*1a900*/  PRMT R216, R153, 0x5410, R151 ;  /* 0x0000541099d87816 */ /* 0x000fe40000000097 */
[----:B------:R-:W-:Y:S02]  /*1a910*/  @!P4 PRMT R151, R89, 0x5410, RZ ;  /* 0x000054105997c816 */ /* 0x000fe400000000ff */
[----:B------:R-:W-:Y:S01]  /*1a920*/  ISETP.GT.U32.AND P4, PT, R0, UR13, PT ;  /* 0x0000000d00007c0c */ /* 0x000fe2000bf84070 */
[----:B------:R-:W3:Y:S01]  /*1a930*/  MUFU.EX2 R88, R158 ;  /* 0x0000009e00587308 */ /* 0x000ee20000000800 */
[----:B-1----:R-:W-:Y:S01]  /*1a940*/  F2FP.F16.F32.PACK_AB R0, R21, R54 ;  /* 0x000000361500723e */ /* 0x002fe200000000ff */
[----:B------:R-:W-:Y:S02]  /*1a950*/  @!P3 HADD2 R92, -R154.H0_H0, -RZ.H0_H0 ;  /* 0xa00000ff9a5cb230 */ /* 0x000fe40000000900 */
[----:B------:R-:W-:Y:S02]  /*1a960*/  IMAD.MOV.U32 R84, RZ, RZ, R77 ;  /* 0x000000ffff547224 */ /* 0x000fe400078e004d */
[----:B------:R-:W-:Y:S01]  /*1a970*/  IMAD.MOV.U32 R86, RZ, RZ, R212 ;  /* 0x000000ffff567224 */ /* 0x000fe200078e00d4 */
[C---:B------:R-:W-:Y:S01]  /*1a980*/  PRMT R150, R0.reuse, 0x7610, R150 ;  /* 0x0000761000967816 */ /* 0x040fe20000000096 */
[----:B------:R-:W-:Y:S01]  /*1a990*/  IMAD.MOV.U32 R77, RZ, RZ, R66 ;  /* 0x000000ffff4d7224 */ /* 0x000fe200078e0042 */
[----:B------:R-:W-:Y:S01]  /*1a9a0*/  PRMT R149, R0, 0x7632, R149 ;  /* 0x0000763200957816 */ /* 0x000fe20000000095 */
[----:B------:R-:W1:Y:S01]  /*1a9b0*/  LDC R212, c[0x0][0x448] ;  /* 0x00011200ffd47b82 */ /* 0x000e620000000800 */
[----:B------:R-:W-:Y:S01]  /*1a9c0*/  PRMT R0, R30, 0x7772, RZ ;  /* 0x000077721e007816 */ /* 0x000fe200000000ff */
[----:B------:R-:W-:Y:S01]  /*1a9d0*/  IMAD.MOV.U32 R66, RZ, RZ, R221 ;  /* 0x000000ffff427224 */ /* 0x000fe200078e00dd */
[----:B------:R-:W4:Y:S01]  /*1a9e0*/  MUFU.EX2 R5, R239 ;  /* 0x000000ef00057308 */ /* 0x000f220000000800 */
[----:B------:R-:W-:Y:S01]  /*1a9f0*/  PRMT R221, R154, 0x5410, R152 ;  /* 0x000054109add7816 */ /* 0x000fe20000000098 */
[----:B------:R-:W-:Y:S01]  /*1aa00*/  @!P2 HADD2 R91, -R152.H0_H0, -RZ.H0_H0 ;  /* 0xa00000ff985ba230 */ /* 0x000fe20000000900 */
[----:B------:R-:W-:Y:S01]  /*1aa10*/  @!P3 PRMT R154, R92, 0x5410, RZ ;  /* 0x000054105c9ab816 */ /* 0x000fe200000000ff */
[----:B------:R2:W4:Y:S01]  /*1aa20*/  MUFU.EX2 R4, R252 ;  /* 0x000000fc00047308 */ /* 0x0005220000000800 */
[----:B------:R-:W-:-:S02]  /*1aa30*/  ISETP.GT.U32.AND P3, PT, R0, UR13, PT ;  /* 0x0000000d00007c0c */ /* 0x000fc4000bf64070 */
[----:B------:R-:W-:Y:S01]  /*1aa40*/  PRMT R0, R30, 0x7773, RZ ;  /* 0x000077731e007816 */ /* 0x000fe200000000ff */
[----:B------:R-:W4:Y:S01]  /*1aa50*/  MUFU.EX2 R8, R215 ;  /* 0x000000d700087308 */ /* 0x000f220000000800 */
[----:B------:R-:W-:Y:S02]  /*1aa60*/  @!P2 PRMT R152, R91, 0x5410, RZ ;  /* 0x000054105b98a816 */ /* 0x000fe400000000ff */
[----:B------:R-:W-:Y:S02]  /*1aa70*/  ISETP.GT.U32.AND P2, PT, R0, UR13, PT ;  /* 0x0000000d00007c0c */ /* 0x000fe4000bf44070 */
[----:B---3--:R-:W-:Y:S01]  /*1aa80*/  F2FP.F16.F32.PACK_AB R0, R88, R47 ;  /* 0x0000002f5800723e */ /* 0x008fe200000000ff */
[----:B--2---:R-:W-:Y:S02]  /*1aa90*/  FADD.FTZ R252, R48, R3 ;  /* 0x0000000330fc7221 */ /* 0x004fe40000010000 */
[----:B------:R-:W2:Y:S01]  /*1aaa0*/  MUFU.EX2 R3, R214 ;  /* 0x000000d600037308 */ /* 0x000ea20000000800 */
[----:B------:R-:W-:-:S02]  /*1aab0*/  PRMT R148, R0, 0x7610, R148 ;  /* 0x0000761000947816 */ /* 0x000fc40000000094 */
[----:B------:R-:W-:Y:S01]  /*1aac0*/  PRMT R147, R0, 0x7632, R147 ;  /* 0x0000763200937816 */ /* 0x000fe20000000093 */
[----:B----4-:R-:W-:Y:S01]  /*1aad0*/  FADD.FTZ R0, R5, R7 ;  /* 0x0000000705007221 */ /* 0x010fe20000010000 */
[----:B------:R-:W-:Y:S01]  /*1aae0*/  IMAD.MOV.U32 R87, RZ, RZ, R213 ;  /* 0x000000ffff577224 */ /* 0x000fe200078e00d5 */
[C---:B------:R-:W-:Y:S01]  /*1aaf0*/  F2FP.F16.F32.PACK_AB R5, R4.reuse, R5 ;  /* 0x000000050405723e */ /* 0x040fe200000000ff */
[----:B------:R-:W-:Y:S02]  /*1ab00*/  IMAD.MOV.U32 R48, RZ, RZ, R86 ;  /* 0x000000ffff307224 */ /* 0x000fe400078e0056 */
[----:B------:R-:W-:Y:S01]  /*1ab10*/  FADD.FTZ R4, R4, R0 ;  /* 0x0000000004047221 */ /* 0x000fe20000010000 */
[----:B------:R-:W-:Y:S02]  /*1ab20*/  IMAD.MOV.U32 R49, RZ, RZ, R87 ;  /* 0x000000ffff317224 */ /* 0x000fe400078e0057 */
[----:B------:R-:W-:-:S04]  /*1ab30*/  FADD.FTZ R0, R8, R6 ;  /* 0x0000000608007221 */ /* 0x000fc80000010000 */
[----:B--2---:R-:W-:Y:S01]  /*1ab40*/  FADD.FTZ R7, R3, R0 ;  /* 0x0000000003077221 */ /* 0x004fe20000010000 */
[----:B-1----:R-:W-:-:S04]  /*1ab50*/  IMAD.WIDE R214, R212, -0x70, R48 ;  /* 0xffffff90d4d67825 */ /* 0x002fc800078e0230 */
[----:B------:R-:W-:Y:S02]  /*1ab60*/  @P2 HADD2 R95, -R147.H0_H0, -RZ.H0_H0 ;  /* 0xa00000ff935f2230 */ /* 0x000fe40000000900 */
[----:B------:R-:W-:Y:S02]  /*1ab70*/  IMAD.MOV.U32 R0, RZ, RZ, R26 ;  /* 0x000000ffff007224 */ /* 0x000fe400078e001a */
[----:B------:R-:W-:Y:S02]  /*1ab80*/  IMAD.MOV.U32 R17, RZ, RZ, R84 ;  /* 0x000000ffff117224 */ /* 0x000fe400078e0054 */
[----:B------:R-:W-:Y:S01]  /*1ab90*/  IMAD.MOV.U32 R84, RZ, RZ, R185 ;  /* 0x000000ffff547224 */ /* 0x000fe200078e00b9 */
[----:B------:R-:W-:Y:S01]  /*1aba0*/  LOP3.LUT R0, R0, 0xff, RZ, 0xc0, !PT ;  /* 0x000000ff00007812 */ /* 0x000fe200078ec0ff */
[----:B------:R-:W-:Y:S02]  /*1abb0*/  IMAD.MOV.U32 R86, RZ, RZ, R184 ;  /* 0x000000ffff567224 */ /* 0x000fe400078e00b8 */
[----:B------:R-:W-:Y:S01]  /*1abc0*/  IMAD.WIDE R184, R212, 0x70, R214 ;  /* 0x00000070d4b87825 */ /* 0x000fe200078e02d6 */
[----:B------:R-:W-:-:S03]  /*1abd0*/  PRMT R219, R148, 0x5410, R147 ;  /* 0x0000541094db7816 */ /* 0x000fc60000000093 */
[----:B------:R-:W-:Y:S01]  /*1abe0*/  @!P0 HADD2 R94, -R150.H0_H0, -RZ.H0_H0 ;  /* 0xa00000ff965e8230 */ /* 0x000fe20000000900 */
[----:B------:R-:W-:Y:S01]  /*1abf0*/  @P2 PRMT R147, R95, 0x5410, RZ ;  /* 0x000054105f932816 */ /* 0x000fe200000000ff */
[----:B------:R-:W-:Y:S01]  /*1ac00*/  IMAD.MOV.U32 R41, RZ, RZ, R73 ;  /* 0x000000ffff297224 */ /* 0x000fe200078e0049 */
[----:B------:R-:W-:Y:S01]  /*1ac10*/  ISETP.LE.U32.AND P2, PT, R0, UR13, PT ;  /* 0x0000000d00007c0c */ /* 0x000fe2000bf43070 */
[----:B------:R-:W-:Y:S01]  /*1ac20*/  IMAD.MOV.U32 R85, RZ, RZ, R74 ;  /* 0x000000ffff557224 */ /* 0x000fe200078e004a */
[----:B------:R-:W-:Y:S01]  /*1ac30*/  PRMT R0, R26, 0x7771, RZ ;  /* 0x000077711a007816 */ /* 0x000fe200000000ff */
[----:B------:R-:W-:Y:S02]  /*1ac40*/  IMAD.MOV.U32 R73, RZ, RZ, R57 ;  /* 0x000000ffff497224 */ /* 0x000fe400078e0039 */
[----:B------:R-:W-:Y:S01]  /*1ac50*/  IMAD.MOV.U32 R74, RZ, RZ, R56 ;  /* 0x000000ffff4a7224 */ /* 0x000fe200078e0038 */
[----:B------:R-:W-:Y:S01]  /*1ac60*/  PRMT R220, R150, 0x5410, R149 ;  /* 0x0000541096dc7816 */ /* 0x000fe20000000095 */
[----:B------:R-:W-:Y:S01]  /*1ac70*/  IMAD.WIDE R56, R212, -0x70, R184 ;  /* 0xffffff90d4387825 */ /* 0x000fe200078e02b8 */
[----:B------:R-:W-:-:S02]  /*1ac80*/  @!P0 PRMT R150, R94, 0x5410, RZ ;  /* 0x000054105e968816 */ /* 0x000fc400000000ff */
[----:B------:R-:W-:Y:S01]  /*1ac90*/  ISETP.GT.U32.AND P0, PT, R0, UR13, PT ;  /* 0x0000000d00007c0c */ /* 0x000fe2000bf04070 */
[----:B------:R-:W-:Y:S01]  /*1aca0*/  FADD.FTZ R2, R22, R2 ;  /* 0x0000000216027221 */ /* 0x000fe20000010000 */
[----:B------:R1:W-:Y:S01]  /*1acb0*/  STG.E.U16 desc[UR32][R56.64+-0xfe], R24 ;  /* 0xffff021838007986 */ /* 0x0003e2000c101520 */
[----:B------:R-:W-:Y:S02]  /*1acc0*/  F2FP.F16.F32.PACK_AB R6, R3, R8 ;  /* 0x000000080306723e */ /* 0x000fe400000000ff */
[----:B------:R-:W-:Y:S01]  /*1acd0*/  FADD.FTZ R239, R42, R2 ;  /* 0x000000022aef7221 */ /* 0x000fe20000010000 */
[C---:B------:R-:W-:Y:S02]  /*1ace0*/  PRMT R143, R5.reuse, 0x7632, R143 ;  /* 0x00007632058f7816 */ /* 0x040fe4000000008f */
[----:B------:R-:W-:Y:S02]  /*1acf0*/  PRMT R144, R5, 0x7610, R144 ;  /* 0x0000761005907816 */ /* 0x000fe40000000090 */
[----:B------:R-:W-:-:S03]  /*1ad00*/  PRMT R0, R26, 0x7772, RZ ;  /* 0x000077721a007816 */ /* 0x000fc600000000ff */
[----:B------:R-:W-:Y:S01]  /*1ad10*/  @P0 HADD2 R97, -R143.H0_H0, -RZ.H0_H0 ;  /* 0xa00000ff8f610230 */ /* 0x000fe20000000900 */
[----:B------:R-:W-:Y:S01]  /*1ad20*/  PRMT R213, R144, 0x5410, R143 ;  /* 0x0000541090d57816 */ /* 0x000fe2000000008f */
[----:B-1----:R-:W-:-:S04]  /*1ad30*/  IMAD.SHL.U32 R24, R212, 0x8, RZ ;  /* 0x00000008d4187824 */ /* 0x002fc800078e00ff */
[----:B------:R-:W-:-:S04]  /*1ad40*/  IMAD.WIDE R2, R24, 0x2, R38 ;  /* 0x0000000218027825 */ /* 0x000fc800078e0226 */
[----:B------:R-:W-:Y:S02]  /*1ad50*/  @P3 HADD2 R96, -R148.H0_H0, -RZ.H0_H0 ;  /* 0xa00000ff94603230 */ /* 0x000fe40000000900 */
[----:B------:R-:W-:Y:S01]  /*1ad60*/  IMAD.WIDE R2, R212, 0x70, R2 ;  /* 0x00000070d4027825 */ /* 0x000fe200078e0202 */
[----:B------:R1:W-:Y:S01]  /*1ad70*/  STG.E.U16 desc[UR32][R56.64+-0x100], R25 ;  /* 0xffff001938007986 */ /* 0x0003e2000c101520 */
[----:B------:R-:W-:Y:S02]  /*1ad80*/  @P0 PRMT R143, R97, 0x5410, RZ ;  /* 0x00005410618f0816 */ /* 0x000fe400000000ff */
[----:B------:R-:W-:Y:S02]  /*1ad90*/  ISETP.GT.U32.AND P0, PT, R0, UR13, PT ;  /* 0x0000000d00007c0c */ /* 0x000fe4000bf04070 */
[----:B------:R-:W-:Y:S02]  /*1ada0*/  PRMT R0, R26, 0x7773, RZ ;  /* 0x000077731a007816 */ /* 0x000fe400000000ff */
[----:B------:R-:W-:-:S02]  /*1adb0*/  @P3 PRMT R148, R96, 0x5410, RZ ;  /* 0x0000541060943816 */ /* 0x000fc400000000ff */
[----:B------:R-:W-:Y:S02]  /*1adc0*/  ISETP.GT.U32.AND P3, PT, R0, UR13, PT ;  /* 0x0000000d00007c0c */ /* 0x000fe4000bf64070 */
[----:B------:R-:W-:Y:S01]  /*1add0*/  PRMT R0, R31, 0x7632, R0 ;  /* 0x000076321f007816 */ /* 0x000fe20000000000 */
[----:B------:R-:W-:-:S03]  /*1ade0*/  @!P2 HADD2 R98, -R144.H0_H0, -RZ.H0_H0 ;  /* 0xa00000ff9062a230 */ /* 0x000fc60000000900 */
[----:B------:R-:W-:Y:S01]  /*1adf0*/  LOP3.LUT R0, R0, 0xff, RZ, 0xc0, !PT ;  /* 0x000000ff00007812 */ /* 0x000fe200078ec0ff */
[----:B-1----:R-:W-:Y:S02]  /*1ae00*/  IMAD.WIDE R24, R24, 0x2, R2 ;  /* 0x0000000218187825 */ /* 0x002fe400078e0202 */
[----:B------:R-:W1:Y:S01]  /*1ae10*/  MUFU.EX2 R2, R223 ;  /* 0x000000df00027308 */ /* 0x000e620000000800 */
[----:B------:R-:W-:Y:S02]  /*1ae20*/  @!P2 PRMT R144, R98, 0x5410, RZ ;  /* 0x000054106290a816 */ /* 0x000fe400000000ff */
[----:B------:R-:W-:Y:S02]  /*1ae30*/  ISETP.LE.U32.AND P2, PT, R0, UR13, PT ;  /* 0x0000000d00007c0c */ /* 0x000fe4000bf43070 */
[----:B-1----:R-:W-:Y:S01]  /*1ae40*/  F2FP.F16.F32.PACK_AB R0, R237, R2 ;  /* 0x00000002ed00723e */ /* 0x002fe200000000ff */
[----:B------:R-:W-:Y:S01]  /*1ae50*/  FADD.FTZ R223, R2, R7 ;  /* 0x0000000702df7221 */ /* 0x000fe20000010000 */
[----:B------:R-:W-:-:S02]  /*1ae60*/  PRMT R2, R164, 0x7773, RZ ;  /* 0x00007773a4027816 */ /* 0x000fc400000000ff */
[C---:B------:R-:W-:Y:S02]  /*1ae70*/  PRMT R140, R0.reuse, 0x7610, R140 ;  /* 0x00007610008c7816 */ /* 0x040fe4000000008c */
[----:B------:R-:W-:Y:S02]  /*1ae80*/  PRMT R59, R0, 0x7632, R59 ;  /* 0x00007632003b7816 */ /* 0x000fe4000000003b */
        /* <DEDUP_REMOVED lines=11> */
[----:B------:R-:W-:Y:S01]  /*1af40*/  LOP3.LUT R2, R3, 0xff0000, R2, 0xf8, !PT ;  /* 0x00ff000003027812 */ /* 0x000fe200078ef802 */
[----:B------:R-:W-:-:S04]  /*1af50*/  IMAD.MOV.U32 R87, RZ, RZ, R236 ;  /* 0x000000ffff577224 */ /* 0x000fc800078e00ec */
        /* <DEDUP_REMOVED lines=12> */
[----:B------:R-:W-:Y:S01]  /*1b020*/  LOP3.LUT R0, R0, 0xff, RZ, 0xc0, !PT ;  /* 0x000000ff00007812 */ /* 0x000fe200078ec0ff */
[----:B------:R-:W-:Y:S01]  /*1b030*/  IMAD.MOV.U32 R46, RZ, RZ, R41 ;  /* 0x000000ffff2e7224 */ /* 0x000fe200078e0029 */
[----:B------:R-:W-:Y:S02]  /*1b040*/  PRMT R7, R4, 0x5410, R7 ;  /* 0x0000541004077816 */ /* 0x000fe40000000007 */
[----:B------:R-:W-:-:S02]  /*1b050*/  PRMT R4, R0, 0x5410, R3 ;  /* 0x0000541000047816 */ /* 0x000fc40000000003 */
[C---:B------:R-:W-:Y:S02]  /*1b060*/  PRMT R3, R166.reuse, 0x7773, RZ ;  /* 0x00007773a6037816 */ /* 0x040fe400000000ff */
[----:B------:R-:W-:Y:S01]  /*1b070*/  PRMT R0, R166, 0x7772, RZ ;  /* 0x00007772a6007816 */ /* 0x000fe200000000ff */
[----:B------:R-:W-:Y:S02]  /*1b080*/  IMAD.MOV.U32 R11, RZ, RZ, R46 ;  /* 0x000000ffff0b7224 */ /* 0x000fe400078e002e */
[----:B------:R-:W-:Y:S01]  /*1b090*/  IMAD.MOV.U32 R46, RZ, RZ, R17 ;  /* 0x000000ffff2e7224 */ /* 0x000fe200078e0011 */
[----:B------:R-:W-:Y:S02]  /*1b0a0*/  PRMT R17, R0, 0x5410, R3 ;  /* 0x0000541000117816 */ /* 0x000fe40000000003 */
[C---:B------:R-:W-:Y:S02]  /*1b0b0*/  LOP3.LUT R0, R14.reuse, 0xffff, RZ, 0xc0, !PT ;  /* 0x0000ffff0e007812 */ /* 0x040fe400078ec0ff */
[----:B------:R-:W-:-:S02]  /*1b0c0*/  LOP3.LUT R3, R14, 0xff, RZ, 0xc0, !PT ;  /* 0x000000ff0e037812 */ /* 0x000fc400078ec0ff */
[----:B------:R-:W-:Y:S01]  /*1b0d0*/  SHF.R.U32.HI R0, RZ, 0x8, R0 ;  /* 0x00000008ff007819 */ /* 0x000fe20000011600 */
[----:B------:R-:W-:Y:S01]  /*1b0e0*/  STG.E.U16 desc[UR32][R184.64+-0x100], R19 ;  /* 0xffff0013b8007986 */ /* 0x000fe2000c101520 */
[----:B------:R-:W-:Y:S01]  /*1b0f0*/  IMAD.MOV.U32 R35, RZ, RZ, R12 ;  /* 0x000000ffff237224 */ /* 0x000fe200078e000c */
[----:B------:R-:W-:Y:S02]  /*1b100*/  PRMT R158, R12, 0x7771, RZ ;  /* 0x000077710c9e7816 */ /* 0x000fe400000000ff */
[----:B------:R-:W-:Y:S01]  /*1b110*/  STG.E.U16 desc[UR32][R48.64+-0xfe], R20 ;  /* 0xffff021430007986 */ /* 0x000fe2000c101520 */
[--C-:B------:R-:W-:Y:S02]  /*1b120*/  PRMT R5, R3, 0x5410, R0.reuse ;  /* 0x0000541003057816 */ /* 0x100fe40000000000 */
[----:B------:R-:W-:Y:S01]  /*1b130*/  PRMT R0, R14, 0x7632, R0 ;  /* 0x000076320e007816 */ /* 0x000fe20000000000 */
[----:B------:R-:W-:Y:S01]  /*1b140*/  STG.E.U16 desc[UR32][R24.64+-0x100], R13 ;  /* 0xffff000d18007986 */ /* 0x000fe2000c101520 */
[----:B------:R-:W-:-:S02]  /*1b150*/  SHF.R.U32.HI R3, RZ, 0x18, R14 ;  /* 0x00000018ff037819 */ /* 0x000fc4000001160e */
[----:B------:R-:W-:Y:S01]  /*1b160*/  LOP3.LUT R0, R0, 0xff, RZ, 0xc0, !PT ;  /* 0x000000ff00007812 */ /* 0x000fe200078ec0ff */
[----:B------:R1:W-:Y:S01]  /*1b170*/  STG.E.U16 desc[UR32][R24.64+-0xfe], R16 ;  /* 0xffff021018007986 */ /* 0x0003e2000c101520 */
[C---:B------:R-:W-:Y:S02]  /*1b180*/  PRMT R142, R6.reuse, 0x7610, R142 ;  /* 0x00007610068e7816 */ /* 0x040fe4000000008e */
[----:B------:R-:W-:Y:S01]  /*1b190*/  PRMT R141, R6, 0x7632, R141 ;  /* 0x00007632068d7816 */ /* 0x000fe2000000008d */
[----:B------:R-:W-:Y:S01]  /*1b1a0*/  IMAD.MOV.U32 R6, RZ, RZ, R166 ;  /* 0x000000ffff067224 */ /* 0x000fe200078e00a6 */
[----:B------:R-:W-:-:S04]  /*1b1b0*/  PRMT R9, R166, 0x7771, RZ ;  /* 0x00007771a6097816 */ /* 0x000fc800000000ff */
[----:B------:R-:W-:-:S04]  /*1b1c0*/  LOP3.LUT R6, R6, 0xff, RZ, 0xc0, !PT ;  /* 0x000000ff06067812 */ /* 0x000fc800078ec0ff */
[----:B------:R-:W-:Y:S02]  /*1b1d0*/  PRMT R6, R6, 0x5410, R9 ;  /* 0x0000541006067816 */ /* 0x000fe40000000009 */
[----:B-1----:R-:W-:Y:S02]  /*1b1e0*/  PRMT R16, R0, 0x5410, R3 ;  /* 0x0000541000107816 */ /* 0x002fe40000000003 */
[--C-:B------:R-:W-:Y:S02]  /*1b1f0*/  HSET2.LE.AND R3, R7, R2.reuse, PT ;  /* 0x0000000207037233 */ /* 0x100fe40003803000 */
[----:B------:R-:W-:Y:S02]  /*1b200*/  HSET2.LE.AND R0, R4, R2, PT ;  /* 0x0000000204007233 */ /* 0x000fe40003803000 */
[----:B------:R-:W-:Y:S02]  /*1b210*/  LOP3.LUT R4, R10, 0xff00ff, RZ, 0xc0, !PT ;  /* 0x00ff00ff0a047812 */ /* 0x000fe400078ec0ff */
[----:B------:R-:W-:-:S02]  /*1b220*/  LOP3.LUT R10, R87, R3, RZ, 0xc0, !PT ;  /* 0x00000003570a7212 */ /* 0x000fc400078ec0ff */
[--C-:B------:R-:W-:Y:S02]  /*1b230*/  HSET2.LE.AND R3, R5, R2.reuse, PT ;  /* 0x0000000205037233 */ /* 0x100fe40003803000 */
[----:B------:R-:W-:Y:S02]  /*1b240*/  LOP3.LUT R9, R11, R0, RZ, 0xc0, !PT ;  /* 0x000000000b097212 */ /* 0x000fe400078ec0ff */
[--C-:B------:R-:W-:Y:S02]  /*1b250*/  HSET2.LE.AND R0, R4, R2.reuse, PT ;  /* 0x0000000204007233 */ /* 0x100fe40003803000 */
[----:B------:R-:W-:Y:S02]  /*1b260*/  LOP3.LUT R4, R222, R3, RZ, 0xc0, !PT ;  /* 0x00000003de047212 */ /* 0x000fe400078ec0ff */
[----:B------:R-:W-:Y:S02]  /*1b270*/  HSET2.LE.AND R3, R6, R2, PT ;  /* 0x0000000206037233 */ /* 0x000fe40003803000 */
[----:B------:R-:W-:-:S02]  /*1b280*/  LOP3.LUT R7, R17, 0xff00ff, RZ, 0xc0, !PT ;  /* 0x00ff00ff11077812 */ /* 0x000fc400078ec0ff */
[----:B------:R-:W-:Y:S01]  /*1b290*/  LOP3.LUT R11, R46, R0, RZ, 0xc0, !PT ;  /* 0x000000002e0b7212 */ /* 0x000fe200078ec0ff */
[----:B------:R-:W-:Y:S01]  /*1b2a0*/  IMAD.MOV.U32 R91, RZ, RZ, 0x20 ;  /* 0x00000020ff5b7424 */ /* 0x000fe200078e00ff */
[--C-:B------:R-:W-:Y:S02]  /*1b2b0*/  HSET2.LE.AND R0, R16, R2.reuse, PT ;  /* 0x0000000210007233 */ /* 0x100fe40003803000 */
[----:B------:R-:W-:Y:S01]  /*1b2c0*/  LOP3.LUT R6, R62, R3, RZ, 0xc0, !PT ;  /* 0x000000033e067212 */ /* 0x000fe200078ec0ff */
[----:B------:R-:W-:Y:S01]  /*1b2d0*/  @!P5 HADD2 R90, -R153.H0_H0, -RZ.H0_H0 ;  /* 0xa00000ff995ad230 */ /* 0x000fe20000000900 */
[----:B------:R-:W-:Y:S01]  /*1b2e0*/  HSET2.LE.AND R7, R7, R2, PT ;  /* 0x0000000207077233 */ /* 0x000fe20003803000 */
[----:B------:R-:W-:Y:S01]  /*1b2f0*/  IMAD.MOV.U32 R41, RZ, RZ, R189 ;  /* 0x000000ffff297224 */ /* 0x000fe200078e00bd */
[----:B------:R-:W-:Y:S01]  /*1b300*/  LOP3.LUT R5, R63, R0, RZ, 0xc0, !PT ;  /* 0x000000003f057212 */ /* 0x000fe200078ec0ff */
[----:B------:R-:W-:Y:S02]  /*1b310*/  @P0 HADD2 R99, -R142.H0_H0, -RZ.H0_H0 ;  /* 0xa00000ff8e630230 */ /* 0x000fe40000000900 */
[----:B------:R-:W-:Y:S01]  /*1b320*/  IMAD.MOV.U32 R46, RZ, RZ, R82 ;  /* 0x000000ffff2e7224 */ /* 0x000fe200078e0052 */
[----:B------:R-:W-:Y:S01]  /*1b330*/  SEL R0, R91, 0xffffffe0, !P6 ;  /* 0xffffffe05b007807 */ /* 0x000fe20007000000 */
[----:B------:R-:W-:-:S02]  /*1b340*/  @P3 HADD2 R100, -R141.H0_H0, -RZ.H0_H0 ;  /* 0xa00000ff8d643230 */ /* 0x000fc40000000900 */
[----:B------:R-:W-:Y:S01]  /*1b350*/  IMAD.MOV.U32 R87, RZ, RZ, R41 ;  /* 0x000000ffff577224 */ /* 0x000fe200078e0029 */
[----:B------:R-:W-:Y:S01]  /*1b360*/  LOP3.LUT R7, R51, R7, RZ, 0xc0, !PT ;  /* 0x0000000733077212 */ /* 0x000fe200078ec0ff */
[----:B------:R-:W-:Y:S01]  /*1b370*/  @P4 HADD2 R93, -R149.H0_H0, -RZ.H0_H0 ;  /* 0xa00000ff955d4230 */ /* 0x000fe20000000900 */
[----:B------:R-:W-:Y:S01]  /*1b380*/  @!P5 PRMT R153, R90, 0x5410, RZ ;  /* 0x000054105a99d816 */ /* 0x000fe200000000ff */
[----:B------:R-:W-:Y:S02]  /*1b390*/  @!P2 HADD2 R102, -R140.H0_H0, -RZ.H0_H0 ;  /* 0xa00000ff8c66a230 */ /* 0x000fe40000000900 */
[----:B------:R-:W-:Y:S01]  /*1b3a0*/  IMAD.MOV.U32 R41, RZ, RZ, R79 ;  /* 0x000000ffff297224 */ /* 0x000fe200078e004f */
[----:B------:R-:W-:Y:S01]  /*1b3b0*/  PRMT R212, R142, 0x5410, R141 ;  /* 0x000054108ed47816 */ /* 0x000fe2000000008d */
[----:B------:R-:W-:Y:S01]  /*1b3c0*/  IMAD.MOV.U32 R98, RZ, RZ, R48 ;  /* 0x000000ffff627224 */ /* 0x000fe200078e0030 */
[----:B------:R-:W-:Y:S01]  /*1b3d0*/  @P0 PRMT R142, R99, 0x5410, RZ ;  /* 0x00005410638e0816 */ /* 0x000fe200000000ff */
[----:B------:R-:W-:-:S02]  /*1b3e0*/  IMAD.MOV.U32 R89, RZ, RZ, R83 ;  /* 0x000000ffff597224 */ /* 0x000fc400078e0053 */
[----:B------:R-:W-:Y:S02]  /*1b3f0*/  IMAD.MOV.U32 R90, RZ, RZ, R81 ;  /* 0x000000ffff5a7224 */ /* 0x000fe400078e0051 */
[----:B------:R-:W-:Y:S02]  /*1b400*/  IMAD.MOV.U32 R79, RZ, RZ, R80 ;  /* 0x000000ffff4f7224 */ /* 0x000fe400078e0050 */
[----:B------:R-:W-:Y:S02]  /*1b410*/  IMAD.MOV.U32 R48, RZ, RZ, R46 ;  /* 0x000000ffff307224 */ /* 0x000fe400078e002e */
[----:B------:R-:W-:Y:S01]  /*1b420*/  IMAD.MOV.U32 R167, RZ, RZ, R47 ;  /* 0x000000ffffa77224 */ /* 0x000fe200078e002f */
[----:B------:R-:W-:Y:S01]  /*1b430*/  @P3 PRMT R141, R100, 0x5410, RZ ;  /* 0x00005410648d3816 */ /* 0x000fe200000000ff */
[----:B------:R-:W-:Y:S01]  /*1b440*/  IMAD.MOV.U32 R99, RZ, RZ, R49 ;  /* 0x000000ffff637224 */ /* 0x000fe200078e0031 */
[----:B------:R-:W-:Y:S01]  /*1b450*/  PRMT R218, R140, 0x5410, R59 ;  /* 0x000054108cda7816 */ /* 0x000fe2000000003b */
[----:B------:R-:W-:Y:S01]  /*1b460*/  IMAD.MOV.U32 R49, RZ, RZ, R41 ;  /* 0x000000ffff317224 */ /* 0x000fe200078e0029 */
[----:B------:R-:W-:Y:S01]  /*1b470*/  @P4 PRMT R149, R93, 0x5410, RZ ;  /* 0x000054105d954816 */ /* 0x000fe200000000ff */
[----:B------:R-:W-:Y:S01]  /*1b480*/  IMAD.MOV.U32 R96, RZ, RZ, R89 ;  /* 0x000000ffff607224 */ /* 0x000fe200078e0059 */
[----:B------:R-:W-:Y:S01]  /*1b490*/  @!P2 PRMT R140, R102, 0x5410, RZ ;  /* 0x00005410668ca816 */ /* 0x000fe200000000ff */
[----:B------:R-:W-:Y:S01]  /*1b4a0*/  IMAD.MOV.U32 R97, RZ, RZ, R90 ;  /* 0x000000ffff617224 */ /* 0x000fe200078e005a */
[----:B------:R-:W-:Y:S01]  /*1b4b0*/  STG.E.U16 desc[UR32][R38.64+-0xee], R23 ;  /* 0xffff121726007986 */ /* 0x000fe2000c101520 */
[----:B------:R-:W-:-:S02]  /*1b4c0*/  IMAD.MOV.U32 R100, RZ, RZ, R88 ;  /* 0x000000ffff647224 */ /* 0x000fc400078e0058 */
[----:B------:R-:W-:Y:S02]  /*1b4d0*/  IMAD.MOV.U32 R51, RZ, RZ, R79 ;  /* 0x000000ffff337224 */ /* 0x000fe400078e004f */
[----:B------:R-:W-:Y:S02]  /*1b4e0*/  IMAD.MOV.U32 R40, RZ, RZ, R77 ;  /* 0x000000ffff287224 */ /* 0x000fe400078e004d */
[----:B------:R-:W-:Y:S02]  /*1b4f0*/  IMAD.MOV.U32 R41, RZ, RZ, R78 ;  /* 0x000000ffff297224 */ /* 0x000fe400078e004e */
[----:B------:R-:W-:Y:S02]  /*1b500*/  IMAD.MOV.U32 R43, RZ, RZ, R76 ;  /* 0x000000ffff2b7224 */ /* 0x000fe400078e004c */
[----:B------:R-:W-:Y:S01]  /*1b510*/  IMAD.MOV.U32 R102, RZ, RZ, R21 ;  /* 0x000000ffff667224 */ /* 0x000fe200078e0015 */
[----:B------:R-:W-:-:S04]  /*1b520*/  SHF.R.U32.HI R189, RZ, 0x18, R31 ;  /* 0x00000018ffbd7819 */ /* 0x000fc8000001161f */
[----:B------:R-:W-:Y:S01]  /*1b530*/  ISETP.LE.U32.AND P0, PT, R189, UR13, PT ;  /* 0x0000000dbd007c0c */ /* 0x000fe2000bf03070 */
[----:B------:R-:W-:Y:S01]  /*1b540*/  IMAD.MOV.U32 R42, RZ, RZ, R75 ;  /* 0x000000ffff2a7224 */ /* 0x000fe200078e004b */
[----:B------:R1:W-:Y:S01]  /*1b550*/  STG.E.U16 desc[UR32][R38.64+-0xf0], R29 ;  /* 0xffff101d26007986 */ /* 0x0003e2000c101520 */
[----:B------:R-:W-:Y:S02]  /*1b560*/  IMAD.MOV.U32 R165, RZ, RZ, R66 ;  /* 0x000000ffffa57224 */ /* 0x000fe400078e0042 */
[----:B------:R-:W-:-:S08]  /*1b570*/  IMAD.MOV.U32 R222, RZ, RZ, R55 ;  /* 0x000000ffffde7224 */ /* 0x000fd000078e0037 */
[----:B------:R-:W-:Y:S02]  /*1b580*/  @!P0 HADD2 R101, -R59.H0_H0, -RZ.H0_H0 ;  /* 0xa00000ff3b658230 */ /* 0x000fe40000000900 */
[----:B------:R-:W-:Y:S02]  /*1b590*/  IMAD.MOV.U32 R166, RZ, RZ, R54 ;  /* 0x000000ffffa67224 */ /* 0x000fe400078e0036 */
[----:B------:R-:W-:Y:S01]  /*1b5a0*/  IMAD.MOV.U32 R164, RZ, RZ, R53 ;  /* 0x000000ffffa47224 */ /* 0x000fe200078e0035 */
[----:B------:R-:W-:Y:S01]  /*1b5b0*/  @!P0 PRMT R59, R101, 0x5410, RZ ;  /* 0x00005410653b8816 */ /* 0x000fe200000000ff */
[----:B------:R-:W-:Y:S01]  /*1b5c0*/  IMAD.MOV.U32 R101, RZ, RZ, R52 ;  /* 0x000000ffff657224 */ /* 0x000fe200078e0034 */
[----:B------:R3:W-:Y:S04]  /*1b5d0*/  STG.E.U16 desc[UR32][R56.64+-0xee], R145 ;  /* 0xffff129138007986 */ /* 0x0007e8000c101520 */
[----:B------:R4:W-:Y:S01]  /*1b5e0*/  STG.E.U16 desc[UR32][R56.64+-0xf0], R146 ;  /* 0xffff109238007986 */ /* 0x0009e2000c101520 */
[----:B-1----:R-:W-:-:S02]  /*1b5f0*/  IMAD.MOV.U32 R29, RZ, RZ, R67 ;  /* 0x000000ffff1d7224 */ /* 0x002fc400078e0043 */
        /* <DEDUP_REMOVED lines=20> */
[C---:B--2---:R-:W-:Y:S01]  /*1b740*/  HMMA.16816.F32 R52, R4.reuse, R18, R248 ;  /* 0x000000120434723c */ /* 0x044fe200000018f8 */
[----:B------:R-:W-:Y:S02]  /*1b750*/  IMAD.MOV.U32 R137, RZ, RZ, R65 ;  /* 0x000000ffff897224 */ /* 0x000fe400078e0041 */
[----:B------:R-:W-:Y:S02]  /*1b760*/  IMAD.MOV.U32 R138, RZ, RZ, R60 ;  /* 0x000000ffff8a7224 */ /* 0x000fe400078e003c */
[----:B------:R-:W-:Y:S01]  /*1b770*/  IMAD.MOV.U32 R139, RZ, RZ, R64 ;  /* 0x000000ffff8b7224 */ /* 0x000fe200078e0040 */
[----:B------:R-:W-:Y:S01]  /*1b780*/  PRMT R3, R32, 0x7772, RZ ;  /* 0x0000777220037816 */ /* 0x000fe200000000ff */
[----:B------:R-:W-:Y:S01]  /*1b790*/  IMAD.MOV.U32 R248, RZ, RZ, R225 ;  /* 0x000000fffff87224 */ /* 0x000fe200078e00e1 */
[----:B---3--:R-:W-:Y:S01]  /*1b7a0*/  HMMA.16816.F32 R72, R4, R20, R228 ;  /* 0x000000140448723c */ /* 0x008fe200000018e4 */
[----:B------:R-:W-:-:S02]  /*1b7b0*/  IMAD.MOV.U32 R249, RZ, RZ, R226 ;  /* 0x000000fffff97224 */ /* 0x000fc400078e00e2 */
[----:B------:R-:W-:Y:S02]  /*1b7c0*/  IMAD.MOV.U32 R250, RZ, RZ, R227 ;  /* 0x000000fffffa7224 */ /* 0x000fe400078e00e3 */
[----:B------:R-:W-:-:S03]  /*1b7d0*/  IMAD.MOV.U32 R225, RZ, RZ, R101 ;  /* 0x000000ffffe17224 */ /* 0x000fc600078e0065 */
[----:B------:R-:W-:Y:S01]  /*1b7e0*/  HMMA.16816.F32 R64, R4, R22, R240 ;  /* 0x000000160440723c */ /* 0x000fe200000018f0 */
[----:B------:R-:W-:Y:S02]  /*1b7f0*/  IMAD.MOV.U32 R226, RZ, RZ, R102 ;  /* 0x000000ffffe27224 */ /* 0x000fe400078e0066 */
[----:B------:R-:W-:Y:S02]  /*1b800*/  IMAD.MOV.U32 R227, RZ, RZ, R100 ;  /* 0x000000ffffe37224 */ /* 0x000fe400078e0064 */
[----:B------:R-:W-:-:S03]  /*1b810*/  IMAD.MOV.U32 R229, RZ, RZ, R222 ;  /* 0x000000ffffe57224 */ /* 0x000fc600078e00de */
[----:B------:R-:W-:Y:S01]  /*1b820*/  HMMA.16816.F32 R60, R4, R16, R244 ;  /* 0x00000010043c723c */ /* 0x000fe200000018f4 */
[----:B------:R-:W-:Y:S02]  /*1b830*/  IMAD.MOV.U32 R222, RZ, RZ, R97 ;  /* 0x000000ffffde7224 */ /* 0x000fe400078e0061 */
[----:B------:R-:W-:-:S05]  /*1b840*/  IMAD.MOV.U32 R246, RZ, RZ, R98 ;  /* 0x000000fffff67224 */ /* 0x000fca00078e0062 */
[----:B-1----:R-:W-:Y:S01]  /*1b850*/  HMMA.16816.F32 R48, R4, R12, R48 ;  /* 0x0000000c0430723c */ /* 0x002fe20000001830 */
[----:B------:R-:W-:Y:S02]  /*1b860*/  IMAD.MOV.U32 R247, RZ, RZ, R99 ;  /* 0x000000fffff77224 */ /* 0x000fe400078e0063 */
[----:B------:R-:W-:-:S05]  /*1b870*/  IMAD.MOV.U32 R240, RZ, RZ, R96 ;  /* 0x000000fffff07224 */ /* 0x000fca00078e0060 */
[-C--:B------:R-:W-:Y:S01]  /*1b880*/  HMMA.16816.F32 R40, R4, R14.reuse, R40 ;  /* 0x0000000e0428723c */ /* 0x080fe20000001828 */
[----:B------:R-:W-:Y:S01]  /*1b890*/  PRMT R4, R32, 0x7773, RZ ;  /* 0x0000777320047816 */ /* 0x000fe200000000ff */
[----:B------:R-:W-:Y:S02]  /*1b8a0*/  IMAD.MOV.U32 R5, RZ, RZ, R32 ;  /* 0x000000ffff057224 */ /* 0x000fe400078e0020 */
[----:B------:R-:W-:Y:S02]  /*1b8b0*/  IMAD.MOV.U32 R245, RZ, RZ, R87 ;  /* 0x000000fffff57224 */ /* 0x000fe400078e0057 */
[----:B------:R-:W-:Y:S02]  /*1b8c0*/  IMAD.MOV.U32 R244, RZ, RZ, R85 ;  /* 0x000000fffff47224 */ /* 0x000fe400078e0055 */
[----:B------:R-:W-:Y:S01]  /*1b8d0*/  HMMA.16816.F32 R100, R8, R14, R232 ;  /* 0x0000000e0864723c */ /* 0x000fe200000018e8 */
[----:B------:R-:W-:Y:S02]  /*1b8e0*/  IMAD.MOV.U32 R251, RZ, RZ, R86 ;  /* 0x000000fffffb7224 */ /* 0x000fe400078e0056 */
[----:B------:R-:W-:Y:S01]  /*1b8f0*/  IMAD.MOV.U32 R234, RZ, RZ, R29 ;  /* 0x000000ffffea7224 */ /* 0x000fe200078e001d */
[----:B------:R-:W-:-:S02]  /*1b900*/  PRMT R29, R3, 0x5410, R4 ;  /* 0x00005410031d7816 */ /* 0x000fc40000000004 */
[----:B------:R-:W-:Y:S02]  /*1b910*/  LOP3.LUT R5, R5, 0xff, RZ, 0xc0, !PT ;  /* 0x000000ff05057812 */ /* 0x000fe400078ec0ff */
[----:B------:R-:W-:Y:S01]  /*1b920*/  HMMA.16816.F32 R108, R8, R20, R108 ;  /* 0x00000014086c723c */ /* 0x000fe2000000186c */
[C---:B------:R-:W-:Y:S02]  /*1b930*/  LOP3.LUT R4, R33.reuse, 0xffff, RZ, 0xc0, !PT ;  /* 0x0000ffff21047812 */ /* 0x040fe400078ec0ff */
[----:B------:R-:W-:-:S05]  /*1b940*/  LOP3.LUT R6, R33, 0xff, RZ, 0xc0, !PT ;  /* 0x000000ff21067812 */ /* 0x000fca00078ec0ff */
[C---:B------:R-:W-:Y:S01]  /*1b950*/  HMMA.16816.F32 R84, R8.reuse, R22, R124 ;  /* 0x000000160854723c */ /* 0x040fe2000000187c */
[----:B------:R-:W-:Y:S01]  /*1b960*/  SHF.R.U32.HI R4, RZ, 0x8, R4 ;  /* 0x00000008ff047819 */ /* 0x000fe20000011604 */
[----:B------:R-:W1:Y:S06]  /*1b970*/  LDSM.16.MT88.4 R20, [R58+0x6800] ;  /* 0x006800003a14783b */ /* 0x000e6c0000004200 */
        /* <DEDUP_REMOVED lines=124> */
[----:B------:R-:W-:Y:S07]  /*1c140*/  STG.E.U16 desc[UR32][R246.64+-0xee], R202 ;  /* 0xffff12caf6007986 */ /* 0x000fee000c101520 */
[C---:B------:R-:W-:Y:S08]  /*1c150*/  HMMA.16816.F32 R92, R4.reuse, R34, R124 ;  /* 0x00000022045c723c */ /* 0x040ff0000000187c */
[C---:B---3--:R-:W-:Y:S08]  /*1c160*/  HMMA.16816.F32 R88, R4.reuse, R12, R128 ;  /* 0x0000000c0458723c */ /* 0x048ff00000001880 */
[C---:B------:R-:W-:Y:S08]  /*1c170*/  HMMA.16816.F32 R84, R4.reuse, R14, R132 ;  /* 0x0000000e0454723c */ /* 0x040ff00000001884 */
        /* <DEDUP_REMOVED lines=21> */
[----:B------:R-:W1:Y:S02]  /*1c2d0*/  LDSM.16.MT88.4 R132, [R58+0x7800] ;  /* 0x007800003a84783b */ /* 0x000e640000004200 */
[----:B------:R-:W-:-:S02]  /*1c2e0*/  HSET2.LE.AND R3, R3, R2, PT ;  /* 0x0000000203037233 */ /* 0x000fc40003803000 */
[----:B------:R-:W-:Y:S01]  /*1c2f0*/  PRMT R4, R6, 0x5410, R189 ;  /* 0x0000541006047816 */ /* 0x000fe200000000bd */
[----:B------:R-:W2:Y:S01]  /*1c300*/  LDSM.16.MT88.4 R124, [R46+0x7800] ;  /* 0x007800002e7c783b */ /* 0x000ea20000004200 */
[----:B------:R-:W-:Y:S01]  /*1c310*/  LOP3.LUT R6, R7, 0xff00ff, RZ, 0xc0, !PT ;  /* 0x00ff00ff07067812 */ /* 0x000fe200078ec0ff */
[----:B------:R-:W-:Y:S01]  /*1c320*/  HMMA.16816.F32 R32, R8, R14, R76 ;  /* 0x0000000e0820723c */ /* 0x000fe2000000184c */
[----:B------:R-:W-:Y:S01]  /*1c330*/  LOP3.LUT R76, R221, R3, RZ, 0xc0, !PT ;  /* 0x00000003dd4c7212 */ /* 0x000fe200078ec0ff */
[----:B------:R-:W-:Y:S01]  /*1c340*/  IMAD.MOV.U32 R3, RZ, RZ, R44 ;  /* 0x000000ffff037224 */ /* 0x000fe200078e002c */
[--C-:B------:R-:W-:Y:S01]  /*1c350*/  HSET2.LE.AND R4, R4, R2.reuse, PT ;  /* 0x0000000204047233 */ /* 0x100fe20003803000 */
[----:B------:R-:W3:Y:S01]  /*1c360*/  LDSM.16.MT88.4 R116, [R27+0x1800] ;  /* 0x001800001b74783b */ /* 0x000ee20000004200 */
        /* <DEDUP_REMOVED lines=24> */
[----:B------:R-:W-:-:S05]  /*1c4f0*/  HSET2.LE.AND R2, R7, R2, PT ;  /* 0x0000000207027233 */ /* 0x000fca0003803000 */
[----:B------:R-:W-:Y:S02]  /*1c500*/  LOP3.LUT R103, R240, R2, RZ, 0xc0, !PT ;  /* 0x00000002f0677212 */ /* 0x000fe400078ec0ff */
[----:B------:R-:W4:Y:S01]  /*1c510*/  LDC R240, c[0x0][0x448] ;  /* 0x00011200fff07b82 */ /* 0x000f220000000800 */
[----:B------:R-:W-:Y:S01]  /*1c520*/  LOP3.LUT R100, R251, R3, RZ, 0xc0, !PT ;  /* 0x00000003fb647212 */ /* 0x000fe200078ec0ff */
[----:B------:R-:W-:Y:S01]  /*1c530*/  STG.E.U16 desc[UR32][R38.64+-0xe0], R211 ;  /* 0xffff20d326007986 */ /* 0x000fe2000c101520 */
[----:B------:R-:W-:Y:S02]  /*1c540*/  LOP3.LUT R101, R244, R4, RZ, 0xc0, !PT ;  /* 0x00000004f4657212 */ /* 0x000fe400078ec0ff */
[----:B------:R-:W-:Y:S01]  /*1c550*/  LOP3.LUT R102, R245, R5, RZ, 0xc0, !PT ;  /* 0x00000005f5667212 */ /* 0x000fe200078ec0ff */
[----:B------:R-:W-:Y:S01]  /*1c560*/  STG.E.U16 desc[UR32][R38.64+-0xde], R210 ;  /* 0xffff22d226007986 */ /* 0x000fe2000c101520 */
[----:B----4-:R-:W-:-:S04]  /*1c570*/  IMAD.WIDE R2, R240, 0x70, R56 ;  /* 0x00000070f0027825 */ /* 0x010fc800078e0238 */
[----:B------:R-:W-:-:S04]  /*1c580*/  IMAD.WIDE R6, R240, -0x70, R2 ;  /* 0xffffff90f0067825 */ /* 0x000fc800078e0202 */
[C---:B------:R-:W-:Y:S01]  /*1c590*/  IMAD.WIDE R8, R240.reuse, 0x70, R6 ;  /* 0x00000070f0087825 */ /* 0x040fe200078e0206 */
        /* <DEDUP_REMOVED lines=18> */
[----:B----4-:R-:W-:-:S03]  /*1c6c0*/  IMAD.WIDE R2, R240, 0x70, R4 ;  /* 0x00000070f0027825 */ /* 0x010fc600078e0204 */
[----:B------:R4:W-:Y:S04]  /*1c6d0*/  STG.E.U16 desc[UR32][R6.64+-0xbe], R175 ;  /* 0xffff42af06007986 */ /* 0x0009e8000c101520 */
[----:B------:R-:W-:Y:S04]  /*1c6e0*/  STG.E.U16 desc[UR32][R8.64+-0xc0], R156 ;  /* 0xffff409c08007986 */ /* 0x000fe8000c101520 */
[----:B------:R-:W-:Y:S04]  /*1c6f0*/  STG.E.U16 desc[UR32][R8.64+-0xbe], R155 ;  /* 0xffff429b08007986 */ /* 0x000fe8000c101520 */
[----:B------:R-:W-:Y:S04]  /*1c700*/  STG.E.U16 desc[UR32][R24.64+-0xc0], R153 ;  /* 0xffff409918007986 */ /* 0x000fe8000c101520 */
[----:B------:R-:W-:Y:S04]  /*1c710*/  STG.E.U16 desc[UR32][R24.64+-0xbe], R151 ;  /* 0xffff429718007986 */ /* 0x000fe8000c101520 */
[----:B------:R-:W-:Y:S01]  /*1c720*/  STG.E.U16 desc[UR32][R38.64+-0xb0], R173 ;  /* 0xffff50ad26007986 */ /* 0x000fe2000c101520 */
[----:B----4-:R-:W-:-:S03]  /*1c730*/  IMAD.WIDE R6, R240, -0x70, R2 ;  /* 0xffffff90f0067825 */ /* 0x010fc600078e0202 */
[----:B------:R-:W-:Y:S04]  /*1c740*/  STG.E.U16 desc[UR32][R38.64+-0xae], R174 ;  /* 0xffff52ae26007986 */ /* 0x000fe8000c101520 */
[----:B------:R-:W-:Y:S04]  /*1c750*/  STG.E.U16 desc[UR32][R4.64+-0xb0], R172 ;  /* 0xffff50ac04007986 */ /* 0x000fe8000c101520 */
[----:B------:R4:W-:Y:S04]  /*1c760*/  STG.E.U16 desc[UR32][R4.64+-0xae], R171 ;  /* 0xffff52ab04007986 */ /* 0x0009e8000c101520 */
[----:B------:R-:W-:Y:S04]  /*1c770*/  STG.E.U16 desc[UR32][R2.64+-0xb0], R144 ;  /* 0xffff509002007986 */ /* 0x000fe8000c101520 */
[----:B------:R1:W-:Y:S04]  /*1c780*/  STG.E.U16 desc[UR32][R2.64+-0xae], R143 ;  /* 0xffff528f02007986 */ /* 0x0003e8000c101520 */
[----:B------:R-:W-:Y:S04]  /*1c790*/  STG.E.U16 desc[UR32][R24.64+-0xb0], R142 ;  /* 0xffff508e18007986 */ /* 0x000fe8000c101520 */
[----:B------:R-:W-:Y:S01]  /*1c7a0*/  STG.E.U16 desc[UR32][R24.64+-0xae], R141 ;  /* 0xffff528d18007986 */ /* 0x000fe2000c101520 */
[----:B----4-:R-:W-:-:S03]  /*1c7b0*/  IMAD.WIDE R4, R240, 0x70, R6 ;  /* 0x00000070f0047825 */ /* 0x010fc600078e0206 */
[----:B------:R-:W-:Y:S04]  /*1c7c0*/  STG.E.U16 desc[UR32][R38.64+-0xa0], R170 ;  /* 0xffff60aa26007986 */ /* 0x000fe8000c101520 */
[----:B------:R-:W-:Y:S01]  /*1c7d0*/  STG.E.U16 desc[UR32][R38.64+-0x9e], R169 ;  /* 0xffff62a926007986 */ /* 0x000fe2000c101520 */
[----:B-1----:R-:W-:-:S03]  /*1c7e0*/  IMAD.WIDE R2, R240, -0x70, R4 ;  /* 0xffffff90f0027825 */ /* 0x002fc600078e0204 */
        /* <DEDUP_REMOVED lines=13> */
[----:B------:R-:W-:Y:S03]  /*1c8c0*/  HMMA.16816.F32 R108, R76, R132, R108 ;  /* 0x000000844c6c723c */ /* 0x000fe6000000186c */
        /* <DEDUP_REMOVED lines=17> */
[C---:B--2---:R-:W-:Y:S01]  /*1c9e0*/  HMMA.16816.F32 R96, R76.reuse, R124, R96 ;  /* 0x0000007c4c60723c */ /* 0x044fe20000001860 */
[----:B------:R1:W-:Y:S04]  /*1c9f0*/  STL [R1+0x134], R4 ;  /* 0x0001340401007387 */ /* 0x0003e80000100800 */
[----:B------:R1:W-:Y:S03]  /*1ca00*/  STG.E.U16 desc[UR32][R24.64+-0x8e], R147 ;  /* 0xffff729318007986 */ /* 0x0003e6000c101520 */
[C---:B------:R-:W-:Y:S01]  /*1ca10*/  HMMA.16816.F32 R92, R76.reuse, R126, R92 ;  /* 0x0000007e4c5c723c */ /* 0x040fe2000000185c */
[----:B------:R1:W-:Y:S07]  /*1ca20*/  STL [R1+0x11c], R2 ;  /* 0x00011c0201007387 */ /* 0x0003ee0000100800 */
[C---:B---3--:R-:W-:Y:S08]  /*1ca30*/  HMMA.16816.F32 R88, R76.reuse, R116, R88 ;  /* 0x000000744c58723c */ /* 0x048ff00000001858 */
        /* <DEDUP_REMOVED lines=12> */
[----:B------:R-:W-:-:S04]  /*1cb00*/  IADD3 R252, P0, PT, R38, -0x180, RZ ;  /* 0xfffffe8026fc7810 */ /* 0x000fc80007f1e0ff */
[----:B------:R-:W-:Y:S01]  /*1cb10*/  IADD3.X R251, PT, PT, R39, -0x1, RZ, P0, !PT ;  /* 0xffffffff27fb7810 */ /* 0x000fe200007fe4ff */
[----:B------:R-:W-:Y:S01]  /*1cb20*/  @UP0 UIADD3 UR24, UPT, UPT, UR24, -0x4, URZ ;  /* 0xfffffffc18180890 */ /* 0x000fe2000fffe0ff */
[----:B-1----:R-:W-:-:S13]  /*1cb30*/  BRA.U UP0, `(.L_x_2557) ;  /* 0x0000000100047547 */ /* 0x002fda000b800000 */
.L_x_2550:
[----:B------:R-:W-:-:S12]  /*1cb40*/  UIADD3 UR24, UPT, UPT, UR31, -0x1, URZ ;  /* 0xffffffff1f187890 */ /* 0x000fd8000fffe0ff */
.L_x_2557:
        /* <DEDUP_REMOVED lines=11> */
[C---:B-----5:R-:W-:Y:S01]  /*1cc00*/  IADD3 R187, PT, PT, R190.reuse, 0x40, RZ ;  /* 0x00000040bebb7810 */ /* 0x060fe20007ffe0ff */
        /* <DEDUP_REMOVED lines=11> */
[----:B------:R-:W4:Y:S01]  /*1ccc0*/  LDCU UR4, c[0x0][0x45c] ;  /* 0x00008b80ff0477ac */ /* 0x000f220008000800 */
        /* <DEDUP_REMOVED lines=25> */
[----:B----4-:R-:W-:Y:S05]  /*1ce60*/  BRA `(.L_x_2559) ;  /* 0x0000000000b87947 */ /* 0x010fea0003800000 */
.L_x_2561:
[----:B------:R-:W2:Y:S01]  /*1ce70*/  LDL R155, [R1+0x10c] ;  /* 0x00010c00019b7983 */ /* 0x000ea20000100800 */
[----:B------:R-:W1:Y:S01]  /*1ce80*/  LDC.64 R144, c[0x0][0x3b8] ;  /* 0x0000ee00ff907b82 */ /* 0x000e620000000a00 */
[----:B------:R-:W-:Y:S01]  /*1ce90*/  ISETP.GE.AND P2, PT, R176, UR6, PT ;  /* 0x00000006b0007c0c */ /* 0x000fe2000bf46270 */
[----:B------:R-:W-:Y:S01]  /*1cea0*/  UIADD3 UR8, UPT, UPT, UR24, -0x1, URZ ;  /* 0xffffffff18087890 */ /* 0x000fe2000fffe0ff */
[----:B------:R-:W3:Y:S05]  /*1ceb0*/  LDL R153, [R1+0x108] ;  /* 0x0001080001997983 */ /* 0x000eea0000100800 */
[----:B-1----:R-:W-:Y:S04]  /*1cec0*/  IMAD.WIDE.U32 R146, R144, UR8, RZ ;  /* 0x0000000890927c25 */ /* 0x002fe8000f8e00ff */
[C---:B------:R-:W-:Y:S02]  /*1ced0*/  IMAD R147, R145.reuse, UR8, R147 ;  /* 0x0000000891937c24 */ /* 0x040fe4000f8e0293 */
[C---:B------:R-:W-:Y:S03]  /*1cee0*/  IMAD.SHL.U32 R140, R146.reuse, 0x40, RZ ;  /* 0x00000040928c7824 */ /* 0x040fe600078e00ff */
[----:B------:R-:W-:Y:S02]  /*1cef0*/  SHF.L.U64.HI R141, R146, 0x6, R147 ;  /* 0x00000006928d7819 */ /* 0x000fe40000010293 */
[CC--:B------:R-:W-:Y:S04]  /*1cf00*/  @!P0 LEA R146, P3, R144.reuse, R140.reuse, 0x4 ;  /* 0x0000008c90928211 */ /* 0x0c0fe800078620ff */
[CCC-:B------:R-:W-:Y:S02]  /*1cf10*/  @!P0 LEA.HI.X R149, R144.reuse, R141.reuse, R145.reuse, 0x4, P3 ;  /* 0x0000008d90958211 */ /* 0x1c0fe400018f2491 */
[C---:B------:R-:W-:Y:S04]  /*1cf20*/  @!P0 LEA R147, P3, R144.reuse, R140, 0x5 ;  /* 0x0000008c90938211 */ /* 0x040fe800078628ff */
[----:B------:R-:W-:Y:S01]  /*1cf30*/  @!P0 LEA.HI.X R152, R144, R141, R145, 0x5, P3 ;  /* 0x0000008d90988211 */ /* 0x000fe200018f2c91 */
[----:B------:R-:W-:Y:S01]  /*1cf40*/  @!P0 IMAD R145, R145, 0x30, RZ ;  /* 0x0000003091918824 */ /* 0x000fe200078e02ff */
[C---:B--2---:R-:W-:Y:S04]  /*1cf50*/  @!P2 LEA R150, P3, R140.reuse, R155, 0x1 ;  /* 0x0000009b8c96a211 */ /* 0x044fe800078608ff */
[--C-:B---3--:R-:W-:Y:S01]  /*1cf60*/  @!P2 LEA.HI.X R151, R140, R153, R141.reuse, 0x1, P3 ;  /* 0x000000998c97a211 */ /* 0x108fe200018f0c8d */
[----:B------:R-:W-:Y:S01]  /*1cf70*/  @!P0 IMAD.WIDE.U32 R140, R144, 0x30, R140 ;  /* 0x00000030908c8825 */ /* 0x000fe200078e008c */
[C---:B------:R-:W-:Y:S03]  /*1cf80*/  @!P0 LEA R148, P3, R146.reuse, R155, 0x1 ;  /* 0x0000009b92948211 */ /* 0x040fe600078608ff */
[----:B------:R-:W-:Y:S01]  /*1cf90*/  @!PT LDS RZ, [RZ] ;  /* 0x00000000fffff984 */ /* 0x000fe20000000800 */
[----:B------:R-:W-:Y:S01]  /*1cfa0*/  @!PT LDS RZ, [RZ] ;  /* 0x00000000fffff984 */ /* 0x000fe20000000800 */
[----:B------:R-:W-:Y:S01]  /*1cfb0*/  @!PT LDS RZ, [RZ] ;  /* 0x00000000fffff984 */ /* 0x000fe20000000800 */
[----:B------:R1:W-:Y:S01]  /*1cfc0*/  @!P2 LDGSTS.E.BYPASS.LTC128B.128 [R195+0x4000], desc[UR32][R150.64] ;  /* 0x0400000096c3afae */ /* 0x0003e2000b981a20 */
[----:B------:R-:W-:Y:S01]  /*1cfd0*/  @!P0 LEA.HI.X R149, R146, R153, R149, 0x1, P3 ;  /* 0x0000009992958211 */ /* 0x000fe200018f0c95 */
[----:B------:R-:W-:Y:S01]  /*1cfe0*/  @!P0 IMAD.IADD R141, R145, 0x1, R141 ;  /* 0x00000001918d8824 */ /* 0x000fe200078e028d */
[C---:B------:R-:W-:Y:S01]  /*1cff0*/  @!P0 LEA R146, P3, R147.reuse, R155, 0x1 ;  /* 0x0000009b93928211 */ /* 0x040fe200078608ff */
[----:B------:R1:W-:Y:S03]  /*1d000*/  @P2 STS.128 [R195+0x4000], RZ ;  /* 0x004000ffc3002388 */ /* 0x0003e60000000c00 */
[----:B------:R-:W-:Y:S01]  /*1d010*/  @!P0 LEA.HI.X R147, R147, R153, R152, 0x1, P3 ;  /* 0x0000009993938211 */ /* 0x000fe200018f0c98 */
        /* <DEDUP_REMOVED lines=19> */
.L_x_2559:
[----:B------:R-:W2:Y:S01]  /*1d150*/  LDL R15, [R1+0x118] ;  /* 0x00011800010f7983 */ /* 0x000ea20000100800 */
[----:B------:R-:W-:Y:S01]  /*1d160*/  ISETP.GE.AND P0, PT, R176, UR6, PT ;  /* 0x00000006b0007c0c */ /* 0x000fe2000bf06270 */
[----:B------:R-:W-:Y:S04]  /*1d170*/  DEPBAR.LE SB0, 0x0 ;  /* 0x000080000000791a */ /* 0x000fe80000000000 */
[----:B------:R-:W3:Y:S01]  /*1d180*/  LDL R14, [R1+0x114] ;  /* 0x00011400010e7983 */ /* 0x000ee20000100800 */
[----:B-1----:R-:W-:Y:S01]  /*1d190*/  IMAD.WIDE.U32 R4, R248, UR24, RZ ;  /* 0x00000018f8047c25 */ /* 0x002fe2000f8e00ff */
[----:B------:R-:W-:Y:S01]  /*1d1a0*/  SHF.R.U32.HI R180, RZ, 0x1, R182 ;  /* 0x00000001ffb47819 */ /* 0x000fe200000116b6 */
[----:B------:R-:W-:Y:S01]  /*1d1b0*/  USHF.L.U32 UR27, UR24, 0x1, URZ ;  /* 0x00000001181b7899 */ /* 0x000fe200080006ff */
[----:B------:R-:W-:Y:S01]  /*1d1c0*/  BAR.SYNC.DEFER_BLOCKING 0x0 ;  /* 0x0000000000007b1d */ /* 0x000fe20000010000 */
[----:B------:R-:W-:Y:S01]  /*1d1d0*/  IMAD.SHL.U32 R6, R4, 0x40, RZ ;  /* 0x0000004004067824 */ /* 0x000fe200078e00ff */
[----:B------:R-:W-:Y:S01]  /*1d1e0*/  LOP3.LUT R2, R180, 0x8, RZ, 0xc0, !PT ;  /* 0x00000008b4027812 */ /* 0x000fe200078ec0ff */
[----:B------:R-:W-:Y:S01]  /*1d1f0*/  IMAD R5, R249, UR24, R5 ;  /* 0x00000018f9057c24 */ /* 0x000fe2000f8e0205 */
[----:B------:R-:W-:Y:S01]  /*1d200*/  UIADD3 UR8, UPT, UPT, UR38, 0x3c6ef372, URZ ;  /* 0x3c6ef37226087890 */ /* 0x000fe2000fffe0ff */
[----:B------:R-:W-:Y:S01]  /*1d210*/  IMAD.SHL.U32 R0, R182, 0x20, RZ ;  /* 0x00000020b6007824 */ /* 0x000fe200078e00ff */
[-C--:B------:R-:W-:Y:S01]  /*1d220*/  @!P0 LEA R11, P1, R248, R6.reuse, 0x5 ;  /* 0x00000006f80b8211 */ /* 0x080fe200078228ff */
[----:B------:R-:W-:Y:S01]  /*1d230*/  IMAD.SHL.U32 R75, R182, 0x2, RZ ;  /* 0x00000002b64b7824 */ /* 0x000fe200078e00ff */
[----:B------:R-:W-:Y:S01]  /*1d240*/  SHF.L.U64.HI R7, R4, 0x6, R5 ;  /* 0x0000000604077819 */ /* 0x000fe20000010205 */
[----:B------:R-:W-:Y:S01]  /*1d250*/  UISETP.GT.AND UP0, UPT, UR24, UR18, UPT ;  /* 0x000000121800728c */ /* 0x000fe2000bf04270 */
[C---:B------:R-:W-:Y:S02]  /*1d260*/  @!P0 LEA R5, P3, R248.reuse, R6, 0x4 ;  /* 0x00000006f8058211 */ /* 0x040fe400078620ff */
[-CC-:B------:R-:W-:Y:S02]  /*1d270*/  @!P0 LEA.HI.X R13, R248, R7.reuse, R249.reuse, 0x5, P1 ;  /* 0x00000007f80d8211 */ /* 0x180fe400008f2cf9 */
[----:B------:R-:W-:Y:S01]  /*1d280*/  LOP3.LUT R181, R0, 0x7c00, RZ, 0xc0, !PT ;  /* 0x00007c0000b57812 */ /* 0x000fe200078ec0ff */
[----:B------:R-:W-:Y:S01]  /*1d290*/  IMAD.SHL.U32 R0, R182, 0x8, RZ ;  /* 0x00000008b6007824 */ /* 0x000fe200078e00ff */
[----:B------:R-:W-:Y:S02]  /*1d2a0*/  @!P0 LEA.HI.X R9, R248, R7, R249, 0x4, P3 ;  /* 0x00000007f8098211 */ /* 0x000fe400018f24f9 */
[--C-:B------:R-:W-:Y:S02]  /*1d2b0*/  LOP3.LUT R4, R181, 0x200, R183.reuse, 0xf8, !PT ;  /* 0x00000200b5047812 */ /* 0x100fe400078ef8b7 */
[----:B------:R-:W-:Y:S04]  /*1d2c0*/  LOP3.LUT R176, R0, 0x38, RZ, 0xc0, !PT ;  /* 0x0000003800b07812 */ /* 0x000fe800078ec0ff */
[----:B------:R-:W-:Y:S01]  /*1d2d0*/  LOP3.LUT R0, R176, 0x1c0, R183, 0xf8, !PT ;  /* 0x000001c0b0007812 */ /* 0x000fe200078ef8b7 */
[----:B------:R-:W4:Y:S03]  /*1d2e0*/  LDL.64 R200, [R1+0x140] ;  /* 0x0001400001c87983 */ /* 0x000f260000100a00 */
[----:B------:R-:W-:Y:S01]  /*1d2f0*/  LOP3.LUT R2, R4, R0, R2, 0xf6, !PT ;  /* 0x0000000004027212 */ /* 0x000fe200078ef602 */
[----:B------:R-:W-:Y:S01]  /*1d300*/  @!P0 IMAD R4, R249, 0x30, RZ ;  /* 0x00000030f9048824 */ /* 0x000fe200078e02ff */
[----:B------:R-:W-:Y:S01]  /*1d310*/  LOP3.LUT R68, R0, R185, RZ, 0x3c, !PT ;  /* 0x000000b900447212 */ /* 0x000fe200078e3cff */
[----:B------:R-:W5:Y:S01]  /*1d320*/  LDL R198, [R1+0x104] ;  /* 0x0001040001c67983 */ /* 0x000f620000100800 */
[----:B------:R-:W-:Y:S03]  /*1d330*/  LEA R0, R2, UR5, 0x1 ;  /* 0x0000000502007c11 */ /* 0x000fe6000f8e08ff */
[----:B------:R-:W-:Y:S02]  /*1d340*/  IMAD R68, R68, 0x2, R184 ;  /* 0x0000000244447824 */ /* 0x000fe400078e02b8 */
[----:B------:R-:W5:Y:S01]  /*1d350*/  LDL R197, [R1+0x100] ;  /* 0x0001000001c57983 */ /* 0x000f620000100800 */
[----:B------:R-:W-:Y:S02]  /*1d360*/  IMAD.IADD R148, R178, 0x1, R0 ;  /* 0x00000001b2947824 */ /* 0x000fe400078e0200 */
[----:B------:R-:W-:Y:S03]  /*1d370*/  VIADD R52, R68, UR5 ;  /* 0x0000000544347c36 */ /* 0x000fe60008000000 */
[----:B------:R-:W5:Y:S01]  /*1d380*/  LDL.64 R222, [R1+0x128] ;  /* 0x0001280001de7983 */ /* 0x000f620000100a00 */
[----:B------:R-:W-:Y:S05]  /*1d390*/  IMAD.IADD R160, R52, 0x1, R178 ;  /* 0x0000000134a07824 */ /* 0x000fea00078e02b2 */
[----:B------:R-:W-:Y:S01]  /*1d3a0*/  STL [R1+0x158], R75 ;  /* 0x0001584b01007387 */ /* 0x000fe20000100800 */
[-C--:B--2---:R-:W-:Y:S02]  /*1d3b0*/  @!P0 LEA R10, P1, R11, R15.reuse, 0x1 ;  /* 0x0000000f0b0a8211 */ /* 0x084fe400078208ff */
[CC--:B------:R-:W-:Y:S02]  /*1d3c0*/  @!P2 LEA R12, P4, R6.reuse, R15.reuse, 0x1 ;  /* 0x0000000f060ca211 */ /* 0x0c0fe400078808ff */
[-C--:B------:R-:W-:Y:S02]  /*1d3d0*/  @!P0 LEA R8, P3, R5, R15.reuse, 0x1 ;  /* 0x0000000f05088211 */ /* 0x080fe400078608ff */
[-C--:B---3--:R-:W-:Y:S02]  /*1d3e0*/  @!P0 LEA.HI.X R11, R11, R14.reuse, R13, 0x1, P1 ;  /* 0x0000000e0b0b8211 */ /* 0x088fe400008f0c0d */
[-CC-:B------:R-:W-:Y:S01]  /*1d3f0*/  @!P2 LEA.HI.X R13, R6, R14.reuse, R7.reuse, 0x1, P4 ;  /* 0x0000000e060da211 */ /* 0x180fe200020f0c07 */
[----:B------:R-:W-:Y:S01]  /*1d400*/  @!P0 IMAD.WIDE.U32 R6, R248, 0x30, R6 ;  /* 0x00000030f8068825 */ /* 0x000fe200078e0006 */
[-C--:B------:R-:W-:Y:S03]  /*1d410*/  @!P0 LEA.HI.X R9, R5, R14.reuse, R9, 0x1, P3 ;  /* 0x0000000e05098211 */ /* 0x080fe600018f0c09 */
[----:B------:R-:W-:Y:S01]  /*1d420*/  @!PT LDS RZ, [RZ] ;  /* 0x00000000fffff984 */ /* 0x000fe20000000800 */
[----:B------:R-:W-:Y:S01]  /*1d430*/  @!PT LDS RZ, [RZ] ;  /* 0x00000000fffff984 */ /* 0x000fe20000000800 */
[----:B------:R-:W-:Y:S01]  /*1d440*/  @!PT LDS RZ, [RZ] ;  /* 0x00000000fffff984 */ /* 0x000fe20000000800 */
[----:B------:R-:W-:Y:S01]  /*1d450*/  @!P2 LDGSTS.E.BYPASS.LTC128B.128 [R195+0x6000], desc[UR32][R12.64] ;  /* 0x060000000cc3afae */ /* 0x000fe2000b981a20 */
[----:B------:R-:W-:Y:S01]  /*1d460*/  @!P0 IMAD.IADD R5, R4, 0x1, R7 ;  /* 0x0000000104058824 */ /* 0x000fe200078e0207 */
[C---:B------:R-:W-:Y:S04]  /*1d470*/  @!P0 LEA R4, P1, R6.reuse, R15, 0x1 ;  /* 0x0000000f06048211 */ /* 0x040fe800078208ff */
[----:B------:R-:W-:Y:S01]  /*1d480*/  @P2 STS.128 [R195+0x6000], RZ ;  /* 0x006000ffc3002388 */ /* 0x000fe20000000c00 */
[----:B------:R-:W-:Y:S05]  /*1d490*/  @!P0 LEA.HI.X R5, R6, R14, R5, 0x1, P1 ;  /* 0x0000000e06058211 */ /* 0x000fea00008f0c05 */
[----:B------:R-:W-:Y:S01]  /*1d4a0*/  @P0 STS.128 [R195+0x6800], RZ ;  /* 0x006800ffc3000388 */ /* 0x000fe20000000c00 */
[----:B------:R-:W-:Y:S05]  /*1d4b0*/  LOP3.LUT P1, RZ, R182, 0x4, RZ, 0xc0, !PT ;  /* 0x00000004b6ff7812 */ /* 0x000fea000782c0ff */
[----:B------:R-:W-:Y:S01]  /*1d4c0*/  @!PT LDS RZ, [RZ] ;  /* 0x00000000fffff984 */ /* 0x000fe20000000800 */
[----:B------:R-:W-:Y:S01]  /*1d4d0*/  @!PT LDS RZ, [RZ] ;  /* 0x00000000fffff984 */ /* 0x000fe20000000800 */
[----:B------:R-:W-:Y:S01]  /*1d4e0*/  @!PT LDS RZ, [RZ] ;  /* 0x00000000fffff984 */ /* 0x000fe20000000800 */
[----:B------:R-:W-:Y:S01]  /*1d4f0*/  @!P0 LDGSTS.E.BYPASS.LTC128B.128 [R195+0x6800], desc[UR32][R8.64] ;  /* 0x0680000008c38fae */ /* 0x000fe2000b981a20 */
[----:B------:R-:W-:Y:S05]  /*1d500*/  SEL R2, R186, 0xffffffc0, !P1 ;  /* 0xffffffc0ba027807 */ /* 0x000fea0004800000 */
        /* <DEDUP_REMOVED lines=12> */
[----:B------:R2:W3:Y:S06]  /*1d5d0*/  LDSM.16.M88.4 R60, [R0+0x2000] ;  /* 0x00200000003c783b */ /* 0x0004ec0000000200 */
[----:B------:R-:W4:Y:S06]  /*1d5e0*/  LDSM.16.M88.4 R32, [R68+UR5+0x4800] ;  /* 0x004800054420783b */ /* 0x000f2c0008000200 */
[----:B------:R-:W0:Y:S06]  /*1d5f0*/  LDGDEPBAR ;  /* 0x00000000000079af */ /* 0x000e2c0000000000 */
[----:B------:R-:W5:Y:S06]  /*1d600*/  LDSM.16.M88.4 R48, [R68+UR5+0x5000] ;  /* 0x005000054430783b */ /* 0x000f6c0008000200 */
[----:B------:R-:W5:Y:S01]  /*1d610*/  LDSM.16.M88.4 R68, [R68+UR5+0x5800] ;  /* 0x005800054444783b */ /* 0x000f620008000200 */
[----:B--2---:R-:W-:Y:S02]  /*1d620*/  IMAD.IADD R0, R2, 0x1, R0 ;  /* 0x0000000102007824 */ /* 0x004fe400078e0200 */
[----:B------:R-:W-:Y:S03]  /*1d630*/  IMAD.IADD R2, R52, 0x1, R2 ;  /* 0x0000000134027824 */ /* 0x000fe600078e0202 */
[----:B------:R-:W-:Y:S01]  /*1d640*/  LDSM.16.M88.4 R140, [R148] ;  /* 0x00000000948c783b */ /* 0x000fe20000000200 */
[-C--:B-1----:R-:W-:Y:S05]  /*1d650*/  HMMA.16816.F32 R4, R64, R16.reuse, RZ ;  /* 0x000000104004723c */ /* 0x082fea00000018ff */
[----:B------:R-:W1:Y:S06]  /*1d660*/  LDSM.16.M88.4 R144, [R160+0x4000] ;  /* 0x00400000a090783b */ /* 0x000e6c0000000200 */
[----:B------:R-:W2:Y:S01]  /*1d670*/  LDSM.16.M88.4 R148, [R148+0x2000] ;  /* 0x002000009494783b */ /* 0x000ea20000000200 */
[C---:B---3--:R-:W-:Y:S05]  /*1d680*/  HMMA.16816.F32 R8, R60.reuse, R16, RZ ;  /* 0x000000103c08723c */ /* 0x048fea00000018ff */
[----:B------:R-:W3:Y:S03]  /*1d690*/  LDSM.16.M88.4 R152, [R160+0x4800] ;  /* 0x00480000a098783b */ /* 0x000ee60000000200 */
[-C--:B------:R-:W-:Y:S03]  /*1d6a0*/  HMMA.16816.F32 R12, R60, R18.reuse, RZ ;  /* 0x000000123c0c723c */ /* 0x080fe600000018ff */
[----:B------:R-:W3:Y:S05]  /*1d6b0*/  LDSM.16.M88.4 R156, [R160+0x5000] ;  /* 0x00500000a09c783b */ /* 0x000eea0000000200 */
[C---:B------:R-:W-:Y:S01]  /*1d6c0*/  HMMA.16816.F32 R16, R64.reuse, R18, RZ ;  /* 0x000000124010723c */ /* 0x040fe200000018ff */
[----:B------:R-:W3:Y:S06]  /*1d6d0*/  LDSM.16.M88.4 R160, [R160+0x5800] ;  /* 0x00580000a0a0783b */ /* 0x000eec0000000200 */
[----:B------:R-:W-:Y:S01]  /*1d6e0*/  LDSM.16.M88.4 R164, [R0] ;  /* 0x0000000000a4783b */ /* 0x000fe20000000200 */
[-C--:B----4-:R-:W-:Y:S05]  /*1d6f0*/  HMMA.16816.F32 R20, R64, R32.reuse, RZ ;  /* 0x000000204014723c */ /* 0x090fea00000018ff */
[----:B------:R4:W-:Y:S03]  /*1d700*/  LDSM.16.M88.4 R172, [R0+0x2000] ;  /* 0x0020000000ac783b */ /* 0x0009e60000000200 */
[C---:B------:R-:W-:Y:S03]  /*1d710*/  HMMA.16816.F32 R24, R60.reuse, R32, RZ ;  /* 0x000000203c18723c */ /* 0x040fe600000018ff */
[----:B------:R-:W4:Y:S05]  /*1d720*/  LDSM.16.M88.4 R168, [R2+0x4000] ;  /* 0x0040000002a8783b */ /* 0x000f2a0000000200 */
[-C--:B------:R-:W-:Y:S08]  /*1d730*/  HMMA.16816.F32 R28, R60, R34.reuse, RZ ;  /* 0x000000223c1c723c */ /* 0x080ff000000018ff */
[C---:B------:R-:W-:Y:S08]  /*1d740*/  HMMA.16816.F32 R32, R64.reuse, R34, RZ ;  /* 0x000000224020723c */ /* 0x040ff000000018ff */
[-C--:B-----5:R-:W-:Y:S08]  /*1d750*/  HMMA.16816.F32 R36, R64, R48.reuse, RZ ;  /* 0x000000304024723c */ /* 0x0a0ff000000018ff */
[C---:B------:R-:W-:Y:S08]  /*1d760*/  HMMA.16816.F32 R40, R60.reuse, R48, RZ ;  /* 0x000000303c28723c */ /* 0x040ff000000018ff */
        /* <DEDUP_REMOVED lines=11> */
[----:B------:R-:W-:Y:S07]  /*1d820*/  LDSM.16.M88.4 R144, [R2+0x5800] ;  /* 0x005800000290783b */ /* 0x000fee0000000200 */
[-C--:B---3--:R-:W-:Y:S08]  /*1d830*/  HMMA.16816.F32 R20, R140, R152.reuse, R20 ;  /* 0x000000988c14723c */ /* 0x088ff00000001814 */
[C---:B------:R-:W-:Y:S08]  /*1d840*/  HMMA.16816.F32 R24, R148.reuse, R152, R24 ;  /* 0x000000989418723c */ /* 0x040ff00000001818 */
[-C--:B------:R-:W-:Y:S08]  /*1d850*/  HMMA.16816.F32 R28, R148, R154.reuse, R28 ;  /* 0x0000009a941c723c */ /* 0x080ff0000000181c */
[C---:B------:R-:W-:Y:S08]  /*1d860*/  HMMA.16816.F32 R32, R140.reuse, R154, R32 ;  /* 0x0000009a8c20723c */ /* 0x040ff00000001820 */
[-C--:B------:R-:W-:Y:S08]  /*1d870*/  HMMA.16816.F32 R36, R140, R156.reuse, R36 ;  /* 0x0000009c8c24723c */ /* 0x080ff00000001824 */
[C---:B------:R-:W-:Y:S04]  /*1d880*/  HMMA.16816.F32 R40, R148.reuse, R156, R40 ;  /* 0x0000009c9428723c */ /* 0x040fe80000001828 */
[C---:B------:R-:W-:Y:S02]  /*1d890*/  IMAD.IADD R156, R178.reuse, 0x1, R0 ;  /* 0x00000001b29c7824 */ /* 0x040fe400078e0200 */
[----:B----4-:R-:W-:Y:S02]  /*1d8a0*/  IMAD.IADD R0, R178, 0x1, R2 ;  /* 0x00000001b2007824 */ /* 0x010fe400078e0202 */
[-C--:B------:R-:W-:Y:S03]  /*1d8b0*/  HMMA.16816.F32 R44, R148, R158.reuse, R44 ;  /* 0x0000009e942c723c */ /* 0x080fe6000000182c */
[----:B------:R-:W-:Y:S05]  /*1d8c0*/  LDSM.16.M88.4 R152, [R0+0x4000] ;  /* 0x004000000098783b */ /* 0x000fea0000000200 */
[C---:B------:R-:W-:Y:S08]  /*1d8d0*/  HMMA.16816.F32 R48, R140.reuse, R158, R48 ;  /* 0x0000009e8c30723c */ /* 0x040ff00000001830 */
[-C--:B------:R-:W-:Y:S08]  /*1d8e0*/  HMMA.16816.F32 R52, R140, R160.reuse, R52 ;  /* 0x000000a08c34723c */ /* 0x080ff00000001834 */
[C---:B------:R-:W-:Y:S08]  /*1d8f0*/  HMMA.16816.F32 R56, R148.reuse, R160, R56 ;  /* 0x000000a09438723c */ /* 0x040ff00000001838 */
[-C--:B------:R-:W-:Y:S01]  /*1d900*/  HMMA.16816.F32 R60, R148, R162.reuse, R60 ;  /* 0x000000a2943c723c */ /* 0x080fe2000000183c */
[----:B------:R-:W-:Y:S06]  /*1d910*/  LDSM.16.M88.4 R148, [R156] ;  /* 0x000000009c94783b */ /* 0x000fec0000000200 */
[----:B------:R-:W-:Y:S01]  /*1d920*/  LDSM.16.M88.4 R156, [R156+0x2000] ;  /* 0x002000009c9c783b */ /* 0x000fe20000000200 */
[----:B------:R-:W-:Y:S05]  /*1d930*/  HMMA.16816.F32 R64, R140, R162, R64 ;  /* 0x000000a28c40723c */ /* 0x000fea0000001840 */
[----:B------:R1:W2:Y:S03]  /*1d940*/  LDSM.16.M88.4 R140, [R2+0x5000] ;  /* 0x00500000028c783b */ /* 0x0002a60000000200 */
[-C--:B------:R-:W-:Y:S03]  /*1d950*/  HMMA.16816.F32 R4, R164, R168.reuse, R4 ;  /* 0x000000a8a404723c */ /* 0x080fe60000001804 */
[----:B------:R-:W3:Y:S05]  /*1d960*/  LDSM.16.M88.4 R160, [R0+0x4800] ;  /* 0x0048000000a0783b */ /* 0x000eea0000000200 */
[C---:B------:R-:W-:Y:S08]  /*1d970*/  HMMA.16816.F32 R8, R172.reuse, R168, R8 ;  /* 0x000000a8ac08723c */ /* 0x040ff00000001808 */
[-C--:B------:R-:W-:Y:S03]  /*1d980*/  HMMA.16816.F32 R12, R172, R170.reuse, R12 ;  /* 0x000000aaac0c723c */ /* 0x080fe6000000180c */
[----:B-1----:R-:W-:Y:S05]  /*1d990*/  LOP3.LUT R2, R75, 0x6, RZ, 0xc0, !PT ;  /* 0x000000064b027812 */ /* 0x002fea00078ec0ff */
[C---:B------:R-:W-:Y:S01]  /*1d9a0*/  HMMA.16816.F32 R16, R164.reuse, R170, R16 ;  /* 0x000000aaa410723c */ /* 0x040fe20000001810 */
[----:B------:R-:W-:Y:S06]  /*1d9b0*/  STL [R1+0x13c], R2 ;  /* 0x00013c0201007387 */ /* 0x000fec0000100800 */
[----:B------:R-:W4:Y:S01]  /*1d9c0*/  LDL.64 R214, [R1+0x120] ;  /* 0x0001200001d67983 */ /* 0x000f220000100a00 */
[-C--:B-----5:R-:W-:Y:S05]  /*1d9d0*/  HMMA.16816.F32 R20, R164, R68.reuse, R20 ;  /* 0x00000044a414723c */ /* 0x0a0fea0000001814 */
[----:B------:R-:W1:Y:S03]  /*1d9e0*/  LDSM.16.M88.4 R168, [R0+0x5000] ;  /* 0x0050000000a8783b */ /* 0x000e660000000200 */
[C---:B------:R-:W-:Y:S08]  /*1d9f0*/  HMMA.16816.F32 R24, R172.reuse, R68, R24 ;  /* 0x00000044ac18723c */ /* 0x040ff00000001818 */
[-C--:B------:R-:W-:Y:S08]  /*1da00*/  HMMA.16816.F32 R28, R172, R70.reuse, R28 ;  /* 0x00000046ac1c723c */ /* 0x080ff0000000181c */
[C---:B------:R-:W-:Y:S01]  /*1da10*/  HMMA.16816.F32 R32, R164.reuse, R70, R32 ;  /* 0x00000046a420723c */ /* 0x040fe20000001820 */
[----:B------:R5:W1:Y:S01]  /*1da20*/  LDSM.16.M88.4 R68, [R0+0x5800] ;  /* 0x005800000044783b */ /* 0x000a620000000200 */
[----:B------:R-:W-:Y:S04]  /*1da30*/  DEPBAR.LE SB0, 0x0 ;  /* 0x000080000000791a */ /* 0x000fe80000000000 */
[----:B------:R-:W-:Y:S02]  /*1da40*/  BAR.SYNC.DEFER_BLOCKING 0x0 ;  /* 0x0000000000007b1d */ /* 0x000fe40000010000 */
[-C--:B--2---:R-:W-:Y:S08]  /*1da50*/  HMMA.16816.F32 R36, R164, R140.reuse, R36 ;  /* 0x0000008ca424723c */ /* 0x084ff00000001824 */
[C---:B------:R-:W-:Y:S08]  /*1da60*/  HMMA.16816.F32 R40, R172.reuse, R140, R40 ;  /* 0x0000008cac28723c */ /* 0x040ff00000001828 */
[-C--:B------:R-:W-:Y:S01]  /*1da70*/  HMMA.16816.F32 R44, R172, R142.reuse, R44 ;  /* 0x0000008eac2c723c */ /* 0x080fe2000000182c */
[----:B-----5:R-:W-:Y:S04]  /*1da80*/  IMAD.U32 R0, RZ, RZ, UR24 ;  /* 0x00000018ff007e24 */ /* 0x020fe8000f8e00ff */
[----:B------:R-:W-:Y:S02]  /*1da90*/  IMAD R0, R0, 0x40, R2 ;  /* 0x0000004000007824 */ /* 0x000fe400078e0202 */
[----:B------:R-:W-:Y:S01]  /*1daa0*/  IMAD.U32 R2, RZ, RZ, UR39 ;  /* 0x00000027ff027e24 */ /* 0x000fe2000f8e00ff */
[C---:B------:R-:W-:Y:S04]  /*1dab0*/  HMMA.16816.F32 R48, R164.reuse, R142, R48 ;  /* 0x0000008ea430723c */ /* 0x040fe80000001830 */
[C---:B------:R-:W-:Y:S01]  /*1dac0*/  VIADD R142, R0.reuse, 0x38 ;  /* 0x00000038008e7836 */ /* 0x040fe20000000000 */
[----:B------:R-:W-:Y:S01]  /*1dad0*/  LOP3.LUT R140, R201, UR27, R2, 0x96, !PT ;  /* 0x0000001bc98c7c12 */ /* 0x000fe2000f8e9602 */
[----:B------:R-:W-:Y:S02]  /*1dae0*/  VIADD R2, R0, UR21 ;  /* 0x0000001500027c36 */ /* 0x000fe40008000000 */
[-C--:B------:R-:W-:Y:S03]  /*1daf0*/  HMMA.16816.F32 R52, R164, R144.reuse, R52 ;  /* 0x00000090a434723c */ /* 0x080fe60000001834 */
[----:B------:R-:W-:Y:S02]  /*1db00*/  VIADD R75, R142, UR21 ;  /* 0x000000158e4b7c36 */ /* 0x000fe40008000000 */
[--C-:B------:R-:W-:Y:S02]  /*1db10*/  IMAD.IADD R141, R188, 0x1, -R2.reuse ;  /* 0x00000001bc8d7824 */ /* 0x100fe400078e0a02 */
[----:B------:R-:W-:Y:S01]  /*1db20*/  VIADD R143, R75, 0xffffffc9 ;  /* 0xffffffc94b8f7836 */ /* 0x000fe20000000000 */
[C---:B------:R-:W-:Y:S04]  /*1db30*/  HMMA.16816.F32 R56, R172.reuse, R144, R56 ;  /* 0x00000090ac38723c */ /* 0x040fe80000001838 */
[----:B------:R-:W-:Y:S04]  /*1db40*/  IMAD.WIDE.U32 R144, R140, -0x326172a9, RZ ;  /* 0xcd9e8d578c907825 */ /* 0x000fe800078e00ff */
[-C--:B------:R-:W-:Y:S08]  /*1db50*/  HMMA.16816.F32 R60, R172, R146.reuse, R60 ;  /* 0x00000092ac3c723c */ /* 0x080ff0000000183c */
[----:B------:R-:W-:Y:S04]  /*1db60*/  HMMA.16816.F32 R64, R164, R146, R64 ;  /* 0x00000092a440723c */ /* 0x000fe80000001840 */
[C---:B------:R-:W-:Y:S02]  /*1db70*/  LOP3.LUT R165, R145.reuse, R197, RZ, 0x3c, !PT ;  /* 0x000000c591a57212 */ /* 0x040fe400078e3cff */
[----:B------:R-:W-:Y:S02]  /*1db80*/  LOP3.LUT R167, R145, R198, RZ, 0x3c, !PT ;  /* 0x000000c691a77212 */ /* 0x000fe400078e3cff */
[-C--:B------:R-:W-:Y:S08]  /*1db90*/  HMMA.16816.F32 R4, R148, R152.reuse, R4 ;  /* 0x000000989404723c */ /* 0x080ff00000001804 */
[C---:B------:R-:W-:Y:S08]  /*1dba0*/  HMMA.16816.F32 R8, R156.reuse, R152, R8 ;  /* 0x000000989c08723c */ /* 0x040ff00000001808 */
[-C--:B------:R-:W-:Y:S08]  /*1dbb0*/  HMMA.16816.F32 R12, R156, R154.reuse, R12 ;  /* 0x0000009a9c0c723c */ /* 0x080ff0000000180c */
[C---:B------:R-:W-:Y:S08]  /*1dbc0*/  HMMA.16816.F32 R16, R148.reuse, R154, R16 ;  /* 0x0000009a9410723c */ /* 0x040ff00000001810 */
[-C--:B---3--:R-:W-:Y:S08]  /*1dbd0*/  HMMA.16816.F32 R20, R148, R160.reuse, R20 ;  /* 0x000000a09414723c */ /* 0x088ff00000001814 */
[C---:B------:R-:W-:Y:S04]  /*1dbe0*/  HMMA.16816.F32 R24, R156.reuse, R160, R24 ;  /* 0x000000a09c18723c */ /* 0x040fe80000001818 */
[----:B------:R-:W-:Y:S04]  /*1dbf0*/  LOP3.LUT R160, R223, UR8, RZ, 0x3c, !PT ;  /* 0x00000008dfa07c12 */ /* 0x000fe8000f8e3cff */
[-C--:B------:R-:W-:Y:S03]  /*1dc00*/  HMMA.16816.F32 R28, R156, R162.reuse, R28 ;  /* 0x000000a29c1c723c */ /* 0x080fe6000000181c */
[----:B------:R-:W-:Y:S05]  /*1dc10*/  LOP3.LUT R164, R144, R160, RZ, 0x3c, !PT ;  /* 0x000000a090a47212 */ /* 0x000fea00078e3cff */
[C---:B------:R-:W-:Y:S08]  /*1dc20*/  HMMA.16816.F32 R32, R148.reuse, R162, R32 ;  /* 0x000000a29420723c */ /* 0x040ff00000001820 */
[-C--:B-1----:R-:W-:Y:S08]  /*1dc30*/  HMMA.16816.F32 R36, R148, R168.reuse, R36 ;  /* 0x000000a89424723c */ /* 0x082ff00000001824 */
[C---:B------:R-:W-:Y:S08]  /*1dc40*/  HMMA.16816.F32 R40, R156.reuse, R168, R40 ;  /* 0x000000a89c28723c */ /* 0x040ff00000001828 */
[-C--:B------:R-:W-:Y:S08]  /*1dc50*/  HMMA.16816.F32 R44, R156, R170.reuse, R44 ;  /* 0x000000aa9c2c723c */ /* 0x080ff0000000182c */
[C---:B------:R-:W-:Y:S08]  /*1dc60*/  HMMA.16816.F32 R48, R148.reuse, R170, R48 ;  /* 0x000000aa9430723c */ /* 0x040ff00000001830 */
[-C--:B------:R-:W-:Y:S08]  /*1dc70*/  HMMA.16816.F32 R52, R148, R68.reuse, R52 ;  /* 0x000000449434723c */ /* 0x080ff00000001834 */
[C---:B------:R-:W-:Y:S04]  /*1dc80*/  HMMA.16816.F32 R56, R156.reuse, R68, R56 ;  /* 0x000000449c38723c */ /* 0x040fe80000001838 */
[C---:B------:R-:W-:Y:S02]  /*1dc90*/  IMAD.IADD R69, R190.reuse, 0x1, -R2 ;  /* 0x00000001be457824 */ /* 0x040fe400078e0a02 */
[--C-:B------:R-:W-:Y:S02]  /*1dca0*/  IMAD.IADD R68, R190, 0x1, -R143.reuse ;  /* 0x00000001be447824 */ /* 0x100fe400078e0a8f */
[-C--:B------:R-:W-:Y:S03]  /*1dcb0*/  HMMA.16816.F32 R60, R156, R70.reuse, R60 ;  /* 0x000000469c3c723c */ /* 0x080fe6000000183c */
[----:B------:R-:W-:Y:S02]  /*1dcc0*/  IABS R140, R69 ;  /* 0x00000045008c7213 */ /* 0x000fe40000000000 */
[----:B------:R-:W-:Y:S02]  /*1dcd0*/  IABS R69, R68 ;  /* 0x0000004400457213 */ /* 0x000fe40000000000 */
[----:B------:R-:W-:Y:S01]  /*1dce0*/  IABS R68, R141 ;  /* 0x0000008d00447213 */ /* 0x000fe20000000000 */
[----:B------:R-:W-:Y:S01]  /*1dcf0*/  IMAD.IADD R141, R187, 0x1, -R143 ;  /* 0x00000001bb8d7824 */ /* 0x000fe200078e0a8f */
[----:B------:R-:W-:Y:S01]  /*1dd00*/  I2FP.F32.S32 R69, R69 ;  /* 0x0000004500457245 */ /* 0x000fe20000201400 */
[----:B------:R-:W-:Y:S04]  /*1dd10*/  HMMA.16816.F32 R64, R148, R70, R64 ;  /* 0x000000469440723c */ /* 0x000fe80000001840 */
[----:B------:R-:W-:Y:S01]  /*1dd20*/  I2FP.F32.S32 R68, R68 ;  /* 0x0000004400447245 */ /* 0x000fe20000201400 */
[----:B------:R-:W-:Y:S01]  /*1dd30*/  FFMA.FTZ R5, R69, -UR12, R5 ;  /* 0x8000000c45057c23 */ /* 0x000fe20008010005 */
[----:B------:R-:W-:Y:S01]  /*1dd40*/  I2FP.F32.S32 R140, R140 ;  /* 0x0000008c008c7245 */ /* 0x000fe20000201400 */
[----:B------:R-:W-:Y:S02]  /*1dd50*/  IMAD.IADD R69, R188, 0x1, -R143 ;  /* 0x00000001bc457824 */ /* 0x000fe400078e0a8f */
[----:B------:R-:W-:Y:S01]  /*1dd60*/  FFMA.FTZ R6, R68, -UR12, R6 ;  /* 0x8000000c44067c23 */ /* 0x000fe20008010006 */
[----:B------:R-:W-:Y:S02]  /*1dd70*/  IMAD.IADD R68, R187, 0x1, -R2 ;  /* 0x00000001bb447824 */ /* 0x000fe400078e0a02 */
[----:B------:R-:W-:Y:S01]  /*1dd80*/  FFMA.FTZ R4, R140, -UR12, R4 ;  /* 0x8000000c8c047c23 */ /* 0x000fe20008010004 */
[----:B------:R-:W-:Y:S01]  /*1dd90*/  IMAD.IADD R140, R189, 0x1, -R2 ;  /* 0x00000001bd8c7824 */ /* 0x000fe200078e0a02 */
[----:B------:R-:W-:Y:S01]  /*1dda0*/  IABS R2, R141 ;  /* 0x0000008d00027213 */ /* 0x000fe20000000000 */
[----:B------:R-:W-:Y:S03]  /*1ddb0*/  VIADD R71, R0, 0x1 ;  /* 0x0000000100477836 */ /* 0x000fe60000000000 */
[----:B------:R-:W-:Y:S02]  /*1ddc0*/  I2FP.F32.S32 R2, R2 ;  /* 0x0000000200027245 */ /* 0x000fe40000201400 */
[----:B------:R-:W-:Y:S03]  /*1ddd0*/  IABS R140, R140 ;  /* 0x0000008c008c7213 */ /* 0x000fe60000000000 */
[----:B------:R-:W-:Y:S01]  /*1dde0*/  FFMA.FTZ R9, R2, -UR12, R9 ;  /* 0x8000000c02097c23 */ /* 0x000fe20008010009 */
[----:B------:R-:W-:Y:S05]  /*1ddf0*/  I2FP.F32.S32 R140, R140 ;  /* 0x0000008c008c7245 */ /* 0x000fea0000201400 */
[----:B------:R-:W-:Y:S01]  /*1de00*/  FFMA.FTZ R10, R140, -UR12, R10 ;  /* 0x8000000c8c0a7c23 */ /* 0x000fe2000801000a */
[----:B----4-:R-:W-:Y:S01]  /*1de10*/  LOP3.LUT R196, R215, UR8, RZ, 0x3c, !PT ;  /* 0x00000008d7c47c12 */ /* 0x010fe2000f8e3cff */
[----:B------:R-:W-:Y:S03]  /*1de20*/  UIADD3 UR8, UPT, UPT, UR21, UR25, URZ ;  /* 0x0000001915087290 */ /* 0x000fe6000fffe0ff */
[----:B------:R-:W-:Y:S02]  /*1de30*/  LOP3.LUT R154, R144, R196, RZ, 0x3c, !PT ;  /* 0x000000c4909a7212 */ /* 0x000fe400078e3cff */
[----:B------:R-:W-:Y:S01]  /*1de40*/  IABS R144, R68 ;  /* 0x0000004400907213 */ /* 0x000fe20000000000 */
[----:B------:R-:W-:Y:S01]  /*1de50*/  VIADD R2, R190, -UR8 ;  /* 0x80000008be027c36 */ /* 0x000fe20008000000 */
[----:B------:R-:W-:Y:S01]  /*1de60*/  IABS R68, R69 ;  /* 0x0000004500447213 */ /* 0x000fe20000000000 */
[----:B------:R-:W-:Y:S02]  /*1de70*/  VIADD R70, R187, -UR8 ;  /* 0x80000008bb467c36 */ /* 0x000fe40008000000 */
[----:B------:R-:W-:Y:S01]  /*1de80*/  IMAD.MOV.U32 R69, RZ, RZ, R144 ;  /* 0x000000ffff457224 */ /* 0x000fe200078e0090 */
[----:B------:R-:W-:Y:S02]  /*1de90*/  I2FP.F32.S32 R68, R68 ;  /* 0x0000004400447245 */ /* 0x000fe40000201400 */
[-C--:B------:R-:W-:Y:S02]  /*1dea0*/  ISETP.GT.AND P6, PT, R2, R0.reuse, PT ;  /* 0x000000000200720c */ /* 0x080fe40003fc4270 */
[----:B------:R-:W-:Y:S01]  /*1deb0*/  I2FP.F32.S32 R69, R69 ;  /* 0x0000004500457245 */ /* 0x000fe20000201400 */
[----:B------:R-:W-:Y:S01]  /*1dec0*/  FFMA.FTZ R7, R68, -UR12, R7 ;  /* 0x8000000c44077c23 */ /* 0x000fe20008010007 */
[-C--:B------:R-:W-:Y:S01]  /*1ded0*/  ISETP.GT.AND P4, PT, R70, R0.reuse, PT ;  /* 0x000000004600720c */ /* 0x080fe20003f84270 */
[----:B------:R-:W-:Y:S02]  /*1dee0*/  VIADD R68, R188, -UR8 ;  /* 0x80000008bc447c36 */ /* 0x000fe40008000000 */
[----:B------:R-:W-:Y:S01]  /*1def0*/  FFMA.FTZ R8, R69, -UR12, R8 ;  /* 0x8000000c45087c23 */ /* 0x000fe20008010008 */
[----:B------:R-:W-:Y:S02]  /*1df00*/  VIADD R69, R189, -UR8 ;  /* 0x80000008bd457c36 */ /* 0x000fe40008000000 */
[----:B------:R-:W-:Y:S01]  /*1df10*/  ISETP.GT.AND P5, PT, R68, R0, PT ;  /* 0x000000004400720c */ /* 0x000fe20003fa4270 */
[----:B------:R-:W-:Y:S01]  /*1df20*/  @!UPT UIADD3 URZ, UPT, UPT, URZ, URZ, URZ ;  /* 0x000000fffffff290 */ /* 0x000fe2000fffe0ff */
[----:B------:R-:W-:Y:S11]  /*1df30*/  BRA.U.ANY UP0, `(.L_x_2561) ;  /* 0xffffffed00cc7547 */ /* 0x000ff6000b93ffff */
.L_x_2560:
[-C--:B------:R-:W-:Y:S01]  /*1df40*/  ISETP.GT.AND P3, PT, R2, R71.reuse, PT ;  /* 0x000000470200720c */ /* 0x080fe20003f64270 */
[----:B------:R-:W2:Y:S01]  /*1df50*/  LDL.64 R208, [R1+0x150] ;  /* 0x0001500001d07983 */ /* 0x000ea20000100a00 */
[----:B------:R-:W-:Y:S01]  /*1df60*/  FSEL R140, R4, -INF , !P6 ;  /* 0xff800000048c7808 */ /* 0x000fe20007000000 */
[----:B------:R-:W-:Y:S01]  /*1df70*/  UIADD3 UR8, UPT, UPT, UR39, 0x646e171e, URZ ;  /* 0x646e171e27087890 */ /* 0x000fe2000fffe0ff */
[----:B------:R-:W-:Y:S01]  /*1df80*/  ISETP.GT.AND P6, PT, R68, R71, PT ;  /* 0x000000474400720c */ /* 0x000fe20003fc4270 */
[----:B------:R-:W-:Y:S01]  /*1df90*/  VIADD R4, R75, 0xffffffd1 ;  /* 0xffffffd14b047836 */ /* 0x000fe20000000000 */
[----:B-1----:R-:W-:Y:S01]  /*1dfa0*/  FSEL R145, R5, -INF , !P3 ;  /* 0xff80000005917808 */ /* 0x002fe20005800000 */
[----:B------:R-:W-:Y:S01]  /*1dfb0*/  VIADD R5, R75, 0xffffffd0 ;  /* 0xffffffd04b057836 */ /* 0x000fe20000000000 */
[----:B------:R-:W-:Y:S01]  /*1dfc0*/  FSEL R141, R7, -INF , !P6 ;  /* 0xff800000078d7808 */ /* 0x000fe20007000000 */
[----:B------:R-:W3:Y:S01]  /*1dfd0*/  LDL.64 R174, [R1+0x148] ;  /* 0x0001480001ae7983 */ /* 0x000ee20000100a00 */
[----:B------:R-:W-:Y:S01]  /*1dfe0*/  FSEL R146, R8, -INF , !P4 ;  /* 0xff80000008927808 */ /* 0x000fe20006000000 */
[--C-:B------:R-:W-:Y:S01]  /*1dff0*/  IMAD.IADD R7, R189, 0x1, -R5.reuse ;  /* 0x00000001bd077824 */ /* 0x100fe200078e0a05 */
[----:B------:R-:W-:Y:S01]  /*1e000*/  FSEL R144, R6, -INF , !P5 ;  /* 0xff80000006907808 */ /* 0x000fe20006800000 */
[----:B------:R-:W-:Y:S01]  /*1e010*/  IMAD.IADD R8, R187, 0x1, -R5 ;  /* 0x00000001bb087824 */ /* 0x000fe200078e0a05 */
[----:B------:R-:W-:Y:S01]  /*1e020*/  ISETP.GT.AND P0, PT, R69, R0, PT ;  /* 0x000000004500720c */ /* 0x000fe20003f04270 */
[----:B------:R-:W-:Y:S01]  /*1e030*/  UIADD3 UR22, UPT, UPT, UR39, 0x76cf5d0a, URZ ;  /* 0x76cf5d0a27167890 */ /* 0x000fe2000fffe0ff */
[----:B------:R-:W-:Y:S01]  /*1e040*/  IABS R7, R7 ;  /* 0x0000000700077213 */ /* 0x000fe20000000000 */
[----:B------:R-:W-:Y:S01]  /*1e050*/  UIADD3 UR11, UPT, UPT, UR39, 0x32370b8f, URZ ;  /* 0x32370b8f270b7890 */ /* 0x000fe2000fffe0ff */
[----:B------:R-:W-:Y:S01]  /*1e060*/  IABS R8, R8 ;  /* 0x0000000800087213 */ /* 0x000fe20000000000 */
[----:B------:R-:W-:Y:S01]  /*1e070*/  IMAD.IADD R6, R187, 0x1, -R4 ;  /* 0x00000001bb067824 */ /* 0x000fe200078e0a04 */
[----:B------:R-:W-:Y:S01]  /*1e080*/  I2FP.F32.S32 R7, R7 ;  /* 0x0000000700077245 */ /* 0x000fe20000201400 */
[----:B------:R-:W-:Y:S01]  /*1e090*/  IMAD.IADD R143, R189, 0x1, -R143 ;  /* 0x00000001bd8f7824 */ /* 0x000fe200078e0a8f */
[----:B------:R-:W-:Y:S01]  /*1e0a0*/  I2FP.F32.S32 R8, R8 ;  /* 0x0000000800087245 */ /* 0x000fe20000201400 */
[----:B------:R-:W-:Y:S01]  /*1e0b0*/  UIADD3 UR10, UPT, UPT, UR39, -0x126145ec, URZ ;  /* 0xed9eba14270a7890 */ /* 0x000fe2000fffe0ff */
[----:B------:R-:W-:Y:S01]  /*1e0c0*/  IABS R6, R6 ;  /* 0x0000000600067213 */ /* 0x000fe20000000000 */
[----:B------:R-:W-:Y:S01]  /*1e0d0*/  UIADD3 UR9, UPT, UPT, UR39, -0x56f99767, URZ ;  /* 0xa906689927097890 */ /* 0x000fe2000fffe0ff */
[----:B------:R-:W-:Y:S01]  /*1e0e0*/  ISETP.GT.AND P3, PT, R70, R71, PT ;  /* 0x000000474600720c */ /* 0x000fe20003f64270 */
[----:B------:R-:W-:Y:S01]  /*1e0f0*/  FFMA.FTZ R12, R8, -UR12, R12 ;  /* 0x8000000c080c7c23 */ /* 0x000fe2000801000c */
[----:B------:R-:W-:Y:S01]  /*1e100*/  IABS R143, R143 ;  /* 0x0000008f008f7213 */ /* 0x000fe20000000000 */
[----:B------:R-:W-:Y:S01]  /*1e110*/  FFMA.FTZ R14, R7, -UR12, R14 ;  /* 0x8000000c070e7c23 */ /* 0x000fe2000801000e */
[----:B------:R-:W-:Y:S01]  /*1e120*/  I2FP.F32.S32 R6, R6 ;  /* 0x0000000600067245 */ /* 0x000fe20000201400 */
[--C-:B------:R-:W-:Y:S01]  /*1e130*/  IMAD.IADD R7, R189, 0x1, -R4.reuse ;  /* 0x00000001bd077824 */ /* 0x100fe200078e0a04 */
[----:B------:R-:W-:Y:S01]  /*1e140*/  FSEL R9, R9, -INF , !P3 ;  /* 0xff80000009097808 */ /* 0x000fe20005800000 */
[--C-:B------:R-:W-:Y:S01]  /*1e150*/  IMAD.IADD R8, R190, 0x1, -R5.reuse ;  /* 0x00000001be087824 */ /* 0x100fe200078e0a05 */
[----:B------:R-:W-:Y:S01]  /*1e160*/  I2FP.F32.S32 R143, R143 ;  /* 0x0000008f008f7245 */ /* 0x000fe20000201400 */
[----:B------:R-:W-:Y:S01]  /*1e170*/  IMAD.IADD R5, R188, 0x1, -R5 ;  /* 0x00000001bc057824 */ /* 0x000fe200078e0a05 */
[----:B------:R-:W-:Y:S01]  /*1e180*/  FSEL R10, R10, -INF , !P0 ;  /* 0xff8000000a0a7808 */ /* 0x000fe20004000000 */
[----:B------:R-:W-:Y:S01]  /*1e190*/  FFMA.FTZ R13, R6, -UR12, R13 ;  /* 0x8000000c060d7c23 */ /* 0x000fe2000801000d */
[----:B------:R-:W-:Y:S01]  /*1e1a0*/  ISETP.GT.AND P5, PT, R69, R71, PT ;  /* 0x000000474500720c */ /* 0x000fe20003fa4270 */
[----:B------:R-:W-:Y:S01]  /*1e1b0*/  FFMA.FTZ R11, R143, -UR12, R11 ;  /* 0x8000000c8f0b7c23 */ /* 0x000fe2000801000b */
[C---:B------:R-:W-:Y:S01]  /*1e1c0*/  ISETP.GE.AND P6, PT, R71.reuse, R191, PT ;  /* 0x000000bf4700720c */ /* 0x040fe20003fc6270 */
[----:B------:R-:W-:Y:S01]  /*1e1d0*/  UIADD3 UR27, UPT, UPT, UR27, 0x1, URZ ;  /* 0x000000011b1b7890 */ /* 0x000fe2000fffe0ff */
[C---:B------:R-:W-:Y:S01]  /*1e1e0*/  ISETP.GE.AND P4, PT, R71.reuse, R193, PT ;  /* 0x000000c14700720c */ /* 0x040fe20003f86270 */
[--C-:B------:R-:W-:Y:S01]  /*1e1f0*/  IMAD.IADD R6, R190, 0x1, -R4.reuse ;  /* 0x00000001be067824 */ /* 0x100fe200078e0a04 */
[C---:B------:R-:W-:Y:S01]  /*1e200*/  ISETP.GE.AND P3, PT, R71.reuse, R192, PT ;  /* 0x000000c04700720c */ /* 0x040fe20003f66270 */
[----:B------:R-:W-:Y:S01]  /*1e210*/  IMAD.IADD R4, R188, 0x1, -R4 ;  /* 0x00000001bc047824 */ /* 0x000fe200078e0a04 */
[----:B------:R-:W-:Y:S01]  /*1e220*/  ISETP.GE.AND P0, PT, R71, R194, PT ;  /* 0x000000c24700720c */ /* 0x000fe20003f06270 */
[----:B------:R-:W-:Y:S01]  /*1e230*/  UISETP.GT.AND UP0, UPT, UR24, UR18, UPT ;  /* 0x000000121800728c */ /* 0x000fe2000bf04270 */
[----:B------:R-:W-:Y:S01]  /*1e240*/  IABS R71, R7 ;  /* 0x0000000700477213 */ /* 0x000fe20000000000 */
[----:B------:R-:W-:Y:S01]  /*1e250*/  UIADD3 UR24, UPT, UPT, UR24, -0x1, URZ ;  /* 0xffffffff18187890 */ /* 0x000fe2000fffe0ff */
[----:B------:R-:W-:Y:S02]  /*1e260*/  IABS R143, R5 ;  /* 0x00000005008f7213 */ /* 0x000fe40000000000 */
[----:B------:R-:W-:Y:S01]  /*1e270*/  IABS R7, R8 ;  /* 0x0000000800077213 */ /* 0x000fe20000000000 */
[----:B------:R-:W-:Y:S01]  /*1e280*/  IMAD.MOV.U32 R5, RZ, RZ, R71 ;  /* 0x000000ffff057224 */ /* 0x000fe200078e0047 */
[----:B------:R-:W-:Y:S02]  /*1e290*/  IABS R8, R4 ;  /* 0x0000000400087213 */ /* 0x000fe40000000000 */
[----:B------:R-:W-:Y:S02]  /*1e2a0*/  FSEL R11, R11, -INF , !P5 ;  /* 0xff8000000b0b7808 */ /* 0x000fe40006800000 */
[----:B------:R-:W-:Y:S02]  /*1e2b0*/  I2FP.F32.S32 R4, R5 ;  /* 0x0000000500047245 */ /* 0x000fe40000201400 */
[----:B------:R-:W-:Y:S01]  /*1e2c0*/  I2FP.F32.S32 R5, R7 ;  /* 0x0000000700057245 */ /* 0x000fe20000201400 */
[----:B------:R-:W-:Y:S01]  /*1e2d0*/  IMAD.MOV.U32 R7, RZ, RZ, R143 ;  /* 0x000000ffff077224 */ /* 0x000fe200078e008f */
[----:B------:R-:W-:Y:S01]  /*1e2e0*/  ISETP.GE.AND P5, PT, R0, R191, PT ;  /* 0x000000bf0000720c */ /* 0x000fe20003fa6270 */
[----:B------:R-:W-:Y:S01]  /*1e2f0*/  FFMA.FTZ R15, R4, -UR12, R15 ;  /* 0x8000000c040f7c23 */ /* 0x000fe2000801000f */
[----:B------:R-:W-:Y:S01]  /*1e300*/  FSEL R145, R145, -INF , !P6 ;  /* 0xff80000091917808 */ /* 0x000fe20007000000 */
[----:B------:R-:W-:Y:S01]  /*1e310*/  FFMA.FTZ R16, R5, -UR12, R16 ;  /* 0x8000000c05107c23 */ /* 0x000fe20008010010 */
[----:B------:R-:W-:Y:S01]  /*1e320*/  I2FP.F32.S32 R4, R7 ;  /* 0x0000000700047245 */ /* 0x000fe20000201400 */
[----:B------:R-:W-:Y:S01]  /*1e330*/  VIADD R7, R75, 0xffffffd8 ;  /* 0xffffffd84b077836 */ /* 0x000fe20000000000 */
[----:B------:R-:W-:Y:S02]  /*1e340*/  I2FP.F32.S32 R5, R8 ;  /* 0x0000000800057245 */ /* 0x000fe40000201400 */
[----:B------:R-:W-:Y:S01]  /*1e350*/  FSEL R148, R140, -INF , !P5 ;  /* 0xff8000008c947808 */ /* 0x000fe20006800000 */
[----:B------:R-:W-:Y:S01]  /*1e360*/  FFMA.FTZ R18, R4, -UR12, R18 ;  /* 0x8000000c04127c23 */ /* 0x000fe20008010012 */
[C---:B------:R-:W-:Y:S01]  /*1e370*/  ISETP.GE.AND P5, PT, R0.reuse, R193, PT ;  /* 0x000000c10000720c */ /* 0x040fe20003fa6270 */
[----:B------:R-:W-:Y:S01]  /*1e380*/  FFMA.FTZ R19, R5, -UR12, R19 ;  /* 0x8000000c05137c23 */ /* 0x000fe20008010013 */
[----:B------:R-:W-:Y:S01]  /*1e390*/  IABS R6, R6 ;  /* 0x0000000600067213 */ /* 0x000fe20000000000 */
[----:B------:R-:W-:Y:S01]  /*1e3a0*/  VIADD R5, R0, 0x8 ;  /* 0x0000000800057836 */ /* 0x000fe20000000000 */
[----:B------:R-:W-:Y:S01]  /*1e3b0*/  FSEL R172, R144, -INF , !P5 ;  /* 0xff80000090ac7808 */ /* 0x000fe20006800000 */
[----:B------:R-:W-:Y:S01]  /*1e3c0*/  VIADD R4, R0, 0x9 ;  /* 0x0000000900047836 */ /* 0x000fe20000000000 */
[----:B------:R-:W-:Y:S01]  /*1e3d0*/  FSEL R171, R141, -INF , !P4 ;  /* 0xff8000008dab7808 */ /* 0x000fe20006000000 */
[----:B------:R-:W-:Y:S01]  /*1e3e0*/  IMAD.IADD R8, R188, 0x1, -R7 ;  /* 0x00000001bc087824 */ /* 0x000fe200078e0a07 */
[CC--:B------:R-:W-:Y:S02]  /*1e3f0*/  ISETP.GT.AND P6, PT, R70.reuse, R5.reuse, PT ;  /* 0x000000054600720c */ /* 0x0c0fe40003fc4270 */
[----:B------:R-:W-:Y:S02]  /*1e400*/  ISETP.GT.AND P5, PT, R70, R4, PT ;  /* 0x000000044600720c */ /* 0x000fe40003fa4270 */
[-C--:B------:R-:W-:Y:S02]  /*1e410*/  ISETP.GT.AND P4, PT, R69, R5.reuse, PT ;  /* 0x000000054500720c */ /* 0x080fe40003f84270 */
[----:B------:R-:W-:Y:S02]  /*1e420*/  I2FP.F32.S32 R6, R6 ;  /* 0x0000000600067245 */ /* 0x000fe40000201400 */
[----:B------:R-:W-:Y:S02]  /*1e430*/  FSEL R12, R12, -INF , !P6 ;  /* 0xff8000000c0c7808 */ /* 0x000fe40007000000 */
[----:B------:R-:W-:Y:S01]  /*1e440*/  FSEL R13, R13, -INF , !P5 ;  /* 0xff8000000d0d7808 */ /* 0x000fe20006800000 */
[----:B------:R-:W-:Y:S01]  /*1e450*/  FFMA.FTZ R17, R6, -UR12, R17 ;  /* 0x8000000c06117c23 */ /* 0x000fe20008010011 */
[----:B------:R-:W-:Y:S01]  /*1e460*/  ISETP.GT.AND P6, PT, R69, R4, PT ;  /* 0x000000044500720c */ /* 0x000fe20003fc4270 */
[--C-:B------:R-:W-:Y:S01]  /*1e470*/  IMAD.IADD R6, R190, 0x1, -R7.reuse ;  /* 0x00000001be067824 */ /* 0x100fe200078e0a07 */
[----:B------:R-:W-:Y:S02]  /*1e480*/  ISETP.GE.AND P5, PT, R0, R192, PT ;  /* 0x000000c00000720c */ /* 0x000fe40003fa6270 */
[----:B------:R-:W-:Y:S02]  /*1e490*/  FSEL R14, R14, -INF , !P4 ;  /* 0xff8000000e0e7808 */ /* 0x000fe40006000000 */
[----:B------:R-:W-:Y:S02]  /*1e4a0*/  ISETP.GE.AND P4, PT, R0, R194, PT ;  /* 0x000000c20000720c */ /* 0x000fe40003f86270 */
[----:B------:R-:W-:Y:S02]  /*1e4b0*/  FSEL R15, R15, -INF , !P6 ;  /* 0xff8000000f0f7808 */ /* 0x000fe40007000000 */
[----:B------:R-:W-:Y:S02]  /*1e4c0*/  FSEL R141, R146, -INF , !P5 ;  /* 0xff800000928d7808 */ /* 0x000fe40006800000 */
[CC--:B------:R-:W-:Y:S02]  /*1e4d0*/  ISETP.GT.AND P6, PT, R2.reuse, R5.reuse, PT ;  /* 0x000000050200720c */ /* 0x0c0fe40003fc4270 */
[-C--:B------:R-:W-:Y:S02]  /*1e4e0*/  ISETP.GT.AND P5, PT, R2, R4.reuse, PT ;  /* 0x000000040200720c */ /* 0x080fe40003fa4270 */
[----:B------:R-:W-:Y:S02]  /*1e4f0*/  FSEL R140, R9, -INF , !P3 ;  /* 0xff800000098c7808 */ /* 0x000fe40005800000 */
[----:B------:R-:W-:Y:S02]  /*1e500*/  FSEL R143, R10, -INF , !P4 ;  /* 0xff8000000a8f7808 */ /* 0x000fe40006000000 */
[C---:B------:R-:W-:Y:S02]  /*1e510*/  ISETP.GT.AND P3, PT, R68.reuse, R5, PT ;  /* 0x000000054400720c */ /* 0x040fe40003f64270 */
[----:B------:R-:W-:Y:S02]  /*1e520*/  ISETP.GT.AND P4, PT, R68, R4, PT ;  /* 0x000000044400720c */ /* 0x000fe40003f84270 */
[----:B------:R-:W-:Y:S02]  /*1e530*/  FSEL R144, R11, -INF , !P0 ;  /* 0xff8000000b907808 */ /* 0x000fe40004000000 */
[----:B------:R-:W-:Y:S02]  /*1e540*/  FSEL R16, R16, -INF , !P6 ;  /* 0xff80000010107808 */ /* 0x000fe40007000000 */
[----:B------:R-:W-:Y:S02]  /*1e550*/  FSEL R17, R17, -INF , !P5 ;  /* 0xff80000011117808 */ /* 0x000fe40006800000 */
[CC--:B------:R-:W-:Y:S02]  /*1e560*/  ISETP.GE.AND P0, PT, R5.reuse, R192.reuse, PT ;  /* 0x000000c00500720c */ /* 0x0c0fe40003f06270 */
[----:B------:R-:W-:Y:S02]  /*1e570*/  ISETP.GE.AND P6, PT, R4, R192, PT ;  /* 0x000000c00400720c */ /* 0x000fe40003fc6270 */
[-C--:B------:R-:W-:Y:S02]  /*1e580*/  ISETP.GE.AND P5, PT, R5, R194.reuse, PT ;  /* 0x000000c20500720c */ /* 0x080fe40003fa6270 */
[----:B------:R-:W-:Y:S02]  /*1e590*/  FSEL R18, R18, -INF , !P3 ;  /* 0xff80000012127808 */ /* 0x000fe40005800000 */
[----:B------:R-:W-:Y:S02]  /*1e5a0*/  FSEL R19, R19, -INF , !P4 ;  /* 0xff80000013137808 */ /* 0x000fe40006000000 */
[C---:B------:R-:W-:Y:S02]  /*1e5b0*/  ISETP.GE.AND P3, PT, R5.reuse, R191, PT ;  /* 0x000000bf0500720c */ /* 0x040fe40003f66270 */
[----:B------:R-:W-:Y:S01]  /*1e5c0*/  ISETP.GE.AND P4, PT, R5, R193, PT ;  /* 0x000000c10500720c */ /* 0x000fe20003f86270 */
[----:B------:R-:W-:Y:S01]  /*1e5d0*/  VIADD R5, R75, 0xffffffd9 ;  /* 0xffffffd94b057836 */ /* 0x000fe20000000000 */
[----:B------:R-:W-:Y:S01]  /*1e5e0*/  FSEL R157, R12, -INF , !P0 ;  /* 0xff8000000c9d7808 */ /* 0x000fe20004000000 */
[----:B------:R-:W-:Y:S01]  /*1e5f0*/  IMAD.IADD R12, R187, 0x1, -R7 ;  /* 0x00000001bb0c7824 */ /* 0x000fe200078e0a07 */
[----:B------:R-:W-:Y:S01]  /*1e600*/  FSEL R159, R13, -INF , !P6 ;  /* 0xff8000000d9f7808 */ /* 0x000fe20007000000 */
[----:B------:R-:W-:Y:S01]  /*1e610*/  IMAD.IADD R10, R188, 0x1, -R5 ;  /* 0x00000001bc0a7824 */ /* 0x000fe200078e0a05 */
        /* <DEDUP_REMOVED lines=23> */
[----:B------:R-:W-:Y:S01]  /*1e790*/  IABS R7, R7 ;  /* 0x0000000700077213 */ /* 0x000fe20000000000 */
[----:B------:R-:W-:Y:S01]  /*1e7a0*/  IMAD.IADD R8, R187, 0x1, -R5 ;  /* 0x00000001bb087824 */ /* 0x000fe200078e0a05 */
[----:B------:R-:W-:Y:S01]  /*1e7b0*/  FSEL R152, R16, -INF , !P3 ;  /* 0xff80000010987808 */ /* 0x000fe20005800000 */
[----:B------:R-:W-:Y:S01]  /*1e7c0*/  VIADD R6, R0, 0x11 ;  /* 0x0000001100067836 */ /* 0x000fe20000000000 */
[----:B------:R-:W-:Y:S01]  /*1e7d0*/  FSEL R20, R20, -INF , !P0 ;  /* 0xff80000014147808 */ /* 0x000fe20004000000 */
[----:B------:R-:W-:Y:S01]  /*1e7e0*/  FFMA.FTZ R21, R9, -UR12, R21 ;  /* 0x8000000c09157c23 */ /* 0x000fe20008010015 */
[----:B------:R-:W-:Y:S01]  /*1e7f0*/  IABS R9, R8 ;  /* 0x0000000800097213 */ /* 0x000fe20000000000 */
[----:B------:R-:W-:Y:S01]  /*1e800*/  IMAD.IADD R5, R189, 0x1, -R5 ;  /* 0x00000001bd057824 */ /* 0x000fe200078e0a05 */
[----:B------:R-:W-:Y:S01]  /*1e810*/  ISETP.GT.AND P0, PT, R2, R6, PT ;  /* 0x000000060200720c */ /* 0x000fe20003f04270 */
[----:B------:R-:W-:Y:S01]  /*1e820*/  VIADD R16, R0, 0x39 ;  /* 0x0000003900107836 */ /* 0x000fe20000000000 */
[----:B------:R-:W-:Y:S02]  /*1e830*/  I2FP.F32.S32 R7, R7 ;  /* 0x0000000700077245 */ /* 0x000fe40000201400 */
[----:B------:R-:W-:Y:S01]  /*1e840*/  IABS R8, R5 ;  /* 0x0000000500087213 */ /* 0x000fe20000000000 */
[----:B------:R-:W-:Y:S01]  /*1e850*/  IMAD.MOV.U32 R5, RZ, RZ, R9 ;  /* 0x000000ffff057224 */ /* 0x000fe200078e0009 */
[----:B------:R-:W-:Y:S01]  /*1e860*/  FSEL R21, R21, -INF , !P0 ;  /* 0xff80000015157808 */ /* 0x000fe20004000000 */
[----:B------:R-:W-:Y:S01]  /*1e870*/  FFMA.FTZ R26, R7, -UR12, R26 ;  /* 0x8000000c071a7c23 */ /* 0x000fe2000801001a */
[----:B------:R-:W-:Y:S01]  /*1e880*/  ISETP.GT.AND P0, PT, R68, R4, PT ;  /* 0x000000044400720c */ /* 0x000fe20003f04270 */
[----:B------:R-:W-:Y:S01]  /*1e890*/  VIADD R7, R75, 0xffffffe0 ;  /* 0xffffffe04b077836 */ /* 0x000fe20000000000 */
[----:B------:R-:W-:Y:S02]  /*1e8a0*/  I2FP.F32.S32 R5, R5 ;  /* 0x0000000500057245 */ /* 0x000fe40000201400 */
[----:B------:R-:W-:Y:S01]  /*1e8b0*/  FSEL R22, R22, -INF , !P0 ;  /* 0xff80000016167808 */ /* 0x000fe20004000000 */
[----:B------:R-:W-:Y:S01]  /*1e8c0*/  IMAD.IADD R12, R190, 0x1, -R7 ;  /* 0x00000001be0c7824 */ /* 0x000fe200078e0a07 */
[----:B------:R-:W-:Y:S01]  /*1e8d0*/  ISETP.GT.AND P0, PT, R68, R6, PT ;  /* 0x000000064400720c */ /* 0x000fe20003f04270 */
[----:B------:R-:W-:Y:S01]  /*1e8e0*/  FFMA.FTZ R25, R5, -UR12, R25 ;  /* 0x8000000c05197c23 */ /* 0x000fe20008010019 */
[----:B------:R-:W-:Y:S01]  /*1e8f0*/  I2FP.F32.S32 R8, R8 ;  /* 0x0000000800087245 */ /* 0x000fe20000201400 */
[----:B------:R-:W-:Y:S01]  /*1e900*/  VIADD R5, R75, 0xffffffe1 ;  /* 0xffffffe14b057836 */ /* 0x000fe20000000000 */
[----:B------:R-:W-:Y:S01]  /*1e910*/  FSEL R23, R23, -INF , !P0 ;  /* 0xff80000017177808 */ /* 0x000fe20004000000 */
[C---:B------:R-:W-:Y:S01]  /*1e920*/  IMAD.IADD R9, R189.reuse, 0x1, -R7 ;  /* 0x00000001bd097824 */ /* 0x040fe200078e0a07 */
[----:B------:R-:W-:Y:S01]  /*1e930*/  ISETP.GT.AND P0, PT, R70, R4, PT ;  /* 0x000000044600720c */ /* 0x000fe20003f04270 */
[----:B------:R-:W-:Y:S01]  /*1e940*/  FFMA.FTZ R27, R8, -UR12, R27 ;  /* 0x8000000c081b7c23 */ /* 0x000fe2000801001b */
[----:B------:R-:W-:Y:S01]  /*1e950*/  ISETP.GT.AND P3, PT, R70, R6, PT ;  /* 0x000000064600720c */ /* 0x000fe20003f64270 */
[----:B------:R-:W-:Y:S01]  /*1e960*/  IMAD.IADD R11, R189, 0x1, -R5 ;  /* 0x00000001bd0b7824 */ /* 0x000fe200078e0a05 */
[----:B------:R-:W-:Y:S02]  /*1e970*/  FSEL R151, R19, -INF , !P5 ;  /* 0xff80000013977808 */ /* 0x000fe40006800000 */
[----:B------:R-:W-:Y:S02]  /*1e980*/  FSEL R24, R24, -INF , !P0 ;  /* 0xff80000018187808 */ /* 0x000fe40004000000 */
[----:B------:R-:W-:Y:S02]  /*1e990*/  FSEL R25, R25, -INF , !P3 ;  /* 0xff80000019197808 */ /* 0x000fe40005800000 */
[----:B------:R-:W-:Y:S02]  /*1e9a0*/  FSEL R153, R17, -INF , !P6 ;  /* 0xff80000011997808 */ /* 0x000fe40007000000 */
[----:B------:R-:W-:Y:S02]  /*1e9b0*/  FSEL R150, R18, -INF , !P4 ;  /* 0xff80000012967808 */ /* 0x000fe40006000000 */
[-C--:B------:R-:W-:Y:S02]  /*1e9c0*/  ISETP.GE.AND P5, PT, R4, R191.reuse, PT ;  /* 0x000000bf0400720c */ /* 0x080fe40003fa6270 */
[----:B------:R-:W-:Y:S02]  /*1e9d0*/  ISETP.GE.AND P0, PT, R6, R191, PT ;  /* 0x000000bf0600720c */ /* 0x000fe40003f06270 */
[-C--:B------:R-:W-:Y:S02]  /*1e9e0*/  ISETP.GE.AND P3, PT, R4, R193.reuse, PT ;  /* 0x000000c10400720c */ /* 0x080fe40003f66270 */
[C---:B------:R-:W-:Y:S02]  /*1e9f0*/  ISETP.GT.AND P6, PT, R69.reuse, R4, PT ;  /* 0x000000044500720c */ /* 0x040fe40003fc4270 */
[----:B------:R-:W-:Y:S02]  /*1ea00*/  ISETP.GT.AND P4, PT, R69, R6, PT ;  /* 0x000000064500720c */ /* 0x000fe40003f84270 */
[----:B------:R-:W-:Y:S02]  /*1ea10*/  FSEL R161, R20, -INF , !P5 ;  /* 0xff80000014a17808 */ /* 0x000fe40006800000 */
[----:B------:R-:W-:Y:S02]  /*1ea20*/  FSEL R163, R21, -INF , !P0 ;  /* 0xff80000015a37808 */ /* 0x000fe40004000000 */
[----:B------:R-:W-:Y:S02]  /*1ea30*/  FSEL R162, R22, -INF , !P3 ;  /* 0xff80000016a27808 */ /* 0x000fe40005800000 */
[----:B------:R-:W-:Y:S02]  /*1ea40*/  FSEL R26, R26, -INF , !P6 ;  /* 0xff8000001a1a7808 */ /* 0x000fe40007000000 */
[----:B------:R-:W-:Y:S02]  /*1ea50*/  FSEL R27, R27, -INF , !P4 ;  /* 0xff8000001b1b7808 */ /* 0x000fe40006000000 */
[C---:B------:R-:W-:Y:S02]  /*1ea60*/  ISETP.GE.AND P5, PT, R6.reuse, R193, PT ;  /* 0x000000c10600720c */ /* 0x040fe40003fa6270 */
[C---:B------:R-:W-:Y:S02]  /*1ea70*/  ISETP.GE.AND P0, PT, R6.reuse, R192, PT ;  /* 0x000000c00600720c */ /* 0x040fe40003f06270 */
[----:B------:R-:W-:Y:S01]  /*1ea80*/  ISETP.GE.AND P3, PT, R6, R194, PT ;  /* 0x000000c20600720c */ /* 0x000fe20003f66270 */
[C-C-:B------:R-:W-:Y:S01]  /*1ea90*/  IMAD.IADD R6, R187.reuse, 0x1, -R7.reuse ;  /* 0x00000001bb067824 */ /* 0x140fe200078e0a07 */
[----:B------:R-:W-:Y:S01]  /*1eaa0*/  ISETP.GE.AND P6, PT, R4, R192, PT ;  /* 0x000000c00400720c */ /* 0x000fe20003fc6270 */
[----:B------:R-:W-:Y:S01]  /*1eab0*/  IMAD.IADD R7, R188, 0x1, -R7 ;  /* 0x00000001bc077824 */ /* 0x000fe200078e0a07 */
        /* <DEDUP_REMOVED lines=17> */
[----:B------:R-:W-:Y:S01]  /*1ebd0*/  IABS R7, R7 ;  /* 0x0000000700077213 */ /* 0x000fe20000000000 */
[----:B------:R-:W-:Y:S01]  /*1ebe0*/  VIADD R4, R0, 0x18 ;  /* 0x0000001800047836 */ /* 0x000fe20000000000 */
[----:B------:R-:W-:Y:S01]  /*1ebf0*/  FSEL R24, R24, -INF , !P6 ;  /* 0xff80000018187808 */ /* 0x000fe20007000000 */
[----:B------:R-:W-:Y:S01]  /*1ec00*/  FFMA.FTZ R31, R6, -UR12, R31 ;  /* 0x8000000c061f7c23 */ /* 0x000fe2000801001f */
[----:B------:R-:W-:Y:S01]  /*1ec10*/  I2FP.F32.S32 R7, R7 ;  /* 0x0000000700077245 */ /* 0x000fe20000201400 */
[--C-:B------:R-:W-:Y:S01]  /*1ec20*/  IMAD.IADD R8, R190, 0x1, -R5.reuse ;  /* 0x00000001be087824 */ /* 0x100fe200078e0a05 */
[----:B------:R-:W-:Y:S01]  /*1ec30*/  ISETP.GT.AND P5, PT, R70, R4, PT ;  /* 0x000000044600720c */ /* 0x000fe20003fa4270 */
[----:B------:R-:W-:Y:S01]  /*1ec40*/  VIADD R6, R0, 0x19 ;  /* 0x0000001900067836 */ /* 0x000fe20000000000 */
[----:B------:R-:W-:Y:S01]  /*1ec50*/  FSEL R25, R25, -INF , !P0 ;  /* 0xff80000019197808 */ /* 0x000fe20004000000 */
[----:B------:R-:W-:Y:S01]  /*1ec60*/  IMAD.IADD R5, R188, 0x1, -R5 ;  /* 0x00000001bc057824 */ /* 0x000fe200078e0a05 */
[----:B------:R-:W-:Y:S01]  /*1ec70*/  IABS R9, R8 ;  /* 0x0000000800097213 */ /* 0x000fe20000000000 */
[----:B------:R-:W-:Y:S01]  /*1ec80*/  FFMA.FTZ R34, R7, -UR12, R34 ;  /* 0x8000000c07227c23 */ /* 0x000fe20008010022 */
[----:B------:R-:W-:Y:S01]  /*1ec90*/  FSEL R28, R28, -INF , !P5 ;  /* 0xff8000001c1c7808 */ /* 0x000fe20006800000 */
[----:B------:R-:W-:Y:S01]  /*1eca0*/  VIADD R7, R75, 0xffffffe8 ;  /* 0xffffffe84b077836 */ /* 0x000fe20000000000 */
[----:B------:R-:W-:Y:S02]  /*1ecb0*/  ISETP.GT.AND P5, PT, R70, R6, PT ;  /* 0x000000064600720c */ /* 0x000fe40003fa4270 */
[----:B------:R-:W-:Y:S01]  /*1ecc0*/  IABS R8, R5 ;  /* 0x0000000500087213 */ /* 0x000fe20000000000 */
[----:B------:R-:W-:Y:S01]  /*1ecd0*/  IMAD.MOV.U32 R5, RZ, RZ, R9 ;  /* 0x000000ffff057224 */ /* 0x000fe200078e0009 */
[----:B------:R-:W-:Y:S01]  /*1ece0*/  FSEL R29, R29, -INF , !P5 ;  /* 0xff8000001d1d7808 */ /* 0x000fe20006800000 */
[----:B------:R-:W-:Y:S01]  /*1ecf0*/  IMAD.IADD R10, R188, 0x1, -R7 ;  /* 0x00000001bc0a7824 */ /* 0x000fe200078e0a07 */
[C---:B------:R-:W-:Y:S02]  /*1ed00*/  ISETP.GT.AND P5, PT, R69.reuse, R4, PT ;  /* 0x000000044500720c */ /* 0x040fe40003fa4270 */
[----:B------:R-:W-:Y:S02]  /*1ed10*/  I2FP.F32.S32 R5, R5 ;  /* 0x0000000500057245 */ /* 0x000fe40000201400 */
[----:B------:R-:W-:Y:S02]  /*1ed20*/  FSEL R30, R30, -INF , !P5 ;  /* 0xff8000001e1e7808 */ /* 0x000fe40006800000 */
[-C--:B------:R-:W-:Y:S01]  /*1ed30*/  ISETP.GT.AND P5, PT, R69, R6.reuse, PT ;  /* 0x000000064500720c */ /* 0x080fe20003fa4270 */
[----:B------:R-:W-:Y:S01]  /*1ed40*/  FFMA.FTZ R33, R5, -UR12, R33 ;  /* 0x8000000c05217c23 */ /* 0x000fe20008010021 */
[C---:B------:R-:W-:Y:S01]  /*1ed50*/  ISETP.GT.AND P6, PT, R2.reuse, R6, PT ;  /* 0x000000060200720c */ /* 0x040fe20003fc4270 */
[----:B------:R-:W-:Y:S01]  /*1ed60*/  VIADD R5, R75, 0xffffffe9 ;  /* 0xffffffe94b057836 */ /* 0x000fe20000000000 */
[----:B------:R-:W-:Y:S02]  /*1ed70*/  FSEL R31, R31, -INF , !P5 ;  /* 0xff8000001f1f7808 */ /* 0x000fe40006800000 */
[-C--:B------:R-:W-:Y:S01]  /*1ed80*/  ISETP.GT.AND P5, PT, R2, R4.reuse, PT ;  /* 0x000000040200720c */ /* 0x080fe20003fa4270 */
[----:B------:R-:W-:Y:S01]  /*1ed90*/  IMAD.IADD R12, R188, 0x1, -R5 ;  /* 0x00000001bc0c7824 */ /* 0x000fe200078e0a05 */
[----:B------:R-:W-:Y:S02]  /*1eda0*/  ISETP.GT.AND P0, PT, R68, R4, PT ;  /* 0x000000044400720c */ /* 0x000fe40003f04270 */
[----:B------:R-:W-:Y:S02]  /*1edb0*/  I2FP.F32.S32 R8, R8 ;  /* 0x0000000800087245 */ /* 0x000fe40000201400 */
[----:B------:R-:W-:Y:S02]  /*1edc0*/  FSEL R27, R27, -INF , !P3 ;  /* 0xff8000001b1b7808 */ /* 0x000fe40005800000 */
[----:B------:R-:W-:Y:S01]  /*1edd0*/  FSEL R32, R32, -INF , !P5 ;  /* 0xff80000020207808 */ /* 0x000fe20006800000 */
[----:B------:R-:W-:Y:S01]  /*1ede0*/  FFMA.FTZ R35, R8, -UR12, R35 ;  /* 0x8000000c08237c23 */ /* 0x000fe20008010023 */
[----:B------:R-:W-:Y:S01]  /*1edf0*/  FSEL R33, R33, -INF , !P6 ;  /* 0xff80000021217808 */ /* 0x000fe20007000000 */
[----:B------:R-:W-:Y:S01]  /*1ee00*/  IMAD.IADD R8, R190, 0x1, -R7 ;  /* 0x00000001be087824 */ /* 0x000fe200078e0a07 */
[----:B------:R-:W-:Y:S02]  /*1ee10*/  FSEL R34, R34, -INF , !P0 ;  /* 0xff80000022227808 */ /* 0x000fe40004000000 */
[C---:B------:R-:W-:Y:S02]  /*1ee20*/  ISETP.GE.AND P3, PT, R4.reuse, R192, PT ;  /* 0x000000c00400720c */ /* 0x040fe40003f66270 */
[C---:B------:R-:W-:Y:S02]  /*1ee30*/  ISETP.GE.AND P5, PT, R4.reuse, R194, PT ;  /* 0x000000c20400720c */ /* 0x040fe40003fa6270 */
[C---:B------:R-:W-:Y:S02]  /*1ee40*/  ISETP.GE.AND P6, PT, R4.reuse, R191, PT ;  /* 0x000000bf0400720c */ /* 0x040fe40003fc6270 */
[----:B------:R-:W-:Y:S01]  /*1ee50*/  ISETP.GE.AND P0, PT, R4, R193, PT ;  /* 0x000000c10400720c */ /* 0x000fe20003f06270 */
[----:B------:R-:W-:Y:S01]  /*1ee60*/  IMAD.IADD R4, R190, 0x1, -R5 ;  /* 0x00000001be047824 */ /* 0x000fe200078e0a05 */
[----:B------:R-:W-:Y:S02]  /*1ee70*/  FSEL R26, R26, -INF , !P4 ;  /* 0xff8000001a1a7808 */ /* 0x000fe40006000000 */
[----:B------:R-:W-:Y:S02]  /*1ee80*/  IABS R11, R8 ;  /* 0x00000008000b7213 */ /* 0x000fe40000000000 */
[----:B------:R-:W-:Y:S02]  /*1ee90*/  IABS R9, R4 ;  /* 0x0000000400097213 */ /* 0x000fe40000000000 */
[----:B------:R-:W-:Y:S02]  /*1eea0*/  IABS R4, R10 ;  /* 0x0000000a00047213 */ /* 0x000fe40000000000 */
[----:B------:R-:W-:Y:S02]  /*1eeb0*/  ISETP.GT.AND P4, PT, R68, R6, PT ;  /* 0x000000064400720c */ /* 0x000fe40003f84270 */
[----:B------:R-:W-:Y:S01]  /*1eec0*/  IABS R8, R12 ;  /* 0x0000000c00087213 */ /* 0x000fe20000000000 */
[----:B------:R-:W-:Y:S01]  /*1eed0*/  VIADD R12, R0, 0x29 ;  /* 0x00000029000c7836 */ /* 0x000fe20000000000 */
[----:B------:R-:W-:Y:S02]  /*1eee0*/  I2FP.F32.S32 R9, R9 ;  /* 0x0000000900097245 */ /* 0x000fe40000201400 */
[----:B------:R-:W-:Y:S02]  /*1eef0*/  I2FP.F32.S32 R4, R4 ;  /* 0x0000000400047245 */ /* 0x000fe40000201400 */
[----:B------:R-:W-:Y:S01]  /*1ef00*/  FSEL R35, R35, -INF , !P4 ;  /* 0xff80000023237808 */ /* 0x000fe20006000000 */
[----:B------:R-:W-:Y:S01]  /*1ef10*/  FFMA.FTZ R37, R9, -UR12, R37 ;  /* 0x8000000c09257c23 */ /* 0x000fe20008010025 */
[----:B------:R-:W-:Y:S01]  /*1ef20*/  I2FP.F32.S32 R8, R8 ;  /* 0x0000000800087245 */ /* 0x000fe20000201400 */
[----:B------:R-:W-:Y:S01]  /*1ef30*/  FFMA.FTZ R38, R4, -UR12, R38 ;  /* 0x8000000c04267c23 */ /* 0x000fe20008010026 */
[----:B------:R-:W-:Y:S01]  /*1ef40*/  ISETP.GE.AND P4, PT, R6, R192, PT ;  /* 0x000000c00600720c */ /* 0x000fe20003f86270 */
[----:B------:R-:W-:Y:S01]  /*1ef50*/  VIADD R4, R0, 0x20 ;  /* 0x0000002000047836 */ /* 0x000fe20000000000 */
[----:B------:R-:W-:Y:S01]  /*1ef60*/  FSEL R28, R28, -INF , !P3 ;  /* 0xff8000001c1c7808 */ /* 0x000fe20005800000 */
[----:B------:R-:W-:Y:S01]  /*1ef70*/  FFMA.FTZ R39, R8, -UR12, R39 ;  /* 0x8000000c08277c23 */ /* 0x000fe20008010027 */
[----:B------:R-:W-:Y:S01]  /*1ef80*/  I2FP.F32.S32 R11, R11 ;  /* 0x0000000b000b7245 */ /* 0x000fe20000201400 */
[--C-:B------:R-:W-:Y:S01]  /*1ef90*/  IMAD.IADD R9, R187, 0x1, -R7.reuse ;  /* 0x00000001bb097824 */ /* 0x100fe200078e0a07 */
[----:B------:R-:W-:Y:S01]  /*1efa0*/  ISETP.GE.AND P3, PT, R6, R194, PT ;  /* 0x000000c20600720c */ /* 0x000fe20003f66270 */
[----:B------:R-:W-:Y:S01]  /*1efb0*/  IMAD.IADD R8, R189, 0x1, -R7 ;  /* 0x00000001bd087824 */ /* 0x000fe200078e0a07 */
[----:B------:R-:W-:Y:S01]  /*1efc0*/  FSEL R29, R29, -INF , !P4 ;  /* 0xff8000001d1d7808 */ /* 0x000fe20006000000 */
[----:B------:R-:W-:Y:S01]  /*1efd0*/  FFMA.FTZ R36, R11, -UR12, R36 ;  /* 0x8000000c0b247c23 */ /* 0x000fe20008010024 */
[----:B------:R-:W-:Y:S01]  /*1efe0*/  FSEL R30, R30, -INF , !P5 ;  /* 0xff8000001e1e7808 */ /* 0x000fe20006800000 */
[--C-:B------:R-:W-:Y:S01]  /*1eff0*/  IMAD.IADD R7, R187, 0x1, -R5.reuse ;  /* 0x00000001bb077824 */ /* 0x100fe200078e0a05 */
[C---:B------:R-:W-:Y:S01]  /*1f000*/  ISETP.GE.AND P4, PT, R6.reuse, R191, PT ;  /* 0x000000bf0600720c */ /* 0x040fe20003f86270 */
[----:B------:R-:W-:Y:S01]  /*1f010*/  IMAD.IADD R5, R189, 0x1, -R5 ;  /* 0x00000001bd057824 */ /* 0x000fe200078e0a05 */
[----:B------:R-:W-:Y:S01]  /*1f020*/  ISETP.GE.AND P5, PT, R6, R193, PT ;  /* 0x000000c10600720c */ /* 0x000fe20003fa6270 */
[----:B------:R-:W-:Y:S01]  /*1f030*/  VIADD R6, R0, 0x21 ;  /* 0x0000002100067836 */ /* 0x000fe20000000000 */
[----:B------:R-:W-:Y:S02]  /*1f040*/  FSEL R31, R31, -INF , !P3 ;  /* 0xff8000001f1f7808 */ /* 0x000fe40005800000 */
[----:B------:R-:W-:Y:S02]  /*1f050*/  IABS R10, R9 ;  /* 0x00000009000a7213 */ /* 0x000fe40000000000 */
[----:B------:R-:W-:Y:S02]  /*1f060*/  ISETP.GT.AND P3, PT, R2, R4, PT ;  /* 0x000000040200720c */ /* 0x000fe40003f64270 */
[----:B------:R-:W-:Y:S01]  /*1f070*/  IABS R9, R8 ;  /* 0x0000000800097213 */ /* 0x000fe20000000000 */
[----:B------:R-:W-:Y:S01]  /*1f080*/  IMAD.MOV.U32 R8, RZ, RZ, R10 ;  /* 0x000000ffff087224 */ /* 0x000fe200078e000a */
[----:B------:R-:W-:Y:S02]  /*1f090*/  FSEL R36, R36, -INF , !P3 ;  /* 0xff80000024247808 */ /* 0x000fe40005800000 */
[----:B------:R-:W-:Y:S02]  /*1f0a0*/  ISETP.GT.AND P3, PT, R2, R6, PT ;  /* 0x000000060200720c */ /* 0x000fe40003f64270 */
[----:B------:R-:W-:Y:S02]  /*1f0b0*/  IABS R7, R7 ;  /* 0x0000000700077213 */ /* 0x000fe40000000000 */
[----:B------:R-:W-:Y:S02]  /*1f0c0*/  FSEL R37, R37, -INF , !P3 ;  /* 0xff80000025257808 */ /* 0x000fe40005800000 */
[----:B------:R-:W-:Y:S02]  /*1f0d0*/  I2FP.F32.S32 R8, R8 ;  /* 0x0000000800087245 */ /* 0x000fe40000201400 */
[----:B------:R-:W-:Y:S02]  /*1f0e0*/  ISETP.GT.AND P3, PT, R68, R4, PT ;  /* 0x000000044400720c */ /* 0x000fe40003f64270 */
[----:B------:R-:W-:Y:S01]  /*1f0f0*/  I2FP.F32.S32 R7, R7 ;  /* 0x0000000700077245 */ /* 0x000fe20000201400 */
[----:B------:R-:W-:Y:S01]  /*1f100*/  FFMA.FTZ R40, R8, -UR12, R40 ;  /* 0x8000000c08287c23 */ /* 0x000fe20008010028 */
[----:B------:R-:W-:Y:S02]  /*1f110*/  FSEL R38, R38, -INF , !P3 ;  /* 0xff80000026267808 */ /* 0x000fe40005800000 */
[----:B------:R-:W-:Y:S01]  /*1f120*/  ISETP.GT.AND P3, PT, R68, R6, PT ;  /* 0x000000064400720c */ /* 0x000fe20003f64270 */
[----:B------:R-:W-:Y:S01]  /*1f130*/  FFMA.FTZ R41, R7, -UR12, R41 ;  /* 0x8000000c07297c23 */ /* 0x000fe20008010029 */
[----:B------:R-:W-:Y:S02]  /*1f140*/  I2FP.F32.S32 R8, R9 ;  /* 0x0000000900087245 */ /* 0x000fe40000201400 */
[----:B------:R-:W-:Y:S02]  /*1f150*/  IABS R5, R5 ;  /* 0x0000000500057213 */ /* 0x000fe40000000000 */
[----:B------:R-:W-:Y:S01]  /*1f160*/  FSEL R39, R39, -INF , !P3 ;  /* 0xff80000027277808 */ /* 0x000fe20005800000 */
[----:B------:R-:W-:Y:S01]  /*1f170*/  FFMA.FTZ R42, R8, -UR12, R42 ;  /* 0x8000000c082a7c23 */ /* 0x000fe2000801002a */
[----:B------:R-:W-:Y:S01]  /*1f180*/  FSEL R32, R32, -INF , !P6 ;  /* 0xff80000020207808 */ /* 0x000fe20007000000 */
[----:B------:R-:W-:Y:S01]  /*1f190*/  VIADD R8, R75, 0xfffffff1 ;  /* 0xfffffff14b087836 */ /* 0x000fe20000000000 */
[C---:B------:R-:W-:Y:S02]  /*1f1a0*/  ISETP.GT.AND P3, PT, R70.reuse, R4, PT ;  /* 0x000000044600720c */ /* 0x040fe40003f64270 */
[----:B------:R-:W-:Y:S01]  /*1f1b0*/  ISETP.GT.AND P6, PT, R70, R6, PT ;  /* 0x000000064600720c */ /* 0x000fe20003fc4270 */
[--C-:B------:R-:W-:Y:S01]  /*1f1c0*/  IMAD.IADD R10, R190, 0x1, -R8.reuse ;  /* 0x00000001be0a7824 */ /* 0x100fe200078e0a08 */
[----:B------:R-:W-:Y:S02]  /*1f1d0*/  I2FP.F32.S32 R5, R5 ;  /* 0x0000000500057245 */ /* 0x000fe40000201400 */
[----:B------:R-:W-:Y:S02]  /*1f1e0*/  FSEL R33, R33, -INF , !P4 ;  /* 0xff80000021217808 */ /* 0x000fe40006000000 */
[----:B------:R-:W-:Y:S01]  /*1f1f0*/  FSEL R34, R34, -INF , !P0 ;  /* 0xff80000022227808 */ /* 0x000fe20004000000 */
[----:B------:R-:W-:Y:S01]  /*1f200*/  FFMA.FTZ R43, R5, -UR12, R43 ;  /* 0x8000000c052b7c23 */ /* 0x000fe2000801002b */
[----:B------:R-:W-:Y:S01]  /*1f210*/  FSEL R35, R35, -INF , !P5 ;  /* 0xff80000023237808 */ /* 0x000fe20006800000 */
[----:B------:R-:W-:Y:S01]  /*1f220*/  VIADD R5, R75, 0xfffffff0 ;  /* 0xfffffff04b057836 */ /* 0x000fe20000000000 */
[----:B------:R-:W-:Y:S02]  /*1f230*/  FSEL R40, R40, -INF , !P3 ;  /* 0xff80000028287808 */ /* 0x000fe40005800000 */
[----:B------:R-:W-:Y:S01]  /*1f240*/  FSEL R41, R41, -INF , !P6 ;  /* 0xff80000029297808 */ /* 0x000fe20007000000 */
[--C-:B------:R-:W-:Y:S01]  /*1f250*/  IMAD.IADD R9, R187, 0x1, -R5.reuse ;  /* 0x00000001bb097824 */ /* 0x100fe200078e0a05 */
[----:B------:R-:W-:Y:S01]  /*1f260*/  ISETP.GT.AND P4, PT, R69, R4, PT ;  /* 0x000000044500720c */ /* 0x000fe20003f84270 */
[----:B------:R-:W-:Y:S01]  /*1f270*/  IMAD.IADD R7, R189, 0x1, -R5 ;  /* 0x00000001bd077824 */ /* 0x000fe200078e0a05 */
        /* <DEDUP_REMOVED lines=16> */
[----:B------:R-:W-:Y:S02]  /*1f380*/  IABS R7, R7 ;  /* 0x0000000700077213 */ /* 0x000fe40000000000 */
[----:B------:R-:W-:Y:S01]  /*1f390*/  ISETP.GE.AND P0, PT, R6, R193, PT ;  /* 0x000000c10600720c */ /* 0x000fe20003f06270 */
[----:B------:R-:W-:Y:S01]  /*1f3a0*/  FFMA.FTZ R44, R9, -UR12, R44 ;  /* 0x8000000c092c7c23 */ /* 0x000fe2000801002c */
[----:B------:R-:W-:Y:S02]  /*1f3b0*/  FSEL R37, R37, -INF , !P4 ;  /* 0xff80000025257808 */ /* 0x000fe40006000000 */
[----:B------:R-:W-:Y:S02]  /*1f3c0*/  FSEL R38, R38, -INF , !P5 ;  /* 0xff80000026267808 */ /* 0x000fe40006800000 */
[C---:B------:R-:W-:Y:S02]  /*1f3d0*/  ISETP.GE.AND P4, PT, R6.reuse, R192, PT ;  /* 0x000000c00600720c */ /* 0x040fe40003f86270 */
[----:B------:R-:W-:Y:S02]  /*1f3e0*/  I2FP.F32.S32 R7, R7 ;  /* 0x0000000700077245 */ /* 0x000fe40000201400 */
[----:B------:R-:W-:Y:S01]  /*1f3f0*/  ISETP.GE.AND P5, PT, R6, R194, PT ;  /* 0x000000c20600720c */ /* 0x000fe20003fa6270 */
[----:B------:R-:W-:Y:S01]  /*1f400*/  IMAD.IADD R6, R189, 0x1, -R8 ;  /* 0x00000001bd067824 */ /* 0x000fe200078e0a08 */
[----:B------:R-:W-:Y:S01]  /*1f410*/  FSEL R39, R39, -INF , !P0 ;  /* 0xff80000027277808 */ /* 0x000fe20004000000 */
[----:B------:R-:W-:Y:S01]  /*1f420*/  FFMA.FTZ R46, R7, -UR12, R46 ;  /* 0x8000000c072e7c23 */ /* 0x000fe2000801002e */
[----:B------:R-:W-:Y:S01]  /*1f430*/  ISETP.GT.AND P0, PT, R70, R4, PT ;  /* 0x000000044600720c */ /* 0x000fe20003f04270 */
[--C-:B------:R-:W-:Y:S01]  /*1f440*/  IMAD.IADD R7, R190, 0x1, -R5.reuse ;  /* 0x00000001be077824 */ /* 0x100fe200078e0a05 */
[----:B------:R-:W-:Y:S01]  /*1f450*/  IABS R9, R6 ;  /* 0x0000000600097213 */ /* 0x000fe20000000000 */
[----:B------:R-:W-:Y:S01]  /*1f460*/  IMAD.IADD R8, R188, 0x1, -R8 ;  /* 0x00000001bc087824 */ /* 0x000fe200078e0a08 */
[----:B------:R-:W-:Y:S01]  /*1f470*/  FSEL R44, R44, -INF , !P0 ;  /* 0xff8000002c2c7808 */ /* 0x000fe20004000000 */
[----:B------:R-:W-:Y:S01]  /*1f480*/  IMAD.IADD R5, R188, 0x1, -R5 ;  /* 0x00000001bc057824 */ /* 0x000fe200078e0a05 */
[----:B------:R-:W-:Y:S02]  /*1f490*/  ISETP.GT.AND P0, PT, R70, R12, PT ;  /* 0x0000000c4600720c */ /* 0x000fe40003f04270 */
[----:B------:R-:W-:Y:S02]  /*1f4a0*/  I2FP.F32.S32 R9, R9 ;  /* 0x0000000900097245 */ /* 0x000fe40000201400 */
[----:B------:R-:W-:Y:S02]  /*1f4b0*/  FSEL R45, R45, -INF , !P0 ;  /* 0xff8000002d2d7808 */ /* 0x000fe40004000000 */
[----:B------:R-:W-:Y:S01]  /*1f4c0*/  IABS R7, R7 ;  /* 0x0000000700077213 */ /* 0x000fe20000000000 */
[----:B------:R-:W-:Y:S01]  /*1f4d0*/  FFMA.FTZ R47, R9, -UR12, R47 ;  /* 0x8000000c092f7c23 */ /* 0x000fe2000801002f */
[----:B------:R-:W-:Y:S02]  /*1f4e0*/  IABS R6, R10 ;  /* 0x0000000a00067213 */ /* 0x000fe40000000000 */
[----:B------:R-:W-:Y:S02]  /*1f4f0*/  ISETP.GT.AND P0, PT, R69, R4, PT ;  /* 0x000000044500720c */ /* 0x000fe40003f04270 */
[----:B------:R-:W-:Y:S02]  /*1f500*/  I2FP.F32.S32 R7, R7 ;  /* 0x0000000700077245 */ /* 0x000fe40000201400 */
[----:B------:R-:W-:Y:S02]  /*1f510*/  I2FP.F32.S32 R6, R6 ;  /* 0x0000000600067245 */ /* 0x000fe40000201400 */
[----:B------:R-:W-:Y:S01]  /*1f520*/  FSEL R46, R46, -INF , !P0 ;  /* 0xff8000002e2e7808 */ /* 0x000fe20004000000 */
[----:B------:R-:W-:Y:S01]  /*1f530*/  FFMA.FTZ R48, R7, -UR12, R48 ;  /* 0x8000000c07307c23 */ /* 0x000fe20008010030 */
[----:B------:R-:W-:Y:S01]  /*1f540*/  ISETP.GT.AND P0, PT, R69, R12, PT ;  /* 0x0000000c4500720c */ /* 0x000fe20003f04270 */
[----:B------:R-:W-:Y:S01]  /*1f550*/  VIADD R7, R75, 0xfffffff8 ;  /* 0xfffffff84b077836 */ /* 0x000fe20000000000 */
[----:B------:R-:W-:Y:S01]  /*1f560*/  FSEL R40, R40, -INF , !P3 ;  /* 0xff80000028287808 */ /* 0x000fe20005800000 */
[----:B------:R-:W-:Y:S01]  /*1f570*/  FFMA.FTZ R49, R6, -UR12, R49 ;  /* 0x8000000c06317c23 */ /* 0x000fe20008010031 */
[----:B------:R-:W-:Y:S01]  /*1f580*/  FSEL R47, R47, -INF , !P0 ;  /* 0xff8000002f2f7808 */ /* 0x000fe20004000000 */
[----:B------:R-:W-:Y:S01]  /*1f590*/  VIADD R6, R75, 0xfffffff9 ;  /* 0xfffffff94b067836 */ /* 0x000fe20000000000 */
[----:B------:R-:W-:Y:S01]  /*1f5a0*/  ISETP.GT.AND P0, PT, R2, R4, PT ;  /* 0x000000040200720c */ /* 0x000fe20003f04270 */
[--C-:B------:R-:W-:Y:S01]  /*1f5b0*/  IMAD.IADD R10, R188, 0x1, -R7.reuse ;  /* 0x00000001bc0a7824 */ /* 0x100fe200078e0a07 */
[----:B------:R-:W-:Y:S01]  /*1f5c0*/  ISETP.GT.AND P3, PT, R2, R12, PT ;  /* 0x0000000c0200720c */ /* 0x000fe20003f64270 */
[----:B------:R-:W-:Y:S01]  /*1f5d0*/  IMAD.IADD R11, R188, 0x1, -R6 ;  /* 0x00000001bc0b7824 */ /* 0x000fe200078e0a06 */
[----:B------:R-:W-:Y:S02]  /*1f5e0*/  IABS R5, R5 ;  /* 0x0000000500057213 */ /* 0x000fe40000000000 */
[----:B------:R-:W-:Y:S02]  /*1f5f0*/  FSEL R41, R41, -INF , !P4 ;  /* 0xff80000029297808 */ /* 0x000fe40006000000 */
[----:B------:R-:W-:Y:S02]  /*1f600*/  FSEL R42, R42, -INF , !P6 ;  /* 0xff8000002a2a7808 */ /* 0x000fe40007000000 */
[----:B------:R-:W-:Y:S02]  /*1f610*/  FSEL R43, R43, -INF , !P5 ;  /* 0xff8000002b2b7808 */ /* 0x000fe40006800000 */
[----:B------:R-:W-:Y:S02]  /*1f620*/  FSEL R48, R48, -INF , !P0 ;  /* 0xff80000030307808 */ /* 0x000fe40004000000 */
[----:B------:R-:W-:Y:S02]  /*1f630*/  I2FP.F32.S32 R5, R5 ;  /* 0x0000000500057245 */ /* 0x000fe40000201400 */
[----:B------:R-:W-:Y:S02]  /*1f640*/  FSEL R49, R49, -INF , !P3 ;  /* 0xff80000031317808 */ /* 0x000fe40005800000 */
[----:B------:R-:W-:Y:S01]  /*1f650*/  ISETP.GT.AND P4, PT, R68, R4, PT ;  /* 0x000000044400720c */ /* 0x000fe20003f84270 */
[----:B------:R-:W-:Y:S01]  /*1f660*/  FFMA.FTZ R50, R5, -UR12, R50 ;  /* 0x8000000c05327c23 */ /* 0x000fe20008010032 */
[----:B------:R-:W-:Y:S01]  /*1f670*/  ISETP.GE.AND P6, PT, R4, R192, PT ;  /* 0x000000c00400720c */ /* 0x000fe20003fc6270 */
[----:B------:R-:W-:Y:S01]  /*1f680*/  IMAD.IADD R5, R190, 0x1, -R6 ;  /* 0x00000001be057824 */ /* 0x000fe200078e0a06 */
[C---:B------:R-:W-:Y:S02]  /*1f690*/  ISETP.GE.AND P5, PT, R4.reuse, R194, PT ;  /* 0x000000c20400720c */ /* 0x040fe40003fa6270 */
[C---:B------:R-:W-:Y:S02]  /*1f6a0*/  ISETP.GE.AND P0, PT, R4.reuse, R191, PT ;  /* 0x000000bf0400720c */ /* 0x040fe40003f06270 */
[----:B------:R-:W-:Y:S01]  /*1f6b0*/  ISETP.GE.AND P3, PT, R4, R193, PT ;  /* 0x000000c10400720c */ /* 0x000fe20003f66270 */
[----:B------:R-:W-:Y:S01]  /*1f6c0*/  IMAD.IADD R4, R190, 0x1, -R7 ;  /* 0x00000001be047824 */ /* 0x000fe200078e0a07 */
[----:B------:R-:W-:Y:S02]  /*1f6d0*/  IABS R13, R8 ;  /* 0x00000008000d7213 */ /* 0x000fe40000000000 */
[----:B------:R-:W-:Y:S02]  /*1f6e0*/  IABS R8, R10 ;  /* 0x0000000a00087213 */ /* 0x000fe40000000000 */
[----:B------:R-:W-:Y:S01]  /*1f6f0*/  IABS R4, R4 ;  /* 0x0000000400047213 */ /* 0x000fe20000000000 */
[----:B------:R-:W-:Y:S01]  /*1f700*/  IMAD.MOV.U32 R10, RZ, RZ, R13 ;  /* 0x000000ffff0a7224 */ /* 0x000fe200078e000d */
[----:B------:R-:W-:Y:S02]  /*1f710*/  IABS R9, R5 ;  /* 0x0000000500097213 */ /* 0x000fe40000000000 */
[----:B------:R-:W-:Y:S01]  /*1f720*/  FSEL R50, R50, -INF , !P4 ;  /* 0xff80000032327808 */ /* 0x000fe20006000000 */
[----:B------:R-:W-:Y:S01]  /*1f730*/  IMAD.MOV.U32 R5, RZ, RZ, R4 ;  /* 0x000000ffff057224 */ /* 0x000fe200078e0004 */
[----:B------:R-:W-:Y:S02]  /*1f740*/  IABS R4, R11 ;  /* 0x0000000b00047213 */ /* 0x000fe40000000000 */
[----:B------:R-:W-:Y:S02]  /*1f750*/  I2FP.F32.S32 R11, R10 ;  /* 0x0000000a000b7245 */ /* 0x000fe40000201400 */
[----:B------:R-:W-:Y:S01]  /*1f760*/  I2FP.F32.S32 R10, R5 ;  /* 0x00000005000a7245 */ /* 0x000fe20000201400 */
[----:B------:R-:W-:Y:S01]  /*1f770*/  IMAD.MOV.U32 R5, RZ, RZ, R8 ;  /* 0x000000ffff057224 */ /* 0x000fe200078e0008 */
[----:B------:R-:W-:Y:S01]  /*1f780*/  I2FP.F32.S32 R4, R4 ;  /* 0x0000000400047245 */ /* 0x000fe20000201400 */
[----:B------:R-:W-:Y:S01]  /*1f790*/  FFMA.FTZ R51, R11, -UR12, R51 ;  /* 0x8000000c0b337c23 */ /* 0x000fe20008010033 */
[----:B------:R-:W-:Y:S01]  /*1f7a0*/  I2FP.F32.S32 R9, R9 ;  /* 0x0000000900097245 */ /* 0x000fe20000201400 */
[----:B------:R-:W-:Y:S01]  /*1f7b0*/  IMAD.IADD R8, R187, 0x1, -R7 ;  /* 0x00000001bb087824 */ /* 0x000fe200078e0a07 */
[----:B------:R-:W-:Y:S01]  /*1f7c0*/  I2FP.F32.S32 R5, R5 ;  /* 0x0000000500057245 */ /* 0x000fe20000201400 */
[----:B------:R-:W-:Y:S01]  /*1f7d0*/  FFMA.FTZ R55, R4, -UR12, R55 ;  /* 0x8000000c04377c23 */ /* 0x000fe20008010037 */
[----:B------:R-:W-:Y:S01]  /*1f7e0*/  ISETP.GT.AND P4, PT, R68, R12, PT ;  /* 0x0000000c4400720c */ /* 0x000fe20003f84270 */
[----:B------:R-:W-:Y:S01]  /*1f7f0*/  VIADD R4, R0, 0x31 ;  /* 0x0000003100047836 */ /* 0x000fe20000000000 */
[----:B------:R-:W-:Y:S01]  /*1f800*/  FSEL R44, R44, -INF , !P6 ;  /* 0xff8000002c2c7808 */ /* 0x000fe20007000000 */
[----:B------:R-:W-:Y:S01]  /*1f810*/  FFMA.FTZ R54, R5, -UR12, R54 ;  /* 0x8000000c05367c23 */ /* 0x000fe20008010036 */
[----:B------:R-:W-:Y:S01]  /*1f820*/  FSEL R51, R51, -INF , !P4 ;  /* 0xff80000033337808 */ /* 0x000fe20006000000 */
[----:B------:R-:W-:Y:S01]  /*1f830*/  VIADD R5, R0, 0x30 ;  /* 0x0000003000057836 */ /* 0x000fe20000000000 */
[----:B------:R-:W-:Y:S01]  /*1f840*/  ISETP.GE.AND P4, PT, R12, R192, PT ;  /* 0x000000c00c00720c */ /* 0x000fe20003f86270 */
[----:B------:R-:W-:Y:S01]  /*1f850*/  FFMA.FTZ R52, R10, -UR12, R52 ;  /* 0x8000000c0a347c23 */ /* 0x000fe20008010034 */
[----:B------:R-:W-:Y:S01]  /*1f860*/  IABS R10, R8 ;  /* 0x00000008000a7213 */ /* 0x000fe20000000000 */
[--C-:B------:R-:W-:Y:S01]  /*1f870*/  IMAD.IADD R0, R187, 0x1, -R6.reuse ;  /* 0x00000001bb007824 */ /* 0x100fe200078e0a06 */
[----:B------:R-:W-:Y:S01]  /*1f880*/  FSEL R45, R45, -INF , !P4 ;  /* 0xff8000002d2d7808 */ /* 0x000fe20006000000 */
[----:B------:R-:W-:Y:S01]  /*1f890*/  FFMA.FTZ R53, R9, -UR12, R53 ;  /* 0x8000000c09357c23 */ /* 0x000fe20008010035 */
[----:B------:R-:W-:Y:S01]  /*1f8a0*/  ISETP.GE.AND P6, PT, R12, R194, PT ;  /* 0x000000c20c00720c */ /* 0x000fe20003fc6270 */
[C---:B------:R-:W-:Y:S01]  /*1f8b0*/  IMAD.IADD R6, R189.reuse, 0x1, -R6 ;  /* 0x00000001bd067824 */ /* 0x040fe200078e0a06 */
[----:B------:R-:W-:Y:S01]  /*1f8c0*/  IABS R9, R0 ;  /* 0x0000000000097213 */ /* 0x000fe20000000000 */
[----:B------:R-:W-:Y:S01]  /*1f8d0*/  IMAD.MOV.U32 R0, RZ, RZ, R10 ;  /* 0x000000ffff007224 */ /* 0x000fe200078e000a */
[-C--:B------:R-:W-:Y:S01]  /*1f8e0*/  ISETP.GT.AND P4, PT, R2, R5.reuse, PT ;  /* 0x000000050200720c */ /* 0x080fe20003f84270 */
[----:B------:R-:W-:Y:S01]  /*1f8f0*/  IMAD.WIDE.U32 R10, R164, -0x2daee0ad, RZ ;  /* 0xd2511f53a40a7825 */ /* 0x000fe200078e00ff */
[----:B------:R-:W-:Y:S02]  /*1f900*/  IABS R8, R6 ;  /* 0x0000000600087213 */ /* 0x000fe40000000000 */
        /* <DEDUP_REMOVED lines=8> */
[-C--:B------:R-:W-:Y:S02]  /*1f990*/  ISETP.GT.AND P5, PT, R2, R4.reuse, PT ;  /* 0x000000040200720c */ /* 0x080fe40003fa4270 */
[C---:B------:R-:W-:Y:S02]  /*1f9a0*/  ISETP.GT.AND P6, PT, R68.reuse, R5, PT ;  /* 0x000000054400720c */ /* 0x040fe40003fc4270 */
[----:B------:R-:W-:Y:S02]  /*1f9b0*/  ISETP.GT.AND P4, PT, R68, R4, PT ;  /* 0x000000044400720c */ /* 0x000fe40003f84270 */
[----:B------:R-:W-:Y:S02]  /*1f9c0*/  IABS R7, R7 ;  /* 0x0000000700077213 */ /* 0x000fe40000000000 */
[----:B------:R-:W-:Y:S02]  /*1f9d0*/  I2FP.F32.S32 R6, R6 ;  /* 0x0000000600067245 */ /* 0x000fe40000201400 */
[----:B------:R-:W-:Y:S02]  /*1f9e0*/  FSEL R53, R53, -INF , !P5 ;  /* 0xff80000035357808 */ /* 0x000fe40006800000 */
[----:B------:R-:W-:Y:S01]  /*1f9f0*/  FSEL R54, R54, -INF , !P6 ;  /* 0xff80000036367808 */ /* 0x000fe20007000000 */
[----:B------:R-:W-:Y:S01]  /*1fa00*/  FFMA.FTZ R57, R6, -UR12, R57 ;  /* 0x8000000c06397c23 */ /* 0x000fe20008010039 */
[----:B------:R-:W-:Y:S02]  /*1fa10*/  FSEL R55, R55, -INF , !P4 ;  /* 0xff80000037377808 */ /* 0x000fe40006000000 */
[----:B------:R-:W-:Y:S02]  /*1fa20*/  I2FP.F32.S32 R7, R7 ;  /* 0x0000000700077245 */ /* 0x000fe40000201400 */
[----:B------:R-:W-:Y:S02]  /*1fa30*/  I2FP.F32.S32 R8, R8 ;  /* 0x0000000800087245 */ /* 0x000fe40000201400 */
[C---:B------:R-:W-:Y:S01]  /*1fa40*/  ISETP.GE.AND P5, PT, R12.reuse, R191, PT ;  /* 0x000000bf0c00720c */ /* 0x040fe20003fa6270 */
[----:B------:R-:W-:Y:S01]  /*1fa50*/  FFMA.FTZ R58, R7, -UR12, R58 ;  /* 0x8000000c073a7c23 */ /* 0x000fe2000801003a */
[----:B------:R-:W-:Y:S01]  /*1fa60*/  ISETP.GE.AND P6, PT, R12, R193, PT ;  /* 0x000000c10c00720c */ /* 0x000fe20003fc6270 */
[----:B------:R-:W-:Y:S01]  /*1fa70*/  VIADD R12, R75, 0x1 ;  /* 0x000000014b0c7836 */ /* 0x000fe20000000000 */
[----:B------:R-:W-:Y:S01]  /*1fa80*/  ISETP.GT.AND P4, PT, R70, R5, PT ;  /* 0x000000054600720c */ /* 0x000fe20003f84270 */
[----:B------:R-:W-:Y:S01]  /*1fa90*/  FFMA.FTZ R59, R8, -UR12, R59 ;  /* 0x8000000c083b7c23 */ /* 0x000fe2000801003b */
[----:B------:R-:W-:Y:S01]  /*1faa0*/  IABS R0, R0 ;  /* 0x0000000000007213 */ /* 0x000fe20000000000 */
[--C-:B------:R-:W-:Y:S01]  /*1fab0*/  IMAD.IADD R7, R187, 0x1, -R12.reuse ;  /* 0x00000001bb077824 */ /* 0x100fe200078e0a0c */
[----:B------:R-:W-:Y:S01]  /*1fac0*/  FSEL R56, R56, -INF , !P4 ;  /* 0xff80000038387808 */ /* 0x000fe20006000000 */
[C---:B------:R-:W-:Y:S01]  /*1fad0*/  IMAD.IADD R8, R189.reuse, 0x1, -R12 ;  /* 0x00000001bd087824 */ /* 0x040fe200078e0a0c */
[----:B------:R-:W-:Y:S01]  /*1fae0*/  I2FP.F32.S32 R6, R0 ;  /* 0x0000000000067245 */ /* 0x000fe20000201400 */
[----:B------:R-:W-:Y:S01]  /*1faf0*/  IMAD.IADD R0, R189, 0x1, -R75 ;  /* 0x00000001bd007824 */ /* 0x000fe200078e0a4b */
[----:B------:R-:W-:Y:S02]  /*1fb00*/  ISETP.GT.AND P4, PT, R69, R4, PT ;  /* 0x000000044500720c */ /* 0x000fe40003f84270 */
[----:B------:R-:W-:Y:S01]  /*1fb10*/  FSEL R48, R48, -INF , !P0 ;  /* 0xff80000030307808 */ /* 0x000fe20004000000 */
[----:B------:R-:W-:Y:S01]  /*1fb20*/  FFMA.FTZ R60, R6, -UR12, R60 ;  /* 0x8000000c063c7c23 */ /* 0x000fe2000801003c */
[----:B------:R-:W-:Y:S02]  /*1fb30*/  FSEL R59, R59, -INF , !P4 ;  /* 0xff8000003b3b7808 */ /* 0x000fe40006000000 */
[----:B------:R-:W-:Y:S02]  /*1fb40*/  ISETP.GE.AND P4, PT, R5, R191, PT ;  /* 0x000000bf0500720c */ /* 0x000fe40003f86270 */
[----:B------:R-:W-:Y:S02]  /*1fb50*/  IABS R6, R7 ;  /* 0x0000000700067213 */ /* 0x000fe40000000000 */
[----:B------:R-:W-:Y:S02]  /*1fb60*/  IABS R0, R0 ;  /* 0x0000000000007213 */ /* 0x000fe40000000000 */
[----:B------:R-:W-:Y:S02]  /*1fb70*/  FSEL R52, R52, -INF , !P4 ;  /* 0xff80000034347808 */ /* 0x000fe40006000000 */
[----:B------:R-:W-:Y:S02]  /*1fb80*/  I2FP.F32.S32 R7, R6 ;  /* 0x0000000600077245 */ /* 0x000fe40000201400 */
[----:B------:R-:W-:Y:S02]  /*1fb90*/  ISETP.GE.AND P4, PT, R4, R191, PT ;  /* 0x000000bf0400720c */ /* 0x000fe40003f86270 */
[----:B------:R-:W-:Y:S01]  /*1fba0*/  I2FP.F32.S32 R6, R0 ;  /* 0x0000000000067245 */ /* 0x000fe20000201400 */
[----:B------:R-:W-:Y:S01]  /*1fbb0*/  FFMA.FTZ R61, R7, -UR12, R61 ;  /* 0x8000000c073d7c23 */ /* 0x000fe2000801003d */
[----:B------:R-:W-:Y:S01]  /*1fbc0*/  IABS R0, R8 ;  /* 0x0000000800007213 */ /* 0x000fe20000000000 */
[----:B------:R-:W-:Y:S01]  /*1fbd0*/  IMAD.WIDE.U32 R8, R154, -0x2daee0ad, RZ ;  /* 0xd2511f539a087825 */ /* 0x000fe200078e00ff */
[----:B------:R-:W-:Y:S02]  /*1fbe0*/  FSEL R53, R53, -INF , !P4 ;  /* 0xff80000035357808 */ /* 0x000fe40006000000 */
[----:B------:R-:W-:Y:S01]  /*1fbf0*/  ISETP.GT.AND P0, PT, R70, R4, PT ;  /* 0x000000044600720c */ /* 0x000fe20003f04270 */
[----:B------:R-:W-:Y:S01]  /*1fc00*/  FFMA.FTZ R62, R6, -UR12, R62 ;  /* 0x8000000c063e7c23 */ /* 0x000fe2000801003e */
[-C--:B------:R-:W-:Y:S01]  /*1fc10*/  ISETP.GE.AND P4, PT, R5, R193.reuse, PT ;  /* 0x000000c10500720c */ /* 0x080fe20003f86270 */
[----:B------:R-:W-:Y:S01]  /*1fc20*/  IMAD.WIDE.U32 R6, R167, -0x2daee0ad, RZ ;  /* 0xd2511f53a7067825 */ /* 0x000fe200078e00ff */
[----:B------:R-:W-:Y:S02]  /*1fc30*/  I2FP.F32.S32 R0, R0 ;  /* 0x0000000000007245 */ /* 0x000fe40000201400 */
[----:B------:R-:W-:Y:S02]  /*1fc40*/  FSEL R49, R49, -INF , !P5 ;  /* 0xff80000031317808 */ /* 0x000fe40006800000 */
[----:B------:R-:W-:Y:S01]  /*1fc50*/  FSEL R50, R50, -INF , !P3 ;  /* 0xff80000032327808 */ /* 0x000fe20005800000 */
[----:B------:R-:W-:Y:S01]  /*1fc60*/  FFMA.FTZ R63, R0, -UR12, R63 ;  /* 0x8000000c003f7c23 */ /* 0x000fe2000801003f */
[----:B------:R-:W-:Y:S01]  /*1fc70*/  FSEL R57, R57, -INF , !P0 ;  /* 0xff80000039397808 */ /* 0x000fe20004000000 */
[--C-:B------:R-:W-:Y:S01]  /*1fc80*/  IMAD.IADD R0, R190, 0x1, -R75.reuse ;  /* 0x00000001be007824 */ /* 0x100fe200078e0a4b */
[----:B------:R-:W-:Y:S01]  /*1fc90*/  FSEL R54, R54, -INF , !P4 ;  /* 0xff80000036367808 */ /* 0x000fe20006000000 */
[----:B------:R-:W-:Y:S01]  /*1fca0*/  IMAD.IADD R75, R188, 0x1, -R75 ;  /* 0x00000001bc4b7824 */ /* 0x000fe200078e0a4b */
[C---:B------:R-:W-:Y:S02]  /*1fcb0*/  ISETP.GT.AND P5, PT, R70.reuse, R142, PT ;  /* 0x0000008e4600720c */ /* 0x040fe40003fa4270 */
[----:B------:R-:W-:Y:S02]  /*1fcc0*/  ISETP.GT.AND P3, PT, R70, R16, PT ;  /* 0x000000104600720c */ /* 0x000fe40003f64270 */
[----:B------:R-:W-:Y:S02]  /*1fcd0*/  ISETP.GT.AND P0, PT, R69, R142, PT ;  /* 0x0000008e4500720c */ /* 0x000fe40003f04270 */
[----:B------:R-:W-:Y:S02]  /*1fce0*/  ISETP.GE.AND P4, PT, R4, R193, PT ;  /* 0x000000c10400720c */ /* 0x000fe40003f86270 */
[----:B------:R-:W-:Y:S02]  /*1fcf0*/  FSEL R51, R51, -INF , !P6 ;  /* 0xff80000033337808 */ /* 0x000fe40007000000 */
[----:B------:R-:W-:Y:S02]  /*1fd00*/  FSEL R55, R55, -INF , !P4 ;  /* 0xff80000037377808 */ /* 0x000fe40006000000 */
[----:B------:R-:W-:Y:S02]  /*1fd10*/  FSEL R60, R60, -INF , !P5 ;  /* 0xff8000003c3c7808 */ /* 0x000fe40006800000 */
[----:B------:R-:W-:Y:S02]  /*1fd20*/  FSEL R61, R61, -INF , !P3 ;  /* 0xff8000003d3d7808 */ /* 0x000fe40005800000 */
[----:B------:R-:W-:Y:S02]  /*1fd30*/  FSEL R62, R62, -INF , !P0 ;  /* 0xff8000003e3e7808 */ /* 0x000fe40004000000 */
[----:B------:R-:W-:Y:S02]  /*1fd40*/  ISETP.GT.AND P6, PT, R69, R5, PT ;  /* 0x000000054500720c */ /* 0x000fe40003fc4270 */
[C---:B------:R-:W-:Y:S02]  /*1fd50*/  ISETP.GE.AND P4, PT, R5.reuse, R192, PT ;  /* 0x000000c00500720c */ /* 0x040fe40003f86270 */
[----:B------:R-:W-:Y:S01]  /*1fd60*/  ISETP.GE.AND P5, PT, R5, R194, PT ;  /* 0x000000c20500720c */ /* 0x000fe20003fa6270 */
[----:B------:R-:W-:Y:S01]  /*1fd70*/  IMAD.IADD R5, R190, 0x1, -R12 ;  /* 0x00000001be057824 */ /* 0x000fe200078e0a0c */
[C---:B------:R-:W-:Y:S02]  /*1fd80*/  ISETP.GE.AND P3, PT, R4.reuse, R192, PT ;  /* 0x000000c00400720c */ /* 0x040fe40003f66270 */
[----:B------:R-:W-:Y:S02]  /*1fd90*/  ISETP.GE.AND P0, PT, R4, R194, PT ;  /* 0x000000c20400720c */ /* 0x000fe40003f06270 */
[----:B------:R-:W-:Y:S02]  /*1fda0*/  IABS R4, R0 ;  /* 0x0000000000047213 */ /* 0x000fe40000000000 */
[----:B------:R-:W-:Y:S02]  /*1fdb0*/  IABS R0, R5 ;  /* 0x0000000500007213 */ /* 0x000fe40000000000 */
[----:B------:R-:W-:Y:S02]  /*1fdc0*/  I2FP.F32.S32 R4, R4 ;  /* 0x0000000400047245 */ /* 0x000fe40000201400 */
[----:B------:R-:W-:Y:S02]  /*1fdd0*/  I2FP.F32.S32 R0, R0 ;  /* 0x0000000000007245 */ /* 0x000fe40000201400 */
[----:B------:R-:W-:Y:S01]  /*1fde0*/  FSEL R56, R56, -INF , !P4 ;  /* 0xff80000038387808 */ /* 0x000fe20006000000 */
[----:B------:R-:W-:Y:S01]  /*1fdf0*/  FFMA.FTZ R64, R4, -UR12, R64 ;  /* 0x8000000c04407c23 */ /* 0x000fe20008010040 */
[----:B------:R-:W-:Y:S01]  /*1fe00*/  FSEL R57, R57, -INF , !P3 ;  /* 0xff80000039397808 */ /* 0x000fe20005800000 */
[----:B------:R-:W-:Y:S01]  /*1fe10*/  IMAD.WIDE.U32 R4, R165, -0x2daee0ad, RZ ;  /* 0xd2511f53a5047825 */ /* 0x000fe200078e00ff */
[C---:B------:R-:W-:Y:S02]  /*1fe20*/  ISETP.GT.AND P4, PT, R2.reuse, R142, PT ;  /* 0x0000008e0200720c */ /* 0x040fe40003f84270 */
[----:B------:R-:W-:Y:S01]  /*1fe30*/  ISETP.GT.AND P3, PT, R2, R16, PT ;  /* 0x000000100200720c */ /* 0x000fe20003f64270 */
[----:B------:R-:W-:Y:S01]  /*1fe40*/  FFMA.FTZ R65, R0, -UR12, R65 ;  /* 0x8000000c00417c23 */ /* 0x000fe20008010041 */
[----:B--2---:R-:W-:Y:S02]  /*1fe50*/  LOP3.LUT R0, R208, UR22, R5, 0x96, !PT ;  /* 0x00000016d0007c12 */ /* 0x004fe4000f8e9605 */
[----:B------:R-:W-:Y:S02]  /*1fe60*/  LOP3.LUT R13, R4, UR11, R9, 0x96, !PT ;  /* 0x0000000b040d7c12 */ /* 0x000fe4000f8e9609 */
[----:B---3--:R-:W-:Y:S01]  /*1fe70*/  LOP3.LUT R2, R174, UR22, R7, 0x96, !PT ;  /* 0x00000016ae027c12 */ /* 0x008fe2000f8e9607 */
[----:B------:R-:W-:Y:S01]  /*1fe80*/  IMAD.WIDE.U32 R20, R0, -0x326172a9, RZ ;  /* 0xcd9e8d5700147825 */ /* 0x000fe200078e00ff */
[----:B------:R-:W-:Y:S02]  /*1fe90*/  LOP3.LUT R14, R6, UR11, R11, 0x96, !PT ;  /* 0x0000000b060e7c12 */ /* 0x000fe4000f8e960b */
[----:B------:R-:W-:Y:S01]  /*1fea0*/  IABS R7, R75 ;  /* 0x0000004b00077213 */ /* 0x000fe20000000000 */
[----:B------:R-:W-:Y:S01]  /*1feb0*/  IMAD.IADD R0, R188, 0x1, -R12 ;  /* 0x00000001bc007824 */ /* 0x000fe200078e0a0c */
[----:B------:R-:W-:Y:S01]  /*1fec0*/  LOP3.LUT R4, R214, UR23, R21, 0x96, !PT ;  /* 0x00000017d6047c12 */ /* 0x000fe2000f8e9615 */
[----:B------:R-:W-:Y:S01]  /*1fed0*/  IMAD.WIDE.U32 R12, R13, -0x326172a9, RZ ;  /* 0xcd9e8d570d0c7825 */ /* 0x000fe200078e00ff */
[----:B------:R-:W-:Y:S02]  /*1fee0*/  FSEL R58, R58, -INF , !P6 ;  /* 0xff8000003a3a7808 */ /* 0x000fe40007000000 */
[----:B------:R-:W-:Y:S01]  /*1fef0*/  IABS R9, R0 ;  /* 0x0000000000097213 */ /* 0x000fe20000000000 */
[----:B------:R-:W-:Y:S01]  /*1ff00*/  IMAD.WIDE.U32 R14, R14, -0x326172a9, RZ ;  /* 0xcd9e8d570e0e7825 */ /* 0x000fe200078e00ff */
[----:B------:R-:W-:Y:S02]  /*1ff10*/  LOP3.LUT R0, R20, UR17, R13, 0x96, !PT ;  /* 0x0000001114007c12 */ /* 0x000fe4000f8e960d */
[----:B------:R-:W-:Y:S01]  /*1ff20*/  ISETP.GT.AND P6, PT, R69, R16, PT ;  /* 0x000000104500720c */ /* 0x000fe20003fc4270 */
[----:B------:R-:W-:Y:S01]  /*1ff30*/  IMAD.WIDE.U32 R18, R2, -0x326172a9, RZ ;  /* 0xcd9e8d5702127825 */ /* 0x000fe200078e00ff */
[----:B------:R-:W-:Y:S02]  /*1ff40*/  I2FP.F32.S32 R9, R9 ;  /* 0x0000000900097245 */ /* 0x000fe40000201400 */
[----:B------:R-:W-:Y:S01]  /*1ff50*/  FSEL R63, R63, -INF , !P6 ;  /* 0xff8000003f3f7808 */ /* 0x000fe20007000000 */
[----:B------:R-:W-:Y:S01]  /*1ff60*/  IMAD.WIDE.U32 R4, R4, -0x2daee0ad, RZ ;  /* 0xd2511f5304047825 */ /* 0x000fe200078e00ff */
[----:B------:R-:W-:Y:S02]  /*1ff70*/  LOP3.LUT R6, R222, UR23, R19, 0x96, !PT ;  /* 0x00000017de067c12 */ /* 0x000fe4000f8e9613 */
[----:B------:R-:W-:Y:S01]  /*1ff80*/  LOP3.LUT R2, R18, UR17, R15, 0x96, !PT ;  /* 0x0000001112027c12 */ /* 0x000fe2000f8e960f */
[----:B------:R-:W-:Y:S01]  /*1ff90*/  IMAD.WIDE.U32 R18, R0, -0x2daee0ad, RZ ;  /* 0xd2511f5300127825 */ /* 0x000fe200078e00ff */
[----:B------:R-:W-:Y:S02]  /*1ffa0*/  LOP3.LUT R8, R8, UR10, R5, 0x96, !PT ;  /* 0x0000000a08087c12 */ /* 0x000fe4000f8e9605 */
[----:B------:R-:W-:Y:S01]  /*1ffb0*/  I2FP.F32.S32 R5, R7 ;  /* 0x0000000700057245 */ /* 0x000fe20000201400 */
[----:B------:R-:W-:Y:S01]  /*1ffc0*/  IMAD.WIDE.U32 R22, R2, -0x2daee0ad, RZ ;  /* 0xd2511f5302167825 */ /* 0x000fe200078e00ff */
[----:B------:R-:W-:Y:S02]  /*1ffd0*/  LOP3.LUT R4, R4, UR9, R19, 0x96, !PT ;  /* 0x0000000904047c12 */ /* 0x000fe4000f8e9613 */
[----:B------:R-:W-:Y:S01]  /*1ffe0*/  ISETP.GE.AND P6, PT, R142, R192, PT ;  /* 0x000000c08e00720c */ /* 0x000fe20003fc6270 */
[----:B------:R-:W-:Y:S01]  /*1fff0*/  IMAD.WIDE.U32 R6, R6, -0x2daee0ad, RZ ;  /* 0xd2511f5306067825 */ /* 0x000fe200078e00ff */
[----:B------:R-:W-:Y:S02]  /*20000*/  FMNMX3.FTZ R2, R73, R148, R145, !PT ;  /* 0x0000009449027276 */ /* 0x000fe40007810091 */
[----:B------:R-:W-:Y:S01]  /*20010*/  FSEL R60, R60, -INF , !P6 ;  /* 0xff8000003c3c7808 */ /* 0x000fe20007000000 */
[----:B------:R-:W-:Y:S01]  /*20020*/  FFMA.FTZ R66, R5, -UR12, R66 ;  /* 0x8000000c05427c23 */ /* 0x000fe20008010042 */
[----:B------:R-:W-:Y:S01]  /*20030*/  LOP3.LUT R10, R10, UR10, R7, 0x96, !PT ;  /* 0x0000000a0a0a7c12 */ /* 0x000fe2000f8e9607 */
[----:B------:R-:W-:Y:S01]  /*20040*/  IMAD.WIDE.U32 R4, R4, -0x326172a9, RZ ;  /* 0xcd9e8d5704047825 */ /* 0x000fe200078e00ff */
[----:B------:R-:W-:Y:S02]  /*20050*/  LOP3.LUT R6, R6, UR9, R23, 0x96, !PT ;  /* 0x0000000906067c12 */ /* 0x000fe4000f8e9617 */
[----:B------:R-:W-:Y:S01]  /*20060*/  ISETP.GE.AND P6, PT, R16, R192, PT ;  /* 0x000000c01000720c */ /* 0x000fe20003fc6270 */
[----:B------:R-:W-:Y:S01]  /*20070*/  FFMA.FTZ R67, R9, -UR12, R67 ;  /* 0x8000000c09437c23 */ /* 0x000fe20008010043 */
[----:B------:R-:W-:Y:S01]  /*20080*/  FMNMX3.FTZ R0, R3, R141, R140, !PT ;  /* 0x0000008d03007276 */ /* 0x000fe2000781008c */
[----:B------:R-:W-:Y:S01]  /*20090*/  IMAD.WIDE.U32 R8, R8, -0x326172a9, RZ ;  /* 0xcd9e8d5708087825 */ /* 0x000fe200078e00ff */
[----:B------:R-:W-:Y:S02]  /*200a0*/  FSEL R58, R58, -INF , !P5 ;  /* 0xff8000003a3a7808 */ /* 0x000fe40006800000 */
[----:B------:R-:W-:Y:S01]  /*200b0*/  FSEL R61, R61, -INF , !P6 ;  /* 0xff8000003d3d7808 */ /* 0x000fe20007000000 */
[----:B------:R-:W-:Y:S01]  /*200c0*/  IMAD.WIDE.U32 R6, R6, -0x326172a9, RZ ;  /* 0xcd9e8d5706067825 */ /* 0x000fe200078e00ff */
[----:B------:R-:W-:Y:S02]  /*200d0*/  LOP3.LUT R146, R8, UR15, R5, 0x96, !PT ;  /* 0x0000000f08927c12 */ /* 0x000fe4000f8e9605 */
[----:B------:R-:W-:Y:S01]  /*200e0*/  FSEL R64, R64, -INF , !P4 ;  /* 0xff80000040407808 */ /* 0x000fe20006000000 */
[----:B------:R-:W-:Y:S01]  /*200f0*/  IMAD.WIDE.U32 R10, R10, -0x326172a9, RZ ;  /* 0xcd9e8d570a0a7825 */ /* 0x000fe200078e00ff */
[----:B------:R-:W-:Y:S02]  /*20100*/  FSEL R65, R65, -INF , !P3 ;  /* 0xff80000041417808 */ /* 0x000fe40005800000 */
[----:B------:R-:W-:Y:S01]  /*20110*/  FMNMX3.FTZ R8, R2, R152, R153, !PT ;  /* 0x0000009802087276 */ /* 0x000fe20007810099 */
[----:B------:R-:W-:Y:S01]  /*20120*/  IMAD.MOV.U32 R225, RZ, RZ, R4 ;  /* 0x000000ffffe17224 */ /* 0x000fe200078e0004 */
[----:B------:R-:W-:Y:S01]  /*20130*/  ISETP.GT.AND P5, PT, R68, R142, PT ;  /* 0x0000008e4400720c */ /* 0x000fe20003fa4270 */
[----:B------:R-:W-:Y:S01]  /*20140*/  IMAD.MOV.U32 R244, RZ, RZ, R6 ;  /* 0x000000fffff47224 */ /* 0x000fe200078e0006 */
[C---:B------:R-:W-:Y:S02]  /*20150*/  ISETP.GE.AND P6, PT, R142.reuse, R194, PT ;  /* 0x000000c28e00720c */ /* 0x040fe40003fc6270 */
[C---:B------:R-:W-:Y:S02]  /*20160*/  ISETP.GE.AND P4, PT, R142.reuse, R191, PT ;  /* 0x000000bf8e00720c */ /* 0x040fe40003f86270 */
[----:B------:R-:W-:Y:S02]  /*20170*/  ISETP.GE.AND P3, PT, R142, R193, PT ;  /* 0x000000c18e00720c */ /* 0x000fe40003f66270 */
[----:B------:R-:W-:Y:S02]  /*20180*/  FMNMX3.FTZ R2, R0, R157, R159, !PT ;  /* 0x0000009d00027276 */ /* 0x000fe4000781009f */
        /* <DEDUP_REMOVED lines=17> */
[----:B------:R-:W-:Y:S02]  /*202a0*/  ISETP.GT.AND P0, PT, R68, R16, PT ;  /* 0x000000104400720c */ /* 0x000fe40003f04270 */
[----:B------:R-:W-:Y:S02]  /*202b0*/  FMNMX3.FTZ R70, R70, R56, R57, !PT ;  /* 0x0000003846467276 */ /* 0x000fe40007810039 */
[----:B------:R-:W-:Y:S01]  /*202c0*/  FSEL R21, R66, -INF , !P5 ;  /* 0xff80000042157808 */ /* 0x000fe20006800000 */
[----:B------:R-:W-:Y:S01]  /*202d0*/  IMAD.MOV.U32 R66, RZ, RZ, R208 ;  /* 0x000000ffff427224 */ /* 0x000fe200078e00d0 */
[----:B------:R-:W-:Y:S02]  /*202e0*/  FMNMX3.FTZ R5, R7, R36, R37, !PT ;  /* 0x0000002407057276 */ /* 0x000fe40007810025 */
[----:B------:R-:W-:Y:S02]  /*202f0*/  FMNMX3.FTZ R2, R2, R38, R39, !PT ;  /* 0x0000002602027276 */ /* 0x000fe40007810027 */
[----:B------:R-:W-:Y:S02]  /*20300*/  ISETP.GE.AND P5, PT, R16, R194, PT ;  /* 0x000000c21000720c */ /* 0x000fe40003fa6270 */
[----:B------:R-:W-:Y:S02]  /*20310*/  FMNMX3.FTZ R0, R0, R46, R47, !PT ;  /* 0x0000002e00007276 */ /* 0x000fe4000781002f */
[----:B------:R-:W-:Y:S01]  /*20320*/  FSEL R20, R67, -INF , !P0 ;  /* 0xff80000043147808 */ /* 0x000fe20004000000 */
[----:B------:R-:W-:Y:S01]  /*20330*/  IMAD.MOV.U32 R67, RZ, RZ, R209 ;  /* 0x000000ffff437224 */ /* 0x000fe200078e00d1 */
[----:B------:R-:W-:Y:S01]  /*20340*/  FSEL R15, R62, -INF , !P6 ;  /* 0xff8000003e0f7808 */ /* 0x000fe20007000000 */
[----:B------:R-:W-:Y:S01]  /*20350*/  IMAD.MOV.U32 R62, RZ, RZ, R214 ;  /* 0x000000ffff3e7224 */ /* 0x000fe200078e00d6 */
[----:B------:R-:W-:Y:S02]  /*20360*/  FMNMX3.FTZ R70, R70, R60, R61, !PT ;  /* 0x0000003c46467276 */ /* 0x000fe4000781003d */
[C---:B------:R-:W-:Y:S02]  /*20370*/  ISETP.GE.AND P0, PT, R16.reuse, R191, PT ;  /* 0x000000bf1000720c */ /* 0x040fe40003f06270 */
[----:B------:R-:W-:Y:S01]  /*20380*/  ISETP.GE.AND P6, PT, R16, R193, PT ;  /* 0x000000c11000720c */ /* 0x000fe20003fc6270 */
[----:B------:R-:W1:Y:S01]  /*20390*/  SHFL.BFLY PT, R10, R70, 0x2, 0x1f ;  /* 0x0c401f00460a7f89 */ /* 0x000e6200000e0000 */
[----:B------:R-:W-:Y:S02]  /*203a0*/  FMNMX3.FTZ R5, R5, R48, R49, !PT ;  /* 0x0000003005057276 */ /* 0x000fe40007810031 */
[----:B------:R-:W-:Y:S02]  /*203b0*/  FMNMX3.FTZ R2, R2, R50, R51, !PT ;  /* 0x0000003202027276 */ /* 0x000fe40007810033 */
[----:B------:R-:W-:Y:S01]  /*203c0*/  FSEL R7, R63, -INF , !P5 ;  /* 0xff8000003f077808 */ /* 0x000fe20006800000 */
[----:B------:R-:W-:Y:S01]  /*203d0*/  IMAD.MOV.U32 R63, RZ, RZ, R215 ;  /* 0x000000ffff3f7224 */ /* 0x000fe200078e00d7 */
[----:B------:R-:W-:Y:S02]  /*203e0*/  FMNMX3.FTZ R0, R0, R58, R59, !PT ;  /* 0x0000003a00007276 */ /* 0x000fe4000781003b */
[----:B------:R-:W-:Y:S02]  /*203f0*/  LOP3.LUT R9, R12, UR16, R9, 0x96, !PT ;  /* 0x000000100c097c12 */ /* 0x000fe4000f8e9609 */
[----:B------:R-:W-:Y:S02]  /*20400*/  FMNMX3.FTZ R5, R5, R52, R53, !PT ;  /* 0x0000003405057276 */ /* 0x000fe40007810035 */
[----:B------:R-:W-:Y:S02]  /*20410*/  FMNMX3.FTZ R2, R2, R54, R55, !PT ;  /* 0x0000003602027276 */ /* 0x000fe40007810037 */
[----:B------:R-:W-:Y:S01]  /*20420*/  FSEL R13, R64, -INF , !P4 ;  /* 0xff800000400d7808 */ /* 0x000fe20006000000 */
[----:B------:R-:W-:Y:S01]  /*20430*/  IMAD.MOV.U32 R64, RZ, RZ, R62 ;  /* 0x000000ffff407224 */ /* 0x000fe200078e003e */
[----:B------:R-:W-:Y:S01]  /*20440*/  FSEL R12, R65, -INF , !P0 ;  /* 0xff800000410c7808 */ /* 0x000fe20004000000 */
[----:B------:R-:W-:Y:S01]  /*20450*/  IMAD.MOV.U32 R65, RZ, RZ, R63 ;  /* 0x000000ffff417224 */ /* 0x000fe200078e003f */
[----:B------:R-:W-:Y:S02]  /*20460*/  FSEL R21, R21, -INF , !P3 ;  /* 0xff80000015157808 */ /* 0x000fe40005800000 */
[----:B------:R-:W-:Y:S02]  /*20470*/  FSEL R20, R20, -INF , !P6 ;  /* 0xff80000014147808 */ /* 0x000fe40007000000 */
[----:B------:R-:W-:Y:S02]  /*20480*/  FMNMX3.FTZ R68, R0, R15, R7, !PT ;  /* 0x0000000f00447276 */ /* 0x000fe40007810007 */
[----:B------:R-:W-:Y:S02]  /*20490*/  FMNMX3.FTZ R71, R5, R13, R12, !PT ;  /* 0x0000000d05477276 */ /* 0x000fe4000781000c */
[----:B------:R-:W-:Y:S01]  /*204a0*/  FMNMX3.FTZ R69, R2, R21, R20, !PT ;  /* 0x0000001502457276 */ /* 0x000fe20007810014 */
[----:B------:R-:W2:Y:S01]  /*204b0*/  SHFL.BFLY PT, R0, R68, 0x2, 0x1f ;  /* 0x0c401f0044007f89 */ /* 0x000ea200000e0000 */
[----:B------:R-:W-:Y:S02]  /*204c0*/  LOP3.LUT R14, R14, UR16, R11, 0x96, !PT ;  /* 0x000000100e0e7c12 */ /* 0x000fe4000f8e960b */
[C---:B------:R-:W-:Y:S05]  /*204d0*/  PRMT R167, R4.reuse, 0x7771, RZ ;  /* 0x0000777104a77816 */ /* 0x040fea00000000ff */
[----:B------:R-:W3:Y:S01]  /*204e0*/  SHFL.BFLY PT, R2, R71, 0x2, 0x1f ;  /* 0x0c401f0047027f89 */ /* 0x000ee200000e0000 */
[C---:B------:R-:W-:Y:S02]  /*204f0*/  PRMT R165, R4.reuse, 0x7772, RZ ;  /* 0x0000777204a57816 */ /* 0x040fe400000000ff */
[----:B------:R-:W-:Y:S05]  /*20500*/  PRMT R164, R4, 0x7773, RZ ;  /* 0x0000777304a47816 */ /* 0x000fea00000000ff */
[----:B------:R-:W4:Y:S01]  /*20510*/  SHFL.BFLY PT, R11, R69, 0x2, 0x1f ;  /* 0x0c401f00450b7f89 */ /* 0x000f2200000e0000 */
[----:B-1----:R-:W-:Y:S01]  /*20520*/  FMNMX.FTZ R70, R70, R10, !PT ;  /* 0x0000000a46467209 */ /* 0x002fe20007810000 */
[----:B------:R-:W-:Y:S01]  /*20530*/  IMAD.WIDE.U32 R4, R9, -0x2daee0ad, RZ ;  /* 0xd2511f5309047825 */ /* 0x000fe200078e00ff */
[C---:B------:R-:W-:Y:S02]  /*20540*/  PRMT R205, R6.reuse, 0x7772, RZ ;  /* 0x0000777206cd7816 */ /* 0x040fe400000000ff */
[----:B------:R-:W-:Y:S01]  /*20550*/  PRMT R211, R6, 0x7773, RZ ;  /* 0x0000777306d37816 */ /* 0x000fe200000000ff */
[----:B------:R-:W-:Y:S01]  /*20560*/  IMAD.WIDE.U32 R8, R14, -0x2daee0ad, RZ ;  /* 0xd2511f530e087825 */ /* 0x000fe200078e00ff */
[----:B------:R-:W-:Y:S02]  /*20570*/  PRMT R206, R6, 0x7771, RZ ;  /* 0x0000777106ce7816 */ /* 0x000fe400000000ff */
[----:B------:R-:W-:Y:S01]  /*20580*/  LOP3.LUT R147, R18, UR8, R5, 0x96, !PT ;  /* 0x0000000812937c12 */ /* 0x000fe2000f8e9605 */
[----:B------:R-:W-:Y:S01]  /*20590*/  IMAD.MOV.U32 R246, RZ, RZ, R8 ;  /* 0x000000fffff67224 */ /* 0x000fe200078e0008 */
[C---:B------:R-:W-:Y:S01]  /*205a0*/  PRMT R233, R8.reuse, 0x7772, RZ ;  /* 0x0000777208e97816 */ /* 0x040fe200000000ff */
[----:B------:R-:W-:Y:S01]  /*205b0*/  IMAD.MOV.U32 R243, RZ, RZ, R4 ;  /* 0x000000fffff37224 */ /* 0x000fe200078e0004 */
[C---:B------:R-:W-:Y:S01]  /*205c0*/  PRMT R234, R8.reuse, 0x7773, RZ ;  /* 0x0000777308ea7816 */ /* 0x040fe200000000ff */
[----:B------:R-:W-:Y:S01]  /*205d0*/  IMAD.U32 R6, RZ, RZ, UR27 ;  /* 0x0000001bff067e24 */ /* 0x000fe2000f8e00ff */
[----:B------:R-:W-:Y:S02]  /*205e0*/  PRMT R236, R8, 0x7771, RZ ;  /* 0x0000777108ec7816 */ /* 0x000fe400000000ff */
[----:B--2---:R-:W-:Y:S01]  /*205f0*/  FMNMX.FTZ R68, R68, R0, !PT ;  /* 0x0000000044447209 */ /* 0x004fe20007810000 */
[----:B------:R-:W1:Y:S01]  /*20600*/  SHFL.BFLY PT, R8, R70, 0x1, 0x1f ;  /* 0x0c201f0046087f89 */ /* 0x000e6200000e0000 */
[----:B------:R-:W-:Y:S02]  /*20610*/  LOP3.LUT R149, R22, UR8, R9, 0x96, !PT ;  /* 0x0000000816957c12 */ /* 0x000fe4000f8e9609 */
[----:B---3--:R-:W-:Y:S05]  /*20620*/  FMNMX.FTZ R71, R71, R2, !PT ;  /* 0x0000000247477209 */ /* 0x008fea0007810000 */
[----:B------:R-:W2:Y:S01]  /*20630*/  SHFL.BFLY PT, R9, R68, 0x1, 0x1f ;  /* 0x0c201f0044097f89 */ /* 0x000ea200000e0000 */
[----:B------:R-:W-:Y:S02]  /*20640*/  LOP3.LUT R0, R146, 0xffff, RZ, 0xc0, !PT ;  /* 0x0000ffff92007812 */ /* 0x000fe400078ec0ff */
[----:B----4-:R-:W-:Y:S05]  /*20650*/  FMNMX.FTZ R69, R69, R11, !PT ;  /* 0x0000000b45457209 */ /* 0x010fea0007810000 */
[----:B------:R-:W3:Y:S01]  /*20660*/  SHFL.BFLY PT, R10, R71, 0x1, 0x1f ;  /* 0x0c201f00470a7f89 */ /* 0x000ee200000e0000 */
[----:B------:R-:W-:Y:S02]  /*20670*/  LOP3.LUT R2, R142, 0xffff, RZ, 0xc0, !PT ;  /* 0x0000ffff8e027812 */ /* 0x000fe400078ec0ff */
[----:B------:R-:W-:Y:S05]  /*20680*/  LOP3.LUT R6, R201, UR39, R6, 0x96, !PT ;  /* 0x00000027c9067c12 */ /* 0x000fea000f8e9606 */
[----:B------:R-:W4:Y:S01]  /*20690*/  SHFL.BFLY PT, R11, R69, 0x1, 0x1f ;  /* 0x0c201f00450b7f89 */ /* 0x000f2200000e0000 */
[----:B------:R-:W-:Y:S02]  /*206a0*/  SHF.R.U32.HI R168, RZ, 0x8, R0 ;  /* 0x00000008ffa87819 */ /* 0x000fe40000011600 */
[----:B------:R-:W-:Y:S01]  /*206b0*/  PRMT R235, R4, 0x7771, RZ ;  /* 0x0000777104eb7816 */ /* 0x000fe200000000ff */
[----:B------:R-:W-:Y:S01]  /*206c0*/  IMAD.WIDE.U32 R16, R6, -0x326172a9, RZ ;  /* 0xcd9e8d5706107825 */ /* 0x000fe200078e00ff */
[C---:B------:R-:W-:Y:S02]  /*206d0*/  PRMT R232, R4.reuse, 0x7772, RZ ;  /* 0x0000777204e87816 */ /* 0x040fe400000000ff */
[----:B------:R-:W-:Y:S02]  /*206e0*/  PRMT R231, R4, 0x7773, RZ ;  /* 0x0000777304e77816 */ /* 0x000fe400000000ff */
[----:B------:R-:W-:Y:S02]  /*206f0*/  SHF.R.U32.HI R154, RZ, 0x8, R2 ;  /* 0x00000008ff9a7819 */ /* 0x000fe40000011602 */
[----:B------:R-:W-:Y:S02]  /*20700*/  LOP3.LUT R0, R147, 0xffff, RZ, 0xc0, !PT ;  /* 0x0000ffff93007812 */ /* 0x000fe400078ec0ff */
[----:B------:R-:W-:Y:S02]  /*20710*/  LOP3.LUT R4, R149, 0xffff, RZ, 0xc0, !PT ;  /* 0x0000ffff95047812 */ /* 0x000fe400078ec0ff */
[----:B------:R-:W-:Y:S02]  /*20720*/  LOP3.LUT R5, R154, 0xffff, RZ, 0xc0, !PT ;  /* 0x0000ffff9a057812 */ /* 0x000fe400078ec0ff */
[----:B------:R-:W-:Y:S02]  /*20730*/  LOP3.LUT R2, R168, 0xffff, RZ, 0xc0, !PT ;  /* 0x0000ffffa8027812 */ /* 0x000fe400078ec0ff */
[----:B------:R-:W-:Y:S02]  /*20740*/  SHF.R.U32.HI R219, RZ, 0x8, R0 ;  /* 0x00000008ffdb7819 */ /* 0x000fe40000011600 */
[----:B-1----:R-:W-:Y:S02]  /*20750*/  FMNMX.FTZ R70, R70, R8, !PT ;  /* 0x0000000846467209 */ /* 0x002fe40007810000 */
[----:B------:R-:W-:Y:S02]  /*20760*/  SHF.R.U32.HI R220, RZ, 0x8, R4 ;  /* 0x00000008ffdc7819 */ /* 0x000fe40000011604 */
[----:B------:R-:W-:Y:S01]  /*20770*/  ISETP.LE.U32.AND P6, PT, R5, UR13, PT ;  /* 0x0000000d05007c0c */ /* 0x000fe2000bfc3070 */
[----:B------:R-:W-:Y:S01]  /*20780*/  FMUL.FTZ R5, R70, UR4 ;  /* 0x0000000446057c20 */ /* 0x000fe20008410000 */
[----:B------:R-:W-:Y:S02]  /*20790*/  ISETP.LE.U32.AND P4, PT, R2, UR13, PT ;  /* 0x0000000d02007c0c */ /* 0x000fe4000bf83070 */
[----:B------:R-:W-:Y:S02]  /*207a0*/  LOP3.LUT R0, R219, 0xffff, RZ, 0xc0, !PT ;  /* 0x0000ffffdb007812 */ /* 0x000fe400078ec0ff */
[----:B------:R-:W-:Y:S02]  /*207b0*/  LOP3.LUT R2, R220, 0xffff, RZ, 0xc0, !PT ;  /* 0x0000ffffdc027812 */ /* 0x000fe400078ec0ff */
[----:B------:R-:W-:Y:S02]  /*207c0*/  LOP3.LUT R4, R17, R198, RZ, 0x3c, !PT ;  /* 0x000000c611047212 */ /* 0x000fe400078e3cff */
[----:B------:R-:W-:Y:S02]  /*207d0*/  FSETP.NEU.FTZ.AND P0, PT, R70, -INF , PT ;  /* 0xff8000004600780b */ /* 0x000fe40003f1d000 */
[----:B--2---:R-:W-:Y:S02]  /*207e0*/  FMNMX.FTZ R68, R68, R9, !PT ;  /* 0x0000000944447209 */ /* 0x004fe40007810000 */
[----:B------:R-:W-:Y:S02]  /*207f0*/  ISETP.LE.U32.AND P3, PT, R0, UR13, PT ;  /* 0x0000000d00007c0c */ /* 0x000fe4000bf63070 */
[----:B------:R-:W-:Y:S02]  /*20800*/  ISETP.LE.U32.AND P5, PT, R2, UR13, PT ;  /* 0x0000000d02007c0c */ /* 0x000fe4000bfa3070 */
[----:B------:R-:W-:Y:S02]  /*20810*/  LOP3.LUT R0, R16, R160, RZ, 0x3c, !PT ;  /* 0x000000a010007212 */ /* 0x000fe400078e3cff */
[----:B---3--:R-:W-:Y:S02]  /*20820*/  FMNMX.FTZ R71, R71, R10, !PT ;  /* 0x0000000a47477209 */ /* 0x008fe40007810000 */
[----:B----4-:R-:W-:Y:S01]  /*20830*/  FMNMX.FTZ R69, R69, R11, !PT ;  /* 0x0000000b45457209 */ /* 0x010fe20007810000 */
[----:B------:R-:W-:Y:S01]  /*20840*/  IMAD.WIDE.U32 R10, R4, -0x2daee0ad, RZ ;  /* 0xd2511f53040a7825 */ /* 0x000fe200078e00ff */
[----:B------:R-:W-:Y:S02]  /*20850*/  FSEL R5, R5, RZ, P0 ;  /* 0x000000ff05057208 */ /* 0x000fe40000000000 */
[----:B------:R-:W-:Y:S01]  /*20860*/  FSEL R2, R70, RZ, P0 ;  /* 0x000000ff46027208 */ /* 0x000fe20000000000 */
[C---:B------:R-:W-:Y:S01]  /*20870*/  FMUL.FTZ R4, R68.reuse, UR4 ;  /* 0x0000000444047c20 */ /* 0x040fe20008410000 */
[----:B------:R-:W-:Y:S01]  /*20880*/  FSETP.NEU.FTZ.AND P0, PT, R68, -INF , PT ;  /* 0xff8000004400780b */ /* 0x000fe20003f1d000 */
[--C-:B------:R-:W-:Y:S01]  /*20890*/  FFMA.FTZ R160, R24, UR4, -R5.reuse ;  /* 0x0000000418a07c23 */ /* 0x100fe20008010805 */
[----:B------:R-:W-:Y:S01]  /*208a0*/  LOP3.LUT R196, R16, R196, RZ, 0x3c, !PT ;  /* 0x000000c410c47212 */ /* 0x000fe200078e3cff */
[--C-:B------:R-:W-:Y:S01]  /*208b0*/  FFMA.FTZ R169, R25, UR4, -R5.reuse ;  /* 0x0000000419a97c23 */ /* 0x100fe20008010805 */
[----:B------:R-:W-:Y:S01]  /*208c0*/  LOP3.LUT R173, R17, R197, RZ, 0x3c, !PT ;  /* 0x000000c511ad7212 */ /* 0x000fe200078e3cff */
[----:B------:R-:W-:Y:S01]  /*208d0*/  IMAD.WIDE.U32 R16, R0, -0x2daee0ad, RZ ;  /* 0xd2511f5300107825 */ /* 0x000fe200078e00ff */
[----:B------:R-:W-:Y:S02]  /*208e0*/  FSEL R0, R68, RZ, P0 ;  /* 0x000000ff44007208 */ /* 0x000fe40000000000 */
[----:B------:R-:W-:Y:S01]  /*208f0*/  FSEL R4, R4, RZ, P0 ;  /* 0x000000ff04047208 */ /* 0x000fe20000000000 */
[----:B------:R-:W-:Y:S01]  /*20900*/  FFMA.FTZ R19, R141, UR4, -R5 ;  /* 0x000000048d137c23 */ /* 0x000fe20008010805 */
[C---:B------:R-:W-:Y:S01]  /*20910*/  FSETP.NEU.FTZ.AND P0, PT, R71.reuse, -INF , PT ;  /* 0xff8000004700780b */ /* 0x040fe20003f1d000 */
[C---:B------:R-:W-:Y:S01]  /*20920*/  FMUL.FTZ R6, R71.reuse, UR4 ;  /* 0x0000000447067c20 */ /* 0x040fe20008410000 */
[----:B------:R-:W-:Y:S01]  /*20930*/  LOP3.LUT R8, R174, UR22, R11, 0x96, !PT ;  /* 0x00000016ae087c12 */ /* 0x000fe2000f8e960b */
[----:B------:R-:W-:Y:S01]  /*20940*/  FADD.FTZ R3, -R2, R3 ;  /* 0x0000000302037221 */ /* 0x000fe20000010100 */
[----:B------:R-:W-:Y:S01]  /*20950*/  LOP3.LUT R10, R10, UR11, R17, 0x96, !PT ;  /* 0x0000000b0a0a7c12 */ /* 0x000fe2000f8e9611 */
[----:B------:R-:W-:Y:S01]  /*20960*/  FADD.FTZ R2, -R0, R72 ;  /* 0x0000004800027221 */ /* 0x000fe20000010100 */
[----:B------:R-:W-:Y:S01]  /*20970*/  FSEL R0, R71, RZ, P0 ;  /* 0x000000ff47007208 */ /* 0x000fe20000000000 */
[----:B------:R-:W-:Y:S01]  /*20980*/  IMAD.WIDE.U32 R24, R8, -0x326172a9, RZ ;  /* 0xcd9e8d5708187825 */ /* 0x000fe200078e00ff */
[----:B------:R-:W-:Y:S01]  /*20990*/  FSEL R6, R6, RZ, P0 ;  /* 0x000000ff06067208 */ /* 0x000fe20000000000 */
[----:B------:R-:W-:Y:S01]  /*209a0*/  MUFU.EX2 R19, R19 ;  /* 0x0000001300137308 */ /* 0x000fe20000000800 */
[----:B------:R-:W-:Y:S01]  /*209b0*/  FSETP.NEU.FTZ.AND P0, PT, R69, -INF , PT ;  /* 0xff8000004500780b */ /* 0x000fe20003f1d000 */
        /* <DEDUP_REMOVED lines=17> */
[----:B------:R-:W-:Y:S01]  /*20ad0*/  FADD.FTZ R4, -R0, R73 ;  /* 0x0000004900047221 */ /* 0x000fe20000010100 */
[----:B------:R-:W-:Y:S01]  /*20ae0*/  FSEL R0, R69, RZ, P0 ;  /* 0x000000ff45007208 */ /* 0x000fe20000000000 */
[----:B------:R-:W-:Y:S04]  /*20af0*/  IMAD.WIDE.U32 R10, R10, -0x326172a9, RZ ;  /* 0xcd9e8d570a0a7825 */ /* 0x000fe800078e00ff */
[--C-:B------:R-:W-:Y:S01]  /*20b00*/  FFMA.FTZ R14, R140, UR4, -R5.reuse ;  /* 0x000000048c0e7c23 */ /* 0x100fe20008010805 */
[----:B------:R-:W-:Y:S01]  /*20b10*/  MUFU.EX2 R18, R18 ;  /* 0x0000001200127308 */ /* 0x000fe20000000800 */
        /* <DEDUP_REMOVED lines=13> */
[----:B------:R-:W-:Y:S01]  /*20bf0*/  LOP3.LUT R0, R24, UR17, R11, 0x96, !PT ;  /* 0x0000001118007c12 */ /* 0x000fe2000f8e960b */
[----:B------:R-:W-:Y:S01]  /*20c00*/  IMAD.WIDE.U32 R8, R8, -0x2daee0ad, RZ ;  /* 0xd2511f5308087825 */ /* 0x000fe200078e00ff */
[----:B------:R-:W2:Y:S01]  /*20c10*/  LDL.LU R24, [R1+0x130] ;  /* 0x0001300001187983 */ /* 0x000ea20000300800 */
[----:B------:R-:W-:Y:S02]  /*20c20*/  MUFU.EX2 R7, R14 ;  /* 0x0000000e00077308 */ /* 0x000fe40000000800 */
[----:B------:R-:W-:Y:S01]  /*20c30*/  FFMA.FTZ R163, R163, UR4, -R6 ;  /* 0x00000004a3a37c23 */ /* 0x000fe20008010806 */
[----:B------:R-:W-:Y:S01]  /*20c40*/  IMAD.MOV.U32 R140, RZ, RZ, R252 ;  /* 0x000000ffff8c7224 */ /* 0x000fe200078e00fc */
        /* <DEDUP_REMOVED lines=17> */
[----:B------:R-:W3:Y:S01]  /*20d60*/  LDL.LU R15, [R1+0x134] ;  /* 0x00013400010f7983 */ /* 0x000ee20000300800 */
[----:B------:R-:W-:Y:S01]  /*20d70*/  IMAD.MOV.U32 R141, RZ, RZ, R251 ;  /* 0x000000ffff8d7224 */ /* 0x000fe200078e00fb */
[----:B------:R-:W-:Y:S01]  /*20d80*/  MUFU.EX2 R143, R9 ;  /* 0x00000009008f7308 */ /* 0x000fe20000000800 */
[----:B------:R-:W1:Y:S01]  /*20d90*/  LDC R251, c[0x0][0x448] ;  /* 0x00011200fffb7b82 */ /* 0x000e620000000800 */
[----:B------:R-:W-:Y:S01]  /*20da0*/  FSEL R6, R6, RZ, P0 ;  /* 0x000000ff06067208 */ /* 0x000fe20000000000 */
[----:B------:R-:W-:Y:S04]  /*20db0*/  IMAD.WIDE.U32 R26, R0, -0x2daee0ad, RZ ;  /* 0xd2511f53001a7825 */ /* 0x000fe800078e00ff */
[----:B------:R-:W-:Y:S03]  /*20dc0*/  FMUL.FTZ R0, R3, UR4 ;  /* 0x0000000403007c20 */ /* 0x000fe60008410000 */
[----:B------:R-:W-:Y:S01]  /*20dd0*/  MUFU.EX2 R72, R72 ;  /* 0x0000004800487308 */ /* 0x000fe20000000800 */
[----:B------:R-:W-:Y:S01]  /*20de0*/  FMUL.FTZ R2, R2, UR4 ;  /* 0x0000000402027c20 */ /* 0x000fe20008410000 */
[--C-:B------:R-:W-:Y:S01]  /*20df0*/  FFMA.FTZ R250, R21, UR4, -R6.reuse ;  /* 0x0000000415fa7c23 */ /* 0x100fe20008010806 */
[--C-:B------:R-:W-:Y:S01]  /*20e00*/  FFMA.FTZ R247, R20, UR4, -R6.reuse ;  /* 0x0000000414f77c23 */ /* 0x100fe20008010806 */
[----:B------:R-:W4:Y:S06]  /*20e10*/  LDL.LU R21, [R1+0x11c] ;  /* 0x00011c0001157983 */ /* 0x000f2c0000300800 */
[----:B------:R-:W5:Y:S01]  /*20e20*/  MUFU.EX2 R0, R0 ;  /* 0x0000000000007308 */ /* 0x000f620000000800 */
[----:B------:R-:W-:Y:S02]  /*20e30*/  IMAD.MOV.U32 R33, RZ, RZ, R27 ;  /* 0x000000ffff217224 */ /* 0x000fe400078e001b */
[----:B------:R-:W-:Y:S01]  /*20e40*/  FMUL.FTZ R3, R4, UR4 ;  /* 0x0000000404037c20 */ /* 0x000fe20008410000 */
[----:B------:R1:W4:Y:S06]  /*20e50*/  LDL.S16 R20, [R1+0x94] ;  /* 0x0000940001147983 */ /* 0x00032c0000100600 */
[----:B------:R-:W1:Y:S01]  /*20e60*/  MUFU.EX2 R2, R2 ;  /* 0x0000000200027308 */ /* 0x000e620000000800 */
[----:B------:R-:W-:Y:S01]  /*20e70*/  IMAD.U32 R74, RZ, RZ, UR26 ;  /* 0x0000001aff4a7e24 */ /* 0x000fe2000f8e00ff */
[----:B------:R-:W-:Y:S01]  /*20e80*/  LOP3.LUT R144, R8, UR9, R33, 0x96, !PT ;  /* 0x0000000908907c12 */ /* 0x000fe2000f8e9621 */
[--C-:B------:R-:W-:Y:S01]  /*20e90*/  FFMA.FTZ R73, R172, UR4, -R6.reuse ;  /* 0x00000004ac497c23 */ /* 0x100fe20008010806 */
[--C-:B------:R-:W-:Y:S01]  /*20ea0*/  FFMA.FTZ R23, R171, UR4, -R6.reuse ;  /* 0x00000004ab177c23 */ /* 0x100fe20008010806 */
[--C-:B------:R-:W-:Y:S01]  /*20eb0*/  FFMA.FTZ R150, R150, UR4, -R6.reuse ;  /* 0x0000000496967c23 */ /* 0x100fe20008010806 */
[----:B------:R-:W-:Y:S01]  /*20ec0*/  LEA R74, P0, R74, R140, 0x1 ;  /* 0x0000008c4a4a7211 */ /* 0x000fe200078008ff */
[--C-:B------:R-:W-:Y:S01]  /*20ed0*/  FFMA.FTZ R151, R151, UR4, -R6.reuse ;  /* 0x0000000497977c23 */ /* 0x100fe20008010806 */
[--C-:B------:R-:W-:Y:S01]  /*20ee0*/  FFMA.FTZ R162, R162, UR4, -R6.reuse ;  /* 0x00000004a2a27c23 */ /* 0x100fe20008010806 */
[----:B------:R-:W-:Y:S01]  /*20ef0*/  FFMA.FTZ R166, R166, UR4, -R6 ;  /* 0x00000004a6a67c23 */ /* 0x000fe20008010806 */
[C---:B-----5:R-:W-:Y:S01]  /*20f00*/  FMUL.FTZ R44, R0.reuse, R84 ;  /* 0x00000054002c7220 */ /* 0x060fe20000410000 */
[C---:B------:R-:W-:Y:S01]  /*20f10*/  FMUL.FTZ R12, R0.reuse, R104 ;  /* 0x00000068000c7220 */ /* 0x040fe20000410000 */
[C---:B------:R-:W-:Y:S01]  /*20f20*/  FMUL.FTZ R13, R0.reuse, R105 ;  /* 0x00000069000d7220 */ /* 0x040fe20000410000 */
[C---:B------:R-:W-:Y:S01]  /*20f30*/  FMUL.FTZ R28, R0.reuse, R92 ;  /* 0x0000005c001c7220 */ /* 0x040fe20000410000 */
[C---:B------:R-:W-:Y:S01]  /*20f40*/  FMUL.FTZ R29, R0.reuse, R93 ;  /* 0x0000005d001d7220 */ /* 0x040fe20000410000 */
[C---:B------:R-:W-:Y:S01]  /*20f50*/  FMUL.FTZ R61, R0.reuse, R77 ;  /* 0x0000004d003d7220 */ /* 0x040fe20000410000 */
[C---:B------:R-:W-:Y:S01]  /*20f60*/  FMUL.FTZ R8, R0.reuse, R108 ;  /* 0x0000006c00087220 */ /* 0x040fe20000410000 */
[C---:B------:R-:W-:Y:S01]  /*20f70*/  FMUL.FTZ R9, R0.reuse, R109 ;  /* 0x0000006d00097220 */ /* 0x040fe20000410000 */
[----:B------:R-:W-:Y:S01]  /*20f80*/  SHF.R.U32.HI R109, RZ, 0x18, R142 ;  /* 0x00000018ff6d7819 */ /* 0x000fe2000001168e */
[C---:B------:R-:W-:Y:S01]  /*20f90*/  FMUL.FTZ R25, R0.reuse, R97 ;  /* 0x0000006100197220 */ /* 0x040fe20000410000 */
[C---:B------:R-:W-:Y:S01]  /*20fa0*/  FMUL.FTZ R40, R0.reuse, R88 ;  /* 0x0000005800287220 */ /* 0x040fe20000410000 */
[----:B------:R-:W-:Y:S01]  /*20fb0*/  F2FP.F16.F32.PACK_AB R88, R7, R19 ;  /* 0x000000130758723e */ /* 0x000fe200000000ff */
        /* <DEDUP_REMOVED lines=13> */
[----:B------:R-:W-:Y:S02]  /*21090*/  IMAD.U32 R6, RZ, RZ, UR26 ;  /* 0x0000001aff067e24 */ /* 0x000fe4000f8e00ff */
[----:B-1----:R-:W-:Y:S01]  /*210a0*/  FMUL.FTZ R14, R2, R106 ;  /* 0x0000006a020e7220 */ /* 0x002fe20000410000 */
[----:B------:R-:W-:Y:S01]  /*210b0*/  LOP3.LUT R106, R142, 0xff, RZ, 0xc0, !PT ;  /* 0x000000ff8e6a7812 */ /* 0x000fe200078ec0ff */
[----:B------:R-:W-:Y:S01]  /*210c0*/  FMUL.FTZ R58, R2, R82 ;  /* 0x00000052023a7220 */ /* 0x000fe20000410000 */
[----:B------:R-:W-:Y:S01]  /*210d0*/  IMAD.WIDE.U32 R144, R144, -0x326172a9, RZ ;  /* 0xcd9e8d5790907825 */ /* 0x000fe200078e00ff */
[----:B------:R-:W-:Y:S01]  /*210e0*/  LEA.HI.X.SX32 R75, R6, R141, 0x1, P0 ;  /* 0x0000008d064b7211 */ /* 0x000fe200000f0eff */
[----:B------:R-:W-:Y:S01]  /*210f0*/  MUFU.EX2 R73, R73 ;  /* 0x0000004900497308 */ /* 0x000fe20000000800 */
[----:B------:R-:W-:Y:S01]  /*21100*/  ISETP.LE.U32.AND P0, PT, R106, UR13, PT ;  /* 0x0000000d6a007c0c */ /* 0x000fe2000bf03070 */
[----:B------:R-:W5:Y:S01]  /*21110*/  LDL.LU R6, [R1+0x110] ;  /* 0x0001100001067983 */ /* 0x000f620000300800 */
[----:B------:R-:W-:Y:S04]  /*21120*/  IMAD.WIDE.U32 R16, R16, -0x326172a9, RZ ;  /* 0xcd9e8d5710107825 */ /* 0x000fe800078e00ff */
[C---:B------:R-:W-:Y:S03]  /*21130*/  FMUL.FTZ R30, R2.reuse, R94 ;  /* 0x0000005e021e7220 */ /* 0x040fe60000410000 */
[----:B------:R-:W-:Y:S01]  /*21140*/  MUFU.EX2 R76, R23 ;  /* 0x00000017004c7308 */ /* 0x000fe20000000800 */
[----:B------:R-:W-:Y:S01]  /*21150*/  FMUL.FTZ R31, R2, R95 ;  /* 0x0000005f021f7220 */ /* 0x000fe20000410000 */
[----:B------:R-:W-:Y:S01]  /*21160*/  IMAD.MOV.U32 R38, RZ, RZ, R64 ;  /* 0x000000ffff267224 */ /* 0x000fe200078e0040 */
[----:B------:R-:W-:Y:S01]  /*21170*/  LOP3.LUT R245, R10, UR16, R17, 0x96, !PT ;  /* 0x000000100af57c12 */ /* 0x000fe2000f8e9611 */
[----:B------:R-:W-:Y:S01]  /*21180*/  IMAD.MOV.U32 R32, RZ, RZ, R26 ;  /* 0x000000ffff207224 */ /* 0x000fe200078e001a */
[----:B------:R-:W-:Y:S01]  /*21190*/  LOP3.LUT R148, R16, UR15, R145, 0x96, !PT ;  /* 0x0000000f10947c12 */ /* 0x000fe2000f8e9691 */
[C---:B------:R-:W-:Y:S01]  /*211a0*/  FMUL.FTZ R10, R2.reuse, R110 ;  /* 0x0000006e020a7220 */ /* 0x040fe20000410000 */
[C---:B------:R-:W-:Y:S01]  /*211b0*/  FMUL.FTZ R11, R2.reuse, R111 ;  /* 0x0000006f020b7220 */ /* 0x040fe20000410000 */
[C---:B------:R-:W-:Y:S01]  /*211c0*/  FMUL.FTZ R26, R2.reuse, R98 ;  /* 0x00000062021a7220 */ /* 0x040fe20000410000 */
[C---:B------:R-:W-:Y:S01]  /*211d0*/  FMUL.FTZ R27, R2.reuse, R99 ;  /* 0x00000063021b7220 */ /* 0x040fe20000410000 */
[C---:B------:R-:W-:Y:S01]  /*211e0*/  FMUL.FTZ R42, R2.reuse, R90 ;  /* 0x0000005a022a7220 */ /* 0x040fe20000410000 */
[----:B------:R-:W-:Y:S01]  /*211f0*/  FMUL.FTZ R43, R2, R91 ;  /* 0x0000005b022b7220 */ /* 0x000fe20000410000 */
[----:B------:R-:W-:Y:S01]  /*21200*/  PRMT R91, R88, 0x7632, R91 ;  /* 0x00007632585b7816 */ /* 0x000fe2000000005b */
[C---:B------:R-:W-:Y:S01]  /*21210*/  FMUL.FTZ R46, R2.reuse, R86 ;  /* 0x00000056022e7220 */ /* 0x040fe20000410000 */
[C---:B------:R-:W-:Y:S01]  /*21220*/  FMUL.FTZ R47, R2.reuse, R87 ;  /* 0x00000057022f7220 */ /* 0x040fe20000410000 */
[----:B------:R-:W-:Y:S01]  /*21230*/  FMUL.FTZ R59, R2, R83 ;  /* 0x00000053023b7220 */ /* 0x000fe20000410000 */
[----:B------:R-:W-:Y:S01]  /*21240*/  PRMT R83, R146, 0x7632, R83 ;  /* 0x0000763292537816 */ /* 0x000fe20000000053 */
[C---:B------:R-:W-:Y:S01]  /*21250*/  FMUL.FTZ R62, R2.reuse, R78 ;  /* 0x0000004e023e7220 */ /* 0x040fe20000410000 */
[----:B------:R-:W-:Y:S01]  /*21260*/  FMUL.FTZ R63, R2, R79 ;  /* 0x0000004f023f7220 */ /* 0x000fe20000410000 */
[----:B------:R-:W-:Y:S01]  /*21270*/  IMAD.MOV.U32 R39, RZ, RZ, R65 ;  /* 0x000000ffff277224 */ /* 0x000fe200078e0041 */
[----:B------:R-:W-:Y:S01]  /*21280*/  LOP3.LUT R83, R83, 0xff, RZ, 0xc0, !PT ;  /* 0x000000ff53537812 */ /* 0x000fe200078ec0ff */
        /* <DEDUP_REMOVED lines=12> */
[C---:B--2---:R-:W-:Y:S01]  /*21350*/  FFMA.FTZ R4, R0.reuse, R24, R19 ;  /* 0x0000001800047223 */ /* 0x044fe20000010013 */
[----:B------:R-:W-:Y:S06]  /*21360*/  FMUL.FTZ R24, R0, R96 ;  /* 0x0000006000187220 */ /* 0x000fec0000410000 */
[----:B------:R-:W1:Y:S01]  /*21370*/  MUFU.EX2 R0, R3 ;  /* 0x0000000300007308 */ /* 0x000e620000000800 */
[----:B------:R2:W2:Y:S01]  /*21380*/  LDL.S16 R96, [R1+0x8c] ;  /* 0x00008c0001607983 */ /* 0x0004a20000100600 */
[--C-:B------:R-:W-:Y:S01]  /*21390*/  FADD.FTZ R78, R7, R4.reuse ;  /* 0x00000004074e7221 */ /* 0x100fe20000010000 */
[----:B------:R-:W-:Y:S01]  /*213a0*/  PRMT R4, R142, 0x7632, R4 ;  /* 0x000076328e047816 */ /* 0x000fe20000000004 */
[----:B------:R-:W-:Y:S03]  /*213b0*/  IMAD.U32 R142, RZ, RZ, UR26 ;  /* 0x0000001aff8e7e24 */ /* 0x000fe6000f8e00ff */
[----:B------:R-:W-:Y:S01]  /*213c0*/  LOP3.LUT R145, R4, 0xff, RZ, 0xc0, !PT ;  /* 0x000000ff04917812 */ /* 0x000fe200078ec0ff */
[C---:B-1----:R-:W-:Y:S01]  /*213d0*/  FMUL.FTZ R52, R0.reuse, R112 ;  /* 0x0000007000347220 */ /* 0x042fe20000410000 */
[C---:B------:R-:W-:Y:S01]  /*213e0*/  FMUL.FTZ R53, R0.reuse, R113 ;  /* 0x0000007100357220 */ /* 0x040fe20000410000 */
[C---:B------:R-:W-:Y:S01]  /*213f0*/  FMUL.FTZ R4, R0.reuse, R136 ;  /* 0x0000008800047220 */ /* 0x040fe20000410000 */
[----:B------:R-:W-:Y:S01]  /*21400*/  FMUL.FTZ R16, R0, R132 ;  /* 0x0000008400107220 */ /* 0x000fe20000410000 */
[C---:B---3--:R-:W-:Y:S01]  /*21410*/  FFMA.FTZ R3, R2.reuse, R15, R18 ;  /* 0x0000000f02037223 */ /* 0x048fe20000010012 */
[----:B------:R-:W-:Y:S01]  /*21420*/  FMUL.FTZ R15, R2, R107 ;  /* 0x0000006b020f7220 */ /* 0x000fe20000410000 */
[C---:B------:R-:W-:Y:S01]  /*21430*/  FMUL.FTZ R17, R0.reuse, R133 ;  /* 0x0000008500117220 */ /* 0x040fe20000410000 */
[----:B------:R-:W1:Y:S01]  /*21440*/  MUFU.EX2 R2, R22 ;  /* 0x0000001600027308 */ /* 0x000e620000000800 */
[C---:B------:R-:W-:Y:S01]  /*21450*/  FMUL.FTZ R32, R0.reuse, R124 ;  /* 0x0000007c00207220 */ /* 0x040fe20000410000 */
[C---:B------:R-:W-:Y:S01]  /*21460*/  FMUL.FTZ R33, R0.reuse, R125 ;  /* 0x0000007d00217220 */ /* 0x040fe20000410000 */
[----:B------:R-:W-:Y:S04]  /*21470*/  IMAD.WIDE R124, R251, 0x70, R74 ;  /* 0x00000070fb7c7825 */ /* 0x000fe800078e024a */
[C---:B------:R-:W-:Y:S01]  /*21480*/  FMUL.FTZ R36, R0.reuse, R120 ;  /* 0x0000007800247220 */ /* 0x040fe20000410000 */
[C---:B------:R-:W-:Y:S01]  /*21490*/  FMUL.FTZ R37, R0.reuse, R121 ;  /* 0x0000007900257220 */ /* 0x040fe20000410000 */
[C---:B------:R-:W-:Y:S01]  /*214a0*/  FMUL.FTZ R48, R0.reuse, R116 ;  /* 0x0000007400307220 */ /* 0x040fe20000410000 */
[C---:B----4-:R-:W-:Y:S01]  /*214b0*/  FFMA.FTZ R80, R0.reuse, R21, R72 ;  /* 0x0000001500507223 */ /* 0x050fe20000010048 */
[----:B------:R-:W-:Y:S01]  /*214c0*/  F2FP.F16.F32.PACK_AB R72, R143, R72 ;  /* 0x000000488f48723e */ /* 0x000fe200000000ff */
[C---:B------:R-:W-:Y:S01]  /*214d0*/  FMUL.FTZ R21, R0.reuse, R129 ;  /* 0x0000008100157220 */ /* 0x040fe20000410000 */
[----:B------:R-:W-:Y:S01]  /*214e0*/  FMUL.FTZ R49, R0, R117 ;  /* 0x0000007500317220 */ /* 0x000fe20000410000 */
[----:B------:R-:W-:Y:S01]  /*214f0*/  PRMT R117, R106, 0x5410, R154 ;  /* 0x000054106a757816 */ /* 0x000fe2000000009a */
[----:B------:R-:W-:Y:S01]  /*21500*/  FMUL.FTZ R64, R0, R100 ;  /* 0x0000006400407220 */ /* 0x000fe20000410000 */
[C---:B-1----:R-:W-:Y:S01]  /*21510*/  F2FP.F16.F32.PACK_AB R90, R2.reuse, R18 ;  /* 0x00000012025a723e */ /* 0x042fe200000000ff */
[----:B------:R-:W-:Y:S02]  /*21520*/  @!P0 HADD2 R20, -R72.H0_H0, -RZ.H0_H0 ;  /* 0xa00000ff48148230 */ /* 0x000fe40000000900 */
[--C-:B------:R-:W-:Y:S01]  /*21530*/  FADD.FTZ R81, R2, R3.reuse ;  /* 0x0000000302517221 */ /* 0x100fe20000010000 */
[----:B------:R-:W-:Y:S01]  /*21540*/  PRMT R3, R72, 0x7632, R3 ;  /* 0x0000763248037816 */ /* 0x000fe20000000003 */
[----:B------:R-:W-:Y:S01]  /*21550*/  FMUL.FTZ R2, R5, UR4 ;  /* 0x0000000405027c20 */ /* 0x000fe20008410000 */
[----:B------:R-:W-:Y:S01]  /*21560*/  PRMT R89, R90, 0x7632, R89 ;  /* 0x000076325a597816 */ /* 0x000fe20000000059 */
[----:B------:R1:W-:Y:S01]  /*21570*/  @!P0 STL.S16 [R1+0x94], R20 ;  /* 0x0000941401008387 */ /* 0x0003e20000100600 */
[----:B------:R-:W-:Y:S01]  /*21580*/  PRMT R7, R20, 0x7610, R7 ;  /* 0x0000761014077816 */ /* 0x000fe20000000007 */
[----:B------:R-:W-:Y:S01]  /*21590*/  FMUL.FTZ R5, R0, R137 ;  /* 0x0000008900057220 */ /* 0x000fe20000410000 */
[----:B------:R-:W-:Y:S01]  /*215a0*/  PRMT R85, R72, 0x5410, R3 ;  /* 0x0000541048557816 */ /* 0x000fe20000000003 */
[----:B------:R3:W4:Y:S01]  /*215b0*/  LDL.S16 R84, [R1+0x98] ;  /* 0x0000980001547983 */ /* 0x0007220000100600 */
[----:B------:R-:W-:Y:S01]  /*215c0*/  @!P0 PRMT R72, R7, 0x5410, RZ ;  /* 0x0000541007488816 */ /* 0x000fe200000000ff */
[----:B------:R-:W1:Y:S01]  /*215d0*/  MUFU.EX2 R2, R2 ;  /* 0x0000000200027308 */ /* 0x000e620000000800 */
[----:B------:R-:W-:Y:S01]  /*215e0*/  ISETP.LE.U32.AND P0, PT, R145, UR13, PT ;  /* 0x0000000d91007c0c */ /* 0x000fe2000bf03070 */
[----:B------:R3:W3:Y:S01]  /*215f0*/  LDL.S16 R82, [R1+0x90] ;  /* 0x0000900001527983 */ /* 0x0006e20000100600 */
[----:B------:R-:W-:Y:S01]  /*21600*/  FMUL.FTZ R65, R0, R101 ;  /* 0x0000006500417220 */ /* 0x000fe20000410000 */
[----:B------:R-:W-:Y:S01]  /*21610*/  FADD.FTZ R80, R143, R80 ;  /* 0x000000508f507221 */ /* 0x000fe20000010000 */
[----:B------:R-:W-:Y:S01]  /*21620*/  IMAD.MOV.U32 R132, RZ, RZ, R94 ;  /* 0x000000ffff847224 */ /* 0x000fe200078e005e */
[----:B------:R2:W-:Y:S04]  /*21630*/  STG.E.U16 desc[UR32][R140.64], R72 ;  /* 0x000000488c007986 */ /* 0x0005e8000c101520 */
[----:B------:R-:W-:Y:S01]  /*21640*/  MUFU.EX2 R94, R150 ;  /* 0x00000096005e7308 */ /* 0x000fe20000000800 */
[----:B------:R-:W-:Y:S04]  /*21650*/  IMAD.WIDE.U32 R100, R196, -0x2daee0ad, RZ ;  /* 0xd2511f53c4647825 */ /* 0x000fe800078e00ff */
[----:B------:R-:W-:Y:S01]  /*21660*/  IMAD.MOV.U32 R129, RZ, RZ, R93 ;  /* 0x000000ffff817224 */ /* 0x000fe200078e005d */
[----:B------:R-:W-:Y:S01]  /*21670*/  LOP3.LUT R129, R147, 0xff, RZ, 0xc0, !PT ;  /* 0x000000ff93817812 */ /* 0x000fe200078ec0ff */
        /* <DEDUP_REMOVED lines=16> */
[C---:B-----5:R-:W-:Y:S01]  /*21780*/  FFMA.FTZ R79, R2.reuse, R6, R73 ;  /* 0x00000006024f7223 */ /* 0x060fe20000010049 */
[----:B------:R-:W-:Y:S01]  /*21790*/  FMUL.FTZ R6, R2, R138 ;  /* 0x0000008a02067220 */ /* 0x000fe20000410000 */
[----:B------:R-:W-:Y:S01]  /*217a0*/  F2FP.F16.F32.PACK_AB R2, R76, R73 ;  /* 0x000000494c02723e */ /* 0x000fe200000000ff */
[----:B------:R-:W-:Y:S01]  /*217b0*/  IMAD.MOV.U32 R128, RZ, RZ, R92 ;  /* 0x000000ffff807224 */ /* 0x000fe200078e005c */
[----:B------:R-:W-:Y:S01]  /*217c0*/  MUFU.EX2 R73, R159 ;  /* 0x0000009f00497308 */ /* 0x000fe20000000800 */
[----:B------:R-:W-:Y:S01]  /*217d0*/  IMAD.MOV.U32 R133, RZ, RZ, R95 ;  /* 0x000000ffff857224 */ /* 0x000fe200078e005f */
[----:B------:R-:W-:Y:S01]  /*217e0*/  PRMT R0, R2, 0x7632, R0 ;  /* 0x0000763202007816 */ /* 0x000fe20000000000 */
[----:B------:R-:W-:Y:S07]  /*217f0*/  FADD.FTZ R79, R76, R79 ;  /* 0x0000004f4c4f7221 */ /* 0x000fee0000010000 */
[----:B------:R-:W-:Y:S01]  /*21800*/  MUFU.EX2 R102, R160 ;  /* 0x000000a000667308 */ /* 0x000fe20000000800 */
[----:B------:R-:W-:Y:S01]  /*21810*/  IMAD.MOV.U32 R201, RZ, RZ, R133 ;  /* 0x000000ffffc97224 */ /* 0x000fe200078e0085 */
[----:B------:R-:W-:Y:S08]  /*21820*/  PRMT R133, R144, 0x7771, RZ ;  /* 0x0000777190857816 */ /* 0x000ff000000000ff */
[----:B------:R-:W1:Y:S10]  /*21830*/  MUFU.EX2 R93, R152 ;  /* 0x00000098005d7308 */ /* 0x000e740000000800 */
[----:B------:R-:W5:Y:S01]  /*21840*/  MUFU.EX2 R76, R156 ;  /* 0x0000009c004c7308 */ /* 0x000f620000000800 */
[----:B--2---:R-:W-:Y:S05]  /*21850*/  @!P6 HADD2 R96, -R3.H0_H0, -RZ.H0_H0 ;  /* 0xa00000ff0360e230 */ /* 0x004fea0000000900 */
[----:B------:R-:W-:Y:S01]  /*21860*/  PRMT R77, R96, 0x7610, R77 ;  /* 0x00007610604d7816 */ /* 0x000fe2000000004d */
[----:B------:R-:W-:Y:S03]  /*21870*/  @!P6 STL.S16 [R1+0x8c], R96 ;  /* 0x00008c600100e387 */ /* 0x000fe60000100600 */
[----:B------:R-:W-:Y:S02]  /*21880*/  @!P6 PRMT R3, R77, 0x5410, RZ ;  /* 0x000054104d03e816 */ /* 0x000fe400000000ff */
[----:B------:R-:W-:Y:S02]  /*21890*/  ISETP.LE.U32.AND P6, PT, R109, UR13, PT ;  /* 0x0000000d6d007c0c */ /* 0x000fe4000bfc3070 */
[----:B------:R-:W-:Y:S01]  /*218a0*/  LOP3.LUT R77, R148, 0xffff, RZ, 0xc0, !PT ;  /* 0x0000ffff944d7812 */ /* 0x000fe200078ec0ff */
[----:B------:R2:W-:Y:S01]  /*218b0*/  STG.E.U16 desc[UR32][R140.64+0x2], R3 ;  /* 0x000002038c007986 */ /* 0x0005e2000c101520 */
[----:B------:R-:W-:Y:S02]  /*218c0*/  PRMT R109, R145, 0x5410, R109 ;  /* 0x00005410916d7816 */ /* 0x000fe4000000006d */
[----:B------:R-:W-:Y:S04]  /*218d0*/  SHF.R.U32.HI R157, RZ, 0x8, R77 ;  /* 0x00000008ff9d7819 */ /* 0x000fe8000001164d */
[----:B------:R-:W-:Y:S01]  /*218e0*/  LOP3.LUT R72, R157, 0xffff, RZ, 0xc0, !PT ;  /* 0x0000ffff9d487812 */ /* 0x000fe200078ec0ff */
[----:B--2---:R-:W-:Y:S02]  /*218f0*/  IMAD.U32 R3, RZ, RZ, UR26 ;  /* 0x0000001aff037e24 */ /* 0x004fe4000f8e00ff */
[----:B----4-:R-:W-:Y:S02]  /*21900*/  @!P0 HADD2 R84, -R2.H0_H0, -RZ.H0_H0 ;  /* 0xa00000ff02548230 */ /* 0x010fe40000000900 */
[----:B---3--:R-:W-:Y:S03]  /*21910*/  @!P6 HADD2 R82, -R0.H0_H0, -RZ.H0_H0 ;  /* 0xa00000ff0052e230 */ /* 0x008fe60000000900 */
[----:B------:R-:W-:Y:S01]  /*21920*/  PRMT R86, R84, 0x7610, R86 ;  /* 0x0000761054567816 */ /* 0x000fe20000000056 */
[----:B------:R2:W-:Y:S04]  /*21930*/  @!P0 STL.S16 [R1+0x98], R84 ;  /* 0x0000985401008387 */ /* 0x0005e80000100600 */
[----:B------:R3:W-:Y:S04]  /*21940*/  @!P6 STL.S16 [R1+0x90], R82 ;  /* 0x000090520100e387 */ /* 0x0007e80000100600 */
[----:B------:R4:W4:Y:S04]  /*21950*/  LDL.S16 R92, [R1+0xa0] ;  /* 0x0000a000015c7983 */ /* 0x0009280000100600 */
[----:B------:R1:W4:Y:S01]  /*21960*/  LDL.S16 R114, [R1+0xdc] ;  /* 0x0000dc0001727983 */ /* 0x0003220000100600 */
[----:B--2---:R-:W-:Y:S02]  /*21970*/  PRMT R84, R2, 0x5410, R0 ;  /* 0x0000541002547816 */ /* 0x004fe40000000000 */
[----:B------:R-:W-:Y:S02]  /*21980*/  @!P0 PRMT R2, R86, 0x5410, RZ ;  /* 0x0000541056028816 */ /* 0x000fe400000000ff */
[----:B------:R-:W-:Y:S02]  /*21990*/  ISETP.LE.U32.AND P0, PT, R72, UR13, PT ;  /* 0x0000000d48007c0c */ /* 0x000fe4000bf03070 */
[----:B------:R-:W-:Y:S01]  /*219a0*/  PRMT R72, R82, 0x7610, R72 ;  /* 0x0000761052487816 */ /* 0x000fe20000000048 */
[----:B------:R2:W-:Y:S01]  /*219b0*/  STG.E.U16 desc[UR32][R74.64], R2 ;  /* 0x000000024a007986 */ /* 0x0005e2000c101520 */
[----:B------:R-:W-:Y:S02]  /*219c0*/  LOP3.LUT R86, R146, 0xff, RZ, 0xc0, !PT ;  /* 0x000000ff92567812 */ /* 0x000fe400078ec0ff */
[----:B------:R-:W-:Y:S01]  /*219d0*/  @!P6 PRMT R0, R72, 0x5410, RZ ;  /* 0x000054104800e816 */ /* 0x000fe200000000ff */
[----:B---3--:R3:W3:Y:S01]  /*219e0*/  LDL.S16 R82, [R1+0x9c] ;  /* 0x00009c0001527983 */ /* 0x0086e20000100600 */
[----:B------:R-:W-:Y:S01]  /*219f0*/  LEA R142, P6, R142, R124, 0x1 ;  /* 0x0000007c8e8e7211 */ /* 0x000fe200078c08ff */
[----:B------:R-:W-:Y:S02]  /*21a00*/  MUFU.EX2 R72, R169 ;  /* 0x000000a900487308 */ /* 0x000fe40000000800 */
[----:B------:R5:W-:Y:S01]  /*21a10*/  STG.E.U16 desc[UR32][R74.64+0x2], R0 ;  /* 0x000002004a007986 */ /* 0x000be2000c101520 */
[----:B------:R-:W-:Y:S01]  /*21a20*/  LEA.HI.X.SX32 R143, R3, R125, 0x1, P6 ;  /* 0x0000007d038f7211 */ /* 0x000fe200030f0eff */
[----:B-1----:R-:W-:Y:S01]  /*21a30*/  FADD.FTZ R3, R93, R80 ;  /* 0x000000505d037221 */ /* 0x002fe20000010000 */
[C---:B------:R-:W-:Y:S02]  /*21a40*/  ISETP.LE.U32.AND P6, PT, R86.reuse, UR13, PT ;  /* 0x0000000d56007c0c */ /* 0x040fe4000bfc3070 */
[----:B------:R-:W-:Y:S01]  /*21a50*/  PRMT R86, R86, 0x5410, R168 ;  /* 0x0000541056567816 */ /* 0x000fe200000000a8 */
[----:B--2---:R-:W-:Y:S01]  /*21a60*/  FADD.FTZ R2, R97, R78 ;  /* 0x0000004e61027221 */ /* 0x004fe20000010000 */
[C---:B------:R-:W-:Y:S03]  /*21a70*/  F2FP.F16.F32.PACK_AB R97, R73.reuse, R97 ;  /* 0x000000614961723e */ /* 0x040fe600000000ff */
[----:B------:R-:W-:Y:S01]  /*21a80*/  FADD.FTZ R78, R73, R2 ;  /* 0x00000002494e7221 */ /* 0x000fe20000010000 */
[----:B------:R-:W-:Y:S01]  /*21a90*/  PRMT R98, R97, 0x7632, R98 ;  /* 0x0000763261627816 */ /* 0x000fe20000000062 */
[----:B------:R-:W1:Y:S01]  /*21aa0*/  MUFU.EX2 R73, R151 ;  /* 0x0000009700497308 */ /* 0x000e620000000800 */
[----:B------:R-:W-:Y:S01]  /*21ab0*/  FADD.FTZ R2, R99, R81 ;  /* 0x0000005163027221 */ /* 0x000fe20000010000 */
[C---:B-----5:R-:W-:Y:S01]  /*21ac0*/  F2FP.F16.F32.PACK_AB R99, R76.reuse, R99 ;  /* 0x000000634c63723e */ /* 0x060fe200000000ff */
[----:B------:R-:W-:Y:S07]  /*21ad0*/  IMAD.WIDE.U32 R74, R173, -0x2daee0ad, RZ ;  /* 0xd2511f53ad4a7825 */ /* 0x000fee00078e00ff */
[----:B------:R-:W2:Y:S01]  /*21ae0*/  MUFU.EX2 R0, R153 ;  /* 0x0000009900007308 */ /* 0x000ea20000000800 */
[----:B------:R-:W-:Y:S01]  /*21af0*/  FADD.FTZ R77, R76, R2 ;  /* 0x000000024c4d7221 */ /* 0x000fe20000010000 */
[----:B------:R-:W-:Y:S01]  /*21b00*/  LOP3.LUT R81, R74, UR11, R101, 0x96, !PT ;  /* 0x0000000b4a517c12 */ /* 0x000fe2000f8e9665 */
[----:B------:R-:W-:Y:S01]  /*21b10*/  FADD.FTZ R74, R94, R79 ;  /* 0x0000004f5e4a7221 */ /* 0x000fe20000010000 */
[----:B------:R-:W-:Y:S06]  /*21b20*/  LOP3.LUT R75, R110, UR22, R75, 0x96, !PT ;  /* 0x000000166e4b7c12 */ /* 0x000fec000f8e964b */
[----:B------:R-:W5:Y:S01]  /*21b30*/  MUFU.EX2 R2, R170 ;  /* 0x000000aa00027308 */ /* 0x000f620000000800 */
[----:B------:R-:W-:Y:S01]  /*21b40*/  IMAD.WIDE.U32 R120, R81, -0x326172a9, RZ ;  /* 0xcd9e8d5751787825 */ /* 0x000fe200078e00ff */
[C---:B-1----:R-:W-:Y:S08]  /*21b50*/  F2FP.F16.F32.PACK_AB R94, R73.reuse, R94 ;  /* 0x0000005e495e723e */ /* 0x042ff000000000ff */
[----:B------:R-:W-:Y:S01]  /*21b60*/  MUFU.EX2 R81, R207 ;  /* 0x000000cf00517308 */ /* 0x000fe20000000800 */
[----:B------:R-:W-:Y:S01]  /*21b70*/  FADD.FTZ R79, R73, R74 ;  /* 0x0000004a494f7221 */ /* 0x000fe20000010000 */
[----:B------:R-:W-:Y:S01]  /*21b80*/  FADD.FTZ R74, R102, R78 ;  /* 0x0000004e664a7221 */ /* 0x000fe20000010000 */
[----:B------:R-:W-:Y:S01]  /*21b90*/  F2FP.F16.F32.PACK_AB R102, R72, R102 ;  /* 0x000000664866723e */ /* 0x000fe200000000ff */
[----:B------:R-:W-:Y:S01]  /*21ba0*/  IMAD.WIDE.U32 R110, R75, -0x326172a9, RZ ;  /* 0xcd9e8d574b6e7825 */ /* 0x000fe200078e00ff */
[----:B--2---:R-:W-:Y:S03]  /*21bb0*/  F2FP.F16.F32.PACK_AB R93, R0, R93 ;  /* 0x0000005d005d723e */ /* 0x004fe600000000ff */
[----:B------:R-:W-:Y:S01]  /*21bc0*/  FADD.FTZ R78, R72, R74 ;  /* 0x0000004a484e7221 */ /* 0x000fe20000010000 */
[----:B------:R-:W-:Y:S01]  /*21bd0*/  PRMT R72, R88, 0x5410, R91 ;  /* 0x0000541058487816 */ /* 0x000fe2000000005b */
[----:B------:R-:W-:Y:S01]  /*21be0*/  FADD.FTZ R76, R0, R3 ;  /* 0x00000003004c7221 */ /* 0x000fe20000010000 */
[----:B------:R-:W-:Y:S01]  /*21bf0*/  LOP3.LUT R74, R128, UR23, R111, 0x96, !PT ;  /* 0x00000017804a7c12 */ /* 0x000fe2000f8e966f */
[----:B------:R-:W1:Y:S01]  /*21c00*/  MUFU.EX2 R3, R161 ;  /* 0x000000a100037308 */ /* 0x000e620000000800 */
[----:B------:R-:W-:Y:S01]  /*21c10*/  FADD.FTZ R73, R104, R77 ;  /* 0x0000004d68497221 */ /* 0x000fe20000010000 */
[----:B-----5:R-:W-:Y:S02]  /*21c20*/  F2FP.F16.F32.PACK_AB R104, R2, R104 ;  /* 0x000000680268723e */ /* 0x020fe400000000ff */
[----:B------:R-:W-:Y:S06]  /*21c30*/  LOP3.LUT R77, R110, UR17, R121, 0x96, !PT ;  /* 0x000000116e4d7c12 */ /* 0x000fec000f8e9679 */
[----:B------:R-:W2:Y:S01]  /*21c40*/  MUFU.EX2 R0, R163 ;  /* 0x000000a300007308 */ /* 0x000ea20000000800 */
[----:B------:R-:W-:Y:S01]  /*21c50*/  PRMT R103, R104, 0x7632, R103 ;  /* 0x0000763268677816 */ /* 0x000fe20000000067 */
[----:B------:R-:W-:Y:S01]  /*21c60*/  FADD.FTZ R80, R2, R73 ;  /* 0x0000004902507221 */ /* 0x000fe20000010000 */
[----:B------:R-:W-:Y:S04]  /*21c70*/  IMAD.WIDE.U32 R74, R74, -0x2daee0ad, RZ ;  /* 0xd2511f534a4a7825 */ /* 0x000fe800078e00ff */
[----:B------:R-:W-:Y:S01]  /*21c80*/  IMAD.U32 R121, RZ, RZ, UR7 ;  /* 0x00000007ff797e24 */ /* 0x000fe2000f8e00ff */
[----:B------:R-:W-:Y:S01]  /*21c90*/  LOP3.LUT R122, R100, UR10, R75, 0x96, !PT ;  /* 0x0000000a647a7c12 */ /* 0x000fe2000f8e964b */
[----:B-1----:R-:W-:Y:S01]  /*21ca0*/  FADD.FTZ R2, R3, R76 ;  /* 0x0000004c03027221 */ /* 0x002fe20000010000 */
[----:B------:R-:W-:Y:S01]  /*21cb0*/  IMAD.U32 R100, RZ, RZ, UR13 ;  /* 0x0000000dff647e24 */ /* 0x000fe2000f8e00ff */
[C---:B--2---:R-:W-:Y:S02]  /*21cc0*/  F2FP.F16.F32.PACK_AB R3, R0.reuse, R3 ;  /* 0x000000030003723e */ /* 0x044fe400000000ff */
[----:B------:R-:W-:Y:S02]  /*21cd0*/  FADD.FTZ R95, R0, R2 ;  /* 0x00000002005f7221 */ /* 0x000fe40000010000 */
[----:B------:R-:W-:Y:S01]  /*21ce0*/  LOP3.LUT R121, R100, 0xff0000, R121, 0xf8, !PT ;  /* 0x00ff000064797812 */ /* 0x000fe200078ef879 */
[----:B------:R-:W-:Y:S01]  /*21cf0*/  MUFU.EX2 R0, R166 ;  /* 0x000000a600007308 */ /* 0x000fe20000000800 */
[----:B------:R-:W-:Y:S09]  /*21d00*/  PRMT R100, R99, 0x7632, R100 ;  /* 0x0000763263647816 */ /* 0x000ff20000000064 */
[----:B------:R-:W-:Y:S01]  /*21d10*/  MUFU.EX2 R2, R202 ;  /* 0x000000ca00027308 */ /* 0x000fe20000000800 */
[----:B----4-:R-:W-:Y:S05]  /*21d20*/  @!P6 HADD2 R92, -R88.H0_H0, -RZ.H0_H0 ;  /* 0xa00000ff585ce230 */ /* 0x010fea0000000900 */
[----:B------:R1:W-:Y:S01]  /*21d30*/  @!P6 STL.S16 [R1+0xa0], R92 ;  /* 0x0000a05c0100e387 */ /* 0x0003e20000100600 */
[----:B------:R-:W-:Y:S04]  /*21d40*/  PRMT R105, R92, 0x7610, R105 ;  /* 0x000076105c697816 */ /* 0x000fe80000000069 */
[----:B------:R-:W-:Y:S02]  /*21d50*/  @!P6 PRMT R88, R105, 0x5410, RZ ;  /* 0x000054106958e816 */ /* 0x000fe400000000ff */
[----:B------:R-:W-:Y:S01]  /*21d60*/  ISETP.LE.U32.AND P6, PT, R83, UR13, PT ;  /* 0x0000000d53007c0c */ /* 0x000fe2000bfc3070 */
[----:B------:R-:W-:Y:S02]  /*21d70*/  MUFU.EX2 R105, R199 ;  /* 0x000000c700697308 */ /* 0x000fe40000000800 */
[----:B------:R2:W-:Y:S10]  /*21d80*/  STG.E.U16 desc[UR32][R124.64], R88 ;  /* 0x000000587c007986 */ /* 0x0005f4000c101520 */
[----:B------:R-:W-:Y:S02]  /*21d90*/  @!P6 HADD2 R114, -R90.H0_H0, -RZ.H0_H0 ;  /* 0xa00000ff5a72e230 */ /* 0x000fe40000000900 */
[----:B---3--:R-:W-:Y:S03]  /*21da0*/  @!P4 HADD2 R82, -R91.H0_H0, -RZ.H0_H0 ;  /* 0xa00000ff5b52c230 */ /* 0x008fe60000000900 */
[----:B------:R-:W-:Y:S01]  /*21db0*/  PRMT R76, R114, 0x7610, R76 ;  /* 0x00007610724c7816 */ /* 0x000fe2000000004c */
[----:B-1----:R-:W1:Y:S01]  /*21dc0*/  MUFU.EX2 R92, R162 ;  /* 0x000000a2005c7308 */ /* 0x002e620000000800 */
[----:B------:R3:W-:Y:S01]  /*21dd0*/  @!P4 STL.S16 [R1+0x9c], R82 ;  /* 0x00009c520100c387 */ /* 0x0007e20000100600 */
[----:B------:R-:W-:Y:S03]  /*21de0*/  PRMT R87, R82, 0x7610, R87 ;  /* 0x0000761052577816 */ /* 0x000fe60000000057 */
[----:B------:R4:W5:Y:S01]  /*21df0*/  LDL.S16 R96, [R1+0xd8] ;  /* 0x0000d80001607983 */ /* 0x0009620000100600 */
[----:B------:R-:W-:Y:S03]  /*21e00*/  @!P4 PRMT R91, R87, 0x5410, RZ ;  /* 0x00005410575bc816 */ /* 0x000fe600000000ff */
[----:B------:R4:W4:Y:S01]  /*21e10*/  LDL.S16 R113, [R1+0xd4] ;  /* 0x0000d40001717983 */ /* 0x0009220000100600 */
[----:B--2---:R-:W-:Y:S03]  /*21e20*/  PRMT R88, R3, 0x7632, R88 ;  /* 0x0000763203587816 */ /* 0x004fe60000000058 */
[----:B------:R2:W2:Y:S01]  /*21e30*/  LDL.S16 R112, [R1+0xd0] ;  /* 0x0000d00001707983 */ /* 0x0004a20000100600 */
[----:B-1----:R-:W-:Y:S01]  /*21e40*/  FADD.FTZ R73, R92, R79 ;  /* 0x0000004f5c497221 */ /* 0x002fe20000010000 */
[----:B------:R-:W-:Y:S02]  /*21e50*/  LOP3.LUT R79, R225, 0xff, RZ, 0xc0, !PT ;  /* 0x000000ffe14f7812 */ /* 0x000fe400078ec0ff */
[C---:B------:R-:W-:Y:S01]  /*21e60*/  F2FP.F16.F32.PACK_AB R92, R0.reuse, R92 ;  /* 0x0000005c005c723e */ /* 0x040fe200000000ff */
[----:B------:R-:W-:Y:S01]  /*21e70*/  @!P6 STL.S16 [R1+0xdc], R114 ;  /* 0x0000dc720100e387 */ /* 0x000fe20000100600 */
[----:B------:R-:W-:Y:S01]  /*21e80*/  FADD.FTZ R87, R0, R73 ;  /* 0x0000004900577221 */ /* 0x000fe20000010000 */
[----:B------:R-:W-:Y:S01]  /*21e90*/  FADD.FTZ R73, R108, R78 ;  /* 0x0000004e6c497221 */ /* 0x000fe20000010000 */
[C---:B------:R-:W-:Y:S01]  /*21ea0*/  F2FP.F16.F32.PACK_AB R108, R2.reuse, R108 ;  /* 0x0000006c026c723e */ /* 0x040fe200000000ff */
[----:B------:R1:W-:Y:S01]  /*21eb0*/  STG.E.U16 desc[UR32][R124.64+0x2], R91 ;  /* 0x0000025b7c007986 */ /* 0x0003e2000c101520 */
[----:B------:R-:W1:Y:S01]  /*21ec0*/  MUFU.EX2 R0, R200 ;  /* 0x000000c800007308 */ /* 0x000e620000000800 */
[----:B------:R-:W-:Y:S01]  /*21ed0*/  FADD.FTZ R101, R2, R73 ;  /* 0x0000004902657221 */ /* 0x000fe20000010000 */
[----:B------:R-:W-:Y:S01]  /*21ee0*/  PRMT R73, R90, 0x5410, R89 ;  /* 0x000054105a497816 */ /* 0x000fe20000000059 */
[----:B------:R-:W-:Y:S01]  /*21ef0*/  FADD.FTZ R2, R105, R80 ;  /* 0x0000005069027221 */ /* 0x000fe20000010000 */
[----:B---3--:R-:W-:Y:S06]  /*21f00*/  SHF.R.U32.HI R82, RZ, 0x18, R146 ;  /* 0x00000018ff527819 */ /* 0x008fec0000011692 */
[----:B------:R-:W3:Y:S01]  /*21f10*/  MUFU.EX2 R80, R213 ;  /* 0x000000d500507308 */ /* 0x000ee20000000800 */
[----:B------:R-:W-:Y:S02]  /*21f20*/  @!P6 PRMT R90, R76, 0x5410, RZ ;  /* 0x000054104c5ae816 */ /* 0x000fe400000000ff */
[----:B------:R-:W-:Y:S07]  /*21f30*/  ISETP.LE.U32.AND P4, PT, R82, UR13, PT ;  /* 0x0000000d52007c0c */ /* 0x000fee000bf83070 */
[----:B------:R-:W-:Y:S01]  /*21f40*/  MUFU.EX2 R76, R174 ;  /* 0x000000ae004c7308 */ /* 0x000fe20000000800 */
[----:B------:R-:W-:Y:S01]  /*21f50*/  ISETP.LE.U32.AND P6, PT, R79, UR13, PT ;  /* 0x0000000d4f007c0c */ /* 0x000fe2000bfc3070 */
[----:B------:R3:W-:Y:S01]  /*21f60*/  STG.E.U16 desc[UR32][R142.64], R90 ;  /* 0x0000005a8e007986 */ /* 0x0007e2000c101520 */
[----:B------:R-:W-:Y:S02]  /*21f70*/  PRMT R107, R108, 0x7632, R107 ;  /* 0x000076326c6b7816 */ /* 0x000fe4000000006b */
[----:B-1----:R-:W-:Y:S01]  /*21f80*/  F2FP.F16.F32.PACK_AB R105, R0, R105 ;  /* 0x000000690069723e */ /* 0x002fe200000000ff */
[----:B------:R-:W-:Y:S01]  /*21f90*/  IMAD.MOV.U32 R200, RZ, RZ, R132 ;  /* 0x000000ffffc87224 */ /* 0x000fe200078e0084 */
[----:B------:R-:W-:Y:S02]  /*21fa0*/  PRMT R82, R83, 0x5410, R82 ;  /* 0x0000541053527816 */ /* 0x000fe40000000052 */
[----:B---3--:R-:W-:Y:S02]  /*21fb0*/  F2FP.F16.F32.PACK_AB R138, R80, R81 ;  /* 0x00000051508a723e */ /* 0x008fe400000000ff */
[----:B------:R-:W-:Y:S02]  /*21fc0*/  LOP3.LUT R91, R246, 0xff, RZ, 0xc0, !PT ;  /* 0x000000fff65b7812 */ /* 0x000fe400078ec0ff */
[----:B------:R-:W-:Y:S04]  /*21fd0*/  PRMT R90, R149, 0x7632, R90 ;  /* 0x00007632955a7816 */ /* 0x000fe8000000005a */
[----:B------:R-:W-:Y:S01]  /*21fe0*/  LOP3.LUT R90, R90, 0xff, RZ, 0xc0, !PT ;  /* 0x000000ff5a5a7812 */ /* 0x000fe200078ec0ff */
[----:B-----5:R-:W-:Y:S02]  /*21ff0*/  @!P4 HADD2 R96, -R89.H0_H0, -RZ.H0_H0 ;  /* 0xa00000ff5960c230 */ /* 0x020fe40000000900 */
[----:B----4-:R-:W-:Y:S03]  /*22000*/  @!P6 HADD2 R113, -R97.H0_H0, -RZ.H0_H0 ;  /* 0xa00000ff6171e230 */ /* 0x010fe60000000900 */
[----:B------:R1:W-:Y:S01]  /*22010*/  @!P4 STL.S16 [R1+0xd8], R96 ;  /* 0x0000d8600100c387 */ /* 0x0003e20000100600 */
[----:B------:R-:W-:Y:S03]  /*22020*/  PRMT R75, R96, 0x7610, R75 ;  /* 0x00007610604b7816 */ /* 0x000fe6000000004b */
[----:B------:R3:W4:Y:S01]  /*22030*/  LDL.S16 R128, [R1+0xcc] ;  /* 0x0000cc0001807983 */ /* 0x0007220000100600 */
[----:B------:R-:W-:Y:S02]  /*22040*/  @!P4 PRMT R89, R75, 0x5410, RZ ;  /* 0x000054104b59c816 */ /* 0x000fe400000000ff */
[----:B------:R-:W-:Y:S01]  /*22050*/  ISETP.GT.U32.AND P4, PT, R167, UR13, PT ;  /* 0x0000000da7007c0c */ /* 0x000fe2000bf84070 */
[----:B------:R3:W5:Y:S01]  /*22060*/  LDL.S16 R118, [R1+0xc8] ;  /* 0x0000c80001767983 */ /* 0x0007620000100600 */
[----:B------:R-:W1:Y:S01]  /*22070*/  MUFU.EX2 R75, R175 ;  /* 0x000000af004b7308 */ /* 0x000e620000000800 */
[----:B------:R-:W-:Y:S02]  /*22080*/  PRMT R110, R113, 0x7610, R110 ;  /* 0x00007610716e7816 */ /* 0x000fe4000000006e */
[----:B------:R3:W-:Y:S04]  /*22090*/  @!P6 STL.S16 [R1+0xd4], R113 ;  /* 0x0000d4710100e387 */ /* 0x0007e80000100600 */
[----:B------:R3:W-:Y:S04]  /*220a0*/  STG.E.U16 desc[UR32][R142.64+0x2], R89 ;  /* 0x000002598e007986 */ /* 0x0007e8000c101520 */
[----:B--2---:R-:W-:Y:S01]  /*220b0*/  @P4 HADD2 R112, -R98.H0_H0, -RZ.H0_H0 ;  /* 0xa00000ff62704230 */ /* 0x004fe20000000900 */
[----:B-1----:R-:W-:Y:S01]  /*220c0*/  F2FP.F16.F32.PACK_AB R137, R75, R76 ;  /* 0x0000004c4b89723e */ /* 0x002fe200000000ff */
[----:B------:R-:W-:Y:S03]  /*220d0*/  IMAD.WIDE.U32 R174, R77, -0x2daee0ad, RZ ;  /* 0xd2511f534dae7825 */ /* 0x000fe600078e00ff */
[----:B------:R-:W-:Y:S01]  /*220e0*/  PRMT R78, R112, 0x7610, R78 ;  /* 0x00007610704e7816 */ /* 0x000fe2000000004e */
[----:B------:R1:W-:Y:S01]  /*220f0*/  @P4 STL.S16 [R1+0xd0], R112 ;  /* 0x0000d07001004387 */ /* 0x0003e20000100600 */
[----:B------:R-:W-:Y:S01]  /*22100*/  FADD.FTZ R96, R0, R2 ;  /* 0x0000000200607221 */ /* 0x000fe20000010000 */
[----:B------:R-:W-:Y:S01]  /*22110*/  MUFU.EX2 R77, R210 ;  /* 0x000000d2004d7308 */ /* 0x000fe20000000800 */
[----:B------:R-:W-:Y:S01]  /*22120*/  LOP3.LUT R119, R74, UR9, R175, 0x96, !PT ;  /* 0x000000094a777c12 */ /* 0x000fe2000f8e96af */
[----:B------:R-:W-:Y:S01]  /*22130*/  FADD.FTZ R74, R76, R95 ;  /* 0x0000005f4c4a7221 */ /* 0x000fe20000010000 */
[----:B------:R2:W2:Y:S07]  /*22140*/  LDL.S16 R123, [R1+0xf8] ;  /* 0x0000f800017b7983 */ /* 0x0004ae0000100600 */
[----:B------:R-:W1:Y:S01]  /*22150*/  MUFU.EX2 R2, R172 ;  /* 0x000000ac00027308 */ /* 0x000e620000000800 */
[----:B------:R-:W-:Y:S01]  /*22160*/  FADD.FTZ R95, R75, R74 ;  /* 0x0000004a4b5f7221 */ /* 0x000fe20000010000 */
[----:B------:R-:W-:Y:S01]  /*22170*/  PRMT R74, R97, 0x5410, R98 ;  /* 0x00005410614a7816 */ /* 0x000fe20000000062 */
[----:B------:R2:W2:Y:S01]  /*22180*/  LDL.S16 R114, [R1+0xf4] ;  /* 0x0000f40001727983 */ /* 0x0004a20000100600 */
[----:B------:R-:W-:Y:S06]  /*22190*/  @!P6 PRMT R97, R110, 0x5410, RZ ;  /* 0x000054106e61e816 */ /* 0x000fec00000000ff */
[----:B------:R-:W1:Y:S01]  /*221a0*/  MUFU.EX2 R0, R171 ;  /* 0x000000ab00007308 */ /* 0x000e620000000800 */
[----:B------:R-:W-:Y:S01]  /*221b0*/  ISETP.GT.U32.AND P6, PT, R165, UR13, PT ;  /* 0x0000000da5007c0c */ /* 0x000fe2000bfc4070 */
[----:B------:R2:W2:Y:S01]  /*221c0*/  LDL.S16 R110, [R1+0xf0] ;  /* 0x0000f000016e7983 */ /* 0x0004a20000100600 */
[----:B------:R-:W-:Y:S07]  /*221d0*/  @P4 PRMT R98, R78, 0x5410, RZ ;  /* 0x000054104e624816 */ /* 0x000fee00000000ff */
[----:B------:R-:W1:Y:S01]  /*221e0*/  MUFU.EX2 R76, R212 ;  /* 0x000000d4004c7308 */ /* 0x000e620000000800 */
[----:B------:R-:W-:Y:S02]  /*221f0*/  ISETP.GT.U32.AND P4, PT, R164, UR13, PT ;  /* 0x0000000da4007c0c */ /* 0x000fe4000bf84070 */
[----:B---3--:R-:W-:Y:S01]  /*22200*/  PRMT R113, R79, 0x5410, R167 ;  /* 0x000054104f717816 */ /* 0x008fe200000000a7 */
[----:B-1----:R-:W-:Y:S01]  /*22210*/  FADD.FTZ R75, R2, R87 ;  /* 0x00000057024b7221 */ /* 0x002fe20000010000 */
[----:B------:R-:W-:Y:S05]  /*22220*/  SHF.R.U32.HI R89, RZ, 0x18, R149 ;  /* 0x00000018ff597819 */ /* 0x000fea0000011695 */
[----:B------:R-:W1:Y:S01]  /*22230*/  MUFU.EX2 R78, R203 ;  /* 0x000000cb004e7308 */ /* 0x000e620000000800 */
[--C-:B------:R-:W-:Y:S01]  /*22240*/  FADD.FTZ R79, R81, R101.reuse ;  /* 0x00000065514f7221 */ /* 0x100fe20000010000 */
[----:B------:R-:W-:Y:S01]  /*22250*/  PRMT R101, R102, 0x7632, R101 ;  /* 0x0000763266657816 */ /* 0x000fe20000000065 */
[----:B------:R-:W-:Y:S02]  /*22260*/  FADD.FTZ R87, R0, R75 ;  /* 0x0000004b00577221 */ /* 0x000fe40000010000 */
[----:B------:R-:W-:Y:S05]  /*22270*/  FADD.FTZ R81, R80, R79 ;  /* 0x0000004f50517221 */ /* 0x000fea0000010000 */
[----:B------:R-:W3:Y:S01]  /*22280*/  MUFU.EX2 R75, R204 ;  /* 0x000000cc004b7308 */ /* 0x000ee20000000800 */
[----:B------:R-:W-:Y:S01]  /*22290*/  FADD.FTZ R79, R77, R96 ;  /* 0x000000604d4f7221 */ /* 0x000fe20000010000 */
[----:B------:R-:W-:Y:S02]  /*222a0*/  F2FP.F16.F32.PACK_AB R150, R76, R77 ;  /* 0x0000004d4c96723e */ /* 0x000fe400000000ff */
[----:B------:R-:W-:Y:S06]  /*222b0*/  F2FP.F16.F32.PACK_AB R146, R0, R2 ;  /* 0x000000020092723e */ /* 0x000fec00000000ff */
[----:B------:R-:W3:Y:S01]  /*222c0*/  MUFU.EX2 R80, R218 ;  /* 0x000000da00507308 */ /* 0x000ee20000000800 */
[----:B------:R-:W-:Y:S01]  /*222d0*/  FADD.FTZ R96, R76, R79 ;  /* 0x0000004f4c607221 */ /* 0x000fe20000010000 */
[----:B------:R-:W-:Y:S01]  /*222e0*/  PRMT R112, R165, 0x5410, R164 ;  /* 0x00005410a5707816 */ /* 0x000fe200000000a4 */
[----:B-1----:R-:W-:Y:S07]  /*222f0*/  FADD.FTZ R77, R78, R95 ;  /* 0x0000005f4e4d7221 */ /* 0x002fee0000010000 */
[----:B------:R-:W1:Y:S01]  /*22300*/  MUFU.EX2 R0, R197 ;  /* 0x000000c500007308 */ /* 0x000e620000000800 */
[----:B------:R-:W-:Y:S09]  /*22310*/  LOP3.LUT R83, R112, 0xff00ff, RZ, 0xc0, !PT ;  /* 0x00ff00ff70537812 */ /* 0x000ff200078ec0ff */
[----:B------:R-:W1:Y:S01]  /*22320*/  MUFU.EX2 R2, R198 ;  /* 0x000000c600027308 */ /* 0x000e620000000800 */
[C---:B---3--:R-:W-:Y:S01]  /*22330*/  F2FP.F16.F32.PACK_AB R151, R75.reuse, R78 ;  /* 0x0000004e4b97723e */ /* 0x048fe200000000ff */
[----:B------:R-:W-:Y:S01]  /*22340*/  FADD.FTZ R95, R75, R77 ;  /* 0x0000004d4b5f7221 */ /* 0x000fe20000010000 */
[----:B------:R-:W-:Y:S07]  /*22350*/  PRMT R75, R147, 0x7632, R75 ;  /* 0x00007632934b7816 */ /* 0x000fee000000004b */
[----:B------:R-:W3:Y:S01]  /*22360*/  MUFU.EX2 R79, R221 ;  /* 0x000000dd004f7308 */ /* 0x000ee20000000800 */
[----:B------:R-:W-:Y:S01]  /*22370*/  SHF.R.U32.HI R147, RZ, 0x18, R147 ;  /* 0x00000018ff937819 */ /* 0x000fe20000011693 */
[----:B------:R-:W-:Y:S01]  /*22380*/  FADD.FTZ R81, R80, R81 ;  /* 0x0000005150517221 */ /* 0x000fe20000010000 */
[--C-:B------:R-:W-:Y:S07]  /*22390*/  HSET2.LE.AND R83, R83, R121.reuse, PT ;  /* 0x0000007953537233 */ /* 0x100fee0003803000 */
[----:B------:R-:W3:Y:S01]  /*223a0*/  MUFU.EX2 R78, R216 ;  /* 0x000000d8004e7308 */ /* 0x000ee20000000800 */
[----:B-1----:R-:W-:Y:S09]  /*223b0*/  FADD.FTZ R76, R0, R87 ;  /* 0x00000057004c7221 */ /* 0x002ff20000010000 */
[----:B------:R-:W-:Y:S01]  /*223c0*/  MUFU.EX2 R77, R214 ;  /* 0x000000d6004d7308 */ /* 0x000fe20000000800 */
[C---:B------:R-:W-:Y:S01]  /*223d0*/  F2FP.F16.F32.PACK_AB R0, R2.reuse, R0 ;  /* 0x000000000200723e */ /* 0x040fe200000000ff */
[----:B------:R-:W-:Y:S08]  /*223e0*/  FADD.FTZ R87, R2, R76 ;  /* 0x0000004c02577221 */ /* 0x000ff00000010000 */
[----:B------:R-:W-:Y:S01]  /*223f0*/  MUFU.EX2 R112, R240 ;  /* 0x000000f000707308 */ /* 0x000fe20000000800 */
[----:B---3--:R-:W-:Y:S09]  /*22400*/  F2FP.F16.F32.PACK_AB R152, R79, R80 ;  /* 0x000000504f98723e */ /* 0x008ff200000000ff */
[----:B------:R-:W1:Y:S01]  /*22410*/  MUFU.EX2 R2, R217 ;  /* 0x000000d900027308 */ /* 0x000e620000000800 */
[--C-:B------:R-:W-:Y:S01]  /*22420*/  FADD.FTZ R80, R78, R96.reuse ;  /* 0x000000604e507221 */ /* 0x100fe20000010000 */
[----:B------:R-:W-:Y:S08]  /*22430*/  PRMT R96, R94, 0x7632, R96 ;  /* 0x000076325e607816 */ /* 0x000ff00000000060 */
[----:B------:R-:W3:Y:S01]  /*22440*/  MUFU.EX2 R76, R215 ;  /* 0x000000d7004c7308 */ /* 0x000ee20000000800 */
[C---:B-1----:R-:W-:Y:S01]  /*22450*/  F2FP.F16.F32.PACK_AB R154, R2.reuse, R78 ;  /* 0x0000004e029a723e */ /* 0x042fe200000000ff */
[----:B------:R-:W-:Y:S08]  /*22460*/  FADD.FTZ R80, R2, R80 ;  /* 0x0000005002507221 */ /* 0x000ff00000010000 */
[----:B------:R-:W-:Y:S01]  /*22470*/  MUFU.EX2 R78, R209 ;  /* 0x000000d1004e7308 */ /* 0x000fe20000000800 */
[----:B---3--:R-:W-:Y:S09]  /*22480*/  F2FP.F16.F32.PACK_AB R153, R76, R77 ;  /* 0x0000004d4c99723e */ /* 0x008ff200000000ff */
[----:B------:R-:W-:Y:S01]  /*22490*/  MUFU.EX2 R2, R229 ;  /* 0x000000e500027308 */ /* 0x000fe20000000800 */
[----:B----4-:R-:W-:Y:S02]  /*224a0*/  @P6 HADD2 R128, -R99.H0_H0, -RZ.H0_H0 ;  /* 0xa00000ff63806230 */ /* 0x010fe40000000900 */
[----:B-----5:R-:W-:Y:S03]  /*224b0*/  @P4 HADD2 R118, -R100.H0_H0, -RZ.H0_H0 ;  /* 0xa00000ff64764230 */ /* 0x020fe60000000900 */
[----:B------:R1:W-:Y:S01]  /*224c0*/  @P6 STL.S16 [R1+0xcc], R128 ;  /* 0x0000cc8001006387 */ /* 0x0003e20000100600 */
[----:B------:R-:W-:Y:S03]  /*224d0*/  PRMT R116, R128, 0x7610, R116 ;  /* 0x0000761080747816 */ /* 0x000fe60000000074 */
[----:B------:R3:W-:Y:S01]  /*224e0*/  @P4 STL.S16 [R1+0xc8], R118 ;  /* 0x0000c87601004387 */ /* 0x0007e20000100600 */
[----:B------:R-:W-:Y:S03]  /*224f0*/  PRMT R106, R118, 0x7610, R106 ;  /* 0x00007610766a7816 */ /* 0x000fe6000000006a */
[----:B------:R4:W5:Y:S01]  /*22500*/  LDL.S16 R134, [R1+0xec] ;  /* 0x0000ec0001867983 */ /* 0x0009620000100600 */
[----:B-1----:R-:W-:Y:S01]  /*22510*/  LOP3.LUT R128, R75, 0xff, RZ, 0xc0, !PT ;  /* 0x000000ff4b807812 */ /* 0x002fe200078ec0ff */
[----:B--2---:R-:W-:Y:S01]  /*22520*/  @!P3 HADD2 R114, -R101.H0_H0, -RZ.H0_H0 ;  /* 0xa00000ff6572b230 */ /* 0x004fe20000000900 */
[----:B------:R-:W-:Y:S01]  /*22530*/  PRMT R75, R99, 0x5410, R100 ;  /* 0x00005410634b7816 */ /* 0x000fe20000000064 */
[----:B---3--:R4:W2:Y:S01]  /*22540*/  LDL.S16 R118, [R1+0xe8] ;  /* 0x0000e80001767983 */ /* 0x0088a20000100600 */
[----:B------:R-:W-:Y:S02]  /*22550*/  @P6 PRMT R99, R116, 0x5410, RZ ;  /* 0x0000541074636816 */ /* 0x000fe400000000ff */
[----:B------:R-:W-:Y:S01]  /*22560*/  ISETP.LE.U32.AND P6, PT, R129, UR13, PT ;  /* 0x0000000d81007c0c */ /* 0x000fe2000bfc3070 */
[----:B------:R4:W3:Y:S01]  /*22570*/  LDL.S16 R116, [R1+0xe4] ;  /* 0x0000e40001747983 */ /* 0x0008e20000100600 */
[----:B------:R-:W-:Y:S01]  /*22580*/  @P4 PRMT R100, R106, 0x5410, RZ ;  /* 0x000054106a644816 */ /* 0x000fe200000000ff */
[----:B------:R-:W-:Y:S01]  /*22590*/  FADD.FTZ R106, R79, R81 ;  /* 0x000000514f6a7221 */ /* 0x000fe20000010000 */
[----:B------:R-:W-:Y:S01]  /*225a0*/  ISETP.LE.U32.AND P4, PT, R128, UR13, PT ;  /* 0x0000000d80007c0c */ /* 0x000fe2000bf83070 */
[----:B------:R-:W1:Y:S01]  /*225b0*/  MUFU.EX2 R79, R208 ;  /* 0x000000d0004f7308 */ /* 0x000e620000000800 */
[----:B------:R-:W-:Y:S01]  /*225c0*/  PRMT R115, R114, 0x7610, R115 ;  /* 0x0000761072737816 */ /* 0x000fe20000000073 */
[--C-:B------:R-:W-:Y:S01]  /*225d0*/  FADD.FTZ R81, R77, R95.reuse ;  /* 0x0000005f4d517221 */ /* 0x100fe20000010000 */
[----:B------:R-:W-:Y:S02]  /*225e0*/  LOP3.LUT R83, R75, R83, RZ, 0xc0, !PT ;  /* 0x000000534b537212 */ /* 0x000fe400078ec0ff */
[----:B------:R-:W-:Y:S03]  /*225f0*/  PRMT R95, R93, 0x7632, R95 ;  /* 0x000076325d5f7816 */ /* 0x000fe6000000005f */
[----:B------:R-:W-:Y:S04]  /*22600*/  @!P6 HADD2 R123, -R102.H0_H0, -RZ.H0_H0 ;  /* 0xa00000ff667be230 */ /* 0x000fe80000000900 */
[----:B------:R-:W-:Y:S01]  /*22610*/  @!P4 HADD2 R110, -R104.H0_H0, -RZ.H0_H0 ;  /* 0xa00000ff686ec230 */ /* 0x000fe20000000900 */
[----:B------:R4:W-:Y:S01]  /*22620*/  @!P6 STL.S16 [R1+0xf8], R123 ;  /* 0x0000f87b0100e387 */ /* 0x0009e20000100600 */
[----:B------:R-:W-:Y:S01]  /*22630*/  PRMT R136, R123, 0x7610, R136 ;  /* 0x000076107b887816 */ /* 0x000fe20000000088 */
[----:B-1----:R-:W-:Y:S01]  /*22640*/  FADD.FTZ R77, R79, R87 ;  /* 0x000000574f4d7221 */ /* 0x002fe20000010000 */
[----:B------:R-:W-:Y:S01]  /*22650*/  F2FP.F16.F32.PACK_AB R156, R78, R79 ;  /* 0x0000004f4e9c723e */ /* 0x000fe200000000ff */
[----:B------:R1:W-:Y:S01]  /*22660*/  @!P3 STL.S16 [R1+0xf4], R114 ;  /* 0x0000f4720100b387 */ /* 0x0003e20000100600 */
[----:B------:R-:W-:Y:S01]  /*22670*/  PRMT R111, R110, 0x7610, R111 ;  /* 0x000076106e6f7816 */ /* 0x000fe2000000006f */
[----:B------:R-:W-:Y:S02]  /*22680*/  MUFU.EX2 R87, R226 ;  /* 0x000000e200577308 */ /* 0x000fe40000000800 */
[----:B------:R1:W-:Y:S01]  /*22690*/  @!P4 STL.S16 [R1+0xf0], R110 ;  /* 0x0000f06e0100c387 */ /* 0x0003e20000100600 */
[----:B----4-:R-:W-:Y:S02]  /*226a0*/  LOP3.LUT R123, R243, 0xff, RZ, 0xc0, !PT ;  /* 0x000000fff37b7812 */ /* 0x010fe400078ec0ff */
[----:B-1----:R-:W-:Y:S02]  /*226b0*/  PRMT R114, R102, 0x5410, R101 ;  /* 0x0000541066727816 */ /* 0x002fe40000000065 */
[----:B------:R-:W-:Y:S02]  /*226c0*/  @!P6 PRMT R102, R136, 0x5410, RZ ;  /* 0x000054108866e816 */ /* 0x000fe400000000ff */
[----:B------:R-:W-:Y:S01]  /*226d0*/  ISETP.LE.U32.AND P6, PT, R147, UR13, PT ;  /* 0x0000000d93007c0c */ /* 0x000fe2000bfc3070 */
[----:B------:R-:W-:Y:S01]  /*226e0*/  FADD.FTZ R110, R76, R81 ;  /* 0x000000514c6e7221 */ /* 0x000fe20000010000 */
[----:B------:R-:W-:Y:S01]  /*226f0*/  @!P3 PRMT R101, R115, 0x5410, RZ ;  /* 0x000054107365b816 */ /* 0x000fe200000000ff */
[----:B------:R-:W1:Y:S01]  /*22700*/  MUFU.EX2 R76, R230 ;  /* 0x000000e6004c7308 */ /* 0x000e620000000800 */
[----:B------:R-:W-:Y:S02]  /*22710*/  ISETP.LE.U32.AND P3, PT, R123, UR13, PT ;  /* 0x0000000d7b007c0c */ /* 0x000fe4000bf63070 */
[----:B------:R-:W-:Y:S07]  /*22720*/  PRMT R115, R104, 0x5410, R103 ;  /* 0x0000541068737816 */ /* 0x000fee0000000067 */
[----:B------:R-:W-:Y:S01]  /*22730*/  MUFU.EX2 R81, R227 ;  /* 0x000000e300517308 */ /* 0x000fe20000000800 */
[----:B------:R-:W-:Y:S01]  /*22740*/  @!P4 PRMT R104, R111, 0x5410, RZ ;  /* 0x000054106f68c816 */ /* 0x000fe200000000ff */
[----:B------:R-:W-:Y:S01]  /*22750*/  FADD.FTZ R111, R78, R77 ;  /* 0x0000004d4e6f7221 */ /* 0x000fe20000010000 */
[----:B------:R-:W-:Y:S01]  /*22760*/  ISETP.GT.U32.AND P4, PT, R235, UR13, PT ;  /* 0x0000000deb007c0c */ /* 0x000fe2000bf84070 */
[----:B------:R-:W-:Y:S06]  /*22770*/  FADD.FTZ R78, R2, R106 ;  /* 0x0000006a024e7221 */ /* 0x000fec0000010000 */
[----:B------:R-:W4:Y:S10]  /*22780*/  MUFU.EX2 R77, R228 ;  /* 0x000000e4004d7308 */ /* 0x000f340000000800 */
[----:B------:R-:W4:Y:S01]  /*22790*/  MUFU.EX2 R106, R224 ;  /* 0x000000e0006a7308 */ /* 0x000f220000000800 */
[----:B-1----:R-:W-:Y:S02]  /*227a0*/  F2FP.F16.F32.PACK_AB R2, R76, R2 ;  /* 0x000000024c02723e */ /* 0x002fe400000000ff */
[----:B----4-:R-:W-:Y:S01]  /*227b0*/  F2FP.F16.F32.PACK_AB R160, R77, R81 ;  /* 0x000000514da0723e */ /* 0x010fe200000000ff */
[----:B------:R-:W-:Y:S01]  /*227c0*/  FADD.FTZ R75, R106, R110 ;  /* 0x0000006e6a4b7221 */ /* 0x000fe20000010000 */
[----:B------:R-:W-:Y:S05]  /*227d0*/  F2FP.F16.F32.PACK_AB R155, R87, R106 ;  /* 0x0000006a579b723e */ /* 0x000fea00000000ff */
[----:B------:R-:W1:Y:S10]  /*227e0*/  MUFU.EX2 R110, R242 ;  /* 0x000000f2006e7308 */ /* 0x000e740000000800 */
[----:B------:R-:W4:Y:S01]  /*227f0*/  MUFU.EX2 R106, R239 ;  /* 0x000000ef006a7308 */ /* 0x000f220000000800 */
[----:B-1----:R-:W-:Y:S01]  /*22800*/  F2FP.F16.F32.PACK_AB R161, R110, R112 ;  /* 0x000000706ea1723e */ /* 0x002fe200000000ff */
[----:B-----5:R-:W-:Y:S05]  /*22810*/  @!P6 HADD2 R134, -R103.H0_H0, -RZ.H0_H0 ;  /* 0xa00000ff6786e230 */ /* 0x020fea0000000900 */
[----:B------:R1:W-:Y:S01]  /*22820*/  @!P6 STL.S16 [R1+0xec], R134 ;  /* 0x0000ec860100e387 */ /* 0x0003e20000100600 */
[----:B------:R-:W-:Y:S04]  /*22830*/  PRMT R131, R134, 0x7610, R131 ;  /* 0x0000761086837816 */ /* 0x000fe80000000083 */
[----:B------:R-:W-:Y:S02]  /*22840*/  @!P6 PRMT R103, R131, 0x5410, RZ ;  /* 0x000054108367e816 */ /* 0x000fe400000000ff */
[----:B------:R-:W-:Y:S01]  /*22850*/  ISETP.GT.U32.AND P6, PT, R232, UR13, PT ;  /* 0x0000000de8007c0c */ /* 0x000fe2000bfc4070 */
[----:B--2---:R-:W-:Y:S02]  /*22860*/  @!P3 HADD2 R118, -R108.H0_H0, -RZ.H0_H0 ;  /* 0xa00000ff6c76b230 */ /* 0x004fe40000000900 */
[----:B---3--:R-:W-:Y:S03]  /*22870*/  @P4 HADD2 R116, -R107.H0_H0, -RZ.H0_H0 ;  /* 0xa00000ff6b744230 */ /* 0x008fe60000000900 */
[----:B------:R-:W-:Y:S01]  /*22880*/  @!P3 STL.S16 [R1+0xe8], R118 ;  /* 0x0000e8760100b387 */ /* 0x000fe20000100600 */
[----:B------:R-:W-:Y:S03]  /*22890*/  PRMT R127, R118, 0x7610, R127 ;  /* 0x00007610767f7816 */ /* 0x000fe6000000007f */
[----:B------:R2:W-:Y:S01]  /*228a0*/  @P4 STL.S16 [R1+0xe4], R116 ;  /* 0x0000e47401004387 */ /* 0x0005e20000100600 */
[----:B------:R-:W-:Y:S03]  /*228b0*/  PRMT R126, R116, 0x7610, R126 ;  /* 0x00007610747e7816 */ /* 0x000fe6000000007e */
[----:B------:R3:W5:Y:S04]  /*228c0*/  LDL.S16 R136, [R1+0xfc] ;  /* 0x0000fc0001887983 */ /* 0x0007680000100600 */
[----:B-1----:R3:W3:Y:S01]  /*228d0*/  LDL.S16 R134, [R1+0xe0] ;  /* 0x0000e00001867983 */ /* 0x0026e20000100600 */
[----:B--2---:R-:W-:Y:S01]  /*228e0*/  FADD.FTZ R116, R76, R78 ;  /* 0x0000004e4c747221 */ /* 0x004fe20000010000 */
[----:B------:R-:W-:Y:S01]  /*228f0*/  FADD.FTZ R76, R81, R80 ;  /* 0x00000050514c7221 */ /* 0x000fe20000010000 */
[--C-:B------:R-:W-:Y:S02]  /*22900*/  HSET2.LE.AND R81, R82, R121.reuse, PT ;  /* 0x0000007952517233 */ /* 0x100fe40003803000 */
[----:B------:R-:W-:Y:S01]  /*22910*/  FADD.FTZ R116, R112, R116 ;  /* 0x0000007470747221 */ /* 0x000fe20000010000 */
[----:B------:R-:W-:Y:S01]  /*22920*/  FADD.FTZ R118, R77, R76 ;  /* 0x0000004c4d767221 */ /* 0x000fe20000010000 */
[--C-:B------:R-:W-:Y:S01]  /*22930*/  HSET2.LE.AND R80, R86, R121.reuse, PT ;  /* 0x0000007956507233 */ /* 0x100fe20003803000 */
[----:B------:R-:W1:Y:S01]  /*22940*/  LDSM.16.MT88.4 R76, [R177+0x6000] ;  /* 0x00600000b14c783b */ /* 0x000e620000004200 */
[----:B------:R-:W-:Y:S01]  /*22950*/  LOP3.LUT R81, R73, R81, RZ, 0xc0, !PT ;  /* 0x0000005149517212 */ /* 0x000fe200078ec0ff */
[----:B------:R-:W-:Y:S01]  /*22960*/  FADD.FTZ R110, R110, R116 ;  /* 0x000000746e6e7221 */ /* 0x000fe20000010000 */
[--C-:B------:R-:W-:Y:S01]  /*22970*/  HSET2.LE.AND R73, R109, R121.reuse, PT ;  /* 0x000000796d497233 */ /* 0x100fe20003803000 */
[----:B----4-:R-:W-:Y:S01]  /*22980*/  FADD.FTZ R112, R106, R118 ;  /* 0x000000766a707221 */ /* 0x010fe20000010000 */
[----:B------:R-:W2:Y:S01]  /*22990*/  MUFU.EX2 R109, R241 ;  /* 0x000000f1006d7308 */ /* 0x000ea20000000800 */
[----:B------:R-:W-:Y:S02]  /*229a0*/  LOP3.LUT R80, R72, R80, RZ, 0xc0, !PT ;  /* 0x0000005048507212 */ /* 0x000fe400078ec0ff */
[----:B------:R4:W-:Y:S07]  /*229b0*/  STL [R1+0x130], R110 ;  /* 0x0001306e01007387 */ /* 0x0009ee0000100800 */
[----:B------:R-:W2:Y:S01]  /*229c0*/  MUFU.EX2 R86, R222 ;  /* 0x000000de00567308 */ /* 0x000ea20000000800 */
[----:B------:R-:W-:Y:S01]  /*229d0*/  LOP3.LUT R73, R84, R73, RZ, 0xc0, !PT ;  /* 0x0000004954497212 */ /* 0x000fe200078ec0ff */
[----:B------:R1:W3:Y:S01]  /*229e0*/  LDL.S16 R131, [R1+0xac] ;  /* 0x0000ac0001837983 */ /* 0x0002e20000100600 */
[--C-:B------:R-:W-:Y:S07]  /*229f0*/  HSET2.LE.AND R82, R113, R121.reuse, PT ;  /* 0x0000007971527233 */ /* 0x100fee0003803000 */
[----:B------:R-:W4:Y:S01]  /*22a00*/  MUFU.EX2 R84, R223 ;  /* 0x000000df00547308 */ /* 0x000f220000000800 */
[----:B------:R-:W-:Y:S02]  /*22a10*/  LOP3.LUT R113, R244, 0xff, RZ, 0xc0, !PT ;  /* 0x000000fff4717812 */ /* 0x000fe400078ec0ff */
[--C-:B------:R-:W-:Y:S01]  /*22a20*/  HSET2.LE.AND R72, R117, R121.reuse, PT ;  /* 0x0000007975487233 */ /* 0x100fe20003803000 */
[----:B------:R-:W-:Y:S01]  /*22a30*/  FADD.FTZ R117, R87, R75 ;  /* 0x0000004b57757221 */ /* 0x000fe20000010000 */
[----:B--2---:R-:W-:Y:S01]  /*22a40*/  FADD.FTZ R112, R109, R112 ;  /* 0x000000706d707221 */ /* 0x004fe20000010000 */
[----:B------:R-:W-:Y:S02]  /*22a50*/  LOP3.LUT R82, R74, R82, RZ, 0xc0, !PT ;  /* 0x000000524a527212 */ /* 0x000fe400078ec0ff */
[----:B------:R-:W-:Y:S01]  /*22a60*/  LOP3.LUT R72, R85, R72, RZ, 0xc0, !PT ;  /* 0x0000004855487212 */ /* 0x000fe200078ec0ff */
[----:B------:R-:W-:Y:S01]  /*22a70*/  FADD.FTZ R87, R86, R111 ;  /* 0x0000006f56577221 */ /* 0x000fe20000010000 */
[----:B------:R2:W-:Y:S01]  /*22a80*/  STL [R1+0x134], R112 ;  /* 0x0001347001007387 */ /* 0x0005e20000100800 */
[----:B------:R-:W-:Y:S01]  /*22a90*/  PRMT R74, R113, 0x5410, R206 ;  /* 0x00005410714a7816 */ /* 0x000fe200000000ce */
[----:B------:R-:W1:Y:S01]  /*22aa0*/  MUFU.EX2 R111, R238 ;  /* 0x000000ee006f7308 */ /* 0x000e620000000800 */
[----:B------:R-:W-:Y:S01]  /*22ab0*/  PRMT R85, R205, 0x5410, R211 ;  /* 0x00005410cd557816 */ /* 0x000fe200000000d3 */
[C---:B----4-:R-:W-:Y:S01]  /*22ac0*/  FADD.FTZ R159, R84.reuse, R87 ;  /* 0x00000057549f7221 */ /* 0x050fe20000010000 */
[----:B------:R-:W-:Y:S02]  /*22ad0*/  PRMT R75, R93, 0x5410, R95 ;  /* 0x000054105d4b7816 */ /* 0x000fe4000000005f */
[--C-:B------:R-:W-:Y:S02]  /*22ae0*/  HSET2.LE.AND R74, R74, R121.reuse, PT ;  /* 0x000000794a4a7233 */ /* 0x100fe40003803000 */
[----:B------:R-:W-:Y:S03]  /*22af0*/  LOP3.LUT R85, R85, 0xff00ff, RZ, 0xc0, !PT ;  /* 0x00ff00ff55557812 */ /* 0x000fe600078ec0ff */
[----:B------:R-:W4:Y:S01]  /*22b00*/  MUFU.EX2 R110, R237 ;  /* 0x000000ed006e7308 */ /* 0x000f220000000800 */
[----:B------:R-:W-:Y:S02]  /*22b10*/  F2FP.F16.F32.PACK_AB R145, R84, R86 ;  /* 0x000000565491723e */ /* 0x000fe400000000ff */
[----:B------:R-:W-:Y:S02]  /*22b20*/  LOP3.LUT R74, R75, R74, RZ, 0xc0, !PT ;  /* 0x0000004a4b4a7212 */ /* 0x000fe400078ec0ff */
[--C-:B------:R-:W-:Y:S02]  /*22b30*/  HSET2.LE.AND R75, R85, R121.reuse, PT ;  /* 0x00000079554b7233 */ /* 0x100fe40003803000 */
[----:B------:R-:W-:Y:S02]  /*22b40*/  PRMT R84, R94, 0x5410, R96 ;  /* 0x000054105e547816 */ /* 0x000fe40000000060 */
[----:B------:R-:W-:Y:S02]  /*22b50*/  F2FP.F16.F32.PACK_AB R162, R109, R106 ;  /* 0x0000006a6da2723e */ /* 0x000fe400000000ff */
[----:B------:R-:W-:Y:S02]  /*22b60*/  LOP3.LUT R75, R84, R75, RZ, 0xc0, !PT ;  /* 0x0000004b544b7212 */ /* 0x000fe400078ec0ff */
[----:B------:R-:W4:Y:S01]  /*22b70*/  LDSM.16.MT88.4 R84, [R179+0x6000] ;  /* 0x00600000b354783b */ /* 0x000f220000004200 */
[----:B------:R-:W-:Y:S02]  /*22b80*/  PRMT R106, R105, 0x7632, R106 ;  /* 0x00007632696a7816 */ /* 0x000fe4000000006a */
[----:B--2---:R-:W-:Y:S02]  /*22b90*/  PRMT R112, R108, 0x5410, R107 ;  /* 0x000054106c707816 */ /* 0x004fe4000000006b */
[----:B------:R-:W-:Y:S01]  /*22ba0*/  @!P3 PRMT R108, R127, 0x5410, RZ ;  /* 0x000054107f6cb816 */ /* 0x000fe200000000ff */
[-C--:B-1----:R-:W-:Y:S02]  /*22bb0*/  HMMA.16816.F32 R4, R72, R76.reuse, R4 ;  /* 0x0000004c4804723c */ /* 0x082fe40000001804 */
[----:B------:R2:W2:Y:S03]  /*22bc0*/  LDL.S16 R127, [R1+0xa8] ;  /* 0x0000a800017f7983 */ /* 0x0004a60000100600 */
[----:B------:R-:W-:Y:S02]  /*22bd0*/  ISETP.LE.U32.AND P3, PT, R113, UR13, PT ;  /* 0x0000000d71007c0c */ /* 0x000fe4000bf63070 */
[----:B------:R-:W-:Y:S01]  /*22be0*/  PRMT R113, R105, 0x5410, R106 ;  /* 0x0000541069717816 */ /* 0x000fe2000000006a */
[C---:B------:R-:W-:Y:S04]  /*22bf0*/  HMMA.16816.F32 R8, R80.reuse, R76, R8 ;  /* 0x0000004c5008723c */ /* 0x040fe80000001808 */
[----:B------:R-:W-:Y:S01]  /*22c00*/  FADD.FTZ R76, R111, R117 ;  /* 0x000000756f4c7221 */ /* 0x000fe20000010000 */
[----:B------:R-:W-:Y:S02]  /*22c10*/  @P4 PRMT R107, R126, 0x5410, RZ ;  /* 0x000054107e6b4816 */ /* 0x000fe400000000ff */
[C---:B----4-:R-:W-:Y:S01]  /*22c20*/  F2FP.F16.F32.PACK_AB R158, R110.reuse, R111 ;  /* 0x0000006f6e9e723e */ /* 0x050fe200000000ff */
[----:B------:R-:W-:Y:S01]  /*22c30*/  FADD.FTZ R110, R110, R76 ;  /* 0x0000004c6e6e7221 */ /* 0x000fe20000010000 */
[----:B------:R-:W-:Y:S01]  /*22c40*/  ISETP.GT.U32.AND P4, PT, R205, UR13, PT ;  /* 0x0000000dcd007c0c */ /* 0x000fe2000bf84070 */
[-C--:B------:R-:W-:Y:S03]  /*22c50*/  HMMA.16816.F32 R12, R80, R78.reuse, R12 ;  /* 0x0000004e500c723c */ /* 0x080fe6000000180c */
[----:B------:R-:W-:Y:S01]  /*22c60*/  IMAD.WIDE.U32 R76, R122, -0x326172a9, RZ ;  /* 0xcd9e8d577a4c7825 */ /* 0x000fe200078e00ff */
[----:B------:R-:W-:Y:S04]  /*22c70*/  LOP3.LUT R122, R149, 0xff, RZ, 0xc0, !PT ;  /* 0x000000ff957a7812 */ /* 0x000fe800078ec0ff */
[C---:B------:R-:W-:Y:S04]  /*22c80*/  HMMA.16816.F32 R16, R72.reuse, R78, R16 ;  /* 0x0000004e4810723c */ /* 0x040fe80000001810 */
[----:B------:R-:W-:Y:S04]  /*22c90*/  LOP3.LUT R139, R120, UR16, R77, 0x96, !PT ;  /* 0x00000010788b7c12 */ /* 0x000fe8000f8e964d */
[-C--:B------:R-:W-:Y:S08]  /*22ca0*/  HMMA.16816.F32 R20, R72, R84.reuse, R20 ;  /* 0x000000544814723c */ /* 0x080ff00000001814 */
[C---:B------:R-:W-:Y:S04]  /*22cb0*/  HMMA.16816.F32 R24, R80.reuse, R84, R24 ;  /* 0x000000545018723c */ /* 0x040fe80000001818 */
[----:B------:R-:W-:Y:S04]  /*22cc0*/  IMAD.WIDE R84, R251, -0x70, R124 ;  /* 0xffffff90fb547825 */ /* 0x000fe800078e027c */
[-C--:B------:R-:W-:Y:S08]  /*22cd0*/  HMMA.16816.F32 R28, R80, R86.reuse, R28 ;  /* 0x00000056501c723c */ /* 0x080ff0000000181c */
[C---:B------:R-:W-:Y:S04]  /*22ce0*/  HMMA.16816.F32 R32, R72.reuse, R86, R32 ;  /* 0x000000564820723c */ /* 0x040fe80000001820 */
[----:B-----5:R-:W-:Y:S02]  /*22cf0*/  @P6 HADD2 R136, -R105.H0_H0, -RZ.H0_H0 ;  /* 0xa00000ff69886230 */ /* 0x020fe40000000900 */
[----:B---3--:R-:W-:Y:S03]  /*22d00*/  @!P3 HADD2 R134, -R93.H0_H0, -RZ.H0_H0 ;  /* 0xa00000ff5d86b230 */ /* 0x008fe60000000900 */
[----:B------:R1:W-:Y:S01]  /*22d10*/  @P6 STL.S16 [R1+0xfc], R136 ;  /* 0x0000fc8801006387 */ /* 0x0003e20000100600 */
[----:B------:R-:W-:Y:S03]  /*22d20*/  PRMT R135, R136, 0x7610, R135 ;  /* 0x0000761088877816 */ /* 0x000fe60000000087 */
[----:B------:R3:W4:Y:S01]  /*22d30*/  LDL.S16 R116, [R1+0xa4] ;  /* 0x0000a40001747983 */ /* 0x0007220000100600 */
[----:B------:R-:W-:Y:S02]  /*22d40*/  @P6 PRMT R105, R135, 0x5410, RZ ;  /* 0x0000541087696816 */ /* 0x000fe400000000ff */
[----:B------:R-:W-:Y:S01]  /*22d50*/  ISETP.GT.U32.AND P6, PT, R206, UR13, PT ;  /* 0x0000000dce007c0c */ /* 0x000fe2000bfc4070 */
[----:B------:R-:W5:Y:S01]  /*22d60*/  LDL R126, [R1+0x138] ;  /* 0x00013800017e7983 */ /* 0x000f620000100800 */
[----:B------:R-:W-:Y:S03]  /*22d70*/  PRMT R118, R134, 0x7610, R118 ;  /* 0x0000761086767816 */ /* 0x000fe60000000076 */
[----:B------:R3:W-:Y:S01]  /*22d80*/  STL [R1+0x11c], R110 ;  /* 0x00011c6e01007387 */ /* 0x0007e20000100800 */
[----:B------:R-:W-:Y:S03]  /*22d90*/  @!P3 PRMT R93, R118, 0x5410, RZ ;  /* 0x00005410765db816 */ /* 0x000fe600000000ff */
[----:B------:R3:W-:Y:S01]  /*22da0*/  @!P3 STL.S16 [R1+0xe0], R134 ;  /* 0x0000e0860100b387 */ /* 0x0007e20000100600 */
[----:B------:R-:W-:Y:S03]  /*22db0*/  ISETP.GT.U32.AND P3, PT, R211, UR13, PT ;  /* 0x0000000dd3007c0c */ /* 0x000fe6000bf64070 */
[----:B------:R2:W5:Y:S04]  /*22dc0*/  LDL.S16 R118, [R1+0xc4] ;  /* 0x0000c40001767983 */ /* 0x0005680000100600 */
[----:B------:R-:W-:Y:S01]  /*22dd0*/  STG.E.U16 desc[UR32][R140.64+0x10], R93 ;  /* 0x0000105d8c007986 */ /* 0x000fe2000c101520 */
[----:B-1----:R-:W-:Y:S02]  /*22de0*/  IMAD.MOV.U32 R136, RZ, RZ, R144 ;  /* 0x000000ffff887224 */ /* 0x002fe400078e0090 */
[----:B------:R-:W-:Y:S02]  /*22df0*/  @P6 HADD2 R131, -R95.H0_H0, -RZ.H0_H0 ;  /* 0xa00000ff5f836230 */ /* 0x000fe40000000900 */
[----:B---3--:R-:W-:Y:S03]  /*22e00*/  IMAD.WIDE.U32 R110, R119, -0x326172a9, RZ ;  /* 0xcd9e8d57776e7825 */ /* 0x008fe600078e00ff */
[----:B------:R-:W-:Y:S01]  /*22e10*/  @P6 STL.S16 [R1+0xac], R131 ;  /* 0x0000ac8301006387 */ /* 0x000fe20000100600 */
[----:B------:R-:W-:Y:S01]  /*22e20*/  PRMT R78, R131, 0x7610, R78 ;  /* 0x00007610834e7816 */ /* 0x000fe2000000004e */
[----:B------:R-:W-:Y:S01]  /*22e30*/  IMAD.MOV.U32 R135, RZ, RZ, R110 ;  /* 0x000000ffff877224 */ /* 0x000fe200078e006e */
[----:B------:R-:W-:Y:S02]  /*22e40*/  LOP3.LUT R117, R76, UR15, R111, 0x96, !PT ;  /* 0x0000000f4c757c12 */ /* 0x000fe4000f8e966f */
[----:B------:R-:W-:Y:S02]  /*22e50*/  @P6 PRMT R95, R78, 0x5410, RZ ;  /* 0x000054104e5f6816 */ /* 0x000fe400000000ff */
[----:B------:R-:W-:Y:S02]  /*22e60*/  PRMT R132, R110, 0x7771, RZ ;  /* 0x000077716e847816 */ /* 0x000fe400000000ff */
[----:B------:R-:W-:Y:S01]  /*22e70*/  PRMT R111, R3, 0x5410, R88 ;  /* 0x00005410036f7816 */ /* 0x000fe20000000058 */
[----:B------:R1:W-:Y:S01]  /*22e80*/  STG.E.U16 desc[UR32][R140.64+0x12], R95 ;  /* 0x0000125f8c007986 */ /* 0x0003e2000c101520 */
[----:B------:R-:W-:Y:S04]  /*22e90*/  LOP3.LUT R76, R117, 0xffff, RZ, 0xc0, !PT ;  /* 0x0000ffff754c7812 */ /* 0x000fe800078ec0ff */
[----:B------:R-:W-:Y:S04]  /*22ea0*/  SHF.R.U32.HI R134, RZ, 0x8, R76 ;  /* 0x00000008ff867819 */ /* 0x000fe8000001164c */
[----:B------:R-:W-:Y:S04]  /*22eb0*/  LOP3.LUT R76, R134, 0xffff, RZ, 0xc0, !PT ;  /* 0x0000ffff864c7812 */ /* 0x000fe800078ec0ff */
[----:B------:R-:W-:Y:S02]  /*22ec0*/  ISETP.LE.U32.AND P6, PT, R76, UR13, PT ;  /* 0x0000000d4c007c0c */ /* 0x000fe4000bfc3070 */
[----:B-1----:R-:W-:Y:S01]  /*22ed0*/  PRMT R95, R92, 0x7632, R95 ;  /* 0x000076325c5f7816 */ /* 0x002fe2000000005f */
[----:B--2---:R-:W-:Y:S05]  /*22ee0*/  @P4 HADD2 R127, -R94.H0_H0, -RZ.H0_H0 ;  /* 0xa00000ff5e7f4230 */ /* 0x004fea0000000900 */
[----:B------:R1:W-:Y:S01]  /*22ef0*/  @P4 STL.S16 [R1+0xa8], R127 ;  /* 0x0000a87f01004387 */ /* 0x0003e20000100600 */
[----:B------:R-:W-:Y:S03]  /*22f00*/  PRMT R77, R127, 0x7610, R77 ;  /* 0x000076107f4d7816 */ /* 0x000fe6000000004d */
[----:B------:R2:W3:Y:S01]  /*22f10*/  LDL.S16 R131, [R1+0xc0] ;  /* 0x0000c00001837983 */ /* 0x0004e20000100600 */
[----:B------:R-:W-:Y:S02]  /*22f20*/  @P4 PRMT R94, R77, 0x5410, RZ ;  /* 0x000054104d5e4816 */ /* 0x000fe400000000ff */
[----:B------:R-:W-:Y:S01]  /*22f30*/  ISETP.GT.U32.AND P4, PT, R231, UR13, PT ;  /* 0x0000000de7007c0c */ /* 0x000fe2000bf84070 */
[----:B------:R2:W2:Y:S04]  /*22f40*/  LDL.S16 R120, [R1+0xbc] ;  /* 0x0000bc0001787983 */ /* 0x0004a80000100600 */
[----:B------:R-:W-:Y:S01]  /*22f50*/  STG.E.U16 desc[UR32][R84.64+0x10], R94 ;  /* 0x0000105e54007986 */ /* 0x000fe2000c101520 */
[----:B-1----:R-:W-:Y:S01]  /*22f60*/  PRMT R127, R144, 0x7772, RZ ;  /* 0x00007772907f7816 */ /* 0x002fe200000000ff */
[----:B----4-:R-:W-:Y:S05]  /*22f70*/  @P3 HADD2 R116, -R96.H0_H0, -RZ.H0_H0 ;  /* 0xa00000ff60743230 */ /* 0x010fea0000000900 */
[----:B------:R1:W-:Y:S01]  /*22f80*/  @P3 STL.S16 [R1+0xa4], R116 ;  /* 0x0000a47401003387 */ /* 0x0003e20000100600 */
[----:B------:R-:W-:Y:S03]  /*22f90*/  PRMT R109, R116, 0x7610, R109 ;  /* 0x00007610746d7816 */ /* 0x000fe6000000006d */
[----:B------:R4:W4:Y:S01]  /*22fa0*/  LDL.S16 R164, [R1+0xb8] ;  /* 0x0000b80001a47983 */ /* 0x0009220000100600 */
[----:B------:R-:W-:Y:S02]  /*22fb0*/  @P3 PRMT R96, R109, 0x5410, RZ ;  /* 0x000054106d603816 */ /* 0x000fe400000000ff */
[----:B------:R-:W-:Y:S01]  /*22fc0*/  ISETP.LE.U32.AND P3, PT, R122, UR13, PT ;  /* 0x0000000d7a007c0c */ /* 0x000fe2000bf63070 */
[----:B------:R2:W4:Y:S01]  /*22fd0*/  LDL.S16 R163, [R1+0xb4] ;  /* 0x0000b40001a37983 */ /* 0x0005220000100600 */
[----:B-----5:R-:W-:Y:S03]  /*22fe0*/  @P4 HADD2 R118, -R106.H0_H0, -RZ.H0_H0 ;  /* 0xa00000ff6a764230 */ /* 0x020fe60000000900 */
[----:B------:R2:W5:Y:S04]  /*22ff0*/  LDL.S16 R109, [R1+0xb0] ;  /* 0x0000b000016d7983 */ /* 0x0005680000100600 */
[----:B------:R1:W-:Y:S01]  /*23000*/  @P4 STL.S16 [R1+0xc4], R118 ;  /* 0x0000c47601004387 */ /* 0x0003e20000100600 */
[----:B------:R-:W-:Y:S03]  /*23010*/  PRMT R130, R118, 0x7610, R130 ;  /* 0x0000761076827816 */ /* 0x000fe60000000082 */
[----:B------:R1:W-:Y:S01]  /*23020*/  STG.E.U16 desc[UR32][R84.64+0x12], R96 ;  /* 0x0000126054007986 */ /* 0x0003e2000c101520 */
[----:B------:R-:W-:Y:S02]  /*23030*/  @P4 PRMT R106, R130, 0x5410, RZ ;  /* 0x00005410826a4816 */ /* 0x000fe400000000ff */
[----:B------:R-:W-:Y:S02]  /*23040*/  ISETP.LE.U32.AND P4, PT, R89, UR13, PT ;  /* 0x0000000d59007c0c */ /* 0x000fe4000bf83070 */
[----:B------:R-:W-:Y:S01]  /*23050*/  PRMT R130, R110, 0x7773, RZ ;  /* 0x000077736e827816 */ /* 0x000fe200000000ff */
[----:B-1----:R-:W-:Y:S02]  /*23060*/  VIADD R116, R177, 0x6040 ;  /* 0x00006040b1747836 */ /* 0x002fe40000000000 */
[----:B------:R-:W-:Y:S01]  /*23070*/  @P1 VIADD R116, R126, 0xffffffc0 ;  /* 0xffffffc07e741836 */ /* 0x000fe20000000000 */
[----:B------:R-:W-:Y:S04]  /*23080*/  PRMT R126, R144, 0x7773, RZ ;  /* 0x00007773907e7816 */ /* 0x000fe800000000ff */
[----:B------:R-:W1:Y:S01]  /*23090*/  LDSM.16.MT88.4 R76, [R116] ;  /* 0x00000000744c783b */ /* 0x000e620000004200 */
[----:B------:R-:W-:Y:S07]  /*230a0*/  IMAD.WIDE R118, R251, 0x70, R84 ;  /* 0x00000070fb767825 */ /* 0x000fee00078e0254 */
[----:B------:R1:W-:Y:S01]  /*230b0*/  STG.E.U16 desc[UR32][R118.64+0x10], R97 ;  /* 0x0000106176007986 */ /* 0x0003e2000c101520 */
[----:B------:R-:W-:Y:S03]  /*230c0*/  PRMT R96, R146, 0x7632, R96 ;  /* 0x0000763292607816 */ /* 0x000fe60000000060 */
[----:B------:R3:W-:Y:S04]  /*230d0*/  STG.E.U16 desc[UR32][R118.64+0x12], R98 ;  /* 0x0000126276007986 */ /* 0x0007e8000c101520 */
[----:B------:R-:W-:Y:S04]  /*230e0*/  STG.E.U16 desc[UR32][R142.64+0x10], R99 ;  /* 0x000010638e007986 */ /* 0x000fe8000c101520 */
[----:B------:R-:W-:Y:S01]  /*230f0*/  STG.E.U16 desc[UR32][R142.64+0x12], R100 ;  /* 0x000012648e007986 */ /* 0x000fe2000c101520 */
[----:B-1----:R-:W-:Y:S01]  /*23100*/  PRMT R97, R137, 0x7610, R97 ;  /* 0x0000761089617816 */ /* 0x002fe20000000061 */
[-C--:B------:R-:W-:Y:S03]  /*23110*/  HMMA.16816.F32 R36, R72, R76.reuse, R36 ;  /* 0x0000004c4824723c */ /* 0x080fe60000001824 */
[----:B---3--:R-:W-:Y:S04]  /*23120*/  IMAD.WIDE R118, R251, -0x70, R118 ;  /* 0xffffff90fb767825 */ /* 0x008fe800078e0276 */
[----:B------:R-:W-:Y:S01]  /*23130*/  @!P3 HADD2 R131, -R3.H0_H0, -RZ.H0_H0 ;  /* 0xa00000ff0383b230 */ /* 0x000fe20000000900 */
[----:B------:R-:W-:Y:S01]  /*23140*/  PRMT R98, R137, 0x7632, R98 ;  /* 0x0000763289627816 */ /* 0x000fe20000000062 */
[----:B--2---:R-:W-:Y:S03]  /*23150*/  @!P5 HADD2 R120, -R88.H0_H0, -RZ.H0_H0 ;  /* 0xa00000ff5878d230 */ /* 0x004fe60000000900 */
[----:B------:R1:W-:Y:S01]  /*23160*/  @!P3 STL.S16 [R1+0xc0], R131 ;  /* 0x0000c0830100b387 */ /* 0x0003e20000100600 */
[----:B------:R-:W-:Y:S01]  /*23170*/  PRMT R125, R131, 0x7610, R125 ;  /* 0x00007610837d7816 */ /* 0x000fe2000000007d */
[C---:B------:R-:W-:Y:S02]  /*23180*/  HMMA.16816.F32 R40, R80.reuse, R76, R40 ;  /* 0x0000004c5028723c */ /* 0x040fe40000001828 */
[----:B------:R2:W-:Y:S02]  /*23190*/  @!P5 STL.S16 [R1+0xbc], R120 ;  /* 0x0000bc780100d387 */ /* 0x0005e40000100600 */
[----:B------:R-:W-:Y:S02]  /*231a0*/  @!P3 PRMT R3, R125, 0x5410, RZ ;  /* 0x000054107d03b816 */ /* 0x000fe400000000ff */
[----:B------:R-:W-:Y:S02]  /*231b0*/  ISETP.LE.U32.AND P3, PT, R90, UR13, PT ;  /* 0x0000000d5a007c0c */ /* 0x000fe4000bf63070 */
[----:B------:R-:W-:Y:S01]  /*231c0*/  PRMT R124, R120, 0x7610, R124 ;  /* 0x00007610787c7816 */ /* 0x000fe2000000007c */
[----:B------:R3:W-:Y:S01]  /*231d0*/  STG.E.U16 desc[UR32][R140.64+0x20], R3 ;  /* 0x000020038c007986 */ /* 0x0007e2000c101520 */
[-C--:B------:R-:W-:Y:S03]  /*231e0*/  HMMA.16816.F32 R44, R80, R78.reuse, R44 ;  /* 0x0000004e502c723c */ /* 0x080fe6000000182c */
[----:B------:R-:W-:Y:S02]  /*231f0*/  @!P5 PRMT R88, R124, 0x5410, RZ ;  /* 0x000054107c58d816 */ /* 0x000fe400000000ff */
[----:B------:R-:W-:Y:S02]  /*23200*/  ISETP.LE.U32.AND P5, PT, R91, UR13, PT ;  /* 0x0000000d5b007c0c */ /* 0x000fe4000bfa3070 */
[----:B------:R-:W-:Y:S01]  /*23210*/  PRMT R77, R90, 0x5410, R89 ;  /* 0x000054105a4d7816 */ /* 0x000fe20000000059 */
[----:B------:R-:W-:Y:S01]  /*23220*/  STG.E.U16 desc[UR32][R140.64+0x22], R88 ;  /* 0x000022588c007986 */ /* 0x000fe2000c101520 */
[C---:B------:R-:W-:Y:S04]  /*23230*/  HMMA.16816.F32 R48, R72.reuse, R78, R48 ;  /* 0x0000004e4830723c */ /* 0x040fe80000001830 */
[----:B-1----:R-:W-:Y:S02]  /*23240*/  PRMT R131, R110, 0x7772, RZ ;  /* 0x000077726e837816 */ /* 0x002fe400000000ff */
[----:B------:R-:W-:Y:S01]  /*23250*/  PRMT R76, R122, 0x5410, R220 ;  /* 0x000054107a4c7816 */ /* 0x000fe200000000dc */
[----:B--2---:R-:W-:Y:S01]  /*23260*/  IMAD.IADD R120, R178, 0x1, R116 ;  /* 0x00000001b2787824 */ /* 0x004fe200078e0274 */
[----:B------:R-:W-:Y:S02]  /*23270*/  PRMT R124, R233, 0x5410, R234 ;  /* 0x00005410e97c7816 */ /* 0x000fe400000000ea */
[----:B------:R-:W-:Y:S02]  /*23280*/  PRMT R125, R232, 0x5410, R231 ;  /* 0x00005410e87d7816 */ /* 0x000fe400000000e7 */
[----:B------:R-:W1:Y:S01]  /*23290*/  LDSM.16.MT88.4 R84, [R120] ;  /* 0x000000007854783b */ /* 0x000e620000004200 */
[----:B------:R-:W-:Y:S02]  /*232a0*/  PRMT R100, R138, 0x7610, R100 ;  /* 0x000076108a647816 */ /* 0x000fe40000000064 */
[----:B------:R-:W-:Y:S02]  /*232b0*/  LOP3.LUT R79, R124, 0xff00ff, RZ, 0xc0, !PT ;  /* 0x00ff00ff7c4f7812 */ /* 0x000fe400078ec0ff */
[----:B---3--:R-:W-:Y:S02]  /*232c0*/  PRMT R3, R129, 0x5410, R219 ;  /* 0x0000541081037816 */ /* 0x008fe400000000db */
[----:B------:R-:W-:Y:S02]  /*232d0*/  PRMT R99, R138, 0x7632, R99 ;  /* 0x000076328a637816 */ /* 0x000fe40000000063 */
[--C-:B------:R-:W-:Y:S02]  /*232e0*/  HSET2.LE.AND R79, R79, R121.reuse, PT ;  /* 0x000000794f4f7233 */ /* 0x100fe40003803000 */
[--C-:B------:R-:W-:Y:S02]  /*232f0*/  HSET2.LE.AND R76, R76, R121.reuse, PT ;  /* 0x000000794c4c7233 */ /* 0x100fe40003803000 */
[--C-:B------:R-:W-:Y:S03]  /*23300*/  HSET2.LE.AND R77, R77, R121.reuse, PT ;  /* 0x000000794d4d7233 */ /* 0x100fe60003803000 */
[----:B------:R-:W-:Y:S01]  /*23310*/  LOP3.LUT R76, R111, R76, RZ, 0xc0, !PT ;  /* 0x0000004c6f4c7212 */ /* 0x000fe200078ec0ff */
[-C--:B-1----:R-:W-:Y:S08]  /*23320*/  HMMA.16816.F32 R52, R72, R84.reuse, R52 ;  /* 0x000000544834723c */ /* 0x082ff00000001834 */
[C---:B------:R-:W-:Y:S04]  /*23330*/  HMMA.16816.F32 R56, R80.reuse, R84, R56 ;  /* 0x000000545038723c */ /* 0x040fe80000001838 */
[----:B------:R-:W-:Y:S02]  /*23340*/  PRMT R84, R151, 0x7632, R84 ;  /* 0x0000763297547816 */ /* 0x000fe40000000054 */
[----:B------:R-:W-:Y:S02]  /*23350*/  PRMT R85, R153, 0x7610, R85 ;  /* 0x0000761099557816 */ /* 0x000fe40000000055 */
[-C--:B------:R-:W-:Y:S03]  /*23360*/  HMMA.16816.F32 R60, R80, R86.reuse, R60 ;  /* 0x00000056503c723c */ /* 0x080fe6000000183c */
[----:B------:R-:W-:Y:S05]  /*23370*/  IMAD.WIDE R82, R251, 0x70, R118 ;  /* 0x00000070fb527825 */ /* 0x000fea00078e0276 */
[----:B------:R-:W-:Y:S04]  /*23380*/  HMMA.16816.F32 R64, R72, R86, R64 ;  /* 0x000000564840723c */ /* 0x000fe80000001840 */
[----:B------:R-:W-:Y:S02]  /*23390*/  PRMT R72, R117, 0x7632, R72 ;  /* 0x0000763275487816 */ /* 0x000fe40000000048 */
[----:B------:R-:W-:Y:S02]  /*233a0*/  PRMT R87, R150, 0x7610, R87 ;  /* 0x0000761096577816 */ /* 0x000fe40000000057 */
[----:B------:R-:W-:Y:S02]  /*233b0*/  LOP3.LUT R122, R72, 0xff, RZ, 0xc0, !PT ;  /* 0x000000ff487a7812 */ /* 0x000fe400078ec0ff */
[----:B------:R-:W-:Y:S01]  /*233c0*/  PRMT R86, R150, 0x7632, R86 ;  /* 0x0000763296567816 */ /* 0x000fe20000000056 */
[----:B----4-:R-:W-:Y:S02]  /*233d0*/  @!P3 HADD2 R164, -R92.H0_H0, -RZ.H0_H0 ;  /* 0xa00000ff5ca4b230 */ /* 0x010fe40000000900 */
[----:B------:R-:W-:Y:S03]  /*233e0*/  @!P4 HADD2 R163, -R95.H0_H0, -RZ.H0_H0 ;  /* 0xa00000ff5fa3c230 */ /* 0x000fe60000000900 */
[----:B------:R1:W-:Y:S01]  /*233f0*/  @!P3 STL.S16 [R1+0xb8], R164 ;  /* 0x0000b8a40100b387 */ /* 0x0003e20000100600 */
[----:B------:R-:W-:Y:S01]  /*23400*/  PRMT R110, R164, 0x7610, R110 ;  /* 0x00007610a46e7816 */ /* 0x000fe2000000006e */
[----:B-----5:R-:W-:Y:S02]  /*23410*/  @!P5 HADD2 R109, -R97.H0_H0, -RZ.H0_H0 ;  /* 0xa00000ff616dd230 */ /* 0x020fe40000000900 */
[----:B------:R2:W-:Y:S01]  /*23420*/  @!P4 STL.S16 [R1+0xb4], R163 ;  /* 0x0000b4a30100c387 */ /* 0x0005e20000100600 */
[----:B------:R-:W-:Y:S03]  /*23430*/  PRMT R94, R163, 0x7610, R94 ;  /* 0x00007610a35e7816 */ /* 0x000fe6000000005e */
[----:B------:R3:W-:Y:S01]  /*23440*/  @!P5 STL.S16 [R1+0xb0], R109 ;  /* 0x0000b06d0100d387 */ /* 0x0007e20000100600 */
[----:B------:R-:W-:Y:S03]  /*23450*/  PRMT R93, R109, 0x7610, R93 ;  /* 0x000076106d5d7816 */ /* 0x000fe6000000005d */
[----:B------:R4:W5:Y:S04]  /*23460*/  LDL.S16 R165, [R1+0x88] ;  /* 0x0000880001a57983 */ /* 0x0009680000100600 */
[----:B------:R4:W4:Y:S04]  /*23470*/  LDL.S16 R149, [R1+0x6c] ;  /* 0x00006c0001957983 */ /* 0x0009280000100600 */
[----:B------:R4:W4:Y:S04]  /*23480*/  LDL.S16 R144, [R1+0x80] ;  /* 0x0000800001907983 */ /* 0x0009280000100600 */
[----:B------:R4:W4:Y:S04]  /*23490*/  LDL.S16 R137, [R1+0x7c] ;  /* 0x00007c0001897983 */ /* 0x0009280000100600 */
[----:B-1----:R1:W4:Y:S04]  /*234a0*/  LDL.S16 R164, [R1+0x84] ;  /* 0x0000840001a47983 */ /* 0x0023280000100600 */
[----:B--2---:R1:W2:Y:S01]  /*234b0*/  LDL.S16 R163, [R1+0x78] ;  /* 0x0000780001a37983 */ /* 0x0042a20000100600 */
[----:B---3--:R-:W-:Y:S02]  /*234c0*/  PRMT R109, R92, 0x5410, R95 ;  /* 0x000054105c6d7816 */ /* 0x008fe4000000005f */
[----:B------:R-:W-:Y:S02]  /*234d0*/  @!P3 PRMT R92, R110, 0x5410, RZ ;  /* 0x000054106e5cb816 */ /* 0x000fe400000000ff */
[----:B------:R-:W-:Y:S02]  /*234e0*/  @!P4 PRMT R95, R94, 0x5410, RZ ;  /* 0x000054105e5fc816 */ /* 0x000fe400000000ff */
[----:B------:R-:W-:Y:S01]  /*234f0*/  PRMT R110, R97, 0x5410, R98 ;  /* 0x00005410616e7816 */ /* 0x000fe20000000062 */
[----:B------:R3:W-:Y:S01]  /*23500*/  STG.E.U16 desc[UR32][R118.64+0x20], R92 ;  /* 0x0000205c76007986 */ /* 0x0007e2000c101520 */
[----:B------:R-:W-:Y:S02]  /*23510*/  @!P5 PRMT R97, R93, 0x5410, RZ ;  /* 0x000054105d61d816 */ /* 0x000fe400000000ff */
[----:B------:R-:W-:Y:S01]  /*23520*/  ISETP.GT.U32.AND P5, PT, R236, UR13, PT ;  /* 0x0000000dec007c0c */ /* 0x000fe2000bfa4070 */
[----:B------:R1:W-:Y:S01]  /*23530*/  STG.E.U16 desc[UR32][R118.64+0x22], R95 ;  /* 0x0000225f76007986 */ /* 0x0003e2000c101520 */
[----:B------:R-:W-:Y:S02]  /*23540*/  ISETP.GT.U32.AND P3, PT, R233, UR13, PT ;  /* 0x0000000de9007c0c */ /* 0x000fe4000bf64070 */
[----:B------:R-:W-:Y:S01]  /*23550*/  ISETP.GT.U32.AND P4, PT, R234, UR13, PT ;  /* 0x0000000dea007c0c */ /* 0x000fe2000bf84070 */
[----:B------:R-:W-:Y:S01]  /*23560*/  STG.E.U16 desc[UR32][R82.64+0x20], R102 ;  /* 0x0000206652007986 */ /* 0x000fe2000c101520 */
[----:B------:R-:W-:Y:S02]  /*23570*/  PRMT R94, R123, 0x5410, R235 ;  /* 0x000054107b5e7816 */ /* 0x000fe400000000eb */
[----:B------:R-:W-:Y:S01]  /*23580*/  PRMT R123, R91, 0x5410, R236 ;  /* 0x000054105b7b7816 */ /* 0x000fe200000000ec */
[----:B------:R1:W-:Y:S01]  /*23590*/  STG.E.U16 desc[UR32][R82.64+0x22], R101 ;  /* 0x0000226552007986 */ /* 0x0003e2000c101520 */
[----:B------:R-:W-:Y:S02]  /*235a0*/  PRMT R93, R128, 0x5410, R147 ;  /* 0x00005410805d7816 */ /* 0x000fe40000000093 */
[----:B------:R-:W-:Y:S01]  /*235b0*/  LOP3.LUT R77, R109, R77, RZ, 0xc0, !PT ;  /* 0x0000004d6d4d7212 */ /* 0x000fe200078ec0ff */
[----:B------:R-:W1:Y:S01]  /*235c0*/  LDSM.16.MT88.4 R88, [R177+0x6800] ;  /* 0x00680000b158783b */ /* 0x000e620000004200 */
[--C-:B------:R-:W-:Y:S02]  /*235d0*/  HSET2.LE.AND R78, R123, R121.reuse, PT ;  /* 0x000000797b4e7233 */ /* 0x100fe40003803000 */
[--C-:B------:R-:W-:Y:S02]  /*235e0*/  HSET2.LE.AND R93, R93, R121.reuse, PT ;  /* 0x000000795d5d7233 */ /* 0x100fe40003803000 */
[--C-:B------:R-:W-:Y:S02]  /*235f0*/  HSET2.LE.AND R94, R94, R121.reuse, PT ;  /* 0x000000795e5e7233 */ /* 0x100fe40003803000 */
[----:B------:R-:W-:Y:S01]  /*23600*/  LOP3.LUT R78, R110, R78, RZ, 0xc0, !PT ;  /* 0x0000004e6e4e7212 */ /* 0x000fe200078ec0ff */
[----:B------:R-:W-:Y:S01]  /*23610*/  STG.E.U16 desc[UR32][R142.64+0x20], R104 ;  /* 0x000020688e007986 */ /* 0x000fe2000c101520 */
[----:B------:R-:W-:Y:S02]  /*23620*/  LOP3.LUT R93, R115, R93, RZ, 0xc0, !PT ;  /* 0x0000005d735d7212 */ /* 0x000fe400078ec0ff */
[--C-:B---3--:R-:W-:Y:S01]  /*23630*/  HSET2.LE.AND R92, R3, R121.reuse, PT ;  /* 0x00000079035c7233 */ /* 0x108fe20003803000 */
[----:B------:R-:W-:Y:S01]  /*23640*/  STG.E.U16 desc[UR32][R142.64+0x22], R103 ;  /* 0x000022678e007986 */ /* 0x000fe2000c101520 */
[----:B------:R-:W-:Y:S02]  /*23650*/  PRMT R3, R146, 0x7610, R3 ;  /* 0x0000761092037816 */ /* 0x000fe40000000003 */
[----:B-1----:R-:W-:Y:S01]  /*23660*/  LOP3.LUT R119, R117, 0xff, RZ, 0xc0, !PT ;  /* 0x000000ff75777812 */ /* 0x002fe200078ec0ff */
[----:B------:R1:W-:Y:S01]  /*23670*/  STG.E.U16 desc[UR32][R140.64+0x30], R97 ;  /* 0x000030618c007986 */ /* 0x0003e2000c101520 */
[----:B------:R-:W-:Y:S02]  /*23680*/  LOP3.LUT R92, R114, R92, RZ, 0xc0, !PT ;  /* 0x0000005c725c7212 */ /* 0x000fe400078ec0ff */
[----:B------:R-:W-:Y:S02]  /*23690*/  PRMT R80, R3, 0x5410, R96 ;  /* 0x0000541003507816 */ /* 0x000fe40000000060 */
[----:B------:R-:W-:Y:S02]  /*236a0*/  LOP3.LUT R118, R148, 0xff, RZ, 0xc0, !PT ;  /* 0x000000ff94767812 */ /* 0x000fe400078ec0ff */
[----:B------:R-:W-:Y:S01]  /*236b0*/  LOP3.LUT R95, R125, 0xff00ff, RZ, 0xc0, !PT ;  /* 0x00ff00ff7d5f7812 */ /* 0x000fe200078ec0ff */
[----:B------:R-:W-:Y:S01]  /*236c0*/  IMAD.WIDE R82, R251, -0x70, R82 ;  /* 0xffffff90fb527825 */ /* 0x000fe200078e0252 */
[----:B------:R-:W-:Y:S02]  /*236d0*/  LOP3.LUT R79, R80, R79, RZ, 0xc0, !PT ;  /* 0x0000004f504f7212 */ /* 0x000fe400078ec0ff */
[----:B------:R-:W-:Y:S02]  /*236e0*/  PRMT R80, R151, 0x7610, R80 ;  /* 0x0000761097507816 */ /* 0x000fe40000000050 */
[--C-:B------:R-:W-:Y:S02]  /*236f0*/  HSET2.LE.AND R95, R95, R121.reuse, PT ;  /* 0x000000795f5f7233 */ /* 0x100fe40003803000 */
[----:B------:R-:W-:Y:S02]  /*23700*/  LOP3.LUT R94, R112, R94, RZ, 0xc0, !PT ;  /* 0x0000005e705e7212 */ /* 0x000fe400078ec0ff */
[----:B------:R-:W-:Y:S02]  /*23710*/  SHF.R.U32.HI R117, RZ, 0x18, R117 ;  /* 0x00000018ff757819 */ /* 0x000fe40000011675 */
[----:B------:R-:W-:Y:S02]  /*23720*/  LOP3.LUT R95, R113, R95, RZ, 0xc0, !PT ;  /* 0x0000005f715f7212 */ /* 0x000fe400078ec0ff */
[----:B------:R-:W-:Y:S01]  /*23730*/  PRMT R115, R148, 0x7632, R115 ;  /* 0x0000763294737816 */ /* 0x000fe20000000073 */
[-C--:B------:R-:W-:Y:S05]  /*23740*/  HMMA.16816.F32 R4, R76, R88.reuse, R4 ;  /* 0x000000584c04723c */ /* 0x080fea0000001804 */
[----:B------:R-:W-:Y:S02]  /*23750*/  LOP3.LUT R115, R115, 0xff, RZ, 0xc0, !PT ;  /* 0x000000ff73737812 */ /* 0x000fe400078ec0ff */
[----:B-1----:R-:W-:Y:S01]  /*23760*/  PRMT R97, R152, 0x7610, R97 ;  /* 0x0000761098617816 */ /* 0x002fe20000000061 */
[C---:B------:R-:W-:Y:S04]  /*23770*/  HMMA.16816.F32 R8, R92.reuse, R88, R8 ;  /* 0x000000585c08723c */ /* 0x040fe80000001808 */
[----:B------:R-:W-:Y:S04]  /*23780*/  IMAD.WIDE R88, R251, 0x70, R82 ;  /* 0x00000070fb587825 */ /* 0x000fe800078e0252 */
[-C--:B------:R-:W-:Y:S08]  /*23790*/  HMMA.16816.F32 R12, R92, R90.reuse, R12 ;  /* 0x0000005a5c0c723c */ /* 0x080ff0000000180c */
[C---:B------:R-:W-:Y:S04]  /*237a0*/  HMMA.16816.F32 R16, R76.reuse, R90, R16 ;  /* 0x0000005a4c10723c */ /* 0x040fe80000001810 */
[C---:B------:R-:W-:Y:S02]  /*237b0*/  PRMT R91, R154.reuse, 0x7610, R91 ;  /* 0x000076109a5b7816 */ /* 0x040fe4000000005b */
[----:B------:R-:W-:Y:S01]  /*237c0*/  PRMT R90, R154, 0x7632, R90 ;  /* 0x000076329a5a7816 */ /* 0x000fe2000000005a */
[----:B-----5:R-:W-:Y:S05]  /*237d0*/  @P5 HADD2 R165, -R98.H0_H0, -RZ.H0_H0 ;  /* 0xa00000ff62a55230 */ /* 0x020fea0000000900 */
[----:B------:R-:W-:Y:S01]  /*237e0*/  @P5 STL.S16 [R1+0x88], R165 ;  /* 0x000088a501005387 */ /* 0x000fe20000100600 */
[----:B------:R-:W-:Y:S01]  /*237f0*/  PRMT R128, R165, 0x7610, R128 ;  /* 0x00007610a5807816 */ /* 0x000fe20000000080 */
[----:B----4-:R-:W-:Y:S03]  /*23800*/  @!P6 HADD2 R144, -R99.H0_H0, -RZ.H0_H0 ;  /* 0xa00000ff6390e230 */ /* 0x010fe60000000900 */
[----:B------:R-:W-:Y:S02]  /*23810*/  @P5 PRMT R98, R128, 0x5410, RZ ;  /* 0x0000541080625816 */ /* 0x000fe400000000ff */
[C---:B------:R-:W-:Y:S02]  /*23820*/  ISETP.LE.U32.AND P5, PT, R119.reuse, UR13, PT ;  /* 0x0000000d77007c0c */ /* 0x040fe4000bfa3070 */
[----:B------:R-:W-:Y:S01]  /*23830*/  PRMT R113, R144, 0x7610, R113 ;  /* 0x0000761090717816 */ /* 0x000fe20000000071 */
[----:B------:R1:W-:Y:S01]  /*23840*/  STG.E.U16 desc[UR32][R140.64+0x32], R98 ;  /* 0x000032628c007986 */ /* 0x0003e2000c101520 */
[----:B------:R-:W-:Y:S01]  /*23850*/  @P3 HADD2 R164, -R3.H0_H0, -RZ.H0_H0 ;  /* 0xa00000ff03a43230 */ /* 0x000fe20000000900 */
[----:B------:R-:W-:Y:S01]  /*23860*/  PRMT R119, R119, 0x5410, R134 ;  /* 0x0000541077777816 */ /* 0x000fe20000000086 */
[----:B--2---:R-:W-:Y:S03]  /*23870*/  @P4 HADD2 R163, -R96.H0_H0, -RZ.H0_H0 ;  /* 0xa00000ff60a34230 */ /* 0x004fe60000000900 */
[----:B------:R-:W-:Y:S01]  /*23880*/  @P3 STL.S16 [R1+0x84], R164 ;  /* 0x000084a401003387 */ /* 0x000fe20000100600 */
[----:B------:R-:W-:Y:S03]  /*23890*/  PRMT R114, R164, 0x7610, R114 ;  /* 0x00007610a4727816 */ /* 0x000fe60000000072 */
[----:B------:R2:W3:Y:S01]  /*238a0*/  LDL.S16 R110, [R1+0x74] ;  /* 0x00007400016e7983 */ /* 0x0004e20000100600 */
[----:B------:R-:W-:Y:S01]  /*238b0*/  @P3 PRMT R3, R114, 0x5410, RZ ;  /* 0x0000541072033816 */ /* 0x000fe200000000ff */
[----:B------:R-:W-:Y:S01]  /*238c0*/  @!P5 HADD2 R149, -R100.H0_H0, -RZ.H0_H0 ;  /* 0xa00000ff6495d230 */ /* 0x000fe20000000900 */
[----:B------:R-:W-:Y:S01]  /*238d0*/  PRMT R72, R163, 0x7610, R72 ;  /* 0x00007610a3487816 */ /* 0x000fe20000000048 */
[----:B------:R2:W4:Y:S01]  /*238e0*/  LDL.S16 R102, [R1+0x70] ;  /* 0x0000700001667983 */ /* 0x0005220000100600 */
[----:B------:R-:W-:Y:S02]  /*238f0*/  ISETP.LE.U32.AND P3, PT, R122, UR13, PT ;  /* 0x0000000d7a007c0c */ /* 0x000fe4000bf63070 */
[----:B------:R-:W-:Y:S01]  /*23900*/  @P4 PRMT R96, R72, 0x5410, RZ ;  /* 0x0000541048604816 */ /* 0x000fe200000000ff */
[----:B------:R-:W-:Y:S01]  /*23910*/  @P4 STL.S16 [R1+0x78], R163 ;  /* 0x000078a301004387 */ /* 0x000fe20000100600 */
[C---:B------:R-:W-:Y:S02]  /*23920*/  ISETP.LE.U32.AND P4, PT, R118.reuse, UR13, PT ;  /* 0x0000000d76007c0c */ /* 0x040fe4000bf83070 */
[----:B------:R-:W-:Y:S01]  /*23930*/  PRMT R81, R149, 0x7610, R81 ;  /* 0x0000761095517816 */ /* 0x000fe20000000051 */
[----:B------:R2:W5:Y:S01]  /*23940*/  LDL.S16 R125, [R1+0x60] ;  /* 0x00006000017d7983 */ /* 0x0005620000100600 */
[----:B------:R-:W-:Y:S02]  /*23950*/  PRMT R118, R118, 0x5410, R157 ;  /* 0x0000541076767816 */ /* 0x000fe4000000009d */
[----:B------:R-:W-:Y:S01]  /*23960*/  SHF.R.U32.HI R114, RZ, 0x18, R148 ;  /* 0x00000018ff727819 */ /* 0x000fe20000011694 */
[----:B------:R2:W2:Y:S01]  /*23970*/  LDL.S16 R124, [R1+0x5c] ;  /* 0x00005c00017c7983 */ /* 0x0004a20000100600 */
[----:B-1----:R-:W-:Y:S01]  /*23980*/  LOP3.LUT R98, R135, 0xff, RZ, 0xc0, !PT ;  /* 0x000000ff87627812 */ /* 0x002fe200078ec0ff */
[----:B------:R-:W-:Y:S02]  /*23990*/  @!P3 HADD2 R137, -R87.H0_H0, -RZ.H0_H0 ;  /* 0xa00000ff5789b230 */ /* 0x000fe40000000900 */
[----:B------:R-:W1:Y:S03]  /*239a0*/  LDSM.16.MT88.4 R72, [R179+0x6800] ;  /* 0x00680000b348783b */ /* 0x000e660000004200 */
[----:B------:R-:W-:Y:S05]  /*239b0*/  PRMT R104, R137, 0x7610, R104 ;  /* 0x0000761089687816 */ /* 0x000fea0000000068 */
[----:B------:R-:W-:Y:S04]  /*239c0*/  @!P5 STL.S16 [R1+0x6c], R149 ;  /* 0x00006c950100d387 */ /* 0x000fe80000100600 */
[----:B------:R-:W-:Y:S04]  /*239d0*/  @!P6 STL.S16 [R1+0x80], R144 ;  /* 0x000080900100e387 */ /* 0x000fe80000100600 */
[----:B------:R-:W-:Y:S04]  /*239e0*/  @!P3 STL.S16 [R1+0x7c], R137 ;  /* 0x00007c890100b387 */ /* 0x000fe80000100600 */
[----:B------:R1:W-:Y:S04]  /*239f0*/  STG.E.U16 desc[UR32][R82.64+0x30], R3 ;  /* 0x0000300352007986 */ /* 0x0003e8000c101520 */
[----:B------:R1:W-:Y:S04]  /*23a00*/  STG.E.U16 desc[UR32][R82.64+0x32], R96 ;  /* 0x0000326052007986 */ /* 0x0003e8000c101520 */
[----:B------:R1:W-:Y:S04]  /*23a10*/  STG.E.U16 desc[UR32][R88.64+0x30], R108 ;  /* 0x0000306c58007986 */ /* 0x0003e8000c101520 */
[----:B------:R1:W-:Y:S04]  /*23a20*/  STG.E.U16 desc[UR32][R88.64+0x32], R107 ;  /* 0x0000326b58007986 */ /* 0x0003e8000c101520 */
[----:B------:R-:W-:Y:S04]  /*23a30*/  STG.E.U16 desc[UR32][R142.64+0x32], R106 ;  /* 0x0000326a8e007986 */ /* 0x000fe8000c101520 */
[----:B------:R-:W-:Y:S01]  /*23a40*/  STG.E.U16 desc[UR32][R142.64+0x30], R105 ;  /* 0x000030698e007986 */ /* 0x000fe2000c101520 */
[-C--:B-1----:R-:W-:Y:S03]  /*23a50*/  HMMA.16816.F32 R20, R76, R72.reuse, R20 ;  /* 0x000000484c14723c */ /* 0x082fe60000001814 */
[----:B------:R-:W-:Y:S05]  /*23a60*/  PRMT R3, R0, 0x7632, R3 ;  /* 0x0000763200037816 */ /* 0x000fea0000000003 */
[C---:B------:R-:W-:Y:S04]  /*23a70*/  HMMA.16816.F32 R24, R92.reuse, R72, R24 ;  /* 0x000000485c18723c */ /* 0x040fe80000001818 */
[----:B------:R-:W-:Y:S01]  /*23a80*/  PRMT R96, R152, 0x7632, R96 ;  /* 0x0000763298607816 */ /* 0x000fe20000000060 */
[----:B------:R-:W-:Y:S01]  /*23a90*/  IMAD.WIDE R72, R251, -0x70, R88 ;  /* 0xffffff90fb487825 */ /* 0x000fe200078e0258 */
[----:B------:R-:W-:Y:S02]  /*23aa0*/  PRMT R108, R87, 0x5410, R86 ;  /* 0x00005410576c7816 */ /* 0x000fe40000000056 */
[----:B------:R-:W-:Y:S01]  /*23ab0*/  @!P3 PRMT R87, R104, 0x5410, RZ ;  /* 0x000054106857b816 */ /* 0x000fe200000000ff */
[-C--:B------:R-:W-:Y:S03]  /*23ac0*/  HMMA.16816.F32 R28, R92, R74.reuse, R28 ;  /* 0x0000004a5c1c723c */ /* 0x080fe6000000181c */
[----:B------:R-:W-:Y:S02]  /*23ad0*/  PRMT R104, R80, 0x5410, R84 ;  /* 0x0000541050687816 */ /* 0x000fe40000000054 */
[----:B------:R-:W-:Y:S02]  /*23ae0*/  ISETP.LE.U32.AND P3, PT, R98, UR13, PT ;  /* 0x0000000d62007c0c */ /* 0x000fe4000bf63070 */
[----:B------:R-:W-:Y:S01]  /*23af0*/  LOP3.LUT R88, R136, 0xff, RZ, 0xc0, !PT ;  /* 0x000000ff88587812 */ /* 0x000fe200078ec0ff */
[C---:B------:R-:W-:Y:S04]  /*23b00*/  HMMA.16816.F32 R32, R76.reuse, R74, R32 ;  /* 0x0000004a4c20723c */ /* 0x040fe80000001820 */
[----:B------:R-:W-:Y:S01]  /*23b10*/  PRMT R89, R155, 0x7632, R89 ;  /* 0x000076329b597816 */ /* 0x000fe20000000059 */
[----:B---3--:R-:W-:Y:S02]  /*23b20*/  @!P4 HADD2 R110, -R80.H0_H0, -RZ.H0_H0 ;  /* 0xa00000ff506ec230 */ /* 0x008fe40000000900 */
[----:B----4-:R-:W-:Y:S03]  /*23b30*/  @!P0 HADD2 R102, -R84.H0_H0, -RZ.H0_H0 ;  /* 0xa00000ff54668230 */ /* 0x010fe60000000900 */
[----:B------:R1:W-:Y:S01]  /*23b40*/  @!P4 STL.S16 [R1+0x74], R110 ;  /* 0x0000746e0100c387 */ /* 0x0003e20000100600 */
[----:B------:R-:W-:Y:S03]  /*23b50*/  PRMT R112, R110, 0x7610, R112 ;  /* 0x000076106e707816 */ /* 0x000fe60000000070 */
[----:B------:R3:W-:Y:S01]  /*23b60*/  @!P0 STL.S16 [R1+0x70], R102 ;  /* 0x0000706601008387 */ /* 0x0007e20000100600 */
[----:B------:R-:W-:Y:S02]  /*23b70*/  @!P4 PRMT R80, R112, 0x5410, RZ ;  /* 0x000054107050c816 */ /* 0x000fe400000000ff */
[----:B------:R-:W-:Y:S01]  /*23b80*/  ISETP.LE.U32.AND P4, PT, R115, UR13, PT ;  /* 0x0000000d73007c0c */ /* 0x000fe2000bf83070 */
[----:B------:R4:W4:Y:S01]  /*23b90*/  LDL.S16 R83, [R1+0x58] ;  /* 0x0000580001537983 */ /* 0x0009220000100600 */
[----:B------:R-:W-:Y:S01]  /*23ba0*/  PRMT R109, R102, 0x7610, R109 ;  /* 0x00007610666d7816 */ /* 0x000fe2000000006d */
[----:B--2---:R-:W-:Y:S02]  /*23bb0*/  @!P3 HADD2 R124, -R97.H0_H0, -RZ.H0_H0 ;  /* 0xa00000ff617cb230 */ /* 0x004fe40000000900 */
[----:B------:R2:W2:Y:S01]  /*23bc0*/  LDL.S16 R82, [R1+0x68] ;  /* 0x0000680001527983 */ /* 0x0004a20000100600 */
[----:B------:R-:W-:Y:S02]  /*23bd0*/  @!P0 PRMT R84, R109, 0x5410, RZ ;  /* 0x000054106d548816 */ /* 0x000fe400000000ff */
[----:B------:R-:W-:Y:S01]  /*23be0*/  ISETP.LE.U32.AND P0, PT, R114, UR13, PT ;  /* 0x0000000d72007c0c */ /* 0x000fe2000bf03070 */
[----:B------:R2:W2:Y:S01]  /*23bf0*/  LDL.S16 R112, [R1+0x54] ;  /* 0x0000540001707983 */ /* 0x0004a20000100600 */
[----:B------:R-:W-:Y:S03]  /*23c00*/  PRMT R123, R124, 0x7610, R123 ;  /* 0x000076107c7b7816 */ /* 0x000fe6000000007b */
[----:B------:R-:W-:Y:S04]  /*23c10*/  STG.E.U16 desc[UR32][R140.64+0x40], R80 ;  /* 0x000040508c007986 */ /* 0x000fe8000c101520 */
[----:B------:R5:W-:Y:S01]  /*23c20*/  STG.E.U16 desc[UR32][R140.64+0x42], R84 ;  /* 0x000042548c007986 */ /* 0x000be2000c101520 */
[----:B-1----:R-:W-:Y:S01]  /*23c30*/  IMAD.WIDE.U32 R110, R245, -0x2daee0ad, RZ ;  /* 0xd2511f53f56e7825 */ /* 0x002fe200078e00ff */
[----:B---3--:R-:W-:Y:S02]  /*23c40*/  PRMT R102, R100, 0x5410, R99 ;  /* 0x0000541064667816 */ /* 0x008fe40000000063 */
[----:B------:R-:W-:Y:S02]  /*23c50*/  @!P5 PRMT R100, R81, 0x5410, RZ ;  /* 0x000054105164d816 */ /* 0x000fe400000000ff */
[----:B------:R3:W3:Y:S01]  /*23c60*/  LDL.S16 R81, [R1+0x64] ;  /* 0x0000640001517983 */ /* 0x0006e20000100600 */
[----:B------:R-:W-:Y:S02]  /*23c70*/  @!P6 PRMT R99, R113, 0x5410, RZ ;  /* 0x000054107163e816 */ /* 0x000fe400000000ff */
[----:B------:R-:W-:Y:S01]  /*23c80*/  ISETP.LE.U32.AND P6, PT, R117, UR13, PT ;  /* 0x0000000d75007c0c */ /* 0x000fe2000bfc3070 */
[----:B------:R1:W3:Y:S01]  /*23c90*/  LDL.S16 R113, [R1+0x50] ;  /* 0x0000500001717983 */ /* 0x0002e20000100600 */
[----:B------:R-:W-:Y:S02]  /*23ca0*/  ISETP.GT.U32.AND P5, PT, R132, UR13, PT ;  /* 0x0000000d84007c0c */ /* 0x000fe4000bfa4070 */
[----:B------:R-:W-:Y:S02]  /*23cb0*/  LOP3.LUT R109, R200, UR8, R111, 0x96, !PT ;  /* 0x00000008c86d7c12 */ /* 0x000fe4000f8e966f */
[----:B------:R-:W-:Y:S07]  /*23cc0*/  PRMT R117, R122, 0x5410, R117 ;  /* 0x000054107a757816 */ /* 0x000fee0000000075 */
[----:B-----5:R-:W-:Y:S01]  /*23cd0*/  @!P6 HADD2 R125, -R86.H0_H0, -RZ.H0_H0 ;  /* 0xa00000ff567de230 */ /* 0x020fe20000000900 */
[----:B------:R-:W-:Y:S04]  /*23ce0*/  LOP3.LUT R84, R109, 0xffff, RZ, 0xc0, !PT ;  /* 0x0000ffff6d547812 */ /* 0x000fe800078ec0ff */
[----:B------:R5:W-:Y:S01]  /*23cf0*/  @!P6 STL.S16 [R1+0x60], R125 ;  /* 0x0000607d0100e387 */ /* 0x000be20000100600 */
[----:B------:R-:W-:Y:S03]  /*23d00*/  PRMT R103, R125, 0x7610, R103 ;  /* 0x000076107d677816 */ /* 0x000fe60000000067 */
[----:B------:R1:W-:Y:S01]  /*23d10*/  @!P3 STL.S16 [R1+0x5c], R124 ;  /* 0x00005c7c0100b387 */ /* 0x0003e20000100600 */
[----:B------:R-:W-:Y:S02]  /*23d20*/  @!P6 PRMT R86, R103, 0x5410, RZ ;  /* 0x000054106756e816 */ /* 0x000fe400000000ff */
[----:B------:R-:W-:Y:S02]  /*23d30*/  ISETP.GT.U32.AND P6, PT, R131, UR13, PT ;  /* 0x0000000d83007c0c */ /* 0x000fe4000bfc4070 */
[----:B------:R-:W-:Y:S02]  /*23d40*/  PRMT R103, R97, 0x5410, R96 ;  /* 0x0000541061677816 */ /* 0x000fe40000000060 */
[----:B------:R-:W-:Y:S02]  /*23d50*/  @!P3 PRMT R97, R123, 0x5410, RZ ;  /* 0x000054107b61b816 */ /* 0x000fe400000000ff */
[----:B------:R-:W-:Y:S02]  /*23d60*/  ISETP.GT.U32.AND P3, PT, R127, UR13, PT ;  /* 0x0000000d7f007c0c */ /* 0x000fe4000bf64070 */
[----:B------:R-:W-:Y:S02]  /*23d70*/  PRMT R123, R131, 0x5410, R130 ;  /* 0x00005410837b7816 */ /* 0x000fe40000000082 */
[----:B-----5:R-:W-:Y:S04]  /*23d80*/  SHF.R.U32.HI R125, RZ, 0x8, R84 ;  /* 0x00000008ff7d7819 */ /* 0x020fe80000011654 */
[----:B------:R-:W-:Y:S02]  /*23d90*/  LOP3.LUT R84, R125, 0xffff, RZ, 0xc0, !PT ;  /* 0x0000ffff7d547812 */ /* 0x000fe400078ec0ff */
[----:B-1----:R-:W-:Y:S01]  /*23da0*/  PRMT R124, R98, 0x5410, R132 ;  /* 0x00005410627c7816 */ /* 0x002fe20000000084 */
[----:B----4-:R-:W-:Y:S02]  /*23db0*/  @P5 HADD2 R83, -R96.H0_H0, -RZ.H0_H0 ;  /* 0xa00000ff60535230 */ /* 0x010fe40000000900 */
[----:B--2---:R-:W-:Y:S03]  /*23dc0*/  @!P4 HADD2 R82, -R0.H0_H0, -RZ.H0_H0 ;  /* 0xa00000ff0052c230 */ /* 0x004fe60000000900 */
[----:B------:R-:W-:Y:S01]  /*23dd0*/  @P5 STL.S16 [R1+0x58], R83 ;  /* 0x0000585301005387 */ /* 0x000fe20000100600 */
[----:B------:R-:W-:Y:S03]  /*23de0*/  PRMT R101, R83, 0x7610, R101 ;  /* 0x0000761053657816 */ /* 0x000fe60000000065 */
[----:B------:R-:W-:Y:S01]  /*23df0*/  @!P4 STL.S16 [R1+0x68], R82 ;  /* 0x000068520100c387 */ /* 0x000fe20000100600 */
[----:B------:R-:W-:Y:S02]  /*23e00*/  PRMT R111, R82, 0x7610, R111 ;  /* 0x00007610526f7816 */ /* 0x000fe4000000006f */
[----:B------:R-:W-:Y:S02]  /*23e10*/  @P5 PRMT R96, R101, 0x5410, RZ ;  /* 0x0000541065605816 */ /* 0x000fe400000000ff */
[----:B------:R-:W-:Y:S02]  /*23e20*/  PRMT R101, R0, 0x5410, R3 ;  /* 0x0000541000657816 */ /* 0x000fe40000000003 */
[----:B------:R-:W-:Y:S02]  /*23e30*/  @!P4 PRMT R0, R111, 0x5410, RZ ;  /* 0x000054106f00c816 */ /* 0x000fe400000000ff */
[----:B------:R-:W-:Y:S02]  /*23e40*/  ISETP.LE.U32.AND P4, PT, R88, UR13, PT ;  /* 0x0000000d58007c0c */ /* 0x000fe4000bf83070 */
[----:B------:R-:W-:Y:S01]  /*23e50*/  ISETP.GT.U32.AND P5, PT, R126, UR13, PT ;  /* 0x0000000d7e007c0c */ /* 0x000fe2000bfa4070 */
[----:B------:R1:W-:Y:S01]  /*23e60*/  STG.E.U16 desc[UR32][R72.64+0x40], R0 ;  /* 0x0000400048007986 */ /* 0x0003e2000c101520 */
[----:B------:R-:W-:Y:S02]  /*23e70*/  PRMT R126, R127, 0x5410, R126 ;  /* 0x000054107f7e7816 */ /* 0x000fe4000000007e */
[----:B------:R-:W-:Y:S01]  /*23e80*/  PRMT R111, R88, 0x5410, R133 ;  /* 0x00005410586f7816 */ /* 0x000fe20000000085 */
[----:B---3--:R-:W-:Y:S01]  /*23e90*/  @!P0 HADD2 R81, -R3.H0_H0, -RZ.H0_H0 ;  /* 0xa00000ff03518230 */ /* 0x008fe20000000900 */
[----:B------:R-:W-:Y:S01]  /*23ea0*/  PRMT R88, R155, 0x7610, R88 ;  /* 0x000076109b587816 */ /* 0x000fe20000000058 */
[----:B------:R-:W-:Y:S03]  /*23eb0*/  @P6 HADD2 R113, -R91.H0_H0, -RZ.H0_H0 ;  /* 0xa00000ff5b716230 */ /* 0x000fe60000000900 */
[----:B------:R-:W-:Y:S01]  /*23ec0*/  @!P0 STL.S16 [R1+0x64], R81 ;  /* 0x0000645101008387 */ /* 0x000fe20000100600 */
[----:B------:R-:W-:Y:S01]  /*23ed0*/  @!P4 HADD2 R112, -R85.H0_H0, -RZ.H0_H0 ;  /* 0xa00000ff5570c230 */ /* 0x000fe20000000900 */
[----:B------:R-:W-:Y:S02]  /*23ee0*/  PRMT R107, R81, 0x7610, R107 ;  /* 0x00007610516b7816 */ /* 0x000fe4000000006b */
[----:B------:R2:W3:Y:S01]  /*23ef0*/  LDL.S16 R136, [R1+0x4c] ;  /* 0x00004c0001887983 */ /* 0x0004e20000100600 */
[----:B------:R-:W-:Y:S02]  /*23f00*/  PRMT R105, R113, 0x7610, R105 ;  /* 0x0000761071697816 */ /* 0x000fe40000000069 */
[----:B------:R-:W-:Y:S01]  /*23f10*/  @!P0 PRMT R3, R107, 0x5410, RZ ;  /* 0x000054106b038816 */ /* 0x000fe200000000ff */
[----:B------:R-:W4:Y:S01]  /*23f20*/  LDSM.16.MT88.4 R80, [R116+0x800] ;  /* 0x000800007450783b */ /* 0x000f220000004200 */
[----:B------:R-:W-:Y:S01]  /*23f30*/  IMAD.WIDE R106, R251, 0x70, R72 ;  /* 0x00000070fb6a7825 */ /* 0x000fe200078e0248 */
[----:B------:R-:W-:Y:S02]  /*23f40*/  ISETP.LE.U32.AND P0, PT, R84, UR13, PT ;  /* 0x0000000d54007c0c */ /* 0x000fe4000bf03070 */
[----:B------:R-:W-:Y:S04]  /*23f50*/  PRMT R84, R153, 0x7632, R84 ;  /* 0x0000763299547816 */ /* 0x000fe80000000054 */
[----:B------:R-:W-:Y:S01]  /*23f60*/  @P6 STL.S16 [R1+0x50], R113 ;  /* 0x0000507101006387 */ /* 0x000fe20000100600 */
[----:B-1----:R-:W-:Y:S03]  /*23f70*/  PRMT R0, R112, 0x7610, R0 ;  /* 0x0000761070007816 */ /* 0x002fe60000000000 */
[----:B------:R1:W-:Y:S04]  /*23f80*/  @!P4 STL.S16 [R1+0x54], R112 ;  /* 0x000054700100c387 */ /* 0x0003e80000100600 */
[----:B------:R2:W5:Y:S04]  /*23f90*/  LDL.S16 R128, [R1+0x48] ;  /* 0x0000480001807983 */ /* 0x0005680000100600 */
[----:B------:R2:W2:Y:S04]  /*23fa0*/  LDL.S16 R127, [R1+0x44] ;  /* 0x00004400017f7983 */ /* 0x0004a80000100600 */
[----:B------:R2:W2:Y:S04]  /*23fb0*/  LDL.S16 R135, [R1+0x40] ;  /* 0x0000400001877983 */ /* 0x0004a80000100600 */
[----:B------:R4:W-:Y:S04]  /*23fc0*/  STG.E.U16 desc[UR32][R72.64+0x42], R3 ;  /* 0x0000420348007986 */ /* 0x0009e8000c101520 */
[----:B------:R-:W4:Y:S01]  /*23fd0*/  LDSM.16.MT88.4 R72, [R120+0x800] ;  /* 0x000800007848783b */ /* 0x000f220000004200 */
[----:B-1----:R-:W-:Y:S07]  /*23fe0*/  IMAD.WIDE.U32 R112, R139, -0x2daee0ad, RZ ;  /* 0xd2511f538b707825 */ /* 0x002fee00078e00ff */
[----:B------:R1:W-:Y:S01]  /*23ff0*/  STG.E.U16 desc[UR32][R106.64+0x40], R100 ;  /* 0x000040646a007986 */ /* 0x0003e2000c101520 */
[-C--:B----4-:R-:W-:Y:S03]  /*24000*/  HMMA.16816.F32 R36, R76, R80.reuse, R36 ;  /* 0x000000504c24723c */ /* 0x090fe60000001824 */
[----:B------:R4:W-:Y:S04]  /*24010*/  STG.E.U16 desc[UR32][R106.64+0x42], R99 ;  /* 0x000042636a007986 */ /* 0x0009e8000c101520 */
[----:B------:R2:W-:Y:S01]  /*24020*/  STG.E.U16 desc[UR32][R142.64+0x40], R87 ;  /* 0x000040578e007986 */ /* 0x0005e2000c101520 */
[C---:B------:R-:W-:Y:S03]  /*24030*/  HMMA.16816.F32 R40, R92.reuse, R80, R40 ;  /* 0x000000505c28723c */ /* 0x040fe60000001828 */
[----:B------:R2:W-:Y:S01]  /*24040*/  STG.E.U16 desc[UR32][R142.64+0x42], R86 ;  /* 0x000042568e007986 */ /* 0x0005e2000c101520 */
[----:B------:R-:W-:Y:S02]  /*24050*/  PRMT R81, R115, 0x5410, R114 ;  /* 0x0000541073517816 */ /* 0x000fe40000000072 */
[----:B------:R-:W-:Y:S02]  /*24060*/  PRMT R3, R156, 0x7632, R3 ;  /* 0x000076329c037816 */ /* 0x000fe40000000003 */
[-C--:B------:R-:W-:Y:S03]  /*24070*/  HMMA.16816.F32 R44, R92, R82.reuse, R44 ;  /* 0x000000525c2c723c */ /* 0x080fe6000000182c */
[--C-:B------:R-:W-:Y:S05]  /*24080*/  HSET2.LE.AND R81, R81, R121.reuse, PT ;  /* 0x0000007951517233 */ /* 0x100fea0003803000 */
[C---:B------:R-:W-:Y:S04]  /*24090*/  HMMA.16816.F32 R48, R76.reuse, R82, R48 ;  /* 0x000000524c30723c */ /* 0x040fe80000001830 */
[----:B-1----:R-:W-:Y:S02]  /*240a0*/  PRMT R100, R91, 0x5410, R90 ;  /* 0x000054105b647816 */ /* 0x002fe4000000005a */
[----:B------:R-:W-:Y:S01]  /*240b0*/  @P6 PRMT R91, R105, 0x5410, RZ ;  /* 0x00005410695b6816 */ /* 0x000fe200000000ff */
[----:B----4-:R-:W-:Y:S01]  /*240c0*/  IMAD.WIDE R106, R251, -0x70, R106 ;  /* 0xffffff90fb6a7825 */ /* 0x010fe200078e026a */
[----:B------:R-:W-:Y:S01]  /*240d0*/  ISETP.GT.U32.AND P6, PT, R133, UR13, PT ;  /* 0x0000000d85007c0c */ /* 0x000fe2000bfc4070 */
[-C--:B------:R-:W-:Y:S03]  /*240e0*/  HMMA.16816.F32 R52, R76, R72.reuse, R52 ;  /* 0x000000484c34723c */ /* 0x080fe60000001834 */
[----:B------:R-:W-:Y:S02]  /*240f0*/  PRMT R99, R85, 0x5410, R84 ;  /* 0x0000541055637816 */ /* 0x000fe40000000054 */
[----:B------:R-:W-:Y:S02]  /*24100*/  @!P4 PRMT R85, R0, 0x5410, RZ ;  /* 0x000054100055c816 */ /* 0x000fe400000000ff */
[----:B------:R-:W-:Y:S01]  /*24110*/  ISETP.GT.U32.AND P4, PT, R130, UR13, PT ;  /* 0x0000000d82007c0c */ /* 0x000fe2000bf84070 */
[C---:B------:R-:W-:Y:S02]  /*24120*/  HMMA.16816.F32 R56, R92.reuse, R72, R56 ;  /* 0x000000485c38723c */ /* 0x040fe40000001838 */
[----:B------:R-:W-:Y:S02]  /*24130*/  STG.E.U16 desc[UR32][R140.64+0x50], R85 ;  /* 0x000050558c007986 */ /* 0x000fe4000c101520 */
[----:B------:R-:W-:Y:S02]  /*24140*/  LOP3.LUT R105, R174, UR8, R113, 0x96, !PT ;  /* 0x00000008ae697c12 */ /* 0x000fe4000f8e9671 */
[----:B------:R-:W-:Y:S02]  /*24150*/  LOP3.LUT R113, R109, 0xff, RZ, 0xc0, !PT ;  /* 0x000000ff6d717812 */ /* 0x000fe400078ec0ff */
[----:B------:R-:W-:Y:S01]  /*24160*/  LOP3.LUT R0, R105, 0xffff, RZ, 0xc0, !PT ;  /* 0x0000ffff69007812 */ /* 0x000fe200078ec0ff */
[-C--:B------:R-:W-:Y:S03]  /*24170*/  HMMA.16816.F32 R60, R92, R74.reuse, R60 ;  /* 0x0000004a5c3c723c */ /* 0x080fe6000000183c */
[----:B------:R-:W-:Y:S01]  /*24180*/  SHF.R.U32.HI R114, RZ, 0x8, R0 ;  /* 0x00000008ff727819 */ /* 0x000fe20000011600 */
[----:B------:R-:W-:Y:S01]  /*24190*/  IMAD.WIDE R92, R251, 0x70, R106 ;  /* 0x00000070fb5c7825 */ /* 0x000fe200078e026a */
[----:B------:R-:W-:Y:S02]  /*241a0*/  PRMT R0, R156, 0x7610, R0 ;  /* 0x000076109c007816 */ /* 0x000fe40000000000 */
[----:B------:R-:W-:Y:S01]  /*241b0*/  LOP3.LUT R83, R126, 0xff00ff, RZ, 0xc0, !PT ;  /* 0x00ff00ff7e537812 */ /* 0x000fe200078ec0ff */
[----:B------:R-:W-:Y:S01]  /*241c0*/  HMMA.16816.F32 R64, R76, R74, R64 ;  /* 0x0000004a4c40723c */ /* 0x000fe20000001840 */
[----:B------:R-:W-:Y:S03]  /*241d0*/  LDSM.16.MT88.4 R76, [R179+0x7000] ;  /* 0x00700000b34c783b */ /* 0x000fe60000004200 */
[--C-:B------:R-:W-:Y:S02]  /*241e0*/  HSET2.LE.AND R82, R111, R121.reuse, PT ;  /* 0x000000796f527233 */ /* 0x100fe40003803000 */
[--C-:B------:R-:W-:Y:S02]  /*241f0*/  HSET2.LE.AND R83, R83, R121.reuse, PT ;  /* 0x0000007953537233 */ /* 0x100fe40003803000 */
[----:B------:R-:W-:Y:S02]  /*24200*/  LOP3.LUT R80, R114, 0xffff, RZ, 0xc0, !PT ;  /* 0x0000ffff72507812 */ /* 0x000fe400078ec0ff */
[----:B------:R-:W-:Y:S02]  /*24210*/  LOP3.LUT R82, R99, R82, RZ, 0xc0, !PT ;  /* 0x0000005263527212 */ /* 0x000fe400078ec0ff */
[----:B------:R-:W-:Y:S02]  /*24220*/  PRMT R73, R109, 0x7632, R73 ;  /* 0x000076326d497816 */ /* 0x000fe40000000049 */
[----:B------:R-:W-:Y:S02]  /*24230*/  LOP3.LUT R75, R123, 0xff00ff, RZ, 0xc0, !PT ;  /* 0x00ff00ff7b4b7812 */ /* 0x000fe400078ec0ff */
[----:B------:R-:W-:Y:S02]  /*24240*/  SHF.R.U32.HI R109, RZ, 0x18, R109 ;  /* 0x00000018ff6d7819 */ /* 0x000fe4000001166d */
[----:B------:R-:W-:Y:S02]  /*24250*/  LOP3.LUT R81, R101, R81, RZ, 0xc0, !PT ;  /* 0x0000005165517212 */ /* 0x000fe400078ec0ff */
[--C-:B------:R-:W-:Y:S02]  /*24260*/  HSET2.LE.AND R74, R124, R121.reuse, PT ;  /* 0x000000797c4a7233 */ /* 0x100fe40003803000 */
[--C-:B------:R-:W-:Y:S03]  /*24270*/  HSET2.LE.AND R75, R75, R121.reuse, PT ;  /* 0x000000794b4b7233 */ /* 0x100fe60003803000 */
[----:B------:R-:W-:Y:S02]  /*24280*/  LOP3.LUT R74, R103, R74, RZ, 0xc0, !PT ;  /* 0x0000004a674a7212 */ /* 0x000fe400078ec0ff */
[----:B------:R-:W-:Y:S01]  /*24290*/  LOP3.LUT R75, R100, R75, RZ, 0xc0, !PT ;  /* 0x0000004b644b7212 */ /* 0x000fe200078ec0ff */
[----:B------:R-:W-:Y:S01]  /*242a0*/  IMAD.MOV.U32 R100, RZ, RZ, R110 ;  /* 0x000000ffff647224 */ /* 0x000fe200078e006e */
[----:B------:R-:W-:Y:S04]  /*242b0*/  PRMT R103, R110, 0x7773, RZ ;  /* 0x000077736e677816 */ /* 0x000fe800000000ff */
[----:B------:R-:W-:Y:S01]  /*242c0*/  LOP3.LUT R100, R100, 0xff, RZ, 0xc0, !PT ;  /* 0x000000ff64647812 */ /* 0x000fe200078ec0ff */
[----:B---3--:R-:W-:Y:S05]  /*242d0*/  @P6 HADD2 R136, -R84.H0_H0, -RZ.H0_H0 ;  /* 0xa00000ff54886230 */ /* 0x008fea0000000900 */
[----:B------:R-:W-:Y:S01]  /*242e0*/  @P6 STL.S16 [R1+0x4c], R136 ;  /* 0x00004c8801006387 */ /* 0x000fe20000100600 */
[----:B------:R-:W-:Y:S03]  /*242f0*/  PRMT R98, R136, 0x7610, R98 ;  /* 0x0000761088627816 */ /* 0x000fe60000000062 */
[----:B------:R3:W4:Y:S01]  /*24300*/  LDL.S16 R130, [R1+0x3c] ;  /* 0x00003c0001827983 */ /* 0x0007220000100600 */
[----:B------:R-:W-:Y:S02]  /*24310*/  @P6 PRMT R84, R98, 0x5410, RZ ;  /* 0x0000541062546816 */ /* 0x000fe400000000ff */
[----:B------:R-:W-:Y:S02]  /*24320*/  PRMT R98, R0, 0x5410, R3 ;  /* 0x0000541000627816 */ /* 0x000fe40000000003 */
[----:B------:R-:W-:Y:S01]  /*24330*/  ISETP.LE.U32.AND P6, PT, R80, UR13, PT ;  /* 0x0000000d50007c0c */ /* 0x000fe2000bfc3070 */
[----:B------:R-:W-:Y:S01]  /*24340*/  STG.E.U16 desc[UR32][R140.64+0x52], R84 ;  /* 0x000052548c007986 */ /* 0x000fe2000c101520 */
[----:B------:R-:W-:Y:S02]  /*24350*/  LOP3.LUT R83, R98, R83, RZ, 0xc0, !PT ;  /* 0x0000005362537212 */ /* 0x000fe400078ec0ff */
[----:B------:R-:W-:Y:S01]  /*24360*/  PRMT R80, R105, 0x7632, R80 ;  /* 0x0000763269507816 */ /* 0x000fe20000000050 */
[----:B-----5:R-:W-:Y:S03]  /*24370*/  @P3 HADD2 R128, -R0.H0_H0, -RZ.H0_H0 ;  /* 0xa00000ff00803230 */ /* 0x020fe60000000900 */
[----:B------:R-:W-:Y:S01]  /*24380*/  LOP3.LUT R80, R80, 0xff, RZ, 0xc0, !PT ;  /* 0x000000ff50507812 */ /* 0x000fe200078ec0ff */
[----:B--2---:R-:W-:Y:S01]  /*24390*/  @P5 HADD2 R127, -R3.H0_H0, -RZ.H0_H0 ;  /* 0xa00000ff037f5230 */ /* 0x004fe20000000900 */
[----:B------:R1:W-:Y:S01]  /*243a0*/  @P3 STL.S16 [R1+0x48], R128 ;  /* 0x0000488001003387 */ /* 0x0003e20000100600 */
[----:B------:R-:W-:Y:S01]  /*243b0*/  PRMT R87, R128, 0x7610, R87 ;  /* 0x0000761080577816 */ /* 0x000fe20000000057 */
[----:B------:R-:W-:Y:S02]  /*243c0*/  @P4 HADD2 R135, -R90.H0_H0, -RZ.H0_H0 ;  /* 0xa00000ff5a874230 */ /* 0x000fe40000000900 */
[----:B------:R2:W-:Y:S01]  /*243d0*/  @P5 STL.S16 [R1+0x44], R127 ;  /* 0x0000447f01005387 */ /* 0x0005e20000100600 */
[----:B------:R-:W-:Y:S02]  /*243e0*/  PRMT R86, R127, 0x7610, R86 ;  /* 0x000076107f567816 */ /* 0x000fe40000000056 */
[----:B------:R-:W-:Y:S01]  /*243f0*/  @P3 PRMT R0, R87, 0x5410, RZ ;  /* 0x0000541057003816 */ /* 0x000fe200000000ff */
[----:B------:R3:W5:Y:S01]  /*24400*/  LDL.S16 R122, [R1+0x20] ;  /* 0x00002000017a7983 */ /* 0x0007620000100600 */
[----:B------:R-:W-:Y:S02]  /*24410*/  ISETP.LE.U32.AND P3, PT, R113, UR13, PT ;  /* 0x0000000d71007c0c */ /* 0x000fe4000bf63070 */
[----:B------:R-:W-:Y:S01]  /*24420*/  @P5 PRMT R3, R86, 0x5410, RZ ;  /* 0x0000541056035816 */ /* 0x000fe200000000ff */
[----:B------:R3:W-:Y:S01]  /*24430*/  STG.E.U16 desc[UR32][R106.64+0x50], R0 ;  /* 0x000050006a007986 */ /* 0x0007e2000c101520 */
[----:B------:R-:W-:Y:S02]  /*24440*/  ISETP.LE.U32.AND P5, PT, R80, UR13, PT ;  /* 0x0000000d50007c0c */ /* 0x000fe4000bfa3070 */
[----:B------:R-:W-:Y:S01]  /*24450*/  PRMT R129, R135, 0x7610, R129 ;  /* 0x0000761087817816 */ /* 0x000fe20000000081 */
[----:B------:R-:W3:Y:S01]  /*24460*/  LDSM.16.MT88.4 R84, [R177+0x7000] ;  /* 0x00700000b154783b */ /* 0x000ee20000004200 */
[--C-:B------:R-:W-:Y:S02]  /*24470*/  HSET2.LE.AND R80, R119, R121.reuse, PT ;  /* 0x0000007977507233 */ /* 0x100fe40003803000 */
[----:B------:R-:W-:Y:S03]  /*24480*/  @P4 PRMT R90, R129, 0x5410, RZ ;  /* 0x00005410815a4816 */ /* 0x000fe600000000ff */
[----:B------:R-:W-:Y:S02]  /*24490*/  LOP3.LUT R72, R102, R80, RZ, 0xc0, !PT ;  /* 0x0000005066487212 */ /* 0x000fe400078ec0ff */
[----:B------:R3:W-:Y:S01]  /*244a0*/  STG.E.U16 desc[UR32][R106.64+0x52], R3 ;  /* 0x000052036a007986 */ /* 0x0007e2000c101520 */
[--C-:B------:R-:W-:Y:S03]  /*244b0*/  HSET2.LE.AND R80, R118, R121.reuse, PT ;  /* 0x0000007976507233 */ /* 0x100fe60003803000 */
[----:B-1----:R1:W5:Y:S02]  /*244c0*/  LDL.S16 R128, [R1+0x28] ;  /* 0x0000280001807983 */ /* 0x0023640000100600 */
[----:B------:R-:W-:Y:S02]  /*244d0*/  LOP3.LUT R80, R104, R80, RZ, 0xc0, !PT ;  /* 0x0000005068507212 */ /* 0x000fe400078ec0ff */
[----:B--2---:R1:W2:Y:S01]  /*244e0*/  LDL.S16 R127, [R1+0x24] ;  /* 0x00002400017f7983 */ /* 0x0042a20000100600 */
[----:B------:R-:W-:Y:S03]  /*244f0*/  PRMT R104, R110, 0x7772, RZ ;  /* 0x000077726e687816 */ /* 0x000fe600000000ff */
[----:B------:R-:W-:Y:S01]  /*24500*/  @P4 STL.S16 [R1+0x40], R135 ;  /* 0x0000408701004387 */ /* 0x000fe20000100600 */
[----:B---3--:R-:W-:Y:S03]  /*24510*/  PRMT R0, R145, 0x7610, R0 ;  /* 0x0000761091007816 */ /* 0x008fe60000000000 */
[----:B------:R3:W-:Y:S04]  /*24520*/  STG.E.U16 desc[UR32][R92.64+0x50], R97 ;  /* 0x000050615c007986 */ /* 0x0007e8000c101520 */
[----:B------:R1:W-:Y:S04]  /*24530*/  STG.E.U16 desc[UR32][R92.64+0x52], R96 ;  /* 0x000052605c007986 */ /* 0x0003e8000c101520 */
[----:B------:R-:W-:Y:S01]  /*24540*/  STG.E.U16 desc[UR32][R142.64+0x50], R91 ;  /* 0x0000505b8e007986 */ /* 0x000fe2000c101520 */
[----:B------:R-:W-:Y:S03]  /*24550*/  LOP3.LUT R107, R73, 0xff, RZ, 0xc0, !PT ;  /* 0x000000ff496b7812 */ /* 0x000fe600078ec0ff */
[----:B------:R-:W-:Y:S01]  /*24560*/  LDSM.16.MT88.4 R132, [R177+0x7800] ;  /* 0x00780000b184783b */ /* 0x000fe20000004200 */
[--C-:B------:R-:W-:Y:S02]  /*24570*/  HSET2.LE.AND R73, R117, R121.reuse, PT ;  /* 0x0000007975497233 */ /* 0x100fe40003803000 */
[----:B------:R-:W-:Y:S01]  /*24580*/  ISETP.LE.U32.AND P4, PT, R107, UR13, PT ;  /* 0x0000000d6b007c0c */ /* 0x000fe2000bf83070 */
[-C--:B------:R-:W-:Y:S04]  /*24590*/  HMMA.16816.F32 R4, R80, R84.reuse, R4 ;  /* 0x000000545004723c */ /* 0x080fe80000001804 */
[----:B------:R1:W-:Y:S01]  /*245a0*/  STG.E.U16 desc[UR32][R142.64+0x52], R90 ;  /* 0x0000525a8e007986 */ /* 0x0003e2000c101520 */
[----:B------:R-:W-:Y:S02]  /*245b0*/  LOP3.LUT R73, R108, R73, RZ, 0xc0, !PT ;  /* 0x000000496c497212 */ /* 0x000fe400078ec0ff */
[----:B------:R-:W-:Y:S02]  /*245c0*/  PRMT R3, R145, 0x7632, R3 ;  /* 0x0000763291037816 */ /* 0x000fe40000000003 */
[----:B------:R-:W-:Y:S02]  /*245d0*/  PRMT R106, R110, 0x7771, RZ ;  /* 0x000077716e6a7816 */ /* 0x000fe400000000ff */
[----:B---3--:R-:W-:Y:S01]  /*245e0*/  PRMT R97, R88, 0x5410, R89 ;  /* 0x0000541058617816 */ /* 0x008fe20000000059 */
[C---:B------:R-:W-:Y:S04]  /*245f0*/  HMMA.16816.F32 R8, R72.reuse, R84, R8 ;  /* 0x000000544808723c */ /* 0x040fe80000001808 */
[----:B------:R-:W-:Y:S01]  /*24600*/  IMAD.WIDE R84, R251, -0x70, R92 ;  /* 0xffffff90fb547825 */ /* 0x000fe200078e025c */
[----:B-1----:R-:W-:Y:S03]  /*24610*/  PRMT R92, R158, 0x7632, R92 ;  /* 0x000076329e5c7816 */ /* 0x002fe6000000005c */
[-C--:B------:R-:W-:Y:S08]  /*24620*/  HMMA.16816.F32 R12, R72, R86.reuse, R12 ;  /* 0x00000056480c723c */ /* 0x080ff0000000180c */
[C---:B------:R-:W-:Y:S01]  /*24630*/  HMMA.16816.F32 R16, R80.reuse, R86, R16 ;  /* 0x000000565010723c */ /* 0x040fe20000001810 */
[----:B------:R-:W1:Y:S07]  /*24640*/  MUFU.EX2 R90, R250 ;  /* 0x000000fa005a7308 */ /* 0x000e6e0000000800 */
[-C--:B------:R-:W-:Y:S08]  /*24650*/  HMMA.16816.F32 R20, R80, R76.reuse, R20 ;  /* 0x0000004c5014723c */ /* 0x080ff00000001814 */
[C---:B------:R-:W-:Y:S08]  /*24660*/  HMMA.16816.F32 R24, R72.reuse, R76, R24 ;  /* 0x0000004c4818723c */ /* 0x040ff00000001818 */
[-C--:B------:R-:W-:Y:S08]  /*24670*/  HMMA.16816.F32 R28, R72, R78.reuse, R28 ;  /* 0x0000004e481c723c */ /* 0x080ff0000000181c */
[C---:B------:R-:W-:Y:S04]  /*24680*/  HMMA.16816.F32 R32, R80.reuse, R78, R32 ;  /* 0x0000004e5020723c */ /* 0x040fe80000001820 */
[----:B----4-:R-:W-:Y:S05]  /*24690*/  @!P3 HADD2 R130, -R88.H0_H0, -RZ.H0_H0 ;  /* 0xa00000ff5882b230 */ /* 0x010fea0000000900 */
[----:B------:R-:W-:Y:S01]  /*246a0*/  @!P3 STL.S16 [R1+0x3c], R130 ;  /* 0x00003c820100b387 */ /* 0x000fe20000100600 */
[----:B------:R-:W-:Y:S03]  /*246b0*/  PRMT R102, R130, 0x7610, R102 ;  /* 0x0000761082667816 */ /* 0x000fe60000000066 */
[----:B------:R3:W4:Y:S01]  /*246c0*/  LDL.S16 R99, [R1+0x1c] ;  /* 0x00001c0001637983 */ /* 0x0007220000100600 */
[----:B------:R-:W-:Y:S02]  /*246d0*/  @!P3 PRMT R88, R102, 0x5410, RZ ;  /* 0x000054106658b816 */ /* 0x000fe400000000ff */
[----:B------:R-:W-:Y:S01]  /*246e0*/  ISETP.LE.U32.AND P3, PT, R109, UR13, PT ;  /* 0x0000000d6d007c0c */ /* 0x000fe2000bf63070 */
[----:B------:R3:W3:Y:S01]  /*246f0*/  LDL.S16 R98, [R1+0x18] ;  /* 0x0000180001627983 */ /* 0x0006e20000100600 */
[----:B------:R-:W-:Y:S03]  /*24700*/  LOP3.LUT R102, R105, 0xff, RZ, 0xc0, !PT ;  /* 0x000000ff69667812 */ /* 0x000fe600078ec0ff */
[----:B------:R1:W3:Y:S04]  /*24710*/  LDL.S16 R95, [R1+0x14] ;  /* 0x00001400015f7983 */ /* 0x0002e80000100600 */
[----:B------:R1:W-:Y:S04]  /*24720*/  STG.E.U16 desc[UR32][R140.64+0x60], R88 ;  /* 0x000060588c007986 */ /* 0x0003e8000c101520 */
[----:B-----5:R-:W-:Y:S05]  /*24730*/  @!P3 HADD2 R122, -R3.H0_H0, -RZ.H0_H0 ;  /* 0xa00000ff037ab230 */ /* 0x020fea0000000900 */
[----:B------:R-:W-:Y:S01]  /*24740*/  PRMT R91, R122, 0x7610, R91 ;  /* 0x000076107a5b7816 */ /* 0x000fe2000000005b */
[----:B------:R-:W-:Y:S02]  /*24750*/  @!P0 HADD2 R128, -R89.H0_H0, -RZ.H0_H0 ;  /* 0xa00000ff59808230 */ /* 0x000fe40000000900 */
[----:B--2---:R-:W-:Y:S03]  /*24760*/  @!P4 HADD2 R127, -R0.H0_H0, -RZ.H0_H0 ;  /* 0xa00000ff007fc230 */ /* 0x004fe60000000900 */
[----:B------:R-:W-:Y:S01]  /*24770*/  @!P0 STL.S16 [R1+0x28], R128 ;  /* 0x0000288001008387 */ /* 0x000fe20000100600 */
[----:B------:R-:W-:Y:S02]  /*24780*/  PRMT R96, R128, 0x7610, R96 ;  /* 0x0000761080607816 */ /* 0x000fe40000000060 */
[----:B-1----:R-:W-:Y:S01]  /*24790*/  PRMT R88, R160, 0x7632, R88 ;  /* 0x00007632a0587816 */ /* 0x002fe20000000058 */
[----:B------:R-:W-:Y:S01]  /*247a0*/  @!P4 STL.S16 [R1+0x24], R127 ;  /* 0x0000247f0100c387 */ /* 0x000fe20000100600 */
[----:B------:R-:W-:Y:S02]  /*247b0*/  PRMT R117, R127, 0x7610, R117 ;  /* 0x000076107f757816 */ /* 0x000fe40000000075 */
[----:B------:R-:W-:Y:S01]  /*247c0*/  @!P0 PRMT R89, R96, 0x5410, RZ ;  /* 0x0000541060598816 */ /* 0x000fe200000000ff */
[----:B------:R-:W-:Y:S01]  /*247d0*/  @!P3 STL.S16 [R1+0x20], R122 ;  /* 0x0000207a0100b387 */ /* 0x000fe20000100600 */
[----:B------:R-:W-:Y:S02]  /*247e0*/  PRMT R96, R0, 0x5410, R3 ;  /* 0x0000541000607816 */ /* 0x000fe40000000003 */
[----:B------:R-:W-:Y:S01]  /*247f0*/  @!P4 PRMT R0, R117, 0x5410, RZ ;  /* 0x000054107500c816 */ /* 0x000fe200000000ff */
[----:B------:R1:W-:Y:S01]  /*24800*/  STG.E.U16 desc[UR32][R140.64+0x62], R89 ;  /* 0x000062598c007986 */ /* 0x0003e2000c101520 */
[----:B------:R-:W-:Y:S01]  /*24810*/  @!P3 PRMT R3, R91, 0x5410, RZ ;  /* 0x000054105b03b816 */ /* 0x000fe200000000ff */
[----:B------:R-:W-:Y:S01]  /*24820*/  FADD.FTZ R91, R90, R159 ;  /* 0x0000009f5a5b7221 */ /* 0x000fe20000010000 */
[----:B------:R-:W-:Y:S01]  /*24830*/  ISETP.LE.U32.AND P0, PT, R102, UR13, PT ;  /* 0x0000000d66007c0c */ /* 0x000fe2000bf03070 */
[----:B------:R2:W-:Y:S01]  /*24840*/  STG.E.U16 desc[UR32][R84.64+0x60], R0 ;  /* 0x0000600054007986 */ /* 0x0005e2000c101520 */
[----:B------:R-:W-:Y:S02]  /*24850*/  ISETP.GT.U32.AND P4, PT, R106, UR13, PT ;  /* 0x0000000d6a007c0c */ /* 0x000fe4000bf84070 */
[----:B------:R-:W-:Y:S01]  /*24860*/  ISETP.GT.U32.AND P3, PT, R104, UR13, PT ;  /* 0x0000000d68007c0c */ /* 0x000fe2000bf64070 */
[----:B------:R5:W-:Y:S01]  /*24870*/  STG.E.U16 desc[UR32][R84.64+0x62], R3 ;  /* 0x0000620354007986 */ /* 0x000be2000c101520 */
[----:B------:R-:W-:Y:S03]  /*24880*/  PRMT R106, R100, 0x5410, R106 ;  /* 0x00005410646a7816 */ /* 0x000fe6000000006a */
[----:B------:R3:W3:Y:S04]  /*24890*/  LDL.S16 R119, [R1+0x38] ;  /* 0x0000380001777983 */ /* 0x0006e80000100600 */
[----:B------:R3:W3:Y:S01]  /*248a0*/  LDL.S16 R118, [R1+0x34] ;  /* 0x0000340001767983 */ /* 0x0006e20000100600 */
[----:B-1----:R-:W1:Y:S01]  /*248b0*/  MUFU.EX2 R89, R247 ;  /* 0x000000f700597308 */ /* 0x002e620000000800 */
[----:B--2---:R-:W-:Y:S02]  /*248c0*/  PRMT R0, R2, 0x7632, R0 ;  /* 0x0000763202007816 */ /* 0x004fe40000000000 */
[----:B-----5:R-:W-:Y:S02]  /*248d0*/  PRMT R3, R160, 0x7610, R3 ;  /* 0x00007610a0037816 */ /* 0x020fe40000000003 */
[----:B-1----:R-:W-:Y:S01]  /*248e0*/  F2FP.F16.F32.PACK_AB R90, R89, R90 ;  /* 0x0000005a595a723e */ /* 0x002fe200000000ff */
[----:B----4-:R-:W-:Y:S02]  /*248f0*/  @!P0 HADD2 R99, -R2.H0_H0, -RZ.H0_H0 ;  /* 0xa00000ff02638230 */ /* 0x010fe40000000900 */
[----:B---3--:R-:W-:Y:S03]  /*24900*/  @!P6 HADD2 R98, -R0.H0_H0, -RZ.H0_H0 ;  /* 0xa00000ff0062e230 */ /* 0x008fe60000000900 */
[----:B------:R-:W-:Y:S01]  /*24910*/  @!P0 STL.S16 [R1+0x1c], R99 ;  /* 0x00001c6301008387 */ /* 0x000fe20000100600 */
[----:B------:R-:W-:Y:S01]  /*24920*/  PRMT R101, R99, 0x7610, R101 ;  /* 0x0000761063657816 */ /* 0x000fe20000000065 */
[----:B------:R-:W-:Y:S02]  /*24930*/  @!P5 HADD2 R95, -R3.H0_H0, -RZ.H0_H0 ;  /* 0xa00000ff035fd230 */ /* 0x000fe40000000900 */
[----:B------:R1:W-:Y:S01]  /*24940*/  @!P6 STL.S16 [R1+0x18], R98 ;  /* 0x000018620100e387 */ /* 0x0003e20000100600 */
[----:B------:R-:W-:Y:S03]  /*24950*/  PRMT R94, R98, 0x7610, R94 ;  /* 0x00007610625e7816 */ /* 0x000fe6000000005e */
[----:B------:R2:W-:Y:S01]  /*24960*/  @!P5 STL.S16 [R1+0x14], R95 ;  /* 0x0000145f0100d387 */ /* 0x0005e20000100600 */
[----:B------:R-:W-:Y:S03]  /*24970*/  PRMT R110, R95, 0x7610, R110 ;  /* 0x000076105f6e7816 */ /* 0x000fe6000000006e */
[----:B------:R3:W4:Y:S04]  /*24980*/  LDL.S16 R117, [R1+0x30] ;  /* 0x0000300001757983 */ /* 0x0007280000100600 */
[----:B------:R3:W5:Y:S01]  /*24990*/  LDL.S16 R93, [R1+0x2c] ;  /* 0x00002c00015d7983 */ /* 0x0007620000100600 */
[----:B-1----:R-:W-:Y:S04]  /*249a0*/  IMAD.WIDE R98, R251, 0x70, R84 ;  /* 0x00000070fb627825 */ /* 0x002fe800078e0254 */
[----:B------:R-:W-:Y:S01]  /*249b0*/  FADD.FTZ R84, R89, R91 ;  /* 0x0000005b59547221 */ /* 0x000fe20000010000 */
[----:B--2---:R-:W-:Y:S04]  /*249c0*/  PRMT R95, R2, 0x5410, R0 ;  /* 0x00005410025f7816 */ /* 0x004fe80000000000 */
[----:B------:R-:W-:Y:S01]  /*249d0*/  STL [R1+0x110], R84 ;  /* 0x0001105401007387 */ /* 0x000fe20000100800 */
[----:B------:R-:W-:Y:S02]  /*249e0*/  @!P6 PRMT R0, R94, 0x5410, RZ ;  /* 0x000054105e00e816 */ /* 0x000fe400000000ff */
[----:B------:R-:W-:Y:S01]  /*249f0*/  PRMT R94, R3, 0x5410, R88 ;  /* 0x00005410035e7816 */ /* 0x000fe20000000058 */
[----:B------:R3:W2:Y:S01]  /*24a00*/  LDL.S16 R91, [R1+0x10] ;  /* 0x00001000015b7983 */ /* 0x0006a20000100600 */
[----:B------:R-:W-:Y:S02]  /*24a10*/  @!P5 PRMT R3, R110, 0x5410, RZ ;  /* 0x000054106e03d816 */ /* 0x000fe400000000ff */
[----:B------:R-:W-:Y:S01]  /*24a20*/  @!P0 PRMT R2, R101, 0x5410, RZ ;  /* 0x0000541065028816 */ /* 0x000fe200000000ff */
[----:B------:R3:W3:Y:S01]  /*24a30*/  LDL.S16 R110, [R1+0xc] ;  /* 0x00000c00016e7983 */ /* 0x0006e20000100600 */
[----:B------:R-:W-:Y:S02]  /*24a40*/  ISETP.LE.U32.AND P6, PT, R100, UR13, PT ;  /* 0x0000000d64007c0c */ /* 0x000fe4000bfc3070 */
[----:B------:R-:W-:Y:S01]  /*24a50*/  ISETP.GT.U32.AND P0, PT, R103, UR13, PT ;  /* 0x0000000d67007c0c */ /* 0x000fe2000bf04070 */
[----:B------:R1:W-:Y:S01]  /*24a60*/  STG.E.U16 desc[UR32][R98.64+0x62], R0 ;  /* 0x0000620062007986 */ /* 0x0003e2000c101520 */
[----:B------:R-:W-:Y:S02]  /*24a70*/  SHF.R.U32.HI R101, RZ, 0x18, R105 ;  /* 0x00000018ff657819 */ /* 0x000fe40000011669 */
[----:B------:R-:W-:Y:S01]  /*24a80*/  PRMT R100, R113, 0x5410, R125 ;  /* 0x0000541071647816 */ /* 0x000fe2000000007d */
[----:B------:R1:W-:Y:S01]  /*24a90*/  STG.E.U16 desc[UR32][R98.64+0x60], R2 ;  /* 0x0000600262007986 */ /* 0x0003e2000c101520 */
[----:B------:R-:W-:Y:S02]  /*24aa0*/  ISETP.LE.U32.AND P5, PT, R101, UR13, PT ;  /* 0x0000000d65007c0c */ /* 0x000fe4000bfa3070 */
[----:B------:R-:W-:Y:S01]  /*24ab0*/  SHF.R.U32.HI R105, RZ, 0x10, R105 ;  /* 0x00000010ff697819 */ /* 0x000fe20000011669 */
[----:B------:R1:W-:Y:S01]  /*24ac0*/  STG.E.U16 desc[UR32][R142.64+0x60], R3 ;  /* 0x000060038e007986 */ /* 0x0003e2000c101520 */
[--C-:B------:R-:W-:Y:S02]  /*24ad0*/  HSET2.LE.AND R100, R100, R121.reuse, PT ;  /* 0x0000007964647233 */ /* 0x100fe40003803000 */
[----:B------:R-:W-:Y:S01]  /*24ae0*/  LOP3.LUT R105, R105, 0xff, RZ, 0xc0, !PT ;  /* 0x000000ff69697812 */ /* 0x000fe200078ec0ff */
[----:B------:R-:W1:Y:S01]  /*24af0*/  LDSM.16.MT88.4 R84, [R116+0x1000] ;  /* 0x001000007454783b */ /* 0x000e620000004200 */
[----:B------:R-:W-:Y:S02]  /*24b00*/  PRMT R103, R104, 0x5410, R103 ;  /* 0x0000541068677816 */ /* 0x000fe40000000067 */
[----:B------:R-:W-:Y:S01]  /*24b10*/  LOP3.LUT R100, R97, R100, RZ, 0xc0, !PT ;  /* 0x0000006461647212 */ /* 0x000fe200078ec0ff */
[----:B------:R-:W-:Y:S01]  /*24b20*/  @P4 HADD2 R118, -R92.H0_H0, -RZ.H0_H0 ;  /* 0xa00000ff5c764230 */ /* 0x000fe20000000900 */
[----:B------:R-:W-:Y:S03]  /*24b30*/  LOP3.LUT R103, R103, 0xff00ff, RZ, 0xc0, !PT ;  /* 0x00ff00ff67677812 */ /* 0x000fe600078ec0ff */
[----:B------:R-:W-:Y:S01]  /*24b40*/  LDSM.16.MT88.4 R124, [R179+0x7800] ;  /* 0x00780000b37c783b */ /* 0x000fe20000004200 */
[----:B------:R-:W-:Y:S02]  /*24b50*/  PRMT R115, R118, 0x7610, R115 ;  /* 0x0000761076737816 */ /* 0x000fe40000000073 */
[--C-:B------:R-:W-:Y:S02]  /*24b60*/  HSET2.LE.AND R103, R103, R121.reuse, PT ;  /* 0x0000007967677233 */ /* 0x100fe40003803000 */
[----:B-1----:R-:W-:Y:S02]  /*24b70*/  PRMT R0, R158, 0x7610, R0 ;  /* 0x000076109e007816 */ /* 0x002fe40000000000 */
[C---:B------:R-:W-:Y:S03]  /*24b80*/  PRMT R2, R90.reuse, 0x7610, R2 ;  /* 0x000076105a027816 */ /* 0x040fe60000000002 */
[----:B------:R-:W-:Y:S01]  /*24b90*/  @!P6 HADD2 R119, -R0.H0_H0, -RZ.H0_H0 ;  /* 0xa00000ff0077e230 */ /* 0x000fe20000000900 */
[----:B------:R-:W-:Y:S04]  /*24ba0*/  PRMT R3, R90, 0x7632, R3 ;  /* 0x000076325a037816 */ /* 0x000fe80000000003 */
[----:B------:R-:W-:Y:S01]  /*24bb0*/  @!P6 STL.S16 [R1+0x38], R119 ;  /* 0x000038770100e387 */ /* 0x000fe20000100600 */
[----:B------:R-:W-:Y:S03]  /*24bc0*/  PRMT R89, R119, 0x7610, R89 ;  /* 0x0000761077597816 */ /* 0x000fe60000000059 */
[----:B------:R-:W-:Y:S01]  /*24bd0*/  @P4 STL.S16 [R1+0x34], R118 ;  /* 0x0000347601004387 */ /* 0x000fe20000100600 */
[-C--:B------:R-:W-:Y:S08]  /*24be0*/  HMMA.16816.F32 R36, R80, R84.reuse, R36 ;  /* 0x000000545024723c */ /* 0x080ff00000001824 */
[C---:B------:R-:W-:Y:S04]  /*24bf0*/  HMMA.16816.F32 R40, R72.reuse, R84, R40 ;  /* 0x000000544828723c */ /* 0x040fe80000001828 */
[----:B------:R-:W-:Y:S04]  /*24c00*/  PRMT R85, R112, 0x7772, RZ ;  /* 0x0000777270557816 */ /* 0x000fe800000000ff */
[-C--:B------:R-:W-:Y:S08]  /*24c10*/  HMMA.16816.F32 R44, R72, R86.reuse, R44 ;  /* 0x00000056482c723c */ /* 0x080ff0000000182c */
[C---:B------:R-:W-:Y:S04]  /*24c20*/  HMMA.16816.F32 R48, R80.reuse, R86, R48 ;  /* 0x000000565030723c */ /* 0x040fe80000001830 */
[----:B----4-:R-:W-:Y:S02]  /*24c30*/  @P3 HADD2 R117, -R2.H0_H0, -RZ.H0_H0 ;  /* 0xa00000ff02753230 */ /* 0x010fe40000000900 */
[----:B-----5:R-:W-:Y:S03]  /*24c40*/  @P0 HADD2 R93, -R3.H0_H0, -RZ.H0_H0 ;  /* 0xa00000ff035d0230 */ /* 0x020fe60000000900 */
[----:B------:R-:W-:Y:S01]  /*24c50*/  @P3 STL.S16 [R1+0x30], R117 ;  /* 0x0000307501003387 */ /* 0x000fe20000100600 */
[----:B------:R-:W-:Y:S03]  /*24c60*/  PRMT R111, R117, 0x7610, R111 ;  /* 0x00007610756f7816 */ /* 0x000fe6000000006f */
[----:B------:R1:W-:Y:S01]  /*24c70*/  @P0 STL.S16 [R1+0x2c], R93 ;  /* 0x00002c5d01000387 */ /* 0x0003e20000100600 */
[----:B------:R-:W-:Y:S03]  /*24c80*/  PRMT R108, R93, 0x7610, R108 ;  /* 0x000076105d6c7816 */ /* 0x000fe6000000006c */
[----:B------:R-:W-:Y:S01]  /*24c90*/  LDSM.16.MT88.4 R116, [R116+0x1800] ;  /* 0x001800007474783b */ /* 0x000fe20000004200 */
[----:B--2---:R-:W-:Y:S05]  /*24ca0*/  @!P5 HADD2 R91, -R88.H0_H0, -RZ.H0_H0 ;  /* 0xa00000ff585bd230 */ /* 0x004fea0000000900 */
[----:B------:R-:W-:Y:S02]  /*24cb0*/  PRMT R76, R91, 0x7610, R76 ;  /* 0x000076105b4c7816 */ /* 0x000fe4000000004c */
[----:B------:R-:W-:Y:S01]  /*24cc0*/  @!P5 STL.S16 [R1+0x10], R91 ;  /* 0x0000105b0100d387 */ /* 0x000fe20000100600 */
[----:B-1----:R-:W-:Y:S02]  /*24cd0*/  PRMT R93, R0, 0x5410, R92 ;  /* 0x00005410005d7816 */ /* 0x002fe4000000005c */
[----:B------:R-:W-:Y:S01]  /*24ce0*/  @!P5 PRMT R88, R76, 0x5410, RZ ;  /* 0x000054104c58d816 */ /* 0x000fe200000000ff */
[----:B------:R-:W-:Y:S01]  /*24cf0*/  IMAD.WIDE R76, R251, -0x70, R98 ;  /* 0xffffff90fb4c7825 */ /* 0x000fe200078e0262 */
[----:B------:R-:W-:Y:S02]  /*24d00*/  @!P6 PRMT R0, R89, 0x5410, RZ ;  /* 0x000054105900e816 */ /* 0x000fe400000000ff */
[----:B------:R-:W-:Y:S01]  /*24d10*/  @P4 PRMT R92, R115, 0x5410, RZ ;  /* 0x00005410735c4816 */ /* 0x000fe200000000ff */
[----:B------:R-:W-:Y:S01]  /*24d20*/  STG.E.U16 desc[UR32][R142.64+0x62], R88 ;  /* 0x000062588e007986 */ /* 0x000fe2000c101520 */
[----:B------:R-:W-:Y:S03]  /*24d30*/  IMAD.WIDE R98, R251, 0x70, R76 ;  /* 0x00000070fb627825 */ /* 0x000fe600078e024c */
[----:B------:R1:W-:Y:S04]  /*24d40*/  STG.E.U16 desc[UR32][R140.64+0x70], R0 ;  /* 0x000070008c007986 */ /* 0x0003e8000c101520 */
[----:B------:R2:W-:Y:S04]  /*24d50*/  STG.E.U16 desc[UR32][R140.64+0x72], R92 ;  /* 0x0000725c8c007986 */ /* 0x0005e8000c101520 */
[----:B------:R-:W4:Y:S01]  /*24d60*/  LDSM.16.MT88.4 R88, [R120+0x1000] ;  /* 0x001000007858783b */ /* 0x000f220000004200 */
[----:B-1----:R-:W-:Y:S01]  /*24d70*/  IMAD.MOV.U32 R0, RZ, RZ, R112 ;  /* 0x000000ffff007224 */ /* 0x002fe200078e0070 */
[----:B--2---:R-:W-:Y:S04]  /*24d80*/  PRMT R92, R2, 0x5410, R3 ;  /* 0x00005410025c7816 */ /* 0x004fe80000000003 */
[----:B------:R-:W-:Y:S02]  /*24d90*/  LOP3.LUT R78, R0, 0xff, RZ, 0xc0, !PT ;  /* 0x000000ff004e7812 */ /* 0x000fe400078ec0ff */
[----:B------:R-:W-:Y:S02]  /*24da0*/  PRMT R0, R161, 0x7610, R0 ;  /* 0x00007610a1007816 */ /* 0x000fe40000000000 */
[----:B------:R-:W-:Y:S02]  /*24db0*/  ISETP.LE.U32.AND P5, PT, R78, UR13, PT ;  /* 0x0000000d4e007c0c */ /* 0x000fe4000bfa3070 */
[----:B------:R-:W-:Y:S02]  /*24dc0*/  @P0 PRMT R3, R108, 0x5410, RZ ;  /* 0x000054106c030816 */ /* 0x000fe400000000ff */
[----:B------:R-:W-:Y:S02]  /*24dd0*/  @P3 PRMT R2, R111, 0x5410, RZ ;  /* 0x000054106f023816 */ /* 0x000fe400000000ff */
[----:B------:R-:W-:Y:S01]  /*24de0*/  ISETP.GT.U32.AND P3, PT, R85, UR13, PT ;  /* 0x0000000d55007c0c */ /* 0x000fe2000bf64070 */
[----:B------:R1:W-:Y:S01]  /*24df0*/  STG.E.U16 desc[UR32][R76.64+0x72], R3 ;  /* 0x000072034c007986 */ /* 0x0003e2000c101520 */
[----:B------:R-:W-:Y:S01]  /*24e00*/  LOP3.LUT R103, R92, R103, RZ, 0xc0, !PT ;  /* 0x000000675c677212 */ /* 0x000fe200078ec0ff */
[-C--:B----4-:R-:W-:Y:S02]  /*24e10*/  HMMA.16816.F32 R52, R80, R88.reuse, R52 ;  /* 0x000000585034723c */ /* 0x090fe40000001834 */
[----:B------:R2:W-:Y:S02]  /*24e20*/  STG.E.U16 desc[UR32][R76.64+0x70], R2 ;  /* 0x000070024c007986 */ /* 0x0005e4000c101520 */
[----:B---3--:R-:W-:Y:S04]  /*24e30*/  @!P5 HADD2 R110, -R0.H0_H0, -RZ.H0_H0 ;  /* 0xa00000ff006ed230 */ /* 0x008fe80000000900 */
[C---:B------:R-:W-:Y:S01]  /*24e40*/  HMMA.16816.F32 R56, R72.reuse, R88, R56 ;  /* 0x000000584838723c */ /* 0x040fe20000001838 */
[----:B------:R-:W-:Y:S03]  /*24e50*/  @!P5 STL.S16 [R1+0xc], R110 ;  /* 0x00000c6e0100d387 */ /* 0x000fe60000100600 */
[----:B------:R-:W-:Y:S01]  /*24e60*/  PRMT R79, R110, 0x7610, R79 ;  /* 0x000076106e4f7816 */ /* 0x000fe2000000004f */
[----:B------:R3:W4:Y:S03]  /*24e70*/  LDL.S16 R108, [R1+0x8] ;  /* 0x00000800016c7983 */ /* 0x0007260000100600 */
[-C--:B------:R-:W-:Y:S01]  /*24e80*/  HMMA.16816.F32 R60, R72, R90.reuse, R60 ;  /* 0x0000005a483c723c */ /* 0x080fe2000000183c */
[----:B------:R3:W5:Y:S04]  /*24e90*/  LDL.S16 R145, [R1+0x4] ;  /* 0x0000040001917983 */ /* 0x0007680000100600 */
[----:B------:R3:W3:Y:S01]  /*24ea0*/  LDL.S16 R144, [R1] ;  /* 0x0000000001907983 */ /* 0x0006e20000100600 */
[----:B-1----:R-:W-:Y:S02]  /*24eb0*/  PRMT R3, R107, 0x5410, R109 ;  /* 0x000054106b037816 */ /* 0x002fe4000000006d */
[----:B------:R-:W-:Y:S01]  /*24ec0*/  HMMA.16816.F32 R64, R80, R90, R64 ;  /* 0x0000005a5040723c */ /* 0x000fe20000001840 */
[----:B------:R-:W1:Y:S03]  /*24ed0*/  LDSM.16.MT88.4 R72, [R120+0x1800] ;  /* 0x001800007848783b */ /* 0x000e660000004200 */
[----:B--2---:R-:W-:Y:S02]  /*24ee0*/  PRMT R2, R161, 0x7632, R2 ;  /* 0x00007632a1027816 */ /* 0x004fe40000000002 */
[----:B------:R-:W-:Y:S02]  /*24ef0*/  PRMT R77, R105, 0x5410, R101 ;  /* 0x00005410694d7816 */ /* 0x000fe40000000065 */
[----:B------:R-:W-:Y:S02]  /*24f00*/  PRMT R84, R0, 0x5410, R2 ;  /* 0x0000541000547816 */ /* 0x000fe40000000002 */
[----:B------:R-:W-:Y:S02]  /*24f10*/  @!P5 PRMT R0, R79, 0x5410, RZ ;  /* 0x000054104f00d816 */ /* 0x000fe400000000ff */
[----:B------:R-:W-:Y:S02]  /*24f20*/  PRMT R76, R102, 0x5410, R114 ;  /* 0x00005410664c7816 */ /* 0x000fe40000000072 */
[--C-:B------:R-:W-:Y:S01]  /*24f30*/  HSET2.LE.AND R101, R3, R121.reuse, PT ;  /* 0x0000007903657233 */ /* 0x100fe20003803000 */
[----:B------:R2:W-:Y:S01]  /*24f40*/  STG.E.U16 desc[UR32][R98.64+0x70], R0 ;  /* 0x0000700062007986 */ /* 0x0005e2000c101520 */
[--C-:B------:R-:W-:Y:S02]  /*24f50*/  HSET2.LE.AND R102, R106, R121.reuse, PT ;  /* 0x000000796a667233 */ /* 0x100fe40003803000 */
[----:B------:R-:W-:Y:S02]  /*24f60*/  PRMT R3, R162, 0x7610, R3 ;  /* 0x00007610a2037816 */ /* 0x000fe40000000003 */
[----:B------:R-:W-:Y:S02]  /*24f70*/  LOP3.LUT R101, R96, R101, RZ, 0xc0, !PT ;  /* 0x0000006560657212 */ /* 0x000fe400078ec0ff */
[----:B------:R-:W-:Y:S02]  /*24f80*/  LOP3.LUT R102, R93, R102, RZ, 0xc0, !PT ;  /* 0x000000665d667212 */ /* 0x000fe400078ec0ff */
[--C-:B------:R-:W-:Y:S02]  /*24f90*/  HSET2.LE.AND R76, R76, R121.reuse, PT ;  /* 0x000000794c4c7233 */ /* 0x100fe40003803000 */
[--C-:B------:R-:W-:Y:S03]  /*24fa0*/  HSET2.LE.AND R77, R77, R121.reuse, PT ;  /* 0x000000794d4d7233 */ /* 0x100fe60003803000 */
[-C--:B------:R-:W-:Y:S05]  /*24fb0*/  HMMA.16816.F32 R136, R100, R132.reuse, R4 ;  /* 0x000000846488723c */ /* 0x080fea0000001804 */
[----:B------:R-:W-:Y:S02]  /*24fc0*/  LOP3.LUT R76, R95, R76, RZ, 0xc0, !PT ;  /* 0x0000004c5f4c7212 */ /* 0x000fe400078ec0ff */
[----:B------:R-:W-:Y:S02]  /*24fd0*/  LOP3.LUT R77, R94, R77, RZ, 0xc0, !PT ;  /* 0x0000004d5e4d7212 */ /* 0x000fe400078ec0ff */
[C---:B--2---:R-:W-:Y:S02]  /*24fe0*/  PRMT R0, R112.reuse, 0x7771, RZ ;  /* 0x0000777170007816 */ /* 0x044fe400000000ff */
[----:B------:R-:W-:Y:S02]  /*24ff0*/  PRMT R112, R112, 0x7773, RZ ;  /* 0x0000777370707816 */ /* 0x000fe400000000ff */
[----:B------:R-:W-:Y:S02]  /*25000*/  ISETP.GT.U32.AND P0, PT, R0, UR13, PT ;  /* 0x0000000d00007c0c */ /* 0x000fe4000bf04070 */
[----:B------:R-:W-:Y:S02]  /*25010*/  PRMT R78, R78, 0x5410, R0 ;  /* 0x000054104e4e7816 */ /* 0x000fe40000000000 */
[----:B------:R-:W-:Y:S03]  /*25020*/  PRMT R0, R85, 0x5410, R112 ;  /* 0x0000541055007816 */ /* 0x000fe60000000070 */
[--C-:B------:R-:W-:Y:S02]  /*25030*/  HSET2.LE.AND R78, R78, R121.reuse, PT ;  /* 0x000000794e4e7233 */ /* 0x100fe40003803000 */
[----:B------:R-:W-:Y:S03]  /*25040*/  LOP3.LUT R0, R0, 0xff00ff, RZ, 0xc0, !PT ;  /* 0x00ff00ff00007812 */ /* 0x000fe600078ec0ff */
[----:B------:R-:W-:Y:S02]  /*25050*/  LOP3.LUT R78, R84, R78, RZ, 0xc0, !PT ;  /* 0x0000004e544e7212 */ /* 0x000fe400078ec0ff */
[----:B------:R-:W-:Y:S02]  /*25060*/  HSET2.LE.AND R79, R0, R121, PT ;  /* 0x00000079004f7233 */ /* 0x000fe40003803000 */
[----:B------:R-:W-:Y:S01]  /*25070*/  PRMT R0, R162, 0x7632, R0 ;  /* 0x00007632a2007816 */ /* 0x000fe20000000000 */
[----:B----4-:R-:W-:Y:S02]  /*25080*/  @P0 HADD2 R108, -R2.H0_H0, -RZ.H0_H0 ;  /* 0xa00000ff026c0230 */ /* 0x010fe40000000900 */
[----:B-----5:R-:W-:Y:S03]  /*25090*/  @P3 HADD2 R145, -R3.H0_H0, -RZ.H0_H0 ;  /* 0xa00000ff03913230 */ /* 0x020fe60000000900 */
[----:B------:R-:W-:Y:S01]  /*250a0*/  PRMT R86, R108, 0x7610, R86 ;  /* 0x000076106c567816 */ /* 0x000fe20000000056 */
[----:B------:R-:W-:Y:S03]  /*250b0*/  @P0 STL.S16 [R1+0x8], R108 ;  /* 0x0000086c01000387 */ /* 0x000fe60000100600 */
[----:B------:R-:W-:Y:S01]  /*250c0*/  @P0 PRMT R2, R86, 0x5410, RZ ;  /* 0x0000541056020816 */ /* 0x000fe200000000ff */
[----:B------:R-:W-:Y:S01]  /*250d0*/  @P3 STL.S16 [R1+0x4], R145 ;  /* 0x0000049101003387 */ /* 0x000fe20000100600 */
[----:B------:R-:W-:Y:S02]  /*250e0*/  ISETP.GT.U32.AND P0, PT, R112, UR13, PT ;  /* 0x0000000d70007c0c */ /* 0x000fe4000bf04070 */
[----:B------:R-:W-:Y:S01]  /*250f0*/  PRMT R4, R145, 0x7610, R4 ;  /* 0x0000761091047816 */ /* 0x000fe20000000004 */
[----:B------:R2:W-:Y:S10]  /*25100*/  STG.E.U16 desc[UR32][R98.64+0x72], R2 ;  /* 0x0000720262007986 */ /* 0x0005f4000c101520 */
[----:B---3--:R-:W-:Y:S05]  /*25110*/  @P0 HADD2 R144, -R0.H0_H0, -RZ.H0_H0 ;  /* 0xa00000ff00900230 */ /* 0x008fea0000000900 */
[----:B------:R-:W-:Y:S01]  /*25120*/  @P0 STL.S16 [R1], R144 ;  /* 0x0000009001000387 */ /* 0x000fe20000100600 */
[----:B--2---:R-:W-:Y:S02]  /*25130*/  PRMT R2, R3, 0x5410, R0 ;  /* 0x0000541003027816 */ /* 0x004fe40000000000 */
[----:B------:R-:W-:Y:S02]  /*25140*/  @P3 PRMT R3, R4, 0x5410, RZ ;  /* 0x0000541004033816 */ /* 0x000fe400000000ff */
[----:B------:R-:W-:Y:S02]  /*25150*/  LOP3.LUT R79, R2, R79, RZ, 0xc0, !PT ;  /* 0x0000004f024f7212 */ /* 0x000fe400078ec0ff */
[----:B------:R-:W-:Y:S01]  /*25160*/  PRMT R2, R144, 0x7610, R2 ;  /* 0x0000761090027816 */ /* 0x000fe20000000002 */
[----:B------:R2:W-:Y:S03]  /*25170*/  STG.E.U16 desc[UR32][R142.64+0x70], R3 ;  /* 0x000070038e007986 */ /* 0x0005e6000c101520 */
[----:B------:R-:W-:Y:S01]  /*25180*/  @P0 PRMT R0, R2, 0x5410, RZ ;  /* 0x0000541002000816 */ /* 0x000fe200000000ff */
[C---:B------:R-:W-:Y:S04]  /*25190*/  HMMA.16816.F32 R108, R76.reuse, R132, R8 ;  /* 0x000000844c6c723c */ /* 0x040fe80000001808 */
[----:B------:R3:W-:Y:S01]  /*251a0*/  STG.E.U16 desc[UR32][R142.64+0x72], R0 ;  /* 0x000072008e007986 */ /* 0x0007e2000c101520 */
[----:B------:R-:W-:Y:S03]  /*251b0*/  IADD3 R252, P0, PT, R140, -0x80, RZ ;  /* 0xffffff808cfc7810 */ /* 0x000fe60007f1e0ff */
[-C--:B------:R-:W-:Y:S03]  /*251c0*/  HMMA.16816.F32 R104, R76, R134.reuse, R12 ;  /* 0x000000864c68723c */ /* 0x080fe6000000180c */
[----:B------:R-:W-:Y:S05]  /*251d0*/  IADD3.X R251, PT, PT, R141, -0x1, RZ, P0, !PT ;  /* 0xffffffff8dfb7810 */ /* 0x000fea00007fe4ff */
[C---:B------:R-:W-:Y:S04]  /*251e0*/  HMMA.16816.F32 R132, R100.reuse, R134, R16 ;  /* 0x000000866484723c */ /* 0x040fe80000001810 */
[----:B--2---:R-:W-:Y:S04]  /*251f0*/  IMAD.MOV.U32 R3, RZ, RZ, R70 ;  /* 0x000000ffff037224 */ /* 0x004fe800078e0046 */
        /* <DEDUP_REMOVED lines=10> */
[----:B------:R-:W-:Y:S02]  /*252a0*/  IMAD.MOV.U32 R72, RZ, RZ, R68 ;  /* 0x000000ffff487224 */ /* 0x000fe400078e0044 */
[----:B------:R-:W-:Y:S02]  /*252b0*/  IMAD.MOV.U32 R73, RZ, RZ, R71 ;  /* 0x000000ffff497224 */ /* 0x000fe400078e0047 */
[-C--:B------:R-:W-:Y:S08]  /*252c0*/  HMMA.16816.F32 R76, R76, R74.reuse, R60 ;  /* 0x0000004a4c4c723c */ /* 0x080ff0000000183c */
[----:B------:R-:W-:Y:S04]  /*252d0*/  HMMA.16816.F32 R100, R100, R74, R64 ;  /* 0x0000004a6464723c */ /* 0x000fe80000001840 */
[----:B------:R-:W-:Y:S04]  /*252e0*/  IMAD.MOV.U32 R74, RZ, RZ, R69 ;  /* 0x000000ffff4a7224 */ /* 0x000fe800078e0045 */
[----:B------:R-:W-:Y:S01]  /*252f0*/  @!UPT UIADD3 URZ, UPT, UPT, URZ, URZ, URZ ;  /* 0x000000fffffff290 */ /* 0x000fe2000fffe0ff */
[----:B---3--:R-:W-:Y:S11]  /*25300*/  BRA.U UP0, `(.L_x_2559) ;  /* 0xffffff7d00907547 */ /* 0x008ff6000b83ffff */
.L_x_2558:
        /* <DEDUP_REMOVED lines=211> */
.L_x_2562:
        /* <DEDUP_REMOVED lines=80> */
.L_x_2564:
[----:B------:R-:W-:Y:S05]  /*26540*/  BSYNC.RECONVERGENT B0 ;  /* 0x0000000000007941 */ /* 0x000fea0003800200 */
.L_x_2563:
        /* <DEDUP_REMOVED lines=44> */
.L_x_2566:
[----:B------:R-:W-:Y:S05]  /*26810*/  BSYNC.RECONVERGENT B0 ;  /* 0x0000000000007941 */ /* 0x000fea0003800200 */
.L_x_2565:
        /* <DEDUP_REMOVED lines=18> */
.L_x_2568:
[----:B------:R-:W-:Y:S05]  /*26940*/  BSYNC.RECONVERGENT B0 ;  /* 0x0000000000007941 */ /* 0x000fea0003800200 */
.L_x_2567:
        /* <DEDUP_REMOVED lines=16> */
.L_x_2570:
[----:B------:R-:W-:Y:S05]  /*26a50*/  BSYNC.RECONVERGENT B0 ;  /* 0x0000000000007941 */ /* 0x000fea0003800200 */
.L_x_2569:
        /* <DEDUP_REMOVED lines=16> */
.L_x_2572:
[----:B------:R-:W-:Y:S05]  /*26b60*/  BSYNC.RECONVERGENT B0 ;  /* 0x0000000000007941 */ /* 0x000fea0003800200 */
.L_x_2571:
        /* <DEDUP_REMOVED lines=16> */
.L_x_2574:
[----:B------:R-:W-:Y:S05]  /*26c70*/  BSYNC.RECONVERGENT B0 ;  /* 0x0000000000007941 */ /* 0x000fea0003800200 */
.L_x_2573:
        /* <DEDUP_REMOVED lines=16> */
.L_x_2576:
[----:B------:R-:W-:Y:S05]  /*26d80*/  BSYNC.RECONVERGENT B0 ;  /* 0x0000000000007941 */ /* 0x000fea0003800200 */
.L_x_2575:
        /* <DEDUP_REMOVED lines=16> */
.L_x_2578:
[----:B------:R-:W-:Y:S05]  /*26e90*/  BSYNC.RECONVERGENT B0 ;  /* 0x0000000000007941 */ /* 0x000fea0003800200 */
.L_x_2577:
        /* <DEDUP_REMOVED lines=15> */
.L_x_2579:
        /* <DEDUP_REMOVED lines=15> */
.L_x_2716:


//--------------------- .text._ZN5flash16flash_fwd_kernelI23Flash_fwd_kernel_traitsILi64ELi128ELi64ELi4ELb0ELb0EN7cutlass6half_tE19Flash_kernel_traitsILi64ELi128ELi64ELi4ES3_EELb0ELb0ELb1ELb1ELb0ELb0ELb1ELb0EEEvNS_16Flash_fwd_paramsE --------------------------
	.section	.text._ZN5flash16flash_fwd_kernelI23Flash_fwd_kernel_traitsILi64ELi128ELi64ELi4ELb0ELb0EN7cutlass6half_tE19Flash_kernel_traitsILi64ELi128ELi64ELi4ES3_EELb0ELb0ELb1ELb1ELb0ELb0ELb1ELb0EEEvNS_16Flash_fwd_paramsE,"ax",@progbits
	.align	128
        .global         _ZN5flash16flash_fwd_kernelI23Flash_fwd_kernel_traitsILi64ELi128ELi64ELi4ELb0ELb0EN7cutlass6half_tE19Flash_kernel_traitsILi64ELi128ELi64ELi4ES3_EELb0ELb0ELb1ELb1ELb0ELb0ELb1ELb0EEEvNS_16Flash_fwd_paramsE
        .type           _ZN5flash16flash_fwd_kernelI23Flash_fwd_kernel_traitsILi64ELi128ELi64ELi4ELb0ELb0EN7cutlass6half_tE19Flash_kernel_traitsILi64ELi128ELi64ELi4ES3_EELb0ELb0ELb1ELb1ELb0ELb0ELb1ELb0EEEvNS_16Flash_fwd_paramsE,@function
        .size           _ZN5flash16flash_fwd_kernelI23Flash_fwd_kernel_traitsILi64ELi128ELi64ELi4ELb0ELb0EN7cutlass6half_tE19Flash_kernel_traitsILi64ELi128ELi64ELi4ES3_EELb0ELb0ELb1ELb1ELb0ELb0ELb1ELb0EEEvNS_16Flash_fwd_paramsE,(.L_x_2717 - _ZN5flash16flash_fwd_kernelI23Flash_fwd_kernel_traitsILi64ELi128ELi64ELi4ELb0ELb0EN7cutlass6half_tE19Flash_kernel_traitsILi64ELi128ELi64ELi4ES3_EELb0ELb0ELb1ELb1ELb0ELb0ELb1ELb0EEEvNS_16Flash_fwd_paramsE)
        .other          _ZN5flash16flash_fwd_kernelI23Flash_fwd_kernel_traitsILi64ELi128ELi64ELi4ELb0ELb0EN7cutlass6half_tE19Flash_kernel_traitsILi64ELi128ELi64ELi4ES3_EELb0ELb0ELb1ELb1ELb0ELb0ELb1ELb0EEEvNS_16Flash_fwd_paramsE,@"STO_CUDA_ENTRY STV_DEFAULT"
_ZN5flash16flash_fwd_kernelI23Flash_fwd_kernel_traitsILi64ELi128ELi64ELi4ELb0ELb0EN7cutlass6half_tE19Flash_kernel_traitsILi64ELi128ELi64ELi4ES3_EELb0ELb0ELb1ELb1ELb0ELb0ELb1ELb0EEEvNS_16Flash_fwd_paramsE:
.text._ZN5flash16flash_fwd_kernelI23Flash_fwd_kernel_traitsILi64ELi128ELi64ELi4ELb0ELb0EN7cutlass6half_tE19Flash_kernel_traitsILi64ELi128ELi64ELi4ES3_EELb0ELb0ELb1ELb1ELb0ELb0ELb1ELb0EEEvNS_16Flash_fwd_paramsE:
[----:B------:R-:W1:Y:S01]  /*0000*/  LDC R1, c[0x0][0x37c] ;  /* 0x0000df00ff017b82 */ /* 0x000e620000000800 */
[----:B------:R-:W2:Y:S01]  /*0010*/  S2R R22, SR_CTAID.Y ;  /* 0x0000000000167919 */ /* 0x000ea20000002600 */
[----:B------:R-:W3:Y:S06]  /*0020*/  LDCU.64 UR4, c[0x0][0x460] ;  /* 0x00008c00ff0477ac */ /* 0x000eec0008000a00 */
[----:B------:R-:W2:Y:S01]  /*0030*/  LDC.64 R4, c[0x0][0x460] ;  /* 0x00011800ff047b82 */ /* 0x000ea20000000a00 */
[----:B------:R-:W-:Y:S01]  /*0040*/  IMAD.MOV.U32 R0, RZ, RZ, -0x1 ;  /* 0xffffffffff007424 */ /* 0x000fe200078e00ff */
[----:B------:R-:W4:Y:S01]  /*0050*/  LDCU.64 UR24, c[0x0][0x358] ;  /* 0x00006b00ff1877ac */ /* 0x000f220008000a00 */
[----:B-1----:R-:W-:-:S05]  /*0060*/  VIADD R1, R1, 0xfffffff0 ;  /* 0xfffffff001017836 */ /* 0x002fca0000000000 */
[----:B------:R-:W1:Y:S01]  /*0070*/  LDC.64 R2, c[0x0][0x478] ;  /* 0x00011e00ff027b82 */ /* 0x000e620000000a00 */
[----:B---3--:R-:W-:Y:S01]  /*0080*/  ISETP.NE.U32.AND P1, PT, RZ, UR4, PT ;  /* 0x00000004ff007c0c */ /* 0x008fe2000bf25070 */
[----:B------:R-:W-:-:S03]  /*0090*/  UISETP.NE.U32.AND UP0, UPT, UR4, URZ, UPT ;  /* 0x000000ff0400728c */ /* 0x000fc6000bf05070 */
[----:B------:R-:W-:Y:S01]  /*00a0*/  ISETP.NE.AND.EX P1, PT, RZ, UR5, PT, P1 ;  /* 0x00000005ff007c0c */ /* 0x000fe2000bf25310 */
[----:B------:R-:W-:Y:S01]  /*00b0*/  UISETP.NE.AND.EX UP0, UPT, UR5, URZ, UPT, UP0 ;  /* 0x000000ff0500728c */ /* 0x000fe2000bf05300 */
[----:B------:R-:W3:Y:S05]  /*00c0*/  LDCU.64 UR4, c[0x0][0x470] ;  /* 0x00008e00ff0477ac */ /* 0x000eea0008000a00 */
[----:B------:R-:W-:Y:S01]  /*00d0*/  PLOP3.LUT P0, PT, PT, PT, UP0, 0x80, 0x8 ;  /* 0x000000000008781c */ /* 0x000fe20003f0f008 */
[----:B--2---:R-:W-:-:S05]  /*00e0*/  IMAD.WIDE.U32 R4, R22, 0x4, R4 ;  /* 0x0000000416047825 */ /* 0x004fca00078e0004 */
[----:B----4-:R-:W2:Y:S07]  /*00f0*/  @P1 LDG.E R0, desc[UR24][R4.64] ;  /* 0x0000001804001981 */ /* 0x010eae000c1e1900 */
[----:B------:R4:W2:Y:S01]  /*0100*/  @P0 LDG.E R9, desc[UR24][R4.64+0x4] ;  /* 0x0000041804090981 */ /* 0x0008a2000c1e1900 */
[----:B---3--:R-:W-:Y:S01]  /*0110*/  ISETP.NE.U32.AND P4, PT, RZ, UR4, PT ;  /* 0x00000004ff007c0c */ /* 0x008fe2000bf85070 */
[----:B------:R-:W-:Y:S01]  /*0120*/  IMAD.SHL.U32 R6, R22, 0x4, RZ ;  /* 0x0000000416067824 */ /* 0x000fe200078e00ff */
[----:B------:R-:W-:Y:S01]  /*0130*/  SHF.R.U32.HI R7, RZ, 0x1e, R22 ;  /* 0x0000001eff077819 */ /* 0x000fe20000011616 */
[----:B------:R-:W-:Y:S01]  /*0140*/  IMAD.MOV.U32 R10, RZ, RZ, RZ ;  /* 0x000000ffff0a7224 */ /* 0x000fe200078e00ff */
[----:B------:R-:W-:-:S02]  /*0150*/  ISETP.NE.AND.EX P4, PT, RZ, UR5, PT, P4 ;  /* 0x00000005ff007c0c */ /* 0x000fc4000bf85340 */
[----:B-1----:R-:W-:-:S04]  /*0160*/  ISETP.NE.U32.AND P2, PT, R2, RZ, PT ;  /* 0x000000ff0200720c */ /* 0x002fc80003f45070 */
[----:B------:R-:W-:-:S13]  /*0170*/  ISETP.NE.AND.EX P2, PT, R3, RZ, PT, P2 ;  /* 0x000000ff0300720c */ /* 0x000fda0003f45320 */
[C---:B------:R-:W-:Y:S02]  /*0180*/  @P2 IADD3 R2, P1, PT, R6.reuse, R2, RZ ;  /* 0x0000000206022210 */ /* 0x040fe40007f3e0ff */
[----:B----4-:R-:W-:-:S03]  /*0190*/  @P4 IADD3 R4, P3, PT, R6, UR4, RZ ;  /* 0x0000000406044c10 */ /* 0x010fc6000ff7e0ff */
[C---:B------:R-:W-:Y:S01]  /*01a0*/  @P2 IMAD.X R3, R7.reuse, 0x1, R3, P1 ;  /* 0x0000000107032824 */ /* 0x040fe200008e0603 */
[----:B------:R-:W-:Y:S01]  /*01b0*/  @P4 IADD3.X R5, PT, PT, R7, UR5, RZ, P3, !PT ;  /* 0x0000000507054c10 */ /* 0x000fe20009ffe4ff */
[----:B------:R-:W1:Y:S03]  /*01c0*/  LDCU.U8 UR4, c[0x0][0x532] ;  /* 0x0000a640ff0477ac */ /* 0x000e660008000000 */
[----:B------:R-:W5:Y:S04]  /*01d0*/  @P2 LDG.E R8, desc[UR24][R2.64] ;  /* 0x0000001802082981 */ /* 0x000f68000c1e1900 */
[----:B------:R3:W5:Y:S02]  /*01e0*/  @P4 LDG.E R10, desc[UR24][R4.64] ;  /* 0x00000018040a4981 */ /* 0x000764000c1e1900 */
[----:B---3--:R-:W3:Y:S01]  /*01f0*/  LDC.64 R4, c[0x0][0x468] ;  /* 0x00011a00ff047b82 */ /* 0x008ee20000000a00 */
[----:B-1----:R-:W-:Y:S01]  /*0200*/  ISETP.NE.AND P4, PT, RZ, UR4, PT ;  /* 0x00000004ff007c0c */ /* 0x002fe2000bf85270 */
[----:B------:R-:W-:Y:S01]  /*0210*/  IMAD.MOV.U32 R11, RZ, RZ, -0x1 ;  /* 0xffffffffff0b7424 */ /* 0x000fe200078e00ff */
[----:B---3--:R-:W-:-:S02]  /*0220*/  IADD3 R2, P1, PT, R6, R4, RZ ;  /* 0x0000000406027210 */ /* 0x008fc40007f3e0ff */
[----:B------:R-:W-:-:S03]  /*0230*/  ISETP.EQ.U32.AND P3, PT, R4, RZ, PT ;  /* 0x000000ff0400720c */ /* 0x000fc60003f62070 */
[----:B------:R-:W-:Y:S02]  /*0240*/  IMAD.X R3, R7, 0x1, R5, P1 ;  /* 0x0000000107037824 */ /* 0x000fe400008e0605 */
[----:B------:R-:W1:Y:S01]  /*0250*/  @!P2 LDC.64 R6, c[0x0][0x488] ;  /* 0x00012200ff06ab82 */ /* 0x000e620000000a00 */
[----:B------:R-:W-:-:S07]  /*0260*/  ISETP.EQ.OR.EX P3, PT, R5, RZ, !P4, P3 ;  /* 0x000000ff0500720c */ /* 0x000fce0006762730 */
[----:B------:R-:W3:Y:S06]  /*0270*/  S2UR UR26, SR_CTAID.X ;  /* 0x00000000001a79c3 */ /* 0x000eec0000002500 */
[----:B------:R4:W5:Y:S01]  /*0280*/  @!P3 LDG.E R11, desc[UR24][R2.64] ;  /* 0x00000018020bb981 */ /* 0x000962000c1e1900 */
[----:B------:R-:W-:-:S04]  /*0290*/  ISETP.NE.U32.AND P3, PT, R4, RZ, PT ;  /* 0x000000ff0400720c */ /* 0x000fc80003f65070 */
[----:B------:R-:W-:Y:S01]  /*02a0*/  ISETP.NE.AND.EX P3, PT, R5, RZ, PT, P3 ;  /* 0x000000ff0500720c */ /* 0x000fe20003f65330 */
[----:B------:R-:W4:Y:S01]  /*02b0*/  @!UP0 LDCU UR19, c[0x0][0x434] ;  /* 0x00008680ff1387ac */ /* 0x000f220008000800 */
[----:B-1----:R-:W-:-:S04]  /*02c0*/  @!P2 ISETP.NE.U32.AND P1, PT, R6, RZ, PT ;  /* 0x000000ff0600a20c */ /* 0x002fc80003f25070 */
[----:B------:R-:W-:Y:S01]  /*02d0*/  @!P2 ISETP.NE.AND.EX P1, PT, R7, RZ, PT, P1 ;  /* 0x000000ff0700a20c */ /* 0x000fe20003f25310 */
[----:B---3--:R-:W-:Y:S01]  /*02e0*/  USHF.L.U32 UR18, UR26, 0x7, URZ ;  /* 0x000000071a127899 */ /* 0x008fe200080006ff */
[----:B--2---:R-:W-:Y:S02]  /*02f0*/  R2UR UR17, R0 ;  /* 0x00000000001172ca */ /* 0x004fe400000e0000 */
[----:B------:R-:W1:Y:S01]  /*0300*/  @!P2 LDC R0, c[0x0][0x43c] ;  /* 0x00010f00ff00ab82 */ /* 0x000e620000000800 */
[----:B------:R-:W-:Y:S02]  /*0310*/  @P0 R2UR UR4, R9 ;  /* 0x00000000090402ca */ /* 0x000fe400000e0000 */
[----:B-1----:R-:W-:-:S05]  /*0320*/  @!P2 SEL R4, R0, RZ, P1 ;  /* 0x000000ff0004a207 */ /* 0x002fca0000800000 */
[----:B------:R-:W1:Y:S06]  /*0330*/  @!P3 LDC R0, c[0x0][0x438] ;  /* 0x00010e00ff00bb82 */ /* 0x000e6c0000000800 */
[----:B----4-:R-:W-:-:S04]  /*0340*/  @UP0 UIADD3 UR19, UPT, UPT, UR4, -UR17, URZ ;  /* 0x8000001104130290 */ /* 0x010fc8000fffe0ff */
[----:B------:R-:W-:-:S06]  /*0350*/  UISETP.GT.AND UP0, UPT, UR19, UR18, UPT ;  /* 0x000000121300728c */ /* 0x000fcc000bf04270 */
[----:B------:R-:W-:Y:S01]  /*0360*/  PLOP3.LUT P0, PT, PT, PT, UP0, 0x80, 0x8 ;  /* 0x000000000008781c */ /* 0x000fe20003f0f008 */
[----:B------:R-:W-:-:S12]  /*0370*/  @!P3 BRA `(.L_x_2580) ;  /* 0x00000000000cb947 */ /* 0x000fd80003800000 */
[----:B-1----:R-:W2:Y:S02]  /*0380*/  @P4 LDG.E R0, desc[UR24][R2.64+0x4] ;  /* 0x0000041802004981 */ /* 0x002ea4000c1e1900 */
[----:B--2--5:R-:W-:-:S06]  /*0390*/  @P4 IADD3 R0, PT, PT, R0, -R11, RZ ;  /* 0x8000000b00004210 */ /* 0x024fcc0007ffe0ff */
[----:B------:R2:W5:Y:S02]  /*03a0*/  @!P4 LDG.E R0, desc[UR24][R2.64] ;  /* 0x000000180200c981 */ /* 0x000564000c1e1900 */
.L_x_2580:
[----:B--2--5:R-:W-:Y:S02]  /*03b0*/  @P2 IADD3 R2, PT, PT, R8, -R10, RZ ;  /* 0x8000000a08022210 */ /* 0x024fe40007ffe0ff */
[----:B-1----:R-:W-:Y:S01]  /*03c0*/  @!P2 IADD3 R0, PT, PT, R4, R0, -R10 ;  /* 0x000000000400a210 */ /* 0x002fe20007ffe80a */
[----:B------:R-:W-:Y:S06]  /*03d0*/  @!P0 EXIT ;  /* 0x000000000000894d */ /* 0x000fec0003800000 */
[----:B------:R-:W1:Y:S01]  /*03e0*/  LDCU UR21, c[0x0][0x504] ;  /* 0x0000a080ff1577ac */ /* 0x000e620008000800 */
[----:B------:R-:W-:Y:S01]  /*03f0*/  @P2 R2UR UR23, R2 ;  /* 0x00000000021722ca */ /* 0x000fe200000e0000 */
[----:B------:R-:W2:Y:S01]  /*0400*/  S2R R14, SR_CTAID.Z ;  /* 0x00000000000e7919 */ /* 0x000ea20000002700 */
[----:B------:R-:W-:Y:S01]  /*0410*/  @!P2 R2UR UR23, R0 ;  /* 0x000000000017a2ca */ /* 0x000fe200000e0000 */
[----:B------:R-:W3:Y:S01]  /*0420*/  LDCU UR22, c[0x0][0x508] ;  /* 0x0000a100ff1677ac */ /* 0x000ee20008000800 */
[----:B------:R-:W4:Y:S11]  /*0430*/  S2R R138, SR_TID.X ;  /* 0x00000000008a7919 */ /* 0x000f360000002100 */
[----:B------:R-:W-:-:S02]  /*0440*/  UIADD3 UR7, UPT, UPT, UR23, 0x3f, URZ ;  /* 0x0000003f17077890 */ /* 0x000fc4000fffe0ff */
[----:B-1----:R-:W-:Y:S02]  /*0450*/  UIADD3 UR21, UPT, UPT, UR19, UR21, URZ ;  /* 0x0000001513157290 */ /* 0x002fe4000fffe0ff */
[----:B------:R-:W-:Y:S02]  /*0460*/  UIADD3 UR5, UPT, UPT, UR7, UR18, -UR19 ;  /* 0x0000001207057290 */ /* 0x000fe4000fffe813 */
[----:B------:R-:W-:Y:S02]  /*0470*/  UIADD3 UR9, UPT, UPT, -UR21, UR18, UR23 ;  /* 0x0000001215097290 */ /* 0x000fe4000fffe117 */
[----:B---3--:R-:W-:Y:S02]  /*0480*/  UIADD3 UR5, UPT, UPT, UR5, 0x80, UR22 ;  /* 0x0000008005057890 */ /* 0x008fe4000fffe016 */
        /* <DEDUP_REMOVED lines=12> */
[----:B------:R-:W-:-:S04]  /*0550*/  USEL UR20, UR6, UR4, UP0 ;  /* 0x0000000406147287 */ /* 0x000fc80008000000 */
[----:B------:R-:W-:-:S09]  /*0560*/  UISETP.GT.AND UP0, UPT, UR20, UR16, UPT ;  /* 0x000000101400728c */ /* 0x000fd2000bf04270 */
[----:B--2-4-:R-:W-:Y:S05]  /*0570*/  BRA.U UP0, `(.L_x_2581) ;  /* 0x0000001100907547 */ /* 0x014fea000b800000 */
[----:B------:R-:W1:Y:S01]  /*0580*/  LDC.U8 R2, c[0x0][0x549] ;  /* 0x00015240ff027b82 */ /* 0x000e620000000000 */
[----:B------:R-:W-:-:S04]  /*0590*/  MOV R0, UR17 ;  /* 0x0000001100007c02 */ /* 0x000fc80008000f00 */
[C---:B------:R-:W-:Y:S02]  /*05a0*/  ISETP.NE.AND P3, PT, R0.reuse, -0x1, PT ;  /* 0xffffffff0000780c */ /* 0x040fe40003f65270 */
[----:B------:R-:W-:Y:S01]  /*05b0*/  ISETP.NE.AND P1, PT, R0, -0x1, PT ;  /* 0xffffffff0000780c */ /* 0x000fe20003f25270 */
[----:B------:R-:W2:Y:S08]  /*05c0*/  LDC.U8 R13, c[0x0][0x548] ;  /* 0x00015200ff0d7b82 */ /* 0x000eb00000000000 */
[----:B------:R-:W3:Y:S01]  /*05d0*/  LDC R12, c[0x0][0x434] ;  /* 0x00010d00ff0c7b82 */ /* 0x000ee20000000800 */
[----:B-1----:R-:W-:-:S07]  /*05e0*/  ISETP.NE.AND P2, PT, R2, RZ, PT ;  /* 0x000000ff0200720c */ /* 0x002fce0003f45270 */
[----:B------:R-:W1:Y:S01]  /*05f0*/  @!P3 LDC.64 R4, c[0x0][0x400] ;  /* 0x00010000ff04bb82 */ /* 0x000e620000000a00 */
[----:B--2---:R-:W-:-:S07]  /*0600*/  ISETP.NE.AND P0, PT, R13, RZ, !P2 ;  /* 0x000000ff0d00720c */ /* 0x004fce0005705270 */
[----:B------:R-:W2:Y:S08]  /*0610*/  @P3 LDC.64 R6, c[0x0][0x408] ;  /* 0x00010200ff063b82 */ /* 0x000eb00000000a00 */
[----:B------:R-:W4:Y:S08]  /*0620*/  @P2 LDC.64 R8, c[0x0][0x430] ;  /* 0x00010c00ff082b82 */ /* 0x000f300000000a00 */
[----:B------:R-:W3:Y:S01]  /*0630*/  @P2 LDC R11, c[0x0][0x430] ;  /* 0x00010c00ff0b2b82 */ /* 0x000ee20000000800 */
[----:B-1----:R-:W-:-:S04]  /*0640*/  @!P3 IMAD.WIDE.U32 R2, R22, R4, RZ ;  /* 0x000000041602b225 */ /* 0x002fc800078e00ff */
[----:B------:R-:W-:Y:S02]  /*0650*/  @!P3 IMAD R10, R22, R5, R3 ;  /* 0x00000005160ab224 */ /* 0x000fe400078e0203 */
[----:B--2---:R-:W-:Y:S01]  /*0660*/  @P3 IMAD.WIDE.U32 R4, R6, UR17, RZ ;  /* 0x0000001106043c25 */ /* 0x004fe2000f8e00ff */
[----:B------:R-:W-:Y:S02]  /*0670*/  @!P3 MOV R6, R2 ;  /* 0x000000020006b202 */ /* 0x000fe40000000f00 */
[----:B------:R-:W-:Y:S01]  /*0680*/  @P2 MOV R2, 0x1 ;  /* 0x0000000100022802 */ /* 0x000fe20000000f00 */
[----:B------:R-:W-:Y:S02]  /*0690*/  @P3 IMAD R10, R7, UR17, R5 ;  /* 0x00000011070a3c24 */ /* 0x000fe4000f8e0205 */
[----:B----4-:R-:W-:Y:S01]  /*06a0*/  @P2 IMAD R0, R8, R9, RZ ;  /* 0x0000000908002224 */ /* 0x010fe200078e02ff */
[----:B------:R-:W-:Y:S06]  /*06b0*/  @P2 BRA `(.L_x_2582) ;  /* 0x0000000000282947 */ /* 0x000fec0003800000 */
[----:B------:R-:W-:Y:S01]  /*06c0*/  ISETP.NE.AND P2, PT, R13, RZ, PT ;  /* 0x000000ff0d00720c */ /* 0x000fe20003f45270 */
[----:B------:R-:W1:-:S12]  /*06d0*/  LDC R7, c[0x0][0x3e0] ;  /* 0x0000f800ff077b82 */ /* 0x000e580000000800 */
[----:B------:R-:W2:Y:S01]  /*06e0*/  @P2 LDC R0, c[0x0][0x454] ;  /* 0x00011500ff002b82 */ /* 0x000ea20000000800 */
[----:B---3--:R-:W-:Y:S02]  /*06f0*/  @P2 MOV R11, 0x1 ;  /* 0x00000001000b2802 */ /* 0x008fe40000000f00 */
[----:B------:R-:W-:-:S05]  /*0700*/  @!P2 MOV R11, 0x1 ;  /* 0x00000001000ba802 */ /* 0x000fca0000000f00 */
[----:B------:R-:W1:Y:S08]  /*0710*/  @P2 LDC R2, c[0x0][0x454] ;  /* 0x00011500ff022b82 */ /* 0x000e700000000800 */
[----:B------:R-:W3:Y:S08]  /*0720*/  @!P2 LDC R3, c[0x0][0x434] ;  /* 0x00010d00ff03ab82 */ /* 0x000ef00000000800 */
[----:B------:R-:W4:Y:S01]  /*0730*/  @!P2 LDC R0, c[0x0][0x434] ;  /* 0x00010d00ff00ab82 */ /* 0x000f220000000800 */
[----:B-1----:R-:W-:-:S02]  /*0740*/  @P2 IMAD R2, R2, R7, RZ ;  /* 0x0000000702022224 */ /* 0x002fc400078e02ff */
[----:B--23--:R-:W-:-:S07]  /*0750*/  @!P2 IMAD R2, R3, R7, RZ ;  /* 0x000000070302a224 */ /* 0x00cfce00078e02ff */
.L_x_2582:
[----:B------:R-:W1:Y:S01]  /*0760*/  LDCU UR6, c[0x0][0x440] ;  /* 0x00008800ff0677ac */ /* 0x000e620008000800 */
[----:B---3--:R-:W-:Y:S01]  /*0770*/  IMAD R3, R22, R12, RZ ;  /* 0x0000000c16037224 */ /* 0x008fe200078e02ff */
[----:B------:R-:W-:Y:S01]  /*0780*/  SHF.R.U32.HI R15, RZ, 0x3, R138 ;  /* 0x00000003ff0f7819 */ /* 0x000fe2000001168a */
[----:B----4-:R-:W-:Y:S01]  /*0790*/  IMAD R0, R14, R0, RZ ;  /* 0x000000000e007224 */ /* 0x010fe200078e02ff */
[----:B------:R-:W2:Y:S01]  /*07a0*/  LDCU.64 UR4, c[0x0][0x410] ;  /* 0x00008200ff0477ac */ /* 0x000ea20008000a00 */
[----:B------:R-:W-:Y:S01]  /*07b0*/  IMAD.SHL.U32 R5, R138, 0x8, RZ ;  /* 0x000000088a057824 */ /* 0x000fe200078e00ff */
[----:B------:R-:W-:Y:S01]  /*07c0*/  SEL R3, R3, UR17, !P1 ;  /* 0x0000001103037c07 */ /* 0x000fe2000c800000 */
[----:B------:R-:W-:Y:S01]  /*07d0*/  @P3 IMAD.MOV.U32 R6, RZ, RZ, R4 ;  /* 0x000000ffff063224 */ /* 0x000fe200078e0004 */
[----:B------:R-:W-:Y:S01]  /*07e0*/  UIADD3 UR19, UPT, UPT, -UR18, UR19, URZ ;  /* 0x0000001312137290 */ /* 0x000fe2000fffe1ff */
[----:B------:R-:W-:Y:S01]  /*07f0*/  @!P0 IMAD R0, R22, R2, R0 ;  /* 0x0000000216008224 */ /* 0x000fe200078e0200 */
[----:B------:R-:W-:Y:S01]  /*0800*/  LOP3.LUT R5, R5, 0x38, RZ, 0xc0, !PT ;  /* 0x0000003805057812 */ /* 0x000fe200078ec0ff */
[----:B------:R-:W-:Y:S01]  /*0810*/  IMAD R2, R11, UR18, RZ ;  /* 0x000000120b027c24 */ /* 0x000fe2000f8e02ff */
[----:B------:R-:W-:Y:S01]  /*0820*/  SHF.R.S32.HI R4, RZ, 0x1f, R3 ;  /* 0x0000001fff047819 */ /* 0x000fe20000011403 */
[----:B------:R-:W-:Y:S01]  /*0830*/  UIMAD.WIDE.U32 UR26, UR26, 0x80, URZ ;  /* 0x000000801a1a78a5 */ /* 0x000fe2000f8e00ff */
[----:B------:R-:W-:Y:S01]  /*0840*/  SEL R3, R3, RZ, P0 ;  /* 0x000000ff03037207 */ /* 0x000fe20000000000 */
[C---:B------:R-:W-:Y:S01]  /*0850*/  VIADD R20, R15.reuse, 0x10 ;  /* 0x000000100f147836 */ /* 0x040fe20000000000 */
[----:B------:R-:W-:Y:S01]  /*0860*/  SEL R4, R4, RZ, P0 ;  /* 0x000000ff04047207 */ /* 0x000fe20000000000 */
[----:B------:R-:W-:Y:S01]  /*0870*/  VIADD R21, R15, 0x20 ;  /* 0x000000200f157836 */ /* 0x000fe20000000000 */
[----:B-1----:R-:W-:Y:S01]  /*0880*/  ISETP.GE.AND P4, PT, R5, UR6, PT ;  /* 0x0000000605007c0c */ /* 0x002fe2000bf86270 */
[----:B------:R-:W-:Y:S01]  /*0890*/  BSSY.RECONVERGENT B0, `(.L_x_2583) ;  /* 0x000001b000007945 */ /* 0x000fe20003800200 */
[----:B------:R-:W-:-:S02]  /*08a0*/  IADD3 R13, P3, P0, R2, R3, R0 ;  /* 0x00000003020d7210 */ /* 0x000fc4000787e000 */
[----:B------:R-:W-:Y:S02]  /*08b0*/  SHF.R.S32.HI R3, RZ, 0x1f, R2 ;  /* 0x0000001fff037819 */ /* 0x000fe40000011402 */
[----:B------:R-:W-:Y:S02]  /*08c0*/  SHF.R.S32.HI R0, RZ, 0x1f, R0 ;  /* 0x0000001fff007819 */ /* 0x000fe40000011400 */
[----:B------:R-:W-:Y:S02]  /*08d0*/  IADD3 R2, P2, PT, R5, R6, RZ ;  /* 0x0000000605027210 */ /* 0x000fe40007f5e0ff */
[----:B------:R-:W-:Y:S02]  /*08e0*/  ISETP.GE.OR P5, PT, R15, UR19, P4 ;  /* 0x000000130f007c0c */ /* 0x000fe4000a7a6670 */
[----:B------:R-:W-:Y:S01]  /*08f0*/  IADD3.X R12, PT, PT, R3, R4, R0, P3, P0 ;  /* 0x00000004030c7210 */ /* 0x000fe20001fe0400 */
[----:B------:R-:W-:Y:S01]  /*0900*/  IMAD.X R3, RZ, RZ, R10, P2 ;  /* 0x000000ffff037224 */ /* 0x000fe200010e060a */
[----:B------:R-:W-:-:S02]  /*0910*/  ISETP.NE.AND P1, PT, R5, RZ, PT ;  /* 0x000000ff0500720c */ /* 0x000fc40003f25270 */
[----:B------:R-:W-:Y:S01]  /*0920*/  ISETP.GE.OR P2, PT, R20, UR19, P4 ;  /* 0x0000001314007c0c */ /* 0x000fe2000a746670 */
[----:B--2---:R-:W-:Y:S01]  /*0930*/  IMAD.WIDE.U32 R8, R14, UR4, R2 ;  /* 0x000000040e087c25 */ /* 0x004fe2000f8e0002 */
[----:B------:R-:W-:Y:S02]  /*0940*/  ISETP.GE.OR P3, PT, R15, UR19, P1 ;  /* 0x000000130f007c0c */ /* 0x000fe40008f66670 */
[----:B------:R-:W-:Y:S01]  /*0950*/  ISETP.GE.OR P0, PT, R20, UR19, P1 ;  /* 0x0000001314007c0c */ /* 0x000fe20008f06670 */
[----:B------:R-:W-:Y:S01]  /*0960*/  IMAD R7, R14, UR5, R9 ;  /* 0x000000050e077c24 */ /* 0x000fe2000f8e0209 */
[----:B------:R-:W-:Y:S02]  /*0970*/  ISETP.GE.OR P6, PT, R21, UR19, P1 ;  /* 0x0000001315007c0c */ /* 0x000fe40008fc6670 */
        /* <DEDUP_REMOVED lines=12> */
.L_x_2584:
[----:B------:R-:W-:Y:S05]  /*0a40*/  BSYNC.RECONVERGENT B0 ;  /* 0x0000000000007941 */ /* 0x000fea0003800200 */
.L_x_2583:
        /* <DEDUP_REMOVED lines=17> */
.L_x_2586:
[----:B------:R-:W-:Y:S05]  /*0b60*/  BSYNC.RECONVERGENT B0 ;  /* 0x0000000000007941 */ /* 0x000fea0003800200 */
.L_x_2585:
        /* <DEDUP_REMOVED lines=17> */
.L_x_2588:
[----:B------:R-:W-:Y:S05]  /*0c80*/  BSYNC.RECONVERGENT B0 ;  /* 0x0000000000007941 */ /* 0x000fea0003800200 */
.L_x_2587:
        /* <DEDUP_REMOVED lines=17> */
.L_x_2590:
[----:B------:R-:W-:Y:S05]  /*0da0*/  BSYNC.RECONVERGENT B0 ;  /* 0x0000000000007941 */ /* 0x000fea0003800200 */
.L_x_2589:
        /* <DEDUP_REMOVED lines=18> */
.L_x_2592:
[----:B------:R-:W-:Y:S05]  /*0ed0*/  BSYNC.RECONVERGENT B0 ;  /* 0x0000000000007941 */ /* 0x000fea0003800200 */
.L_x_2591:
        /* <DEDUP_REMOVED lines=17> */
.L_x_2594:
[----:B------:R-:W-:Y:S05]  /*0ff0*/  BSYNC.RECONVERGENT B0 ;  /* 0x0000000000007941 */ /* 0x000fea0003800200 */
.L_x_2593:
        /* <DEDUP_REMOVED lines=15> */
.L_x_2596:
[----:B------:R-:W-:Y:S05]  /*10f0*/  BSYNC.RECONVERGENT B0 ;  /* 0x0000000000007941 */ /* 0x000fea0003800200 */
.L_x_2595:
        /* <DEDUP_REMOVED lines=15> */
.L_x_2598:
[----:B------:R-:W-:Y:S05]  /*11f0*/  BSYNC.RECONVERGENT B0 ;  /* 0x0000000000007941 */ /* 0x000fea0003800200 */
.L_x_2597:
        /* <DEDUP_REMOVED lines=10> */
.L_x_2600:
[----:B------:R-:W-:Y:S05]  /*12a0*/  BSYNC.RECONVERGENT B0 ;  /* 0x0000000000007941 */ /* 0x000fea0003800200 */
.L_x_2599:
        /* <DEDUP_REMOVED lines=15> */
.L_x_2602:
[----:B------:R-:W-:Y:S05]  /*13a0*/  BSYNC.RECONVERGENT B0 ;  /* 0x0000000000007941 */ /* 0x000fea0003800200 */
.L_x_2601:
        /* <DEDUP_REMOVED lines=10> */
.L_x_2604:
[----:B------:R-:W-:Y:S05]  /*1450*/  BSYNC.RECONVERGENT B0 ;  /* 0x0000000000007941 */ /* 0x000fea0003800200 */
.L_x_2603:
        /* <DEDUP_REMOVED lines=10> */
.L_x_2606:
[----:B------:R-:W-:Y:S05]  /*1500*/  BSYNC.RECONVERGENT B0 ;  /* 0x0000000000007941 */ /* 0x000fea0003800200 */
.L_x_2605:
        /* <DEDUP_REMOVED lines=10> */
.L_x_2608:
[----:B------:R-:W-:Y:S05]  /*15b0*/  BSYNC.RECONVERGENT B0 ;  /* 0x0000000000007941 */ /* 0x000fea0003800200 */
.L_x_2607:
        /* <DEDUP_REMOVED lines=10> */
.L_x_2610:
[----:B------:R-:W-:Y:S05]  /*1660*/  BSYNC.RECONVERGENT B0 ;  /* 0x0000000000007941 */ /* 0x000fea0003800200 */
.L_x_2609:
        /* <DEDUP_REMOVED lines=10> */
.L_x_2612:
[----:B------:R-:W-:Y:S05]  /*1710*/  BSYNC.RECONVERGENT B0 ;  /* 0x0000000000007941 */ /* 0x000fea0003800200 */
.L_x_2611:
[----:B------:R-:W-:Y:S05]  /*1720*/  @P1 EXIT ;  /* 0x000000000000194d */ /* 0x000fea0003800000 */
[----:B------:R-:W5:Y:S01]  /*1730*/  LDCU.64 UR4, c[0x0][0x420] ;  /* 0x00008400ff0477ac */ /* 0x000f620008000a00 */
[----:B-1----:R-:W-:-:S05]  /*1740*/  IMAD R0, R17, R11, RZ ;  /* 0x0000000b11007224 */ /* 0x002fca00078e02ff */
[----:B------:R-:W-:-:S04]  /*1750*/  IADD3 R3, P0, PT, R0, R13, RZ ;  /* 0x0000000d00037210 */ /* 0x000fc80007f1e0ff */
[----:B------:R-:W-:Y:S02]  /*1760*/  LEA.HI.X.SX32 R0, R0, R12, 0x1, P0 ;  /* 0x0000000c00007211 */ /* 0x000fe400000f0eff */
[----:B-----5:R-:W-:-:S04]  /*1770*/  LEA R2, P0, R3, UR4, 0x2 ;  /* 0x0000000403027c11 */ /* 0x020fc8000f8010ff */
[----:B------:R-:W-:Y:S01]  /*1780*/  LEA.HI.X R3, R3, UR5, R0, 0x2, P0 ;  /* 0x0000000503037c11 */ /* 0x000fe200080f1400 */
[----:B------:R-:W-:-:S05]  /*1790*/  IMAD.MOV.U32 R0, RZ, RZ, 0x7f800000 ;  /* 0x7f800000ff007424 */ /* 0x000fca00078e00ff */
[----:B------:R-:W-:Y:S01]  /*17a0*/  STG.E desc[UR24][R2.64], R0 ;  /* 0x0000000002007986 */ /* 0x000fe2000c101918 */
[----:B------:R-:W-:Y:S05]  /*17b0*/  EXIT ;  /* 0x000000000000794d */ /* 0x000fea0003800000 */
.L_x_2581:
[----:B------:R-:W-:Y:S02]  /*17c0*/  MOV R0, UR17 ;  /* 0x0000001100007c02 */ /* 0x000fe40008000f00 */
[----:B------:R-:W-:Y:S02]  /*17d0*/  ISETP.NE.AND P2, PT, R11, -0x1, PT ;  /* 0xffffffff0b00780c */ /* 0x000fe40003f45270 */
[----:B------:R-:W-:-:S13]  /*17e0*/  ISETP.NE.AND P0, PT, R0, -0x1, PT ;  /* 0xffffffff0000780c */ /* 0x000fda0003f05270 */
[----:B------:R-:W1:Y:S08]  /*17f0*/  @!P0 LDC.64 R6, c[0x0][0x398] ;  /* 0x0000e600ff068b82 */ /* 0x000e700000000a00 */
[----:B------:R-:W2:Y:S01]  /*1800*/  @P0 LDC.64 R8, c[0x0][0x3b0] ;  /* 0x0000ec00ff080b82 */ /* 0x000ea20000000a00 */
[----:B-1----:R-:W-:-:S04]  /*1810*/  @!P0 IMAD.WIDE.U32 R4, R22, R6, RZ ;  /* 0x0000000616048225 */ /* 0x002fc800078e00ff */
[----:B------:R-:W-:Y:S01]  /*1820*/  @!P0 IMAD R13, R22, R7, R5 ;  /* 0x00000007160d8224 */ /* 0x000fe200078e0205 */
[----:B------:R-:W-:Y:S01]  /*1830*/  @!P0 MOV R12, R4 ;  /* 0x00000004000c8202 */ /* 0x000fe20000000f00 */
[----:B--2---:R-:W-:-:S04]  /*1840*/  @P0 IMAD.WIDE.U32 R2, R8, UR17, RZ ;  /* 0x0000001108020c25 */ /* 0x004fc8000f8e00ff */
        /* <DEDUP_REMOVED lines=16> */
.L_x_2613:
[----:B------:R-:W1:Y:S01]  /*1950*/  LDC.64 R220, c[0x0][0x3b8] ;  /* 0x0000ee00ffdc7b82 */ /* 0x000e620000000a00 */
[----:B------:R-:W-:-:S05]  /*1960*/  IADD3 R2, PT, PT, R10, R11, RZ ;  /* 0x0000000b0a027210 */ /* 0x000fca0007ffe0ff */
[C---:B-1----:R-:W-:Y:S02]  /*1970*/  IMAD R0, R2.reuse, R221, RZ ;  /* 0x000000dd02007224 */ /* 0x042fe400078e02ff */
[----:B------:R-:W-:-:S05]  /*1980*/  IMAD.WIDE.U32 R2, R2, R220, RZ ;  /* 0x000000dc02027225 */ /* 0x000fca00078e00ff */
[----:B------:R-:W-:Y:S02]  /*1990*/  IADD3 R6, PT, PT, R3, R0, RZ ;  /* 0x0000000003067210 */ /* 0x000fe40007ffe0ff */
[----:B------:R-:W-:-:S07]  /*19a0*/  MOV R5, R2 ;  /* 0x0000000200057202 */ /* 0x000fce0000000f00 */
.L_x_2614:
        /* <DEDUP_REMOVED lines=39> */
.L_x_2615:
[----:B------:R-:W1:Y:S01]  /*1c20*/  LDC.64 R176, c[0x0][0x3c0] ;  /* 0x0000f000ffb07b82 */ /* 0x000e620000000a00 */
[----:B------:R-:W-:-:S05]  /*1c30*/  IADD3 R0, PT, PT, R10, R11, RZ ;  /* 0x0000000b0a007210 */ /* 0x000fca0007ffe0ff */
[C---:B-1----:R-:W-:Y:S02]  /*1c40*/  IMAD R4, R0.reuse, R177, RZ ;  /* 0x000000b100047224 */ /* 0x042fe400078e02ff */
[----:B------:R-:W-:-:S05]  /*1c50*/  IMAD.WIDE.U32 R2, R0, R176, RZ ;  /* 0x000000b000027225 */ /* 0x000fca00078e00ff */
[----:B------:R-:W-:-:S07]  /*1c60*/  IADD3 R0, PT, PT, R3, R4, RZ ;  /* 0x0000000403007210 */ /* 0x000fce0007ffe0ff */
.L_x_2616:
[C---:B------:R-:W-:Y:S01]  /*1c70*/  IMAD.SHL.U32 R203, R138.reuse, 0x8, RZ ;  /* 0x000000088acb7824 */ /* 0x040fe200078e00ff */
[----:B------:R-:W1:Y:S01]  /*1c80*/  LDCU.128 UR8, c[0x0][0x3d0] ;  /* 0x00007a00ff0877ac */ /* 0x000e620008000c00 */
[----:B------:R-:W-:Y:S01]  /*1c90*/  SHF.R.U32.HI R10, RZ, 0x3, R138 ;  /* 0x00000003ff0a7819 */ /* 0x000fe2000001168a */
[----:B------:R-:W-:Y:S01]  /*1ca0*/  IMAD.SHL.U32 R183, R138, 0x40, RZ ;  /* 0x000000408ab77824 */ /* 0x000fe200078e00ff */
[----:B------:R-:W2:Y:S01]  /*1cb0*/  S2UR UR5, SR_CgaCtaId ;  /* 0x00000000000579c3 */ /* 0x000ea20000008800 */
[----:B------:R-:W-:Y:S01]  /*1cc0*/  LOP3.LUT R246, R203, 0x38, RZ, 0xc0, !PT ;  /* 0x00000038cbf67812 */ /* 0x000fe200078ec0ff */
[----:B------:R-:W3:Y:S01]  /*1cd0*/  LDCU.64 UR14, c[0x0][0x388] ;  /* 0x00007100ff0e77ac */ /* 0x000ee20008000a00 */
[----:B------:R-:W-:Y:S01]  /*1ce0*/  SHF.R.S32.HI R9, RZ, 0x1f, R8 ;  /* 0x0000001fff097819 */ /* 0x000fe20000011408 */
[----:B------:R-:W-:Y:S01]  /*1cf0*/  BSSY.RECONVERGENT B0, `(.L_x_2617) ;  /* 0x000003e000007945 */ /* 0x000fe20003800200 */
[C---:B------:R-:W-:Y:S01]  /*1d00*/  IADD3 R4, P1, PT, R246.reuse, R5, RZ ;  /* 0x00000005f6047210 */ /* 0x040fe20007f3e0ff */
[----:B------:R-:W4:Y:S01]  /*1d10*/  LDCU.64 UR12, c[0x0][0x390] ;  /* 0x00007200ff0c77ac */ /* 0x000f220008000a00 */
[----:B------:R-:W-:-:S02]  /*1d20*/  IADD3 R2, P0, PT, R246, R2, RZ ;  /* 0x00000002f6027210 */ /* 0x000fc40007f1e0ff */
[----:B------:R-:W-:Y:S01]  /*1d30*/  LOP3.LUT R16, R183, 0x1c0, RZ, 0xc0, !PT ;  /* 0x000001c0b7107812 */ /* 0x000fe200078ec0ff */
[----:B------:R-:W-:Y:S01]  /*1d40*/  IMAD.X R5, RZ, RZ, R6, P1 ;  /* 0x000000ffff057224 */ /* 0x000fe200008e0606 */
[----:B------:R-:W5:Y:S01]  /*1d50*/  LDCU.64 UR6, c[0x0][0x3c8] ;  /* 0x00007900ff0677ac */ /* 0x000f620008000a00 */
[----:B------:R-:W-:Y:S01]  /*1d60*/  IMAD.X R3, RZ, RZ, R0, P0 ;  /* 0x000000ffff037224 */ /* 0x000fe200000e0600 */
[----:B------:R-:W-:Y:S01]  /*1d70*/  LOP3.LUT R0, R203, 0x1f8, RZ, 0xc0, !PT ;  /* 0x000001f8cb007812 */ /* 0x000fe200078ec0ff */
[----:B------:R-:W-:Y:S01]  /*1d80*/  IMAD.WIDE.U32 R4, R10, R220, R4 ;  /* 0x000000dc0a047225 */ /* 0x000fe200078e0004 */
[----:B------:R-:W-:Y:S01]  /*1d90*/  LOP3.LUT R16, R16, 0x38, R203, 0xf8, !PT ;  /* 0x0000003810107812 */ /* 0x000fe200078ef8cb */
[----:B------:R-:W-:Y:S01]  /*1da0*/  UMOV UR4, 0x400 ;  /* 0x0000040000047882 */ /* 0x000fe20000000000 */
[----:B------:R-:W-:Y:S01]  /*1db0*/  LOP3.LUT R0, R0, 0x38, R138, 0x78, !PT ;  /* 0x0000003800007812 */ /* 0x000fe200078e788a */
[----:B------:R-:W-:Y:S01]  /*1dc0*/  IMAD.WIDE.U32 R2, R10, R176, R2 ;  /* 0x000000b00a027225 */ /* 0x000fe200078e0002 */
[----:B------:R-:W-:-:S02]  /*1dd0*/  SHF.R.U32.HI R136, RZ, 0x1, R138 ;  /* 0x00000001ff887819 */ /* 0x000fc4000001168a */
[----:B------:R-:W-:Y:S01]  /*1de0*/  LOP3.LUT R203, R0, 0x1e00, R203, 0xf8, !PT ;  /* 0x00001e0000cb7812 */ /* 0x000fe200078ef8cb */
[C---:B------:R-:W-:Y:S01]  /*1df0*/  IMAD R5, R10.reuse, R221, R5 ;  /* 0x000000dd0a057224 */ /* 0x040fe200078e0205 */
[----:B------:R-:W-:Y:S01]  /*1e00*/  LOP3.LUT R157, R183, 0x200, RZ, 0xc0, !PT ;  /* 0x00000200b79d7812 */ /* 0x000fe200078ec0ff */
[----:B------:R-:W-:Y:S01]  /*1e10*/  IMAD R3, R10, R177, R3 ;  /* 0x000000b10a037224 */ /* 0x000fe200078e0203 */
[----:B--2---:R-:W-:Y:S01]  /*1e20*/  ULEA UR5, UR5, UR4, 0x18 ;  /* 0x0000000405057291 */ /* 0x004fe2000f8ec0ff */
[C---:B-1----:R-:W-:Y:S01]  /*1e30*/  IMAD R0, R9.reuse, UR8, RZ ;  /* 0x0000000809007c24 */ /* 0x042fe2000f8e02ff */
[----:B------:R-:W-:Y:S01]  /*1e40*/  LOP3.LUT R156, R16, 0x8, R136, 0x78, !PT ;  /* 0x00000008109c7812 */ /* 0x000fe200078e7888 */
[----:B------:R-:W-:Y:S02]  /*1e50*/  IMAD R9, R9, UR10, RZ ;  /* 0x0000000a09097c24 */ /* 0x000fe4000f8e02ff */
[----:B------:R-:W-:Y:S01]  /*1e60*/  IMAD.WIDE.U32 R6, R8, UR8, R4 ;  /* 0x0000000808067c25 */ /* 0x000fe2000f8e0004 */
[----:B------:R-:W-:Y:S01]  /*1e70*/  IADD3 R4, P0, PT, R246, R12, RZ ;  /* 0x0000000cf6047210 */ /* 0x000fe20007f1e0ff */
[----:B------:R-:W-:Y:S01]  /*1e80*/  USHF.L.U32 UR8, UR26, 0x7, URZ ;  /* 0x000000071a087899 */ /* 0x000fe200080006ff */
[----:B------:R-:W-:Y:S01]  /*1e90*/  LEA R203, R203, UR5, 0x1 ;  /* 0x00000005cbcb7c11 */ /* 0x000fe2000f8e08ff */
[----:B------:R-:W-:Y:S01]  /*1ea0*/  IMAD.WIDE.U32 R2, R8, UR10, R2 ;  /* 0x0000000a08027c25 */ /* 0x000fe2000f8e0002 */
[----:B------:R-:W-:Y:S01]  /*1eb0*/  UIADD3 UR10, UPT, UPT, -UR18, UR19, URZ ;  /* 0x00000013120a7290 */ /* 0x000fe2000fffe1ff */
[----:B---3--:R-:W-:-:S02]  /*1ec0*/  LEA R248, P2, R6, UR14, 0x1 ;  /* 0x0000000e06f87c11 */ /* 0x008fc4000f8408ff */
[----:B------:R-:W-:Y:S01]  /*1ed0*/  IMAD.X R5, RZ, RZ, R13, P0 ;  /* 0x000000ffff057224 */ /* 0x000fe200000e060d */
[----:B----4-:R-:W-:Y:S01]  /*1ee0*/  LEA R250, P1, R2, UR12, 0x1 ;  /* 0x0000000c02fa7c11 */ /* 0x010fe2000f8208ff */
[----:B------:R-:W-:Y:S01]  /*1ef0*/  IMAD R0, R8, UR9, R0 ;  /* 0x0000000908007c24 */ /* 0x000fe2000f8e0200 */
[----:B------:R-:W-:Y:S01]  /*1f00*/  ISETP.GE.AND P0, PT, R10, UR10, PT ;  /* 0x0000000a0a007c0c */ /* 0x000fe2000bf06270 */
[----:B------:R-:W-:Y:S01]  /*1f10*/  IMAD R9, R8, UR11, R9 ;  /* 0x0000000b08097c24 */ /* 0x000fe2000f8e0209 */
[----:B------:R-:W-:Y:S01]  /*1f20*/  USHF.R.U32.HI UR11, URZ, 0x19, UR26 ;  /* 0x00000019ff0b7899 */ /* 0x000fe2000801161a */
[----:B------:R-:W-:Y:S01]  /*1f30*/  IMAD.IADD R0, R7, 0x1, R0 ;  /* 0x0000000107007824 */ /* 0x000fe200078e0200 */
[----:B------:R-:W-:Y:S01]  /*1f40*/  LOP3.LUT R19, R10, UR8, RZ, 0xfc, !PT ;  /* 0x000000080a137c12 */ /* 0x000fe2000f8efcff */
[----:B------:R-:W-:Y:S02]  /*1f50*/  IMAD.IADD R3, R3, 0x1, R9 ;  /* 0x0000000103037824 */ /* 0x000fe400078e0209 */
[----:B-----5:R-:W-:Y:S01]  /*1f60*/  IMAD.WIDE.U32 R8, R14, UR6, R4 ;  /* 0x000000060e087c25 */ /* 0x020fe2000f8e0004 */
[----:B------:R-:W-:-:S02]  /*1f70*/  LEA.HI.X R247, R6, UR15, R0, 0x1, P2 ;  /* 0x0000000f06f77c11 */ /* 0x000fc400090f0c00 */
[----:B------:R-:W-:Y:S01]  /*1f80*/  LEA.HI.X R249, R2, UR13, R3, 0x1, P1 ;  /* 0x0000000d02f97c11 */ /* 0x000fe200088f0c03 */
[----:B------:R-:W-:Y:S02]  /*1f90*/  IMAD R7, R14, UR7, R9 ;  /* 0x000000070e077c24 */ /* 0x000fe4000f8e0209 */
        /* <DEDUP_REMOVED lines=18> */
.L_x_2619:
[----:B------:R1:W-:Y:S02]  /*20c0*/  STS.128 [R203], RZ ;  /* 0x000000ffcb007388 */ /* 0x0003e40000000c00 */
.L_x_2618:
[----:B------:R-:W-:Y:S05]  /*20d0*/  BSYNC.RECONVERGENT B0 ;  /* 0x0000000000007941 */ /* 0x000fea0003800200 */
.L_x_2617:
[C---:B------:R-:W-:Y:S01]  /*20e0*/  VIADD R18, R10.reuse, 0x10 ;  /* 0x000000100a127836 */ /* 0x040fe20000000000 */
[----:B------:R-:W-:Y:S01]  /*20f0*/  UIADD3 UR12, UPT, UPT, UR20, -0x1, URZ ;  /* 0xffffffff140c7890 */ /* 0x000fe2000fffe0ff */
[C---:B------:R-:W-:Y:S01]  /*2100*/  VIADD R17, R10.reuse, 0x20 ;  /* 0x000000200a117836 */ /* 0x040fe20000000000 */
[----:B------:R-:W-:Y:S01]  /*2110*/  BSSY.RECONVERGENT B0, `(.L_x_2620) ;  /* 0x0000024000007945 */ /* 0x000fe20003800200 */
[----:B------:R-:W-:Y:S01]  /*2120*/  VIADD R13, R10, 0x30 ;  /* 0x000000300a0d7836 */ /* 0x000fe20000000000 */
[----:B------:R-:W-:Y:S01]  /*2130*/  ISETP.GE.AND P1, PT, R18, UR10, PT ;  /* 0x0000000a12007c0c */ /* 0x000fe2000bf26270 */
[C---:B--2---:R-:W-:Y:S01]  /*2140*/  VIADD R4, R10.reuse, 0x40 ;  /* 0x000000400a047836 */ /* 0x044fe20000000000 */
[----:B------:R-:W-:Y:S01]  /*2150*/  UIMAD UR4, UR12, -0x40, UR23 ;  /* 0xffffffc00c0478a4 */ /* 0x000fe2000f8e0217 */
[C---:B------:R-:W-:Y:S01]  /*2160*/  VIADD R3, R10.reuse, 0x50 ;  /* 0x000000500a037836 */ /* 0x040fe20000000000 */
[----:B------:R-:W-:Y:S01]  /*2170*/  ISETP.GE.AND P0, PT, R17, UR10, PT ;  /* 0x0000000a11007c0c */ /* 0x000fe2000bf06270 */
[C---:B------:R-:W-:Y:S01]  /*2180*/  VIADD R2, R10.reuse, 0x60 ;  /* 0x000000600a027836 */ /* 0x040fe20000000000 */
[----:B------:R-:W-:Y:S01]  /*2190*/  ISETP.GE.AND P6, PT, R13, UR10, PT ;  /* 0x0000000a0d007c0c */ /* 0x000fe2000bfc6270 */
[----:B------:R-:W-:Y:S01]  /*21a0*/  VIADD R0, R10, 0x70 ;  /* 0x000000700a007836 */ /* 0x000fe20000000000 */
[----:B------:R-:W-:-:S02]  /*21b0*/  ISETP.GE.AND P5, PT, R4, UR10, PT ;  /* 0x0000000a04007c0c */ /* 0x000fc4000bfa6270 */
[----:B------:R-:W-:Y:S02]  /*21c0*/  ISETP.GE.AND P4, PT, R3, UR10, PT ;  /* 0x0000000a03007c0c */ /* 0x000fe4000bf86270 */
[----:B------:R-:W-:Y:S02]  /*21d0*/  ISETP.GE.AND P3, PT, R2, UR10, PT ;  /* 0x0000000a02007c0c */ /* 0x000fe4000bf66270 */
        /* <DEDUP_REMOVED lines=23> */
.L_x_2621:
[----:B------:R-:W-:Y:S05]  /*2350*/  BSYNC.RECONVERGENT B0 ;  /* 0x0000000000007941 */ /* 0x000fea0003800200 */
.L_x_2620:
[----:B------:R-:W-:Y:S01]  /*2360*/  SHF.L.U32 R154, R220, 0x6, RZ ;  /* 0x00000006dc9a7819 */ /* 0x000fe200000006ff */
[----:B------:R-:W-:Y:S01]  /*2370*/  BSSY.RECONVERGENT B0, `(.L_x_2622) ;  /* 0x0000019000007945 */ /* 0x000fe20003800200 */
[----:B------:R-:W-:Y:S01]  /*2380*/  ISETP.GE.AND P1, PT, R10, UR4, PT ;  /* 0x000000040a007c0c */ /* 0x000fe2000bf26270 */
[----:B------:R-:W-:Y:S02]  /*2390*/  IMAD R12, R155, UR12, RZ ;  /* 0x0000000c9b0c7c24 */ /* 0x000fe4000f8e02ff */
[----:B------:R-:W-:Y:S01]  /*23a0*/  IMAD.WIDE.U32 R10, R154, UR12, RZ ;  /* 0x0000000c9a0a7c25 */ /* 0x000fe2000f8e00ff */
        /* <DEDUP_REMOVED lines=21> */
.L_x_2623:
[----:B------:R-:W-:Y:S05]  /*2500*/  BSYNC.RECONVERGENT B0 ;  /* 0x0000000000007941 */ /* 0x000fea0003800200 */
.L_x_2622:
        /* <DEDUP_REMOVED lines=22> */
.L_x_2625:
[----:B------:R-:W-:Y:S05]  /*2670*/  BSYNC.RECONVERGENT B0 ;  /* 0x0000000000007941 */ /* 0x000fea0003800200 */
.L_x_2624:
        /* <DEDUP_REMOVED lines=22> */
.L_x_2627:
[----:B------:R-:W-:Y:S05]  /*27e0*/  BSYNC.RECONVERGENT B0 ;  /* 0x0000000000007941 */ /* 0x000fea0003800200 */
.L_x_2626:
        /* <DEDUP_REMOVED lines=22> */
.L_x_2629:
[----:B------:R-:W-:Y:S05]  /*2950*/  BSYNC.RECONVERGENT B0 ;  /* 0x0000000000007941 */ /* 0x000fea0003800200 */
.L_x_2628:
        /* <DEDUP_REMOVED lines=22> */
.L_x_2631:
[----:B------:R-:W-:Y:S05]  /*2ac0*/  BSYNC.RECONVERGENT B0 ;  /* 0x0000000000007941 */ /* 0x000fea0003800200 */
.L_x_2630:
        /* <DEDUP_REMOVED lines=22> */
.L_x_2633:
[----:B------:R-:W-:Y:S05]  /*2c30*/  BSYNC.RECONVERGENT B0 ;  /* 0x0000000000007941 */ /* 0x000fea0003800200 */
.L_x_2632:
        /* <DEDUP_REMOVED lines=13> */
.L_x_2636:
[----:B------:R3:W-:Y:S02]  /*2d10*/  STS.128 [R203+0x4000], RZ ;  /* 0x004000ffcb007388 */ /* 0x0007e40000000c00 */
.L_x_2635:
[----:B------:R-:W-:Y:S05]  /*2d20*/  BSYNC.RECONVERGENT B0 ;  /* 0x0000000000007941 */ /* 0x000fea0003800200 */
.L_x_2634:
[----:B------:R-:W-:Y:S01]  /*2d30*/  ISETP.GE.AND P0, PT, R18, UR4, PT ;  /* 0x0000000412007c0c */ /* 0x000fe2000bf06270 */
[----:B------:R-:W-:Y:S01]  /*2d40*/  BSSY.RECONVERGENT B0, `(.L_x_2637) ;  /* 0x0000012000007945 */ /* 0x000fe20003800200 */
[----:B------:R-:W-:Y:S01]  /*2d50*/  ISETP.GE.AND P3, PT, R17, UR4, PT ;  /* 0x0000000411007c0c */ /* 0x000fe2000bf66270 */
[C---:B------:R-:W-:Y:S01]  /*2d60*/  IMAD.SHL.U32 R152, R220.reuse, 0x10, RZ ;  /* 0x00000010dc987824 */ /* 0x040fe200078e00ff */
[----:B------:R-:W-:Y:S02]  /*2d70*/  ISETP.GE.AND P2, PT, R13, UR4, PT ;  /* 0x000000040d007c0c */ /* 0x000fe4000bf46270 */
        /* <DEDUP_REMOVED lines=14> */
.L_x_2638:
[----:B------:R-:W-:Y:S05]  /*2e60*/  BSYNC.RECONVERGENT B0 ;  /* 0x0000000000007941 */ /* 0x000fea0003800200 */
.L_x_2637:
        /* <DEDUP_REMOVED lines=14> */
.L_x_2640:
[----:B------:R-:W-:Y:S05]  /*2f50*/  BSYNC.RECONVERGENT B0 ;  /* 0x0000000000007941 */ /* 0x000fea0003800200 */
.L_x_2639:
        /* <DEDUP_REMOVED lines=16> */
.L_x_2642:
[----:B------:R-:W-:Y:S05]  /*3060*/  BSYNC.RECONVERGENT B0 ;  /* 0x0000000000007941 */ /* 0x000fea0003800200 */
.L_x_2641:
[----:B------:R-:W5:Y:S01]  /*3070*/  LDCU.64 UR6, c[0x0][0x538] ;  /* 0x0000a700ff0677ac */ /* 0x000f620008000a00 */
[----:B------:R-:W0:Y:S01]  /*3080*/  LDGDEPBAR ;  /* 0x00000000000079af */ /* 0x000e220000000000 */
[----:B-----5:R-:W-:-:S04]  /*3090*/  ISETP.NE.U32.AND P0, PT, RZ, UR6, PT ;  /* 0x00000006ff007c0c */ /* 0x020fc8000bf05070 */
[----:B------:R-:W-:Y:S02]  /*30a0*/  ISETP.NE.AND.EX P0, PT, RZ, UR7, PT, P0 ;  /* 0x00000007ff007c0c */ /* 0x000fe4000bf05300 */
[----:B------:R-:W-:Y:S01]  /*30b0*/  SHF.L.U32 R137, R138, 0x1, RZ ;  /* 0x000000018a897819 */ /* 0x000fe200000006ff */
[C---:B------:R-:W-:Y:S01]  /*30c0*/  IMAD.SHL.U32 R223, R176.reuse, 0x40, RZ ;  /* 0x00000040b0df7824 */ /* 0x040fe200078e00ff */
[----:B------:R-:W-:Y:S01]  /*30d0*/  SHF.L.U64.HI R222, R176, 0x6, R177 ;  /* 0x00000006b0de7819 */ /* 0x000fe200000102b1 */
[----:B------:R-:W-:-:S08]  /*30e0*/  DEPBAR.LE SB0, 0x0 ;  /* 0x000080000000791a */ /* 0x000fd00000000000 */
[----:B------:R-:W-:Y:S01]  /*30f0*/  VOTEU.ANY UP0, P0 ;  /* 0x0000000000ff7886 */ /* 0x000fe20000000100 */
[----:B------:R-:W-:-:S13]  /*3100*/  PLOP3.LUT P0, PT, PT, PT, UP0, 0x80, 0x8 ;  /* 0x000000000008781c */ /* 0x000fda0003f0f008 */
[----:B---3--:R-:W3:Y:S01]  /*3110*/  @P0 LDC.64 R4, c[0x0][0x540] ;  /* 0x00015000ff040b82 */ /* 0x008ee20000000a00 */
[----:B------:R-:W-:-:S07]  /*3120*/  @P0 IMAD.MOV.U32 R15, RZ, RZ, RZ ;  /* 0x000000ffff0f0224 */ /* 0x000fce00078e00ff */
[----:B------:R-:W5:Y:S01]  /*3130*/  @P0 LDC R0, c[0x0][0x458] ;  /* 0x00011600ff000b82 */ /* 0x000f620000000800 */
[----:B---3--:R-:W-:-:S04]  /*3140*/  @P0 IMAD.WIDE.U32 R2, R22, R4, R14 ;  /* 0x0000000416020225 */ /* 0x008fc800078e000e */
[----:B------:R-:W-:Y:S01]  /*3150*/  @P0 IMAD R5, R22, R5, R3 ;  /* 0x0000000516050224 */ /* 0x000fe200078e0203 */
[----:B------:R-:W-:-:S04]  /*3160*/  @P0 LEA R4, P2, R2, UR6, 0x2 ;  /* 0x0000000602040c11 */ /* 0x000fc8000f8410ff */
[----:B------:R-:W-:-:S05]  /*3170*/  @P0 LEA.HI.X R5, R2, UR7, R5, 0x2, P2 ;  /* 0x0000000702050c11 */ /* 0x000fca00090f1405 */
[----:B------:R-:W3:Y:S01]  /*3180*/  @P0 LDG.E R4, desc[UR24][R4.64] ;  /* 0x0000001804040981 */ /* 0x000ee2000c1e1900 */
[----:B-----5:R-:W3:Y:S01]  /*3190*/  @P0 MUFU.RCP R0, R0 ;  /* 0x0000000000000308 */ /* 0x020ee20000001000 */
[----:B------:R-:W-:Y:S01]  /*31a0*/  IMAD R6, R222, UR12, RZ ;  /* 0x0000000cde067c24 */ /* 0x000fe2000f8e02ff */
[----:B------:R-:W-:Y:S01]  /*31b0*/  UMOV UR8, URZ ;  /* 0x000000ff00087c82 */ /* 0x000fe20008000000 */
[----:B------:R1:W-:Y:S01]  /*31c0*/  STL [R1+0xc], R137 ;  /* 0x00000c8901007387 */ /* 0x0003e20000100800 */
[----:B------:R-:W-:Y:S01]  /*31d0*/  BSSY.RECONVERGENT B0, `(.L_x_2643) ;  /* 0x0000015000007945 */ /* 0x000fe20003800200 */
[----:B------:R-:W-:Y:S01]  /*31e0*/  BAR.SYNC.DEFER_BLOCKING 0x0 ;  /* 0x0000000000007b1d */ /* 0x000fe20000010000 */
[----:B---3--:R-:W-:Y:S01]  /*31f0*/  @P0 FMUL.FTZ R0, R4, R0 ;  /* 0x0000000004000220 */ /* 0x008fe20000410000 */
[----:B------:R-:W-:-:S04]  /*3200*/  IMAD.WIDE.U32 R4, R223, UR12, RZ ;  /* 0x0000000cdf047c25 */ /* 0x000fc8000f8e00ff */
[----:B------:R-:W-:Y:S01]  /*3210*/  @P0 R2UR UR6, R0 ;  /* 0x00000000000602ca */ /* 0x000fe200000e0000 */
[----:B------:R-:W-:-:S12]  /*3220*/  IMAD.IADD R7, R5, 0x1, R6 ;  /* 0x0000000105077824 */ /* 0x000fd800078e0206 */
        /* <DEDUP_REMOVED lines=12> */
.L_x_2645:
[----:B------:R3:W-:Y:S01]  /*32f0*/  STS.128 [R203+0x6000], RZ ;  /* 0x006000ffcb007388 */ /* 0x0007e20000000c00 */
[----:B------:R-:W-:Y:S05]  /*3300*/  BRA `(.L_x_2646) ;  /* 0x0000000000047947 */ /* 0x000fea0003800000 */
.L_x_2644:
[----:B------:R1:W-:Y:S02]  /*3310*/  STS.128 [R203+0x6000], RZ ;  /* 0x006000ffcb007388 */ /* 0x0003e40000000c00 */
.L_x_2646:
[----:B------:R-:W-:Y:S05]  /*3320*/  BSYNC.RECONVERGENT B0 ;  /* 0x0000000000007941 */ /* 0x000fea0003800200 */
.L_x_2643:
[----:B------:R-:W-:Y:S01]  /*3330*/  ISETP.GE.AND P0, PT, R18, UR4, PT ;  /* 0x0000000412007c0c */ /* 0x000fe2000bf06270 */
[C---:B-1----:R-:W-:Y:S01]  /*3340*/  IMAD.SHL.U32 R2, R138.reuse, 0x20, RZ ;  /* 0x000000208a027824 */ /* 0x042fe200078e00ff */
[----:B------:R-:W-:Y:S01]  /*3350*/  LOP3.LUT R0, R138, 0x8, RZ, 0xc0, !PT ;  /* 0x000000088a007812 */ /* 0x000fe200078ec0ff */
[----:B------:R-:W-:Y:S01]  /*3360*/  BSSY.RECONVERGENT B0, `(.L_x_2647) ;  /* 0x0000018000007945 */ /* 0x000fe20003800200 */
[----:B------:R-:W-:Y:S01]  /*3370*/  LOP3.LUT R183, R183, 0x400, RZ, 0xc0, !PT ;  /* 0x00000400b7b77812 */ /* 0x000fe200078ec0ff */
[----:B------:R-:W-:Y:S01]  /*3380*/  IMAD.SHL.U32 R224, R176, 0x10, RZ ;  /* 0x00000010b0e07824 */ /* 0x000fe200078e00ff */
[----:B------:R-:W-:Y:S02]  /*3390*/  LOP3.LUT R0, R16, R0, RZ, 0x3c, !PT ;  /* 0x0000000010007212 */ /* 0x000fe400078e3cff */
[----:B------:R-:W-:Y:S02]  /*33a0*/  LOP3.LUT R2, R157, 0x7c00, R2, 0xf8, !PT ;  /* 0x00007c009d027812 */ /* 0x000fe400078ef802 */
[----:B------:R-:W-:Y:S01]  /*33b0*/  ISETP.GE.AND P2, PT, R17, UR4, PT ;  /* 0x0000000411007c0c */ /* 0x000fe2000bf46270 */
[----:B------:R-:W-:Y:S01]  /*33c0*/  IMAD R183, R0, 0x2, R183 ;  /* 0x0000000200b77824 */ /* 0x000fe200078e02b7 */
[----:B------:R-:W-:Y:S01]  /*33d0*/  ISETP.GE.AND P1, PT, R13, UR4, PT ;  /* 0x000000040d007c0c */ /* 0x000fe2000bf26270 */
        /* <DEDUP_REMOVED lines=16> */
.L_x_2648:
[----:B------:R-:W-:Y:S05]  /*34e0*/  BSYNC.RECONVERGENT B0 ;  /* 0x0000000000007941 */ /* 0x000fea0003800200 */
.L_x_2647:
        /* <DEDUP_REMOVED lines=16> */
.L_x_2650:
[----:B------:R-:W-:Y:S05]  /*35f0*/  BSYNC.RECONVERGENT B0 ;  /* 0x0000000000007941 */ /* 0x000fea0003800200 */
.L_x_2649:
        /* <DEDUP_REMOVED lines=17> */
.L_x_2652:
[----:B------:R-:W-:Y:S05]  /*3710*/  BSYNC.RECONVERGENT B0 ;  /* 0x0000000000007941 */ /* 0x000fea0003800200 */
.L_x_2651:
[----:B------:R-:W-:Y:S01]  /*3720*/  LDSM.16.M88.4 R8, [R188] ;  /* 0x00000000bc08783b */ /* 0x000fe20000000200 */
[----:B------:R-:W-:Y:S01]  /*3730*/  R2P PR, R138, 0x6 ;  /* 0x000000068a007804 */ /* 0x000fe20000000000 */
[----:B------:R-:W-:Y:S01]  /*3740*/  IMAD.MOV.U32 R0, RZ, RZ, 0x20 ;  /* 0x00000020ff007424 */ /* 0x000fe200078e00ff */
[----:B------:R-:W5:Y:S01]  /*3750*/  LDCU UR4, c[0x0][0x50c] ;  /* 0x0000a180ff0477ac */ /* 0x000f620008000800 */
[----:B------:R-:W2:Y:S01]  /*3760*/  LDSM.16.M88.4 R12, [R183+UR5+0x4000] ;  /* 0x00400005b70c783b */ /* 0x000ea20008000200 */
[----:B-1----:R-:W-:Y:S01]  /*3770*/  VIADD R3, R183, UR5 ;  /* 0x00000005b7037c36 */ /* 0x002fe20008000000 */
[----:B------:R-:W-:Y:S01]  /*3780*/  LOP3.LUT R136, R136, 0x1f0, RZ, 0xc0, !PT ;  /* 0x000001f088887812 */ /* 0x000fe200078ec0ff */
[----:B------:R-:W-:Y:S01]  /*3790*/  IMAD.MOV.U32 R2, RZ, RZ, 0x40 ;  /* 0x00000040ff027424 */ /* 0x000fe200078e00ff */
[----:B------:R-:W1:Y:S01]  /*37a0*/  LDSM.16.M88.4 R4, [R188+0x2000] ;  /* 0x00200000bc04783b */ /* 0x000e620000000200 */
[----:B------:R-:W-:Y:S01]  /*37b0*/  SEL R0, R0, 0xffffffe0, !P1 ;  /* 0xffffffe000007807 */ /* 0x000fe20004800000 */
[----:B------:R-:W-:-:S02]  /*37c0*/  UISETP.GT.U32.AND UP0, UPT, UR12, UR16, UPT ;  /* 0x000000100c00728c */ /* 0x000fc4000bf04070 */
[----:B------:R-:W3:Y:S01]  /*37d0*/  LDSM.16.M88.4 R16, [R183+UR5+0x5800] ;  /* 0x00580005b710783b */ /* 0x000ee20008000200 */
[----:B------:R-:W-:Y:S01]  /*37e0*/  SEL R2, R2, 0xffffffc0, !P2 ;  /* 0xffffffc002027807 */ /* 0x000fe20005000000 */
[C-C-:B------:R-:W-:Y:S02]  /*37f0*/  IMAD.IADD R191, R188.reuse, 0x1, R0.reuse ;  /* 0x00000001bcbf7824 */ /* 0x140fe400078e0200 */
[C---:B------:R-:W-:Y:S01]  /*3800*/  IMAD.IADD R187, R3.reuse, 0x1, R0 ;  /* 0x0000000103bb7824 */ /* 0x040fe200078e0200 */
[----:B------:R-:W4:Y:S01]  /*3810*/  LDSM.16.M88.4 R28, [R183+UR5+0x4800] ;  /* 0x00480005b71c783b */ /* 0x000f220008000200 */
[--C-:B------:R-:W-:Y:S02]  /*3820*/  IMAD.IADD R189, R188, 0x1, R2.reuse ;  /* 0x00000001bcbd7824 */ /* 0x100fe400078e0202 */
[----:B------:R-:W-:Y:S01]  /*3830*/  IMAD.IADD R182, R3, 0x1, R2 ;  /* 0x0000000103b67824 */ /* 0x000fe200078e0202 */
[----:B------:R-:W5:Y:S01]  /*3840*/  LDSM.16.M88.4 R24, [R183+UR5+0x5000] ;  /* 0x00500005b718783b */ /* 0x000f620008000200 */
[----:B------:R-:W-:-:S02]  /*3850*/  IMAD.IADD R190, R0, 0x1, R189 ;  /* 0x0000000100be7824 */ /* 0x000fc400078e02bd */
[----:B------:R-:W-:Y:S01]  /*3860*/  IMAD.IADD R186, R0, 0x1, R182 ;  /* 0x0000000100ba7824 */ /* 0x000fe200078e02b6 */
[----:B------:R-:W-:Y:S01]  /*3870*/  LDSM.16.M88.4 R20, [R191] ;  /* 0x00000000bf14783b */ /* 0x000fe20000000200 */
[----:B------:R-:W-:-:S03]  /*3880*/  IMAD.U32 R3, RZ, RZ, UR12 ;  /* 0x0000000cff037e24 */ /* 0x000fc6000f8e00ff */
[----:B------:R-:W5:Y:S04]  /*3890*/  LDSM.16.M88.4 R32, [R187+0x5800] ;  /* 0x00580000bb20783b */ /* 0x000f680000000200 */
[----:B------:R-:W-:Y:S04]  /*38a0*/  LDSM.16.M88.4 R44, [R189] ;  /* 0x00000000bd2c783b */ /* 0x000fe80000000200 */
[----:B------:R-:W-:Y:S04]  /*38b0*/  LDSM.16.M88.4 R112, [R182+0x5800] ;  /* 0x00580000b670783b */ /* 0x000fe80000000200 */
[----:B------:R-:W-:Y:S01]  /*38c0*/  LDSM.16.M88.4 R96, [R187+0x5000] ;  /* 0x00500000bb60783b */ /* 0x000fe20000000200 */
[-C--:B--2---:R-:W-:Y:S03]  /*38d0*/  HMMA.16816.F32 R100, R8, R12.reuse, RZ ;  /* 0x0000000c0864723c */ /* 0x084fe600000018ff */
[----:B------:R-:W-:Y:S04]  /*38e0*/  LDSM.16.M88.4 R76, [R190] ;  /* 0x00000000be4c783b */ /* 0x000fe80000000200 */
[----:B------:R-:W-:Y:S01]  /*38f0*/  LDSM.16.M88.4 R116, [R186+0x5800] ;  /* 0x00580000ba74783b */ /* 0x000fe20000000200 */
[C---:B-1----:R-:W-:Y:S03]  /*3900*/  HMMA.16816.F32 R92, R4.reuse, R12, RZ ;  /* 0x0000000c045c723c */ /* 0x042fe600000018ff */
[----:B------:R-:W-:Y:S04]  /*3910*/  LDSM.16.M88.4 R36, [R187+0x4000] ;  /* 0x00400000bb24783b */ /* 0x000fe80000000200 */
[----:B------:R-:W-:Y:S01]  /*3920*/  LDSM.16.M88.4 R40, [R187+0x4800] ;  /* 0x00480000bb28783b */ /* 0x000fe20000000200 */
[-C--:B------:R-:W-:Y:S03]  /*3930*/  HMMA.16816.F32 R88, R4, R14.reuse, RZ ;  /* 0x0000000e0458723c */ /* 0x080fe600000018ff */
[----:B------:R-:W0:Y:S05]  /*3940*/  LDGDEPBAR ;  /* 0x00000000000079af */ /* 0x000e2a0000000000 */
[C---:B------:R-:W-:Y:S01]  /*3950*/  HMMA.16816.F32 R104, R8.reuse, R14, RZ ;  /* 0x0000000e0868723c */ /* 0x040fe200000018ff */
[----:B------:R-:W1:Y:S07]  /*3960*/  LDSM.16.M88.4 R12, [R191+0x2000] ;  /* 0x00200000bf0c783b */ /* 0x000e6e0000000200 */
[-C--:B---3--:R-:W-:Y:S08]  /*3970*/  HMMA.16816.F32 R48, R8, R18.reuse, RZ ;  /* 0x000000120830723c */ /* 0x088ff000000018ff */
[C---:B------:R-:W-:Y:S08]  /*3980*/  HMMA.16816.F32 R56, R4.reuse, R18, RZ ;  /* 0x000000120438723c */ /* 0x040ff000000018ff */
[C---:B----4-:R-:W-:Y:S08]  /*3990*/  HMMA.16816.F32 R84, R4.reuse, R28, RZ ;  /* 0x0000001c0454723c */ /* 0x050ff000000018ff */
[C---:B-----5:R-:W-:Y:S08]  /*39a0*/  HMMA.16816.F32 R80, R4.reuse, R24, RZ ;  /* 0x000000180450723c */ /* 0x060ff000000018ff */
[C---:B------:R-:W-:Y:S08]  /*39b0*/  HMMA.16816.F32 R72, R4.reuse, R16, RZ ;  /* 0x000000100448723c */ /* 0x040ff000000018ff */
[C---:B------:R-:W-:Y:S08]  /*39c0*/  HMMA.16816.F32 R68, R4.reuse, R30, RZ ;  /* 0x0000001e0444723c */ /* 0x040ff000000018ff */
[----:B------:R-:W-:Y:S08]  /*39d0*/  HMMA.16816.F32 R52, R4, R26, RZ ;  /* 0x0000001a0434723c */ /* 0x000ff000000018ff */
[----:B------:R-:W-:Y:S08]  /*39e0*/  HMMA.16816.F32 R4, R20, R34, R48 ;  /* 0x000000221404723c */ /* 0x000ff00000001830 */
[C---:B------:R-:W-:Y:S08]  /*39f0*/  HMMA.16816.F32 R60, R8.reuse, R28, RZ ;  /* 0x0000001c083c723c */ /* 0x040ff000000018ff */
[C---:B------:R-:W-:Y:S08]  /*3a00*/  HMMA.16816.F32 R108, R8.reuse, R30, RZ ;  /* 0x0000001e086c723c */ /* 0x040ff000000018ff */
[C---:B------:R-:W-:Y:S08]  /*3a10*/  HMMA.16816.F32 R28, R8.reuse, R24, RZ ;  /* 0x00000018081c723c */ /* 0x040ff000000018ff */
[C---:B------:R-:W-:Y:S01]  /*3a20*/  HMMA.16816.F32 R64, R8.reuse, R16, RZ ;  /* 0x000000100840723c */ /* 0x040fe200000018ff */
[----:B------:R-:W-:Y:S07]  /*3a30*/  LDSM.16.M88.4 R16, [R182+0x4000] ;  /* 0x00400000b610783b */ /* 0x000fee0000000200 */
[----:B------:R-:W-:Y:S01]  /*3a40*/  HMMA.16816.F32 R120, R8, R26, RZ ;  /* 0x0000001a0878723c */ /* 0x000fe200000018ff */
[----:B------:R-:W-:Y:S07]  /*3a50*/  LDSM.16.M88.4 R24, [R186+0x4000] ;  /* 0x00400000ba18783b */ /* 0x000fee0000000200 */
[----:B-1----:R-:W-:Y:S01]  /*3a60*/  HMMA.16816.F32 R8, R12, R34, R56 ;  /* 0x000000220c08723c */ /* 0x002fe20000001838 */
[----:B------:R-:W1:Y:S07]  /*3a70*/  LDSM.16.M88.4 R56, [R189+0x2000] ;  /* 0x00200000bd38783b */ /* 0x000e6e0000000200 */
[----:B------:R-:W-:Y:S08]  /*3a80*/  HMMA.16816.F32 R4, R44, R114, R4 ;  /* 0x000000722c04723c */ /* 0x000ff00000001804 */
[----:B------:R-:W-:Y:S01]  /*3a90*/  HMMA.16816.F32 R128, R12, R98, R52 ;  /* 0x000000620c80723c */ /* 0x000fe20000001834 */
[----:B------:R-:W2:Y:S07]  /*3aa0*/  LDSM.16.M88.4 R52, [R190+0x2000] ;  /* 0x00200000be34783b */ /* 0x000eae0000000200 */
[----:B------:R-:W-:Y:S08]  /*3ab0*/  HMMA.16816.F32 R48, R20, R36, R100 ;  /* 0x000000241430723c */ /* 0x000ff00000001864 */
[----:B------:R-:W-:Y:S01]  /*3ac0*/  HMMA.16816.F32 R148, R76, R118, R4 ;  /* 0x000000764c94723c */ /* 0x000fe20000001804 */
[----:B------:R-:W-:Y:S01]  /*3ad0*/  LOP3.LUT R4, R137, 0x6, RZ, 0xc0, !PT ;  /* 0x0000000689047812 */ /* 0x000fe200078ec0ff */
[----:B------:R-:W-:Y:S01]  /*3ae0*/  IMAD.U32 R7, RZ, RZ, UR22 ;  /* 0x00000016ff077e24 */ /* 0x000fe2000f8e00ff */
[----:B------:R-:W-:-:S03]  /*3af0*/  SHF.R.U32.HI R5, RZ, 0x2, R138 ;  /* 0x00000002ff057819 */ /* 0x000fc6000001168a */
[----:B------:R3:W-:Y:S01]  /*3b00*/  STL [R1+0x8], R4 ;  /* 0x0000080401007387 */ /* 0x0007e20000100800 */
[----:B------:R-:W-:Y:S01]  /*3b10*/  LOP3.LUT R5, R5, 0x7, RZ, 0xc0, !PT ;  /* 0x0000000705057812 */ /* 0x000fe200078ec0ff */
[C---:B------:R-:W-:Y:S08]  /*3b20*/  HMMA.16816.F32 R92, R12.reuse, R36, R92 ;  /* 0x000000240c5c723c */ /* 0x040ff0000000185c */
[----:B------:R-:W-:Y:S03]  /*3b30*/  HMMA.16816.F32 R84, R12, R40, R84 ;  /* 0x000000280c54723c */ /* 0x000fe60000001854 */
[----:B------:R-:W-:-:S05]  /*3b40*/  FMUL.FTZ R6, R148, UR4 ;  /* 0x0000000494067c20 */ /* 0x000fca0008410000 */
[----:B------:R-:W-:Y:S01]  /*3b50*/  HMMA.16816.F32 R124, R12, R96, R80 ;  /* 0x000000600c7c723c */ /* 0x000fe20000001850 */
[----:B---3--:R-:W-:-:S07]  /*3b60*/  IMAD R4, R3, 0x40, R4 ;  /* 0x0000004003047824 */ /* 0x008fce00078e0204 */
[----:B------:R-:W-:Y:S01]  /*3b70*/  HMMA.16816.F32 R132, R12, R32, R72 ;  /* 0x000000200c84723c */ /* 0x000fe20000001848 */
[----:B------:R-:W-:-:S05]  /*3b80*/  IADD3 R3, PT, PT, R5, UR18, R136 ;  /* 0x0000001205037c10 */ /* 0x000fca000fffe088 */
[----:B------:R-:W-:Y:S02]  /*3b90*/  VIADD R192, R3, UR23 ;  /* 0x0000001703c07c36 */ /* 0x000fe40008000000 */
[C---:B------:R-:W-:Y:S02]  /*3ba0*/  HMMA.16816.F32 R88, R12.reuse, R38, R88 ;  /* 0x000000260c58723c */ /* 0x040fe40000001858 */
[C---:B------:R-:W-:Y:S02]  /*3bb0*/  VIADD R194, R192.reuse, -UR21 ;  /* 0x80000015c0c27c36 */ /* 0x040fe40008000000 */
[C---:B------:R-:W-:Y:S02]  /*3bc0*/  VIADD R193, R192.reuse, 0x40 ;  /* 0x00000040c0c17836 */ /* 0x040fe40000000000 */
[----:B------:R-:W-:Y:S02]  /*3bd0*/  VIADD R198, R192, 0x48 ;  /* 0x00000048c0c67836 */ /* 0x000fe40000000000 */
[----:B------:R-:W-:Y:S01]  /*3be0*/  HMMA.16816.F32 R68, R12, R42, R68 ;  /* 0x0000002a0c44723c */ /* 0x000fe20000001844 */
[----:B------:R-:W-:-:S02]  /*3bf0*/  VIADD R196, R193, -UR21 ;  /* 0x80000015c1c47c36 */ /* 0x000fc40008000000 */
[----:B------:R-:W-:-:S05]  /*3c00*/  VIADD R195, R198, -UR21 ;  /* 0x80000015c6c37c36 */ /* 0x000fca0008000000 */
[----:B-1----:R-:W-:Y:S01]  /*3c10*/  HMMA.16816.F32 R12, R56, R114, R8 ;  /* 0x00000072380c723c */ /* 0x002fe20000001808 */
[----:B------:R-:W-:-:S05]  /*3c20*/  IMAD.U32 R8, RZ, RZ, UR23 ;  /* 0x00000017ff087e24 */ /* 0x000fca000f8e00ff */
[----:B------:R-:W-:Y:S02]  /*3c30*/  IADD3 R7, PT, PT, R8, -UR19, R7 ;  /* 0x8000001308077c10 */ /* 0x000fe4000fffe007 */
[C---:B------:R-:W-:Y:S01]  /*3c40*/  HMMA.16816.F32 R72, R20.reuse, R96, R28 ;  /* 0x000000601448723c */ /* 0x040fe2000000181c */
[----:B------:R-:W-:Y:S01]  /*3c50*/  VIADD R28, R4, 0x38 ;  /* 0x00000038041c7836 */ /* 0x000fe20000000000 */
[----:B------:R1:W3:Y:S01]  /*3c60*/  MUFU.TANH R29, R6 ;  /* 0x00000006001d7308 */ /* 0x0002e20000002400 */
[----:B------:R-:W-:Y:S02]  /*3c70*/  IMAD.IADD R3, R3, 0x1, R7 ;  /* 0x0000000103037824 */ /* 0x000fe400078e0207 */
[----:B------:R-:W-:Y:S01]  /*3c80*/  VIADD R5, R28, UR19 ;  /* 0x000000131c057c36 */ /* 0x000fe20008000000 */
[----:B------:R-:W-:Y:S02]  /*3c90*/  ISETP.GT.AND P1, PT, R194, R28, PT ;  /* 0x0000001cc200720c */ /* 0x000fe40003f24270 */
[----:B------:R-:W-:Y:S01]  /*3ca0*/  HMMA.16816.F32 R80, R20, R32, R64 ;  /* 0x000000201450723c */ /* 0x000fe20000001840 */
[----:B------:R-:W-:-:S02]  /*3cb0*/  VIADDMNMX R200, R3, 0x1, R8, PT ;  /* 0x0000000103c87846 */ /* 0x000fc40003800108 */
[C-C-:B------:R-:W-:Y:S02]  /*3cc0*/  VIADDMNMX R202, R3.reuse, 0x9, R8.reuse, PT ;  /* 0x0000000903ca7846 */ /* 0x140fe40003800108 */
[C-C-:B------:R-:W-:Y:S02]  /*3cd0*/  VIADDMNMX R199, R3.reuse, 0x41, R8.reuse, PT ;  /* 0x0000004103c77846 */ /* 0x140fe40003800108 */
[----:B------:R-:W-:Y:S01]  /*3ce0*/  VIADDMNMX R201, R3, 0x49, R8, PT ;  /* 0x0000004903c97846 */ /* 0x000fe20003800108 */
[----:B------:R-:W-:Y:S01]  /*3cf0*/  HMMA.16816.F32 R32, R44, R16, R48 ;  /* 0x000000102c20723c */ /* 0x000fe20000001830 */
[C---:B------:R-:W-:Y:S02]  /*3d00*/  ISETP.GE.AND P4, PT, R28.reuse, R200, PT ;  /* 0x000000c81c00720c */ /* 0x040fe40003f86270 */
[----:B------:R-:W-:Y:S01]  /*3d10*/  ISETP.GE.AND P6, PT, R28, R202, PT ;  /* 0x000000ca1c00720c */ /* 0x000fe20003fc6270 */
[----:B-1----:R-:W-:Y:S01]  /*3d20*/  IMAD.IADD R6, R192, 0x1, -R5 ;  /* 0x00000001c0067824 */ /* 0x002fe200078e0a05 */
[----:B------:R-:W-:-:S02]  /*3d30*/  ISETP.GE.AND P3, PT, R28, R199, PT ;  /* 0x000000c71c00720c */ /* 0x000fc40003f66270 */
[----:B------:R-:W-:Y:S01]  /*3d40*/  ISETP.GE.AND P5, PT, R28, R201, PT ;  /* 0x000000c91c00720c */ /* 0x000fe20003fa6270 */
[----:B------:R-:W-:Y:S01]  /*3d50*/  HMMA.16816.F32 R36, R20, R38, R104 ;  /* 0x000000261424723c */ /* 0x000fe20000001868 */
[----:B------:R-:W-:Y:S02]  /*3d60*/  IABS R6, R6 ;  /* 0x0000000600067213 */ /* 0x000fe40000000000 */
[----:B------:R-:W-:Y:S02]  /*3d70*/  ISETP.GT.AND P2, PT, R196, R28, PT ;  /* 0x0000001cc400720c */ /* 0x000fe40003f44270 */
[----:B------:R-:W-:-:S03]  /*3d80*/  I2FP.F32.S32 R6, R6 ;  /* 0x0000000600067245 */ /* 0x000fc60000201400 */
[----:B--2---:R-:W-:Y:S02]  /*3d90*/  HMMA.16816.F32 R104, R52, R118, R12 ;  /* 0x000000763468723c */ /* 0x004fe4000000180c */
[----:B---3--:R-:W-:Y:S01]  /*3da0*/  FFMA.FTZ R3, R6, -UR8, R29 ;  /* 0x8000000806037c23 */ /* 0x008fe2000801001d */
[----:B------:R-:W-:-:S05]  /*3db0*/  FMUL.FTZ R6, R150, UR4 ;  /* 0x0000000496067c20 */ /* 0x000fca0008410000 */
[----:B------:R-:W-:Y:S01]  /*3dc0*/  HMMA.16816.F32 R8, R56, R16, R92 ;  /* 0x000000103808723c */ /* 0x000fe2000000185c */
[----:B------:R-:W-:Y:S01]  /*3dd0*/  VIADD R16, R192, 0x8 ;  /* 0x00000008c0107836 */ /* 0x000fe20000000000 */
[----:B------:R-:W-:Y:S01]  /*3de0*/  FSEL R17, R3, -INF , !P1 ;  /* 0xff80000003117808 */ /* 0x000fe20004800000 */
[----:B------:R-:W-:Y:S01]  /*3df0*/  IMAD.IADD R3, R193, 0x1, -R5 ;  /* 0x00000001c1037824 */ /* 0x000fe200078e0a05 */
[-C--:B------:R-:W-:Y:S01]  /*3e00*/  ISETP.GT.AND P1, PT, R195, R28.reuse, PT ;  /* 0x0000001cc300720c */ /* 0x080fe20003f24270 */
[----:B------:R-:W-:Y:S01]  /*3e10*/  VIADD R197, R16, -UR21 ;  /* 0x8000001510c57c36 */ /* 0x000fe20008000000 */
[----:B------:R-:W-:Y:S02]  /*3e20*/  FSEL R175, R17, -INF , !P4 ;  /* 0xff80000011af7808 */ /* 0x000fe40006000000 */
[----:B------:R-:W-:Y:S02]  /*3e30*/  HMMA.16816.F32 R64, R76, R24, R32 ;  /* 0x000000184c40723c */ /* 0x000fe40000001820 */
[----:B------:R-:W-:-:S06]  /*3e40*/  ISETP.GT.AND P0, PT, R197, R28, PT ;  /* 0x0000001cc500720c */ /* 0x000fcc0003f04270 */
[----:B------:R-:W-:Y:S01]  /*3e50*/  HMMA.16816.F32 R60, R20, R40, R60 ;  /* 0x00000028143c723c */ /* 0x000fe2000000183c */
[----:B------:R1:W-:Y:S07]  /*3e60*/  MUFU.TANH R40, R6 ;  /* 0x0000000600287308 */ /* 0x0003ee0000002400 */
[----:B------:R-:W-:Y:S08]  /*3e70*/  HMMA.16816.F32 R28, R44, R18, R36 ;  /* 0x000000122c1c723c */ /* 0x000ff00000001824 */
[----:B------:R-:W-:Y:S01]  /*3e80*/  HMMA.16816.F32 R92, R52, R24, R8 ;  /* 0x00000018345c723c */ /* 0x000fe20000001808 */
[----:B------:R-:W-:-:S02]  /*3e90*/  VIADD R11, R5, 0xffffffc9 ;  /* 0xffffffc9050b7836 */ /* 0x000fc40000000000 */
[----:B------:R-:W-:Y:S01]  /*3ea0*/  FMUL.FTZ R10, R65, UR4 ;  /* 0x00000004410a7c20 */ /* 0x000fe20008410000 */
[----:B-1----:R-:W-:Y:S01]  /*3eb0*/  FMUL.FTZ R6, R104, UR4 ;  /* 0x0000000468067c20 */ /* 0x002fe20008410000 */
[----:B------:R-:W-:Y:S02]  /*3ec0*/  IMAD.IADD R8, R198, 0x1, -R5 ;  /* 0x00000001c6087824 */ /* 0x000fe400078e0a05 */
[----:B------:R-:W-:Y:S01]  /*3ed0*/  IMAD.IADD R9, R192, 0x1, -R11 ;  /* 0x00000001c0097824 */ /* 0x000fe200078e0a0b */
[----:B------:R1:W2:Y:S01]  /*3ee0*/  MUFU.TANH R32, R6 ;  /* 0x0000000600207308 */ /* 0x0002a20000002400 */
[----:B------:R-:W-:Y:S07]  /*3ef0*/  HMMA.16816.F32 R12, R56, R18, R88 ;  /* 0x00000012380c723c */ /* 0x000fee0000001858 */
[----:B------:R-:W3:Y:S01]  /*3f00*/  MUFU.TANH R10, R10 ;  /* 0x0000000a000a7308 */ /* 0x000ee20000002400 */
[C---:B------:R-:W-:Y:S08]  /*3f10*/  HMMA.16816.F32 R108, R20.reuse, R42, R108 ;  /* 0x0000002a146c723c */ /* 0x040ff0000000186c */
[----:B------:R-:W-:Y:S01]  /*3f20*/  HMMA.16816.F32 R48, R20, R98, R120 ;  /* 0x000000621430723c */ /* 0x000fe20000001878 */
[----:B-1----:R-:W-:Y:S01]  /*3f30*/  FMUL.FTZ R6, R106, UR4 ;  /* 0x000000046a067c20 */ /* 0x002fe20008410000 */
[----:B------:R-:W-:Y:S03]  /*3f40*/  LDSM.16.M88.4 R20, [R186+0x4800] ;  /* 0x00480000ba14783b */ /* 0x000fe60000000200 */
[----:B------:R1:W4:Y:S02]  /*3f50*/  MUFU.TANH R24, R6 ;  /* 0x0000000600187308 */ /* 0x0003240000002400 */
[----:B-1----:R-:W-:-:S05]  /*3f60*/  IMAD.IADD R6, R16, 0x1, -R5 ;  /* 0x0000000110067824 */ /* 0x002fca00078e0a05 */
[----:B------:R-:W-:Y:S02]  /*3f70*/  IABS R7, R6 ;  /* 0x0000000600077213 */ /* 0x000fe40000000000 */
[----:B------:R-:W-:Y:S02]  /*3f80*/  IABS R6, R3 ;  /* 0x0000000300067213 */ /* 0x000fe40000000000 */
[----:B------:R-:W-:Y:S02]  /*3f90*/  IABS R3, R8 ;  /* 0x0000000800037213 */ /* 0x000fe40000000000 */
[----:B------:R-:W-:Y:S02]  /*3fa0*/  IABS R8, R9 ;  /* 0x0000000900087213 */ /* 0x000fe40000000000 */
[----:B------:R-:W-:Y:S02]  /*3fb0*/  I2FP.F32.S32 R6, R6 ;  /* 0x0000000600067245 */ /* 0x000fe40000201400 */
[----:B------:R-:W-:-:S02]  /*3fc0*/  I2FP.F32.S32 R9, R8 ;  /* 0x0000000800097245 */ /* 0x000fc40000201400 */
[----:B------:R-:W-:Y:S01]  /*3fd0*/  I2FP.F32.S32 R3, R3 ;  /* 0x0000000300037245 */ /* 0x000fe20000201400 */
[----:B--2---:R-:W-:Y:S01]  /*3fe0*/  FFMA.FTZ R8, R6, -UR8, R32 ;  /* 0x8000000806087c23 */ /* 0x004fe20008010020 */
[----:B------:R-:W-:Y:S01]  /*3ff0*/  I2FP.F32.S32 R7, R7 ;  /* 0x0000000700077245 */ /* 0x000fe20000201400 */
[-C--:B------:R-:W-:Y:S01]  /*4000*/  HMMA.16816.F32 R32, R76, R26.reuse, R28 ;  /* 0x0000001a4c20723c */ /* 0x080fe2000000181c */
[----:B---3--:R-:W-:Y:S01]  /*4010*/  FFMA.FTZ R9, R9, -UR8, R10 ;  /* 0x8000000809097c23 */ /* 0x008fe2000801000a */
[----:B----4-:R-:W-:Y:S01]  /*4020*/  FFMA.FTZ R6, R3, -UR8, R24 ;  /* 0x8000000803067c23 */ /* 0x010fe20008010018 */
[----:B------:R-:W-:Y:S02]  /*4030*/  VIADD R3, R4, 0x1 ;  /* 0x0000000104037836 */ /* 0x000fe40000000000 */
[----:B------:R-:W-:Y:S01]  /*4040*/  FFMA.FTZ R7, R7, -UR8, R40 ;  /* 0x8000000807077c23 */ /* 0x000fe20008010028 */
[----:B------:R-:W-:Y:S01]  /*4050*/  FMUL.FTZ R10, R67, UR4 ;  /* 0x00000004430a7c20 */ /* 0x000fe20008410000 */
[----:B------:R-:W-:Y:S01]  /*4060*/  FSEL R6, R6, -INF , !P1 ;  /* 0xff80000006067808 */ /* 0x000fe20004800000 */
[----:B------:R-:W-:Y:S02]  /*4070*/  HMMA.16816.F32 R28, R52, R26, R12 ;  /* 0x0000001a341c723c */ /* 0x000fe4000000180c */
[----:B------:R-:W-:Y:S01]  /*4080*/  FSEL R7, R7, -INF , !P0 ;  /* 0xff80000007077808 */ /* 0x000fe20004000000 */
[----:B------:R1:W2:Y:S01]  /*4090*/  MUFU.TANH R24, R10 ;  /* 0x0000000a00187308 */ /* 0x0002a20000002400 */
[----:B------:R-:W-:Y:S01]  /*40a0*/  FSEL R167, R6, -INF , !P5 ;  /* 0xff80000006a77808 */ /* 0x000fe20006800000 */
[----:B------:R-:W-:Y:S01]  /*40b0*/  FMUL.FTZ R6, R95, UR4 ;  /* 0x000000045f067c20 */ /* 0x000fe20008410000 */
[----:B------:R-:W-:Y:S01]  /*40c0*/  ISETP.GT.AND P0, PT, R194, R3, PT ;  /* 0x00000003c200720c */ /* 0x000fe20003f04270 */
[----:B------:R-:W3:Y:S01]  /*40d0*/  LDSM.16.M88.4 R12, [R182+0x4800] ;  /* 0x00480000b60c783b */ /* 0x000ee20000000200 */
[----:B------:R-:W-:-:S02]  /*40e0*/  FSEL R205, R7, -INF , !P6 ;  /* 0xff80000007cd7808 */ /* 0x000fc40007000000 */
[----:B------:R-:W-:Y:S01]  /*40f0*/  FSEL R7, R8, -INF , !P2 ;  /* 0xff80000008077808 */ /* 0x000fe20005000000 */
[----:B------:R-:W-:Y:S01]  /*4100*/  FMUL.FTZ R8, R93, UR4 ;  /* 0x000000045d087c20 */ /* 0x000fe20008410000 */
[----:B------:R-:W-:Y:S01]  /*4110*/  FSEL R17, R9, -INF , !P0 ;  /* 0xff80000009117808 */ /* 0x000fe20004000000 */
[----:B------:R4:W-:Y:S01]  /*4120*/  MUFU.TANH R18, R6 ;  /* 0x0000000600127308 */ /* 0x0009e20000002400 */
[----:B------:R-:W-:Y:S01]  /*4130*/  FMUL.FTZ R9, R32, UR4 ;  /* 0x0000000420097c20 */ /* 0x000fe20008410000 */
[----:B------:R-:W-:Y:S01]  /*4140*/  FSEL R166, R7, -INF , !P3 ;  /* 0xff80000007a67808 */ /* 0x000fe20005800000 */
[----:B------:R-:W-:Y:S01]  /*4150*/  IMAD.IADD R7, R16, 0x1, -R11 ;  /* 0x0000000110077824 */ /* 0x000fe200078e0a0b */
[C---:B------:R-:W-:Y:S02]  /*4160*/  ISETP.GE.AND P4, PT, R3.reuse, R200, PT ;  /* 0x000000c80300720c */ /* 0x040fe40003f86270 */
[----:B------:R-:W-:Y:S01]  /*4170*/  ISETP.GE.AND P6, PT, R3, R202, PT ;  /* 0x000000ca0300720c */ /* 0x000fe20003fc6270 */
[----:B------:R-:W-:Y:S01]  /*4180*/  FMUL.FTZ R41, R29, UR4 ;  /* 0x000000041d297c20 */ /* 0x000fe20008410000 */
[----:B-1----:R-:W-:Y:S01]  /*4190*/  VIADD R10, R5, 0xffffffd0 ;  /* 0xffffffd0050a7836 */ /* 0x002fe20000000000 */
[C---:B------:R-:W-:Y:S01]  /*41a0*/  ISETP.GE.AND P2, PT, R3.reuse, R199, PT ;  /* 0x000000c70300720c */ /* 0x040fe20003f46270 */
[----:B------:R1:W5:Y:S01]  /*41b0*/  MUFU.TANH R19, R8 ;  /* 0x0000000800137308 */ /* 0x0003620000002400 */
[----:B------:R-:W-:Y:S01]  /*41c0*/  ISETP.GE.AND P3, PT, R3, R201, PT ;  /* 0x000000c90300720c */ /* 0x000fe20003f66270 */
[----:B------:R-:W-:Y:S01]  /*41d0*/  FMUL.FTZ R42, R31, UR4 ;  /* 0x000000041f2a7c20 */ /* 0x000fe20008410000 */
[----:B------:R-:W-:-:S02]  /*41e0*/  ISETP.GT.AND P1, PT, R197, R3, PT ;  /* 0x00000003c500720c */ /* 0x000fc40003f24270 */
[-C--:B------:R-:W-:Y:S02]  /*41f0*/  ISETP.GT.AND P5, PT, R196, R3.reuse, PT ;  /* 0x00000003c400720c */ /* 0x080fe40003fa4270 */
[----:B------:R-:W-:Y:S01]  /*4200*/  ISETP.GT.AND P0, PT, R195, R3, PT ;  /* 0x00000003c300720c */ /* 0x000fe20003f04270 */
[--C-:B----4-:R-:W-:Y:S01]  /*4210*/  IMAD.IADD R6, R193, 0x1, -R11.reuse ;  /* 0x00000001c1067824 */ /* 0x110fe200078e0a0b */
[----:B------:R-:W-:Y:S01]  /*4220*/  IABS R7, R7 ;  /* 0x0000000700077213 */ /* 0x000fe20000000000 */
[----:B------:R-:W-:Y:S01]  /*4230*/  IMAD.IADD R3, R198, 0x1, -R11 ;  /* 0x00000001c6037824 */ /* 0x000fe200078e0a0b */
[----:B------:R-:W-:Y:S01]  /*4240*/  FSEL R90, R17, -INF , !P4 ;  /* 0xff800000115a7808 */ /* 0x000fe20006000000 */
[----:B------:R4:W5:Y:S01]  /*4250*/  MUFU.TANH R11, R9 ;  /* 0x00000009000b7308 */ /* 0x0009620000002400 */
[----:B------:R-:W-:Y:S01]  /*4260*/  I2FP.F32.S32 R7, R7 ;  /* 0x0000000700077245 */ /* 0x000fe20000201400 */
[----:B-1----:R-:W-:-:S04]  /*4270*/  IMAD.IADD R8, R192, 0x1, -R10 ;  /* 0x00000001c0087824 */ /* 0x002fc800078e0a0a */
[----:B--2---:R-:W-:-:S05]  /*4280*/  FFMA.FTZ R7, R7, -UR8, R24 ;  /* 0x8000000807077c23 */ /* 0x004fca0008010018 */
[----:B------:R-:W-:Y:S01]  /*4290*/  FSEL R7, R7, -INF , !P1 ;  /* 0xff80000007077808 */ /* 0x000fe20004800000 */
[-C--:B---3--:R-:W-:Y:S03]  /*42a0*/  HMMA.16816.F32 R24, R44, R12.reuse, R60 ;  /* 0x0000000c2c18723c */ /* 0x088fe6000000183c */
[----:B------:R-:W-:Y:S01]  /*42b0*/  FSEL R97, R7, -INF , !P6 ;  /* 0xff80000007617808 */ /* 0x000fe20007000000 */
[----:B------:R-:W-:Y:S01]  /*42c0*/  FMUL.FTZ R7, R28, UR4 ;  /* 0x000000041c077c20 */ /* 0x000fe20008410000 */
[----:B----4-:R-:W-:Y:S02]  /*42d0*/  IABS R9, R6 ;  /* 0x0000000600097213 */ /* 0x010fe40000000000 */
[----:B------:R-:W-:Y:S01]  /*42e0*/  IABS R6, R3 ;  /* 0x0000000300067213 */ /* 0x000fe20000000000 */
[----:B------:R-:W-:Y:S01]  /*42f0*/  HMMA.16816.F32 R36, R56, R12, R84 ;  /* 0x0000000c3824723c */ /* 0x000fe20000001854 */
[----:B------:R-:W-:Y:S01]  /*4300*/  IABS R3, R8 ;  /* 0x0000000800037213 */ /* 0x000fe20000000000 */
[----:B------:R-:W-:-:S02]  /*4310*/  IMAD.MOV.U32 R8, RZ, RZ, R9 ;  /* 0x000000ffff087224 */ /* 0x000fc400078e0009 */
[----:B------:R-:W-:Y:S01]  /*4320*/  FMUL.FTZ R12, R35, UR4 ;  /* 0x00000004230c7c20 */ /* 0x000fe20008410000 */
[----:B------:R-:W-:Y:S02]  /*4330*/  IMAD.MOV.U32 R9, RZ, RZ, R6 ;  /* 0x000000ffff097224 */ /* 0x000fe400078e0006 */
[----:B------:R-:W-:Y:S01]  /*4340*/  I2FP.F32.S32 R6, R8 ;  /* 0x0000000800067245 */ /* 0x000fe20000201400 */
[----:B------:R-:W-:Y:S02]  /*4350*/  MUFU.TANH R40, R12 ;  /* 0x0000000c00287308 */ /* 0x000fe40000002400 */
[----:B------:R-:W-:Y:S02]  /*4360*/  I2FP.F32.S32 R9, R9 ;  /* 0x0000000900097245 */ /* 0x000fe40000201400 */
[----:B------:R-:W-:Y:S01]  /*4370*/  I2FP.F32.S32 R8, R3 ;  /* 0x0000000300087245 */ /* 0x000fe20000201400 */
[----:B-----5:R-:W-:Y:S01]  /*4380*/  FFMA.FTZ R6, R6, -UR8, R19 ;  /* 0x8000000806067c23 */ /* 0x020fe20008010013 */
[----:B------:R-:W-:-:S02]  /*4390*/  VIADD R3, R4, 0x8 ;  /* 0x0000000804037836 */ /* 0x000fc40000000000 */
[----:B------:R-:W-:Y:S01]  /*43a0*/  FFMA.FTZ R9, R9, -UR8, R18 ;  /* 0x8000000809097c23 */ /* 0x000fe20008010012 */
[----:B------:R-:W-:Y:S01]  /*43b0*/  FFMA.FTZ R8, R8, -UR8, R11 ;  /* 0x8000000808087c23 */ /* 0x000fe2000801000b */
[----:B------:R-:W-:Y:S01]  /*43c0*/  FSEL R6, R6, -INF , !P5 ;  /* 0xff80000006067808 */ /* 0x000fe20006800000 */
[----:B------:R-:W-:Y:S01]  /*43d0*/  FMUL.FTZ R11, R34, UR4 ;  /* 0x00000004220b7c20 */ /* 0x000fe20008410000 */
[----:B------:R-:W-:Y:S01]  /*43e0*/  ISETP.GT.AND P4, PT, R194, R3, PT ;  /* 0x00000003c200720c */ /* 0x000fe20003f84270 */
[----:B------:R1:W-:Y:S01]  /*43f0*/  MUFU.TANH R18, R7 ;  /* 0x0000000700127308 */ /* 0x0003e20000002400 */
[----:B------:R-:W-:Y:S02]  /*4400*/  FSEL R88, R6, -INF , !P2 ;  /* 0xff80000006587808 */ /* 0x000fe40005000000 */
[----:B------:R-:W-:Y:S01]  /*4410*/  FSEL R6, R9, -INF , !P0 ;  /* 0xff80000009067808 */ /* 0x000fe20004000000 */
[----:B------:R-:W-:Y:S01]  /*4420*/  VIADD R9, R5, 0xffffffd1 ;  /* 0xffffffd105097836 */ /* 0x000fe20000000000 */
[----:B------:R-:W-:-:S02]  /*4430*/  ISETP.GE.AND P1, PT, R3, R200, PT ;  /* 0x000000c80300720c */ /* 0x000fc40003f26270 */
[----:B------:R-:W-:Y:S01]  /*4440*/  FSEL R89, R6, -INF , !P3 ;  /* 0xff80000006597808 */ /* 0x000fe20005800000 */
[----:B------:R-:W-:Y:S01]  /*4450*/  FMUL.FTZ R6, R30, UR4 ;  /* 0x000000041e067c20 */ /* 0x000fe20008410000 */
[----:B------:R2:W3:Y:S01]  /*4460*/  MUFU.TANH R19, R11 ;  /* 0x0000000b00137308 */ /* 0x0004e20000002400 */
[C---:B------:R-:W-:Y:S01]  /*4470*/  ISETP.GE.AND P6, PT, R3.reuse, R202, PT ;  /* 0x000000ca0300720c */ /* 0x040fe20003fc6270 */
[----:B------:R-:W-:Y:S01]  /*4480*/  HMMA.16816.F32 R28, R76, R20, R24 ;  /* 0x000000144c1c723c */ /* 0x000fe20000001818 */
[C---:B------:R-:W-:Y:S02]  /*4490*/  ISETP.GE.AND P5, PT, R3.reuse, R199, PT ;  /* 0x000000c70300720c */ /* 0x040fe40003fa6270 */
[----:B------:R-:W-:Y:S02]  /*44a0*/  ISETP.GE.AND P2, PT, R3, R201, PT ;  /* 0x000000c90300720c */ /* 0x000fe40003f46270 */
[-C--:B------:R-:W-:Y:S01]  /*44b0*/  ISETP.GT.AND P0, PT, R197, R3.reuse, PT ;  /* 0x00000003c500720c */ /* 0x080fe20003f04270 */
[----:B------:R4:W-:Y:S01]  /*44c0*/  MUFU.TANH R17, R6 ;  /* 0x0000000600117308 */ /* 0x0009e20000002400 */
[----:B------:R-:W-:Y:S01]  /*44d0*/  ISETP.GT.AND P3, PT, R196, R3, PT ;  /* 0x00000003c400720c */ /* 0x000fe20003f64270 */
[----:B-1----:R-:W-:Y:S01]  /*44e0*/  IMAD.IADD R7, R16, 0x1, -R10 ;  /* 0x0000000110077824 */ /* 0x002fe200078e0a0a */
[----:B------:R-:W-:Y:S04]  /*44f0*/  HMMA.16816.F32 R24, R44, R14, R108 ;  /* 0x0000000e2c18723c */ /* 0x000fe8000000186c */
[----:B------:R-:W-:-:S02]  /*4500*/  IABS R7, R7 ;  /* 0x0000000700077213 */ /* 0x000fc40000000000 */
[----:B--2---:R-:W-:Y:S01]  /*4510*/  FSEL R11, R8, -INF , !P4 ;  /* 0xff800000080b7808 */ /* 0x004fe20006000000 */
[----:B------:R-:W-:Y:S01]  /*4520*/  FMUL.FTZ R8, R33, UR4 ;  /* 0x0000000421087c20 */ /* 0x000fe20008410000 */
[----:B------:R-:W-:Y:S01]  /*4530*/  ISETP.GT.AND P4, PT, R195, R3, PT ;  /* 0x00000003c300720c */ /* 0x000fe20003f84270 */
[--C-:B------:R-:W-:Y:S01]  /*4540*/  IMAD.IADD R3, R198, 0x1, -R10.reuse ;  /* 0x00000001c6037824 */ /* 0x100fe200078e0a0a */
[----:B------:R-:W-:Y:S01]  /*4550*/  I2FP.F32.S32 R7, R7 ;  /* 0x0000000700077245 */ /* 0x000fe20000201400 */
[----:B------:R1:W2:Y:S01]  /*4560*/  MUFU.TANH R13, R8 ;  /* 0x00000008000d7308 */ /* 0x0002a20000002400 */
[----:B------:R-:W-:Y:S01]  /*4570*/  FSEL R84, R11, -INF , !P1 ;  /* 0xff8000000b547808 */ /* 0x000fe20004800000 */
[----:B------:R-:W-:Y:S01]  /*4580*/  FMUL.FTZ R12, R28, UR4 ;  /* 0x000000041c0c7c20 */ /* 0x000fe20008410000 */
[----:B----4-:R-:W-:Y:S02]  /*4590*/  IMAD.IADD R6, R193, 0x1, -R10 ;  /* 0x00000001c1067824 */ /* 0x010fe400078e0a0a */
[----:B---3--:R-:W-:Y:S01]  /*45a0*/  FFMA.FTZ R7, R7, -UR8, R19 ;  /* 0x8000000807077c23 */ /* 0x008fe20008010013 */
[----:B------:R-:W-:Y:S02]  /*45b0*/  HMMA.16816.F32 R32, R56, R14, R68 ;  /* 0x0000000e3820723c */ /* 0x000fe40000001844 */
[----:B------:R-:W-:Y:S01]  /*45c0*/  IABS R10, R6 ;  /* 0x00000006000a7213 */ /* 0x000fe20000000000 */
[----:B------:R-:W3:Y:S01]  /*45d0*/  MUFU.TANH R19, R41 ;  /* 0x0000002900137308 */ /* 0x000ee20000002400 */
[----:B------:R-:W-:-:S02]  /*45e0*/  IABS R6, R3 ;  /* 0x0000000300067213 */ /* 0x000fc40000000000 */
[----:B------:R-:W-:-:S04]  /*45f0*/  FSEL R7, R7, -INF , !P0 ;  /* 0xff80000007077808 */ /* 0x000fc80004000000 */
[----:B------:R-:W-:Y:S01]  /*4600*/  FSEL R96, R7, -INF , !P6 ;  /* 0xff80000007607808 */ /* 0x000fe20007000000 */
[----:B-1----:R-:W-:-:S05]  /*4610*/  IMAD.IADD R8, R192, 0x1, -R9 ;  /* 0x00000001c0087824 */ /* 0x002fca00078e0a09 */
[----:B------:R-:W-:Y:S01]  /*4620*/  IABS R3, R8 ;  /* 0x0000000800037213 */ /* 0x000fe20000000000 */
[----:B------:R-:W-:Y:S01]  /*4630*/  IMAD.MOV.U32 R8, RZ, RZ, R6 ;  /* 0x000000ffff087224 */ /* 0x000fe200078e0006 */
[----:B------:R-:W-:Y:S02]  /*4640*/  I2FP.F32.S32 R6, R10 ;  /* 0x0000000a00067245 */ /* 0x000fe40000201400 */
[----:B------:R-:W-:Y:S02]  /*4650*/  I2FP.F32.S32 R3, R3 ;  /* 0x0000000300037245 */ /* 0x000fe40000201400 */
[----:B------:R-:W-:Y:S01]  /*4660*/  I2FP.F32.S32 R8, R8 ;  /* 0x0000000800087245 */ /* 0x000fe20000201400 */
[----:B------:R-:W-:Y:S02]  /*4670*/  FFMA.FTZ R6, R6, -UR8, R18 ;  /* 0x8000000806067c23 */ /* 0x000fe40008010012 */
[----:B--2---:R-:W-:Y:S01]  /*4680*/  FFMA.FTZ R10, R3, -UR8, R13 ;  /* 0x80000008030a7c23 */ /* 0x004fe2000801000d */
[----:B------:R-:W-:-:S02]  /*4690*/  VIADD R3, R4, 0x9 ;  /* 0x0000000904037836 */ /* 0x000fc40000000000 */
[----:B------:R-:W-:Y:S01]  /*46a0*/  FFMA.FTZ R8, R8, -UR8, R17 ;  /* 0x8000000808087c23 */ /* 0x000fe20008010011 */
[----:B------:R-:W-:Y:S01]  /*46b0*/  FSEL R7, R6, -INF , !P3 ;  /* 0xff80000006077808 */ /* 0x000fe20005800000 */
[----:B------:R-:W1:Y:S01]  /*46c0*/  MUFU.TANH R18, R42 ;  /* 0x0000002a00127308 */ /* 0x000e620000002400 */
[----:B------:R-:W-:Y:S02]  /*46d0*/  ISETP.GT.AND P1, PT, R194, R3, PT ;  /* 0x00000003c200720c */ /* 0x000fe40003f24270 */
[----:B------:R-:W-:Y:S02]  /*46e0*/  FSEL R6, R8, -INF , !P4 ;  /* 0xff80000008067808 */ /* 0x000fe40006000000 */
[----:B------:R-:W-:Y:S01]  /*46f0*/  FSEL R62, R7, -INF , !P5 ;  /* 0xff800000073e7808 */ /* 0x000fe20006800000 */
[--C-:B------:R-:W-:Y:S01]  /*4700*/  IMAD.IADD R7, R16, 0x1, -R9.reuse ;  /* 0x0000000110077824 */ /* 0x100fe200078e0a09 */
[----:B------:R-:W-:Y:S01]  /*4710*/  FSEL R63, R6, -INF , !P2 ;  /* 0xff800000063f7808 */ /* 0x000fe20005000000 */
[----:B------:R-:W-:Y:S01]  /*4720*/  IMAD.IADD R6, R193, 0x1, -R9 ;  /* 0x00000001c1067824 */ /* 0x000fe200078e0a09 */
[----:B------:R-:W-:Y:S01]  /*4730*/  FSEL R11, R10, -INF , !P1 ;  /* 0xff8000000a0b7808 */ /* 0x000fe20004800000 */
[----:B------:R-:W-:Y:S01]  /*4740*/  VIADD R10, R5, 0xffffffd8 ;  /* 0xffffffd8050a7836 */ /* 0x000fe20000000000 */
[C---:B------:R-:W-:Y:S01]  /*4750*/  ISETP.GE.AND P0, PT, R3.reuse, R200, PT ;  /* 0x000000c80300720c */ /* 0x040fe20003f06270 */
[----:B------:R2:W4:Y:S01]  /*4760*/  MUFU.TANH R17, R12 ;  /* 0x0000000c00117308 */ /* 0x0005220000002400 */
[C---:B------:R-:W-:Y:S01]  /*4770*/  ISETP.GE.AND P6, PT, R3.reuse, R202, PT ;  /* 0x000000ca0300720c */ /* 0x040fe20003fc6270 */
[----:B------:R-:W-:Y:S01]  /*4780*/  IMAD.IADD R8, R192, 0x1, -R10 ;  /* 0x00000001c0087824 */ /* 0x000fe200078e0a0a */
[----:B------:R-:W-:-:S02]  /*4790*/  ISETP.GE.AND P3, PT, R3, R199, PT ;  /* 0x000000c70300720c */ /* 0x000fc40003f66270 */
[----:B------:R-:W-:Y:S02]  /*47a0*/  ISETP.GE.AND P5, PT, R3, R201, PT ;  /* 0x000000c90300720c */ /* 0x000fe40003fa6270 */
[-C--:B------:R-:W-:Y:S02]  /*47b0*/  ISETP.GT.AND P4, PT, R197, R3.reuse, PT ;  /* 0x00000003c500720c */ /* 0x080fe40003f84270 */
[-C--:B------:R-:W-:Y:S02]  /*47c0*/  ISETP.GT.AND P2, PT, R196, R3.reuse, PT ;  /* 0x00000003c400720c */ /* 0x080fe40003f44270 */
[----:B------:R-:W-:Y:S01]  /*47d0*/  ISETP.GT.AND P1, PT, R195, R3, PT ;  /* 0x00000003c300720c */ /* 0x000fe20003f24270 */
[----:B------:R-:W-:Y:S01]  /*47e0*/  IMAD.IADD R3, R198, 0x1, -R9 ;  /* 0x00000001c6037824 */ /* 0x000fe200078e0a09 */
[----:B------:R-:W-:Y:S02]  /*47f0*/  IABS R9, R6 ;  /* 0x0000000600097213 */ /* 0x000fe40000000000 */
[----:B------:R-:W-:-:S02]  /*4800*/  IABS R7, R7 ;  /* 0x0000000700077213 */ /* 0x000fc40000000000 */
[----:B------:R-:W-:Y:S01]  /*4810*/  IABS R6, R3 ;  /* 0x0000000300067213 */ /* 0x000fe20000000000 */
[----:B--2---:R-:W-:Y:S01]  /*4820*/  HMMA.16816.F32 R12, R52, R20, R36 ;  /* 0x00000014340c723c */ /* 0x004fe20000001824 */
[----:B------:R-:W-:Y:S02]  /*4830*/  IABS R3, R8 ;  /* 0x0000000800037213 */ /* 0x000fe40000000000 */
[----:B------:R-:W-:Y:S01]  /*4840*/  I2FP.F32.S32 R7, R7 ;  /* 0x0000000700077245 */ /* 0x000fe20000201400 */
[----:B------:R-:W-:Y:S01]  /*4850*/  IMAD.MOV.U32 R8, RZ, RZ, R6 ;  /* 0x000000ffff087224 */ /* 0x000fe200078e0006 */
[----:B------:R-:W-:Y:S02]  /*4860*/  I2FP.F32.S32 R6, R9 ;  /* 0x0000000900067245 */ /* 0x000fe40000201400 */
[----:B------:R-:W-:Y:S01]  /*4870*/  FSEL R65, R11, -INF , !P0 ;  /* 0xff8000000b417808 */ /* 0x000fe20004000000 */
[----:B------:R-:W-:Y:S01]  /*4880*/  FFMA.FTZ R7, R7, -UR8, R40 ;  /* 0x8000000807077c23 */ /* 0x000fe20008010028 */
[----:B------:R-:W-:Y:S01]  /*4890*/  I2FP.F32.S32 R9, R8 ;  /* 0x0000000800097245 */ /* 0x000fe20000201400 */
[----:B---3--:R-:W-:Y:S01]  /*48a0*/  FFMA.FTZ R6, R6, -UR8, R19 ;  /* 0x8000000806067c23 */ /* 0x008fe20008010013 */
[----:B------:R-:W-:Y:S01]  /*48b0*/  I2FP.F32.S32 R8, R3 ;  /* 0x0000000300087245 */ /* 0x000fe20000201400 */
[----:B------:R-:W-:Y:S01]  /*48c0*/  VIADD R3, R4, 0x10 ;  /* 0x0000001004037836 */ /* 0x000fe20000000000 */
[----:B------:R-:W-:Y:S01]  /*48d0*/  FSEL R7, R7, -INF , !P4 ;  /* 0xff80000007077808 */ /* 0x000fe20006000000 */
[----:B-1----:R-:W-:Y:S01]  /*48e0*/  FFMA.FTZ R9, R9, -UR8, R18 ;  /* 0x8000000809097c23 */ /* 0x002fe20008010012 */
[----:B------:R-:W-:Y:S01]  /*48f0*/  FSEL R6, R6, -INF , !P2 ;  /* 0xff80000006067808 */ /* 0x000fe20005000000 */
[----:B------:R-:W-:Y:S01]  /*4900*/  FMUL.FTZ R11, R30, UR4 ;  /* 0x000000041e0b7c20 */ /* 0x000fe20008410000 */
[----:B----4-:R-:W-:Y:S01]  /*4910*/  FFMA.FTZ R8, R8, -UR8, R17 ;  /* 0x8000000808087c23 */ /* 0x010fe20008010011 */
[----:B------:R-:W-:Y:S01]  /*4920*/  FSEL R67, R7, -INF , !P6 ;  /* 0xff80000007437808 */ /* 0x000fe20007000000 */
[----:B------:R-:W-:Y:S01]  /*4930*/  FMUL.FTZ R7, R12, UR4 ;  /* 0x000000040c077c20 */ /* 0x000fe20008410000 */
[----:B------:R-:W-:Y:S01]  /*4940*/  FSEL R60, R6, -INF , !P3 ;  /* 0xff800000063c7808 */ /* 0x000fe20005800000 */
[----:B------:R-:W-:Y:S01]  /*4950*/  FMUL.FTZ R12, R29, UR4 ;  /* 0x000000041d0c7c20 */ /* 0x000fe20008410000 */
[----:B------:R-:W-:Y:S01]  /*4960*/  FSEL R6, R9, -INF , !P1 ;  /* 0xff80000009067808 */ /* 0x000fe20004800000 */
[----:B------:R1:W2:Y:S01]  /*4970*/  MUFU.TANH R19, R11 ;  /* 0x0000000b00137308 */ /* 0x0002a20000002400 */
[----:B------:R-:W-:Y:S01]  /*4980*/  ISETP.GT.AND P0, PT, R194, R3, PT ;  /* 0x00000003c200720c */ /* 0x000fe20003f04270 */
[----:B------:R-:W-:Y:S01]  /*4990*/  VIADD R9, R5, 0xffffffd9 ;  /* 0xffffffd905097836 */ /* 0x000fe20000000000 */
[----:B------:R-:W-:Y:S01]  /*49a0*/  FSEL R61, R6, -INF , !P5 ;  /* 0xff800000063d7808 */ /* 0x000fe20006800000 */
[----:B------:R-:W-:Y:S01]  /*49b0*/  FMUL.FTZ R6, R14, UR4 ;  /* 0x000000040e067c20 */ /* 0x000fe20008410000 */
[C---:B------:R-:W-:Y:S01]  /*49c0*/  ISETP.GE.AND P4, PT, R3.reuse, R200, PT ;  /* 0x000000c80300720c */ /* 0x040fe20003f86270 */
[-C--:B------:R-:W-:Y:S01]  /*49d0*/  HMMA.16816.F32 R36, R76, R22.reuse, R24 ;  /* 0x000000164c24723c */ /* 0x080fe20000001818 */
[C---:B------:R-:W-:Y:S01]  /*49e0*/  ISETP.GE.AND P6, PT, R3.reuse, R202, PT ;  /* 0x000000ca0300720c */ /* 0x040fe20003fc6270 */
[----:B------:R3:W-:Y:S01]  /*49f0*/  MUFU.TANH R14, R6 ;  /* 0x00000006000e7308 */ /* 0x0007e20000002400 */
[----:B------:R-:W-:Y:S01]  /*4a00*/  ISETP.GE.AND P2, PT, R3, R199, PT ;  /* 0x000000c70300720c */ /* 0x000fe20003f46270 */
[----:B------:R-:W-:Y:S01]  /*4a10*/  FMUL.FTZ R17, R31, UR4 ;  /* 0x000000041f117c20 */ /* 0x000fe20008410000 */
[----:B------:R-:W-:Y:S01]  /*4a20*/  ISETP.GE.AND P3, PT, R3, R201, PT ;  /* 0x000000c90300720c */ /* 0x000fe20003f66270 */
[----:B------:R-:W-:Y:S01]  /*4a30*/  FMUL.FTZ R13, R13, UR4 ;  /* 0x000000040d0d7c20 */ /* 0x000fe20008410000 */
[-C--:B------:R-:W-:Y:S01]  /*4a40*/  ISETP.GT.AND P1, PT, R197, R3.reuse, PT ;  /* 0x00000003c500720c */ /* 0x080fe20003f24270 */
[----:B------:R-:W-:Y:S01]  /*4a50*/  HMMA.16816.F32 R40, R52, R22, R32 ;  /* 0x000000163428723c */ /* 0x000fe20000001820 */
[-C--:B------:R-:W-:Y:S01]  /*4a60*/  ISETP.GT.AND P5, PT, R196, R3.reuse, PT ;  /* 0x00000003c400720c */ /* 0x080fe20003fa4270 */
[----:B------:R4:W5:Y:S01]  /*4a70*/  MUFU.TANH R18, R7 ;  /* 0x0000000700127308 */ /* 0x0009620000002400 */
[----:B------:R-:W5:Y:S01]  /*4a80*/  LDSM.16.M88.4 R32, [R182+0x5000] ;  /* 0x00500000b620783b */ /* 0x000f620000000200 */
[----:B-1----:R-:W-:Y:S01]  /*4a90*/  FSEL R11, R8, -INF , !P0 ;  /* 0xff800000080b7808 */ /* 0x002fe20004000000 */
[----:B------:R-:W-:Y:S01]  /*4aa0*/  IMAD.IADD R8, R192, 0x1, -R9 ;  /* 0x00000001c0087824 */ /* 0x000fe200078e0a09 */
[----:B------:R-:W-:Y:S01]  /*4ab0*/  ISETP.GT.AND P0, PT, R195, R3, PT ;  /* 0x00000003c300720c */ /* 0x000fe20003f04270 */
[----:B------:R-:W-:-:S02]  /*4ac0*/  IMAD.IADD R3, R198, 0x1, -R10 ;  /* 0x00000001c6037824 */ /* 0x000fc400078e0a0a */
[----:B------:R-:W-:Y:S01]  /*4ad0*/  FMUL.FTZ R15, R15, UR4 ;  /* 0x000000040f0f7c20 */ /* 0x000fe20008410000 */
[----:B------:R-:W-:Y:S01]  /*4ae0*/  FSEL R148, R11, -INF , !P4 ;  /* 0xff8000000b947808 */ /* 0x000fe20006000000 */
[----:B------:R-:W1:Y:S01]  /*4af0*/  MUFU.TANH R12, R12 ;  /* 0x0000000c000c7308 */ /* 0x000e620000002400 */
[----:B------:R-:W1:Y:S01]  /*4b00*/  LDSM.16.M88.4 R20, [R186+0x5000] ;  /* 0x00500000ba14783b */ /* 0x000e620000000200 */
[----:B---3--:R-:W-:Y:S01]  /*4b10*/  IMAD.IADD R6, R193, 0x1, -R10 ;  /* 0x00000001c1067824 */ /* 0x008fe200078e0a0a */
[----:B------:R-:W-:-:S05]  /*4b20*/  DEPBAR.LE SB0, 0x0 ;  /* 0x000080000000791a */ /* 0x000fca0000000000 */
[----:B------:R-:W-:Y:S01]  /*4b30*/  MUFU.TANH R13, R13 ;  /* 0x0000000d000d7308 */ /* 0x000fe20000002400 */
[----:B------:R-:W-:Y:S01]  /*4b40*/  FMUL.FTZ R30, R41, UR4 ;  /* 0x00000004291e7c20 */ /* 0x000fe20008410000 */
[----:B----4-:R-:W-:Y:S01]  /*4b50*/  IMAD.IADD R7, R16, 0x1, -R10 ;  /* 0x0000000110077824 */ /* 0x010fe200078e0a0a */
[----:B------:R-:W-:Y:S01]  /*4b60*/  IABS R10, R6 ;  /* 0x00000006000a7213 */ /* 0x000fe20000000000 */
[----:B------:R-:W-:Y:S01]  /*4b70*/  FMUL.FTZ R31, R43, UR4 ;  /* 0x000000042b1f7c20 */ /* 0x000fe20008410000 */
[----:B------:R-:W-:Y:S02]  /*4b80*/  IABS R6, R3 ;  /* 0x0000000300067213 */ /* 0x000fe40000000000 */
[----:B------:R-:W-:Y:S01]  /*4b90*/  IABS R7, R7 ;  /* 0x0000000700077213 */ /* 0x000fe20000000000 */
[----:B------:R-:W-:Y:S01]  /*4ba0*/  MUFU.TANH R15, R15 ;  /* 0x0000000f000f7308 */ /* 0x000fe20000002400 */
[----:B------:R-:W-:Y:S01]  /*4bb0*/  IABS R3, R8 ;  /* 0x0000000800037213 */ /* 0x000fe20000000000 */
[----:B------:R-:W-:Y:S01]  /*4bc0*/  IMAD.MOV.U32 R8, RZ, RZ, R6 ;  /* 0x000000ffff087224 */ /* 0x000fe200078e0006 */
[----:B------:R-:W-:-:S02]  /*4bd0*/  I2FP.F32.S32 R7, R7 ;  /* 0x0000000700077245 */ /* 0x000fc40000201400 */
[----:B------:R-:W-:Y:S02]  /*4be0*/  I2FP.F32.S32 R6, R10 ;  /* 0x0000000a00067245 */ /* 0x000fe40000201400 */
[----:B------:R-:W-:Y:S01]  /*4bf0*/  I2FP.F32.S32 R3, R3 ;  /* 0x0000000300037245 */ /* 0x000fe20000201400 */
[----:B--2---:R-:W-:Y:S01]  /*4c00*/  FFMA.FTZ R7, R7, -UR8, R19 ;  /* 0x8000000807077c23 */ /* 0x004fe20008010013 */
[----:B------:R-:W-:Y:S01]  /*4c10*/  I2FP.F32.S32 R8, R8 ;  /* 0x0000000800087245 */ /* 0x000fe20000201400 */
[----:B-----5:R-:W-:Y:S02]  /*4c20*/  FFMA.FTZ R6, R6, -UR8, R18 ;  /* 0x8000000806067c23 */ /* 0x020fe40008010012 */
[----:B-1----:R-:W-:Y:S01]  /*4c30*/  FFMA.FTZ R10, R3, -UR8, R12 ;  /* 0x80000008030a7c23 */ /* 0x002fe2000801000c */
[----:B------:R-:W-:Y:S01]  /*4c40*/  FSEL R7, R7, -INF , !P1 ;  /* 0xff80000007077808 */ /* 0x000fe20004800000 */
[----:B------:R-:W-:Y:S01]  /*4c50*/  FFMA.FTZ R8, R8, -UR8, R14 ;  /* 0x8000000808087c23 */ /* 0x000fe2000801000e */
[----:B------:R-:W-:Y:S01]  /*4c60*/  VIADD R3, R4, 0x11 ;  /* 0x0000001104037836 */ /* 0x000fe20000000000 */
[----:B------:R1:W2:Y:S01]  /*4c70*/  MUFU.TANH R14, R17 ;  /* 0x00000011000e7308 */ /* 0x0002a20000002400 */
[----:B------:R-:W-:Y:S01]  /*4c80*/  FSEL R150, R7, -INF , !P6 ;  /* 0xff80000007967808 */ /* 0x000fe20007000000 */
[----:B------:R-:W-:Y:S01]  /*4c90*/  FMUL.FTZ R12, R36, UR4 ;  /* 0x00000004240c7c20 */ /* 0x000fe20008410000 */
[----:B------:R-:W-:Y:S01]  /*4ca0*/  FSEL R7, R6, -INF , !P5 ;  /* 0xff80000006077808 */ /* 0x000fe20006800000 */
[----:B------:R-:W-:Y:S01]  /*4cb0*/  HMMA.16816.F32 R24, R44, R32, R72 ;  /* 0x000000202c18723c */ /* 0x000fe20000001848 */
[----:B------:R-:W-:-:S02]  /*4cc0*/  ISETP.GT.AND P1, PT, R194, R3, PT ;  /* 0x00000003c200720c */ /* 0x000fc40003f24270 */
[----:B------:R-:W-:Y:S01]  /*4cd0*/  FSEL R6, R8, -INF , !P0 ;  /* 0xff80000008067808 */ /* 0x000fe20004000000 */
[----:B------:R-:W3:Y:S01]  /*4ce0*/  MUFU.TANH R12, R12 ;  /* 0x0000000c000c7308 */ /* 0x000ee20000002400 */
[----:B------:R-:W-:Y:S01]  /*4cf0*/  FSEL R102, R7, -INF , !P2 ;  /* 0xff80000007667808 */ /* 0x000fe20005000000 */
[--C-:B------:R-:W-:Y:S01]  /*4d00*/  IMAD.IADD R7, R16, 0x1, -R9.reuse ;  /* 0x0000000110077824 */ /* 0x100fe200078e0a09 */
[----:B------:R-:W-:Y:S01]  /*4d10*/  FSEL R103, R6, -INF , !P3 ;  /* 0xff80000006677808 */ /* 0x000fe20005800000 */
[----:B------:R-:W-:Y:S01]  /*4d20*/  IMAD.IADD R6, R193, 0x1, -R9 ;  /* 0x00000001c1067824 */ /* 0x000fe200078e0a09 */
[----:B------:R-:W-:Y:S01]  /*4d30*/  FSEL R11, R10, -INF , !P1 ;  /* 0xff8000000a0b7808 */ /* 0x000fe20004800000 */
[----:B------:R-:W-:Y:S01]  /*4d40*/  VIADD R10, R5, 0xffffffe0 ;  /* 0xffffffe0050a7836 */ /* 0x000fe20000000000 */
[C---:B------:R-:W-:Y:S01]  /*4d50*/  ISETP.GE.AND P4, PT, R3.reuse, R200, PT ;  /* 0x000000c80300720c */ /* 0x040fe20003f86270 */
[----:B------:R-:W-:Y:S01]  /*4d60*/  HMMA.16816.F32 R48, R44, R34, R48 ;  /* 0x000000222c30723c */ /* 0x000fe20000001830 */
[C---:B------:R-:W-:Y:S01]  /*4d70*/  ISETP.GE.AND P6, PT, R3.reuse, R202, PT ;  /* 0x000000ca0300720c */ /* 0x040fe20003fc6270 */
[----:B------:R-:W-:Y:S01]  /*4d80*/  IMAD.IADD R8, R192, 0x1, -R10 ;  /* 0x00000001c0087824 */ /* 0x000fe200078e0a0a */
[----:B------:R-:W-:Y:S01]  /*4d90*/  ISETP.GE.AND P5, PT, R3, R199, PT ;  /* 0x000000c70300720c */ /* 0x000fe20003fa6270 */
[----:B-1----:R-:W-:Y:S01]  /*4da0*/  FMUL.FTZ R17, R39, UR4 ;  /* 0x0000000427117c20 */ /* 0x002fe20008410000 */
[----:B------:R-:W-:Y:S01]  /*4db0*/  ISETP.GE.AND P2, PT, R3, R201, PT ;  /* 0x000000c90300720c */ /* 0x000fe20003f46270 */
[----:B------:R-:W-:Y:S01]  /*4dc0*/  BAR.SYNC.DEFER_BLOCKING 0x0 ;  /* 0x0000000000007b1d */ /* 0x000fe20000010000 */
[-C--:B------:R-:W-:Y:S01]  /*4dd0*/  ISETP.GT.AND P0, PT, R197, R3.reuse, PT ;  /* 0x00000003c500720c */ /* 0x080fe20003f04270 */
[----:B------:R-:W-:Y:S01]  /*4de0*/  HMMA.16816.F32 R24, R76, R20, R24 ;  /* 0x000000144c18723c */ /* 0x000fe20000001818 */
[----:B------:R-:W-:-:S02]  /*4df0*/  ISETP.GT.AND P3, PT, R196, R3, PT ;  /* 0x00000003c400720c */ /* 0x000fc40003f64270 */
[----:B------:R-:W-:Y:S01]  /*4e00*/  ISETP.GT.AND P1, PT, R195, R3, PT ;  /* 0x00000003c300720c */ /* 0x000fe20003f24270 */
[----:B------:R-:W-:Y:S01]  /*4e10*/  IMAD.IADD R3, R198, 0x1, -R9 ;  /* 0x00000001c6037824 */ /* 0x000fe200078e0a09 */
[----:B------:R-:W-:Y:S02]  /*4e20*/  IABS R9, R6 ;  /* 0x0000000600097213 */ /* 0x000fe40000000000 */
[----:B------:R-:W-:Y:S01]  /*4e30*/  IABS R7, R7 ;  /* 0x0000000700077213 */ /* 0x000fe20000000000 */
[----:B------:R-:W-:Y:S01]  /*4e40*/  HMMA.16816.F32 R44, R44, R112, R80 ;  /* 0x000000702c2c723c */ /* 0x000fe20000001850 */
[----:B------:R-:W-:Y:S02]  /*4e50*/  IABS R6, R3 ;  /* 0x0000000300067213 */ /* 0x000fe40000000000 */
[----:B------:R-:W-:Y:S01]  /*4e60*/  IABS R3, R8 ;  /* 0x0000000800037213 */ /* 0x000fe20000000000 */
[----:B------:R-:W-:Y:S01]  /*4e70*/  IMAD.MOV.U32 R8, RZ, RZ, R9 ;  /* 0x000000ffff087224 */ /* 0x000fe200078e0009 */
[----:B------:R-:W-:Y:S01]  /*4e80*/  I2FP.F32.S32 R7, R7 ;  /* 0x0000000700077245 */ /* 0x000fe20000201400 */
[----:B------:R-:W-:Y:S01]  /*4e90*/  IMAD.MOV.U32 R9, RZ, RZ, R6 ;  /* 0x000000ffff097224 */ /* 0x000fe200078e0006 */
[----:B------:R-:W-:Y:S01]  /*4ea0*/  FSEL R119, R11, -INF , !P4 ;  /* 0xff8000000b777808 */ /* 0x000fe20006000000 */
[----:B------:R-:W-:Y:S01]  /*4eb0*/  FMUL.FTZ R11, R38, UR4 ;  /* 0x00000004260b7c20 */ /* 0x000fe20008410000 */
[----:B------:R-:W-:Y:S01]  /*4ec0*/  I2FP.F32.S32 R6, R8 ;  /* 0x0000000800067245 */ /* 0x000fe20000201400 */
[----:B--2---:R-:W-:Y:S01]  /*4ed0*/  FFMA.FTZ R7, R7, -UR8, R14 ;  /* 0x8000000807077c23 */ /* 0x004fe2000801000e */
[----:B------:R-:W-:Y:S01]  /*4ee0*/  I2FP.F32.S32 R9, R9 ;  /* 0x0000000900097245 */ /* 0x000fe20000201400 */
[----:B------:R1:W2:Y:S01]  /*4ef0*/  MUFU.TANH R29, R11 ;  /* 0x0000000b001d7308 */ /* 0x0002a20000002400 */
[----:B------:R-:W-:Y:S01]  /*4f00*/  I2FP.F32.S32 R8, R3 ;  /* 0x0000000300087245 */ /* 0x000fe20000201400 */
[----:B------:R-:W-:Y:S01]  /*4f10*/  FFMA.FTZ R6, R6, -UR8, R13 ;  /* 0x8000000806067c23 */ /* 0x000fe2000801000d */
[----:B------:R-:W-:Y:S01]  /*4f20*/  FSEL R7, R7, -INF , !P0 ;  /* 0xff80000007077808 */ /* 0x000fe20004000000 */
[----:B------:R-:W-:Y:S01]  /*4f30*/  FFMA.FTZ R9, R9, -UR8, R15 ;  /* 0x8000000809097c23 */ /* 0x000fe2000801000f */
[----:B------:R-:W-:-:S02]  /*4f40*/  VIADD R3, R4, 0x18 ;  /* 0x0000001804037836 */ /* 0x000fc40000000000 */
[----:B---3--:R-:W-:Y:S01]  /*4f50*/  FFMA.FTZ R8, R8, -UR8, R12 ;  /* 0x8000000808087c23 */ /* 0x008fe2000801000c */
[----:B------:R-:W-:Y:S01]  /*4f60*/  FSEL R147, R7, -INF , !P6 ;  /* 0xff80000007937808 */ /* 0x000fe20007000000 */
[C---:B------:R-:W-:Y:S01]  /*4f70*/  HMMA.16816.F32 R12, R56.reuse, R32, R124 ;  /* 0x00000020380c723c */ /* 0x040fe2000000187c */
[----:B------:R-:W-:Y:S02]  /*4f80*/  FSEL R7, R6, -INF , !P3 ;  /* 0xff80000006077808 */ /* 0x000fe40005800000 */
[----:B------:R-:W-:Y:S01]  /*4f90*/  FSEL R6, R9, -INF , !P1 ;  /* 0xff80000009067808 */ /* 0x000fe20004800000 */
[----:B------:R-:W-:Y:S01]  /*4fa0*/  VIADD R9, R5, 0xffffffe1 ;  /* 0xffffffe105097836 */ /* 0x000fe20000000000 */
[----:B------:R-:W-:Y:S02]  /*4fb0*/  ISETP.GT.AND P0, PT, R194, R3, PT ;  /* 0x00000003c200720c */ /* 0x000fe40003f04270 */
[----:B------:R-:W-:Y:S01]  /*4fc0*/  FSEL R101, R6, -INF , !P2 ;  /* 0xff80000006657808 */ /* 0x000fe20005000000 */
[----:B------:R-:W-:Y:S01]  /*4fd0*/  FMUL.FTZ R6, R42, UR4 ;  /* 0x000000042a067c20 */ /* 0x000fe20008410000 */
[----:B------:R-:W-:Y:S01]  /*4fe0*/  FSEL R100, R7, -INF , !P5 ;  /* 0xff80000007647808 */ /* 0x000fe20006800000 */
[----:B-1----:R-:W-:Y:S01]  /*4ff0*/  FMUL.FTZ R11, R40, UR4 ;  /* 0x00000004280b7c20 */ /* 0x002fe20008410000 */
[C---:B------:R-:W-:Y:S01]  /*5000*/  ISETP.GE.AND P4, PT, R3.reuse, R200, PT ;  /* 0x000000c80300720c */ /* 0x040fe20003f86270 */
[----:B------:R1:W-:Y:S01]  /*5010*/  MUFU.TANH R19, R6 ;  /* 0x0000000600137308 */ /* 0x0003e20000002400 */
[C---:B------:R-:W-:Y:S01]  /*5020*/  ISETP.GE.AND P6, PT, R3.reuse, R202, PT ;  /* 0x000000ca0300720c */ /* 0x040fe20003fc6270 */
[----:B------:R-:W-:Y:S01]  /*5030*/  IMAD.IADD R7, R16, 0x1, -R10 ;  /* 0x0000000110077824 */ /* 0x000fe200078e0a0a */
[C---:B------:R-:W-:Y:S01]  /*5040*/  ISETP.GE.AND P3, PT, R3.reuse, R199, PT ;  /* 0x000000c70300720c */ /* 0x040fe20003f66270 */
[----:B------:R-:W-:Y:S01]  /*5050*/  HMMA.16816.F32 R32, R56, R34, R128 ;  /* 0x000000223820723c */ /* 0x000fe20000001880 */
[----:B------:R-:W-:-:S02]  /*5060*/  ISETP.GE.AND P5, PT, R3, R201, PT ;  /* 0x000000c90300720c */ /* 0x000fc40003fa6270 */
[-C--:B------:R-:W-:Y:S01]  /*5070*/  ISETP.GT.AND P1, PT, R197, R3.reuse, PT ;  /* 0x00000003c500720c */ /* 0x080fe20003f24270 */
[----:B------:R3:W4:Y:S01]  /*5080*/  MUFU.TANH R28, R11 ;  /* 0x0000000b001c7308 */ /* 0x0007220000002400 */
[----:B------:R-:W-:Y:S02]  /*5090*/  ISETP.GT.AND P2, PT, R196, R3, PT ;  /* 0x00000003c400720c */ /* 0x000fe40003f44270 */
[----:B------:R-:W-:Y:S01]  /*50a0*/  IABS R7, R7 ;  /* 0x0000000700077213 */ /* 0x000fe20000000000 */
[----:B------:R-:W-:Y:S03]  /*50b0*/  HMMA.16816.F32 R56, R56, R112, R132 ;  /* 0x000000703838723c */ /* 0x000fe60000001884 */
[----:B------:R-:W-:Y:S01]  /*50c0*/  I2FP.F32.S32 R7, R7 ;  /* 0x0000000700077245 */ /* 0x000fe20000201400 */
[----:B-1----:R-:W-:-:S04]  /*50d0*/  IMAD.IADD R6, R193, 0x1, -R10 ;  /* 0x00000001c1067824 */ /* 0x002fc800078e0a0a */
[----:B--2---:R-:W-:-:S05]  /*50e0*/  FFMA.FTZ R7, R7, -UR8, R29 ;  /* 0x8000000807077c23 */ /* 0x004fca000801001d */
[----:B------:R-:W-:Y:S02]  /*50f0*/  FSEL R7, R7, -INF , !P1 ;  /* 0xff80000007077808 */ /* 0x000fe40004800000 */
[----:B---3--:R-:W-:Y:S01]  /*5100*/  FSEL R11, R8, -INF , !P0 ;  /* 0xff800000080b7808 */ /* 0x008fe20004000000 */
[----:B------:R-:W-:Y:S01]  /*5110*/  FMUL.FTZ R8, R37, UR4 ;  /* 0x0000000425087c20 */ /* 0x000fe20008410000 */
[----:B------:R-:W-:Y:S01]  /*5120*/  ISETP.GT.AND P0, PT, R195, R3, PT ;  /* 0x00000003c300720c */ /* 0x000fe20003f04270 */
[----:B------:R-:W-:Y:S01]  /*5130*/  IMAD.IADD R3, R198, 0x1, -R10 ;  /* 0x00000001c6037824 */ /* 0x000fe200078e0a0a */
[----:B------:R-:W-:Y:S01]  /*5140*/  IABS R10, R6 ;  /* 0x00000006000a7213 */ /* 0x000fe20000000000 */
[----:B------:R1:W2:Y:S01]  /*5150*/  MUFU.TANH R18, R8 ;  /* 0x0000000800127308 */ /* 0x0002a20000002400 */
[----:B------:R-:W-:Y:S02]  /*5160*/  FSEL R144, R7, -INF , !P6 ;  /* 0xff80000007907808 */ /* 0x000fe40007000000 */
[----:B------:R-:W-:-:S02]  /*5170*/  IABS R6, R3 ;  /* 0x0000000300067213 */ /* 0x000fc40000000000 */
[----:B------:R-:W-:Y:S01]  /*5180*/  FSEL R118, R11, -INF , !P4 ;  /* 0xff8000000b767808 */ /* 0x000fe20006000000 */
[----:B-1----:R-:W-:-:S05]  /*5190*/  IMAD.IADD R8, R192, 0x1, -R9 ;  /* 0x00000001c0087824 */ /* 0x002fca00078e0a09 */
[----:B------:R-:W-:Y:S01]  /*51a0*/  IABS R3, R8 ;  /* 0x0000000800037213 */ /* 0x000fe20000000000 */
[----:B------:R-:W-:Y:S01]  /*51b0*/  IMAD.MOV.U32 R8, RZ, RZ, R6 ;  /* 0x000000ffff087224 */ /* 0x000fe200078e0006 */
[----:B------:R-:W-:Y:S02]  /*51c0*/  I2FP.F32.S32 R6, R10 ;  /* 0x0000000a00067245 */ /* 0x000fe40000201400 */
[----:B------:R-:W-:Y:S02]  /*51d0*/  I2FP.F32.S32 R3, R3 ;  /* 0x0000000300037245 */ /* 0x000fe40000201400 */
[----:B------:R-:W-:Y:S01]  /*51e0*/  I2FP.F32.S32 R8, R8 ;  /* 0x0000000800087245 */ /* 0x000fe20000201400 */
[----:B----4-:R-:W-:Y:S02]  /*51f0*/  FFMA.FTZ R6, R6, -UR8, R28 ;  /* 0x8000000806067c23 */ /* 0x010fe4000801001c */
[----:B--2---:R-:W-:Y:S01]  /*5200*/  FFMA.FTZ R10, R3, -UR8, R18 ;  /* 0x80000008030a7c23 */ /* 0x004fe20008010012 */
[----:B------:R-:W-:-:S02]  /*5210*/  VIADD R3, R4, 0x19 ;  /* 0x0000001904037836 */ /* 0x000fc40000000000 */
[----:B------:R-:W-:Y:S01]  /*5220*/  FFMA.FTZ R8, R8, -UR8, R19 ;  /* 0x8000000808087c23 */ /* 0x000fe20008010013 */
[----:B------:R-:W-:Y:S01]  /*5230*/  FSEL R7, R6, -INF , !P2 ;  /* 0xff80000006077808 */ /* 0x000fe20005000000 */
[----:B------:R-:W1:Y:S01]  /*5240*/  MUFU.TANH R19, R17 ;  /* 0x0000001100137308 */ /* 0x000e620000002400 */
[----:B------:R-:W-:Y:S02]  /*5250*/  ISETP.GT.AND P1, PT, R194, R3, PT ;  /* 0x00000003c200720c */ /* 0x000fe40003f24270 */
[----:B------:R-:W-:Y:S01]  /*5260*/  FSEL R6, R8, -INF , !P0 ;  /* 0xff80000008067808 */ /* 0x000fe20004000000 */
[----:B------:R-:W-:Y:S01]  /*5270*/  FMUL.FTZ R8, R24, UR4 ;  /* 0x0000000418087c20 */ /* 0x000fe20008410000 */
[----:B------:R-:W-:Y:S01]  /*5280*/  FSEL R40, R7, -INF , !P3 ;  /* 0xff80000007287808 */ /* 0x000fe20005800000 */
[--C-:B------:R-:W-:Y:S01]  /*5290*/  IMAD.IADD R7, R16, 0x1, -R9.reuse ;  /* 0x0000000110077824 */ /* 0x100fe200078e0a09 */
[----:B------:R-:W-:Y:S01]  /*52a0*/  FSEL R41, R6, -INF , !P5 ;  /* 0xff80000006297808 */ /* 0x000fe20006800000 */
[----:B------:R-:W-:Y:S01]  /*52b0*/  IMAD.IADD R6, R193, 0x1, -R9 ;  /* 0x00000001c1067824 */ /* 0x000fe200078e0a09 */
[----:B------:R-:W-:Y:S01]  /*52c0*/  FSEL R11, R10, -INF , !P1 ;  /* 0xff8000000a0b7808 */ /* 0x000fe20004800000 */
[----:B------:R-:W-:Y:S01]  /*52d0*/  VIADD R10, R5, 0xffffffe8 ;  /* 0xffffffe8050a7836 */ /* 0x000fe20000000000 */
[C---:B------:R-:W-:Y:S01]  /*52e0*/  ISETP.GE.AND P4, PT, R3.reuse, R200, PT ;  /* 0x000000c80300720c */ /* 0x040fe20003f86270 */
[----:B------:R-:W2:Y:S01]  /*52f0*/  MUFU.TANH R18, R30 ;  /* 0x0000001e00127308 */ /* 0x000ea20000002400 */
[----:B------:R-:W-:-:S02]  /*5300*/  ISETP.GE.AND P6, PT, R3, R202, PT ;  /* 0x000000ca0300720c */ /* 0x000fc40003fc6270 */
[C---:B------:R-:W-:Y:S02]  /*5310*/  ISETP.GE.AND P2, PT, R3.reuse, R199, PT ;  /* 0x000000c70300720c */ /* 0x040fe40003f46270 */
[----:B------:R-:W-:Y:S02]  /*5320*/  ISETP.GE.AND P3, PT, R3, R201, PT ;  /* 0x000000c90300720c */ /* 0x000fe40003f66270 */
[-C--:B------:R-:W-:Y:S01]  /*5330*/  ISETP.GT.AND P0, PT, R197, R3.reuse, PT ;  /* 0x00000003c500720c */ /* 0x080fe20003f04270 */
[----:B------:R3:W-:Y:S01]  /*5340*/  MUFU.TANH R17, R31 ;  /* 0x0000001f00117308 */ /* 0x0007e20000002400 */
[-C--:B------:R-:W-:Y:S02]  /*5350*/  ISETP.GT.AND P5, PT, R196, R3.reuse, PT ;  /* 0x00000003c400720c */ /* 0x080fe40003fa4270 */
[----:B------:R-:W-:Y:S01]  /*5360*/  ISETP.GT.AND P1, PT, R195, R3, PT ;  /* 0x00000003c300720c */ /* 0x000fe20003f24270 */
[----:B------:R-:W-:Y:S01]  /*5370*/  IMAD.IADD R3, R198, 0x1, -R9 ;  /* 0x00000001c6037824 */ /* 0x000fe200078e0a09 */
[----:B------:R-:W-:-:S02]  /*5380*/  IABS R9, R6 ;  /* 0x0000000600097213 */ /* 0x000fc40000000000 */
[----:B------:R-:W-:Y:S02]  /*5390*/  IABS R7, R7 ;  /* 0x0000000700077213 */ /* 0x000fe40000000000 */
[----:B------:R-:W-:Y:S02]  /*53a0*/  IABS R6, R3 ;  /* 0x0000000300067213 */ /* 0x000fe40000000000 */
[----:B------:R-:W-:Y:S02]  /*53b0*/  I2FP.F32.S32 R7, R7 ;  /* 0x0000000700077245 */ /* 0x000fe40000201400 */
[----:B------:R-:W-:-:S03]  /*53c0*/  FSEL R130, R11, -INF , !P4 ;  /* 0xff8000000b827808 */ /* 0x000fc60006000000 */
[----:B-1----:R-:W-:Y:S01]  /*53d0*/  FFMA.FTZ R7, R7, -UR8, R19 ;  /* 0x8000000807077c23 */ /* 0x002fe20008010013 */
[----:B---3--:R-:W-:Y:S01]  /*53e0*/  HMMA.16816.F32 R28, R52, R20, R12 ;  /* 0x00000014341c723c */ /* 0x008fe2000000180c */
[----:B------:R1:W3:Y:S03]  /*53f0*/  MUFU.TANH R12, R8 ;  /* 0x00000008000c7308 */ /* 0x0002e60000002400 */
[----:B------:R-:W-:-:S04]  /*5400*/  FSEL R7, R7, -INF , !P0 ;  /* 0xff80000007077808 */ /* 0x000fc80004000000 */
[----:B------:R-:W-:Y:S01]  /*5410*/  FSEL R131, R7, -INF , !P6 ;  /* 0xff80000007837808 */ /* 0x000fe20007000000 */
[----:B-1----:R-:W-:-:S10]  /*5420*/  IMAD.IADD R8, R192, 0x1, -R10 ;  /* 0x00000001c0087824 */ /* 0x002fd400078e0a0a */
[----:B------:R-:W-:Y:S01]  /*5430*/  FMUL.FTZ R11, R28, UR4 ;  /* 0x000000041c0b7c20 */ /* 0x000fe20008410000 */
[----:B------:R-:W-:Y:S01]  /*5440*/  FMUL.FTZ R13, R31, UR4 ;  /* 0x000000041f0d7c20 */ /* 0x000fe20008410000 */
[----:B------:R-:W-:Y:S01]  /*5450*/  IABS R3, R8 ;  /* 0x0000000800037213 */ /* 0x000fe20000000000 */
[----:B------:R-:W-:Y:S01]  /*5460*/  IMAD.MOV.U32 R8, RZ, RZ, R6 ;  /* 0x000000ffff087224 */ /* 0x000fe200078e0006 */
[----:B------:R-:W-:Y:S02]  /*5470*/  I2FP.F32.S32 R6, R9 ;  /* 0x0000000900067245 */ /* 0x000fe40000201400 */
[----:B------:R-:W-:Y:S02]  /*5480*/  I2FP.F32.S32 R3, R3 ;  /* 0x0000000300037245 */ /* 0x000fe40000201400 */
[----:B------:R-:W-:Y:S01]  /*5490*/  I2FP.F32.S32 R8, R8 ;  /* 0x0000000800087245 */ /* 0x000fe20000201400 */
[----:B--2---:R-:W-:Y:S02]  /*54a0*/  FFMA.FTZ R6, R6, -UR8, R18 ;  /* 0x8000000806067c23 */ /* 0x004fe40008010012 */
[----:B---3--:R-:W-:Y:S01]  /*54b0*/  FFMA.FTZ R9, R3, -UR8, R12 ;  /* 0x8000000803097c23 */ /* 0x008fe2000801000c */
[----:B------:R-:W-:-:S02]  /*54c0*/  VIADD R3, R4, 0x20 ;  /* 0x0000002004037836 */ /* 0x000fc40000000000 */
[----:B------:R-:W-:Y:S01]  /*54d0*/  FFMA.FTZ R8, R8, -UR8, R17 ;  /* 0x8000000808087c23 */ /* 0x000fe20008010011 */
[----:B------:R-:W-:Y:S01]  /*54e0*/  FSEL R7, R6, -INF , !P5 ;  /* 0xff80000006077808 */ /* 0x000fe20006800000 */
[----:B------:R-:W-:Y:S01]  /*54f0*/  FMUL.FTZ R12, R26, UR4 ;  /* 0x000000041a0c7c20 */ /* 0x000fe20008410000 */
[----:B------:R1:W-:Y:S01]  /*5500*/  MUFU.TANH R18, R11 ;  /* 0x0000000b00127308 */ /* 0x0003e20000002400 */
[----:B------:R-:W-:Y:S01]  /*5510*/  ISETP.GT.AND P0, PT, R194, R3, PT ;  /* 0x00000003c200720c */ /* 0x000fe20003f04270 */
[----:B------:R-:W-:Y:S01]  /*5520*/  FMUL.FTZ R17, R27, UR4 ;  /* 0x000000041b117c20 */ /* 0x000fe20008410000 */
[----:B------:R-:W-:Y:S02]  /*5530*/  FSEL R6, R8, -INF , !P1 ;  /* 0xff80000008067808 */ /* 0x000fe40004800000 */
[----:B------:R-:W-:Y:S01]  /*5540*/  FSEL R38, R7, -INF , !P2 ;  /* 0xff80000007267808 */ /* 0x000fe20005000000 */
[----:B------:R-:W-:Y:S01]  /*5550*/  IMAD.IADD R7, R16, 0x1, -R10 ;  /* 0x0000000110077824 */ /* 0x000fe200078e0a0a */
[----:B------:R-:W-:Y:S01]  /*5560*/  FSEL R39, R6, -INF , !P3 ;  /* 0xff80000006277808 */ /* 0x000fe20005800000 */
[----:B------:R-:W-:Y:S01]  /*5570*/  FMUL.FTZ R6, R30, UR4 ;  /* 0x000000041e067c20 */ /* 0x000fe20008410000 */
[----:B------:R2:W3:Y:S01]  /*5580*/  MUFU.TANH R19, R12 ;  /* 0x0000000c00137308 */ /* 0x0004e20000002400 */
[----:B------:R-:W-:-:S02]  /*5590*/  ISETP.GE.AND P4, PT, R3, R200, PT ;  /* 0x000000c80300720c */ /* 0x000fc40003f86270 */
[C---:B------:R-:W-:Y:S02]  /*55a0*/  ISETP.GE.AND P6, PT, R3.reuse, R202, PT ;  /* 0x000000ca0300720c */ /* 0x040fe40003fc6270 */
[C---:B------:R-:W-:Y:S02]  /*55b0*/  ISETP.GE.AND P5, PT, R3.reuse, R199, PT ;  /* 0x000000c70300720c */ /* 0x040fe40003fa6270 */
[----:B------:R-:W-:Y:S01]  /*55c0*/  ISETP.GE.AND P1, PT, R3, R201, PT ;  /* 0x000000c90300720c */ /* 0x000fe20003f26270 */
[----:B------:R4:W-:Y:S01]  /*55d0*/  MUFU.TANH R15, R6 ;  /* 0x00000006000f7308 */ /* 0x0009e20000002400 */
[----:B-1----:R-:W-:Y:S01]  /*55e0*/  FSEL R11, R9, -INF , !P0 ;  /* 0xff800000090b7808 */ /* 0x002fe20004000000 */
[----:B------:R-:W-:Y:S01]  /*55f0*/  VIADD R9, R5, 0xffffffe9 ;  /* 0xffffffe905097836 */ /* 0x000fe20000000000 */
[-C--:B------:R-:W-:Y:S02]  /*5600*/  ISETP.GT.AND P2, PT, R197, R3.reuse, PT ;  /* 0x00000003c500720c */ /* 0x080fe40003f44270 */
[-C--:B------:R-:W-:Y:S01]  /*5610*/  ISETP.GT.AND P3, PT, R196, R3.reuse, PT ;  /* 0x00000003c400720c */ /* 0x080fe20003f64270 */
[----:B------:R-:W-:Y:S01]  /*5620*/  IMAD.IADD R8, R192, 0x1, -R9 ;  /* 0x00000001c0087824 */ /* 0x000fe200078e0a09 */
[----:B------:R-:W-:Y:S01]  /*5630*/  ISETP.GT.AND P0, PT, R195, R3, PT ;  /* 0x00000003c300720c */ /* 0x000fe20003f04270 */
[----:B------:R-:W-:Y:S01]  /*5640*/  IMAD.IADD R3, R198, 0x1, -R10 ;  /* 0x00000001c6037824 */ /* 0x000fe200078e0a0a */
[----:B------:R-:W-:Y:S01]  /*5650*/  IABS R7, R7 ;  /* 0x0000000700077213 */ /* 0x000fe20000000000 */
[----:B--2---:R-:W-:Y:S01]  /*5660*/  FMUL.FTZ R12, R25, UR4 ;  /* 0x00000004190c7c20 */ /* 0x004fe20008410000 */
[----:B------:R1:W-:Y:S01]  /*5670*/  MUFU.TANH R20, R17 ;  /* 0x0000001100147308 */ /* 0x0003e20000002400 */
[----:B------:R-:W-:Y:S01]  /*5680*/  HMMA.16816.F32 R24, R76, R22, R48 ;  /* 0x000000164c18723c */ /* 0x000fe20000001830 */
[----:B------:R-:W-:-:S02]  /*5690*/  I2FP.F32.S32 R7, R7 ;  /* 0x0000000700077245 */ /* 0x000fc40000201400 */
[----:B------:R-:W-:Y:S01]  /*56a0*/  FSEL R145, R11, -INF , !P4 ;  /* 0xff8000000b917808 */ /* 0x000fe20006000000 */
[----:B----4-:R-:W-:-:S03]  /*56b0*/  IMAD.IADD R6, R193, 0x1, -R10 ;  /* 0x00000001c1067824 */ /* 0x010fc600078e0a0a */
[----:B------:R-:W2:Y:S01]  /*56c0*/  MUFU.TANH R14, R12 ;  /* 0x0000000c000e7308 */ /* 0x000ea20000002400 */
[----:B---3--:R-:W-:Y:S01]  /*56d0*/  FFMA.FTZ R7, R7, -UR8, R19 ;  /* 0x8000000807077c23 */ /* 0x008fe20008010013 */
[----:B------:R-:W-:Y:S01]  /*56e0*/  HMMA.16816.F32 R76, R76, R116, R44 ;  /* 0x000000744c4c723c */ /* 0x000fe2000000182c */
[----:B------:R-:W-:Y:S02]  /*56f0*/  IABS R10, R6 ;  /* 0x00000006000a7213 */ /* 0x000fe40000000000 */
[----:B------:R-:W-:Y:S02]  /*5700*/  IABS R6, R3 ;  /* 0x0000000300067213 */ /* 0x000fe40000000000 */
[----:B------:R-:W-:Y:S02]  /*5710*/  IABS R3, R8 ;  /* 0x0000000800037213 */ /* 0x000fe40000000000 */
[----:B------:R-:W-:Y:S01]  /*5720*/  FSEL R7, R7, -INF , !P2 ;  /* 0xff80000007077808 */ /* 0x000fe20005000000 */
[----:B------:R-:W-:Y:S01]  /*5730*/  IMAD.MOV.U32 R8, RZ, RZ, R6 ;  /* 0x000000ffff087224 */ /* 0x000fe200078e0006 */
[----:B------:R-:W-:Y:S01]  /*5740*/  I2FP.F32.S32 R6, R10 ;  /* 0x0000000a00067245 */ /* 0x000fe20000201400 */
[----:B-1----:R-:W-:Y:S01]  /*5750*/  FMUL.FTZ R17, R24, UR4 ;  /* 0x0000000418117c20 */ /* 0x002fe20008410000 */
[----:B------:R-:W-:-:S02]  /*5760*/  I2FP.F32.S32 R3, R3 ;  /* 0x0000000300037245 */ /* 0x000fc40000201400 */
[----:B------:R-:W-:Y:S01]  /*5770*/  I2FP.F32.S32 R8, R8 ;  /* 0x0000000800087245 */ /* 0x000fe20000201400 */
[----:B------:R-:W-:Y:S01]  /*5780*/  FFMA.FTZ R6, R6, -UR8, R18 ;  /* 0x8000000806067c23 */ /* 0x000fe20008010012 */
[----:B------:R-:W-:Y:S01]  /*5790*/  FSEL R146, R7, -INF , !P6 ;  /* 0xff80000007927808 */ /* 0x000fe20007000000 */
[----:B--2---:R-:W-:Y:S01]  /*57a0*/  FFMA.FTZ R10, R3, -UR8, R14 ;  /* 0x80000008030a7c23 */ /* 0x004fe2000801000e */
[----:B------:R-:W-:Y:S02]  /*57b0*/  VIADD R3, R4, 0x21 ;  /* 0x0000002104037836 */ /* 0x000fe40000000000 */
[----:B------:R-:W-:Y:S01]  /*57c0*/  FFMA.FTZ R8, R8, -UR8, R15 ;  /* 0x8000000808087c23 */ /* 0x000fe2000801000f */
[----:B------:R-:W-:Y:S01]  /*57d0*/  FSEL R7, R6, -INF , !P3 ;  /* 0xff80000006077808 */ /* 0x000fe20005800000 */
[----:B------:R-:W-:Y:S01]  /*57e0*/  FMUL.FTZ R12, R29, UR4 ;  /* 0x000000041d0c7c20 */ /* 0x000fe20008410000 */
[----:B------:R-:W-:Y:S01]  /*57f0*/  MUFU.TANH R18, R13 ;  /* 0x0000000d00127308 */ /* 0x000fe20000002400 */
[----:B------:R-:W-:-:S02]  /*5800*/  ISETP.GT.AND P2, PT, R194, R3, PT ;  /* 0x00000003c200720c */ /* 0x000fc40003f44270 */
        /* <DEDUP_REMOVED lines=8> */
[----:B------:R1:W2:Y:S01]  /*5890*/  MUFU.TANH R19, R12 ;  /* 0x0000000c00137308 */ /* 0x0002a20000002400 */
[C---:B------:R-:W-:Y:S01]  /*58a0*/  ISETP.GE.AND P6, PT, R3.reuse, R202, PT ;  /* 0x000000ca0300720c */ /* 0x040fe20003fc6270 */
[----:B------:R-:W-:Y:S01]  /*58b0*/  IMAD.IADD R8, R192, 0x1, -R10 ;  /* 0x00000001c0087824 */ /* 0x000fe200078e0a0a */
[----:B------:R-:W-:-:S02]  /*58c0*/  ISETP.GE.AND P3, PT, R3, R199, PT ;  /* 0x000000c70300720c */ /* 0x000fc40003f66270 */
[----:B------:R-:W-:Y:S02]  /*58d0*/  ISETP.GE.AND P5, PT, R3, R201, PT ;  /* 0x000000c90300720c */ /* 0x000fe40003fa6270 */
[-C--:B------:R-:W-:Y:S01]  /*58e0*/  ISETP.GT.AND P0, PT, R197, R3.reuse, PT ;  /* 0x00000003c500720c */ /* 0x080fe20003f04270 */
[----:B------:R-:W3:Y:S01]  /*58f0*/  MUFU.TANH R17, R17 ;  /* 0x0000001100117308 */ /* 0x000ee20000002400 */
[-C--:B------:R-:W-:Y:S02]  /*5900*/  ISETP.GT.AND P1, PT, R196, R3.reuse, PT ;  /* 0x00000003c400720c */ /* 0x080fe40003f24270 */
[----:B------:R-:W-:Y:S01]  /*5910*/  ISETP.GT.AND P2, PT, R195, R3, PT ;  /* 0x00000003c300720c */ /* 0x000fe20003f44270 */
[----:B------:R-:W-:Y:S01]  /*5920*/  IMAD.IADD R3, R198, 0x1, -R9 ;  /* 0x00000001c6037824 */ /* 0x000fe200078e0a09 */
[----:B------:R-:W-:Y:S02]  /*5930*/  IABS R9, R6 ;  /* 0x0000000600097213 */ /* 0x000fe40000000000 */
[----:B------:R-:W-:-:S02]  /*5940*/  IABS R7, R7 ;  /* 0x0000000700077213 */ /* 0x000fc40000000000 */
[----:B------:R-:W-:Y:S01]  /*5950*/  IABS R6, R3 ;  /* 0x0000000300067213 */ /* 0x000fe20000000000 */
[C---:B-1----:R-:W-:Y:S01]  /*5960*/  HMMA.16816.F32 R12, R52.reuse, R22, R32 ;  /* 0x00000016340c723c */ /* 0x042fe20000001820 */
[----:B------:R-:W-:Y:S01]  /*5970*/  IABS R3, R8 ;  /* 0x0000000800037213 */ /* 0x000fe20000000000 */
[----:B------:R-:W-:Y:S01]  /*5980*/  IMAD.MOV.U32 R8, RZ, RZ, R9 ;  /* 0x000000ffff087224 */ /* 0x000fe200078e0009 */
[----:B------:R-:W-:Y:S01]  /*5990*/  I2FP.F32.S32 R7, R7 ;  /* 0x0000000700077245 */ /* 0x000fe20000201400 */
[----:B------:R-:W-:Y:S01]  /*59a0*/  IMAD.MOV.U32 R9, RZ, RZ, R6 ;  /* 0x000000ffff097224 */ /* 0x000fe200078e0006 */
[----:B------:R-:W-:Y:S01]  /*59b0*/  FSEL R138, R11, -INF , !P4 ;  /* 0xff8000000b8a7808 */ /* 0x000fe20006000000 */
[----:B------:R-:W-:Y:S01]  /*59c0*/  FMUL.FTZ R11, R26, UR4 ;  /* 0x000000041a0b7c20 */ /* 0x000fe20008410000 */
[----:B------:R-:W-:Y:S01]  /*59d0*/  I2FP.F32.S32 R6, R8 ;  /* 0x0000000800067245 */ /* 0x000fe20000201400 */
[----:B------:R-:W-:Y:S01]  /*59e0*/  FFMA.FTZ R7, R7, -UR8, R20 ;  /* 0x8000000807077c23 */ /* 0x000fe20008010014 */
[----:B------:R-:W-:Y:S01]  /*59f0*/  I2FP.F32.S32 R9, R9 ;  /* 0x0000000900097245 */ /* 0x000fe20000201400 */
[----:B------:R-:W-:Y:S01]  /*5a00*/  HMMA.16816.F32 R52, R52, R116, R56 ;  /* 0x000000743434723c */ /* 0x000fe20000001838 */
[----:B------:R-:W-:Y:S01]  /*5a10*/  I2FP.F32.S32 R8, R3 ;  /* 0x0000000300087245 */ /* 0x000fe20000201400 */
[----:B--2---:R-:W-:Y:S01]  /*5a20*/  FFMA.FTZ R6, R6, -UR8, R19 ;  /* 0x8000000806067c23 */ /* 0x004fe20008010013 */
[----:B------:R-:W-:Y:S01]  /*5a30*/  FSEL R7, R7, -INF , !P0 ;  /* 0xff80000007077808 */ /* 0x000fe20004000000 */
[----:B------:R-:W-:Y:S01]  /*5a40*/  FFMA.FTZ R9, R9, -UR8, R18 ;  /* 0x8000000809097c23 */ /* 0x000fe20008010012 */
[----:B------:R-:W-:-:S02]  /*5a50*/  VIADD R3, R4, 0x28 ;  /* 0x0000002804037836 */ /* 0x000fc40000000000 */
[----:B---3--:R-:W-:Y:S01]  /*5a60*/  FFMA.FTZ R8, R8, -UR8, R17 ;  /* 0x8000000808087c23 */ /* 0x008fe20008010011 */
[----:B------:R-:W-:Y:S01]  /*5a70*/  FSEL R143, R7, -INF , !P6 ;  /* 0xff800000078f7808 */ /* 0x000fe20007000000 */
[----:B------:R1:W-:Y:S01]  /*5a80*/  MUFU.TANH R19, R11 ;  /* 0x0000000b00137308 */ /* 0x0003e20000002400 */
[----:B------:R-:W-:Y:S01]  /*5a90*/  FSEL R7, R6, -INF , !P1 ;  /* 0xff80000006077808 */ /* 0x000fe20004800000 */
[----:B------:R-:W-:Y:S01]  /*5aa0*/  FMUL.FTZ R15, R15, UR4 ;  /* 0x000000040f0f7c20 */ /* 0x000fe20008410000 */
[----:B------:R-:W-:Y:S01]  /*5ab0*/  FSEL R6, R9, -INF , !P2 ;  /* 0xff80000009067808 */ /* 0x000fe20005000000 */
[----:B------:R-:W-:Y:S01]  /*5ac0*/  FMUL.FTZ R20, R13, UR4 ;  /* 0x000000040d147c20 */ /* 0x000fe20008410000 */
[----:B------:R-:W-:Y:S01]  /*5ad0*/  ISETP.GT.AND P0, PT, R194, R3, PT ;  /* 0x00000003c200720c */ /* 0x000fe20003f04270 */
[----:B------:R-:W-:Y:S01]  /*5ae0*/  VIADD R13, R5, 0xfffffff8 ;  /* 0xfffffff8050d7836 */ /* 0x000fe20000000000 */
[----:B------:R-:W-:Y:S01]  /*5af0*/  FSEL R137, R6, -INF , !P5 ;  /* 0xff80000006897808 */ /* 0x000fe20006800000 */
[----:B------:R-:W-:Y:S01]  /*5b00*/  FMUL.FTZ R6, R14, UR4 ;  /* 0x000000040e067c20 */ /* 0x000fe20008410000 */
[----:B------:R-:W-:Y:S01]  /*5b10*/  FSEL R128, R7, -INF , !P3 ;  /* 0xff80000007807808 */ /* 0x000fe20005800000 */
[--C-:B------:R-:W-:Y:S01]  /*5b20*/  IMAD.IADD R7, R193, 0x1, -R10.reuse ;  /* 0x00000001c1077824 */ /* 0x100fe200078e0a0a */
[----:B------:R-:W-:Y:S01]  /*5b30*/  FSEL R17, R8, -INF , !P0 ;  /* 0xff80000008117808 */ /* 0x000fe20004000000 */
[----:B------:R-:W-:Y:S01]  /*5b40*/  IMAD.IADD R8, R16, 0x1, -R10 ;  /* 0x0000000110087824 */ /* 0x000fe200078e0a0a */
[----:B------:R-:W-:-:S02]  /*5b50*/  ISETP.GE.AND P4, PT, R3, R200, PT ;  /* 0x000000c80300720c */ /* 0x000fc40003f86270 */
[C---:B------:R-:W-:Y:S02]  /*5b60*/  ISETP.GE.AND P6, PT, R3.reuse, R202, PT ;  /* 0x000000ca0300720c */ /* 0x040fe40003fc6270 */
[C---:B------:R-:W-:Y:S01]  /*5b70*/  ISETP.GE.AND P1, PT, R3.reuse, R199, PT ;  /* 0x000000c70300720c */ /* 0x040fe20003f26270 */
[----:B-1----:R-:W-:Y:S01]  /*5b80*/  FMUL.FTZ R11, R12, UR4 ;  /* 0x000000040c0b7c20 */ /* 0x002fe20008410000 */
[----:B------:R-:W-:Y:S01]  /*5b90*/  ISETP.GE.AND P2, PT, R3, R201, PT ;  /* 0x000000c90300720c */ /* 0x000fe20003f46270 */
[----:B------:R1:W2:Y:S01]  /*5ba0*/  MUFU.TANH R12, R6 ;  /* 0x00000006000c7308 */ /* 0x0002a20000002400 */
[-C--:B------:R-:W-:Y:S02]  /*5bb0*/  ISETP.GT.AND P3, PT, R197, R3.reuse, PT ;  /* 0x00000003c500720c */ /* 0x080fe40003f64270 */
[-C--:B------:R-:W-:Y:S02]  /*5bc0*/  ISETP.GT.AND P5, PT, R196, R3.reuse, PT ;  /* 0x00000003c400720c */ /* 0x080fe40003fa4270 */
[----:B------:R-:W-:Y:S01]  /*5bd0*/  ISETP.GT.AND P0, PT, R195, R3, PT ;  /* 0x00000003c300720c */ /* 0x000fe20003f04270 */
[----:B------:R-:W-:Y:S01]  /*5be0*/  VIADD R3, R5, 0xfffffff1 ;  /* 0xfffffff105037836 */ /* 0x000fe20000000000 */
[----:B------:R-:W-:Y:S01]  /*5bf0*/  FSEL R135, R17, -INF , !P4 ;  /* 0xff80000011877808 */ /* 0x000fe20006000000 */
[----:B------:R3:W4:Y:S02]  /*5c00*/  MUFU.TANH R18, R11 ;  /* 0x0000000b00127308 */ /* 0x0007240000002400 */
[----:B------:R-:W-:-:S06]  /*5c10*/  IMAD.IADD R9, R192, 0x1, -R3 ;  /* 0x00000001c0097824 */ /* 0x000fcc00078e0a03 */
[----:B------:R5:W-:Y:S01]  /*5c20*/  MUFU.TANH R17, R15 ;  /* 0x0000000f00117308 */ /* 0x000be20000002400 */
[----:B-1----:R-:W-:Y:S01]  /*5c30*/  IMAD.IADD R6, R198, 0x1, -R10 ;  /* 0x00000001c6067824 */ /* 0x002fe200078e0a0a */
[----:B------:R-:W-:Y:S01]  /*5c40*/  IABS R10, R7 ;  /* 0x00000007000a7213 */ /* 0x000fe20000000000 */
[----:B---3--:R-:W-:-:S05]  /*5c50*/  FMUL.FTZ R11, R25, UR4 ;  /* 0x00000004190b7c20 */ /* 0x008fca0008410000 */
[----:B------:R1:W3:Y:S01]  /*5c60*/  MUFU.TANH R14, R11 ;  /* 0x0000000b000e7308 */ /* 0x0002e20000002400 */
[----:B-----5:R-:W-:-:S07]  /*5c70*/  FMUL.FTZ R15, R76, UR4 ;  /* 0x000000044c0f7c20 */ /* 0x020fce0008410000 */
[----:B------:R-:W-:Y:S01]  /*5c80*/  MUFU.TANH R15, R15 ;  /* 0x0000000f000f7308 */ /* 0x000fe20000002400 */
[----:B-1----:R-:W-:Y:S02]  /*5c90*/  IABS R11, R8 ;  /* 0x00000008000b7213 */ /* 0x002fe40000000000 */
[----:B------:R-:W-:Y:S02]  /*5ca0*/  IABS R8, R6 ;  /* 0x0000000600087213 */ /* 0x000fe40000000000 */
[----:B------:R-:W-:Y:S01]  /*5cb0*/  IABS R6, R9 ;  /* 0x0000000900067213 */ /* 0x000fe20000000000 */
[----:B------:R-:W-:Y:S02]  /*5cc0*/  IMAD.MOV.U32 R7, RZ, RZ, R11 ;  /* 0x000000ffff077224 */ /* 0x000fe400078e000b */
[----:B------:R-:W-:Y:S01]  /*5cd0*/  FMUL.FTZ R11, R27, UR4 ;  /* 0x000000041b0b7c20 */ /* 0x000fe20008410000 */
[----:B------:R-:W-:Y:S01]  /*5ce0*/  IMAD.MOV.U32 R9, RZ, RZ, R10 ;  /* 0x000000ffff097224 */ /* 0x000fe200078e000a */
[----:B------:R-:W-:-:S02]  /*5cf0*/  I2FP.F32.S32 R10, R8 ;  /* 0x00000008000a7245 */ /* 0x000fc40000201400 */
[----:B------:R-:W-:Y:S02]  /*5d00*/  I2FP.F32.S32 R7, R7 ;  /* 0x0000000700077245 */ /* 0x000fe40000201400 */
[----:B------:R-:W-:Y:S01]  /*5d10*/  I2FP.F32.S32 R9, R9 ;  /* 0x0000000900097245 */ /* 0x000fe20000201400 */
[----:B--2---:R-:W-:Y:S01]  /*5d20*/  FFMA.FTZ R12, R10, -UR8, R12 ;  /* 0x800000080a0c7c23 */ /* 0x004fe2000801000c */
[----:B------:R-:W-:Y:S02]  /*5d30*/  IMAD.IADD R10, R193, 0x1, -R3 ;  /* 0x00000001c10a7824 */ /* 0x000fe400078e0a03 */
[----:B------:R-:W-:Y:S01]  /*5d40*/  FFMA.FTZ R8, R7, -UR8, R19 ;  /* 0x8000000807087c23 */ /* 0x000fe20008010013 */
[----:B------:R-:W-:Y:S01]  /*5d50*/  I2FP.F32.S32 R6, R6 ;  /* 0x0000000600067245 */ /* 0x000fe20000201400 */
[----:B----4-:R-:W-:Y:S01]  /*5d60*/  FFMA.FTZ R7, R9, -UR8, R18 ;  /* 0x8000000809077c23 */ /* 0x010fe20008010012 */
[----:B------:R1:W2:Y:S01]  /*5d70*/  MUFU.TANH R19, R11 ;  /* 0x0000000b00137308 */ /* 0x0002a20000002400 */
[----:B------:R-:W-:Y:S01]  /*5d80*/  IMAD.IADD R9, R198, 0x1, -R3 ;  /* 0x00000001c6097824 */ /* 0x000fe200078e0a03 */
[----:B------:R-:W-:Y:S01]  /*5d90*/  FSEL R8, R8, -INF , !P3 ;  /* 0xff80000008087808 */ /* 0x000fe20005800000 */
[----:B---3--:R-:W-:Y:S01]  /*5da0*/  FFMA.FTZ R14, R6, -UR8, R14 ;  /* 0x80000008060e7c23 */ /* 0x008fe2000801000e */
[----:B------:R-:W-:-:S02]  /*5db0*/  VIADD R6, R4, 0x29 ;  /* 0x0000002904067836 */ /* 0x000fc40000000000 */
[----:B------:R-:W-:Y:S02]  /*5dc0*/  FSEL R136, R8, -INF , !P6 ;  /* 0xff80000008887808 */ /* 0x000fe40007000000 */
[----:B------:R3:W4:Y:S01]  /*5dd0*/  MUFU.TANH R18, R20 ;  /* 0x0000001400127308 */ /* 0x0007220000002400 */
[----:B------:R-:W-:Y:S02]  /*5de0*/  IABS R8, R10 ;  /* 0x0000000a00087213 */ /* 0x000fe40000000000 */
[----:B------:R-:W-:Y:S02]  /*5df0*/  IABS R9, R9 ;  /* 0x0000000900097213 */ /* 0x000fe40000000000 */
[----:B------:R-:W-:Y:S02]  /*5e00*/  ISETP.GT.AND P3, PT, R194, R6, PT ;  /* 0x00000006c200720c */ /* 0x000fe40003f64270 */
[----:B------:R-:W-:Y:S02]  /*5e10*/  I2FP.F32.S32 R8, R8 ;  /* 0x0000000800087245 */ /* 0x000fe40000201400 */
[----:B------:R-:W-:Y:S01]  /*5e20*/  I2FP.F32.S32 R9, R9 ;  /* 0x0000000900097245 */ /* 0x000fe20000201400 */
[----:B-1----:R-:W-:Y:S01]  /*5e30*/  IMAD.IADD R11, R16, 0x1, -R3 ;  /* 0x00000001100b7824 */ /* 0x002fe200078e0a03 */
[----:B------:R-:W-:-:S02]  /*5e40*/  FSEL R3, R7, -INF , !P5 ;  /* 0xff80000007037808 */ /* 0x000fc40006800000 */
[----:B------:R-:W-:Y:S02]  /*5e50*/  FSEL R7, R12, -INF , !P0 ;  /* 0xff8000000c077808 */ /* 0x000fe40004000000 */
[----:B------:R-:W-:Y:S02]  /*5e60*/  IABS R11, R11 ;  /* 0x0000000b000b7213 */ /* 0x000fe40000000000 */
[----:B------:R-:W-:Y:S01]  /*5e70*/  FSEL R124, R7, -INF , !P2 ;  /* 0xff800000077c7808 */ /* 0x000fe20005000000 */
[----:B---3--:R-:W-:Y:S01]  /*5e80*/  FMUL.FTZ R20, R79, UR4 ;  /* 0x000000044f147c20 */ /* 0x008fe20008410000 */
[----:B------:R-:W-:Y:S01]  /*5e90*/  FSEL R121, R3, -INF , !P1 ;  /* 0xff80000003797808 */ /* 0x000fe20004800000 */
[----:B------:R-:W-:Y:S01]  /*5ea0*/  IMAD.MOV.U32 R7, RZ, RZ, R11 ;  /* 0x000000ffff077224 */ /* 0x000fe200078e000b */
[----:B------:R-:W-:Y:S01]  /*5eb0*/  ISETP.GT.AND P0, PT, R197, R6, PT ;  /* 0x00000006c500720c */ /* 0x000fe20003f04270 */
[----:B------:R-:W-:Y:S01]  /*5ec0*/  IMAD.IADD R3, R192, 0x1, -R13 ;  /* 0x00000001c0037824 */ /* 0x000fe200078e0a0d */
[----:B------:R-:W-:Y:S01]  /*5ed0*/  FSEL R10, R14, -INF , !P3 ;  /* 0xff8000000e0a7808 */ /* 0x000fe20005800000 */
[----:B------:R-:W-:Y:S01]  /*5ee0*/  FMUL.FTZ R11, R78, UR4 ;  /* 0x000000044e0b7c20 */ /* 0x000fe20008410000 */
[----:B------:R-:W-:Y:S01]  /*5ef0*/  I2FP.F32.S32 R7, R7 ;  /* 0x0000000700077245 */ /* 0x000fe20000201400 */
[----:B------:R-:W-:Y:S01]  /*5f00*/  FMUL.FTZ R14, R55, UR4 ;  /* 0x00000004370e7c20 */ /* 0x000fe20008410000 */
[----:B------:R-:W-:-:S02]  /*5f10*/  IABS R3, R3 ;  /* 0x0000000300037213 */ /* 0x000fc40000000000 */
[C---:B------:R-:W-:Y:S01]  /*5f20*/  ISETP.GE.AND P4, PT, R6.reuse, R200, PT ;  /* 0x000000c80600720c */ /* 0x040fe20003f86270 */
[----:B--2---:R-:W-:Y:S01]  /*5f30*/  FFMA.FTZ R7, R7, -UR8, R19 ;  /* 0x8000000807077c23 */ /* 0x004fe20008010013 */
[----:B------:R-:W-:Y:S01]  /*5f40*/  I2FP.F32.S32 R3, R3 ;  /* 0x0000000300037245 */ /* 0x000fe20000201400 */
[----:B------:R-:W-:Y:S01]  /*5f50*/  MUFU.TANH R19, R11 ;  /* 0x0000000b00137308 */ /* 0x000fe20000002400 */
[C---:B------:R-:W-:Y:S02]  /*5f60*/  ISETP.GE.AND P5, PT, R6.reuse, R202, PT ;  /* 0x000000ca0600720c */ /* 0x040fe40003fa6270 */
[C---:B------:R-:W-:Y:S02]  /*5f70*/  ISETP.GE.AND P6, PT, R6.reuse, R199, PT ;  /* 0x000000c70600720c */ /* 0x040fe40003fc6270 */
[----:B------:R-:W-:Y:S02]  /*5f80*/  ISETP.GE.AND P1, PT, R6, R201, PT ;  /* 0x000000c90600720c */ /* 0x000fe40003f26270 */
[----:B------:R-:W-:-:S02]  /*5f90*/  ISETP.GT.AND P2, PT, R196, R6, PT ;  /* 0x00000006c400720c */ /* 0x000fc40003f44270 */
[----:B------:R-:W-:Y:S01]  /*5fa0*/  ISETP.GT.AND P3, PT, R195, R6, PT ;  /* 0x00000006c300720c */ /* 0x000fe20003f64270 */
[----:B----4-:R-:W-:Y:S01]  /*5fb0*/  FFMA.FTZ R6, R8, -UR8, R18 ;  /* 0x8000000808067c23 */ /* 0x010fe20008010012 */
[----:B------:R-:W-:Y:S01]  /*5fc0*/  FFMA.FTZ R8, R9, -UR8, R17 ;  /* 0x8000000809087c23 */ /* 0x000fe20008010011 */
[----:B------:R-:W-:Y:S01]  /*5fd0*/  FSEL R7, R7, -INF , !P0 ;  /* 0xff80000007077808 */ /* 0x000fe20004000000 */
[----:B------:R-:W-:Y:S01]  /*5fe0*/  FFMA.FTZ R9, R3, -UR8, R15 ;  /* 0x8000000803097c23 */ /* 0x000fe2000801000f */
[----:B------:R-:W-:Y:S01]  /*5ff0*/  VIADD R3, R4, 0x30 ;  /* 0x0000003004037836 */ /* 0x000fe20000000000 */
[----:B------:R-:W-:Y:S01]  /*6000*/  FSEL R125, R10, -INF , !P4 ;  /* 0xff8000000a7d7808 */ /* 0x000fe20006000000 */
[----:B------:R-:W-:Y:S01]  /*6010*/  FMUL.FTZ R10, R52, UR4 ;  /* 0x00000004340a7c20 */ /* 0x000fe20008410000 */
[----:B------:R-:W-:Y:S02]  /*6020*/  FSEL R127, R7, -INF , !P5 ;  /* 0xff800000077f7808 */ /* 0x000fe40006800000 */
[----:B------:R-:W-:Y:S01]  /*6030*/  FSEL R7, R6, -INF , !P2 ;  /* 0xff80000006077808 */ /* 0x000fe20005000000 */
[----:B------:R1:W2:Y:S01]  /*6040*/  MUFU.TANH R18, R10 ;  /* 0x0000000a00127308 */ /* 0x0002a20000002400 */
[----:B------:R-:W-:-:S02]  /*6050*/  FSEL R6, R8, -INF , !P3 ;  /* 0xff80000008067808 */ /* 0x000fc40005800000 */
[----:B------:R-:W-:Y:S02]  /*6060*/  ISETP.GT.AND P0, PT, R194, R3, PT ;  /* 0x00000003c200720c */ /* 0x000fe40003f04270 */
[----:B------:R-:W-:Y:S01]  /*6070*/  FSEL R75, R6, -INF , !P1 ;  /* 0xff800000064b7808 */ /* 0x000fe20004800000 */
[----:B------:R-:W-:Y:S01]  /*6080*/  FMUL.FTZ R6, R54, UR4 ;  /* 0x0000000436067c20 */ /* 0x000fe20008410000 */
        /* <DEDUP_REMOVED lines=9> */
[----:B------:R-:W-:Y:S01]  /*6120*/  ISETP.GE.AND P3, PT, R3, R201, PT ;  /* 0x000000c90300720c */ /* 0x000fe20003f66270 */
[----:B-1----:R-:W-:Y:S01]  /*6130*/  FMUL.FTZ R10, R77, UR4 ;  /* 0x000000044d0a7c20 */ /* 0x002fe20008410000 */
[-C--:B------:R-:W-:Y:S02]  /*6140*/  ISETP.GT.AND P6, PT, R197, R3.reuse, PT ;  /* 0x00000003c500720c */ /* 0x080fe40003fc4270 */
[-C--:B------:R-:W-:Y:S01]  /*6150*/  ISETP.GT.AND P1, PT, R196, R3.reuse, PT ;  /* 0x00000003c400720c */ /* 0x080fe20003f24270 */
[----:B------:R1:W5:Y:S01]  /*6160*/  MUFU.TANH R15, R10 ;  /* 0x0000000a000f7308 */ /* 0x0003620000002400 */
[----:B------:R-:W-:Y:S01]  /*6170*/  ISETP.GT.AND P0, PT, R195, R3, PT ;  /* 0x00000003c300720c */ /* 0x000fe20003f04270 */
[----:B------:R-:W-:Y:S01]  /*6180*/  IMAD.IADD R3, R198, 0x1, -R13 ;  /* 0x00000001c6037824 */ /* 0x000fe200078e0a0d */
[----:B------:R-:W-:Y:S02]  /*6190*/  IABS R11, R7 ;  /* 0x00000007000b7213 */ /* 0x000fe40000000000 */
[----:B------:R-:W-:-:S02]  /*61a0*/  FSEL R141, R12, -INF , !P4 ;  /* 0xff8000000c8d7808 */ /* 0x000fc40006000000 */
[----:B------:R-:W-:Y:S01]  /*61b0*/  IABS R7, R3 ;  /* 0x0000000300077213 */ /* 0x000fe20000000000 */
[----:B---3--:R-:W-:Y:S01]  /*61c0*/  IMAD.IADD R6, R193, 0x1, -R13 ;  /* 0x00000001c1067824 */ /* 0x008fe200078e0a0d */
[----:B------:R-:W-:Y:S01]  /*61d0*/  IABS R3, R8 ;  /* 0x0000000800037213 */ /* 0x000fe20000000000 */
[----:B------:R-:W-:Y:S02]  /*61e0*/  FMUL.FTZ R13, R53, UR4 ;  /* 0x00000004350d7c20 */ /* 0x000fe40008410000 */
[----:B------:R-:W-:Y:S01]  /*61f0*/  IMAD.MOV.U32 R8, RZ, RZ, R7 ;  /* 0x000000ffff087224 */ /* 0x000fe200078e0007 */
[----:B-1----:R-:W-:Y:S01]  /*6200*/  IABS R10, R6 ;  /* 0x00000006000a7213 */ /* 0x002fe20000000000 */
[----:B------:R-:W-:-:S03]  /*6210*/  IMAD.MOV.U32 R6, RZ, RZ, R11 ;  /* 0x000000ffff067224 */ /* 0x000fc600078e000b */
[----:B------:R-:W-:Y:S02]  /*6220*/  I2FP.F32.S32 R11, R8 ;  /* 0x00000008000b7245 */ /* 0x000fe40000201400 */
[----:B------:R-:W-:Y:S02]  /*6230*/  I2FP.F32.S32 R7, R10 ;  /* 0x0000000a00077245 */ /* 0x000fe40000201400 */
[----:B------:R-:W-:Y:S02]  /*6240*/  I2FP.F32.S32 R6, R6 ;  /* 0x0000000600067245 */ /* 0x000fe40000201400 */
[----:B------:R-:W-:Y:S01]  /*6250*/  I2FP.F32.S32 R10, R3 ;  /* 0x00000003000a7245 */ /* 0x000fe20000201400 */
[----:B--2---:R-:W-:Y:S01]  /*6260*/  FFMA.FTZ R7, R7, -UR8, R18 ;  /* 0x8000000807077c23 */ /* 0x004fe20008010012 */
[----:B------:R-:W-:Y:S02]  /*6270*/  VIADD R3, R4, 0x31 ;  /* 0x0000003104037836 */ /* 0x000fe40000000000 */
[----:B------:R-:W-:Y:S01]  /*6280*/  FFMA.FTZ R8, R6, -UR8, R19 ;  /* 0x8000000806087c23 */ /* 0x000fe20008010013 */
[----:B----4-:R-:W-:Y:S01]  /*6290*/  FFMA.FTZ R6, R11, -UR8, R17 ;  /* 0x800000080b067c23 */ /* 0x010fe20008010011 */
[----:B-----5:R-:W-:Y:S01]  /*62a0*/  FFMA.FTZ R10, R10, -UR8, R15 ;  /* 0x800000080a0a7c23 */ /* 0x020fe2000801000f */
[----:B------:R-:W-:Y:S01]  /*62b0*/  FSEL R7, R7, -INF , !P1 ;  /* 0xff80000007077808 */ /* 0x000fe20004800000 */
[----:B------:R1:W2:Y:S01]  /*62c0*/  MUFU.TANH R19, R20 ;  /* 0x0000001400137308 */ /* 0x0002a20000002400 */
[----:B------:R-:W-:Y:S01]  /*62d0*/  ISETP.GT.AND P4, PT, R194, R3, PT ;  /* 0x00000003c200720c */ /* 0x000fe20003f84270 */
[----:B------:R-:W-:Y:S01]  /*62e0*/  VIADD R11, R5, 0x1 ;  /* 0x00000001050b7836 */ /* 0x000fe20000000000 */
[----:B------:R-:W-:Y:S01]  /*62f0*/  FSEL R6, R6, -INF , !P0 ;  /* 0xff80000006067808 */ /* 0x000fe20004000000 */
[----:B------:R-:W-:Y:S01]  /*6300*/  FMUL.FTZ R18, R64, UR4 ;  /* 0x0000000440127c20 */ /* 0x000fe20008410000 */
[----:B------:R-:W-:Y:S01]  /*6310*/  FSEL R126, R7, -INF , !P2 ;  /* 0xff800000077e7808 */ /* 0x000fe20005000000 */
[--C-:B------:R-:W-:Y:S01]  /*6320*/  IMAD.IADD R7, R16, 0x1, -R9.reuse ;  /* 0x0000000110077824 */ /* 0x100fe200078e0a09 */
[----:B------:R-:W-:Y:S01]  /*6330*/  FSEL R8, R8, -INF , !P6 ;  /* 0xff80000008087808 */ /* 0x000fe20007000000 */
[----:B------:R3:W4:Y:S01]  /*6340*/  MUFU.TANH R17, R13 ;  /* 0x0000000d00117308 */ /* 0x0007220000002400 */
[----:B------:R-:W-:Y:S01]  /*6350*/  FSEL R133, R6, -INF , !P3 ;  /* 0xff80000006857808 */ /* 0x000fe20005800000 */
[----:B------:R-:W-:Y:S01]  /*6360*/  IMAD.IADD R6, R193, 0x1, -R9 ;  /* 0x00000001c1067824 */ /* 0x000fe200078e0a09 */
[----:B------:R-:W-:Y:S01]  /*6370*/  FSEL R12, R10, -INF , !P4 ;  /* 0xff8000000a0c7808 */ /* 0x000fe20006000000 */
[----:B------:R-:W-:Y:S01]  /*6380*/  FMUL.FTZ R10, R149, UR4 ;  /* 0x00000004950a7c20 */ /* 0x000fe20008410000 */
[----:B------:R-:W-:Y:S01]  /*6390*/  FSEL R142, R8, -INF , !P5 ;  /* 0xff800000088e7808 */ /* 0x000fe20006800000 */
[----:B------:R-:W-:Y:S01]  /*63a0*/  IMAD.IADD R8, R192, 0x1, -R11 ;  /* 0x00000001c0087824 */ /* 0x000fe200078e0a0b */
[C---:B------:R-:W-:Y:S01]  /*63b0*/  ISETP.GE.AND P6, PT, R3.reuse, R200, PT ;  /* 0x000000c80300720c */ /* 0x040fe20003fc6270 */
[----:B------:R-:W5:Y:S01]  /*63c0*/  MUFU.TANH R15, R14 ;  /* 0x0000000e000f7308 */ /* 0x000f620000002400 */
[C---:B------:R-:W-:Y:S01]  /*63d0*/  ISETP.GE.AND P5, PT, R3.reuse, R202, PT ;  /* 0x000000ca0300720c */ /* 0x040fe20003fa6270 */
[----:B-1----:R-:W-:Y:S01]  /*63e0*/  FMUL.FTZ R20, R66, UR4 ;  /* 0x0000000442147c20 */ /* 0x002fe20008410000 */
[----:B------:R-:W-:-:S02]  /*63f0*/  ISETP.GE.AND P1, PT, R3, R199, PT ;  /* 0x000000c70300720c */ /* 0x000fc40003f26270 */
[----:B------:R-:W-:Y:S02]  /*6400*/  ISETP.GE.AND P2, PT, R3, R201, PT ;  /* 0x000000c90300720c */ /* 0x000fe40003f46270 */
[-C--:B------:R-:W-:Y:S01]  /*6410*/  ISETP.GT.AND P0, PT, R197, R3.reuse, PT ;  /* 0x00000003c500720c */ /* 0x080fe20003f04270 */
[----:B------:R1:W5:Y:S01]  /*6420*/  MUFU.TANH R14, R10 ;  /* 0x0000000a000e7308 */ /* 0x0003620000002400 */
[-C--:B------:R-:W-:Y:S01]  /*6430*/  ISETP.GT.AND P3, PT, R196, R3.reuse, PT ;  /* 0x00000003c400720c */ /* 0x080fe20003f64270 */
[----:B---3--:R-:W-:Y:S01]  /*6440*/  FMUL.FTZ R13, R151, UR4 ;  /* 0x00000004970d7c20 */ /* 0x008fe20008410000 */
[----:B------:R-:W-:Y:S01]  /*6450*/  ISETP.GT.AND P4, PT, R195, R3, PT ;  /* 0x00000003c300720c */ /* 0x000fe20003f84270 */
[----:B------:R-:W-:Y:S01]  /*6460*/  IMAD.IADD R3, R198, 0x1, -R9 ;  /* 0x00000001c6037824 */ /* 0x000fe200078e0a09 */
[----:B------:R-:W-:Y:S02]  /*6470*/  IABS R7, R7 ;  /* 0x0000000700077213 */ /* 0x000fe40000000000 */
[----:B------:R-:W-:Y:S01]  /*6480*/  IABS R9, R6 ;  /* 0x0000000600097213 */ /* 0x000fe20000000000 */
[----:B------:R-:W3:Y:S01]  /*6490*/  MUFU.TANH R13, R13 ;  /* 0x0000000d000d7308 */ /* 0x000ee20000002400 */
[----:B------:R-:W-:Y:S01]  /*64a0*/  FSEL R134, R12, -INF , !P6 ;  /* 0xff8000000c867808 */ /* 0x000fe20007000000 */
[----:B------:R-:W-:-:S02]  /*64b0*/  IMAD.MOV.U32 R6, RZ, RZ, R7 ;  /* 0x000000ffff067224 */ /* 0x000fc400078e0007 */
[----:B------:R-:W-:-:S03]  /*64c0*/  IMAD.MOV.U32 R7, RZ, RZ, R9 ;  /* 0x000000ffff077224 */ /* 0x000fc600078e0009 */
[----:B------:R-:W-:Y:S01]  /*64d0*/  I2FP.F32.S32 R6, R6 ;  /* 0x0000000600067245 */ /* 0x000fe20000201400 */
[----:B------:R-:W-:Y:S01]  /*64e0*/  MUFU.TANH R21, R18 ;  /* 0x0000001200157308 */ /* 0x000fe20000002400 */
[----:B------:R-:W-:Y:S02]  /*64f0*/  I2FP.F32.S32 R9, R7 ;  /* 0x0000000700097245 */ /* 0x000fe40000201400 */
[----:B-1----:R-:W-:Y:S02]  /*6500*/  IABS R10, R3 ;  /* 0x00000003000a7213 */ /* 0x002fe40000000000 */
[----:B------:R-:W-:Y:S01]  /*6510*/  IABS R3, R8 ;  /* 0x0000000800037213 */ /* 0x000fe20000000000 */
[----:B--2---:R-:W-:Y:S01]  /*6520*/  FFMA.FTZ R8, R6, -UR8, R19 ;  /* 0x8000000806087c23 */ /* 0x004fe20008010013 */
[----:B------:R-:W-:Y:S01]  /*6530*/  I2FP.F32.S32 R10, R10 ;  /* 0x0000000a000a7245 */ /* 0x000fe20000201400 */
[----:B----4-:R-:W-:Y:S01]  /*6540*/  FFMA.FTZ R6, R9, -UR8, R17 ;  /* 0x8000000809067c23 */ /* 0x010fe20008010011 */
[----:B------:R-:W-:Y:S01]  /*6550*/  I2FP.F32.S32 R7, R3 ;  /* 0x0000000300077245 */ /* 0x000fe20000201400 */
[----:B------:R-:W-:Y:S01]  /*6560*/  VIADD R3, R4, 0x39 ;  /* 0x0000003904037836 */ /* 0x000fe20000000000 */
[----:B------:R-:W-:Y:S01]  /*6570*/  MUFU.TANH R19, R20 ;  /* 0x0000001400137308 */ /* 0x000fe20000002400 */
[----:B-----5:R-:W-:Y:S01]  /*6580*/  FFMA.FTZ R9, R10, -UR8, R15 ;  /* 0x800000080a097c23 */ /* 0x020fe2000801000f */
[----:B------:R-:W-:Y:S01]  /*6590*/  FMUL.FTZ R15, R94, UR4 ;  /* 0x000000045e0f7c20 */ /* 0x000fe20008410000 */
[----:B------:R-:W-:Y:S01]  /*65a0*/  FFMA.FTZ R10, R7, -UR8, R14 ;  /* 0x80000008070a7c23 */ /* 0x000fe2000801000e */
[----:B------:R-:W-:Y:S01]  /*65b0*/  FSEL R7, R8, -INF , !P0 ;  /* 0xff80000008077808 */ /* 0x000fe20004000000 */
[----:B------:R-:W-:Y:S01]  /*65c0*/  FMUL.FTZ R8, R105, UR4 ;  /* 0x0000000469087c20 */ /* 0x000fe20008410000 */
[----:B------:R-:W-:-:S02]  /*65d0*/  ISETP.GT.AND P0, PT, R194, R3, PT ;  /* 0x00000003c200720c */ /* 0x000fc40003f04270 */
[----:B------:R-:W-:Y:S01]  /*65e0*/  FSEL R140, R7, -INF , !P5 ;  /* 0xff800000078c7808 */ /* 0x000fe20006800000 */
[----:B------:R1:W2:Y:S01]  /*65f0*/  MUFU.TANH R12, R8 ;  /* 0x00000008000c7308 */ /* 0x0002a20000002400 */
[----:B------:R-:W-:Y:S01]  /*6600*/  FSEL R7, R6, -INF , !P3 ;  /* 0xff80000006077808 */ /* 0x000fe20005800000 */
[--C-:B------:R-:W-:Y:S01]  /*6610*/  IMAD.IADD R6, R16, 0x1, -R11.reuse ;  /* 0x0000000110067824 */ /* 0x100fe200078e0a0b */
[----:B------:R-:W-:Y:S02]  /*6620*/  FSEL R9, R9, -INF , !P4 ;  /* 0xff80000009097808 */ /* 0x000fe40006000000 */
[----:B------:R-:W-:Y:S02]  /*6630*/  FSEL R120, R7, -INF , !P1 ;  /* 0xff80000007787808 */ /* 0x000fe40004800000 */
[----:B------:R-:W-:Y:S01]  /*6640*/  IABS R7, R6 ;  /* 0x0000000600077213 */ /* 0x000fe20000000000 */
[----:B------:R-:W-:Y:S01]  /*6650*/  MUFU.TANH R15, R15 ;  /* 0x0000000f000f7308 */ /* 0x000fe20000002400 */
[----:B------:R-:W-:Y:S01]  /*6660*/  FSEL R122, R9, -INF , !P2 ;  /* 0xff800000097a7808 */ /* 0x000fe20005000000 */
[----:B------:R-:W-:Y:S01]  /*6670*/  IMAD.IADD R9, R198, 0x1, -R11 ;  /* 0x00000001c6097824 */ /* 0x000fe200078e0a0b */
[----:B------:R-:W-:-:S02]  /*6680*/  FSEL R14, R10, -INF , !P0 ;  /* 0xff8000000a0e7808 */ /* 0x000fc40004000000 */
[----:B------:R-:W-:Y:S02]  /*6690*/  I2FP.F32.S32 R7, R7 ;  /* 0x0000000700077245 */ /* 0x000fe40000201400 */
[C---:B------:R-:W-:Y:S02]  /*66a0*/  ISETP.GE.AND P6, PT, R3.reuse, R200, PT ;  /* 0x000000c80300720c */ /* 0x040fe40003fc6270 */
[----:B------:R-:W-:Y:S01]  /*66b0*/  ISETP.GE.AND P5, PT, R3, R202, PT ;  /* 0x000000ca0300720c */ /* 0x000fe20003fa6270 */
[----:B-1----:R-:W-:Y:S01]  /*66c0*/  IMAD.IADD R8, R193, 0x1, -R11 ;  /* 0x00000001c1087824 */ /* 0x002fe200078e0a0b */
[----:B------:R-:W-:Y:S01]  /*66d0*/  ISETP.GE.AND P3, PT, R3, R199, PT ;  /* 0x000000c70300720c */ /* 0x000fe20003f66270 */
[----:B---3--:R-:W-:Y:S01]  /*66e0*/  FFMA.FTZ R13, R7, -UR8, R13 ;  /* 0x80000008070d7c23 */ /* 0x008fe2000801000d */
[----:B------:R-:W-:Y:S02]  /*66f0*/  ISETP.GE.AND P1, PT, R3, R201, PT ;  /* 0x000000c90300720c */ /* 0x000fe40003f26270 */
[----:B------:R-:W-:Y:S01]  /*6700*/  IABS R6, R8 ;  /* 0x0000000800067213 */ /* 0x000fe20000000000 */
[----:B------:R-:W-:Y:S01]  /*6710*/  FMUL.FTZ R8, R92, UR4 ;  /* 0x000000045c087c20 */ /* 0x000fe20008410000 */
[----:B------:R-:W-:-:S02]  /*6720*/  ISETP.GT.AND P4, PT, R197, R3, PT ;  /* 0x00000003c500720c */ /* 0x000fc40003f84270 */
[-C--:B------:R-:W-:Y:S01]  /*6730*/  ISETP.GT.AND P2, PT, R196, R3.reuse, PT ;  /* 0x00000003c400720c */ /* 0x080fe20003f44270 */
[----:B------:R1:W-:Y:S01]  /*6740*/  MUFU.TANH R18, R8 ;  /* 0x0000000800127308 */ /* 0x0003e20000002400 */
[----:B------:R-:W-:Y:S01]  /*6750*/  ISETP.GT.AND P0, PT, R195, R3, PT ;  /* 0x00000003c300720c */ /* 0x000fe20003f04270 */
[----:B------:R-:W-:Y:S01]  /*6760*/  VIADD R3, R4, UR19 ;  /* 0x0000001304037c36 */ /* 0x000fe20008000000 */
[----:B------:R-:W-:Y:S02]  /*6770*/  I2FP.F32.S32 R6, R6 ;  /* 0x0000000600067245 */ /* 0x000fe40000201400 */
[----:B------:R-:W-:Y:S01]  /*6780*/  IABS R9, R9 ;  /* 0x0000000900097213 */ /* 0x000fe20000000000 */
[----:B------:R-:W-:Y:S01]  /*6790*/  IMAD.IADD R7, R192, 0x1, -R3 ;  /* 0x00000001c0077824 */ /* 0x000fe200078e0a03 */
[----:B------:R-:W-:Y:S01]  /*67a0*/  FSEL R123, R14, -INF , !P6 ;  /* 0xff8000000e7b7808 */ /* 0x000fe20007000000 */
[----:B--2---:R-:W-:Y:S01]  /*67b0*/  FFMA.FTZ R12, R6, -UR8, R12 ;  /* 0x80000008060c7c23 */ /* 0x004fe2000801000c */
[----:B------:R-:W-:Y:S01]  /*67c0*/  ISETP.GE.AND P6, PT, R4, R200, PT ;  /* 0x000000c80400720c */ /* 0x000fe20003fc6270 */
[----:B------:R-:W-:Y:S01]  /*67d0*/  IMAD.MOV.U32 R11, RZ, RZ, R9 ;  /* 0x000000ffff0b7224 */ /* 0x000fe200078e0009 */
[----:B------:R-:W-:Y:S01]  /*67e0*/  IABS R6, R7 ;  /* 0x0000000700067213 */ /* 0x000fe20000000000 */
[----:B------:R-:W-:-:S03]  /*67f0*/  IMAD.IADD R7, R193, 0x1, -R3 ;  /* 0x00000001c1077824 */ /* 0x000fc600078e0a03 */
[----:B------:R-:W-:Y:S01]  /*6800*/  I2FP.F32.S32 R11, R11 ;  /* 0x0000000b000b7245 */ /* 0x000fe20000201400 */
[----:B------:R-:W-:Y:S01]  /*6810*/  IMAD.MOV.U32 R10, RZ, RZ, R6 ;  /* 0x000000ffff0a7224 */ /* 0x000fe200078e0006 */
[----:B------:R-:W-:Y:S01]  /*6820*/  IABS R7, R7 ;  /* 0x0000000700077213 */ /* 0x000fe20000000000 */
[----:B-1----:R-:W-:-:S04]  /*6830*/  FMUL.FTZ R8, R107, UR4 ;  /* 0x000000046b087c20 */ /* 0x002fc80008410000 */
[----:B------:R1:W2:Y:S01]  /*6840*/  MUFU.TANH R17, R8 ;  /* 0x0000000800117308 */ /* 0x0002a20000002400 */
[----:B------:R-:W-:-:S05]  /*6850*/  IMAD.MOV.U32 R6, RZ, RZ, R7 ;  /* 0x000000ffff067224 */ /* 0x000fca00078e0007 */
[----:B------:R-:W-:Y:S01]  /*6860*/  I2FP.F32.S32 R6, R6 ;  /* 0x0000000600067245 */ /* 0x000fe20000201400 */
[--C-:B-1----:R-:W-:Y:S02]  /*6870*/  IMAD.IADD R8, R16, 0x1, -R3.reuse ;  /* 0x0000000110087824 */ /* 0x102fe400078e0a03 */
[----:B------:R-:W-:-:S03]  /*6880*/  IMAD.IADD R3, R198, 0x1, -R3 ;  /* 0x00000001c6037824 */ /* 0x000fc600078e0a03 */
[----:B------:R-:W-:Y:S02]  /*6890*/  IABS R8, R8 ;  /* 0x0000000800087213 */ /* 0x000fe40000000000 */
[----:B------:R-:W-:-:S03]  /*68a0*/  IABS R3, R3 ;  /* 0x0000000300037213 */ /* 0x000fc60000000000 */
[----:B------:R-:W-:Y:S01]  /*68b0*/  IMAD.MOV.U32 R9, RZ, RZ, R8 ;  /* 0x000000ffff097224 */ /* 0x000fe200078e0008 */
[----:B------:R-:W-:Y:S01]  /*68c0*/  I2FP.F32.S32 R8, R10 ;  /* 0x0000000a00087245 */ /* 0x000fe20000201400 */
[----:B--2---:R-:W-:Y:S01]  /*68d0*/  FFMA.FTZ R10, R11, -UR8, R17 ;  /* 0x800000080b0a7c23 */ /* 0x004fe20008010011 */
[----:B------:R-:W-:Y:S02]  /*68e0*/  I2FP.F32.S32 R3, R3 ;  /* 0x0000000300037245 */ /* 0x000fe40000201400 */
[----:B------:R-:W-:Y:S01]  /*68f0*/  I2FP.F32.S32 R7, R9 ;  /* 0x0000000900077245 */ /* 0x000fe20000201400 */
[----:B------:R-:W-:Y:S01]  /*6900*/  FFMA.FTZ R9, R8, -UR8, R21 ;  /* 0x8000000808097c23 */ /* 0x000fe20008010015 */
[----:B------:R-:W-:Y:S01]  /*6910*/  FSEL R10, R10, -INF , !P0 ;  /* 0xff8000000a0a7808 */ /* 0x000fe20004000000 */
[----:B------:R-:W-:Y:S01]  /*6920*/  FFMA.FTZ R3, R3, -UR8, R15 ;  /* 0x8000000803037c23 */ /* 0x000fe2000801000f */
[----:B------:R-:W-:Y:S01]  /*6930*/  ISETP.GT.AND P0, PT, R196, R4, PT ;  /* 0x00000004c400720c */ /* 0x000fe20003f04270 */
[----:B------:R-:W-:Y:S01]  /*6940*/  FFMA.FTZ R8, R7, -UR8, R19 ;  /* 0x8000000807087c23 */ /* 0x000fe20008010013 */
[----:B------:R-:W-:Y:S01]  /*6950*/  FFMA.FTZ R7, R6, -UR8, R18 ;  /* 0x8000000806077c23 */ /* 0x000fe20008010012 */
[----:B------:R-:W-:-:S02]  /*6960*/  FSEL R6, R13, -INF , !P4 ;  /* 0xff8000000d067808 */ /* 0x000fc40006000000 */
[-C--:B------:R-:W-:Y:S02]  /*6970*/  ISETP.GT.AND P4, PT, R194, R4.reuse, PT ;  /* 0x00000004c200720c */ /* 0x080fe40003f84270 */
[----:B------:R-:W-:Y:S02]  /*6980*/  FSEL R132, R6, -INF , !P5 ;  /* 0xff80000006847808 */ /* 0x000fe40006800000 */
[----:B------:R-:W-:Y:S02]  /*6990*/  FSEL R6, R12, -INF , !P2 ;  /* 0xff8000000c067808 */ /* 0x000fe40005000000 */
[----:B------:R-:W-:Y:S02]  /*69a0*/  ISETP.GT.AND P2, PT, R197, R4, PT ;  /* 0x00000004c500720c */ /* 0x000fe40003f44270 */
[----:B------:R-:W-:Y:S02]  /*69b0*/  FSEL R9, R9, -INF , !P4 ;  /* 0xff80000009097808 */ /* 0x000fe40006000000 */
        /* <DEDUP_REMOVED lines=8> */
[----:B------:R-:W-:Y:S02]  /*6a40*/  FSEL R73, R10, -INF , !P1 ;  /* 0xff8000000a497808 */ /* 0x000fe40004800000 */
[----:B------:R-:W-:Y:S02]  /*6a50*/  FSEL R36, R9, -INF , !P6 ;  /* 0xff80000009247808 */ /* 0x000fe40007000000 */
[----:B------:R-:W-:Y:S02]  /*6a60*/  FSEL R37, R8, -INF , !P5 ;  /* 0xff80000008257808 */ /* 0x000fe40006800000 */
[----:B------:R-:W-:Y:S02]  /*6a70*/  FSEL R18, R7, -INF , !P4 ;  /* 0xff80000007127808 */ /* 0x000fe40006000000 */
[----:B------:R-:W-:Y:S01]  /*6a80*/  FSEL R19, R3, -INF , !P0 ;  /* 0xff80000003137808 */ /* 0x000fe20004000000 */
[----:B------:R-:W-:Y:S06]  /*6a90*/  BRA.U !UP0, `(.L_x_2653) ;  /* 0x0000000108bc7547 */ /* 0x000fec000b800000 */
[----:B------:R-:W1:Y:S01]  /*6aa0*/  LDCU UR6, c[0x0][0x440] ;  /* 0x00008800ff0677ac */ /* 0x000e620008000800 */
[----:B------:R-:W-:Y:S01]  /*6ab0*/  BSSY.RECONVERGENT B0, `(.L_x_2654) ;  /* 0x000002c000007945 */ /* 0x000fe20003800200 */
[----:B------:R-:W-:-:S06]  /*6ac0*/  UIADD3 UR7, UPT, UPT, UR20, -0x2, URZ ;  /* 0xfffffffe14077890 */ /* 0x000fcc000fffe0ff */
[----:B------:R-:W-:-:S04]  /*6ad0*/  IMAD.WIDE.U32 R6, R154, UR7, RZ ;  /* 0x000000079a067c25 */ /* 0x000fc8000f8e00ff */
[----:B------:R-:W-:Y:S01]  /*6ae0*/  IMAD R8, R155, UR7, RZ ;  /* 0x000000079b087c24 */ /* 0x000fe2000f8e02ff */
[----:B-1----:R-:W-:-:S03]  /*6af0*/  ISETP.GE.AND P0, PT, R246, UR6, PT ;  /* 0x00000006f6007c0c */ /* 0x002fc6000bf06270 */
[----:B------:R-:W-:Y:S01]  /*6b00*/  IMAD.IADD R9, R7, 0x1, R8 ;  /* 0x0000000107097824 */ /* 0x000fe200078e0208 */
[----:B------:R-:W-:-:S09]  /*6b10*/  ISETP.GE.AND P1, PT, R246, UR6, PT ;  /* 0x00000006f6007c0c */ /* 0x000fd2000bf26270 */
        /* <DEDUP_REMOVED lines=37> */
.L_x_2655:
[----:B------:R-:W-:Y:S05]  /*6d70*/  BSYNC.RECONVERGENT B0 ;  /* 0x0000000000007941 */ /* 0x000fea0003800200 */
.L_x_2654:
[----:B------:R-:W0:Y:S02]  /*6d80*/  LDGDEPBAR ;  /* 0x00000000000079af */ /* 0x000e240000000000 */
.L_x_2653:
[----:B------:R-:W-:Y:S01]  /*6d90*/  FMNMX3.FTZ R3, R18, R88, R62, !PT ;  /* 0x0000005812037276 */ /* 0x000fe2000781003e */
[----:B------:R-:W3:Y:S01]  /*6da0*/  LDCU UR7, c[0x0][0x45c] ;  /* 0x00008b80ff0777ac */ /* 0x000ee20008000800 */
[----:B--2---:R-:W-:Y:S02]  /*6db0*/  FMNMX3.FTZ R7, R36, R90, R84, !PT ;  /* 0x0000005a24077276 */ /* 0x004fe40007810054 */
        /* <DEDUP_REMOVED lines=13> */
[----:B------:R-:W-:Y:S02]  /*6e90*/  FMNMX.FTZ R72, R68, R72, !PT ;  /* 0x0000004844487209 */ /* 0x000fe40007810000 */
[----:B------:R-:W-:Y:S02]  /*6ea0*/  FMNMX3.FTZ R3, R3, R137, R124, !PT ;  /* 0x0000008903037276 */ /* 0x000fe4000781007c */
[----:B------:R-:W-:Y:S01]  /*6eb0*/  FMNMX3.FTZ R6, R37, R97, R96, !PT ;  /* 0x0000006125067276 */ /* 0x000fe20007810060 */
[----:B------:R-:W2:Y:S01]  /*6ec0*/  SHFL.BFLY PT, R8, R72, 0x2, 0x1f ;  /* 0x0c401f0048087f89 */ /* 0x000ea200000e0000 */
[----:B------:R-:W-:-:S02]  /*6ed0*/  FMNMX3.FTZ R3, R3, R75, R133, !PT ;  /* 0x0000004b03037276 */ /* 0x000fc40007810085 */
[----:B------:R-:W-:Y:S02]  /*6ee0*/  FMNMX3.FTZ R7, R7, R130, R145, !PT ;  /* 0x0000008207077276 */ /* 0x000fe40007810091 */
[----:B------:R-:W-:Y:S02]  /*6ef0*/  FMNMX3.FTZ R3, R3, R122, R167, !PT ;  /* 0x0000007a03037276 */ /* 0x000fe400078100a7 */
[----:B------:R-:W-:Y:S02]  /*6f00*/  FMNMX3.FTZ R6, R6, R67, R150, !PT ;  /* 0x0000004306067276 */ /* 0x000fe40007810096 */
[----:B------:R-:W-:Y:S02]  /*6f10*/  FMNMX.FTZ R3, R73, R3, !PT ;  /* 0x0000000349037209 */ /* 0x000fe40007810000 */
[----:B------:R-:W-:Y:S02]  /*6f20*/  FMNMX3.FTZ R7, R7, R138, R135, !PT ;  /* 0x0000008a07077276 */ /* 0x000fe40007810087 */
[----:B------:R-:W-:Y:S01]  /*6f30*/  FMNMX3.FTZ R6, R6, R147, R144, !PT ;  /* 0x0000009306067276 */ /* 0x000fe20007810090 */
[----:B------:R-:W4:Y:S01]  /*6f40*/  SHFL.BFLY PT, R69, R3, 0x2, 0x1f ;  /* 0x0c401f0003457f89 */ /* 0x000f2200000e0000 */
[----:B------:R-:W-:-:S02]  /*6f50*/  FMNMX3.FTZ R7, R7, R125, R141, !PT ;  /* 0x0000007d07077276 */ /* 0x000fc4000781008d */
[----:B------:R-:W-:Y:S02]  /*6f60*/  FMNMX3.FTZ R6, R6, R131, R146, !PT ;  /* 0x0000008306067276 */ /* 0x000fe40007810092 */
[----:B------:R-:W-:Y:S02]  /*6f70*/  FMNMX3.FTZ R7, R7, R134, R175, !PT ;  /* 0x0000008607077276 */ /* 0x000fe400078100af */
[----:B------:R-:W-:Y:S02]  /*6f80*/  FMNMX3.FTZ R6, R6, R143, R136, !PT ;  /* 0x0000008f06067276 */ /* 0x000fe40007810088 */
[----:B------:R-:W-:Y:S02]  /*6f90*/  FMNMX.FTZ R7, R123, R7, !PT ;  /* 0x000000077b077209 */ /* 0x000fe40007810000 */
[----:B------:R-:W-:Y:S02]  /*6fa0*/  FMNMX3.FTZ R6, R6, R127, R142, !PT ;  /* 0x0000007f06067276 */ /* 0x000fe4000781008e */
[----:B--2---:R-:W-:Y:S01]  /*6fb0*/  FMNMX.FTZ R72, R72, R8, !PT ;  /* 0x0000000848487209 */ /* 0x004fe20007810000 */
[----:B------:R-:W2:Y:S01]  /*6fc0*/  SHFL.BFLY PT, R9, R7, 0x2, 0x1f ;  /* 0x0c401f0007097f89 */ /* 0x000ea200000e0000 */
[----:B------:R-:W-:-:S03]  /*6fd0*/  FMNMX3.FTZ R6, R6, R140, R205, !PT ;  /* 0x0000008c06067276 */ /* 0x000fc600078100cd */
[----:B-1----:R-:W1:Y:S01]  /*6fe0*/  SHFL.BFLY PT, R10, R72, 0x1, 0x1f ;  /* 0x0c201f00480a7f89 */ /* 0x002e6200000e0000 */
[----:B------:R-:W-:Y:S02]  /*6ff0*/  FMNMX.FTZ R8, R132, R6, !PT ;  /* 0x0000000684087209 */ /* 0x000fe40007810000 */
[----:B----4-:R-:W-:-:S03]  /*7000*/  FMNMX.FTZ R69, R3, R69, !PT ;  /* 0x0000004503457209 */ /* 0x010fc60007810000 */
[----:B------:R-:W4:Y:S01]  /*7010*/  SHFL.BFLY PT, R11, R8, 0x2, 0x1f ;  /* 0x0c401f00080b7f89 */ /* 0x000f2200000e0000 */
[----:B------:R-:W-:-:S03]  /*7020*/  IADD3 R3, PT, PT, R157, R156, RZ ;  /* 0x0000009c9d037210 */ /* 0x000fc60007ffe0ff */
[----:B------:R-:W5:Y:S01]  /*7030*/  SHFL.BFLY PT, R12, R69, 0x1, 0x1f ;  /* 0x0c201f00450c7f89 */ /* 0x000f6200000e0000 */
[----:B------:R-:W-:-:S04]  /*7040*/  LEA R180, R3, UR5, 0x1 ;  /* 0x0000000503b47c11 */ /* 0x000fc8000f8e08ff */
[-C--:B------:R-:W-:Y:S01]  /*7050*/  IADD3 R181, PT, PT, R2, R180.reuse, RZ ;  /* 0x000000b402b57210 */ /* 0x080fe20007ffe0ff */
[----:B------:R-:W-:Y:S01]  /*7060*/  LDSM.16.MT88.4 R28, [R180+0x6000] ;  /* 0x00600000b41c783b */ /* 0x000fe20000004200 */
[C---:B------:R-:W-:Y:S02]  /*7070*/  IADD3 R185, PT, PT, R0.reuse, R180, RZ ;  /* 0x000000b400b97210 */ /* 0x040fe40007ffe0ff */
[----:B--2---:R-:W-:Y:S01]  /*7080*/  FMNMX.FTZ R9, R7, R9, !PT ;  /* 0x0000000907097209 */ /* 0x004fe20007810000 */
[----:B------:R-:W-:Y:S01]  /*7090*/  LDSM.16.MT88.4 R20, [R181+0x6000] ;  /* 0x00600000b514783b */ /* 0x000fe20000004200 */
[----:B------:R-:W-:Y:S02]  /*70a0*/  IADD3 R184, PT, PT, R0, R181, RZ ;  /* 0x000000b500b87210 */ /* 0x000fe40007ffe0ff */
[----:B-1----:R-:W-:Y:S01]  /*70b0*/  FMNMX.FTZ R72, R72, R10, !PT ;  /* 0x0000000a48487209 */ /* 0x002fe20007810000 */
[----:B------:R-:W-:Y:S03]  /*70c0*/  LDSM.16.MT88.4 R24, [R185+0x6000] ;  /* 0x00600000b918783b */ /* 0x000fe60000004200 */
[C---:B------:R-:W-:Y:S01]  /*70d0*/  FSETP.NEU.FTZ.AND P0, PT, R72.reuse, -INF , PT ;  /* 0xff8000004800780b */ /* 0x040fe20003f1d000 */
[----:B---3--:R-:W-:Y:S01]  /*70e0*/  FMUL.FTZ R6, R72, UR7 ;  /* 0x0000000748067c20 */ /* 0x008fe20008410000 */
[----:B------:R-:W-:Y:S01]  /*70f0*/  LDSM.16.MT88.4 R32, [R184+0x6000] ;  /* 0x00600000b820783b */ /* 0x000fe20000004200 */
[----:B----4-:R-:W-:-:S03]  /*7100*/  FMNMX.FTZ R7, R8, R11, !PT ;  /* 0x0000000b08077209 */ /* 0x010fc60007810000 */
[----:B------:R-:W-:Y:S02]  /*7110*/  FSEL R6, R6, RZ, P0 ;  /* 0x000000ff06067208 */ /* 0x000fe40000000000 */
[----:B-----5:R-:W-:Y:S01]  /*7120*/  FMNMX.FTZ R69, R69, R12, !PT ;  /* 0x0000000c45457209 */ /* 0x020fe20007810000 */
[----:B------:R-:W1:Y:S02]  /*7130*/  SHFL.BFLY PT, R11, R7, 0x1, 0x1f ;  /* 0x0c201f00070b7f89 */ /* 0x000e6400000e0000 */
[--C-:B------:R-:W-:Y:S01]  /*7140*/  FFMA.FTZ R3, R18, UR7, -R6.reuse ;  /* 0x0000000712037c23 */ /* 0x100fe20008010806 */
[----:B------:R-:W-:Y:S01]  /*7150*/  FSETP.NEU.FTZ.AND P0, PT, R69, -INF , PT ;  /* 0xff8000004500780b */ /* 0x000fe20003f1d000 */
[----:B------:R-:W2:Y:S01]  /*7160*/  SHFL.BFLY PT, R12, R9, 0x1, 0x1f ;  /* 0x0c201f00090c7f89 */ /* 0x000ea200000e0000 */
[--C-:B------:R-:W-:Y:S01]  /*7170*/  FFMA.FTZ R8, R88, UR7, -R6.reuse ;  /* 0x0000000758087c23 */ /* 0x100fe20008010806 */
[----:B------:R3:W-:Y:S01]  /*7180*/  MUFU.EX2 R218, R3 ;  /* 0x0000000300da7308 */ /* 0x0007e20000000800 */
[----:B------:R-:W-:-:S03]  /*7190*/  FFMA.FTZ R10, R62, UR7, -R6 ;  /* 0x000000073e0a7c23 */ /* 0x000fc60008010806 */
[----:B------:R4:W-:Y:S04]  /*71a0*/  MUFU.EX2 R216, R8 ;  /* 0x0000000800d87308 */ /* 0x0009e80000000800 */
[----:B------:R5:W-:Y:S01]  /*71b0*/  MUFU.EX2 R217, R10 ;  /* 0x0000000a00d97308 */ /* 0x000be20000000800 */
[----:B---3--:R-:W-:Y:S01]  /*71c0*/  FMUL.FTZ R3, R69, UR7 ;  /* 0x0000000745037c20 */ /* 0x008fe20008410000 */
[----:B----4-:R-:W-:-:S04]  /*71d0*/  FFMA.FTZ R8, R60, UR7, -R6 ;  /* 0x000000073c087c23 */ /* 0x010fc80008010806 */
[----:B------:R-:W-:Y:S02]  /*71e0*/  FSEL R3, R3, RZ, P0 ;  /* 0x000000ff03037208 */ /* 0x000fe40000000000 */
[----:B-1----:R-:W-:Y:S01]  /*71f0*/  FMNMX.FTZ R70, R7, R11, !PT ;  /* 0x0000000b07467209 */ /* 0x002fe20007810000 */
[----:B------:R1:W3:Y:S01]  /*7200*/  MUFU.EX2 R219, R8 ;  /* 0x0000000800db7308 */ /* 0x0002e20000000800 */
[----:B--2---:R-:W-:Y:S01]  /*7210*/  FMNMX.FTZ R71, R9, R12, !PT ;  /* 0x0000000c09477209 */ /* 0x004fe20007810000 */
[--C-:B------:R-:W-:Y:S01]  /*7220*/  FFMA.FTZ R2, R63, UR7, -R3.reuse ;  /* 0x000000073f027c23 */ /* 0x100fe20008010803 */
[--C-:B-----5:R-:W-:Y:S02]  /*7230*/  FFMA.FTZ R10, R19, UR7, -R3.reuse ;  /* 0x00000007130a7c23 */ /* 0x120fe40008010803 */
[C---:B------:R-:W-:Y:S01]  /*7240*/  FSETP.NEU.FTZ.AND P0, PT, R71.reuse, -INF , PT ;  /* 0xff8000004700780b */ /* 0x040fe20003f1d000 */
[----:B------:R-:W-:Y:S01]  /*7250*/  FMUL.FTZ R0, R71, UR7 ;  /* 0x0000000747007c20 */ /* 0x000fe20008410000 */
[----:B------:R2:W-:Y:S04]  /*7260*/  MUFU.EX2 R213, R2 ;  /* 0x0000000200d57308 */ /* 0x0005e80000000800 */
[----:B------:R-:W-:Y:S01]  /*7270*/  FSEL R0, R0, RZ, P0 ;  /* 0x000000ff00007208 */ /* 0x000fe20000000000 */
[----:B------:R3:W-:Y:S01]  /*7280*/  MUFU.EX2 R214, R10 ;  /* 0x0000000a00d67308 */ /* 0x0007e20000000800 */
[----:B------:R-:W-:Y:S01]  /*7290*/  FSETP.NEU.FTZ.AND P0, PT, R70, -INF , PT ;  /* 0xff8000004600780b */ /* 0x000fe20003f1d000 */
[----:B-1----:R-:W-:-:S02]  /*72a0*/  FFMA.FTZ R8, R89, UR7, -R3 ;  /* 0x0000000759087c23 */ /* 0x002fc40008010803 */
[--C-:B------:R-:W-:Y:S01]  /*72b0*/  FFMA.FTZ R7, R36, UR7, -R0.reuse ;  /* 0x0000000724077c23 */ /* 0x100fe20008010800 */
[--C-:B------:R-:W-:Y:S01]  /*72c0*/  FFMA.FTZ R12, R90, UR7, -R0.reuse ;  /* 0x000000075a0c7c23 */ /* 0x100fe20008010800 */
[----:B------:R1:W4:Y:S01]  /*72d0*/  MUFU.EX2 R212, R8 ;  /* 0x0000000800d47308 */ /* 0x0003220000000800 */
[----:B------:R-:W-:Y:S01]  /*72e0*/  FFMA.FTZ R17, R138, UR7, -R0 ;  /* 0x000000078a117c23 */ /* 0x000fe20008010800 */
[----:B--2---:R-:W-:Y:S02]  /*72f0*/  FMUL.FTZ R2, R70, UR7 ;  /* 0x0000000746027c20 */ /* 0x004fe40008410000 */
[----:B------:R2:W-:Y:S03]  /*7300*/  MUFU.EX2 R206, R7 ;  /* 0x0000000700ce7308 */ /* 0x0005e60000000800 */
[----:B------:R-:W-:Y:S01]  /*7310*/  FSEL R2, R2, RZ, P0 ;  /* 0x000000ff02027208 */ /* 0x000fe20000000000 */
[----:B------:R5:W-:Y:S01]  /*7320*/  MUFU.EX2 R179, R12 ;  /* 0x0000000c00b37308 */ /* 0x000be20000000800 */
[----:B---3--:R-:W-:-:S03]  /*7330*/  F2FP.F16.F32.PACK_AB R10, R219, R217 ;  /* 0x000000d9db0a723e */ /* 0x008fc600000000ff */
[--C-:B------:R-:W-:Y:S01]  /*7340*/  FFMA.FTZ R13, R97, UR7, -R2.reuse ;  /* 0x00000007610d7c23 */ /* 0x100fe20008010802 */
[----:B-1----:R-:W-:Y:S01]  /*7350*/  FFMA.FTZ R8, R61, UR7, -R3 ;  /* 0x000000073d087c23 */ /* 0x002fe20008010803 */
[----:B----4-:R-:W-:Y:S01]  /*7360*/  F2FP.F16.F32.PACK_AB R9, R212, R214 ;  /* 0x000000d6d409723e */ /* 0x010fe200000000ff */
[----:B------:R1:W-:Y:S01]  /*7370*/  MUFU.EX2 R149, R17 ;  /* 0x0000001100957308 */ /* 0x0003e20000000800 */
[----:B------:R-:W-:Y:S01]  /*7380*/  FFMA.FTZ R18, R143, UR7, -R2 ;  /* 0x000000078f127c23 */ /* 0x000fe20008010802 */
[--C-:B--2---:R-:W-:Y:S02]  /*7390*/  FFMA.FTZ R7, R84, UR7, -R0.reuse ;  /* 0x0000000754077c23 */ /* 0x104fe40008010800 */
[----:B------:R2:W3:Y:S01]  /*73a0*/  MUFU.EX2 R215, R8 ;  /* 0x0000000800d77308 */ /* 0x0004e20000000800 */
[----:B-----5:R-:W-:-:S03]  /*73b0*/  FFMA.FTZ R12, R65, UR7, -R0 ;  /* 0x00000007410c7c23 */ /* 0x020fc60008010800 */
[----:B------:R4:W-:Y:S04]  /*73c0*/  MUFU.EX2 R210, R7 ;  /* 0x0000000700d27308 */ /* 0x0009e80000000800 */
[----:B------:R5:W5:Y:S01]  /*73d0*/  MUFU.EX2 R211, R12 ;  /* 0x0000000c00d37308 */ /* 0x000b620000000800 */
[----:B-1----:R-:W-:-:S03]  /*73e0*/  FFMA.FTZ R17, R125, UR7, -R0 ;  /* 0x000000077d117c23 */ /* 0x002fc60008010800 */
[----:B------:R-:W-:Y:S01]  /*73f0*/  MUFU.EX2 R171, R13 ;  /* 0x0000000d00ab7308 */ /* 0x000fe20000000800 */
[----:B--2---:R-:W-:Y:S02]  /*7400*/  F2FP.F16.F32.PACK_AB R8, R216, R218 ;  /* 0x000000dad808723e */ /* 0x004fe400000000ff */
[----:B---3--:R-:W-:Y:S01]  /*7410*/  F2FP.F16.F32.PACK_AB R11, R215, R213 ;  /* 0x000000d5d70b723e */ /* 0x008fe200000000ff */
[----:B----4-:R-:W-:-:S04]  /*7420*/  FFMA.FTZ R7, R37, UR7, -R2 ;  /* 0x0000000725077c23 */ /* 0x010fc80008010802 */
[----:B------:R1:W2:Y:S01]  /*7430*/  MUFU.EX2 R172, R7 ;  /* 0x0000000700ac7308 */ /* 0x0002a20000000800 */
[--C-:B-----5:R-:W-:Y:S01]  /*7440*/  FFMA.FTZ R12, R96, UR7, -R2.reuse ;  /* 0x00000007600c7c23 */ /* 0x120fe20008010802 */
[C---:B------:R-:W-:Y:S01]  /*7450*/  HMMA.16816.F32 R92, R8.reuse, R28, RZ ;  /* 0x0000001c085c723c */ /* 0x040fe200000018ff */
[----:B------:R-:W-:Y:S02]  /*7460*/  F2FP.F16.F32.PACK_AB R14, R211, R210 ;  /* 0x000000d2d30e723e */ /* 0x000fe400000000ff */
[----:B------:R3:W-:Y:S05]  /*7470*/  MUFU.EX2 R178, R12 ;  /* 0x0000000c00b27308 */ /* 0x0007ea0000000800 */
[----:B------:R-:W-:Y:S01]  /*7480*/  HMMA.16816.F32 R88, R8, R24, RZ ;  /* 0x000000180858723c */ /* 0x000fe200000018ff */
[----:B-1----:R-:W-:Y:S01]  /*7490*/  FFMA.FTZ R7, R67, UR7, -R2 ;  /* 0x0000000743077c23 */ /* 0x002fe20008010802 */
[----:B--2---:R-:W-:-:S03]  /*74a0*/  F2FP.F16.F32.PACK_AB R13, R171, R172 ;  /* 0x000000acab0d723e */ /* 0x004fc600000000ff */
[----:B------:R-:W1:Y:S03]  /*74b0*/  MUFU.EX2 R209, R7 ;  /* 0x0000000700d17308 */ /* 0x000e660000000800 */
[----:B------:R-:W-:Y:S01]  /*74c0*/  HMMA.16816.F32 R84, R8, R20, RZ ;  /* 0x000000140854723c */ /* 0x000fe200000018ff */
[----:B---3--:R-:W-:-:S07]  /*74d0*/  F2FP.F16.F32.PACK_AB R12, R179, R206 ;  /* 0x000000ceb30c723e */ /* 0x008fce00000000ff */
[----:B------:R-:W-:Y:S01]  /*74e0*/  HMMA.16816.F32 R80, R8, R32, RZ ;  /* 0x000000200850723c */ /* 0x000fe200000018ff */
[----:B-1----:R-:W-:Y:S01]  /*74f0*/  F2FP.F16.F32.PACK_AB R15, R209, R178 ;  /* 0x000000b2d10f723e */ /* 0x002fe200000000ff */
[----:B------:R-:W-:-:S06]  /*7500*/  FFMA.FTZ R7, R100, UR7, -R6 ;  /* 0x0000000764077c23 */ /* 0x000fcc0008010806 */
[C---:B------:R-:W-:Y:S01]  /*7510*/  HMMA.16816.F32 R76, R8.reuse, R30, RZ ;  /* 0x0000001e084c723c */ /* 0x040fe200000018ff */
[----:B------:R1:W-:Y:S07]  /*7520*/  MUFU.EX2 R204, R7 ;  /* 0x0000000700cc7308 */ /* 0x0003ee0000000800 */
[C---:B------:R-:W-:Y:S08]  /*7530*/  HMMA.16816.F32 R64, R8.reuse, R26, RZ ;  /* 0x0000001a0840723c */ /* 0x040ff000000018ff */
[----:B------:R-:W-:Y:S01]  /*7540*/  HMMA.16816.F32 R60, R8, R22, RZ ;  /* 0x00000016083c723c */ /* 0x000fe200000018ff */
[----:B-1----:R-:W-:-:S04]  /*7550*/  FFMA.FTZ R7, R38, UR7, -R6 ;  /* 0x0000000726077c23 */ /* 0x002fc80008010806 */
[----:B------:R1:W-:Y:S03]  /*7560*/  MUFU.EX2 R207, R7 ;  /* 0x0000000700cf7308 */ /* 0x0003e60000000800 */
[----:B------:R-:W-:Y:S01]  /*7570*/  HMMA.16816.F32 R52, R8, R34, RZ ;  /* 0x000000220834723c */ /* 0x000fe200000018ff */
[----:B------:R-:W-:Y:S01]  /*7580*/  FFMA.FTZ R8, R102, UR7, -R6 ;  /* 0x0000000766087c23 */ /* 0x000fe20008010806 */
[----:B------:R-:W-:-:S03]  /*7590*/  FFMA.FTZ R9, R103, UR7, -R3 ;  /* 0x0000000767097c23 */ /* 0x000fc60008010803 */
[----:B------:R2:W-:Y:S03]  /*75a0*/  MUFU.EX2 R174, R8 ;  /* 0x0000000800ae7308 */ /* 0x0005e60000000800 */
[----:B------:R-:W-:Y:S01]  /*75b0*/  HMMA.16816.F32 R48, R12, R24, RZ ;  /* 0x000000180c30723c */ /* 0x000fe200000018ff */
[----:B------:R-:W-:Y:S01]  /*75c0*/  MUFU.EX2 R168, R9 ;  /* 0x0000000900a87308 */ /* 0x000fe20000000800 */
[----:B-1----:R-:W-:-:S04]  /*75d0*/  FFMA.FTZ R7, R41, UR7, -R3 ;  /* 0x0000000729077c23 */ /* 0x002fc80008010803 */
[----:B------:R1:W-:Y:S02]  /*75e0*/  MUFU.EX2 R169, R7 ;  /* 0x0000000700a97308 */ /* 0x0003e40000000800 */
[----:B------:R-:W-:Y:S01]  /*75f0*/  HMMA.16816.F32 R108, R12, R26, RZ ;  /* 0x0000001a0c6c723c */ /* 0x000fe200000018ff */
[----:B------:R-:W3:Y:S01]  /*7600*/  LDSM.16.MT88.4 R24, [R185+0x6800] ;  /* 0x00680000b918783b */ /* 0x000ee20000004200 */
[----:B--2---:R-:W-:-:S04]  /*7610*/  FFMA.FTZ R8, R40, UR7, -R6 ;  /* 0x0000000728087c23 */ /* 0x004fc80008010806 */
[----:B------:R2:W4:Y:S02]  /*7620*/  MUFU.EX2 R208, R8 ;  /* 0x0000000800d07308 */ /* 0x0005240000000800 */
[----:B------:R-:W-:Y:S01]  /*7630*/  HMMA.16816.F32 R56, R12, R28, RZ ;  /* 0x0000001c0c38723c */ /* 0x000fe200000018ff */
[----:B-1----:R-:W-:-:S07]  /*7640*/  FFMA.FTZ R7, R148, UR7, -R0 ;  /* 0x0000000794077c23 */ /* 0x002fce0008010800 */
[----:B------:R-:W-:Y:S01]  /*7650*/  HMMA.16816.F32 R96, R12, R30, RZ ;  /* 0x0000001e0c60723c */ /* 0x000fe200000018ff */
[----:B------:R-:W1:Y:S01]  /*7660*/  LDSM.16.MT88.4 R28, [R180+0x6800] ;  /* 0x00680000b41c783b */ /* 0x000e620000004200 */
[----:B------:R5:W-:Y:S01]  /*7670*/  MUFU.EX2 R162, R7 ;  /* 0x0000000700a27308 */ /* 0x000be20000000800 */
[----:B--2---:R-:W-:Y:S01]  /*7680*/  FFMA.FTZ R8, R101, UR7, -R3 ;  /* 0x0000000765087c23 */ /* 0x004fe20008010803 */
[----:B----4-:R-:W-:-:S04]  /*7690*/  F2FP.F16.F32.PACK_AB R10, R207, R208 ;  /* 0x000000d0cf0a723e */ /* 0x010fc800000000ff */
[C---:B------:R-:W-:Y:S01]  /*76a0*/  HMMA.16816.F32 R44, R12.reuse, R20, RZ ;  /* 0x000000140c2c723c */ /* 0x040fe200000018ff */
[----:B------:R2:W4:Y:S07]  /*76b0*/  MUFU.EX2 R170, R8 ;  /* 0x0000000800aa7308 */ /* 0x00052e0000000800 */
[----:B------:R-:W-:Y:S01]  /*76c0*/  HMMA.16816.F32 R104, R12, R22, RZ ;  /* 0x000000160c68723c */ /* 0x000fe200000018ff */
[----:B------:R-:W1:Y:S01]  /*76d0*/  LDSM.16.MT88.4 R20, [R181+0x6800] ;  /* 0x00680000b514783b */ /* 0x000e620000004200 */
[----:B-----5:R-:W-:-:S04]  /*76e0*/  FFMA.FTZ R7, R118, UR7, -R0 ;  /* 0x0000000776077c23 */ /* 0x020fc80008010800 */
[----:B------:R5:W-:Y:S01]  /*76f0*/  MUFU.EX2 R163, R7 ;  /* 0x0000000700a37308 */ /* 0x000be20000000800 */
[----:B--2---:R-:W-:Y:S01]  /*7700*/  FFMA.FTZ R8, R39, UR7, -R3 ;  /* 0x0000000727087c23 */ /* 0x004fe20008010803 */
[C---:B------:R-:W-:Y:S01]  /*7710*/  HMMA.16816.F32 R40, R12.reuse, R32, RZ ;  /* 0x000000200c28723c */ /* 0x040fe200000018ff */
[----:B------:R-:W2:Y:S01]  /*7720*/  LDSM.16.MT88.4 R36, [R184+0x6800] ;  /* 0x00680000b824783b */ /* 0x000ea20000004200 */
[----:B----4-:R-:W-:Y:S01]  /*7730*/  F2FP.F16.F32.PACK_AB R9, R170, R168 ;  /* 0x000000a8aa09723e */ /* 0x010fe200000000ff */
[----:B------:R4:W3:Y:S05]  /*7740*/  MUFU.EX2 R173, R8 ;  /* 0x0000000800ad7308 */ /* 0x0008ea0000000800 */
[----:B------:R-:W-:Y:S01]  /*7750*/  HMMA.16816.F32 R100, R12, R34, RZ ;  /* 0x000000220c64723c */ /* 0x000fe200000018ff */
[----:B------:R-:W-:Y:S01]  /*7760*/  FFMA.FTZ R12, R119, UR7, -R0 ;  /* 0x00000007770c7c23 */ /* 0x000fe20008010800 */
[--C-:B------:R-:W-:Y:S01]  /*7770*/  FFMA.FTZ R13, R147, UR7, -R2.reuse ;  /* 0x00000007930d7c23 */ /* 0x100fe20008010802 */
[----:B------:R-:W-:Y:S01]  /*7780*/  LDSM.16.MT88.4 R32, [R180+0x7000] ;  /* 0x00700000b420783b */ /* 0x000fe20000004200 */
[----:B-----5:R-:W-:Y:S01]  /*7790*/  FFMA.FTZ R7, R150, UR7, -R2 ;  /* 0x0000000796077c23 */ /* 0x020fe20008010802 */
[----:B------:R5:W2:Y:S04]  /*77a0*/  MUFU.EX2 R165, R12 ;  /* 0x0000000c00a57308 */ /* 0x000aa80000000800 */
[----:B------:R1:W-:Y:S01]  /*77b0*/  MUFU.EX2 R158, R7 ;  /* 0x00000007009e7308 */ /* 0x0003e20000000800 */
[----:B----4-:R-:W-:-:S02]  /*77c0*/  F2FP.F16.F32.PACK_AB R8, R204, R174 ;  /* 0x000000aecc08723e */ /* 0x010fc400000000ff */
[----:B---3--:R-:W-:Y:S01]  /*77d0*/  F2FP.F16.F32.PACK_AB R11, R173, R169 ;  /* 0x000000a9ad0b723e */ /* 0x008fe200000000ff */
[----:B------:R3:W4:Y:S01]  /*77e0*/  MUFU.EX2 R159, R13 ;  /* 0x0000000d009f7308 */ /* 0x0007220000000800 */
[----:B-----5:R-:W-:-:S05]  /*77f0*/  FFMA.FTZ R12, R130, UR7, -R0 ;  /* 0x00000007820c7c23 */ /* 0x020fca0008010800 */
[----:B------:R-:W-:Y:S01]  /*7800*/  HMMA.16816.F32 R116, R8, R24, R88 ;  /* 0x000000180874723c */ /* 0x000fe20000001858 */
[----:B------:R5:W4:Y:S01]  /*7810*/  MUFU.EX2 R164, R12 ;  /* 0x0000000c00a47308 */ /* 0x000b220000000800 */
[----:B-1----:R-:W-:Y:S01]  /*7820*/  FFMA.FTZ R7, R131, UR7, -R2 ;  /* 0x0000000783077c23 */ /* 0x002fe20008010802 */
[----:B---3--:R-:W-:-:S03]  /*7830*/  FFMA.FTZ R13, R139, UR7, -R3 ;  /* 0x000000078b0d7c23 */ /* 0x008fc60008010803 */
[----:B------:R1:W-:Y:S02]  /*7840*/  MUFU.EX2 R160, R7 ;  /* 0x0000000700a07308 */ /* 0x0003e40000000800 */
[----:B------:R-:W-:Y:S02]  /*7850*/  HMMA.16816.F32 R88, R8, R30, R76 ;  /* 0x0000001e0858723c */ /* 0x000fe4000000184c */
[----:B------:R-:W-:Y:S01]  /*7860*/  MUFU.EX2 R151, R13 ;  /* 0x0000000d00977308 */ /* 0x000fe20000000800 */
[----:B-----5:R-:W-:-:S05]  /*7870*/  FFMA.FTZ R12, R144, UR7, -R2 ;  /* 0x00000007900c7c23 */ /* 0x020fca0008010802 */
[----:B------:R-:W-:Y:S01]  /*7880*/  HMMA.16816.F32 R76, R8, R26, R64 ;  /* 0x0000001a084c723c */ /* 0x000fe20000001840 */
[----:B------:R3:W5:Y:S01]  /*7890*/  MUFU.EX2 R161, R12 ;  /* 0x0000000c00a17308 */ /* 0x0007620000000800 */
[----:B-1----:R-:W-:-:S06]  /*78a0*/  FFMA.FTZ R7, R128, UR7, -R6 ;  /* 0x0000000780077c23 */ /* 0x002fcc0008010806 */
[C---:B------:R-:W-:Y:S01]  /*78b0*/  HMMA.16816.F32 R112, R8.reuse, R28, R92 ;  /* 0x0000001c0870723c */ /* 0x040fe2000000185c */
[----:B------:R1:W-:Y:S07]  /*78c0*/  MUFU.EX2 R155, R7 ;  /* 0x00000007009b7308 */ /* 0x0003ee0000000800 */
[----:B------:R-:W-:Y:S01]  /*78d0*/  HMMA.16816.F32 R64, R8, R22, R60 ;  /* 0x000000160840723c */ /* 0x000fe2000000183c */
[----:B---3--:R-:W-:-:S04]  /*78e0*/  FFMA.FTZ R12, R129, UR7, -R6 ;  /* 0x00000007810c7c23 */ /* 0x008fc80008010806 */
[----:B------:R3:W5:Y:S01]  /*78f0*/  MUFU.EX2 R157, R12 ;  /* 0x0000000c009d7308 */ /* 0x0007620000000800 */
[--C-:B-1----:R-:W-:Y:S02]  /*7900*/  FFMA.FTZ R7, R74, UR7, -R6.reuse ;  /* 0x000000074a077c23 */ /* 0x102fe40008010806 */
[C---:B------:R-:W-:Y:S01]  /*7910*/  HMMA.16816.F32 R92, R8.reuse, R20, R84 ;  /* 0x00000014085c723c */ /* 0x040fe20000001854 */
[----:B------:R-:W-:Y:S04]  /*7920*/  MUFU.EX2 R74, R18 ;  /* 0x00000012004a7308 */ /* 0x000fe80000000800 */
[----:B------:R1:W-:Y:S03]  /*7930*/  MUFU.EX2 R154, R7 ;  /* 0x00000007009a7308 */ /* 0x0003e60000000800 */
[----:B--2---:R-:W-:Y:S01]  /*7940*/  HMMA.16816.F32 R80, R8, R36, R80 ;  /* 0x000000240850723c */ /* 0x004fe20000001850 */
[----:B---3--:R-:W-:-:S04]  /*7950*/  FFMA.FTZ R12, R121, UR7, -R6 ;  /* 0x00000007790c7c23 */ /* 0x008fc80008010806 */
[----:B------:R2:W-:Y:S03]  /*7960*/  MUFU.EX2 R156, R12 ;  /* 0x0000000c009c7308 */ /* 0x0005e60000000800 */
[----:B------:R-:W-:Y:S01]  /*7970*/  HMMA.16816.F32 R60, R8, R38, R52 ;  /* 0x00000026083c723c */ /* 0x000fe20000001834 */
[----:B------:R-:W-:Y:S02]  /*7980*/  F2FP.F16.F32.PACK_AB R8, R165, R162 ;  /* 0x000000a2a508723e */ /* 0x000fe400000000ff */
[----:B----4-:R-:W-:Y:S01]  /*7990*/  F2FP.F16.F32.PACK_AB R9, R159, R158 ;  /* 0x0000009e9f09723e */ /* 0x010fe200000000ff */
[--C-:B-1----:R-:W-:Y:S01]  /*79a0*/  FFMA.FTZ R7, R124, UR7, -R3.reuse ;  /* 0x000000077c077c23 */ /* 0x102fe20008010803 */
[----:B------:R-:W-:Y:S02]  /*79b0*/  F2FP.F16.F32.PACK_AB R10, R164, R163 ;  /* 0x000000a3a40a723e */ /* 0x000fe400000000ff */
[----:B-----5:R-:W-:Y:S01]  /*79c0*/  F2FP.F16.F32.PACK_AB R11, R160, R161 ;  /* 0x000000a1a00b723e */ /* 0x020fe200000000ff */
[----:B------:R1:W-:Y:S01]  /*79d0*/  MUFU.EX2 R150, R7 ;  /* 0x0000000700967308 */ /* 0x0003e20000000800 */
[----:B--2---:R-:W-:-:S05]  /*79e0*/  FFMA.FTZ R12, R137, UR7, -R3 ;  /* 0x00000007890c7c23 */ /* 0x004fca0008010803 */
[C---:B------:R-:W-:Y:S01]  /*79f0*/  HMMA.16816.F32 R52, R8.reuse, R20, R44 ;  /* 0x000000140834723c */ /* 0x040fe2000000182c */
[----:B------:R2:W3:Y:S07]  /*7a00*/  MUFU.EX2 R153, R12 ;  /* 0x0000000c00997308 */ /* 0x0004ee0000000800 */
[----:B------:R-:W-:Y:S01]  /*7a10*/  HMMA.16816.F32 R56, R8, R28, R56 ;  /* 0x0000001c0838723c */ /* 0x000fe20000001838 */
[----:B-1----:R-:W-:-:S04]  /*7a20*/  FFMA.FTZ R7, R145, UR7, -R0 ;  /* 0x0000000791077c23 */ /* 0x002fc80008010800 */
[----:B------:R1:W-:Y:S03]  /*7a30*/  MUFU.EX2 R148, R7 ;  /* 0x0000000700947308 */ /* 0x0003e60000000800 */
[----:B------:R-:W-:Y:S01]  /*7a40*/  HMMA.16816.F32 R128, R8, R36, R40 ;  /* 0x000000240880723c */ /* 0x000fe20000001828 */
[----:B--2---:R-:W-:-:S04]  /*7a50*/  FFMA.FTZ R12, R75, UR7, -R3 ;  /* 0x000000074b0c7c23 */ /* 0x004fc80008010803 */
[----:B------:R2:W4:Y:S03]  /*7a60*/  MUFU.EX2 R152, R12 ;  /* 0x0000000c00987308 */ /* 0x0005260000000800 */
[----:B------:R-:W-:Y:S01]  /*7a70*/  HMMA.16816.F32 R44, R8, R30, R96 ;  /* 0x0000001e082c723c */ /* 0x000fe20000001860 */
[----:B------:R-:W5:Y:S01]  /*7a80*/  LDSM.16.MT88.4 R28, [R185+0x7000] ;  /* 0x00700000b91c783b */ /* 0x000f620000004200 */
[----:B-1----:R-:W-:-:S04]  /*7a90*/  FFMA.FTZ R7, R135, UR7, -R0 ;  /* 0x0000000787077c23 */ /* 0x002fc80008010800 */
[----:B------:R1:W-:Y:S02]  /*7aa0*/  MUFU.EX2 R147, R7 ;  /* 0x0000000700937308 */ /* 0x0003e40000000800 */
[C---:B------:R-:W-:Y:S01]  /*7ab0*/  HMMA.16816.F32 R48, R8.reuse, R24, R48 ;  /* 0x000000180830723c */ /* 0x040fe20000001830 */
[----:B--2---:R-:W-:Y:S07]  /*7ac0*/  LDSM.16.MT88.4 R12, [R184+0x7000] ;  /* 0x00700000b80c783b */ /* 0x004fee0000004200 */
[----:B------:R-:W-:Y:S01]  /*7ad0*/  HMMA.16816.F32 R40, R8, R26, R108 ;  /* 0x0000001a0828723c */ /* 0x000fe2000000186c */
[----:B------:R-:W2:Y:S01]  /*7ae0*/  LDSM.16.MT88.4 R24, [R181+0x7000] ;  /* 0x00700000b518783b */ /* 0x000ea20000004200 */
[----:B-1----:R-:W-:-:S03]  /*7af0*/  FFMA.FTZ R7, R146, UR7, -R2 ;  /* 0x0000000792077c23 */ /* 0x002fc60008010802 */
[----:B------:R-:W-:Y:S01]  /*7b00*/  LDSM.16.MT88.4 R108, [R185+0x7800] ;  /* 0x00780000b96c783b */ /* 0x000fe20000004200 */
[----:B------:R1:W-:Y:S02]  /*7b10*/  MUFU.EX2 R146, R17 ;  /* 0x0000001100927308 */ /* 0x0003e40000000800 */
[C---:B------:R-:W-:Y:S02]  /*7b20*/  HMMA.16816.F32 R20, R8.reuse, R22, R104 ;  /* 0x000000160814723c */ /* 0x040fe40000001868 */
[----:B------:R5:W2:Y:S06]  /*7b30*/  MUFU.EX2 R145, R7 ;  /* 0x0000000700917308 */ /* 0x000aac0000000800 */
[----:B------:R-:W-:Y:S01]  /*7b40*/  HMMA.16816.F32 R36, R8, R38, R100 ;  /* 0x000000260824723c */ /* 0x000fe20000001864 */
[----:B------:R-:W-:-:S02]  /*7b50*/  F2FP.F16.F32.PACK_AB R8, R155, R157 ;  /* 0x0000009d9b08723e */ /* 0x000fc400000000ff */
[----:B---3--:R-:W-:Y:S01]  /*7b60*/  F2FP.F16.F32.PACK_AB R9, R153, R151 ;  /* 0x000000979909723e */ /* 0x008fe200000000ff */
[--C-:B-1----:R-:W-:Y:S01]  /*7b70*/  FFMA.FTZ R17, R136, UR7, -R2.reuse ;  /* 0x0000000788117c23 */ /* 0x102fe20008010802 */
[----:B------:R-:W-:Y:S02]  /*7b80*/  F2FP.F16.F32.PACK_AB R10, R154, R156 ;  /* 0x0000009c9a0a723e */ /* 0x000fe400000000ff */
[----:B----4-:R-:W-:Y:S01]  /*7b90*/  F2FP.F16.F32.PACK_AB R11, R152, R150 ;  /* 0x00000096980b723e */ /* 0x010fe200000000ff */
[----:B-----5:R-:W-:Y:S01]  /*7ba0*/  FFMA.FTZ R7, R127, UR7, -R2 ;  /* 0x000000077f077c23 */ /* 0x020fe20008010802 */
[----:B------:R1:W-:Y:S04]  /*7bb0*/  MUFU.EX2 R144, R17 ;  /* 0x0000001100907308 */ /* 0x0003e80000000800 */
[----:B------:R3:W4:Y:S01]  /*7bc0*/  MUFU.EX2 R75, R7 ;  /* 0x00000007004b7308 */ /* 0x0007220000000800 */
[C---:B------:R-:W-:Y:S08]  /*7bd0*/  HMMA.16816.F32 R100, R8.reuse, R28, R116 ;  /* 0x0000001c0864723c */ /* 0x040ff00000001874 */
[----:B------:R-:W-:Y:S01]  /*7be0*/  HMMA.16816.F32 R84, R8, R32, R112 ;  /* 0x000000200854723c */ /* 0x000fe20000001870 */
[--C-:B-1----:R-:W-:Y:S01]  /*7bf0*/  FFMA.FTZ R17, R120, UR7, -R6.reuse ;  /* 0x0000000778117c23 */ /* 0x102fe20008010806 */
[----:B---3--:R-:W-:-:S02]  /*7c00*/  FFMA.FTZ R7, R126, UR7, -R6 ;  /* 0x000000077e077c23 */ /* 0x008fc40008010806 */
[----:B------:R-:W-:Y:S04]  /*7c10*/  LDSM.16.MT88.4 R124, [R181+0x7800] ;  /* 0x00780000b57c783b */ /* 0x000fe80000004200 */
[C---:B--2---:R-:W-:Y:S01]  /*7c20*/  HMMA.16816.F32 R116, R8.reuse, R24, R92 ;  /* 0x000000180874723c */ /* 0x044fe2000000185c */
[----:B------:R-:W1:Y:S07]  /*7c30*/  LDSM.16.MT88.4 R92, [R180+0x7800] ;  /* 0x00780000b45c783b */ /* 0x000e6e0000004200 */
        /* <DEDUP_REMOVED lines=8> */
[----:B----4-:R-:W-:-:S07]  /*7cc0*/  F2FP.F16.F32.PACK_AB R11, R75, R144 ;  /* 0x000000904b0b723e */ /* 0x010fce00000000ff */
        /* <DEDUP_REMOVED lines=26> */
[----:B------:R-:W2:Y:S01]  /*7e70*/  LDSM.16.MT88.4 R8, [R184+0x7800] ;  /* 0x00780000b808783b */ /* 0x000ea20000004200 */
[----:B----4-:R-:W-:Y:S01]  /*7e80*/  FFMA.FTZ R3, R134, UR7, -R0 ;  /* 0x0000000786037c23 */ /* 0x010fe20008010800 */
[----:B------:R3:W-:Y:S01]  /*7e90*/  MUFU.EX2 R18, R6 ;  /* 0x0000000600127308 */ /* 0x0007e20000000800 */
[----:B-----5:R-:W-:-:S03]  /*7ea0*/  F2FP.F16.F32.PACK_AB R139, R251, R26 ;  /* 0x0000001afb8b723e */ /* 0x020fc600000000ff */
[----:B------:R4:W5:Y:S04]  /*7eb0*/  MUFU.EX2 R24, R3 ;  /* 0x0000000300187308 */ /* 0x0009680000000800 */
[----:B-1----:R-:W-:Y:S01]  /*7ec0*/  HMMA.16816.F32 R84, R136, R92, R84 ;  /* 0x0000005c8854723c */ /* 0x002fe20000001854 */
[----:B---3--:R-:W-:-:S07]  /*7ed0*/  FFMA.FTZ R6, R175, UR7, -R0 ;  /* 0x00000007af067c23 */ /* 0x008fce0008010800 */
[C---:B------:R-:W-:Y:S01]  /*7ee0*/  HMMA.16816.F32 R88, R136.reuse, R94, R88 ;  /* 0x0000005e8858723c */ /* 0x040fe20000001858 */
[----:B----4-:R-:W-:Y:S01]  /*7ef0*/  FFMA.FTZ R3, R123, UR7, -R0 ;  /* 0x000000077b037c23 */ /* 0x010fe20008010800 */
[----:B------:R-:W-:Y:S01]  /*7f00*/  FFMA.FTZ R0, R142, UR7, -R2 ;  /* 0x000000078e007c23 */ /* 0x000fe20008010802 */
[----:B------:R1:W-:Y:S04]  /*7f10*/  MUFU.EX2 R17, R6 ;  /* 0x0000000600117308 */ /* 0x0003e80000000800 */
[----:B------:R3:W4:Y:S01]  /*7f20*/  MUFU.EX2 R19, R3 ;  /* 0x0000000300137308 */ /* 0x0007220000000800 */
[C---:B------:R-:W-:Y:S03]  /*7f30*/  HMMA.16816.F32 R100, R136.reuse, R108, R100 ;  /* 0x0000006c8864723c */ /* 0x040fe60000001864 */
[----:B------:R2:W-:Y:S05]  /*7f40*/  MUFU.EX2 R15, R0 ;  /* 0x00000000000f7308 */ /* 0x0005ea0000000800 */
[----:B------:R-:W-:Y:S01]  /*7f50*/  HMMA.16816.F32 R104, R136, R110, R76 ;  /* 0x0000006e8868723c */ /* 0x000fe2000000184c */
[----:B-1----:R-:W-:Y:S01]  /*7f60*/  FADD.FTZ R6, R214, R212 ;  /* 0x000000d4d6067221 */ /* 0x002fe20000010000 */
[----:B---3--:R-:W-:-:S03]  /*7f70*/  FFMA.FTZ R3, R140, UR7, -R2 ;  /* 0x000000078c037c23 */ /* 0x008fc60008010802 */
[----:B------:R-:W-:Y:S01]  /*7f80*/  FADD.FTZ R6, R213, R6 ;  /* 0x00000006d5067221 */ /* 0x000fe20000010000 */
[----:B-----5:R-:W-:Y:S02]  /*7f90*/  F2FP.F16.F32.PACK_AB R140, R24, R18 ;  /* 0x00000012188c723e */ /* 0x020fe400000000ff */
[C---:B------:R-:W-:Y:S01]  /*7fa0*/  HMMA.16816.F32 R116, R136.reuse, R124, R116 ;  /* 0x0000007c8874723c */ /* 0x040fe20000001874 */
[--C-:B--2---:R-:W-:Y:S01]  /*7fb0*/  FFMA.FTZ R0, R205, UR7, -R2.reuse ;  /* 0x00000007cd007c23 */ /* 0x104fe20008010802 */
[----:B------:R-:W-:Y:S01]  /*7fc0*/  FFMA.FTZ R2, R132, UR7, -R2 ;  /* 0x0000000784027c23 */ /* 0x000fe20008010802 */
[----:B------:R1:W2:Y:S01]  /*7fd0*/  MUFU.EX2 R13, R3 ;  /* 0x00000003000d7308 */ /* 0x0002a20000000800 */
[----:B------:R-:W-:Y:S01]  /*7fe0*/  FADD.FTZ R6, R215, R6 ;  /* 0x00000006d7067221 */ /* 0x000fe20000010000 */
[----:B----4-:R-:W-:Y:S02]  /*7ff0*/  F2FP.F16.F32.PACK_AB R142, R19, R17 ;  /* 0x00000011138e723e */ /* 0x010fe400000000ff */
[----:B------:R3:W-:Y:S01]  /*8000*/  MUFU.EX2 R12, R2 ;  /* 0x00000002000c7308 */ /* 0x0007e20000000800 */
[----:B------:R-:W-:Y:S01]  /*8010*/  FADD.FTZ R6, R168, R6 ;  /* 0x00000006a8067221 */ /* 0x000fe20000010000 */
[----:B------:R-:W-:Y:S02]  /*8020*/  HMMA.16816.F32 R132, R136, R8, R80 ;  /* 0x000000088884723c */ /* 0x000fe40000001850 */
[----:B------:R4:W5:Y:S01]  /*8030*/  MUFU.EX2 R14, R0 ;  /* 0x00000000000e7308 */ /* 0x0009620000000800 */
[----:B------:R-:W-:Y:S01]  /*8040*/  FADD.FTZ R6, R170, R6 ;  /* 0x00000006aa067221 */ /* 0x000fe20000010000 */
[----:B-1----:R-:W-:Y:S01]  /*8050*/  FADD.FTZ R3, R206, R179 ;  /* 0x000000b3ce037221 */ /* 0x002fe20000010000 */
[----:B--2---:R-:W-:-:S03]  /*8060*/  F2FP.F16.F32.PACK_AB R141, R13, R15 ;  /* 0x0000000f0d8d723e */ /* 0x004fc600000000ff */
[C---:B------:R-:W-:Y:S01]  /*8070*/  HMMA.16816.F32 R120, R136.reuse, R126, R64 ;  /* 0x0000007e8878723c */ /* 0x040fe20000001840 */
[----:B---3--:R-:W-:Y:S01]  /*8080*/  FADD.FTZ R2, R172, R171 ;  /* 0x000000abac027221 */ /* 0x008fe20000010000 */
[----:B------:R-:W-:Y:S01]  /*8090*/  FADD.FTZ R3, R210, R3 ;  /* 0x00000003d2037221 */ /* 0x000fe20000010000 */
[----:B----4-:R-:W-:Y:S02]  /*80a0*/  FADD.FTZ R0, R218, R216 ;  /* 0x000000d8da007221 */ /* 0x010fe40000010000 */
[----:B------:R-:W-:Y:S01]  /*80b0*/  FADD.FTZ R2, R178, R2 ;  /* 0x00000002b2027221 */ /* 0x000fe20000010000 */
[----:B------:R-:W-:Y:S01]  /*80c0*/  FADD.FTZ R3, R211, R3 ;  /* 0x00000003d3037221 */ /* 0x000fe20000010000 */
[----:B-----5:R-:W-:Y:S01]  /*80d0*/  F2FP.F16.F32.PACK_AB R143, R12, R14 ;  /* 0x0000000e0c8f723e */ /* 0x020fe200000000ff */
        /* <DEDUP_REMOVED lines=50> */
[----:B------:R-:W-:-:S02]  /*8400*/  FADD.FTZ R2, R29, R2 ;  /* 0x000000021d027221 */ /* 0x000fc40000010000 */
[----:B------:R1:W-:Y:S01]  /*8410*/  STL [R1], R227 ;  /* 0x000000e301007387 */ /* 0x0003e20000100800 */
[----:B------:R-:W-:Y:S01]  /*8420*/  HMMA.16816.F32 R108, R140, R110, R40 ;  /* 0x0000006e8c6c723c */ /* 0x000fe20000001828 */
[----:B------:R-:W-:Y:S01]  /*8430*/  FADD.FTZ R0, R26, R0 ;  /* 0x000000001a007221 */ /* 0x000fe20000010000 */
[----:B------:R-:W-:Y:S01]  /*8440*/  FADD.FTZ R252, R252, R2 ;  /* 0x00000002fcfc7221 */ /* 0x000fe20000010000 */
[----:B------:R1:W-:Y:S02]  /*8450*/  STL [R1+0x4], R226 ;  /* 0x000004e201007387 */ /* 0x0003e40000100800 */
[----:B------:R-:W-:-:S03]  /*8460*/  FADD.FTZ R251, R251, R0 ;  /* 0x00000000fbfb7221 */ /* 0x000fc60000010000 */
[C---:B------:R-:W-:Y:S08]  /*8470*/  HMMA.16816.F32 R124, R140.reuse, R126, R20 ;  /* 0x0000007e8c7c723c */ /* 0x040ff00000001814 */
[C---:B------:R-:W-:Y:S08]  /*8480*/  HMMA.16816.F32 R128, R140.reuse, R8, R128 ;  /* 0x000000088c80723c */ /* 0x040ff00000001880 */
[----:B------:R-:W-:Y:S01]  /*8490*/  HMMA.16816.F32 R140, R140, R10, R36 ;  /* 0x0000000a8c8c723c */ /* 0x000fe20000001824 */
[----:B------:R-:W-:-:S04]  /*84a0*/  NOP ;  /* 0x0000000000007918 */ /* 0x000fc80000000000 */
[----:B------:R-:W-:-:S15]  /*84b0*/  BRA.U !UP0, `(.L_x_2656) ;  /* 0x000000a508f07547 */ /* 0x000fde000b800000 */
[----:B------:R-:W2:Y:S01]  /*84c0*/  LDCU UR6, c[0x0][0x440] ;  /* 0x00008800ff0677ac */ /* 0x000ea20008000800 */
[----:B------:R-:W-:-:S04]  /*84d0*/  DEPBAR.LE SB0, 0x0 ;  /* 0x000080000000791a */ /* 0x000fc80000000000 */
[----:B------:R-:W-:Y:S01]  /*84e0*/  UIADD3 UR12, UPT, UPT, UR20, -0x2, URZ ;  /* 0xfffffffe140c7890 */ /* 0x000fe2000fffe0ff */
[----:B------:R-:W-:Y:S01]  /*84f0*/  IMAD.WIDE.U32 R6, R176, 0x20, RZ ;  /* 0x00000020b0067825 */ /* 0x000fe200078e00ff */
[----:B------:R-:W-:Y:S02]  /*8500*/  SHF.L.U32 R8, R177, 0x5, RZ ;  /* 0x00000005b1087819 */ /* 0x000fe400000006ff */
[----:B------:R-:W-:Y:S02]  /*8510*/  UISETP.GT.U32.AND UP0, UPT, UR12, UR16, UPT ;  /* 0x000000100c00728c */ /* 0x000fe4000bf04070 */
[----:B------:R-:W-:Y:S02]  /*8520*/  IMAD R0, R222, UR12, RZ ;  /* 0x0000000cde007c24 */ /* 0x000fe4000f8e02ff */
[----:B------:R-:W-:Y:S01]  /*8530*/  IMAD.WIDE.U32 R2, R223, UR12, RZ ;  /* 0x0000000cdf027c25 */ /* 0x000fe2000f8e00ff */
[----:B------:R-:W-:Y:S01]  /*8540*/  BAR.SYNC.DEFER_BLOCKING 0x0 ;  /* 0x0000000000007b1d */ /* 0x000fe20000010000 */
[----:B--2---:R-:W-:-:S03]  /*8550*/  ISETP.GE.AND P0, PT, R246, UR6, PT ;  /* 0x00000006f6007c0c */ /* 0x004fc6000bf06270 */
[----:B------:R-:W-:-:S10]  /*8560*/  IADD3 R3, PT, PT, R3, R0, RZ ;  /* 0x0000000003037210 */ /* 0x000fd40007ffe0ff */
        /* <DEDUP_REMOVED lines=10> */
[CC--:B------:R-:W-:Y:S01]  /*8610*/  @!P0 LEA R8, P1, R6.reuse, R250.reuse, 0x1 ;  /* 0x000000fa06088211 */ /* 0x0c0fe200078208ff */
[----:B------:R-:W-:Y:S01]  /*8620*/  @!P0 IMAD R0, R177, 0x30, RZ ;  /* 0x00000030b1008824 */ /* 0x000fe200078e02ff */
[----:B------:R-:W-:Y:S01]  /*8630*/  @!PT LDS RZ, [RZ] ;  /* 0x00000000fffff984 */ /* 0x000fe20000000800 */
[----:B------:R-:W-:Y:S01]  /*8640*/  @!PT LDS RZ, [RZ] ;  /* 0x00000000fffff984 */ /* 0x000fe20000000800 */
[----:B------:R-:W-:Y:S01]  /*8650*/  @!PT LDS RZ, [RZ] ;  /* 0x00000000fffff984 */ /* 0x000fe20000000800 */
[----:B------:R2:W-:Y:S02]  /*8660*/  @!P0 LDGSTS.E.BYPASS.LTC128B.128 [R203+0x6000], desc[UR24][R12.64] ;  /* 0x060000000ccb8fae */ /* 0x0005e4000b981a18 */
[----:B------:R-:W-:Y:S02]  /*8670*/  @!P0 LEA.HI.X R9, R6, R249, R9, 0x1, P1 ;  /* 0x000000f906098211 */ /* 0x000fe400008f0c09 */
[----:B------:R-:W-:Y:S01]  /*8680*/  @!P0 IADD3 R0, PT, PT, R0, R3, RZ ;  /* 0x0000000300008210 */ /* 0x000fe20007ffe0ff */
[----:B------:R-:W-:Y:S01]  /*8690*/  @P0 STS.128 [R203+0x6800], RZ ;  /* 0x006800ffcb000388 */ /* 0x000fe20000000c00 */
[----:B------:R-:W-:-:S03]  /*86a0*/  @!P0 LEA R6, P1, R2, R250, 0x1 ;  /* 0x000000fa02068211 */ /* 0x000fc600078208ff */
[----:B------:R-:W-:Y:S01]  /*86b0*/  @!PT LDS RZ, [RZ] ;  /* 0x00000000fffff984 */ /* 0x000fe20000000800 */
[----:B------:R-:W-:Y:S01]  /*86c0*/  @!PT LDS RZ, [RZ] ;  /* 0x00000000fffff984 */ /* 0x000fe20000000800 */
[----:B------:R-:W-:Y:S01]  /*86d0*/  @!PT LDS RZ, [RZ] ;  /* 0x00000000fffff984 */ /* 0x000fe20000000800 */
[----:B------:R-:W-:Y:S01]  /*86e0*/  @!P0 LDGSTS.E.BYPASS.LTC128B.128 [R203+0x6800], desc[UR24][R10.64] ;  /* 0x068000000acb8fae */ /* 0x000fe2000b981a18 */
[----:B------:R-:W-:-:S03]  /*86f0*/  @!P0 LEA.HI.X R7, R2, R249, R0, 0x1, P1 ;  /* 0x000000f902078211 */ /* 0x000fc600008f0c00 */
        /* <DEDUP_REMOVED lines=11> */
[----:B------:R-:W3:Y:S04]  /*87b0*/  LDSM.16.M88.4 R44, [R183+UR5+0x4000] ;  /* 0x00400005b72c783b */ /* 0x000ee80008000200 */
[----:B------:R-:W5:Y:S04]  /*87c0*/  LDSM.16.M88.4 R36, [R188+0x2000] ;  /* 0x00200000bc24783b */ /* 0x000f680000000200 */
[----:B------:R-:W-:Y:S04]  /*87d0*/  LDSM.16.M88.4 R32, [R191] ;  /* 0x00000000bf20783b */ /* 0x000fe80000000200 */
[----:B------:R-:W1:Y:S04]  /*87e0*/  LDSM.16.M88.4 R52, [R187+0x4000] ;  /* 0x00400000bb34783b */ /* 0x000e680000000200 */
[----:B------:R-:W4:Y:S04]  /*87f0*/  LDSM.16.M88.4 R28, [R191+0x2000] ;  /* 0x00200000bf1c783b */ /* 0x000f280000000200 */
[----:B------:R-:W-:Y:S04]  /*8800*/  LDSM.16.M88.4 R56, [R182+0x4000] ;  /* 0x00400000b638783b */ /* 0x000fe80000000200 */
[----:B------:R-:W4:Y:S04]  /*8810*/  LDSM.16.M88.4 R24, [R189] ;  /* 0x00000000bd18783b */ /* 0x000f280000000200 */
[----:B------:R-:W-:Y:S04]  /*8820*/  LDSM.16.M88.4 R48, [R186+0x4000] ;  /* 0x00400000ba30783b */ /* 0x000fe80000000200 */
[----:B--2---:R-:W-:Y:S04]  /*8830*/  LDSM.16.M88.4 R12, [R190] ;  /* 0x00000000be0c783b */ /* 0x004fe80000000200 */
[----:B------:R-:W2:Y:S01]  /*8840*/  LDSM.16.M88.4 R20, [R189+0x2000] ;  /* 0x00200000bd14783b */ /* 0x000ea20000000200 */
[-C--:B---3--:R-:W-:Y:S03]  /*8850*/  HMMA.16816.F32 R8, R40, R44.reuse, RZ ;  /* 0x0000002c2808723c */ /* 0x088fe600000018ff */
[----:B------:R-:W3:Y:S04]  /*8860*/  LDSM.16.M88.4 R64, [R183+UR5+0x4800] ;  /* 0x00480005b740783b */ /* 0x000ee80008000200 */
[----:B------:R-:W0:Y:S01]  /*8870*/  LDGDEPBAR ;  /* 0x00000000000079af */ /* 0x000e220000000000 */
[----:B-----5:R-:W-:Y:S08]  /*8880*/  HMMA.16816.F32 R76, R36, R44, RZ ;  /* 0x0000002c244c723c */ /* 0x020ff000000018ff */
[----:B------:R-:W-:Y:S08]  /*8890*/  HMMA.16816.F32 R152, R40, R46, RZ ;  /* 0x0000002e2898723c */ /* 0x000ff000000018ff */
[-C--:B-1----:R-:W-:Y:S01]  /*88a0*/  HMMA.16816.F32 R60, R32, R52.reuse, R8 ;  /* 0x00000034203c723c */ /* 0x082fe20000001808 */
[----:B------:R-:W1:Y:S07]  /*88b0*/  LDSM.16.M88.4 R8, [R190+0x2000] ;  /* 0x00200000be08783b */ /* 0x000e6e0000000200 */
[----:B----4-:R-:W-:Y:S08]  /*88c0*/  HMMA.16816.F32 R144, R28, R52, R76 ;  /* 0x000000341c90723c */ /* 0x010ff0000000184c */
[----:B------:R-:W-:Y:S08]  /*88d0*/  HMMA.16816.F32 R148, R36, R46, RZ ;  /* 0x0000002e2494723c */ /* 0x000ff000000018ff */
[-C--:B------:R-:W-:Y:S01]  /*88e0*/  HMMA.16816.F32 R76, R24, R56.reuse, R60 ;  /* 0x00000038184c723c */ /* 0x080fe2000000183c */
[----:B------:R-:W4:Y:S07]  /*88f0*/  LDSM.16.M88.4 R60, [R187+0x4800] ;  /* 0x00480000bb3c783b */ /* 0x000f2e0000000200 */
[----:B--2---:R-:W-:Y:S08]  /*8900*/  HMMA.16816.F32 R44, R20, R56, R144 ;  /* 0x00000038142c723c */ /* 0x004ff00000001890 */
[----:B------:R-:W-:Y:S08]  /*8910*/  HMMA.16816.F32 R148, R28, R54, R148 ;  /* 0x000000361c94723c */ /* 0x000ff00000001894 */
[----:B------:R-:W-:Y:S08]  /*8920*/  HMMA.16816.F32 R156, R12, R48, R76 ;  /* 0x000000300c9c723c */ /* 0x000ff0000000184c */
[----:B------:R-:W-:Y:S01]  /*8930*/  HMMA.16816.F32 R76, R32, R54, R152 ;  /* 0x00000036204c723c */ /* 0x000fe20000001898 */
[----:B------:R-:W2:Y:S07]  /*8940*/  LDSM.16.M88.4 R52, [R182+0x4800] ;  /* 0x00480000b634783b */ /* 0x000eae0000000200 */
[----:B---3--:R-:W-:Y:S03]  /*8950*/  HMMA.16816.F32 R144, R40, R64, RZ ;  /* 0x000000402890723c */ /* 0x008fe600000018ff */
[----:B------:R-:W-:Y:S01]  /*8960*/  FMUL.FTZ R156, R156, UR4 ;  /* 0x000000049c9c7c20 */ /* 0x000fe20008410000 */
[----:B------:R-:W-:Y:S01]  /*8970*/  FMUL.FTZ R157, R157, UR4 ;  /* 0x000000049d9d7c20 */ /* 0x000fe20008410000 */
[----:B------:R-:W-:Y:S01]  /*8980*/  FMUL.FTZ R158, R158, UR4 ;  /* 0x000000049e9e7c20 */ /* 0x000fe20008410000 */
[----:B------:R-:W-:Y:S01]  /*8990*/  FMUL.FTZ R159, R159, UR4 ;  /* 0x000000049f9f7c20 */ /* 0x000fe20008410000 */
[----:B------:R-:W3:Y:S01]  /*89a0*/  MUFU.TANH R217, R156 ;  /* 0x0000009c00d97308 */ /* 0x000ee20000002400 */
[----:B-1----:R-:W-:Y:S07]  /*89b0*/  HMMA.16816.F32 R152, R8, R48, R44 ;  /* 0x000000300898723c */ /* 0x002fee000000182c */
[----:B------:R-:W1:Y:S01]  /*89c0*/  MUFU.TANH R179, R157 ;  /* 0x0000009d00b37308 */ /* 0x000e620000002400 */
        /* <DEDUP_REMOVED lines=31> */
[----:B------:R-:W3:Y:S06]  /*8bc0*/  LDSM.16.M88.4 R64, [R183+UR5+0x5000] ;  /* 0x00500005b740783b */ /* 0x000eec0008000200 */
[----:B------:R-:W1:Y:S05]  /*8bd0*/  MUFU.TANH R18, R146 ;  /* 0x0000009200127308 */ /* 0x000e6a0000002400 */
[-C--:B------:R-:W-:Y:S03]  /*8be0*/  HMMA.16816.F32 R172, R28, R62.reuse, R76 ;  /* 0x0000003e1cac723c */ /* 0x080fe6000000184c */
[----:B------:R-:W1:Y:S05]  /*8bf0*/  MUFU.TANH R160, R160 ;  /* 0x000000a000a07308 */ /* 0x000e6a0000002400 */
[----:B-----5:R-:W-:Y:S03]  /*8c00*/  HMMA.16816.F32 R156, R32, R62, R48 ;  /* 0x0000003e209c723c */ /* 0x020fe60000001830 */
[----:B------:R-:W1:Y:S05]  /*8c10*/  MUFU.TANH R162, R162 ;  /* 0x000000a200a27308 */ /* 0x000e6a0000002400 */
[-C--:B--2---:R-:W-:Y:S03]  /*8c20*/  HMMA.16816.F32 R76, R24, R52.reuse, R168 ;  /* 0x00000034184c723c */ /* 0x084fe600000018a8 */
[----:B------:R2:W1:Y:S05]  /*8c30*/  MUFU.TANH R168, R147 ;  /* 0x0000009300a87308 */ /* 0x00046a0000002400 */
[----:B------:R-:W-:Y:S03]  /*8c40*/  HMMA.16816.F32 R48, R20, R52, R164 ;  /* 0x000000341430723c */ /* 0x000fe600000018a4 */
[----:B------:R-:W1:Y:S05]  /*8c50*/  MUFU.TANH R171, R161 ;  /* 0x000000a100ab7308 */ /* 0x000e6a0000002400 */
[----:B---3--:R-:W-:Y:S03]  /*8c60*/  HMMA.16816.F32 R60, R36, R64, RZ ;  /* 0x00000040243c723c */ /* 0x008fe600000018ff */
[----:B------:R-:W3:Y:S05]  /*8c70*/  MUFU.TANH R163, R163 ;  /* 0x000000a300a37308 */ /* 0x000eea0000002400 */
        /* <DEDUP_REMOVED lines=9> */
[-C--:B--2---:R-:W-:Y:S03]  /*8d10*/  HMMA.16816.F32 R144, R24, R54.reuse, R156 ;  /* 0x000000361890723c */ /* 0x084fe6000000189c */
[----:B------:R-:W-:Y:S01]  /*8d20*/  FMUL.FTZ R165, R165, UR4 ;  /* 0x00000004a5a57c20 */ /* 0x000fe20008410000 */
[----:B------:R-:W-:Y:S01]  /*8d30*/  FMUL.FTZ R167, R167, UR4 ;  /* 0x00000004a7a77c20 */ /* 0x000fe20008410000 */
[----:B------:R-:W-:Y:S01]  /*8d40*/  FMUL.FTZ R164, R164, UR4 ;  /* 0x00000004a4a47c20 */ /* 0x000fe20008410000 */
[----:B------:R-:W-:Y:S01]  /*8d50*/  FMUL.FTZ R166, R166, UR4 ;  /* 0x00000004a6a67c20 */ /* 0x000fe20008410000 */
[----:B------:R-:W2:Y:S01]  /*8d60*/  MUFU.TANH R205, R149 ;  /* 0x0000009500cd7308 */ /* 0x000ea20000002400 */
        /* <DEDUP_REMOVED lines=10> */
[----:B------:R-:W3:Y:S06]  /*8e10*/  LDSM.16.M88.4 R52, [R183+UR5+0x5800] ;  /* 0x00580005b734783b */ /* 0x000eec0008000200 */
        /* <DEDUP_REMOVED lines=29> */
[----:B------:R2:W1:Y:S01]  /*8ff0*/  MUFU.TANH R174, R147 ;  /* 0x0000009300ae7308 */ /* 0x0004620000002400 */
[-C--:B------:R-:W-:Y:S07]  /*9000*/  HMMA.16816.F32 R156, R20, R50.reuse, R76 ;  /* 0x00000032149c723c */ /* 0x080fee000000184c */
[----:B------:R-:W1:Y:S01]  /*9010*/  MUFU.TANH R206, R148 ;  /* 0x0000009400ce7308 */ /* 0x000e620000002400 */
[----:B------:R-:W-:Y:S01]  /*9020*/  HMMA.16816.F32 R64, R24, R50, R64 ;  /* 0x000000321840723c */ /* 0x000fe20000001840 */
[----:B------:R-:W4:Y:S02]  /*9030*/  LDSM.16.M88.4 R48, [R182+0x5800] ;  /* 0x00580000b630783b */ /* 0x000f240000000200 */
[----:B------:R-:W-:Y:S01]  /*9040*/  FMUL.FTZ R152, R152, UR4 ;  /* 0x0000000498987c20 */ /* 0x000fe20008410000 */
[----:B------:R-:W-:Y:S01]  /*9050*/  FMUL.FTZ R153, R153, UR4 ;  /* 0x0000000499997c20 */ /* 0x000fe20008410000 */
[----:B------:R-:W-:Y:S01]  /*9060*/  FMUL.FTZ R154, R154, UR4 ;  /* 0x000000049a9a7c20 */ /* 0x000fe20008410000 */
[----:B------:R-:W-:Y:S01]  /*9070*/  FMUL.FTZ R155, R155, UR4 ;  /* 0x000000049b9b7c20 */ /* 0x000fe20008410000 */
[----:B------:R-:W1:Y:S01]  /*9080*/  MUFU.TANH R212, R149 ;  /* 0x0000009500d47308 */ /* 0x000e620000002400 */
[-C--:B---3--:R-:W-:Y:S07]  /*9090*/  HMMA.16816.F32 R44, R36, R52.reuse, RZ ;  /* 0x00000034242c723c */ /* 0x088fee00000018ff */
[----:B------:R-:W3:Y:S01]  /*90a0*/  MUFU.TANH R172, R150 ;  /* 0x0000009600ac7308 */ /* 0x000ee20000002400 */
[C---:B--2---:R-:W-:Y:S07]  /*90b0*/  HMMA.16816.F32 R144, R40.reuse, R52, RZ ;  /* 0x000000342890723c */ /* 0x044fee00000018ff */
[----:B------:R2:W1:Y:S01]  /*90c0*/  MUFU.TANH R211, R151 ;  /* 0x0000009700d37308 */ /* 0x0004620000002400 */
[-C--:B------:R-:W-:Y:S07]  /*90d0*/  HMMA.16816.F32 R40, R40, R54.reuse, RZ ;  /* 0x000000362828723c */ /* 0x080fee00000018ff */
[----:B------:R-:W1:Y:S01]  /*90e0*/  MUFU.TANH R166, R166 ;  /* 0x000000a600a67308 */ /* 0x000e620000002400 */
[----:B------:R-:W-:Y:S07]  /*90f0*/  HMMA.16816.F32 R36, R36, R54, RZ ;  /* 0x000000362424723c */ /* 0x000fee00000018ff */
[----:B------:R-:W1:Y:S01]  /*9100*/  MUFU.TANH R208, R152 ;  /* 0x0000009800d07308 */ /* 0x000e620000002400 */
[----:B------:R-:W-:Y:S07]  /*9110*/  HMMA.16816.F32 R76, R12, R62, R64 ;  /* 0x0000003e0c4c723c */ /* 0x000fee0000001840 */
[----:B------:R-:W1:Y:S01]  /*9120*/  MUFU.TANH R213, R153 ;  /* 0x0000009900d57308 */ /* 0x000e620000002400 */
[----:B-----5:R-:W-:Y:S01]  /*9130*/  HMMA.16816.F32 R64, R28, R56, R44 ;  /* 0x000000381c40723c */ /* 0x020fe2000000182c */
[----:B------:R-:W5:Y:S01]  /*9140*/  LDSM.16.M88.4 R44, [R186+0x5800] ;  /* 0x00580000ba2c783b */ /* 0x000f620000000200 */
[----:B------:R-:W-:-:S05]  /*9150*/  DEPBAR.LE SB0, 0x0 ;  /* 0x000080000000791a */ /* 0x000fca0000000000 */
[----:B------:R-:W1:Y:S01]  /*9160*/  MUFU.TANH R52, R154 ;  /* 0x0000009a00347308 */ /* 0x000e620000002400 */
[C---:B------:R-:W-:Y:S03]  /*9170*/  HMMA.16816.F32 R144, R32.reuse, R56, R144 ;  /* 0x000000382090723c */ /* 0x040fe60000001890 */
[----:B------:R-:W-:Y:S01]  /*9180*/  FMUL.FTZ R76, R76, UR4 ;  /* 0x000000044c4c7c20 */ /* 0x000fe20008410000 */
[----:B------:R-:W-:Y:S01]  /*9190*/  FMUL.FTZ R77, R77, UR4 ;  /* 0x000000044d4d7c20 */ /* 0x000fe20008410000 */
[----:B------:R-:W-:Y:S01]  /*91a0*/  FMUL.FTZ R78, R78, UR4 ;  /* 0x000000044e4e7c20 */ /* 0x000fe20008410000 */
[----:B------:R-:W-:Y:S01]  /*91b0*/  FMUL.FTZ R79, R79, UR4 ;  /* 0x000000044f4f7c20 */ /* 0x000fe20008410000 */
[----:B------:R-:W1:Y:S01]  /*91c0*/  MUFU.TANH R57, R155 ;  /* 0x0000009b00397308 */ /* 0x000e620000002400 */
[-C--:B------:R-:W-:Y:S07]  /*91d0*/  HMMA.16816.F32 R32, R32, R58.reuse, R40 ;  /* 0x0000003a2020723c */ /* 0x080fee0000001828 */
[----:B------:R-:W1:Y:S01]  /*91e0*/  MUFU.TANH R76, R76 ;  /* 0x0000004c004c7308 */ /* 0x000e620000002400 */
[----:B------:R-:W-:Y:S07]  /*91f0*/  HMMA.16816.F32 R28, R28, R58, R36 ;  /* 0x0000003a1c1c723c */ /* 0x000fee0000001824 */
[----:B------:R-:W1:Y:S01]  /*9200*/  MUFU.TANH R77, R77 ;  /* 0x0000004d004d7308 */ /* 0x000e620000002400 */
[----:B--2---:R-:W-:Y:S07]  /*9210*/  HMMA.16816.F32 R148, R8, R62, R156 ;  /* 0x0000003e0894723c */ /* 0x004fee000000189c */
[----:B------:R-:W2:Y:S01]  /*9220*/  MUFU.TANH R78, R78 ;  /* 0x0000004e004e7308 */ /* 0x000ea20000002400 */
[C---:B----4-:R-:W-:Y:S07]  /*9230*/  HMMA.16816.F32 R60, R24.reuse, R48, R144 ;  /* 0x00000030183c723c */ /* 0x050fee0000001890 */
[----:B------:R-:W4:Y:S01]  /*9240*/  MUFU.TANH R79, R79 ;  /* 0x0000004f004f7308 */ /* 0x000f220000002400 */
[----:B------:R-:W-:Y:S03]  /*9250*/  HMMA.16816.F32 R24, R24, R50, R32 ;  /* 0x000000321818723c */ /* 0x000fe60000001820 */
[----:B------:R-:W-:Y:S01]  /*9260*/  FMUL.FTZ R148, R148, UR4 ;  /* 0x0000000494947c20 */ /* 0x000fe20008410000 */
[----:B------:R-:W-:Y:S01]  /*9270*/  FMUL.FTZ R149, R149, UR4 ;  /* 0x0000000495957c20 */ /* 0x000fe20008410000 */
[----:B------:R-:W-:Y:S01]  /*9280*/  FMUL.FTZ R150, R150, UR4 ;  /* 0x0000000496967c20 */ /* 0x000fe20008410000 */
[----:B------:R-:W-:-:S02]  /*9290*/  FMUL.FTZ R151, R151, UR4 ;  /* 0x0000000497977c20 */ /* 0x000fc40008410000 */
[C---:B------:R-:W-:Y:S01]  /*92a0*/  HMMA.16816.F32 R40, R20.reuse, R48, R64 ;  /* 0x000000301428723c */ /* 0x040fe20000001840 */
[----:B------:R-:W1:Y:S07]  /*92b0*/  MUFU.TANH R148, R148 ;  /* 0x0000009400947308 */ /* 0x000e6e0000002400 */
[----:B------:R-:W-:Y:S01]  /*92c0*/  HMMA.16816.F32 R20, R20, R50, R28 ;  /* 0x000000321414723c */ /* 0x000fe2000000181c */
[----:B------:R-:W1:Y:S07]  /*92d0*/  MUFU.TANH R56, R149 ;  /* 0x0000009500387308 */ /* 0x000e6e0000002400 */
[C---:B-----5:R-:W-:Y:S01]  /*92e0*/  HMMA.16816.F32 R60, R12.reuse, R44, R60 ;  /* 0x0000002c0c3c723c */ /* 0x060fe2000000183c */
        /* <DEDUP_REMOVED lines=12> */
[----:B------:R-:W-:-:S04]  /*93b0*/  FMUL.FTZ R12, R12, UR4 ;  /* 0x000000040c0c7c20 */ /* 0x000fc80008410000 */
[----:B------:R5:W1:Y:S02]  /*93c0*/  MUFU.TANH R38, R13 ;  /* 0x0000000d00267308 */ /* 0x000a640000002400 */
        /* <DEDUP_REMOVED lines=9> */
[----:B------:R-:W1:Y:S01]  /*9460*/  MUFU.TANH R61, R61 ;  /* 0x0000003d003d7308 */ /* 0x000e620000002400 */
[----:B-----5:R-:W-:-:S07]  /*9470*/  FMUL.FTZ R13, R14, UR4 ;  /* 0x000000040e0d7c20 */ /* 0x020fce0008410000 */
[----:B------:R-:W1:Y:S08]  /*9480*/  MUFU.TANH R62, R62 ;  /* 0x0000003e003e7308 */ /* 0x000e700000002400 */
[----:B------:R-:W1:Y:S08]  /*9490*/  MUFU.TANH R63, R63 ;  /* 0x0000003f003f7308 */ /* 0x000e700000002400 */
[----:B------:R1:W1:Y:S08]  /*94a0*/  MUFU.TANH R39, R32 ;  /* 0x0000002000277308 */ /* 0x0002700000002400 */
[----:B------:R1:W1:Y:S08]  /*94b0*/  MUFU.TANH R43, R33 ;  /* 0x00000021002b7308 */ /* 0x0002700000002400 */
[----:B------:R1:W1:Y:S08]  /*94c0*/  MUFU.TANH R24, R34 ;  /* 0x0000002200187308 */ /* 0x0002700000002400 */
[----:B------:R1:W1:Y:S08]  /*94d0*/  MUFU.TANH R42, R35 ;  /* 0x00000023002a7308 */ /* 0x0002700000002400 */
[----:B------:R1:W1:Y:S08]  /*94e0*/  MUFU.TANH R17, R12 ;  /* 0x0000000c00117308 */ /* 0x0002700000002400 */
[----:B------:R-:W1:Y:S08]  /*94f0*/  MUFU.TANH R13, R13 ;  /* 0x0000000d000d7308 */ /* 0x000e700000002400 */
[----:B------:R1:W1:Y:S08]  /*9500*/  MUFU.TANH R15, R8 ;  /* 0x00000008000f7308 */ /* 0x0002700000002400 */
[----:B------:R1:W1:Y:S08]  /*9510*/  MUFU.TANH R37, R9 ;  /* 0x0000000900257308 */ /* 0x0002700000002400 */
[----:B------:R1:W1:Y:S08]  /*9520*/  MUFU.TANH R14, R10 ;  /* 0x0000000a000e7308 */ /* 0x0002700000002400 */
[----:B------:R1:W1:Y:S01]  /*9530*/  MUFU.TANH R41, R11 ;  /* 0x0000000b00297308 */ /* 0x0002620000002400 */
[----:B------:R-:W-:Y:S06]  /*9540*/  BAR.SYNC.DEFER_BLOCKING 0x0 ;  /* 0x0000000000007b1d */ /* 0x000fec0000010000 */
[----:B--234-:R-:W-:Y:S05]  /*9550*/  BRA.U !UP0, `(.L_x_2657) ;  /* 0x0000000108b07547 */ /* 0x01cfea000b800000 */
[----:B------:R-:W-:Y:S01]  /*9560*/  UIADD3 UR6, UPT, UPT, UR20, -0x3, URZ ;  /* 0xfffffffd14067890 */ /* 0x000fe2000fffe0ff */
[----:B------:R2:W-:Y:S01]  /*9570*/  @P0 STS.128 [R203+0x4000], RZ ;  /* 0x004000ffcb000388 */ /* 0x0005e20000000c00 */
[----:B------:R-:W-:Y:S04]  /*9580*/  BSSY.RECONVERGENT B0, `(.L_x_2658) ;  /* 0x0000028000007945 */ /* 0x000fe80003800200 */
[----:B------:R-:W-:-:S04]  /*9590*/  IMAD.WIDE.U32 R6, R220, UR6, RZ ;  /* 0x00000006dc067c25 */ /* 0x000fc8000f8e00ff */
[----:B------:R-:W-:Y:S02]  /*95a0*/  IMAD R0, R221, UR6, R7 ;  /* 0x00000006dd007c24 */ /* 0x000fe4000f8e0207 */
[----:B------:R-:W-:-:S03]  /*95b0*/  IMAD.SHL.U32 R2, R6, 0x40, RZ ;  /* 0x0000004006027824 */ /* 0x000fc600078e00ff */
[----:B------:R-:W-:Y:S02]  /*95c0*/  SHF.L.U64.HI R3, R6, 0x6, R0 ;  /* 0x0000000606037819 */ /* 0x000fe40000010200 */
[CC--:B------:R-:W-:Y:S02]  /*95d0*/  @!P0 LEA R0, P2, R220.reuse, R2.reuse, 0x4 ;  /* 0x00000002dc008211 */ /* 0x0c0fe400078420ff */
[----:B------:R-:W-:Y:S02]  /*95e0*/  @!P0 LEA R7, P1, R220, R2, 0x5 ;  /* 0x00000002dc078211 */ /* 0x000fe400078228ff */
[-C--:B-1----:R-:W-:Y:S02]  /*95f0*/  @!P0 LEA R10, P3, R2, R248.reuse, 0x1 ;  /* 0x000000f8020a8211 */ /* 0x082fe400078608ff */
        /* <DEDUP_REMOVED lines=32> */
.L_x_2659:
[----:B------:R-:W-:Y:S05]  /*9800*/  BSYNC.RECONVERGENT B0 ;  /* 0x0000000000007941 */ /* 0x000fea0003800200 */
.L_x_2658:
[----:B------:R-:W0:Y:S02]  /*9810*/  LDGDEPBAR ;  /* 0x00000000000079af */ /* 0x000e240000000000 */
.L_x_2657:
[C---:B------:R-:W-:Y:S02]  /*9820*/  VIADD R0, R5.reuse, 0xffffffc0 ;  /* 0xffffffc005007836 */ /* 0x040fe40000000000 */
[----:B------:R-:W-:Y:S02]  /*9830*/  VIADD R26, R5, 0xffffffb1 ;  /* 0xffffffb1051a7836 */ /* 0x000fe40000000000 */
[--C-:B------:R-:W-:Y:S02]  /*9840*/  IMAD.IADD R2, R192, 0x1, -R0.reuse ;  /* 0x00000001c0027824 */ /* 0x100fe400078e0a00 */
[--C-:B-12---:R-:W-:Y:S02]  /*9850*/  IMAD.IADD R6, R16, 0x1, -R0.reuse ;  /* 0x0000000110067824 */ /* 0x106fe400078e0a00 */
[--C-:B------:R-:W-:Y:S01]  /*9860*/  IMAD.IADD R8, R193, 0x1, -R0.reuse ;  /* 0x00000001c1087824 */ /* 0x100fe200078e0a00 */
[----:B------:R-:W-:Y:S01]  /*9870*/  IABS R3, R2 ;  /* 0x0000000200037213 */ /* 0x000fe20000000000 */
[----:B------:R-:W-:Y:S01]  /*9880*/  IMAD.IADD R0, R198, 0x1, -R0 ;  /* 0x00000001c6007824 */ /* 0x000fe200078e0a00 */
[----:B------:R-:W-:Y:S01]  /*9890*/  IABS R2, R6 ;  /* 0x0000000600027213 */ /* 0x000fe20000000000 */
[----:B------:R-:W-:Y:S01]  /*98a0*/  VIADD R25, R5, 0xffffffb8 ;  /* 0xffffffb805197836 */ /* 0x000fe20000000000 */
[----:B------:R-:W-:Y:S01]  /*98b0*/  I2FP.F32.S32 R6, R3 ;  /* 0x0000000300067245 */ /* 0x000fe20000201400 */
[----:B------:R-:W-:Y:S01]  /*98c0*/  IMAD.MOV.U32 R66, RZ, RZ, R226 ;  /* 0x000000ffff427224 */ /* 0x000fe200078e00e2 */
[----:B------:R-:W-:Y:S01]  /*98d0*/  I2FP.F32.S32 R3, R2 ;  /* 0x0000000200037245 */ /* 0x000fe20000201400 */
[----:B------:R-:W-:Y:S01]  /*98e0*/  VIADD R2, R4, 0xfffffff8 ;  /* 0xfffffff804027836 */ /* 0x000fe20000000000 */
[----:B------:R-:W-:Y:S01]  /*98f0*/  IABS R10, R8 ;  /* 0x00000008000a7213 */ /* 0x000fe20000000000 */
[----:B------:R-:W-:Y:S01]  /*9900*/  FFMA.FTZ R6, R6, -UR8, R17 ;  /* 0x8000000806067c23 */ /* 0x000fe20008010011 */
[----:B------:R-:W-:Y:S01]  /*9910*/  IABS R8, R0 ;  /* 0x0000000000087213 */ /* 0x000fe20000000000 */
[----:B------:R-:W-:Y:S01]  /*9920*/  FFMA.FTZ R9, R3, -UR8, R13 ;  /* 0x8000000803097c23 */ /* 0x000fe2000801000d */
[C---:B------:R-:W-:Y:S01]  /*9930*/  VIADD R3, R5.reuse, 0xffffff89 ;  /* 0xffffff8905037836 */ /* 0x040fe20000000000 */
[-C--:B------:R-:W-:Y:S01]  /*9940*/  ISETP.GT.AND P1, PT, R194, R2.reuse, PT ;  /* 0x00000002c200720c */ /* 0x080fe20003f24270 */
[----:B------:R-:W-:Y:S01]  /*9950*/  VIADD R20, R5, 0xffffffb9 ;  /* 0xffffffb905147836 */ /* 0x000fe20000000000 */
[----:B------:R-:W-:Y:S01]  /*9960*/  ISETP.GT.AND P2, PT, R197, R2, PT ;  /* 0x00000002c500720c */ /* 0x000fe20003f44270 */
[--C-:B------:R-:W-:Y:S01]  /*9970*/  IMAD.IADD R7, R16, 0x1, -R3.reuse ;  /* 0x0000000110077824 */ /* 0x100fe200078e0a03 */
[----:B------:R-:W-:Y:S01]  /*9980*/  FSEL R12, R6, -INF , !P1 ;  /* 0xff800000060c7808 */ /* 0x000fe20004800000 */
[--C-:B------:R-:W-:Y:S01]  /*9990*/  IMAD.IADD R6, R192, 0x1, -R3.reuse ;  /* 0x00000001c0067824 */ /* 0x100fe200078e0a03 */
[----:B------:R-:W-:Y:S01]  /*99a0*/  ISETP.GE.AND P5, PT, R2, R200, PT ;  /* 0x000000c80200720c */ /* 0x000fe20003fa6270 */
[----:B------:R-:W-:Y:S01]  /*99b0*/  VIADD R21, R5, 0xffffffc1 ;  /* 0xffffffc105157836 */ /* 0x000fe20000000000 */
[----:B------:R-:W-:Y:S01]  /*99c0*/  IABS R0, R7 ;  /* 0x0000000700007213 */ /* 0x000fe20000000000 */
[----:B------:R-:W-:Y:S01]  /*99d0*/  IMAD.MOV.U32 R7, RZ, RZ, R10 ;  /* 0x000000ffff077224 */ /* 0x000fe200078e000a */
[----:B------:R-:W-:Y:S01]  /*99e0*/  IABS R6, R6 ;  /* 0x0000000600067213 */ /* 0x000fe20000000000 */
[----:B------:R-:W-:Y:S01]  /*99f0*/  IMAD.IADD R10, R193, 0x1, -R3 ;  /* 0x00000001c10a7824 */ /* 0x000fe200078e0a03 */
[----:B------:R-:W-:Y:S01]  /*9a00*/  I2FP.F32.S32 R0, R0 ;  /* 0x0000000000007245 */ /* 0x000fe20000201400 */
[----:B------:R-:W-:Y:S01]  /*9a10*/  IMAD.MOV.U32 R65, RZ, RZ, R227 ;  /* 0x000000ffff417224 */ /* 0x000fe200078e00e3 */
[----:B------:R-:W-:-:S02]  /*9a20*/  I2FP.F32.S32 R7, R7 ;  /* 0x0000000700077245 */ /* 0x000fc40000201400 */
        /* <DEDUP_REMOVED lines=8> */
[----:B------:R-:W-:Y:S01]  /*9ab0*/  FSEL R64, R12, -INF , !P5 ;  /* 0xff8000000c407808 */ /* 0x000fe20006800000 */
[----:B------:R-:W-:Y:S01]  /*9ac0*/  FFMA.FTZ R7, R8, -UR8, R14 ;  /* 0x8000000808077c23 */ /* 0x000fe2000801000e */
[----:B------:R-:W-:Y:S01]  /*9ad0*/  ISETP.GT.AND P5, PT, R194, R0, PT ;  /* 0x00000000c200720c */ /* 0x000fe20003fa4270 */
[----:B------:R-:W-:Y:S01]  /*9ae0*/  IMAD.IADD R8, R198, 0x1, -R3 ;  /* 0x00000001c6087824 */ /* 0x000fe200078e0a03 */
[----:B------:R-:W-:-:S02]  /*9af0*/  ISETP.GT.AND P1, PT, R195, R2, PT ;  /* 0x00000002c300720c */ /* 0x000fc40003f24270 */
[----:B------:R-:W-:Y:S02]  /*9b00*/  FSEL R9, R9, -INF , !P3 ;  /* 0xff80000009097808 */ /* 0x000fe40005800000 */
[C---:B------:R-:W-:Y:S02]  /*9b10*/  ISETP.GE.AND P4, PT, R2.reuse, R202, PT ;  /* 0x000000ca0200720c */ /* 0x040fe40003f86270 */
[C---:B------:R-:W-:Y:S02]  /*9b20*/  ISETP.GE.AND P6, PT, R2.reuse, R199, PT ;  /* 0x000000c70200720c */ /* 0x040fe40003fc6270 */
[----:B------:R-:W-:Y:S01]  /*9b30*/  ISETP.GE.AND P2, PT, R2, R201, PT ;  /* 0x000000c90200720c */ /* 0x000fe20003f46270 */
[----:B------:R-:W-:Y:S01]  /*9b40*/  VIADD R2, R5, 0xffffff90 ;  /* 0xffffff9005027836 */ /* 0x000fe20000000000 */
[----:B------:R-:W-:Y:S02]  /*9b50*/  ISETP.GE.AND P3, PT, R0, R200, PT ;  /* 0x000000c80000720c */ /* 0x000fe40003f66270 */
[----:B------:R-:W-:-:S02]  /*9b60*/  FSEL R3, R6, -INF , !P5 ;  /* 0xff80000006037808 */ /* 0x000fc40006800000 */
[----:B------:R-:W-:Y:S02]  /*9b70*/  FSEL R7, R7, -INF , !P1 ;  /* 0xff80000007077808 */ /* 0x000fe40004800000 */
[----:B------:R-:W-:Y:S01]  /*9b80*/  FSEL R32, R3, -INF , !P3 ;  /* 0xff80000003207808 */ /* 0x000fe20005800000 */
[--C-:B------:R-:W-:Y:S01]  /*9b90*/  IMAD.IADD R3, R192, 0x1, -R2.reuse ;  /* 0x00000001c0037824 */ /* 0x100fe200078e0a02 */
[----:B------:R-:W-:Y:S01]  /*9ba0*/  FSEL R67, R7, -INF , !P2 ;  /* 0xff80000007437808 */ /* 0x000fe20005000000 */
[----:B------:R-:W-:Y:S01]  /*9bb0*/  IMAD.IADD R7, R16, 0x1, -R2 ;  /* 0x0000000110077824 */ /* 0x000fe200078e0a02 */
[----:B------:R-:W-:Y:S02]  /*9bc0*/  IABS R8, R8 ;  /* 0x0000000800087213 */ /* 0x000fe40000000000 */
[----:B------:R-:W-:Y:S02]  /*9bd0*/  FSEL R73, R9, -INF , !P6 ;  /* 0xff80000009497808 */ /* 0x000fe40007000000 */
[----:B------:R-:W-:-:S02]  /*9be0*/  IABS R6, R3 ;  /* 0x0000000300067213 */ /* 0x000fc40000000000 */
[----:B------:R-:W-:Y:S02]  /*9bf0*/  ISETP.GT.AND P1, PT, R197, R0, PT ;  /* 0x00000000c500720c */ /* 0x000fe40003f24270 */
[----:B------:R-:W-:Y:S01]  /*9c00*/  IABS R9, R10 ;  /* 0x0000000a00097213 */ /* 0x000fe20000000000 */
[----:B------:R-:W-:Y:S01]  /*9c10*/  IMAD.IADD R10, R193, 0x1, -R2 ;  /* 0x00000001c10a7824 */ /* 0x000fe200078e0a02 */
[----:B------:R-:W-:Y:S01]  /*9c20*/  IABS R3, R7 ;  /* 0x0000000700037213 */ /* 0x000fe20000000000 */
[----:B------:R-:W-:Y:S01]  /*9c30*/  IMAD.MOV.U32 R7, RZ, RZ, R8 ;  /* 0x000000ffff077224 */ /* 0x000fe200078e0008 */
[----:B------:R-:W-:Y:S01]  /*9c40*/  I2FP.F32.S32 R9, R9 ;  /* 0x0000000900097245 */ /* 0x000fe20000201400 */
[----:B------:R-:W-:Y:S01]  /*9c50*/  IMAD.IADD R8, R198, 0x1, -R2 ;  /* 0x00000001c6087824 */ /* 0x000fe200078e0a02 */
[----:B------:R-:W-:Y:S02]  /*9c60*/  FSEL R11, R11, -INF , !P1 ;  /* 0xff8000000b0b7808 */ /* 0x000fe40004800000 */
[----:B------:R-:W-:Y:S01]  /*9c70*/  ISETP.GE.AND P6, PT, R0, R202, PT ;  /* 0x000000ca0000720c */ /* 0x000fe20003fc6270 */
[----:B------:R-:W-:Y:S01]  /*9c80*/  FFMA.FTZ R9, R9, -UR8, R178 ;  /* 0x8000000809097c23 */ /* 0x000fe200080100b2 */
[----:B------:R-:W-:-:S02]  /*9c90*/  ISETP.GT.AND P2, PT, R196, R0, PT ;  /* 0x00000000c400720c */ /* 0x000fc40003f44270 */
[C---:B------:R-:W-:Y:S02]  /*9ca0*/  ISETP.GE.AND P5, PT, R0.reuse, R199, PT ;  /* 0x000000c70000720c */ /* 0x040fe40003fa6270 */
        /* <DEDUP_REMOVED lines=9> */
[----:B------:R-:W-:Y:S01]  /*9d40*/  ISETP.GT.AND P6, PT, R194, R0, PT ;  /* 0x00000000c200720c */ /* 0x000fe20003fc4270 */
[----:B------:R-:W-:Y:S01]  /*9d50*/  FFMA.FTZ R12, R3, -UR8, R18 ;  /* 0x80000008030c7c23 */ /* 0x000fe20008010012 */
[----:B------:R-:W-:Y:S01]  /*9d60*/  FSEL R9, R9, -INF , !P2 ;  /* 0xff80000009097808 */ /* 0x000fe20005000000 */
[----:B------:R-:W-:Y:S01]  /*9d70*/  VIADD R3, R5, 0xffffff91 ;  /* 0xffffff9105037836 */ /* 0x000fe20000000000 */
[----:B------:R-:W-:Y:S02]  /*9d80*/  ISETP.GE.AND P2, PT, R0, R200, PT ;  /* 0x000000c80000720c */ /* 0x000fe40003f46270 */
[----:B------:R-:W-:Y:S02]  /*9d90*/  FSEL R2, R6, -INF , !P6 ;  /* 0xff80000006027808 */ /* 0x000fe40007000000 */
[----:B------:R-:W-:-:S02]  /*9da0*/  FSEL R7, R7, -INF , !P3 ;  /* 0xff80000007077808 */ /* 0x000fc40005800000 */
[----:B------:R-:W-:Y:S01]  /*9db0*/  FSEL R29, R2, -INF , !P2 ;  /* 0xff800000021d7808 */ /* 0x000fe20005000000 */
[--C-:B------:R-:W-:Y:S01]  /*9dc0*/  IMAD.IADD R2, R192, 0x1, -R3.reuse ;  /* 0x00000001c0027824 */ /* 0x100fe200078e0a03 */
[----:B------:R-:W-:Y:S01]  /*9dd0*/  FSEL R36, R7, -INF , !P1 ;  /* 0xff80000007247808 */ /* 0x000fe20004800000 */
[----:B------:R-:W-:Y:S01]  /*9de0*/  IMAD.IADD R7, R16, 0x1, -R3 ;  /* 0x0000000110077824 */ /* 0x000fe200078e0a03 */
[----:B------:R-:W-:Y:S02]  /*9df0*/  IABS R8, R8 ;  /* 0x0000000800087213 */ /* 0x000fe40000000000 */
[----:B------:R-:W-:Y:S02]  /*9e00*/  FSEL R35, R9, -INF , !P5 ;  /* 0xff80000009237808 */ /* 0x000fe40006800000 */
[----:B------:R-:W-:Y:S02]  /*9e10*/  IABS R6, R2 ;  /* 0x0000000200067213 */ /* 0x000fe40000000000 */
[----:B------:R-:W-:-:S02]  /*9e20*/  ISETP.GT.AND P3, PT, R197, R0, PT ;  /* 0x00000000c500720c */ /* 0x000fc40003f64270 */
[----:B------:R-:W-:Y:S01]  /*9e30*/  IABS R9, R10 ;  /* 0x0000000a00097213 */ /* 0x000fe20000000000 */
[--C-:B------:R-:W-:Y:S01]  /*9e40*/  IMAD.IADD R10, R193, 0x1, -R3.reuse ;  /* 0x00000001c10a7824 */ /* 0x100fe200078e0a03 */
        /* <DEDUP_REMOVED lines=237> */
[----:B------:R-:W-:Y:S02]  /*ad20*/  IABS R10, R10 ;  /* 0x0000000a000a7213 */ /* 0x000fe40000000000 */
[----:B------:R-:W-:Y:S01]  /*ad30*/  FSEL R59, R7, -INF , !P3 ;  /* 0xff800000073b7808 */ /* 0x000fe20005800000 */
[----:B------:R-:W-:Y:S01]  /*ad40*/  IMAD.IADD R7, R16, 0x1, -R2 ;  /* 0x0000000110077824 */ /* 0x000fe200078e0a02 */
[----:B------:R-:W-:Y:S02]  /*ad50*/  FSEL R58, R9, -INF , !P6 ;  /* 0xff800000093a7808 */ /* 0x000fe40007000000 */
[----:B------:R-:W-:Y:S01]  /*ad60*/  IABS R9, R8 ;  /* 0x0000000800097213 */ /* 0x000fe20000000000 */
[----:B------:R-:W-:Y:S01]  /*ad70*/  IMAD.MOV.U32 R8, RZ, RZ, R10 ;  /* 0x000000ffff087224 */ /* 0x000fe200078e000a */
[----:B------:R-:W-:-:S02]  /*ad80*/  ISETP.GT.AND P2, PT, R197, R0, PT ;  /* 0x00000000c500720c */ /* 0x000fc40003f44270 */
[----:B------:R-:W-:Y:S02]  /*ad90*/  IABS R6, R3 ;  /* 0x0000000300067213 */ /* 0x000fe40000000000 */
        /* <DEDUP_REMOVED lines=20> */
[----:B------:R-:W-:Y:S01]  /*aee0*/  IMAD.IADD R3, R198, 0x1, -R2 ;  /* 0x00000001c6037824 */ /* 0x000fe200078e0a02 */
[----:B------:R-:W-:Y:S02]  /*aef0*/  FSEL R8, R8, -INF , !P5 ;  /* 0xff80000008087808 */ /* 0x000fe40006800000 */
[----:B------:R-:W-:Y:S02]  /*af00*/  ISETP.GE.AND P5, PT, R0, R200, PT ;  /* 0x000000c80000720c */ /* 0x000fe40003fa6270 */
[----:B------:R-:W-:Y:S01]  /*af10*/  FSEL R2, R6, -INF , !P6 ;  /* 0xff80000006027808 */ /* 0x000fe20007000000 */
[----:B------:R-:W-:Y:S01]  /*af20*/  IMAD.IADD R6, R193, 0x1, -R26 ;  /* 0x00000001c1067824 */ /* 0x000fe200078e0a1a */
[----:B------:R-:W-:-:S02]  /*af30*/  FSEL R7, R7, -INF , !P1 ;  /* 0xff80000007077808 */ /* 0x000fc40004800000 */
[----:B------:R-:W-:Y:S01]  /*af40*/  FSEL R229, R2, -INF , !P5 ;  /* 0xff80000002e57808 */ /* 0x000fe20006800000 */
[----:B------:R-:W-:Y:S01]  /*af50*/  IMAD.IADD R2, R192, 0x1, -R26 ;  /* 0x00000001c0027824 */ /* 0x000fe200078e0a1a */
[----:B------:R-:W-:Y:S02]  /*af60*/  FSEL R245, R7, -INF , !P2 ;  /* 0xff80000007f57808 */ /* 0x000fe40005000000 */
[----:B------:R-:W-:Y:S02]  /*af70*/  IABS R7, R9 ;  /* 0x0000000900077213 */ /* 0x000fe40000000000 */
[----:B------:R-:W-:Y:S02]  /*af80*/  IABS R9, R3 ;  /* 0x0000000300097213 */ /* 0x000fe40000000000 */
[----:B------:R-:W-:Y:S02]  /*af90*/  IABS R3, R2 ;  /* 0x0000000200037213 */ /* 0x000fe40000000000 */
[----:B------:R-:W-:Y:S01]  /*afa0*/  IABS R2, R6 ;  /* 0x0000000600027213 */ /* 0x000fe20000000000 */
[----:B------:R-:W-:Y:S01]  /*afb0*/  IMAD.MOV.U32 R6, RZ, RZ, R7 ;  /* 0x000000ffff067224 */ /* 0x000fe200078e0007 */
[----:B------:R-:W-:-:S02]  /*afc0*/  ISETP.GT.AND P1, PT, R197, R0, PT ;  /* 0x00000000c500720c */ /* 0x000fc40003f24270 */
[----:B------:R-:W-:Y:S02]  /*afd0*/  FSEL R158, R8, -INF , !P3 ;  /* 0xff800000089e7808 */ /* 0x000fe40005800000 */
[----:B------:R-:W-:Y:S02]  /*afe0*/  I2FP.F32.S32 R6, R6 ;  /* 0x0000000600067245 */ /* 0x000fe40000201400 */
[----:B------:R-:W-:Y:S02]  /*aff0*/  I2FP.F32.S32 R9, R9 ;  /* 0x0000000900097245 */ /* 0x000fe40000201400 */
[----:B------:R-:W-:Y:S01]  /*b000*/  FSEL R8, R11, -INF , !P1 ;  /* 0xff8000000b087808 */ /* 0x000fe20004800000 */
[----:B------:R-:W-:Y:S01]  /*b010*/  FFMA.FTZ R6, R6, -UR8, R148 ;  /* 0x8000000806067c23 */ /* 0x000fe20008010094 */
[----:B------:R-:W-:Y:S02]  /*b020*/  ISETP.GE.AND P3, PT, R0, R202, PT ;  /* 0x000000ca0000720c */ /* 0x000fe40003f66270 */
        /* <DEDUP_REMOVED lines=8> */
[----:B------:R-:W-:Y:S01]  /*b0b0*/  FFMA.FTZ R7, R7, -UR8, R77 ;  /* 0x8000000807077c23 */ /* 0x000fe2000801004d */
[----:B------:R-:W-:Y:S01]  /*b0c0*/  FSEL R228, R8, -INF , !P3 ;  /* 0xff80000008e47808 */ /* 0x000fe20005800000 */
[----:B------:R-:W-:Y:S01]  /*b0d0*/  IMAD.IADD R8, R198, 0x1, -R25 ;  /* 0x00000001c6087824 */ /* 0x000fe200078e0a19 */
[----:B------:R-:W-:Y:S01]  /*b0e0*/  ISETP.GT.AND P3, PT, R194, R0, PT ;  /* 0x00000000c200720c */ /* 0x000fe20003f64270 */
[----:B------:R-:W-:Y:S01]  /*b0f0*/  FFMA.FTZ R9, R3, -UR8, R56 ;  /* 0x8000000803097c23 */ /* 0x000fe20008010038 */
[----:B------:R-:W-:-:S02]  /*b100*/  FSEL R6, R6, -INF , !P2 ;  /* 0xff80000006067808 */ /* 0x000fc40005000000 */
[----:B------:R-:W-:Y:S02]  /*b110*/  FSEL R3, R2, -INF , !P5 ;  /* 0xff80000002037808 */ /* 0x000fe40006800000 */
[----:B------:R-:W-:Y:S02]  /*b120*/  ISETP.GE.AND P2, PT, R0, R200, PT ;  /* 0x000000c80000720c */ /* 0x000fe40003f46270 */
[----:B------:R-:W-:Y:S02]  /*b130*/  FSEL R2, R7, -INF , !P3 ;  /* 0xff80000007027808 */ /* 0x000fe40005800000 */
[----:B------:R-:W-:Y:S01]  /*b140*/  FSEL R157, R6, -INF , !P6 ;  /* 0xff800000069d7808 */ /* 0x000fe20007000000 */
[--C-:B------:R-:W-:Y:S01]  /*b150*/  IMAD.IADD R6, R193, 0x1, -R25.reuse ;  /* 0x00000001c1067824 */ /* 0x100fe200078e0a19 */
[----:B------:R-:W-:Y:S01]  /*b160*/  FSEL R226, R2, -INF , !P2 ;  /* 0xff80000002e27808 */ /* 0x000fe20005000000 */
[----:B------:R-:W-:Y:S01]  /*b170*/  IMAD.IADD R2, R198, 0x1, -R26 ;  /* 0x00000001c6027824 */ /* 0x000fe200078e0a1a */
[----:B------:R-:W-:Y:S01]  /*b180*/  FSEL R240, R3, -INF , !P1 ;  /* 0xff80000003f07808 */ /* 0x000fe20004800000 */
[----:B------:R-:W-:Y:S01]  /*b190*/  IMAD.IADD R3, R192, 0x1, -R25 ;  /* 0x00000001c0037824 */ /* 0x000fe200078e0a19 */
[----:B------:R-:W-:-:S02]  /*b1a0*/  ISETP.GT.AND P1, PT, R196, R0, PT ;  /* 0x00000000c400720c */ /* 0x000fc40003f24270 */
[----:B------:R-:W-:Y:S02]  /*b1b0*/  IABS R7, R2 ;  /* 0x0000000200077213 */ /* 0x000fe40000000000 */
[----:B------:R-:W-:Y:S02]  /*b1c0*/  IABS R3, R3 ;  /* 0x0000000300037213 */ /* 0x000fe40000000000 */
[----:B------:R-:W-:Y:S02]  /*b1d0*/  IABS R2, R6 ;  /* 0x0000000600027213 */ /* 0x000fe40000000000 */
[----:B------:R-:W-:Y:S01]  /*b1e0*/  IABS R6, R8 ;  /* 0x0000000800067213 */ /* 0x000fe20000000000 */
[----:B------:R-:W-:Y:S01]  /*b1f0*/  IMAD.MOV.U32 R8, RZ, RZ, R7 ;  /* 0x000000ffff087224 */ /* 0x000fe200078e0007 */
[----:B------:R-:W-:Y:S01]  /*b200*/  FSEL R14, R9, -INF , !P1 ;  /* 0xff800000090e7808 */ /* 0x000fe20004800000 */
[----:B------:R-:W-:Y:S01]  /*b210*/  IMAD.MOV.U32 R7, RZ, RZ, R3 ;  /* 0x000000ffff077224 */ /* 0x000fe200078e0003 */
[----:B------:R-:W-:Y:S01]  /*b220*/  ISETP.GT.AND P6, PT, R197, R0, PT ;  /* 0x00000000c500720c */ /* 0x000fe20003fc4270 */
[----:B------:R-:W-:Y:S01]  /*b230*/  IMAD.MOV.U32 R3, RZ, RZ, R6 ;  /* 0x000000ffff037224 */ /* 0x000fe200078e0006 */
[----:B------:R-:W-:Y:S01]  /*b240*/  ISETP.GE.AND P5, PT, R0, R202, PT ;  /* 0x000000ca0000720c */ /* 0x000fe20003fa6270 */
[----:B------:R-:W-:Y:S01]  /*b250*/  IMAD.IADD R6, R192, 0x1, -R21 ;  /* 0x00000001c0067824 */ /* 0x000fe200078e0a15 */
[----:B------:R-:W-:-:S02]  /*b260*/  ISETP.GE.AND P3, PT, R0, R199, PT ;  /* 0x000000c70000720c */ /* 0x000fc40003f66270 */
[----:B------:R-:W-:Y:S02]  /*b270*/  ISETP.GT.AND P2, PT, R195, R0, PT ;  /* 0x00000000c300720c */ /* 0x000fe40003f44270 */
[----:B------:R-:W-:Y:S02]  /*b280*/  ISETP.GE.AND P1, PT, R0, R201, PT ;  /* 0x000000c90000720c */ /* 0x000fe40003f26270 */
[----:B------:R-:W-:Y:S02]  /*b290*/  I2FP.F32.S32 R2, R2 ;  /* 0x0000000200027245 */ /* 0x000fe40000201400 */
[----:B------:R-:W-:Y:S01]  /*b2a0*/  I2FP.F32.S32 R0, R3 ;  /* 0x0000000300007245 */ /* 0x000fe20000201400 */
[----:B------:R-:W-:Y:S01]  /*b2b0*/  IMAD.IADD R3, R192, 0x1, -R20 ;  /* 0x00000001c0037824 */ /* 0x000fe200078e0a14 */
[----:B------:R-:W-:Y:S01]  /*b2c0*/  I2FP.F32.S32 R8, R8 ;  /* 0x0000000800087245 */ /* 0x000fe20000201400 */
[----:B------:R-:W-:Y:S01]  /*b2d0*/  FFMA.FTZ R22, R2, -UR8, R39 ;  /* 0x8000000802167c23 */ /* 0x000fe20008010027 */
[----:B------:R-:W-:Y:S01]  /*b2e0*/  I2FP.F32.S32 R7, R7 ;  /* 0x0000000700077245 */ /* 0x000fe20000201400 */
[----:B------:R-:W-:Y:S01]  /*b2f0*/  FFMA.FTZ R24, R0, -UR8, R24 ;  /* 0x8000000800187c23 */ /* 0x000fe20008010018 */
[----:B------:R-:W-:-:S02]  /*b300*/  IMAD.IADD R2, R193, 0x1, -R20 ;  /* 0x00000001c1027824 */ /* 0x000fc400078e0a14 */
[----:B------:R-:W-:Y:S01]  /*b310*/  FFMA.FTZ R11, R8, -UR8, R54 ;  /* 0x80000008080b7c23 */ /* 0x000fe20008010036 */
[----:B------:R-:W-:Y:S02]  /*b320*/  IMAD.IADD R0, R198, 0x1, -R20 ;  /* 0x00000001c6007824 */ /* 0x000fe400078e0a14 */
[----:B------:R-:W-:Y:S01]  /*b330*/  FFMA.FTZ R23, R7, -UR8, R60 ;  /* 0x8000000807177c23 */ /* 0x000fe2000801003c */
[----:B------:R-:W-:Y:S01]  /*b340*/  IMAD.IADD R8, R193, 0x1, -R21 ;  /* 0x00000001c1087824 */ /* 0x000fe200078e0a15 */
        /* <DEDUP_REMOVED lines=9> */
[----:B------:R-:W-:-:S02]  /*b3e0*/  I2FP.F32.S32 R6, R2 ;  /* 0x0000000200067245 */ /* 0x000fc40000201400 */
[----:B------:R-:W-:Y:S02]  /*b3f0*/  I2FP.F32.S32 R9, R3 ;  /* 0x0000000300097245 */ /* 0x000fe40000201400 */
[----:B------:R-:W-:Y:S01]  /*b400*/  I2FP.F32.S32 R2, R0 ;  /* 0x0000000000027245 */ /* 0x000fe20000201400 */
[----:B------:R-:W-:Y:S01]  /*b410*/  VIADD R0, R5, 0xffffff88 ;  /* 0xffffff8805007836 */ /* 0x000fe20000000000 */
[----:B------:R-:W-:Y:S01]  /*b420*/  I2FP.F32.S32 R8, R8 ;  /* 0x0000000800087245 */ /* 0x000fe20000201400 */
[----:B------:R-:W-:Y:S01]  /*b430*/  FFMA.FTZ R19, R6, -UR8, R38 ;  /* 0x8000000806137c23 */ /* 0x000fe20008010026 */
[----:B------:R-:W-:Y:S01]  /*b440*/  I2FP.F32.S32 R3, R7 ;  /* 0x0000000700037245 */ /* 0x000fe20000201400 */
[----:B------:R-:W-:Y:S01]  /*b450*/  FFMA.FTZ R18, R2, -UR8, R37 ;  /* 0x8000000802127c23 */ /* 0x000fe20008010025 */
[----:B------:R-:W-:Y:S02]  /*b460*/  IMAD.IADD R2, R198, 0x1, -R21 ;  /* 0x00000001c6027824 */ /* 0x000fe400078e0a15 */
[----:B------:R-:W-:Y:S01]  /*b470*/  FFMA.FTZ R17, R8, -UR8, R43 ;  /* 0x8000000808117c23 */ /* 0x000fe2000801002b */
[----:B------:R-:W-:-:S02]  /*b480*/  IMAD.IADD R7, R192, 0x1, -R0 ;  /* 0x00000001c0077824 */ /* 0x000fc400078e0a00 */
[----:B------:R-:W-:Y:S01]  /*b490*/  FFMA.FTZ R15, R3, -UR8, R42 ;  /* 0x80000008030f7c23 */ /* 0x000fe2000801002a */
[--C-:B------:R-:W-:Y:S01]  /*b4a0*/  IMAD.IADD R6, R16, 0x1, -R0.reuse ;  /* 0x0000000110067824 */ /* 0x100fe200078e0a00 */
[----:B------:R-:W-:Y:S01]  /*b4b0*/  IABS R2, R2 ;  /* 0x0000000200027213 */ /* 0x000fe20000000000 */
[--C-:B------:R-:W-:Y:S01]  /*b4c0*/  IMAD.IADD R8, R193, 0x1, -R0.reuse ;  /* 0x00000001c1087824 */ /* 0x100fe200078e0a00 */
[----:B------:R-:W-:Y:S01]  /*b4d0*/  FSEL R43, R14, -INF , !P3 ;  /* 0xff8000000e2b7808 */ /* 0x000fe20005800000 */
[----:B------:R-:W-:Y:S02]  /*b4e0*/  IMAD.IADD R3, R198, 0x1, -R0 ;  /* 0x00000001c6037824 */ /* 0x000fe400078e0a00 */
[----:B------:R-:W-:Y:S01]  /*b4f0*/  FFMA.FTZ R13, R9, -UR8, R61 ;  /* 0x80000008090d7c23 */ /* 0x000fe2000801003d */
[----:B------:R-:W-:Y:S01]  /*b500*/  IMAD.MOV.U32 R0, RZ, RZ, R2 ;  /* 0x000000ffff007224 */ /* 0x000fe200078e0002 */
[----:B------:R-:W-:Y:S02]  /*b510*/  IABS R8, R8 ;  /* 0x0000000800087213 */ /* 0x000fe40000000000 */
[----:B------:R-:W-:-:S02]  /*b520*/  IABS R3, R3 ;  /* 0x0000000300037213 */ /* 0x000fc40000000000 */
[----:B------:R-:W-:Y:S01]  /*b530*/  I2FP.F32.S32 R0, R0 ;  /* 0x0000000000007245 */ /* 0x000fe20000201400 */
[----:B------:R-:W-:Y:S01]  /*b540*/  IMAD.MOV.U32 R10, RZ, RZ, R8 ;  /* 0x000000ffff0a7224 */ /* 0x000fe200078e0008 */
[----:B------:R-:W-:Y:S02]  /*b550*/  I2FP.F32.S32 R3, R3 ;  /* 0x0000000300037245 */ /* 0x000fe40000201400 */
[----:B------:R-:W-:Y:S01]  /*b560*/  FSEL R2, R11, -INF , !P2 ;  /* 0xff8000000b027808 */ /* 0x000fe20005000000 */
[----:B------:R-:W-:Y:S01]  /*b570*/  FFMA.FTZ R8, R0, -UR8, R41 ;  /* 0x8000000800087c23 */ /* 0x000fe20008010029 */
[----:B------:R-:W-:Y:S02]  /*b580*/  VIADD R0, R4, 0xfffffff0 ;  /* 0xfffffff004007836 */ /* 0x000fe40000000000 */
[----:B------:R-:W-:Y:S01]  /*b590*/  FFMA.FTZ R14, R3, -UR8, R214 ;  /* 0x80000008030e7c23 */ /* 0x000fe200080100d6 */
[----:B------:R-:W-:Y:S01]  /*b5a0*/  FSEL R148, R2, -INF , !P1 ;  /* 0xff80000002947808 */ /* 0x000fe20004800000 */
[----:B------:R-:W-:Y:S01]  /*b5b0*/  VIADD R11, R4, 0xfffffff1 ;  /* 0xfffffff1040b7836 */ /* 0x000fe20000000000 */
[----:B------:R-:W-:-:S02]  /*b5c0*/  IABS R6, R6 ;  /* 0x0000000600067213 */ /* 0x000fc40000000000 */
[----:B------:R-:W-:Y:S02]  /*b5d0*/  ISETP.GT.AND P3, PT, R194, R0, PT ;  /* 0x00000000c200720c */ /* 0x000fe40003f64270 */
[----:B------:R-:W-:Y:S01]  /*b5e0*/  ISETP.GE.AND P2, PT, R0, R200, PT ;  /* 0x000000c80000720c */ /* 0x000fe20003f46270 */
[----:B------:R-:W-:Y:S01]  /*b5f0*/  IMAD.MOV.U32 R12, RZ, RZ, R6 ;  /* 0x000000ffff0c7224 */ /* 0x000fe200078e0006 */
[----:B------:R-:W-:Y:S02]  /*b600*/  FSEL R3, R23, -INF , !P3 ;  /* 0xff80000017037808 */ /* 0x000fe40005800000 */
[-C--:B------:R-:W-:Y:S02]  /*b610*/  ISETP.GT.AND P1, PT, R196, R0.reuse, PT ;  /* 0x00000000c400720c */ /* 0x080fe40003f24270 */
[----:B------:R-:W-:Y:S02]  /*b620*/  FSEL R237, R3, -INF , !P2 ;  /* 0xff80000003ed7808 */ /* 0x000fe40005000000 */
[----:B------:R-:W-:-:S02]  /*b630*/  ISETP.GT.AND P2, PT, R195, R0, PT ;  /* 0x00000000c300720c */ /* 0x000fc40003f44270 */
[----:B------:R-:W-:Y:S02]  /*b640*/  ISETP.GE.AND P3, PT, R0, R199, PT ;  /* 0x000000c70000720c */ /* 0x000fe40003f66270 */
[----:B------:R-:W-:Y:S02]  /*b650*/  FSEL R3, R22, -INF , !P1 ;  /* 0xff80000016037808 */ /* 0x000fe40004800000 */
[----:B------:R-:W-:Y:S02]  /*b660*/  ISETP.GE.AND P1, PT, R0, R201, PT ;  /* 0x000000c90000720c */ /* 0x000fe40003f26270 */
[----:B------:R-:W-:Y:S02]  /*b670*/  FSEL R2, R24, -INF , !P2 ;  /* 0xff80000018027808 */ /* 0x000fe40005000000 */
[----:B------:R-:W-:Y:S02]  /*b680*/  FSEL R223, R3, -INF , !P3 ;  /* 0xff80000003df7808 */ /* 0x000fe40005800000 */
[----:B------:R-:W-:-:S02]  /*b690*/  ISETP.GT.AND P3, PT, R194, R11, PT ;  /* 0x0000000bc200720c */ /* 0x000fc40003f64270 */
[----:B------:R-:W-:Y:S02]  /*b6a0*/  FSEL R227, R2, -INF , !P1 ;  /* 0xff80000002e37808 */ /* 0x000fe40004800000 */
[----:B------:R-:W-:Y:S02]  /*b6b0*/  ISETP.GT.AND P1, PT, R196, R11, PT ;  /* 0x0000000bc400720c */ /* 0x000fe40003f24270 */
[----:B------:R-:W-:Y:S02]  /*b6c0*/  ISETP.GE.AND P2, PT, R11, R200, PT ;  /* 0x000000c80b00720c */ /* 0x000fe40003f46270 */
[----:B------:R-:W-:Y:S01]  /*b6d0*/  FSEL R3, R13, -INF , !P3 ;  /* 0xff8000000d037808 */ /* 0x000fe20005800000 */
[----:B------:R-:W-:Y:S01]  /*b6e0*/  VIADD R13, R4, 0xfffffff9 ;  /* 0xfffffff9040d7836 */ /* 0x000fe20000000000 */
[----:B------:R-:W-:Y:S02]  /*b6f0*/  ISETP.GE.AND P3, PT, R11, R199, PT ;  /* 0x000000c70b00720c */ /* 0x000fe40003f66270 */
[----:B------:R-:W-:-:S02]  /*b700*/  FSEL R2, R17, -INF , !P1 ;  /* 0xff80000011027808 */ /* 0x000fc40004800000 */
[----:B------:R-:W-:Y:S02]  /*b710*/  FSEL R235, R3, -INF , !P2 ;  /* 0xff80000003eb7808 */ /* 0x000fe40005000000 */
[----:B------:R-:W-:Y:S02]  /*b720*/  ISETP.GT.AND P2, PT, R195, R11, PT ;  /* 0x0000000bc300720c */ /* 0x000fe40003f44270 */
[----:B------:R-:W-:Y:S02]  /*b730*/  IABS R7, R7 ;  /* 0x0000000700077213 */ /* 0x000fe40000000000 */
[----:B------:R-:W-:Y:S01]  /*b740*/  FSEL R219, R2, -INF , !P3 ;  /* 0xff80000002db7808 */ /* 0x000fe20005800000 */
[----:B------:R-:W-:Y:S01]  /*b750*/  VIADD R2, R4, 0xffffffc0 ;  /* 0xffffffc004027836 */ /* 0x000fe20000000000 */
[----:B------:R-:W-:Y:S01]  /*b760*/  ISETP.GT.AND P3, PT, R194, R13, PT ;  /* 0x0000000dc200720c */ /* 0x000fe20003f64270 */
[----:B------:R-:W-:Y:S01]  /*b770*/  IMAD.MOV.U32 R9, RZ, RZ, R7 ;  /* 0x000000ffff097224 */ /* 0x000fe200078e0007 */
[----:B------:R-:W-:Y:S01]  /*b780*/  ISETP.GE.AND P1, PT, R11, R201, PT ;  /* 0x000000c90b00720c */ /* 0x000fe20003f26270 */
[----:B------:R-:W-:Y:S01]  /*b790*/  IMAD.IADD R7, R16, 0x1, -R26 ;  /* 0x0000000110077824 */ /* 0x000fe200078e0a1a */
[----:B------:R-:W-:-:S02]  /*b7a0*/  FSEL R3, R15, -INF , !P2 ;  /* 0xff8000000f037808 */ /* 0x000fc40005000000 */
[----:B------:R-:W-:Y:S02]  /*b7b0*/  ISETP.GE.AND P2, PT, R13, R200, PT ;  /* 0x000000c80d00720c */ /* 0x000fe40003f46270 */
[----:B------:R-:W-:Y:S02]  /*b7c0*/  FSEL R6, R19, -INF , !P3 ;  /* 0xff80000013067808 */ /* 0x000fe40005800000 */
[----:B------:R-:W-:Y:S02]  /*b7d0*/  FSEL R224, R3, -INF , !P1 ;  /* 0xff80000003e07808 */ /* 0x000fe40004800000 */
[----:B------:R-:W-:Y:S02]  /*b7e0*/  ISETP.GT.AND P1, PT, R196, R13, PT ;  /* 0x0000000dc400720c */ /* 0x000fe40003f24270 */
[----:B------:R-:W-:Y:S02]  /*b7f0*/  FSEL R231, R6, -INF , !P2 ;  /* 0xff80000006e77808 */ /* 0x000fe40005000000 */
[----:B------:R-:W-:-:S02]  /*b800*/  I2FP.F32.S32 R9, R9 ;  /* 0x0000000900097245 */ /* 0x000fc40000201400 */
[----:B------:R-:W-:Y:S02]  /*b810*/  ISETP.GT.AND P2, PT, R195, R13, PT ;  /* 0x0000000dc300720c */ /* 0x000fe40003f44270 */
[----:B------:R-:W-:Y:S01]  /*b820*/  ISETP.GE.AND P3, PT, R13, R199, PT ;  /* 0x000000c70d00720c */ /* 0x000fe20003f66270 */
[----:B------:R-:W-:Y:S01]  /*b830*/  FFMA.FTZ R9, R9, -UR8, R217 ;  /* 0x8000000809097c23 */ /* 0x000fe200080100d9 */
[----:B------:R-:W-:Y:S02]  /*b840*/  FSEL R6, R18, -INF , !P1 ;  /* 0xff80000012067808 */ /* 0x000fe40004800000 */
[----:B------:R-:W-:Y:S02]  /*b850*/  I2FP.F32.S32 R12, R12 ;  /* 0x0000000c000c7245 */ /* 0x000fe40000201400 */
[----:B------:R-:W-:Y:S02]  /*b860*/  I2FP.F32.S32 R10, R10 ;  /* 0x0000000a000a7245 */ /* 0x000fe40000201400 */
[----:B------:R-:W-:Y:S01]  /*b870*/  ISETP.GE.AND P1, PT, R13, R201, PT ;  /* 0x000000c90d00720c */ /* 0x000fe20003f26270 */
[----:B------:R-:W-:Y:S01]  /*b880*/  FFMA.FTZ R12, R12, -UR8, R216 ;  /* 0x800000080c0c7c23 */ /* 0x000fe200080100d8 */
[----:B------:R-:W-:Y:S01]  /*b890*/  FSEL R3, R8, -INF , !P2 ;  /* 0xff80000008037808 */ /* 0x000fe20005000000 */
[----:B------:R-:W-:Y:S01]  /*b8a0*/  FFMA.FTZ R10, R10, -UR8, R215 ;  /* 0x800000080a0a7c23 */ /* 0x000fe200080100d7 */
[----:B------:R-:W-:-:S02]  /*b8b0*/  FSEL R222, R6, -INF , !P3 ;  /* 0xff80000006de7808 */ /* 0x000fc40005800000 */
[-C--:B------:R-:W-:Y:S02]  /*b8c0*/  ISETP.GT.AND P3, PT, R194, R2.reuse, PT ;  /* 0x00000002c200720c */ /* 0x080fe40003f64270 */
[-C--:B------:R-:W-:Y:S02]  /*b8d0*/  ISETP.GT.AND P2, PT, R197, R2.reuse, PT ;  /* 0x00000002c500720c */ /* 0x080fe40003f44270 */
[----:B------:R-:W-:Y:S02]  /*b8e0*/  FSEL R225, R3, -INF , !P1 ;  /* 0xff80000003e17808 */ /* 0x000fe40004800000 */
[----:B------:R-:W-:Y:S02]  /*b8f0*/  ISETP.GT.AND P1, PT, R196, R2, PT ;  /* 0x00000002c400720c */ /* 0x000fe40003f24270 */
[----:B------:R-:W-:Y:S02]  /*b900*/  FSEL R8, R9, -INF , !P3 ;  /* 0xff80000009087808 */ /* 0x000fe40005800000 */
[----:B------:R-:W-:-:S02]  /*b910*/  ISETP.GE.AND P3, PT, R2, R200, PT ;  /* 0x000000c80200720c */ /* 0x000fc40003f66270 */
[----:B------:R-:W-:Y:S01]  /*b920*/  FSEL R18, R12, -INF , !P2 ;  /* 0xff8000000c127808 */ /* 0x000fe20005000000 */
[----:B------:R-:W-:Y:S01]  /*b930*/  IMAD.IADD R12, R16, 0x1, -R21 ;  /* 0x00000001100c7824 */ /* 0x000fe200078e0a15 */
[----:B------:R-:W-:Y:S02]  /*b940*/  ISETP.GE.AND P2, PT, R2, R199, PT ;  /* 0x000000c70200720c */ /* 0x000fe40003f46270 */
[----:B------:R-:W-:Y:S02]  /*b950*/  FSEL R9, R10, -INF , !P1 ;  /* 0xff8000000a097808 */ /* 0x000fe40004800000 */
[----:B------:R-:W-:Y:S02]  /*b960*/  FSEL R8, R8, -INF , !P3 ;  /* 0xff80000008087808 */ /* 0x000fe40005800000 */
[----:B------:R-:W-:Y:S02]  /*b970*/  ISETP.GT.AND P1, PT, R195, R2, PT ;  /* 0x00000002c300720c */ /* 0x000fe40003f24270 */
[----:B------:R-:W-:-:S02]  /*b980*/  FSEL R9, R9, -INF , !P2 ;  /* 0xff80000009097808 */ /* 0x000fc40005000000 */
[----:B------:R-:W-:Y:S02]  /*b990*/  ISETP.GT.AND P3, PT, R197, R0, PT ;  /* 0x00000000c500720c */ /* 0x000fe40003f64270 */
[----:B------:R-:W-:Y:S02]  /*b9a0*/  ISETP.GE.AND P2, PT, R0, R202, PT ;  /* 0x000000ca0000720c */ /* 0x000fe40003f46270 */
[----:B------:R-:W-:Y:S01]  /*b9b0*/  FSEL R10, R14, -INF , !P1 ;  /* 0xff8000000e0a7808 */ /* 0x000fe20004800000 */
[----:B------:R-:W-:Y:S01]  /*b9c0*/  IMAD.IADD R14, R16, 0x1, -R20 ;  /* 0x00000001100e7824 */ /* 0x000fe200078e0a14 */
[----:B------:R-:W-:Y:S02]  /*b9d0*/  FMNMX3.FTZ R0, R71, R8, R32, !PT ;  /* 0x0000000847007276 */ /* 0x000fe40007810020 */
[----:B------:R-:W-:Y:S02]  /*b9e0*/  ISETP.GE.AND P1, PT, R2, R201, PT ;  /* 0x000000c90200720c */ /* 0x000fe40003f26270 */
[----:B------:R-:W-:-:S02]  /*b9f0*/  FMNMX3.FTZ R3, R72, R9, R35, !PT ;  /* 0x0000000948037276 */ /* 0x000fc40007810023 */
[----:B------:R-:W-:Y:S02]  /*ba00*/  FMNMX3.FTZ R0, R0, R29, R28, !PT ;  /* 0x0000001d00007276 */ /* 0x000fe4000781001c */
[----:B------:R-:W-:Y:S02]  /*ba10*/  FSEL R10, R10, -INF , !P1 ;  /* 0xff8000000a0a7808 */ /* 0x000fe40004800000 */
[----:B------:R-:W-:Y:S02]  /*ba20*/  ISETP.GE.AND P1, PT, R2, R202, PT ;  /* 0x000000ca0200720c */ /* 0x000fe40003f26270 */
        /* <DEDUP_REMOVED lines=14> */
[----:B------:R-:W-:-:S02]  /*bb10*/  IABS R7, R7 ;  /* 0x0000000700077213 */ /* 0x000fc40000000000 */
[----:B------:R-:W-:Y:S02]  /*bb20*/  FMNMX3.FTZ R0, R0, R49, R48, !PT ;  /* 0x0000003100007276 */ /* 0x000fe40007810030 */
[----:B------:R-:W-:Y:S01]  /*bb30*/  FMNMX3.FTZ R2, R6, R64, R231, !PT ;  /* 0x0000004006027276 */ /* 0x000fe200078100e7 */
[----:B------:R-:W-:Y:S01]  /*bb40*/  IMAD.MOV.U32 R19, RZ, RZ, R7 ;  /* 0x000000ffff137224 */ /* 0x000fe200078e0007 */
[----:B------:R-:W-:Y:S01]  /*bb50*/  FMNMX3.FTZ R0, R0, R59, R245, !PT ;  /* 0x0000003b00007276 */ /* 0x000fe200078100f5 */
[----:B------:R-:W-:Y:S01]  /*bb60*/  IMAD.IADD R7, R16, 0x1, -R25 ;  /* 0x0000000110077824 */ /* 0x000fe200078e0a19 */
[----:B------:R-:W-:Y:S01]  /*bb70*/  IABS R12, R12 ;  /* 0x0000000c000c7213 */ /* 0x000fe20000000000 */
[----:B------:R-:W1:Y:S01]  /*bb80*/  SHFL.BFLY PT, R15, R2, 0x2, 0x1f ;  /* 0x0c401f00020f7f89 */ /* 0x000e6200000e0000 */
[----:B------:R-:W-:Y:S02]  /*bb90*/  FMNMX3.FTZ R6, R0, R240, R148, !PT ;  /* 0x000000f000067276 */ /* 0x000fe40007810094 */
[----:B------:R-:W-:Y:S01]  /*bba0*/  FMNMX3.FTZ R0, R3, R73, R222, !PT ;  /* 0x0000004903007276 */ /* 0x000fe200078100de */
[----:B------:R-:W-:Y:S01]  /*bbb0*/  IMAD.MOV.U32 R20, RZ, RZ, R12 ;  /* 0x000000ffff147224 */ /* 0x000fe200078e000c */
[----:B------:R-:W-:-:S02]  /*bbc0*/  I2FP.F32.S32 R19, R19 ;  /* 0x0000001300137245 */ /* 0x000fc40000201400 */
[----:B------:R-:W-:Y:S01]  /*bbd0*/  IABS R7, R7 ;  /* 0x0000000700077213 */ /* 0x000fe20000000000 */
[----:B------:R-:W2:Y:S01]  /*bbe0*/  SHFL.BFLY PT, R17, R0, 0x2, 0x1f ;  /* 0x0c401f0000117f89 */ /* 0x000ea200000e0000 */
[----:B------:R-:W-:Y:S01]  /*bbf0*/  FMNMX3.FTZ R6, R6, R227, R224, !PT ;  /* 0x000000e306067276 */ /* 0x000fe200078100e0 */
[----:B------:R-:W-:Y:S01]  /*bc00*/  FFMA.FTZ R19, R19, -UR8, R79 ;  /* 0x8000000813137c23 */ /* 0x000fe2000801004f */
[----:B------:R-:W-:Y:S02]  /*bc10*/  IABS R14, R14 ;  /* 0x0000000e000e7213 */ /* 0x000fe40000000000 */
[----:B------:R-:W-:Y:S02]  /*bc20*/  FSEL R12, R18, -INF , !P1 ;  /* 0xff800000120c7808 */ /* 0x000fe40004800000 */
[----:B------:R-:W-:Y:S02]  /*bc30*/  I2FP.F32.S32 R7, R7 ;  /* 0x0000000700077245 */ /* 0x000fe40000201400 */
[----:B------:R-:W-:-:S02]  /*bc40*/  FMNMX3.FTZ R6, R6, R67, R225, !PT ;  /* 0x0000004306067276 */ /* 0x000fc400078100e1 */
[----:B------:R-:W-:Y:S01]  /*bc50*/  I2FP.F32.S32 R14, R14 ;  /* 0x0000000e000e7245 */ /* 0x000fe20000201400 */
[----:B------:R-:W-:Y:S01]  /*bc60*/  FFMA.FTZ R7, R7, -UR8, R62 ;  /* 0x8000000807077c23 */ /* 0x000fe2000801003e */
[----:B------:R-:W-:Y:S01]  /*bc70*/  FMNMX3.FTZ R3, R70, R12, R44, !PT ;  /* 0x0000000c46037276 */ /* 0x000fe2000781002c */
[----:B------:R-:W3:Y:S01]  /*bc80*/  SHFL.BFLY PT, R18, R6, 0x2, 0x1f ;  /* 0x0c401f0006127f89 */ /* 0x000ee200000e0000 */
[----:B------:R-:W-:Y:S02]  /*bc90*/  I2FP.F32.S32 R20, R20 ;  /* 0x0000001400147245 */ /* 0x000fe40000201400 */
[----:B------:R-:W-:Y:S02]  /*bca0*/  FSEL R21, R19, -INF , !P6 ;  /* 0xff80000013157808 */ /* 0x000fe40007000000 */
[----:B------:R-:W-:Y:S02]  /*bcb0*/  ISETP.GT.AND P1, PT, R197, R11, PT ;  /* 0x0000000bc500720c */ /* 0x000fe40003f24270 */
[----:B------:R-:W-:Y:S01]  /*bcc0*/  ISETP.GE.AND P6, PT, R11, R202, PT ;  /* 0x000000ca0b00720c */ /* 0x000fe20003fc6270 */
[----:B------:R-:W-:Y:S01]  /*bcd0*/  FFMA.FTZ R11, R14, -UR8, R63 ;  /* 0x800000080e0b7c23 */ /* 0x000fe2000801003f */
[----:B------:R-:W-:Y:S01]  /*bce0*/  FMNMX3.FTZ R3, R3, R40, R30, !PT ;  /* 0x0000002803037276 */ /* 0x000fe2000781001e */
[----:B------:R-:W-:Y:S01]  /*bcf0*/  FFMA.FTZ R14, R20, -UR8, R55 ;  /* 0x80000008140e7c23 */ /* 0x000fe20008010037 */
[----:B------:R-:W-:-:S02]  /*bd00*/  FSEL R20, R7, -INF , !P3 ;  /* 0xff80000007147808 */ /* 0x000fc40005800000 */
[----:B------:R-:W-:Y:S02]  /*bd10*/  FMNMX3.FTZ R7, R3, R155, R153, !PT ;  /* 0x0000009b03077276 */ /* 0x000fe40007810099 */
[----:B-1----:R-:W-:Y:S02]  /*bd20*/  FMNMX.FTZ R3, R2, R15, !PT ;  /* 0x0000000f02037209 */ /* 0x002fe40007810000 */
[----:B------:R-:W-:Y:S02]  /*bd30*/  FMNMX3.FTZ R2, R7, R151, R149, !PT ;  /* 0x0000009707027276 */ /* 0x000fe40007810095 */
[----:B------:R-:W-:Y:S02]  /*bd40*/  ISETP.GT.AND P3, PT, R197, R13, PT ;  /* 0x0000000dc500720c */ /* 0x000fe40003f64270 */
[----:B------:R-:W-:Y:S02]  /*bd50*/  FSEL R19, R11, -INF , !P1 ;  /* 0xff8000000b137808 */ /* 0x000fe40004800000 */
[----:B------:R-:W-:-:S02]  /*bd60*/  FSEL R208, R21, -INF , !P5 ;  /* 0xff80000015d07808 */ /* 0x000fc40006800000 */
[----:B------:R-:W-:Y:S02]  /*bd70*/  FMNMX3.FTZ R2, R2, R239, R230, !PT ;  /* 0x000000ef02027276 */ /* 0x000fe400078100e6 */
[----:B------:R-:W-:Y:S02]  /*bd80*/  ISETP.GE.AND P1, PT, R13, R202, PT ;  /* 0x000000ca0d00720c */ /* 0x000fe40003f26270 */
[----:B------:R-:W-:Y:S02]  /*bd90*/  FSEL R11, R14, -INF , !P3 ;  /* 0xff8000000e0b7808 */ /* 0x000fe40005800000 */
[----:B------:R-:W-:Y:S01]  /*bda0*/  FSEL R242, R20, -INF , !P2 ;  /* 0xff80000014f27808 */ /* 0x000fe20005000000 */
[----:B------:R-:W1:Y:S01]  /*bdb0*/  SHFL.BFLY PT, R14, R3, 0x1, 0x1f ;  /* 0x0c201f00030e7f89 */ /* 0x000e6200000e0000 */
[----:B------:R-:W-:Y:S02]  /*bdc0*/  FSEL R244, R19, -INF , !P6 ;  /* 0xff80000013f47808 */ /* 0x000fe40007000000 */
[----:B------:R-:W-:Y:S01]  /*bdd0*/  FMNMX3.FTZ R7, R2, R228, R208, !PT ;  /* 0x000000e402077276 */ /* 0x000fe200078100d0 */
[----:B------:R-:W-:Y:S01]  /*bde0*/  LDSM.16.MT88.4 R20, [R185+0x6000] ;  /* 0x00600000b914783b */ /* 0x000fe20000004200 */
[----:B--2---:R-:W-:-:S02]  /*bdf0*/  FMNMX.FTZ R0, R0, R17, !PT ;  /* 0x0000001100007209 */ /* 0x004fc40007810000 */
[----:B------:R-:W-:Y:S02]  /*be00*/  FSEL R243, R11, -INF , !P1 ;  /* 0xff8000000bf37808 */ /* 0x000fe40004800000 */
[----:B------:R-:W-:Y:S01]  /*be10*/  FMNMX3.FTZ R7, R7, R242, R244, !PT ;  /* 0x000000f207077276 */ /* 0x000fe200078100f4 */
[----:B------:R-:W2:Y:S01]  /*be20*/  SHFL.BFLY PT, R13, R0, 0x1, 0x1f ;  /* 0x0c201f00000d7f89 */ /* 0x000ea200000e0000 */
[----:B---3--:R-:W-:Y:S02]  /*be30*/  FMNMX.FTZ R2, R6, R18, !PT ;  /* 0x0000001206027209 */ /* 0x008fe40007810000 */
[----:B------:R-:W-:-:S03]  /*be40*/  FMNMX3.FTZ R7, R7, R218, R243, !PT ;  /* 0x000000da07077276 */ /* 0x000fc600078100f3 */
[----:B------:R-:W3:Y:S04]  /*be50*/  SHFL.BFLY PT, R11, R2, 0x1, 0x1f ;  /* 0x0c201f00020b7f89 */ /* 0x000ee800000e0000 */
        /* <DEDUP_REMOVED lines=9> */
[--C-:B------:R-:W-:Y:S01]  /*bef0*/  FFMA.FTZ R8, R8, UR7, -R6.reuse ;  /* 0x0000000708087c23 */ /* 0x100fe20008010806 */
[----:B------:R-:W-:Y:S01]  /*bf00*/  FFMA.FTZ R17, R154, UR7, -R6 ;  /* 0x000000079a117c23 */ /* 0x000fe20008010806 */
[----:B----4-:R-:W-:Y:S02]  /*bf10*/  FMNMX.FTZ R3, R7, R15, !PT ;  /* 0x0000000f07037209 */ /* 0x010fe40007810000 */
[----:B------:R1:W-:Y:S01]  /*bf20*/  MUFU.EX2 R214, R8 ;  /* 0x0000000800d67308 */ /* 0x0003e20000000800 */
[----:B------:R-:W-:Y:S01]  /*bf30*/  FSEL R2, R0, RZ, P2 ;  /* 0x000000ff00027208 */ /* 0x000fe20001000000 */
[C---:B------:R-:W-:Y:S01]  /*bf40*/  FMUL.FTZ R0, R232.reuse, UR7 ;  /* 0x00000007e8007c20 */ /* 0x040fe20008410000 */
[----:B------:R-:W-:Y:S01]  /*bf50*/  FSETP.NEU.FTZ.AND P1, PT, R232, -INF , PT ;  /* 0xff800000e800780b */ /* 0x000fe20003f3d000 */
[----:B------:R-:W2:Y:S01]  /*bf60*/  SHFL.BFLY PT, R13, R3, 0x1, 0x1f ;  /* 0x0c201f00030d7f89 */ /* 0x000ea200000e0000 */
[----:B------:R3:W-:Y:S01]  /*bf70*/  MUFU.EX2 R165, R17 ;  /* 0x0000001100a57308 */ /* 0x0007e20000000800 */
[--C-:B------:R-:W-:Y:S01]  /*bf80*/  FFMA.FTZ R7, R33, UR7, -R2.reuse ;  /* 0x0000000721077c23 */ /* 0x100fe20008010802 */
[----:B------:R-:W-:Y:S01]  /*bf90*/  FSEL R0, R0, RZ, P1 ;  /* 0x000000ff00007208 */ /* 0x000fe20000800000 */
[----:B------:R-:W-:Y:S01]  /*bfa0*/  FFMA.FTZ R9, R9, UR7, -R2 ;  /* 0x0000000709097c23 */ /* 0x000fe20008010802 */
[----:B------:R-:W-:Y:S01]  /*bfb0*/  FSEL R11, R232, RZ, P1 ;  /* 0x000000ffe80b7208 */ /* 0x000fe20000800000 */
[----:B------:R4:W-:Y:S02]  /*bfc0*/  MUFU.EX2 R216, R7 ;  /* 0x0000000700d87308 */ /* 0x0009e40000000800 */
[----:B------:R-:W-:Y:S01]  /*bfd0*/  FFMA.FTZ R10, R10, UR7, -R0 ;  /* 0x000000070a0a7c23 */ /* 0x000fe20008010800 */
[----:B-1----:R-:W-:Y:S01]  /*bfe0*/  FFMA.FTZ R8, R35, UR7, -R2 ;  /* 0x0000000723087c23 */ /* 0x002fe20008010802 */
[----:B------:R1:W-:Y:S04]  /*bff0*/  MUFU.EX2 R213, R9 ;  /* 0x0000000900d57308 */ /* 0x0003e80000000800 */
[----:B------:R5:W-:Y:S01]  /*c000*/  MUFU.EX2 R215, R8 ;  /* 0x0000000800d77308 */ /* 0x000be20000000800 */
[----:B---3--:R-:W-:-:S03]  /*c010*/  FFMA.FTZ R17, R150, UR7, -R6 ;  /* 0x0000000796117c23 */ /* 0x008fc60008010806 */
[----:B------:R3:W-:Y:S01]  /*c020*/  MUFU.EX2 R209, R10 ;  /* 0x0000000a00d17308 */ /* 0x0007e20000000800 */
[----:B----4-:R-:W-:Y:S02]  /*c030*/  FFMA.FTZ R7, R36, UR7, -R0 ;  /* 0x0000000724077c23 */ /* 0x010fe40008010800 */
[----:B------:R-:W-:Y:S01]  /*c040*/  LDSM.16.MT88.4 R36, [R184+0x6000] ;  /* 0x00600000b824783b */ /* 0x000fe20000004200 */
[----:B------:R-:W-:Y:S01]  /*c050*/  MUFU.EX2 R166, R17 ;  /* 0x0000001100a67308 */ /* 0x000fe20000000800 */
[----:B--2---:R-:W-:Y:S02]  /*c060*/  FMNMX.FTZ R234, R3, R13, !PT ;  /* 0x0000000d03ea7209 */ /* 0x004fe40007810000 */
[----:B-1----:R-:W-:Y:S01]  /*c070*/  FSEL R9, R233, RZ, P2 ;  /* 0x000000ffe9097208 */ /* 0x002fe20001000000 */
[----:B------:R1:W-:Y:S01]  /*c080*/  MUFU.EX2 R212, R7 ;  /* 0x0000000700d47308 */ /* 0x0003e20000000800 */
[C---:B------:R-:W-:Y:S01]  /*c090*/  FSETP.NEU.FTZ.AND P1, PT, R234.reuse, -INF , PT ;  /* 0xff800000ea00780b */ /* 0x040fe20003f3d000 */
[----:B-----5:R-:W-:Y:S01]  /*c0a0*/  FFMA.FTZ R8, R27, UR7, -R2 ;  /* 0x000000071b087c23 */ /* 0x020fe20008010802 */
[----:B------:R-:W-:Y:S01]  /*c0b0*/  FMUL.FTZ R3, R234, UR7 ;  /* 0x00000007ea037c20 */ /* 0x000fe20008410000 */
[----:B------:R-:W2:Y:S01]  /*c0c0*/  LDSM.16.MT88.4 R24, [R180+0x6000] ;  /* 0x00600000b418783b */ /* 0x000ea20000004200 */
[----:B------:R-:W-:Y:S01]  /*c0d0*/  FADD.FTZ R9, R72, -R9 ;  /* 0x8000000948097221 */ /* 0x000fe20000010000 */
[----:B---3--:R-:W-:Y:S01]  /*c0e0*/  FFMA.FTZ R10, R34, UR7, -R0 ;  /* 0x00000007220a7c23 */ /* 0x008fe20008010800 */
[----:B------:R3:W4:Y:S01]  /*c0f0*/  MUFU.EX2 R217, R8 ;  /* 0x0000000800d97308 */ /* 0x0007220000000800 */
[----:B------:R-:W-:Y:S01]  /*c100*/  FSEL R3, R3, RZ, P1 ;  /* 0x000000ff03037208 */ /* 0x000fe20000800000 */
[----:B------:R-:W-:-:S02]  /*c110*/  FMUL.FTZ R9, R9, UR7 ;  /* 0x0000000709097c20 */ /* 0x000fc40008410000 */
[----:B------:R4:W-:Y:S02]  /*c120*/  MUFU.EX2 R211, R10 ;  /* 0x0000000a00d37308 */ /* 0x0009e40000000800 */
[----:B------:R-:W-:Y:S01]  /*c130*/  FFMA.FTZ R12, R12, UR7, -R3 ;  /* 0x000000070c0c7c23 */ /* 0x000fe20008010803 */
[----:B-1----:R-:W-:Y:S01]  /*c140*/  FADD.FTZ R7, R69, -R11 ;  /* 0x8000000b45077221 */ /* 0x002fe20000010000 */
[----:B------:R1:W5:Y:S01]  /*c150*/  MUFU.EX2 R41, R9 ;  /* 0x0000000900297308 */ /* 0x0003620000000800 */
[--C-:B------:R-:W-:Y:S01]  /*c160*/  FFMA.FTZ R13, R44, UR7, -R3.reuse ;  /* 0x000000072c0d7c23 */ /* 0x100fe20008010803 */
[--C-:B------:R-:W-:Y:S01]  /*c170*/  FFMA.FTZ R18, R153, UR7, -R3.reuse ;  /* 0x0000000799127c23 */ /* 0x100fe20008010803 */
[----:B------:R-:W-:Y:S01]  /*c180*/  FMUL.FTZ R42, R7, UR7 ;  /* 0x00000007072a7c20 */ /* 0x000fe20008410000 */
[----:B------:R-:W-:Y:S01]  /*c190*/  FFMA.FTZ R7, R32, UR7, -R6 ;  /* 0x0000000720077c23 */ /* 0x000fe20008010806 */
[----:B------:R5:W-:Y:S01]  /*c1a0*/  MUFU.EX2 R204, R12 ;  /* 0x0000000c00cc7308 */ /* 0x000be20000000800 */
[----:B------:R-:W2:Y:S01]  /*c1b0*/  LDSM.16.MT88.4 R32, [R181+0x6000] ;  /* 0x00600000b520783b */ /* 0x000ea20000004200 */
[----:B---3--:R-:W-:Y:S01]  /*c1c0*/  FFMA.FTZ R8, R31, UR7, -R0 ;  /* 0x000000071f087c23 */ /* 0x008fe20008010800 */
[----:B------:R-:W-:Y:S01]  /*c1d0*/  FFMA.FTZ R17, R151, UR7, -R3 ;  /* 0x0000000797117c23 */ /* 0x000fe20008010803 */
[----:B------:R3:W-:Y:S01]  /*c1e0*/  MUFU.EX2 R205, R7 ;  /* 0x0000000700cd7308 */ /* 0x0007e20000000800 */
[----:B----4-:R-:W-:-:S03]  /*c1f0*/  F2FP.F16.F32.PACK_AB R10, R217, R216 ;  /* 0x000000d8d90a723e */ /* 0x010fc600000000ff */
[----:B------:R4:W4:Y:S01]  /*c200*/  MUFU.EX2 R210, R8 ;  /* 0x0000000800d27308 */ /* 0x0009220000000800 */
[----:B-1----:R-:W-:Y:S01]  /*c210*/  F2FP.F16.F32.PACK_AB R9, R212, R209 ;  /* 0x000000d1d409723e */ /* 0x002fe200000000ff */
[-C--:B-----5:R-:W-:Y:S01]  /*c220*/  FMUL.FTZ R88, R88, R41.reuse ;  /* 0x0000002958587220 */ /* 0x0a0fe20000410000 */
[-C--:B------:R-:W-:Y:S01]  /*c230*/  FMUL.FTZ R89, R89, R41.reuse ;  /* 0x0000002959597220 */ /* 0x080fe20000410000 */
[----:B------:R-:W1:Y:S01]  /*c240*/  MUFU.EX2 R42, R42 ;  /* 0x0000002a002a7308 */ /* 0x000e620000000800 */
[-C--:B------:R-:W-:Y:S01]  /*c250*/  FMUL.FTZ R104, R104, R41.reuse ;  /* 0x0000002968687220 */ /* 0x080fe20000410000 */
[--C-:B------:R-:W-:Y:S01]  /*c260*/  FFMA.FTZ R12, R40, UR7, -R3.reuse ;  /* 0x00000007280c7c23 */ /* 0x100fe20008010803 */
[-C--:B------:R-:W-:Y:S01]  /*c270*/  FMUL.FTZ R105, R105, R41.reuse ;  /* 0x0000002969697220 */ /* 0x080fe20000410000 */
[----:B------:R5:W-:Y:S01]  /*c280*/  MUFU.EX2 R179, R13 ;  /* 0x0000000d00b37308 */ /* 0x000be20000000800 */
[-C--:B------:R-:W-:Y:S01]  /*c290*/  FMUL.FTZ R84, R84, R41.reuse ;  /* 0x0000002954547220 */ /* 0x080fe20000410000 */
[--C-:B---3--:R-:W-:Y:S01]  /*c2a0*/  FFMA.FTZ R7, R28, UR7, -R6.reuse ;  /* 0x000000071c077c23 */ /* 0x108fe20008010806 */
[-C--:B------:R-:W-:Y:S01]  /*c2b0*/  FMUL.FTZ R85, R85, R41.reuse ;  /* 0x0000002955557220 */ /* 0x080fe20000410000 */
[----:B------:R3:W-:Y:S01]  /*c2c0*/  MUFU.EX2 R178, R12 ;  /* 0x0000000c00b27308 */ /* 0x0007e20000000800 */
[----:B------:R-:W-:Y:S01]  /*c2d0*/  FMUL.FTZ R100, R100, R41 ;  /* 0x0000002964647220 */ /* 0x000fe20000410000 */
[----:B----4-:R-:W-:Y:S01]  /*c2e0*/  FFMA.FTZ R8, R29, UR7, -R6 ;  /* 0x000000071d087c23 */ /* 0x010fe20008010806 */
[----:B------:R-:W-:Y:S01]  /*c2f0*/  F2FP.F16.F32.PACK_AB R11, R210, R211 ;  /* 0x000000d3d20b723e */ /* 0x000fe200000000ff */
[----:B------:R4:W-:Y:S01]  /*c300*/  MUFU.EX2 R207, R7 ;  /* 0x0000000700cf7308 */ /* 0x0009e20000000800 */
[-C--:B------:R-:W-:Y:S01]  /*c310*/  FMUL.FTZ R101, R101, R41.reuse ;  /* 0x0000002965657220 */ /* 0x080fe20000410000 */
[-C--:B-1----:R-:W-:Y:S01]  /*c320*/  FMUL.FTZ R90, R90, R42.reuse ;  /* 0x0000002a5a5a7220 */ /* 0x082fe20000410000 */
[-C--:B------:R-:W-:Y:S01]  /*c330*/  FMUL.FTZ R91, R91, R42.reuse ;  /* 0x0000002a5b5b7220 */ /* 0x080fe20000410000 */
[----:B------:R1:W-:Y:S01]  /*c340*/  MUFU.EX2 R206, R8 ;  /* 0x0000000800ce7308 */ /* 0x0003e20000000800 */
[-C--:B------:R-:W-:Y:S01]  /*c350*/  FMUL.FTZ R106, R106, R42.reuse ;  /* 0x0000002a6a6a7220 */ /* 0x080fe20000410000 */
[----:B-----5:R-:W-:Y:S01]  /*c360*/  FFMA.FTZ R13, R30, UR7, -R3 ;  /* 0x000000071e0d7c23 */ /* 0x020fe20008010803 */
[-C--:B------:R-:W-:Y:S01]  /*c370*/  FMUL.FTZ R107, R107, R42.reuse ;  /* 0x0000002a6b6b7220 */ /* 0x080fe20000410000 */
[-C--:B------:R-:W-:Y:S01]  /*c380*/  FMUL.FTZ R86, R86, R42.reuse ;  /* 0x0000002a56567220 */ /* 0x080fe20000410000 */
[-C--:B------:R-:W-:Y:S01]  /*c390*/  FMUL.FTZ R87, R87, R42.reuse ;  /* 0x0000002a57577220 */ /* 0x080fe20000410000 */
[----:B------:R-:W-:Y:S01]  /*c3a0*/  MUFU.EX2 R175, R13 ;  /* 0x0000000d00af7308 */ /* 0x000fe20000000800 */
[--C-:B---3--:R-:W-:Y:S01]  /*c3b0*/  FFMA.FTZ R12, R51, UR7, -R2.reuse ;  /* 0x00000007330c7c23 */ /* 0x108fe20008010802 */
[-C--:B------:R-:W-:Y:S01]  /*c3c0*/  FMUL.FTZ R102, R102, R42.reuse ;  /* 0x0000002a66667220 */ /* 0x080fe20000410000 */
[-C--:B------:R-:W-:Y:S01]  /*c3d0*/  FMUL.FTZ R103, R103, R42.reuse ;  /* 0x0000002a67677220 */ /* 0x080fe20000410000 */
[----:B----4-:R-:W-:Y:S01]  /*c3e0*/  FSEL R7, R236, RZ, P3 ;  /* 0x000000ffec077208 */ /* 0x010fe20001800000 */
[----:B------:R3:W-:Y:S01]  /*c3f0*/  MUFU.EX2 R173, R12 ;  /* 0x0000000c00ad7308 */ /* 0x0007e20000000800 */
[-C--:B------:R-:W-:Y:S01]  /*c400*/  FMUL.FTZ R116, R116, R41.reuse ;  /* 0x0000002974747220 */ /* 0x080fe20000410000 */
[----:B------:R-:W-:Y:S01]  /*c410*/  FMUL.FTZ R117, R117, R41 ;  /* 0x0000002975757220 */ /* 0x000fe20000410000 */
[----:B-1----:R-:W-:Y:S01]  /*c420*/  F2FP.F16.F32.PACK_AB R8, R215, R213 ;  /* 0x000000d5d708723e */ /* 0x002fe200000000ff */
[----:B------:R-:W-:Y:S01]  /*c430*/  FADD.FTZ R14, R71, -R7 ;  /* 0x80000007470e7221 */ /* 0x000fe20000010000 */
[----:B------:R-:W-:Y:S01]  /*c440*/  FSEL R7, R234, RZ, P1 ;  /* 0x000000ffea077208 */ /* 0x000fe20000800000 */
[-C--:B------:R-:W-:Y:S01]  /*c450*/  FMUL.FTZ R118, R118, R42.reuse ;  /* 0x0000002a76767220 */ /* 0x080fe20000410000 */
[-C--:B------:R-:W-:Y:S01]  /*c460*/  FMUL.FTZ R119, R119, R42.reuse ;  /* 0x0000002a77777220 */ /* 0x080fe20000410000 */
[----:B------:R-:W-:Y:S01]  /*c470*/  FMUL.FTZ R14, R14, UR7 ;  /* 0x000000070e0e7c20 */ /* 0x000fe20008410000 */
[-C--:B------:R-:W-:Y:S01]  /*c480*/  FMUL.FTZ R120, R120, R41.reuse ;  /* 0x0000002978787220 */ /* 0x080fe20000410000 */
[----:B------:R-:W-:Y:S01]  /*c490*/  FADD.FTZ R7, R70, -R7 ;  /* 0x8000000746077221 */ /* 0x000fe20000010000 */
[-C--:B------:R-:W-:Y:S01]  /*c4a0*/  FMUL.FTZ R121, R121, R41.reuse ;  /* 0x0000002979797220 */ /* 0x080fe20000410000 */
[----:B------:R-:W1:Y:S01]  /*c4b0*/  MUFU.EX2 R40, R14 ;  /* 0x0000000e00287308 */ /* 0x000e620000000800 */
[-C--:B------:R-:W-:Y:S01]  /*c4c0*/  FMUL.FTZ R122, R122, R42.reuse ;  /* 0x0000002a7a7a7220 */ /* 0x080fe20000410000 */
[----:B------:R-:W-:Y:S01]  /*c4d0*/  FMUL.FTZ R7, R7, UR7 ;  /* 0x0000000707077c20 */ /* 0x000fe20008410000 */
[-C--:B------:R-:W-:Y:S01]  /*c4e0*/  FMUL.FTZ R123, R123, R42.reuse ;  /* 0x0000002a7b7b7220 */ /* 0x080fe20000410000 */
[-C--:B------:R-:W-:Y:S01]  /*c4f0*/  FMUL.FTZ R132, R132, R41.reuse ;  /* 0x0000002984847220 */ /* 0x080fe20000410000 */
[-C--:B------:R-:W-:Y:S01]  /*c500*/  FMUL.FTZ R133, R133, R41.reuse ;  /* 0x0000002985857220 */ /* 0x080fe20000410000 */
[----:B------:R-:W4:Y:S01]  /*c510*/  MUFU.EX2 R19, R7 ;  /* 0x0000000700137308 */ /* 0x000f220000000800 */
[-C--:B------:R-:W-:Y:S01]  /*c520*/  FMUL.FTZ R134, R134, R42.reuse ;  /* 0x0000002a86867220 */ /* 0x080fe20000410000 */
[-C--:B------:R-:W-:Y:S01]  /*c530*/  FMUL.FTZ R135, R135, R42.reuse ;  /* 0x0000002a87877220 */ /* 0x080fe20000410000 */
[-C--:B------:R-:W-:Y:S01]  /*c540*/  FMUL.FTZ R136, R136, R41.reuse ;  /* 0x0000002988887220 */ /* 0x080fe20000410000 */
[----:B------:R-:W-:Y:S01]  /*c550*/  FMUL.FTZ R137, R137, R41 ;  /* 0x0000002989897220 */ /* 0x000fe20000410000 */
[-C--:B------:R-:W-:Y:S01]  /*c560*/  FMUL.FTZ R138, R138, R42.reuse ;  /* 0x0000002a8a8a7220 */ /* 0x080fe20000410000 */
[----:B------:R-:W-:Y:S01]  /*c570*/  FMUL.FTZ R139, R139, R42 ;  /* 0x0000002a8b8b7220 */ /* 0x000fe20000410000 */
[----:B---3--:R-:W-:Y:S01]  /*c580*/  FFMA.FTZ R12, R45, UR7, -R2 ;  /* 0x000000072d0c7c23 */ /* 0x008fe20008010802 */
[C---:B--2---:R-:W-:Y:S01]  /*c590*/  HMMA.16816.F32 R144, R8.reuse, R26, R88 ;  /* 0x0000001a0890723c */ /* 0x044fe20000001858 */
[-C--:B-1----:R-:W-:Y:S01]  /*c5a0*/  FMUL.FTZ R80, R80, R40.reuse ;  /* 0x0000002850507220 */ /* 0x082fe20000410000 */
[-C--:B------:R-:W-:Y:S01]  /*c5b0*/  FMUL.FTZ R81, R81, R40.reuse ;  /* 0x0000002851517220 */ /* 0x080fe20000410000 */
[----:B------:R1:W-:Y:S01]  /*c5c0*/  MUFU.EX2 R174, R12 ;  /* 0x0000000c00ae7308 */ /* 0x0003e20000000800 */
[-C--:B------:R-:W-:Y:S01]  /*c5d0*/  FMUL.FTZ R92, R92, R40.reuse ;  /* 0x000000285c5c7220 */ /* 0x080fe20000410000 */
[----:B------:R-:W-:Y:S01]  /*c5e0*/  FMUL.FTZ R93, R93, R40 ;  /* 0x000000285d5d7220 */ /* 0x000fe20000410000 */
[-C--:B----4-:R-:W-:Y:S01]  /*c5f0*/  FMUL.FTZ R82, R82, R19.reuse ;  /* 0x0000001352527220 */ /* 0x090fe20000410000 */
[----:B------:R-:W-:Y:S01]  /*c600*/  FMUL.FTZ R83, R83, R19 ;  /* 0x0000001353537220 */ /* 0x000fe20000410000 */
[----:B------:R-:W-:Y:S01]  /*c610*/  HMMA.16816.F32 R88, R8, R22, R104 ;  /* 0x000000160858723c */ /* 0x000fe20000001868 */
        /* <DEDUP_REMOVED lines=8> */
[----:B-1----:R-:W-:Y:S01]  /*c6a0*/  FFMA.FTZ R12, R50, UR7, -R0 ;  /* 0x00000007320c7c23 */ /* 0x002fe20008010800 */
[-C--:B------:R-:W-:Y:S01]  /*c6b0*/  FMUL.FTZ R108, R108, R40.reuse ;  /* 0x000000286c6c7220 */ /* 0x080fe20000410000 */
[-C--:B------:R-:W-:Y:S01]  /*c6c0*/  FMUL.FTZ R109, R109, R40.reuse ;  /* 0x000000286d6d7220 */ /* 0x080fe20000410000 */
[-C--:B------:R-:W-:Y:S01]  /*c6d0*/  FMUL.FTZ R110, R110, R19.reuse ;  /* 0x000000136e6e7220 */ /* 0x080fe20000410000 */
[-C--:B------:R-:W-:Y:S01]  /*c6e0*/  FMUL.FTZ R111, R111, R19.reuse ;  /* 0x000000136f6f7220 */ /* 0x080fe20000410000 */
[--C-:B------:R-:W-:Y:S01]  /*c6f0*/  FFMA.FTZ R7, R47, UR7, -R2.reuse ;  /* 0x000000072f077c23 */ /* 0x100fe20008010802 */
[----:B------:R1:W-:Y:S01]  /*c700*/  MUFU.EX2 R169, R12 ;  /* 0x0000000c00a97308 */ /* 0x0003e20000000800 */
[C---:B------:R-:W-:Y:S01]  /*c710*/  HMMA.16816.F32 R100, R8.reuse, R20, R100 ;  /* 0x000000140864723c */ /* 0x040fe20000001864 */
[----:B------:R-:W-:Y:S01]  /*c720*/  FFMA.FTZ R13, R46, UR7, -R2 ;  /* 0x000000072e0d7c23 */ /* 0x000fe20008010802 */
[----:B------:R-:W-:Y:S01]  /*c730*/  IMAD.MOV.U32 R106, RZ, RZ, R67 ;  /* 0x000000ffff6a7224 */ /* 0x000fe200078e0043 */
[----:B------:R2:W3:Y:S01]  /*c740*/  MUFU.EX2 R171, R7 ;  /* 0x0000000700ab7308 */ /* 0x0004e20000000800 */
[----:B------:R-:W-:Y:S01]  /*c750*/  IMAD.MOV.U32 R105, RZ, RZ, R66 ;  /* 0x000000ffff697224 */ /* 0x000fe200078e0042 */
[----:B------:R-:W4:Y:S01]  /*c760*/  LDSM.16.MT88.4 R28, [R180+0x6800] ;  /* 0x00680000b41c783b */ /* 0x000f220000004200 */
[----:B------:R-:W-:Y:S01]  /*c770*/  IMAD.MOV.U32 R104, RZ, RZ, R65 ;  /* 0x000000ffff687224 */ /* 0x000fe200078e0041 */
[----:B------:R-:W5:Y:S01]  /*c780*/  MUFU.EX2 R172, R13 ;  /* 0x0000000d00ac7308 */ /* 0x000f620000000800 */
[C---:B------:R-:W-:Y:S01]  /*c790*/  HMMA.16816.F32 R116, R8.reuse, R32, R116 ;  /* 0x000000200874723c */ /* 0x040fe20000001874 */
[-C--:B------:R-:W-:Y:S01]  /*c7a0*/  FMUL.FTZ R112, R112, R40.reuse ;  /* 0x0000002870707220 */ /* 0x080fe20000410000 */
[-C--:B------:R-:W-:Y:S01]  /*c7b0*/  FMUL.FTZ R113, R113, R40.reuse ;  /* 0x0000002871717220 */ /* 0x080fe20000410000 */
[-C--:B------:R-:W-:Y:S01]  /*c7c0*/  FMUL.FTZ R114, R114, R19.reuse ;  /* 0x0000001372727220 */ /* 0x080fe20000410000 */
[----:B------:R-:W-:Y:S01]  /*c7d0*/  FMUL.FTZ R115, R115, R19 ;  /* 0x0000001373737220 */ /* 0x000fe20000410000 */
[----:B-1----:R-:W-:Y:S01]  /*c7e0*/  FFMA.FTZ R12, R48, UR7, -R0 ;  /* 0x00000007300c7c23 */ /* 0x002fe20008010800 */
[-C--:B------:R-:W-:Y:S01]  /*c7f0*/  FMUL.FTZ R124, R124, R40.reuse ;  /* 0x000000287c7c7220 */ /* 0x080fe20000410000 */
[----:B------:R-:W-:Y:S01]  /*c800*/  FMUL.FTZ R125, R125, R40 ;  /* 0x000000287d7d7220 */ /* 0x000fe20000410000 */
[----:B------:R-:W-:Y:S01]  /*c810*/  HMMA.16816.F32 R76, R8, R34, R120 ;  /* 0x00000022084c723c */ /* 0x000fe20000001878 */
[----:B------:R-:W-:-:S02]  /*c820*/  IMAD.MOV.U32 R123, RZ, RZ, R64 ;  /* 0x000000ffff7b7224 */ /* 0x000fc400078e0040 */
[--C-:B--2---:R-:W-:Y:S01]  /*c830*/  FFMA.FTZ R7, R159, UR7, -R0.reuse ;  /* 0x000000079f077c23 */ /* 0x104fe20008010800 */
[----:B------:R1:W-:Y:S01]  /*c840*/  MUFU.EX2 R168, R12 ;  /* 0x0000000c00a87308 */ /* 0x0003e20000000800 */
[-C--:B------:R-:W-:Y:S01]  /*c850*/  FMUL.FTZ R126, R126, R19.reuse ;  /* 0x000000137e7e7220 */ /* 0x080fe20000410000 */
[-C--:B------:R-:W-:Y:S01]  /*c860*/  FMUL.FTZ R127, R127, R19.reuse ;  /* 0x000000137f7f7220 */ /* 0x080fe20000410000 */
[-C--:B------:R-:W-:Y:S01]  /*c870*/  FMUL.FTZ R128, R128, R40.reuse ;  /* 0x0000002880807220 */ /* 0x080fe20000410000 */
[----:B------:R2:W5:Y:S01]  /*c880*/  MUFU.EX2 R167, R7 ;  /* 0x0000000700a77308 */ /* 0x0005620000000800 */
[C---:B------:R-:W-:Y:S01]  /*c890*/  HMMA.16816.F32 R72, R8.reuse, R36, R132 ;  /* 0x000000240848723c */ /* 0x040fe20000001884 */
        /* <DEDUP_REMOVED lines=8> */
[----:B------:R-:W-:Y:S01]  /*c920*/  F2FP.F16.F32.PACK_AB R8, R205, R214 ;  /* 0x000000d6cd08723e */ /* 0x000fe200000000ff */
[----:B-1----:R-:W-:Y:S01]  /*c930*/  LDSM.16.MT88.4 R12, [R184+0x6800] ;  /* 0x00680000b80c783b */ /* 0x002fe20000004200 */
[----:B------:R-:W-:Y:S01]  /*c940*/  F2FP.F16.F32.PACK_AB R9, R179, R204 ;  /* 0x000000ccb309723e */ /* 0x000fe200000000ff */
[----:B------:R-:W-:Y:S01]  /*c950*/  IMAD.MOV.U32 R122, RZ, RZ, R59 ;  /* 0x000000ffff7a7224 */ /* 0x000fe200078e003b */
[----:B------:R-:W-:Y:S01]  /*c960*/  F2FP.F16.F32.PACK_AB R10, R207, R206 ;  /* 0x000000cecf0a723e */ /* 0x000fe200000000ff */
[----:B--2---:R-:W-:Y:S01]  /*c970*/  FFMA.FTZ R7, R49, UR7, -R0 ;  /* 0x0000000731077c23 */ /* 0x004fe20008010800 */
[----:B------:R-:W-:Y:S01]  /*c980*/  F2FP.F16.F32.PACK_AB R11, R175, R178 ;  /* 0x000000b2af0b723e */ /* 0x000fe200000000ff */
[----:B------:R-:W-:Y:S01]  /*c990*/  IMAD.MOV.U32 R121, RZ, RZ, R58 ;  /* 0x000000ffff797224 */ /* 0x000fe200078e003a */
[----:B------:R1:W-:Y:S01]  /*c9a0*/  MUFU.EX2 R159, R18 ;  /* 0x00000012009f7308 */ /* 0x0003e20000000800 */
[----:B------:R-:W-:-:S02]  /*c9b0*/  IMAD.MOV.U32 R120, RZ, RZ, R106 ;  /* 0x000000ffff787224 */ /* 0x000fc400078e006a */
[----:B------:R-:W-:Y:S01]  /*c9c0*/  IMAD.MOV.U32 R135, RZ, RZ, R107 ;  /* 0x000000ffff877224 */ /* 0x000fe200078e006b */
[----:B------:R2:W4:Y:S01]  /*c9d0*/  MUFU.EX2 R170, R7 ;  /* 0x0000000700aa7308 */ /* 0x0005220000000800 */
[C---:B------:R-:W-:Y:S03]  /*c9e0*/  HMMA.16816.F32 R68, R8.reuse, R24, R80 ;  /* 0x000000180844723c */ /* 0x040fe60000001850 */
[----:B------:R3:W-:Y:S05]  /*c9f0*/  MUFU.EX2 R162, R17 ;  /* 0x0000001100a27308 */ /* 0x0007ea0000000800 */
[----:B------:R-:W-:Y:S01]  /*ca00*/  HMMA.16816.F32 R64, R8, R26, R92 ;  /* 0x0000001a0840723c */ /* 0x000fe2000000185c */
[----:B------:R-:W4:Y:S01]  /*ca10*/  LDSM.16.MT88.4 R24, [R185+0x6800] ;  /* 0x00680000b918783b */ /* 0x000f220000004200 */
[----:B-1----:R-:W-:Y:S01]  /*ca20*/  FFMA.FTZ R18, R158, UR7, -R2 ;  /* 0x000000079e127c23 */ /* 0x002fe20008010802 */
[----:B--2---:R-:W-:-:S03]  /*ca30*/  FFMA.FTZ R7, R156, UR7, -R6 ;  /* 0x000000079c077c23 */ /* 0x004fc60008010806 */
[----:B------:R1:W-:Y:S02]  /*ca40*/  MUFU.EX2 R158, R18 ;  /* 0x00000012009e7308 */ /* 0x0003e40000000800 */
[C---:B------:R-:W-:Y:S01]  /*ca50*/  HMMA.16816.F32 R52, R8.reuse, R20, R96 ;  /* 0x000000140834723c */ /* 0x040fe20000001860 */
[----:B---3--:R-:W-:Y:S01]  /*ca60*/  FFMA.FTZ R17, R157, UR7, -R2 ;  /* 0x000000079d117c23 */ /* 0x008fe20008010802 */
[----:B------:R2:W3:Y:S06]  /*ca70*/  MUFU.EX2 R163, R7 ;  /* 0x0000000700a37308 */ /* 0x0004ec0000000800 */
[----:B------:R-:W-:Y:S01]  /*ca80*/  HMMA.16816.F32 R108, R8, R22, R108 ;  /* 0x00000016086c723c */ /* 0x000fe2000000186c */
[----:B------:R-:W3:Y:S01]  /*ca90*/  LDSM.16.MT88.4 R20, [R181+0x6800] ;  /* 0x00680000b514783b */ /* 0x000ee20000004200 */
[----:B-1----:R-:W-:Y:S01]  /*caa0*/  FFMA.FTZ R18, R122, UR7, -R0 ;  /* 0x000000077a127c23 */ /* 0x002fe20008010800 */
[----:B------:R-:W-:-:S02]  /*cab0*/  IMAD.MOV.U32 R122, RZ, RZ, R104 ;  /* 0x000000ffff7a7224 */ /* 0x000fc400078e0068 */
[----:B--2---:R-:W-:-:S03]  /*cac0*/  FFMA.FTZ R7, R152, UR7, -R6 ;  /* 0x0000000798077c23 */ /* 0x004fc60008010806 */
[C---:B------:R-:W-:Y:S01]  /*cad0*/  HMMA.16816.F32 R56, R8.reuse, R32, R112 ;  /* 0x000000200838723c */ /* 0x040fe20000001870 */
[----:B------:R1:W-:Y:S04]  /*cae0*/  MUFU.EX2 R154, R18 ;  /* 0x00000012009a7308 */ /* 0x0003e80000000800 */
[----:B------:R2:W-:Y:S03]  /*caf0*/  MUFU.EX2 R164, R7 ;  /* 0x0000000700a47308 */ /* 0x0005e60000000800 */
[----:B------:R-:W-:Y:S01]  /*cb00*/  HMMA.16816.F32 R44, R8, R34, R124 ;  /* 0x00000022082c723c */ /* 0x000fe2000000187c */
[----:B------:R-:W-:Y:S01]  /*cb10*/  LDSM.16.MT88.4 R124, [R181+0x7800] ;  /* 0x00780000b57c783b */ /* 0x000fe20000004200 */
[----:B-1----:R-:W-:-:S06]  /*cb20*/  FFMA.FTZ R18, R230, UR7, -R3 ;  /* 0x00000007e6127c23 */ /* 0x002fcc0008010803 */
[C---:B------:R-:W-:Y:S01]  /*cb30*/  HMMA.16816.F32 R48, R8.reuse, R36, R128 ;  /* 0x000000240830723c */ /* 0x040fe20000001880 */
[----:B------:R-:W-:Y:S02]  /*cb40*/  IMAD.MOV.U32 R130, RZ, RZ, R122 ;  /* 0x000000ffff827224 */ /* 0x000fe400078e007a */
[----:B--2---:R-:W-:Y:S02]  /*cb50*/  FFMA.FTZ R7, R155, UR7, -R3 ;  /* 0x000000079b077c23 */ /* 0x004fe40008010803 */
[----:B------:R1:W-:Y:S03]  /*cb60*/  MUFU.EX2 R155, R17 ;  /* 0x00000011009b7308 */ /* 0x0003e60000000800 */
[----:B------:R-:W-:Y:S01]  /*cb70*/  HMMA.16816.F32 R32, R8, R38, R140 ;  /* 0x000000260820723c */ /* 0x000fe2000000188c */
[----:B------:R2:W3:Y:S01]  /*cb80*/  MUFU.EX2 R160, R7 ;  /* 0x0000000700a07308 */ /* 0x0004e20000000800 */
[----:B------:R-:W-:-:S02]  /*cb90*/  F2FP.F16.F32.PACK_AB R8, R171, R173 ;  /* 0x000000adab08723e */ /* 0x000fc400000000ff */
[----:B-----5:R-:W-:Y:S02]  /*cba0*/  F2FP.F16.F32.PACK_AB R10, R174, R172 ;  /* 0x000000acae0a723e */ /* 0x020fe400000000ff */
[----:B------:R-:W-:Y:S02]  /*cbb0*/  F2FP.F16.F32.PACK_AB R9, R169, R167 ;  /* 0x000000a7a909723e */ /* 0x000fe400000000ff */
[----:B----4-:R-:W-:Y:S01]  /*cbc0*/  F2FP.F16.F32.PACK_AB R11, R168, R170 ;  /* 0x000000aaa80b723e */ /* 0x010fe200000000ff */
[----:B-1----:R-:W-:Y:S01]  /*cbd0*/  FFMA.FTZ R17, R245, UR7, -R0 ;  /* 0x00000007f5117c23 */ /* 0x002fe20008010800 */
[----:B--2---:R-:W-:-:S05]  /*cbe0*/  FFMA.FTZ R7, R149, UR7, -R3 ;  /* 0x0000000795077c23 */ /* 0x004fca0008010803 */
[C---:B------:R-:W-:Y:S01]  /*cbf0*/  HMMA.16816.F32 R84, R8.reuse, R28, R84 ;  /* 0x0000001c0854723c */ /* 0x040fe20000001854 */
[----:B------:R1:W-:Y:S04]  /*cc00*/  MUFU.EX2 R152, R17 ;  /* 0x0000001100987308 */ /* 0x0003e80000000800 */
[----:B------:R2:W4:Y:S03]  /*cc10*/  MUFU.EX2 R161, R7 ;  /* 0x0000000700a17308 */ /* 0x0005260000000800 */
[----:B------:R-:W-:Y:S01]  /*cc20*/  HMMA.16816.F32 R96, R8, R30, R144 ;  /* 0x0000001e0860723c */ /* 0x000fe20000001890 */
[----:B-1----:R-:W-:-:S07]  /*cc30*/  FFMA.FTZ R17, R148, UR7, -R0 ;  /* 0x0000000794117c23 */ /* 0x002fce0008010800 */
[----:B------:R-:W-:Y:S01]  /*cc40*/  HMMA.16816.F32 R92, R8, R24, R100 ;  /* 0x00000018085c723c */ /* 0x000fe20000001864 */
[----:B--2---:R-:W-:Y:S01]  /*cc50*/  FFMA.FTZ R7, R121, UR7, -R2 ;  /* 0x0000000779077c23 */ /* 0x004fe20008010802 */
[----:B------:R1:W-:Y:S01]  /*cc60*/  MUFU.EX2 R151, R17 ;  /* 0x0000001100977308 */ /* 0x0003e20000000800 */
[----:B------:R-:W-:-:S05]  /*cc70*/  IMAD.MOV.U32 R121, RZ, RZ, R105 ;  /* 0x000000ffff797224 */ /* 0x000fca00078e0069 */
[----:B------:R-:W-:Y:S01]  /*cc80*/  HMMA.16816.F32 R88, R8, R26, R88 ;  /* 0x0000001a0858723c */ /* 0x000fe20000001858 */
[----:B------:R2:W5:Y:S01]  /*cc90*/  MUFU.EX2 R156, R7 ;  /* 0x00000007009c7308 */ /* 0x0005620000000800 */
[----:B------:R-:W-:-:S06]  /*cca0*/  IMAD.MOV.U32 R131, RZ, RZ, R121 ;  /* 0x000000ffff837224 */ /* 0x000fcc00078e0079 */
[----:B---3--:R-:W-:Y:S01]  /*ccb0*/  HMMA.16816.F32 R80, R8, R20, R116 ;  /* 0x000000140850723c */ /* 0x008fe20000001874 */
[----:B-1----:R-:W-:-:S04]  /*ccc0*/  FFMA.FTZ R17, R238, UR7, -R6 ;  /* 0x00000007ee117c23 */ /* 0x002fc80008010806 */
[----:B------:R1:W-:Y:S01]  /*ccd0*/  MUFU.EX2 R149, R17 ;  /* 0x0000001100957308 */ /* 0x0003e20000000800 */
[----:B--2---:R-:W-:Y:S02]  /*cce0*/  FFMA.FTZ R7, R43, UR7, -R2 ;  /* 0x000000072b077c23 */ /* 0x004fe40008010802 */
[C---:B------:R-:W-:Y:S01]  /*ccf0*/  HMMA.16816.F32 R76, R8.reuse, R22, R76 ;  /* 0x00000016084c723c */ /* 0x040fe2000000184c */
[----:B------:R-:W-:Y:S04]  /*cd00*/  MUFU.EX2 R43, R18 ;  /* 0x00000012002b7308 */ /* 0x000fe80000000800 */
[----:B------:R2:W3:Y:S03]  /*cd10*/  MUFU.EX2 R157, R7 ;  /* 0x00000007009d7308 */ /* 0x0004e60000000800 */
[----:B------:R-:W-:Y:S01]  /*cd20*/  HMMA.16816.F32 R72, R8, R12, R72 ;  /* 0x0000000c0848723c */ /* 0x000fe20000001848 */
[----:B-1----:R-:W-:-:S07]  /*cd30*/  FFMA.FTZ R17, R226, UR7, -R6 ;  /* 0x00000007e2117c23 */ /* 0x002fce0008010806 */
[----:B------:R-:W-:Y:S01]  /*cd40*/  HMMA.16816.F32 R60, R8, R14, R60 ;  /* 0x0000000e083c723c */ /* 0x000fe2000000183c */
[----:B------:R-:W-:Y:S01]  /*cd50*/  F2FP.F16.F32.PACK_AB R8, R165, R163 ;  /* 0x000000a3a508723e */ /* 0x000fe200000000ff */
[----:B------:R1:W-:Y:S01]  /*cd60*/  MUFU.EX2 R150, R17 ;  /* 0x0000001100967308 */ /* 0x0003e20000000800 */
[----:B------:R-:W-:Y:S01]  /*cd70*/  F2FP.F16.F32.PACK_AB R9, R159, R160 ;  /* 0x000000a09f09723e */ /* 0x000fe200000000ff */
[----:B--2---:R-:W-:Y:S01]  /*cd80*/  FFMA.FTZ R7, R240, UR7, -R0 ;  /* 0x00000007f0077c23 */ /* 0x004fe20008010800 */
[----:B------:R-:W-:Y:S02]  /*cd90*/  F2FP.F16.F32.PACK_AB R10, R166, R164 ;  /* 0x000000a4a60a723e */ /* 0x000fe400000000ff */
[----:B----4-:R-:W-:Y:S01]  /*cda0*/  F2FP.F16.F32.PACK_AB R11, R161, R162 ;  /* 0x000000a2a10b723e */ /* 0x010fe200000000ff */
[----:B------:R2:W4:Y:S06]  /*cdb0*/  MUFU.EX2 R153, R7 ;  /* 0x0000000700997308 */ /* 0x00052c0000000800 */
[----:B------:R-:W-:Y:S01]  /*cdc0*/  HMMA.16816.F32 R68, R8, R28, R68 ;  /* 0x0000001c0844723c */ /* 0x000fe20000001844 */
[----:B-1----:R-:W-:-:S04]  /*cdd0*/  FFMA.FTZ R17, R228, UR7, -R3 ;  /* 0x00000007e4117c23 */ /* 0x002fc80008010803 */
[----:B------:R1:W-:Y:S03]  /*cde0*/  MUFU.EX2 R146, R17 ;  /* 0x0000001100927308 */ /* 0x0003e60000000800 */
[----:B------:R-:W-:Y:S01]  /*cdf0*/  HMMA.16816.F32 R64, R8, R30, R64 ;  /* 0x0000001e0840723c */ /* 0x000fe20000001840 */
[----:B------:R-:W4:Y:S01]  /*ce00*/  LDSM.16.MT88.4 R28, [R180+0x7000] ;  /* 0x00700000b41c783b */ /* 0x000f220000004200 */
[----:B--2---:R-:W-:-:S04]  /*ce10*/  FFMA.FTZ R7, R241, UR7, -R6 ;  /* 0x00000007f1077c23 */ /* 0x004fc80008010806 */
[----:B------:R2:W4:Y:S02]  /*ce20*/  MUFU.EX2 R147, R7 ;  /* 0x0000000700937308 */ /* 0x0005240000000800 */
[----:B------:R-:W-:Y:S01]  /*ce30*/  HMMA.16816.F32 R52, R8, R24, R52 ;  /* 0x000000180834723c */ /* 0x000fe20000001834 */
[----:B-1----:R-:W-:-:S07]  /*ce40*/  FFMA.FTZ R17, R219, UR7, -R2 ;  /* 0x00000007db117c23 */ /* 0x002fce0008010802 */
[----:B------:R-:W-:Y:S01]  /*ce50*/  HMMA.16816.F32 R36, R8, R26, R108 ;  /* 0x0000001a0824723c */ /* 0x000fe2000000186c */
[----:B------:R-:W1:Y:S01]  /*ce60*/  LDSM.16.MT88.4 R24, [R185+0x7000] ;  /* 0x00700000b918783b */ /* 0x000e620000004200 */
[----:B--2---:R-:W-:-:S03]  /*ce70*/  FFMA.FTZ R7, R229, UR7, -R6 ;  /* 0x00000007e5077c23 */ /* 0x004fc60008010806 */
[----:B------:R-:W-:Y:S03]  /*ce80*/  LDSM.16.MT88.4 R108, [R185+0x7800] ;  /* 0x00780000b96c783b */ /* 0x000fe60000004200 */
[C---:B------:R-:W-:Y:S01]  /*ce90*/  HMMA.16816.F32 R56, R8.reuse, R20, R56 ;  /* 0x000000140838723c */ /* 0x040fe20000001838 */
[----:B------:R2:W-:Y:S07]  /*cea0*/  MUFU.EX2 R148, R7 ;  /* 0x0000000700947308 */ /* 0x0005ee0000000800 */
[----:B------:R-:W-:Y:S01]  /*ceb0*/  HMMA.16816.F32 R44, R8, R22, R44 ;  /* 0x00000016082c723c */ /* 0x000fe2000000182c */
[----:B------:R-:W1:Y:S01]  /*cec0*/  LDSM.16.MT88.4 R20, [R181+0x7000] ;  /* 0x00700000b514783b */ /* 0x000e620000004200 */
[----:B--2---:R-:W-:-:S06]  /*ced0*/  FFMA.FTZ R7, R239, UR7, -R3 ;  /* 0x00000007ef077c23 */ /* 0x004fcc0008010803 */
[C---:B------:R-:W-:Y:S01]  /*cee0*/  HMMA.16816.F32 R48, R8.reuse, R12, R48 ;  /* 0x0000000c0830723c */ /* 0x040fe20000001830 */
[----:B------:R2:W1:Y:S07]  /*cef0*/  MUFU.EX2 R144, R7 ;  /* 0x0000000700907308 */ /* 0x00046e0000000800 */
[----:B------:R-:W-:Y:S01]  /*cf00*/  HMMA.16816.F32 R32, R8, R14, R32 ;  /* 0x0000000e0820723c */ /* 0x000fe20000001820 */
[----:B------:R-:W1:Y:S01]  /*cf10*/  LDSM.16.MT88.4 R12, [R184+0x7000] ;  /* 0x00700000b80c783b */ /* 0x000e620000004200 */
[----:B-----5:R-:W-:-:S02]  /*cf20*/  F2FP.F16.F32.PACK_AB R8, R158, R156 ;  /* 0x0000009c9e08723e */ /* 0x020fc400000000ff */
[----:B---3--:R-:W-:Y:S02]  /*cf30*/  F2FP.F16.F32.PACK_AB R10, R157, R155 ;  /* 0x0000009b9d0a723e */ /* 0x008fe400000000ff */
[----:B------:R-:W-:Y:S02]  /*cf40*/  F2FP.F16.F32.PACK_AB R9, R152, R154 ;  /* 0x0000009a9809723e */ /* 0x000fe400000000ff */
[----:B----4-:R-:W-:Y:S01]  /*cf50*/  F2FP.F16.F32.PACK_AB R11, R151, R153 ;  /* 0x00000099970b723e */ /* 0x010fe200000000ff */
[----:B--2---:R-:W-:-:S04]  /*cf60*/  FFMA.FTZ R7, R208, UR7, -R3 ;  /* 0x00000007d0077c23 */ /* 0x004fc80008010803 */
[----:B------:R2:W3:Y:S02]  /*cf70*/  MUFU.EX2 R145, R7 ;  /* 0x0000000700917308 */ /* 0x0004e40000000800 */
[C---:B------:R-:W-:Y:S08]  /*cf80*/  HMMA.16816.F32 R84, R8.reuse, R28, R84 ;  /* 0x0000001c0854723c */ /* 0x040ff00000001854 */
[----:B------:R-:W-:Y:S01]  /*cf90*/  HMMA.16816.F32 R96, R8, R30, R96 ;  /* 0x0000001e0860723c */ /* 0x000fe20000001860 */
[----:B--2---:R-:W-:-:S07]  /*cfa0*/  FFMA.FTZ R7, R223, UR7, -R2 ;  /* 0x00000007df077c23 */ /* 0x004fce0008010802 */
[C---:B-1----:R-:W-:Y:S01]  /*cfb0*/  HMMA.16816.F32 R100, R8.reuse, R24, R92 ;  /* 0x000000180864723c */ /* 0x042fe2000000185c */
        /* <DEDUP_REMOVED lines=24> */
[C---:B------:R-:W-:Y:S01]  /*d140*/  HMMA.16816.F32 R56, R8.reuse, R20, R56 ;  /* 0x000000140838723c */ /* 0x040fe20000001838 */
[--C-:B---3--:R-:W-:Y:S01]  /*d150*/  FFMA.FTZ R2, R120, UR7, -R0.reuse ;  /* 0x0000000778027c23 */ /* 0x108fe20008010800 */
[----:B------:R-:W-:Y:S01]  /*d160*/  FFMA.FTZ R0, R225, UR7, -R0 ;  /* 0x00000007e1007c23 */ /* 0x000fe20008010800 */
[----:B----4-:R-:W-:Y:S02]  /*d170*/  F2FP.F16.F32.PACK_AB R138, R27, R26 ;  /* 0x0000001a1b8a723e */ /* 0x010fe400000000ff */
[----:B------:R2:W-:Y:S03]  /*d180*/  MUFU.EX2 R24, R2 ;  /* 0x0000000200187308 */ /* 0x0005e60000000800 */
[C---:B------:R-:W-:Y:S01]  /*d190*/  HMMA.16816.F32 R44, R8.reuse, R22, R44 ;  /* 0x00000016082c723c */ /* 0x040fe2000000182c */
[----:B------:R3:W4:Y:S04]  /*d1a0*/  MUFU.EX2 R22, R0 ;  /* 0x0000000000167308 */ /* 0x0007280000000800 */
[----:B------:R5:W1:Y:S03]  /*d1b0*/  MUFU.EX2 R23, R7 ;  /* 0x0000000700177308 */ /* 0x000a660000000800 */
[----:B------:R-:W-:Y:S01]  /*d1c0*/  HMMA.16816.F32 R48, R8, R12, R48 ;  /* 0x0000000c0830723c */ /* 0x000fe20000001830 */
[----:B--2---:R-:W-:-:S07]  /*d1d0*/  FFMA.FTZ R2, R237, UR7, -R6 ;  /* 0x00000007ed027c23 */ /* 0x004fce0008010806 */
[----:B------:R-:W-:Y:S01]  /*d1e0*/  HMMA.16816.F32 R32, R8, R14, R32 ;  /* 0x0000000e0820723c */ /* 0x000fe20000001820 */
[----:B------:R-:W2:Y:S01]  /*d1f0*/  LDSM.16.MT88.4 R8, [R184+0x7800] ;  /* 0x00780000b808783b */ /* 0x000ea20000004200 */
[--C-:B---3--:R-:W-:Y:S01]  /*d200*/  FFMA.FTZ R0, R235, UR7, -R6.reuse ;  /* 0x00000007eb007c23 */ /* 0x108fe20008010806 */
[----:B------:R3:W-:Y:S01]  /*d210*/  MUFU.EX2 R14, R2 ;  /* 0x00000002000e7308 */ /* 0x0007e20000000800 */
[----:B----4-:R-:W-:Y:S01]  /*d220*/  F2FP.F16.F32.PACK_AB R139, R22, R24 ;  /* 0x00000018168b723e */ /* 0x010fe200000000ff */
[--C-:B-----5:R-:W-:Y:S01]  /*d230*/  FFMA.FTZ R7, R123, UR7, -R6.reuse ;  /* 0x000000077b077c23 */ /* 0x120fe20008010806 */
[----:B-1----:R-:W-:Y:S01]  /*d240*/  F2FP.F16.F32.PACK_AB R137, R23, R25 ;  /* 0x000000191789723e */ /* 0x002fe200000000ff */
[----:B------:R1:W4:Y:S04]  /*d250*/  MUFU.EX2 R18, R0 ;  /* 0x0000000000127308 */ /* 0x0003280000000800 */
[----:B------:R-:W-:Y:S02]  /*d260*/  MUFU.EX2 R20, R7 ;  /* 0x0000000700147308 */ /* 0x000fe40000000800 */
[----:B------:R-:W-:Y:S01]  /*d270*/  HMMA.16816.F32 R88, R136, R94, R96 ;  /* 0x0000005e8858723c */ /* 0x000fe20000001860 */
[----:B---3--:R-:W-:Y:S01]  /*d280*/  FFMA.FTZ R2, R231, UR7, -R6 ;  /* 0x00000007e7027c23 */ /* 0x008fe20008010806 */
[----:B------:R-:W-:Y:S01]  /*d290*/  FFMA.FTZ R6, R131, R19, R204 ;  /* 0x0000001383067223 */ /* 0x000fe200000100cc */
[----:B-1----:R-:W-:-:S02]  /*d2a0*/  FFMA.FTZ R0, R242, UR7, -R3 ;  /* 0x00000007f2007c23 */ /* 0x002fc40008010803 */
[----:B------:R1:W3:Y:S01]  /*d2b0*/  MUFU.EX2 R21, R2 ;  /* 0x0000000200157308 */ /* 0x0002e20000000800 */
[----:B----4-:R-:W-:Y:S01]  /*d2c0*/  F2FP.F16.F32.PACK_AB R140, R18, R14 ;  /* 0x0000000e128c723e */ /* 0x010fe200000000ff */
[----:B------:R-:W-:Y:S01]  /*d2d0*/  FADD.FTZ R6, R179, R6 ;  /* 0x00000006b3067221 */ /* 0x000fe20000010000 */
[C---:B------:R-:W-:Y:S01]  /*d2e0*/  HMMA.16816.F32 R116, R136.reuse, R124, R80 ;  /* 0x0000007c8874723c */ /* 0x040fe20000001850 */
[----:B------:R4:W-:Y:S07]  /*d2f0*/  MUFU.EX2 R12, R0 ;  /* 0x00000000000c7308 */ /* 0x0009ee0000000800 */
[C---:B------:R-:W-:Y:S01]  /*d300*/  HMMA.16816.F32 R84, R136.reuse, R92, R84 ;  /* 0x0000005c8854723c */ /* 0x040fe20000001854 */
[--C-:B-1----:R-:W-:Y:S01]  /*d310*/  FFMA.FTZ R2, R244, UR7, -R3.reuse ;  /* 0x00000007f4027c23 */ /* 0x102fe20008010803 */
[----:B---3--:R-:W-:Y:S01]  /*d320*/  F2FP.F16.F32.PACK_AB R142, R21, R20 ;  /* 0x00000014158e723e */ /* 0x008fe200000000ff */
[--C-:B----4-:R-:W-:Y:S01]  /*d330*/  FFMA.FTZ R0, R218, UR7, -R3.reuse ;  /* 0x00000007da007c23 */ /* 0x110fe20008010803 */
[----:B------:R-:W-:Y:S01]  /*d340*/  FFMA.FTZ R3, R243, UR7, -R3 ;  /* 0x00000007f3037c23 */ /* 0x000fe20008010803 */
[----:B------:R1:W3:Y:S03]  /*d350*/  MUFU.EX2 R13, R2 ;  /* 0x00000002000d7308 */ /* 0x0002e60000000800 */
[C---:B--2---:R-:W-:Y:S01]  /*d360*/  HMMA.16816.F32 R132, R136.reuse, R8, R72 ;  /* 0x000000088884723c */ /* 0x044fe20000001848 */
[----:B------:R-:W-:Y:S01]  /*d370*/  IMAD.MOV.U32 R72, RZ, RZ, R233 ;  /* 0x000000ffff487224 */ /* 0x000fe200078e00e9 */
[----:B------:R2:W-:Y:S04]  /*d380*/  MUFU.EX2 R15, R0 ;  /* 0x00000000000f7308 */ /* 0x0005e80000000800 */
[----:B------:R4:W5:Y:S02]  /*d390*/  MUFU.EX2 R17, R3 ;  /* 0x0000000300117308 */ /* 0x0009640000000800 */
[----:B------:R-:W-:Y:S01]  /*d3a0*/  HMMA.16816.F32 R100, R136, R108, R100 ;  /* 0x0000006c8864723c */ /* 0x000fe20000001864 */
[----:B-1----:R-:W-:Y:S01]  /*d3b0*/  FFMA.FTZ R2, R252, R41, R213 ;  /* 0x00000029fc027223 */ /* 0x002fe200000100d5 */
[----:B---3--:R-:W-:-:S06]  /*d3c0*/  F2FP.F16.F32.PACK_AB R141, R13, R12 ;  /* 0x0000000c0d8d723e */ /* 0x008fcc00000000ff */
[C---:B------:R-:W-:Y:S01]  /*d3d0*/  HMMA.16816.F32 R104, R136.reuse, R110, R104 ;  /* 0x0000006e8868723c */ /* 0x040fe20000001868 */
[----:B--2---:R-:W-:Y:S01]  /*d3e0*/  FFMA.FTZ R0, R251, R42, R209 ;  /* 0x0000002afb007223 */ /* 0x004fe200000100d1 */
[----:B------:R-:W-:Y:S01]  /*d3f0*/  FADD.FTZ R2, R215, R2 ;  /* 0x00000002d7027221 */ /* 0x000fe20000010000 */
[----:B----4-:R-:W-:Y:S01]  /*d400*/  FFMA.FTZ R3, R130, R40, R214 ;  /* 0x0000002882037223 */ /* 0x010fe200000100d6 */
[----:B-----5:R-:W-:Y:S01]  /*d410*/  F2FP.F16.F32.PACK_AB R143, R17, R15 ;  /* 0x0000000f118f723e */ /* 0x020fe200000000ff */
[----:B------:R-:W-:Y:S01]  /*d420*/  FADD.FTZ R0, R212, R0 ;  /* 0x00000000d4007221 */ /* 0x000fe20000010000 */
[----:B------:R-:W-:Y:S01]  /*d430*/  FADD.FTZ R2, R216, R2 ;  /* 0x00000002d8027221 */ /* 0x000fe20000010000 */
[----:B------:R-:W-:Y:S01]  /*d440*/  FADD.FTZ R3, R205, R3 ;  /* 0x00000003cd037221 */ /* 0x000fe20000010000 */
[----:B------:R-:W-:Y:S01]  /*d450*/  HMMA.16816.F32 R120, R136, R126, R76 ;  /* 0x0000007e8878723c */ /* 0x000fe2000000184c */
[----:B------:R-:W-:Y:S02]  /*d460*/  FADD.FTZ R0, R211, R0 ;  /* 0x00000000d3007221 */ /* 0x000fe40000010000 */
[----:B------:R-:W-:Y:S01]  /*d470*/  FADD.FTZ R7, R206, R3 ;  /* 0x00000003ce077221 */ /* 0x000fe20000010000 */
[----:B------:R-:W-:Y:S01]  /*d480*/  FADD.FTZ R3, R178, R6 ;  /* 0x00000006b2037221 */ /* 0x000fe20000010000 */
[----:B------:R-:W-:-:S03]  /*d490*/  FADD.FTZ R6, R210, R0 ;  /* 0x00000000d2067221 */ /* 0x000fc60000010000 */
        /* <DEDUP_REMOVED lines=53> */
[----:B------:R-:W-:Y:S01]  /*d7f0*/  IMAD.MOV.U32 R69, RZ, RZ, R232 ;  /* 0x000000ffff457224 */ /* 0x000fe200078e00e8 */
[----:B------:R2:W-:Y:S01]  /*d800*/  STL [R1], R223 ;  /* 0x000000df01007387 */ /* 0x0005e20000100800 */
[----:B------:R-:W-:Y:S01]  /*d810*/  HMMA.16816.F32 R108, R140, R110, R36 ;  /* 0x0000006e8c6c723c */ /* 0x000fe20000001824 */
[----:B------:R-:W-:Y:S01]  /*d820*/  FADD.FTZ R0, R24, R0 ;  /* 0x0000000018007221 */ /* 0x000fe20000010000 */
[----:B------:R-:W-:Y:S01]  /*d830*/  FADD.FTZ R252, R27, R2 ;  /* 0x000000021bfc7221 */ /* 0x000fe20000010000 */
[----:B------:R2:W-:Y:S01]  /*d840*/  STL [R1+0x4], R244 ;  /* 0x000004f401007387 */ /* 0x0005e20000100800 */
[----:B------:R-:W-:-:S02]  /*d850*/  IMAD.MOV.U32 R70, RZ, RZ, R234 ;  /* 0x000000ffff467224 */ /* 0x000fc400078e00ea */
[----:B------:R-:W-:Y:S01]  /*d860*/  FADD.FTZ R251, R22, R0 ;  /* 0x0000000016fb7221 */ /* 0x000fe20000010000 */
[----:B------:R-:W-:Y:S01]  /*d870*/  IMAD.MOV.U32 R71, RZ, RZ, R236 ;  /* 0x000000ffff477224 */ /* 0x000fe200078e00ec */
[----:B------:R-:W-:Y:S08]  /*d880*/  HMMA.16816.F32 R124, R140, R126, R44 ;  /* 0x0000007e8c7c723c */ /* 0x000ff0000000182c */
[-C--:B------:R-:W-:Y:S08]  /*d890*/  HMMA.16816.F32 R136, R136, R10.reuse, R60 ;  /* 0x0000000a8888723c */ /* 0x080ff0000000183c */
[----:B------:R-:W-:Y:S01]  /*d8a0*/  HMMA.16816.F32 R140, R140, R10, R32 ;  /* 0x0000000a8c8c723c */ /* 0x000fe20000001820 */
[----:B------:R-:W-:-:S04]  /*d8b0*/  NOP ;  /* 0x0000000000007918 */ /* 0x000fc80000000000 */
[----:B------:R-:W-:-:S15]  /*d8c0*/  BRA.U !UP0, `(.L_x_2656) ;  /* 0x0000005108ec7547 */ /* 0x000fde000b800000 */
[----:B------:R-:W-:Y:S01]  /*d8d0*/  UIADD3 UR12, UPT, UPT, UR20, -0x3, URZ ;  /* 0xfffffffd140c7890 */ /* 0x000fe2000fffe0ff */
[----:B------:R-:W-:-:S04]  /*d8e0*/  DEPBAR.LE SB0, 0x0 ;  /* 0x000080000000791a */ /* 0x000fc80000000000 */
[----:B------:R-:W-:Y:S01]  /*d8f0*/  BAR.SYNC.DEFER_BLOCKING 0x0 ;  /* 0x0000000000007b1d */ /* 0x000fe20000010000 */
[----:B------:R-:W-:Y:S01]  /*d900*/  IMAD.WIDE.U32 R6, R176, UR12, RZ ;  /* 0x0000000cb0067c25 */ /* 0x000fe2000f8e00ff */
[----:B------:R-:W-:-:S03]  /*d910*/  UISETP.GT.U32.AND UP0, UPT, UR12, UR16, UPT ;  /* 0x000000100c00728c */ /* 0x000fc6000bf04070 */
[----:B------:R-:W-:Y:S02]  /*d920*/  IMAD R0, R177, UR12, R7 ;  /* 0x0000000cb1007c24 */ /* 0x000fe4000f8e0207 */
        /* <DEDUP_REMOVED lines=22> */
[----:B------:R-:W-:Y:S01]  /*da90*/  @!P0 LEA.HI.X R7, R2, R249, R0, 0x1, P1 ;  /* 0x000000f902078211 */ /* 0x000fe200008f0c00 */
[----:B------:R-:W-:Y:S02]  /*daa0*/  VIADD R2, R5, 0xffffff48 ;  /* 0xffffff4805027836 */ /* 0x000fe40000000000 */
        /* <DEDUP_REMOVED lines=14> */
[----:B------:R-:W-:Y:S04]  /*db90*/  LDSM.16.M88.4 R36, [R188+0x2000] ;  /* 0x00200000bc24783b */ /* 0x000fe80000000200 */
[----:B------:R-:W-:Y:S04]  /*dba0*/  LDSM.16.M88.4 R40, [R188] ;  /* 0x00000000bc28783b */ /* 0x000fe80000000200 */
[----:B------:R-:W-:Y:S04]  /*dbb0*/  LDSM.16.M88.4 R44, [R187+0x4000] ;  /* 0x00400000bb2c783b */ /* 0x000fe80000000200 */
[----:B------:R-:W-:Y:S04]  /*dbc0*/  LDSM.16.M88.4 R28, [R191+0x2000] ;  /* 0x00200000bf1c783b */ /* 0x000fe80000000200 */
[----:B-1----:R-:W1:Y:S04]  /*dbd0*/  LDSM.16.M88.4 R8, [R183+UR5+0x4000] ;  /* 0x00400005b708783b */ /* 0x002e680008000200 */
[----:B------:R-:W-:Y:S04]  /*dbe0*/  LDSM.16.M88.4 R32, [R191] ;  /* 0x00000000bf20783b */ /* 0x000fe80000000200 */
[----:B------:R-:W4:Y:S04]  /*dbf0*/  LDSM.16.M88.4 R52, [R183+UR5+0x5800] ;  /* 0x00580005b734783b */ /* 0x000f280008000200 */
[----:B------:R-:W-:Y:S04]  /*dc00*/  LDSM.16.M88.4 R60, [R182+0x4000] ;  /* 0x00400000b63c783b */ /* 0x000fe80000000200 */
[----:B------:R-:W5:Y:S04]  /*dc10*/  LDSM.16.M88.4 R24, [R189] ;  /* 0x00000000bd18783b */ /* 0x000f680000000200 */
[----:B------:R-:W2:Y:S04]  /*dc20*/  LDSM.16.M88.4 R68, [R183+UR5+0x4800] ;  /* 0x00480005b744783b */ /* 0x000ea80008000200 */
[----:B------:R-:W3:Y:S04]  /*dc30*/  LDSM.16.M88.4 R64, [R183+UR5+0x5000] ;  /* 0x00500005b740783b */ /* 0x000ee80008000200 */
[----:B------:R-:W3:Y:S04]  /*dc40*/  LDSM.16.M88.4 R56, [R187+0x5800] ;  /* 0x00580000bb38783b */ /* 0x000ee80000000200 */
[----:B------:R-:W-:Y:S04]  /*dc50*/  LDSM.16.M88.4 R48, [R186+0x4000] ;  /* 0x00400000ba30783b */ /* 0x000fe80000000200 */
[----:B------:R-:W-:Y:S01]  /*dc60*/  LDSM.16.M88.4 R72, [R187+0x4800] ;  /* 0x00480000bb48783b */ /* 0x000fe20000000200 */
[-C--:B-1----:R-:W-:Y:S03]  /*dc70*/  HMMA.16816.F32 R12, R36, R8.reuse, RZ ;  /* 0x00000008240c723c */ /* 0x082fe600000018ff */
[----:B------:R-:W-:Y:S04]  /*dc80*/  LDSM.16.M88.4 R76, [R187+0x5000] ;  /* 0x00500000bb4c783b */ /* 0x000fe80000000200 */
[----:B------:R-:W-:Y:S01]  /*dc90*/  LDSM.16.M88.4 R216, [R182+0x5800] ;  /* 0x00580000b6d8783b */ /* 0x000fe20000000200 */
[C---:B------:R-:W-:Y:S03]  /*dca0*/  HMMA.16816.F32 R20, R40.reuse, R8, RZ ;  /* 0x000000082814723c */ /* 0x040fe600000018ff */
[----:B------:R-:W0:Y:S05]  /*dcb0*/  LDGDEPBAR ;  /* 0x00000000000079af */ /* 0x000e2a0000000000 */
[----:B----4-:R-:W-:Y:S08]  /*dcc0*/  HMMA.16816.F32 R152, R40, R54, RZ ;  /* 0x000000362898723c */ /* 0x010ff000000018ff */
[-C--:B------:R-:W-:Y:S01]  /*dcd0*/  HMMA.16816.F32 R164, R28, R44.reuse, R12 ;  /* 0x0000002c1ca4723c */ /* 0x080fe2000000180c */
[----:B------:R-:W1:Y:S07]  /*dce0*/  LDSM.16.M88.4 R12, [R190] ;  /* 0x00000000be0c783b */ /* 0x000e6e0000000200 */
[----:B------:R-:W-:Y:S01]  /*dcf0*/  HMMA.16816.F32 R144, R32, R44, R20 ;  /* 0x0000002c2090723c */ /* 0x000fe20000001814 */
[----:B------:R-:W4:Y:S07]  /*dd00*/  LDSM.16.M88.4 R20, [R189+0x2000] ;  /* 0x00200000bd14783b */ /* 0x000f2e0000000200 */
[-C--:B------:R-:W-:Y:S08]  /*dd10*/  HMMA.16816.F32 R208, R36, R10.reuse, RZ ;  /* 0x0000000a24d0723c */ /* 0x080ff000000018ff */
[----:B------:R-:W-:Y:S01]  /*dd20*/  HMMA.16816.F32 R212, R40, R10, RZ ;  /* 0x0000000a28d4723c */ /* 0x000fe200000018ff */
[----:B------:R-:W4:Y:S07]  /*dd30*/  LDSM.16.M88.4 R8, [R190+0x2000] ;  /* 0x00200000be08783b */ /* 0x000f2e0000000200 */
[----:B-----5:R-:W-:Y:S08]  /*dd40*/  HMMA.16816.F32 R156, R24, R60, R144 ;  /* 0x0000003c189c723c */ /* 0x020ff00000001890 */
[C---:B------:R-:W-:Y:S08]  /*dd50*/  HMMA.16816.F32 R148, R36.reuse, R54, RZ ;  /* 0x000000362494723c */ /* 0x040ff000000018ff */
[C---:B--2---:R-:W-:Y:S08]  /*dd60*/  HMMA.16816.F32 R204, R36.reuse, R68, RZ ;  /* 0x0000004424cc723c */ /* 0x044ff000000018ff */
[C---:B---3--:R-:W-:Y:S08]  /*dd70*/  HMMA.16816.F32 R172, R36.reuse, R64, RZ ;  /* 0x0000004024ac723c */ /* 0x048ff000000018ff */
[C---:B------:R-:W-:Y:S08]  /*dd80*/  HMMA.16816.F32 R168, R36.reuse, R52, RZ ;  /* 0x0000003424a8723c */ /* 0x040ff000000018ff */
[C---:B------:R-:W-:Y:S08]  /*dd90*/  HMMA.16816.F32 R176, R36.reuse, R70, RZ ;  /* 0x0000004624b0723c */ /* 0x040ff000000018ff */
[----:B------:R-:W-:Y:S08]  /*dda0*/  HMMA.16816.F32 R160, R36, R66, RZ ;  /* 0x0000004224a0723c */ /* 0x000ff000000018ff */
[----:B------:R-:W-:Y:S01]  /*ddb0*/  HMMA.16816.F32 R36, R32, R58, R152 ;  /* 0x0000003a2024723c */ /* 0x000fe20000001898 */
[----:B------:R-:W2:Y:S07]  /*ddc0*/  LDSM.16.M88.4 R152, [R186+0x5800] ;  /* 0x00580000ba98783b */ /* 0x000eae0000000200 */
[C---:B------:R-:W-:Y:S08]  /*ddd0*/  HMMA.16816.F32 R144, R40.reuse, R68, RZ ;  /* 0x000000442890723c */ /* 0x040ff000000018ff */
[C---:B------:R-:W-:Y:S08]  /*dde0*/  HMMA.16816.F32 R228, R40.reuse, R70, RZ ;  /* 0x0000004628e4723c */ /* 0x040ff000000018ff */
[C---:B------:R-:W-:Y:S08]  /*ddf0*/  HMMA.16816.F32 R68, R40.reuse, R64, RZ ;  /* 0x000000402844723c */ /* 0x040ff000000018ff */
[----:B------:R-:W-:Y:S08]  /*de00*/  HMMA.16816.F32 R240, R40, R66, RZ ;  /* 0x0000004228f0723c */ /* 0x000ff000000018ff */
[----:B-1----:R-:W-:Y:S08]  /*de10*/  HMMA.16816.F32 R64, R12, R48, R156 ;  /* 0x000000300c40723c */ /* 0x002ff0000000189c */
[----:B------:R-:W-:Y:S08]  /*de20*/  HMMA.16816.F32 R224, R40, R52, RZ ;  /* 0x0000003428e0723c */ /* 0x000ff000000018ff */
[----:B----4-:R-:W-:Y:S03]  /*de30*/  HMMA.16816.F32 R40, R20, R60, R164 ;  /* 0x0000003c1428723c */ /* 0x010fe600000018a4 */
[----:B------:R-:W-:Y:S01]  /*de40*/  FMUL.FTZ R0, R64, UR4 ;  /* 0x0000000440007c20 */ /* 0x000fe20008410000 */
[----:B------:R-:W-:-:S03]  /*de50*/  FMUL.FTZ R7, R66, UR4 ;  /* 0x0000000442077c20 */ /* 0x000fc60008410000 */
[----:B------:R1:W3:Y:S01]  /*de60*/  MUFU.TANH R6, R0 ;  /* 0x0000000000067308 */ /* 0x0002e20000002400 */
[C---:B------:R-:W-:Y:S08]  /*de70*/  HMMA.16816.F32 R52, R28.reuse, R58, R148 ;  /* 0x0000003a1c34723c */ /* 0x040ff00000001894 */
[C---:B------:R-:W-:Y:S08]  /*de80*/  HMMA.16816.F32 R204, R28.reuse, R72, R204 ;  /* 0x000000481ccc723c */ /* 0x040ff000000018cc */
[----:B------:R-:W-:Y:S01]  /*de90*/  HMMA.16816.F32 R172, R28, R76, R172 ;  /* 0x0000004c1cac723c */ /* 0x000fe200000018ac */
[----:B-1----:R-:W-:-:S05]  /*dea0*/  IMAD.IADD R0, R192, 0x1, -R2 ;  /* 0x00000001c0007824 */ /* 0x002fca00078e0a02 */
[----:B------:R-:W-:Y:S02]  /*deb0*/  IABS R0, R0 ;  /* 0x0000000000007213 */ /* 0x000fe40000000000 */
[----:B------:R-:W-:Y:S02]  /*dec0*/  HMMA.16816.F32 R168, R28, R56, R168 ;  /* 0x000000381ca8723c */ /* 0x000fe400000018a8 */
[----:B------:R-:W-:Y:S01]  /*ded0*/  I2FP.F32.S32 R3, R0 ;  /* 0x0000000000037245 */ /* 0x000fe20000201400 */
[----:B------:R-:W-:-:S04]  /*dee0*/  VIADD R0, R4, 0xffffff80 ;  /* 0xffffff8004007836 */ /* 0x000fc80000000000 */
[----:B---3--:R-:W-:Y:S01]  /*def0*/  FFMA.FTZ R3, R3, -UR8, R6 ;  /* 0x8000000803037c23 */ /* 0x008fe20008010006 */
[C---:B------:R-:W-:Y:S01]  /*df00*/  HMMA.16816.F32 R148, R28.reuse, R46, R208 ;  /* 0x0000002e1c94723c */ /* 0x040fe200000018d0 */
[----:B------:R-:W-:Y:S02]  /*df10*/  ISETP.GT.AND P1, PT, R194, R0, PT ;  /* 0x00000000c200720c */ /* 0x000fe40003f24270 */
[C---:B------:R-:W-:Y:S02]  /*df20*/  ISETP.GE.AND P2, PT, R0.reuse, R200, PT ;  /* 0x000000c80000720c */ /* 0x040fe40003f46270 */
[----:B------:R-:W-:Y:S02]  /*df30*/  FSEL R3, R3, -INF , !P1 ;  /* 0xff80000003037808 */ /* 0x000fe40004800000 */
[----:B------:R-:W-:Y:S01]  /*df40*/  ISETP.GT.AND P5, PT, R197, R0, PT ;  /* 0x00000000c500720c */ /* 0x000fe20003fa4270 */
[----:B------:R-:W-:Y:S01]  /*df50*/  HMMA.16816.F32 R176, R28, R74, R176 ;  /* 0x0000004a1cb0723c */ /* 0x000fe200000018b0 */
[----:B------:R-:W-:-:S02]  /*df60*/  ISETP.GE.AND P4, PT, R0, R202, PT ;  /* 0x000000ca0000720c */ /* 0x000fc40003f86270 */
[----:B------:R-:W-:Y:S01]  /*df70*/  ISETP.GT.AND P3, PT, R196, R0, PT ;  /* 0x00000000c400720c */ /* 0x000fe20003f64270 */
[----:B------:R-:W-:Y:S01]  /*df80*/  IMAD.MOV.U32 R61, RZ, RZ, R168 ;  /* 0x000000ffff3d7224 */ /* 0x000fe200078e00a8 */
[C---:B------:R-:W-:Y:S01]  /*df90*/  ISETP.GE.AND P6, PT, R0.reuse, R199, PT ;  /* 0x000000c70000720c */ /* 0x040fe20003fc6270 */
[----:B------:R-:W-:Y:S01]  /*dfa0*/  IMAD.MOV.U32 R60, RZ, RZ, R169 ;  /* 0x000000ffff3c7224 */ /* 0x000fe200078e00a9 */
[----:B------:R-:W-:Y:S01]  /*dfb0*/  ISETP.GE.AND P1, PT, R0, R201, PT ;  /* 0x000000c90000720c */ /* 0x000fe20003f26270 */
[----:B------:R-:W-:Y:S01]  /*dfc0*/  HMMA.16816.F32 R164, R28, R78, R160 ;  /* 0x0000004e1ca4723c */ /* 0x000fe200000018a0 */
[----:B------:R-:W-:Y:S02]  /*dfd0*/  IMAD.MOV.U32 R59, RZ, RZ, R170 ;  /* 0x000000ffff3b7224 */ /* 0x000fe400078e00aa */
[----:B------:R-:W-:-:S05]  /*dfe0*/  IMAD.MOV.U32 R58, RZ, RZ, R171 ;  /* 0x000000ffff3a7224 */ /* 0x000fca00078e00ab */
[----:B------:R-:W-:Y:S08]  /*dff0*/  HMMA.16816.F32 R28, R24, R218, R36 ;  /* 0x000000da181c723c */ /* 0x000ff00000001824 */
[----:B------:R-:W-:Y:S01]  /*e000*/  HMMA.16816.F32 R40, R8, R48, R40 ;  /* 0x000000300828723c */ /* 0x000fe20000001828 */
[----:B------:R1:W3:Y:S07]  /*e010*/  MUFU.TANH R48, R7 ;  /* 0x0000000700307308 */ /* 0x0002ee0000002400 */
[----:B------:R-:W-:Y:S01]  /*e020*/  HMMA.16816.F32 R36, R20, R218, R52 ;  /* 0x000000da1424723c */ /* 0x000fe20000001834 */
[----:B------:R-:W-:-:S02]  /*e030*/  FSEL R219, R3, -INF , !P2 ;  /* 0xff80000003db7808 */ /* 0x000fc40005000000 */
[----:B------:R-:W-:Y:S01]  /*e040*/  ISETP.GT.AND P2, PT, R195, R0, PT ;  /* 0x00000000c300720c */ /* 0x000fe20003f44270 */
[----:B------:R-:W-:-:S04]  /*e050*/  VIADD R0, R5, 0xffffff80 ;  /* 0xffffff8005007836 */ /* 0x000fc80000000000 */
[----:B--2---:R-:W-:Y:S01]  /*e060*/  HMMA.16816.F32 R156, R12, R154, R28 ;  /* 0x0000009a0c9c723c */ /* 0x004fe2000000181c */
[----:B------:R-:W-:Y:S02]  /*e070*/  IMAD.IADD R3, R192, 0x1, -R0 ;  /* 0x00000001c0037824 */ /* 0x000fe400078e0a00 */
[----:B------:R-:W-:Y:S01]  /*e080*/  FMUL.FTZ R6, R40, UR4 ;  /* 0x0000000428067c20 */ /* 0x000fe20008410000 */
[----:B-1----:R-:W-:Y:S02]  /*e090*/  IMAD.IADD R7, R16, 0x1, -R2 ;  /* 0x0000000110077824 */ /* 0x002fe400078e0a02 */
[----:B------:R-:W-:Y:S01]  /*e0a0*/  FMUL.FTZ R41, R41, UR4 ;  /* 0x0000000429297c20 */ /* 0x000fe20008410000 */
[----:B------:R-:W-:Y:S01]  /*e0b0*/  FMUL.FTZ R43, R43, UR4 ;  /* 0x000000042b2b7c20 */ /* 0x000fe20008410000 */
[----:B------:R1:W-:Y:S01]  /*e0c0*/  MUFU.TANH R29, R6 ;  /* 0x00000006001d7308 */ /* 0x0003e20000002400 */
[C---:B------:R-:W-:Y:S08]  /*e0d0*/  HMMA.16816.F32 R44, R32.reuse, R46, R212 ;  /* 0x0000002e202c723c */ /* 0x040ff000000018d4 */
[----:B------:R-:W-:Y:S02]  /*e0e0*/  HMMA.16816.F32 R160, R32, R76, R68 ;  /* 0x0000004c20a0723c */ /* 0x000fe40000001844 */
[----:B------:R-:W-:-:S04]  /*e0f0*/  FMUL.FTZ R17, R156, UR4 ;  /* 0x000000049c117c20 */ /* 0x000fc80008410000 */
[----:B------:R2:W-:Y:S02]  /*e100*/  MUFU.TANH R19, R17 ;  /* 0x0000001100137308 */ /* 0x0005e40000002400 */
[----:B------:R-:W-:Y:S01]  /*e110*/  HMMA.16816.F32 R68, R8, R154, R36 ;  /* 0x0000009a0844723c */ /* 0x000fe20000001824 */
[----:B-1----:R-:W-:Y:S01]  /*e120*/  FMUL.FTZ R6, R42, UR4 ;  /* 0x000000042a067c20 */ /* 0x002fe20008410000 */
[----:B------:R-:W-:-:S04]  /*e130*/  FMUL.FTZ R37, R67, UR4 ;  /* 0x0000000443257c20 */ /* 0x000fc80008410000 */
[----:B------:R1:W4:Y:S02]  /*e140*/  MUFU.TANH R28, R6 ;  /* 0x00000006001c7308 */ /* 0x0003240000002400 */
[C---:B------:R-:W-:Y:S08]  /*e150*/  HMMA.16816.F32 R144, R32.reuse, R72, R144 ;  /* 0x000000482090723c */ /* 0x040ff00000001890 */
[----:B------:R-:W-:Y:S01]  /*e160*/  HMMA.16816.F32 R224, R32, R56, R224 ;  /* 0x0000003820e0723c */ /* 0x000fe200000018e0 */
[----:B--2---:R-:W-:-:S07]  /*e170*/  IABS R17, R7 ;  /* 0x0000000700117213 */ /* 0x004fce0000000000 */
[----:B------:R-:W-:Y:S01]  /*e180*/  HMMA.16816.F32 R72, R32, R74, R228 ;  /* 0x0000004a2048723c */ /* 0x000fe200000018e4 */
[--C-:B-1----:R-:W-:Y:S02]  /*e190*/  IMAD.IADD R6, R193, 0x1, -R2.reuse ;  /* 0x00000001c1067824 */ /* 0x102fe400078e0a02 */
[----:B------:R-:W-:-:S03]  /*e1a0*/  IMAD.IADD R2, R198, 0x1, -R2 ;  /* 0x00000001c6027824 */ /* 0x000fc600078e0a02 */
[----:B------:R-:W-:Y:S02]  /*e1b0*/  IABS R6, R6 ;  /* 0x0000000600067213 */ /* 0x000fe40000000000 */
[----:B------:R-:W-:Y:S01]  /*e1c0*/  IABS R7, R2 ;  /* 0x0000000200077213 */ /* 0x000fe20000000000 */
[----:B------:R-:W-:Y:S01]  /*e1d0*/  HMMA.16816.F32 R76, R32, R78, R240 ;  /* 0x0000004e204c723c */ /* 0x000fe200000018f0 */
[----:B------:R-:W-:Y:S01]  /*e1e0*/  IABS R2, R3 ;  /* 0x0000000300027213 */ /* 0x000fe20000000000 */
[----:B------:R-:W-:Y:S01]  /*e1f0*/  IMAD.MOV.U32 R3, RZ, RZ, R17 ;  /* 0x000000ffff037224 */ /* 0x000fe200078e0011 */
[----:B------:R-:W-:Y:S01]  /*e200*/  I2FP.F32.S32 R18, R6 ;  /* 0x0000000600127245 */ /* 0x000fe20000201400 */
[----:B------:R-:W-:-:S03]  /*e210*/  IMAD.MOV.U32 R17, RZ, RZ, R7 ;  /* 0x000000ffff117224 */ /* 0x000fc600078e0007 */
[----:B------:R-:W-:Y:S02]  /*e220*/  I2FP.F32.S32 R7, R3 ;  /* 0x0000000300077245 */ /* 0x000fe40000201400 */
[----:B------:R-:W-:Y:S02]  /*e230*/  I2FP.F32.S32 R6, R17 ;  /* 0x0000001100067245 */ /* 0x000fe40000201400 */
[----:B------:R-:W-:Y:S01]  /*e240*/  I2FP.F32.S32 R3, R2 ;  /* 0x0000000200037245 */ /* 0x000fe20000201400 */
[----:B---3--:R-:W-:Y:S01]  /*e250*/  FFMA.FTZ R17, R7, -UR8, R48 ;  /* 0x8000000807117c23 */ /* 0x008fe20008010030 */
[----:B------:R-:W-:Y:S02]  /*e260*/  VIADD R2, R4, 0xffffffb8 ;  /* 0xffffffb804027836 */ /* 0x000fe40000000000 */
[----:B----4-:R-:W-:Y:S01]  /*e270*/  FFMA.FTZ R6, R6, -UR8, R28 ;  /* 0x8000000806067c23 */ /* 0x010fe2000801001c */
[----:B------:R-:W-:Y:S01]  /*e280*/  FFMA.FTZ R7, R18, -UR8, R29 ;  /* 0x8000000812077c23 */ /* 0x000fe2000801001d */
[----:B------:R-:W-:Y:S01]  /*e290*/  FFMA.FTZ R3, R3, -UR8, R19 ;  /* 0x8000000803037c23 */ /* 0x000fe20008010013 */
[----:B------:R-:W-:Y:S01]  /*e2a0*/  FSEL R17, R17, -INF , !P5 ;  /* 0xff80000011117808 */ /* 0x000fe20006800000 */
[-C--:B------:R-:W-:Y:S01]  /*e2b0*/  HMMA.16816.F32 R28, R20, R62.reuse, R148 ;  /* 0x0000003e141c723c */ /* 0x080fe20000001894 */
[----:B------:R-:W-:Y:S01]  /*e2c0*/  ISETP.GT.AND P5, PT, R194, R2, PT ;  /* 0x00000002c200720c */ /* 0x000fe20003fa4270 */
[----:B------:R-:W-:Y:S01]  /*e2d0*/  IMAD.MOV.U32 R148, RZ, RZ, R61 ;  /* 0x000000ffff947224 */ /* 0x000fe200078e003d */
[----:B------:R-:W-:Y:S01]  /*e2e0*/  FSEL R6, R6, -INF , !P2 ;  /* 0xff80000006067808 */ /* 0x000fe20005000000 */
[----:B------:R-:W-:Y:S01]  /*e2f0*/  IMAD.MOV.U32 R149, RZ, RZ, R60 ;  /* 0x000000ffff957224 */ /* 0x000fe200078e003c */
[----:B------:R-:W-:Y:S01]  /*e300*/  FSEL R7, R7, -INF , !P3 ;  /* 0xff80000007077808 */ /* 0x000fe20005800000 */
[----:B------:R-:W-:Y:S01]  /*e310*/  FMUL.FTZ R18, R65, UR4 ;  /* 0x0000000441127c20 */ /* 0x000fe20008410000 */
[----:B------:R-:W-:Y:S01]  /*e320*/  ISETP.GE.AND P3, PT, R2, R200, PT ;  /* 0x000000c80200720c */ /* 0x000fe20003f66270 */
[----:B------:R-:W-:Y:S01]  /*e330*/  HMMA.16816.F32 R60, R24, R62, R44 ;  /* 0x0000003e183c723c */ /* 0x000fe2000000182c */
[----:B------:R-:W-:Y:S01]  /*e340*/  FSEL R3, R3, -INF , !P5 ;  /* 0xff80000003037808 */ /* 0x000fe20006800000 */
[----:B------:R1:W2:Y:S01]  /*e350*/  MUFU.TANH R39, R18 ;  /* 0x0000001200277308 */ /* 0x0002a20000002400 */
[----:B------:R-:W-:Y:S01]  /*e360*/  FSEL R66, R6, -INF , !P1 ;  /* 0xff80000006427808 */ /* 0x000fe20004800000 */
[----:B------:R-:W-:Y:S01]  /*e370*/  FMUL.FTZ R6, R68, UR4 ;  /* 0x0000000444067c20 */ /* 0x000fe20008410000 */
[----:B------:R-:W-:Y:S01]  /*e380*/  FSEL R222, R17, -INF , !P4 ;  /* 0xff80000011de7808 */ /* 0x000fe20006000000 */
[--C-:B------:R-:W-:Y:S01]  /*e390*/  IMAD.IADD R17, R193, 0x1, -R0.reuse ;  /* 0x00000001c1117824 */ /* 0x100fe200078e0a00 */
[----:B------:R-:W-:Y:S01]  /*e3a0*/  FSEL R215, R7, -INF , !P6 ;  /* 0xff80000007d77808 */ /* 0x000fe20007000000 */
[----:B------:R-:W-:Y:S01]  /*e3b0*/  FMUL.FTZ R7, R158, UR4 ;  /* 0x000000049e077c20 */ /* 0x000fe20008410000 */
[----:B------:R-:W-:Y:S01]  /*e3c0*/  FSEL R239, R3, -INF , !P3 ;  /* 0xff80000003ef7808 */ /* 0x000fe20005800000 */
[----:B------:R3:W4:Y:S01]  /*e3d0*/  MUFU.TANH R36, R6 ;  /* 0x0000000600247308 */ /* 0x0007220000002400 */
[----:B------:R-:W-:Y:S01]  /*e3e0*/  ISETP.GT.AND P4, PT, R197, R2, PT ;  /* 0x00000002c500720c */ /* 0x000fe20003f84270 */
[----:B------:R-:W-:Y:S01]  /*e3f0*/  IMAD.IADD R3, R198, 0x1, -R0 ;  /* 0x00000001c6037824 */ /* 0x000fe200078e0a00 */
[----:B------:R-:W-:Y:S01]  /*e400*/  ISETP.GE.AND P6, PT, R2, R202, PT ;  /* 0x000000ca0200720c */ /* 0x000fe20003fc6270 */
[----:B------:R-:W-:Y:S01]  /*e410*/  IMAD.MOV.U32 R150, RZ, RZ, R59 ;  /* 0x000000ffff967224 */ /* 0x000fe200078e003b */
[-C--:B------:R-:W-:Y:S01]  /*e420*/  ISETP.GT.AND P2, PT, R196, R2.reuse, PT ;  /* 0x00000002c400720c */ /* 0x080fe20003f44270 */
[----:B------:R-:W-:Y:S01]  /*e430*/  IMAD.MOV.U32 R151, RZ, RZ, R58 ;  /* 0x000000ffff977224 */ /* 0x000fe200078e003a */
[C---:B------:R-:W-:Y:S01]  /*e440*/  ISETP.GE.AND P5, PT, R2.reuse, R199, PT ;  /* 0x000000c70200720c */ /* 0x040fe20003fa6270 */
[----:B------:R5:W4:Y:S01]  /*e450*/  MUFU.TANH R38, R7 ;  /* 0x0000000700267308 */ /* 0x000b220000002400 */
[----:B------:R-:W-:Y:S01]  /*e460*/  ISETP.GE.AND P1, PT, R2, R201, PT ;  /* 0x000000c90200720c */ /* 0x000fe20003f26270 */
[----:B-1----:R-:W-:Y:S01]  /*e470*/  FMUL.FTZ R18, R70, UR4 ;  /* 0x0000000446127c20 */ /* 0x002fe20008410000 */
[----:B------:R-:W-:Y:S01]  /*e480*/  ISETP.GT.AND P3, PT, R195, R2, PT ;  /* 0x00000002c300720c */ /* 0x000fe20003f64270 */
[----:B------:R-:W-:Y:S01]  /*e490*/  VIADD R2, R5, 0xffffff49 ;  /* 0xffffff4905027836 */ /* 0x000fe20000000000 */
[----:B------:R-:W-:Y:S03]  /*e4a0*/  HMMA.16816.F32 R60, R12, R50, R60 ;  /* 0x000000320c3c723c */ /* 0x000fe6000000183c */
[----:B------:R1:W4:Y:S01]  /*e4b0*/  MUFU.TANH R19, R18 ;  /* 0x0000001200137308 */ /* 0x0003220000002400 */
[----:B---3--:R-:W-:-:S04]  /*e4c0*/  IMAD.IADD R6, R16, 0x1, -R0 ;  /* 0x0000000110067824 */ /* 0x008fc800078e0a00 */
[----:B------:R-:W-:Y:S01]  /*e4d0*/  HMMA.16816.F32 R48, R8, R50, R28 ;  /* 0x000000320830723c */ /* 0x000fe2000000181c */
[----:B------:R-:W3:Y:S01]  /*e4e0*/  LDSM.16.M88.4 R28, [R182+0x4800] ;  /* 0x00480000b61c783b */ /* 0x000ee20000000200 */
[----:B-----5:R-:W-:-:S05]  /*e4f0*/  IMAD.IADD R7, R192, 0x1, -R2 ;  /* 0x00000001c0077824 */ /* 0x020fca00078e0a02 */
[----:B------:R-:W-:Y:S02]  /*e500*/  IABS R0, R7 ;  /* 0x0000000700007213 */ /* 0x000fe40000000000 */
[----:B------:R-:W-:Y:S02]  /*e510*/  IABS R7, R3 ;  /* 0x0000000300077213 */ /* 0x000fe40000000000 */
[----:B-1----:R-:W-:Y:S02]  /*e520*/  IABS R18, R6 ;  /* 0x0000000600127213 */ /* 0x002fe40000000000 */
[----:B------:R-:W-:Y:S02]  /*e530*/  IABS R6, R17 ;  /* 0x0000001100067213 */ /* 0x000fe40000000000 */
[----:B------:R-:W-:Y:S01]  /*e540*/  I2FP.F32.S32 R0, R0 ;  /* 0x0000000000007245 */ /* 0x000fe20000201400 */
[----:B------:R-:W-:Y:S01]  /*e550*/  IMAD.MOV.U32 R3, RZ, RZ, R18 ;  /* 0x000000ffff037224 */ /* 0x000fe200078e0012 */
[----:B------:R-:W-:-:S02]  /*e560*/  I2FP.F32.S32 R6, R6 ;  /* 0x0000000600067245 */ /* 0x000fc40000201400 */
[----:B------:R-:W-:Y:S01]  /*e570*/  FMUL.FTZ R49, R49, UR4 ;  /* 0x0000000431317c20 */ /* 0x000fe20008410000 */
[----:B------:R-:W-:Y:S01]  /*e580*/  I2FP.F32.S32 R18, R7 ;  /* 0x0000000700127245 */ /* 0x000fe20000201400 */
[----:B--2---:R-:W-:Y:S01]  /*e590*/  FFMA.FTZ R7, R0, -UR8, R39 ;  /* 0x8000000800077c23 */ /* 0x004fe20008010027 */
[----:B------:R-:W-:Y:S01]  /*e5a0*/  I2FP.F32.S32 R3, R3 ;  /* 0x0000000300037245 */ /* 0x000fe20000201400 */
[----:B----4-:R-:W-:Y:S01]  /*e5b0*/  FFMA.FTZ R6, R6, -UR8, R36 ;  /* 0x8000000806067c23 */ /* 0x010fe20008010024 */
[----:B------:R-:W-:Y:S01]  /*e5c0*/  VIADD R0, R4, 0xffffff81 ;  /* 0xffffff8104007836 */ /* 0x000fe20000000000 */
[----:B------:R-:W-:Y:S01]  /*e5d0*/  MUFU.TANH R36, R43 ;  /* 0x0000002b00247308 */ /* 0x000fe20000002400 */
[----:B------:R-:W-:Y:S01]  /*e5e0*/  FMUL.FTZ R51, R51, UR4 ;  /* 0x0000000433337c20 */ /* 0x000fe20008410000 */
[----:B------:R-:W-:Y:S01]  /*e5f0*/  FFMA.FTZ R17, R3, -UR8, R38 ;  /* 0x8000000803117c23 */ /* 0x000fe20008010026 */
[----:B------:R-:W-:Y:S01]  /*e600*/  FFMA.FTZ R3, R18, -UR8, R19 ;  /* 0x8000000812037c23 */ /* 0x000fe20008010013 */
[----:B------:R-:W-:-:S02]  /*e610*/  FSEL R6, R6, -INF , !P2 ;  /* 0xff80000006067808 */ /* 0x000fc40005000000 */
[----:B------:R-:W-:Y:S02]  /*e620*/  ISETP.GE.AND P2, PT, R0, R200, PT ;  /* 0x000000c80000720c */ /* 0x000fe40003f46270 */
[----:B------:R-:W-:Y:S01]  /*e630*/  FSEL R17, R17, -INF , !P4 ;  /* 0xff80000011117808 */ /* 0x000fe20006000000 */
[----:B------:R-:W-:Y:S01]  /*e640*/  MUFU.TANH R38, R37 ;  /* 0x0000002500267308 */ /* 0x000fe20000002400 */
[-C--:B------:R-:W-:Y:S02]  /*e650*/  ISETP.GT.AND P4, PT, R194, R0.reuse, PT ;  /* 0x00000000c200720c */ /* 0x080fe40003f84270 */
[----:B------:R-:W-:Y:S02]  /*e660*/  FSEL R235, R6, -INF , !P5 ;  /* 0xff80000006eb7808 */ /* 0x000fe40006800000 */
[----:B------:R-:W-:Y:S01]  /*e670*/  FSEL R6, R3, -INF , !P3 ;  /* 0xff80000003067808 */ /* 0x000fe20005800000 */
[C---:B---3--:R-:W-:Y:S01]  /*e680*/  HMMA.16816.F32 R44, R24.reuse, R28, R144 ;  /* 0x0000001c182c723c */ /* 0x048fe20000001890 */
[----:B------:R-:W-:Y:S01]  /*e690*/  FSEL R238, R17, -INF , !P6 ;  /* 0xff80000011ee7808 */ /* 0x000fe20007000000 */
[----:B------:R-:W-:Y:S01]  /*e6a0*/  FMUL.FTZ R17, R60, UR4 ;  /* 0x000000043c117c20 */ /* 0x000fe20008410000 */
[----:B------:R-:W-:Y:S01]  /*e6b0*/  FSEL R3, R7, -INF , !P4 ;  /* 0xff80000007037808 */ /* 0x000fe20006000000 */
[--C-:B------:R-:W-:Y:S01]  /*e6c0*/  IMAD.IADD R7, R16, 0x1, -R2.reuse ;  /* 0x0000000110077824 */ /* 0x100fe200078e0a02 */
[----:B------:R-:W-:Y:S01]  /*e6d0*/  FSEL R237, R6, -INF , !P1 ;  /* 0xff80000006ed7808 */ /* 0x000fe20004800000 */
[----:B------:R-:W1:Y:S01]  /*e6e0*/  MUFU.TANH R37, R41 ;  /* 0x0000002900257308 */ /* 0x000e620000002400 */
[--C-:B------:R-:W-:Y:S01]  /*e6f0*/  IMAD.IADD R6, R193, 0x1, -R2.reuse ;  /* 0x00000001c1067824 */ /* 0x100fe200078e0a02 */
[----:B------:R-:W-:Y:S01]  /*e700*/  FSEL R65, R3, -INF , !P2 ;  /* 0xff80000003417808 */ /* 0x000fe20005000000 */
[----:B------:R-:W-:Y:S01]  /*e710*/  IMAD.IADD R2, R198, 0x1, -R2 ;  /* 0x00000001c6027824 */ /* 0x000fe200078e0a02 */
[----:B------:R-:W-:Y:S01]  /*e720*/  ISETP.GT.AND P6, PT, R197, R0, PT ;  /* 0x00000000c500720c */ /* 0x000fe20003fc4270 */
[----:B------:R-:W-:Y:S01]  /*e730*/  VIADD R3, R5, 0xffffff50 ;  /* 0xffffff5005037836 */ /* 0x000fe20000000000 */
[----:B------:R-:W-:Y:S01]  /*e740*/  IABS R6, R6 ;  /* 0x0000000600067213 */ /* 0x000fe20000000000 */
[----:B------:R-:W-:Y:S01]  /*e750*/  HMMA.16816.F32 R32, R24, R30, R72 ;  /* 0x0000001e1820723c */ /* 0x000fe20000001848 */
[----:B------:R2:W3:Y:S01]  /*e760*/  MUFU.TANH R19, R17 ;  /* 0x0000001100137308 */ /* 0x0004e20000002400 */
[----:B------:R-:W-:-:S02]  /*e770*/  ISETP.GE.AND P5, PT, R0, R202, PT ;  /* 0x000000ca0000720c */ /* 0x000fc40003fa6270 */
[----:B------:R-:W-:Y:S02]  /*e780*/  I2FP.F32.S32 R6, R6 ;  /* 0x0000000600067245 */ /* 0x000fe40000201400 */
[-C--:B------:R-:W-:Y:S02]  /*e790*/  ISETP.GT.AND P3, PT, R196, R0.reuse, PT ;  /* 0x00000000c400720c */ /* 0x080fe40003f64270 */
[C---:B------:R-:W-:Y:S02]  /*e7a0*/  ISETP.GE.AND P4, PT, R0.reuse, R199, PT ;  /* 0x000000c70000720c */ /* 0x040fe40003f86270 */
[----:B------:R-:W-:Y:S01]  /*e7b0*/  ISETP.GE.AND P1, PT, R0, R201, PT ;  /* 0x000000c90000720c */ /* 0x000fe20003f26270 */
[----:B-1----:R-:W-:Y:S01]  /*e7c0*/  FFMA.FTZ R6, R6, -UR8, R37 ;  /* 0x8000000806067c23 */ /* 0x002fe20008010025 */
[----:B------:R-:W-:Y:S01]  /*e7d0*/  ISETP.GT.AND P2, PT, R195, R0, PT ;  /* 0x00000000c300720c */ /* 0x000fe20003f44270 */
[----:B------:R-:W-:Y:S01]  /*e7e0*/  IMAD.IADD R0, R192, 0x1, -R3 ;  /* 0x00000001c0007824 */ /* 0x000fe200078e0a03 */
[----:B------:R-:W-:Y:S01]  /*e7f0*/  HMMA.16816.F32 R40, R20, R28, R204 ;  /* 0x0000001c1428723c */ /* 0x000fe200000018cc */
[----:B------:R-:W-:Y:S01]  /*e800*/  FMUL.FTZ R29, R63, UR4 ;  /* 0x000000043f1d7c20 */ /* 0x000fe20008410000 */
[----:B------:R-:W-:-:S02]  /*e810*/  FSEL R6, R6, -INF , !P3 ;  /* 0xff80000006067808 */ /* 0x000fc40005800000 */
[----:B------:R-:W-:Y:S02]  /*e820*/  IABS R0, R0 ;  /* 0x0000000000007213 */ /* 0x000fe40000000000 */
[----:B--2---:R-:W-:Y:S02]  /*e830*/  IABS R17, R7 ;  /* 0x0000000700117213 */ /* 0x004fe40000000000 */
[----:B------:R-:W-:Y:S02]  /*e840*/  IABS R7, R2 ;  /* 0x0000000200077213 */ /* 0x000fe40000000000 */
[----:B------:R-:W-:Y:S01]  /*e850*/  FSEL R59, R6, -INF , !P4 ;  /* 0xff800000063b7808 */ /* 0x000fe20006000000 */
[----:B------:R-:W-:Y:S01]  /*e860*/  IMAD.MOV.U32 R2, RZ, RZ, R17 ;  /* 0x000000ffff027224 */ /* 0x000fe200078e0011 */
[----:B------:R-:W-:Y:S02]  /*e870*/  I2FP.F32.S32 R18, R7 ;  /* 0x0000000700127245 */ /* 0x000fe40000201400 */
[----:B------:R-:W-:Y:S01]  /*e880*/  I2FP.F32.S32 R17, R0 ;  /* 0x0000000000117245 */ /* 0x000fe20000201400 */
[----:B------:R-:W-:Y:S01]  /*e890*/  VIADD R0, R4, 0xffffff88 ;  /* 0xffffff8804007836 */ /* 0x000fe20000000000 */
[----:B------:R-:W-:-:S03]  /*e8a0*/  I2FP.F32.S32 R2, R2 ;  /* 0x0000000200027245 */ /* 0x000fc60000201400 */
[----:B---3--:R-:W-:Y:S01]  /*e8b0*/  FFMA.FTZ R17, R17, -UR8, R19 ;  /* 0x8000000811117c23 */ /* 0x008fe20008010013 */
[----:B------:R-:W-:Y:S01]  /*e8c0*/  ISETP.GT.AND P3, PT, R197, R0, PT ;  /* 0x00000000c500720c */ /* 0x000fe20003f64270 */
[----:B------:R-:W-:Y:S01]  /*e8d0*/  FFMA.FTZ R7, R2, -UR8, R38 ;  /* 0x8000000802077c23 */ /* 0x000fe20008010026 */
[----:B------:R-:W-:Y:S01]  /*e8e0*/  FFMA.FTZ R2, R18, -UR8, R36 ;  /* 0x8000000812027c23 */ /* 0x000fe20008010024 */
[----:B------:R-:W-:Y:S01]  /*e8f0*/  FMUL.FTZ R18, R62, UR4 ;  /* 0x000000043e127c20 */ /* 0x000fe20008410000 */
[----:B------:R-:W1:Y:S01]  /*e900*/  LDSM.16.M88.4 R36, [R186+0x4800] ;  /* 0x00480000ba24783b */ /* 0x000e620000000200 */
[----:B------:R-:W-:Y:S02]  /*e910*/  ISETP.GE.AND P4, PT, R0, R202, PT ;  /* 0x000000ca0000720c */ /* 0x000fe40003f86270 */
[----:B------:R-:W-:Y:S01]  /*e920*/  FSEL R7, R7, -INF , !P6 ;  /* 0xff80000007077808 */ /* 0x000fe20007000000 */
[----:B------:R-:W-:Y:S01]  /*e930*/  MUFU.TANH R52, R18 ;  /* 0x0000001200347308 */ /* 0x000fe20000002400 */
[----:B------:R-:W-:-:S02]  /*e940*/  FSEL R6, R2, -INF , !P2 ;  /* 0xff80000002067808 */ /* 0x000fc40005000000 */
[----:B------:R-:W-:Y:S01]  /*e950*/  FSEL R64, R7, -INF , !P5 ;  /* 0xff80000007407808 */ /* 0x000fe20006800000 */
[----:B------:R-:W-:Y:S01]  /*e960*/  FMUL.FTZ R7, R48, UR4 ;  /* 0x0000000430077c20 */ /* 0x000fe20008410000 */
[----:B------:R-:W-:Y:S02]  /*e970*/  ISETP.GT.AND P6, PT, R194, R0, PT ;  /* 0x00000000c200720c */ /* 0x000fe40003fc4270 */
[----:B------:R-:W-:Y:S01]  /*e980*/  FSEL R60, R6, -INF , !P1 ;  /* 0xff800000063c7808 */ /* 0x000fe20004800000 */
[----:B------:R-:W-:Y:S01]  /*e990*/  FMUL.FTZ R6, R50, UR4 ;  /* 0x0000000432067c20 */ /* 0x000fe20008410000 */
[----:B------:R2:W3:Y:S01]  /*e9a0*/  MUFU.TANH R48, R7 ;  /* 0x0000000700307308 */ /* 0x0004e20000002400 */
[----:B------:R-:W-:Y:S01]  /*e9b0*/  FSEL R2, R17, -INF , !P6 ;  /* 0xff80000011027808 */ /* 0x000fe20007000000 */
[----:B------:R-:W-:Y:S01]  /*e9c0*/  FMUL.FTZ R17, R61, UR4 ;  /* 0x000000043d117c20 */ /* 0x000fe20008410000 */
[----:B------:R-:W-:Y:S02]  /*e9d0*/  ISETP.GE.AND P5, PT, R0, R200, PT ;  /* 0x000000c80000720c */ /* 0x000fe40003fa6270 */
[----:B------:R-:W-:-:S02]  /*e9e0*/  ISETP.GT.AND P2, PT, R196, R0, PT ;  /* 0x00000000c400720c */ /* 0x000fc40003f44270 */
[----:B------:R-:W-:Y:S01]  /*e9f0*/  FSEL R62, R2, -INF , !P5 ;  /* 0xff800000023e7808 */ /* 0x000fe20006800000 */
[----:B------:R4:W-:Y:S01]  /*ea00*/  MUFU.TANH R28, R6 ;  /* 0x00000006001c7308 */ /* 0x0009e20000002400 */
[C---:B------:R-:W-:Y:S02]  /*ea10*/  ISETP.GE.AND P6, PT, R0.reuse, R199, PT ;  /* 0x000000c70000720c */ /* 0x040fe40003fc6270 */
[----:B------:R-:W-:Y:S02]  /*ea20*/  ISETP.GE.AND P1, PT, R0, R201, PT ;  /* 0x000000c90000720c */ /* 0x000fe40003f26270 */
[----:B------:R-:W-:Y:S01]  /*ea30*/  ISETP.GT.AND P5, PT, R195, R0, PT ;  /* 0x00000000c300720c */ /* 0x000fe20003fa4270 */
[----:B------:R-:W-:Y:S02]  /*ea40*/  VIADD R0, R5, 0xffffff51 ;  /* 0xffffff5105007836 */ /* 0x000fe40000000000 */
[----:B------:R5:W3:Y:S01]  /*ea50*/  MUFU.TANH R19, R17 ;  /* 0x0000001100137308 */ /* 0x000ae20000002400 */
[----:B--2---:R-:W-:-:S02]  /*ea60*/  IMAD.IADD R7, R16, 0x1, -R3 ;  /* 0x0000000110077824 */ /* 0x004fc400078e0a03 */
[----:B------:R-:W-:-:S05]  /*ea70*/  IMAD.IADD R2, R192, 0x1, -R0 ;  /* 0x00000001c0027824 */ /* 0x000fca00078e0a00 */
[----:B------:R-:W-:Y:S01]  /*ea80*/  IABS R2, R2 ;  /* 0x0000000200027213 */ /* 0x000fe20000000000 */
[--C-:B----4-:R-:W-:Y:S01]  /*ea90*/  IMAD.IADD R6, R193, 0x1, -R3.reuse ;  /* 0x00000001c1067824 */ /* 0x110fe200078e0a03 */
[----:B-1----:R-:W-:Y:S01]  /*eaa0*/  HMMA.16816.F32 R44, R12, R36, R44 ;  /* 0x000000240c2c723c */ /* 0x002fe2000000182c */
[----:B------:R-:W-:Y:S01]  /*eab0*/  IMAD.IADD R3, R198, 0x1, -R3 ;  /* 0x00000001c6037824 */ /* 0x000fe200078e0a03 */
[----:B-----5:R-:W-:-:S06]  /*eac0*/  IABS R17, R7 ;  /* 0x0000000700117213 */ /* 0x020fcc0000000000 */
[----:B------:R-:W-:Y:S01]  /*ead0*/  HMMA.16816.F32 R40, R8, R36, R40 ;  /* 0x000000240828723c */ /* 0x000fe20000001828 */
[----:B------:R-:W-:Y:S02]  /*eae0*/  IABS R7, R6 ;  /* 0x0000000600077213 */ /* 0x000fe40000000000 */
[----:B------:R-:W-:Y:S01]  /*eaf0*/  IABS R6, R3 ;  /* 0x0000000300067213 */ /* 0x000fe20000000000 */
[----:B------:R-:W-:Y:S01]  /*eb00*/  IMAD.MOV.U32 R3, RZ, RZ, R17 ;  /* 0x000000ffff037224 */ /* 0x000fe200078e0011 */
[----:B------:R-:W-:-:S03]  /*eb10*/  I2FP.F32.S32 R7, R7 ;  /* 0x0000000700077245 */ /* 0x000fc60000201400 */
[----:B------:R-:W-:Y:S01]  /*eb20*/  IMAD.MOV.U32 R18, RZ, RZ, R6 ;  /* 0x000000ffff127224 */ /* 0x000fe200078e0006 */
[----:B------:R-:W-:Y:S01]  /*eb30*/  I2FP.F32.S32 R6, R3 ;  /* 0x0000000300067245 */ /* 0x000fe20000201400 */
[----:B---3--:R-:W-:Y:S01]  /*eb40*/  FFMA.FTZ R7, R7, -UR8, R48 ;  /* 0x8000000807077c23 */ /* 0x008fe20008010030 */
[----:B------:R-:W-:Y:S01]  /*eb50*/  I2FP.F32.S32 R3, R2 ;  /* 0x0000000200037245 */ /* 0x000fe20000201400 */
[----:B------:R-:W-:Y:S01]  /*eb60*/  VIADD R2, R4, 0xffffff89 ;  /* 0xffffff8904027836 */ /* 0x000fe20000000000 */
[----:B------:R-:W-:Y:S01]  /*eb70*/  I2FP.F32.S32 R18, R18 ;  /* 0x0000001200127245 */ /* 0x000fe20000201400 */
[----:B------:R-:W-:Y:S01]  /*eb80*/  FFMA.FTZ R17, R6, -UR8, R52 ;  /* 0x8000000806117c23 */ /* 0x000fe20008010034 */
[----:B------:R-:W-:Y:S01]  /*eb90*/  FSEL R7, R7, -INF , !P2 ;  /* 0xff80000007077808 */ /* 0x000fe20005000000 */
[----:B------:R-:W-:Y:S01]  /*eba0*/  FFMA.FTZ R3, R3, -UR8, R19 ;  /* 0x8000000803037c23 */ /* 0x000fe20008010013 */
[----:B------:R-:W-:Y:S01]  /*ebb0*/  ISETP.GE.AND P2, PT, R2, R200, PT ;  /* 0x000000c80200720c */ /* 0x000fe20003f46270 */
[----:B------:R-:W-:Y:S01]  /*ebc0*/  FFMA.FTZ R6, R18, -UR8, R28 ;  /* 0x8000000812067c23 */ /* 0x000fe2000801001c */
[----:B------:R-:W-:Y:S01]  /*ebd0*/  FSEL R17, R17, -INF , !P3 ;  /* 0xff80000011117808 */ /* 0x000fe20005800000 */
[----:B------:R-:W1:Y:S01]  /*ebe0*/  MUFU.TANH R48, R29 ;  /* 0x0000001d00307308 */ /* 0x000e620000002400 */
[----:B------:R-:W-:Y:S01]  /*ebf0*/  ISETP.GT.AND P3, PT, R194, R2, PT ;  /* 0x00000002c200720c */ /* 0x000fe20003f64270 */
[----:B------:R-:W-:Y:S01]  /*ec00*/  FMUL.FTZ R36, R43, UR4 ;  /* 0x000000042b247c20 */ /* 0x000fe20008410000 */
[----:B------:R-:W-:-:S02]  /*ec10*/  FSEL R6, R6, -INF , !P5 ;  /* 0xff80000006067808 */ /* 0x000fc40006800000 */
[----:B------:R-:W-:Y:S02]  /*ec20*/  FSEL R3, R3, -INF , !P3 ;  /* 0xff80000003037808 */ /* 0x000fe40005800000 */
[----:B------:R-:W-:Y:S01]  /*ec30*/  FSEL R61, R17, -INF , !P4 ;  /* 0xff800000113d7808 */ /* 0x000fe20006000000 */
[----:B------:R-:W-:Y:S01]  /*ec40*/  FMUL.FTZ R17, R44, UR4 ;  /* 0x000000042c117c20 */ /* 0x000fe20008410000 */
[----:B------:R-:W-:Y:S01]  /*ec50*/  FSEL R55, R7, -INF , !P6 ;  /* 0xff80000007377808 */ /* 0x000fe20007000000 */
[--C-:B------:R-:W-:Y:S01]  /*ec60*/  IMAD.IADD R7, R16, 0x1, -R0.reuse ;  /* 0x0000000110077824 */ /* 0x100fe200078e0a00 */
[----:B------:R-:W-:Y:S01]  /*ec70*/  FSEL R57, R3, -INF , !P2 ;  /* 0xff80000003397808 */ /* 0x000fe20005000000 */
[----:B------:R-:W-:Y:S01]  /*ec80*/  VIADD R3, R5, 0xffffff58 ;  /* 0xffffff5805037836 */ /* 0x000fe20000000000 */
[----:B------:R-:W-:Y:S01]  /*ec90*/  FSEL R56, R6, -INF , !P1 ;  /* 0xff80000006387808 */ /* 0x000fe20004800000 */
[--C-:B------:R-:W-:Y:S01]  /*eca0*/  IMAD.IADD R6, R193, 0x1, -R0.reuse ;  /* 0x00000001c1067824 */ /* 0x100fe200078e0a00 */
[----:B------:R-:W-:Y:S01]  /*ecb0*/  ISETP.GT.AND P4, PT, R197, R2, PT ;  /* 0x00000002c500720c */ /* 0x000fe20003f84270 */
[----:B------:R-:W2:Y:S01]  /*ecc0*/  MUFU.TANH R29, R49 ;  /* 0x00000031001d7308 */ /* 0x000ea20000002400 */
[----:B------:R-:W-:Y:S01]  /*ecd0*/  ISETP.GE.AND P6, PT, R2, R202, PT ;  /* 0x000000ca0200720c */ /* 0x000fe20003fc6270 */
[----:B------:R-:W-:Y:S01]  /*ece0*/  IMAD.IADD R0, R198, 0x1, -R0 ;  /* 0x00000001c6007824 */ /* 0x000fe200078e0a00 */
[----:B------:R-:W-:-:S02]  /*ecf0*/  ISETP.GT.AND P5, PT, R196, R2, PT ;  /* 0x00000002c400720c */ /* 0x000fc40003fa4270 */
[C---:B------:R-:W-:Y:S02]  /*ed00*/  ISETP.GE.AND P3, PT, R2.reuse, R199, PT ;  /* 0x000000c70200720c */ /* 0x040fe40003f66270 */
[----:B------:R-:W-:Y:S01]  /*ed10*/  ISETP.GE.AND P1, PT, R2, R201, PT ;  /* 0x000000c90200720c */ /* 0x000fe20003f26270 */
[----:B------:R3:W-:Y:S01]  /*ed20*/  MUFU.TANH R19, R17 ;  /* 0x0000001100137308 */ /* 0x0007e20000002400 */
[----:B------:R-:W-:Y:S01]  /*ed30*/  ISETP.GT.AND P2, PT, R195, R2, PT ;  /* 0x00000002c300720c */ /* 0x000fe20003f44270 */
[----:B------:R-:W-:Y:S01]  /*ed40*/  IMAD.IADD R2, R192, 0x1, -R3 ;  /* 0x00000001c0027824 */ /* 0x000fe200078e0a03 */
[----:B------:R-:W-:-:S04]  /*ed50*/  IABS R6, R6 ;  /* 0x0000000600067213 */ /* 0x000fc80000000000 */
[----:B------:R-:W-:Y:S01]  /*ed60*/  I2FP.F32.S32 R18, R6 ;  /* 0x0000000600127245 */ /* 0x000fe20000201400 */
[----:B------:R-:W4:Y:S01]  /*ed70*/  MUFU.TANH R28, R51 ;  /* 0x00000033001c7308 */ /* 0x000f220000002400 */
[----:B---3--:R-:W-:Y:S02]  /*ed80*/  IABS R17, R7 ;  /* 0x0000000700117213 */ /* 0x008fe40000000000 */
[----:B------:R-:W-:Y:S02]  /*ed90*/  IABS R7, R0 ;  /* 0x0000000000077213 */ /* 0x000fe40000000000 */
[----:B------:R-:W-:Y:S01]  /*eda0*/  IABS R0, R2 ;  /* 0x0000000200007213 */ /* 0x000fe20000000000 */
[----:B------:R-:W-:Y:S02]  /*edb0*/  IMAD.MOV.U32 R2, RZ, RZ, R17 ;  /* 0x000000ffff027224 */ /* 0x000fe400078e0011 */
[----:B------:R-:W-:-:S03]  /*edc0*/  IMAD.MOV.U32 R17, RZ, RZ, R7 ;  /* 0x000000ffff117224 */ /* 0x000fc600078e0007 */
[----:B------:R-:W-:Y:S02]  /*edd0*/  I2FP.F32.S32 R7, R2 ;  /* 0x0000000200077245 */ /* 0x000fe40000201400 */
[----:B------:R-:W-:Y:S02]  /*ede0*/  I2FP.F32.S32 R6, R17 ;  /* 0x0000001100067245 */ /* 0x000fe40000201400 */
[----:B------:R-:W-:Y:S01]  /*edf0*/  I2FP.F32.S32 R2, R0 ;  /* 0x0000000000027245 */ /* 0x000fe20000201400 */
[----:B-1----:R-:W-:Y:S01]  /*ee00*/  FFMA.FTZ R17, R7, -UR8, R48 ;  /* 0x8000000807117c23 */ /* 0x002fe20008010030 */
[----:B--2---:R-:W-:Y:S01]  /*ee10*/  FFMA.FTZ R7, R18, -UR8, R29 ;  /* 0x8000000812077c23 */ /* 0x004fe2000801001d */
[----:B------:R-:W-:Y:S02]  /*ee20*/  VIADD R0, R4, 0xffffff90 ;  /* 0xffffff9004007836 */ /* 0x000fe40000000000 */
[----:B----4-:R-:W-:Y:S01]  /*ee30*/  FFMA.FTZ R6, R6, -UR8, R28 ;  /* 0x8000000806067c23 */ /* 0x010fe2000801001c */
[----:B------:R-:W-:Y:S01]  /*ee40*/  FFMA.FTZ R2, R2, -UR8, R19 ;  /* 0x8000000802027c23 */ /* 0x000fe20008010013 */
[----:B------:R-:W-:Y:S01]  /*ee50*/  FSEL R17, R17, -INF , !P4 ;  /* 0xff80000011117808 */ /* 0x000fe20006000000 */
[----:B------:R-:W-:Y:S01]  /*ee60*/  FMUL.FTZ R18, R46, UR4 ;  /* 0x000000042e127c20 */ /* 0x000fe20008410000 */
[----:B------:R-:W-:Y:S01]  /*ee70*/  FSEL R7, R7, -INF , !P5 ;  /* 0xff80000007077808 */ /* 0x000fe20006800000 */
[----:B------:R-:W-:Y:S01]  /*ee80*/  HMMA.16816.F32 R48, R12, R38, R32 ;  /* 0x000000260c30723c */ /* 0x000fe20000001820 */
[----:B------:R-:W-:Y:S01]  /*ee90*/  ISETP.GT.AND P4, PT, R194, R0, PT ;  /* 0x00000000c200720c */ /* 0x000fe20003f84270 */
[----:B------:R-:W-:Y:S01]  /*eea0*/  MUFU.TANH R44, R18 ;  /* 0x00000012002c7308 */ /* 0x000fe20000002400 */
[----:B------:R-:W-:Y:S01]  /*eeb0*/  FSEL R53, R7, -INF , !P3 ;  /* 0xff80000007357808 */ /* 0x000fe20005800000 */
[----:B------:R-:W-:Y:S01]  /*eec0*/  FMUL.FTZ R7, R40, UR4 ;  /* 0x0000000428077c20 */ /* 0x000fe20008410000 */
[----:B------:R-:W-:Y:S01]  /*eed0*/  FSEL R58, R17, -INF , !P6 ;  /* 0xff800000113a7808 */ /* 0x000fe20007000000 */
[----:B------:R-:W-:Y:S01]  /*eee0*/  FMUL.FTZ R17, R45, UR4 ;  /* 0x000000042d117c20 */ /* 0x000fe20008410000 */
[----:B------:R-:W-:Y:S01]  /*eef0*/  ISETP.GE.AND P6, PT, R0, R200, PT ;  /* 0x000000c80000720c */ /* 0x000fe20003fc6270 */
[----:B------:R-:W-:Y:S01]  /*ef00*/  FMUL.FTZ R29, R41, UR4 ;  /* 0x00000004291d7c20 */ /* 0x000fe20008410000 */
[----:B------:R-:W-:Y:S01]  /*ef10*/  FSEL R6, R6, -INF , !P2 ;  /* 0xff80000006067808 */ /* 0x000fe20005000000 */
[----:B------:R1:W2:Y:S01]  /*ef20*/  MUFU.TANH R37, R7 ;  /* 0x0000000700257308 */ /* 0x0002a20000002400 */
[----:B------:R-:W-:Y:S01]  /*ef30*/  FSEL R2, R2, -INF , !P4 ;  /* 0xff80000002027808 */ /* 0x000fe20006000000 */
[----:B------:R-:W3:Y:S01]  /*ef40*/  LDSM.16.M88.4 R32, [R182+0x5000] ;  /* 0x00500000b620783b */ /* 0x000ee20000000200 */
[----:B------:R-:W-:Y:S01]  /*ef50*/  FSEL R54, R6, -INF , !P1 ;  /* 0xff80000006367808 */ /* 0x000fe20004800000 */
[----:B------:R-:W-:Y:S01]  /*ef60*/  IMAD.IADD R6, R193, 0x1, -R3 ;  /* 0x00000001c1067824 */ /* 0x000fe200078e0a03 */
[----:B------:R-:W-:Y:S01]  /*ef70*/  FSEL R218, R2, -INF , !P6 ;  /* 0xff80000002da7808 */ /* 0x000fe20007000000 */
[----:B------:R-:W-:Y:S01]  /*ef80*/  VIADD R2, R5, 0xffffff59 ;  /* 0xffffff5905027836 */ /* 0x000fe20000000000 */
[----:B------:R-:W-:Y:S01]  /*ef90*/  ISETP.GT.AND P5, PT, R197, R0, PT ;  /* 0x00000000c500720c */ /* 0x000fe20003fa4270 */
[----:B------:R4:W-:Y:S01]  /*efa0*/  MUFU.TANH R19, R17 ;  /* 0x0000001100137308 */ /* 0x0009e20000002400 */
[----:B------:R-:W-:Y:S01]  /*efb0*/  ISETP.GE.AND P3, PT, R0, R202, PT ;  /* 0x000000ca0000720c */ /* 0x000fe20003f66270 */
[----:B------:R-:W-:Y:S01]  /*efc0*/  FMUL.FTZ R40, R47, UR4 ;  /* 0x000000042f287c20 */ /* 0x000fe20008410000 */
[----:B------:R-:W-:-:S02]  /*efd0*/  ISETP.GT.AND P2, PT, R196, R0, PT ;  /* 0x00000000c400720c */ /* 0x000fc40003f44270 */
[C---:B------:R-:W-:Y:S02]  /*efe0*/  ISETP.GE.AND P1, PT, R0.reuse, R199, PT ;  /* 0x000000c70000720c */ /* 0x040fe40003f26270 */
[----:B------:R-:W-:Y:S01]  /*eff0*/  ISETP.GE.AND P4, PT, R0, R201, PT ;  /* 0x000000c90000720c */ /* 0x000fe20003f86270 */
[----:B------:R-:W-:Y:S01]  /*f000*/  MUFU.TANH R41, R29 ;  /* 0x0000001d00297308 */ /* 0x000fe20000002400 */
[----:B------:R-:W-:Y:S01]  /*f010*/  ISETP.GT.AND P6, PT, R195, R0, PT ;  /* 0x00000000c300720c */ /* 0x000fe20003fc4270 */
[--C-:B-1----:R-:W-:Y:S02]  /*f020*/  IMAD.IADD R7, R16, 0x1, -R3.reuse ;  /* 0x0000000110077824 */ /* 0x102fe400078e0a03 */
[----:B------:R-:W-:Y:S01]  /*f030*/  FMUL.FTZ R0, R42, UR4 ;  /* 0x000000042a007c20 */ /* 0x000fe20008410000 */
[----:B------:R-:W-:Y:S02]  /*f040*/  IMAD.IADD R3, R198, 0x1, -R3 ;  /* 0x00000001c6037824 */ /* 0x000fe400078e0a03 */
[----:B------:R-:W-:Y:S01]  /*f050*/  IABS R18, R7 ;  /* 0x0000000700127213 */ /* 0x000fe20000000000 */
[----:B------:R1:W5:Y:S01]  /*f060*/  MUFU.TANH R28, R0 ;  /* 0x00000000001c7308 */ /* 0x0003620000002400 */
[----:B------:R-:W-:-:S02]  /*f070*/  IABS R7, R6 ;  /* 0x0000000600077213 */ /* 0x000fc40000000000 */
[----:B------:R-:W-:Y:S01]  /*f080*/  IABS R3, R3 ;  /* 0x0000000300037213 */ /* 0x000fe20000000000 */
[----:B------:R-:W-:Y:S01]  /*f090*/  IMAD.MOV.U32 R6, RZ, RZ, R18 ;  /* 0x000000ffff067224 */ /* 0x000fe200078e0012 */
[----:B------:R-:W-:Y:S02]  /*f0a0*/  I2FP.F32.S32 R7, R7 ;  /* 0x0000000700077245 */ /* 0x000fe40000201400 */
[----:B------:R-:W-:Y:S01]  /*f0b0*/  I2FP.F32.S32 R18, R3 ;  /* 0x0000000300127245 */ /* 0x000fe20000201400 */
[----:B------:R-:W3:Y:S01]  /*f0c0*/  MUFU.TANH R42, R40 ;  /* 0x00000028002a7308 */ /* 0x000ee20000002400 */
[----:B------:R-:W-:Y:S01]  /*f0d0*/  I2FP.F32.S32 R6, R6 ;  /* 0x0000000600067245 */ /* 0x000fe20000201400 */
[----:B--2---:R-:W-:-:S04]  /*f0e0*/  FFMA.FTZ R7, R7, -UR8, R37 ;  /* 0x8000000807077c23 */ /* 0x004fc80008010025 */
[----:B----4-:R-:W-:Y:S01]  /*f0f0*/  FFMA.FTZ R17, R6, -UR8, R44 ;  /* 0x8000000806117c23 */ /* 0x010fe2000801002c */
[----:B------:R-:W-:Y:S01]  /*f100*/  FSEL R7, R7, -INF , !P2 ;  /* 0xff80000007077808 */ /* 0x000fe20005000000 */
[----:B------:R2:W4:Y:S01]  /*f110*/  MUFU.TANH R40, R36 ;  /* 0x0000002400287308 */ /* 0x0005220000002400 */
[----:B-1----:R-:W-:Y:S02]  /*f120*/  IMAD.IADD R0, R192, 0x1, -R2 ;  /* 0x00000001c0007824 */ /* 0x002fe400078e0a02 */
[----:B------:R-:W-:Y:S01]  /*f130*/  FSEL R17, R17, -INF , !P5 ;  /* 0xff80000011117808 */ /* 0x000fe20006800000 */
[----:B-----5:R-:W-:Y:S01]  /*f140*/  FFMA.FTZ R6, R18, -UR8, R28 ;  /* 0x8000000812067c23 */ /* 0x020fe2000801001c */
[----:B------:R-:W-:Y:S01]  /*f150*/  FSEL R208, R7, -INF , !P1 ;  /* 0xff80000007d07808 */ /* 0x000fe20004800000 */
[----:B------:R-:W-:Y:S01]  /*f160*/  HMMA.16816.F32 R28, R20, R30, R176 ;  /* 0x0000001e141c723c */ /* 0x000fe200000018b0 */
[----:B------:R-:W-:Y:S01]  /*f170*/  IABS R0, R0 ;  /* 0x0000000000007213 */ /* 0x000fe20000000000 */
[----:B------:R-:W-:Y:S01]  /*f180*/  IMAD.IADD R7, R16, 0x1, -R2 ;  /* 0x0000000110077824 */ /* 0x000fe200078e0a02 */
[----:B------:R-:W-:Y:S01]  /*f190*/  FSEL R214, R17, -INF , !P3 ;  /* 0xff80000011d67808 */ /* 0x000fe20005800000 */
[----:B------:R-:W-:Y:S01]  /*f1a0*/  FMUL.FTZ R17, R48, UR4 ;  /* 0x0000000430117c20 */ /* 0x000fe20008410000 */
[----:B------:R-:W-:Y:S01]  /*f1b0*/  I2FP.F32.S32 R3, R0 ;  /* 0x0000000000037245 */ /* 0x000fe20000201400 */
[----:B------:R-:W-:Y:S01]  /*f1c0*/  VIADD R0, R4, 0xffffff91 ;  /* 0xffffff9104007836 */ /* 0x000fe20000000000 */
[----:B------:R-:W-:Y:S01]  /*f1d0*/  FSEL R6, R6, -INF , !P6 ;  /* 0xff80000006067808 */ /* 0x000fe20007000000 */
[----:B---3--:R-:W-:Y:S01]  /*f1e0*/  HMMA.16816.F32 R44, R24, R32, R160 ;  /* 0x00000020182c723c */ /* 0x008fe200000018a0 */
[----:B------:R-:W-:Y:S01]  /*f1f0*/  IABS R18, R7 ;  /* 0x0000000700127213 */ /* 0x000fe20000000000 */
[----:B------:R-:W-:Y:S01]  /*f200*/  FFMA.FTZ R3, R3, -UR8, R19 ;  /* 0x8000000803037c23 */ /* 0x000fe20008010013 */
[----:B------:R-:W-:Y:S01]  /*f210*/  ISETP.GT.AND P5, PT, R194, R0, PT ;  /* 0x00000000c200720c */ /* 0x000fe20003fa4270 */
[----:B------:R1:W3:Y:S01]  /*f220*/  MUFU.TANH R19, R17 ;  /* 0x0000001100137308 */ /* 0x0002e20000002400 */
[----:B------:R-:W-:-:S02]  /*f230*/  ISETP.GE.AND P3, PT, R0, R200, PT ;  /* 0x000000c80000720c */ /* 0x000fc40003f66270 */
[----:B------:R-:W-:Y:S02]  /*f240*/  FSEL R3, R3, -INF , !P5 ;  /* 0xff80000003037808 */ /* 0x000fe40006800000 */
[----:B------:R-:W-:Y:S01]  /*f250*/  FSEL R211, R6, -INF , !P4 ;  /* 0xff80000006d37808 */ /* 0x000fe20006000000 */
[----:B------:R-:W-:Y:S01]  /*f260*/  VIADD R6, R5, 0xffffff60 ;  /* 0xffffff6005067836 */ /* 0x000fe20000000000 */
[----:B------:R-:W-:Y:S01]  /*f270*/  FSEL R213, R3, -INF , !P3 ;  /* 0xff80000003d57808 */ /* 0x000fe20005800000 */
[--C-:B------:R-:W-:Y:S01]  /*f280*/  IMAD.IADD R3, R193, 0x1, -R2.reuse ;  /* 0x00000001c1037824 */ /* 0x100fe200078e0a02 */
[----:B------:R-:W-:Y:S01]  /*f290*/  ISETP.GT.AND P2, PT, R197, R0, PT ;  /* 0x00000000c500720c */ /* 0x000fe20003f44270 */
[----:B------:R-:W-:Y:S01]  /*f2a0*/  IMAD.IADD R2, R198, 0x1, -R2 ;  /* 0x00000001c6027824 */ /* 0x000fe200078e0a02 */
[----:B------:R-:W-:Y:S01]  /*f2b0*/  ISETP.GE.AND P1, PT, R0, R202, PT ;  /* 0x000000ca0000720c */ /* 0x000fe20003f26270 */
[----:B--2---:R-:W-:Y:S01]  /*f2c0*/  HMMA.16816.F32 R36, R8, R38, R28 ;  /* 0x000000260824723c */ /* 0x004fe2000000181c */
[----:B------:R-:W-:Y:S01]  /*f2d0*/  ISETP.GT.AND P6, PT, R196, R0, PT ;  /* 0x00000000c400720c */ /* 0x000fe20003fc4270 */
[----:B------:R-:W2:Y:S01]  /*f2e0*/  LDSM.16.M88.4 R28, [R186+0x5000] ;  /* 0x00500000ba1c783b */ /* 0x000ea20000000200 */
[----:B------:R-:W-:Y:S01]  /*f2f0*/  IABS R7, R2 ;  /* 0x0000000200077213 */ /* 0x000fe20000000000 */
[----:B------:R-:W-:Y:S01]  /*f300*/  IMAD.MOV.U32 R2, RZ, RZ, R18 ;  /* 0x000000ffff027224 */ /* 0x000fe200078e0012 */
[----:B------:R-:W-:Y:S01]  /*f310*/  ISETP.GE.AND P5, PT, R0, R199, PT ;  /* 0x000000c70000720c */ /* 0x000fe20003fa6270 */
[----:B------:R-:W-:Y:S01]  /*f320*/  FMUL.FTZ R18, R50, UR4 ;  /* 0x0000000432127c20 */ /* 0x000fe20008410000 */
[----:B------:R-:W-:Y:S01]  /*f330*/  ISETP.GE.AND P4, PT, R0, R201, PT ;  /* 0x000000c90000720c */ /* 0x000fe20003f86270 */
[----:B-1----:R-:W-:Y:S01]  /*f340*/  IMAD.MOV.U32 R17, RZ, RZ, R7 ;  /* 0x000000ffff117224 */ /* 0x002fe200078e0007 */
[----:B------:R-:W-:Y:S01]  /*f350*/  ISETP.GT.AND P3, PT, R195, R0, PT ;  /* 0x00000000c300720c */ /* 0x000fe20003f64270 */
[----:B------:R-:W-:Y:S01]  /*f360*/  IMAD.IADD R0, R192, 0x1, -R6 ;  /* 0x00000001c0007824 */ /* 0x000fe200078e0a06 */
[----:B------:R-:W-:Y:S01]  /*f370*/  IABS R3, R3 ;  /* 0x0000000300037213 */ /* 0x000fe20000000000 */
[----:B------:R1:W5:Y:S01]  /*f380*/  MUFU.TANH R48, R18 ;  /* 0x0000001200307308 */ /* 0x0003620000002400 */
[----:B------:R-:W-:Y:S01]  /*f390*/  I2FP.F32.S32 R2, R2 ;  /* 0x0000000200027245 */ /* 0x000fe20000201400 */
[----:B------:R-:W-:-:S04]  /*f3a0*/  DEPBAR.LE SB0, 0x0 ;  /* 0x000080000000791a */ /* 0x000fc80000000000 */
[----:B------:R-:W-:Y:S01]  /*f3b0*/  I2FP.F32.S32 R7, R3 ;  /* 0x0000000300077245 */ /* 0x000fe20000201400 */
[----:B------:R-:W-:Y:S01]  /*f3c0*/  FMUL.FTZ R52, R39, UR4 ;  /* 0x0000000427347c20 */ /* 0x000fe20008410000 */
[----:B------:R-:W-:Y:S01]  /*f3d0*/  I2FP.F32.S32 R3, R17 ;  /* 0x0000001100037245 */ /* 0x000fe20000201400 */
[----:B------:R-:W-:Y:S01]  /*f3e0*/  FFMA.FTZ R17, R2, -UR8, R42 ;  /* 0x8000000802117c23 */ /* 0x000fe2000801002a */
[----:B------:R-:W-:Y:S01]  /*f3f0*/  IABS R0, R0 ;  /* 0x0000000000007213 */ /* 0x000fe20000000000 */
[----:B------:R-:W-:Y:S01]  /*f400*/  FFMA.FTZ R7, R7, -UR8, R41 ;  /* 0x8000000807077c23 */ /* 0x000fe20008010029 */
[----:B------:R-:W-:Y:S01]  /*f410*/  FMUL.FTZ R50, R37, UR4 ;  /* 0x0000000425327c20 */ /* 0x000fe20008410000 */
[----:B----4-:R-:W-:Y:S01]  /*f420*/  FFMA.FTZ R3, R3, -UR8, R40 ;  /* 0x8000000803037c23 */ /* 0x010fe20008010028 */
[----:B------:R-:W-:Y:S01]  /*f430*/  I2FP.F32.S32 R2, R0 ;  /* 0x0000000000027245 */ /* 0x000fe20000201400 */
[----:B------:R-:W-:Y:S01]  /*f440*/  VIADD R0, R4, 0xffffff98 ;  /* 0xffffff9804007836 */ /* 0x000fe20000000000 */
[----:B------:R-:W-:Y:S01]  /*f450*/  FSEL R17, R17, -INF , !P2 ;  /* 0xff80000011117808 */ /* 0x000fe20005000000 */
[----:B------:R-:W-:Y:S01]  /*f460*/  HMMA.16816.F32 R40, R20, R32, R172 ;  /* 0x000000201428723c */ /* 0x000fe200000018ac */
[----:B------:R-:W-:Y:S01]  /*f470*/  FSEL R3, R3, -INF , !P3 ;  /* 0xff80000003037808 */ /* 0x000fe20005800000 */
[----:B---3--:R-:W-:Y:S01]  /*f480*/  FFMA.FTZ R2, R2, -UR8, R19 ;  /* 0x8000000802027c23 */ /* 0x008fe20008010013 */
[----:B------:R-:W-:Y:S01]  /*f490*/  ISETP.GT.AND P2, PT, R194, R0, PT ;  /* 0x00000000c200720c */ /* 0x000fe20003f44270 */
[----:B-1----:R-:W-:Y:S01]  /*f4a0*/  FMUL.FTZ R18, R49, UR4 ;  /* 0x0000000431127c20 */ /* 0x002fe20008410000 */
[----:B------:R-:W-:Y:S01]  /*f4b0*/  FSEL R7, R7, -INF , !P6 ;  /* 0xff80000007077808 */ /* 0x000fe20007000000 */
[----:B------:R-:W-:Y:S01]  /*f4c0*/  FMUL.FTZ R32, R51, UR4 ;  /* 0x0000000433207c20 */ /* 0x000fe20008410000 */
[----:B------:R-:W-:Y:S01]  /*f4d0*/  FSEL R212, R17, -INF , !P1 ;  /* 0xff80000011d47808 */ /* 0x000fe20004800000 */
[----:B------:R-:W-:Y:S01]  /*f4e0*/  IMAD.IADD R17, R16, 0x1, -R6 ;  /* 0x0000000110117824 */ /* 0x000fe200078e0a06 */
[----:B------:R-:W-:Y:S01]  /*f4f0*/  FSEL R205, R3, -INF , !P4 ;  /* 0xff80000003cd7808 */ /* 0x000fe20006000000 */
[----:B------:R-:W-:Y:S01]  /*f500*/  FMUL.FTZ R3, R38, UR4 ;  /* 0x0000000426037c20 */ /* 0x000fe20008410000 */
[----:B------:R-:W-:Y:S01]  /*f510*/  ISETP.GE.AND P1, PT, R0, R200, PT ;  /* 0x000000c80000720c */ /* 0x000fe20003f26270 */
[----:B------:R-:W-:Y:S01]  /*f520*/  MUFU.TANH R19, R18 ;  /* 0x0000001200137308 */ /* 0x000fe20000002400 */
[----:B------:R-:W-:-:S02]  /*f530*/  FSEL R2, R2, -INF , !P2 ;  /* 0xff80000002027808 */ /* 0x000fc40005000000 */
[----:B------:R-:W-:Y:S01]  /*f540*/  FSEL R178, R7, -INF , !P5 ;  /* 0xff80000007b27808 */ /* 0x000fe20006800000 */
[----:B------:R-:W-:Y:S01]  /*f550*/  FMUL.FTZ R7, R36, UR4 ;  /* 0x0000000424077c20 */ /* 0x000fe20008410000 */
[----:B------:R-:W-:Y:S02]  /*f560*/  FSEL R209, R2, -INF , !P1 ;  /* 0xff80000002d17808 */ /* 0x000fe40004800000 */
[----:B------:R-:W-:Y:S01]  /*f570*/  ISETP.GT.AND P6, PT, R197, R0, PT ;  /* 0x00000000c500720c */ /* 0x000fe20003fc4270 */
[----:B------:R1:W-:Y:S01]  /*f580*/  MUFU.TANH R33, R3 ;  /* 0x0000000300217308 */ /* 0x0003e20000002400 */
[----:B------:R-:W-:Y:S01]  /*f590*/  ISETP.GE.AND P5, PT, R0, R202, PT ;  /* 0x000000ca0000720c */ /* 0x000fe20003fa6270 */
[----:B--2---:R-:W-:Y:S01]  /*f5a0*/  HMMA.16816.F32 R40, R8, R28, R40 ;  /* 0x0000001c0828723c */ /* 0x004fe20000001828 */
[----:B------:R-:W-:Y:S01]  /*f5b0*/  BAR.SYNC.DEFER_BLOCKING 0x0 ;  /* 0x0000000000007b1d */ /* 0x000fe20000010000 */
[----:B------:R-:W-:Y:S02]  /*f5c0*/  ISETP.GT.AND P3, PT, R196, R0, PT ;  /* 0x00000000c400720c */ /* 0x000fe40003f64270 */
[----:B------:R-:W-:-:S02]  /*f5d0*/  ISETP.GE.AND P4, PT, R0, R199, PT ;  /* 0x000000c70000720c */ /* 0x000fc40003f86270 */
[----:B------:R-:W-:Y:S01]  /*f5e0*/  ISETP.GE.AND P2, PT, R0, R201, PT ;  /* 0x000000c90000720c */ /* 0x000fe20003f46270 */
[----:B------:R2:W3:Y:S01]  /*f5f0*/  MUFU.TANH R36, R7 ;  /* 0x0000000700247308 */ /* 0x0004e20000002400 */
[----:B------:R-:W-:Y:S01]  /*f600*/  ISETP.GT.AND P1, PT, R195, R0, PT ;  /* 0x00000000c300720c */ /* 0x000fe20003f24270 */
[----:B------:R-:W-:Y:S01]  /*f610*/  IMAD.IADD R0, R198, 0x1, -R6 ;  /* 0x00000001c6007824 */ /* 0x000fe200078e0a06 */
[----:B------:R-:W-:Y:S01]  /*f620*/  IABS R17, R17 ;  /* 0x0000001100117213 */ /* 0x000fe20000000000 */
[----:B-1----:R-:W-:-:S04]  /*f630*/  VIADD R3, R5, 0xffffff61 ;  /* 0xffffff6105037836 */ /* 0x002fc80000000000 */
[----:B------:R-:W-:Y:S02]  /*f640*/  IMAD.IADD R2, R192, 0x1, -R3 ;  /* 0x00000001c0027824 */ /* 0x000fe400078e0a03 */
[----:B--2---:R-:W-:Y:S01]  /*f650*/  IMAD.IADD R7, R193, 0x1, -R6 ;  /* 0x00000001c1077824 */ /* 0x004fe200078e0a06 */
[----:B------:R-:W-:Y:S02]  /*f660*/  IABS R6, R0 ;  /* 0x0000000000067213 */ /* 0x000fe40000000000 */
[----:B------:R-:W-:Y:S01]  /*f670*/  IABS R0, R2 ;  /* 0x0000000200007213 */ /* 0x000fe20000000000 */
[----:B------:R-:W-:Y:S01]  /*f680*/  IMAD.MOV.U32 R2, RZ, RZ, R17 ;  /* 0x000000ffff027224 */ /* 0x000fe200078e0011 */
[----:B------:R-:W-:Y:S01]  /*f690*/  IABS R7, R7 ;  /* 0x0000000700077213 */ /* 0x000fe20000000000 */
[----:B------:R-:W-:-:S03]  /*f6a0*/  IMAD.MOV.U32 R18, RZ, RZ, R6 ;  /* 0x000000ffff127224 */ /* 0x000fc600078e0006 */
[----:B------:R-:W-:Y:S02]  /*f6b0*/  I2FP.F32.S32 R6, R2 ;  /* 0x0000000200067245 */ /* 0x000fe40000201400 */
[----:B------:R-:W-:Y:S02]  /*f6c0*/  I2FP.F32.S32 R7, R7 ;  /* 0x0000000700077245 */ /* 0x000fe40000201400 */
[----:B------:R-:W-:Y:S01]  /*f6d0*/  I2FP.F32.S32 R18, R18 ;  /* 0x0000001200127245 */ /* 0x000fe20000201400 */
[----:B-----5:R-:W-:Y:S01]  /*f6e0*/  FFMA.FTZ R17, R6, -UR8, R48 ;  /* 0x8000000806117c23 */ /* 0x020fe20008010030 */
[----:B------:R-:W-:Y:S01]  /*f6f0*/  I2FP.F32.S32 R2, R0 ;  /* 0x0000000000027245 */ /* 0x000fe20000201400 */
[----:B---3--:R-:W-:Y:S01]  /*f700*/  FFMA.FTZ R7, R7, -UR8, R36 ;  /* 0x8000000807077c23 */ /* 0x008fe20008010024 */
[----:B------:R-:W-:Y:S02]  /*f710*/  VIADD R0, R4, 0xffffff99 ;  /* 0xffffff9904007836 */ /* 0x000fe40000000000 */
[----:B------:R-:W-:Y:S01]  /*f720*/  FFMA.FTZ R6, R18, -UR8, R33 ;  /* 0x8000000812067c23 */ /* 0x000fe20008010021 */
[----:B------:R-:W-:Y:S01]  /*f730*/  HMMA.16816.F32 R36, R12, R28, R44 ;  /* 0x0000001c0c24723c */ /* 0x000fe2000000182c */
[----:B------:R-:W1:Y:S01]  /*f740*/  MUFU.TANH R28, R52 ;  /* 0x00000034001c7308 */ /* 0x000e620000002400 */
[----:B------:R-:W-:Y:S01]  /*f750*/  FSEL R7, R7, -INF , !P3 ;  /* 0xff80000007077808 */ /* 0x000fe20005800000 */
[----:B------:R-:W-:Y:S01]  /*f760*/  FFMA.FTZ R2, R2, -UR8, R19 ;  /* 0x8000000802027c23 */ /* 0x000fe20008010013 */
[----:B------:R-:W-:Y:S01]  /*f770*/  FSEL R6, R6, -INF , !P1 ;  /* 0xff80000006067808 */ /* 0x000fe20004800000 */
[----:B------:R-:W-:Y:S01]  /*f780*/  FMUL.FTZ R29, R43, UR4 ;  /* 0x000000042b1d7c20 */ /* 0x000fe20008410000 */
[----:B------:R-:W-:Y:S01]  /*f790*/  FSEL R170, R7, -INF , !P4 ;  /* 0xff80000007aa7808 */ /* 0x000fe20006000000 */
[--C-:B------:R-:W-:Y:S01]  /*f7a0*/  IMAD.IADD R7, R16, 0x1, -R3.reuse ;  /* 0x0000000110077824 */ /* 0x100fe200078e0a03 */
[----:B------:R-:W-:Y:S01]  /*f7b0*/  FSEL R174, R6, -INF , !P2 ;  /* 0xff80000006ae7808 */ /* 0x000fe20005000000 */
[--C-:B------:R-:W-:Y:S01]  /*f7c0*/  IMAD.IADD R6, R193, 0x1, -R3.reuse ;  /* 0x00000001c1067824 */ /* 0x100fe200078e0a03 */
[----:B------:R-:W-:Y:S01]  /*f7d0*/  MUFU.TANH R33, R32 ;  /* 0x0000002000217308 */ /* 0x000fe20000002400 */
[----:B------:R-:W-:Y:S01]  /*f7e0*/  IMAD.IADD R3, R198, 0x1, -R3 ;  /* 0x00000001c6037824 */ /* 0x000fe200078e0a03 */
[----:B------:R-:W-:Y:S01]  /*f7f0*/  IABS R7, R7 ;  /* 0x0000000700077213 */ /* 0x000fe20000000000 */
[----:B------:R-:W-:Y:S01]  /*f800*/  HMMA.16816.F32 R44, R24, R34, R76 ;  /* 0x00000022182c723c */ /* 0x000fe2000000184c */
[----:B------:R-:W-:-:S02]  /*f810*/  IABS R18, R6 ;  /* 0x0000000600127213 */ /* 0x000fc40000000000 */
[----:B------:R-:W-:Y:S02]  /*f820*/  FSEL R17, R17, -INF , !P6 ;  /* 0xff80000011117808 */ /* 0x000fe40007000000 */
[----:B------:R-:W2:Y:S01]  /*f830*/  MUFU.TANH R32, R50 ;  /* 0x0000003200207308 */ /* 0x000ea20000002400 */
[----:B------:R-:W-:Y:S01]  /*f840*/  IABS R6, R3 ;  /* 0x0000000300067213 */ /* 0x000fe20000000000 */
[----:B------:R-:W-:Y:S01]  /*f850*/  IMAD.MOV.U32 R3, RZ, RZ, R7 ;  /* 0x000000ffff037224 */ /* 0x000fe200078e0007 */
[----:B------:R-:W-:Y:S01]  /*f860*/  ISETP.GT.AND P6, PT, R194, R0, PT ;  /* 0x00000000c200720c */ /* 0x000fe20003fc4270 */
[----:B------:R-:W-:Y:S01]  /*f870*/  IMAD.MOV.U32 R7, RZ, RZ, R18 ;  /* 0x000000ffff077224 */ /* 0x000fe200078e0012 */
[----:B------:R-:W-:Y:S01]  /*f880*/  I2FP.F32.S32 R6, R6 ;  /* 0x0000000600067245 */ /* 0x000fe20000201400 */
[----:B------:R-:W-:Y:S01]  /*f890*/  FMUL.FTZ R18, R38, UR4 ;  /* 0x0000000426127c20 */ /* 0x000fe20008410000 */
[----:B------:R-:W-:Y:S01]  /*f8a0*/  ISETP.GE.AND P3, PT, R0, R200, PT ;  /* 0x000000c80000720c */ /* 0x000fe20003f66270 */
[----:B------:R-:W-:Y:S01]  /*f8b0*/  FMUL.FTZ R39, R39, UR4 ;  /* 0x0000000427277c20 */ /* 0x000fe20008410000 */
[----:B------:R-:W-:Y:S01]  /*f8c0*/  FSEL R2, R2, -INF , !P6 ;  /* 0xff80000002027808 */ /* 0x000fe20007000000 */
[----:B-1----:R-:W-:Y:S01]  /*f8d0*/  FFMA.FTZ R6, R6, -UR8, R28 ;  /* 0x8000000806067c23 */ /* 0x002fe2000801001c */
[----:B------:R-:W-:Y:S01]  /*f8e0*/  FSEL R207, R17, -INF , !P5 ;  /* 0xff80000011cf7808 */ /* 0x000fe20006800000 */
[----:B------:R-:W-:Y:S01]  /*f8f0*/  FMUL.FTZ R17, R36, UR4 ;  /* 0x0000000424117c20 */ /* 0x000fe20008410000 */
[----:B------:R-:W-:Y:S01]  /*f900*/  I2FP.F32.S32 R3, R3 ;  /* 0x0000000300037245 */ /* 0x000fe20000201400 */
[----:B------:R-:W-:Y:S01]  /*f910*/  FMUL.FTZ R28, R41, UR4 ;  /* 0x00000004291c7c20 */ /* 0x000fe20008410000 */
[----:B------:R-:W-:Y:S01]  /*f920*/  I2FP.F32.S32 R7, R7 ;  /* 0x0000000700077245 */ /* 0x000fe20000201400 */
[----:B------:R1:W3:Y:S01]  /*f930*/  MUFU.TANH R19, R17 ;  /* 0x0000001100137308 */ /* 0x0002e20000002400 */
[----:B------:R-:W-:Y:S01]  /*f940*/  FSEL R204, R2, -INF , !P3 ;  /* 0xff80000002cc7808 */ /* 0x000fe20005800000 */
[----:B------:R-:W-:Y:S01]  /*f950*/  VIADD R2, R5, 0xffffff68 ;  /* 0xffffff6805027836 */ /* 0x000fe20000000000 */
[-C--:B------:R-:W-:Y:S01]  /*f960*/  ISETP.GT.AND P3, PT, R195, R0.reuse, PT ;  /* 0x00000000c300720c */ /* 0x080fe20003f64270 */
[----:B--2---:R-:W-:Y:S01]  /*f970*/  FFMA.FTZ R7, R7, -UR8, R32 ;  /* 0x8000000807077c23 */ /* 0x004fe20008010020 */
[-C--:B------:R-:W-:Y:S01]  /*f980*/  ISETP.GT.AND P5, PT, R197, R0.reuse, PT ;  /* 0x00000000c500720c */ /* 0x080fe20003fa4270 */
[----:B------:R-:W-:Y:S01]  /*f990*/  HMMA.16816.F32 R48, R24, R216, R224 ;  /* 0x000000d81830723c */ /* 0x000fe200000018e0 */
[----:B------:R-:W-:Y:S01]  /*f9a0*/  ISETP.GT.AND P1, PT, R196, R0, PT ;  /* 0x00000000c400720c */ /* 0x000fe20003f24270 */
[----:B------:R2:W-:Y:S01]  /*f9b0*/  MUFU.TANH R26, R18 ;  /* 0x00000012001a7308 */ /* 0x0005e20000002400 */
[----:B------:R-:W-:-:S02]  /*f9c0*/  ISETP.GE.AND P2, PT, R0, R201, PT ;  /* 0x000000c90000720c */ /* 0x000fc40003f46270 */
[----:B------:R-:W-:Y:S02]  /*f9d0*/  FSEL R6, R6, -INF , !P3 ;  /* 0xff80000006067808 */ /* 0x000fe40005800000 */
[C---:B------:R-:W-:Y:S02]  /*f9e0*/  ISETP.GE.AND P4, PT, R0.reuse, R202, PT ;  /* 0x000000ca0000720c */ /* 0x040fe40003f86270 */
[----:B------:R-:W-:Y:S01]  /*f9f0*/  ISETP.GE.AND P6, PT, R0, R199, PT ;  /* 0x000000c70000720c */ /* 0x000fe20003fc6270 */
[--C-:B------:R-:W-:Y:S01]  /*fa00*/  IMAD.IADD R0, R192, 0x1, -R2.reuse ;  /* 0x00000001c0007824 */ /* 0x100fe200078e0a02 */
[----:B------:R-:W-:Y:S01]  /*fa10*/  FSEL R7, R7, -INF , !P1 ;  /* 0xff80000007077808 */ /* 0x000fe20004800000 */
[----:B-1----:R-:W-:Y:S01]  /*fa20*/  FFMA.FTZ R17, R3, -UR8, R33 ;  /* 0x8000000803117c23 */ /* 0x002fe20008010021 */
[----:B------:R-:W-:Y:S01]  /*fa30*/  FSEL R163, R6, -INF , !P2 ;  /* 0xff80000006a37808 */ /* 0x000fe20005000000 */
[----:B------:R-:W-:Y:S01]  /*fa40*/  FMUL.FTZ R6, R42, UR4 ;  /* 0x000000042a067c20 */ /* 0x000fe20008410000 */
[----:B------:R-:W-:Y:S01]  /*fa50*/  IABS R0, R0 ;  /* 0x0000000000007213 */ /* 0x000fe20000000000 */
[----:B------:R-:W-:Y:S01]  /*fa60*/  HMMA.16816.F32 R32, R20, R34, R164 ;  /* 0x000000221420723c */ /* 0x000fe200000018a4 */
[----:B------:R-:W-:Y:S01]  /*fa70*/  FSEL R17, R17, -INF , !P5 ;  /* 0xff80000011117808 */ /* 0x000fe20006800000 */
[----:B------:R1:W-:Y:S01]  /*fa80*/  MUFU.TANH R24, R6 ;  /* 0x0000000600187308 */ /* 0x0003e20000002400 */
[----:B------:R-:W-:Y:S01]  /*fa90*/  FSEL R162, R7, -INF , !P6 ;  /* 0xff80000007a27808 */ /* 0x000fe20007000000 */
[----:B------:R-:W-:Y:S01]  /*faa0*/  IMAD.IADD R7, R16, 0x1, -R2 ;  /* 0x0000000110077824 */ /* 0x000fe200078e0a02 */
[----:B------:R-:W-:Y:S01]  /*fab0*/  FSEL R175, R17, -INF , !P4 ;  /* 0xff80000011af7808 */ /* 0x000fe20006000000 */
[----:B------:R-:W-:Y:S01]  /*fac0*/  FMUL.FTZ R17, R40, UR4 ;  /* 0x0000000428117c20 */ /* 0x000fe20008410000 */
[----:B------:R-:W-:Y:S01]  /*fad0*/  I2FP.F32.S32 R3, R0 ;  /* 0x0000000000037245 */ /* 0x000fe20000201400 */
[----:B------:R-:W-:Y:S01]  /*fae0*/  VIADD R0, R4, 0xffffffa0 ;  /* 0xffffffa004007836 */ /* 0x000fe20000000000 */
[----:B--2---:R-:W-:Y:S01]  /*faf0*/  IABS R18, R7 ;  /* 0x0000000700127213 */ /* 0x004fe20000000000 */
[----:B------:R2:W4:Y:S02]  /*fb00*/  MUFU.TANH R25, R17 ;  /* 0x0000001100197308 */ /* 0x0005240000002400 */
[----:B---3--:R-:W-:Y:S01]  /*fb10*/  FFMA.FTZ R3, R3, -UR8, R19 ;  /* 0x8000000803037c23 */ /* 0x008fe20008010013 */
[----:B------:R-:W-:-:S02]  /*fb20*/  ISETP.GT.AND P5, PT, R194, R0, PT ;  /* 0x00000000c200720c */ /* 0x000fc40003fa4270 */
[----:B------:R-:W-:Y:S02]  /*fb30*/  ISETP.GE.AND P1, PT, R0, R200, PT ;  /* 0x000000c80000720c */ /* 0x000fe40003f26270 */
[----:B------:R-:W-:Y:S01]  /*fb40*/  FSEL R3, R3, -INF , !P5 ;  /* 0xff80000003037808 */ /* 0x000fe20006800000 */
[----:B------:R3:W-:Y:S01]  /*fb50*/  MUFU.TANH R41, R39 ;  /* 0x0000002700297308 */ /* 0x0007e20000002400 */
[----:B------:R-:W-:Y:S01]  /*fb60*/  ISETP.GT.AND P4, PT, R197, R0, PT ;  /* 0x00000000c500720c */ /* 0x000fe20003f84270 */
[--C-:B-1----:R-:W-:Y:S01]  /*fb70*/  IMAD.IADD R6, R193, 0x1, -R2.reuse ;  /* 0x00000001c1067824 */ /* 0x102fe200078e0a02 */
[----:B------:R-:W-:Y:S01]  /*fb80*/  FSEL R210, R3, -INF , !P1 ;  /* 0xff80000003d27808 */ /* 0x000fe20004800000 */
[----:B------:R-:W-:Y:S01]  /*fb90*/  IMAD.IADD R2, R198, 0x1, -R2 ;  /* 0x00000001c6027824 */ /* 0x000fe200078e0a02 */
[----:B------:R-:W-:Y:S01]  /*fba0*/  ISETP.GE.AND P6, PT, R0, R202, PT ;  /* 0x000000ca0000720c */ /* 0x000fe20003fc6270 */
[----:B------:R-:W-:Y:S01]  /*fbb0*/  VIADD R3, R5, 0xffffff69 ;  /* 0xffffff6905037836 */ /* 0x000fe20000000000 */
[----:B------:R-:W-:Y:S01]  /*fbc0*/  IABS R7, R6 ;  /* 0x0000000600077213 */ /* 0x000fe20000000000 */
[----:B------:R-:W-:Y:S01]  /*fbd0*/  MUFU.TANH R40, R28 ;  /* 0x0000001c00287308 */ /* 0x000fe20000002400 */
[----:B------:R-:W-:Y:S01]  /*fbe0*/  IABS R6, R2 ;  /* 0x0000000200067213 */ /* 0x000fe20000000000 */
[----:B------:R-:W-:-:S02]  /*fbf0*/  IMAD.MOV.U32 R2, RZ, RZ, R18 ;  /* 0x000000ffff027224 */ /* 0x000fc400078e0012 */
[----:B--2---:R-:W-:Y:S01]  /*fc00*/  FMUL.FTZ R17, R37, UR4 ;  /* 0x0000000425117c20 */ /* 0x004fe20008410000 */
[----:B------:R-:W-:Y:S01]  /*fc10*/  I2FP.F32.S32 R7, R7 ;  /* 0x0000000700077245 */ /* 0x000fe20000201400 */
[----:B------:R-:W-:Y:S01]  /*fc20*/  IMAD.MOV.U32 R18, RZ, RZ, R6 ;  /* 0x000000ffff127224 */ /* 0x000fe200078e0006 */
[----:B------:R-:W-:Y:S01]  /*fc30*/  I2FP.F32.S32 R6, R2 ;  /* 0x0000000200067245 */ /* 0x000fe20000201400 */
[----:B------:R1:W2:Y:S01]  /*fc40*/  MUFU.TANH R19, R17 ;  /* 0x0000001100137308 */ /* 0x0002a20000002400 */
[----:B------:R-:W-:Y:S01]  /*fc50*/  ISETP.GT.AND P3, PT, R196, R0, PT ;  /* 0x00000000c400720c */ /* 0x000fe20003f64270 */
[----:B----4-:R-:W-:Y:S01]  /*fc60*/  FFMA.FTZ R7, R7, -UR8, R25 ;  /* 0x8000000807077c23 */ /* 0x010fe20008010019 */
[----:B------:R-:W-:Y:S01]  /*fc70*/  I2FP.F32.S32 R18, R18 ;  /* 0x0000001200127245 */ /* 0x000fe20000201400 */
[----:B---3--:R-:W-:Y:S01]  /*fc80*/  HMMA.16816.F32 R36, R20, R216, R148 ;  /* 0x000000d81424723c */ /* 0x008fe20000001894 */
[C---:B------:R-:W-:Y:S02]  /*fc90*/  ISETP.GE.AND P5, PT, R0.reuse, R199, PT ;  /* 0x000000c70000720c */ /* 0x040fe40003fa6270 */
[----:B------:R-:W-:Y:S01]  /*fca0*/  ISETP.GE.AND P2, PT, R0, R201, PT ;  /* 0x000000c90000720c */ /* 0x000fe20003f46270 */
[----:B------:R3:W4:Y:S01]  /*fcb0*/  MUFU.TANH R20, R29 ;  /* 0x0000001d00147308 */ /* 0x0007220000002400 */
[----:B------:R-:W-:Y:S01]  /*fcc0*/  ISETP.GT.AND P1, PT, R195, R0, PT ;  /* 0x00000000c300720c */ /* 0x000fe20003f24270 */
[----:B------:R-:W-:Y:S01]  /*fcd0*/  IMAD.IADD R0, R192, 0x1, -R3 ;  /* 0x00000001c0007824 */ /* 0x000fe200078e0a03 */
[----:B------:R-:W-:-:S04]  /*fce0*/  FSEL R7, R7, -INF , !P3 ;  /* 0xff80000007077808 */ /* 0x000fc80005800000 */
[----:B------:R-:W-:Y:S02]  /*fcf0*/  IABS R0, R0 ;  /* 0x0000000000007213 */ /* 0x000fe40000000000 */
[----:B------:R-:W-:Y:S01]  /*fd00*/  FSEL R172, R7, -INF , !P5 ;  /* 0xff80000007ac7808 */ /* 0x000fe20006800000 */
[----:B-1----:R-:W-:Y:S01]  /*fd10*/  FFMA.FTZ R17, R6, -UR8, R26 ;  /* 0x8000000806117c23 */ /* 0x002fe2000801001a */
[----:B------:R-:W-:Y:S01]  /*fd20*/  FFMA.FTZ R6, R18, -UR8, R24 ;  /* 0x8000000812067c23 */ /* 0x000fe20008010018 */
[----:B------:R-:W-:Y:S01]  /*fd30*/  I2FP.F32.S32 R2, R0 ;  /* 0x0000000000027245 */ /* 0x000fe20000201400 */
[----:B------:R-:W-:Y:S01]  /*fd40*/  HMMA.16816.F32 R24, R12, R30, R44 ;  /* 0x0000001e0c18723c */ /* 0x000fe2000000182c */
[----:B------:R-:W-:Y:S01]  /*fd50*/  VIADD R0, R4, 0xffffffa1 ;  /* 0xffffffa104007836 */ /* 0x000fe20000000000 */
[----:B------:R-:W-:Y:S01]  /*fd60*/  FSEL R17, R17, -INF , !P4 ;  /* 0xff80000011117808 */ /* 0x000fe20006000000 */
[----:B------:R-:W-:Y:S02]  /*fd70*/  IMAD.IADD R7, R16, 0x1, -R3 ;  /* 0x0000000110077824 */ /* 0x000fe400078e0a03 */
[----:B--2---:R-:W-:Y:S01]  /*fd80*/  FFMA.FTZ R2, R2, -UR8, R19 ;  /* 0x8000000802027c23 */ /* 0x004fe20008010013 */
[----:B------:R-:W-:-:S02]  /*fd90*/  FSEL R6, R6, -INF , !P1 ;  /* 0xff80000006067808 */ /* 0x000fc40004800000 */
[----:B------:R-:W-:Y:S01]  /*fda0*/  ISETP.GT.AND P4, PT, R194, R0, PT ;  /* 0x00000000c200720c */ /* 0x000fe20003f84270 */
[----:B---3--:R-:W-:Y:S01]  /*fdb0*/  HMMA.16816.F32 R28, R8, R30, R32 ;  /* 0x0000001e081c723c */ /* 0x008fe20000001820 */
[----:B------:R-:W-:Y:S02]  /*fdc0*/  FSEL R206, R17, -INF , !P6 ;  /* 0xff80000011ce7808 */ /* 0x000fe40007000000 */
[----:B------:R-:W-:Y:S01]  /*fdd0*/  FSEL R176, R6, -INF , !P2 ;  /* 0xff80000006b07808 */ /* 0x000fe20005000000 */
[--C-:B------:R-:W-:Y:S01]  /*fde0*/  IMAD.IADD R6, R193, 0x1, -R3.reuse ;  /* 0x00000001c1067824 */ /* 0x100fe200078e0a03 */
[----:B------:R-:W-:Y:S01]  /*fdf0*/  ISETP.GE.AND P6, PT, R0, R200, PT ;  /* 0x000000c80000720c */ /* 0x000fe20003fc6270 */
[----:B------:R-:W-:Y:S01]  /*fe00*/  IMAD.IADD R3, R198, 0x1, -R3 ;  /* 0x00000001c6037824 */ /* 0x000fe200078e0a03 */
[----:B------:R-:W-:Y:S02]  /*fe10*/  FSEL R2, R2, -INF , !P4 ;  /* 0xff80000002027808 */ /* 0x000fe40006000000 */
[----:B------:R-:W-:Y:S01]  /*fe20*/  IABS R18, R7 ;  /* 0x0000000700127213 */ /* 0x000fe20000000000 */
[----:B------:R-:W-:Y:S01]  /*fe30*/  FMUL.FTZ R17, R24, UR4 ;  /* 0x0000000418117c20 */ /* 0x000fe20008410000 */
[----:B------:R-:W-:Y:S01]  /*fe40*/  FSEL R179, R2, -INF , !P6 ;  /* 0xff80000002b37808 */ /* 0x000fe20007000000 */
[----:B------:R-:W-:Y:S01]  /*fe50*/  VIADD R2, R5, 0xffffff70 ;  /* 0xffffff7005027836 */ /* 0x000fe20000000000 */
[----:B------:R-:W-:Y:S01]  /*fe60*/  IABS R7, R6 ;  /* 0x0000000600077213 */ /* 0x000fe20000000000 */
[----:B------:R1:W2:Y:S01]  /*fe70*/  MUFU.TANH R19, R17 ;  /* 0x0000001100137308 */ /* 0x0002a20000002400 */
[----:B------:R-:W-:Y:S01]  /*fe80*/  IABS R6, R3 ;  /* 0x0000000300067213 */ /* 0x000fe20000000000 */
[----:B------:R-:W-:Y:S01]  /*fe90*/  IMAD.MOV.U32 R3, RZ, RZ, R18 ;  /* 0x000000ffff037224 */ /* 0x000fe200078e0012 */
[----:B------:R-:W-:-:S02]  /*fea0*/  ISETP.GT.AND P3, PT, R197, R0, PT ;  /* 0x00000000c500720c */ /* 0x000fc40003f64270 */
[----:B------:R-:W-:Y:S01]  /*feb0*/  FMUL.FTZ R24, R31, UR4 ;  /* 0x000000041f187c20 */ /* 0x000fe20008410000 */
[----:B------:R-:W-:Y:S02]  /*fec0*/  ISETP.GE.AND P5, PT, R0, R202, PT ;  /* 0x000000ca0000720c */ /* 0x000fe40003fa6270 */
[-C--:B------:R-:W-:Y:S02]  /*fed0*/  ISETP.GT.AND P1, PT, R196, R0.reuse, PT ;  /* 0x00000000c400720c */ /* 0x080fe40003f24270 */
[C---:B------:R-:W-:Y:S01]  /*fee0*/  ISETP.GE.AND P4, PT, R0.reuse, R199, PT ;  /* 0x000000c70000720c */ /* 0x040fe20003f86270 */
[----:B------:R-:W-:Y:S01]  /*fef0*/  MUFU.TANH R24, R24 ;  /* 0x0000001800187308 */ /* 0x000fe20000002400 */
[----:B------:R-:W-:Y:S02]  /*ff00*/  ISETP.GE.AND P2, PT, R0, R201, PT ;  /* 0x000000c90000720c */ /* 0x000fe40003f46270 */
[----:B------:R-:W-:Y:S01]  /*ff10*/  ISETP.GT.AND P6, PT, R195, R0, PT ;  /* 0x00000000c300720c */ /* 0x000fe20003fc4270 */
[----:B------:R-:W-:Y:S01]  /*ff20*/  IMAD.IADD R0, R192, 0x1, -R2 ;  /* 0x00000001c0007824 */ /* 0x000fe200078e0a02 */
[----:B------:R-:W-:-:S02]  /*ff30*/  I2FP.F32.S32 R3, R3 ;  /* 0x0000000300037245 */ /* 0x000fc40000201400 */
[----:B------:R-:W-:Y:S02]  /*ff40*/  I2FP.F32.S32 R7, R7 ;  /* 0x0000000700077245 */ /* 0x000fe40000201400 */
[----:B------:R-:W-:Y:S01]  /*ff50*/  IABS R0, R0 ;  /* 0x0000000000007213 */ /* 0x000fe20000000000 */
[----:B-1----:R-:W-:Y:S01]  /*ff60*/  FFMA.FTZ R17, R3, -UR8, R41 ;  /* 0x8000000803117c23 */ /* 0x002fe20008010029 */
[----:B------:R-:W-:Y:S01]  /*ff70*/  I2FP.F32.S32 R6, R6 ;  /* 0x0000000600067245 */ /* 0x000fe20000201400 */
[----:B------:R-:W-:Y:S01]  /*ff80*/  FFMA.FTZ R7, R7, -UR8, R40 ;  /* 0x8000000807077c23 */ /* 0x000fe20008010028 */
[----:B------:R-:W-:Y:S01]  /*ff90*/  I2FP.F32.S32 R3, R0 ;  /* 0x0000000000037245 */ /* 0x000fe20000201400 */
[----:B------:R-:W-:Y:S01]  /*ffa0*/  VIADD R0, R4, 0xffffffa8 ;  /* 0xffffffa804007836 */ /* 0x000fe20000000000 */
[----:B------:R-:W-:Y:S01]  /*ffb0*/  FSEL R17, R17, -INF , !P3 ;  /* 0xff80000011117808 */ /* 0x000fe20005800000 */
[----:B----4-:R-:W-:Y:S01]  /*ffc0*/  FFMA.FTZ R6, R6, -UR8, R20 ;  /* 0x8000000806067c23 */ /* 0x010fe20008010014 */
[----:B------:R-:W-:Y:S01]  /*ffd0*/  FSEL R7, R7, -INF , !P1 ;  /* 0xff80000007077808 */ /* 0x000fe20004800000 */
[----:B--2---:R-:W-:Y:S01]  /*ffe0*/  FFMA.FTZ R3, R3, -UR8, R19 ;  /* 0x8000000803037c23 */ /* 0x004fe20008010013 */
[----:B------:R-:W-:Y:S01]  /*fff0*/  ISETP.GT.AND P3, PT, R194, R0, PT ;  /* 0x00000000c200720c */ /* 0x000fe20003f64270 */
[----:B------:R-:W-:Y:S01]  /*10000*/  HMMA.16816.F32 R20, R12, R152, R48 ;  /* 0x000000980c14723c */ /* 0x000fe20000001830 */
[----:B------:R-:W-:Y:S01]  /*10010*/  ISETP.GE.AND P1, PT, R0, R200, PT ;  /* 0x000000c80000720c */ /* 0x000fe20003f26270 */
[----:B------:R-:W-:Y:S01]  /*10020*/  FMUL.FTZ R19, R29, UR4 ;  /* 0x000000041d137c20 */ /* 0x000fe20008410000 */
[----:B------:R-:W-:-:S02]  /*10030*/  FSEL R3, R3, -INF , !P3 ;  /* 0xff80000003037808 */ /* 0x000fc40005800000 */
[----:B------:R-:W-:Y:S01]  /*10040*/  FSEL R177, R17, -INF , !P5 ;  /* 0xff80000011b17808 */ /* 0x000fe20006800000 */
[----:B------:R-:W-:Y:S01]  /*10050*/  FMUL.FTZ R17, R26, UR4 ;  /* 0x000000041a117c20 */ /* 0x000fe20008410000 */
[----:B------:R-:W-:Y:S01]  /*10060*/  FSEL R171, R3, -INF , !P1 ;  /* 0xff80000003ab7808 */ /* 0x000fe20004800000 */
[----:B------:R-:W-:Y:S01]  /*10070*/  FMUL.FTZ R3, R30, UR4 ;  /* 0x000000041e037c20 */ /* 0x000fe20008410000 */
[----:B------:R-:W-:Y:S01]  /*10080*/  FSEL R165, R7, -INF , !P4 ;  /* 0xff80000007a57808 */ /* 0x000fe20006000000 */
[----:B------:R-:W-:Y:S01]  /*10090*/  FMUL.FTZ R7, R28, UR4 ;  /* 0x000000041c077c20 */ /* 0x000fe20008410000 */
[----:B------:R-:W-:Y:S01]  /*100a0*/  FSEL R6, R6, -INF , !P6 ;  /* 0xff80000006067808 */ /* 0x000fe20007000000 */
[----:B------:R-:W1:Y:S01]  /*100b0*/  MUFU.TANH R18, R17 ;  /* 0x0000001100127308 */ /* 0x000e620000002400 */
[----:B------:R-:W-:Y:S02]  /*100c0*/  ISETP.GT.AND P5, PT, R197, R0, PT ;  /* 0x00000000c500720c */ /* 0x000fe40003fa4270 */
[----:B------:R-:W-:Y:S01]  /*100d0*/  FSEL R167, R6, -INF , !P2 ;  /* 0xff80000006a77808 */ /* 0x000fe20005000000 */
[----:B------:R-:W-:Y:S01]  /*100e0*/  IMAD.IADD R6, R16, 0x1, -R2 ;  /* 0x0000000110067824 */ /* 0x000fe200078e0a02 */
[----:B------:R-:W-:-:S02]  /*100f0*/  ISETP.GE.AND P4, PT, R0, R202, PT ;  /* 0x000000ca0000720c */ /* 0x000fc40003f86270 */
[-C--:B------:R-:W-:Y:S01]  /*10100*/  ISETP.GT.AND P6, PT, R196, R0.reuse, PT ;  /* 0x00000000c400720c */ /* 0x080fe20003fc4270 */
[----:B------:R2:W-:Y:S01]  /*10110*/  MUFU.TANH R15, R3 ;  /* 0x00000003000f7308 */ /* 0x0005e20000002400 */
[----:B------:R-:W-:Y:S01]  /*10120*/  ISETP.GE.AND P3, PT, R0, R199, PT ;  /* 0x000000c70000720c */ /* 0x000fe20003f66270 */
[----:B------:R-:W-:Y:S01]  /*10130*/  FMUL.FTZ R22, R22, UR4 ;  /* 0x0000000416167c20 */ /* 0x000fe20008410000 */
[----:B------:R-:W-:Y:S01]  /*10140*/  ISETP.GE.AND P2, PT, R0, R201, PT ;  /* 0x000000c90000720c */ /* 0x000fe20003f46270 */
[----:B------:R-:W-:Y:S01]  /*10150*/  FMUL.FTZ R21, R21, UR4 ;  /* 0x0000000415157c20 */ /* 0x000fe20008410000 */
[----:B------:R-:W-:Y:S01]  /*10160*/  ISETP.GT.AND P1, PT, R195, R0, PT ;  /* 0x00000000c300720c */ /* 0x000fe20003f24270 */
[----:B------:R-:W-:Y:S01]  /*10170*/  VIADD R0, R5, 0xffffff71 ;  /* 0xffffff7105007836 */ /* 0x000fe20000000000 */
[----:B------:R-:W-:Y:S01]  /*10180*/  IABS R6, R6 ;  /* 0x0000000600067213 */ /* 0x000fe20000000000 */
[----:B------:R3:W-:Y:S08]  /*10190*/  MUFU.TANH R17, R7 ;  /* 0x0000000700117308 */ /* 0x0007f00000002400 */
[----:B------:R-:W-:Y:S01]  /*101a0*/  MUFU.TANH R22, R22 ;  /* 0x0000001600167308 */ /* 0x000fe20000002400 */
[----:B--2---:R-:W-:-:S02]  /*101b0*/  IMAD.IADD R3, R193, 0x1, -R2 ;  /* 0x00000001c1037824 */ /* 0x004fc400078e0a02 */
[----:B------:R-:W-:-:S03]  /*101c0*/  IMAD.IADD R2, R198, 0x1, -R2 ;  /* 0x00000001c6027824 */ /* 0x000fc600078e0a02 */
[----:B------:R-:W-:Y:S01]  /*101d0*/  IABS R12, R3 ;  /* 0x00000003000c7213 */ /* 0x000fe20000000000 */
[----:B------:R-:W-:Y:S01]  /*101e0*/  IMAD.IADD R3, R192, 0x1, -R0 ;  /* 0x00000001c0037824 */ /* 0x000fe200078e0a00 */
[----:B------:R-:W-:Y:S01]  /*101f0*/  IABS R13, R2 ;  /* 0x00000002000d7213 */ /* 0x000fe20000000000 */
[----:B---3--:R-:W-:Y:S01]  /*10200*/  FMUL.FTZ R7, R25, UR4 ;  /* 0x0000000419077c20 */ /* 0x008fe20008410000 */
[----:B------:R-:W-:Y:S02]  /*10210*/  MUFU.TANH R21, R21 ;  /* 0x0000001500157308 */ /* 0x000fe40000002400 */
[----:B------:R-:W-:Y:S02]  /*10220*/  IABS R2, R3 ;  /* 0x0000000300027213 */ /* 0x000fe40000000000 */
[----:B------:R-:W-:Y:S01]  /*10230*/  I2FP.F32.S32 R3, R6 ;  /* 0x0000000600037245 */ /* 0x000fe20000201400 */
[----:B------:R-:W-:-:S03]  /*10240*/  IMAD.MOV.U32 R6, RZ, RZ, R13 ;  /* 0x000000ffff067224 */ /* 0x000fc600078e000d */
[----:B------:R2:W3:Y:S01]  /*10250*/  MUFU.TANH R14, R7 ;  /* 0x00000007000e7308 */ /* 0x0004e20000002400 */
[----:B-1----:R-:W-:Y:S01]  /*10260*/  FFMA.FTZ R3, R3, -UR8, R18 ;  /* 0x8000000803037c23 */ /* 0x002fe20008010012 */
[----:B------:R-:W-:Y:S02]  /*10270*/  I2FP.F32.S32 R13, R6 ;  /* 0x00000006000d7245 */ /* 0x000fe40000201400 */
[----:B------:R-:W-:Y:S01]  /*10280*/  I2FP.F32.S32 R6, R2 ;  /* 0x0000000200067245 */ /* 0x000fe20000201400 */
[----:B------:R-:W-:-:S03]  /*10290*/  VIADD R2, R4, 0xffffffa9 ;  /* 0xffffffa904027836 */ /* 0x000fc60000000000 */
[----:B------:R-:W-:Y:S01]  /*102a0*/  MUFU.TANH R25, R19 ;  /* 0x0000001300197308 */ /* 0x000fe20000002400 */
[----:B--2---:R-:W-:Y:S02]  /*102b0*/  IMAD.MOV.U32 R7, RZ, RZ, R12 ;  /* 0x000000ffff077224 */ /* 0x004fe400078e000c */
[----:B------:R-:W-:Y:S01]  /*102c0*/  FMUL.FTZ R12, R27, UR4 ;  /* 0x000000041b0c7c20 */ /* 0x000fe20008410000 */
[----:B---3--:R-:W-:Y:S02]  /*102d0*/  FFMA.FTZ R6, R6, -UR8, R14 ;  /* 0x8000000806067c23 */ /* 0x008fe4000801000e */
[----:B------:R-:W-:Y:S02]  /*102e0*/  I2FP.F32.S32 R7, R7 ;  /* 0x0000000700077245 */ /* 0x000fe40000201400 */
[----:B------:R1:W2:Y:S03]  /*102f0*/  MUFU.TANH R26, R12 ;  /* 0x0000000c001a7308 */ /* 0x0002a60000002400 */
[----:B------:R-:W-:Y:S01]  /*10300*/  FFMA.FTZ R7, R7, -UR8, R17 ;  /* 0x8000000807077c23 */ /* 0x000fe20008010011 */
[----:B-1----:R-:W-:Y:S01]  /*10310*/  FSEL R12, R3, -INF , !P5 ;  /* 0xff800000030c7808 */ /* 0x002fe20006800000 */
[----:B------:R-:W-:Y:S01]  /*10320*/  FFMA.FTZ R3, R13, -UR8, R15 ;  /* 0x800000080d037c23 */ /* 0x000fe2000801000f */
[----:B------:R-:W-:-:S02]  /*10330*/  ISETP.GT.AND P5, PT, R194, R2, PT ;  /* 0x00000002c200720c */ /* 0x000fc40003fa4270 */
[----:B------:R-:W-:Y:S02]  /*10340*/  FSEL R168, R12, -INF , !P4 ;  /* 0xff8000000ca87808 */ /* 0x000fe40006000000 */
[----:B------:R-:W-:Y:S02]  /*10350*/  FSEL R12, R7, -INF , !P6 ;  /* 0xff800000070c7808 */ /* 0x000fe40007000000 */
[----:B------:R-:W-:Y:S02]  /*10360*/  FSEL R7, R3, -INF , !P1 ;  /* 0xff80000003077808 */ /* 0x000fe40004800000 */
[----:B------:R-:W-:Y:S02]  /*10370*/  ISETP.GE.AND P4, PT, R2, R200, PT ;  /* 0x000000c80200720c */ /* 0x000fe40003f86270 */
[----:B------:R-:W-:Y:S01]  /*10380*/  FSEL R3, R6, -INF , !P5 ;  /* 0xff80000006037808 */ /* 0x000fe20006800000 */
[--C-:B------:R-:W-:Y:S01]  /*10390*/  IMAD.IADD R6, R193, 0x1, -R0.reuse ;  /* 0x00000001c1067824 */ /* 0x100fe200078e0a00 */
[----:B------:R-:W-:Y:S01]  /*103a0*/  FSEL R155, R12, -INF , !P3 ;  /* 0xff8000000c9b7808 */ /* 0x000fe20005800000 */
[----:B------:R-:W-:Y:S01]  /*103b0*/  FMUL.FTZ R12, R20, UR4 ;  /* 0x00000004140c7c20 */ /* 0x000fe20008410000 */
[----:B------:R-:W-:Y:S01]  /*103c0*/  FSEL R158, R7, -INF , !P2 ;  /* 0xff800000079e7808 */ /* 0x000fe20005000000 */
[--C-:B------:R-:W-:Y:S01]  /*103d0*/  IMAD.IADD R7, R16, 0x1, -R0.reuse ;  /* 0x0000000110077824 */ /* 0x100fe200078e0a00 */
[----:B------:R-:W-:Y:S01]  /*103e0*/  FSEL R164, R3, -INF , !P4 ;  /* 0xff80000003a47808 */ /* 0x000fe20006000000 */
[----:B------:R-:W-:Y:S01]  /*103f0*/  VIADD R3, R5, 0xffffff78 ;  /* 0xffffff7805037836 */ /* 0x000fe20000000000 */
[----:B------:R-:W-:Y:S01]  /*10400*/  ISETP.GT.AND P6, PT, R197, R2, PT ;  /* 0x00000002c500720c */ /* 0x000fe20003fc4270 */
[----:B------:R-:W-:Y:S01]  /*10410*/  IMAD.IADD R0, R198, 0x1, -R0 ;  /* 0x00000001c6007824 */ /* 0x000fe200078e0a00 */
[----:B------:R-:W-:Y:S01]  /*10420*/  ISETP.GE.AND P3, PT, R2, R202, PT ;  /* 0x000000ca0200720c */ /* 0x000fe20003f66270 */
[----:B------:R1:W3:Y:S01]  /*10430*/  MUFU.TANH R19, R12 ;  /* 0x0000000c00137308 */ /* 0x0002e20000002400 */
[----:B------:R-:W-:-:S02]  /*10440*/  ISETP.GT.AND P1, PT, R196, R2, PT ;  /* 0x00000002c400720c */ /* 0x000fc40003f24270 */
[C---:B------:R-:W-:Y:S02]  /*10450*/  ISETP.GE.AND P2, PT, R2.reuse, R199, PT ;  /* 0x000000c70200720c */ /* 0x040fe40003f46270 */
[----:B------:R-:W-:Y:S02]  /*10460*/  ISETP.GE.AND P5, PT, R2, R201, PT ;  /* 0x000000c90200720c */ /* 0x000fe40003fa6270 */
[----:B------:R-:W-:Y:S01]  /*10470*/  ISETP.GT.AND P4, PT, R195, R2, PT ;  /* 0x00000002c300720c */ /* 0x000fe20003f84270 */
[----:B------:R-:W-:Y:S01]  /*10480*/  IMAD.IADD R2, R192, 0x1, -R3 ;  /* 0x00000001c0027824 */ /* 0x000fe200078e0a03 */
[----:B------:R-:W-:-:S04]  /*10490*/  IABS R6, R6 ;  /* 0x0000000600067213 */ /* 0x000fc80000000000 */
[----:B------:R-:W-:Y:S02]  /*104a0*/  I2FP.F32.S32 R17, R6 ;  /* 0x0000000600117245 */ /* 0x000fe40000201400 */
[----:B-1----:R-:W-:Y:S02]  /*104b0*/  IABS R12, R7 ;  /* 0x00000007000c7213 */ /* 0x002fe40000000000 */
[----:B------:R-:W-:Y:S02]  /*104c0*/  IABS R7, R0 ;  /* 0x0000000000077213 */ /* 0x000fe40000000000 */
[----:B------:R-:W-:Y:S01]  /*104d0*/  IABS R0, R2 ;  /* 0x0000000200007213 */ /* 0x000fe20000000000 */
[----:B------:R-:W-:Y:S02]  /*104e0*/  IMAD.MOV.U32 R2, RZ, RZ, R12 ;  /* 0x000000ffff027224 */ /* 0x000fe400078e000c */
[----:B------:R-:W-:Y:S01]  /*104f0*/  HMMA.16816.F32 R12, R8, R152, R36 ;  /* 0x00000098080c723c */ /* 0x000fe20000001824 */
[----:B------:R-:W-:-:S02]  /*10500*/  IMAD.MOV.U32 R18, RZ, RZ, R7 ;  /* 0x000000ffff127224 */ /* 0x000fc400078e0007 */
[----:B------:R-:W-:Y:S01]  /*10510*/  FMUL.FTZ R9, R159, UR4 ;  /* 0x000000049f097c20 */ /* 0x000fe20008410000 */
[----:B------:R-:W-:Y:S01]  /*10520*/  I2FP.F32.S32 R7, R2 ;  /* 0x0000000200077245 */ /* 0x000fe20000201400 */
[----:B------:R-:W-:Y:S01]  /*10530*/  FMUL.FTZ R11, R23, UR4 ;  /* 0x00000004170b7c20 */ /* 0x000fe20008410000 */
[----:B------:R-:W-:Y:S01]  /*10540*/  I2FP.F32.S32 R2, R0 ;  /* 0x0000000000027245 */ /* 0x000fe20000201400 */
[----:B------:R-:W-:Y:S01]  /*10550*/  VIADD R0, R4, 0xffffffb0 ;  /* 0xffffffb004007836 */ /* 0x000fe20000000000 */
[----:B------:R-:W-:Y:S01]  /*10560*/  I2FP.F32.S32 R6, R18 ;  /* 0x0000001200067245 */ /* 0x000fe20000201400 */
[----:B--2---:R-:W-:Y:S01]  /*10570*/  FFMA.FTZ R8, R7, -UR8, R26 ;  /* 0x8000000807087c23 */ /* 0x004fe2000801001a */
[----:B------:R-:W-:Y:S01]  /*10580*/  FFMA.FTZ R7, R17, -UR8, R25 ;  /* 0x8000000811077c23 */ /* 0x000fe20008010019 */
[----:B---3--:R-:W-:Y:S01]  /*10590*/  FFMA.FTZ R2, R2, -UR8, R19 ;  /* 0x8000000802027c23 */ /* 0x008fe20008010013 */
[----:B------:R-:W-:Y:S01]  /*105a0*/  MUFU.TANH R10, R9 ;  /* 0x00000009000a7308 */ /* 0x000fe20000002400 */
[----:B------:R-:W-:Y:S01]  /*105b0*/  FFMA.FTZ R6, R6, -UR8, R24 ;  /* 0x8000000806067c23 */ /* 0x000fe20008010018 */
[----:B------:R-:W-:-:S02]  /*105c0*/  FSEL R8, R8, -INF , !P6 ;  /* 0xff80000008087808 */ /* 0x000fc40007000000 */
[----:B------:R-:W-:Y:S02]  /*105d0*/  FSEL R7, R7, -INF , !P1 ;  /* 0xff80000007077808 */ /* 0x000fe40004800000 */
[----:B------:R-:W-:Y:S02]  /*105e0*/  FSEL R6, R6, -INF , !P4 ;  /* 0xff80000006067808 */ /* 0x000fe40006000000 */
[----:B------:R-:W-:Y:S01]  /*105f0*/  ISETP.GT.AND P6, PT, R194, R0, PT ;  /* 0x00000000c200720c */ /* 0x000fe20003fc4270 */
[----:B------:R-:W-:Y:S01]  /*10600*/  FMUL.FTZ R12, R12, UR4 ;  /* 0x000000040c0c7c20 */ /* 0x000fe20008410000 */
[----:B------:R-:W-:Y:S01]  /*10610*/  FSEL R74, R7, -INF , !P2 ;  /* 0xff800000074a7808 */ /* 0x000fe20005000000 */
[--C-:B------:R-:W-:Y:S01]  /*10620*/  IMAD.IADD R7, R16, 0x1, -R3.reuse ;  /* 0x0000000110077824 */ /* 0x100fe200078e0a03 */
[----:B------:R-:W-:Y:S01]  /*10630*/  FSEL R152, R6, -INF , !P5 ;  /* 0xff80000006987808 */ /* 0x000fe20006800000 */
[--C-:B------:R-:W-:Y:S01]  /*10640*/  IMAD.IADD R6, R193, 0x1, -R3.reuse ;  /* 0x00000001c1067824 */ /* 0x100fe200078e0a03 */
[----:B------:R-:W-:Y:S01]  /*10650*/  ISETP.GE.AND P1, PT, R0, R200, PT ;  /* 0x000000c80000720c */ /* 0x000fe20003f26270 */
[----:B------:R-:W-:Y:S01]  /*10660*/  IMAD.IADD R3, R198, 0x1, -R3 ;  /* 0x00000001c6037824 */ /* 0x000fe200078e0a03 */
[----:B------:R-:W-:Y:S01]  /*10670*/  FSEL R2, R2, -INF , !P6 ;  /* 0xff80000002027808 */ /* 0x000fe20007000000 */
[----:B------:R-:W1:Y:S01]  /*10680*/  MUFU.TANH R12, R12 ;  /* 0x0000000c000c7308 */ /* 0x000e620000002400 */
[----:B------:R-:W-:Y:S01]  /*10690*/  FSEL R160, R8, -INF , !P3 ;  /* 0xff80000008a07808 */ /* 0x000fe20005800000 */
[----:B------:R-:W-:Y:S01]  /*106a0*/  FMUL.FTZ R14, R14, UR4 ;  /* 0x000000040e0e7c20 */ /* 0x000fe20008410000 */
[----:B------:R-:W-:Y:S01]  /*106b0*/  IABS R8, R7 ;  /* 0x0000000700087213 */ /* 0x000fe20000000000 */
[----:B------:R-:W-:Y:S01]  /*106c0*/  FMUL.FTZ R17, R13, UR4 ;  /* 0x000000040d117c20 */ /* 0x000fe20008410000 */
[----:B------:R-:W-:Y:S01]  /*106d0*/  FSEL R173, R2, -INF , !P1 ;  /* 0xff80000002ad7808 */ /* 0x000fe20004800000 */
[----:B------:R-:W-:Y:S01]  /*106e0*/  VIADD R2, R5, 0xffffff79 ;  /* 0xffffff7905027836 */ /* 0x000fe20000000000 */
[----:B------:R-:W-:Y:S01]  /*106f0*/  IABS R7, R6 ;  /* 0x0000000600077213 */ /* 0x000fe20000000000 */
[----:B------:R-:W2:Y:S01]  /*10700*/  MUFU.TANH R14, R14 ;  /* 0x0000000e000e7308 */ /* 0x000ea20000002400 */
[----:B------:R-:W-:Y:S01]  /*10710*/  IABS R6, R3 ;  /* 0x0000000300067213 */ /* 0x000fe20000000000 */
[----:B------:R-:W-:Y:S01]  /*10720*/  IMAD.MOV.U32 R3, RZ, RZ, R8 ;  /* 0x000000ffff037224 */ /* 0x000fe200078e0008 */
[----:B------:R-:W-:Y:S01]  /*10730*/  ISETP.GT.AND P3, PT, R197, R0, PT ;  /* 0x00000000c500720c */ /* 0x000fe20003f64270 */
[----:B------:R-:W-:Y:S01]  /*10740*/  VIADD R5, R5, 0xffffff81 ;  /* 0xffffff8105057836 */ /* 0x000fe20000000000 */
[----:B------:R-:W-:Y:S01]  /*10750*/  ISETP.GE.AND P2, PT, R0, R202, PT ;  /* 0x000000ca0000720c */ /* 0x000fe20003f46270 */
[----:B------:R-:W-:Y:S01]  /*10760*/  FMUL.FTZ R13, R157, UR4 ;  /* 0x000000049d0d7c20 */ /* 0x000fe20008410000 */
[----:B------:R-:W-:Y:S01]  /*10770*/  ISETP.GT.AND P4, PT, R196, R0, PT ;  /* 0x00000000c400720c */ /* 0x000fe20003f84270 */
[----:B------:R-:W3:Y:S01]  /*10780*/  MUFU.TANH R11, R11 ;  /* 0x0000000b000b7308 */ /* 0x000ee20000002400 */
[C---:B------:R-:W-:Y:S01]  /*10790*/  ISETP.GE.AND P6, PT, R0.reuse, R199, PT ;  /* 0x000000c70000720c */ /* 0x040fe20003fc6270 */
[----:B------:R-:W-:Y:S01]  /*107a0*/  FMUL.FTZ R15, R15, UR4 ;  /* 0x000000040f0f7c20 */ /* 0x000fe20008410000 */
[----:B------:R-:W-:-:S02]  /*107b0*/  ISETP.GE.AND P5, PT, R0, R201, PT ;  /* 0x000000c90000720c */ /* 0x000fc40003fa6270 */
[----:B------:R-:W-:Y:S01]  /*107c0*/  ISETP.GT.AND P1, PT, R195, R0, PT ;  /* 0x00000000c300720c */ /* 0x000fe20003f24270 */
[----:B------:R-:W-:Y:S01]  /*107d0*/  IMAD.IADD R0, R192, 0x1, -R2 ;  /* 0x00000001c0007824 */ /* 0x000fe200078e0a02 */
[----:B------:R-:W-:Y:S01]  /*107e0*/  I2FP.F32.S32 R3, R3 ;  /* 0x0000000300037245 */ /* 0x000fe20000201400 */
[----:B------:R-:W4:Y:S01]  /*107f0*/  MUFU.TANH R17, R17 ;  /* 0x0000001100117308 */ /* 0x000f220000002400 */
[----:B------:R-:W-:Y:S02]  /*10800*/  I2FP.F32.S32 R7, R7 ;  /* 0x0000000700077245 */ /* 0x000fe40000201400 */
[----:B------:R-:W-:Y:S01]  /*10810*/  IABS R0, R0 ;  /* 0x0000000000007213 */ /* 0x000fe20000000000 */
[----:B------:R-:W-:Y:S01]  /*10820*/  FFMA.FTZ R3, R3, -UR8, R22 ;  /* 0x8000000803037c23 */ /* 0x000fe20008010016 */
[----:B------:R-:W-:Y:S01]  /*10830*/  I2FP.F32.S32 R6, R6 ;  /* 0x0000000600067245 */ /* 0x000fe20000201400 */
[----:B-1----:R-:W-:Y:S01]  /*10840*/  FFMA.FTZ R7, R7, -UR8, R12 ;  /* 0x8000000807077c23 */ /* 0x002fe2000801000c */
[----:B------:R-:W-:Y:S01]  /*10850*/  I2FP.F32.S32 R0, R0 ;  /* 0x0000000000007245 */ /* 0x000fe20000201400 */
[----:B------:R-:W-:Y:S01]  /*10860*/  MUFU.TANH R15, R15 ;  /* 0x0000000f000f7308 */ /* 0x000fe20000002400 */
[----:B------:R-:W-:Y:S01]  /*10870*/  FSEL R9, R3, -INF , !P3 ;  /* 0xff80000003097808 */ /* 0x000fe20005800000 */
[----:B------:R-:W-:Y:S01]  /*10880*/  IMAD.IADD R3, R16, 0x1, -R2 ;  /* 0x0000000110037824 */ /* 0x000fe200078e0a02 */
[----:B------:R-:W-:Y:S01]  /*10890*/  FSEL R7, R7, -INF , !P4 ;  /* 0xff80000007077808 */ /* 0x000fe20006000000 */
[----:B------:R-:W-:Y:S01]  /*108a0*/  FFMA.FTZ R8, R0, -UR8, R21 ;  /* 0x8000000800087c23 */ /* 0x000fe20008010015 */
[----:B------:R-:W-:-:S02]  /*108b0*/  VIADD R0, R4, 0xffffffb1 ;  /* 0xffffffb104007836 */ /* 0x000fc40000000000 */
[----:B--2---:R-:W-:Y:S01]  /*108c0*/  FFMA.FTZ R6, R6, -UR8, R14 ;  /* 0x8000000806067c23 */ /* 0x004fe2000801000e */
[----:B------:R-:W-:Y:S01]  /*108d0*/  IMAD.IADD R16, R16, 0x1, -R5 ;  /* 0x0000000110107824 */ /* 0x000fe200078e0a05 */
[----:B------:R-:W-:Y:S01]  /*108e0*/  FSEL R157, R7, -INF , !P6 ;  /* 0xff800000079d7808 */ /* 0x000fe20007000000 */
[----:B------:R-:W1:Y:S01]  /*108f0*/  MUFU.TANH R14, R13 ;  /* 0x0000000d000e7308 */ /* 0x000e620000002400 */
[----:B------:R-:W-:Y:S01]  /*10900*/  ISETP.GT.AND P3, PT, R194, R0, PT ;  /* 0x00000000c200720c */ /* 0x000fe20003f64270 */
[----:B------:R-:W-:Y:S01]  /*10910*/  VIADD R4, R4, 0xffffffb9 ;  /* 0xffffffb904047836 */ /* 0x000fe20000000000 */
[----:B------:R-:W-:Y:S02]  /*10920*/  IABS R16, R16 ;  /* 0x0000001000107213 */ /* 0x000fe40000000000 */
[----:B------:R-:W-:Y:S02]  /*10930*/  IABS R7, R3 ;  /* 0x0000000300077213 */ /* 0x000fe40000000000 */
[----:B------:R-:W-:Y:S01]  /*10940*/  FSEL R3, R8, -INF , !P3 ;  /* 0xff80000008037808 */ /* 0x000fe20005800000 */
[----:B------:R-:W-:Y:S01]  /*10950*/  IMAD.MOV.U32 R8, RZ, RZ, R16 ;  /* 0x000000ffff087224 */ /* 0x000fe200078e0010 */
[----:B------:R-:W-:-:S02]  /*10960*/  FSEL R6, R6, -INF , !P1 ;  /* 0xff80000006067808 */ /* 0x000fc40004800000 */
[----:B------:R-:W-:Y:S01]  /*10970*/  FSEL R169, R9, -INF , !P2 ;  /* 0xff80000009a97808 */ /* 0x000fe20005000000 */
[----:B------:R-:W-:Y:S01]  /*10980*/  FMUL.FTZ R9, R71, UR4 ;  /* 0x0000000447097c20 */ /* 0x000fe20008410000 */
[----:B------:R-:W-:Y:S02]  /*10990*/  ISETP.GE.AND P2, PT, R0, R200, PT ;  /* 0x000000c80000720c */ /* 0x000fe40003f46270 */
[----:B------:R-:W-:Y:S01]  /*109a0*/  FSEL R161, R6, -INF , !P5 ;  /* 0xff80000006a17808 */ /* 0x000fe20006800000 */
[--C-:B------:R-:W-:Y:S01]  /*109b0*/  IMAD.IADD R6, R193, 0x1, -R2.reuse ;  /* 0x00000001c1067824 */ /* 0x100fe200078e0a02 */
[----:B------:R-:W-:Y:S01]  /*109c0*/  I2FP.F32.S32 R8, R8 ;  /* 0x0000000800087245 */ /* 0x000fe20000201400 */
[----:B------:R-:W-:Y:S01]  /*109d0*/  IMAD.IADD R2, R198, 0x1, -R2 ;  /* 0x00000001c6027824 */ /* 0x000fe200078e0a02 */
[----:B------:R-:W-:Y:S01]  /*109e0*/  FSEL R166, R3, -INF , !P2 ;  /* 0xff80000003a67808 */ /* 0x000fe20005000000 */
[----:B------:R-:W-:Y:S01]  /*109f0*/  IMAD.IADD R3, R192, 0x1, -R5 ;  /* 0x00000001c0037824 */ /* 0x000fe200078e0a05 */
[----:B------:R-:W-:Y:S01]  /*10a00*/  ISETP.GT.AND P4, PT, R197, R0, PT ;  /* 0x00000000c500720c */ /* 0x000fe20003f84270 */
[----:B------:R-:W-:Y:S01]  /*10a10*/  FFMA.FTZ R8, R8, -UR8, R10 ;  /* 0x8000000808087c23 */ /* 0x000fe2000801000a */
[----:B------:R-:W-:Y:S01]  /*10a20*/  ISETP.GE.AND P6, PT, R0, R202, PT ;  /* 0x000000ca0000720c */ /* 0x000fe20003fc6270 */
[----:B------:R-:W-:Y:S01]  /*10a30*/  MUFU.TANH R9, R9 ;  /* 0x0000000900097308 */ /* 0x000fe20000002400 */
[----:B------:R-:W-:-:S02]  /*10a40*/  ISETP.GT.AND P1, PT, R196, R0, PT ;  /* 0x00000000c400720c */ /* 0x000fc40003f24270 */
[C---:B------:R-:W-:Y:S02]  /*10a50*/  ISETP.GE.AND P5, PT, R0.reuse, R199, PT ;  /* 0x000000c70000720c */ /* 0x040fe40003fa6270 */
[----:B------:R-:W-:Y:S02]  /*10a60*/  ISETP.GE.AND P3, PT, R0, R201, PT ;  /* 0x000000c90000720c */ /* 0x000fe40003f66270 */
[----:B------:R-:W-:Y:S01]  /*10a70*/  ISETP.GT.AND P2, PT, R195, R0, PT ;  /* 0x00000000c300720c */ /* 0x000fe20003f44270 */
[----:B------:R-:W-:Y:S01]  /*10a80*/  FMUL.FTZ R0, R69, UR4 ;  /* 0x0000000445007c20 */ /* 0x000fe20008410000 */
[----:B------:R-:W-:Y:S02]  /*10a90*/  IABS R10, R6 ;  /* 0x00000006000a7213 */ /* 0x000fe40000000000 */
[----:B------:R-:W-:Y:S01]  /*10aa0*/  I2FP.F32.S32 R7, R7 ;  /* 0x0000000700077245 */ /* 0x000fe20000201400 */
[----:B------:R2:W5:Y:S01]  /*10ab0*/  MUFU.TANH R13, R0 ;  /* 0x00000000000d7308 */ /* 0x0005620000002400 */
[----:B------:R-:W-:Y:S01]  /*10ac0*/  IABS R6, R2 ;  /* 0x0000000200067213 */ /* 0x000fe20000000000 */
[----:B------:R-:W-:Y:S01]  /*10ad0*/  IMAD.MOV.U32 R2, RZ, RZ, R10 ;  /* 0x000000ffff027224 */ /* 0x000fe200078e000a */
[----:B------:R-:W-:Y:S01]  /*10ae0*/  IABS R3, R3 ;  /* 0x0000000300037213 */ /* 0x000fe20000000000 */
[----:B---3--:R-:W-:-:S03]  /*10af0*/  FFMA.FTZ R7, R7, -UR8, R11 ;  /* 0x8000000807077c23 */ /* 0x008fc6000801000b */
[----:B------:R-:W-:Y:S02]  /*10b00*/  I2FP.F32.S32 R2, R2 ;  /* 0x0000000200027245 */ /* 0x000fe40000201400 */
[----:B------:R-:W-:Y:S02]  /*10b10*/  I2FP.F32.S32 R3, R3 ;  /* 0x0000000300037245 */ /* 0x000fe40000201400 */
[----:B------:R-:W-:Y:S01]  /*10b20*/  FSEL R7, R7, -INF , !P4 ;  /* 0xff80000007077808 */ /* 0x000fe20006000000 */
[----:B----4-:R-:W-:Y:S01]  /*10b30*/  FFMA.FTZ R2, R2, -UR8, R17 ;  /* 0x8000000802027c23 */ /* 0x010fe20008010011 */
[-C--:B------:R-:W-:Y:S01]  /*10b40*/  ISETP.GT.AND P4, PT, R194, R4.reuse, PT ;  /* 0x00000004c200720c */ /* 0x080fe20003f84270 */
[----:B-1----:R-:W-:Y:S01]  /*10b50*/  FFMA.FTZ R3, R3, -UR8, R14 ;  /* 0x8000000803037c23 */ /* 0x002fe2000801000e */
[----:B------:R-:W-:Y:S02]  /*10b60*/  FSEL R159, R7, -INF , !P6 ;  /* 0xff800000079f7808 */ /* 0x000fe40007000000 */
[----:B------:R-:W-:Y:S01]  /*10b70*/  FSEL R2, R2, -INF , !P1 ;  /* 0xff80000002027808 */ /* 0x000fe20004800000 */
[--C-:B--2---:R-:W-:Y:S01]  /*10b80*/  IMAD.IADD R0, R193, 0x1, -R5.reuse ;  /* 0x00000001c1007824 */ /* 0x104fe200078e0a05 */
[----:B------:R-:W-:Y:S01]  /*10b90*/  ISETP.GT.AND P1, PT, R197, R4, PT ;  /* 0x00000004c500720c */ /* 0x000fe20003f24270 */
[----:B------:R-:W-:Y:S01]  /*10ba0*/  IMAD.IADD R5, R198, 0x1, -R5 ;  /* 0x00000001c6057824 */ /* 0x000fe200078e0a05 */
[----:B------:R-:W-:-:S02]  /*10bb0*/  FSEL R73, R2, -INF , !P5 ;  /* 0xff80000002497808 */ /* 0x000fc40006800000 */
[----:B------:R-:W-:Y:S01]  /*10bc0*/  IABS R12, R0 ;  /* 0x00000000000c7213 */ /* 0x000fe20000000000 */
[----:B------:R-:W-:Y:S01]  /*10bd0*/  IMAD.MOV.U32 R0, RZ, RZ, R6 ;  /* 0x000000ffff007224 */ /* 0x000fe200078e0006 */
[----:B------:R-:W-:Y:S02]  /*10be0*/  IABS R11, R5 ;  /* 0x00000005000b7213 */ /* 0x000fe40000000000 */
[----:B------:R-:W-:Y:S01]  /*10bf0*/  FSEL R2, R8, -INF , !P1 ;  /* 0xff80000008027808 */ /* 0x000fe20004800000 */
[----:B------:R-:W-:Y:S01]  /*10c00*/  IMAD.MOV.U32 R5, RZ, RZ, R12 ;  /* 0x000000ffff057224 */ /* 0x000fe200078e000c */
[----:B------:R-:W-:Y:S01]  /*10c10*/  I2FP.F32.S32 R0, R0 ;  /* 0x0000000000007245 */ /* 0x000fe20000201400 */
[----:B------:R-:W-:Y:S01]  /*10c20*/  IMAD.MOV.U32 R6, RZ, RZ, R11 ;  /* 0x000000ffff067224 */ /* 0x000fe200078e000b */
[----:B------:R-:W-:Y:S02]  /*10c30*/  ISETP.GT.AND P1, PT, R195, R4, PT ;  /* 0x00000004c300720c */ /* 0x000fe40003f24270 */
[----:B------:R-:W-:Y:S01]  /*10c40*/  I2FP.F32.S32 R5, R5 ;  /* 0x0000000500057245 */ /* 0x000fe20000201400 */
[----:B------:R-:W-:Y:S01]  /*10c50*/  FFMA.FTZ R0, R0, -UR8, R15 ;  /* 0x8000000800007c23 */ /* 0x000fe2000801000f */
[----:B------:R-:W-:-:S02]  /*10c60*/  I2FP.F32.S32 R6, R6 ;  /* 0x0000000600067245 */ /* 0x000fc40000201400 */
[----:B------:R-:W-:Y:S01]  /*10c70*/  FSEL R3, R3, -INF , !P4 ;  /* 0xff80000003037808 */ /* 0x000fe20006000000 */
[----:B-----5:R-:W-:Y:S01]  /*10c80*/  FFMA.FTZ R5, R5, -UR8, R13 ;  /* 0x8000000805057c23 */ /* 0x020fe2000801000d */
[----:B------:R-:W-:Y:S01]  /*10c90*/  FSEL R7, R0, -INF , !P2 ;  /* 0xff80000000077808 */ /* 0x000fe20005000000 */
[----:B------:R-:W-:Y:S01]  /*10ca0*/  FFMA.FTZ R6, R6, -UR8, R9 ;  /* 0x8000000806067c23 */ /* 0x000fe20008010009 */
[----:B------:R-:W-:Y:S02]  /*10cb0*/  ISETP.GT.AND P2, PT, R196, R4, PT ;  /* 0x00000004c400720c */ /* 0x000fe40003f44270 */
[C---:B------:R-:W-:Y:S02]  /*10cc0*/  ISETP.GE.AND P6, PT, R4.reuse, R200, PT ;  /* 0x000000c80400720c */ /* 0x040fe40003fc6270 */
[----:B------:R-:W-:Y:S02]  /*10cd0*/  FSEL R0, R5, -INF , !P2 ;  /* 0xff80000005007808 */ /* 0x000fe40005000000 */
[----:B------:R-:W-:-:S02]  /*10ce0*/  ISETP.GE.AND P5, PT, R4, R202, PT ;  /* 0x000000ca0400720c */ /* 0x000fc40003fa6270 */
[C---:B------:R-:W-:Y:S02]  /*10cf0*/  ISETP.GE.AND P4, PT, R4.reuse, R199, PT ;  /* 0x000000c70400720c */ /* 0x040fe40003f86270 */
[----:B------:R-:W-:Y:S02]  /*10d00*/  ISETP.GE.AND P2, PT, R4, R201, PT ;  /* 0x000000c90400720c */ /* 0x000fe40003f46270 */
[----:B------:R-:W-:Y:S02]  /*10d10*/  FSEL R6, R6, -INF , !P1 ;  /* 0xff80000006067808 */ /* 0x000fe40004800000 */
[----:B------:R-:W-:Y:S02]  /*10d20*/  FSEL R75, R7, -INF , !P3 ;  /* 0xff800000074b7808 */ /* 0x000fe40005800000 */
[----:B------:R-:W-:Y:S02]  /*10d30*/  FSEL R154, R3, -INF , !P6 ;  /* 0xff800000039a7808 */ /* 0x000fe40007000000 */
[----:B------:R-:W-:-:S02]  /*10d40*/  FSEL R156, R2, -INF , !P5 ;  /* 0xff800000029c7808 */ /* 0x000fc40006800000 */
[----:B------:R-:W-:Y:S02]  /*10d50*/  FSEL R68, R0, -INF , !P4 ;  /* 0xff80000000447808 */ /* 0x000fe40006000000 */
[----:B------:R-:W-:Y:S01]  /*10d60*/  FSEL R153, R6, -INF , !P2 ;  /* 0xff80000006997808 */ /* 0x000fe20005000000 */
[----:B------:R-:W-:Y:S06]  /*10d70*/  BRA.U !UP0, `(.L_x_2660) ;  /* 0x0000000108b07547 */ /* 0x000fec000b800000 */
        /* <DEDUP_REMOVED lines=9> */
[-C--:B------:R-:W-:Y:S02]  /*10e10*/  @!P0 LEA R8, P3, R2, R248.reuse, 0x1 ;  /* 0x000000f802088211 */ /* 0x080fe400078608ff */
        /* <DEDUP_REMOVED lines=32> */
.L_x_2662:
[----:B------:R-:W-:Y:S05]  /*11020*/  BSYNC.RECONVERGENT B0 ;  /* 0x0000000000007941 */ /* 0x000fea0003800200 */
.L_x_2661:
[----:B------:R-:W0:Y:S02]  /*11030*/  LDGDEPBAR ;  /* 0x00000000000079af */ /* 0x000e240000000000 */
.L_x_2660:
[----:B------:R-:W-:Y:S01]  /*11040*/  FMNMX3.FTZ R2, R236, R219, R65, !PT ;  /* 0x000000dbec027276 */ /* 0x000fe20007810041 */
[----:B------:R-:W-:Y:S01]  /*11050*/  LDSM.16.MT88.4 R12, [R180+0x6000] ;  /* 0x00600000b40c783b */ /* 0x000fe20000004200 */
[----:B------:R-:W-:Y:S01]  /*11060*/  FMNMX3.FTZ R0, R233, R215, R59, !PT ;  /* 0x000000d7e9007276 */ /* 0x000fe2000781003b */
[----:B------:R-:W-:Y:S01]  /*11070*/  @UP0 UIADD3 UR20, UPT, UPT, UR20, -0x4, URZ ;  /* 0xfffffffc14140890 */ /* 0x000fe2000fffe0ff */
[----:B------:R-:W-:Y:S01]  /*11080*/  FMNMX3.FTZ R3, R2, R62, R57, !PT ;  /* 0x0000003e02037276 */ /* 0x000fe20007810039 */
[----:B------:R-:W-:Y:S01]  /*11090*/  LDSM.16.MT88.4 R16, [R185+0x6000] ;  /* 0x00600000b910783b */ /* 0x000fe20000004200 */
[----:B------:R-:W-:Y:S02]  /*110a0*/  FMNMX3.FTZ R2, R0, R55, R53, !PT ;  /* 0x0000003700027276 */ /* 0x000fe40007810035 */
        /* <DEDUP_REMOVED lines=29> */
[----:B------:R-:W-:Y:S01]  /*11280*/  MOV R21, R244 ;  /* 0x000000f400157202 */ /* 0x000fe20000000f00 */
[----:B--2---:R-:W2:Y:S01]  /*11290*/  SHFL.BFLY PT, R4, R71, 0x2, 0x1f ;  /* 0x0c401f0047047f89 */ /* 0x004ea200000e0000 */
[----:B------:R-:W-:-:S04]  /*112a0*/  FMNMX3.FTZ R2, R2, R206, R177, !PT ;  /* 0x000000ce02027276 */ /* 0x000fc800078100b1 */
        /* <DEDUP_REMOVED lines=13> */
[----:B--2---:R-:W-:Y:S01]  /*11380*/  FMNMX.FTZ R72, R72, R4, !PT ;  /* 0x0000000448487209 */ /* 0x004fe20007810000 */
[C---:B------:R-:W-:Y:S01]  /*11390*/  FMUL.FTZ R0, R69.reuse, UR7 ;  /* 0x0000000745007c20 */ /* 0x040fe20008410000 */
[----:B------:R-:W-:Y:S02]  /*113a0*/  FSETP.NEU.FTZ.AND P0, PT, R69, -INF , PT ;  /* 0xff8000004500780b */ /* 0x000fe40003f1d000 */
        /* <DEDUP_REMOVED lines=12> */
[----:B------:R2:W-:Y:S01]  /*11470*/  MUFU.EX2 R243, R6 ;  /* 0x0000000600f37308 */ /* 0x0005e20000000800 */
[----:B-1----:R-:W-:Y:S01]  /*11480*/  FMNMX.FTZ R70, R3, R70, !PT ;  /* 0x0000004603467209 */ /* 0x002fe20007810000 */
[----:B------:R-:W-:Y:S01]  /*11490*/  FFMA.FTZ R9, R57, UR7, -R8 ;  /* 0x0000000739097c23 */ /* 0x000fe20008010808 */
[----:B------:R-:W-:Y:S01]  /*114a0*/  FSEL R10, R71, RZ, P2 ;  /* 0x000000ff470a7208 */ /* 0x000fe20001000000 */
[----:B------:R1:W-:Y:S01]  /*114b0*/  MUFU.EX2 R242, R5 ;  /* 0x0000000500f27308 */ /* 0x0003e20000000800 */
[C---:B------:R-:W-:Y:S01]  /*114c0*/  FSETP.NEU.FTZ.AND P0, PT, R70.reuse, -INF , PT ;  /* 0xff8000004600780b */ /* 0x040fe20003f1d000 */
[----:B------:R-:W-:-:S02]  /*114d0*/  FMUL.FTZ R3, R70, UR7 ;  /* 0x0000000746037c20 */ /* 0x000fc40008410000 */
[----:B------:R3:W-:Y:S01]  /*114e0*/  MUFU.EX2 R241, R4 ;  /* 0x0000000400f17308 */ /* 0x0007e20000000800 */
[----:B------:R-:W-:Y:S01]  /*114f0*/  FADD.FTZ R20, R236, -R10 ;  /* 0x8000000aec147221 */ /* 0x000fe20000010000 */
[----:B------:R-:W-:Y:S02]  /*11500*/  MOV R236, R21 ;  /* 0x0000001500ec7202 */ /* 0x000fe40000000f00 */
[----:B------:R-:W-:Y:S01]  /*11510*/  FSEL R3, R3, RZ, P0 ;  /* 0x000000ff03037208 */ /* 0x000fe20000000000 */
[----:B------:R4:W-:Y:S01]  /*11520*/  MUFU.EX2 R230, R9 ;  /* 0x0000000900e67308 */ /* 0x0009e20000000800 */
[----:B--2---:R-:W-:-:S03]  /*11530*/  FFMA.FTZ R6, R66, UR7, -R0 ;  /* 0x0000000742067c23 */ /* 0x004fc60008010800 */
[--C-:B------:R-:W-:Y:S01]  /*11540*/  FFMA.FTZ R11, R222, UR7, -R3.reuse ;  /* 0x00000007de0b7c23 */ /* 0x100fe20008010803 */
[--C-:B-1----:R-:W-:Y:S01]  /*11550*/  FFMA.FTZ R5, R55, UR7, -R2.reuse ;  /* 0x0000000737057c23 */ /* 0x102fe20008010802 */
[----:B------:R1:W-:Y:S01]  /*11560*/  MUFU.EX2 R231, R6 ;  /* 0x0000000600e77308 */ /* 0x0003e20000000800 */
[--C-:B------:R-:W-:Y:S01]  /*11570*/  FFMA.FTZ R10, R58, UR7, -R3.reuse ;  /* 0x000000073a0a7c23 */ /* 0x100fe20008010803 */
[----:B---3--:R-:W-:Y:S02]  /*11580*/  FFMA.FTZ R4, R53, UR7, -R2 ;  /* 0x0000000735047c23 */ /* 0x008fe40008010802 */
[----:B------:R2:W-:Y:S04]  /*11590*/  MUFU.EX2 R244, R5 ;  /* 0x0000000500f47308 */ /* 0x0005e80000000800 */
[----:B------:R3:W-:Y:S01]  /*115a0*/  MUFU.EX2 R245, R4 ;  /* 0x0000000400f57308 */ /* 0x0007e20000000800 */
[----:B----4-:R-:W-:-:S03]  /*115b0*/  FFMA.FTZ R9, R64, UR7, -R3 ;  /* 0x0000000740097c23 */ /* 0x010fc60008010803 */
[----:B------:R4:W-:Y:S01]  /*115c0*/  MUFU.EX2 R227, R11 ;  /* 0x0000000b00e37308 */ /* 0x0009e20000000800 */
[----:B-1----:R-:W-:-:S03]  /*115d0*/  FFMA.FTZ R6, R56, UR7, -R0 ;  /* 0x0000000738067c23 */ /* 0x002fc60008010800 */
[----:B------:R1:W-:Y:S01]  /*115e0*/  MUFU.EX2 R226, R9 ;  /* 0x0000000900e27308 */ /* 0x0003e20000000800 */
[----:B--2---:R-:W-:-:S03]  /*115f0*/  FSEL R5, R72, RZ, P1 ;  /* 0x000000ff48057208 */ /* 0x004fc60000800000 */
[----:B------:R2:W-:Y:S01]  /*11600*/  MUFU.EX2 R224, R10 ;  /* 0x0000000a00e07308 */ /* 0x0005e20000000800 */
[----:B---3--:R-:W-:Y:S01]  /*11610*/  FFMA.FTZ R4, R60, UR7, -R0 ;  /* 0x000000073c047c23 */ /* 0x008fe20008010800 */
[----:B------:R-:W-:Y:S02]  /*11620*/  FADD.FTZ R5, R233, -R5 ;  /* 0x80000005e9057221 */ /* 0x000fe40000010000 */
[----:B------:R3:W-:Y:S01]  /*11630*/  MUFU.EX2 R233, R6 ;  /* 0x0000000600e97308 */ /* 0x0007e20000000800 */
[----:B----4-:R-:W-:Y:S01]  /*11640*/  FFMA.FTZ R11, R61, UR7, -R3 ;  /* 0x000000073d0b7c23 */ /* 0x010fe20008010803 */
[----:B------:R-:W-:Y:S02]  /*11650*/  FMUL.FTZ R5, R5, UR7 ;  /* 0x0000000705057c20 */ /* 0x000fe40008410000 */
[----:B------:R4:W-:Y:S01]  /*11660*/  MUFU.EX2 R240, R4 ;  /* 0x0000000400f07308 */ /* 0x0009e20000000800 */
[----:B-1----:R-:W-:-:S03]  /*11670*/  FSEL R9, R70, RZ, P0 ;  /* 0x000000ff46097208 */ /* 0x002fc60000000000 */
[----:B------:R1:W5:Y:S01]  /*11680*/  MUFU.EX2 R38, R5 ;  /* 0x0000000500267308 */ /* 0x0003620000000800 */
[----:B--2---:R-:W-:Y:S01]  /*11690*/  FFMA.FTZ R10, R208, UR7, -R2 ;  /* 0x00000007d00a7c23 */ /* 0x004fe20008010802 */
[----:B------:R-:W-:Y:S01]  /*116a0*/  FADD.FTZ R9, R234, -R9 ;  /* 0x80000009ea097221 */ /* 0x000fe20000010000 */
[----:B------:R-:W-:Y:S01]  /*116b0*/  MOV R234, R223 ;  /* 0x000000df00ea7202 */ /* 0x000fe20000000f00 */
[----:B------:R2:W-:Y:S01]  /*116c0*/  MUFU.EX2 R225, R11 ;  /* 0x0000000b00e17308 */ /* 0x0005e20000000800 */
[----:B---3--:R-:W-:Y:S01]  /*116d0*/  FADD.FTZ R6, R232, -R7 ;  /* 0x80000007e8067221 */ /* 0x008fe20000010000 */
[----:B------:R-:W-:Y:S02]  /*116e0*/  FMUL.FTZ R9, R9, UR7 ;  /* 0x0000000709097c20 */ /* 0x000fe40008410000 */
[----:B------:R-:W-:Y:S01]  /*116f0*/  MUFU.EX2 R223, R10 ;  /* 0x0000000a00df7308 */ /* 0x000fe20000000800 */
[----:B----4-:R-:W-:Y:S01]  /*11700*/  FFMA.FTZ R4, R54, UR7, -R0 ;  /* 0x0000000736047c23 */ /* 0x010fe20008010800 */
[----:B------:R-:W-:-:S02]  /*11710*/  FMUL.FTZ R6, R6, UR7 ;  /* 0x0000000706067c20 */ /* 0x000fc40008410000 */
[----:B------:R-:W-:Y:S01]  /*11720*/  MUFU.EX2 R36, R9 ;  /* 0x0000000900247308 */ /* 0x000fe20000000800 */
[--C-:B-1----:R-:W-:Y:S01]  /*11730*/  FFMA.FTZ R5, R62, UR7, -R8.reuse ;  /* 0x000000073e057c23 */ /* 0x102fe20008010808 */
[-C--:B-----5:R-:W-:Y:S02]  /*11740*/  FMUL.FTZ R84, R84, R38.reuse ;  /* 0x0000002654547220 */ /* 0x0a0fe40000410000 */
[----:B------:R1:W3:Y:S01]  /*11750*/  MUFU.EX2 R232, R4 ;  /* 0x0000000400e87308 */ /* 0x0002e20000000800 */
[-C--:B------:R-:W-:Y:S01]  /*11760*/  FMUL.FTZ R85, R85, R38.reuse ;  /* 0x0000002655557220 */ /* 0x080fe20000410000 */
[----:B--2---:R-:W-:Y:S01]  /*11770*/  FMUL.FTZ R11, R20, UR7 ;  /* 0x00000007140b7c20 */ /* 0x004fe20008410000 */
[-C--:B------:R-:W-:Y:S01]  /*11780*/  FMUL.FTZ R88, R88, R38.reuse ;  /* 0x0000002658587220 */ /* 0x080fe20000410000 */
[----:B------:R2:W4:Y:S01]  /*11790*/  MUFU.EX2 R39, R6 ;  /* 0x0000000600277308 */ /* 0x0005220000000800 */
[-C--:B------:R-:W-:Y:S01]  /*117a0*/  FMUL.FTZ R89, R89, R38.reuse ;  /* 0x0000002659597220 */ /* 0x080fe20000410000 */
[-C--:B------:R-:W-:Y:S01]  /*117b0*/  FMUL.FTZ R100, R100, R38.reuse ;  /* 0x0000002664647220 */ /* 0x080fe20000410000 */
[-C--:B------:R-:W-:Y:S01]  /*117c0*/  FMUL.FTZ R101, R101, R38.reuse ;  /* 0x0000002665657220 */ /* 0x080fe20000410000 */
[----:B------:R5:W-:Y:S01]  /*117d0*/  MUFU.EX2 R229, R5 ;  /* 0x0000000500e57308 */ /* 0x000be20000000800 */
[-C--:B------:R-:W-:Y:S01]  /*117e0*/  FMUL.FTZ R104, R104, R38.reuse ;  /* 0x0000002668687220 */ /* 0x080fe20000410000 */
[-C--:B------:R-:W-:Y:S01]  /*117f0*/  FMUL.FTZ R105, R105, R38.reuse ;  /* 0x0000002669697220 */ /* 0x080fe20000410000 */
[-C--:B------:R-:W-:Y:S01]  /*11800*/  FMUL.FTZ R116, R116, R38.reuse ;  /* 0x0000002674747220 */ /* 0x080fe20000410000 */
[----:B------:R-:W5:Y:S01]  /*11810*/  MUFU.EX2 R37, R11 ;  /* 0x0000000b00257308 */ /* 0x000f620000000800 */
[-C--:B------:R-:W-:Y:S01]  /*11820*/  FMUL.FTZ R117, R117, R38.reuse ;  /* 0x0000002675757220 */ /* 0x080fe20000410000 */
[----:B-1----:R-:W-:Y:S01]  /*11830*/  FFMA.FTZ R4, R65, UR7, -R8 ;  /* 0x0000000741047c23 */ /* 0x002fe20008010808 */
[----:B---3--:R-:W-:Y:S01]  /*11840*/  F2FP.F16.F32.PACK_AB R7, R232, R233 ;  /* 0x000000e9e807723e */ /* 0x008fe200000000ff */
[-C--:B------:R-:W-:Y:S01]  /*11850*/  FMUL.FTZ R120, R120, R38.reuse ;  /* 0x0000002678787220 */ /* 0x080fe20000410000 */
[----:B------:R-:W-:Y:S01]  /*11860*/  FMUL.FTZ R121, R121, R38 ;  /* 0x0000002679797220 */ /* 0x000fe20000410000 */
[----:B------:R1:W3:Y:S01]  /*11870*/  MUFU.EX2 R228, R4 ;  /* 0x0000000400e47308 */ /* 0x0002e20000000800 */
[----:B--2---:R-:W-:Y:S01]  /*11880*/  F2FP.F16.F32.PACK_AB R6, R245, R244 ;  /* 0x000000f4f506723e */ /* 0x004fe200000000ff */
[-C--:B----4-:R-:W-:Y:S01]  /*11890*/  FMUL.FTZ R86, R86, R39.reuse ;  /* 0x0000002756567220 */ /* 0x090fe20000410000 */
[----:B------:R-:W-:Y:S01]  /*118a0*/  FMUL.FTZ R87, R87, R39 ;  /* 0x0000002757577220 */ /* 0x000fe20000410000 */
        /* <DEDUP_REMOVED lines=40> */
[--C-:B------:R-:W-:Y:S01]  /*11b30*/  FFMA.FTZ R10, R162, UR7, -R2.reuse ;  /* 0x00000007a20a7c23 */ /* 0x100fe20008010802 */
[----:B------:R-:W1:Y:S01]  /*11b40*/  LDSM.16.MT88.4 R20, [R185+0x6800] ;  /* 0x00680000b914783b */ /* 0x000e620000004200 */
[----:B------:R-:W-:Y:S01]  /*11b50*/  FFMA.FTZ R11, R170, UR7, -R2 ;  /* 0x00000007aa0b7c23 */ /* 0x000fe20008010802 */
        /* <DEDUP_REMOVED lines=14> */
[--C-:B--2---:R-:W-:Y:S01]  /*11c40*/  FFMA.FTZ R9, R211, UR7, -R0.reuse ;  /* 0x00000007d3097c23 */ /* 0x104fe20008010800 */
[-C--:B------:R-:W-:Y:S01]  /*11c50*/  FMUL.FTZ R129, R129, R37.reuse ;  /* 0x0000002581817220 */ /* 0x080fe20000410000 */
[-C--:B------:R-:W-:Y:S01]  /*11c60*/  FMUL.FTZ R130, R130, R36.reuse ;  /* 0x0000002482827220 */ /* 0x080fe20000410000 */
[C---:B------:R-:W-:Y:S01]  /*11c70*/  HMMA.16816.F32 R64, R4.reuse, R30, R120 ;  /* 0x0000001e0440723c */ /* 0x040fe20000001878 */
[----:B------:R2:W-:Y:S01]  /*11c80*/  MUFU.EX2 R215, R9 ;  /* 0x0000000900d77308 */ /* 0x0005e20000000800 */
[--C-:B-----5:R-:W-:Y:S01]  /*11c90*/  FFMA.FTZ R10, R205, UR7, -R0.reuse ;  /* 0x00000007cd0a7c23 */ /* 0x120fe20008010800 */
[-C--:B------:R-:W-:Y:S01]  /*11ca0*/  FMUL.FTZ R131, R131, R36.reuse ;  /* 0x0000002483837220 */ /* 0x080fe20000410000 */
[-C--:B------:R-:W-:Y:S01]  /*11cb0*/  FMUL.FTZ R140, R140, R37.reuse ;  /* 0x000000258c8c7220 */ /* 0x080fe20000410000 */
[----:B------:R-:W-:Y:S01]  /*11cc0*/  FMUL.FTZ R141, R141, R37 ;  /* 0x000000258d8d7220 */ /* 0x000fe20000410000 */
[----:B------:R5:W1:Y:S01]  /*11cd0*/  MUFU.EX2 R217, R10 ;  /* 0x0000000a00d97308 */ /* 0x000a620000000800 */
[-C--:B------:R-:W-:Y:S01]  /*11ce0*/  FMUL.FTZ R142, R142, R36.reuse ;  /* 0x000000248e8e7220 */ /* 0x080fe20000410000 */
[----:B------:R-:W-:Y:S01]  /*11cf0*/  HMMA.16816.F32 R60, R4, R32, R132 ;  /* 0x00000020043c723c */ /* 0x000fe20000001884 */
[----:B------:R-:W-:Y:S01]  /*11d00*/  FMUL.FTZ R143, R143, R36 ;  /* 0x000000248f8f7220 */ /* 0x000fe20000410000 */
[----:B---3--:R-:W-:Y:S01]  /*11d10*/  FFMA.FTZ R11, R212, UR7, -R3 ;  /* 0x00000007d40b7c23 */ /* 0x008fe20008010803 */
[----:B--2---:R-:W-:-:S05]  /*11d20*/  FFMA.FTZ R9, R174, UR7, -R0 ;  /* 0x00000007ae097c23 */ /* 0x004fca0008010800 */
[----:B------:R-:W-:Y:S01]  /*11d30*/  HMMA.16816.F32 R48, R4, R34, R136 ;  /* 0x000000220430723c */ /* 0x000fe20000001888 */
[----:B------:R-:W-:Y:S01]  /*11d40*/  F2FP.F16.F32.PACK_AB R4, R228, R242 ;  /* 0x000000f2e404723e */ /* 0x000fe200000000ff */
[----:B------:R2:W-:Y:S01]  /*11d50*/  MUFU.EX2 R174, R11 ;  /* 0x0000000b00ae7308 */ /* 0x0005e20000000800 */
[----:B------:R-:W-:Y:S01]  /*11d60*/  F2FP.F16.F32.PACK_AB R5, R226, R227 ;  /* 0x000000e3e205723e */ /* 0x000fe200000000ff */
[----:B-----5:R-:W-:Y:S01]  /*11d70*/  FFMA.FTZ R10, R163, UR7, -R0 ;  /* 0x00000007a30a7c23 */ /* 0x020fe20008010800 */
[----:B------:R-:W-:Y:S01]  /*11d80*/  F2FP.F16.F32.PACK_AB R6, R230, R229 ;  /* 0x000000e5e606723e */ /* 0x000fe200000000ff */
[----:B------:R3:W-:Y:S01]  /*11d90*/  MUFU.EX2 R219, R9 ;  /* 0x0000000900db7308 */ /* 0x0007e20000000800 */
[----:B------:R-:W-:-:S03]  /*11da0*/  F2FP.F16.F32.PACK_AB R7, R224, R225 ;  /* 0x000000e1e007723e */ /* 0x000fc600000000ff */
[----:B------:R5:W1:Y:S04]  /*11db0*/  MUFU.EX2 R216, R10 ;  /* 0x0000000a00d87308 */ /* 0x000a680000000800 */
[----:B------:R-:W-:Y:S01]  /*11dc0*/  HMMA.16816.F32 R56, R4, R12, R80 ;  /* 0x0000000c0438723c */ /* 0x000fe20000001850 */
[----:B--2---:R-:W-:Y:S01]  /*11dd0*/  FFMA.FTZ R11, R165, UR7, -R2 ;  /* 0x00000007a50b7c23 */ /* 0x004fe20008010802 */
[----:B---3--:R-:W-:-:S06]  /*11de0*/  FFMA.FTZ R9, R218, UR7, -R8 ;  /* 0x00000007da097c23 */ /* 0x008fcc0008010808 */
[----:B------:R-:W-:Y:S01]  /*11df0*/  HMMA.16816.F32 R52, R4, R14, R92 ;  /* 0x0000000e0434723c */ /* 0x000fe2000000185c */
[----:B------:R-:W-:Y:S01]  /*11e00*/  LDSM.16.MT88.4 R12, [R184+0x6800] ;  /* 0x00680000b80c783b */ /* 0x000fe20000004200 */
[----:B------:R2:W-:Y:S01]  /*11e10*/  MUFU.EX2 R208, R9 ;  /* 0x0000000900d07308 */ /* 0x0005e20000000800 */
[----:B-----5:R-:W-:-:S04]  /*11e20*/  FFMA.FTZ R10, R213, UR7, -R8 ;  /* 0x00000007d50a7c23 */ /* 0x020fc80008010808 */
[----:B------:R3:W5:Y:S01]  /*11e30*/  MUFU.EX2 R211, R10 ;  /* 0x0000000a00d37308 */ /* 0x0007620000000800 */
[C---:B------:R-:W-:Y:S08]  /*11e40*/  HMMA.16816.F32 R44, R4.reuse, R16, R96 ;  /* 0x00000010042c723c */ /* 0x040ff00000001860 */
[----:B------:R-:W-:Y:S01]  /*11e50*/  HMMA.16816.F32 R108, R4, R18, R108 ;  /* 0x00000012046c723c */ /* 0x000fe2000000186c */
[----:B------:R-:W5:Y:S01]  /*11e60*/  LDSM.16.MT88.4 R16, [R181+0x6800] ;  /* 0x00680000b510783b */ /* 0x000f620000004200 */
[--C-:B--2---:R-:W-:Y:S01]  /*11e70*/  FFMA.FTZ R9, R209, UR7, -R8.reuse ;  /* 0x00000007d1097c23 */ /* 0x104fe20008010808 */
[----:B---3--:R-:W-:-:S03]  /*11e80*/  FFMA.FTZ R10, R204, UR7, -R8 ;  /* 0x00000007cc0a7c23 */ /* 0x008fc60008010808 */
[----:B------:R2:W-:Y:S02]  /*11e90*/  MUFU.EX2 R205, R9 ;  /* 0x0000000900cd7308 */ /* 0x0005e40000000800 */
[C---:B------:R-:W-:Y:S02]  /*11ea0*/  HMMA.16816.F32 R112, R4.reuse, R28, R112 ;  /* 0x0000001c0470723c */ /* 0x040fe40000001870 */
[----:B------:R3:W-:Y:S06]  /*11eb0*/  MUFU.EX2 R209, R10 ;  /* 0x0000000a00d17308 */ /* 0x0007ec0000000800 */
[----:B------:R-:W-:Y:S01]  /*11ec0*/  HMMA.16816.F32 R40, R4, R30, R124 ;  /* 0x0000001e0428723c */ /* 0x000fe2000000187c */
[----:B------:R-:W-:Y:S01]  /*11ed0*/  LDSM.16.MT88.4 R124, [R181+0x7800] ;  /* 0x00780000b57c783b */ /* 0x000fe20000004200 */
[----:B--2---:R-:W-:-:S04]  /*11ee0*/  FFMA.FTZ R9, R214, UR7, -R3 ;  /* 0x00000007d6097c23 */ /* 0x004fc80008010803 */
[----:B------:R2:W5:Y:S01]  /*11ef0*/  MUFU.EX2 R204, R9 ;  /* 0x0000000900cc7308 */ /* 0x0005620000000800 */
[----:B---3--:R-:W-:Y:S01]  /*11f00*/  FFMA.FTZ R10, R207, UR7, -R3 ;  /* 0x00000007cf0a7c23 */ /* 0x008fe20008010803 */
[C---:B------:R-:W-:Y:S03]  /*11f10*/  HMMA.16816.F32 R128, R4.reuse, R32, R128 ;  /* 0x000000200480723c */ /* 0x040fe60000001880 */
[----:B------:R3:W-:Y:S05]  /*11f20*/  MUFU.EX2 R178, R10 ;  /* 0x0000000a00b27308 */ /* 0x0007ea0000000800 */
[----:B------:R-:W-:Y:S01]  /*11f30*/  HMMA.16816.F32 R28, R4, R34, R140 ;  /* 0x00000022041c723c */ /* 0x000fe2000000188c */
[----:B----4-:R-:W-:-:S02]  /*11f40*/  F2FP.F16.F32.PACK_AB R4, R220, R223 ;  /* 0x000000dfdc04723e */ /* 0x010fc400000000ff */
[----:B-1----:R-:W-:Y:S01]  /*11f50*/  F2FP.F16.F32.PACK_AB R5, R217, R215 ;  /* 0x000000d7d905723e */ /* 0x002fe200000000ff */
[----:B--2---:R-:W-:Y:S01]  /*11f60*/  FFMA.FTZ R9, R175, UR7, -R3 ;  /* 0x00000007af097c23 */ /* 0x004fe20008010803 */
[----:B------:R-:W-:Y:S02]  /*11f70*/  F2FP.F16.F32.PACK_AB R6, R222, R221 ;  /* 0x000000ddde06723e */ /* 0x000fe400000000ff */
[----:B------:R-:W-:Y:S01]  /*11f80*/  F2FP.F16.F32.PACK_AB R7, R216, R219 ;  /* 0x000000dbd807723e */ /* 0x000fe200000000ff */
[----:B------:R1:W2:Y:S01]  /*11f90*/  MUFU.EX2 R175, R9 ;  /* 0x0000000900af7308 */ /* 0x0002a20000000800 */
[----:B---3--:R-:W-:-:S04]  /*11fa0*/  FFMA.FTZ R10, R155, UR7, -R2 ;  /* 0x000000079b0a7c23 */ /* 0x008fc80008010802 */
[----:B------:R3:W-:Y:S01]  /*11fb0*/  MUFU.EX2 R163, R10 ;  /* 0x0000000a00a37308 */ /* 0x0007e20000000800 */
[C---:B------:R-:W-:Y:S08]  /*11fc0*/  HMMA.16816.F32 R80, R4.reuse, R24, R148 ;  /* 0x000000180450723c */ /* 0x040ff00000001894 */
[----:B------:R-:W-:Y:S01]  /*11fd0*/  HMMA.16816.F32 R92, R4, R26, R144 ;  /* 0x0000001a045c723c */ /* 0x000fe20000001890 */
[----:B-1----:R-:W-:-:S02]  /*11fe0*/  FFMA.FTZ R9, R172, UR7, -R2 ;  /* 0x00000007ac097c23 */ /* 0x002fc40008010802 */
[----:B------:R1:W-:Y:S01]  /*11ff0*/  MUFU.EX2 R172, R11 ;  /* 0x0000000b00ac7308 */ /* 0x0003e20000000800 */
[----:B---3--:R-:W-:-:S03]  /*12000*/  FFMA.FTZ R10, R167, UR7, -R0 ;  /* 0x00000007a70a7c23 */ /* 0x008fc60008010800 */
[----:B------:R3:W4:Y:S01]  /*12010*/  MUFU.EX2 R170, R9 ;  /* 0x0000000900aa7308 */ /* 0x0007220000000800 */
[C---:B------:R-:W-:Y:S03]  /*12020*/  HMMA.16816.F32 R88, R4.reuse, R20, R88 ;  /* 0x000000140458723c */ /* 0x040fe60000001858 */
[----:B------:R2:W-:Y:S05]  /*12030*/  MUFU.EX2 R155, R10 ;  /* 0x0000000a009b7308 */ /* 0x0005ea0000000800 */
[----:B------:R-:W-:Y:S01]  /*12040*/  HMMA.16816.F32 R84, R4, R22, R84 ;  /* 0x000000160454723c */ /* 0x000fe20000001854 */
[----:B-1----:R-:W-:Y:S01]  /*12050*/  FFMA.FTZ R11, R176, UR7, -R0 ;  /* 0x00000007b00b7c23 */ /* 0x002fe20008010800 */
[----:B---3--:R-:W-:-:S03]  /*12060*/  FFMA.FTZ R9, R74, UR7, -R2 ;  /* 0x000000074a097c23 */ /* 0x008fc60008010802 */
[----:B------:R1:W3:Y:S03]  /*12070*/  MUFU.EX2 R162, R11 ;  /* 0x0000000b00a27308 */ /* 0x0002e60000000800 */
[C---:B-----5:R-:W-:Y:S01]  /*12080*/  HMMA.16816.F32 R76, R4.reuse, R16, R76 ;  /* 0x00000010044c723c */ /* 0x060fe2000000184c */
[----:B--2---:R-:W-:Y:S01]  /*12090*/  FFMA.FTZ R10, R152, UR7, -R0 ;  /* 0x00000007980a7c23 */ /* 0x004fe20008010800 */
[----:B------:R2:W5:Y:S04]  /*120a0*/  MUFU.EX2 R165, R9 ;  /* 0x0000000900a57308 */ /* 0x0005680000000800 */
[----:B------:R4:W-:Y:S02]  /*120b0*/  MUFU.EX2 R151, R10 ;  /* 0x0000000a00977308 */ /* 0x0009e40000000800 */
[----:B------:R-:W-:Y:S01]  /*120c0*/  HMMA.16816.F32 R64, R4, R18, R64 ;  /* 0x000000120440723c */ /* 0x000fe20000001840 */
[----:B-1----:R-:W-:-:S07]  /*120d0*/  FFMA.FTZ R11, R177, UR7, -R3 ;  /* 0x00000007b10b7c23 */ /* 0x002fce0008010803 */
[----:B------:R-:W-:Y:S01]  /*120e0*/  HMMA.16816.F32 R60, R4, R12, R60 ;  /* 0x0000000c043c723c */ /* 0x000fe2000000183c */
[----:B--2---:R-:W-:Y:S01]  /*120f0*/  FFMA.FTZ R9, R158, UR7, -R0 ;  /* 0x000000079e097c23 */ /* 0x004fe20008010800 */
[----:B------:R-:W-:Y:S01]  /*12100*/  MUFU.EX2 R74, R11 ;  /* 0x0000000b004a7308 */ /* 0x000fe20000000800 */
[----:B----4-:R-:W-:-:S03]  /*12110*/  FFMA.FTZ R10, R179, UR7, -R8 ;  /* 0x00000007b30a7c23 */ /* 0x010fc60008010808 */
[----:B------:R1:W2:Y:S02]  /*12120*/  MUFU.EX2 R152, R9 ;  /* 0x0000000900987308 */ /* 0x0002a40000000800 */
[----:B------:R-:W-:Y:S01]  /*12130*/  HMMA.16816.F32 R48, R4, R14, R48 ;  /* 0x0000000e0430723c */ /* 0x000fe20000001830 */
[----:B------:R-:W-:Y:S01]  /*12140*/  F2FP.F16.F32.PACK_AB R4, R211, R208 ;  /* 0x000000d0d304723e */ /* 0x000fe200000000ff */
[----:B------:R4:W-:Y:S01]  /*12150*/  MUFU.EX2 R150, R10 ;  /* 0x0000000a00967308 */ /* 0x0009e20000000800 */
[----:B------:R-:W-:Y:S02]  /*12160*/  F2FP.F16.F32.PACK_AB R5, R174, R204 ;  /* 0x000000ccae05723e */ /* 0x000fe400000000ff */
[----:B------:R-:W-:Y:S02]  /*12170*/  F2FP.F16.F32.PACK_AB R6, R209, R205 ;  /* 0x000000cdd106723e */ /* 0x000fe400000000ff */
[----:B------:R-:W-:Y:S01]  /*12180*/  F2FP.F16.F32.PACK_AB R7, R175, R178 ;  /* 0x000000b2af07723e */ /* 0x000fe200000000ff */
[----:B-1----:R-:W-:-:S06]  /*12190*/  FFMA.FTZ R9, R210, UR7, -R8 ;  /* 0x00000007d2097c23 */ /* 0x002fcc0008010808 */
[----:B------:R-:W-:Y:S01]  /*121a0*/  HMMA.16816.F32 R56, R4, R24, R56 ;  /* 0x000000180438723c */ /* 0x000fe20000001838 */
[----:B------:R1:W2:Y:S01]  /*121b0*/  MUFU.EX2 R148, R9 ;  /* 0x0000000900947308 */ /* 0x0002a20000000800 */
[----:B----4-:R-:W-:-:S04]  /*121c0*/  FFMA.FTZ R10, R164, UR7, -R8 ;  /* 0x00000007a40a7c23 */ /* 0x010fc80008010808 */
[----:B------:R4:W-:Y:S02]  /*121d0*/  MUFU.EX2 R149, R10 ;  /* 0x0000000a00957308 */ /* 0x0009e40000000800 */
[C---:B------:R-:W-:Y:S01]  /*121e0*/  HMMA.16816.F32 R52, R4.reuse, R26, R52 ;  /* 0x0000001a0434723c */ /* 0x040fe20000001834 */
[----:B------:R-:W2:Y:S07]  /*121f0*/  LDSM.16.MT88.4 R24, [R180+0x7000] ;  /* 0x00700000b418783b */ /* 0x000eae0000004200 */
[----:B------:R-:W-:Y:S01]  /*12200*/  HMMA.16816.F32 R44, R4, R20, R44 ;  /* 0x00000014042c723c */ /* 0x000fe2000000182c */
[----:B-1----:R-:W-:-:S04]  /*12210*/  FFMA.FTZ R9, R171, UR7, -R8 ;  /* 0x00000007ab097c23 */ /* 0x002fc80008010808 */
[----:B------:R1:W-:Y:S01]  /*12220*/  MUFU.EX2 R147, R9 ;  /* 0x0000000900937308 */ /* 0x0003e20000000800 */
[--C-:B----4-:R-:W-:Y:S02]  /*12230*/  FFMA.FTZ R10, R168, UR7, -R3.reuse ;  /* 0x00000007a80a7c23 */ /* 0x110fe40008010803 */
[C---:B------:R-:W-:Y:S01]  /*12240*/  HMMA.16816.F32 R32, R4.reuse, R22, R108 ;  /* 0x000000160420723c */ /* 0x040fe2000000186c */
[----:B------:R-:W4:Y:S01]  /*12250*/  LDSM.16.MT88.4 R20, [R185+0x7000] ;  /* 0x00700000b914783b */ /* 0x000f220000004200 */
[----:B------:R3:W-:Y:S03]  /*12260*/  MUFU.EX2 R145, R10 ;  /* 0x0000000a00917308 */ /* 0x0007e60000000800 */
[----:B------:R-:W-:Y:S03]  /*12270*/  LDSM.16.MT88.4 R108, [R185+0x7800] ;  /* 0x00780000b96c783b */ /* 0x000fe60000004200 */
[----:B------:R-:W-:Y:S01]  /*12280*/  HMMA.16816.F32 R112, R4, R16, R112 ;  /* 0x000000100470723c */ /* 0x000fe20000001870 */
[----:B-1----:R-:W-:-:S04]  /*12290*/  FFMA.FTZ R9, R206, UR7, -R3 ;  /* 0x00000007ce097c23 */ /* 0x002fc80008010803 */
[----:B------:R1:W4:Y:S03]  /*122a0*/  MUFU.EX2 R146, R9 ;  /* 0x0000000900927308 */ /* 0x0003260000000800 */
[----:B------:R-:W-:Y:S01]  /*122b0*/  HMMA.16816.F32 R40, R4, R18, R40 ;  /* 0x000000120428723c */ /* 0x000fe20000001828 */
[----:B------:R-:W4:Y:S01]  /*122c0*/  LDSM.16.MT88.4 R16, [R181+0x7000] ;  /* 0x00700000b510783b */ /* 0x000f220000004200 */
[----:B---3--:R-:W-:-:S06]  /*122d0*/  FFMA.FTZ R10, R73, UR7, -R2 ;  /* 0x00000007490a7c23 */ /* 0x008fcc0008010802 */
[----:B------:R-:W-:Y:S01]  /*122e0*/  HMMA.16816.F32 R128, R4, R12, R128 ;  /* 0x0000000c0480723c */ /* 0x000fe20000001880 */
[----:B-1----:R-:W-:-:S07]  /*122f0*/  FFMA.FTZ R9, R160, UR7, -R3 ;  /* 0x00000007a0097c23 */ /* 0x002fce0008010803 */
[----:B------:R-:W-:Y:S01]  /*12300*/  HMMA.16816.F32 R28, R4, R14, R28 ;  /* 0x0000000e041c723c */ /* 0x000fe2000000181c */
[----:B------:R-:W1:Y:S01]  /*12310*/  LDSM.16.MT88.4 R12, [R184+0x7000] ;  /* 0x00700000b80c783b */ /* 0x000e620000004200 */
[----:B------:R3:W1:Y:S01]  /*12320*/  MUFU.EX2 R144, R9 ;  /* 0x0000000900907308 */ /* 0x0006620000000800 */
[----:B------:R-:W-:Y:S02]  /*12330*/  F2FP.F16.F32.PACK_AB R4, R172, R170 ;  /* 0x000000aaac04723e */ /* 0x000fe400000000ff */
[----:B------:R-:W-:Y:S02]  /*12340*/  F2FP.F16.F32.PACK_AB R5, R155, R162 ;  /* 0x000000a29b05723e */ /* 0x000fe400000000ff */
[----:B-----5:R-:W-:Y:S02]  /*12350*/  F2FP.F16.F32.PACK_AB R6, R165, R163 ;  /* 0x000000a3a506723e */ /* 0x020fe400000000ff */
[----:B--2---:R-:W-:-:S07]  /*12360*/  F2FP.F16.F32.PACK_AB R7, R151, R152 ;  /* 0x000000989707723e */ /* 0x004fce00000000ff */
[----:B------:R-:W-:Y:S01]  /*12370*/  HMMA.16816.F32 R80, R4, R24, R80 ;  /* 0x000000180450723c */ /* 0x000fe20000001850 */
[----:B---3--:R-:W-:-:S07]  /*12380*/  FFMA.FTZ R9, R157, UR7, -R2 ;  /* 0x000000079d097c23 */ /* 0x008fce0008010802 */
[C---:B------:R-:W-:Y:S01]  /*12390*/  HMMA.16816.F32 R96, R4.reuse, R26, R92 ;  /* 0x0000001a0460723c */ /* 0x040fe2000000185c */
[----:B------:R-:W2:Y:S07]  /*123a0*/  LDSM.16.MT88.4 R92, [R180+0x7800] ;  /* 0x00780000b45c783b */ /* 0x000eae0000004200 */
[C---:B----4-:R-:W-:Y:S08]  /*123b0*/  HMMA.16816.F32 R100, R4.reuse, R20, R88 ;  /* 0x000000140464723c */ /* 0x050ff00000001858 */
        /* <DEDUP_REMOVED lines=8> */
[----:B------:R-:W-:-:S07]  /*12440*/  F2FP.F16.F32.PACK_AB R7, R144, R145 ;  /* 0x000000919007723e */ /* 0x000fce00000000ff */
[C---:B------:R-:W-:Y:S01]  /*12450*/  HMMA.16816.F32 R52, R4.reuse, R26, R52 ;  /* 0x0000001a0434723c */ /* 0x040fe20000001834 */
[----:B------:R1:W-:Y:S04]  /*12460*/  MUFU.EX2 R26, R9 ;  /* 0x00000009001a7308 */ /* 0x0003e80000000800 */
[----:B------:R3:W4:Y:S03]  /*12470*/  MUFU.EX2 R27, R10 ;  /* 0x0000000a001b7308 */ /* 0x0007260000000800 */
[----:B------:R-:W-:Y:S01]  /*12480*/  HMMA.16816.F32 R56, R4, R24, R56 ;  /* 0x000000180438723c */ /* 0x000fe20000001838 */
[--C-:B-1----:R-:W-:Y:S01]  /*12490*/  FFMA.FTZ R9, R235, UR7, -R2.reuse ;  /* 0x00000007eb097c23 */ /* 0x102fe20008010802 */
        /* <DEDUP_REMOVED lines=8> */
[----:B-1----:R-:W-:-:S06]  /*12520*/  FFMA.FTZ R9, R75, UR7, -R0 ;  /* 0x000000074b097c23 */ /* 0x002fcc0008010800 */
[----:B------:R-:W-:Y:S01]  /*12530*/  HMMA.16816.F32 R112, R4, R16, R112 ;  /* 0x000000100470723c */ /* 0x000fe20000001870 */
[--C-:B---3--:R-:W-:Y:S01]  /*12540*/  FFMA.FTZ R2, R237, UR7, -R0.reuse ;  /* 0x00000007ed027c23 */ /* 0x108fe20008010800 */
[----:B------:R-:W-:Y:S01]  /*12550*/  FFMA.FTZ R0, R153, UR7, -R0 ;  /* 0x0000000799007c23 */ /* 0x000fe20008010800 */
[----:B------:R-:W1:Y:S01]  /*12560*/  MUFU.EX2 R21, R9 ;  /* 0x0000000900157308 */ /* 0x000e620000000800 */
[----:B----4-:R-:W-:-:S04]  /*12570*/  F2FP.F16.F32.PACK_AB R138, R24, R25 ;  /* 0x00000019188a723e */ /* 0x010fc800000000ff */
[C---:B------:R-:W-:Y:S01]  /*12580*/  HMMA.16816.F32 R40, R4.reuse, R18, R40 ;  /* 0x000000120428723c */ /* 0x040fe20000001828 */
[----:B------:R3:W-:Y:S04]  /*12590*/  MUFU.EX2 R22, R2 ;  /* 0x0000000200167308 */ /* 0x0007e80000000800 */
[----:B------:R4:W5:Y:S03]  /*125a0*/  MUFU.EX2 R20, R0 ;  /* 0x0000000000147308 */ /* 0x0009660000000800 */
[----:B------:R-:W-:Y:S01]  /*125b0*/  HMMA.16816.F32 R128, R4, R12, R128 ;  /* 0x0000000c0480723c */ /* 0x000fe20000001880 */
[----:B-1----:R-:W-:Y:S01]  /*125c0*/  F2FP.F16.F32.PACK_AB R137, R21, R23 ;  /* 0x000000171589723e */ /* 0x002fe200000000ff */
[----:B---3--:R-:W-:-:S06]  /*125d0*/  FFMA.FTZ R2, R173, UR7, -R8 ;  /* 0x00000007ad027c23 */ /* 0x008fcc0008010808 */
[----:B------:R-:W-:Y:S01]  /*125e0*/  HMMA.16816.F32 R28, R4, R14, R28 ;  /* 0x0000000e041c723c */ /* 0x000fe2000000181c */
[--C-:B------:R-:W-:Y:S01]  /*125f0*/  FFMA.FTZ R4, R239, UR7, -R8.reuse ;  /* 0x00000007ef047c23 */ /* 0x100fe20008010808 */
[----:B------:R-:W1:Y:S01]  /*12600*/  LDSM.16.MT88.4 R12, [R184+0x7800] ;  /* 0x00780000b80c783b */ /* 0x000e620000004200 */
[----:B----4-:R-:W-:Y:S01]  /*12610*/  FFMA.FTZ R0, R166, UR7, -R8 ;  /* 0x00000007a6007c23 */ /* 0x010fe20008010808 */
[----:B------:R3:W-:Y:S01]  /*12620*/  MUFU.EX2 R16, R2 ;  /* 0x0000000200107308 */ /* 0x0007e20000000800 */
[----:B-----5:R-:W-:-:S03]  /*12630*/  F2FP.F16.F32.PACK_AB R139, R20, R22 ;  /* 0x00000016148b723e */ /* 0x020fc600000000ff */
[----:B------:R4:W5:Y:S04]  /*12640*/  MUFU.EX2 R19, R0 ;  /* 0x0000000000137308 */ /* 0x0009680000000800 */
[----:B------:R5:W-:Y:S01]  /*12650*/  MUFU.EX2 R17, R4 ;  /* 0x0000000400117308 */ /* 0x000be20000000800 */
[----:B--2---:R-:W-:Y:S01]  /*12660*/  HMMA.16816.F32 R84, R136, R92, R80 ;  /* 0x0000005c8854723c */ /* 0x004fe20000001850 */
[----:B---3--:R-:W-:-:S07]  /*12670*/  FFMA.FTZ R2, R154, UR7, -R8 ;  /* 0x000000079a027c23 */ /* 0x008fce0008010808 */
[C---:B------:R-:W-:Y:S01]  /*12680*/  HMMA.16816.F32 R88, R136.reuse, R94, R96 ;  /* 0x0000005e8858723c */ /* 0x040fe20000001860 */
[--C-:B----4-:R-:W-:Y:S01]  /*12690*/  FFMA.FTZ R0, R169, UR7, -R3.reuse ;  /* 0x00000007a9007c23 */ /* 0x110fe20008010803 */
        /* <DEDUP_REMOVED lines=89> */
[----:B------:R-:W-:Y:S08]  /*12c30*/  HMMA.16816.F32 R128, R140, R12, R128 ;  /* 0x0000000c8c80723c */ /* 0x000ff00000001880 */
[-C--:B------:R-:W-:Y:S08]  /*12c40*/  HMMA.16816.F32 R136, R136, R14.reuse, R48 ;  /* 0x0000000e8888723c */ /* 0x080ff00000001830 */
[----:B------:R-:W-:Y:S01]  /*12c50*/  HMMA.16816.F32 R140, R140, R14, R28 ;  /* 0x0000000e8c8c723c */ /* 0x000fe2000000181c */
[----:B------:R-:W-:-:S04]  /*12c60*/  NOP ;  /* 0x0000000000007918 */ /* 0x000fc80000000000 */
[----:B---3--:R-:W-:-:S15]  /*12c70*/  BRA.U UP0, `(.L_x_2663) ;  /* 0x0000000100047547 */ /* 0x008fde000b800000 */
.L_x_2656:
[----:B------:R-:W-:-:S12]  /*12c80*/  UIADD3 UR20, UPT, UPT, UR12, -0x1, URZ ;  /* 0xffffffff0c147890 */ /* 0x000fd8000fffe0ff */
.L_x_2663:
[----:B------:R-:W-:-:S09]  /*12c90*/  UISETP.GE.AND UP0, UPT, UR20, UR16, UPT ;  /* 0x000000101400728c */ /* 0x000fd2000bf06270 */
[----:B------:R-:W-:Y:S05]  /*12ca0*/  BRA.U !UP0, `(.L_x_2664) ;  /* 0x0000005508347547 */ /* 0x000fea000b800000 */
[----:B--2---:R-:W2:Y:S01]  /*12cb0*/  LDC.64 R244, c[0x0][0x3c0] ;  /* 0x0000f000fff47b82 */ /* 0x004ea20000000a00 */
[----:B------:R-:W3:Y:S01]  /*12cc0*/  LDCU UR13, c[0x0][0x440] ;  /* 0x00008800ff0d77ac */ /* 0x000ee20008000800 */
[----:B------:R-:W-:Y:S01]  /*12cd0*/  IMAD.MOV.U32 R75, RZ, RZ, R69 ;  /* 0x000000ffff4b7224 */ /* 0x000fe200078e0045 */
[----:B------:R-:W-:Y:S01]  /*12ce0*/  MOV R74, R72 ;  /* 0x00000048004a7202 */ /* 0x000fe20000000f00 */
[----:B------:R-:W-:Y:S01]  /*12cf0*/  IMAD.MOV.U32 R73, RZ, RZ, R70 ;  /* 0x000000ffff497224 */ /* 0x000fe200078e0046 */
[----:B------:R-:W-:Y:S01]  /*12d00*/  MOV R68, R71 ;  /* 0x0000004700447202 */ /* 0x000fe20000000f00 */
[----:B------:R-:W-:Y:S01]  /*12d10*/  VIADD R204, R192, 0x8 ;  /* 0x00000008c0cc7836 */ /* 0x000fe20000000000 */
[----:B------:R-:W4:Y:S01]  /*12d20*/  LDCU UR12, c[0x0][0x440] ;  /* 0x00008800ff0c77ac */ /* 0x000f220008000800 */
[----:B------:R-:W1:Y:S01]  /*12d30*/  LDCU UR9, c[0x0][0x50c] ;  /* 0x0000a180ff0977ac */ /* 0x000e620008000800 */
[----:B------:R-:W1:Y:S01]  /*12d40*/  LDCU UR4, c[0x0][0x45c] ;  /* 0x00008b80ff0477ac */ /* 0x000e620008000800 */
[----:B---3--:R-:W-:Y:S01]  /*12d50*/  ISETP.GE.AND P4, PT, R246, UR13, PT ;  /* 0x0000000df6007c0c */ /* 0x008fe2000bf86270 */
[----:B------:R-:W3:Y:S01]  /*12d60*/  LDCU.64 UR6, c[0x0][0x3b8] ;  /* 0x00007700ff0677ac */ /* 0x000ee20008000a00 */
[----:B------:R-:W-:Y:S11]  /*12d70*/  BRA `(.L_x_2665) ;  /* 0x0000000000e07947 */ /* 0x000ff60003800000 */
.L_x_2667:
[----:B------:R-:W-:Y:S01]  /*12d80*/  UIADD3 UR13, UPT, UPT, UR20, -0x1, URZ ;  /* 0xffffffff140d7890 */ /* 0x000fe2000fffe0ff */
[----:B------:R-:W-:Y:S01]  /*12d90*/  IMAD.U32 R7, RZ, RZ, UR6 ;  /* 0x00000006ff077e24 */ /* 0x000fe2000f8e00ff */
[----:B------:R-:W-:Y:S01]  /*12da0*/  ISETP.GE.AND P4, PT, R246, UR12, PT ;  /* 0x0000000cf6007c0c */ /* 0x000fe2000bf86270 */
[----:B------:R-:W-:Y:S01]  /*12db0*/  IMAD.U32 R8, RZ, RZ, UR6 ;  /* 0x00000006ff087e24 */ /* 0x000fe2000f8e00ff */
[----:B------:R-:W-:Y:S01]  /*12dc0*/  UIMAD.WIDE.U32 UR14, UR13, UR6, URZ ;  /* 0x000000060d0e72a5 */ /* 0x000fe2000f8e00ff */
[----:B------:R-:W-:Y:S01]  /*12dd0*/  IMAD.U32 R10, RZ, RZ, UR7 ;  /* 0x00000007ff0a7e24 */ /* 0x000fe2000f8e00ff */
[----:B------:R-:W-:Y:S01]  /*12de0*/  VOTEU.ALL UP0, P0 ;  /* 0x0000000000ff7886 */ /* 0x000fe20000000000 */
[----:B------:R-:W-:Y:S01]  /*12df0*/  IMAD.U32 R9, RZ, RZ, UR6 ;  /* 0x00000006ff097e24 */ /* 0x000fe2000f8e00ff */
[----:B------:R-:W-:Y:S01]  /*12e00*/  USHF.L.U32 UR22, UR14, 0x6, URZ ;  /* 0x000000060e167899 */ /* 0x000fe200080006ff */
[----:B------:R-:W-:Y:S01]  /*12e10*/  IMAD.U32 R70, RZ, RZ, UR6 ;  /* 0x00000006ff467e24 */ /* 0x000fe2000f8e00ff */
[----:B------:R-:W-:Y:S01]  /*12e20*/  UIMAD UR13, UR13, UR7, UR15 ;  /* 0x000000070d0d72a4 */ /* 0x000fe2000f8e020f */
[----:B------:R-:W-:Y:S03]  /*12e30*/  IMAD.U32 R11, RZ, RZ, UR7 ;  /* 0x00000007ff0b7e24 */ /* 0x000fe6000f8e00ff */
[----:B------:R-:W-:Y:S01]  /*12e40*/  USHF.L.U64.HI UR23, UR14, 0x6, UR13 ;  /* 0x000000060e177899 */ /* 0x000fe2000801020d */
[----:B------:R-:W-:Y:S01]  /*12e50*/  @!P0 LEA R7, P1, R7, UR22, 0x4 ;  /* 0x0000001607078c11 */ /* 0x000fe2000f8220ff */
[----:B------:R-:W-:Y:S04]  /*12e60*/  IMAD.U32 R77, RZ, RZ, UR22 ;  /* 0x00000016ff4d7e24 */ /* 0x000fe8000f8e00ff */
[----:B------:R-:W-:Y:S02]  /*12e70*/  @!P0 LEA.HI.X R10, R8, UR23, R10, 0x4, P1 ;  /* 0x00000017080a8c11 */ /* 0x000fe400088f240a */
[----:B------:R-:W-:Y:S02]  /*12e80*/  @!P0 LEA R8, P1, R9, UR22, 0x5 ;  /* 0x0000001609088c11 */ /* 0x000fe4000f8228ff */
[----:B------:R-:W-:Y:S02]  /*12e90*/  MOV R9, UR22 ;  /* 0x0000001600097c02 */ /* 0x000fe40008000f00 */
[----:B------:R-:W-:Y:S02]  /*12ea0*/  @!P0 LEA.HI.X R11, R70, UR23, R11, 0x5, P1 ;  /* 0x00000017460b8c11 */ /* 0x000fe400088f2c0b */
[-C--:B------:R-:W-:Y:S01]  /*12eb0*/  @!P4 LEA R76, P1, R9, R248.reuse, 0x1 ;  /* 0x000000f8094cc211 */ /* 0x080fe200078208ff */
[----:B------:R-:W-:Y:S01]  /*12ec0*/  IMAD.U32 R9, RZ, RZ, UR23 ;  /* 0x00000017ff097e24 */ /* 0x000fe2000f8e00ff */
[----:B------:R-:W-:Y:S04]  /*12ed0*/  @!UP0 UIMAD.WIDE.U32 UR22, UR6, 0x30, UR22 ;  /* 0x00000030061688a5 */ /* 0x000fe8000f8e0016 */
[-C--:B------:R-:W-:Y:S01]  /*12ee0*/  @!P4 LEA.HI.X R77, R77, R247.reuse, R9, 0x1, P1 ;  /* 0x000000f74d4dc211 */ /* 0x080fe200008f0c09 */
[----:B------:R-:W-:Y:S01]  /*12ef0*/  IMAD.U32 R9, RZ, RZ, UR7 ;  /* 0x00000007ff097e24 */ /* 0x000fe2000f8e00ff */
[CC--:B------:R-:W-:Y:S01]  /*12f00*/  @!P0 LEA R70, P1, R7.reuse, R248.reuse, 0x1 ;  /* 0x000000f807468211 */ /* 0x0c0fe200078208ff */
[----:B------:R-:W-:Y:S02]  /*12f10*/  IMAD.U32 R72, RZ, RZ, UR22 ;  /* 0x00000016ff487e24 */ /* 0x000fe4000f8e00ff */
[----:B------:R-:W-:Y:S01]  /*12f20*/  @!PT LDS RZ, [RZ] ;  /* 0x00000000fffff984 */ /* 0x000fe20000000800 */
[----:B------:R-:W-:Y:S01]  /*12f30*/  @!PT LDS RZ, [RZ] ;  /* 0x00000000fffff984 */ /* 0x000fe20000000800 */
[----:B------:R-:W-:Y:S01]  /*12f40*/  @!PT LDS RZ, [RZ] ;  /* 0x00000000fffff984 */ /* 0x000fe20000000800 */
[----:B------:R1:W-:Y:S01]  /*12f50*/  @!P4 LDGSTS.E.BYPASS.LTC128B.128 [R203+0x4000], desc[UR24][R76.64] ;  /* 0x040000004ccbcfae */ /* 0x0003e2000b981a18 */
[-C--:B------:R-:W-:Y:S01]  /*12f60*/  @!P0 LEA.HI.X R71, R7, R247.reuse, R10, 0x1, P1 ;  /* 0x000000f707478211 */ /* 0x080fe200008f0c0a */
[----:B------:R-:W-:Y:S01]  /*12f70*/  @!P0 IMAD R7, R9, 0x30, RZ ;  /* 0x0000003009078824 */ /* 0x000fe200078e02ff */
[CC--:B------:R-:W-:Y:S01]  /*12f80*/  @!P0 LEA R10, P1, R8.reuse, R248.reuse, 0x1 ;  /* 0x000000f8080a8211 */ /* 0x0c0fe200078208ff */
[----:B------:R1:W-:Y:S01]  /*12f90*/  @P4 STS.128 [R203+0x4000], RZ ;  /* 0x004000ffcb004388 */ /* 0x0003e20000000c00 */
[----:B------:R-:W-:Y:S01]  /*12fa0*/  MOV R9, UR22 ;  /* 0x0000001600097c02 */ /* 0x000fe20008000f00 */
[----:B------:R-:W-:Y:S01]  /*12fb0*/  @!P0 VIADD R7, R7, UR23 ;  /* 0x0000001707078c36 */ /* 0x000fe20008000000 */
[-C--:B------:R-:W-:Y:S01]  /*12fc0*/  @!P0 LEA.HI.X R11, R8, R247.reuse, R11, 0x1, P1 ;  /* 0x000000f7080b8211 */ /* 0x080fe200008f0c0b */
[----:B------:R1:W-:Y:S01]  /*12fd0*/  @P0 STS.128 [R203+0x4800], RZ ;  /* 0x004800ffcb000388 */ /* 0x0003e20000000c00 */
[----:B------:R-:W-:Y:S03]  /*12fe0*/  @!P0 LEA R8, P1, R9, R248, 0x1 ;  /* 0x000000f809088211 */ /* 0x000fe600078208ff */
        /* <DEDUP_REMOVED lines=17> */
.L_x_2665:
[----:B------:R-:W-:Y:S04]  /*13100*/  DEPBAR.LE SB0, 0x0 ;  /* 0x000080000000791a */ /* 0x000fe80000000000 */
[----:B------:R-:W-:Y:S01]  /*13110*/  BAR.SYNC.DEFER_BLOCKING 0x0 ;  /* 0x0000000000007b1d */ /* 0x000fe20000010000 */
[----:B--2---:R-:W-:Y:S01]  /*13120*/  IMAD.WIDE.U32 R4, R244, UR20, RZ ;  /* 0x00000014f4047c25 */ /* 0x004fe2000f8e00ff */
[----:B----4-:R-:W-:Y:S01]  /*13130*/  ISETP.GE.AND P0, PT, R246, UR12, PT ;  /* 0x0000000cf6007c0c */ /* 0x010fe2000bf06270 */
[----:B------:R-:W-:Y:S02]  /*13140*/  UISETP.GT.AND UP0, UPT, UR20, UR16, UPT ;  /* 0x000000101400728c */ /* 0x000fe4000bf04270 */
[----:B-1----:R-:W-:Y:S02]  /*13150*/  IMAD.SHL.U32 R2, R4, 0x40, RZ ;  /* 0x0000004004027824 */ /* 0x002fe400078e00ff */
[C---:B------:R-:W-:Y:S03]  /*13160*/  IMAD R5, R245.reuse, UR20, R5 ;  /* 0x00000014f5057c24 */ /* 0x040fe6000f8e0205 */
        /* <DEDUP_REMOVED lines=11> */
[----:B------:R-:W-:Y:S01]  /*13220*/  @!P0 LEA.HI.X R9, R0, R249, R5, 0x1, P2 ;  /* 0x000000f900098211 */ /* 0x000fe200010f0c05 */
        /* <DEDUP_REMOVED lines=10> */
[----:B------:R-:W-:Y:S07]  /*132d0*/  IMAD.U32 R0, RZ, RZ, UR20 ;  /* 0x00000014ff007e24 */ /* 0x000fee000f8e00ff */
        /* <DEDUP_REMOVED lines=16> */
[----:B------:R-:W4:Y:S08]  /*133e0*/  LDSM.16.M88.4 R60, [R188+0x2000] ;  /* 0x00200000bc3c783b */ /* 0x000f300000000200 */
[----:B------:R-:W5:Y:S08]  /*133f0*/  LDSM.16.M88.4 R32, [R183+UR5+0x4800] ;  /* 0x00480005b720783b */ /* 0x000f700008000200 */
[----:B------:R-:W0:Y:S08]  /*13400*/  LDGDEPBAR ;  /* 0x00000000000079af */ /* 0x000e300000000000 */
[----:B------:R-:W1:Y:S08]  /*13410*/  LDSM.16.M88.4 R48, [R183+UR5+0x5000] ;  /* 0x00500005b730783b */ /* 0x000e700008000200 */
[----:B------:R-:W3:Y:S01]  /*13420*/  LDSM.16.M88.4 R76, [R183+UR5+0x5800] ;  /* 0x00580005b74c783b */ /* 0x000ee20008000200 */
[-C--:B--2---:R-:W-:Y:S07]  /*13430*/  HMMA.16816.F32 R4, R64, R16.reuse, RZ ;  /* 0x000000104004723c */ /* 0x084fee00000018ff */
[----:B------:R-:W-:Y:S01]  /*13440*/  LDSM.16.M88.4 R144, [R191] ;  /* 0x00000000bf90783b */ /* 0x000fe20000000200 */
[C---:B----4-:R-:W-:Y:S07]  /*13450*/  HMMA.16816.F32 R8, R60.reuse, R16, RZ ;  /* 0x000000103c08723c */ /* 0x050fee00000018ff */
        /* <DEDUP_REMOVED lines=8> */
[----:B------:R-:W5:Y:S01]  /*134e0*/  LDSM.16.M88.4 R164, [R187+0x5800] ;  /* 0x00580000bba4783b */ /* 0x000f620000000200 */
[-C--:B------:R-:W-:Y:S07]  /*134f0*/  HMMA.16816.F32 R28, R60, R34.reuse, RZ ;  /* 0x000000223c1c723c */ /* 0x080fee00000018ff */
[----:B------:R-:W-:Y:S01]  /*13500*/  LDSM.16.M88.4 R168, [R189] ;  /* 0x00000000bda8783b */ /* 0x000fe20000000200 */
[C---:B------:R-:W-:Y:S07]  /*13510*/  HMMA.16816.F32 R32, R64.reuse, R34, RZ ;  /* 0x000000224020723c */ /* 0x040fee00000018ff */
[----:B------:R-:W5:Y:S01]  /*13520*/  LDSM.16.M88.4 R172, [R182+0x4000] ;  /* 0x00400000b6ac783b */ /* 0x000f620000000200 */
[-C--:B-1----:R-:W-:Y:S07]  /*13530*/  HMMA.16816.F32 R36, R64, R48.reuse, RZ ;  /* 0x000000304024723c */ /* 0x082fee00000018ff */
[----:B------:R-:W1:Y:S01]  /*13540*/  LDSM.16.M88.4 R176, [R189+0x2000] ;  /* 0x00200000bdb0783b */ /* 0x000e620000000200 */
[C---:B------:R-:W-:Y:S01]  /*13550*/  HMMA.16816.F32 R40, R60.reuse, R48, RZ ;  /* 0x000000303c28723c */ /* 0x040fe200000018ff */
[----:B------:R-:W2:Y:S07]  /*13560*/  S2R R69, SR_TID.X ;  /* 0x0000000000457919 */ /* 0x000eae0000002100 */
[-C--:B------:R-:W-:Y:S08]  /*13570*/  HMMA.16816.F32 R44, R60, R50.reuse, RZ ;  /* 0x000000323c2c723c */ /* 0x080ff000000018ff */
[C---:B------:R-:W-:Y:S08]  /*13580*/  HMMA.16816.F32 R48, R64.reuse, R50, RZ ;  /* 0x000000324030723c */ /* 0x040ff000000018ff */
[-C--:B---3--:R-:W-:Y:S08]  /*13590*/  HMMA.16816.F32 R52, R64, R76.reuse, RZ ;  /* 0x0000004c4034723c */ /* 0x088ff000000018ff */
[C---:B------:R-:W-:Y:S02]  /*135a0*/  HMMA.16816.F32 R56, R60.reuse, R76, RZ ;  /* 0x0000004c3c38723c */ /* 0x040fe400000018ff */
[----:B--2---:R-:W-:Y:S06]  /*135b0*/  IMAD.SHL.U32 R69, R69, 0x2, RZ ;  /* 0x0000000245457824 */ /* 0x004fec00078e00ff */
[-C--:B------:R-:W-:Y:S01]  /*135c0*/  HMMA.16816.F32 R60, R60, R78.reuse, RZ ;  /* 0x0000004e3c3c723c */ /* 0x080fe200000018ff */
[----:B------:R-:W-:Y:S01]  /*135d0*/  STL [R1+0xc], R69 ;  /* 0x00000c4501007387 */ /* 0x000fe20000100800 */
[----:B------:R-:W-:Y:S05]  /*135e0*/  LOP3.LUT R2, R69, 0x6, RZ, 0xc0, !PT ;  /* 0x0000000645027812 */ /* 0x000fea00078ec0ff */
[----:B------:R2:W-:Y:S01]  /*135f0*/  STL [R1+0x8], R2 ;  /* 0x0000080201007387 */ /* 0x0005e20000100800 */
[----:B------:R-:W-:Y:S02]  /*13600*/  HMMA.16816.F32 R64, R64, R78, RZ ;  /* 0x0000004e4040723c */ /* 0x000fe400000018ff */
[----:B------:R-:W-:Y:S01]  /*13610*/  IMAD R0, R0, 0x40, R2 ;  /* 0x0000004000007824 */ /* 0x000fe200078e0202 */
[----:B------:R-:W3:Y:S04]  /*13620*/  LDSM.16.M88.4 R76, [R182+0x4800] ;  /* 0x00480000b64c783b */ /* 0x000ee80000000200 */
[----:B------:R-:W-:Y:S01]  /*13630*/  IADD3 R3, PT, PT, R0, 0x38, RZ ;  /* 0x0000003800037810 */ /* 0x000fe20007ffe0ff */
[-C--:B------:R-:W-:Y:S05]  /*13640*/  HMMA.16816.F32 R4, R144, R148.reuse, R4 ;  /* 0x000000949004723c */ /* 0x080fea0000001804 */
[-C--:B------:R-:W-:Y:S02]  /*13650*/  ISETP.GT.AND P6, PT, R194, R0.reuse, PT ;  /* 0x00000000c200720c */ /* 0x080fe40003fc4270 */
[-C--:B------:R-:W-:Y:S01]  /*13660*/  ISETP.GT.AND P3, PT, R197, R0.reuse, PT ;  /* 0x00000000c500720c */ /* 0x080fe20003f64270 */
[C---:B----4-:R-:W-:Y:S04]  /*13670*/  HMMA.16816.F32 R8, R152.reuse, R148, R8 ;  /* 0x000000949808723c */ /* 0x050fe80000001808 */
[----:B------:R-:W-:Y:S04]  /*13680*/  ISETP.GT.AND P2, PT, R196, R0, PT ;  /* 0x00000000c400720c */ /* 0x000fe80003f44270 */
[-C--:B------:R-:W-:Y:S03]  /*13690*/  HMMA.16816.F32 R12, R152, R150.reuse, R12 ;  /* 0x00000096980c723c */ /* 0x080fe6000000180c */
[----:B--2---:R-:W-:Y:S05]  /*136a0*/  VIADD R2, R3, UR19 ;  /* 0x0000001303027c36 */ /* 0x004fea0008000000 */
[C---:B------:R-:W-:Y:S01]  /*136b0*/  HMMA.16816.F32 R16, R144.reuse, R150, R16 ;  /* 0x000000969010723c */ /* 0x040fe20000001810 */
[----:B------:R-:W-:Y:S07]  /*136c0*/  LDSM.16.M88.4 R148, [R182+0x5800] ;  /* 0x00580000b694783b */ /* 0x000fee0000000200 */
        /* <DEDUP_REMOVED lines=9> */
[----:B------:R-:W-:Y:S07]  /*13760*/  LDSM.16.M88.4 R160, [R190+0x2000] ;  /* 0x00200000bea0783b */ /* 0x000fee0000000200 */
[-C--:B------:R-:W-:Y:S08]  /*13770*/  HMMA.16816.F32 R52, R144, R164.reuse, R52 ;  /* 0x000000a49034723c */ /* 0x080ff00000001834 */
[C---:B------:R-:W-:Y:S08]  /*13780*/  HMMA.16816.F32 R56, R152.reuse, R164, R56 ;  /* 0x000000a49838723c */ /* 0x040ff00000001838 */
[-C--:B------:R-:W-:Y:S01]  /*13790*/  HMMA.16816.F32 R60, R152, R166.reuse, R60 ;  /* 0x000000a6983c723c */ /* 0x080fe2000000183c */
[----:B------:R-:W-:Y:S07]  /*137a0*/  LDSM.16.M88.4 R152, [R190] ;  /* 0x00000000be98783b */ /* 0x000fee0000000200 */
[----:B------:R-:W-:Y:S01]  /*137b0*/  HMMA.16816.F32 R64, R144, R166, R64 ;  /* 0x000000a69040723c */ /* 0x000fe20000001840 */
[----:B------:R-:W2:Y:S07]  /*137c0*/  LDSM.16.M88.4 R144, [R182+0x5000] ;  /* 0x00500000b690783b */ /* 0x000eae0000000200 */
[-C--:B------:R-:W-:Y:S01]  /*137d0*/  HMMA.16816.F32 R4, R168, R172.reuse, R4 ;  /* 0x000000aca804723c */ /* 0x080fe20000001804 */
[----:B------:R-:W4:Y:S07]  /*137e0*/  LDSM.16.M88.4 R164, [R186+0x4800] ;  /* 0x00480000baa4783b */ /* 0x000f2e0000000200 */
[C---:B-1----:R-:W-:Y:S08]  /*137f0*/  HMMA.16816.F32 R8, R176.reuse, R172, R8 ;  /* 0x000000acb008723c */ /* 0x042ff00000001808 */
[-C--:B------:R-:W-:Y:S08]  /*13800*/  HMMA.16816.F32 R12, R176, R174.reuse, R12 ;  /* 0x000000aeb00c723c */ /* 0x080ff0000000180c */
[C---:B------:R-:W-:Y:S01]  /*13810*/  HMMA.16816.F32 R16, R168.reuse, R174, R16 ;  /* 0x000000aea810723c */ /* 0x040fe20000001810 */
[----:B------:R-:W1:Y:S07]  /*13820*/  LDSM.16.M88.4 R172, [R186+0x5000] ;  /* 0x00500000baac783b */ /* 0x000e6e0000000200 */
[-C--:B---3--:R-:W-:Y:S08]  /*13830*/  HMMA.16816.F32 R20, R168, R76.reuse, R20 ;  /* 0x0000004ca814723c */ /* 0x088ff00000001814 */
[C---:B------:R-:W-:Y:S08]  /*13840*/  HMMA.16816.F32 R24, R176.reuse, R76, R24 ;  /* 0x0000004cb018723c */ /* 0x040ff00000001818 */
[-C--:B------:R-:W-:Y:S08]  /*13850*/  HMMA.16816.F32 R28, R176, R78.reuse, R28 ;  /* 0x0000004eb01c723c */ /* 0x080ff0000000181c */
[C---:B------:R-:W-:Y:S01]  /*13860*/  HMMA.16816.F32 R32, R168.reuse, R78, R32 ;  /* 0x0000004ea820723c */ /* 0x040fe20000001820 */
[----:B------:R-:W3:Y:S01]  /*13870*/  LDSM.16.M88.4 R76, [R186+0x5800] ;  /* 0x00580000ba4c783b */ /* 0x000ee20000000200 */
[----:B------:R-:W-:Y:S06]  /*13880*/  DEPBAR.LE SB0, 0x0 ;  /* 0x000080000000791a */ /* 0x000fec0000000000 */
[-C--:B--2---:R-:W-:Y:S01]  /*13890*/  HMMA.16816.F32 R36, R168, R144.reuse, R36 ;  /* 0x00000090a824723c */ /* 0x084fe20000001824 */
[----:B------:R-:W-:Y:S07]  /*138a0*/  BAR.SYNC.DEFER_BLOCKING 0x0 ;  /* 0x0000000000007b1d */ /* 0x000fee0000010000 */
        /* <DEDUP_REMOVED lines=8> */
[C---:B------:R-:W-:Y:S08]  /*13930*/  HMMA.16816.F32 R8, R160.reuse, R156, R8 ;  /* 0x0000009ca008723c */ /* 0x040ff00000001808 */
[-C--:B------:R-:W-:Y:S03]  /*13940*/  HMMA.16816.F32 R12, R160, R158.reuse, R12 ;  /* 0x0000009ea00c723c */ /* 0x080fe6000000180c */
[----:B------:R-:W-:Y:S01]  /*13950*/  FMUL.FTZ R4, R4, UR9 ;  /* 0x0000000904047c20 */ /* 0x000fe20008410000 */
[----:B------:R-:W-:Y:S01]  /*13960*/  FMUL.FTZ R5, R5, UR9 ;  /* 0x0000000905057c20 */ /* 0x000fe20008410000 */
[----:B------:R-:W-:Y:S01]  /*13970*/  FMUL.FTZ R145, R6, UR9 ;  /* 0x0000000906917c20 */ /* 0x000fe20008410000 */
[----:B------:R-:W-:Y:S01]  /*13980*/  VIADD R6, R0, UR19 ;  /* 0x0000001300067c36 */ /* 0x000fe20008000000 */
[----:B------:R2:W5:Y:S01]  /*13990*/  MUFU.TANH R147, R4 ;  /* 0x0000000400937308 */ /* 0x0005620000002400 */
[C---:B------:R-:W-:Y:S04]  /*139a0*/  HMMA.16816.F32 R16, R152.reuse, R158, R16 ;  /* 0x0000009e9810723c */ /* 0x040fe80000001810 */
[----:B------:R-:W-:Y:S01]  /*139b0*/  FMUL.FTZ R144, R7, UR9 ;  /* 0x0000000907907c20 */ /* 0x000fe20008410000 */
[----:B------:R-:W-:Y:S01]  /*139c0*/  FMUL.FTZ R69, R8, UR9 ;  /* 0x0000000908457c20 */ /* 0x000fe20008410000 */
[----:B------:R-:W-:Y:S03]  /*139d0*/  FMUL.FTZ R148, R9, UR9 ;  /* 0x0000000909947c20 */ /* 0x000fe60008410000 */
[----:B------:R1:W-:Y:S01]  /*139e0*/  MUFU.TANH R146, R5 ;  /* 0x0000000500927308 */ /* 0x0003e20000002400 */
[-C--:B----4-:R-:W-:Y:S03]  /*139f0*/  HMMA.16816.F32 R20, R152, R164.reuse, R20 ;  /* 0x000000a49814723c */ /* 0x090fe60000001814 */
[----:B------:R-:W-:Y:S01]  /*13a00*/  IADD3 R8, PT, PT, R204, -R6, RZ ;  /* 0x80000006cc087210 */ /* 0x000fe20007ffe0ff */
[----:B------:R-:W-:Y:S01]  /*13a10*/  FMUL.FTZ R149, R10, UR9 ;  /* 0x000000090a957c20 */ /* 0x000fe20008410000 */
[--C-:B------:R-:W-:Y:S02]  /*13a20*/  IMAD.IADD R7, R193, 0x1, -R6.reuse ;  /* 0x00000001c1077824 */ /* 0x100fe400078e0a06 */
[----:B------:R-:W-:Y:S02]  /*13a30*/  FMUL.FTZ R150, R11, UR9 ;  /* 0x000000090b967c20 */ /* 0x000fe40008410000 */
[----:B------:R-:W4:Y:S01]  /*13a40*/  MUFU.TANH R144, R144 ;  /* 0x0000009000907308 */ /* 0x000f220000002400 */
[C---:B------:R-:W-:Y:S04]  /*13a50*/  HMMA.16816.F32 R24, R160.reuse, R164, R24 ;  /* 0x000000a4a018723c */ /* 0x040fe80000001818 */
[----:B--2---:R-:W-:Y:S01]  /*13a60*/  IMAD.IADD R4, R192, 0x1, -R6 ;  /* 0x00000001c0047824 */ /* 0x004fe200078e0a06 */
[----:B------:R-:W-:Y:S04]  /*13a70*/  IABS R10, R8 ;  /* 0x00000008000a7213 */ /* 0x000fe80000000000 */
[----:B------:R-:W2:Y:S01]  /*13a80*/  MUFU.TANH R145, R145 ;  /* 0x0000009100917308 */ /* 0x000ea20000002400 */
[-C--:B------:R-:W-:Y:S03]  /*13a90*/  HMMA.16816.F32 R28, R160, R166.reuse, R28 ;  /* 0x000000a6a01c723c */ /* 0x080fe6000000181c */
[----:B------:R-:W-:Y:S01]  /*13aa0*/  IABS R4, R4 ;  /* 0x0000000400047213 */ /* 0x000fe20000000000 */
[----:B-1----:R-:W-:Y:S01]  /*13ab0*/  VIADD R5, R2, 0xffffffc9 ;  /* 0xffffffc902057836 */ /* 0x002fe20000000000 */
[----:B------:R-:W-:Y:S02]  /*13ac0*/  IABS R9, R7 ;  /* 0x0000000700097213 */ /* 0x000fe40000000000 */
[----:B------:R-:W-:Y:S01]  /*13ad0*/  MOV R8, R4 ;  /* 0x0000000400087202 */ /* 0x000fe20000000f00 */
[C---:B------:R-:W-:Y:S01]  /*13ae0*/  HMMA.16816.F32 R32, R152.reuse, R166, R32 ;  /* 0x000000a69820723c */ /* 0x040fe20000001820 */
[----:B------:R-:W1:Y:S03]  /*13af0*/  MUFU.TANH R69, R69 ;  /* 0x0000004500457308 */ /* 0x000e660000002400 */
[--C-:B------:R-:W-:Y:S01]  /*13b00*/  IMAD.IADD R4, R204, 0x1, -R5.reuse ;  /* 0x00000001cc047824 */ /* 0x100fe200078e0a05 */
[----:B------:R-:W-:Y:S01]  /*13b10*/  I2FP.F32.S32 R11, R8 ;  /* 0x00000008000b7245 */ /* 0x000fe20000201400 */
[----:B------:R-:W-:Y:S01]  /*13b20*/  IMAD.IADD R7, R192, 0x1, -R5 ;  /* 0x00000001c0077824 */ /* 0x000fe200078e0a05 */
[----:B------:R-:W-:Y:S01]  /*13b30*/  I2FP.F32.S32 R9, R9 ;  /* 0x0000000900097245 */ /* 0x000fe20000201400 */
[-C--:B------:R-:W-:Y:S03]  /*13b40*/  HMMA.16816.F32 R36, R152, R172.reuse, R36 ;  /* 0x000000ac9824723c */ /* 0x080fe60000001824 */
[----:B------:R-:W1:Y:S01]  /*13b50*/  MUFU.TANH R148, R148 ;  /* 0x0000009400947308 */ /* 0x000e620000002400 */
[----:B------:R-:W-:Y:S01]  /*13b60*/  IABS R4, R4 ;  /* 0x0000000400047213 */ /* 0x000fe20000000000 */
[----:B-----5:R-:W-:Y:S01]  /*13b70*/  FFMA.FTZ R147, R11, -UR8, R147 ;  /* 0x800000080b937c23 */ /* 0x020fe20008010093 */
[----:B------:R-:W-:Y:S02]  /*13b80*/  IABS R7, R7 ;  /* 0x0000000700077213 */ /* 0x000fe40000000000 */
[----:B------:R-:W-:Y:S01]  /*13b90*/  I2FP.F32.S32 R4, R4 ;  /* 0x0000000400047245 */ /* 0x000fe20000201400 */
[C---:B------:R-:W-:Y:S04]  /*13ba0*/  HMMA.16816.F32 R40, R160.reuse, R172, R40 ;  /* 0x000000aca028723c */ /* 0x040fe80000001828 */
[----:B------:R-:W-:Y:S01]  /*13bb0*/  I2FP.F32.S32 R8, R7 ;  /* 0x0000000700087245 */ /* 0x000fe20000201400 */
[----:B----4-:R-:W-:Y:S01]  /*13bc0*/  FFMA.FTZ R144, R4, -UR8, R144 ;  /* 0x8000000804907c23 */ /* 0x010fe20008010090 */
[----:B------:R-:W-:Y:S01]  /*13bd0*/  I2FP.F32.S32 R7, R10 ;  /* 0x0000000a00077245 */ /* 0x000fe20000201400 */
[----:B------:R-:W-:Y:S01]  /*13be0*/  VIADD R4, R0, 0x1 ;  /* 0x0000000100047836 */ /* 0x000fe20000000000 */
[-C--:B------:R-:W-:Y:S03]  /*13bf0*/  HMMA.16816.F32 R44, R160, R174.reuse, R44 ;  /* 0x000000aea02c723c */ /* 0x080fe6000000182c */
[----:B------:R-:W-:Y:S01]  /*13c00*/  FFMA.FTZ R146, R8, -UR8, R146 ;  /* 0x8000000808927c23 */ /* 0x000fe20008010092 */
[----:B--2---:R-:W-:Y:S01]  /*13c10*/  FFMA.FTZ R145, R7, -UR8, R145 ;  /* 0x8000000807917c23 */ /* 0x004fe20008010091 */
[----:B-1----:R-:W-:Y:S01]  /*13c20*/  FFMA.FTZ R69, R9, -UR8, R69 ;  /* 0x8000000809457c23 */ /* 0x002fe20008010045 */
[----:B------:R-:W-:Y:S02]  /*13c30*/  ISETP.GT.AND P5, PT, R194, R4, PT ;  /* 0x00000004c200720c */ /* 0x000fe40003fa4270 */
[C---:B------:R-:W-:Y:S08]  /*13c40*/  HMMA.16816.F32 R48, R152.reuse, R174, R48 ;  /* 0x000000ae9830723c */ /* 0x040ff00000001830 */
[-C--:B---3--:R-:W-:Y:S08]  /*13c50*/  HMMA.16816.F32 R52, R152, R76.reuse, R52 ;  /* 0x0000004c9834723c */ /* 0x088ff00000001834 */
[C---:B------:R-:W-:Y:S08]  /*13c60*/  HMMA.16816.F32 R56, R160.reuse, R76, R56 ;  /* 0x0000004ca038723c */ /* 0x040ff00000001838 */
[-C--:B------:R-:W-:Y:S08]  /*13c70*/  HMMA.16816.F32 R60, R160, R78.reuse, R60 ;  /* 0x0000004ea03c723c */ /* 0x080ff0000000183c */
[----:B------:R-:W-:Y:S01]  /*13c80*/  HMMA.16816.F32 R64, R152, R78, R64 ;  /* 0x0000004e9840723c */ /* 0x000fe20000001840 */
[----:B------:R-:W-:Y:S08]  /*13c90*/  @!UPT UIADD3 URZ, UPT, UPT, URZ, URZ, URZ ;  /* 0x000000fffffff290 */ /* 0x000ff0000fffe0ff */
[----:B------:R-:W-:Y:S11]  /*13ca0*/  BRA.U.ANY UP0, `(.L_x_2667) ;  /* 0xfffffff100347547 */ /* 0x000ff6000b93ffff */
.L_x_2666:
[-C--:B------:R-:W-:Y:S01]  /*13cb0*/  ISETP.GT.AND P1, PT, R197, R4.reuse, PT ;  /* 0x00000004c500720c */ /* 0x080fe20003f24270 */
[----:B------:R-:W-:Y:S01]  /*13cc0*/  FMUL.FTZ R13, R13, UR9 ;  /* 0x000000090d0d7c20 */ /* 0x000fe20008410000 */
[----:B-1----:R-:W-:Y:S01]  /*13cd0*/  FSEL R70, R147, -INF , !P6 ;  /* 0xff80000093467808 */ /* 0x002fe20007000000 */
[----:B------:R-:W-:Y:S01]  /*13ce0*/  FMUL.FTZ R35, R35, UR9 ;  /* 0x0000000923237c20 */ /* 0x000fe20008410000 */
[----:B------:R-:W-:Y:S01]  /*13cf0*/  FSEL R76, R146, -INF , !P5 ;  /* 0xff800000924c7808 */ /* 0x000fe20006800000 */
[----:B------:R1:W-:Y:S01]  /*13d00*/  MUFU.TANH R79, R13 ;  /* 0x0000000d004f7308 */ /* 0x0003e20000002400 */
[----:B------:R-:W-:Y:S01]  /*13d10*/  FSEL R72, R145, -INF , !P3 ;  /* 0xff80000091487808 */ /* 0x000fe20005800000 */
[----:B------:R-:W-:Y:S01]  /*13d20*/  FMUL.FTZ R38, R38, UR9 ;  /* 0x0000000926267c20 */ /* 0x000fe20008410000 */
[----:B------:R-:W-:Y:S01]  /*13d30*/  FSEL R71, R144, -INF , !P1 ;  /* 0xff80000090477808 */ /* 0x000fe20004800000 */
[----:B------:R-:W-:Y:S01]  /*13d40*/  FMUL.FTZ R36, R36, UR9 ;  /* 0x0000000924247c20 */ /* 0x000fe20008410000 */
[----:B------:R-:W-:Y:S01]  /*13d50*/  FSEL R77, R69, -INF , !P2 ;  /* 0xff800000454d7808 */ /* 0x000fe20005000000 */
[----:B------:R-:W-:Y:S01]  /*13d60*/  FMUL.FTZ R37, R37, UR9 ;  /* 0x0000000925257c20 */ /* 0x000fe20008410000 */
[-C--:B------:R-:W-:Y:S03]  /*13d70*/  ISETP.GT.AND P0, PT, R196, R4.reuse, PT ;  /* 0x00000004c400720c */ /* 0x080fe60003f04270 */
[----:B------:R-:W2:Y:S01]  /*13d80*/  MUFU.TANH R8, R149 ;  /* 0x0000009500087308 */ /* 0x000ea20000002400 */
[----:B------:R-:W-:Y:S01]  /*13d90*/  ISETP.GT.AND P6, PT, R195, R4, PT ;  /* 0x00000004c300720c */ /* 0x000fe20003fc4270 */
[----:B------:R-:W-:Y:S01]  /*13da0*/  FMUL.FTZ R39, R39, UR9 ;  /* 0x0000000927277c20 */ /* 0x000fe20008410000 */
[C---:B------:R-:W-:Y:S01]  /*13db0*/  ISETP.GE.AND P5, PT, R4.reuse, R200, PT ;  /* 0x000000c80400720c */ /* 0x040fe20003fa6270 */
[----:B------:R-:W-:Y:S01]  /*13dc0*/  FMUL.FTZ R51, R51, UR9 ;  /* 0x0000000933337c20 */ /* 0x000fe20008410000 */
[----:B------:R-:W-:Y:S01]  /*13dd0*/  ISETP.GE.AND P3, PT, R4, R202, PT ;  /* 0x000000ca0400720c */ /* 0x000fe20003f66270 */
[----:B------:R-:W-:Y:S01]  /*13de0*/  FMUL.FTZ R54, R54, UR9 ;  /* 0x0000000936367c20 */ /* 0x000fe20008410000 */
[C---:B------:R-:W-:Y:S03]  /*13df0*/  ISETP.GE.AND P1, PT, R4.reuse, R199, PT ;  /* 0x000000c70400720c */ /* 0x040fe60003f26270 */
[----:B------:R-:W-:Y:S01]  /*13e00*/  MUFU.TANH R38, R38 ;  /* 0x0000002600267308 */ /* 0x000fe20000002400 */
[----:B------:R-:W-:Y:S01]  /*13e10*/  ISETP.GE.AND P2, PT, R4, R201, PT ;  /* 0x000000c90400720c */ /* 0x000fe20003f46270 */
[--C-:B------:R-:W-:Y:S01]  /*13e20*/  IMAD.IADD R4, R193, 0x1, -R5.reuse ;  /* 0x00000001c1047824 */ /* 0x100fe200078e0a05 */
[----:B------:R-:W-:Y:S01]  /*13e30*/  FSEL R171, R76, -INF , !P5 ;  /* 0xff8000004cab7808 */ /* 0x000fe20006800000 */
[C---:B------:R-:W-:Y:S01]  /*13e40*/  IMAD.IADD R5, R198.reuse, 0x1, -R5 ;  /* 0x00000001c6057824 */ /* 0x040fe200078e0a05 */
[----:B------:R-:W-:Y:S01]  /*13e50*/  FSEL R167, R71, -INF , !P3 ;  /* 0xff80000047a77808 */ /* 0x000fe20005800000 */
[----:B------:R-:W-:Y:S01]  /*13e60*/  IMAD.IADD R6, R198, 0x1, -R6 ;  /* 0x00000001c6067824 */ /* 0x000fe200078e0a06 */
[----:B------:R-:W-:Y:S03]  /*13e70*/  IABS R11, R4 ;  /* 0x00000004000b7213 */ /* 0x000fe60000000000 */
[----:B------:R-:W-:Y:S01]  /*13e80*/  MUFU.TANH R36, R36 ;  /* 0x0000002400247308 */ /* 0x000fe20000002400 */
[----:B------:R-:W-:Y:S01]  /*13e90*/  IABS R4, R5 ;  /* 0x0000000500047213 */ /* 0x000fe20000000000 */
[----:B------:R-:W-:Y:S01]  /*13ea0*/  FMUL.FTZ R53, R53, UR9 ;  /* 0x0000000935357c20 */ /* 0x000fe20008410000 */
[----:B------:R-:W-:Y:S01]  /*13eb0*/  IABS R69, R6 ;  /* 0x0000000600457213 */ /* 0x000fe20000000000 */
[----:B------:R-:W-:Y:S01]  /*13ec0*/  VIADD R7, R2, 0xffffffd0 ;  /* 0xffffffd002077836 */ /* 0x000fe20000000000 */
[----:B-1----:R-:W-:Y:S01]  /*13ed0*/  I2FP.F32.S32 R13, R4 ;  /* 0x00000004000d7245 */ /* 0x002fe20000201400 */
[----:B------:R-:W-:Y:S01]  /*13ee0*/  FMUL.FTZ R12, R12, UR9 ;  /* 0x000000090c0c7c20 */ /* 0x000fe20008410000 */
[----:B------:R-:W-:Y:S03]  /*13ef0*/  I2FP.F32.S32 R69, R69 ;  /* 0x0000004500457245 */ /* 0x000fe60000201400 */
[----:B------:R-:W1:Y:S01]  /*13f00*/  MUFU.TANH R9, R150 ;  /* 0x0000009600097308 */ /* 0x000e620000002400 */
[----:B------:R-:W-:Y:S01]  /*13f10*/  I2FP.F32.S32 R11, R11 ;  /* 0x0000000b000b7245 */ /* 0x000fe20000201400 */
[----:B------:R-:W-:Y:S02]  /*13f20*/  IMAD.IADD R4, R193, 0x1, -R7 ;  /* 0x00000001c1047824 */ /* 0x000fe400078e0a07 */
[----:B------:R-:W-:Y:S01]  /*13f30*/  FMUL.FTZ R52, R52, UR9 ;  /* 0x0000000934347c20 */ /* 0x000fe20008410000 */
[----:B------:R-:W-:Y:S01]  /*13f40*/  FMUL.FTZ R55, R55, UR9 ;  /* 0x0000000937377c20 */ /* 0x000fe20008410000 */
[----:B------:R-:W-:Y:S01]  /*13f50*/  FMUL.FTZ R22, R22, UR9 ;  /* 0x0000000916167c20 */ /* 0x000fe20008410000 */
[----:B------:R-:W-:Y:S01]  /*13f60*/  FMUL.FTZ R23, R23, UR9 ;  /* 0x0000000917177c20 */ /* 0x000fe20008410000 */
[----:B------:R-:W-:Y:S02]  /*13f70*/  IABS R4, R4 ;  /* 0x0000000400047213 */ /* 0x000fe40000000000 */
[----:B------:R-:W3:Y:S01]  /*13f80*/  MUFU.TANH R12, R12 ;  /* 0x0000000c000c7308 */ /* 0x000ee20000002400 */
[----:B------:R-:W-:Y:S01]  /*13f90*/  FMUL.FTZ R15, R15, UR9 ;  /* 0x000000090f0f7c20 */ /* 0x000fe20008410000 */
[----:B------:R-:W-:Y:S02]  /*13fa0*/  VIADD R5, R2, 0xffffffd1 ;  /* 0xffffffd102057836 */ /* 0x000fe40000000000 */
[----:B------:R-:W-:Y:S01]  /*13fb0*/  FMUL.FTZ R14, R14, UR9 ;  /* 0x000000090e0e7c20 */ /* 0x000fe20008410000 */
[----:B------:R-:W-:Y:S02]  /*13fc0*/  IMAD.MOV.U32 R10, RZ, RZ, R4 ;  /* 0x000000ffff0a7224 */ /* 0x000fe400078e0004 */
[----:B------:R-:W-:Y:S01]  /*13fd0*/  FMUL.FTZ R21, R21, UR9 ;  /* 0x0000000915157c20 */ /* 0x000fe20008410000 */
[----:B------:R-:W-:Y:S02]  /*13fe0*/  IMAD.IADD R6, R193, 0x1, -R5 ;  /* 0x00000001c1067824 */ /* 0x000fe400078e0a05 */
[----:B------:R-:W-:Y:S01]  /*13ff0*/  FMUL.FTZ R24, R24, UR9 ;  /* 0x0000000918187c20 */ /* 0x000fe20008410000 */
[----:B------:R4:W5:Y:S01]  /*14000*/  MUFU.TANH R78, R14 ;  /* 0x0000000e004e7308 */ /* 0x0009620000002400 */
[----:B------:R-:W-:Y:S01]  /*14010*/  I2FP.F32.S32 R10, R10 ;  /* 0x0000000a000a7245 */ /* 0x000fe20000201400 */
[----:B------:R-:W-:Y:S01]  /*14020*/  FMUL.FTZ R27, R27, UR9 ;  /* 0x000000091b1b7c20 */ /* 0x000fe20008410000 */
[----:B------:R-:W-:Y:S01]  /*14030*/  IABS R6, R6 ;  /* 0x0000000600067213 */ /* 0x000fe20000000000 */
[----:B------:R-:W-:Y:S01]  /*14040*/  FFMA.FTZ R11, R11, -UR8, R148 ;  /* 0x800000080b0b7c23 */ /* 0x000fe20008010094 */
        /* <DEDUP_REMOVED lines=13> */
[----:B----4-:R-:W-:Y:S01]  /*14120*/  FSEL R14, R11, -INF , !P0 ;  /* 0xff8000000b0e7808 */ /* 0x010fe20004000000 */
[----:B------:R-:W-:Y:S01]  /*14130*/  FMUL.FTZ R29, R29, UR9 ;  /* 0x000000091d1d7c20 */ /* 0x000fe20008410000 */
[----:B------:R-:W-:Y:S01]  /*14140*/  ISETP.GT.AND P0, PT, R195, R0, PT ;  /* 0x00000000c300720c */ /* 0x000fe20003f04270 */
[----:B------:R-:W-:Y:S01]  /*14150*/  FMUL.FTZ R17, R17, UR9 ;  /* 0x0000000911117c20 */ /* 0x000fe20008410000 */
[----:B------:R-:W-:Y:S01]  /*14160*/  FSEL R148, R14, -INF , !P1 ;  /* 0xff8000000e947808 */ /* 0x000fe20004800000 */
        /* <DEDUP_REMOVED lines=27> */
[----:B------:R-:W-:Y:S09]  /*14320*/  UIADD3 UR20, UPT, UPT, UR20, -0x1, URZ ;  /* 0xffffffff14147890 */ /* 0x000ff2000fffe0ff */
        /* <DEDUP_REMOVED lines=36> */
[----:B--2---:R-:W-:Y:S01]  /*14570*/  FFMA.FTZ R69, R69, -UR8, R8 ;  /* 0x8000000845457c23 */ /* 0x004fe20008010008 */
[C---:B------:R-:W-:Y:S02]  /*14580*/  IMAD.IADD R8, R198.reuse, 0x1, -R7 ;  /* 0x00000001c6087824 */ /* 0x040fe400078e0a07 */
[----:B-1----:R-:W-:Y:S01]  /*14590*/  FFMA.FTZ R13, R13, -UR8, R9 ;  /* 0x800000080d0d7c23 */ /* 0x002fe20008010009 */
[----:B------:R-:W-:Y:S02]  /*145a0*/  IMAD.IADD R9, R198, 0x1, -R5 ;  /* 0x00000001c6097824 */ /* 0x000fe400078e0a05 */
[----:B---3--:R-:W-:Y:S01]  /*145b0*/  FFMA.FTZ R12, R10, -UR8, R12 ;  /* 0x800000080a0c7c23 */ /* 0x008fe2000801000c */
[----:B------:R-:W-:Y:S02]  /*145c0*/  I2FP.F32.S32 R10, R6 ;  /* 0x00000006000a7245 */ /* 0x000fe40000201400 */
[----:B------:R-:W-:Y:S02]  /*145d0*/  IABS R4, R8 ;  /* 0x0000000800047213 */ /* 0x000fe40000000000 */
[----:B------:R-:W-:Y:S01]  /*145e0*/  IABS R9, R9 ;  /* 0x0000000900097213 */ /* 0x000fe20000000000 */
[----:B------:R-:W1:Y:S01]  /*145f0*/  MUFU.TANH R8, R15 ;  /* 0x0000000f00087308 */ /* 0x000e620000002400 */
[----:B------:R-:W-:Y:S01]  /*14600*/  I2FP.F32.S32 R6, R4 ;  /* 0x0000000400067245 */ /* 0x000fe20000201400 */
[----:B------:R-:W-:Y:S01]  /*14610*/  FFMA.FTZ R10, R10, -UR8, R79 ;  /* 0x800000080a0a7c23 */ /* 0x000fe2000801004f */
[----:B------:R-:W-:Y:S02]  /*14620*/  I2FP.F32.S32 R4, R9 ;  /* 0x0000000900047245 */ /* 0x000fe40000201400 */
[----:B------:R-:W-:Y:S01]  /*14630*/  FSEL R11, R69, -INF , !P0 ;  /* 0xff800000450b7808 */ /* 0x000fe20004000000 */
[----:B-----5:R-:W-:Y:S01]  /*14640*/  FFMA.FTZ R9, R6, -UR8, R78 ;  /* 0x8000000806097c23 */ /* 0x020fe2000801004e */
[C---:B------:R-:W-:Y:S03]  /*14650*/  ISETP.GE.AND P0, PT, R0.reuse, R200, PT ;  /* 0x000000c80000720c */ /* 0x040fe60003f06270 */
[----:B------:R2:W3:Y:S01]  /*14660*/  MUFU.TANH R15, R16 ;  /* 0x00000010000f7308 */ /* 0x0004e20000002400 */
[----:B------:R-:W-:Y:S01]  /*14670*/  FSEL R13, R13, -INF , !P6 ;  /* 0xff8000000d0d7808 */ /* 0x000fe20007000000 */
[C---:B------:R-:W-:Y:S01]  /*14680*/  VIADD R6, R0.reuse, 0x9 ;  /* 0x0000000900067836 */ /* 0x040fe20000000000 */
[----:B------:R-:W-:Y:S02]  /*14690*/  ISETP.GE.AND P6, PT, R0, R202, PT ;  /* 0x000000ca0000720c */ /* 0x000fe40003fc6270 */
[----:B------:R-:W-:Y:S02]  /*146a0*/  FSEL R165, R70, -INF , !P0 ;  /* 0xff80000046a57808 */ /* 0x000fe40004000000 */
[----:B------:R-:W-:Y:S02]  /*146b0*/  FSEL R166, R72, -INF , !P6 ;  /* 0xff80000048a67808 */ /* 0x000fe40007000000 */
[----:B------:R-:W-:Y:S01]  /*146c0*/  ISETP.GT.AND P6, PT, R196, R6, PT ;  /* 0x00000006c400720c */ /* 0x000fe20003fc4270 */
[----:B-1----:R-:W-:Y:S01]  /*146d0*/  FFMA.FTZ R8, R4, -UR8, R8 ;  /* 0x8000000804087c23 */ /* 0x002fe20008010008 */
[C---:B------:R-:W-:Y:S01]  /*146e0*/  ISETP.GE.AND P0, PT, R0.reuse, R199, PT ;  /* 0x000000c70000720c */ /* 0x040fe20003f06270 */
[----:B------:R-:W-:Y:S01]  /*146f0*/  VIADD R4, R0, 0x8 ;  /* 0x0000000800047836 */ /* 0x000fe20000000000 */
[----:B------:R-:W-:Y:S02]  /*14700*/  FSEL R170, R13, -INF , !P2 ;  /* 0xff8000000daa7808 */ /* 0x000fe40005000000 */
[----:B------:R-:W-:Y:S02]  /*14710*/  FSEL R146, R77, -INF , !P0 ;  /* 0xff8000004d927808 */ /* 0x000fe40004000000 */
[-C--:B------:R-:W-:Y:S02]  /*14720*/  ISETP.GT.AND P5, PT, R196, R4.reuse, PT ;  /* 0x00000004c400720c */ /* 0x080fe40003fa4270 */
[C---:B------:R-:W-:Y:S02]  /*14730*/  ISETP.GT.AND P3, PT, R195.reuse, R4, PT ;  /* 0x00000004c300720c */ /* 0x040fe40003f64270 */
[----:B------:R-:W-:Y:S02]  /*14740*/  FSEL R12, R12, -INF , !P5 ;  /* 0xff8000000c0c7808 */ /* 0x000fe40006800000 */
[----:B------:R-:W-:Y:S02]  /*14750*/  ISETP.GT.AND P5, PT, R195, R6, PT ;  /* 0x00000006c300720c */ /* 0x000fe40003fa4270 */
[----:B------:R-:W-:Y:S01]  /*14760*/  FSEL R70, R9, -INF , !P3 ;  /* 0xff80000009467808 */ /* 0x000fe20005800000 */
[----:B------:R-:W-:Y:S01]  /*14770*/  IMAD.IADD R9, R192, 0x1, -R5 ;  /* 0x00000001c0097824 */ /* 0x000fe200078e0a05 */
[----:B------:R-:W-:Y:S01]  /*14780*/  FSEL R69, R8, -INF , !P5 ;  /* 0xff80000008457808 */ /* 0x000fe20006800000 */
[--C-:B------:R-:W-:Y:S01]  /*14790*/  IMAD.IADD R8, R192, 0x1, -R7.reuse ;  /* 0x00000001c0087824 */ /* 0x100fe200078e0a07 */
[----:B--2---:R-:W-:Y:S01]  /*147a0*/  FSEL R16, R10, -INF , !P6 ;  /* 0xff8000000a107808 */ /* 0x004fe20007000000 */
[C---:B------:R-:W-:Y:S01]  /*147b0*/  IMAD.IADD R10, R204.reuse, 0x1, -R7 ;  /* 0x00000001cc0a7824 */ /* 0x040fe200078e0a07 */
[----:B------:R-:W-:Y:S01]  /*147c0*/  IABS R9, R9 ;  /* 0x0000000900097213 */ /* 0x000fe20000000000 */
[----:B------:R-:W-:Y:S01]  /*147d0*/  IMAD.IADD R7, R204, 0x1, -R5 ;  /* 0x00000001cc077824 */ /* 0x000fe200078e0a05 */
[----:B------:R-:W-:Y:S02]  /*147e0*/  IABS R8, R8 ;  /* 0x0000000800087213 */ /* 0x000fe40000000000 */
[----:B------:R-:W-:Y:S01]  /*147f0*/  ISETP.GE.AND P6, PT, R0, R201, PT ;  /* 0x000000c90000720c */ /* 0x000fe20003fc6270 */
[----:B------:R-:W-:Y:S01]  /*14800*/  IMAD.MOV.U32 R5, RZ, RZ, R9 ;  /* 0x000000ffff057224 */ /* 0x000fe200078e0009 */
[----:B------:R-:W-:Y:S02]  /*14810*/  I2FP.F32.S32 R8, R8 ;  /* 0x0000000800087245 */ /* 0x000fe40000201400 */
[----:B------:R-:W-:Y:S02]  /*14820*/  IABS R10, R10 ;  /* 0x0000000a000a7213 */ /* 0x000fe40000000000 */
[----:B------:R-:W-:Y:S02]  /*14830*/  FSEL R147, R11, -INF , !P6 ;  /* 0xff8000000b937808 */ /* 0x000fe40007000000 */
[-C--:B------:R-:W-:Y:S02]  /*14840*/  ISETP.GT.AND P3, PT, R194, R4.reuse, PT ;  /* 0x00000004c200720c */ /* 0x080fe40003f64270 */
[----:B------:R-:W-:Y:S02]  /*14850*/  ISETP.GT.AND P5, PT, R197, R4, PT ;  /* 0x00000004c500720c */ /* 0x000fe40003fa4270 */
[C---:B------:R-:W-:Y:S02]  /*14860*/  ISETP.GE.AND P0, PT, R4.reuse, R199, PT ;  /* 0x000000c70400720c */ /* 0x040fe40003f06270 */
[C---:B------:R-:W-:Y:S02]  /*14870*/  ISETP.GE.AND P1, PT, R4.reuse, R201, PT ;  /* 0x000000c90400720c */ /* 0x040fe40003f26270 */
[C---:B------:R-:W-:Y:S02]  /*14880*/  ISETP.GE.AND P6, PT, R4.reuse, R200, PT ;  /* 0x000000c80400720c */ /* 0x040fe40003fc6270 */
[----:B------:R-:W-:Y:S01]  /*14890*/  ISETP.GE.AND P2, PT, R4, R202, PT ;  /* 0x000000ca0400720c */ /* 0x000fe20003f46270 */
[----:B---3--:R-:W-:Y:S01]  /*148a0*/  FFMA.FTZ R4, R8, -UR8, R15 ;  /* 0x8000000808047c23 */ /* 0x008fe2000801000f */
[----:B------:R-:W-:Y:S01]  /*148b0*/  I2FP.F32.S32 R5, R5 ;  /* 0x0000000500057245 */ /* 0x000fe20000201400 */
[----:B------:R-:W-:Y:S01]  /*148c0*/  IMAD.MOV.U32 R8, RZ, RZ, R10 ;  /* 0x000000ffff087224 */ /* 0x000fe200078e000a */
[----:B------:R-:W-:Y:S02]  /*148d0*/  IABS R9, R7 ;  /* 0x0000000700097213 */ /* 0x000fe40000000000 */
[----:B------:R-:W-:Y:S01]  /*148e0*/  FSEL R14, R4, -INF , !P3 ;  /* 0xff800000040e7808 */ /* 0x000fe20005800000 */
[----:B------:R-:W-:Y:S01]  /*148f0*/  FFMA.FTZ R7, R5, -UR8, R17 ;  /* 0x8000000805077c23 */ /* 0x000fe20008010011 */
[----:B------:R-:W-:Y:S02]  /*14900*/  I2FP.F32.S32 R5, R8 ;  /* 0x0000000800057245 */ /* 0x000fe40000201400 */
[----:B------:R-:W-:Y:S02]  /*14910*/  I2FP.F32.S32 R8, R9 ;  /* 0x0000000900087245 */ /* 0x000fe40000201400 */
[-C--:B------:R-:W-:Y:S01]  /*14920*/  ISETP.GT.AND P3, PT, R194, R6.reuse, PT ;  /* 0x00000006c200720c */ /* 0x080fe20003f64270 */
[----:B------:R-:W-:Y:S01]  /*14930*/  FFMA.FTZ R5, R5, -UR8, R18 ;  /* 0x8000000805057c23 */ /* 0x000fe20008010012 */
[----:B------:R-:W-:Y:S01]  /*14940*/  FSEL R145, R12, -INF , !P0 ;  /* 0xff8000000c917808 */ /* 0x000fe20004000000 */
[----:B------:R-:W-:Y:S01]  /*14950*/  FFMA.FTZ R4, R8, -UR8, R19 ;  /* 0x8000000808047c23 */ /* 0x000fe20008010013 */
[----:B------:R-:W-:Y:S02]  /*14960*/  FSEL R13, R7, -INF , !P3 ;  /* 0xff800000070d7808 */ /* 0x000fe40005800000 */
[----:B------:R-:W-:Y:S02]  /*14970*/  ISETP.GT.AND P3, PT, R197, R6, PT ;  /* 0x00000006c500720c */ /* 0x000fe40003f64270 */
[----:B------:R-:W-:Y:S01]  /*14980*/  FSEL R19, R5, -INF , !P5 ;  /* 0xff80000005137808 */ /* 0x000fe20006800000 */
[----:B------:R-:W-:Y:S01]  /*14990*/  VIADD R5, R2, 0xffffffd8 ;  /* 0xffffffd802057836 */ /* 0x000fe20000000000 */
[----:B------:R-:W-:Y:S01]  /*149a0*/  FSEL R15, R4, -INF , !P3 ;  /* 0xff800000040f7808 */ /* 0x000fe20005800000 */
[----:B------:R-:W-:Y:S01]  /*149b0*/  VIADD R4, R2, 0xffffffd9 ;  /* 0xffffffd902047836 */ /* 0x000fe20000000000 */
[----:B------:R-:W-:Y:S01]  /*149c0*/  ISETP.GE.AND P3, PT, R6, R201, PT ;  /* 0x000000c90600720c */ /* 0x000fe20003f66270 */
[--C-:B------:R-:W-:Y:S01]  /*149d0*/  IMAD.IADD R10, R204, 0x1, -R5.reuse ;  /* 0x00000001cc0a7824 */ /* 0x100fe200078e0a05 */
[----:B------:R-:W-:Y:S01]  /*149e0*/  ISETP.GE.AND P5, PT, R6, R199, PT ;  /* 0x000000c70600720c */ /* 0x000fe20003fa6270 */
[--C-:B------:R-:W-:Y:S01]  /*149f0*/  IMAD.IADD R7, R192, 0x1, -R4.reuse ;  /* 0x00000001c0077824 */ /* 0x100fe200078e0a04 */
[----:B------:R-:W-:Y:S01]  /*14a00*/  ISETP.GE.AND P0, PT, R6, R200, PT ;  /* 0x000000c80600720c */ /* 0x000fe20003f06270 */
[----:B------:R-:W-:Y:S01]  /*14a10*/  IMAD.IADD R8, R192, 0x1, -R5 ;  /* 0x00000001c0087824 */ /* 0x000fe200078e0a05 */
[----:B------:R-:W-:Y:S01]  /*14a20*/  FSEL R79, R16, -INF , !P5 ;  /* 0xff800000104f7808 */ /* 0x000fe20006800000 */
[----:B------:R-:W-:Y:S01]  /*14a30*/  IMAD.IADD R12, R204, 0x1, -R4 ;  /* 0x00000001cc0c7824 */ /* 0x000fe200078e0a04 */
        /* <DEDUP_REMOVED lines=10> */
[----:B------:R-:W-:Y:S01]  /*14ae0*/  ISETP.GE.AND P5, PT, R6, R202, PT ;  /* 0x000000ca0600720c */ /* 0x000fe20003fa6270 */
[----:B------:R-:W-:Y:S01]  /*14af0*/  FFMA.FTZ R8, R8, -UR8, R23 ;  /* 0x8000000808087c23 */ /* 0x000fe20008010017 */
[----:B------:R-:W-:Y:S01]  /*14b00*/  FSEL R23, R69, -INF , !P3 ;  /* 0xff80000045177808 */ /* 0x000fe20005800000 */
[----:B------:R-:W-:Y:S01]  /*14b10*/  FFMA.FTZ R9, R9, -UR8, R21 ;  /* 0x8000000809097c23 */ /* 0x000fe20008010015 */
[-C--:B------:R-:W-:Y:S01]  /*14b20*/  ISETP.GT.AND P3, PT, R194, R7.reuse, PT ;  /* 0x00000007c200720c */ /* 0x080fe20003f64270 */
[----:B------:R-:W-:Y:S01]  /*14b30*/  VIADD R6, R0, 0x10 ;  /* 0x0000001000067836 */ /* 0x000fe20000000000 */
[----:B------:R-:W-:Y:S01]  /*14b40*/  FSEL R22, R70, -INF , !P1 ;  /* 0xff80000046167808 */ /* 0x000fe20004800000 */
[----:B------:R-:W-:Y:S01]  /*14b50*/  FFMA.FTZ R11, R11, -UR8, R20 ;  /* 0x800000080b0b7c23 */ /* 0x000fe20008010014 */
[----:B------:R-:W-:Y:S01]  /*14b60*/  FSEL R16, R9, -INF , !P3 ;  /* 0xff80000009107808 */ /* 0x000fe20005800000 */
[----:B------:R-:W-:Y:S01]  /*14b70*/  IMAD.IADD R9, R193, 0x1, -R4 ;  /* 0x00000001c1097824 */ /* 0x000fe200078e0a04 */
[----:B------:R-:W-:Y:S02]  /*14b80*/  ISETP.GT.AND P3, PT, R197, R7, PT ;  /* 0x00000007c500720c */ /* 0x000fe40003f64270 */
[-C--:B------:R-:W-:Y:S02]  /*14b90*/  ISETP.GT.AND P1, PT, R194, R6.reuse, PT ;  /* 0x00000006c200720c */ /* 0x080fe40003f24270 */
[----:B------:R-:W-:Y:S01]  /*14ba0*/  FSEL R17, R8, -INF , !P3 ;  /* 0xff80000008117808 */ /* 0x000fe20005800000 */
[--C-:B------:R-:W-:Y:S01]  /*14bb0*/  IMAD.IADD R8, R193, 0x1, -R5.reuse ;  /* 0x00000001c1087824 */ /* 0x100fe200078e0a05 */
[----:B------:R-:W-:Y:S01]  /*14bc0*/  FSEL R12, R11, -INF , !P1 ;  /* 0xff8000000b0c7808 */ /* 0x000fe20004800000 */
[----:B------:R-:W-:Y:S01]  /*14bd0*/  IMAD.IADD R11, R198, 0x1, -R5 ;  /* 0x00000001c60b7824 */ /* 0x000fe200078e0a05 */
[----:B------:R-:W-:Y:S02]  /*14be0*/  ISETP.GT.AND P1, PT, R197, R6, PT ;  /* 0x00000006c500720c */ /* 0x000fe40003f24270 */
[----:B------:R-:W-:Y:S02]  /*14bf0*/  IABS R8, R8 ;  /* 0x0000000800087213 */ /* 0x000fe40000000000 */
[----:B------:R-:W-:Y:S02]  /*14c00*/  FSEL R18, R10, -INF , !P1 ;  /* 0xff8000000a127808 */ /* 0x000fe40004800000 */
[----:B------:R-:W-:Y:S01]  /*14c10*/  IABS R10, R9 ;  /* 0x00000009000a7213 */ /* 0x000fe20000000000 */
[----:B------:R-:W-:Y:S01]  /*14c20*/  IMAD.MOV.U32 R9, RZ, RZ, R8 ;  /* 0x000000ffff097224 */ /* 0x000fe200078e0008 */
[----:B------:R-:W-:Y:S01]  /*14c30*/  IABS R11, R11 ;  /* 0x0000000b000b7213 */ /* 0x000fe20000000000 */
[----:B------:R-:W-:Y:S01]  /*14c40*/  IMAD.IADD R8, R198, 0x1, -R4 ;  /* 0x00000001c6087824 */ /* 0x000fe200078e0a04 */
[----:B------:R-:W-:Y:S01]  /*14c50*/  FSEL R21, R14, -INF , !P6 ;  /* 0xff8000000e157808 */ /* 0x000fe20007000000 */
[----:B------:R1:W2:Y:S01]  /*14c60*/  MUFU.TANH R4, R27 ;  /* 0x0000001b00047308 */ /* 0x0002a20000002400 */
[----:B------:R-:W-:Y:S01]  /*14c70*/  I2FP.F32.S32 R9, R9 ;  /* 0x0000000900097245 */ /* 0x000fe20000201400 */
[----:B------:R-:W-:Y:S01]  /*14c80*/  IMAD.MOV.U32 R5, RZ, RZ, R10 ;  /* 0x000000ffff057224 */ /* 0x000fe200078e000a */
[----:B------:R-:W-:Y:S02]  /*14c90*/  FSEL R144, R13, -INF , !P0 ;  /* 0xff8000000d907808 */ /* 0x000fe40004000000 */
[----:B------:R-:W-:Y:S02]  /*14ca0*/  FSEL R169, R19, -INF , !P2 ;  /* 0xff80000013a97808 */ /* 0x000fe40005000000 */
[-C--:B------:R-:W-:Y:S02]  /*14cb0*/  ISETP.GT.AND P1, PT, R196, R6.reuse, PT ;  /* 0x00000006c400720c */ /* 0x080fe40003f24270 */
[----:B------:R-:W-:Y:S02]  /*14cc0*/  ISETP.GT.AND P3, PT, R195, R6, PT ;  /* 0x00000006c300720c */ /* 0x000fe40003f64270 */
[C---:B------:R-:W-:Y:S02]  /*14cd0*/  ISETP.GE.AND P6, PT, R6.reuse, R200, PT ;  /* 0x000000c80600720c */ /* 0x040fe40003fc6270 */
[C---:B------:R-:W-:Y:S02]  /*14ce0*/  ISETP.GE.AND P0, PT, R6.reuse, R202, PT ;  /* 0x000000ca0600720c */ /* 0x040fe40003f06270 */
[C---:B------:R-:W-:Y:S02]  /*14cf0*/  ISETP.GE.AND P2, PT, R6.reuse, R199, PT ;  /* 0x000000c70600720c */ /* 0x040fe40003f46270 */
[----:B------:R-:W-:Y:S02]  /*14d00*/  I2FP.F32.S32 R5, R5 ;  /* 0x0000000500057245 */ /* 0x000fe40000201400 */
[----:B-1----:R-:W-:Y:S02]  /*14d10*/  FSEL R27, R15, -INF , !P5 ;  /* 0xff8000000f1b7808 */ /* 0x002fe40006800000 */
[----:B------:R-:W-:Y:S01]  /*14d20*/  ISETP.GE.AND P5, PT, R6, R201, PT ;  /* 0x000000c90600720c */ /* 0x000fe20003fa6270 */
[----:B------:R-:W-:Y:S01]  /*14d30*/  FFMA.FTZ R6, R9, -UR8, R24 ;  /* 0x8000000809067c23 */ /* 0x000fe20008010018 */
[----:B------:R-:W-:Y:S01]  /*14d40*/  IABS R10, R8 ;  /* 0x00000008000a7213 */ /* 0x000fe20000000000 */
[----:B------:R-:W-:Y:S01]  /*14d50*/  IMAD.MOV.U32 R9, RZ, RZ, R11 ;  /* 0x000000ffff097224 */ /* 0x000fe200078e000b */
[----:B------:R-:W-:Y:S01]  /*14d60*/  FSEL R239, R12, -INF , !P6 ;  /* 0xff8000000cef7808 */ /* 0x000fe20007000000 */
[----:B------:R-:W-:Y:S01]  /*14d70*/  FFMA.FTZ R8, R5, -UR8, R25 ;  /* 0x8000000805087c23 */ /* 0x000fe20008010019 */
[----:B------:R-:W-:Y:S02]  /*14d80*/  FSEL R14, R6, -INF , !P1 ;  /* 0xff800000060e7808 */ /* 0x000fe40004800000 */
[----:B------:R-:W-:Y:S02]  /*14d90*/  I2FP.F32.S32 R5, R9 ;  /* 0x0000000900057245 */ /* 0x000fe40000201400 */
[----:B------:R-:W-:Y:S02]  /*14da0*/  I2FP.F32.S32 R9, R10 ;  /* 0x0000000a00097245 */ /* 0x000fe40000201400 */
[----:B------:R-:W-:Y:S01]  /*14db0*/  ISETP.GT.AND P1, PT, R196, R7, PT ;  /* 0x00000007c400720c */ /* 0x000fe20003f24270 */
[----:B------:R-:W-:Y:S01]  /*14dc0*/  FFMA.FTZ R5, R5, -UR8, R26 ;  /* 0x8000000805057c23 */ /* 0x000fe2000801001a */
[----:B------:R-:W-:Y:S01]  /*14dd0*/  ISETP.GE.AND P6, PT, R7, R199, PT ;  /* 0x000000c70700720c */ /* 0x000fe20003fc6270 */
[----:B--2---:R-:W-:Y:S01]  /*14de0*/  FFMA.FTZ R4, R9, -UR8, R4 ;  /* 0x8000000809047c23 */ /* 0x004fe20008010004 */
        /* <DEDUP_REMOVED lines=10> */
[----:B------:R-:W-:Y:S01]  /*14e90*/  FSEL R236, R16, -INF , !P3 ;  /* 0xff80000010ec7808 */ /* 0x000fe20005800000 */
[C---:B------:R-:W-:Y:S01]  /*14ea0*/  IMAD.IADD R10, R198.reuse, 0x1, -R5 ;  /* 0x00000001c60a7824 */ /* 0x040fe200078e0a05 */
[----:B------:R-:W-:Y:S01]  /*14eb0*/  IABS R11, R8 ;  /* 0x00000008000b7213 */ /* 0x000fe20000000000 */
[----:B------:R-:W-:Y:S01]  /*14ec0*/  IMAD.IADD R12, R198, 0x1, -R4 ;  /* 0x00000001c60c7824 */ /* 0x000fe200078e0a04 */
[----:B------:R-:W-:Y:S02]  /*14ed0*/  IABS R9, R6 ;  /* 0x0000000600097213 */ /* 0x000fe40000000000 */
[----:B------:R-:W-:Y:S02]  /*14ee0*/  IABS R6, R10 ;  /* 0x0000000a00067213 */ /* 0x000fe40000000000 */
[----:B------:R-:W-:Y:S02]  /*14ef0*/  I2FP.F32.S32 R9, R9 ;  /* 0x0000000900097245 */ /* 0x000fe40000201400 */
[----:B------:R-:W-:Y:S01]  /*14f00*/  ISETP.GE.AND P3, PT, R7, R201, PT ;  /* 0x000000c90700720c */ /* 0x000fe20003f66270 */
[----:B------:R-:W-:Y:S01]  /*14f10*/  VIADD R7, R0, 0x19 ;  /* 0x0000001900077836 */ /* 0x000fe20000000000 */
[----:B------:R-:W-:Y:S01]  /*14f20*/  IABS R8, R12 ;  /* 0x0000000c00087213 */ /* 0x000fe20000000000 */
[----:B------:R-:W-:Y:S01]  /*14f30*/  FFMA.FTZ R9, R9, -UR8, R29 ;  /* 0x8000000809097c23 */ /* 0x000fe2000801001d */
[----:B------:R-:W-:Y:S02]  /*14f40*/  I2FP.F32.S32 R6, R6 ;  /* 0x0000000600067245 */ /* 0x000fe40000201400 */
[----:B------:R-:W-:Y:S02]  /*14f50*/  I2FP.F32.S32 R8, R8 ;  /* 0x0000000800087245 */ /* 0x000fe40000201400 */
[----:B------:R-:W-:Y:S01]  /*14f60*/  FSEL R238, R17, -INF , !P1 ;  /* 0xff80000011ee7808 */ /* 0x000fe20004800000 */
[----:B------:R-:W-:Y:S01]  /*14f70*/  FFMA.FTZ R10, R6, -UR8, R30 ;  /* 0x80000008060a7c23 */ /* 0x000fe2000801001e */
[----:B------:R-:W-:Y:S01]  /*14f80*/  ISETP.GT.AND P1, PT, R196, R7, PT ;  /* 0x00000007c400720c */ /* 0x000fe20003f24270 */
[----:B------:R-:W-:Y:S01]  /*14f90*/  VIADD R6, R0, 0x18 ;  /* 0x0000001800067836 */ /* 0x000fe20000000000 */
[----:B------:R-:W-:Y:S01]  /*14fa0*/  I2FP.F32.S32 R11, R11 ;  /* 0x0000000b000b7245 */ /* 0x000fe20000201400 */
[----:B------:R-:W-:Y:S01]  /*14fb0*/  FFMA.FTZ R8, R8, -UR8, R31 ;  /* 0x8000000808087c23 */ /* 0x000fe2000801001f */
[----:B------:R-:W-:Y:S01]  /*14fc0*/  FSEL R16, R9, -INF , !P1 ;  /* 0xff80000009107808 */ /* 0x000fe20004800000 */
[----:B------:R-:W-:Y:S01]  /*14fd0*/  IMAD.IADD R9, R192, 0x1, -R4 ;  /* 0x00000001c0097824 */ /* 0x000fe200078e0a04 */
[----:B------:R-:W-:Y:S01]  /*14fe0*/  ISETP.GT.AND P1, PT, R195, R7, PT ;  /* 0x00000007c300720c */ /* 0x000fe20003f24270 */
[----:B------:R-:W-:Y:S01]  /*14ff0*/  FFMA.FTZ R11, R11, -UR8, R28 ;  /* 0x800000080b0b7c23 */ /* 0x000fe2000801001c */
[----:B------:R-:W-:Y:S02]  /*15000*/  FSEL R168, R18, -INF , !P0 ;  /* 0xff80000012a87808 */ /* 0x000fe40004000000 */
        /* <DEDUP_REMOVED lines=13> */
[----:B------:R-:W1:Y:S01]  /*150e0*/  MUFU.TANH R4, R35 ;  /* 0x0000002300047308 */ /* 0x000e620000002400 */
[----:B------:R-:W-:Y:S01]  /*150f0*/  I2FP.F32.S32 R9, R9 ;  /* 0x0000000900097245 */ /* 0x000fe20000201400 */
[----:B------:R-:W-:Y:S01]  /*15100*/  IMAD.MOV.U32 R5, RZ, RZ, R10 ;  /* 0x000000ffff057224 */ /* 0x000fe200078e000a */
        /* <DEDUP_REMOVED lines=9> */
[----:B------:R-:W-:Y:S01]  /*151a0*/  FFMA.FTZ R6, R9, -UR8, R32 ;  /* 0x8000000809067c23 */ /* 0x000fe20008010020 */
        /* <DEDUP_REMOVED lines=10> */
[----:B-1----:R-:W-:Y:S01]  /*15250*/  FFMA.FTZ R4, R9, -UR8, R4 ;  /* 0x8000000809047c23 */ /* 0x002fe20008010004 */
[----:B------:R-:W-:Y:S02]  /*15260*/  FSEL R13, R8, -INF , !P0 ;  /* 0xff800000080d7808 */ /* 0x000fe40004000000 */
[----:B------:R-:W-:Y:S02]  /*15270*/  ISETP.GT.AND P0, PT, R197, R7, PT ;  /* 0x00000007c500720c */ /* 0x000fe40003f04270 */
[----:B------:R-:W-:Y:S01]  /*15280*/  FSEL R19, R5, -INF , !P1 ;  /* 0xff80000005137808 */ /* 0x000fe20004800000 */
[----:B------:R-:W-:Y:S01]  /*15290*/  VIADD R5, R2, 0xffffffe8 ;  /* 0xffffffe802057836 */ /* 0x000fe20000000000 */
[----:B------:R-:W-:Y:S01]  /*152a0*/  FSEL R15, R4, -INF , !P0 ;  /* 0xff800000040f7808 */ /* 0x000fe20004000000 */
[----:B------:R-:W-:Y:S01]  /*152b0*/  VIADD R4, R2, 0xffffffe9 ;  /* 0xffffffe902047836 */ /* 0x000fe20000000000 */
[C---:B------:R-:W-:Y:S01]  /*152c0*/  ISETP.GE.AND P1, PT, R7.reuse, R199, PT ;  /* 0x000000c70700720c */ /* 0x040fe20003f26270 */
[--C-:B------:R-:W-:Y:S01]  /*152d0*/  IMAD.IADD R10, R204, 0x1, -R5.reuse ;  /* 0x00000001cc0a7824 */ /* 0x100fe200078e0a05 */
[C---:B------:R-:W-:Y:S01]  /*152e0*/  ISETP.GE.AND P0, PT, R7.reuse, R201, PT ;  /* 0x000000c90700720c */ /* 0x040fe20003f06270 */
[--C-:B------:R-:W-:Y:S01]  /*152f0*/  IMAD.IADD R6, R192, 0x1, -R4.reuse ;  /* 0x00000001c0067824 */ /* 0x100fe200078e0a04 */
[----:B------:R-:W-:Y:S01]  /*15300*/  FSEL R154, R16, -INF , !P1 ;  /* 0xff800000109a7808 */ /* 0x000fe20004800000 */
[--C-:B------:R-:W-:Y:S01]  /*15310*/  IMAD.IADD R8, R192, 0x1, -R5.reuse ;  /* 0x00000001c0087824 */ /* 0x100fe200078e0a05 */
[C---:B------:R-:W-:Y:S01]  /*15320*/  ISETP.GE.AND P2, PT, R7.reuse, R200, PT ;  /* 0x000000c80700720c */ /* 0x040fe20003f46270 */
[----:B------:R-:W-:Y:S01]  /*15330*/  IMAD.IADD R12, R204, 0x1, -R4 ;  /* 0x00000001cc0c7824 */ /* 0x000fe200078e0a04 */
[----:B------:R-:W-:Y:S02]  /*15340*/  IABS R9, R6 ;  /* 0x0000000600097213 */ /* 0x000fe40000000000 */
[----:B------:R-:W-:Y:S01]  /*15350*/  IABS R6, R10 ;  /* 0x0000000a00067213 */ /* 0x000fe20000000000 */
[----:B------:R-:W-:Y:S01]  /*15360*/  IMAD.IADD R10, R198, 0x1, -R5 ;  /* 0x00000001c60a7824 */ /* 0x000fe200078e0a05 */
[----:B------:R-:W-:Y:S02]  /*15370*/  IABS R11, R8 ;  /* 0x00000008000b7213 */ /* 0x000fe40000000000 */
[----:B------:R-:W-:Y:S02]  /*15380*/  I2FP.F32.S32 R6, R6 ;  /* 0x0000000600067245 */ /* 0x000fe40000201400 */
[----:B------:R-:W-:Y:S02]  /*15390*/  ISETP.GE.AND P1, PT, R7, R202, PT ;  /* 0x000000ca0700720c */ /* 0x000fe40003f26270 */
[----:B------:R-:W-:Y:S01]  /*153a0*/  I2FP.F32.S32 R11, R11 ;  /* 0x0000000b000b7245 */ /* 0x000fe20000201400 */
[----:B------:R-:W-:Y:S01]  /*153b0*/  FFMA.FTZ R7, R6, -UR8, R38 ;  /* 0x8000000806077c23 */ /* 0x000fe20008010026 */
[----:B------:R-:W-:Y:S01]  /*153c0*/  IABS R8, R12 ;  /* 0x0000000c00087213 */ /* 0x000fe20000000000 */
[----:B------:R-:W-:Y:S01]  /*153d0*/  VIADD R6, R0, 0x20 ;  /* 0x0000002000067836 */ /* 0x000fe20000000000 */
[----:B------:R-:W-:Y:S01]  /*153e0*/  I2FP.F32.S32 R9, R9 ;  /* 0x0000000900097245 */ /* 0x000fe20000201400 */
[----:B------:R-:W-:Y:S01]  /*153f0*/  FFMA.FTZ R11, R11, -UR8, R36 ;  /* 0x800000080b0b7c23 */ /* 0x000fe20008010024 */
[----:B------:R-:W-:Y:S01]  /*15400*/  FSEL R164, R18, -INF , !P6 ;  /* 0xff80000012a47808 */ /* 0x000fe20007000000 */
[----:B------:R-:W-:Y:S01]  /*15410*/  VIADD R12, R0, 0x21 ;  /* 0x00000021000c7836 */ /* 0x000fe20000000000 */
[C---:B------:R-:W-:Y:S01]  /*15420*/  ISETP.GT.AND P6, PT, R194.reuse, R6, PT ;  /* 0x00000006c200720c */ /* 0x040fe20003fc4270 */
[----:B------:R-:W-:Y:S01]  /*15430*/  FFMA.FTZ R9, R9, -UR8, R37 ;  /* 0x8000000809097c23 */ /* 0x000fe20008010025 */
[----:B------:R-:W-:Y:S02]  /*15440*/  I2FP.F32.S32 R8, R8 ;  /* 0x0000000800087245 */ /* 0x000fe40000201400 */
[----:B------:R-:W-:Y:S02]  /*15450*/  FSEL R229, R17, -INF , !P0 ;  /* 0xff80000011e57808 */ /* 0x000fe40004000000 */
[----:B------:R-:W-:Y:S01]  /*15460*/  ISETP.GT.AND P0, PT, R194, R12, PT ;  /* 0x0000000cc200720c */ /* 0x000fe20003f04270 */
[----:B------:R-:W-:Y:S01]  /*15470*/  FFMA.FTZ R8, R8, -UR8, R39 ;  /* 0x8000000808087c23 */ /* 0x000fe20008010027 */
[----:B------:R-:W-:Y:S01]  /*15480*/  FSEL R11, R11, -INF , !P6 ;  /* 0xff8000000b0b7808 */ /* 0x000fe20007000000 */
[----:B------:R-:W-:Y:S01]  /*15490*/  LDSM.16.MT88.4 R36, [R185+0x6000] ;  /* 0x00600000b924783b */ /* 0x000fe20000004200 */
[----:B------:R-:W-:Y:S02]  /*154a0*/  ISETP.GT.AND P6, PT, R197, R6, PT ;  /* 0x00000006c500720c */ /* 0x000fe40003fc4270 */
[----:B------:R-:W-:Y:S02]  /*154b0*/  FSEL R16, R9, -INF , !P0 ;  /* 0xff80000009107808 */ /* 0x000fe40004000000 */
[----:B------:R-:W-:Y:S02]  /*154c0*/  ISETP.GT.AND P0, PT, R197, R12, PT ;  /* 0x0000000cc500720c */ /* 0x000fe40003f04270 */
[----:B------:R-:W-:Y:S01]  /*154d0*/  FSEL R18, R7, -INF , !P6 ;  /* 0xff80000007127808 */ /* 0x000fe20007000000 */
[C---:B------:R-:W-:Y:S01]  /*154e0*/  IMAD.IADD R7, R193.reuse, 0x1, -R5 ;  /* 0x00000001c1077824 */ /* 0x040fe200078e0a05 */
[----:B------:R-:W-:Y:S01]  /*154f0*/  FSEL R17, R8, -INF , !P0 ;  /* 0xff80000008117808 */ /* 0x000fe20004000000 */
[--C-:B------:R-:W-:Y:S01]  /*15500*/  IMAD.IADD R8, R193, 0x1, -R4.reuse ;  /* 0x00000001c1087824 */ /* 0x100fe200078e0a04 */
[----:B------:R-:W-:Y:S02]  /*15510*/  IABS R10, R10 ;  /* 0x0000000a000a7213 */ /* 0x000fe40000000000 */
[----:B------:R-:W-:Y:S02]  /*15520*/  IABS R7, R7 ;  /* 0x0000000700077213 */ /* 0x000fe40000000000 */
[----:B------:R-:W-:Y:S02]  /*15530*/  IABS R9, R8 ;  /* 0x0000000800097213 */ /* 0x000fe40000000000 */
[----:B------:R-:W-:Y:S01]  /*15540*/  FSEL R158, R14, -INF , !P5 ;  /* 0xff8000000e9e7808 */ /* 0x000fe20006800000 */
[----:B------:R-:W-:Y:S01]  /*15550*/  IMAD.MOV.U32 R8, RZ, RZ, R7 ;  /* 0x000000ffff087224 */ /* 0x000fe200078e0007 */
[----:B------:R-:W-:Y:S01]  /*15560*/  FSEL R159, R13, -INF , !P2 ;  /* 0xff8000000d9f7808 */ /* 0x000fe20005000000 */
[----:B------:R-:W-:Y:S01]  /*15570*/  IMAD.IADD R7, R198, 0x1, -R4 ;  /* 0x00000001c6077824 */ /* 0x000fe200078e0a04 */
[----:B------:R-:W-:Y:S01]  /*15580*/  FSEL R241, R19, -INF , !P3 ;  /* 0xff80000013f17808 */ /* 0x000fe20005800000 */
[----:B------:R-:W1:Y:S01]  /*15590*/  MUFU.TANH R4, R43 ;  /* 0x0000002b00047308 */ /* 0x000e620000002400 */
[----:B------:R-:W-:Y:S01]  /*155a0*/  I2FP.F32.S32 R8, R8 ;  /* 0x0000000800087245 */ /* 0x000fe20000201400 */
[----:B------:R-:W-:Y:S01]  /*155b0*/  IMAD.MOV.U32 R5, RZ, RZ, R9 ;  /* 0x000000ffff057224 */ /* 0x000fe200078e0009 */
[----:B------:R-:W-:Y:S02]  /*155c0*/  FSEL R160, R15, -INF , !P1 ;  /* 0xff8000000fa07808 */ /* 0x000fe40004800000 */
[-C--:B------:R-:W-:Y:S02]  /*155d0*/  ISETP.GT.AND P0, PT, R195, R6.reuse, PT ;  /* 0x00000006c300720c */ /* 0x080fe40003f04270 */
[----:B------:R-:W-:Y:S02]  /*155e0*/  ISETP.GE.AND P1, PT, R6, R201, PT ;  /* 0x000000c90600720c */ /* 0x000fe40003f26270 */
[----:B------:R-:W-:Y:S02]  /*155f0*/  ISETP.GT.AND P6, PT, R196, R6, PT ;  /* 0x00000006c400720c */ /* 0x000fe40003fc4270 */
        /* <DEDUP_REMOVED lines=22> */
[C-C-:B------:R-:W-:Y:S01]  /*15760*/  IMAD.IADD R7, R193.reuse, 0x1, -R5.reuse ;  /* 0x00000001c1077824 */ /* 0x140fe200078e0a05 */
[----:B------:R-:W-:Y:S01]  /*15770*/  ISETP.GE.AND P6, PT, R12, R202, PT ;  /* 0x000000ca0c00720c */ /* 0x000fe20003fc6270 */
[--C-:B------:R-:W-:Y:S01]  /*15780*/  IMAD.IADD R6, R193, 0x1, -R4.reuse ;  /* 0x00000001c1067824 */ /* 0x100fe200078e0a04 */
[----:B------:R-:W-:Y:S01]  /*15790*/  FSEL R233, R16, -INF , !P0 ;  /* 0xff80000010e97808 */ /* 0x000fe20004000000 */
[----:B------:R-:W-:Y:S01]  /*157a0*/  IMAD.IADD R9, R198, 0x1, -R5 ;  /* 0x00000001c6097824 */ /* 0x000fe200078e0a05 */
[----:B------:R-:W-:Y:S01]  /*157b0*/  ISETP.GE.AND P0, PT, R12, R201, PT ;  /* 0x000000c90c00720c */ /* 0x000fe20003f06270 */
[----:B------:R-:W-:Y:S01]  /*157c0*/  IMAD.IADD R11, R198, 0x1, -R4 ;  /* 0x00000001c60b7824 */ /* 0x000fe200078e0a04 */
[----:B------:R-:W-:Y:S02]  /*157d0*/  IABS R8, R6 ;  /* 0x0000000600087213 */ /* 0x000fe40000000000 */
[----:B------:R-:W-:Y:S01]  /*157e0*/  ISETP.GE.AND P5, PT, R12, R199, PT ;  /* 0x000000c70c00720c */ /* 0x000fe20003fa6270 */
[----:B------:R-:W-:Y:S01]  /*157f0*/  VIADD R12, R0, 0x29 ;  /* 0x00000029000c7836 */ /* 0x000fe20000000000 */
[----:B------:R-:W-:Y:S02]  /*15800*/  IABS R6, R9 ;  /* 0x0000000900067213 */ /* 0x000fe40000000000 */
[----:B------:R-:W-:Y:S02]  /*15810*/  I2FP.F32.S32 R8, R8 ;  /* 0x0000000800087245 */ /* 0x000fe40000201400 */
[----:B------:R-:W-:Y:S02]  /*15820*/  IABS R10, R7 ;  /* 0x00000007000a7213 */ /* 0x000fe40000000000 */
[----:B------:R-:W-:Y:S01]  /*15830*/  IABS R7, R11 ;  /* 0x0000000b00077213 */ /* 0x000fe20000000000 */
[----:B------:R-:W-:Y:S01]  /*15840*/  FFMA.FTZ R8, R8, -UR8, R45 ;  /* 0x8000000808087c23 */ /* 0x000fe2000801002d */
[----:B------:R-:W-:Y:S02]  /*15850*/  I2FP.F32.S32 R6, R6 ;  /* 0x0000000600067245 */ /* 0x000fe40000201400 */
[----:B------:R-:W-:Y:S02]  /*15860*/  FSEL R232, R17, -INF , !P6 ;  /* 0xff80000011e87808 */ /* 0x000fe40007000000 */
[----:B------:R-:W-:Y:S01]  /*15870*/  I2FP.F32.S32 R7, R7 ;  /* 0x0000000700077245 */ /* 0x000fe20000201400 */
        /* <DEDUP_REMOVED lines=10> */
[----:B------:R-:W-:Y:S01]  /*15920*/  FSEL R18, R7, -INF , !P6 ;  /* 0xff80000007127808 */ /* 0x000fe20007000000 */
[--C-:B------:R-:W-:Y:S01]  /*15930*/  IMAD.IADD R7, R192, 0x1, -R5.reuse ;  /* 0x00000001c0077824 */ /* 0x100fe200078e0a05 */
[-C--:B------:R-:W-:Y:S02]  /*15940*/  ISETP.GT.AND P2, PT, R196, R6.reuse, PT ;  /* 0x00000006c400720c */ /* 0x080fe40003f44270 */
[----:B------:R-:W-:Y:S02]  /*15950*/  FSEL R242, R20, -INF , !P1 ;  /* 0xff80000014f27808 */ /* 0x000fe40004800000 */
[----:B------:R-:W-:Y:S01]  /*15960*/  FSEL R11, R10, -INF , !P2 ;  /* 0xff8000000a0b7808 */ /* 0x000fe20005000000 */
[C---:B------:R-:W-:Y:S01]  /*15970*/  IMAD.IADD R10, R204.reuse, 0x1, -R5 ;  /* 0x00000001cc0a7824 */ /* 0x040fe200078e0a05 */
        /* <DEDUP_REMOVED lines=9> */
[----:B------:R-:W-:Y:S01]  /*15a10*/  IMAD.MOV.U32 R5, RZ, RZ, R9 ;  /* 0x000000ffff057224 */ /* 0x000fe200078e0009 */
[----:B------:R-:W-:Y:S02]  /*15a20*/  I2FP.F32.S32 R8, R8 ;  /* 0x0000000800087245 */ /* 0x000fe40000201400 */
[----:B------:R-:W-:Y:S02]  /*15a30*/  FSEL R222, R14, -INF , !P3 ;  /* 0xff8000000ede7808 */ /* 0x000fe40005800000 */
[----:B------:R-:W-:Y:S02]  /*15a40*/  FSEL R223, R13, -INF , !P5 ;  /* 0xff8000000ddf7808 */ /* 0x000fe40006800000 */
[----:B------:R-:W-:Y:S02]  /*15a50*/  ISETP.GT.AND P6, PT, R197, R6, PT ;  /* 0x00000006c500720c */ /* 0x000fe40003fc4270 */
        /* <DEDUP_REMOVED lines=25> */
[----:B------:R-:W-:Y:S01]  /*15bf0*/  FSEL R220, R19, -INF , !P5 ;  /* 0xff80000013dc7808 */ /* 0x000fe20006800000 */
[--C-:B------:R-:W-:Y:S01]  /*15c00*/  IMAD.IADD R6, R192, 0x1, -R4.reuse ;  /* 0x00000001c0067824 */ /* 0x100fe200078e0a04 */
[----:B------:R-:W-:Y:S01]  /*15c10*/  FSEL R221, R18, -INF , !P2 ;  /* 0xff80000012dd7808 */ /* 0x000fe20005000000 */
[----:B------:R-:W-:Y:S01]  /*15c20*/  IMAD.IADD R7, R192, 0x1, -R5 ;  /* 0x00000001c0077824 */ /* 0x000fe200078e0a05 */
[----:B------:R-:W-:Y:S01]  /*15c30*/  ISETP.GE.AND P6, PT, R12, R199, PT ;  /* 0x000000c70c00720c */ /* 0x000fe20003fc6270 */
[----:B------:R-:W-:Y:S01]  /*15c40*/  IMAD.IADD R11, R204, 0x1, -R4 ;  /* 0x00000001cc0b7824 */ /* 0x000fe200078e0a04 */
[----:B------:R-:W-:Y:S02]  /*15c50*/  IABS R8, R6 ;  /* 0x0000000600087213 */ /* 0x000fe40000000000 */
[----:B------:R-:W-:Y:S02]  /*15c60*/  IABS R6, R9 ;  /* 0x0000000900067213 */ /* 0x000fe40000000000 */
[----:B------:R-:W-:Y:S02]  /*15c70*/  IABS R10, R7 ;  /* 0x00000007000a7213 */ /* 0x000fe40000000000 */
[----:B------:R-:W-:Y:S02]  /*15c80*/  I2FP.F32.S32 R6, R6 ;  /* 0x0000000600067245 */ /* 0x000fe40000201400 */
[----:B------:R-:W-:Y:S02]  /*15c90*/  I2FP.F32.S32 R8, R8 ;  /* 0x0000000800087245 */ /* 0x000fe40000201400 */
[----:B------:R-:W-:Y:S01]  /*15ca0*/  IABS R7, R11 ;  /* 0x0000000b00077213 */ /* 0x000fe20000000000 */
[----:B------:R-:W-:Y:S01]  /*15cb0*/  FFMA.FTZ R9, R6, -UR8, R54 ;  /* 0x8000000806097c23 */ /* 0x000fe20008010036 */
[----:B------:R-:W-:Y:S01]  /*15cc0*/  I2FP.F32.S32 R10, R10 ;  /* 0x0000000a000a7245 */ /* 0x000fe20000201400 */
[----:B------:R-:W-:Y:S02]  /*15cd0*/  VIADD R11, R0, 0x31 ;  /* 0x00000031000b7836 */ /* 0x000fe40000000000 */
[----:B------:R-:W-:Y:S01]  /*15ce0*/  FFMA.FTZ R8, R8, -UR8, R53 ;  /* 0x8000000808087c23 */ /* 0x000fe20008010035 */
[----:B------:R-:W-:Y:S01]  /*15cf0*/  VIADD R6, R0, 0x30 ;  /* 0x0000003000067836 */ /* 0x000fe20000000000 */
[----:B------:R-:W-:Y:S01]  /*15d00*/  I2FP.F32.S32 R7, R7 ;  /* 0x0000000700077245 */ /* 0x000fe20000201400 */
[----:B------:R-:W-:Y:S01]  /*15d10*/  FFMA.FTZ R10, R10, -UR8, R52 ;  /* 0x800000080a0a7c23 */ /* 0x000fe20008010034 */
[-C--:B------:R-:W-:Y:S01]  /*15d20*/  ISETP.GT.AND P2, PT, R194, R11.reuse, PT ;  /* 0x0000000bc200720c */ /* 0x080fe20003f44270 */
[----:B------:R-:W-:Y:S01]  /*15d30*/  VIADD R0, R0, 0x39 ;  /* 0x0000003900007836 */ /* 0x000fe20000000000 */
[-C--:B------:R-:W-:Y:S01]  /*15d40*/  ISETP.GT.AND P5, PT, R194, R6.reuse, PT ;  /* 0x00000006c200720c */ /* 0x080fe20003fa4270 */
[----:B------:R-:W-:Y:S01]  /*15d50*/  FFMA.FTZ R7, R7, -UR8, R55 ;  /* 0x8000000807077c23 */ /* 0x000fe20008010037 */
[----:B------:R-:W-:Y:S01]  /*15d60*/  FSEL R19, R8, -INF , !P2 ;  /* 0xff80000008137808 */ /* 0x000fe20005000000 */
[----:B------:R-:W-:Y:S01]  /*15d70*/  LDSM.16.MT88.4 R52, [R181+0x6000] ;  /* 0x00600000b534783b */ /* 0x000fe20000004200 */
[C---:B------:R-:W-:Y:S02]  /*15d80*/  ISETP.GT.AND P2, PT, R197.reuse, R11, PT ;  /* 0x0000000bc500720c */ /* 0x040fe40003f44270 */
[----:B------:R-:W-:Y:S01]  /*15d90*/  FSEL R13, R10, -INF , !P5 ;  /* 0xff8000000a0d7808 */ /* 0x000fe20006800000 */
[--C-:B------:R-:W-:Y:S01]  /*15da0*/  IMAD.IADD R10, R198, 0x1, -R5.reuse ;  /* 0x00000001c60a7824 */ /* 0x100fe200078e0a05 */
[----:B------:R-:W-:Y:S02]  /*15db0*/  ISETP.GT.AND P5, PT, R197, R6, PT ;  /* 0x00000006c500720c */ /* 0x000fe40003fa4270 */
[----:B------:R-:W-:Y:S02]  /*15dc0*/  FSEL R151, R17, -INF , !P6 ;  /* 0xff80000011977808 */ /* 0x000fe40007000000 */
[----:B------:R-:W-:Y:S01]  /*15dd0*/  FSEL R17, R7, -INF , !P2 ;  /* 0xff80000007117808 */ /* 0x000fe20005000000 */
[----:B------:R-:W-:Y:S01]  /*15de0*/  IMAD.IADD R7, R193, 0x1, -R5 ;  /* 0x00000001c1077824 */ /* 0x000fe200078e0a05 */
[----:B------:R-:W-:Y:S01]  /*15df0*/  FSEL R18, R9, -INF , !P5 ;  /* 0xff80000009127808 */ /* 0x000fe20006800000 */
[--C-:B------:R-:W-:Y:S01]  /*15e00*/  IMAD.IADD R9, R193, 0x1, -R4.reuse ;  /* 0x00000001c1097824 */ /* 0x100fe200078e0a04 */
[----:B------:R-:W-:Y:S01]  /*15e10*/  ISETP.GE.AND P6, PT, R12, R202, PT ;  /* 0x000000ca0c00720c */ /* 0x000fe20003fc6270 */
[----:B------:R-:W-:Y:S01]  /*15e20*/  IMAD.IADD R5, R198, 0x1, -R4 ;  /* 0x00000001c6057824 */ /* 0x000fe200078e0a04 */
[----:B------:R-:W-:Y:S01]  /*15e30*/  IABS R8, R7 ;  /* 0x0000000700087213 */ /* 0x000fe20000000000 */
[----:B------:R-:W1:Y:S01]  /*15e40*/  MUFU.TANH R4, R59 ;  /* 0x0000003b00047308 */ /* 0x000e620000002400 */
[----:B------:R-:W-:Y:S02]  /*15e50*/  IABS R7, R9 ;  /* 0x0000000900077213 */ /* 0x000fe40000000000 */
[----:B------:R-:W-:Y:S02]  /*15e60*/  ISETP.GE.AND P3, PT, R12, R200, PT ;  /* 0x000000c80c00720c */ /* 0x000fe40003f66270 */
[----:B------:R-:W-:Y:S01]  /*15e70*/  FSEL R237, R20, -INF , !P0 ;  /* 0xff80000014ed7808 */ /* 0x000fe20004000000 */
[----:B------:R-:W-:Y:S01]  /*15e80*/  IMAD.MOV.U32 R9, RZ, RZ, R7 ;  /* 0x000000ffff097224 */ /* 0x000fe200078e0007 */
[----:B------:R-:W-:Y:S02]  /*15e90*/  I2FP.F32.S32 R7, R8 ;  /* 0x0000000800077245 */ /* 0x000fe40000201400 */
[----:B------:R-:W-:Y:S02]  /*15ea0*/  FSEL R150, R16, -INF , !P6 ;  /* 0xff80000010967808 */ /* 0x000fe40007000000 */
[----:B------:R-:W-:Y:S02]  /*15eb0*/  I2FP.F32.S32 R8, R9 ;  /* 0x0000000900087245 */ /* 0x000fe40000201400 */
[----:B------:R-:W-:Y:S01]  /*15ec0*/  IABS R9, R5 ;  /* 0x0000000500097213 */ /* 0x000fe20000000000 */
[----:B------:R-:W-:Y:S01]  /*15ed0*/  FFMA.FTZ R5, R7, -UR8, R56 ;  /* 0x8000000807057c23 */ /* 0x000fe20008010038 */
[----:B------:R-:W-:Y:S01]  /*15ee0*/  FSEL R155, R14, -INF , !P3 ;  /* 0xff8000000e9b7808 */ /* 0x000fe20005800000 */
[----:B------:R-:W-:Y:S01]  /*15ef0*/  FFMA.FTZ R8, R8, -UR8, R57 ;  /* 0x8000000808087c23 */ /* 0x000fe20008010039 */
[----:B------:R-:W-:Y:S01]  /*15f00*/  FSEL R152, R15, -INF , !P1 ;  /* 0xff8000000f987808 */ /* 0x000fe20004800000 */
[----:B------:R-:W-:Y:S01]  /*15f10*/  IMAD.MOV.U32 R7, RZ, RZ, R9 ;  /* 0x000000ffff077224 */ /* 0x000fe200078e0009 */
[----:B------:R-:W-:Y:S01]  /*15f20*/  ISETP.GE.AND P3, PT, R6, R202, PT ;  /* 0x000000ca0600720c */ /* 0x000fe20003f66270 */
[----:B------:R-:W-:Y:S01]  /*15f30*/  VIADD R9, R2, 0x1 ;  /* 0x0000000102097836 */ /* 0x000fe20000000000 */
[-C--:B------:R-:W-:Y:S02]  /*15f40*/  ISETP.GT.AND P5, PT, R196, R6.reuse, PT ;  /* 0x00000006c400720c */ /* 0x080fe40003fa4270 */
[----:B------:R-:W-:Y:S02]  /*15f50*/  ISETP.GT.AND P2, PT, R195, R6, PT ;  /* 0x00000006c300720c */ /* 0x000fe40003f44270 */
[C---:B------:R-:W-:Y:S02]  /*15f60*/  ISETP.GE.AND P1, PT, R6.reuse, R200, PT ;  /* 0x000000c80600720c */ /* 0x040fe40003f26270 */
[C---:B------:R-:W-:Y:S02]  /*15f70*/  ISETP.GE.AND P0, PT, R6.reuse, R199, PT ;  /* 0x000000c70600720c */ /* 0x040fe40003f06270 */
[----:B------:R-:W-:Y:S02]  /*15f80*/  ISETP.GE.AND P6, PT, R6, R201, PT ;  /* 0x000000c90600720c */ /* 0x000fe40003fc6270 */
[----:B------:R-:W-:Y:S02]  /*15f90*/  IABS R6, R10 ;  /* 0x0000000a00067213 */ /* 0x000fe40000000000 */
[----:B------:R-:W-:Y:S02]  /*15fa0*/  FSEL R14, R5, -INF , !P5 ;  /* 0xff800000050e7808 */ /* 0x000fe40006800000 */
[----:B------:R-:W-:Y:S02]  /*15fb0*/  I2FP.F32.S32 R5, R6 ;  /* 0x0000000600057245 */ /* 0x000fe40000201400 */
[----:B------:R-:W-:Y:S02]  /*15fc0*/  I2FP.F32.S32 R6, R7 ;  /* 0x0000000700067245 */ /* 0x000fe40000201400 */
[-C--:B------:R-:W-:Y:S01]  /*15fd0*/  ISETP.GT.AND P5, PT, R196, R11.reuse, PT ;  /* 0x0000000bc400720c */ /* 0x080fe20003fa4270 */
[----:B------:R-:W-:Y:S01]  /*15fe0*/  FFMA.FTZ R5, R5, -UR8, R58 ;  /* 0x8000000805057c23 */ /* 0x000fe2000801003a */
[----:B------:R-:W-:Y:S01]  /*15ff0*/  FSEL R225, R18, -INF , !P3 ;  /* 0xff80000012e17808 */ /* 0x000fe20005800000 */
[----:B-1----:R-:W-:Y:S01]  /*16000*/  FFMA.FTZ R4, R6, -UR8, R4 ;  /* 0x8000000806047c23 */ /* 0x002fe20008010004 */
[----:B------:R-:W-:Y:S01]  /*16010*/  FSEL R10, R8, -INF , !P5 ;  /* 0xff800000080a7808 */ /* 0x000fe20006800000 */
[--C-:B------:R-:W-:Y:S01]  /*16020*/  IMAD.IADD R8, R193, 0x1, -R9.reuse ;  /* 0x00000001c1087824 */ /* 0x100fe200078e0a09 */
[----:B------:R-:W-:Y:S02]  /*16030*/  ISETP.GT.AND P5, PT, R195, R11, PT ;  /* 0x0000000bc300720c */ /* 0x000fe40003fa4270 */
[----:B------:R-:W-:Y:S01]  /*16040*/  FSEL R15, R5, -INF , !P2 ;  /* 0xff800000050f7808 */ /* 0x000fe20005000000 */
[--C-:B------:R-:W-:Y:S01]  /*16050*/  IMAD.IADD R5, R193, 0x1, -R2.reuse ;  /* 0x00000001c1057824 */ /* 0x100fe200078e0a02 */
[----:B------:R-:W-:Y:S01]  /*16060*/  FSEL R12, R4, -INF , !P5 ;  /* 0xff800000040c7808 */ /* 0x000fe20006800000 */
[C---:B------:R-:W-:Y:S01]  /*16070*/  IMAD.IADD R4, R198.reuse, 0x1, -R2 ;  /* 0x00000001c6047824 */ /* 0x040fe200078e0a02 */
[----:B------:R-:W-:Y:S02]  /*16080*/  ISETP.GE.AND P5, PT, R11, R202, PT ;  /* 0x000000ca0b00720c */ /* 0x000fe40003fa6270 */
[----:B------:R-:W-:Y:S02]  /*16090*/  IABS R6, R5 ;  /* 0x0000000500067213 */ /* 0x000fe40000000000 */
[----:B------:R-:W-:Y:S01]  /*160a0*/  IABS R7, R4 ;  /* 0x0000000400077213 */ /* 0x000fe20000000000 */
[----:B------:R-:W-:Y:S01]  /*160b0*/  IMAD.IADD R4, R198, 0x1, -R9 ;  /* 0x00000001c6047824 */ /* 0x000fe200078e0a09 */
[----:B------:R-:W-:Y:S02]  /*160c0*/  IABS R5, R8 ;  /* 0x0000000800057213 */ /* 0x000fe40000000000 */
[----:B------:R-:W-:Y:S02]  /*160d0*/  I2FP.F32.S32 R8, R6 ;  /* 0x0000000600087245 */ /* 0x000fe40000201400 */
[----:B------:R-:W-:Y:S02]  /*160e0*/  I2FP.F32.S32 R5, R5 ;  /* 0x0000000500057245 */ /* 0x000fe40000201400 */
[----:B------:R-:W-:Y:S01]  /*160f0*/  IABS R4, R4 ;  /* 0x0000000400047213 */ /* 0x000fe20000000000 */
[----:B------:R-:W-:Y:S01]  /*16100*/  FFMA.FTZ R8, R8, -UR8, R60 ;  /* 0x8000000808087c23 */ /* 0x000fe2000801003c */
[----:B------:R-:W-:Y:S01]  /*16110*/  FSEL R224, R17, -INF , !P5 ;  /* 0xff80000011e07808 */ /* 0x000fe20006800000 */
[----:B------:R-:W-:Y:S01]  /*16120*/  FFMA.FTZ R5, R5, -UR8, R61 ;  /* 0x8000000805057c23 */ /* 0x000fe2000801003d */
[----:B------:R-:W-:Y:S02]  /*16130*/  I2FP.F32.S32 R4, R4 ;  /* 0x0000000400047245 */ /* 0x000fe40000201400 */
[-C--:B------:R-:W-:Y:S02]  /*16140*/  ISETP.GT.AND P5, PT, R196, R0.reuse, PT ;  /* 0x00000000c400720c */ /* 0x080fe40003fa4270 */
[----:B------:R-:W-:Y:S01]  /*16150*/  I2FP.F32.S32 R6, R7 ;  /* 0x0000000700067245 */ /* 0x000fe20000201400 */
[----:B------:R-:W-:Y:S01]  /*16160*/  FFMA.FTZ R4, R4, -UR8, R63 ;  /* 0x8000000804047c23 */ /* 0x000fe2000801003f */
[-C--:B------:R-:W-:Y:S02]  /*16170*/  ISETP.GT.AND P3, PT, R196, R3.reuse, PT ;  /* 0x00000003c400720c */ /* 0x080fe40003f64270 */
[----:B------:R-:W-:Y:S01]  /*16180*/  FSEL R7, R5, -INF , !P5 ;  /* 0xff80000005077808 */ /* 0x000fe20006800000 */
[----:B------:R-:W-:Y:S01]  /*16190*/  IMAD.IADD R5, R192, 0x1, -R2 ;  /* 0x00000001c0057824 */ /* 0x000fe200078e0a02 */
[----:B------:R-:W-:Y:S01]  /*161a0*/  ISETP.GT.AND P5, PT, R195, R0, PT ;  /* 0x00000000c300720c */ /* 0x000fe20003fa4270 */
[----:B------:R-:W-:Y:S01]  /*161b0*/  FFMA.FTZ R6, R6, -UR8, R62 ;  /* 0x8000000806067c23 */ /* 0x000fe2000801003e */
[----:B------:R-:W-:Y:S02]  /*161c0*/  FSEL R8, R8, -INF , !P3 ;  /* 0xff80000008087808 */ /* 0x000fe40005800000 */
[----:B------:R-:W-:Y:S02]  /*161d0*/  ISETP.GE.AND P2, PT, R11, R200, PT ;  /* 0x000000c80b00720c */ /* 0x000fe40003f46270 */
[----:B------:R-:W-:Y:S02]  /*161e0*/  ISETP.GT.AND P3, PT, R195, R3, PT ;  /* 0x00000003c300720c */ /* 0x000fe40003f64270 */
[----:B------:R-:W-:Y:S01]  /*161f0*/  FSEL R77, R4, -INF , !P5 ;  /* 0xff800000044d7808 */ /* 0x000fe20006800000 */
[----:B------:R-:W-:Y:S01]  /*16200*/  IMAD.IADD R4, R192, 0x1, -R9 ;  /* 0x00000001c0047824 */ /* 0x000fe200078e0a09 */
[----:B------:R-:W-:Y:S02]  /*16210*/  IABS R5, R5 ;  /* 0x0000000500057213 */ /* 0x000fe40000000000 */
[----:B------:R-:W-:Y:S02]  /*16220*/  FSEL R226, R19, -INF , !P2 ;  /* 0xff80000013e27808 */ /* 0x000fe40005000000 */
[----:B------:R-:W-:Y:S02]  /*16230*/  FSEL R228, R13, -INF , !P1 ;  /* 0xff8000000de47808 */ /* 0x000fe40004800000 */
[----:B------:R-:W-:Y:S02]  /*16240*/  FSEL R6, R6, -INF , !P3 ;  /* 0xff80000006067808 */ /* 0x000fe40005800000 */
[C---:B------:R-:W-:Y:S02]  /*16250*/  ISETP.GE.AND P1, PT, R11.reuse, R199, PT ;  /* 0x000000c70b00720c */ /* 0x040fe40003f26270 */
[----:B------:R-:W-:Y:S02]  /*16260*/  ISETP.GE.AND P2, PT, R11, R201, PT ;  /* 0x000000c90b00720c */ /* 0x000fe40003f46270 */
[----:B------:R-:W-:Y:S02]  /*16270*/  ISETP.GE.AND P3, PT, R3, R199, PT ;  /* 0x000000c70300720c */ /* 0x000fe40003f66270 */
[----:B------:R-:W-:Y:S02]  /*16280*/  I2FP.F32.S32 R5, R5 ;  /* 0x0000000500057245 */ /* 0x000fe40000201400 */
[----:B------:R-:W-:Y:S02]  /*16290*/  IABS R4, R4 ;  /* 0x0000000400047213 */ /* 0x000fe40000000000 */
[----:B------:R-:W-:Y:S02]  /*162a0*/  FSEL R219, R10, -INF , !P1 ;  /* 0xff8000000adb7808 */ /* 0x000fe40004800000 */
[----:B------:R-:W-:Y:S02]  /*162b0*/  FSEL R214, R8, -INF , !P3 ;  /* 0xff80000008d67808 */ /* 0x000fe40005800000 */
[----:B------:R-:W-:Y:S02]  /*162c0*/  FSEL R217, R14, -INF , !P0 ;  /* 0xff8000000ed97808 */ /* 0x000fe40004000000 */
[----:B------:R-:W-:Y:S02]  /*162d0*/  FSEL R240, R15, -INF , !P6 ;  /* 0xff8000000ff07808 */ /* 0x000fe40007000000 */
[----:B------:R-:W-:Y:S02]  /*162e0*/  FSEL R227, R12, -INF , !P2 ;  /* 0xff8000000ce37808 */ /* 0x000fe40005000000 */
[----:B------:R-:W-:Y:S02]  /*162f0*/  ISETP.GT.AND P1, PT, R194, R3, PT ;  /* 0x00000003c200720c */ /* 0x000fe40003f24270 */
[C---:B------:R-:W-:Y:S02]  /*16300*/  ISETP.GE.AND P2, PT, R3.reuse, R200, PT ;  /* 0x000000c80300720c */ /* 0x040fe40003f46270 */
[----:B------:R-:W-:Y:S02]  /*16310*/  ISETP.GE.AND P0, PT, R3, R201, PT ;  /* 0x000000c90300720c */ /* 0x000fe40003f06270 */
[----:B------:R-:W-:Y:S02]  /*16320*/  ISETP.GT.AND P6, PT, R197, R3, PT ;  /* 0x00000003c500720c */ /* 0x000fe40003fc4270 */
[----:B------:R-:W-:Y:S01]  /*16330*/  ISETP.GE.AND P3, PT, R3, R202, PT ;  /* 0x000000ca0300720c */ /* 0x000fe20003f66270 */
[----:B------:R-:W-:Y:S01]  /*16340*/  FFMA.FTZ R3, R5, -UR8, R64 ;  /* 0x8000000805037c23 */ /* 0x000fe20008010040 */
[----:B------:R-:W-:Y:S02]  /*16350*/  I2FP.F32.S32 R4, R4 ;  /* 0x0000000400047245 */ /* 0x000fe40000201400 */
[----:B------:R-:W-:Y:S02]  /*16360*/  ISETP.GE.AND P5, PT, R0, R199, PT ;  /* 0x000000c70000720c */ /* 0x000fe40003fa6270 */
[----:B------:R-:W-:Y:S01]  /*16370*/  FSEL R11, R3, -INF , !P1 ;  /* 0xff800000030b7808 */ /* 0x000fe20004800000 */
[----:B------:R-:W-:Y:S01]  /*16380*/  FFMA.FTZ R4, R4, -UR8, R65 ;  /* 0x8000000804047c23 */ /* 0x000fe20008010041 */
[----:B------:R-:W-:Y:S01]  /*16390*/  FSEL R153, R7, -INF , !P5 ;  /* 0xff80000007997808 */ /* 0x000fe20006800000 */
[----:B------:R-:W-:Y:S01]  /*163a0*/  IMAD.IADD R3, R204, 0x1, -R2 ;  /* 0x00000001cc037824 */ /* 0x000fe200078e0a02 */
[----:B------:R-:W-:Y:S01]  /*163b0*/  FSEL R76, R6, -INF , !P0 ;  /* 0xff800000064c7808 */ /* 0x000fe20004000000 */
[----:B------:R-:W-:Y:S01]  /*163c0*/  FMUL.FTZ R6, R67, UR9 ;  /* 0x0000000943067c20 */ /* 0x000fe20008410000 */
[----:B------:R-:W-:Y:S01]  /*163d0*/  ISETP.GT.AND P0, PT, R194, R0, PT ;  /* 0x00000000c200720c */ /* 0x000fe20003f04270 */
[----:B------:R-:W-:Y:S01]  /*163e0*/  FMUL.FTZ R7, R66, UR9 ;  /* 0x0000000942077c20 */ /* 0x000fe20008410000 */
[----:B------:R-:W-:Y:S02]  /*163f0*/  ISETP.GE.AND P5, PT, R0, R201, PT ;  /* 0x000000c90000720c */ /* 0x000fe40003fa6270 */
[----:B------:R-:W-:Y:S01]  /*16400*/  FMNMX3.FTZ R2, R74, R146, R148, !PT ;  /* 0x000000924a027276 */ /* 0x000fe20007810094 */
[----:B------:R-:W-:Y:S01]  /*16410*/  MUFU.TANH R6, R6 ;  /* 0x0000000600067308 */ /* 0x000fe20000002400 */
[----:B------:R-:W-:Y:S02]  /*16420*/  FSEL R10, R4, -INF , !P0 ;  /* 0xff800000040a7808 */ /* 0x000fe40004000000 */
[----:B------:R-:W-:Y:S02]  /*16430*/  FSEL R77, R77, -INF , !P5 ;  /* 0xff8000004d4d7808 */ /* 0x000fe40006800000 */
[C---:B------:R-:W-:Y:S02]  /*16440*/  ISETP.GE.AND P1, PT, R0.reuse, R200, PT ;  /* 0x000000c80000720c */ /* 0x040fe40003f26270 */
[----:B------:R-:W-:Y:S03]  /*16450*/  ISETP.GT.AND P5, PT, R197, R0, PT ;  /* 0x00000000c500720c */ /* 0x000fe60003fa4270 */
[----:B------:R-:W1:Y:S01]  /*16460*/  MUFU.TANH R7, R7 ;  /* 0x0000000700077308 */ /* 0x000e620000002400 */
[----:B------:R-:W-:Y:S01]  /*16470*/  ISETP.GE.AND P0, PT, R0, R202, PT ;  /* 0x000000ca0000720c */ /* 0x000fe20003f06270 */
[----:B------:R-:W-:Y:S01]  /*16480*/  IMAD.IADD R0, R204, 0x1, -R9 ;  /* 0x00000001cc007824 */ /* 0x000fe200078e0a09 */
[----:B------:R-:W-:Y:S02]  /*16490*/  FMNMX3.FTZ R2, R2, R145, R79, !PT ;  /* 0x0000009102027276 */ /* 0x000fe4000781004f */
[----:B------:R-:W-:Y:S02]  /*164a0*/  IABS R4, R3 ;  /* 0x0000000300047213 */ /* 0x000fe40000000000 */
[----:B------:R-:W-:Y:S02]  /*164b0*/  FMNMX3.FTZ R2, R2, R161, R162, !PT ;  /* 0x000000a102027276 */ /* 0x000fe400078100a2 */
[----:B------:R-:W-:Y:S02]  /*164c0*/  IABS R3, R0 ;  /* 0x0000000000037213 */ /* 0x000fe40000000000 */
        /* <DEDUP_REMOVED lines=12> */
[----:B------:R-:W2:Y:S01]  /*16590*/  SHFL.BFLY PT, R8, R3, 0x2, 0x1f ;  /* 0x0c401f0003087f89 */ /* 0x000ea200000e0000 */
[----:B------:R-:W-:Y:S02]  /*165a0*/  FMNMX3.FTZ R0, R0, R220, R221, !PT ;  /* 0x000000dc00007276 */ /* 0x000fe400078100dd */
[----:B------:R-:W-:Y:S02]  /*165b0*/  FMNMX3.FTZ R2, R2, R169, R27, !PT ;  /* 0x000000a902027276 */ /* 0x000fe4000781001b */
[----:B------:R-:W-:Y:S02]  /*165c0*/  I2FP.F32.S32 R9, R4 ;  /* 0x0000000400097245 */ /* 0x000fe40000201400 */
[----:B------:R-:W-:Y:S02]  /*165d0*/  FMNMX3.FTZ R0, R0, R240, R227, !PT ;  /* 0x000000f000007276 */ /* 0x000fe400078100e3 */
[----:B------:R-:W-:Y:S01]  /*165e0*/  FMNMX3.FTZ R4, R2, R168, R238, !PT ;  /* 0x000000a802047276 */ /* 0x000fe200078100ee */
[----:B-1----:R-:W-:Y:S01]  /*165f0*/  FFMA.FTZ R7, R9, -UR8, R7 ;  /* 0x8000000809077c23 */ /* 0x002fe20008010007 */
[----:B------:R-:W-:Y:S02]  /*16600*/  I2FP.F32.S32 R2, R12 ;  /* 0x0000000c00027245 */ /* 0x000fe40000201400 */
[----:B------:R-:W-:Y:S02]  /*16610*/  FMNMX3.FTZ R0, R0, R76, R77, !PT ;  /* 0x0000004c00007276 */ /* 0x000fe4000781004d */
[----:B------:R-:W-:Y:S01]  /*16620*/  FMNMX3.FTZ R5, R68, R165, R171, !PT ;  /* 0x000000a544057276 */ /* 0x000fe200078100ab */
[----:B------:R-:W-:Y:S01]  /*16630*/  FFMA.FTZ R6, R2, -UR8, R6 ;  /* 0x8000000802067c23 */ /* 0x000fe20008010006 */
[----:B------:R-:W-:Y:S01]  /*16640*/  FSEL R174, R11, -INF , !P2 ;  /* 0xff8000000bae7808 */ /* 0x000fe20005000000 */
[----:B------:R-:W1:Y:S01]  /*16650*/  SHFL.BFLY PT, R2, R0, 0x2, 0x1f ;  /* 0x0c401f0000027f89 */ /* 0x000e6200000e0000 */
[----:B------:R-:W-:Y:S02]  /*16660*/  FMNMX3.FTZ R5, R5, R21, R144, !PT ;  /* 0x0000001505057276 */ /* 0x000fe40007810090 */
[----:B------:R-:W-:Y:S02]  /*16670*/  FSEL R175, R10, -INF , !P1 ;  /* 0xff8000000aaf7808 */ /* 0x000fe40004800000 */
[----:B------:R-:W-:Y:S02]  /*16680*/  FMNMX3.FTZ R5, R5, R239, R236, !PT ;  /* 0x000000ef05057276 */ /* 0x000fe400078100ec */
[----:B--2---:R-:W-:Y:S02]  /*16690*/  FMNMX.FTZ R3, R3, R8, !PT ;  /* 0x0000000803037209 */ /* 0x004fe40007810000 */
[----:B------:R-:W-:Y:S02]  /*166a0*/  FMNMX3.FTZ R5, R5, R158, R159, !PT ;  /* 0x0000009e05057276 */ /* 0x000fe4000781009f */
[----:B------:R-:W-:Y:S01]  /*166b0*/  FSEL R6, R6, -INF , !P5 ;  /* 0xff80000006067808 */ /* 0x000fe20006800000 */
[----:B------:R-:W2:Y:S01]  /*166c0*/  SHFL.BFLY PT, R72, R3, 0x1, 0x1f ;  /* 0x0c201f0003487f89 */ /* 0x000ea200000e0000 */
[----:B------:R-:W-:Y:S02]  /*166d0*/  FMNMX3.FTZ R5, R5, R235, R233, !PT ;  /* 0x000000eb05057276 */ /* 0x000fe400078100e9 */
[----:B------:R-:W-:Y:S02]  /*166e0*/  FMNMX3.FTZ R4, R4, R241, R160, !PT ;  /* 0x000000f104047276 */ /* 0x000fe400078100a0 */
[----:B------:R-:W-:Y:S02]  /*166f0*/  FMNMX3.FTZ R5, R5, R152, R155, !PT ;  /* 0x0000009805057276 */ /* 0x000fe4000781009b */
[----:B------:R-:W-:Y:S02]  /*16700*/  FSEL R234, R6, -INF , !P0 ;  /* 0xff80000006ea7808 */ /* 0x000fe40004000000 */
[----:B------:R-:W-:Y:S02]  /*16710*/  FMNMX3.FTZ R5, R5, R228, R226, !PT ;  /* 0x000000e405057276 */ /* 0x000fe400078100e2 */
[----:B------:R-:W-:Y:S02]  /*16720*/  FMNMX3.FTZ R4, R4, R231, R232, !PT ;  /* 0x000000e704047276 */ /* 0x000fe400078100e8 */
[----:B-1----:R-:W-:Y:S02]  /*16730*/  FMNMX.FTZ R0, R0, R2, !PT ;  /* 0x0000000200007209 */ /* 0x002fe40007810000 */
[----:B------:R-:W-:Y:S02]  /*16740*/  FMNMX3.FTZ R5, R5, R174, R175, !PT ;  /* 0x000000ae05057276 */ /* 0x000fe400078100af */
[----:B------:R-:W-:Y:S01]  /*16750*/  FSEL R7, R7, -INF , !P6 ;  /* 0xff80000007077808 */ /* 0x000fe20007000000 */
[----:B------:R-:W1:Y:S01]  /*16760*/  SHFL.BFLY PT, R2, R0, 0x1, 0x1f ;  /* 0x0c201f0000027f89 */ /* 0x000e6200000e0000 */
[----:B------:R-:W-:Y:S02]  /*16770*/  FMNMX3.FTZ R4, R4, R237, R150, !PT ;  /* 0x000000ed04047276 */ /* 0x000fe40007810096 */
[----:B------:R-:W-:Y:S05]  /*16780*/  FSEL R243, R7, -INF , !P3 ;  /* 0xff80000007f37808 */ /* 0x000fea0005800000 */
[----:B------:R-:W3:Y:S01]  /*16790*/  SHFL.BFLY PT, R6, R5, 0x2, 0x1f ;  /* 0x0c401f0005067f89 */ /* 0x000ee200000e0000 */
[----:B------:R-:W-:Y:S02]  /*167a0*/  FMNMX3.FTZ R4, R4, R225, R224, !PT ;  /* 0x000000e104047276 */ /* 0x000fe400078100e0 */
[----:B--2---:R-:W-:Y:S02]  /*167b0*/  FMNMX.FTZ R72, R3, R72, !PT ;  /* 0x0000004803487209 */ /* 0x004fe40007810000 */
[----:B------:R-:W-:Y:S02]  /*167c0*/  FMNMX3.FTZ R4, R4, R243, R234, !PT ;  /* 0x000000f304047276 */ /* 0x000fe400078100ea */
[C---:B------:R-:W-:Y:S01]  /*167d0*/  FSETP.NEU.FTZ.AND P1, PT, R72.reuse, -INF , PT ;  /* 0xff8000004800780b */ /* 0x040fe20003f3d000 */
[----:B------:R-:W-:Y:S02]  /*167e0*/  FMUL.FTZ R78, R72, UR4 ;  /* 0x00000004484e7c20 */ /* 0x000fe40008410000 */
[----:B------:R-:W2:Y:S03]  /*167f0*/  SHFL.BFLY PT, R7, R4, 0x2, 0x1f ;  /* 0x0c401f0004077f89 */ /* 0x000ea600000e0000 */
[----:B------:R-:W-:Y:S05]  /*16800*/  FSEL R78, R78, RZ, P1 ;  /* 0x000000ff4e4e7208 */ /* 0x000fea0000800000 */
[--C-:B------:R-:W-:Y:S01]  /*16810*/  FFMA.FTZ R3, R79, UR4, -R78.reuse ;  /* 0x000000044f037c23 */ /* 0x100fe2000801084e */
[--C-:B------:R-:W-:Y:S01]  /*16820*/  FFMA.FTZ R48, R154, UR4, -R78.reuse ;  /* 0x000000049a307c23 */ /* 0x100fe2000801084e */
[----:B-1----:R-:W-:Y:S01]  /*16830*/  FMNMX.FTZ R69, R0, R2, !PT ;  /* 0x0000000200457209 */ /* 0x002fe20007810000 */
[--C-:B------:R-:W-:Y:S01]  /*16840*/  FFMA.FTZ R0, R146, UR4, -R78.reuse ;  /* 0x0000000492007c23 */ /* 0x100fe2000801084e */
[--C-:B------:R-:W-:Y:S01]  /*16850*/  FFMA.FTZ R2, R148, UR4, -R78.reuse ;  /* 0x0000000494027c23 */ /* 0x100fe2000801084e */
[----:B------:R-:W-:Y:S01]  /*16860*/  MUFU.EX2 R215, R3 ;  /* 0x0000000300d77308 */ /* 0x000fe20000000800 */
[C---:B------:R-:W-:Y:S01]  /*16870*/  FSETP.NEU.FTZ.AND P0, PT, R69.reuse, -INF , PT ;  /* 0xff8000004500780b */ /* 0x040fe20003f1d000 */
[----:B------:R-:W-:Y:S01]  /*16880*/  FMUL.FTZ R149, R69, UR4 ;  /* 0x0000000445957c20 */ /* 0x000fe20008410000 */
[----:B---3--:R-:W-:Y:S07]  /*16890*/  FMNMX.FTZ R5, R5, R6, !PT ;  /* 0x0000000605057209 */ /* 0x008fee0007810000 */
[----:B------:R1:W-:Y:S01]  /*168a0*/  MUFU.EX2 R213, R0 ;  /* 0x0000000000d57308 */ /* 0x0003e20000000800 */
[--C-:B------:R-:W-:Y:S01]  /*168b0*/  FFMA.FTZ R45, R161, UR4, -R78.reuse ;  /* 0x00000004a12d7c23 */ /* 0x100fe2000801084e */
[--C-:B------:R-:W-:Y:S01]  /*168c0*/  FFMA.FTZ R44, R162, UR4, -R78.reuse ;  /* 0x00000004a22c7c23 */ /* 0x100fe2000801084e */
[----:B------:R-:W-:Y:S07]  /*168d0*/  FSEL R149, R149, RZ, P0 ;  /* 0x000000ff95957208 */ /* 0x000fee0000000000 */
[----:B------:R3:W4:Y:S01]  /*168e0*/  MUFU.EX2 R216, R2 ;  /* 0x0000000200d87308 */ /* 0x0007220000000800 */
[----:B------:R-:W5:Y:S01]  /*168f0*/  SHFL.BFLY PT, R71, R5, 0x1, 0x1f ;  /* 0x0c201f0005477f89 */ /* 0x000f6200000e0000 */
[----:B--2---:R-:W-:Y:S08]  /*16900*/  FMNMX.FTZ R4, R4, R7, !PT ;  /* 0x0000000704047209 */ /* 0x004ff00007810000 */
[----:B------:R-:W-:Y:S01]  /*16910*/  MUFU.EX2 R173, R44 ;  /* 0x0000002c00ad7308 */ /* 0x000fe20000000800 */
[--C-:B------:R-:W-:Y:S01]  /*16920*/  FFMA.FTZ R76, R76, UR4, -R149.reuse ;  /* 0x000000044c4c7c23 */ /* 0x100fe20008010895 */
[----:B------:R-:W2:Y:S01]  /*16930*/  SHFL.BFLY PT, R70, R4, 0x1, 0x1f ;  /* 0x0c201f0004467f89 */ /* 0x000ea200000e0000 */
[----:B-1----:R-:W-:Y:S07]  /*16940*/  FFMA.FTZ R0, R145, UR4, -R78 ;  /* 0x0000000491007c23 */ /* 0x002fee000801084e */
[----:B------:R-:W-:Y:S01]  /*16950*/  MUFU.EX2 R76, R76 ;  /* 0x0000004c004c7308 */ /* 0x000fe20000000800 */
[--C-:B---3--:R-:W-:Y:S09]  /*16960*/  FFMA.FTZ R2, R147, UR4, -R149.reuse ;  /* 0x0000000493027c23 */ /* 0x108ff20008010895 */
[----:B------:R1:W3:Y:S01]  /*16970*/  MUFU.EX2 R218, R0 ;  /* 0x0000000000da7308 */ /* 0x0002e20000000800 */
[----:B----4-:R-:W-:Y:S09]  /*16980*/  F2FP.F16.F32.PACK_AB R64, R216, R213 ;  /* 0x000000d5d840723e */ /* 0x010ff200000000ff */
[----:B------:R4:W-:Y:S01]  /*16990*/  MUFU.EX2 R178, R2 ;  /* 0x0000000200b27308 */ /* 0x0009e20000000800 */
[----:B-----5:R-:W-:Y:S02]  /*169a0*/  FMNMX.FTZ R71, R5, R71, !PT ;  /* 0x0000004705477209 */ /* 0x020fe40007810000 */
[----:B------:R-:W-:Y:S01]  /*169b0*/  FSEL R5, R69, RZ, P0 ;  /* 0x000000ff45057208 */ /* 0x000fe20000000000 */
[--C-:B-1----:R-:W-:Y:S02]  /*169c0*/  FFMA.FTZ R0, R170, UR4, -R149.reuse ;  /* 0x00000004aa007c23 */ /* 0x102fe40008010895 */
[C---:B------:R-:W-:Y:S01]  /*169d0*/  FMUL.FTZ R79, R71.reuse, UR4 ;  /* 0x00000004474f7c20 */ /* 0x040fe20008410000 */
[----:B------:R-:W-:Y:S03]  /*169e0*/  FSETP.NEU.FTZ.AND P3, PT, R71, -INF , PT ;  /* 0xff8000004700780b */ /* 0x000fe60003f7d000 */
[----:B------:R1:W5:Y:S01]  /*169f0*/  MUFU.EX2 R210, R0 ;  /* 0x0000000000d27308 */ /* 0x0003620000000800 */
[----:B----4-:R-:W-:Y:S01]  /*16a00*/  FFMA.FTZ R2, R22, UR4, -R149 ;  /* 0x0000000416027c23 */ /* 0x010fe20008010895 */
[----:B------:R-:W-:Y:S02]  /*16a10*/  FSEL R79, R79, RZ, P3 ;  /* 0x000000ff4f4f7208 */ /* 0x000fe40001800000 */
[----:B--2---:R-:W-:Y:S06]  /*16a20*/  FMNMX.FTZ R70, R4, R70, !PT ;  /* 0x0000004604467209 */ /* 0x004fec0007810000 */
[----:B------:R2:W-:Y:S01]  /*16a30*/  MUFU.EX2 R211, R2 ;  /* 0x0000000200d37308 */ /* 0x0005e20000000800 */
[----:B---3--:R-:W-:Y:S01]  /*16a40*/  F2FP.F16.F32.PACK_AB R66, R215, R218 ;  /* 0x000000dad742723e */ /* 0x008fe200000000ff */
[--C-:B------:R-:W-:Y:S01]  /*16a50*/  FFMA.FTZ R3, R21, UR4, -R79.reuse ;  /* 0x0000000415037c23 */ /* 0x100fe2000801084f */
[C---:B------:R-:W-:Y:S01]  /*16a60*/  FSETP.NEU.FTZ.AND P2, PT, R70.reuse, -INF , PT ;  /* 0xff8000004600780b */ /* 0x040fe20003f5d000 */
[----:B------:R-:W-:Y:S01]  /*16a70*/  FMUL.FTZ R148, R70, UR4 ;  /* 0x0000000446947c20 */ /* 0x000fe20008410000 */
[----:B------:R-:W-:Y:S05]  /*16a80*/  FFMA.FTZ R56, R236, UR4, -R79 ;  /* 0x00000004ec387c23 */ /* 0x000fea000801084f */
[----:B------:R3:W-:Y:S01]  /*16a90*/  MUFU.EX2 R208, R3 ;  /* 0x0000000300d07308 */ /* 0x0007e20000000800 */
[----:B-1----:R-:W-:Y:S01]  /*16aa0*/  FFMA.FTZ R0, R23, UR4, -R149 ;  /* 0x0000000417007c23 */ /* 0x002fe20008010895 */
[----:B------:R-:W-:Y:S01]  /*16ab0*/  FSEL R148, R148, RZ, P2 ;  /* 0x000000ff94947208 */ /* 0x000fe20001000000 */
[----:B------:R-:W1:Y:S01]  /*16ac0*/  LDSM.16.MT88.4 R20, [R180+0x6000] ;  /* 0x00600000b414783b */ /* 0x000e620000004200 */
[----:B-----5:R-:W-:Y:S06]  /*16ad0*/  F2FP.F16.F32.PACK_AB R65, R210, R178 ;  /* 0x000000b2d241723e */ /* 0x020fec00000000ff */
[----:B------:R4:W5:Y:S01]  /*16ae0*/  MUFU.EX2 R212, R0 ;  /* 0x0000000000d47308 */ /* 0x0009620000000800 */
[----:B--2---:R-:W-:Y:S01]  /*16af0*/  FFMA.FTZ R2, R165, UR4, -R79 ;  /* 0x00000004a5027c23 */ /* 0x004fe2000801084f */
[--C-:B------:R-:W-:Y:S01]  /*16b00*/  FFMA.FTZ R4, R169, UR4, -R148.reuse ;  /* 0x00000004a9047c23 */ /* 0x100fe20008010894 */
[--C-:B------:R-:W-:Y:S01]  /*16b10*/  FFMA.FTZ R6, R27, UR4, -R148.reuse ;  /* 0x000000041b067c23 */ /* 0x100fe20008010894 */
[--C-:B------:R-:W-:Y:S06]  /*16b20*/  FFMA.FTZ R61, R168, UR4, -R148.reuse ;  /* 0x00000004a83d7c23 */ /* 0x100fec0008010894 */
[----:B------:R2:W-:Y:S01]  /*16b30*/  MUFU.EX2 R177, R2 ;  /* 0x0000000200b17308 */ /* 0x0005e20000000800 */
[--C-:B------:R-:W-:Y:S01]  /*16b40*/  FFMA.FTZ R60, R238, UR4, -R148.reuse ;  /* 0x00000004ee3c7c23 */ /* 0x100fe20008010894 */
[----:B---3--:R-:W-:Y:S08]  /*16b50*/  FSEL R3, R70, RZ, P2 ;  /* 0x000000ff46037208 */ /* 0x008ff00001000000 */
[----:B------:R-:W-:Y:S01]  /*16b60*/  MUFU.EX2 R205, R4 ;  /* 0x0000000400cd7308 */ /* 0x000fe20000000800 */
[----:B------:R-:W-:Y:S09]  /*16b70*/  FADD.FTZ R3, -R3, R73 ;  /* 0x0000004903037221 */ /* 0x000ff20000010100 */
[----:B------:R-:W3:Y:S01]  /*16b80*/  MUFU.EX2 R179, R6 ;  /* 0x0000000600b37308 */ /* 0x000ee20000000800 */
[--C-:B----4-:R-:W-:Y:S01]  /*16b90*/  FFMA.FTZ R0, R171, UR4, -R79.reuse ;  /* 0x00000004ab007c23 */ /* 0x110fe2000801084f */
[----:B-----5:R-:W-:Y:S01]  /*16ba0*/  F2FP.F16.F32.PACK_AB R67, R212, R211 ;  /* 0x000000d3d443723e */ /* 0x020fe200000000ff */
[----:B------:R-:W-:Y:S07]  /*16bb0*/  FMUL.FTZ R3, R3, UR4 ;  /* 0x0000000403037c20 */ /* 0x000fee0008410000 */
[----:B------:R4:W-:Y:S01]  /*16bc0*/  MUFU.EX2 R171, R45 ;  /* 0x0000002d00ab7308 */ /* 0x0009e20000000800 */
[--C-:B------:R-:W-:Y:S01]  /*16bd0*/  FFMA.FTZ R73, R159, UR4, -R79.reuse ;  /* 0x000000049f497c23 */ /* 0x100fe2000801084f */
[----:B--2---:R-:W-:Y:S08]  /*16be0*/  FFMA.FTZ R2, R166, UR4, -R148 ;  /* 0x00000004a6027c23 */ /* 0x004ff00008010894 */
[----:B------:R2:W5:Y:S10]  /*16bf0*/  MUFU.EX2 R207, R0 ;  /* 0x0000000000cf7308 */ /* 0x0005740000000800 */
[----:B------:R1:W-:Y:S01]  /*16c00*/  MUFU.EX2 R176, R2 ;  /* 0x0000000200b07308 */ /* 0x0003e20000000800 */
[----:B---3--:R-:W-:Y:S09]  /*16c10*/  F2FP.F16.F32.PACK_AB R147, R179, R205 ;  /* 0x000000cdb393723e */ /* 0x008ff200000000ff */
[----:B------:R-:W3:Y:S01]  /*16c20*/  MUFU.EX2 R3, R3 ;  /* 0x0000000300037308 */ /* 0x000ee20000000800 */
[----:B----4-:R-:W-:Y:S09]  /*16c30*/  FFMA.FTZ R45, R157, UR4, -R78 ;  /* 0x000000049d2d7c23 */ /* 0x010ff2000801084e */
[----:B------:R-:W-:Y:S01]  /*16c40*/  MUFU.EX2 R168, R60 ;  /* 0x0000003c00a87308 */ /* 0x000fe20000000800 */
[----:B--2---:R-:W-:Y:S09]  /*16c50*/  FFMA.FTZ R0, R167, UR4, -R148 ;  /* 0x00000004a7007c23 */ /* 0x004ff20008010894 */
[----:B------:R-:W-:Y:S01]  /*16c60*/  MUFU.EX2 R170, R45 ;  /* 0x0000002d00aa7308 */ /* 0x000fe20000000800 */
[----:B-1----:R-:W-:Y:S01]  /*16c70*/  FFMA.FTZ R2, R144, UR4, -R79 ;  /* 0x0000000490027c23 */ /* 0x002fe2000801084f */
[----:B-----5:R-:W-:Y:S08]  /*16c80*/  F2FP.F16.F32.PACK_AB R144, R207, R177 ;  /* 0x000000b1cf90723e */ /* 0x020ff000000000ff */
[----:B------:R1:W2:Y:S01]  /*16c90*/  MUFU.EX2 R206, R0 ;  /* 0x0000000000ce7308 */ /* 0x0002a20000000800 */
[C---:B---3--:R-:W-:Y:S01]  /*16ca0*/  FMUL.FTZ R6, R3.reuse, R82 ;  /* 0x0000005203067220 */ /* 0x048fe20000410000 */
[C---:B------:R-:W-:Y:S08]  /*16cb0*/  FMUL.FTZ R7, R3.reuse, R83 ;  /* 0x0000005303077220 */ /* 0x040ff00000410000 */
[----:B------:R-:W3:Y:S01]  /*16cc0*/  MUFU.EX2 R209, R2 ;  /* 0x0000000200d17308 */ /* 0x000ee20000000800 */
[C---:B------:R-:W-:Y:S01]  /*16cd0*/  FMUL.FTZ R18, R3.reuse, R94 ;  /* 0x0000005e03127220 */ /* 0x040fe20000410000 */
[C---:B------:R-:W-:Y:S01]  /*16ce0*/  FMUL.FTZ R19, R3.reuse, R95 ;  /* 0x0000005f03137220 */ /* 0x040fe20000410000 */
[C---:B------:R-:W-:Y:S01]  /*16cf0*/  FMUL.FTZ R34, R3.reuse, R110 ;  /* 0x0000006e03227220 */ /* 0x040fe20000410000 */
[C---:B------:R-:W-:Y:S01]  /*16d00*/  FMUL.FTZ R35, R3.reuse, R111 ;  /* 0x0000006f03237220 */ /* 0x040fe20000410000 */
[C---:B------:R-:W-:Y:S01]  /*16d10*/  FMUL.FTZ R50, R3.reuse, R126 ;  /* 0x0000007e03327220 */ /* 0x040fe20000410000 */
[----:B------:R-:W-:Y:S04]  /*16d20*/  FMUL.FTZ R51, R3, R127 ;  /* 0x0000007f03337220 */ /* 0x000fe80000410000 */
[----:B------:R4:W-:Y:S01]  /*16d30*/  MUFU.EX2 R167, R73 ;  /* 0x0000004900a77308 */ /* 0x0009e20000000800 */
[----:B-1----:R-:W-:Y:S02]  /*16d40*/  FSEL R0, R71, RZ, P3 ;  /* 0x000000ff47007208 */ /* 0x002fe40001800000 */
[----:B--2---:R-:W-:Y:S02]  /*16d50*/  F2FP.F16.F32.PACK_AB R145, R206, R176 ;  /* 0x000000b0ce91723e */ /* 0x004fe400000000ff */
[----:B---3--:R-:W-:Y:S01]  /*16d60*/  F2FP.F16.F32.PACK_AB R146, R209, R208 ;  /* 0x000000d0d192723e */ /* 0x008fe200000000ff */
[----:B------:R-:W-:Y:S01]  /*16d70*/  FADD.FTZ R2, -R0, R68 ;  /* 0x0000004400027221 */ /* 0x000fe20000010100 */
[----:B------:R-:W-:Y:S03]  /*16d80*/  FSEL R0, R72, RZ, P1 ;  /* 0x000000ff48007208 */ /* 0x000fe60000800000 */
[----:B------:R-:W-:Y:S02]  /*16d90*/  FMUL.FTZ R4, R2, UR4 ;  /* 0x0000000402047c20 */ /* 0x000fe40008410000 */
[----:B------:R-:W-:Y:S01]  /*16da0*/  FADD.FTZ R2, -R0, R74 ;  /* 0x0000004a00027221 */ /* 0x000fe20000010100 */
[----:B------:R-:W-:Y:S01]  /*16db0*/  FADD.FTZ R0, -R5, R75 ;  /* 0x0000004b05007221 */ /* 0x000fe20000010100 */
[----:B------:R-:W1:Y:S01]  /*16dc0*/  MUFU.EX2 R68, R4 ;  /* 0x0000000400447308 */ /* 0x000e620000000800 */
[--C-:B------:R-:W-:Y:S01]  /*16dd0*/  FFMA.FTZ R74, R241, UR4, -R148.reuse ;  /* 0x00000004f14a7c23 */ /* 0x100fe20008010894 */
[----:B------:R-:W-:Y:S01]  /*16de0*/  FMUL.FTZ R2, R2, UR4 ;  /* 0x0000000402027c20 */ /* 0x000fe20008410000 */
[----:B------:R-:W-:Y:S01]  /*16df0*/  FMUL.FTZ R0, R0, UR4 ;  /* 0x0000000400007c20 */ /* 0x000fe20008410000 */
[----:B----4-:R-:W-:Y:S06]  /*16e00*/  FFMA.FTZ R73, R160, UR4, -R148 ;  /* 0x00000004a0497c23 */ /* 0x010fec0008010894 */
[----:B------:R-:W-:Y:S01]  /*16e10*/  MUFU.EX2 R165, R74 ;  /* 0x0000004a00a57308 */ /* 0x000fe20000000800 */
[----:B------:R-:W-:Y:S09]  /*16e20*/  FFMA.FTZ R75, R152, UR4, -R79 ;  /* 0x00000004984b7c23 */ /* 0x000ff2000801084f */
        /* <DEDUP_REMOVED lines=21> */
[C---:B------:R-:W-:Y:S01]  /*16f80*/  FMUL.FTZ R12, R2.reuse, R88 ;  /* 0x00000058020c7220 */ /* 0x040fe20000410000 */
[C---:B------:R-:W-:Y:S04]  /*16f90*/  HMMA.16816.F32 R8, R64.reuse, R20, R8 ;  /* 0x000000144008723c */ /* 0x040fe80000001808 */
        /* <DEDUP_REMOVED lines=8> */
[----:B------:R-:W-:Y:S01]  /*17020*/  FMUL.FTZ R29, R2, R105 ;  /* 0x00000069021d7220 */ /* 0x000fe20000410000 */
[-C--:B------:R-:W-:Y:S02]  /*17030*/  HMMA.16816.F32 R12, R64, R22.reuse, R12 ;  /* 0x00000016400c723c */ /* 0x080fe4000000180c */
[----:B------:R-:W-:Y:S01]  /*17040*/  LDSM.16.MT88.4 R108, [R185+0x7800] ;  /* 0x00780000b96c783b */ /* 0x000fe20000004200 */
[C---:B------:R-:W-:Y:S01]  /*17050*/  FMUL.FTZ R30, R0.reuse, R106 ;  /* 0x0000006a001e7220 */ /* 0x040fe20000410000 */
[----:B------:R-:W-:Y:S01]  /*17060*/  FMUL.FTZ R31, R0, R107 ;  /* 0x0000006b001f7220 */ /* 0x000fe20000410000 */
[C---:B------:R-:W-:Y:S01]  /*17070*/  FMUL.FTZ R40, R2.reuse, R116 ;  /* 0x0000007402287220 */ /* 0x040fe20000410000 */
[----:B------:R-:W-:Y:S01]  /*17080*/  FMUL.FTZ R41, R2, R117 ;  /* 0x0000007502297220 */ /* 0x000fe20000410000 */
[C---:B------:R-:W-:Y:S01]  /*17090*/  FMUL.FTZ R42, R0.reuse, R118 ;  /* 0x00000076002a7220 */ /* 0x040fe20000410000 */
[C---:B------:R-:W-:Y:S04]  /*170a0*/  HMMA.16816.F32 R16, R144.reuse, R22, R16 ;  /* 0x000000169010723c */ /* 0x040fe80000001810 */
[C---:B------:R-:W-:Y:S01]  /*170b0*/  FMUL.FTZ R22, R3.reuse, R98 ;  /* 0x0000006203167220 */ /* 0x040fe20000410000 */
[----:B------:R-:W-:Y:S01]  /*170c0*/  FMUL.FTZ R23, R3, R99 ;  /* 0x0000006303177220 */ /* 0x000fe20000410000 */
[C---:B------:R-:W-:Y:S01]  /*170d0*/  FMUL.FTZ R43, R0.reuse, R119 ;  /* 0x00000077002b7220 */ /* 0x040fe20000410000 */
[----:B------:R-:W3:Y:S01]  /*170e0*/  LDSM.16.MT88.4 R96, [R181+0x6800] ;  /* 0x00680000b560783b */ /* 0x000ee20000004200 */
[----:B------:R-:W-:Y:S01]  /*170f0*/  FMUL.FTZ R47, R0, R123 ;  /* 0x0000007b002f7220 */ /* 0x000fe20000410000 */
[C---:B------:R-:W-:Y:S01]  /*17100*/  FMUL.FTZ R44, R2.reuse, R120 ;  /* 0x00000078022c7220 */ /* 0x040fe20000410000 */
[----:B------:R-:W-:Y:S01]  /*17110*/  FMUL.FTZ R45, R2, R121 ;  /* 0x00000079022d7220 */ /* 0x000fe20000410000 */
[----:B------:R-:W-:Y:S01]  /*17120*/  FMUL.FTZ R46, R0, R122 ;  /* 0x0000007a002e7220 */ /* 0x000fe20000410000 */
[-C--:B------:R-:W-:Y:S01]  /*17130*/  HMMA.16816.F32 R20, R144, R36.reuse, R20 ;  /* 0x000000249014723c */ /* 0x080fe20000001814 */
[----:B------:R4:W-:Y:S02]  /*17140*/  MUFU.EX2 R120, R61 ;  /* 0x0000003d00787308 */ /* 0x0009e40000000800 */
[----:B------:R-:W-:Y:S01]  /*17150*/  FFMA.FTZ R74, R164, UR4, -R149 ;  /* 0x00000004a44a7c23 */ /* 0x000fe20008010895 */
[----:B------:R-:W-:Y:S07]  /*17160*/  FMUL.FTZ R57, R2, R133 ;  /* 0x0000008502397220 */ /* 0x000fee0000410000 */
[----:B------:R5:W-:Y:S01]  /*17170*/  MUFU.EX2 R164, R73 ;  /* 0x0000004900a47308 */ /* 0x000be20000000800 */
[C---:B------:R-:W-:Y:S01]  /*17180*/  FMUL.FTZ R58, R0.reuse, R134 ;  /* 0x00000086003a7220 */ /* 0x040fe20000410000 */
[----:B------:R-:W-:Y:S01]  /*17190*/  FMUL.FTZ R59, R0, R135 ;  /* 0x00000087003b7220 */ /* 0x000fe20000410000 */
[C---:B------:R-:W-:Y:S07]  /*171a0*/  HMMA.16816.F32 R24, R64.reuse, R36, R24 ;  /* 0x000000244018723c */ /* 0x040fee0000001818 */
[----:B------:R1:W-:Y:S01]  /*171b0*/  MUFU.EX2 R121, R56 ;  /* 0x0000003800797308 */ /* 0x0003e20000000800 */
[C---:B------:R-:W-:Y:S01]  /*171c0*/  FMUL.FTZ R36, R68.reuse, R112 ;  /* 0x0000007044247220 */ /* 0x040fe20000410000 */
[----:B------:R-:W-:Y:S01]  /*171d0*/  FMUL.FTZ R37, R68, R113 ;  /* 0x0000007144257220 */ /* 0x000fe20000410000 */
[----:B------:R-:W3:Y:S07]  /*171e0*/  LDL.LU R112, [R1+0x4] ;  /* 0x0000040001707983 */ /* 0x000eee0000300800 */
[----:B------:R2:W-:Y:S01]  /*171f0*/  MUFU.EX2 R162, R74 ;  /* 0x0000004a00a27308 */ /* 0x0005e20000000800 */
[-C--:B------:R-:W-:Y:S01]  /*17200*/  HMMA.16816.F32 R28, R64, R38.reuse, R28 ;  /* 0x00000026401c723c */ /* 0x080fe2000000181c */
[----:B------:R-:W3:Y:S08]  /*17210*/  LDL.LU R113, [R1] ;  /* 0x0000000001717983 */ /* 0x000ef00000300800 */
[----:B------:R-:W-:Y:S01]  /*17220*/  MUFU.EX2 R135, R75 ;  /* 0x0000004b00877308 */ /* 0x000fe20000000800 */
[----:B----4-:R-:W-:Y:S01]  /*17230*/  FFMA.FTZ R61, R158, UR4, -R79 ;  /* 0x000000049e3d7c23 */ /* 0x010fe2000801084f */
[--C-:B-----5:R-:W-:Y:S01]  /*17240*/  FFMA.FTZ R73, R229, UR4, -R149.reuse ;  /* 0x00000004e5497c23 */ /* 0x120fe20008010895 */
[C---:B------:R-:W-:Y:S01]  /*17250*/  FMUL.FTZ R60, R2.reuse, R136 ;  /* 0x00000088023c7220 */ /* 0x040fe20000410000 */
[----:B-1----:R-:W-:Y:S01]  /*17260*/  FMUL.FTZ R56, R2, R132 ;  /* 0x0000008402387220 */ /* 0x002fe20000410000 */
[C---:B------:R-:W-:Y:S05]  /*17270*/  HMMA.16816.F32 R32, R144.reuse, R38, R32 ;  /* 0x000000269020723c */ /* 0x040fea0000001820 */
[----:B------:R1:W-:Y:S01]  /*17280*/  MUFU.EX2 R166, R61 ;  /* 0x0000003d00a67308 */ /* 0x0003e20000000800 */
[C---:B------:R-:W-:Y:S01]  /*17290*/  FMUL.FTZ R38, R3.reuse, R114 ;  /* 0x0000007203267220 */ /* 0x040fe20000410000 */
[----:B------:R-:W-:Y:S01]  /*172a0*/  FMUL.FTZ R39, R3, R115 ;  /* 0x0000007303277220 */ /* 0x000fe20000410000 */
[C---:B------:R-:W-:Y:S01]  /*172b0*/  FMUL.FTZ R62, R0.reuse, R138 ;  /* 0x0000008a003e7220 */ /* 0x040fe20000410000 */
[----:B------:R-:W-:Y:S01]  /*172c0*/  FMUL.FTZ R63, R0, R139 ;  /* 0x0000008b003f7220 */ /* 0x000fe20000410000 */
[--C-:B--2---:R-:W-:Y:S04]  /*172d0*/  FFMA.FTZ R74, R223, UR4, -R78.reuse ;  /* 0x00000004df4a7c23 */ /* 0x104fe8000801084e */
[-C--:B------:R-:W-:Y:S01]  /*172e0*/  HMMA.16816.F32 R36, R144, R52.reuse, R36 ;  /* 0x000000349024723c */ /* 0x080fe20000001824 */
[----:B------:R2:W-:Y:S02]  /*172f0*/  MUFU.EX2 R159, R74 ;  /* 0x0000004a009f7308 */ /* 0x0005e40000000800 */
[----:B-1----:R-:W-:Y:S05]  /*17300*/  FMUL.FTZ R61, R2, R137 ;  /* 0x00000089023d7220 */ /* 0x002fea0000410000 */
[C---:B------:R-:W-:Y:S04]  /*17310*/  HMMA.16816.F32 R40, R64.reuse, R52, R40 ;  /* 0x000000344028723c */ /* 0x040fe80000001828 */
[--C-:B------:R-:W-:Y:S01]  /*17320*/  FFMA.FTZ R53, R172, UR4, -R149.reuse ;  /* 0x00000004ac357c23 */ /* 0x100fe20008010895 */
[----:B------:R-:W-:Y:S01]  /*17330*/  FFMA.FTZ R52, R163, UR4, -R149 ;  /* 0x00000004a3347c23 */ /* 0x000fe20008010895 */
[----:B------:R1:W4:Y:S01]  /*17340*/  MUFU.EX2 R172, R48 ;  /* 0x0000003000ac7308 */ /* 0x0003220000000800 */
[--C-:B--2---:R-:W-:Y:S01]  /*17350*/  FFMA.FTZ R74, R151, UR4, -R78.reuse ;  /* 0x00000004974a7c23 */ /* 0x104fe2000801084e */
[-C--:B------:R-:W-:Y:S08]  /*17360*/  HMMA.16816.F32 R44, R64, R54.reuse, R44 ;  /* 0x00000036402c723c */ /* 0x080ff0000000182c */
[----:B------:R2:W-:Y:S10]  /*17370*/  MUFU.EX2 R123, R53 ;  /* 0x00000035007b7308 */ /* 0x0005f40000000800 */
[----:B------:R5:W5:Y:S10]  /*17380*/  MUFU.EX2 R169, R52 ;  /* 0x0000003400a97308 */ /* 0x000b740000000800 */
[----:B------:R5:W5:Y:S01]  /*17390*/  MUFU.EX2 R163, R73 ;  /* 0x0000004900a37308 */ /* 0x000b620000000800 */
[----:B-1----:R-:W-:Y:S01]  /*173a0*/  FMUL.FTZ R48, R68, R124 ;  /* 0x0000007c44307220 */ /* 0x002fe20000410000 */
[----:B----4-:R-:W-:Y:S01]  /*173b0*/  F2FP.F16.F32.PACK_AB R90, R172, R170 ;  /* 0x000000aaac5a723e */ /* 0x010fe200000000ff */
[----:B------:R-:W-:Y:S07]  /*173c0*/  LDSM.16.MT88.4 R124, [R181+0x7800] ;  /* 0x00780000b57c783b */ /* 0x000fee0000004200 */
[----:B------:R1:W-:Y:S01]  /*173d0*/  MUFU.EX2 R161, R74 ;  /* 0x0000004a00a17308 */ /* 0x0003e20000000800 */
[--C-:B--2---:R-:W-:Y:S01]  /*173e0*/  FFMA.FTZ R53, R239, UR4, -R79.reuse ;  /* 0x00000004ef357c23 */ /* 0x104fe2000801084f */
[C---:B------:R-:W-:Y:S08]  /*173f0*/  HMMA.16816.F32 R48, R144.reuse, R54, R48 ;  /* 0x000000369030723c */ /* 0x040ff00000001830 */
[----:B------:R2:W4:Y:S01]  /*17400*/  MUFU.EX2 R122, R53 ;  /* 0x00000035007a7308 */ /* 0x0005220000000800 */
[----:B-----5:R-:W-:Y:S01]  /*17410*/  FMUL.FTZ R52, R68, R128 ;  /* 0x0000008044347220 */ /* 0x020fe20000410000 */
[C---:B------:R-:W-:Y:S01]  /*17420*/  FMUL.FTZ R54, R3.reuse, R130 ;  /* 0x0000008203367220 */ /* 0x040fe20000410000 */
[----:B------:R-:W-:Y:S01]  /*17430*/  FMUL.FTZ R55, R3, R131 ;  /* 0x0000008303377220 */ /* 0x000fe20000410000 */
[--C-:B------:R-:W-:Y:S01]  /*17440*/  FFMA.FTZ R73, R222, UR4, -R78.reuse ;  /* 0x00000004de497c23 */ /* 0x100fe2000801084e */
[----:B------:R-:W-:Y:S02]  /*17450*/  F2FP.F16.F32.PACK_AB R89, R169, R123 ;  /* 0x0000007ba959723e */ /* 0x000fe400000000ff */
[----:B------:R-:W-:Y:S03]  /*17460*/  F2FP.F16.F32.PACK_AB R91, R163, R162 ;  /* 0x000000a2a35b723e */ /* 0x000fe600000000ff */
[----:B------:R5:W3:Y:S01]  /*17470*/  MUFU.EX2 R131, R73 ;  /* 0x0000004900837308 */ /* 0x000ae20000000800 */
[----:B-1----:R-:W-:Y:S01]  /*17480*/  FFMA.FTZ R74, R235, UR4, -R79 ;  /* 0x00000004eb4a7c23 */ /* 0x002fe2000801084f */
[----:B--2---:R-:W-:Y:S08]  /*17490*/  FMUL.FTZ R53, R68, R129 ;  /* 0x0000008144357220 */ /* 0x004ff00000410000 */
[----:B------:R1:W-:Y:S01]  /*174a0*/  MUFU.EX2 R130, R74 ;  /* 0x0000004a00827308 */ /* 0x0003e20000000800 */
[-C--:B------:R-:W-:Y:S03]  /*174b0*/  HMMA.16816.F32 R52, R144, R80.reuse, R52 ;  /* 0x000000509034723c */ /* 0x080fe60000001834 */
[----:B-----5:R-:W-:Y:S06]  /*174c0*/  FFMA.FTZ R73, R156, UR4, -R78 ;  /* 0x000000049c497c23 */ /* 0x020fec000801084e */
[----:B------:R2:W5:Y:S01]  /*174d0*/  MUFU.EX2 R160, R73 ;  /* 0x0000004900a07308 */ /* 0x0005620000000800 */
[C---:B------:R-:W-:Y:S04]  /*174e0*/  HMMA.16816.F32 R56, R64.reuse, R80, R56 ;  /* 0x000000504038723c */ /* 0x040fe80000001838 */
[----:B----4-:R-:W-:Y:S01]  /*174f0*/  F2FP.F16.F32.PACK_AB R80, R121, R122 ;  /* 0x0000007a7950723e */ /* 0x010fe200000000ff */
[--C-:B-1----:R-:W-:Y:S01]  /*17500*/  FFMA.FTZ R74, R231, UR4, -R148.reuse ;  /* 0x00000004e74a7c23 */ /* 0x102fe20008010894 */
[----:B------:R-:W-:Y:S02]  /*17510*/  F2FP.F16.F32.PACK_AB R81, R168, R120 ;  /* 0x00000078a851723e */ /* 0x000fe400000000ff */
[-C--:B------:R-:W-:Y:S01]  /*17520*/  HMMA.16816.F32 R60, R64, R82.reuse, R60 ;  /* 0x00000052403c723c */ /* 0x080fe2000000183c */
[----:B------:R1:W-:Y:S02]  /*17530*/  MUFU.EX2 R128, R74 ;  /* 0x0000004a00807308 */ /* 0x0003e40000000800 */
[C---:B------:R-:W-:Y:S01]  /*17540*/  FMUL.FTZ R64, R68.reuse, R140 ;  /* 0x0000008c44407220 */ /* 0x040fe20000410000 */
[----:B------:R-:W-:Y:S01]  /*17550*/  FMUL.FTZ R65, R68, R141 ;  /* 0x0000008d44417220 */ /* 0x000fe20000410000 */
[C---:B------:R-:W-:Y:S01]  /*17560*/  FMUL.FTZ R66, R3.reuse, R142 ;  /* 0x0000008e03427220 */ /* 0x040fe20000410000 */
[----:B------:R-:W-:Y:S01]  /*17570*/  FMUL.FTZ R67, R3, R143 ;  /* 0x0000008f03437220 */ /* 0x000fe20000410000 */
[----:B--2---:R-:W-:Y:S04]  /*17580*/  FFMA.FTZ R73, R242, UR4, -R149 ;  /* 0x00000004f2497c23 */ /* 0x004fe80008010895 */
[----:B------:R2:W-:Y:S02]  /*17590*/  MUFU.EX2 R129, R73 ;  /* 0x0000004900817308 */ /* 0x0005e40000000800 */
[----:B------:R-:W-:Y:S04]  /*175a0*/  HMMA.16816.F32 R64, R144, R82, R64 ;  /* 0x000000529040723c */ /* 0x000fe80000001840 */
[----:B------:R-:W-:Y:S01]  /*175b0*/  F2FP.F16.F32.PACK_AB R82, R167, R166 ;  /* 0x000000a6a752723e */ /* 0x000fe200000000ff */
[--C-:B-1----:R-:W-:Y:S01]  /*175c0*/  FFMA.FTZ R74, R155, UR4, -R79.reuse ;  /* 0x000000049b4a7c23 */ /* 0x102fe2000801084f */
[----:B------:R-:W-:Y:S03]  /*175d0*/  F2FP.F16.F32.PACK_AB R83, R164, R165 ;  /* 0x000000a5a453723e */ /* 0x000fe600000000ff */
[----:B------:R1:W-:Y:S01]  /*175e0*/  MUFU.EX2 R158, R74 ;  /* 0x0000004a009e7308 */ /* 0x0003e20000000800 */
[----:B--2---:R-:W-:Y:S03]  /*175f0*/  FFMA.FTZ R73, R233, UR4, -R79 ;  /* 0x00000004e9497c23 */ /* 0x004fe6000801084f */
        /* <DEDUP_REMOVED lines=9> */
[----:B------:R-:W4:Y:S03]  /*17690*/  LDSM.16.MT88.4 R84, [R180+0x7000] ;  /* 0x00700000b454783b */ /* 0x000f260000004200 */
[--C-:B-1----:R-:W-:Y:S04]  /*176a0*/  FFMA.FTZ R74, R220, UR4, -R149.reuse ;  /* 0x00000004dc4a7c23 */ /* 0x102fe80008010895 */
[-C--:B------:R-:W-:Y:S01]  /*176b0*/  HMMA.16816.F32 R20, R80, R92.reuse, R20 ;  /* 0x0000005c5014723c */ /* 0x080fe20000001814 */
[----:B------:R1:W-:Y:S02]  /*176c0*/  MUFU.EX2 R133, R74 ;  /* 0x0000004a00857308 */ /* 0x0003e40000000800 */
[----:B--2---:R-:W-:Y:S05]  /*176d0*/  FFMA.FTZ R73, R237, UR4, -R148 ;  /* 0x00000004ed497c23 */ /* 0x004fea0008010894 */
[C---:B------:R-:W-:Y:S03]  /*176e0*/  HMMA.16816.F32 R24, R88.reuse, R92, R24 ;  /* 0x0000005c5818723c */ /* 0x040fe60000001818 */
[----:B------:R2:W-:Y:S05]  /*176f0*/  MUFU.EX2 R134, R73 ;  /* 0x0000004900867308 */ /* 0x0005ea0000000800 */
[-C--:B------:R-:W-:Y:S03]  /*17700*/  HMMA.16816.F32 R28, R88, R94.reuse, R28 ;  /* 0x0000005e581c723c */ /* 0x080fe6000000181c */
[--C-:B-1----:R-:W-:Y:S01]  /*17710*/  FFMA.FTZ R74, R219, UR4, -R78.reuse ;  /* 0x00000004db4a7c23 */ /* 0x102fe2000801084e */
[--C-:B--2---:R-:W-:Y:S04]  /*17720*/  FFMA.FTZ R73, R230, UR4, -R149.reuse ;  /* 0x00000004e6497c23 */ /* 0x104fe80008010895 */
[C---:B------:R-:W-:Y:S01]  /*17730*/  HMMA.16816.F32 R32, R80.reuse, R94, R32 ;  /* 0x0000005e5020723c */ /* 0x040fe20000001820 */
[----:B------:R-:W1:Y:S01]  /*17740*/  LDSM.16.MT88.4 R92, [R185+0x7000] ;  /* 0x00700000b95c783b */ /* 0x000e620000004200 */
[----:B------:R-:W-:Y:S10]  /*17750*/  MUFU.EX2 R151, R74 ;  /* 0x0000004a00977308 */ /* 0x000ff40000000800 */
[----:B------:R2:W4:Y:S01]  /*17760*/  MUFU.EX2 R132, R73 ;  /* 0x0000004900847308 */ /* 0x0005220000000800 */
[-C--:B---3--:R-:W-:Y:S08]  /*17770*/  HMMA.16816.F32 R36, R80, R96.reuse, R36 ;  /* 0x000000605024723c */ /* 0x088ff00000001824 */
[C---:B------:R-:W-:Y:S04]  /*17780*/  HMMA.16816.F32 R40, R88.reuse, R96, R40 ;  /* 0x000000605828723c */ /* 0x040fe80000001828 */
[----:B--2---:R-:W-:Y:S01]  /*17790*/  FFMA.FTZ R73, R221, UR4, -R149 ;  /* 0x00000004dd497c23 */ /* 0x004fe20008010895 */
[--C-:B------:R-:W-:Y:S03]  /*177a0*/  FFMA.FTZ R74, R228, UR4, -R79.reuse ;  /* 0x00000004e44a7c23 */ /* 0x100fe6000801084f */
[-C--:B------:R-:W-:Y:S01]  /*177b0*/  HMMA.16816.F32 R44, R88, R98.reuse, R44 ;  /* 0x00000062582c723c */ /* 0x080fe2000000182c */
[----:B------:R2:W3:Y:S10]  /*177c0*/  MUFU.EX2 R154, R73 ;  /* 0x00000049009a7308 */ /* 0x0004f40000000800 */
[----:B------:R5:W-:Y:S01]  /*177d0*/  MUFU.EX2 R145, R74 ;  /* 0x0000004a00917308 */ /* 0x000be20000000800 */
[C---:B------:R-:W-:Y:S01]  /*177e0*/  HMMA.16816.F32 R48, R80.reuse, R98, R48 ;  /* 0x000000625030723c */ /* 0x040fe20000001830 */
[----:B------:R-:W1:Y:S03]  /*177f0*/  LDSM.16.MT88.4 R96, [R181+0x7000] ;  /* 0x00700000b560783b */ /* 0x000e660000004200 */
[----:B--2---:R-:W-:Y:S04]  /*17800*/  FFMA.FTZ R73, R217, UR4, -R78 ;  /* 0x00000004d9497c23 */ /* 0x004fe8000801084e */
[-C--:B------:R-:W-:Y:S03]  /*17810*/  HMMA.16816.F32 R52, R80, R100.reuse, R52 ;  /* 0x000000645034723c */ /* 0x080fe60000001834 */
[----:B-----5:R-:W-:Y:S01]  /*17820*/  FFMA.FTZ R74, R225, UR4, -R148 ;  /* 0x00000004e14a7c23 */ /* 0x020fe20008010894 */
[----:B------:R2:W5:Y:S04]  /*17830*/  MUFU.EX2 R150, R73 ;  /* 0x0000004900967308 */ /* 0x0005680000000800 */
[C---:B------:R-:W-:Y:S06]  /*17840*/  HMMA.16816.F32 R56, R88.reuse, R100, R56 ;  /* 0x000000645838723c */ /* 0x040fec0000001838 */
[----:B------:R3:W-:Y:S02]  /*17850*/  MUFU.EX2 R75, R74 ;  /* 0x0000004a004b7308 */ /* 0x0007e40000000800 */
[-C--:B------:R-:W-:Y:S03]  /*17860*/  HMMA.16816.F32 R60, R88, R102.reuse, R60 ;  /* 0x00000066583c723c */ /* 0x080fe6000000183c */
[----:B------:R-:W-:Y:S01]  /*17870*/  F2FP.F16.F32.PACK_AB R88, R159, R131 ;  /* 0x000000839f58723e */ /* 0x000fe200000000ff */
[--C-:B--2---:R-:W-:Y:S01]  /*17880*/  FFMA.FTZ R73, R214, UR4, -R78.reuse ;  /* 0x00000004d6497c23 */ /* 0x104fe2000801084e */
[----:B------:R-:W-:Y:S01]  /*17890*/  F2FP.F16.F32.PACK_AB R90, R161, R160 ;  /* 0x000000a0a15a723e */ /* 0x000fe200000000ff */
[----:B------:R-:W-:Y:S01]  /*178a0*/  FFMA.FTZ R78, R153, UR4, -R78 ;  /* 0x00000004994e7c23 */ /* 0x000fe2000801084e */
[----:B----4-:R-:W-:Y:S01]  /*178b0*/  F2FP.F16.F32.PACK_AB R89, R132, R129 ;  /* 0x000000818459723e */ /* 0x010fe200000000ff */
[----:B------:R-:W-:Y:S01]  /*178c0*/  HMMA.16816.F32 R64, R80, R102, R64 ;  /* 0x000000665040723c */ /* 0x000fe20000001840 */
[----:B------:R2:W-:Y:S03]  /*178d0*/  MUFU.EX2 R152, R73 ;  /* 0x0000004900987308 */ /* 0x0005e60000000800 */
[----:B------:R-:W-:Y:S01]  /*178e0*/  F2FP.F16.F32.PACK_AB R80, R157, R130 ;  /* 0x000000829d50723e */ /* 0x000fe200000000ff */
[----:B---3--:R-:W-:Y:S01]  /*178f0*/  FFMA.FTZ R74, R174, UR4, -R79 ;  /* 0x00000004ae4a7c23 */ /* 0x008fe2000801084f */
[----:B------:R-:W-:Y:S05]  /*17900*/  F2FP.F16.F32.PACK_AB R81, R156, R128 ;  /* 0x000000809c51723e */ /* 0x000fea00000000ff */
[----:B------:R-:W3:Y:S01]  /*17910*/  MUFU.EX2 R153, R78 ;  /* 0x0000004e00997308 */ /* 0x000ee20000000800 */
[----:B------:R-:W-:Y:S02]  /*17920*/  F2FP.F16.F32.PACK_AB R82, R158, R135 ;  /* 0x000000879e52723e */ /* 0x000fe400000000ff */
[----:B------:R-:W-:Y:S07]  /*17930*/  F2FP.F16.F32.PACK_AB R83, R155, R134 ;  /* 0x000000869b53723e */ /* 0x000fee00000000ff */
[----:B------:R-:W-:Y:S01]  /*17940*/  MUFU.EX2 R146, R74 ;  /* 0x0000004a00927308 */ /* 0x000fe20000000800 */
[----:B------:R-:W-:Y:S02]  /*17950*/  F2FP.F16.F32.PACK_AB R91, R154, R133 ;  /* 0x000000859a5b723e */ /* 0x000fe400000000ff */
[----:B-----5:R-:W-:Y:S01]  /*17960*/  F2FP.F16.F32.PACK_AB R136, R151, R150 ;  /* 0x000000969788723e */ /* 0x020fe200000000ff */
[----:B--2---:R-:W-:Y:S01]  /*17970*/  FFMA.FTZ R73, R240, UR4, -R149 ;  /* 0x00000004f0497c23 */ /* 0x004fe20008010895 */
[-C--:B------:R-:W-:Y:S05]  /*17980*/  HMMA.16816.F32 R4, R80, R84.reuse, R4 ;  /* 0x000000545004723c */ /* 0x080fea0000001804 */
[----:B------:R2:W-:Y:S01]  /*17990*/  MUFU.EX2 R78, R73 ;  /* 0x00000049004e7308 */ /* 0x0005e20000000800 */
[----:B---3--:R-:W-:Y:S02]  /*179a0*/  F2FP.F16.F32.PACK_AB R138, R153, R152 ;  /* 0x00000098998a723e */ /* 0x008fe400000000ff */
[C---:B------:R-:W-:Y:S08]  /*179b0*/  HMMA.16816.F32 R8, R88.reuse, R84, R8 ;  /* 0x000000545808723c */ /* 0x040ff00000001808 */
[-C--:B------:R-:W-:Y:S03]  /*179c0*/  HMMA.16816.F32 R12, R88, R86.reuse, R12 ;  /* 0x00000056580c723c */ /* 0x080fe6000000180c */
[--C-:B--2---:R-:W-:Y:S01]  /*179d0*/  FFMA.FTZ R73, R226, UR4, -R79.reuse ;  /* 0x00000004e2497c23 */ /* 0x104fe2000801084f */
[----:B------:R-:W-:Y:S03]  /*179e0*/  FFMA.FTZ R79, R175, UR4, -R79 ;  /* 0x00000004af4f7c23 */ /* 0x000fe6000801084f */
[----:B------:R-:W2:Y:S01]  /*179f0*/  MUFU.EX2 R147, R73 ;  /* 0x0000004900937308 */ /* 0x000ea20000000800 */
[C---:B------:R-:W-:Y:S01]  /*17a00*/  HMMA.16816.F32 R16, R80.reuse, R86, R16 ;  /* 0x000000565010723c */ /* 0x040fe20000001810 */
[----:B------:R-:W3:Y:S08]  /*17a10*/  LDSM.16.MT88.4 R84, [R184+0x7000] ;  /* 0x00700000b854783b */ /* 0x000ef00000004200 */
[----:B------:R-:W4:Y:S01]  /*17a20*/  MUFU.EX2 R79, R79 ;  /* 0x0000004f004f7308 */ /* 0x000f220000000800 */
[-C--:B-1----:R-:W-:Y:S03]  /*17a30*/  HMMA.16816.F32 R20, R80, R92.reuse, R20 ;  /* 0x0000005c5014723c */ /* 0x082fe60000001814 */
[----:B--2---:R-:W-:Y:S01]  /*17a40*/  F2FP.F16.F32.PACK_AB R140, R147, R145 ;  /* 0x00000091938c723e */ /* 0x004fe200000000ff */
[----:B------:R-:W-:Y:S04]  /*17a50*/  FFMA.FTZ R73, R224, UR4, -R148 ;  /* 0x00000004e0497c23 */ /* 0x000fe80008010894 */
[C---:B------:R-:W-:Y:S01]  /*17a60*/  HMMA.16816.F32 R24, R88.reuse, R92, R24 ;  /* 0x0000005c5818723c */ /* 0x040fe20000001818 */
[----:B------:R-:W1:Y:S03]  /*17a70*/  MUFU.EX2 R144, R73 ;  /* 0x0000004900907308 */ /* 0x000e660000000800 */
[----:B----4-:R-:W-:Y:S01]  /*17a80*/  F2FP.F16.F32.PACK_AB R142, R79, R146 ;  /* 0x000000924f8e723e */ /* 0x010fe200000000ff */
[----:B------:R-:W-:Y:S01]  /*17a90*/  FFMA.FTZ R3, R3, R112, R176 ;  /* 0x0000007003037223 */ /* 0x000fe200000100b0 */
[----:B------:R-:W-:Y:S02]  /*17aa0*/  FFMA.FTZ R68, R68, R113, R177 ;  /* 0x0000007144447223 */ /* 0x000fe400000100b1 */
[-C--:B------:R-:W-:Y:S03]  /*17ab0*/  HMMA.16816.F32 R28, R88, R94.reuse, R28 ;  /* 0x0000005e581c723c */ /* 0x080fe6000000181c */
[----:B------:R-:W-:Y:S05]  /*17ac0*/  FADD.FTZ R68, R207, R68 ;  /* 0x00000044cf447221 */ /* 0x000fea0000010000 */
[C---:B------:R-:W-:Y:S01]  /*17ad0*/  HMMA.16816.F32 R32, R80.reuse, R94, R32 ;  /* 0x0000005e5020723c */ /* 0x040fe20000001820 */
[----:B------:R-:W2:Y:S03]  /*17ae0*/  LDSM.16.MT88.4 R92, [R180+0x7800] ;  /* 0x00780000b45c783b */ /* 0x000ea60000004200 */
[----:B-1----:R-:W-:Y:S01]  /*17af0*/  F2FP.F16.F32.PACK_AB R141, R144, R75 ;  /* 0x0000004b908d723e */ /* 0x002fe200000000ff */
[--C-:B------:R-:W-:Y:S01]  /*17b00*/  FFMA.FTZ R73, R243, UR4, -R148.reuse ;  /* 0x00000004f3497c23 */ /* 0x100fe20008010894 */
[----:B------:R-:W-:Y:S02]  /*17b10*/  FFMA.FTZ R148, R234, UR4, -R148 ;  /* 0x00000004ea947c23 */ /* 0x000fe40008010894 */
[-C--:B------:R-:W-:Y:S01]  /*17b20*/  HMMA.16816.F32 R36, R80, R96.reuse, R36 ;  /* 0x000000605024723c */ /* 0x080fe20000001824 */
[----:B------:R1:W-:Y:S10]  /*17b30*/  MUFU.EX2 R74, R73 ;  /* 0x00000049004a7308 */ /* 0x0003f40000000800 */
[----:B------:R-:W4:Y:S01]  /*17b40*/  MUFU.EX2 R148, R148 ;  /* 0x0000009400947308 */ /* 0x000f220000000800 */
[C---:B------:R-:W-:Y:S04]  /*17b50*/  HMMA.16816.F32 R40, R88.reuse, R96, R40 ;  /* 0x000000605828723c */ /* 0x040fe80000001828 */
[--C-:B-1----:R-:W-:Y:S04]  /*17b60*/  FFMA.FTZ R73, R227, UR4, -R149.reuse ;  /* 0x00000004e3497c23 */ /* 0x102fe80008010895 */
[-C--:B------:R-:W-:Y:S03]  /*17b70*/  HMMA.16816.F32 R44, R88, R98.reuse, R44 ;  /* 0x00000062582c723c */ /* 0x080fe6000000182c */
[----:B----4-:R-:W-:Y:S01]  /*17b80*/  F2FP.F16.F32.PACK_AB R143, R148, R74 ;  /* 0x0000004a948f723e */ /* 0x010fe200000000ff */
[----:B------:R-:W-:Y:S01]  /*17b90*/  FFMA.FTZ R149, R77, UR4, -R149 ;  /* 0x000000044d957c23 */ /* 0x000fe20008010895 */
[----:B------:R-:W1:Y:S03]  /*17ba0*/  MUFU.EX2 R73, R73 ;  /* 0x0000004900497308 */ /* 0x000e660000000800 */
[C---:B------:R-:W-:Y:S07]  /*17bb0*/  HMMA.16816.F32 R48, R80.reuse, R98, R48 ;  /* 0x000000625030723c */ /* 0x040fee0000001830 */
[----:B------:R-:W4:Y:S01]  /*17bc0*/  MUFU.EX2 R149, R149 ;  /* 0x0000009500957308 */ /* 0x000f220000000800 */
[-C--:B---3--:R-:W-:Y:S03]  /*17bd0*/  HMMA.16816.F32 R52, R80, R84.reuse, R52 ;  /* 0x000000545034723c */ /* 0x088fe60000001834 */
[----:B-1----:R-:W-:Y:S05]  /*17be0*/  F2FP.F16.F32.PACK_AB R137, R73, R78 ;  /* 0x0000004e4989723e */ /* 0x002fea00000000ff */
[C---:B------:R-:W-:Y:S04]  /*17bf0*/  HMMA.16816.F32 R56, R88.reuse, R84, R56 ;  /* 0x000000545838723c */ /* 0x040fe80000001838 */
[----:B----4-:R-:W-:Y:S04]  /*17c00*/  F2FP.F16.F32.PACK_AB R139, R149, R76 ;  /* 0x0000004c958b723e */ /* 0x010fe800000000ff */
[-C--:B------:R-:W-:Y:S08]  /*17c10*/  HMMA.16816.F32 R60, R88, R86.reuse, R60 ;  /* 0x00000056583c723c */ /* 0x080ff0000000183c */
[----:B------:R-:W-:Y:S08]  /*17c20*/  HMMA.16816.F32 R64, R80, R86, R64 ;  /* 0x000000565040723c */ /* 0x000ff00000001840 */
[-C--:B--2---:R-:W-:Y:S01]  /*17c30*/  HMMA.16816.F32 R80, R140, R92.reuse, R4 ;  /* 0x0000005c8c50723c */ /* 0x084fe20000001804 */
[----:B------:R-:W1:Y:S07]  /*17c40*/  LDSM.16.MT88.4 R4, [R184+0x7800] ;  /* 0x00780000b804783b */ /* 0x000e6e0000004200 */
[C---:B------:R-:W-:Y:S04]  /*17c50*/  HMMA.16816.F32 R84, R136.reuse, R92, R8 ;  /* 0x0000005c8854723c */ /* 0x040fe80000001808 */
[----:B------:R-:W-:Y:S01]  /*17c60*/  FADD.FTZ R9, R206, R3 ;  /* 0x00000003ce097221 */ /* 0x000fe20000010000 */
[----:B------:R-:W-:Y:S01]  /*17c70*/  FADD.FTZ R3, R208, R68 ;  /* 0x00000044d0037221 */ /* 0x000fe20000010000 */
[----:B------:R-:W-:Y:S01]  /*17c80*/  FFMA.FTZ R8, R2, R252, R213 ;  /* 0x000000fc02087223 */ /* 0x000fe200000100d5 */
[----:B------:R-:W-:Y:S01]  /*17c90*/  FFMA.FTZ R2, R0, R251, R178 ;  /* 0x000000fb00027223 */ /* 0x000fe200000100b2 */
        /* <DEDUP_REMOVED lines=64> */
[----:B------:R-:W-:Y:S01]  /*180a0*/  IMAD.MOV.U32 R75, RZ, RZ, R69 ;  /* 0x000000ffff4b7224 */ /* 0x000fe200078e0045 */
[----:B------:R-:W-:Y:S04]  /*180b0*/  HMMA.16816.F32 R140, R140, R6, R64 ;  /* 0x000000068c8c723c */ /* 0x000fe80000001840 */
[----:B------:R-:W-:Y:S01]  /*180c0*/  FADD.FTZ R5, R144, R3 ;  /* 0x0000000390057221 */ /* 0x000fe20000010000 */
[----:B------:R-:W-:Y:S01]  /*180d0*/  FADD.FTZ R3, R76, R0 ;  /* 0x000000004c037221 */ /* 0x000fe20000010000 */
[----:B------:R-:W-:Y:S01]  /*180e0*/  FADD.FTZ R2, R79, R2 ;  /* 0x000000024f027221 */ /* 0x000fe20000010000 */
[----:B------:R-:W-:Y:S01]  /*180f0*/  FADD.FTZ R252, R153, R4 ;  /* 0x0000000499fc7221 */ /* 0x000fe20000010000 */
[----:B------:R-:W-:Y:S01]  /*18100*/  FADD.FTZ R0, R74, R5 ;  /* 0x000000054a007221 */ /* 0x000fe20000010000 */
[----:B------:R-:W-:Y:S01]  /*18110*/  FADD.FTZ R251, R149, R3 ;  /* 0x0000000395fb7221 */ /* 0x000fe20000010000 */
[----:B------:R-:W-:Y:S01]  /*18120*/  IMAD.MOV.U32 R74, RZ, RZ, R72 ;  /* 0x000000ffff4a7224 */ /* 0x000fe200078e0048 */
[----:B------:R1:W-:Y:S01]  /*18130*/  STL [R1], R2 ;  /* 0x0000000201007387 */ /* 0x0003e20000100800 */
[----:B------:R-:W-:Y:S01]  /*18140*/  FADD.FTZ R0, R148, R0 ;  /* 0x0000000094007221 */ /* 0x000fe20000010000 */
[----:B------:R-:W-:Y:S04]  /*18150*/  IMAD.MOV.U32 R73, RZ, RZ, R70 ;  /* 0x000000ffff497224 */ /* 0x000fe800078e0046 */
[----:B------:R1:W-:Y:S01]  /*18160*/  STL [R1+0x4], R0 ;  /* 0x0000040001007387 */ /* 0x0003e20000100800 */
[----:B------:R-:W-:Y:S05]  /*18170*/  BRA.U UP0, `(.L_x_2665) ;  /* 0xffffffad00e07547 */ /* 0x000fea000b83ffff */
.L_x_2664:
[----:B------:R-:W3:Y:S04]  /*18180*/  LDL.LU R4, [R1] ;  /* 0x0000000001047983 */ /* 0x000ee80000300800 */
[----:B------:R-:W4:Y:S04]  /*18190*/  LDL.LU R5, [R1+0x4] ;  /* 0x0000040001057983 */ /* 0x000f280000300800 */
[----:B------:R-:W5:Y:S04]  /*181a0*/  LDL.LU R11, [R1+0x8] ;  /* 0x00000800010b7983 */ /* 0x000f680000300800 */
[----:B------:R-:W2:Y:S01]  /*181b0*/  LDL.LU R10, [R1+0xc] ;  /* 0x00000c00010a7983 */ /* 0x000ea20000300800 */
[----:B------:R-:W1:Y:S01]  /*181c0*/  S2UR UR4, SR_CgaCtaId ;  /* 0x00000000000479c3 */ /* 0x000e620000008800 */
[----:B------:R-:W-:-:S02]  /*181d0*/  UMOV UR5, 0x400 ;  /* 0x0000040000057882 */ /* 0x000fc40000000000 */
[----:B-1----:R-:W1:Y:S01]  /*181e0*/  SHFL.BFLY PT, R0, R252, 0x2, 0x1f ;  /* 0x0c401f00fc007f89 */ /* 0x002e6200000e0000 */
[----:B------:R-:W1:Y:S01]  /*181f0*/  S2R R41, SR_TID.X ;  /* 0x0000000000297919 */ /* 0x000e620000002100 */
[----:B------:R-:W2:Y:S01]  /*18200*/  S2R R42, SR_CTAID.Y ;  /* 0x00000000002a7919 */ /* 0x000ea20000002600 */
[----:B------:R-:W-:Y:S01]  /*18210*/  ULEA UR4, UR4, UR5, 0x18 ;  /* 0x0000000504047291 */ /* 0x000fe2000f8ec0ff */
[----:B-1----:R-:W-:-:S05]  /*18220*/  FADD.FTZ R0, R0, R252 ;  /* 0x000000fc00007221 */ /* 0x002fca0000010000 */
[----:B------:R-:W1:Y:S01]  /*18230*/  SHFL.BFLY PT, R39, R0, 0x1, 0x1f ;  /* 0x0c201f0000277f89 */ /* 0x000e6200000e0000 */
[C---:B------:R-:W-:Y:S02]  /*18240*/  SHF.L.U32 R9, R41.reuse, 0x4, RZ ;  /* 0x0000000429097819 */ /* 0x040fe400000006ff */
[----:B------:R-:W-:Y:S02]  /*18250*/  LOP3.LUT P0, RZ, R41, 0x4, RZ, 0xc0, !PT ;  /* 0x0000000429ff7812 */ /* 0x000fe4000780c0ff */
[----:B------:R-:W-:Y:S01]  /*18260*/  LOP3.LUT R9, R9, 0x1c0, RZ, 0xc0, !PT ;  /* 0x000001c009097812 */ /* 0x000fe200078ec0ff */
[----:B-1----:R-:W-:-:S05]  /*18270*/  FADD.FTZ R39, R0, R39 ;  /* 0x0000002700277221 */ /* 0x002fca0000010000 */
[----:B------:R-:W-:Y:S01]  /*18280*/  FSETP.NE.FTZ.AND P4, PT, R39, RZ, PT ;  /* 0x000000ff2700720b */ /* 0x000fe20003f95000 */
[----:B---3--:R-:W1:Y:S04]  /*18290*/  SHFL.BFLY PT, R3, R4, 0x2, 0x1f ;  /* 0x0c401f0004037f89 */ /* 0x008e6800000e0000 */
[----:B----4-:R-:W3:Y:S01]  /*182a0*/  SHFL.BFLY PT, R2, R5, 0x2, 0x1f ;  /* 0x0c401f0005027f89 */ /* 0x010ee200000e0000 */
[----:B-1----:R-:W-:-:S03]  /*182b0*/  FADD.FTZ R3, R3, R4 ;  /* 0x0000000403037221 */ /* 0x002fc60000010000 */
[----:B------:R-:W1:Y:S01]  /*182c0*/  SHFL.BFLY PT, R4, R251, 0x2, 0x1f ;  /* 0x0c401f00fb047f89 */ /* 0x000e6200000e0000 */
[----:B---3--:R-:W-:-:S03]  /*182d0*/  FADD.FTZ R2, R2, R5 ;  /* 0x0000000502027221 */ /* 0x008fc60000010000 */
[----:B------:R-:W3:Y:S04]  /*182e0*/  SHFL.BFLY PT, R37, R3, 0x1, 0x1f ;  /* 0x0c201f0003257f89 */ /* 0x000ee800000e0000 */
[----:B------:R-:W4:Y:S01]  /*182f0*/  SHFL.BFLY PT, R5, R2, 0x1, 0x1f ;  /* 0x0c201f0002057f89 */ /* 0x000f2200000e0000 */
[----:B-1----:R-:W-:Y:S01]  /*18300*/  FADD.FTZ R4, R4, R251 ;  /* 0x000000fb04047221 */ /* 0x002fe20000010000 */
[----:B---3--:R-:W-:-:S04]  /*18310*/  FADD.FTZ R37, R3, R37 ;  /* 0x0000002503257221 */ /* 0x008fc80000010000 */
[----:B------:R-:W1:Y:S01]  /*18320*/  SHFL.BFLY PT, R8, R4, 0x1, 0x1f ;  /* 0x0c201f0004087f89 */ /* 0x000e6200000e0000 */
[----:B------:R-:W-:Y:S01]  /*18330*/  MOV R3, UR17 ;  /* 0x0000001100037c02 */ /* 0x000fe20008000f00 */
[----:B------:R-:W3:Y:S01]  /*18340*/  MUFU.RCP R7, R37 ;  /* 0x0000002500077308 */ /* 0x000ee20000001000 */
[----:B----4-:R-:W-:Y:S01]  /*18350*/  FADD.FTZ R38, R2, R5 ;  /* 0x0000000502267221 */ /* 0x010fe20000010000 */
[----:B------:R-:W-:Y:S02]  /*18360*/  SHF.L.U32 R5, R41, 0x5, RZ ;  /* 0x0000000529057819 */ /* 0x000fe400000006ff */
[----:B------:R-:W-:Y:S02]  /*18370*/  MOV R2, UR17 ;  /* 0x0000001100027c02 */ /* 0x000fe40008000f00 */
[----:B-----5:R-:W-:Y:S02]  /*18380*/  LOP3.LUT R5, R11, 0x7c00, R5, 0xf8, !PT ;  /* 0x00007c000b057812 */ /* 0x020fe400078ef805 */
[----:B------:R-:W4:Y:S01]  /*18390*/  MUFU.RCP R6, R38 ;  /* 0x0000002600067308 */ /* 0x000f220000001000 */
[----:B------:R-:W-:-:S02]  /*183a0*/  ISETP.NE.AND P1, PT, R2, -0x1, PT ;  /* 0xffffffff0200780c */ /* 0x000fc40003f25270 */
[----:B--2---:R-:W-:Y:S02]  /*183b0*/  LOP3.LUT R2, R9, 0x38, R10, 0xf8, !PT ;  /* 0x0000003809027812 */ /* 0x004fe400078ef80a */
[----:B------:R-:W-:Y:S02]  /*183c0*/  FSETP.NE.FTZ.AND P6, PT, R37, RZ, PT ;  /* 0x000000ff2500720b */ /* 0x000fe40003fd5000 */
[----:B------:R-:W-:Y:S02]  /*183d0*/  LOP3.LUT R23, R5, R2, RZ, 0xfc, !PT ;  /* 0x0000000205177212 */ /* 0x000fe400078efcff */
[----:B------:R-:W2:Y:S01]  /*183e0*/  MUFU.RCP R5, R39 ;  /* 0x0000002700057308 */ /* 0x000ea20000001000 */
[----:B------:R-:W-:Y:S02]  /*183f0*/  FSETP.NE.FTZ.AND P5, PT, R38, RZ, PT ;  /* 0x000000ff2600720b */ /* 0x000fe40003fb5000 */
[----:B---3--:R-:W-:Y:S01]  /*18400*/  FSEL R0, R7, 1, P6 ;  /* 0x3f80000007007808 */ /* 0x008fe20003000000 */
[----:B-1----:R-:W-:Y:S01]  /*18410*/  FADD.FTZ R40, R4, R8 ;  /* 0x0000000804287221 */ /* 0x002fe20000010000 */
[----:B------:R-:W-:-:S02]  /*18420*/  ISETP.NE.AND P2, PT, R3, -0x1, PT ;  /* 0xffffffff0300780c */ /* 0x000fc40003f45270 */
[----:B------:R-:W-:Y:S01]  /*18430*/  MOV R7, 0x10 ;  /* 0x0000001000077802 */ /* 0x000fe20000000f00 */
[----:B------:R-:W1:Y:S01]  /*18440*/  MUFU.RCP R4, R40 ;  /* 0x0000002800047308 */ /* 0x000e620000001000 */
[----:B----4-:R-:W-:Y:S01]  /*18450*/  FSEL R2, R6, 1, P5 ;  /* 0x3f80000006027808 */ /* 0x010fe20002800000 */
[C---:B------:R-:W-:Y:S01]  /*18460*/  FMUL.FTZ R80, R0.reuse, R80 ;  /* 0x0000005000507220 */ /* 0x040fe20000410000 */
[----:B------:R-:W-:Y:S01]  /*18470*/  FMUL.FTZ R8, R0, R81 ;  /* 0x0000005100087220 */ /* 0x000fe20000410000 */
[----:B------:R-:W-:Y:S01]  /*18480*/  FSETP.NE.FTZ.AND P3, PT, R40, RZ, PT ;  /* 0x000000ff2800720b */ /* 0x000fe20003f75000 */
        /* <DEDUP_REMOVED lines=21> */
[----:B------:R-:W-:Y:S01]  /*185e0*/  SEL R7, R7, 0xfffffff0, !P0 ;  /* 0xfffffff007077807 */ /* 0x000fe20004000000 */
[C---:B------:R-:W-:Y:S01]  /*185f0*/  FMUL.FTZ R18, R0.reuse, R97 ;  /* 0x0000006100127220 */ /* 0x040fe20000410000 */
[----:B------:R-:W-:Y:S01]  /*18600*/  LOP3.LUT P0, RZ, R41, 0x8, RZ, 0xc0, !PT ;  /* 0x0000000829ff7812 */ /* 0x000fe2000780c0ff */
[----:B------:R3:W-:Y:S01]  /*18610*/  STS [R2], R8 ;  /* 0x0000000802007388 */ /* 0x0007e20000000800 */
[----:B------:R-:W-:Y:S01]  /*18620*/  MOV R6, 0x20 ;  /* 0x0000002000067802 */ /* 0x000fe20000000f00 */
[C---:B------:R-:W-:Y:S01]  /*18630*/  FMUL.FTZ R108, R0.reuse, R108 ;  /* 0x0000006c006c7220 */ /* 0x040fe20000410000 */
[----:B--2---:R-:W-:Y:S01]  /*18640*/  FSEL R5, R5, 1, P4 ;  /* 0x3f80000005057808 */ /* 0x004fe20002000000 */
[----:B------:R-:W-:Y:S01]  /*18650*/  FMUL.FTZ R14, R0, R109 ;  /* 0x0000006d000e7220 */ /* 0x000fe20000410000 */
[----:B-1----:R-:W-:Y:S01]  /*18660*/  FSEL R4, R4, 1, P3 ;  /* 0x3f80000004047808 */ /* 0x002fe20001800000 */
[----:B------:R-:W-:Y:S01]  /*18670*/  FMUL.FTZ R112, R0, R112 ;  /* 0x0000007000707220 */ /* 0x000fe20000410000 */
[----:B------:R-:W-:Y:S01]  /*18680*/  SEL R23, R6, 0xffffffe0, !P0 ;  /* 0xffffffe006177807 */ /* 0x000fe20004000000 */
[----:B------:R-:W-:Y:S01]  /*18690*/  FMUL.FTZ R84, R5, R84 ;  /* 0x0000005405547220 */ /* 0x000fe20000410000 */
[----:B------:R-:W-:Y:S01]  /*186a0*/  LOP3.LUT P0, RZ, R41, 0x10, RZ, 0xc0, !PT ;  /* 0x0000001029ff7812 */ /* 0x000fe2000780c0ff */
        /* <DEDUP_REMOVED lines=15> */
[----:B---3--:R-:W1:Y:S01]  /*187a0*/  LDC.U8 R8, c[0x0][0x549] ;  /* 0x00015240ff087b82 */ /* 0x008e620000000000 */
[----:B------:R-:W-:Y:S01]  /*187b0*/  IADD3 R6, PT, PT, R7, R2, RZ ;  /* 0x0000000207067210 */ /* 0x000fe20007ffe0ff */
[C---:B------:R-:W-:Y:S01]  /*187c0*/  FMUL.FTZ R90, R4.reuse, R90 ;  /* 0x0000005a045a7220 */ /* 0x040fe20000410000 */
[----:B------:R-:W-:Y:S01]  /*187d0*/  FMUL.FTZ R19, R4, R91 ;  /* 0x0000005b04137220 */ /* 0x000fe20000410000 */
[----:B------:R-:W-:Y:S01]  /*187e0*/  F2FP.F16.F32.PACK_AB R11, R11, R84 ;  /* 0x000000540b0b723e */ /* 0x000fe200000000ff */
[----:B------:R2:W-:Y:S01]  /*187f0*/  STS [R2+0x400], R3 ;  /* 0x0004000302007388 */ /* 0x0005e20000000800 */
[----:B------:R-:W-:Y:S01]  /*18800*/  F2FP.F16.F32.PACK_AB R10, R10, R86 ;  /* 0x000000560a0a723e */ /* 0x000fe200000000ff */
[C---:B------:R-:W-:Y:S01]  /*18810*/  FMUL.FTZ R102, R4.reuse, R102 ;  /* 0x0000006604667220 */ /* 0x040fe20000410000 */
[----:B------:R-:W-:Y:S01]  /*18820*/  FMUL.FTZ R15, R4, R103 ;  /* 0x00000067040f7220 */ /* 0x000fe20000410000 */
[----:B------:R3:W-:Y:S01]  /*18830*/  STS [R6], R0 ;  /* 0x0000000006007388 */ /* 0x0007e20000000800 */
        /* <DEDUP_REMOVED lines=12> */
[----:B------:R-:W-:Y:S01]  /*18900*/  FMUL.FTZ R12, R5, R105 ;  /* 0x00000069050c7220 */ /* 0x000fe20000410000 */
[----:B------:R-:W-:Y:S01]  /*18910*/  F2FP.F16.F32.PACK_AB R15, R15, R102 ;  /* 0x000000660f0f723e */ /* 0x000fe200000000ff */
[----:B------:R-:W-:Y:S01]  /*18920*/  FMUL.FTZ R106, R4, R106 ;  /* 0x0000006a046a7220 */ /* 0x000fe20000410000 */
[----:B------:R-:W-:Y:S01]  /*18930*/  STS [R6+0x2000], R20 ;  /* 0x0020001406007388 */ /* 0x000fe20000000800 */
[----:B------:R-:W-:Y:S01]  /*18940*/  F2FP.F16.F32.PACK_AB R16, R16, R100 ;  /* 0x000000641010723e */ /* 0x000fe200000000ff */
[----:B------:R-:W-:Y:S01]  /*18950*/  FMUL.FTZ R22, R4, R107 ;  /* 0x0000006b04167220 */ /* 0x000fe20000410000 */
[----:B------:R-:W-:Y:S01]  /*18960*/  F2FP.F16.F32.PACK_AB R12, R12, R104 ;  /* 0x000000680c0c723e */ /* 0x000fe200000000ff */
[----:B------:R5:W-:Y:S01]  /*18970*/  STS [R6+0x2400], R19 ;  /* 0x0024001306007388 */ /* 0x000be20000000800 */
[----:B--2---:R-:W-:Y:S01]  /*18980*/  IADD3 R3, PT, PT, R23, R2, RZ ;  /* 0x0000000217037210 */ /* 0x004fe20007ffe0ff */
[C---:B------:R-:W-:Y:S01]  /*18990*/  FMUL.FTZ R116, R5.reuse, R116 ;  /* 0x0000007405747220 */ /* 0x040fe20000410000 */
[C---:B------:R-:W-:Y:S01]  /*189a0*/  FMUL.FTZ R29, R5.reuse, R117 ;  /* 0x00000075051d7220 */ /* 0x040fe20000410000 */
[----:B------:R-:W-:Y:S01]  /*189b0*/  FMUL.FTZ R118, R4, R118 ;  /* 0x0000007604767220 */ /* 0x000fe20000410000 */
[C---:B---3--:R-:W-:Y:S01]  /*189c0*/  IADD3 R0, PT, PT, R2.reuse, 0x40, RZ ;  /* 0x0000004002007810 */ /* 0x048fe20007ffe0ff */
[----:B------:R-:W-:Y:S01]  /*189d0*/  STS [R3], R18 ;  /* 0x0000001203007388 */ /* 0x000fe20000000800 */
[----:B------:R-:W-:Y:S01]  /*189e0*/  @P0 IADD3 R0, PT, PT, R2, -0x40, RZ ;  /* 0xffffffc002000810 */ /* 0x000fe20007ffe0ff */
[----:B------:R-:W-:Y:S01]  /*189f0*/  FMUL.FTZ R28, R4, R119 ;  /* 0x00000077041c7220 */ /* 0x000fe20000410000 */
[----:B-1----:R-:W-:Y:S01]  /*18a00*/  ISETP.NE.AND P0, PT, R8, RZ, PT ;  /* 0x000000ff0800720c */ /* 0x002fe20003f05270 */
[----:B------:R-:W-:Y:S01]  /*18a10*/  STS [R3+0x400], R17 ;  /* 0x0004001103007388 */ /* 0x000fe20000000800 */
[C---:B------:R-:W-:Y:S01]  /*18a20*/  FMUL.FTZ R120, R5.reuse, R120 ;  /* 0x0000007805787220 */ /* 0x040fe20000410000 */
[----:B------:R-:W-:Y:S01]  /*18a30*/  FMUL.FTZ R27, R5, R121 ;  /* 0x00000079051b7220 */ /* 0x000fe20000410000 */
[----:B------:R-:W-:Y:S01]  /*18a40*/  F2FP.F16.F32.PACK_AB R22, R22, R106 ;  /* 0x0000006a1616723e */ /* 0x000fe200000000ff */
[C---:B------:R-:W-:Y:S01]  /*18a50*/  FMUL.FTZ R122, R4.reuse, R122 ;  /* 0x0000007a047a7220 */ /* 0x040fe20000410000 */
[----:B------:R-:W-:Y:S01]  /*18a60*/  F2FP.F16.F32.PACK_AB R21, R21, R112 ;  /* 0x000000701515723e */ /* 0x000fe200000000ff */
[----:B------:R-:W-:Y:S01]  /*18a70*/  FMUL.FTZ R33, R4, R123 ;  /* 0x0000007b04217220 */ /* 0x000fe20000410000 */
[----:B----4-:R-:W1:Y:S01]  /*18a80*/  @!P2 LDC.64 R10, c[0x0][0x400] ;  /* 0x00010000ff0aab82 */ /* 0x010e620000000a00 */
[----:B------:R-:W-:Y:S01]  /*18a90*/  IADD3 R2, PT, PT, R7, R3, RZ ;  /* 0x0000000307027210 */ /* 0x000fe20007ffe0ff */
[C---:B------:R-:W-:Y:S01]  /*18aa0*/  FMUL.FTZ R132, R5.reuse, R132 ;  /* 0x0000008405847220 */ /* 0x040fe20000410000 */
[----:B------:R-:W-:Y:S01]  /*18ab0*/  F2FP.F16.F32.PACK_AB R26, R26, R114 ;  /* 0x000000721a1a723e */ /* 0x000fe200000000ff */
[----:B------:R-:W-:Y:S01]  /*18ac0*/  FMUL.FTZ R36, R5, R133 ;  /* 0x0000008505247220 */ /* 0x000fe20000410000 */
[----:B------:R-:W-:Y:S01]  /*18ad0*/  F2FP.F16.F32.PACK_AB R25, R25, R124 ;  /* 0x0000007c1919723e */ /* 0x000fe200000000ff */
[----:B------:R-:W-:Y:S01]  /*18ae0*/  STS [R2], R14 ;  /* 0x0000000e02007388 */ /* 0x000fe20000000800 */
[----:B------:R-:W-:Y:S01]  /*18af0*/  F2FP.F16.F32.PACK_AB R24, R24, R126 ;  /* 0x0000007e1818723e */ /* 0x000fe200000000ff */
[----:B-----5:R-:W2:Y:S01]  /*18b00*/  LDC R6, c[0x0][0x434] ;  /* 0x00010d00ff067b82 */ /* 0x020ea20000000800 */
[----:B------:R-:W-:Y:S01]  /*18b10*/  F2FP.F16.F32.PACK_AB R29, R29, R116 ;  /* 0x000000741d1d723e */ /* 0x000fe200000000ff */
[----:B------:R3:W-:Y:S01]  /*18b20*/  STS [R2+0x400], R13 ;  /* 0x0004000d02007388 */ /* 0x0007e20000000800 */
[----:B------:R-:W-:Y:S01]  /*18b30*/  F2FP.F16.F32.PACK_AB R28, R28, R118 ;  /* 0x000000761c1c723e */ /* 0x000fe200000000ff */
[C---:B------:R-:W-:Y:S01]  /*18b40*/  FMUL.FTZ R134, R4.reuse, R134 ;  /* 0x0000008604867220 */ /* 0x040fe20000410000 */
[----:B------:R-:W-:Y:S01]  /*18b50*/  F2FP.F16.F32.PACK_AB R27, R27, R120 ;  /* 0x000000781b1b723e */ /* 0x000fe200000000ff */
[----:B------:R4:W-:Y:S01]  /*18b60*/  STS [R3+0x2400], R15 ;  /* 0x0024000f03007388 */ /* 0x0009e20000000800 */
[C---:B------:R-:W-:Y:S01]  /*18b70*/  FMUL.FTZ R35, R4.reuse, R135 ;  /* 0x0000008704237220 */ /* 0x040fe20000410000 */
[----:B------:R-:W2:Y:S01]  /*18b80*/  @P0 LDC R8, c[0x0][0x430] ;  /* 0x00010c00ff080b82 */ /* 0x000ea20000000800 */
[----:B------:R-:W-:Y:S01]  /*18b90*/  F2FP.F16.F32.PACK_AB R33, R33, R122 ;  /* 0x0000007a2121723e */ /* 0x000fe200000000ff */
[----:B------:R5:W-:Y:S01]  /*18ba0*/  STS [R3+0x2000], R16 ;  /* 0x0020001003007388 */ /* 0x000be20000000800 */
[C---:B------:R-:W-:Y:S01]  /*18bb0*/  FMUL.FTZ R138, R4.reuse, R138 ;  /* 0x0000008a048a7220 */ /* 0x040fe20000410000 */
[----:B------:R-:W-:Y:S01]  /*18bc0*/  FMUL.FTZ R139, R4, R139 ;  /* 0x0000008b048b7220 */ /* 0x000fe20000410000 */
[----:B------:R-:W-:Y:S01]  /*18bd0*/  F2FP.F16.F32.PACK_AB R32, R32, R128 ;  /* 0x000000802020723e */ /* 0x000fe200000000ff */
[----:B------:R1:W-:Y:S01]  /*18be0*/  STS [R2+0x2000], R12 ;  /* 0x0020000c02007388 */ /* 0x0003e20000000800 */
[----:B------:R-:W-:Y:S01]  /*18bf0*/  F2FP.F16.F32.PACK_AB R31, R31, R130 ;  /* 0x000000821f1f723e */ /* 0x000fe200000000ff */
[----:B------:R-:W2:Y:S01]  /*18c00*/  @P0 LDC R4, c[0x0][0x430] ;  /* 0x00010c00ff040b82 */ /* 0x000ea20000000800 */
[----:B------:R-:W-:Y:S01]  /*18c10*/  F2FP.F16.F32.PACK_AB R30, R30, R140 ;  /* 0x0000008c1e1e723e */ /* 0x000fe200000000ff */
[----:B------:R1:W-:Y:S01]  /*18c20*/  STS [R2+0x2400], R22 ;  /* 0x0024001602007388 */ /* 0x0003e20000000800 */
[----:B------:R-:W-:Y:S01]  /*18c30*/  F2FP.F16.F32.PACK_AB R34, R34, R142 ;  /* 0x0000008e2222723e */ /* 0x000fe200000000ff */
[----:B------:R-:W-:Y:S01]  /*18c40*/  FMUL.FTZ R136, R5, R136 ;  /* 0x0000008805887220 */ /* 0x000fe20000410000 */
[----:B------:R-:W-:Y:S01]  /*18c50*/  F2FP.F16.F32.PACK_AB R36, R36, R132 ;  /* 0x000000842424723e */ /* 0x000fe200000000ff */
[----:B------:R-:W-:Y:S01]  /*18c60*/  STS [R0], R21 ;  /* 0x0000001500007388 */ /* 0x000fe20000000800 */
[----:B------:R-:W-:-:S02]  /*18c70*/  F2FP.F16.F32.PACK_AB R35, R35, R134 ;  /* 0x000000862323723e */ /* 0x000fc400000000ff */
[----:B------:R-:W-:Y:S01]  /*18c80*/  F2FP.F16.F32.PACK_AB R138, R139, R138 ;  /* 0x0000008a8b8a723e */ /* 0x000fe200000000ff */
[----:B------:R-:W-:Y:S01]  /*18c90*/  STS [R0+0x400], R26 ;  /* 0x0004001a00007388 */ /* 0x000fe20000000800 */
[----:B---3--:R-:W3:Y:S08]  /*18ca0*/  @P6 LDC R13, c[0x0][0x458] ;  /* 0x00011600ff0d6b82 */ /* 0x008ef00000000800 */
[----:B----4-:R-:W4:Y:S01]  /*18cb0*/  @P2 LDC.64 R14, c[0x0][0x408] ;  /* 0x00010200ff0e2b82 */ /* 0x010f220000000a00 */
[----:B-----5:R-:W-:-:S05]  /*18cc0*/  IADD3 R3, PT, PT, R7, R0, RZ ;  /* 0x0000000007037210 */ /* 0x020fca0007ffe0ff */
[----:B------:R-:W-:Y:S02]  /*18cd0*/  STS [R3], R25 ;  /* 0x0000001903007388 */ /* 0x000fe40000000800 */
[----:B-1----:R-:W2:Y:S01]  /*18ce0*/  LDC R12, c[0x0][0x434] ;  /* 0x00010d00ff0c7b82 */ /* 0x002ea20000000800 */
[----:B------:R-:W-:Y:S01]  /*18cf0*/  IADD3 R2, PT, PT, R23, R0, RZ ;  /* 0x0000000017027210 */ /* 0x000fe20007ffe0ff */
[----:B------:R4:W-:Y:S03]  /*18d00*/  STS [R3+0x400], R24 ;  /* 0x0004001803007388 */ /* 0x0009e60000000800 */
[----:B------:R-:W-:Y:S01]  /*18d10*/  IADD3 R9, PT, PT, R7, R2, RZ ;  /* 0x0000000207097210 */ /* 0x000fe20007ffe0ff */
[----:B------:R-:W-:Y:S01]  /*18d20*/  STS [R0+0x2000], R29 ;  /* 0x0020001d00007388 */ /* 0x000fe20000000800 */
[----:B------:R1:W1:Y:S01]  /*18d30*/  @P6 MUFU.LG2 R7, R37 ;  /* 0x0000002500076308 */ /* 0x0002620000000c00 */
[----:B------:R-:W5:Y:S02]  /*18d40*/  LDC.U8 R16, c[0x0][0x548] ;  /* 0x00015200ff107b82 */ /* 0x000f640000000000 */
[----:B------:R1:W-:Y:S04]  /*18d50*/  STS [R0+0x2400], R28 ;  /* 0x0024001c00007388 */ /* 0x0003e80000000800 */
[----:B------:R3:W-:Y:S04]  /*18d60*/  STS [R3+0x2000], R27 ;  /* 0x0020001b03007388 */ /* 0x0007e80000000800 */
[----:B------:R3:W-:Y:S04]  /*18d70*/  STS [R3+0x2400], R33 ;  /* 0x0024002103007388 */ /* 0x0007e80000000800 */
[----:B------:R-:W-:Y:S01]  /*18d80*/  STS [R2], R32 ;  /* 0x0000002002007388 */ /* 0x000fe20000000800 */
[----:B--2---:R-:W-:-:S03]  /*18d90*/  @P0 IMAD R6, R8, R12, RZ ;  /* 0x0000000c08060224 */ /* 0x004fc600078e02ff */
[----:B------:R-:W-:Y:S01]  /*18da0*/  STS [R2+0x400], R31 ;  /* 0x0004001f02007388 */ /* 0x000fe20000000800 */
[----:B----4-:R-:W-:Y:S02]  /*18db0*/  @P2 IMAD.WIDE.U32 R24, R14, UR17, RZ ;  /* 0x000000110e182c25 */ /* 0x010fe4000f8e00ff */
[----:B------:R2:W4:Y:S01]  /*18dc0*/  @P4 MUFU.LG2 R14, R39 ;  /* 0x00000027000e4308 */ /* 0x0005220000000c00 */
[----:B------:R-:W-:Y:S04]  /*18dd0*/  STS [R9], R30 ;  /* 0x0000001e09007388 */ /* 0x000fe80000000800 */
[----:B------:R-:W-:Y:S01]  /*18de0*/  STS [R9+0x400], R34 ;  /* 0x0004002209007388 */ /* 0x000fe20000000800 */
[C---:B-1----:R-:W-:Y:S01]  /*18df0*/  @!P1 IMAD R0, R42.reuse, R12, RZ ;  /* 0x0000000c2a009224 */ /* 0x042fe200078e02ff */
[----:B------:R-:W1:Y:S01]  /*18e00*/  S2R R28, SR_CTAID.Z ;  /* 0x00000000001c7919 */ /* 0x000e620000002700 */
[----:B---3--:R-:W-:-:S02]  /*18e10*/  @!P2 IMAD.WIDE.U32 R26, R42, R10, RZ ;  /* 0x0000000a2a1aa225 */ /* 0x008fc400078e00ff */
[----:B------:R-:W3:Y:S01]  /*18e20*/  @P5 LDC R10, c[0x0][0x458] ;  /* 0x00011600ff0a5b82 */ /* 0x000ee20000000800 */
[----:B------:R-:W-:Y:S01]  /*18e30*/  STS [R2+0x2000], R36 ;  /* 0x0020002402007388 */ /* 0x000fe20000000800 */
[----:B------:R-:W-:Y:S02]  /*18e40*/  @!P2 IMAD R23, R42, R11, R27 ;  /* 0x0000000b2a17a224 */ /* 0x000fe400078e021b */
[----:B------:R-:W-:Y:S01]  /*18e50*/  FMUL.FTZ R3, R5, R137 ;  /* 0x0000008905037220 */ /* 0x000fe20000410000 */
[----:B------:R-:W-:Y:S01]  /*18e60*/  @P2 IMAD R23, R15, UR17, R25 ;  /* 0x000000110f172c24 */ /* 0x000fe2000f8e0219 */
[----:B------:R2:W-:Y:S01]  /*18e70*/  STS [R2+0x2400], R35 ;  /* 0x0024002302007388 */ /* 0x0005e20000000800 */
[----:B------:R-:W-:Y:S02]  /*18e80*/  @!P1 R2UR UR17, R0 ;  /* 0x00000000001192ca */ /* 0x000fe400000e0000 */
[----:B-----5:R-:W-:Y:S02]  /*18e90*/  ISETP.NE.AND P1, PT, R16, RZ, !P0 ;  /* 0x000000ff1000720c */ /* 0x020fe40004725270 */
[----:B------:R-:W-:-:S02]  /*18ea0*/  F2FP.F16.F32.PACK_AB R3, R3, R136 ;  /* 0x000000880303723e */ /* 0x000fc400000000ff */
[----:B------:R-:W-:Y:S01]  /*18eb0*/  @P0 MOV R0, 0x1 ;  /* 0x0000000100000802 */ /* 0x000fe20000000f00 */
[----:B--2---:R2:W1:Y:S01]  /*18ec0*/  @P5 MUFU.LG2 R2, R38 ;  /* 0x0000002600025308 */ /* 0x0044620000000c00 */
[----:B----4-:R-:W-:Y:S07]  /*18ed0*/  @P0 BRA `(.L_x_2668) ;  /* 0x0000000000200947 */ /* 0x010fee0003800000 */
        /* <DEDUP_REMOVED lines=8> */
.L_x_2668:
[----:B------:R-:W4:Y:S01]  /*18f60*/  @P3 MUFU.LG2 R8, R40 ;  /* 0x0000002800083308 */ /* 0x000f220000000c00 */
[----:B------:R-:W5:Y:S01]  /*18f70*/  @P4 LDC R12, c[0x0][0x458] ;  /* 0x00011600ff0c4b82 */ /* 0x000f620000000800 */
[----:B-1----:R-:W-:Y:S01]  /*18f80*/  @P5 FMUL.FTZ R5, R2, 0.69314718246459960938 ;  /* 0x3f31721802055820 */ /* 0x002fe20000410000 */
[----:B------:R-:W-:Y:S01]  /*18f90*/  IMAD R2, R28, R6, RZ ;  /* 0x000000061c027224 */ /* 0x000fe200078e02ff */
[----:B------:R-:W-:Y:S01]  /*18fa0*/  LOP3.LUT P0, RZ, R41, 0x3, RZ, 0xc0, !PT ;  /* 0x0000000329ff7812 */ /* 0x000fe2000780c0ff */
[----:B------:R1:W-:Y:S01]  /*18fb0*/  STS [R9+0x2000], R3 ;  /* 0x0020000309007388 */ /* 0x0003e20000000800 */
[----:B------:R-:W-:Y:S01]  /*18fc0*/  MOV R21, 0x7f800000 ;  /* 0x7f80000000157802 */ /* 0x000fe20000000f00 */
[----:B------:R-:W-:Y:S01]  /*18fd0*/  @!P1 IMAD R2, R42, R0, R2 ;  /* 0x000000002a029224 */ /* 0x000fe200078e0202 */
[----:B------:R-:W-:Y:S01]  /*18fe0*/  MOV R0, UR17 ;  /* 0x0000001100007c02 */ /* 0x000fe20008000f00 */
[----:B------:R-:W2:Y:S01]  /*18ff0*/  @P3 LDC R11, c[0x0][0x458] ;  /* 0x00011600ff0b3b82 */ /* 0x000ea20000000800 */
[----:B------:R-:W-:Y:S01]  /*19000*/  @P6 FMUL.FTZ R7, R7, 0.69314718246459960938 ;  /* 0x3f31721807076820 */ /* 0x000fe20000410000 */
[----:B---3--:R-:W-:Y:S01]  /*19010*/  @P5 FFMA.FTZ R21, R70, R10, R5 ;  /* 0x0000000a46155223 */ /* 0x008fe20000010005 */
[----:B------:R-:W-:Y:S01]  /*19020*/  SEL R5, RZ, UR17, !P1 ;  /* 0x00000011ff057c07 */ /* 0x000fe2000c800000 */
[----:B------:R-:W-:Y:S01]  /*19030*/  @P4 FMUL.FTZ R10, R14, 0.69314718246459960938 ;  /* 0x3f3172180e0a4820 */ /* 0x000fe20000410000 */
[----:B------:R-:W-:Y:S01]  /*19040*/  MOV R22, 0x7f800000 ;  /* 0x7f80000000167802 */ /* 0x000fe20000000f00 */
[----:B------:R-:W-:Y:S01]  /*19050*/  @P6 FFMA.FTZ R22, R71, R13, R7 ;  /* 0x0000000d47166223 */ /* 0x000fe20000010007 */
[----:B------:R3:W-:Y:S01]  /*19060*/  STS [R9+0x2400], R138 ;  /* 0x0024008a09007388 */ /* 0x0007e20000000800 */
[----:B------:R-:W-:Y:S01]  /*19070*/  BSSY.RECONVERGENT B0, `(.L_x_2669) ;  /* 0x0000036000007945 */ /* 0x000fe20003800200 */
[----:B----4-:R-:W-:Y:S01]  /*19080*/  @P3 FMUL.FTZ R7, R8, 0.69314718246459960938 ;  /* 0x3f31721808073820 */ /* 0x010fe20000410000 */
[----:B------:R-:W-:-:S02]  /*19090*/  MOV R20, 0x7f800000 ;  /* 0x7f80000000147802 */ /* 0x000fc40000000f00 */
[----:B------:R-:W-:Y:S01]  /*190a0*/  MOV R13, 0x7f800000 ;  /* 0x7f800000000d7802 */ /* 0x000fe20000000f00 */
[----:B-----5:R-:W-:Y:S01]  /*190b0*/  @P4 FFMA.FTZ R20, R72, R12, R10 ;  /* 0x0000000c48144223 */ /* 0x020fe2000001000a */
[----:B-1----:R-:W-:Y:S01]  /*190c0*/  SHF.R.S32.HI R3, RZ, 0x1f, R0 ;  /* 0x0000001fff037819 */ /* 0x002fe20000011400 */
[----:B------:R-:W-:Y:S02]  /*190d0*/  IMAD R0, R4, UR18, RZ ;  /* 0x0000001204007c24 */ /* 0x000fe4000f8e02ff */
[----:B--2---:R-:W-:Y:S01]  /*190e0*/  @P3 FFMA.FTZ R13, R69, R11, R7 ;  /* 0x0000000b450d3223 */ /* 0x004fe20000010007 */
[----:B------:R-:W-:Y:S01]  /*190f0*/  SEL R6, R3, RZ, P1 ;  /* 0x000000ff03067207 */ /* 0x000fe20000800000 */
[----:B------:R-:W-:Y:S01]  /*19100*/  BAR.SYNC.DEFER_BLOCKING 0x0 ;  /* 0x0000000000007b1d */ /* 0x000fe20000010000 */
[----:B------:R-:W-:Y:S02]  /*19110*/  IADD3 R8, P5, P1, R0, R5, R2 ;  /* 0x0000000500087210 */ /* 0x000fe400079be002 */
[----:B------:R-:W-:-:S02]  /*19120*/  SHF.R.S32.HI R3, RZ, 0x1f, R0 ;  /* 0x0000001fff037819 */ /* 0x000fc40000011400 */
[----:B------:R-:W-:-:S04]  /*19130*/  SHF.R.S32.HI R0, RZ, 0x1f, R2 ;  /* 0x0000001fff007819 */ /* 0x000fc80000011402 */
        /* <DEDUP_REMOVED lines=41> */
.L_x_2670:
[----:B------:R-:W-:Y:S05]  /*193d0*/  BSYNC.RECONVERGENT B0 ;  /* 0x0000000000007941 */ /* 0x000fea0003800200 */
.L_x_2669:
[----:B------:R-:W2:Y:S01]  /*193e0*/  S2R R0, SR_TID.X ;  /* 0x0000000000007919 */ /* 0x000ea20000002100 */
[----:B------:R-:W3:Y:S01]  /*193f0*/  LDCU UR6, c[0x0][0x440] ;  /* 0x00008800ff0677ac */ /* 0x000ee20008000800 */
[----:B------:R-:W4:Y:S01]  /*19400*/  S2UR UR9, SR_CTAID.X ;  /* 0x00000000000979c3 */ /* 0x000f220000002500 */
[----:B-1----:R-:W-:Y:S01]  /*19410*/  @!P2 IMAD.MOV.U32 R2, RZ, RZ, R26 ;  /* 0x000000ffff02a224 */ /* 0x002fe200078e001a */
[----:B------:R1:W1:Y:S01]  /*19420*/  LDS.128 R16, [R203+0x3800] ;  /* 0x00380000cb107984 */ /* 0x0002620000000c00 */
[----:B------:R-:W5:Y:S01]  /*19430*/  LDCU.64 UR4, c[0x0][0x410] ;  /* 0x00008200ff0477ac */ /* 0x000f620008000a00 */
[----:B------:R-:W-:Y:S01]  /*19440*/  @P2 IMAD.MOV.U32 R2, RZ, RZ, R24 ;  /* 0x000000ffff022224 */ /* 0x000fe200078e0018 */
[----:B------:R-:W-:Y:S01]  /*19450*/  SHF.R.U32.HI R15, RZ, 0x3, R41 ;  /* 0x00000003ff0f7819 */ /* 0x000fe20000011629 */
[----:B------:R1:W1:Y:S01]  /*19460*/  LDS.128 R8, [R203] ;  /* 0x00000000cb087984 */ /* 0x0002620000000c00 */
[----:B------:R-:W-:Y:S02]  /*19470*/  BSSY.RECONVERGENT B0, `(.L_x_2671) ;  /* 0x0000020000007945 */ /* 0x000fe40003800200 */
[----:B------:R-:W-:-:S05]  /*19480*/  IADD3 R2, P3, PT, R246, R2, RZ ;  /* 0x00000002f6027210 */ /* 0x000fca0007f7e0ff */
[----:B------:R-:W-:Y:S01]  /*19490*/  IMAD.X R3, RZ, RZ, R23, P3 ;  /* 0x000000ffff037224 */ /* 0x000fe200018e0617 */
[----:B---3--:R-:W-:-:S04]  /*194a0*/  ISETP.GE.AND P1, PT, R246, UR6, PT ;  /* 0x00000006f6007c0c */ /* 0x008fc8000bf26270 */
[----:B------:R-:W-:Y:S01]  /*194b0*/  ISETP.GE.OR P2, PT, R15, UR10, P1 ;  /* 0x0000000a0f007c0c */ /* 0x000fe20008f46670 */
[----:B-----5:R-:W-:Y:S01]  /*194c0*/  IMAD.WIDE.U32 R12, R28, UR4, R2 ;  /* 0x000000041c0c7c25 */ /* 0x020fe2000f8e0002 */
[----:B----4-:R-:W-:Y:S01]  /*194d0*/  USHF.L.U32 UR8, UR9, 0x7, URZ ;  /* 0x0000000709087899 */ /* 0x010fe200080006ff */
[----:B--2---:R-:W-:-:S05]  /*194e0*/  SHF.R.U32.HI R0, RZ, 0x3, R0 ;  /* 0x00000003ff007819 */ /* 0x004fca0000011600 */
[----:B------:R-:W-:Y:S01]  /*194f0*/  LOP3.LUT R14, R15, UR8, RZ, 0xfc, !PT ;  /* 0x000000080f0e7c12 */ /* 0x000fe2000f8efcff */
[----:B------:R-:W-:Y:S01]  /*19500*/  VIADD R4, R0, 0x10 ;  /* 0x0000001000047836 */ /* 0x000fe20000000000 */
[----:B------:R-:W-:-:S04]  /*19510*/  SHF.R.U32.HI R0, RZ, 0x3, R41 ;  /* 0x00000003ff007819 */ /* 0x000fc80000011629 */
[----:B------:R-:W-:Y:S01]  /*19520*/  ISETP.GE.OR P0, PT, R4, UR10, P1 ;  /* 0x0000000a04007c0c */ /* 0x000fe20008f06670 */
[C---:B------:R-:W-:Y:S02]  /*19530*/  VIADD R7, R0.reuse, 0x20 ;  /* 0x0000002000077836 */ /* 0x040fe40000000000 */
[C---:B------:R-:W-:Y:S02]  /*19540*/  VIADD R5, R0.reuse, 0x30 ;  /* 0x0000003000057836 */ /* 0x040fe40000000000 */
[C---:B------:R-:W-:Y:S01]  /*19550*/  VIADD R4, R0.reuse, 0x40 ;  /* 0x0000004000047836 */ /* 0x040fe20000000000 */
[----:B------:R-:W-:Y:S01]  /*19560*/  ISETP.GE.OR P6, PT, R7, UR10, P1 ;  /* 0x0000000a07007c0c */ /* 0x000fe20008fc6670 */
[----:B------:R-:W-:Y:S01]  /*19570*/  VIADD R0, R0, 0x50 ;  /* 0x0000005000007836 */ /* 0x000fe20000000000 */
[----:B------:R-:W-:Y:S01]  /*19580*/  ISETP.GE.OR P5, PT, R5, UR10, P1 ;  /* 0x0000000a05007c0c */ /* 0x000fe20008fa6670 */
[----:B------:R-:W-:Y:S01]  /*19590*/  IMAD R7, R28, UR5, R13 ;  /* 0x000000051c077c24 */ /* 0x000fe2000f8e020d */
[----:B------:R-:W-:-:S02]  /*195a0*/  ISETP.GE.OR P4, PT, R4, UR10, P1 ;  /* 0x0000000a04007c0c */ /* 0x000fc40008f86670 */
[----:B------:R-:W-:Y:S01]  /*195b0*/  ISETP.GE.OR P3, PT, R0, UR10, P1 ;  /* 0x0000000a00007c0c */ /* 0x000fe20008f66670 */
        /* <DEDUP_REMOVED lines=11> */
.L_x_2672:
[----:B------:R-:W-:Y:S05]  /*19670*/  BSYNC.RECONVERGENT B0 ;  /* 0x0000000000007941 */ /* 0x000fea0003800200 */
.L_x_2671:
[----:B-1----:R1:W2:Y:S01]  /*19680*/  LDS.128 R8, [R203+0x800] ;  /* 0x00080000cb087984 */ /* 0x0022a20000000c00 */
[C---:B------:R-:W-:Y:S01]  /*19690*/  VIADD R2, R15.reuse, 0x60 ;  /* 0x000000600f027836 */ /* 0x040fe20000000000 */
[----:B------:R-:W-:Y:S01]  /*196a0*/  BSSY.RECONVERGENT B0, `(.L_x_2673) ;  /* 0x0000012000007945 */ /* 0x000fe20003800200 */
[----:B------:R-:W-:-:S03]  /*196b0*/  VIADD R0, R15, 0x70 ;  /* 0x000000700f007836 */ /* 0x000fc60000000000 */
[----:B------:R-:W-:Y:S02]  /*196c0*/  ISETP.GE.OR P2, PT, R2, UR10, P1 ;  /* 0x0000000a02007c0c */ /* 0x000fe40008f46670 */
[----:B------:R-:W-:Y:S01]  /*196d0*/  ISETP.GE.OR P1, PT, R0, UR10, P1 ;  /* 0x0000000a00007c0c */ /* 0x000fe20008f26670 */
        /* <DEDUP_REMOVED lines=14> */
.L_x_2674:
[----:B------:R-:W-:Y:S05]  /*197c0*/  BSYNC.RECONVERGENT B0 ;  /* 0x0000000000007941 */ /* 0x000fea0003800200 */
.L_x_2673:
        /* <DEDUP_REMOVED lines=16> */
.L_x_2676:
[----:B------:R-:W-:Y:S05]  /*198d0*/  BSYNC.RECONVERGENT B0 ;  /* 0x0000000000007941 */ /* 0x000fea0003800200 */
.L_x_2675:
        /* <DEDUP_REMOVED lines=16> */
.L_x_2678:
[----:B------:R-:W-:Y:S05]  /*199e0*/  BSYNC.RECONVERGENT B0 ;  /* 0x0000000000007941 */ /* 0x000fea0003800200 */
.L_x_2677:
        /* <DEDUP_REMOVED lines=16> */
.L_x_2680:
[----:B------:R-:W-:Y:S05]  /*19af0*/  BSYNC.RECONVERGENT B0 ;  /* 0x0000000000007941 */ /* 0x000fea0003800200 */
.L_x_2679:
        /* <DEDUP_REMOVED lines=16> */
.L_x_2682:
[----:B------:R-:W-:Y:S05]  /*19c00*/  BSYNC.RECONVERGENT B0 ;  /* 0x0000000000007941 */ /* 0x000fea0003800200 */
.L_x_2681:
        /* <DEDUP_REMOVED lines=16> */
.L_x_2684:
[----:B------:R-:W-:Y:S05]  /*19d10*/  BSYNC.RECONVERGENT B0 ;  /* 0x0000000000007941 */ /* 0x000fea0003800200 */
.L_x_2683:
        /* <DEDUP_REMOVED lines=15> */
.L_x_2685:
        /* <DEDUP_REMOVED lines=15> */
.L_x_2717:


//--------------------- .nv.shared._ZN5flash16flash_fwd_kernelI23Flash_fwd_kernel_traitsILi64ELi128ELi128ELi4ELb0ELb0EN7cutlass6half_tE19Flash_kernel_traitsILi64ELi128ELi128ELi4ES3_EELb0ELb0ELb0ELb0ELb0ELb1ELb0ELb0EEEvNS_16Flash_fwd_paramsE --------------------------
	.section	.nv.shared._ZN5flash16flash_fwd_kernelI23Flash_fwd_kernel_traitsILi64ELi128ELi128ELi4ELb0ELb0EN7cutlass6half_tE19Flash_kernel_traitsILi64ELi128ELi128ELi4ES3_EELb0ELb0ELb0ELb0ELb0ELb1ELb0ELb0EEEvNS_16Flash_fwd_paramsE,"aw",@nobits
	.sectionflags	@""
	.align	16
	.zero		1024


//--------------------- .nv.shared.reserved.0     --------------------------
	.section	.nv.shared.reserved.0,"aw",@nobits
	.weak		__nv_reservedSMEM_offset_0_alias
	.size		__nv_reservedSMEM_offset_0_alias, 0, 64
	.other		__nv_reservedSMEM_offset_0_alias,@"STO_CUDA_RESERVED_SHARED STV_DEFAULT"
__nv_reservedSMEM_offset_0_alias:
	.zero		0
	.zero		64


//--------------------- .nv.global                --------------------------
	.section	.nv.global,"aw",@nobits
.nv.global:
	.type		_ZN65_INTERNAL_66fdf1bf_29_flash_fwd_hdim64_fp16_sm80_cu_a6473388_29274cute1_E,@object
	.size		_ZN65_INTERNAL_66fdf1bf_29_flash_fwd_hdim64_fp16_sm80_cu_a6473388_29274cute1_E,(_ZN65_INTERNAL_66fdf1bf_29_flash_fwd_hdim64_fp16_sm80_cu_a6473388_29274cuda3std3__45__cpo6cbeginE - _ZN65_INTERNAL_66fdf1bf_29_flash_fwd_hdim64_fp16_sm80_cu_a6473388_29274cute1_E)
_ZN65_INTERNAL_66fdf1bf_29_flash_fwd_hdim64_fp16_sm80_cu_a6473388_29274cute1_E:
	.zero		1
	.type		_ZN65_INTERNAL_66fdf1bf_29_flash_fwd_hdim64_fp16_sm80_cu_a6473388_29274cuda3std3__45__cpo6cbeginE,@object
	.size		_ZN65_INTERNAL_66fdf1bf_29_flash_fwd_hdim64_fp16_sm80_cu_a6473388_29274cuda3std3__45__cpo6cbeginE,(_ZN65_INTERNAL_66fdf1bf_29_flash_fwd_hdim64_fp16_sm80_cu_a6473388_29274cuda3std3__48in_placeE - _ZN65_INTERNAL_66fdf1bf_29_flash_fwd_hdim64_fp16_sm80_cu_a6473388_29274cuda3std3__45__cpo6cbeginE)
_ZN65_INTERNAL_66fdf1bf_29_flash_fwd_hdim64_fp16_sm80_cu_a6473388_29274cuda3std3__45__cpo6cbeginE:
	.zero		1
	.type		_ZN65_INTERNAL_66fdf1bf_29_flash_fwd_hdim64_fp16_sm80_cu_a6473388_29274cuda3std3__48in_placeE,@object
	.size		_ZN65_INTERNAL_66fdf1bf_29_flash_fwd_hdim64_fp16_sm80_cu_a6473388_29274cuda3std3__48in_placeE,(_ZN65_INTERNAL_66fdf1bf_29_flash_fwd_hdim64_fp16_sm80_cu_a6473388_29274cuda3std6ranges3__45__cpo9iter_moveE - _ZN65_INTERNAL_66fdf1bf_29_flash_fwd_hdim64_fp16_sm80_cu_a6473388_29274cuda3std3__48in_placeE)
_ZN65_INTERNAL_66fdf1bf_29_flash_fwd_hdim64_fp16_sm80_cu_a6473388_29274cuda3std3__48in_placeE:
	.zero		1
	.type		_ZN65_INTERNAL_66fdf1bf_29_flash_fwd_hdim64_fp16_sm80_cu_a6473388_29274cuda3std6ranges3__45__cpo9iter_moveE,@object
	.size		_ZN65_INTERNAL_66fdf1bf_29_flash_fwd_hdim64_fp16_sm80_cu_a6473388_29274cuda3std6ranges3__45__cpo9iter_moveE,(_ZN65_INTERNAL_66fdf1bf_29_flash_fwd_hdim64_fp16_sm80_cu_a6473388_29274cuda3std3__45__cpo5beginE - _ZN65_INTERNAL_66fdf1bf_29_flash_fwd_hdim64_fp16_sm80_cu_a6473388_29274cuda3std6ranges3__45__cpo9iter_moveE)
_ZN65_INTERNAL_66fdf1bf_29_flash_fwd_hdim64_fp16_sm80_cu_a6473388_29274cuda3std6ranges3__45__cpo9iter_moveE:
	.zero		1
	.type		_ZN65_INTERNAL_66fdf1bf_29_flash_fwd_hdim64_fp16_sm80_cu_a6473388_29274cuda3std3__45__cpo5beginE,@object
	.size		_ZN65_INTERNAL_66fdf1bf_29_flash_fwd_hdim64_fp16_sm80_cu_a6473388_29274cuda3std3__45__cpo5beginE,(_ZN65_INTERNAL_66fdf1bf_29_flash_fwd_hdim64_fp16_sm80_cu_a6473388_29274cuda3std3__467_GLOBAL__N__66fdf1bf_29_flash_fwd_hdim64_fp16_sm80_cu_a6473388_29276ignoreE - _ZN65_INTERNAL_66fdf1bf_29_flash_fwd_hdim64_fp16_sm80_cu_a6473388_29274cuda3std3__45__cpo5beginE)
_ZN65_INTERNAL_66fdf1bf_29_flash_fwd_hdim64_fp16_sm80_cu_a6473388_29274cuda3std3__45__cpo5beginE:
	.zero		1
	.type		_ZN65_INTERNAL_66fdf1bf_29_flash_fwd_hdim64_fp16_sm80_cu_a6473388_29274cuda3std3__467_GLOBAL__N__66fdf1bf_29_flash_fwd_hdim64_fp16_sm80_cu_a6473388_29276ignoreE,@object
	.size		_ZN65_INTERNAL_66fdf1bf_29_flash_fwd_hdim64_fp16_sm80_cu_a6473388_29274cuda3std3__467_GLOBAL__N__66fdf1bf_29_flash_fwd_hdim64_fp16_sm80_cu_a6473388_29276ignoreE,(_ZN65_INTERNAL_66fdf1bf_29_flash_fwd_hdim64_fp16_sm80_cu_a6473388_29274cute7productE - _ZN65_INTERNAL_66fdf1bf_29_flash_fwd_hdim64_fp16_sm80_cu_a6473388_29274cuda3std3__467_GLOBAL__N__66fdf1bf_29_flash_fwd_hdim64_fp16_sm80_cu_a6473388_29276ignoreE)
_ZN65_INTERNAL_66fdf1bf_29_flash_fwd_hdim64_fp16_sm80_cu_a6473388_29274cuda3std3__467_GLOBAL__N__66fdf1bf_29_flash_fwd_hdim64_fp16_sm80_cu_a6473388_29276ignoreE:
	.zero		1
	.type		_ZN65_INTERNAL_66fdf1bf_29_flash_fwd_hdim64_fp16_sm80_cu_a6473388_29274cute7productE,@object
	.size		_ZN65_INTERNAL_66fdf1bf_29_flash_fwd_hdim64_fp16_sm80_cu_a6473388_29274cute7productE,(_ZN65_INTERNAL_66fdf1bf_29_flash_fwd_hdim64_fp16_sm80_cu_a6473388_29274cuda3std3__45__cpo3endE - _ZN65_INTERNAL_66fdf1bf_29_flash_fwd_hdim64_fp16_sm80_cu_a6473388_29274cute7productE)
_ZN65_INTERNAL_66fdf1bf_29_flash_fwd_hdim64_fp16_sm80_cu_a6473388_29274cute7productE:
	.zero		1
	.type		_ZN65_INTERNAL_66fdf1bf_29_flash_fwd_hdim64_fp16_sm80_cu_a6473388_29274cuda3std3__45__cpo3endE,@object
	.size		_ZN65_INTERNAL_66fdf1bf_29_flash_fwd_hdim64_fp16_sm80_cu_a6473388_29274cuda3std3__45__cpo3endE,(_ZN65_INTERNAL_66fdf1bf_29_flash_fwd_hdim64_fp16_sm80_cu_a6473388_29274cuda3std3__419piecewise_constructE - _ZN65_INTERNAL_66fdf1bf_29_flash_fwd_hdim64_fp16_sm80_cu_a6473388_29274cuda3std3__45__cpo3endE)
_ZN65_INTERNAL_66fdf1bf_29_flash_fwd_hdim64_fp16_sm80_cu_a6473388_29274cuda3std3__45__cpo3endE:
	.zero		1
	.type		_ZN65_INTERNAL_66fdf1bf_29_flash_fwd_hdim64_fp16_sm80_cu_a6473388_29274cuda3std3__419piecewise_constructE,@object
	.size		_ZN65_INTERNAL_66fdf1bf_29_flash_fwd_hdim64_fp16_sm80_cu_a6473388_29274cuda3std3__419piecewise_constructE,(_ZN65_INTERNAL_66fdf1bf_29_flash_fwd_hdim64_fp16_sm80_cu_a6473388_29274cuda3std3__45__cpo4cendE - _ZN65_INTERNAL_66fdf1bf_29_flash_fwd_hdim64_fp16_sm80_cu_a6473388_29274cuda3std3__419piecewise_constructE)
_ZN65_INTERNAL_66fdf1bf_29_flash_fwd_hdim64_fp16_sm80_cu_a6473388_29274cuda3std3__419piecewise_constructE:
	.zero		1
	.type		_ZN65_INTERNAL_66fdf1bf_29_flash_fwd_hdim64_fp16_sm80_cu_a6473388_29274cuda3std3__45__cpo4cendE,@object
	.size		_ZN65_INTERNAL_66fdf1bf_29_flash_fwd_hdim64_fp16_sm80_cu_a6473388_29274cuda3std3__45__cpo4cendE,(_ZN65_INTERNAL_66fdf1bf_29_flash_fwd_hdim64_fp16_sm80_cu_a6473388_29274cuda3std6ranges3__45__cpo4swapE - _ZN65_INTERNAL_66fdf1bf_29_flash_fwd_hdim64_fp16_sm80_cu_a6473388_29274cuda3std3__45__cpo4cendE)
_ZN65_INTERNAL_66fdf1bf_29_flash_fwd_hdim64_fp16_sm80_cu_a6473388_29274cuda3std3__45__cpo4cendE:
	.zero		1
	.type		_ZN65_INTERNAL_66fdf1bf_29_flash_fwd_hdim64_fp16_sm80_cu_a6473388_29274cuda3std6ranges3__45__cpo4swapE,@object
	.size		_ZN65_INTERNAL_66fdf1bf_29_flash_fwd_hdim64_fp16_sm80_cu_a6473388_29274cuda3std6ranges3__45__cpo4swapE,(.L_7 - _ZN65_INTERNAL_66fdf1bf_29_flash_fwd_hdim64_fp16_sm80_cu_a6473388_29274cuda3std6ranges3__45__cpo4swapE)
_ZN65_INTERNAL_66fdf1bf_29_flash_fwd_hdim64_fp16_sm80_cu_a6473388_29274cuda3std6ranges3__45__cpo4swapE:
	.zero		1
.L_7:


//--------------------- .nv.shared._ZN5flash16flash_fwd_kernelI23Flash_fwd_kernel_traitsILi64ELi128ELi128ELi4ELb0ELb0EN7cutlass6half_tE19Flash_kernel_traitsILi64ELi128ELi128ELi4ES3_EELb0ELb0ELb0ELb0ELb0ELb1ELb1ELb0EEEvNS_16Flash_fwd_paramsE --------------------------
	.section	.nv.shared._ZN5flash16flash_fwd_kernelI23Flash_fwd_kernel_traitsILi64ELi128ELi128ELi4ELb0ELb0EN7cutlass6half_tE19Flash_kernel_traitsILi64ELi128ELi128ELi4ES3_EELb0ELb0ELb0ELb0ELb0ELb1ELb1ELb0EEEvNS_16Flash_fwd_paramsE,"aw",@nobits
	.sectionflags	@""
	.align	16
	.zero		1024


//--------------------- .nv.shared._ZN5flash16flash_fwd_kernelI23Flash_fwd_kernel_traitsILi64ELi128ELi128ELi4ELb0ELb0EN7cutlass6half_tE19Flash_kernel_traitsILi64ELi128ELi128ELi4ES3_EELb0ELb0ELb0ELb0ELb1ELb1ELb0ELb0EEEvNS_16Flash_fwd_paramsE --------------------------
	.section	.nv.shared._ZN5flash16flash_fwd_kernelI23Flash_fwd_kernel_traitsILi64ELi128ELi128ELi4ELb0ELb0EN7cutlass6half_tE19Flash_kernel_traitsILi64ELi128ELi128ELi4ES3_EELb0ELb0ELb0ELb0ELb1ELb1ELb0ELb0EEEvNS_16Flash_fwd_paramsE,"aw",@nobits
	.sectionflags	@""
	.align	16
	.zero		1024


//--------------------- .nv.shared._ZN5flash16flash_fwd_kernelI23Flash_fwd_kernel_traitsILi64ELi128ELi128ELi4ELb0ELb0EN7cutlass6half_tE19Flash_kernel_traitsILi64ELi128ELi128ELi4ES3_EELb0ELb0ELb0ELb0ELb1ELb1ELb1ELb0EEEvNS_16Flash_fwd_paramsE --------------------------
	.section	.nv.shared._ZN5flash16flash_fwd_kernelI23Flash_fwd_kernel_traitsILi64ELi128ELi128ELi4ELb0ELb0EN7cutlass6half_tE19Flash_kernel_traitsILi64ELi128ELi128ELi4ES3_EELb0ELb0ELb0ELb0ELb1ELb1ELb1ELb0EEEvNS_16Flash_fwd_paramsE,"aw",@nobits
	.sectionflags	@""
	.align	16
	.zero		1024


//--------------------- .nv.shared._ZN5flash16flash_fwd_kernelI23Flash_fwd_kernel_traitsILi64ELi128ELi128ELi4ELb0ELb0EN7cutlass6half_tE19Flash_kernel_traitsILi64ELi128ELi128ELi4ES3_EELb0ELb0ELb0ELb0ELb0ELb0ELb0ELb0EEEvNS_16Flash_fwd_paramsE --------------------------
	.section	.nv.shared._ZN5flash16flash_fwd_kernelI23Flash_fwd_kernel_traitsILi64ELi128ELi128ELi4ELb0ELb0EN7cutlass6half_tE19Flash_kernel_traitsILi64ELi128ELi128ELi4ES3_EELb0ELb0ELb0ELb0ELb0ELb0ELb0ELb0EEEvNS_16Flash_fwd_paramsE,"aw",@nobits
	.sectionflags	@""
	.align	16
	.zero		1024


//--------------------- .nv.shared._ZN5flash16flash_fwd_kernelI23Flash_fwd_kernel_traitsILi64ELi128ELi128ELi4ELb0ELb0EN7cutlass6half_tE19Flash_kernel_traitsILi64ELi128ELi128ELi4ES3_EELb0ELb0ELb0ELb0ELb0ELb0ELb1ELb0EEEvNS_16Flash_fwd_paramsE --------------------------
	.section	.nv.shared._ZN5flash16flash_fwd_kernelI23Flash_fwd_kernel_traitsILi64ELi128ELi128ELi4ELb0ELb0EN7cutlass6half_tE19Flash_kernel_traitsILi64ELi128ELi128ELi4ES3_EELb0ELb0ELb0ELb0ELb0ELb0ELb1ELb0EEEvNS_16Flash_fwd_paramsE,"aw",@nobits
	.sectionflags	@""
	.align	16
	.zero		1024


//--------------------- .nv.shared._ZN5flash16flash_fwd_kernelI23Flash_fwd_kernel_traitsILi64ELi128ELi128ELi4ELb0ELb0EN7cutlass6half_tE19Flash_kernel_traitsILi64ELi128ELi128ELi4ES3_EELb0ELb0ELb0ELb1ELb0ELb0ELb0ELb0EEEvNS_16Flash_fwd_paramsE --------------------------
	.section	.nv.shared._ZN5flash16flash_fwd_kernelI23Flash_fwd_kernel_traitsILi64ELi128ELi128ELi4ELb0ELb0EN7cutlass6half_tE19Flash_kernel_traitsILi64ELi128ELi128ELi4ES3_EELb0ELb0ELb0ELb1ELb0ELb0ELb0ELb0EEEvNS_16Flash_fwd_paramsE,"aw",@nobits
	.sectionflags	@""
	.align	16
	.zero		1024


//--------------------- .nv.shared._ZN5flash16flash_fwd_kernelI23Flash_fwd_kernel_traitsILi64ELi128ELi128ELi4ELb0ELb0EN7cutlass6half_tE19Flash_kernel_traitsILi64ELi128ELi128ELi4ES3_EELb0ELb0ELb0ELb1ELb0ELb0ELb1ELb0EEEvNS_16Flash_fwd_paramsE --------------------------
	.section	.nv.shared._ZN5flash16flash_fwd_kernelI23Flash_fwd_kernel_traitsILi64ELi128ELi128ELi4ELb0ELb0EN7cutlass6half_tE19Flash_kernel_traitsILi64ELi128ELi128ELi4ES3_EELb0ELb0ELb0ELb1ELb0ELb0ELb1ELb0EEEvNS_16Flash_fwd_paramsE,"aw",@nobits
	.sectionflags	@""
	.align	16
	.zero		1024


//--------------------- .nv.shared._ZN5flash16flash_fwd_kernelI23Flash_fwd_kernel_traitsILi64ELi128ELi128ELi4ELb0ELb0EN7cutlass6half_tE19Flash_kernel_traitsILi64ELi128ELi128ELi4ES3_EELb0ELb0ELb1ELb0ELb0ELb1ELb0ELb0EEEvNS_16Flash_fwd_paramsE --------------------------
	.section	.nv.shared._ZN5flash16flash_fwd_kernelI23Flash_fwd_kernel_traitsILi64ELi128ELi128ELi4ELb0ELb0EN7cutlass6half_tE19Flash_kernel_traitsILi64ELi128ELi128ELi4ES3_EELb0ELb0ELb1ELb0ELb0ELb1ELb0ELb0EEEvNS_16Flash_fwd_paramsE,"aw",@nobits
	.sectionflags	@""
	.align	16
	.zero		1024


//--------------------- .nv.shared._ZN5flash16flash_fwd_kernelI23Flash_fwd_kernel_traitsILi64ELi128ELi128ELi4ELb0ELb0EN7cutlass6half_tE19Flash_kernel_traitsILi64ELi128ELi128ELi4ES3_EELb0ELb0ELb1ELb0ELb0ELb1ELb1ELb0EEEvNS_16Flash_fwd_paramsE --------------------------
	.section	.nv.shared._ZN5flash16flash_fwd_kernelI23Flash_fwd_kernel_traitsILi64ELi128ELi128ELi4ELb0ELb0EN7cutlass6half_tE19Flash_kernel_traitsILi64ELi128ELi128ELi4ES3_EELb0ELb0ELb1ELb0ELb0ELb1ELb1ELb0EEEvNS_16Flash_fwd_paramsE,"aw",@nobits
	.sectionflags	@""
	.align	16
	.zero		1024


//--------------------- .nv.shared._ZN5flash16flash_fwd_kernelI23Flash_fwd_kernel_traitsILi64ELi128ELi128ELi4ELb0ELb0EN7cutlass6half_tE19Flash_kernel_traitsILi64ELi128ELi128ELi4ES3_EELb0ELb0ELb1ELb0ELb0ELb0ELb0ELb0EEEvNS_16Flash_fwd_paramsE --------------------------
	.section	.nv.shared._ZN5flash16flash_fwd_kernelI23Flash_fwd_kernel_traitsILi64ELi128ELi128ELi4ELb0ELb0EN7cutlass6half_tE19Flash_kernel_traitsILi64ELi128ELi128ELi4ES3_EELb0ELb0ELb1ELb0ELb0ELb0ELb0ELb0EEEvNS_16Flash_fwd_paramsE,"aw",@nobits
	.sectionflags	@""
	.align	16
	.zero		1024


//--------------------- .nv.shared._ZN5flash16flash_fwd_kernelI23Flash_fwd_kernel_traitsILi64ELi128ELi128ELi4ELb0ELb0EN7cutlass6half_tE19Flash_kernel_traitsILi64ELi128ELi128ELi4ES3_EELb0ELb0ELb1ELb0ELb0ELb0ELb1ELb0EEEvNS_16Flash_fwd_paramsE --------------------------
	.section	.nv.shared._ZN5flash16flash_fwd_kernelI23Flash_fwd_kernel_traitsILi64ELi128ELi128ELi4ELb0ELb0EN7cutlass6half_tE19Flash_kernel_traitsILi64ELi128ELi128ELi4ES3_EELb0ELb0ELb1ELb0ELb0ELb0ELb1ELb0EEEvNS_16Flash_fwd_paramsE,"aw",@nobits
	.sectionflags	@""
	.align	16
	.zero		1024


//--------------------- .nv.shared._ZN5flash16flash_fwd_kernelI23Flash_fwd_kernel_traitsILi64ELi128ELi128ELi4ELb0ELb0EN7cutlass6half_tE19Flash_kernel_traitsILi64ELi128ELi128ELi4ES3_EELb0ELb0ELb1ELb1ELb0ELb0ELb0ELb0EEEvNS_16Flash_fwd_paramsE --------------------------
	.section	.nv.shared._ZN5flash16flash_fwd_kernelI23Flash_fwd_kernel_traitsILi64ELi128ELi128ELi4ELb0ELb0EN7cutlass6half_tE19Flash_kernel_traitsILi64ELi128ELi128ELi4ES3_EELb0ELb0ELb1ELb1ELb0ELb0ELb0ELb0EEEvNS_16Flash_fwd_paramsE,"aw",@nobits
	.sectionflags	@""
	.align	16
	.zero		1024


//--------------------- .nv.shared._ZN5flash16flash_fwd_kernelI23Flash_fwd_kernel_traitsILi64ELi128ELi128ELi4ELb0ELb0EN7cutlass6half_tE19Flash_kernel_traitsILi64ELi128ELi128ELi4ES3_EELb0ELb0ELb1ELb1ELb0ELb0ELb1ELb0EEEvNS_16Flash_fwd_paramsE --------------------------
	.section	.nv.shared._ZN5flash16flash_fwd_kernelI23Flash_fwd_kernel_traitsILi64ELi128ELi128ELi4ELb0ELb0EN7cutlass6half_tE19Flash_kernel_traitsILi64ELi128ELi128ELi4ES3_EELb0ELb0ELb1ELb1ELb0ELb0ELb1ELb0EEEvNS_16Flash_fwd_paramsE,"aw",@nobits
	.sectionflags	@""
	.align	16
	.zero		1024


//--------------------- .nv.shared._ZN5flash16flash_fwd_kernelI23Flash_fwd_kernel_traitsILi64ELi128ELi64ELi4ELb0ELb0EN7cutlass6half_tE19Flash_kernel_traitsILi64ELi128ELi64ELi4ES3_EELb1ELb0ELb0ELb0ELb0ELb1ELb0ELb0EEEvNS_16Flash_fwd_paramsE --------------------------
	.section	.nv.shared._ZN5flash16flash_fwd_kernelI23Flash_fwd_kernel_traitsILi64ELi128ELi64ELi4ELb0ELb0EN7cutlass6half_tE19Flash_kernel_traitsILi64ELi128ELi64ELi4ES3_EELb1ELb0ELb0ELb0ELb0ELb1ELb0ELb0EEEvNS_16Flash_fwd_paramsE,"aw",@nobits
	.sectionflags	@""
	.align	16
	.zero		1024


//--------------------- .nv.shared._ZN5flash16flash_fwd_kernelI23Flash_fwd_kernel_traitsILi64ELi128ELi64ELi4ELb0ELb0EN7cutlass6half_tE19Flash_kernel_traitsILi64ELi128ELi64ELi4ES3_EELb0ELb0ELb0ELb0ELb0ELb1ELb1ELb0EEEvNS_16Flash_fwd_paramsE --------------------------
	.section	.nv.shared._ZN5flash16flash_fwd_kernelI23Flash_fwd_kernel_traitsILi64ELi128ELi64ELi4ELb0ELb0EN7cutlass6half_tE19Flash_kernel_traitsILi64ELi128ELi64ELi4ES3_EELb0ELb0ELb0ELb0ELb0ELb1ELb1ELb0EEEvNS_16Flash_fwd_paramsE,"aw",@nobits
	.sectionflags	@""
	.align	16
	.zero		1024


//--------------------- .nv.shared._ZN5flash16flash_fwd_kernelI23Flash_fwd_kernel_traitsILi64ELi128ELi64ELi4ELb0ELb0EN7cutlass6half_tE19Flash_kernel_traitsILi64ELi128ELi64ELi4ES3_EELb1ELb0ELb0ELb0ELb0ELb0ELb0ELb0EEEvNS_16Flash_fwd_paramsE --------------------------
	.section	.nv.shared._ZN5flash16flash_fwd_kernelI23Flash_fwd_kernel_traitsILi64ELi128ELi64ELi4ELb0ELb0EN7cutlass6half_tE19Flash_kernel_traitsILi64ELi128ELi64ELi4ES3_EELb1ELb0ELb0ELb0ELb0ELb0ELb0ELb0EEEvNS_16Flash_fwd_paramsE,"aw",@nobits
	.sectionflags	@""
	.align	16
	.zero		1024


//--------------------- .nv.shared._ZN5flash16flash_fwd_kernelI23Flash_fwd_kernel_traitsILi64ELi128ELi64ELi4ELb0ELb0EN7cutlass6half_tE19Flash_kernel_traitsILi64ELi128ELi64ELi4ES3_EELb1ELb0ELb1ELb0ELb0ELb0ELb0ELb0EEEvNS_16Flash_fwd_paramsE --------------------------
	.section	.nv.shared._ZN5flash16flash_fwd_kernelI23Flash_fwd_kernel_traitsILi64ELi128ELi64ELi4ELb0ELb0EN7cutlass6half_tE19Flash_kernel_traitsILi64ELi128ELi64ELi4ES3_EELb1ELb0ELb1ELb0ELb0ELb0ELb0ELb0EEEvNS_16Flash_fwd_paramsE,"aw",@nobits
	.sectionflags	@""
	.align	16
	.zero		1024


//--------------------- .nv.shared._ZN5flash16flash_fwd_kernelI23Flash_fwd_kernel_traitsILi64ELi128ELi64ELi4ELb0ELb0EN7cutlass6half_tE19Flash_kernel_traitsILi64ELi128ELi64ELi4ES3_EELb1ELb0ELb0ELb0ELb1ELb1ELb0ELb0EEEvNS_16Flash_fwd_paramsE --------------------------
	.section	.nv.shared._ZN5flash16flash_fwd_kernelI23Flash_fwd_kernel_traitsILi64ELi128ELi64ELi4ELb0ELb0EN7cutlass6half_tE19Flash_kernel_traitsILi64ELi128ELi64ELi4ES3_EELb1ELb0ELb0ELb0ELb1ELb1ELb0ELb0EEEvNS_16Flash_fwd_paramsE,"aw",@nobits
	.sectionflags	@""
	.align	16
	.zero		1024


//--------------------- .nv.shared._ZN5flash16flash_fwd_kernelI23Flash_fwd_kernel_traitsILi64ELi128ELi64ELi4ELb0ELb0EN7cutlass6half_tE19Flash_kernel_traitsILi64ELi128ELi64ELi4ES3_EELb0ELb0ELb0ELb0ELb1ELb1ELb1ELb0EEEvNS_16Flash_fwd_paramsE --------------------------
	.section	.nv.shared._ZN5flash16flash_fwd_kernelI23Flash_fwd_kernel_traitsILi64ELi128ELi64ELi4ELb0ELb0EN7cutlass6half_tE19Flash_kernel_traitsILi64ELi128ELi64ELi4ES3_EELb0ELb0ELb0ELb0ELb1ELb1ELb1ELb0EEEvNS_16Flash_fwd_paramsE,"aw",@nobits
	.sectionflags	@""
	.align	16
	.zero		1024


//--------------------- .nv.shared._ZN5flash16flash_fwd_kernelI23Flash_fwd_kernel_traitsILi64ELi128ELi64ELi4ELb0ELb0EN7cutlass6half_tE19Flash_kernel_traitsILi64ELi128ELi64ELi4ES3_EELb1ELb0ELb0ELb1ELb0ELb0ELb0ELb0EEEvNS_16Flash_fwd_paramsE --------------------------
	.section	.nv.shared._ZN5flash16flash_fwd_kernelI23Flash_fwd_kernel_traitsILi64ELi128ELi64ELi4ELb0ELb0EN7cutlass6half_tE19Flash_kernel_traitsILi64ELi128ELi64ELi4ES3_EELb1ELb0ELb0ELb1ELb0ELb0ELb0ELb0EEEvNS_16Flash_fwd_paramsE,"aw",@nobits
	.sectionflags	@""
	.align	16
	.zero		1024


//--------------------- .nv.shared._ZN5flash16flash_fwd_kernelI23Flash_fwd_kernel_traitsILi64ELi128ELi64ELi4ELb0ELb0EN7cutlass6half_tE19Flash_kernel_traitsILi64ELi128ELi64ELi4ES3_EELb1ELb0ELb0ELb0ELb0ELb0ELb0ELb1EEEvNS_16Flash_fwd_paramsE --------------------------
	.section	.nv.shared._ZN5flash16flash_fwd_kernelI23Flash_fwd_kernel_traitsILi64ELi128ELi64ELi4ELb0ELb0EN7cutlass6half_tE19Flash_kernel_traitsILi64ELi128ELi64ELi4ES3_EELb1ELb0ELb0ELb0ELb0ELb0ELb0ELb1EEEvNS_16Flash_fwd_paramsE,"aw",@nobits
	.sectionflags	@""
	.align	16
	.zero		1024


//--------------------- .nv.shared._ZN5flash16flash_fwd_kernelI23Flash_fwd_kernel_traitsILi64ELi128ELi64ELi4ELb0ELb0EN7cutlass6half_tE19Flash_kernel_traitsILi64ELi128ELi64ELi4ES3_EELb0ELb0ELb0ELb0ELb0ELb0ELb1ELb0EEEvNS_16Flash_fwd_paramsE --------------------------
	.section	.nv.shared._ZN5flash16flash_fwd_kernelI23Flash_fwd_kernel_traitsILi64ELi128ELi64ELi4ELb0ELb0EN7cutlass6half_tE19Flash_kernel_traitsILi64ELi128ELi64ELi4ES3_EELb0ELb0ELb0ELb0ELb0ELb0ELb1ELb0EEEvNS_16Flash_fwd_paramsE,"aw",@nobits
	.sectionflags	@""
	.align	16
	.zero		1024


//--------------------- .nv.shared._ZN5flash16flash_fwd_kernelI23Flash_fwd_kernel_traitsILi64ELi128ELi64ELi4ELb0ELb0EN7cutlass6half_tE19Flash_kernel_traitsILi64ELi128ELi64ELi4ES3_EELb1ELb0ELb0ELb1ELb0ELb0ELb0ELb1EEEvNS_16Flash_fwd_paramsE --------------------------
	.section	.nv.shared._ZN5flash16flash_fwd_kernelI23Flash_fwd_kernel_traitsILi64ELi128ELi64ELi4ELb0ELb0EN7cutlass6half_tE19Flash_kernel_traitsILi64ELi128ELi64ELi4ES3_EELb1ELb0ELb0ELb1ELb0ELb0ELb0ELb1EEEvNS_16Flash_fwd_paramsE,"aw",@nobits
	.sectionflags	@""
	.align	16
	.zero		1024


//--------------------- .nv.shared._ZN5flash16flash_fwd_kernelI23Flash_fwd_kernel_traitsILi64ELi128ELi64ELi4ELb0ELb0EN7cutlass6half_tE19Flash_kernel_traitsILi64ELi128ELi64ELi4ES3_EELb0ELb0ELb0ELb1ELb0ELb0ELb1ELb0EEEvNS_16Flash_fwd_paramsE --------------------------
	.section	.nv.shared._ZN5flash16flash_fwd_kernelI23Flash_fwd_kernel_traitsILi64ELi128ELi64ELi4ELb0ELb0EN7cutlass6half_tE19Flash_kernel_traitsILi64ELi128ELi64ELi4ES3_EELb0ELb0ELb0ELb1ELb0ELb0ELb1ELb0EEEvNS_16Flash_fwd_paramsE,"aw",@nobits
	.sectionflags	@""
	.align	16
	.zero		1024


//--------------------- .nv.shared._ZN5flash16flash_fwd_kernelI23Flash_fwd_kernel_traitsILi64ELi128ELi64ELi4ELb0ELb0EN7cutlass6half_tE19Flash_kernel_traitsILi64ELi128ELi64ELi4ES3_EELb1ELb0ELb1ELb0ELb0ELb1ELb0ELb0EEEvNS_16Flash_fwd_paramsE --------------------------
	.section	.nv.shared._ZN5flash16flash_fwd_kernelI23Flash_fwd_kernel_traitsILi64ELi128ELi64ELi4ELb0ELb0EN7cutlass6half_tE19Flash_kernel_traitsILi64ELi128ELi64ELi4ES3_EELb1ELb0ELb1ELb0ELb0ELb1ELb0ELb0EEEvNS_16Flash_fwd_paramsE,"aw",@nobits
	.sectionflags	@""
	.align	16
	.zero		1024


//--------------------- .nv.shared._ZN5flash16flash_fwd_kernelI23Flash_fwd_kernel_traitsILi64ELi128ELi64ELi4ELb0ELb0EN7cutlass6half_tE19Flash_kernel_traitsILi64ELi128ELi64ELi4ES3_EELb0ELb0ELb1ELb0ELb0ELb1ELb1ELb0EEEvNS_16Flash_fwd_paramsE --------------------------
	.section	.nv.shared._ZN5flash16flash_fwd_kernelI23Flash_fwd_kernel_traitsILi64ELi128ELi64ELi4ELb0ELb0EN7cutlass6half_tE19Flash_kernel_traitsILi64ELi128ELi64ELi4ES3_EELb0ELb0ELb1ELb0ELb0ELb1ELb1ELb0EEEvNS_16Flash_fwd_paramsE,"aw",@nobits
	.sectionflags	@""
	.align	16
	.zero		1024


//--------------------- .nv.shared._ZN5flash16flash_fwd_kernelI23Flash_fwd_kernel_traitsILi64ELi128ELi64ELi4ELb0ELb0EN7cutlass6half_tE19Flash_kernel_traitsILi64ELi128ELi64ELi4ES3_EELb1ELb0ELb1ELb1ELb0ELb0ELb0ELb0EEEvNS_16Flash_fwd_paramsE --------------------------
	.section	.nv.shared._ZN5flash16flash_fwd_kernelI23Flash_fwd_kernel_traitsILi64ELi128ELi64ELi4ELb0ELb0EN7cutlass6half_tE19Flash_kernel_traitsILi64ELi128ELi64ELi4ES3_EELb1ELb0ELb1ELb1ELb0ELb0ELb0ELb0EEEvNS_16Flash_fwd_paramsE,"aw",@nobits
	.sectionflags	@""
	.align	16
	.zero		1024


//--------------------- .nv.shared._ZN5flash16flash_fwd_kernelI23Flash_fwd_kernel_traitsILi64ELi128ELi64ELi4ELb0ELb0EN7cutlass6half_tE19Flash_kernel_traitsILi64ELi128ELi64ELi4ES3_EELb1ELb0ELb1ELb0ELb0ELb0ELb0ELb1EEEvNS_16Flash_fwd_paramsE --------------------------
	.section	.nv.shared._ZN5flash16flash_fwd_kernelI23Flash_fwd_kernel_traitsILi64ELi128ELi64ELi4ELb0ELb0EN7cutlass6half_tE19Flash_kernel_traitsILi64ELi128ELi64ELi4ES3_EELb1ELb0ELb1ELb0ELb0ELb0ELb0ELb1EEEvNS_16Flash_fwd_paramsE,"aw",@nobits
	.sectionflags	@""
	.align	16
	.zero		1024


//--------------------- .nv.shared._ZN5flash16flash_fwd_kernelI23Flash_fwd_kernel_traitsILi64ELi128ELi64ELi4ELb0ELb0EN7cutlass6half_tE19Flash_kernel_traitsILi64ELi128ELi64ELi4ES3_EELb0ELb0ELb1ELb0ELb0ELb0ELb1ELb0EEEvNS_16Flash_fwd_paramsE --------------------------
	.section	.nv.shared._ZN5flash16flash_fwd_kernelI23Flash_fwd_kernel_traitsILi64ELi128ELi64ELi4ELb0ELb0EN7cutlass6half_tE19Flash_kernel_traitsILi64ELi128ELi64ELi4ES3_EELb0ELb0ELb1ELb0ELb0ELb0ELb1ELb0EEEvNS_16Flash_fwd_paramsE,"aw",@nobits
	.sectionflags	@""
	.align	16
	.zero		1024


//--------------------- .nv.shared._ZN5flash16flash_fwd_kernelI23Flash_fwd_kernel_traitsILi64ELi128ELi64ELi4ELb0ELb0EN7cutlass6half_tE19Flash_kernel_traitsILi64ELi128ELi64ELi4ES3_EELb1ELb0ELb1ELb1ELb0ELb0ELb0ELb1EEEvNS_16Flash_fwd_paramsE --------------------------
	.section	.nv.shared._ZN5flash16flash_fwd_kernelI23Flash_fwd_kernel_traitsILi64ELi128ELi64ELi4ELb0ELb0EN7cutlass6half_tE19Flash_kernel_traitsILi64ELi128ELi64ELi4ES3_EELb1ELb0ELb1ELb1ELb0ELb0ELb0ELb1EEEvNS_16Flash_fwd_paramsE,"aw",@nobits
	.sectionflags	@""
	.align	16
	.zero		1024


//--------------------- .nv.shared._ZN5flash16flash_fwd_kernelI23Flash_fwd_kernel_traitsILi64ELi128ELi64ELi4ELb0ELb0EN7cutlass6half_tE19Flash_kernel_traitsILi64ELi128ELi64ELi4ES3_EELb0ELb0ELb1ELb1ELb0ELb0ELb1ELb0EEEvNS_16Flash_fwd_paramsE --------------------------
	.section	.nv.shared._ZN5flash16flash_fwd_kernelI23Flash_fwd_kernel_traitsILi64ELi128ELi64ELi4ELb0ELb0EN7cutlass6half_tE19Flash_kernel_traitsILi64ELi128ELi64ELi4ES3_EELb0ELb0ELb1ELb1ELb0ELb0ELb1ELb0EEEvNS_16Flash_fwd_paramsE,"aw",@nobits
	.sectionflags	@""
	.align	16
	.zero		1024


//--------------------- .nv.constant0._ZN5flash16flash_fwd_kernelI23Flash_fwd_kernel_traitsILi64ELi128ELi128ELi4ELb0ELb0EN7cutlass6half_tE19Flash_kernel_traitsILi64ELi128ELi128ELi4ES3_EELb0ELb0ELb0ELb0ELb0ELb1ELb0ELb0EEEvNS_16Flash_fwd_paramsE --------------------------
	.section	.nv.constant0._ZN5flash16flash_fwd_kernelI23Flash_fwd_kernel_traitsILi64ELi128ELi128ELi4ELb0ELb0EN7cutlass6half_tE19Flash_kernel_traitsILi64ELi128ELi128ELi4ES3_EELb0ELb0ELb0ELb0ELb0ELb1ELb0ELb0EEEvNS_16Flash_fwd_paramsE,"a",@progbits
	.sectionflags	@""
	.align	4
.nv.constant0._ZN5flash16flash_fwd_kernelI23Flash_fwd_kernel_traitsILi64ELi128ELi128ELi4ELb0ELb0EN7cutlass6half_tE19Flash_kernel_traitsILi64ELi128ELi128ELi4ES3_EELb0ELb0ELb0ELb0ELb0ELb1ELb0ELb0EEEvNS_16Flash_fwd_paramsE:
	.zero		1360


//--------------------- .nv.constant0._ZN5flash16flash_fwd_kernelI23Flash_fwd_kernel_traitsILi64ELi128ELi128ELi4ELb0ELb0EN7cutlass6half_tE19Flash_kernel_traitsILi64ELi128ELi128ELi4ES3_EELb0ELb0ELb0ELb0ELb0ELb1ELb1ELb0EEEvNS_16Flash_fwd_paramsE --------------------------
	.section	.nv.constant0._ZN5flash16flash_fwd_kernelI23Flash_fwd_kernel_traitsILi64ELi128ELi128ELi4ELb0ELb0EN7cutlass6half_tE19Flash_kernel_traitsILi64ELi128ELi128ELi4ES3_EELb0ELb0ELb0ELb0ELb0ELb1ELb1ELb0EEEvNS_16Flash_fwd_paramsE,"a",@progbits
	.sectionflags	@""
	.align	4
.nv.constant0._ZN5flash16flash_fwd_kernelI23Flash_fwd_kernel_traitsILi64ELi128ELi128ELi4ELb0ELb0EN7cutlass6half_tE19Flash_kernel_traitsILi64ELi128ELi128ELi4ES3_EELb0ELb0ELb0ELb0ELb0ELb1ELb1ELb0EEEvNS_16Flash_fwd_paramsE:
	.zero		1360


//--------------------- .nv.constant0._ZN5flash16flash_fwd_kernelI23Flash_fwd_kernel_traitsILi64ELi128ELi128ELi4ELb0ELb0EN7cutlass6half_tE19Flash_kernel_traitsILi64ELi128ELi128ELi4ES3_EELb0ELb0ELb0ELb0ELb1ELb1ELb0ELb0EEEvNS_16Flash_fwd_paramsE --------------------------
	.section	.nv.constant0._ZN5flash16flash_fwd_kernelI23Flash_fwd_kernel_traitsILi64ELi128ELi128ELi4ELb0ELb0EN7cutlass6half_tE19Flash_kernel_traitsILi64ELi128ELi128ELi4ES3_EELb0ELb0ELb0ELb0ELb1ELb1ELb0ELb0EEEvNS_16Flash_fwd_paramsE,"a",@progbits
	.sectionflags	@""
	.align	4
.nv.constant0._ZN5flash16flash_fwd_kernelI23Flash_fwd_kernel_traitsILi64ELi128ELi128ELi4ELb0ELb0EN7cutlass6half_tE19Flash_kernel_traitsILi64ELi128ELi128ELi4ES3_EELb0ELb0ELb0ELb0ELb1ELb1ELb0ELb0EEEvNS_16Flash_fwd_paramsE:
	.zero		1360


//--------------------- .nv.constant0._ZN5flash16flash_fwd_kernelI23Flash_fwd_kernel_traitsILi64ELi128ELi128ELi4ELb0ELb0EN7cutlass6half_tE19Flash_kernel_traitsILi64ELi128ELi128ELi4ES3_EELb0ELb0ELb0ELb0ELb1ELb1ELb1ELb0EEEvNS_16Flash_fwd_paramsE --------------------------
	.section	.nv.constant0._ZN5flash16flash_fwd_kernelI23Flash_fwd_kernel_traitsILi64ELi128ELi128ELi4ELb0ELb0EN7cutlass6half_tE19Flash_kernel_traitsILi64ELi128ELi128ELi4ES3_EELb0ELb0ELb0ELb0ELb1ELb1ELb1ELb0EEEvNS_16Flash_fwd_paramsE,"a",@progbits
	.sectionflags	@""
	.align	4
.nv.constant0._ZN5flash16flash_fwd_kernelI23Flash_fwd_kernel_traitsILi64ELi128ELi128ELi4ELb0ELb0EN7cutlass6half_tE19Flash_kernel_traitsILi64ELi128ELi128ELi4ES3_EELb0ELb0ELb0ELb0ELb1ELb1ELb1ELb0EEEvNS_16Flash_fwd_paramsE:
	.zero		1360


//--------------------- .nv.constant0._ZN5flash16flash_fwd_kernelI23Flash_fwd_kernel_traitsILi64ELi128ELi128ELi4ELb0ELb0EN7cutlass6half_tE19Flash_kernel_traitsILi64ELi128ELi128ELi4ES3_EELb0ELb0ELb0ELb0ELb0ELb0ELb0ELb0EEEvNS_16Flash_fwd_paramsE --------------------------
	.section	.nv.constant0._ZN5flash16flash_fwd_kernelI23Flash_fwd_kernel_traitsILi64ELi128ELi128ELi4ELb0ELb0EN7cutlass6half_tE19Flash_kernel_traitsILi64ELi128ELi128ELi4ES3_EELb0ELb0ELb0ELb0ELb0ELb0ELb0ELb0EEEvNS_16Flash_fwd_paramsE,"a",@progbits
	.sectionflags	@""
	.align	4
.nv.constant0._ZN5flash16flash_fwd_kernelI23Flash_fwd_kernel_traitsILi64ELi128ELi128ELi4ELb0ELb0EN7cutlass6half_tE19Flash_kernel_traitsILi64ELi128ELi128ELi4ES3_EELb0ELb0ELb0ELb0ELb0ELb0ELb0ELb0EEEvNS_16Flash_fwd_paramsE:
	.zero		1360


//--------------------- .nv.constant0._ZN5flash16flash_fwd_kernelI23Flash_fwd_kernel_traitsILi64ELi128ELi128ELi4ELb0ELb0EN7cutlass6half_tE19Flash_kernel_traitsILi64ELi128ELi128ELi4ES3_EELb0ELb0ELb0ELb0ELb0ELb0ELb1ELb0EEEvNS_16Flash_fwd_paramsE --------------------------
	.section	.nv.constant0._ZN5flash16flash_fwd_kernelI23Flash_fwd_kernel_traitsILi64ELi128ELi128ELi4ELb0ELb0EN7cutlass6half_tE19Flash_kernel_traitsILi64ELi128ELi128ELi4ES3_EELb0ELb0ELb0ELb0ELb0ELb0ELb1ELb0EEEvNS_16Flash_fwd_paramsE,"a",@progbits
	.sectionflags	@""
	.align	4
.nv.constant0._ZN5flash16flash_fwd_kernelI23Flash_fwd_kernel_traitsILi64ELi128ELi128ELi4ELb0ELb0EN7cutlass6half_tE19Flash_kernel_traitsILi64ELi128ELi128ELi4ES3_EELb0ELb0ELb0ELb0ELb0ELb0ELb1ELb0EEEvNS_16Flash_fwd_paramsE:
	.zero		1360


//--------------------- .nv.constant0._ZN5flash16flash_fwd_kernelI23Flash_fwd_kernel_traitsILi64ELi128ELi128ELi4ELb0ELb0EN7cutlass6half_tE19Flash_kernel_traitsILi64ELi128ELi128ELi4ES3_EELb0ELb0ELb0ELb1ELb0ELb0ELb0ELb0EEEvNS_16Flash_fwd_paramsE --------------------------
	.section	.nv.constant0._ZN5flash16flash_fwd_kernelI23Flash_fwd_kernel_traitsILi64ELi128ELi128ELi4ELb0ELb0EN7cutlass6half_tE19Flash_kernel_traitsILi64ELi128ELi128ELi4ES3_EELb0ELb0ELb0ELb1ELb0ELb0ELb0ELb0EEEvNS_16Flash_fwd_paramsE,"a",@progbits
	.sectionflags	@""
	.align	4
.nv.constant0._ZN5flash16flash_fwd_kernelI23Flash_fwd_kernel_traitsILi64ELi128ELi128ELi4ELb0ELb0EN7cutlass6half_tE19Flash_kernel_traitsILi64ELi128ELi128ELi4ES3_EELb0ELb0ELb0ELb1ELb0ELb0ELb0ELb0EEEvNS_16Flash_fwd_paramsE:
	.zero		1360


//--------------------- .nv.constant0._ZN5flash16flash_fwd_kernelI23Flash_fwd_kernel_traitsILi64ELi128ELi128ELi4ELb0ELb0EN7cutlass6half_tE19Flash_kernel_traitsILi64ELi128ELi128ELi4ES3_EELb0ELb0ELb0ELb1ELb0ELb0ELb1ELb0EEEvNS_16Flash_fwd_paramsE --------------------------
	.section	.nv.constant0._ZN5flash16flash_fwd_kernelI23Flash_fwd_kernel_traitsILi64ELi128ELi128ELi4ELb0ELb0EN7cutlass6half_tE19Flash_kernel_traitsILi64ELi128ELi128ELi4ES3_EELb0ELb0ELb0ELb1ELb0ELb0ELb1ELb0EEEvNS_16Flash_fwd_paramsE,"a",@progbits
	.sectionflags	@""
	.align	4
.nv.constant0._ZN5flash16flash_fwd_kernelI23Flash_fwd_kernel_traitsILi64ELi128ELi128ELi4ELb0ELb0EN7cutlass6half_tE19Flash_kernel_traitsILi64ELi128ELi128ELi4ES3_EELb0ELb0ELb0ELb1ELb0ELb0ELb1ELb0EEEvNS_16Flash_fwd_paramsE:
	.zero		1360


//--------------------- .nv.constant0._ZN5flash16flash_fwd_kernelI23Flash_fwd_kernel_traitsILi64ELi128ELi128ELi4ELb0ELb0EN7cutlass6half_tE19Flash_kernel_traitsILi64ELi128ELi128ELi4ES3_EELb0ELb0ELb1ELb0ELb0ELb1ELb0ELb0EEEvNS_16Flash_fwd_paramsE --------------------------
	.section	.nv.constant0._ZN5flash16flash_fwd_kernelI23Flash_fwd_kernel_traitsILi64ELi128ELi128ELi4ELb0ELb0EN7cutlass6half_tE19Flash_kernel_traitsILi64ELi128ELi128ELi4ES3_EELb0ELb0ELb1ELb0ELb0ELb1ELb0ELb0EEEvNS_16Flash_fwd_paramsE,"a",@progbits
	.sectionflags	@""
	.align	4
.nv.constant0._ZN5flash16flash_fwd_kernelI23Flash_fwd_kernel_traitsILi64ELi128ELi128ELi4ELb0ELb0EN7cutlass6half_tE19Flash_kernel_traitsILi64ELi128ELi128ELi4ES3_EELb0ELb0ELb1ELb0ELb0ELb1ELb0ELb0EEEvNS_16Flash_fwd_paramsE:
	.zero		1360


//--------------------- .nv.constant0._ZN5flash16flash_fwd_kernelI23Flash_fwd_kernel_traitsILi64ELi128ELi128ELi4ELb0ELb0EN7cutlass6half_tE19Flash_kernel_traitsILi64ELi128ELi128ELi4ES3_EELb0ELb0ELb1ELb0ELb0ELb1ELb1ELb0EEEvNS_16Flash_fwd_paramsE --------------------------
	.section	.nv.constant0._ZN5flash16flash_fwd_kernelI23Flash_fwd_kernel_traitsILi64ELi128ELi128ELi4ELb0ELb0EN7cutlass6half_tE19Flash_kernel_traitsILi64ELi128ELi128ELi4ES3_EELb0ELb0ELb1ELb0ELb0ELb1ELb1ELb0EEEvNS_16Flash_fwd_paramsE,"a",@progbits
	.sectionflags	@""
	.align	4
.nv.constant0._ZN5flash16flash_fwd_kernelI23Flash_fwd_kernel_traitsILi64ELi128ELi128ELi4ELb0ELb0EN7cutlass6half_tE19Flash_kernel_traitsILi64ELi128ELi128ELi4ES3_EELb0ELb0ELb1ELb0ELb0ELb1ELb1ELb0EEEvNS_16Flash_fwd_paramsE:
	.zero		1360


//--------------------- .nv.constant0._ZN5flash16flash_fwd_kernelI23Flash_fwd_kernel_traitsILi64ELi128ELi128ELi4ELb0ELb0EN7cutlass6half_tE19Flash_kernel_traitsILi64ELi128ELi128ELi4ES3_EELb0ELb0ELb1ELb0ELb0ELb0ELb0ELb0EEEvNS_16Flash_fwd_paramsE --------------------------
	.section	.nv.constant0._ZN5flash16flash_fwd_kernelI23Flash_fwd_kernel_traitsILi64ELi128ELi128ELi4ELb0ELb0EN7cutlass6half_tE19Flash_kernel_traitsILi64ELi128ELi128ELi4ES3_EELb0ELb0ELb1ELb0ELb0ELb0ELb0ELb0EEEvNS_16Flash_fwd_paramsE,"a",@progbits
	.sectionflags	@""
	.align	4
.nv.constant0._ZN5flash16flash_fwd_kernelI23Flash_fwd_kernel_traitsILi64ELi128ELi128ELi4ELb0ELb0EN7cutlass6half_tE19Flash_kernel_traitsILi64ELi128ELi128ELi4ES3_EELb0ELb0ELb1ELb0ELb0ELb0ELb0ELb0EEEvNS_16Flash_fwd_paramsE:
	.zero		1360


//--------------------- .nv.constant0._ZN5flash16flash_fwd_kernelI23Flash_fwd_kernel_traitsILi64ELi128ELi128ELi4ELb0ELb0EN7cutlass6half_tE19Flash_kernel_traitsILi64ELi128ELi128ELi4ES3_EELb0ELb0ELb1ELb0ELb0ELb0ELb1ELb0EEEvNS_16Flash_fwd_paramsE --------------------------
	.section	.nv.constant0._ZN5flash16flash_fwd_kernelI23Flash_fwd_kernel_traitsILi64ELi128ELi128ELi4ELb0ELb0EN7cutlass6half_tE19Flash_kernel_traitsILi64ELi128ELi128ELi4ES3_EELb0ELb0ELb1ELb0ELb0ELb0ELb1ELb0EEEvNS_16Flash_fwd_paramsE,"a",@progbits
	.sectionflags	@""
	.align	4
.nv.constant0._ZN5flash16flash_fwd_kernelI23Flash_fwd_kernel_traitsILi64ELi128ELi128ELi4ELb0ELb0EN7cutlass6half_tE19Flash_kernel_traitsILi64ELi128ELi128ELi4ES3_EELb0ELb0ELb1ELb0ELb0ELb0ELb1ELb0EEEvNS_16Flash_fwd_paramsE:
	.zero		1360


//--------------------- .nv.constant0._ZN5flash16flash_fwd_kernelI23Flash_fwd_kernel_traitsILi64ELi128ELi128ELi4ELb0ELb0EN7cutlass6half_tE19Flash_kernel_traitsILi64ELi128ELi128ELi4ES3_EELb0ELb0ELb1ELb1ELb0ELb0ELb0ELb0EEEvNS_16Flash_fwd_paramsE --------------------------
	.section	.nv.constant0._ZN5flash16flash_fwd_kernelI23Flash_fwd_kernel_traitsILi64ELi128ELi128ELi4ELb0ELb0EN7cutlass6half_tE19Flash_kernel_traitsILi64ELi128ELi128ELi4ES3_EELb0ELb0ELb1ELb1ELb0ELb0ELb0ELb0EEEvNS_16Flash_fwd_paramsE,"a",@progbits
	.sectionflags	@""
	.align	4
.nv.constant0._ZN5flash16flash_fwd_kernelI23Flash_fwd_kernel_traitsILi64ELi128ELi128ELi4ELb0ELb0EN7cutlass6half_tE19Flash_kernel_traitsILi64ELi128ELi128ELi4ES3_EELb0ELb0ELb1ELb1ELb0ELb0ELb0ELb0EEEvNS_16Flash_fwd_paramsE:
	.zero		1360


//--------------------- .nv.constant0._ZN5flash16flash_fwd_kernelI23Flash_fwd_kernel_traitsILi64ELi128ELi128ELi4ELb0ELb0EN7cutlass6half_tE19Flash_kernel_traitsILi64ELi128ELi128ELi4ES3_EELb0ELb0ELb1ELb1ELb0ELb0ELb1ELb0EEEvNS_16Flash_fwd_paramsE --------------------------
	.section	.nv.constant0._ZN5flash16flash_fwd_kernelI23Flash_fwd_kernel_traitsILi64ELi128ELi128ELi4ELb0ELb0EN7cutlass6half_tE19Flash_kernel_traitsILi64ELi128ELi128ELi4ES3_EELb0ELb0ELb1ELb1ELb0ELb0ELb1ELb0EEEvNS_16Flash_fwd_paramsE,"a",@progbits
	.sectionflags	@""
	.align	4
.nv.constant0._ZN5flash16flash_fwd_kernelI23Flash_fwd_kernel_traitsILi64ELi128ELi128ELi4ELb0ELb0EN7cutlass6half_tE19Flash_kernel_traitsILi64ELi128ELi128ELi4ES3_EELb0ELb0ELb1ELb1ELb0ELb0ELb1ELb0EEEvNS_16Flash_fwd_paramsE:
	.zero		1360


//--------------------- .nv.constant0._ZN5flash16flash_fwd_kernelI23Flash_fwd_kernel_traitsILi64ELi128ELi64ELi4ELb0ELb0EN7cutlass6half_tE19Flash_kernel_traitsILi64ELi128ELi64ELi4ES3_EELb1ELb0ELb0ELb0ELb0ELb1ELb0ELb0EEEvNS_16Flash_fwd_paramsE --------------------------
	.section	.nv.constant0._ZN5flash16flash_fwd_kernelI23Flash_fwd_kernel_traitsILi64ELi128ELi64ELi4ELb0ELb0EN7cutlass6half_tE19Flash_kernel_traitsILi64ELi128ELi64ELi4ES3_EELb1ELb0ELb0ELb0ELb0ELb1ELb0ELb0EEEvNS_16Flash_fwd_paramsE,"a",@progbits
	.sectionflags	@""
	.align	4
.nv.constant0._ZN5flash16flash_fwd_kernelI23Flash_fwd_kernel_traitsILi64ELi128ELi64ELi4ELb0ELb0EN7cutlass6half_tE19Flash_kernel_traitsILi64ELi128ELi64ELi4ES3_EELb1ELb0ELb0ELb0ELb0ELb1ELb0ELb0EEEvNS_16Flash_fwd_paramsE:
	.zero		1360


//--------------------- .nv.constant0._ZN5flash16flash_fwd_kernelI23Flash_fwd_kernel_traitsILi64ELi128ELi64ELi4ELb0ELb0EN7cutlass6half_tE19Flash_kernel_traitsILi64ELi128ELi64ELi4ES3_EELb0ELb0ELb0ELb0ELb0ELb1ELb1ELb0EEEvNS_16Flash_fwd_paramsE --------------------------
	.section	.nv.constant0._ZN5flash16flash_fwd_kernelI23Flash_fwd_kernel_traitsILi64ELi128ELi64ELi4ELb0ELb0EN7cutlass6half_tE19Flash_kernel_traitsILi64ELi128ELi64ELi4ES3_EELb0ELb0ELb0ELb0ELb0ELb1ELb1ELb0EEEvNS_16Flash_fwd_paramsE,"a",@progbits
	.sectionflags	@""
	.align	4
.nv.constant0._ZN5flash16flash_fwd_kernelI23Flash_fwd_kernel_traitsILi64ELi128ELi64ELi4ELb0ELb0EN7cutlass6half_tE19Flash_kernel_traitsILi64ELi128ELi64ELi4ES3_EELb0ELb0ELb0ELb0ELb0ELb1ELb1ELb0EEEvNS_16Flash_fwd_paramsE:
	.zero		1360


//--------------------- .nv.constant0._ZN5flash16flash_fwd_kernelI23Flash_fwd_kernel_traitsILi64ELi128ELi64ELi4ELb0ELb0EN7cutlass6half_tE19Flash_kernel_traitsILi64ELi128ELi64ELi4ES3_EELb1ELb0ELb0ELb0ELb0ELb0ELb0ELb0EEEvNS_16Flash_fwd_paramsE --------------------------
	.section	.nv.constant0._ZN5flash16flash_fwd_kernelI23Flash_fwd_kernel_traitsILi64ELi128ELi64ELi4ELb0ELb0EN7cutlass6half_tE19Flash_kernel_traitsILi64ELi128ELi64ELi4ES3_EELb1ELb0ELb0ELb0ELb0ELb0ELb0ELb0EEEvNS_16Flash_fwd_paramsE,"a",@progbits
	.sectionflags	@""
	.align	4
.nv.constant0._ZN5flash16flash_fwd_kernelI23Flash_fwd_kernel_traitsILi64ELi128ELi64ELi4ELb0ELb0EN7cutlass6half_tE19Flash_kernel_traitsILi64ELi128ELi64ELi4ES3_EELb1ELb0ELb0ELb0ELb0ELb0ELb0ELb0EEEvNS_16Flash_fwd_paramsE:
	.zero		1360


//--------------------- .nv.constant0._ZN5flash16flash_fwd_kernelI23Flash_fwd_kernel_traitsILi64ELi128ELi64ELi4ELb0ELb0EN7cutlass6half_tE19Flash_kernel_traitsILi64ELi128ELi64ELi4ES3_EELb1ELb0ELb1ELb0ELb0ELb0ELb0ELb0EEEvNS_16Flash_fwd_paramsE --------------------------
	.section	.nv.constant0._ZN5flash16flash_fwd_kernelI23Flash_fwd_kernel_traitsILi64ELi128ELi64ELi4ELb0ELb0EN7cutlass6half_tE19Flash_kernel_traitsILi64ELi128ELi64ELi4ES3_EELb1ELb0ELb1ELb0ELb0ELb0ELb0ELb0EEEvNS_16Flash_fwd_paramsE,"a",@progbits
	.sectionflags	@""
	.align	4
.nv.constant0._ZN5flash16flash_fwd_kernelI23Flash_fwd_kernel_traitsILi64ELi128ELi64ELi4ELb0ELb0EN7cutlass6half_tE19Flash_kernel_traitsILi64ELi128ELi64ELi4ES3_EELb1ELb0ELb1ELb0ELb0ELb0ELb0ELb0EEEvNS_16Flash_fwd_paramsE:
	.zero		1360


//--------------------- .nv.constant0._ZN5flash16flash_fwd_kernelI23Flash_fwd_kernel_traitsILi64ELi128ELi64ELi4ELb0ELb0EN7cutlass6half_tE19Flash_kernel_traitsILi64ELi128ELi64ELi4ES3_EELb1ELb0ELb0ELb0ELb1ELb1ELb0ELb0EEEvNS_16Flash_fwd_paramsE --------------------------
	.section	.nv.constant0._ZN5flash16flash_fwd_kernelI23Flash_fwd_kernel_traitsILi64ELi128ELi64ELi4ELb0ELb0EN7cutlass6half_tE19Flash_kernel_traitsILi64ELi128ELi64ELi4ES3_EELb1ELb0ELb0ELb0ELb1ELb1ELb0ELb0EEEvNS_16Flash_fwd_paramsE,"a",@progbits
	.sectionflags	@""
	.align	4
.nv.constant0._ZN5flash16flash_fwd_kernelI23Flash_fwd_kernel_traitsILi64ELi128ELi64ELi4ELb0ELb0EN7cutlass6half_tE19Flash_kernel_traitsILi64ELi128ELi64ELi4ES3_EELb1ELb0ELb0ELb0ELb1ELb1ELb0ELb0EEEvNS_16Flash_fwd_paramsE:
	.zero		1360


//--------------------- .nv.constant0._ZN5flash16flash_fwd_kernelI23Flash_fwd_kernel_traitsILi64ELi128ELi64ELi4ELb0ELb0EN7cutlass6half_tE19Flash_kernel_traitsILi64ELi128ELi64ELi4ES3_EELb0ELb0ELb0ELb0ELb1ELb1ELb1ELb0EEEvNS_16Flash_fwd_paramsE --------------------------
	.section	.nv.constant0._ZN5flash16flash_fwd_kernelI23Flash_fwd_kernel_traitsILi64ELi128ELi64ELi4ELb0ELb0EN7cutlass6half_tE19Flash_kernel_traitsILi64ELi128ELi64ELi4ES3_EELb0ELb0ELb0ELb0ELb1ELb1ELb1ELb0EEEvNS_16Flash_fwd_paramsE,"a",@progbits
	.sectionflags	@""
	.align	4
.nv.constant0._ZN5flash16flash_fwd_kernelI23Flash_fwd_kernel_traitsILi64ELi128ELi64ELi4ELb0ELb0EN7cutlass6half_tE19Flash_kernel_traitsILi64ELi128ELi64ELi4ES3_EELb0ELb0ELb0ELb0ELb1ELb1ELb1ELb0EEEvNS_16Flash_fwd_paramsE:
	.zero		1360


//--------------------- .nv.constant0._ZN5flash16flash_fwd_kernelI23Flash_fwd_kernel_traitsILi64ELi128ELi64ELi4ELb0ELb0EN7cutlass6half_tE19Flash_kernel_traitsILi64ELi128ELi64ELi4ES3_EELb1ELb0ELb0ELb1ELb0ELb0ELb0ELb0EEEvNS_16Flash_fwd_paramsE --------------------------
	.section	.nv.constant0._ZN5flash16flash_fwd_kernelI23Flash_fwd_kernel_traitsILi64ELi128ELi64ELi4ELb0ELb0EN7cutlass6half_tE19Flash_kernel_traitsILi64ELi128ELi64ELi4ES3_EELb1ELb0ELb0ELb1ELb0ELb0ELb0ELb0EEEvNS_16Flash_fwd_paramsE,"a",@progbits
	.sectionflags	@""
	.align	4
.nv.constant0._ZN5flash16flash_fwd_kernelI23Flash_fwd_kernel_traitsILi64ELi128ELi64ELi4ELb0ELb0EN7cutlass6half_tE19Flash_kernel_traitsILi64ELi128ELi64ELi4ES3_EELb1ELb0ELb0ELb1ELb0ELb0ELb0ELb0EEEvNS_16Flash_fwd_paramsE:
	.zero		1360


//--------------------- .nv.constant0._ZN5flash16flash_fwd_kernelI23Flash_fwd_kernel_traitsILi64ELi128ELi64ELi4ELb0ELb0EN7cutlass6half_tE19Flash_kernel_traitsILi64ELi128ELi64ELi4ES3_EELb1ELb0ELb0ELb0ELb0ELb0ELb0ELb1EEEvNS_16Flash_fwd_paramsE --------------------------
	.section	.nv.constant0._ZN5flash16flash_fwd_kernelI23Flash_fwd_kernel_traitsILi64ELi128ELi64ELi4ELb0ELb0EN7cutlass6half_tE19Flash_kernel_traitsILi64ELi128ELi64ELi4ES3_EELb1ELb0ELb0ELb0ELb0ELb0ELb0ELb1EEEvNS_16Flash_fwd_paramsE,"a",@progbits
	.sectionflags	@""
	.align	4
.nv.constant0._ZN5flash16flash_fwd_kernelI23Flash_fwd_kernel_traitsILi64ELi128ELi64ELi4ELb0ELb0EN7cutlass6half_tE19Flash_kernel_traitsILi64ELi128ELi64ELi4ES3_EELb1ELb0ELb0ELb0ELb0ELb0ELb0ELb1EEEvNS_16Flash_fwd_paramsE:
	.zero		1360


//--------------------- .nv.constant0._ZN5flash16flash_fwd_kernelI23Flash_fwd_kernel_traitsILi64ELi128ELi64ELi4ELb0ELb0EN7cutlass6half_tE19Flash_kernel_traitsILi64ELi128ELi64ELi4ES3_EELb0ELb0ELb0ELb0ELb0ELb0ELb1ELb0EEEvNS_16Flash_fwd_paramsE --------------------------
	.section	.nv.constant0._ZN5flash16flash_fwd_kernelI23Flash_fwd_kernel_traitsILi64ELi128ELi64ELi4ELb0ELb0EN7cutlass6half_tE19Flash_kernel_traitsILi64ELi128ELi64ELi4ES3_EELb0ELb0ELb0ELb0ELb0ELb0ELb1ELb0EEEvNS_16Flash_fwd_paramsE,"a",@progbits
	.sectionflags	@""
	.align	4
.nv.constant0._ZN5flash16flash_fwd_kernelI23Flash_fwd_kernel_traitsILi64ELi128ELi64ELi4ELb0ELb0EN7cutlass6half_tE19Flash_kernel_traitsILi64ELi128ELi64ELi4ES3_EELb0ELb0ELb0ELb0ELb0ELb0ELb1ELb0EEEvNS_16Flash_fwd_paramsE:
	.zero		1360


//--------------------- .nv.constant0._ZN5flash16flash_fwd_kernelI23Flash_fwd_kernel_traitsILi64ELi128ELi64ELi4ELb0ELb0EN7cutlass6half_tE19Flash_kernel_traitsILi64ELi128ELi64ELi4ES3_EELb1ELb0ELb0ELb1ELb0ELb0ELb0ELb1EEEvNS_16Flash_fwd_paramsE --------------------------
	.section	.nv.constant0._ZN5flash16flash_fwd_kernelI23Flash_fwd_kernel_traitsILi64ELi128ELi64ELi4ELb0ELb0EN7cutlass6half_tE19Flash_kernel_traitsILi64ELi128ELi64ELi4ES3_EELb1ELb0ELb0ELb1ELb0ELb0ELb0ELb1EEEvNS_16Flash_fwd_paramsE,"a",@progbits
	.sectionflags	@""
	.align	4
.nv.constant0._ZN5flash16flash_fwd_kernelI23Flash_fwd_kernel_traitsILi64ELi128ELi64ELi4ELb0ELb0EN7cutlass6half_tE19Flash_kernel_traitsILi64ELi128ELi64ELi4ES3_EELb1ELb0ELb0ELb1ELb0ELb0ELb0ELb1EEEvNS_16Flash_fwd_paramsE:
	.zero		1360


//--------------------- .nv.constant0._ZN5flash16flash_fwd_kernelI23Flash_fwd_kernel_traitsILi64ELi128ELi64ELi4ELb0ELb0EN7cutlass6half_tE19Flash_kernel_traitsILi64ELi128ELi64ELi4ES3_EELb0ELb0ELb0ELb1ELb0ELb0ELb1ELb0EEEvNS_16Flash_fwd_paramsE --------------------------
	.section	.nv.constant0._ZN5flash16flash_fwd_kernelI23Flash_fwd_kernel_traitsILi64ELi128ELi64ELi4ELb0ELb0EN7cutlass6half_tE19Flash_kernel_traitsILi64ELi128ELi64ELi4ES3_EELb0ELb0ELb0ELb1ELb0ELb0ELb1ELb0EEEvNS_16Flash_fwd_paramsE,"a",@progbits
	.sectionflags	@""
	.align	4
.nv.constant0._ZN5flash16flash_fwd_kernelI23Flash_fwd_kernel_traitsILi64ELi128ELi64ELi4ELb0ELb0EN7cutlass6half_tE19Flash_kernel_traitsILi64ELi128ELi64ELi4ES3_EELb0ELb0ELb0ELb1ELb0ELb0ELb1ELb0EEEvNS_16Flash_fwd_paramsE:
	.zero		1360


//--------------------- .nv.constant0._ZN5flash16flash_fwd_kernelI23Flash_fwd_kernel_traitsILi64ELi128ELi64ELi4ELb0ELb0EN7cutlass6half_tE19Flash_kernel_traitsILi64ELi128ELi64ELi4ES3_EELb1ELb0ELb1ELb0ELb0ELb1ELb0ELb0EEEvNS_16Flash_fwd_paramsE --------------------------
	.section	.nv.constant0._ZN5flash16flash_fwd_kernelI23Flash_fwd_kernel_traitsILi64ELi128ELi64ELi4ELb0ELb0EN7cutlass6half_tE19Flash_kernel_traitsILi64ELi128ELi64ELi4ES3_EELb1ELb0ELb1ELb0ELb0ELb1ELb0ELb0EEEvNS_16Flash_fwd_paramsE,"a",@progbits
	.sectionflags	@""
	.align	4
.nv.constant0._ZN5flash16flash_fwd_kernelI23Flash_fwd_kernel_traitsILi64ELi128ELi64ELi4ELb0ELb0EN7cutlass6half_tE19Flash_kernel_traitsILi64ELi128ELi64ELi4ES3_EELb1ELb0ELb1ELb0ELb0ELb1ELb0ELb0EEEvNS_16Flash_fwd_paramsE:
	.zero		1360


//--------------------- .nv.constant0._ZN5flash16flash_fwd_kernelI23Flash_fwd_kernel_traitsILi64ELi128ELi64ELi4ELb0ELb0EN7cutlass6half_tE19Flash_kernel_traitsILi64ELi128ELi64ELi4ES3_EELb0ELb0ELb1ELb0ELb0ELb1ELb1ELb0EEEvNS_16Flash_fwd_paramsE --------------------------
	.section	.nv.constant0._ZN5flash16flash_fwd_kernelI23Flash_fwd_kernel_traitsILi64ELi128ELi64ELi4ELb0ELb0EN7cutlass6half_tE19Flash_kernel_traitsILi64ELi128ELi64ELi4ES3_EELb0ELb0ELb1ELb0ELb0ELb1ELb1ELb0EEEvNS_16Flash_fwd_paramsE,"a",@progbits
	.sectionflags	@""
	.align	4
.nv.constant0._ZN5flash16flash_fwd_kernelI23Flash_fwd_kernel_traitsILi64ELi128ELi64ELi4ELb0ELb0EN7cutlass6half_tE19Flash_kernel_traitsILi64ELi128ELi64ELi4ES3_EELb0ELb0ELb1ELb0ELb0ELb1ELb1ELb0EEEvNS_16Flash_fwd_paramsE:
	.zero		1360


//--------------------- .nv.constant0._ZN5flash16flash_fwd_kernelI23Flash_fwd_kernel_traitsILi64ELi128ELi64ELi4ELb0ELb0EN7cutlass6half_tE19Flash_kernel_traitsILi64ELi128ELi64ELi4ES3_EELb1ELb0ELb1ELb1ELb0ELb0ELb0ELb0EEEvNS_16Flash_fwd_paramsE --------------------------
	.section	.nv.constant0._ZN5flash16flash_fwd_kernelI23Flash_fwd_kernel_traitsILi64ELi128ELi64ELi4ELb0ELb0EN7cutlass6half_tE19Flash_kernel_traitsILi64ELi128ELi64ELi4ES3_EELb1ELb0ELb1ELb1ELb0ELb0ELb0ELb0EEEvNS_16Flash_fwd_paramsE,"a",@progbits
	.sectionflags	@""
	.align	4
.nv.constant0._ZN5flash16flash_fwd_kernelI23Flash_fwd_kernel_traitsILi64ELi128ELi64ELi4ELb0ELb0EN7cutlass6half_tE19Flash_kernel_traitsILi64ELi128ELi64ELi4ES3_EELb1ELb0ELb1ELb1ELb0ELb0ELb0ELb0EEEvNS_16Flash_fwd_paramsE:
	.zero		1360


//--------------------- .nv.constant0._ZN5flash16flash_fwd_kernelI23Flash_fwd_kernel_traitsILi64ELi128ELi64ELi4ELb0ELb0EN7cutlass6half_tE19Flash_kernel_traitsILi64ELi128ELi64ELi4ES3_EELb1ELb0ELb1ELb0ELb0ELb0ELb0ELb1EEEvNS_16Flash_fwd_paramsE --------------------------
	.section	.nv.constant0._ZN5flash16flash_fwd_kernelI23Flash_fwd_kernel_traitsILi64ELi128ELi64ELi4ELb0ELb0EN7cutlass6half_tE19Flash_kernel_traitsILi64ELi128ELi64ELi4ES3_EELb1ELb0ELb1ELb0ELb0ELb0ELb0ELb1EEEvNS_16Flash_fwd_paramsE,"a",@progbits
	.sectionflags	@""
	.align	4
.nv.constant0._ZN5flash16flash_fwd_kernelI23Flash_fwd_kernel_traitsILi64ELi128ELi64ELi4ELb0ELb0EN7cutlass6half_tE19Flash_kernel_traitsILi64ELi128ELi64ELi4ES3_EELb1ELb0ELb1ELb0ELb0ELb0ELb0ELb1EEEvNS_16Flash_fwd_paramsE:
	.zero		1360


//--------------------- .nv.constant0._ZN5flash16flash_fwd_kernelI23Flash_fwd_kernel_traitsILi64ELi128ELi64ELi4ELb0ELb0EN7cutlass6half_tE19Flash_kernel_traitsILi64ELi128ELi64ELi4ES3_EELb0ELb0ELb1ELb0ELb0ELb0ELb1ELb0EEEvNS_16Flash_fwd_paramsE --------------------------
	.section	.nv.constant0._ZN5flash16flash_fwd_kernelI23Flash_fwd_kernel_traitsILi64ELi128ELi64ELi4ELb0ELb0EN7cutlass6half_tE19Flash_kernel_traitsILi64ELi128ELi64ELi4ES3_EELb0ELb0ELb1ELb0ELb0ELb0ELb1ELb0EEEvNS_16Flash_fwd_paramsE,"a",@progbits
	.sectionflags	@""
	.align	4
.nv.constant0._ZN5flash16flash_fwd_kernelI23Flash_fwd_kernel_traitsILi64ELi128ELi64ELi4ELb0ELb0EN7cutlass6half_tE19Flash_kernel_traitsILi64ELi128ELi64ELi4ES3_EELb0ELb0ELb1ELb0ELb0ELb0ELb1ELb0EEEvNS_16Flash_fwd_paramsE:
	.zero		1360


//--------------------- .nv.constant0._ZN5flash16flash_fwd_kernelI23Flash_fwd_kernel_traitsILi64ELi128ELi64ELi4ELb0ELb0EN7cutlass6half_tE19Flash_kernel_traitsILi64ELi128ELi64ELi4ES3_EELb1ELb0ELb1ELb1ELb0ELb0ELb0ELb1EEEvNS_16Flash_fwd_paramsE --------------------------
	.section	.nv.constant0._ZN5flash16flash_fwd_kernelI23Flash_fwd_kernel_traitsILi64ELi128ELi64ELi4ELb0ELb0EN7cutlass6half_tE19Flash_kernel_traitsILi64ELi128ELi64ELi4ES3_EELb1ELb0ELb1ELb1ELb0ELb0ELb0ELb1EEEvNS_16Flash_fwd_paramsE,"a",@progbits
	.sectionflags	@""
	.align	4
.nv.constant0._ZN5flash16flash_fwd_kernelI23Flash_fwd_kernel_traitsILi64ELi128ELi64ELi4ELb0ELb0EN7cutlass6half_tE19Flash_kernel_traitsILi64ELi128ELi64ELi4ES3_EELb1ELb0ELb1ELb1ELb0ELb0ELb0ELb1EEEvNS_16Flash_fwd_paramsE:
	.zero		1360


//--------------------- .nv.constant0._ZN5flash16flash_fwd_kernelI23Flash_fwd_kernel_traitsILi64ELi128ELi64ELi4ELb0ELb0EN7cutlass6half_tE19Flash_kernel_traitsILi64ELi128ELi64ELi4ES3_EELb0ELb0ELb1ELb1ELb0ELb0ELb1ELb0EEEvNS_16Flash_fwd_paramsE --------------------------
	.section	.nv.constant0._ZN5flash16flash_fwd_kernelI23Flash_fwd_kernel_traitsILi64ELi128ELi64ELi4ELb0ELb0EN7cutlass6half_tE19Flash_kernel_traitsILi64ELi128ELi64ELi4ES3_EELb0ELb0ELb1ELb1ELb0ELb0ELb1ELb0EEEvNS_16Flash_fwd_paramsE,"a",@progbits
	.sectionflags	@""
	.align	4
.nv.constant0._ZN5flash16flash_fwd_kernelI23Flash_fwd_kernel_traitsILi64ELi128ELi64ELi4ELb0ELb0EN7cutlass6half_tE19Flash_kernel_traitsILi64ELi128ELi64ELi4ES3_EELb0ELb0ELb1ELb1ELb0ELb0ELb1ELb0EEEvNS_16Flash_fwd_paramsE:
	.zero		1360


//--------------------- SYMBOLS --------------------------

	.type		.nv.reservedSmem.offset0,@object
	.size		.nv.reservedSmem.offset0,0x4
	.type		.nv.reservedSmem.cap,@object
	.size		.nv.reservedSmem.cap,0x4
